//
// Generated by NVIDIA NVVM Compiler
//
// Compiler Build ID: CL-36424714
// Cuda compilation tools, release 13.0, V13.0.88
// Based on NVVM 20.0.0
//

.version 9.0
.target sm_100
.address_size 64


.func  (.param .align 16 .b8 func_retval0[96]) Fq2_mul(
	.param .align 16 .b8 Fq2_mul_param_0[96],
	.param .align 16 .b8 Fq2_mul_param_1[96]
)
{
	.reg .pred 	%p<97>;
	.reg .b64 	%rd<1957>;

	ld.param.v2.u64 	{%rd1279, %rd1280}, [Fq2_mul_param_0+80];
	ld.param.v2.u64 	{%rd1277, %rd1278}, [Fq2_mul_param_0+64];
	ld.param.v2.u64 	{%rd1927, %rd1928}, [Fq2_mul_param_0+48];
	ld.param.v2.u64 	{%rd165, %rd166}, [Fq2_mul_param_0+32];
	ld.param.v2.u64 	{%rd163, %rd164}, [Fq2_mul_param_0+16];
	ld.param.v2.u64 	{%rd161, %rd162}, [Fq2_mul_param_0];
	ld.param.v2.u64 	{%rd183, %rd184}, [Fq2_mul_param_1+80];
	ld.param.v2.u64 	{%rd181, %rd182}, [Fq2_mul_param_1+64];
	ld.param.v2.u64 	{%rd179, %rd180}, [Fq2_mul_param_1+48];
	ld.param.v2.u64 	{%rd1233, %rd1234}, [Fq2_mul_param_1+32];
	ld.param.v2.u64 	{%rd1231, %rd1232}, [Fq2_mul_param_1+16];
	ld.param.v2.u64 	{%rd1921, %rd1922}, [Fq2_mul_param_1];
	mov.b64 	%rd630, 0;
	// begin inline asm
	mad.lo.cc.u64 %rd185, %rd161, %rd1921, %rd630;
madc.hi.u64 %rd186, %rd161, %rd1921, 0;
add.cc.u64 %rd185, %rd185, %rd630;
addc.u64 %rd186, %rd186, 0;

	// end inline asm
	// begin inline asm
	mad.lo.cc.u64 %rd191, %rd162, %rd1921, %rd630;
madc.hi.u64 %rd192, %rd162, %rd1921, 0;
add.cc.u64 %rd191, %rd191, %rd186;
addc.u64 %rd192, %rd192, 0;

	// end inline asm
	// begin inline asm
	mad.lo.cc.u64 %rd197, %rd163, %rd1921, %rd630;
madc.hi.u64 %rd198, %rd163, %rd1921, 0;
add.cc.u64 %rd197, %rd197, %rd192;
addc.u64 %rd198, %rd198, 0;

	// end inline asm
	// begin inline asm
	mad.lo.cc.u64 %rd203, %rd164, %rd1921, %rd630;
madc.hi.u64 %rd204, %rd164, %rd1921, 0;
add.cc.u64 %rd203, %rd203, %rd198;
addc.u64 %rd204, %rd204, 0;

	// end inline asm
	// begin inline asm
	mad.lo.cc.u64 %rd209, %rd165, %rd1921, %rd630;
madc.hi.u64 %rd210, %rd165, %rd1921, 0;
add.cc.u64 %rd209, %rd209, %rd204;
addc.u64 %rd210, %rd210, 0;

	// end inline asm
	// begin inline asm
	mad.lo.cc.u64 %rd215, %rd166, %rd1921, %rd630;
madc.hi.u64 %rd216, %rd166, %rd1921, 0;
add.cc.u64 %rd215, %rd215, %rd210;
addc.u64 %rd216, %rd216, 0;

	// end inline asm
	// begin inline asm
	add.cc.u64 %rd221, %rd630, %rd216;
addc.u64 %rd222, 0, 0;

	// end inline asm
	mul.lo.s64 	%rd257, %rd185, -8506173809081122819;
	mov.b64 	%rd628, -5044313057631688021;
	// begin inline asm
	mad.lo.cc.u64 %rd225, %rd257, %rd628, %rd185;
madc.hi.u64 %rd226, %rd257, %rd628, 0;
add.cc.u64 %rd225, %rd225, %rd630;
addc.u64 %rd226, %rd226, 0;

	// end inline asm
	mov.b64 	%rd634, 2210141511517208575;
	// begin inline asm
	mad.lo.cc.u64 %rd231, %rd257, %rd634, %rd191;
madc.hi.u64 %rd232, %rd257, %rd634, 0;
add.cc.u64 %rd231, %rd231, %rd226;
addc.u64 %rd232, %rd232, 0;

	// end inline asm
	mov.b64 	%rd640, 7435674573564081700;
	// begin inline asm
	mad.lo.cc.u64 %rd237, %rd257, %rd640, %rd197;
madc.hi.u64 %rd238, %rd257, %rd640, 0;
add.cc.u64 %rd237, %rd237, %rd232;
addc.u64 %rd238, %rd238, 0;

	// end inline asm
	mov.b64 	%rd646, 7239337960414712511;
	// begin inline asm
	mad.lo.cc.u64 %rd243, %rd257, %rd646, %rd203;
madc.hi.u64 %rd244, %rd257, %rd646, 0;
add.cc.u64 %rd243, %rd243, %rd238;
addc.u64 %rd244, %rd244, 0;

	// end inline asm
	mov.b64 	%rd652, 5412103778470702295;
	// begin inline asm
	mad.lo.cc.u64 %rd249, %rd257, %rd652, %rd209;
madc.hi.u64 %rd250, %rd257, %rd652, 0;
add.cc.u64 %rd249, %rd249, %rd244;
addc.u64 %rd250, %rd250, 0;

	// end inline asm
	mov.b64 	%rd658, 1873798617647539866;
	// begin inline asm
	mad.lo.cc.u64 %rd255, %rd257, %rd658, %rd215;
madc.hi.u64 %rd256, %rd257, %rd658, 0;
add.cc.u64 %rd255, %rd255, %rd250;
addc.u64 %rd256, %rd256, 0;

	// end inline asm
	// begin inline asm
	add.cc.u64 %rd261, %rd221, %rd256;
addc.u64 %rd262, 0, 0;

	// end inline asm
	add.s64 	%rd303, %rd222, %rd262;
	// begin inline asm
	mad.lo.cc.u64 %rd265, %rd161, %rd1922, %rd231;
madc.hi.u64 %rd266, %rd161, %rd1922, 0;
add.cc.u64 %rd265, %rd265, %rd630;
addc.u64 %rd266, %rd266, 0;

	// end inline asm
	// begin inline asm
	mad.lo.cc.u64 %rd271, %rd162, %rd1922, %rd237;
madc.hi.u64 %rd272, %rd162, %rd1922, 0;
add.cc.u64 %rd271, %rd271, %rd266;
addc.u64 %rd272, %rd272, 0;

	// end inline asm
	// begin inline asm
	mad.lo.cc.u64 %rd277, %rd163, %rd1922, %rd243;
madc.hi.u64 %rd278, %rd163, %rd1922, 0;
add.cc.u64 %rd277, %rd277, %rd272;
addc.u64 %rd278, %rd278, 0;

	// end inline asm
	// begin inline asm
	mad.lo.cc.u64 %rd283, %rd164, %rd1922, %rd249;
madc.hi.u64 %rd284, %rd164, %rd1922, 0;
add.cc.u64 %rd283, %rd283, %rd278;
addc.u64 %rd284, %rd284, 0;

	// end inline asm
	// begin inline asm
	mad.lo.cc.u64 %rd289, %rd165, %rd1922, %rd255;
madc.hi.u64 %rd290, %rd165, %rd1922, 0;
add.cc.u64 %rd289, %rd289, %rd284;
addc.u64 %rd290, %rd290, 0;

	// end inline asm
	// begin inline asm
	mad.lo.cc.u64 %rd295, %rd166, %rd1922, %rd261;
madc.hi.u64 %rd296, %rd166, %rd1922, 0;
add.cc.u64 %rd295, %rd295, %rd290;
addc.u64 %rd296, %rd296, 0;

	// end inline asm
	// begin inline asm
	add.cc.u64 %rd301, %rd303, %rd296;
addc.u64 %rd302, 0, 0;

	// end inline asm
	mul.lo.s64 	%rd337, %rd265, -8506173809081122819;
	// begin inline asm
	mad.lo.cc.u64 %rd305, %rd337, %rd628, %rd265;
madc.hi.u64 %rd306, %rd337, %rd628, 0;
add.cc.u64 %rd305, %rd305, %rd630;
addc.u64 %rd306, %rd306, 0;

	// end inline asm
	// begin inline asm
	mad.lo.cc.u64 %rd311, %rd337, %rd634, %rd271;
madc.hi.u64 %rd312, %rd337, %rd634, 0;
add.cc.u64 %rd311, %rd311, %rd306;
addc.u64 %rd312, %rd312, 0;

	// end inline asm
	// begin inline asm
	mad.lo.cc.u64 %rd317, %rd337, %rd640, %rd277;
madc.hi.u64 %rd318, %rd337, %rd640, 0;
add.cc.u64 %rd317, %rd317, %rd312;
addc.u64 %rd318, %rd318, 0;

	// end inline asm
	// begin inline asm
	mad.lo.cc.u64 %rd323, %rd337, %rd646, %rd283;
madc.hi.u64 %rd324, %rd337, %rd646, 0;
add.cc.u64 %rd323, %rd323, %rd318;
addc.u64 %rd324, %rd324, 0;

	// end inline asm
	// begin inline asm
	mad.lo.cc.u64 %rd329, %rd337, %rd652, %rd289;
madc.hi.u64 %rd330, %rd337, %rd652, 0;
add.cc.u64 %rd329, %rd329, %rd324;
addc.u64 %rd330, %rd330, 0;

	// end inline asm
	// begin inline asm
	mad.lo.cc.u64 %rd335, %rd337, %rd658, %rd295;
madc.hi.u64 %rd336, %rd337, %rd658, 0;
add.cc.u64 %rd335, %rd335, %rd330;
addc.u64 %rd336, %rd336, 0;

	// end inline asm
	// begin inline asm
	add.cc.u64 %rd341, %rd301, %rd336;
addc.u64 %rd342, 0, 0;

	// end inline asm
	add.s64 	%rd383, %rd302, %rd342;
	// begin inline asm
	mad.lo.cc.u64 %rd345, %rd161, %rd1231, %rd311;
madc.hi.u64 %rd346, %rd161, %rd1231, 0;
add.cc.u64 %rd345, %rd345, %rd630;
addc.u64 %rd346, %rd346, 0;

	// end inline asm
	// begin inline asm
	mad.lo.cc.u64 %rd351, %rd162, %rd1231, %rd317;
madc.hi.u64 %rd352, %rd162, %rd1231, 0;
add.cc.u64 %rd351, %rd351, %rd346;
addc.u64 %rd352, %rd352, 0;

	// end inline asm
	// begin inline asm
	mad.lo.cc.u64 %rd357, %rd163, %rd1231, %rd323;
madc.hi.u64 %rd358, %rd163, %rd1231, 0;
add.cc.u64 %rd357, %rd357, %rd352;
addc.u64 %rd358, %rd358, 0;

	// end inline asm
	// begin inline asm
	mad.lo.cc.u64 %rd363, %rd164, %rd1231, %rd329;
madc.hi.u64 %rd364, %rd164, %rd1231, 0;
add.cc.u64 %rd363, %rd363, %rd358;
addc.u64 %rd364, %rd364, 0;

	// end inline asm
	// begin inline asm
	mad.lo.cc.u64 %rd369, %rd165, %rd1231, %rd335;
madc.hi.u64 %rd370, %rd165, %rd1231, 0;
add.cc.u64 %rd369, %rd369, %rd364;
addc.u64 %rd370, %rd370, 0;

	// end inline asm
	// begin inline asm
	mad.lo.cc.u64 %rd375, %rd166, %rd1231, %rd341;
madc.hi.u64 %rd376, %rd166, %rd1231, 0;
add.cc.u64 %rd375, %rd375, %rd370;
addc.u64 %rd376, %rd376, 0;

	// end inline asm
	// begin inline asm
	add.cc.u64 %rd381, %rd383, %rd376;
addc.u64 %rd382, 0, 0;

	// end inline asm
	mul.lo.s64 	%rd417, %rd345, -8506173809081122819;
	// begin inline asm
	mad.lo.cc.u64 %rd385, %rd417, %rd628, %rd345;
madc.hi.u64 %rd386, %rd417, %rd628, 0;
add.cc.u64 %rd385, %rd385, %rd630;
addc.u64 %rd386, %rd386, 0;

	// end inline asm
	// begin inline asm
	mad.lo.cc.u64 %rd391, %rd417, %rd634, %rd351;
madc.hi.u64 %rd392, %rd417, %rd634, 0;
add.cc.u64 %rd391, %rd391, %rd386;
addc.u64 %rd392, %rd392, 0;

	// end inline asm
	// begin inline asm
	mad.lo.cc.u64 %rd397, %rd417, %rd640, %rd357;
madc.hi.u64 %rd398, %rd417, %rd640, 0;
add.cc.u64 %rd397, %rd397, %rd392;
addc.u64 %rd398, %rd398, 0;

	// end inline asm
	// begin inline asm
	mad.lo.cc.u64 %rd403, %rd417, %rd646, %rd363;
madc.hi.u64 %rd404, %rd417, %rd646, 0;
add.cc.u64 %rd403, %rd403, %rd398;
addc.u64 %rd404, %rd404, 0;

	// end inline asm
	// begin inline asm
	mad.lo.cc.u64 %rd409, %rd417, %rd652, %rd369;
madc.hi.u64 %rd410, %rd417, %rd652, 0;
add.cc.u64 %rd409, %rd409, %rd404;
addc.u64 %rd410, %rd410, 0;

	// end inline asm
	// begin inline asm
	mad.lo.cc.u64 %rd415, %rd417, %rd658, %rd375;
madc.hi.u64 %rd416, %rd417, %rd658, 0;
add.cc.u64 %rd415, %rd415, %rd410;
addc.u64 %rd416, %rd416, 0;

	// end inline asm
	// begin inline asm
	add.cc.u64 %rd421, %rd381, %rd416;
addc.u64 %rd422, 0, 0;

	// end inline asm
	add.s64 	%rd463, %rd382, %rd422;
	// begin inline asm
	mad.lo.cc.u64 %rd425, %rd161, %rd1232, %rd391;
madc.hi.u64 %rd426, %rd161, %rd1232, 0;
add.cc.u64 %rd425, %rd425, %rd630;
addc.u64 %rd426, %rd426, 0;

	// end inline asm
	// begin inline asm
	mad.lo.cc.u64 %rd431, %rd162, %rd1232, %rd397;
madc.hi.u64 %rd432, %rd162, %rd1232, 0;
add.cc.u64 %rd431, %rd431, %rd426;
addc.u64 %rd432, %rd432, 0;

	// end inline asm
	// begin inline asm
	mad.lo.cc.u64 %rd437, %rd163, %rd1232, %rd403;
madc.hi.u64 %rd438, %rd163, %rd1232, 0;
add.cc.u64 %rd437, %rd437, %rd432;
addc.u64 %rd438, %rd438, 0;

	// end inline asm
	// begin inline asm
	mad.lo.cc.u64 %rd443, %rd164, %rd1232, %rd409;
madc.hi.u64 %rd444, %rd164, %rd1232, 0;
add.cc.u64 %rd443, %rd443, %rd438;
addc.u64 %rd444, %rd444, 0;

	// end inline asm
	// begin inline asm
	mad.lo.cc.u64 %rd449, %rd165, %rd1232, %rd415;
madc.hi.u64 %rd450, %rd165, %rd1232, 0;
add.cc.u64 %rd449, %rd449, %rd444;
addc.u64 %rd450, %rd450, 0;

	// end inline asm
	// begin inline asm
	mad.lo.cc.u64 %rd455, %rd166, %rd1232, %rd421;
madc.hi.u64 %rd456, %rd166, %rd1232, 0;
add.cc.u64 %rd455, %rd455, %rd450;
addc.u64 %rd456, %rd456, 0;

	// end inline asm
	// begin inline asm
	add.cc.u64 %rd461, %rd463, %rd456;
addc.u64 %rd462, 0, 0;

	// end inline asm
	mul.lo.s64 	%rd497, %rd425, -8506173809081122819;
	// begin inline asm
	mad.lo.cc.u64 %rd465, %rd497, %rd628, %rd425;
madc.hi.u64 %rd466, %rd497, %rd628, 0;
add.cc.u64 %rd465, %rd465, %rd630;
addc.u64 %rd466, %rd466, 0;

	// end inline asm
	// begin inline asm
	mad.lo.cc.u64 %rd471, %rd497, %rd634, %rd431;
madc.hi.u64 %rd472, %rd497, %rd634, 0;
add.cc.u64 %rd471, %rd471, %rd466;
addc.u64 %rd472, %rd472, 0;

	// end inline asm
	// begin inline asm
	mad.lo.cc.u64 %rd477, %rd497, %rd640, %rd437;
madc.hi.u64 %rd478, %rd497, %rd640, 0;
add.cc.u64 %rd477, %rd477, %rd472;
addc.u64 %rd478, %rd478, 0;

	// end inline asm
	// begin inline asm
	mad.lo.cc.u64 %rd483, %rd497, %rd646, %rd443;
madc.hi.u64 %rd484, %rd497, %rd646, 0;
add.cc.u64 %rd483, %rd483, %rd478;
addc.u64 %rd484, %rd484, 0;

	// end inline asm
	// begin inline asm
	mad.lo.cc.u64 %rd489, %rd497, %rd652, %rd449;
madc.hi.u64 %rd490, %rd497, %rd652, 0;
add.cc.u64 %rd489, %rd489, %rd484;
addc.u64 %rd490, %rd490, 0;

	// end inline asm
	// begin inline asm
	mad.lo.cc.u64 %rd495, %rd497, %rd658, %rd455;
madc.hi.u64 %rd496, %rd497, %rd658, 0;
add.cc.u64 %rd495, %rd495, %rd490;
addc.u64 %rd496, %rd496, 0;

	// end inline asm
	// begin inline asm
	add.cc.u64 %rd501, %rd461, %rd496;
addc.u64 %rd502, 0, 0;

	// end inline asm
	add.s64 	%rd543, %rd462, %rd502;
	// begin inline asm
	mad.lo.cc.u64 %rd505, %rd161, %rd1233, %rd471;
madc.hi.u64 %rd506, %rd161, %rd1233, 0;
add.cc.u64 %rd505, %rd505, %rd630;
addc.u64 %rd506, %rd506, 0;

	// end inline asm
	// begin inline asm
	mad.lo.cc.u64 %rd511, %rd162, %rd1233, %rd477;
madc.hi.u64 %rd512, %rd162, %rd1233, 0;
add.cc.u64 %rd511, %rd511, %rd506;
addc.u64 %rd512, %rd512, 0;

	// end inline asm
	// begin inline asm
	mad.lo.cc.u64 %rd517, %rd163, %rd1233, %rd483;
madc.hi.u64 %rd518, %rd163, %rd1233, 0;
add.cc.u64 %rd517, %rd517, %rd512;
addc.u64 %rd518, %rd518, 0;

	// end inline asm
	// begin inline asm
	mad.lo.cc.u64 %rd523, %rd164, %rd1233, %rd489;
madc.hi.u64 %rd524, %rd164, %rd1233, 0;
add.cc.u64 %rd523, %rd523, %rd518;
addc.u64 %rd524, %rd524, 0;

	// end inline asm
	// begin inline asm
	mad.lo.cc.u64 %rd529, %rd165, %rd1233, %rd495;
madc.hi.u64 %rd530, %rd165, %rd1233, 0;
add.cc.u64 %rd529, %rd529, %rd524;
addc.u64 %rd530, %rd530, 0;

	// end inline asm
	// begin inline asm
	mad.lo.cc.u64 %rd535, %rd166, %rd1233, %rd501;
madc.hi.u64 %rd536, %rd166, %rd1233, 0;
add.cc.u64 %rd535, %rd535, %rd530;
addc.u64 %rd536, %rd536, 0;

	// end inline asm
	// begin inline asm
	add.cc.u64 %rd541, %rd543, %rd536;
addc.u64 %rd542, 0, 0;

	// end inline asm
	mul.lo.s64 	%rd577, %rd505, -8506173809081122819;
	// begin inline asm
	mad.lo.cc.u64 %rd545, %rd577, %rd628, %rd505;
madc.hi.u64 %rd546, %rd577, %rd628, 0;
add.cc.u64 %rd545, %rd545, %rd630;
addc.u64 %rd546, %rd546, 0;

	// end inline asm
	// begin inline asm
	mad.lo.cc.u64 %rd551, %rd577, %rd634, %rd511;
madc.hi.u64 %rd552, %rd577, %rd634, 0;
add.cc.u64 %rd551, %rd551, %rd546;
addc.u64 %rd552, %rd552, 0;

	// end inline asm
	// begin inline asm
	mad.lo.cc.u64 %rd557, %rd577, %rd640, %rd517;
madc.hi.u64 %rd558, %rd577, %rd640, 0;
add.cc.u64 %rd557, %rd557, %rd552;
addc.u64 %rd558, %rd558, 0;

	// end inline asm
	// begin inline asm
	mad.lo.cc.u64 %rd563, %rd577, %rd646, %rd523;
madc.hi.u64 %rd564, %rd577, %rd646, 0;
add.cc.u64 %rd563, %rd563, %rd558;
addc.u64 %rd564, %rd564, 0;

	// end inline asm
	// begin inline asm
	mad.lo.cc.u64 %rd569, %rd577, %rd652, %rd529;
madc.hi.u64 %rd570, %rd577, %rd652, 0;
add.cc.u64 %rd569, %rd569, %rd564;
addc.u64 %rd570, %rd570, 0;

	// end inline asm
	// begin inline asm
	mad.lo.cc.u64 %rd575, %rd577, %rd658, %rd535;
madc.hi.u64 %rd576, %rd577, %rd658, 0;
add.cc.u64 %rd575, %rd575, %rd570;
addc.u64 %rd576, %rd576, 0;

	// end inline asm
	// begin inline asm
	add.cc.u64 %rd581, %rd541, %rd576;
addc.u64 %rd582, 0, 0;

	// end inline asm
	add.s64 	%rd623, %rd542, %rd582;
	// begin inline asm
	mad.lo.cc.u64 %rd585, %rd161, %rd1234, %rd551;
madc.hi.u64 %rd586, %rd161, %rd1234, 0;
add.cc.u64 %rd585, %rd585, %rd630;
addc.u64 %rd586, %rd586, 0;

	// end inline asm
	// begin inline asm
	mad.lo.cc.u64 %rd591, %rd162, %rd1234, %rd557;
madc.hi.u64 %rd592, %rd162, %rd1234, 0;
add.cc.u64 %rd591, %rd591, %rd586;
addc.u64 %rd592, %rd592, 0;

	// end inline asm
	// begin inline asm
	mad.lo.cc.u64 %rd597, %rd163, %rd1234, %rd563;
madc.hi.u64 %rd598, %rd163, %rd1234, 0;
add.cc.u64 %rd597, %rd597, %rd592;
addc.u64 %rd598, %rd598, 0;

	// end inline asm
	// begin inline asm
	mad.lo.cc.u64 %rd603, %rd164, %rd1234, %rd569;
madc.hi.u64 %rd604, %rd164, %rd1234, 0;
add.cc.u64 %rd603, %rd603, %rd598;
addc.u64 %rd604, %rd604, 0;

	// end inline asm
	// begin inline asm
	mad.lo.cc.u64 %rd609, %rd165, %rd1234, %rd575;
madc.hi.u64 %rd610, %rd165, %rd1234, 0;
add.cc.u64 %rd609, %rd609, %rd604;
addc.u64 %rd610, %rd610, 0;

	// end inline asm
	// begin inline asm
	mad.lo.cc.u64 %rd615, %rd166, %rd1234, %rd581;
madc.hi.u64 %rd616, %rd166, %rd1234, 0;
add.cc.u64 %rd615, %rd615, %rd610;
addc.u64 %rd616, %rd616, 0;

	// end inline asm
	// begin inline asm
	add.cc.u64 %rd621, %rd623, %rd616;
addc.u64 %rd622, 0, 0;

	// end inline asm
	mul.lo.s64 	%rd657, %rd585, -8506173809081122819;
	// begin inline asm
	mad.lo.cc.u64 %rd625, %rd657, %rd628, %rd585;
madc.hi.u64 %rd626, %rd657, %rd628, 0;
add.cc.u64 %rd625, %rd625, %rd630;
addc.u64 %rd626, %rd626, 0;

	// end inline asm
	// begin inline asm
	mad.lo.cc.u64 %rd1914, %rd657, %rd634, %rd591;
madc.hi.u64 %rd632, %rd657, %rd634, 0;
add.cc.u64 %rd1914, %rd1914, %rd626;
addc.u64 %rd632, %rd632, 0;

	// end inline asm
	// begin inline asm
	mad.lo.cc.u64 %rd1913, %rd657, %rd640, %rd597;
madc.hi.u64 %rd638, %rd657, %rd640, 0;
add.cc.u64 %rd1913, %rd1913, %rd632;
addc.u64 %rd638, %rd638, 0;

	// end inline asm
	// begin inline asm
	mad.lo.cc.u64 %rd677, %rd657, %rd646, %rd603;
madc.hi.u64 %rd644, %rd657, %rd646, 0;
add.cc.u64 %rd677, %rd677, %rd638;
addc.u64 %rd644, %rd644, 0;

	// end inline asm
	// begin inline asm
	mad.lo.cc.u64 %rd678, %rd657, %rd652, %rd609;
madc.hi.u64 %rd650, %rd657, %rd652, 0;
add.cc.u64 %rd678, %rd678, %rd644;
addc.u64 %rd650, %rd650, 0;

	// end inline asm
	// begin inline asm
	mad.lo.cc.u64 %rd679, %rd657, %rd658, %rd615;
madc.hi.u64 %rd656, %rd657, %rd658, 0;
add.cc.u64 %rd679, %rd679, %rd650;
addc.u64 %rd656, %rd656, 0;

	// end inline asm
	// begin inline asm
	add.cc.u64 %rd680, %rd621, %rd656;
addc.u64 %rd662, 0, 0;

	// end inline asm
	setp.gt.u64 	%p1, %rd680, 1873798617647539866;
	@%p1 bra 	$L__BB0_10;
	setp.eq.s64 	%p2, %rd680, 1873798617647539866;
	mov.u64 	%rd1909, %rd680;
	mov.u64 	%rd1910, %rd679;
	mov.u64 	%rd1911, %rd678;
	mov.u64 	%rd1912, %rd677;
	@%p2 bra 	$L__BB0_2;
	bra.uni 	$L__BB0_11;
$L__BB0_2:
	setp.gt.u64 	%p3, %rd679, 5412103778470702295;
	@%p3 bra 	$L__BB0_10;
	setp.ne.s64 	%p4, %rd679, 5412103778470702295;
	mov.b64 	%rd1909, 1873798617647539866;
	mov.u64 	%rd1910, %rd679;
	mov.u64 	%rd1911, %rd678;
	mov.u64 	%rd1912, %rd677;
	@%p4 bra 	$L__BB0_11;
	setp.gt.u64 	%p5, %rd678, 7239337960414712511;
	@%p5 bra 	$L__BB0_10;
	setp.ne.s64 	%p6, %rd678, 7239337960414712511;
	mov.b64 	%rd1910, 5412103778470702295;
	mov.u64 	%rd1911, %rd678;
	mov.u64 	%rd1912, %rd677;
	@%p6 bra 	$L__BB0_11;
	setp.gt.u64 	%p7, %rd677, 7435674573564081700;
	@%p7 bra 	$L__BB0_10;
	setp.ne.s64 	%p8, %rd677, 7435674573564081700;
	mov.b64 	%rd1911, 7239337960414712511;
	mov.u64 	%rd1912, %rd677;
	@%p8 bra 	$L__BB0_11;
	setp.gt.u64 	%p9, %rd1913, 2210141511517208575;
	@%p9 bra 	$L__BB0_10;
	setp.ne.s64 	%p10, %rd1913, 2210141511517208575;
	setp.lt.u64 	%p11, %rd1914, -5044313057631688021;
	or.pred  	%p12, %p10, %p11;
	mov.b64 	%rd1912, 7435674573564081700;
	@%p12 bra 	$L__BB0_11;
$L__BB0_10:
	mov.b64 	%rd681, -5044313057631688021;
	mov.b64 	%rd682, 2210141511517208575;
	mov.b64 	%rd683, 7435674573564081700;
	mov.b64 	%rd684, 7239337960414712511;
	mov.b64 	%rd685, 5412103778470702295;
	mov.b64 	%rd686, 1873798617647539866;
	// begin inline asm
	sub.cc.u64 %rd1914, %rd1914, %rd681;
subc.cc.u64 %rd1913, %rd1913, %rd682;
subc.cc.u64 %rd677, %rd677, %rd683;
subc.cc.u64 %rd678, %rd678, %rd684;
subc.cc.u64 %rd679, %rd679, %rd685;
subc.u64 %rd680, %rd680, %rd686;

	// end inline asm
	mov.u64 	%rd1909, %rd680;
	mov.u64 	%rd1910, %rd679;
	mov.u64 	%rd1911, %rd678;
	mov.u64 	%rd1912, %rd677;
$L__BB0_11:
	mov.b64 	%rd1138, 0;
	// begin inline asm
	mad.lo.cc.u64 %rd693, %rd1927, %rd179, %rd1138;
madc.hi.u64 %rd694, %rd1927, %rd179, 0;
add.cc.u64 %rd693, %rd693, %rd1138;
addc.u64 %rd694, %rd694, 0;

	// end inline asm
	// begin inline asm
	mad.lo.cc.u64 %rd699, %rd1928, %rd179, %rd1138;
madc.hi.u64 %rd700, %rd1928, %rd179, 0;
add.cc.u64 %rd699, %rd699, %rd694;
addc.u64 %rd700, %rd700, 0;

	// end inline asm
	// begin inline asm
	mad.lo.cc.u64 %rd705, %rd1277, %rd179, %rd1138;
madc.hi.u64 %rd706, %rd1277, %rd179, 0;
add.cc.u64 %rd705, %rd705, %rd700;
addc.u64 %rd706, %rd706, 0;

	// end inline asm
	// begin inline asm
	mad.lo.cc.u64 %rd711, %rd1278, %rd179, %rd1138;
madc.hi.u64 %rd712, %rd1278, %rd179, 0;
add.cc.u64 %rd711, %rd711, %rd706;
addc.u64 %rd712, %rd712, 0;

	// end inline asm
	// begin inline asm
	mad.lo.cc.u64 %rd717, %rd1279, %rd179, %rd1138;
madc.hi.u64 %rd718, %rd1279, %rd179, 0;
add.cc.u64 %rd717, %rd717, %rd712;
addc.u64 %rd718, %rd718, 0;

	// end inline asm
	// begin inline asm
	mad.lo.cc.u64 %rd723, %rd1280, %rd179, %rd1138;
madc.hi.u64 %rd724, %rd1280, %rd179, 0;
add.cc.u64 %rd723, %rd723, %rd718;
addc.u64 %rd724, %rd724, 0;

	// end inline asm
	// begin inline asm
	add.cc.u64 %rd729, %rd1138, %rd724;
addc.u64 %rd730, 0, 0;

	// end inline asm
	mul.lo.s64 	%rd765, %rd693, -8506173809081122819;
	mov.b64 	%rd1136, -5044313057631688021;
	// begin inline asm
	mad.lo.cc.u64 %rd733, %rd765, %rd1136, %rd693;
madc.hi.u64 %rd734, %rd765, %rd1136, 0;
add.cc.u64 %rd733, %rd733, %rd1138;
addc.u64 %rd734, %rd734, 0;

	// end inline asm
	mov.b64 	%rd1142, 2210141511517208575;
	// begin inline asm
	mad.lo.cc.u64 %rd739, %rd765, %rd1142, %rd699;
madc.hi.u64 %rd740, %rd765, %rd1142, 0;
add.cc.u64 %rd739, %rd739, %rd734;
addc.u64 %rd740, %rd740, 0;

	// end inline asm
	mov.b64 	%rd1148, 7435674573564081700;
	// begin inline asm
	mad.lo.cc.u64 %rd745, %rd765, %rd1148, %rd705;
madc.hi.u64 %rd746, %rd765, %rd1148, 0;
add.cc.u64 %rd745, %rd745, %rd740;
addc.u64 %rd746, %rd746, 0;

	// end inline asm
	mov.b64 	%rd1154, 7239337960414712511;
	// begin inline asm
	mad.lo.cc.u64 %rd751, %rd765, %rd1154, %rd711;
madc.hi.u64 %rd752, %rd765, %rd1154, 0;
add.cc.u64 %rd751, %rd751, %rd746;
addc.u64 %rd752, %rd752, 0;

	// end inline asm
	mov.b64 	%rd1160, 5412103778470702295;
	// begin inline asm
	mad.lo.cc.u64 %rd757, %rd765, %rd1160, %rd717;
madc.hi.u64 %rd758, %rd765, %rd1160, 0;
add.cc.u64 %rd757, %rd757, %rd752;
addc.u64 %rd758, %rd758, 0;

	// end inline asm
	mov.b64 	%rd1166, 1873798617647539866;
	// begin inline asm
	mad.lo.cc.u64 %rd763, %rd765, %rd1166, %rd723;
madc.hi.u64 %rd764, %rd765, %rd1166, 0;
add.cc.u64 %rd763, %rd763, %rd758;
addc.u64 %rd764, %rd764, 0;

	// end inline asm
	// begin inline asm
	add.cc.u64 %rd769, %rd729, %rd764;
addc.u64 %rd770, 0, 0;

	// end inline asm
	add.s64 	%rd811, %rd730, %rd770;
	// begin inline asm
	mad.lo.cc.u64 %rd773, %rd1927, %rd180, %rd739;
madc.hi.u64 %rd774, %rd1927, %rd180, 0;
add.cc.u64 %rd773, %rd773, %rd1138;
addc.u64 %rd774, %rd774, 0;

	// end inline asm
	// begin inline asm
	mad.lo.cc.u64 %rd779, %rd1928, %rd180, %rd745;
madc.hi.u64 %rd780, %rd1928, %rd180, 0;
add.cc.u64 %rd779, %rd779, %rd774;
addc.u64 %rd780, %rd780, 0;

	// end inline asm
	// begin inline asm
	mad.lo.cc.u64 %rd785, %rd1277, %rd180, %rd751;
madc.hi.u64 %rd786, %rd1277, %rd180, 0;
add.cc.u64 %rd785, %rd785, %rd780;
addc.u64 %rd786, %rd786, 0;

	// end inline asm
	// begin inline asm
	mad.lo.cc.u64 %rd791, %rd1278, %rd180, %rd757;
madc.hi.u64 %rd792, %rd1278, %rd180, 0;
add.cc.u64 %rd791, %rd791, %rd786;
addc.u64 %rd792, %rd792, 0;

	// end inline asm
	// begin inline asm
	mad.lo.cc.u64 %rd797, %rd1279, %rd180, %rd763;
madc.hi.u64 %rd798, %rd1279, %rd180, 0;
add.cc.u64 %rd797, %rd797, %rd792;
addc.u64 %rd798, %rd798, 0;

	// end inline asm
	// begin inline asm
	mad.lo.cc.u64 %rd803, %rd1280, %rd180, %rd769;
madc.hi.u64 %rd804, %rd1280, %rd180, 0;
add.cc.u64 %rd803, %rd803, %rd798;
addc.u64 %rd804, %rd804, 0;

	// end inline asm
	// begin inline asm
	add.cc.u64 %rd809, %rd811, %rd804;
addc.u64 %rd810, 0, 0;

	// end inline asm
	mul.lo.s64 	%rd845, %rd773, -8506173809081122819;
	// begin inline asm
	mad.lo.cc.u64 %rd813, %rd845, %rd1136, %rd773;
madc.hi.u64 %rd814, %rd845, %rd1136, 0;
add.cc.u64 %rd813, %rd813, %rd1138;
addc.u64 %rd814, %rd814, 0;

	// end inline asm
	// begin inline asm
	mad.lo.cc.u64 %rd819, %rd845, %rd1142, %rd779;
madc.hi.u64 %rd820, %rd845, %rd1142, 0;
add.cc.u64 %rd819, %rd819, %rd814;
addc.u64 %rd820, %rd820, 0;

	// end inline asm
	// begin inline asm
	mad.lo.cc.u64 %rd825, %rd845, %rd1148, %rd785;
madc.hi.u64 %rd826, %rd845, %rd1148, 0;
add.cc.u64 %rd825, %rd825, %rd820;
addc.u64 %rd826, %rd826, 0;

	// end inline asm
	// begin inline asm
	mad.lo.cc.u64 %rd831, %rd845, %rd1154, %rd791;
madc.hi.u64 %rd832, %rd845, %rd1154, 0;
add.cc.u64 %rd831, %rd831, %rd826;
addc.u64 %rd832, %rd832, 0;

	// end inline asm
	// begin inline asm
	mad.lo.cc.u64 %rd837, %rd845, %rd1160, %rd797;
madc.hi.u64 %rd838, %rd845, %rd1160, 0;
add.cc.u64 %rd837, %rd837, %rd832;
addc.u64 %rd838, %rd838, 0;

	// end inline asm
	// begin inline asm
	mad.lo.cc.u64 %rd843, %rd845, %rd1166, %rd803;
madc.hi.u64 %rd844, %rd845, %rd1166, 0;
add.cc.u64 %rd843, %rd843, %rd838;
addc.u64 %rd844, %rd844, 0;

	// end inline asm
	// begin inline asm
	add.cc.u64 %rd849, %rd809, %rd844;
addc.u64 %rd850, 0, 0;

	// end inline asm
	add.s64 	%rd891, %rd810, %rd850;
	// begin inline asm
	mad.lo.cc.u64 %rd853, %rd1927, %rd181, %rd819;
madc.hi.u64 %rd854, %rd1927, %rd181, 0;
add.cc.u64 %rd853, %rd853, %rd1138;
addc.u64 %rd854, %rd854, 0;

	// end inline asm
	// begin inline asm
	mad.lo.cc.u64 %rd859, %rd1928, %rd181, %rd825;
madc.hi.u64 %rd860, %rd1928, %rd181, 0;
add.cc.u64 %rd859, %rd859, %rd854;
addc.u64 %rd860, %rd860, 0;

	// end inline asm
	// begin inline asm
	mad.lo.cc.u64 %rd865, %rd1277, %rd181, %rd831;
madc.hi.u64 %rd866, %rd1277, %rd181, 0;
add.cc.u64 %rd865, %rd865, %rd860;
addc.u64 %rd866, %rd866, 0;

	// end inline asm
	// begin inline asm
	mad.lo.cc.u64 %rd871, %rd1278, %rd181, %rd837;
madc.hi.u64 %rd872, %rd1278, %rd181, 0;
add.cc.u64 %rd871, %rd871, %rd866;
addc.u64 %rd872, %rd872, 0;

	// end inline asm
	// begin inline asm
	mad.lo.cc.u64 %rd877, %rd1279, %rd181, %rd843;
madc.hi.u64 %rd878, %rd1279, %rd181, 0;
add.cc.u64 %rd877, %rd877, %rd872;
addc.u64 %rd878, %rd878, 0;

	// end inline asm
	// begin inline asm
	mad.lo.cc.u64 %rd883, %rd1280, %rd181, %rd849;
madc.hi.u64 %rd884, %rd1280, %rd181, 0;
add.cc.u64 %rd883, %rd883, %rd878;
addc.u64 %rd884, %rd884, 0;

	// end inline asm
	// begin inline asm
	add.cc.u64 %rd889, %rd891, %rd884;
addc.u64 %rd890, 0, 0;

	// end inline asm
	mul.lo.s64 	%rd925, %rd853, -8506173809081122819;
	// begin inline asm
	mad.lo.cc.u64 %rd893, %rd925, %rd1136, %rd853;
madc.hi.u64 %rd894, %rd925, %rd1136, 0;
add.cc.u64 %rd893, %rd893, %rd1138;
addc.u64 %rd894, %rd894, 0;

	// end inline asm
	// begin inline asm
	mad.lo.cc.u64 %rd899, %rd925, %rd1142, %rd859;
madc.hi.u64 %rd900, %rd925, %rd1142, 0;
add.cc.u64 %rd899, %rd899, %rd894;
addc.u64 %rd900, %rd900, 0;

	// end inline asm
	// begin inline asm
	mad.lo.cc.u64 %rd905, %rd925, %rd1148, %rd865;
madc.hi.u64 %rd906, %rd925, %rd1148, 0;
add.cc.u64 %rd905, %rd905, %rd900;
addc.u64 %rd906, %rd906, 0;

	// end inline asm
	// begin inline asm
	mad.lo.cc.u64 %rd911, %rd925, %rd1154, %rd871;
madc.hi.u64 %rd912, %rd925, %rd1154, 0;
add.cc.u64 %rd911, %rd911, %rd906;
addc.u64 %rd912, %rd912, 0;

	// end inline asm
	// begin inline asm
	mad.lo.cc.u64 %rd917, %rd925, %rd1160, %rd877;
madc.hi.u64 %rd918, %rd925, %rd1160, 0;
add.cc.u64 %rd917, %rd917, %rd912;
addc.u64 %rd918, %rd918, 0;

	// end inline asm
	// begin inline asm
	mad.lo.cc.u64 %rd923, %rd925, %rd1166, %rd883;
madc.hi.u64 %rd924, %rd925, %rd1166, 0;
add.cc.u64 %rd923, %rd923, %rd918;
addc.u64 %rd924, %rd924, 0;

	// end inline asm
	// begin inline asm
	add.cc.u64 %rd929, %rd889, %rd924;
addc.u64 %rd930, 0, 0;

	// end inline asm
	add.s64 	%rd971, %rd890, %rd930;
	// begin inline asm
	mad.lo.cc.u64 %rd933, %rd1927, %rd182, %rd899;
madc.hi.u64 %rd934, %rd1927, %rd182, 0;
add.cc.u64 %rd933, %rd933, %rd1138;
addc.u64 %rd934, %rd934, 0;

	// end inline asm
	// begin inline asm
	mad.lo.cc.u64 %rd939, %rd1928, %rd182, %rd905;
madc.hi.u64 %rd940, %rd1928, %rd182, 0;
add.cc.u64 %rd939, %rd939, %rd934;
addc.u64 %rd940, %rd940, 0;

	// end inline asm
	// begin inline asm
	mad.lo.cc.u64 %rd945, %rd1277, %rd182, %rd911;
madc.hi.u64 %rd946, %rd1277, %rd182, 0;
add.cc.u64 %rd945, %rd945, %rd940;
addc.u64 %rd946, %rd946, 0;

	// end inline asm
	// begin inline asm
	mad.lo.cc.u64 %rd951, %rd1278, %rd182, %rd917;
madc.hi.u64 %rd952, %rd1278, %rd182, 0;
add.cc.u64 %rd951, %rd951, %rd946;
addc.u64 %rd952, %rd952, 0;

	// end inline asm
	// begin inline asm
	mad.lo.cc.u64 %rd957, %rd1279, %rd182, %rd923;
madc.hi.u64 %rd958, %rd1279, %rd182, 0;
add.cc.u64 %rd957, %rd957, %rd952;
addc.u64 %rd958, %rd958, 0;

	// end inline asm
	// begin inline asm
	mad.lo.cc.u64 %rd963, %rd1280, %rd182, %rd929;
madc.hi.u64 %rd964, %rd1280, %rd182, 0;
add.cc.u64 %rd963, %rd963, %rd958;
addc.u64 %rd964, %rd964, 0;

	// end inline asm
	// begin inline asm
	add.cc.u64 %rd969, %rd971, %rd964;
addc.u64 %rd970, 0, 0;

	// end inline asm
	mul.lo.s64 	%rd1005, %rd933, -8506173809081122819;
	// begin inline asm
	mad.lo.cc.u64 %rd973, %rd1005, %rd1136, %rd933;
madc.hi.u64 %rd974, %rd1005, %rd1136, 0;
add.cc.u64 %rd973, %rd973, %rd1138;
addc.u64 %rd974, %rd974, 0;

	// end inline asm
	// begin inline asm
	mad.lo.cc.u64 %rd979, %rd1005, %rd1142, %rd939;
madc.hi.u64 %rd980, %rd1005, %rd1142, 0;
add.cc.u64 %rd979, %rd979, %rd974;
addc.u64 %rd980, %rd980, 0;

	// end inline asm
	// begin inline asm
	mad.lo.cc.u64 %rd985, %rd1005, %rd1148, %rd945;
madc.hi.u64 %rd986, %rd1005, %rd1148, 0;
add.cc.u64 %rd985, %rd985, %rd980;
addc.u64 %rd986, %rd986, 0;

	// end inline asm
	// begin inline asm
	mad.lo.cc.u64 %rd991, %rd1005, %rd1154, %rd951;
madc.hi.u64 %rd992, %rd1005, %rd1154, 0;
add.cc.u64 %rd991, %rd991, %rd986;
addc.u64 %rd992, %rd992, 0;

	// end inline asm
	// begin inline asm
	mad.lo.cc.u64 %rd997, %rd1005, %rd1160, %rd957;
madc.hi.u64 %rd998, %rd1005, %rd1160, 0;
add.cc.u64 %rd997, %rd997, %rd992;
addc.u64 %rd998, %rd998, 0;

	// end inline asm
	// begin inline asm
	mad.lo.cc.u64 %rd1003, %rd1005, %rd1166, %rd963;
madc.hi.u64 %rd1004, %rd1005, %rd1166, 0;
add.cc.u64 %rd1003, %rd1003, %rd998;
addc.u64 %rd1004, %rd1004, 0;

	// end inline asm
	// begin inline asm
	add.cc.u64 %rd1009, %rd969, %rd1004;
addc.u64 %rd1010, 0, 0;

	// end inline asm
	add.s64 	%rd1051, %rd970, %rd1010;
	// begin inline asm
	mad.lo.cc.u64 %rd1013, %rd1927, %rd183, %rd979;
madc.hi.u64 %rd1014, %rd1927, %rd183, 0;
add.cc.u64 %rd1013, %rd1013, %rd1138;
addc.u64 %rd1014, %rd1014, 0;

	// end inline asm
	// begin inline asm
	mad.lo.cc.u64 %rd1019, %rd1928, %rd183, %rd985;
madc.hi.u64 %rd1020, %rd1928, %rd183, 0;
add.cc.u64 %rd1019, %rd1019, %rd1014;
addc.u64 %rd1020, %rd1020, 0;

	// end inline asm
	// begin inline asm
	mad.lo.cc.u64 %rd1025, %rd1277, %rd183, %rd991;
madc.hi.u64 %rd1026, %rd1277, %rd183, 0;
add.cc.u64 %rd1025, %rd1025, %rd1020;
addc.u64 %rd1026, %rd1026, 0;

	// end inline asm
	// begin inline asm
	mad.lo.cc.u64 %rd1031, %rd1278, %rd183, %rd997;
madc.hi.u64 %rd1032, %rd1278, %rd183, 0;
add.cc.u64 %rd1031, %rd1031, %rd1026;
addc.u64 %rd1032, %rd1032, 0;

	// end inline asm
	// begin inline asm
	mad.lo.cc.u64 %rd1037, %rd1279, %rd183, %rd1003;
madc.hi.u64 %rd1038, %rd1279, %rd183, 0;
add.cc.u64 %rd1037, %rd1037, %rd1032;
addc.u64 %rd1038, %rd1038, 0;

	// end inline asm
	// begin inline asm
	mad.lo.cc.u64 %rd1043, %rd1280, %rd183, %rd1009;
madc.hi.u64 %rd1044, %rd1280, %rd183, 0;
add.cc.u64 %rd1043, %rd1043, %rd1038;
addc.u64 %rd1044, %rd1044, 0;

	// end inline asm
	// begin inline asm
	add.cc.u64 %rd1049, %rd1051, %rd1044;
addc.u64 %rd1050, 0, 0;

	// end inline asm
	mul.lo.s64 	%rd1085, %rd1013, -8506173809081122819;
	// begin inline asm
	mad.lo.cc.u64 %rd1053, %rd1085, %rd1136, %rd1013;
madc.hi.u64 %rd1054, %rd1085, %rd1136, 0;
add.cc.u64 %rd1053, %rd1053, %rd1138;
addc.u64 %rd1054, %rd1054, 0;

	// end inline asm
	// begin inline asm
	mad.lo.cc.u64 %rd1059, %rd1085, %rd1142, %rd1019;
madc.hi.u64 %rd1060, %rd1085, %rd1142, 0;
add.cc.u64 %rd1059, %rd1059, %rd1054;
addc.u64 %rd1060, %rd1060, 0;

	// end inline asm
	// begin inline asm
	mad.lo.cc.u64 %rd1065, %rd1085, %rd1148, %rd1025;
madc.hi.u64 %rd1066, %rd1085, %rd1148, 0;
add.cc.u64 %rd1065, %rd1065, %rd1060;
addc.u64 %rd1066, %rd1066, 0;

	// end inline asm
	// begin inline asm
	mad.lo.cc.u64 %rd1071, %rd1085, %rd1154, %rd1031;
madc.hi.u64 %rd1072, %rd1085, %rd1154, 0;
add.cc.u64 %rd1071, %rd1071, %rd1066;
addc.u64 %rd1072, %rd1072, 0;

	// end inline asm
	// begin inline asm
	mad.lo.cc.u64 %rd1077, %rd1085, %rd1160, %rd1037;
madc.hi.u64 %rd1078, %rd1085, %rd1160, 0;
add.cc.u64 %rd1077, %rd1077, %rd1072;
addc.u64 %rd1078, %rd1078, 0;

	// end inline asm
	// begin inline asm
	mad.lo.cc.u64 %rd1083, %rd1085, %rd1166, %rd1043;
madc.hi.u64 %rd1084, %rd1085, %rd1166, 0;
add.cc.u64 %rd1083, %rd1083, %rd1078;
addc.u64 %rd1084, %rd1084, 0;

	// end inline asm
	// begin inline asm
	add.cc.u64 %rd1089, %rd1049, %rd1084;
addc.u64 %rd1090, 0, 0;

	// end inline asm
	add.s64 	%rd1131, %rd1050, %rd1090;
	// begin inline asm
	mad.lo.cc.u64 %rd1093, %rd1927, %rd184, %rd1059;
madc.hi.u64 %rd1094, %rd1927, %rd184, 0;
add.cc.u64 %rd1093, %rd1093, %rd1138;
addc.u64 %rd1094, %rd1094, 0;

	// end inline asm
	// begin inline asm
	mad.lo.cc.u64 %rd1099, %rd1928, %rd184, %rd1065;
madc.hi.u64 %rd1100, %rd1928, %rd184, 0;
add.cc.u64 %rd1099, %rd1099, %rd1094;
addc.u64 %rd1100, %rd1100, 0;

	// end inline asm
	// begin inline asm
	mad.lo.cc.u64 %rd1105, %rd1277, %rd184, %rd1071;
madc.hi.u64 %rd1106, %rd1277, %rd184, 0;
add.cc.u64 %rd1105, %rd1105, %rd1100;
addc.u64 %rd1106, %rd1106, 0;

	// end inline asm
	// begin inline asm
	mad.lo.cc.u64 %rd1111, %rd1278, %rd184, %rd1077;
madc.hi.u64 %rd1112, %rd1278, %rd184, 0;
add.cc.u64 %rd1111, %rd1111, %rd1106;
addc.u64 %rd1112, %rd1112, 0;

	// end inline asm
	// begin inline asm
	mad.lo.cc.u64 %rd1117, %rd1279, %rd184, %rd1083;
madc.hi.u64 %rd1118, %rd1279, %rd184, 0;
add.cc.u64 %rd1117, %rd1117, %rd1112;
addc.u64 %rd1118, %rd1118, 0;

	// end inline asm
	// begin inline asm
	mad.lo.cc.u64 %rd1123, %rd1280, %rd184, %rd1089;
madc.hi.u64 %rd1124, %rd1280, %rd184, 0;
add.cc.u64 %rd1123, %rd1123, %rd1118;
addc.u64 %rd1124, %rd1124, 0;

	// end inline asm
	// begin inline asm
	add.cc.u64 %rd1129, %rd1131, %rd1124;
addc.u64 %rd1130, 0, 0;

	// end inline asm
	mul.lo.s64 	%rd1165, %rd1093, -8506173809081122819;
	// begin inline asm
	mad.lo.cc.u64 %rd1133, %rd1165, %rd1136, %rd1093;
madc.hi.u64 %rd1134, %rd1165, %rd1136, 0;
add.cc.u64 %rd1133, %rd1133, %rd1138;
addc.u64 %rd1134, %rd1134, 0;

	// end inline asm
	// begin inline asm
	mad.lo.cc.u64 %rd1915, %rd1165, %rd1142, %rd1099;
madc.hi.u64 %rd1140, %rd1165, %rd1142, 0;
add.cc.u64 %rd1915, %rd1915, %rd1134;
addc.u64 %rd1140, %rd1140, 0;

	// end inline asm
	// begin inline asm
	mad.lo.cc.u64 %rd1916, %rd1165, %rd1148, %rd1105;
madc.hi.u64 %rd1146, %rd1165, %rd1148, 0;
add.cc.u64 %rd1916, %rd1916, %rd1140;
addc.u64 %rd1146, %rd1146, 0;

	// end inline asm
	// begin inline asm
	mad.lo.cc.u64 %rd1185, %rd1165, %rd1154, %rd1111;
madc.hi.u64 %rd1152, %rd1165, %rd1154, 0;
add.cc.u64 %rd1185, %rd1185, %rd1146;
addc.u64 %rd1152, %rd1152, 0;

	// end inline asm
	// begin inline asm
	mad.lo.cc.u64 %rd1186, %rd1165, %rd1160, %rd1117;
madc.hi.u64 %rd1158, %rd1165, %rd1160, 0;
add.cc.u64 %rd1186, %rd1186, %rd1152;
addc.u64 %rd1158, %rd1158, 0;

	// end inline asm
	// begin inline asm
	mad.lo.cc.u64 %rd1187, %rd1165, %rd1166, %rd1123;
madc.hi.u64 %rd1164, %rd1165, %rd1166, 0;
add.cc.u64 %rd1187, %rd1187, %rd1158;
addc.u64 %rd1164, %rd1164, 0;

	// end inline asm
	// begin inline asm
	add.cc.u64 %rd1188, %rd1129, %rd1164;
addc.u64 %rd1170, 0, 0;

	// end inline asm
	setp.gt.u64 	%p13, %rd1188, 1873798617647539866;
	@%p13 bra 	$L__BB0_21;
	setp.eq.s64 	%p14, %rd1188, 1873798617647539866;
	mov.u64 	%rd1917, %rd1185;
	mov.u64 	%rd1918, %rd1186;
	mov.u64 	%rd1919, %rd1187;
	mov.u64 	%rd1920, %rd1188;
	@%p14 bra 	$L__BB0_13;
	bra.uni 	$L__BB0_22;
$L__BB0_13:
	setp.gt.u64 	%p15, %rd1187, 5412103778470702295;
	@%p15 bra 	$L__BB0_21;
	setp.ne.s64 	%p16, %rd1187, 5412103778470702295;
	mov.b64 	%rd1920, 1873798617647539866;
	mov.u64 	%rd1917, %rd1185;
	mov.u64 	%rd1918, %rd1186;
	mov.u64 	%rd1919, %rd1187;
	@%p16 bra 	$L__BB0_22;
	setp.gt.u64 	%p17, %rd1186, 7239337960414712511;
	@%p17 bra 	$L__BB0_21;
	setp.ne.s64 	%p18, %rd1186, 7239337960414712511;
	mov.b64 	%rd1919, 5412103778470702295;
	mov.u64 	%rd1917, %rd1185;
	mov.u64 	%rd1918, %rd1186;
	@%p18 bra 	$L__BB0_22;
	setp.gt.u64 	%p19, %rd1185, 7435674573564081700;
	@%p19 bra 	$L__BB0_21;
	setp.ne.s64 	%p20, %rd1185, 7435674573564081700;
	mov.b64 	%rd1918, 7239337960414712511;
	mov.u64 	%rd1917, %rd1185;
	@%p20 bra 	$L__BB0_22;
	setp.gt.u64 	%p21, %rd1916, 2210141511517208575;
	@%p21 bra 	$L__BB0_21;
	setp.ne.s64 	%p22, %rd1916, 2210141511517208575;
	setp.lt.u64 	%p23, %rd1915, -5044313057631688021;
	or.pred  	%p24, %p22, %p23;
	mov.b64 	%rd1917, 7435674573564081700;
	@%p24 bra 	$L__BB0_22;
$L__BB0_21:
	mov.b64 	%rd1189, -5044313057631688021;
	mov.b64 	%rd1190, 2210141511517208575;
	mov.b64 	%rd1191, 7435674573564081700;
	mov.b64 	%rd1192, 7239337960414712511;
	mov.b64 	%rd1193, 5412103778470702295;
	mov.b64 	%rd1194, 1873798617647539866;
	// begin inline asm
	sub.cc.u64 %rd1915, %rd1915, %rd1189;
subc.cc.u64 %rd1916, %rd1916, %rd1190;
subc.cc.u64 %rd1185, %rd1185, %rd1191;
subc.cc.u64 %rd1186, %rd1186, %rd1192;
subc.cc.u64 %rd1187, %rd1187, %rd1193;
subc.u64 %rd1188, %rd1188, %rd1194;

	// end inline asm
	mov.u64 	%rd1917, %rd1185;
	mov.u64 	%rd1918, %rd1186;
	mov.u64 	%rd1919, %rd1187;
	mov.u64 	%rd1920, %rd1188;
$L__BB0_22:
	// begin inline asm
	add.cc.u64 %rd1921, %rd1921, %rd179;
addc.cc.u64 %rd1922, %rd1922, %rd180;
addc.cc.u64 %rd1231, %rd1231, %rd181;
addc.cc.u64 %rd1232, %rd1232, %rd182;
addc.cc.u64 %rd1233, %rd1233, %rd183;
addc.u64 %rd1234, %rd1234, %rd184;

	// end inline asm
	setp.gt.u64 	%p25, %rd1234, 1873798617647539866;
	@%p25 bra 	$L__BB0_32;
	setp.eq.s64 	%p26, %rd1234, 1873798617647539866;
	mov.u64 	%rd1923, %rd1231;
	mov.u64 	%rd1924, %rd1232;
	mov.u64 	%rd1925, %rd1233;
	mov.u64 	%rd1926, %rd1234;
	@%p26 bra 	$L__BB0_24;
	bra.uni 	$L__BB0_33;
$L__BB0_24:
	setp.gt.u64 	%p27, %rd1233, 5412103778470702295;
	@%p27 bra 	$L__BB0_32;
	setp.ne.s64 	%p28, %rd1233, 5412103778470702295;
	mov.b64 	%rd1926, 1873798617647539866;
	mov.u64 	%rd1923, %rd1231;
	mov.u64 	%rd1924, %rd1232;
	mov.u64 	%rd1925, %rd1233;
	@%p28 bra 	$L__BB0_33;
	setp.gt.u64 	%p29, %rd1232, 7239337960414712511;
	@%p29 bra 	$L__BB0_32;
	setp.ne.s64 	%p30, %rd1232, 7239337960414712511;
	mov.b64 	%rd1925, 5412103778470702295;
	mov.u64 	%rd1923, %rd1231;
	mov.u64 	%rd1924, %rd1232;
	@%p30 bra 	$L__BB0_33;
	setp.gt.u64 	%p31, %rd1231, 7435674573564081700;
	@%p31 bra 	$L__BB0_32;
	setp.ne.s64 	%p32, %rd1231, 7435674573564081700;
	mov.b64 	%rd1924, 7239337960414712511;
	mov.u64 	%rd1923, %rd1231;
	@%p32 bra 	$L__BB0_33;
	setp.gt.u64 	%p33, %rd1922, 2210141511517208575;
	@%p33 bra 	$L__BB0_32;
	setp.ne.s64 	%p34, %rd1922, 2210141511517208575;
	setp.lt.u64 	%p35, %rd1921, -5044313057631688021;
	or.pred  	%p36, %p34, %p35;
	mov.b64 	%rd1923, 7435674573564081700;
	@%p36 bra 	$L__BB0_33;
$L__BB0_32:
	mov.b64 	%rd1235, -5044313057631688021;
	mov.b64 	%rd1236, 2210141511517208575;
	mov.b64 	%rd1237, 7435674573564081700;
	mov.b64 	%rd1238, 7239337960414712511;
	mov.b64 	%rd1239, 5412103778470702295;
	mov.b64 	%rd1240, 1873798617647539866;
	// begin inline asm
	sub.cc.u64 %rd1921, %rd1921, %rd1235;
subc.cc.u64 %rd1922, %rd1922, %rd1236;
subc.cc.u64 %rd1231, %rd1231, %rd1237;
subc.cc.u64 %rd1232, %rd1232, %rd1238;
subc.cc.u64 %rd1233, %rd1233, %rd1239;
subc.u64 %rd1234, %rd1234, %rd1240;

	// end inline asm
	mov.u64 	%rd1923, %rd1231;
	mov.u64 	%rd1924, %rd1232;
	mov.u64 	%rd1925, %rd1233;
	mov.u64 	%rd1926, %rd1234;
$L__BB0_33:
	// begin inline asm
	add.cc.u64 %rd1927, %rd1927, %rd161;
addc.cc.u64 %rd1928, %rd1928, %rd162;
addc.cc.u64 %rd1277, %rd1277, %rd163;
addc.cc.u64 %rd1278, %rd1278, %rd164;
addc.cc.u64 %rd1279, %rd1279, %rd165;
addc.u64 %rd1280, %rd1280, %rd166;

	// end inline asm
	setp.gt.u64 	%p37, %rd1280, 1873798617647539866;
	@%p37 bra 	$L__BB0_43;
	setp.eq.s64 	%p38, %rd1280, 1873798617647539866;
	mov.u64 	%rd1929, %rd1277;
	mov.u64 	%rd1930, %rd1278;
	mov.u64 	%rd1931, %rd1279;
	mov.u64 	%rd1932, %rd1280;
	@%p38 bra 	$L__BB0_35;
	bra.uni 	$L__BB0_44;
$L__BB0_35:
	setp.gt.u64 	%p39, %rd1279, 5412103778470702295;
	@%p39 bra 	$L__BB0_43;
	setp.ne.s64 	%p40, %rd1279, 5412103778470702295;
	mov.b64 	%rd1932, 1873798617647539866;
	mov.u64 	%rd1929, %rd1277;
	mov.u64 	%rd1930, %rd1278;
	mov.u64 	%rd1931, %rd1279;
	@%p40 bra 	$L__BB0_44;
	setp.gt.u64 	%p41, %rd1278, 7239337960414712511;
	@%p41 bra 	$L__BB0_43;
	setp.ne.s64 	%p42, %rd1278, 7239337960414712511;
	mov.b64 	%rd1931, 5412103778470702295;
	mov.u64 	%rd1929, %rd1277;
	mov.u64 	%rd1930, %rd1278;
	@%p42 bra 	$L__BB0_44;
	setp.gt.u64 	%p43, %rd1277, 7435674573564081700;
	@%p43 bra 	$L__BB0_43;
	setp.ne.s64 	%p44, %rd1277, 7435674573564081700;
	mov.b64 	%rd1930, 7239337960414712511;
	mov.u64 	%rd1929, %rd1277;
	@%p44 bra 	$L__BB0_44;
	setp.gt.u64 	%p45, %rd1928, 2210141511517208575;
	@%p45 bra 	$L__BB0_43;
	setp.ne.s64 	%p46, %rd1928, 2210141511517208575;
	setp.lt.u64 	%p47, %rd1927, -5044313057631688021;
	or.pred  	%p48, %p46, %p47;
	mov.b64 	%rd1929, 7435674573564081700;
	@%p48 bra 	$L__BB0_44;
$L__BB0_43:
	mov.b64 	%rd1281, -5044313057631688021;
	mov.b64 	%rd1282, 2210141511517208575;
	mov.b64 	%rd1283, 7435674573564081700;
	mov.b64 	%rd1284, 7239337960414712511;
	mov.b64 	%rd1285, 5412103778470702295;
	mov.b64 	%rd1286, 1873798617647539866;
	// begin inline asm
	sub.cc.u64 %rd1927, %rd1927, %rd1281;
subc.cc.u64 %rd1928, %rd1928, %rd1282;
subc.cc.u64 %rd1277, %rd1277, %rd1283;
subc.cc.u64 %rd1278, %rd1278, %rd1284;
subc.cc.u64 %rd1279, %rd1279, %rd1285;
subc.u64 %rd1280, %rd1280, %rd1286;

	// end inline asm
	mov.u64 	%rd1929, %rd1277;
	mov.u64 	%rd1930, %rd1278;
	mov.u64 	%rd1931, %rd1279;
	mov.u64 	%rd1932, %rd1280;
$L__BB0_44:
	mov.b64 	%rd1738, 0;
	// begin inline asm
	mad.lo.cc.u64 %rd1293, %rd1927, %rd1921, %rd1738;
madc.hi.u64 %rd1294, %rd1927, %rd1921, 0;
add.cc.u64 %rd1293, %rd1293, %rd1738;
addc.u64 %rd1294, %rd1294, 0;

	// end inline asm
	// begin inline asm
	mad.lo.cc.u64 %rd1299, %rd1928, %rd1921, %rd1738;
madc.hi.u64 %rd1300, %rd1928, %rd1921, 0;
add.cc.u64 %rd1299, %rd1299, %rd1294;
addc.u64 %rd1300, %rd1300, 0;

	// end inline asm
	// begin inline asm
	mad.lo.cc.u64 %rd1305, %rd1929, %rd1921, %rd1738;
madc.hi.u64 %rd1306, %rd1929, %rd1921, 0;
add.cc.u64 %rd1305, %rd1305, %rd1300;
addc.u64 %rd1306, %rd1306, 0;

	// end inline asm
	// begin inline asm
	mad.lo.cc.u64 %rd1311, %rd1930, %rd1921, %rd1738;
madc.hi.u64 %rd1312, %rd1930, %rd1921, 0;
add.cc.u64 %rd1311, %rd1311, %rd1306;
addc.u64 %rd1312, %rd1312, 0;

	// end inline asm
	// begin inline asm
	mad.lo.cc.u64 %rd1317, %rd1931, %rd1921, %rd1738;
madc.hi.u64 %rd1318, %rd1931, %rd1921, 0;
add.cc.u64 %rd1317, %rd1317, %rd1312;
addc.u64 %rd1318, %rd1318, 0;

	// end inline asm
	// begin inline asm
	mad.lo.cc.u64 %rd1323, %rd1932, %rd1921, %rd1738;
madc.hi.u64 %rd1324, %rd1932, %rd1921, 0;
add.cc.u64 %rd1323, %rd1323, %rd1318;
addc.u64 %rd1324, %rd1324, 0;

	// end inline asm
	// begin inline asm
	add.cc.u64 %rd1329, %rd1738, %rd1324;
addc.u64 %rd1330, 0, 0;

	// end inline asm
	mul.lo.s64 	%rd1365, %rd1293, -8506173809081122819;
	mov.b64 	%rd1736, -5044313057631688021;
	// begin inline asm
	mad.lo.cc.u64 %rd1333, %rd1365, %rd1736, %rd1293;
madc.hi.u64 %rd1334, %rd1365, %rd1736, 0;
add.cc.u64 %rd1333, %rd1333, %rd1738;
addc.u64 %rd1334, %rd1334, 0;

	// end inline asm
	mov.b64 	%rd1742, 2210141511517208575;
	// begin inline asm
	mad.lo.cc.u64 %rd1339, %rd1365, %rd1742, %rd1299;
madc.hi.u64 %rd1340, %rd1365, %rd1742, 0;
add.cc.u64 %rd1339, %rd1339, %rd1334;
addc.u64 %rd1340, %rd1340, 0;

	// end inline asm
	mov.b64 	%rd1748, 7435674573564081700;
	// begin inline asm
	mad.lo.cc.u64 %rd1345, %rd1365, %rd1748, %rd1305;
madc.hi.u64 %rd1346, %rd1365, %rd1748, 0;
add.cc.u64 %rd1345, %rd1345, %rd1340;
addc.u64 %rd1346, %rd1346, 0;

	// end inline asm
	mov.b64 	%rd1754, 7239337960414712511;
	// begin inline asm
	mad.lo.cc.u64 %rd1351, %rd1365, %rd1754, %rd1311;
madc.hi.u64 %rd1352, %rd1365, %rd1754, 0;
add.cc.u64 %rd1351, %rd1351, %rd1346;
addc.u64 %rd1352, %rd1352, 0;

	// end inline asm
	mov.b64 	%rd1760, 5412103778470702295;
	// begin inline asm
	mad.lo.cc.u64 %rd1357, %rd1365, %rd1760, %rd1317;
madc.hi.u64 %rd1358, %rd1365, %rd1760, 0;
add.cc.u64 %rd1357, %rd1357, %rd1352;
addc.u64 %rd1358, %rd1358, 0;

	// end inline asm
	mov.b64 	%rd1766, 1873798617647539866;
	// begin inline asm
	mad.lo.cc.u64 %rd1363, %rd1365, %rd1766, %rd1323;
madc.hi.u64 %rd1364, %rd1365, %rd1766, 0;
add.cc.u64 %rd1363, %rd1363, %rd1358;
addc.u64 %rd1364, %rd1364, 0;

	// end inline asm
	// begin inline asm
	add.cc.u64 %rd1369, %rd1329, %rd1364;
addc.u64 %rd1370, 0, 0;

	// end inline asm
	add.s64 	%rd1411, %rd1330, %rd1370;
	// begin inline asm
	mad.lo.cc.u64 %rd1373, %rd1927, %rd1922, %rd1339;
madc.hi.u64 %rd1374, %rd1927, %rd1922, 0;
add.cc.u64 %rd1373, %rd1373, %rd1738;
addc.u64 %rd1374, %rd1374, 0;

	// end inline asm
	// begin inline asm
	mad.lo.cc.u64 %rd1379, %rd1928, %rd1922, %rd1345;
madc.hi.u64 %rd1380, %rd1928, %rd1922, 0;
add.cc.u64 %rd1379, %rd1379, %rd1374;
addc.u64 %rd1380, %rd1380, 0;

	// end inline asm
	// begin inline asm
	mad.lo.cc.u64 %rd1385, %rd1929, %rd1922, %rd1351;
madc.hi.u64 %rd1386, %rd1929, %rd1922, 0;
add.cc.u64 %rd1385, %rd1385, %rd1380;
addc.u64 %rd1386, %rd1386, 0;

	// end inline asm
	// begin inline asm
	mad.lo.cc.u64 %rd1391, %rd1930, %rd1922, %rd1357;
madc.hi.u64 %rd1392, %rd1930, %rd1922, 0;
add.cc.u64 %rd1391, %rd1391, %rd1386;
addc.u64 %rd1392, %rd1392, 0;

	// end inline asm
	// begin inline asm
	mad.lo.cc.u64 %rd1397, %rd1931, %rd1922, %rd1363;
madc.hi.u64 %rd1398, %rd1931, %rd1922, 0;
add.cc.u64 %rd1397, %rd1397, %rd1392;
addc.u64 %rd1398, %rd1398, 0;

	// end inline asm
	// begin inline asm
	mad.lo.cc.u64 %rd1403, %rd1932, %rd1922, %rd1369;
madc.hi.u64 %rd1404, %rd1932, %rd1922, 0;
add.cc.u64 %rd1403, %rd1403, %rd1398;
addc.u64 %rd1404, %rd1404, 0;

	// end inline asm
	// begin inline asm
	add.cc.u64 %rd1409, %rd1411, %rd1404;
addc.u64 %rd1410, 0, 0;

	// end inline asm
	mul.lo.s64 	%rd1445, %rd1373, -8506173809081122819;
	// begin inline asm
	mad.lo.cc.u64 %rd1413, %rd1445, %rd1736, %rd1373;
madc.hi.u64 %rd1414, %rd1445, %rd1736, 0;
add.cc.u64 %rd1413, %rd1413, %rd1738;
addc.u64 %rd1414, %rd1414, 0;

	// end inline asm
	// begin inline asm
	mad.lo.cc.u64 %rd1419, %rd1445, %rd1742, %rd1379;
madc.hi.u64 %rd1420, %rd1445, %rd1742, 0;
add.cc.u64 %rd1419, %rd1419, %rd1414;
addc.u64 %rd1420, %rd1420, 0;

	// end inline asm
	// begin inline asm
	mad.lo.cc.u64 %rd1425, %rd1445, %rd1748, %rd1385;
madc.hi.u64 %rd1426, %rd1445, %rd1748, 0;
add.cc.u64 %rd1425, %rd1425, %rd1420;
addc.u64 %rd1426, %rd1426, 0;

	// end inline asm
	// begin inline asm
	mad.lo.cc.u64 %rd1431, %rd1445, %rd1754, %rd1391;
madc.hi.u64 %rd1432, %rd1445, %rd1754, 0;
add.cc.u64 %rd1431, %rd1431, %rd1426;
addc.u64 %rd1432, %rd1432, 0;

	// end inline asm
	// begin inline asm
	mad.lo.cc.u64 %rd1437, %rd1445, %rd1760, %rd1397;
madc.hi.u64 %rd1438, %rd1445, %rd1760, 0;
add.cc.u64 %rd1437, %rd1437, %rd1432;
addc.u64 %rd1438, %rd1438, 0;

	// end inline asm
	// begin inline asm
	mad.lo.cc.u64 %rd1443, %rd1445, %rd1766, %rd1403;
madc.hi.u64 %rd1444, %rd1445, %rd1766, 0;
add.cc.u64 %rd1443, %rd1443, %rd1438;
addc.u64 %rd1444, %rd1444, 0;

	// end inline asm
	// begin inline asm
	add.cc.u64 %rd1449, %rd1409, %rd1444;
addc.u64 %rd1450, 0, 0;

	// end inline asm
	add.s64 	%rd1491, %rd1410, %rd1450;
	// begin inline asm
	mad.lo.cc.u64 %rd1453, %rd1927, %rd1923, %rd1419;
madc.hi.u64 %rd1454, %rd1927, %rd1923, 0;
add.cc.u64 %rd1453, %rd1453, %rd1738;
addc.u64 %rd1454, %rd1454, 0;

	// end inline asm
	// begin inline asm
	mad.lo.cc.u64 %rd1459, %rd1928, %rd1923, %rd1425;
madc.hi.u64 %rd1460, %rd1928, %rd1923, 0;
add.cc.u64 %rd1459, %rd1459, %rd1454;
addc.u64 %rd1460, %rd1460, 0;

	// end inline asm
	// begin inline asm
	mad.lo.cc.u64 %rd1465, %rd1929, %rd1923, %rd1431;
madc.hi.u64 %rd1466, %rd1929, %rd1923, 0;
add.cc.u64 %rd1465, %rd1465, %rd1460;
addc.u64 %rd1466, %rd1466, 0;

	// end inline asm
	// begin inline asm
	mad.lo.cc.u64 %rd1471, %rd1930, %rd1923, %rd1437;
madc.hi.u64 %rd1472, %rd1930, %rd1923, 0;
add.cc.u64 %rd1471, %rd1471, %rd1466;
addc.u64 %rd1472, %rd1472, 0;

	// end inline asm
	// begin inline asm
	mad.lo.cc.u64 %rd1477, %rd1931, %rd1923, %rd1443;
madc.hi.u64 %rd1478, %rd1931, %rd1923, 0;
add.cc.u64 %rd1477, %rd1477, %rd1472;
addc.u64 %rd1478, %rd1478, 0;

	// end inline asm
	// begin inline asm
	mad.lo.cc.u64 %rd1483, %rd1932, %rd1923, %rd1449;
madc.hi.u64 %rd1484, %rd1932, %rd1923, 0;
add.cc.u64 %rd1483, %rd1483, %rd1478;
addc.u64 %rd1484, %rd1484, 0;

	// end inline asm
	// begin inline asm
	add.cc.u64 %rd1489, %rd1491, %rd1484;
addc.u64 %rd1490, 0, 0;

	// end inline asm
	mul.lo.s64 	%rd1525, %rd1453, -8506173809081122819;
	// begin inline asm
	mad.lo.cc.u64 %rd1493, %rd1525, %rd1736, %rd1453;
madc.hi.u64 %rd1494, %rd1525, %rd1736, 0;
add.cc.u64 %rd1493, %rd1493, %rd1738;
addc.u64 %rd1494, %rd1494, 0;

	// end inline asm
	// begin inline asm
	mad.lo.cc.u64 %rd1499, %rd1525, %rd1742, %rd1459;
madc.hi.u64 %rd1500, %rd1525, %rd1742, 0;
add.cc.u64 %rd1499, %rd1499, %rd1494;
addc.u64 %rd1500, %rd1500, 0;

	// end inline asm
	// begin inline asm
	mad.lo.cc.u64 %rd1505, %rd1525, %rd1748, %rd1465;
madc.hi.u64 %rd1506, %rd1525, %rd1748, 0;
add.cc.u64 %rd1505, %rd1505, %rd1500;
addc.u64 %rd1506, %rd1506, 0;

	// end inline asm
	// begin inline asm
	mad.lo.cc.u64 %rd1511, %rd1525, %rd1754, %rd1471;
madc.hi.u64 %rd1512, %rd1525, %rd1754, 0;
add.cc.u64 %rd1511, %rd1511, %rd1506;
addc.u64 %rd1512, %rd1512, 0;

	// end inline asm
	// begin inline asm
	mad.lo.cc.u64 %rd1517, %rd1525, %rd1760, %rd1477;
madc.hi.u64 %rd1518, %rd1525, %rd1760, 0;
add.cc.u64 %rd1517, %rd1517, %rd1512;
addc.u64 %rd1518, %rd1518, 0;

	// end inline asm
	// begin inline asm
	mad.lo.cc.u64 %rd1523, %rd1525, %rd1766, %rd1483;
madc.hi.u64 %rd1524, %rd1525, %rd1766, 0;
add.cc.u64 %rd1523, %rd1523, %rd1518;
addc.u64 %rd1524, %rd1524, 0;

	// end inline asm
	// begin inline asm
	add.cc.u64 %rd1529, %rd1489, %rd1524;
addc.u64 %rd1530, 0, 0;

	// end inline asm
	add.s64 	%rd1571, %rd1490, %rd1530;
	// begin inline asm
	mad.lo.cc.u64 %rd1533, %rd1927, %rd1924, %rd1499;
madc.hi.u64 %rd1534, %rd1927, %rd1924, 0;
add.cc.u64 %rd1533, %rd1533, %rd1738;
addc.u64 %rd1534, %rd1534, 0;

	// end inline asm
	// begin inline asm
	mad.lo.cc.u64 %rd1539, %rd1928, %rd1924, %rd1505;
madc.hi.u64 %rd1540, %rd1928, %rd1924, 0;
add.cc.u64 %rd1539, %rd1539, %rd1534;
addc.u64 %rd1540, %rd1540, 0;

	// end inline asm
	// begin inline asm
	mad.lo.cc.u64 %rd1545, %rd1929, %rd1924, %rd1511;
madc.hi.u64 %rd1546, %rd1929, %rd1924, 0;
add.cc.u64 %rd1545, %rd1545, %rd1540;
addc.u64 %rd1546, %rd1546, 0;

	// end inline asm
	// begin inline asm
	mad.lo.cc.u64 %rd1551, %rd1930, %rd1924, %rd1517;
madc.hi.u64 %rd1552, %rd1930, %rd1924, 0;
add.cc.u64 %rd1551, %rd1551, %rd1546;
addc.u64 %rd1552, %rd1552, 0;

	// end inline asm
	// begin inline asm
	mad.lo.cc.u64 %rd1557, %rd1931, %rd1924, %rd1523;
madc.hi.u64 %rd1558, %rd1931, %rd1924, 0;
add.cc.u64 %rd1557, %rd1557, %rd1552;
addc.u64 %rd1558, %rd1558, 0;

	// end inline asm
	// begin inline asm
	mad.lo.cc.u64 %rd1563, %rd1932, %rd1924, %rd1529;
madc.hi.u64 %rd1564, %rd1932, %rd1924, 0;
add.cc.u64 %rd1563, %rd1563, %rd1558;
addc.u64 %rd1564, %rd1564, 0;

	// end inline asm
	// begin inline asm
	add.cc.u64 %rd1569, %rd1571, %rd1564;
addc.u64 %rd1570, 0, 0;

	// end inline asm
	mul.lo.s64 	%rd1605, %rd1533, -8506173809081122819;
	// begin inline asm
	mad.lo.cc.u64 %rd1573, %rd1605, %rd1736, %rd1533;
madc.hi.u64 %rd1574, %rd1605, %rd1736, 0;
add.cc.u64 %rd1573, %rd1573, %rd1738;
addc.u64 %rd1574, %rd1574, 0;

	// end inline asm
	// begin inline asm
	mad.lo.cc.u64 %rd1579, %rd1605, %rd1742, %rd1539;
madc.hi.u64 %rd1580, %rd1605, %rd1742, 0;
add.cc.u64 %rd1579, %rd1579, %rd1574;
addc.u64 %rd1580, %rd1580, 0;

	// end inline asm
	// begin inline asm
	mad.lo.cc.u64 %rd1585, %rd1605, %rd1748, %rd1545;
madc.hi.u64 %rd1586, %rd1605, %rd1748, 0;
add.cc.u64 %rd1585, %rd1585, %rd1580;
addc.u64 %rd1586, %rd1586, 0;

	// end inline asm
	// begin inline asm
	mad.lo.cc.u64 %rd1591, %rd1605, %rd1754, %rd1551;
madc.hi.u64 %rd1592, %rd1605, %rd1754, 0;
add.cc.u64 %rd1591, %rd1591, %rd1586;
addc.u64 %rd1592, %rd1592, 0;

	// end inline asm
	// begin inline asm
	mad.lo.cc.u64 %rd1597, %rd1605, %rd1760, %rd1557;
madc.hi.u64 %rd1598, %rd1605, %rd1760, 0;
add.cc.u64 %rd1597, %rd1597, %rd1592;
addc.u64 %rd1598, %rd1598, 0;

	// end inline asm
	// begin inline asm
	mad.lo.cc.u64 %rd1603, %rd1605, %rd1766, %rd1563;
madc.hi.u64 %rd1604, %rd1605, %rd1766, 0;
add.cc.u64 %rd1603, %rd1603, %rd1598;
addc.u64 %rd1604, %rd1604, 0;

	// end inline asm
	// begin inline asm
	add.cc.u64 %rd1609, %rd1569, %rd1604;
addc.u64 %rd1610, 0, 0;

	// end inline asm
	add.s64 	%rd1651, %rd1570, %rd1610;
	// begin inline asm
	mad.lo.cc.u64 %rd1613, %rd1927, %rd1925, %rd1579;
madc.hi.u64 %rd1614, %rd1927, %rd1925, 0;
add.cc.u64 %rd1613, %rd1613, %rd1738;
addc.u64 %rd1614, %rd1614, 0;

	// end inline asm
	// begin inline asm
	mad.lo.cc.u64 %rd1619, %rd1928, %rd1925, %rd1585;
madc.hi.u64 %rd1620, %rd1928, %rd1925, 0;
add.cc.u64 %rd1619, %rd1619, %rd1614;
addc.u64 %rd1620, %rd1620, 0;

	// end inline asm
	// begin inline asm
	mad.lo.cc.u64 %rd1625, %rd1929, %rd1925, %rd1591;
madc.hi.u64 %rd1626, %rd1929, %rd1925, 0;
add.cc.u64 %rd1625, %rd1625, %rd1620;
addc.u64 %rd1626, %rd1626, 0;

	// end inline asm
	// begin inline asm
	mad.lo.cc.u64 %rd1631, %rd1930, %rd1925, %rd1597;
madc.hi.u64 %rd1632, %rd1930, %rd1925, 0;
add.cc.u64 %rd1631, %rd1631, %rd1626;
addc.u64 %rd1632, %rd1632, 0;

	// end inline asm
	// begin inline asm
	mad.lo.cc.u64 %rd1637, %rd1931, %rd1925, %rd1603;
madc.hi.u64 %rd1638, %rd1931, %rd1925, 0;
add.cc.u64 %rd1637, %rd1637, %rd1632;
addc.u64 %rd1638, %rd1638, 0;

	// end inline asm
	// begin inline asm
	mad.lo.cc.u64 %rd1643, %rd1932, %rd1925, %rd1609;
madc.hi.u64 %rd1644, %rd1932, %rd1925, 0;
add.cc.u64 %rd1643, %rd1643, %rd1638;
addc.u64 %rd1644, %rd1644, 0;

	// end inline asm
	// begin inline asm
	add.cc.u64 %rd1649, %rd1651, %rd1644;
addc.u64 %rd1650, 0, 0;

	// end inline asm
	mul.lo.s64 	%rd1685, %rd1613, -8506173809081122819;
	// begin inline asm
	mad.lo.cc.u64 %rd1653, %rd1685, %rd1736, %rd1613;
madc.hi.u64 %rd1654, %rd1685, %rd1736, 0;
add.cc.u64 %rd1653, %rd1653, %rd1738;
addc.u64 %rd1654, %rd1654, 0;

	// end inline asm
	// begin inline asm
	mad.lo.cc.u64 %rd1659, %rd1685, %rd1742, %rd1619;
madc.hi.u64 %rd1660, %rd1685, %rd1742, 0;
add.cc.u64 %rd1659, %rd1659, %rd1654;
addc.u64 %rd1660, %rd1660, 0;

	// end inline asm
	// begin inline asm
	mad.lo.cc.u64 %rd1665, %rd1685, %rd1748, %rd1625;
madc.hi.u64 %rd1666, %rd1685, %rd1748, 0;
add.cc.u64 %rd1665, %rd1665, %rd1660;
addc.u64 %rd1666, %rd1666, 0;

	// end inline asm
	// begin inline asm
	mad.lo.cc.u64 %rd1671, %rd1685, %rd1754, %rd1631;
madc.hi.u64 %rd1672, %rd1685, %rd1754, 0;
add.cc.u64 %rd1671, %rd1671, %rd1666;
addc.u64 %rd1672, %rd1672, 0;

	// end inline asm
	// begin inline asm
	mad.lo.cc.u64 %rd1677, %rd1685, %rd1760, %rd1637;
madc.hi.u64 %rd1678, %rd1685, %rd1760, 0;
add.cc.u64 %rd1677, %rd1677, %rd1672;
addc.u64 %rd1678, %rd1678, 0;

	// end inline asm
	// begin inline asm
	mad.lo.cc.u64 %rd1683, %rd1685, %rd1766, %rd1643;
madc.hi.u64 %rd1684, %rd1685, %rd1766, 0;
add.cc.u64 %rd1683, %rd1683, %rd1678;
addc.u64 %rd1684, %rd1684, 0;

	// end inline asm
	// begin inline asm
	add.cc.u64 %rd1689, %rd1649, %rd1684;
addc.u64 %rd1690, 0, 0;

	// end inline asm
	add.s64 	%rd1731, %rd1650, %rd1690;
	// begin inline asm
	mad.lo.cc.u64 %rd1693, %rd1927, %rd1926, %rd1659;
madc.hi.u64 %rd1694, %rd1927, %rd1926, 0;
add.cc.u64 %rd1693, %rd1693, %rd1738;
addc.u64 %rd1694, %rd1694, 0;

	// end inline asm
	// begin inline asm
	mad.lo.cc.u64 %rd1699, %rd1928, %rd1926, %rd1665;
madc.hi.u64 %rd1700, %rd1928, %rd1926, 0;
add.cc.u64 %rd1699, %rd1699, %rd1694;
addc.u64 %rd1700, %rd1700, 0;

	// end inline asm
	// begin inline asm
	mad.lo.cc.u64 %rd1705, %rd1929, %rd1926, %rd1671;
madc.hi.u64 %rd1706, %rd1929, %rd1926, 0;
add.cc.u64 %rd1705, %rd1705, %rd1700;
addc.u64 %rd1706, %rd1706, 0;

	// end inline asm
	// begin inline asm
	mad.lo.cc.u64 %rd1711, %rd1930, %rd1926, %rd1677;
madc.hi.u64 %rd1712, %rd1930, %rd1926, 0;
add.cc.u64 %rd1711, %rd1711, %rd1706;
addc.u64 %rd1712, %rd1712, 0;

	// end inline asm
	// begin inline asm
	mad.lo.cc.u64 %rd1717, %rd1931, %rd1926, %rd1683;
madc.hi.u64 %rd1718, %rd1931, %rd1926, 0;
add.cc.u64 %rd1717, %rd1717, %rd1712;
addc.u64 %rd1718, %rd1718, 0;

	// end inline asm
	// begin inline asm
	mad.lo.cc.u64 %rd1723, %rd1932, %rd1926, %rd1689;
madc.hi.u64 %rd1724, %rd1932, %rd1926, 0;
add.cc.u64 %rd1723, %rd1723, %rd1718;
addc.u64 %rd1724, %rd1724, 0;

	// end inline asm
	// begin inline asm
	add.cc.u64 %rd1729, %rd1731, %rd1724;
addc.u64 %rd1730, 0, 0;

	// end inline asm
	mul.lo.s64 	%rd1765, %rd1693, -8506173809081122819;
	// begin inline asm
	mad.lo.cc.u64 %rd1733, %rd1765, %rd1736, %rd1693;
madc.hi.u64 %rd1734, %rd1765, %rd1736, 0;
add.cc.u64 %rd1733, %rd1733, %rd1738;
addc.u64 %rd1734, %rd1734, 0;

	// end inline asm
	// begin inline asm
	mad.lo.cc.u64 %rd1933, %rd1765, %rd1742, %rd1699;
madc.hi.u64 %rd1740, %rd1765, %rd1742, 0;
add.cc.u64 %rd1933, %rd1933, %rd1734;
addc.u64 %rd1740, %rd1740, 0;

	// end inline asm
	// begin inline asm
	mad.lo.cc.u64 %rd1934, %rd1765, %rd1748, %rd1705;
madc.hi.u64 %rd1746, %rd1765, %rd1748, 0;
add.cc.u64 %rd1934, %rd1934, %rd1740;
addc.u64 %rd1746, %rd1746, 0;

	// end inline asm
	// begin inline asm
	mad.lo.cc.u64 %rd1785, %rd1765, %rd1754, %rd1711;
madc.hi.u64 %rd1752, %rd1765, %rd1754, 0;
add.cc.u64 %rd1785, %rd1785, %rd1746;
addc.u64 %rd1752, %rd1752, 0;

	// end inline asm
	// begin inline asm
	mad.lo.cc.u64 %rd1786, %rd1765, %rd1760, %rd1717;
madc.hi.u64 %rd1758, %rd1765, %rd1760, 0;
add.cc.u64 %rd1786, %rd1786, %rd1752;
addc.u64 %rd1758, %rd1758, 0;

	// end inline asm
	// begin inline asm
	mad.lo.cc.u64 %rd1787, %rd1765, %rd1766, %rd1723;
madc.hi.u64 %rd1764, %rd1765, %rd1766, 0;
add.cc.u64 %rd1787, %rd1787, %rd1758;
addc.u64 %rd1764, %rd1764, 0;

	// end inline asm
	// begin inline asm
	add.cc.u64 %rd1788, %rd1729, %rd1764;
addc.u64 %rd1770, 0, 0;

	// end inline asm
	setp.gt.u64 	%p49, %rd1788, 1873798617647539866;
	@%p49 bra 	$L__BB0_54;
	setp.eq.s64 	%p50, %rd1788, 1873798617647539866;
	mov.u64 	%rd1935, %rd1785;
	mov.u64 	%rd1936, %rd1786;
	mov.u64 	%rd1937, %rd1787;
	mov.u64 	%rd1938, %rd1788;
	@%p50 bra 	$L__BB0_46;
	bra.uni 	$L__BB0_55;
$L__BB0_46:
	setp.gt.u64 	%p51, %rd1787, 5412103778470702295;
	@%p51 bra 	$L__BB0_54;
	setp.ne.s64 	%p52, %rd1787, 5412103778470702295;
	mov.b64 	%rd1938, 1873798617647539866;
	mov.u64 	%rd1935, %rd1785;
	mov.u64 	%rd1936, %rd1786;
	mov.u64 	%rd1937, %rd1787;
	@%p52 bra 	$L__BB0_55;
	setp.gt.u64 	%p53, %rd1786, 7239337960414712511;
	@%p53 bra 	$L__BB0_54;
	setp.ne.s64 	%p54, %rd1786, 7239337960414712511;
	mov.b64 	%rd1937, 5412103778470702295;
	mov.u64 	%rd1935, %rd1785;
	mov.u64 	%rd1936, %rd1786;
	@%p54 bra 	$L__BB0_55;
	setp.gt.u64 	%p55, %rd1785, 7435674573564081700;
	@%p55 bra 	$L__BB0_54;
	setp.ne.s64 	%p56, %rd1785, 7435674573564081700;
	mov.b64 	%rd1936, 7239337960414712511;
	mov.u64 	%rd1935, %rd1785;
	@%p56 bra 	$L__BB0_55;
	setp.gt.u64 	%p57, %rd1934, 2210141511517208575;
	@%p57 bra 	$L__BB0_54;
	setp.ne.s64 	%p58, %rd1934, 2210141511517208575;
	setp.lt.u64 	%p59, %rd1933, -5044313057631688021;
	or.pred  	%p60, %p58, %p59;
	mov.b64 	%rd1935, 7435674573564081700;
	@%p60 bra 	$L__BB0_55;
$L__BB0_54:
	mov.b64 	%rd1789, -5044313057631688021;
	mov.b64 	%rd1790, 2210141511517208575;
	mov.b64 	%rd1791, 7435674573564081700;
	mov.b64 	%rd1792, 7239337960414712511;
	mov.b64 	%rd1793, 5412103778470702295;
	mov.b64 	%rd1794, 1873798617647539866;
	// begin inline asm
	sub.cc.u64 %rd1933, %rd1933, %rd1789;
subc.cc.u64 %rd1934, %rd1934, %rd1790;
subc.cc.u64 %rd1785, %rd1785, %rd1791;
subc.cc.u64 %rd1786, %rd1786, %rd1792;
subc.cc.u64 %rd1787, %rd1787, %rd1793;
subc.u64 %rd1788, %rd1788, %rd1794;

	// end inline asm
	mov.u64 	%rd1935, %rd1785;
	mov.u64 	%rd1936, %rd1786;
	mov.u64 	%rd1937, %rd1787;
	mov.u64 	%rd1938, %rd1788;
$L__BB0_55:
	mov.u64 	%rd1943, %rd1937;
	mov.u64 	%rd1940, %rd1934;
	mov.u64 	%rd1942, %rd1936;
	mov.u64 	%rd1944, %rd1938;
	mov.u64 	%rd1939, %rd1933;
	mov.u64 	%rd1941, %rd1935;
	// begin inline asm
	sub.cc.u64 %rd1939, %rd1939, %rd1914;
subc.cc.u64 %rd1940, %rd1940, %rd1913;
subc.cc.u64 %rd1941, %rd1941, %rd1912;
subc.cc.u64 %rd1942, %rd1942, %rd1911;
subc.cc.u64 %rd1943, %rd1943, %rd1910;
subc.u64 %rd1944, %rd1944, %rd1909;

	// end inline asm
	setp.gt.u64 	%p61, %rd1938, %rd1909;
	@%p61 bra 	$L__BB0_66;
	setp.ge.u64 	%p62, %rd1938, %rd1909;
	@%p62 bra 	$L__BB0_57;
	bra.uni 	$L__BB0_65;
$L__BB0_57:
	setp.gt.u64 	%p63, %rd1937, %rd1910;
	@%p63 bra 	$L__BB0_66;
	setp.lt.u64 	%p64, %rd1937, %rd1910;
	@%p64 bra 	$L__BB0_65;
	setp.gt.u64 	%p65, %rd1936, %rd1911;
	@%p65 bra 	$L__BB0_66;
	setp.lt.u64 	%p66, %rd1936, %rd1911;
	@%p66 bra 	$L__BB0_65;
	setp.gt.u64 	%p67, %rd1935, %rd1912;
	@%p67 bra 	$L__BB0_66;
	setp.lt.u64 	%p68, %rd1935, %rd1912;
	@%p68 bra 	$L__BB0_65;
	setp.gt.u64 	%p69, %rd1934, %rd1913;
	@%p69 bra 	$L__BB0_66;
	setp.lt.u64 	%p70, %rd1934, %rd1913;
	setp.lt.u64 	%p71, %rd1933, %rd1914;
	or.pred  	%p72, %p70, %p71;
	@%p72 bra 	$L__BB0_65;
	bra.uni 	$L__BB0_66;
$L__BB0_65:
	mov.b64 	%rd1825, -5044313057631688021;
	mov.b64 	%rd1826, 2210141511517208575;
	mov.b64 	%rd1827, 7435674573564081700;
	mov.b64 	%rd1828, 7239337960414712511;
	mov.b64 	%rd1829, 5412103778470702295;
	mov.b64 	%rd1830, 1873798617647539866;
	// begin inline asm
	add.cc.u64 %rd1939, %rd1939, %rd1825;
addc.cc.u64 %rd1940, %rd1940, %rd1826;
addc.cc.u64 %rd1941, %rd1941, %rd1827;
addc.cc.u64 %rd1942, %rd1942, %rd1828;
addc.cc.u64 %rd1943, %rd1943, %rd1829;
addc.u64 %rd1944, %rd1944, %rd1830;

	// end inline asm
$L__BB0_66:
	mov.u64 	%rd1950, %rd1944;
	mov.u64 	%rd1945, %rd1939;
	mov.u64 	%rd1947, %rd1941;
	mov.u64 	%rd1949, %rd1943;
	mov.u64 	%rd1946, %rd1940;
	mov.u64 	%rd1948, %rd1942;
	// begin inline asm
	sub.cc.u64 %rd1945, %rd1945, %rd1915;
subc.cc.u64 %rd1946, %rd1946, %rd1916;
subc.cc.u64 %rd1947, %rd1947, %rd1917;
subc.cc.u64 %rd1948, %rd1948, %rd1918;
subc.cc.u64 %rd1949, %rd1949, %rd1919;
subc.u64 %rd1950, %rd1950, %rd1920;

	// end inline asm
	setp.gt.u64 	%p73, %rd1944, %rd1920;
	@%p73 bra 	$L__BB0_77;
	setp.ge.u64 	%p74, %rd1944, %rd1920;
	@%p74 bra 	$L__BB0_68;
	bra.uni 	$L__BB0_76;
$L__BB0_68:
	setp.gt.u64 	%p75, %rd1943, %rd1919;
	@%p75 bra 	$L__BB0_77;
	setp.lt.u64 	%p76, %rd1943, %rd1919;
	@%p76 bra 	$L__BB0_76;
	setp.gt.u64 	%p77, %rd1942, %rd1918;
	@%p77 bra 	$L__BB0_77;
	setp.lt.u64 	%p78, %rd1942, %rd1918;
	@%p78 bra 	$L__BB0_76;
	setp.gt.u64 	%p79, %rd1941, %rd1917;
	@%p79 bra 	$L__BB0_77;
	setp.lt.u64 	%p80, %rd1941, %rd1917;
	@%p80 bra 	$L__BB0_76;
	setp.gt.u64 	%p81, %rd1940, %rd1916;
	@%p81 bra 	$L__BB0_77;
	setp.lt.u64 	%p82, %rd1940, %rd1916;
	setp.lt.u64 	%p83, %rd1939, %rd1915;
	or.pred  	%p84, %p82, %p83;
	@%p84 bra 	$L__BB0_76;
	bra.uni 	$L__BB0_77;
$L__BB0_76:
	mov.b64 	%rd1861, -5044313057631688021;
	mov.b64 	%rd1862, 2210141511517208575;
	mov.b64 	%rd1863, 7435674573564081700;
	mov.b64 	%rd1864, 7239337960414712511;
	mov.b64 	%rd1865, 5412103778470702295;
	mov.b64 	%rd1866, 1873798617647539866;
	// begin inline asm
	add.cc.u64 %rd1945, %rd1945, %rd1861;
addc.cc.u64 %rd1946, %rd1946, %rd1862;
addc.cc.u64 %rd1947, %rd1947, %rd1863;
addc.cc.u64 %rd1948, %rd1948, %rd1864;
addc.cc.u64 %rd1949, %rd1949, %rd1865;
addc.u64 %rd1950, %rd1950, %rd1866;

	// end inline asm
$L__BB0_77:
	mov.u64 	%rd1955, %rd1910;
	mov.u64 	%rd1953, %rd1912;
	mov.u64 	%rd1951, %rd1914;
	mov.u64 	%rd1956, %rd1909;
	mov.u64 	%rd1954, %rd1911;
	mov.u64 	%rd1952, %rd1913;
	// begin inline asm
	sub.cc.u64 %rd1951, %rd1951, %rd1915;
subc.cc.u64 %rd1952, %rd1952, %rd1916;
subc.cc.u64 %rd1953, %rd1953, %rd1917;
subc.cc.u64 %rd1954, %rd1954, %rd1918;
subc.cc.u64 %rd1955, %rd1955, %rd1919;
subc.u64 %rd1956, %rd1956, %rd1920;

	// end inline asm
	setp.gt.u64 	%p85, %rd1909, %rd1920;
	@%p85 bra 	$L__BB0_88;
	setp.ge.u64 	%p86, %rd1909, %rd1920;
	@%p86 bra 	$L__BB0_79;
	bra.uni 	$L__BB0_87;
$L__BB0_79:
	setp.gt.u64 	%p87, %rd1910, %rd1919;
	@%p87 bra 	$L__BB0_88;
	setp.lt.u64 	%p88, %rd1910, %rd1919;
	@%p88 bra 	$L__BB0_87;
	setp.gt.u64 	%p89, %rd1911, %rd1918;
	@%p89 bra 	$L__BB0_88;
	setp.lt.u64 	%p90, %rd1911, %rd1918;
	@%p90 bra 	$L__BB0_87;
	setp.gt.u64 	%p91, %rd1912, %rd1917;
	@%p91 bra 	$L__BB0_88;
	setp.lt.u64 	%p92, %rd1912, %rd1917;
	@%p92 bra 	$L__BB0_87;
	setp.gt.u64 	%p93, %rd1913, %rd1916;
	@%p93 bra 	$L__BB0_88;
	setp.lt.u64 	%p94, %rd1913, %rd1916;
	setp.lt.u64 	%p95, %rd1914, %rd1915;
	or.pred  	%p96, %p94, %p95;
	@%p96 bra 	$L__BB0_87;
	bra.uni 	$L__BB0_88;
$L__BB0_87:
	mov.b64 	%rd1897, -5044313057631688021;
	mov.b64 	%rd1898, 2210141511517208575;
	mov.b64 	%rd1899, 7435674573564081700;
	mov.b64 	%rd1900, 7239337960414712511;
	mov.b64 	%rd1901, 5412103778470702295;
	mov.b64 	%rd1902, 1873798617647539866;
	// begin inline asm
	add.cc.u64 %rd1951, %rd1951, %rd1897;
addc.cc.u64 %rd1952, %rd1952, %rd1898;
addc.cc.u64 %rd1953, %rd1953, %rd1899;
addc.cc.u64 %rd1954, %rd1954, %rd1900;
addc.cc.u64 %rd1955, %rd1955, %rd1901;
addc.u64 %rd1956, %rd1956, %rd1902;

	// end inline asm
$L__BB0_88:
	st.param.v2.b64 	[func_retval0], {%rd1951, %rd1952};
	st.param.v2.b64 	[func_retval0+16], {%rd1953, %rd1954};
	st.param.v2.b64 	[func_retval0+32], {%rd1955, %rd1956};
	st.param.v2.b64 	[func_retval0+48], {%rd1945, %rd1946};
	st.param.v2.b64 	[func_retval0+64], {%rd1947, %rd1948};
	st.param.v2.b64 	[func_retval0+80], {%rd1949, %rd1950};
	ret;

}
.func  (.param .align 16 .b8 func_retval0[96]) Fq2_sqr(
	.param .align 16 .b8 Fq2_sqr_param_0[96]
)
{
	.reg .pred 	%p<61>;
	.reg .b32 	%r<23>;
	.reg .b64 	%rd<1271>;

	ld.param.v2.u64 	{%rd113, %rd114}, [Fq2_sqr_param_0+80];
	ld.param.v2.u64 	{%rd111, %rd112}, [Fq2_sqr_param_0+64];
	ld.param.v2.u64 	{%rd107, %rd108}, [Fq2_sqr_param_0+32];
	ld.param.v2.u64 	{%rd105, %rd106}, [Fq2_sqr_param_0+16];
	ld.param.v2.u64 	{%rd109, %rd110}, [Fq2_sqr_param_0+48];
	ld.param.v2.u64 	{%rd103, %rd104}, [Fq2_sqr_param_0];
	mov.b64 	%rd560, 0;
	// begin inline asm
	mad.lo.cc.u64 %rd115, %rd103, %rd109, %rd560;
madc.hi.u64 %rd116, %rd103, %rd109, 0;
add.cc.u64 %rd115, %rd115, %rd560;
addc.u64 %rd116, %rd116, 0;

	// end inline asm
	// begin inline asm
	mad.lo.cc.u64 %rd121, %rd104, %rd109, %rd560;
madc.hi.u64 %rd122, %rd104, %rd109, 0;
add.cc.u64 %rd121, %rd121, %rd116;
addc.u64 %rd122, %rd122, 0;

	// end inline asm
	// begin inline asm
	mad.lo.cc.u64 %rd127, %rd105, %rd109, %rd560;
madc.hi.u64 %rd128, %rd105, %rd109, 0;
add.cc.u64 %rd127, %rd127, %rd122;
addc.u64 %rd128, %rd128, 0;

	// end inline asm
	// begin inline asm
	mad.lo.cc.u64 %rd133, %rd106, %rd109, %rd560;
madc.hi.u64 %rd134, %rd106, %rd109, 0;
add.cc.u64 %rd133, %rd133, %rd128;
addc.u64 %rd134, %rd134, 0;

	// end inline asm
	// begin inline asm
	mad.lo.cc.u64 %rd139, %rd107, %rd109, %rd560;
madc.hi.u64 %rd140, %rd107, %rd109, 0;
add.cc.u64 %rd139, %rd139, %rd134;
addc.u64 %rd140, %rd140, 0;

	// end inline asm
	// begin inline asm
	mad.lo.cc.u64 %rd145, %rd108, %rd109, %rd560;
madc.hi.u64 %rd146, %rd108, %rd109, 0;
add.cc.u64 %rd145, %rd145, %rd140;
addc.u64 %rd146, %rd146, 0;

	// end inline asm
	// begin inline asm
	add.cc.u64 %rd151, %rd560, %rd146;
addc.u64 %rd152, 0, 0;

	// end inline asm
	mul.lo.s64 	%rd187, %rd115, -8506173809081122819;
	mov.b64 	%rd558, -5044313057631688021;
	// begin inline asm
	mad.lo.cc.u64 %rd155, %rd187, %rd558, %rd115;
madc.hi.u64 %rd156, %rd187, %rd558, 0;
add.cc.u64 %rd155, %rd155, %rd560;
addc.u64 %rd156, %rd156, 0;

	// end inline asm
	mov.b64 	%rd564, 2210141511517208575;
	// begin inline asm
	mad.lo.cc.u64 %rd161, %rd187, %rd564, %rd121;
madc.hi.u64 %rd162, %rd187, %rd564, 0;
add.cc.u64 %rd161, %rd161, %rd156;
addc.u64 %rd162, %rd162, 0;

	// end inline asm
	mov.b64 	%rd570, 7435674573564081700;
	// begin inline asm
	mad.lo.cc.u64 %rd167, %rd187, %rd570, %rd127;
madc.hi.u64 %rd168, %rd187, %rd570, 0;
add.cc.u64 %rd167, %rd167, %rd162;
addc.u64 %rd168, %rd168, 0;

	// end inline asm
	mov.b64 	%rd576, 7239337960414712511;
	// begin inline asm
	mad.lo.cc.u64 %rd173, %rd187, %rd576, %rd133;
madc.hi.u64 %rd174, %rd187, %rd576, 0;
add.cc.u64 %rd173, %rd173, %rd168;
addc.u64 %rd174, %rd174, 0;

	// end inline asm
	mov.b64 	%rd582, 5412103778470702295;
	// begin inline asm
	mad.lo.cc.u64 %rd179, %rd187, %rd582, %rd139;
madc.hi.u64 %rd180, %rd187, %rd582, 0;
add.cc.u64 %rd179, %rd179, %rd174;
addc.u64 %rd180, %rd180, 0;

	// end inline asm
	mov.b64 	%rd588, 1873798617647539866;
	// begin inline asm
	mad.lo.cc.u64 %rd185, %rd187, %rd588, %rd145;
madc.hi.u64 %rd186, %rd187, %rd588, 0;
add.cc.u64 %rd185, %rd185, %rd180;
addc.u64 %rd186, %rd186, 0;

	// end inline asm
	// begin inline asm
	add.cc.u64 %rd191, %rd151, %rd186;
addc.u64 %rd192, 0, 0;

	// end inline asm
	add.s64 	%rd233, %rd152, %rd192;
	// begin inline asm
	mad.lo.cc.u64 %rd195, %rd103, %rd110, %rd161;
madc.hi.u64 %rd196, %rd103, %rd110, 0;
add.cc.u64 %rd195, %rd195, %rd560;
addc.u64 %rd196, %rd196, 0;

	// end inline asm
	// begin inline asm
	mad.lo.cc.u64 %rd201, %rd104, %rd110, %rd167;
madc.hi.u64 %rd202, %rd104, %rd110, 0;
add.cc.u64 %rd201, %rd201, %rd196;
addc.u64 %rd202, %rd202, 0;

	// end inline asm
	// begin inline asm
	mad.lo.cc.u64 %rd207, %rd105, %rd110, %rd173;
madc.hi.u64 %rd208, %rd105, %rd110, 0;
add.cc.u64 %rd207, %rd207, %rd202;
addc.u64 %rd208, %rd208, 0;

	// end inline asm
	// begin inline asm
	mad.lo.cc.u64 %rd213, %rd106, %rd110, %rd179;
madc.hi.u64 %rd214, %rd106, %rd110, 0;
add.cc.u64 %rd213, %rd213, %rd208;
addc.u64 %rd214, %rd214, 0;

	// end inline asm
	// begin inline asm
	mad.lo.cc.u64 %rd219, %rd107, %rd110, %rd185;
madc.hi.u64 %rd220, %rd107, %rd110, 0;
add.cc.u64 %rd219, %rd219, %rd214;
addc.u64 %rd220, %rd220, 0;

	// end inline asm
	// begin inline asm
	mad.lo.cc.u64 %rd225, %rd108, %rd110, %rd191;
madc.hi.u64 %rd226, %rd108, %rd110, 0;
add.cc.u64 %rd225, %rd225, %rd220;
addc.u64 %rd226, %rd226, 0;

	// end inline asm
	// begin inline asm
	add.cc.u64 %rd231, %rd233, %rd226;
addc.u64 %rd232, 0, 0;

	// end inline asm
	mul.lo.s64 	%rd267, %rd195, -8506173809081122819;
	// begin inline asm
	mad.lo.cc.u64 %rd235, %rd267, %rd558, %rd195;
madc.hi.u64 %rd236, %rd267, %rd558, 0;
add.cc.u64 %rd235, %rd235, %rd560;
addc.u64 %rd236, %rd236, 0;

	// end inline asm
	// begin inline asm
	mad.lo.cc.u64 %rd241, %rd267, %rd564, %rd201;
madc.hi.u64 %rd242, %rd267, %rd564, 0;
add.cc.u64 %rd241, %rd241, %rd236;
addc.u64 %rd242, %rd242, 0;

	// end inline asm
	// begin inline asm
	mad.lo.cc.u64 %rd247, %rd267, %rd570, %rd207;
madc.hi.u64 %rd248, %rd267, %rd570, 0;
add.cc.u64 %rd247, %rd247, %rd242;
addc.u64 %rd248, %rd248, 0;

	// end inline asm
	// begin inline asm
	mad.lo.cc.u64 %rd253, %rd267, %rd576, %rd213;
madc.hi.u64 %rd254, %rd267, %rd576, 0;
add.cc.u64 %rd253, %rd253, %rd248;
addc.u64 %rd254, %rd254, 0;

	// end inline asm
	// begin inline asm
	mad.lo.cc.u64 %rd259, %rd267, %rd582, %rd219;
madc.hi.u64 %rd260, %rd267, %rd582, 0;
add.cc.u64 %rd259, %rd259, %rd254;
addc.u64 %rd260, %rd260, 0;

	// end inline asm
	// begin inline asm
	mad.lo.cc.u64 %rd265, %rd267, %rd588, %rd225;
madc.hi.u64 %rd266, %rd267, %rd588, 0;
add.cc.u64 %rd265, %rd265, %rd260;
addc.u64 %rd266, %rd266, 0;

	// end inline asm
	// begin inline asm
	add.cc.u64 %rd271, %rd231, %rd266;
addc.u64 %rd272, 0, 0;

	// end inline asm
	add.s64 	%rd313, %rd232, %rd272;
	// begin inline asm
	mad.lo.cc.u64 %rd275, %rd103, %rd111, %rd241;
madc.hi.u64 %rd276, %rd103, %rd111, 0;
add.cc.u64 %rd275, %rd275, %rd560;
addc.u64 %rd276, %rd276, 0;

	// end inline asm
	// begin inline asm
	mad.lo.cc.u64 %rd281, %rd104, %rd111, %rd247;
madc.hi.u64 %rd282, %rd104, %rd111, 0;
add.cc.u64 %rd281, %rd281, %rd276;
addc.u64 %rd282, %rd282, 0;

	// end inline asm
	// begin inline asm
	mad.lo.cc.u64 %rd287, %rd105, %rd111, %rd253;
madc.hi.u64 %rd288, %rd105, %rd111, 0;
add.cc.u64 %rd287, %rd287, %rd282;
addc.u64 %rd288, %rd288, 0;

	// end inline asm
	// begin inline asm
	mad.lo.cc.u64 %rd293, %rd106, %rd111, %rd259;
madc.hi.u64 %rd294, %rd106, %rd111, 0;
add.cc.u64 %rd293, %rd293, %rd288;
addc.u64 %rd294, %rd294, 0;

	// end inline asm
	// begin inline asm
	mad.lo.cc.u64 %rd299, %rd107, %rd111, %rd265;
madc.hi.u64 %rd300, %rd107, %rd111, 0;
add.cc.u64 %rd299, %rd299, %rd294;
addc.u64 %rd300, %rd300, 0;

	// end inline asm
	// begin inline asm
	mad.lo.cc.u64 %rd305, %rd108, %rd111, %rd271;
madc.hi.u64 %rd306, %rd108, %rd111, 0;
add.cc.u64 %rd305, %rd305, %rd300;
addc.u64 %rd306, %rd306, 0;

	// end inline asm
	// begin inline asm
	add.cc.u64 %rd311, %rd313, %rd306;
addc.u64 %rd312, 0, 0;

	// end inline asm
	mul.lo.s64 	%rd347, %rd275, -8506173809081122819;
	// begin inline asm
	mad.lo.cc.u64 %rd315, %rd347, %rd558, %rd275;
madc.hi.u64 %rd316, %rd347, %rd558, 0;
add.cc.u64 %rd315, %rd315, %rd560;
addc.u64 %rd316, %rd316, 0;

	// end inline asm
	// begin inline asm
	mad.lo.cc.u64 %rd321, %rd347, %rd564, %rd281;
madc.hi.u64 %rd322, %rd347, %rd564, 0;
add.cc.u64 %rd321, %rd321, %rd316;
addc.u64 %rd322, %rd322, 0;

	// end inline asm
	// begin inline asm
	mad.lo.cc.u64 %rd327, %rd347, %rd570, %rd287;
madc.hi.u64 %rd328, %rd347, %rd570, 0;
add.cc.u64 %rd327, %rd327, %rd322;
addc.u64 %rd328, %rd328, 0;

	// end inline asm
	// begin inline asm
	mad.lo.cc.u64 %rd333, %rd347, %rd576, %rd293;
madc.hi.u64 %rd334, %rd347, %rd576, 0;
add.cc.u64 %rd333, %rd333, %rd328;
addc.u64 %rd334, %rd334, 0;

	// end inline asm
	// begin inline asm
	mad.lo.cc.u64 %rd339, %rd347, %rd582, %rd299;
madc.hi.u64 %rd340, %rd347, %rd582, 0;
add.cc.u64 %rd339, %rd339, %rd334;
addc.u64 %rd340, %rd340, 0;

	// end inline asm
	// begin inline asm
	mad.lo.cc.u64 %rd345, %rd347, %rd588, %rd305;
madc.hi.u64 %rd346, %rd347, %rd588, 0;
add.cc.u64 %rd345, %rd345, %rd340;
addc.u64 %rd346, %rd346, 0;

	// end inline asm
	// begin inline asm
	add.cc.u64 %rd351, %rd311, %rd346;
addc.u64 %rd352, 0, 0;

	// end inline asm
	add.s64 	%rd393, %rd312, %rd352;
	// begin inline asm
	mad.lo.cc.u64 %rd355, %rd103, %rd112, %rd321;
madc.hi.u64 %rd356, %rd103, %rd112, 0;
add.cc.u64 %rd355, %rd355, %rd560;
addc.u64 %rd356, %rd356, 0;

	// end inline asm
	// begin inline asm
	mad.lo.cc.u64 %rd361, %rd104, %rd112, %rd327;
madc.hi.u64 %rd362, %rd104, %rd112, 0;
add.cc.u64 %rd361, %rd361, %rd356;
addc.u64 %rd362, %rd362, 0;

	// end inline asm
	// begin inline asm
	mad.lo.cc.u64 %rd367, %rd105, %rd112, %rd333;
madc.hi.u64 %rd368, %rd105, %rd112, 0;
add.cc.u64 %rd367, %rd367, %rd362;
addc.u64 %rd368, %rd368, 0;

	// end inline asm
	// begin inline asm
	mad.lo.cc.u64 %rd373, %rd106, %rd112, %rd339;
madc.hi.u64 %rd374, %rd106, %rd112, 0;
add.cc.u64 %rd373, %rd373, %rd368;
addc.u64 %rd374, %rd374, 0;

	// end inline asm
	// begin inline asm
	mad.lo.cc.u64 %rd379, %rd107, %rd112, %rd345;
madc.hi.u64 %rd380, %rd107, %rd112, 0;
add.cc.u64 %rd379, %rd379, %rd374;
addc.u64 %rd380, %rd380, 0;

	// end inline asm
	// begin inline asm
	mad.lo.cc.u64 %rd385, %rd108, %rd112, %rd351;
madc.hi.u64 %rd386, %rd108, %rd112, 0;
add.cc.u64 %rd385, %rd385, %rd380;
addc.u64 %rd386, %rd386, 0;

	// end inline asm
	// begin inline asm
	add.cc.u64 %rd391, %rd393, %rd386;
addc.u64 %rd392, 0, 0;

	// end inline asm
	mul.lo.s64 	%rd427, %rd355, -8506173809081122819;
	// begin inline asm
	mad.lo.cc.u64 %rd395, %rd427, %rd558, %rd355;
madc.hi.u64 %rd396, %rd427, %rd558, 0;
add.cc.u64 %rd395, %rd395, %rd560;
addc.u64 %rd396, %rd396, 0;

	// end inline asm
	// begin inline asm
	mad.lo.cc.u64 %rd401, %rd427, %rd564, %rd361;
madc.hi.u64 %rd402, %rd427, %rd564, 0;
add.cc.u64 %rd401, %rd401, %rd396;
addc.u64 %rd402, %rd402, 0;

	// end inline asm
	// begin inline asm
	mad.lo.cc.u64 %rd407, %rd427, %rd570, %rd367;
madc.hi.u64 %rd408, %rd427, %rd570, 0;
add.cc.u64 %rd407, %rd407, %rd402;
addc.u64 %rd408, %rd408, 0;

	// end inline asm
	// begin inline asm
	mad.lo.cc.u64 %rd413, %rd427, %rd576, %rd373;
madc.hi.u64 %rd414, %rd427, %rd576, 0;
add.cc.u64 %rd413, %rd413, %rd408;
addc.u64 %rd414, %rd414, 0;

	// end inline asm
	// begin inline asm
	mad.lo.cc.u64 %rd419, %rd427, %rd582, %rd379;
madc.hi.u64 %rd420, %rd427, %rd582, 0;
add.cc.u64 %rd419, %rd419, %rd414;
addc.u64 %rd420, %rd420, 0;

	// end inline asm
	// begin inline asm
	mad.lo.cc.u64 %rd425, %rd427, %rd588, %rd385;
madc.hi.u64 %rd426, %rd427, %rd588, 0;
add.cc.u64 %rd425, %rd425, %rd420;
addc.u64 %rd426, %rd426, 0;

	// end inline asm
	// begin inline asm
	add.cc.u64 %rd431, %rd391, %rd426;
addc.u64 %rd432, 0, 0;

	// end inline asm
	add.s64 	%rd473, %rd392, %rd432;
	// begin inline asm
	mad.lo.cc.u64 %rd435, %rd103, %rd113, %rd401;
madc.hi.u64 %rd436, %rd103, %rd113, 0;
add.cc.u64 %rd435, %rd435, %rd560;
addc.u64 %rd436, %rd436, 0;

	// end inline asm
	// begin inline asm
	mad.lo.cc.u64 %rd441, %rd104, %rd113, %rd407;
madc.hi.u64 %rd442, %rd104, %rd113, 0;
add.cc.u64 %rd441, %rd441, %rd436;
addc.u64 %rd442, %rd442, 0;

	// end inline asm
	// begin inline asm
	mad.lo.cc.u64 %rd447, %rd105, %rd113, %rd413;
madc.hi.u64 %rd448, %rd105, %rd113, 0;
add.cc.u64 %rd447, %rd447, %rd442;
addc.u64 %rd448, %rd448, 0;

	// end inline asm
	// begin inline asm
	mad.lo.cc.u64 %rd453, %rd106, %rd113, %rd419;
madc.hi.u64 %rd454, %rd106, %rd113, 0;
add.cc.u64 %rd453, %rd453, %rd448;
addc.u64 %rd454, %rd454, 0;

	// end inline asm
	// begin inline asm
	mad.lo.cc.u64 %rd459, %rd107, %rd113, %rd425;
madc.hi.u64 %rd460, %rd107, %rd113, 0;
add.cc.u64 %rd459, %rd459, %rd454;
addc.u64 %rd460, %rd460, 0;

	// end inline asm
	// begin inline asm
	mad.lo.cc.u64 %rd465, %rd108, %rd113, %rd431;
madc.hi.u64 %rd466, %rd108, %rd113, 0;
add.cc.u64 %rd465, %rd465, %rd460;
addc.u64 %rd466, %rd466, 0;

	// end inline asm
	// begin inline asm
	add.cc.u64 %rd471, %rd473, %rd466;
addc.u64 %rd472, 0, 0;

	// end inline asm
	mul.lo.s64 	%rd507, %rd435, -8506173809081122819;
	// begin inline asm
	mad.lo.cc.u64 %rd475, %rd507, %rd558, %rd435;
madc.hi.u64 %rd476, %rd507, %rd558, 0;
add.cc.u64 %rd475, %rd475, %rd560;
addc.u64 %rd476, %rd476, 0;

	// end inline asm
	// begin inline asm
	mad.lo.cc.u64 %rd481, %rd507, %rd564, %rd441;
madc.hi.u64 %rd482, %rd507, %rd564, 0;
add.cc.u64 %rd481, %rd481, %rd476;
addc.u64 %rd482, %rd482, 0;

	// end inline asm
	// begin inline asm
	mad.lo.cc.u64 %rd487, %rd507, %rd570, %rd447;
madc.hi.u64 %rd488, %rd507, %rd570, 0;
add.cc.u64 %rd487, %rd487, %rd482;
addc.u64 %rd488, %rd488, 0;

	// end inline asm
	// begin inline asm
	mad.lo.cc.u64 %rd493, %rd507, %rd576, %rd453;
madc.hi.u64 %rd494, %rd507, %rd576, 0;
add.cc.u64 %rd493, %rd493, %rd488;
addc.u64 %rd494, %rd494, 0;

	// end inline asm
	// begin inline asm
	mad.lo.cc.u64 %rd499, %rd507, %rd582, %rd459;
madc.hi.u64 %rd500, %rd507, %rd582, 0;
add.cc.u64 %rd499, %rd499, %rd494;
addc.u64 %rd500, %rd500, 0;

	// end inline asm
	// begin inline asm
	mad.lo.cc.u64 %rd505, %rd507, %rd588, %rd465;
madc.hi.u64 %rd506, %rd507, %rd588, 0;
add.cc.u64 %rd505, %rd505, %rd500;
addc.u64 %rd506, %rd506, 0;

	// end inline asm
	// begin inline asm
	add.cc.u64 %rd511, %rd471, %rd506;
addc.u64 %rd512, 0, 0;

	// end inline asm
	add.s64 	%rd553, %rd472, %rd512;
	// begin inline asm
	mad.lo.cc.u64 %rd515, %rd103, %rd114, %rd481;
madc.hi.u64 %rd516, %rd103, %rd114, 0;
add.cc.u64 %rd515, %rd515, %rd560;
addc.u64 %rd516, %rd516, 0;

	// end inline asm
	// begin inline asm
	mad.lo.cc.u64 %rd521, %rd104, %rd114, %rd487;
madc.hi.u64 %rd522, %rd104, %rd114, 0;
add.cc.u64 %rd521, %rd521, %rd516;
addc.u64 %rd522, %rd522, 0;

	// end inline asm
	// begin inline asm
	mad.lo.cc.u64 %rd527, %rd105, %rd114, %rd493;
madc.hi.u64 %rd528, %rd105, %rd114, 0;
add.cc.u64 %rd527, %rd527, %rd522;
addc.u64 %rd528, %rd528, 0;

	// end inline asm
	// begin inline asm
	mad.lo.cc.u64 %rd533, %rd106, %rd114, %rd499;
madc.hi.u64 %rd534, %rd106, %rd114, 0;
add.cc.u64 %rd533, %rd533, %rd528;
addc.u64 %rd534, %rd534, 0;

	// end inline asm
	// begin inline asm
	mad.lo.cc.u64 %rd539, %rd107, %rd114, %rd505;
madc.hi.u64 %rd540, %rd107, %rd114, 0;
add.cc.u64 %rd539, %rd539, %rd534;
addc.u64 %rd540, %rd540, 0;

	// end inline asm
	// begin inline asm
	mad.lo.cc.u64 %rd545, %rd108, %rd114, %rd511;
madc.hi.u64 %rd546, %rd108, %rd114, 0;
add.cc.u64 %rd545, %rd545, %rd540;
addc.u64 %rd546, %rd546, 0;

	// end inline asm
	// begin inline asm
	add.cc.u64 %rd551, %rd553, %rd546;
addc.u64 %rd552, 0, 0;

	// end inline asm
	mul.lo.s64 	%rd587, %rd515, -8506173809081122819;
	// begin inline asm
	mad.lo.cc.u64 %rd555, %rd587, %rd558, %rd515;
madc.hi.u64 %rd556, %rd587, %rd558, 0;
add.cc.u64 %rd555, %rd555, %rd560;
addc.u64 %rd556, %rd556, 0;

	// end inline asm
	// begin inline asm
	mad.lo.cc.u64 %rd1246, %rd587, %rd564, %rd521;
madc.hi.u64 %rd562, %rd587, %rd564, 0;
add.cc.u64 %rd1246, %rd1246, %rd556;
addc.u64 %rd562, %rd562, 0;

	// end inline asm
	// begin inline asm
	mad.lo.cc.u64 %rd1245, %rd587, %rd570, %rd527;
madc.hi.u64 %rd568, %rd587, %rd570, 0;
add.cc.u64 %rd1245, %rd1245, %rd562;
addc.u64 %rd568, %rd568, 0;

	// end inline asm
	// begin inline asm
	mad.lo.cc.u64 %rd607, %rd587, %rd576, %rd533;
madc.hi.u64 %rd574, %rd587, %rd576, 0;
add.cc.u64 %rd607, %rd607, %rd568;
addc.u64 %rd574, %rd574, 0;

	// end inline asm
	// begin inline asm
	mad.lo.cc.u64 %rd608, %rd587, %rd582, %rd539;
madc.hi.u64 %rd580, %rd587, %rd582, 0;
add.cc.u64 %rd608, %rd608, %rd574;
addc.u64 %rd580, %rd580, 0;

	// end inline asm
	// begin inline asm
	mad.lo.cc.u64 %rd609, %rd587, %rd588, %rd545;
madc.hi.u64 %rd586, %rd587, %rd588, 0;
add.cc.u64 %rd609, %rd609, %rd580;
addc.u64 %rd586, %rd586, 0;

	// end inline asm
	// begin inline asm
	add.cc.u64 %rd610, %rd551, %rd586;
addc.u64 %rd592, 0, 0;

	// end inline asm
	setp.gt.u64 	%p1, %rd610, 1873798617647539866;
	@%p1 bra 	$L__BB1_10;
	setp.eq.s64 	%p2, %rd610, 1873798617647539866;
	mov.u64 	%rd1241, %rd610;
	mov.u64 	%rd1242, %rd609;
	mov.u64 	%rd1243, %rd608;
	mov.u64 	%rd1244, %rd607;
	@%p2 bra 	$L__BB1_2;
	bra.uni 	$L__BB1_11;
$L__BB1_2:
	setp.gt.u64 	%p3, %rd609, 5412103778470702295;
	@%p3 bra 	$L__BB1_10;
	setp.ne.s64 	%p4, %rd609, 5412103778470702295;
	mov.b64 	%rd1241, 1873798617647539866;
	mov.u64 	%rd1242, %rd609;
	mov.u64 	%rd1243, %rd608;
	mov.u64 	%rd1244, %rd607;
	@%p4 bra 	$L__BB1_11;
	setp.gt.u64 	%p5, %rd608, 7239337960414712511;
	@%p5 bra 	$L__BB1_10;
	setp.ne.s64 	%p6, %rd608, 7239337960414712511;
	mov.b64 	%rd1242, 5412103778470702295;
	mov.u64 	%rd1243, %rd608;
	mov.u64 	%rd1244, %rd607;
	@%p6 bra 	$L__BB1_11;
	setp.gt.u64 	%p7, %rd607, 7435674573564081700;
	@%p7 bra 	$L__BB1_10;
	setp.ne.s64 	%p8, %rd607, 7435674573564081700;
	mov.b64 	%rd1243, 7239337960414712511;
	mov.u64 	%rd1244, %rd607;
	@%p8 bra 	$L__BB1_11;
	setp.gt.u64 	%p9, %rd1245, 2210141511517208575;
	@%p9 bra 	$L__BB1_10;
	setp.ne.s64 	%p10, %rd1245, 2210141511517208575;
	setp.lt.u64 	%p11, %rd1246, -5044313057631688021;
	or.pred  	%p12, %p10, %p11;
	mov.b64 	%rd1244, 7435674573564081700;
	@%p12 bra 	$L__BB1_11;
$L__BB1_10:
	mov.b64 	%rd611, -5044313057631688021;
	mov.b64 	%rd612, 2210141511517208575;
	mov.b64 	%rd613, 7435674573564081700;
	mov.b64 	%rd614, 7239337960414712511;
	mov.b64 	%rd615, 5412103778470702295;
	mov.b64 	%rd616, 1873798617647539866;
	// begin inline asm
	sub.cc.u64 %rd1246, %rd1246, %rd611;
subc.cc.u64 %rd1245, %rd1245, %rd612;
subc.cc.u64 %rd607, %rd607, %rd613;
subc.cc.u64 %rd608, %rd608, %rd614;
subc.cc.u64 %rd609, %rd609, %rd615;
subc.u64 %rd610, %rd610, %rd616;

	// end inline asm
	mov.u64 	%rd1241, %rd610;
	mov.u64 	%rd1242, %rd609;
	mov.u64 	%rd1243, %rd608;
	mov.u64 	%rd1244, %rd607;
$L__BB1_11:
	mov.u64 	%rd653, %rd105;
	mov.u64 	%rd655, %rd107;
	mov.u64 	%rd1248, %rd104;
	mov.u64 	%rd654, %rd106;
	mov.u64 	%rd656, %rd108;
	mov.u64 	%rd1247, %rd103;
	// begin inline asm
	add.cc.u64 %rd1247, %rd1247, %rd109;
addc.cc.u64 %rd1248, %rd1248, %rd110;
addc.cc.u64 %rd653, %rd653, %rd111;
addc.cc.u64 %rd654, %rd654, %rd112;
addc.cc.u64 %rd655, %rd655, %rd113;
addc.u64 %rd656, %rd656, %rd114;

	// end inline asm
	setp.gt.u64 	%p13, %rd656, 1873798617647539866;
	@%p13 bra 	$L__BB1_21;
	setp.eq.s64 	%p14, %rd656, 1873798617647539866;
	mov.u64 	%rd1249, %rd653;
	mov.u64 	%rd1250, %rd654;
	mov.u64 	%rd1251, %rd655;
	mov.u64 	%rd1252, %rd656;
	@%p14 bra 	$L__BB1_13;
	bra.uni 	$L__BB1_22;
$L__BB1_13:
	setp.gt.u64 	%p15, %rd655, 5412103778470702295;
	@%p15 bra 	$L__BB1_21;
	setp.ne.s64 	%p16, %rd655, 5412103778470702295;
	mov.b64 	%rd1252, 1873798617647539866;
	mov.u64 	%rd1249, %rd653;
	mov.u64 	%rd1250, %rd654;
	mov.u64 	%rd1251, %rd655;
	@%p16 bra 	$L__BB1_22;
	setp.gt.u64 	%p17, %rd654, 7239337960414712511;
	@%p17 bra 	$L__BB1_21;
	setp.ne.s64 	%p18, %rd654, 7239337960414712511;
	mov.b64 	%rd1251, 5412103778470702295;
	mov.u64 	%rd1249, %rd653;
	mov.u64 	%rd1250, %rd654;
	@%p18 bra 	$L__BB1_22;
	setp.gt.u64 	%p19, %rd653, 7435674573564081700;
	@%p19 bra 	$L__BB1_21;
	setp.ne.s64 	%p20, %rd653, 7435674573564081700;
	mov.b64 	%rd1250, 7239337960414712511;
	mov.u64 	%rd1249, %rd653;
	@%p20 bra 	$L__BB1_22;
	setp.gt.u64 	%p21, %rd1248, 2210141511517208575;
	@%p21 bra 	$L__BB1_21;
	setp.ne.s64 	%p22, %rd1248, 2210141511517208575;
	setp.lt.u64 	%p23, %rd1247, -5044313057631688021;
	or.pred  	%p24, %p22, %p23;
	mov.b64 	%rd1249, 7435674573564081700;
	@%p24 bra 	$L__BB1_22;
$L__BB1_21:
	mov.b64 	%rd657, -5044313057631688021;
	mov.b64 	%rd658, 2210141511517208575;
	mov.b64 	%rd659, 7435674573564081700;
	mov.b64 	%rd660, 7239337960414712511;
	mov.b64 	%rd661, 5412103778470702295;
	mov.b64 	%rd662, 1873798617647539866;
	// begin inline asm
	sub.cc.u64 %rd1247, %rd1247, %rd657;
subc.cc.u64 %rd1248, %rd1248, %rd658;
subc.cc.u64 %rd653, %rd653, %rd659;
subc.cc.u64 %rd654, %rd654, %rd660;
subc.cc.u64 %rd655, %rd655, %rd661;
subc.u64 %rd656, %rd656, %rd662;

	// end inline asm
	mov.u64 	%rd1249, %rd653;
	mov.u64 	%rd1250, %rd654;
	mov.u64 	%rd1251, %rd655;
	mov.u64 	%rd1252, %rd656;
$L__BB1_22:
	mov.u64 	%rd1255, %rd105;
	mov.u64 	%rd1257, %rd107;
	mov.u64 	%rd1254, %rd104;
	mov.u64 	%rd1256, %rd106;
	mov.u64 	%rd1258, %rd108;
	mov.u64 	%rd1253, %rd103;
	// begin inline asm
	sub.cc.u64 %rd1253, %rd1253, %rd109;
subc.cc.u64 %rd1254, %rd1254, %rd110;
subc.cc.u64 %rd1255, %rd1255, %rd111;
subc.cc.u64 %rd1256, %rd1256, %rd112;
subc.cc.u64 %rd1257, %rd1257, %rd113;
subc.u64 %rd1258, %rd1258, %rd114;

	// end inline asm
	setp.gt.u64 	%p25, %rd108, %rd114;
	@%p25 bra 	$L__BB1_33;
	setp.ge.u64 	%p26, %rd108, %rd114;
	@%p26 bra 	$L__BB1_24;
	bra.uni 	$L__BB1_32;
$L__BB1_24:
	setp.gt.u64 	%p27, %rd107, %rd113;
	@%p27 bra 	$L__BB1_33;
	setp.lt.u64 	%p28, %rd107, %rd113;
	@%p28 bra 	$L__BB1_32;
	setp.gt.u64 	%p29, %rd106, %rd112;
	@%p29 bra 	$L__BB1_33;
	setp.lt.u64 	%p30, %rd106, %rd112;
	@%p30 bra 	$L__BB1_32;
	setp.gt.u64 	%p31, %rd105, %rd111;
	@%p31 bra 	$L__BB1_33;
	setp.lt.u64 	%p32, %rd105, %rd111;
	@%p32 bra 	$L__BB1_32;
	setp.gt.u64 	%p33, %rd104, %rd110;
	@%p33 bra 	$L__BB1_33;
	setp.lt.u64 	%p34, %rd104, %rd110;
	setp.lt.u64 	%p35, %rd103, %rd109;
	or.pred  	%p36, %p34, %p35;
	@%p36 bra 	$L__BB1_32;
	bra.uni 	$L__BB1_33;
$L__BB1_32:
	mov.b64 	%rd693, -5044313057631688021;
	mov.b64 	%rd694, 2210141511517208575;
	mov.b64 	%rd695, 7435674573564081700;
	mov.b64 	%rd696, 7239337960414712511;
	mov.b64 	%rd697, 5412103778470702295;
	mov.b64 	%rd698, 1873798617647539866;
	// begin inline asm
	add.cc.u64 %rd1253, %rd1253, %rd693;
addc.cc.u64 %rd1254, %rd1254, %rd694;
addc.cc.u64 %rd1255, %rd1255, %rd695;
addc.cc.u64 %rd1256, %rd1256, %rd696;
addc.cc.u64 %rd1257, %rd1257, %rd697;
addc.u64 %rd1258, %rd1258, %rd698;

	// end inline asm
$L__BB1_33:
	mov.b64 	%rd1150, 0;
	// begin inline asm
	mad.lo.cc.u64 %rd705, %rd1253, %rd1247, %rd1150;
madc.hi.u64 %rd706, %rd1253, %rd1247, 0;
add.cc.u64 %rd705, %rd705, %rd1150;
addc.u64 %rd706, %rd706, 0;

	// end inline asm
	// begin inline asm
	mad.lo.cc.u64 %rd711, %rd1254, %rd1247, %rd1150;
madc.hi.u64 %rd712, %rd1254, %rd1247, 0;
add.cc.u64 %rd711, %rd711, %rd706;
addc.u64 %rd712, %rd712, 0;

	// end inline asm
	// begin inline asm
	mad.lo.cc.u64 %rd717, %rd1255, %rd1247, %rd1150;
madc.hi.u64 %rd718, %rd1255, %rd1247, 0;
add.cc.u64 %rd717, %rd717, %rd712;
addc.u64 %rd718, %rd718, 0;

	// end inline asm
	// begin inline asm
	mad.lo.cc.u64 %rd723, %rd1256, %rd1247, %rd1150;
madc.hi.u64 %rd724, %rd1256, %rd1247, 0;
add.cc.u64 %rd723, %rd723, %rd718;
addc.u64 %rd724, %rd724, 0;

	// end inline asm
	// begin inline asm
	mad.lo.cc.u64 %rd729, %rd1257, %rd1247, %rd1150;
madc.hi.u64 %rd730, %rd1257, %rd1247, 0;
add.cc.u64 %rd729, %rd729, %rd724;
addc.u64 %rd730, %rd730, 0;

	// end inline asm
	// begin inline asm
	mad.lo.cc.u64 %rd735, %rd1258, %rd1247, %rd1150;
madc.hi.u64 %rd736, %rd1258, %rd1247, 0;
add.cc.u64 %rd735, %rd735, %rd730;
addc.u64 %rd736, %rd736, 0;

	// end inline asm
	// begin inline asm
	add.cc.u64 %rd741, %rd1150, %rd736;
addc.u64 %rd742, 0, 0;

	// end inline asm
	mul.lo.s64 	%rd777, %rd705, -8506173809081122819;
	mov.b64 	%rd1148, -5044313057631688021;
	// begin inline asm
	mad.lo.cc.u64 %rd745, %rd777, %rd1148, %rd705;
madc.hi.u64 %rd746, %rd777, %rd1148, 0;
add.cc.u64 %rd745, %rd745, %rd1150;
addc.u64 %rd746, %rd746, 0;

	// end inline asm
	mov.b64 	%rd1154, 2210141511517208575;
	// begin inline asm
	mad.lo.cc.u64 %rd751, %rd777, %rd1154, %rd711;
madc.hi.u64 %rd752, %rd777, %rd1154, 0;
add.cc.u64 %rd751, %rd751, %rd746;
addc.u64 %rd752, %rd752, 0;

	// end inline asm
	mov.b64 	%rd1160, 7435674573564081700;
	// begin inline asm
	mad.lo.cc.u64 %rd757, %rd777, %rd1160, %rd717;
madc.hi.u64 %rd758, %rd777, %rd1160, 0;
add.cc.u64 %rd757, %rd757, %rd752;
addc.u64 %rd758, %rd758, 0;

	// end inline asm
	mov.b64 	%rd1166, 7239337960414712511;
	// begin inline asm
	mad.lo.cc.u64 %rd763, %rd777, %rd1166, %rd723;
madc.hi.u64 %rd764, %rd777, %rd1166, 0;
add.cc.u64 %rd763, %rd763, %rd758;
addc.u64 %rd764, %rd764, 0;

	// end inline asm
	mov.b64 	%rd1172, 5412103778470702295;
	// begin inline asm
	mad.lo.cc.u64 %rd769, %rd777, %rd1172, %rd729;
madc.hi.u64 %rd770, %rd777, %rd1172, 0;
add.cc.u64 %rd769, %rd769, %rd764;
addc.u64 %rd770, %rd770, 0;

	// end inline asm
	mov.b64 	%rd1178, 1873798617647539866;
	// begin inline asm
	mad.lo.cc.u64 %rd775, %rd777, %rd1178, %rd735;
madc.hi.u64 %rd776, %rd777, %rd1178, 0;
add.cc.u64 %rd775, %rd775, %rd770;
addc.u64 %rd776, %rd776, 0;

	// end inline asm
	// begin inline asm
	add.cc.u64 %rd781, %rd741, %rd776;
addc.u64 %rd782, 0, 0;

	// end inline asm
	add.s64 	%rd823, %rd742, %rd782;
	// begin inline asm
	mad.lo.cc.u64 %rd785, %rd1253, %rd1248, %rd751;
madc.hi.u64 %rd786, %rd1253, %rd1248, 0;
add.cc.u64 %rd785, %rd785, %rd1150;
addc.u64 %rd786, %rd786, 0;

	// end inline asm
	// begin inline asm
	mad.lo.cc.u64 %rd791, %rd1254, %rd1248, %rd757;
madc.hi.u64 %rd792, %rd1254, %rd1248, 0;
add.cc.u64 %rd791, %rd791, %rd786;
addc.u64 %rd792, %rd792, 0;

	// end inline asm
	// begin inline asm
	mad.lo.cc.u64 %rd797, %rd1255, %rd1248, %rd763;
madc.hi.u64 %rd798, %rd1255, %rd1248, 0;
add.cc.u64 %rd797, %rd797, %rd792;
addc.u64 %rd798, %rd798, 0;

	// end inline asm
	// begin inline asm
	mad.lo.cc.u64 %rd803, %rd1256, %rd1248, %rd769;
madc.hi.u64 %rd804, %rd1256, %rd1248, 0;
add.cc.u64 %rd803, %rd803, %rd798;
addc.u64 %rd804, %rd804, 0;

	// end inline asm
	// begin inline asm
	mad.lo.cc.u64 %rd809, %rd1257, %rd1248, %rd775;
madc.hi.u64 %rd810, %rd1257, %rd1248, 0;
add.cc.u64 %rd809, %rd809, %rd804;
addc.u64 %rd810, %rd810, 0;

	// end inline asm
	// begin inline asm
	mad.lo.cc.u64 %rd815, %rd1258, %rd1248, %rd781;
madc.hi.u64 %rd816, %rd1258, %rd1248, 0;
add.cc.u64 %rd815, %rd815, %rd810;
addc.u64 %rd816, %rd816, 0;

	// end inline asm
	// begin inline asm
	add.cc.u64 %rd821, %rd823, %rd816;
addc.u64 %rd822, 0, 0;

	// end inline asm
	mul.lo.s64 	%rd857, %rd785, -8506173809081122819;
	// begin inline asm
	mad.lo.cc.u64 %rd825, %rd857, %rd1148, %rd785;
madc.hi.u64 %rd826, %rd857, %rd1148, 0;
add.cc.u64 %rd825, %rd825, %rd1150;
addc.u64 %rd826, %rd826, 0;

	// end inline asm
	// begin inline asm
	mad.lo.cc.u64 %rd831, %rd857, %rd1154, %rd791;
madc.hi.u64 %rd832, %rd857, %rd1154, 0;
add.cc.u64 %rd831, %rd831, %rd826;
addc.u64 %rd832, %rd832, 0;

	// end inline asm
	// begin inline asm
	mad.lo.cc.u64 %rd837, %rd857, %rd1160, %rd797;
madc.hi.u64 %rd838, %rd857, %rd1160, 0;
add.cc.u64 %rd837, %rd837, %rd832;
addc.u64 %rd838, %rd838, 0;

	// end inline asm
	// begin inline asm
	mad.lo.cc.u64 %rd843, %rd857, %rd1166, %rd803;
madc.hi.u64 %rd844, %rd857, %rd1166, 0;
add.cc.u64 %rd843, %rd843, %rd838;
addc.u64 %rd844, %rd844, 0;

	// end inline asm
	// begin inline asm
	mad.lo.cc.u64 %rd849, %rd857, %rd1172, %rd809;
madc.hi.u64 %rd850, %rd857, %rd1172, 0;
add.cc.u64 %rd849, %rd849, %rd844;
addc.u64 %rd850, %rd850, 0;

	// end inline asm
	// begin inline asm
	mad.lo.cc.u64 %rd855, %rd857, %rd1178, %rd815;
madc.hi.u64 %rd856, %rd857, %rd1178, 0;
add.cc.u64 %rd855, %rd855, %rd850;
addc.u64 %rd856, %rd856, 0;

	// end inline asm
	// begin inline asm
	add.cc.u64 %rd861, %rd821, %rd856;
addc.u64 %rd862, 0, 0;

	// end inline asm
	add.s64 	%rd903, %rd822, %rd862;
	// begin inline asm
	mad.lo.cc.u64 %rd865, %rd1253, %rd1249, %rd831;
madc.hi.u64 %rd866, %rd1253, %rd1249, 0;
add.cc.u64 %rd865, %rd865, %rd1150;
addc.u64 %rd866, %rd866, 0;

	// end inline asm
	// begin inline asm
	mad.lo.cc.u64 %rd871, %rd1254, %rd1249, %rd837;
madc.hi.u64 %rd872, %rd1254, %rd1249, 0;
add.cc.u64 %rd871, %rd871, %rd866;
addc.u64 %rd872, %rd872, 0;

	// end inline asm
	// begin inline asm
	mad.lo.cc.u64 %rd877, %rd1255, %rd1249, %rd843;
madc.hi.u64 %rd878, %rd1255, %rd1249, 0;
add.cc.u64 %rd877, %rd877, %rd872;
addc.u64 %rd878, %rd878, 0;

	// end inline asm
	// begin inline asm
	mad.lo.cc.u64 %rd883, %rd1256, %rd1249, %rd849;
madc.hi.u64 %rd884, %rd1256, %rd1249, 0;
add.cc.u64 %rd883, %rd883, %rd878;
addc.u64 %rd884, %rd884, 0;

	// end inline asm
	// begin inline asm
	mad.lo.cc.u64 %rd889, %rd1257, %rd1249, %rd855;
madc.hi.u64 %rd890, %rd1257, %rd1249, 0;
add.cc.u64 %rd889, %rd889, %rd884;
addc.u64 %rd890, %rd890, 0;

	// end inline asm
	// begin inline asm
	mad.lo.cc.u64 %rd895, %rd1258, %rd1249, %rd861;
madc.hi.u64 %rd896, %rd1258, %rd1249, 0;
add.cc.u64 %rd895, %rd895, %rd890;
addc.u64 %rd896, %rd896, 0;

	// end inline asm
	// begin inline asm
	add.cc.u64 %rd901, %rd903, %rd896;
addc.u64 %rd902, 0, 0;

	// end inline asm
	mul.lo.s64 	%rd937, %rd865, -8506173809081122819;
	// begin inline asm
	mad.lo.cc.u64 %rd905, %rd937, %rd1148, %rd865;
madc.hi.u64 %rd906, %rd937, %rd1148, 0;
add.cc.u64 %rd905, %rd905, %rd1150;
addc.u64 %rd906, %rd906, 0;

	// end inline asm
	// begin inline asm
	mad.lo.cc.u64 %rd911, %rd937, %rd1154, %rd871;
madc.hi.u64 %rd912, %rd937, %rd1154, 0;
add.cc.u64 %rd911, %rd911, %rd906;
addc.u64 %rd912, %rd912, 0;

	// end inline asm
	// begin inline asm
	mad.lo.cc.u64 %rd917, %rd937, %rd1160, %rd877;
madc.hi.u64 %rd918, %rd937, %rd1160, 0;
add.cc.u64 %rd917, %rd917, %rd912;
addc.u64 %rd918, %rd918, 0;

	// end inline asm
	// begin inline asm
	mad.lo.cc.u64 %rd923, %rd937, %rd1166, %rd883;
madc.hi.u64 %rd924, %rd937, %rd1166, 0;
add.cc.u64 %rd923, %rd923, %rd918;
addc.u64 %rd924, %rd924, 0;

	// end inline asm
	// begin inline asm
	mad.lo.cc.u64 %rd929, %rd937, %rd1172, %rd889;
madc.hi.u64 %rd930, %rd937, %rd1172, 0;
add.cc.u64 %rd929, %rd929, %rd924;
addc.u64 %rd930, %rd930, 0;

	// end inline asm
	// begin inline asm
	mad.lo.cc.u64 %rd935, %rd937, %rd1178, %rd895;
madc.hi.u64 %rd936, %rd937, %rd1178, 0;
add.cc.u64 %rd935, %rd935, %rd930;
addc.u64 %rd936, %rd936, 0;

	// end inline asm
	// begin inline asm
	add.cc.u64 %rd941, %rd901, %rd936;
addc.u64 %rd942, 0, 0;

	// end inline asm
	add.s64 	%rd983, %rd902, %rd942;
	// begin inline asm
	mad.lo.cc.u64 %rd945, %rd1253, %rd1250, %rd911;
madc.hi.u64 %rd946, %rd1253, %rd1250, 0;
add.cc.u64 %rd945, %rd945, %rd1150;
addc.u64 %rd946, %rd946, 0;

	// end inline asm
	// begin inline asm
	mad.lo.cc.u64 %rd951, %rd1254, %rd1250, %rd917;
madc.hi.u64 %rd952, %rd1254, %rd1250, 0;
add.cc.u64 %rd951, %rd951, %rd946;
addc.u64 %rd952, %rd952, 0;

	// end inline asm
	// begin inline asm
	mad.lo.cc.u64 %rd957, %rd1255, %rd1250, %rd923;
madc.hi.u64 %rd958, %rd1255, %rd1250, 0;
add.cc.u64 %rd957, %rd957, %rd952;
addc.u64 %rd958, %rd958, 0;

	// end inline asm
	// begin inline asm
	mad.lo.cc.u64 %rd963, %rd1256, %rd1250, %rd929;
madc.hi.u64 %rd964, %rd1256, %rd1250, 0;
add.cc.u64 %rd963, %rd963, %rd958;
addc.u64 %rd964, %rd964, 0;

	// end inline asm
	// begin inline asm
	mad.lo.cc.u64 %rd969, %rd1257, %rd1250, %rd935;
madc.hi.u64 %rd970, %rd1257, %rd1250, 0;
add.cc.u64 %rd969, %rd969, %rd964;
addc.u64 %rd970, %rd970, 0;

	// end inline asm
	// begin inline asm
	mad.lo.cc.u64 %rd975, %rd1258, %rd1250, %rd941;
madc.hi.u64 %rd976, %rd1258, %rd1250, 0;
add.cc.u64 %rd975, %rd975, %rd970;
addc.u64 %rd976, %rd976, 0;

	// end inline asm
	// begin inline asm
	add.cc.u64 %rd981, %rd983, %rd976;
addc.u64 %rd982, 0, 0;

	// end inline asm
	mul.lo.s64 	%rd1017, %rd945, -8506173809081122819;
	// begin inline asm
	mad.lo.cc.u64 %rd985, %rd1017, %rd1148, %rd945;
madc.hi.u64 %rd986, %rd1017, %rd1148, 0;
add.cc.u64 %rd985, %rd985, %rd1150;
addc.u64 %rd986, %rd986, 0;

	// end inline asm
	// begin inline asm
	mad.lo.cc.u64 %rd991, %rd1017, %rd1154, %rd951;
madc.hi.u64 %rd992, %rd1017, %rd1154, 0;
add.cc.u64 %rd991, %rd991, %rd986;
addc.u64 %rd992, %rd992, 0;

	// end inline asm
	// begin inline asm
	mad.lo.cc.u64 %rd997, %rd1017, %rd1160, %rd957;
madc.hi.u64 %rd998, %rd1017, %rd1160, 0;
add.cc.u64 %rd997, %rd997, %rd992;
addc.u64 %rd998, %rd998, 0;

	// end inline asm
	// begin inline asm
	mad.lo.cc.u64 %rd1003, %rd1017, %rd1166, %rd963;
madc.hi.u64 %rd1004, %rd1017, %rd1166, 0;
add.cc.u64 %rd1003, %rd1003, %rd998;
addc.u64 %rd1004, %rd1004, 0;

	// end inline asm
	// begin inline asm
	mad.lo.cc.u64 %rd1009, %rd1017, %rd1172, %rd969;
madc.hi.u64 %rd1010, %rd1017, %rd1172, 0;
add.cc.u64 %rd1009, %rd1009, %rd1004;
addc.u64 %rd1010, %rd1010, 0;

	// end inline asm
	// begin inline asm
	mad.lo.cc.u64 %rd1015, %rd1017, %rd1178, %rd975;
madc.hi.u64 %rd1016, %rd1017, %rd1178, 0;
add.cc.u64 %rd1015, %rd1015, %rd1010;
addc.u64 %rd1016, %rd1016, 0;

	// end inline asm
	// begin inline asm
	add.cc.u64 %rd1021, %rd981, %rd1016;
addc.u64 %rd1022, 0, 0;

	// end inline asm
	add.s64 	%rd1063, %rd982, %rd1022;
	// begin inline asm
	mad.lo.cc.u64 %rd1025, %rd1253, %rd1251, %rd991;
madc.hi.u64 %rd1026, %rd1253, %rd1251, 0;
add.cc.u64 %rd1025, %rd1025, %rd1150;
addc.u64 %rd1026, %rd1026, 0;

	// end inline asm
	// begin inline asm
	mad.lo.cc.u64 %rd1031, %rd1254, %rd1251, %rd997;
madc.hi.u64 %rd1032, %rd1254, %rd1251, 0;
add.cc.u64 %rd1031, %rd1031, %rd1026;
addc.u64 %rd1032, %rd1032, 0;

	// end inline asm
	// begin inline asm
	mad.lo.cc.u64 %rd1037, %rd1255, %rd1251, %rd1003;
madc.hi.u64 %rd1038, %rd1255, %rd1251, 0;
add.cc.u64 %rd1037, %rd1037, %rd1032;
addc.u64 %rd1038, %rd1038, 0;

	// end inline asm
	// begin inline asm
	mad.lo.cc.u64 %rd1043, %rd1256, %rd1251, %rd1009;
madc.hi.u64 %rd1044, %rd1256, %rd1251, 0;
add.cc.u64 %rd1043, %rd1043, %rd1038;
addc.u64 %rd1044, %rd1044, 0;

	// end inline asm
	// begin inline asm
	mad.lo.cc.u64 %rd1049, %rd1257, %rd1251, %rd1015;
madc.hi.u64 %rd1050, %rd1257, %rd1251, 0;
add.cc.u64 %rd1049, %rd1049, %rd1044;
addc.u64 %rd1050, %rd1050, 0;

	// end inline asm
	// begin inline asm
	mad.lo.cc.u64 %rd1055, %rd1258, %rd1251, %rd1021;
madc.hi.u64 %rd1056, %rd1258, %rd1251, 0;
add.cc.u64 %rd1055, %rd1055, %rd1050;
addc.u64 %rd1056, %rd1056, 0;

	// end inline asm
	// begin inline asm
	add.cc.u64 %rd1061, %rd1063, %rd1056;
addc.u64 %rd1062, 0, 0;

	// end inline asm
	mul.lo.s64 	%rd1097, %rd1025, -8506173809081122819;
	// begin inline asm
	mad.lo.cc.u64 %rd1065, %rd1097, %rd1148, %rd1025;
madc.hi.u64 %rd1066, %rd1097, %rd1148, 0;
add.cc.u64 %rd1065, %rd1065, %rd1150;
addc.u64 %rd1066, %rd1066, 0;

	// end inline asm
	// begin inline asm
	mad.lo.cc.u64 %rd1071, %rd1097, %rd1154, %rd1031;
madc.hi.u64 %rd1072, %rd1097, %rd1154, 0;
add.cc.u64 %rd1071, %rd1071, %rd1066;
addc.u64 %rd1072, %rd1072, 0;

	// end inline asm
	// begin inline asm
	mad.lo.cc.u64 %rd1077, %rd1097, %rd1160, %rd1037;
madc.hi.u64 %rd1078, %rd1097, %rd1160, 0;
add.cc.u64 %rd1077, %rd1077, %rd1072;
addc.u64 %rd1078, %rd1078, 0;

	// end inline asm
	// begin inline asm
	mad.lo.cc.u64 %rd1083, %rd1097, %rd1166, %rd1043;
madc.hi.u64 %rd1084, %rd1097, %rd1166, 0;
add.cc.u64 %rd1083, %rd1083, %rd1078;
addc.u64 %rd1084, %rd1084, 0;

	// end inline asm
	// begin inline asm
	mad.lo.cc.u64 %rd1089, %rd1097, %rd1172, %rd1049;
madc.hi.u64 %rd1090, %rd1097, %rd1172, 0;
add.cc.u64 %rd1089, %rd1089, %rd1084;
addc.u64 %rd1090, %rd1090, 0;

	// end inline asm
	// begin inline asm
	mad.lo.cc.u64 %rd1095, %rd1097, %rd1178, %rd1055;
madc.hi.u64 %rd1096, %rd1097, %rd1178, 0;
add.cc.u64 %rd1095, %rd1095, %rd1090;
addc.u64 %rd1096, %rd1096, 0;

	// end inline asm
	// begin inline asm
	add.cc.u64 %rd1101, %rd1061, %rd1096;
addc.u64 %rd1102, 0, 0;

	// end inline asm
	add.s64 	%rd1143, %rd1062, %rd1102;
	// begin inline asm
	mad.lo.cc.u64 %rd1105, %rd1253, %rd1252, %rd1071;
madc.hi.u64 %rd1106, %rd1253, %rd1252, 0;
add.cc.u64 %rd1105, %rd1105, %rd1150;
addc.u64 %rd1106, %rd1106, 0;

	// end inline asm
	// begin inline asm
	mad.lo.cc.u64 %rd1111, %rd1254, %rd1252, %rd1077;
madc.hi.u64 %rd1112, %rd1254, %rd1252, 0;
add.cc.u64 %rd1111, %rd1111, %rd1106;
addc.u64 %rd1112, %rd1112, 0;

	// end inline asm
	// begin inline asm
	mad.lo.cc.u64 %rd1117, %rd1255, %rd1252, %rd1083;
madc.hi.u64 %rd1118, %rd1255, %rd1252, 0;
add.cc.u64 %rd1117, %rd1117, %rd1112;
addc.u64 %rd1118, %rd1118, 0;

	// end inline asm
	// begin inline asm
	mad.lo.cc.u64 %rd1123, %rd1256, %rd1252, %rd1089;
madc.hi.u64 %rd1124, %rd1256, %rd1252, 0;
add.cc.u64 %rd1123, %rd1123, %rd1118;
addc.u64 %rd1124, %rd1124, 0;

	// end inline asm
	// begin inline asm
	mad.lo.cc.u64 %rd1129, %rd1257, %rd1252, %rd1095;
madc.hi.u64 %rd1130, %rd1257, %rd1252, 0;
add.cc.u64 %rd1129, %rd1129, %rd1124;
addc.u64 %rd1130, %rd1130, 0;

	// end inline asm
	// begin inline asm
	mad.lo.cc.u64 %rd1135, %rd1258, %rd1252, %rd1101;
madc.hi.u64 %rd1136, %rd1258, %rd1252, 0;
add.cc.u64 %rd1135, %rd1135, %rd1130;
addc.u64 %rd1136, %rd1136, 0;

	// end inline asm
	// begin inline asm
	add.cc.u64 %rd1141, %rd1143, %rd1136;
addc.u64 %rd1142, 0, 0;

	// end inline asm
	mul.lo.s64 	%rd1177, %rd1105, -8506173809081122819;
	// begin inline asm
	mad.lo.cc.u64 %rd1145, %rd1177, %rd1148, %rd1105;
madc.hi.u64 %rd1146, %rd1177, %rd1148, 0;
add.cc.u64 %rd1145, %rd1145, %rd1150;
addc.u64 %rd1146, %rd1146, 0;

	// end inline asm
	// begin inline asm
	mad.lo.cc.u64 %rd1259, %rd1177, %rd1154, %rd1111;
madc.hi.u64 %rd1152, %rd1177, %rd1154, 0;
add.cc.u64 %rd1259, %rd1259, %rd1146;
addc.u64 %rd1152, %rd1152, 0;

	// end inline asm
	// begin inline asm
	mad.lo.cc.u64 %rd1260, %rd1177, %rd1160, %rd1117;
madc.hi.u64 %rd1158, %rd1177, %rd1160, 0;
add.cc.u64 %rd1260, %rd1260, %rd1152;
addc.u64 %rd1158, %rd1158, 0;

	// end inline asm
	// begin inline asm
	mad.lo.cc.u64 %rd1197, %rd1177, %rd1166, %rd1123;
madc.hi.u64 %rd1164, %rd1177, %rd1166, 0;
add.cc.u64 %rd1197, %rd1197, %rd1158;
addc.u64 %rd1164, %rd1164, 0;

	// end inline asm
	// begin inline asm
	mad.lo.cc.u64 %rd1198, %rd1177, %rd1172, %rd1129;
madc.hi.u64 %rd1170, %rd1177, %rd1172, 0;
add.cc.u64 %rd1198, %rd1198, %rd1164;
addc.u64 %rd1170, %rd1170, 0;

	// end inline asm
	// begin inline asm
	mad.lo.cc.u64 %rd1199, %rd1177, %rd1178, %rd1135;
madc.hi.u64 %rd1176, %rd1177, %rd1178, 0;
add.cc.u64 %rd1199, %rd1199, %rd1170;
addc.u64 %rd1176, %rd1176, 0;

	// end inline asm
	// begin inline asm
	add.cc.u64 %rd1200, %rd1141, %rd1176;
addc.u64 %rd1182, 0, 0;

	// end inline asm
	setp.gt.u64 	%p37, %rd1200, 1873798617647539866;
	@%p37 bra 	$L__BB1_43;
	setp.eq.s64 	%p38, %rd1200, 1873798617647539866;
	mov.u64 	%rd1261, %rd1197;
	mov.u64 	%rd1262, %rd1198;
	mov.u64 	%rd1263, %rd1199;
	mov.u64 	%rd1264, %rd1200;
	@%p38 bra 	$L__BB1_35;
	bra.uni 	$L__BB1_44;
$L__BB1_35:
	setp.gt.u64 	%p39, %rd1199, 5412103778470702295;
	@%p39 bra 	$L__BB1_43;
	setp.ne.s64 	%p40, %rd1199, 5412103778470702295;
	mov.b64 	%rd1264, 1873798617647539866;
	mov.u64 	%rd1261, %rd1197;
	mov.u64 	%rd1262, %rd1198;
	mov.u64 	%rd1263, %rd1199;
	@%p40 bra 	$L__BB1_44;
	setp.gt.u64 	%p41, %rd1198, 7239337960414712511;
	@%p41 bra 	$L__BB1_43;
	setp.ne.s64 	%p42, %rd1198, 7239337960414712511;
	mov.b64 	%rd1263, 5412103778470702295;
	mov.u64 	%rd1261, %rd1197;
	mov.u64 	%rd1262, %rd1198;
	@%p42 bra 	$L__BB1_44;
	setp.gt.u64 	%p43, %rd1197, 7435674573564081700;
	@%p43 bra 	$L__BB1_43;
	setp.ne.s64 	%p44, %rd1197, 7435674573564081700;
	mov.b64 	%rd1262, 7239337960414712511;
	mov.u64 	%rd1261, %rd1197;
	@%p44 bra 	$L__BB1_44;
	setp.gt.u64 	%p45, %rd1260, 2210141511517208575;
	@%p45 bra 	$L__BB1_43;
	setp.ne.s64 	%p46, %rd1260, 2210141511517208575;
	setp.lt.u64 	%p47, %rd1259, -5044313057631688021;
	or.pred  	%p48, %p46, %p47;
	mov.b64 	%rd1261, 7435674573564081700;
	@%p48 bra 	$L__BB1_44;
$L__BB1_43:
	mov.b64 	%rd1201, -5044313057631688021;
	mov.b64 	%rd1202, 2210141511517208575;
	mov.b64 	%rd1203, 7435674573564081700;
	mov.b64 	%rd1204, 7239337960414712511;
	mov.b64 	%rd1205, 5412103778470702295;
	mov.b64 	%rd1206, 1873798617647539866;
	// begin inline asm
	sub.cc.u64 %rd1259, %rd1259, %rd1201;
subc.cc.u64 %rd1260, %rd1260, %rd1202;
subc.cc.u64 %rd1197, %rd1197, %rd1203;
subc.cc.u64 %rd1198, %rd1198, %rd1204;
subc.cc.u64 %rd1199, %rd1199, %rd1205;
subc.u64 %rd1200, %rd1200, %rd1206;

	// end inline asm
	mov.u64 	%rd1261, %rd1197;
	mov.u64 	%rd1262, %rd1198;
	mov.u64 	%rd1263, %rd1199;
	mov.u64 	%rd1264, %rd1200;
$L__BB1_44:
	mov.b64 	{%r1, %r2}, %rd1241;
	mov.b64 	{%r3, %r4}, %rd1242;
	shf.l.wrap.b32 	%r5, %r4, %r1, 1;
	shf.l.wrap.b32 	%r6, %r1, %r2, 1;
	mov.b64 	%rd1228, {%r5, %r6};
	mov.b64 	{%r7, %r8}, %rd1243;
	shf.l.wrap.b32 	%r9, %r8, %r3, 1;
	shf.l.wrap.b32 	%r10, %r3, %r4, 1;
	mov.b64 	%rd1227, {%r9, %r10};
	mov.b64 	{%r11, %r12}, %rd1244;
	shf.l.wrap.b32 	%r13, %r12, %r7, 1;
	shf.l.wrap.b32 	%r14, %r7, %r8, 1;
	mov.b64 	%rd1226, {%r13, %r14};
	mov.b64 	{%r15, %r16}, %rd1245;
	shf.l.wrap.b32 	%r17, %r16, %r11, 1;
	shf.l.wrap.b32 	%r18, %r11, %r12, 1;
	mov.b64 	%rd1225, {%r17, %r18};
	mov.b64 	{%r19, %r20}, %rd1246;
	shf.l.wrap.b32 	%r21, %r20, %r15, 1;
	shf.l.wrap.b32 	%r22, %r15, %r16, 1;
	mov.b64 	%rd1266, {%r21, %r22};
	shl.b64 	%rd1265, %rd1246, 1;
	setp.gt.u64 	%p49, %rd1228, 1873798617647539866;
	@%p49 bra 	$L__BB1_54;
	setp.eq.s64 	%p50, %rd1228, 1873798617647539866;
	mov.u64 	%rd1267, %rd1225;
	mov.u64 	%rd1268, %rd1226;
	mov.u64 	%rd1269, %rd1227;
	mov.u64 	%rd1270, %rd1228;
	@%p50 bra 	$L__BB1_46;
	bra.uni 	$L__BB1_55;
$L__BB1_46:
	setp.gt.u64 	%p51, %rd1227, 5412103778470702295;
	@%p51 bra 	$L__BB1_54;
	setp.ne.s64 	%p52, %rd1227, 5412103778470702295;
	mov.b64 	%rd1270, 1873798617647539866;
	mov.u64 	%rd1267, %rd1225;
	mov.u64 	%rd1268, %rd1226;
	mov.u64 	%rd1269, %rd1227;
	@%p52 bra 	$L__BB1_55;
	setp.gt.u64 	%p53, %rd1226, 7239337960414712511;
	@%p53 bra 	$L__BB1_54;
	setp.ne.s64 	%p54, %rd1226, 7239337960414712511;
	mov.b64 	%rd1269, 5412103778470702295;
	mov.u64 	%rd1267, %rd1225;
	mov.u64 	%rd1268, %rd1226;
	@%p54 bra 	$L__BB1_55;
	setp.gt.u64 	%p55, %rd1225, 7435674573564081700;
	@%p55 bra 	$L__BB1_54;
	setp.ne.s64 	%p56, %rd1225, 7435674573564081700;
	mov.b64 	%rd1268, 7239337960414712511;
	mov.u64 	%rd1267, %rd1225;
	@%p56 bra 	$L__BB1_55;
	setp.gt.u64 	%p57, %rd1266, 2210141511517208575;
	@%p57 bra 	$L__BB1_54;
	setp.ne.s64 	%p58, %rd1266, 2210141511517208575;
	setp.lt.u64 	%p59, %rd1265, -5044313057631688020;
	or.pred  	%p60, %p58, %p59;
	mov.b64 	%rd1267, 7435674573564081700;
	@%p60 bra 	$L__BB1_55;
$L__BB1_54:
	mov.b64 	%rd1229, -5044313057631688021;
	mov.b64 	%rd1230, 2210141511517208575;
	mov.b64 	%rd1231, 7435674573564081700;
	mov.b64 	%rd1232, 7239337960414712511;
	mov.b64 	%rd1233, 5412103778470702295;
	mov.b64 	%rd1234, 1873798617647539866;
	// begin inline asm
	sub.cc.u64 %rd1265, %rd1265, %rd1229;
subc.cc.u64 %rd1266, %rd1266, %rd1230;
subc.cc.u64 %rd1225, %rd1225, %rd1231;
subc.cc.u64 %rd1226, %rd1226, %rd1232;
subc.cc.u64 %rd1227, %rd1227, %rd1233;
subc.u64 %rd1228, %rd1228, %rd1234;

	// end inline asm
	mov.u64 	%rd1267, %rd1225;
	mov.u64 	%rd1268, %rd1226;
	mov.u64 	%rd1269, %rd1227;
	mov.u64 	%rd1270, %rd1228;
$L__BB1_55:
	st.param.v2.b64 	[func_retval0], {%rd1259, %rd1260};
	st.param.v2.b64 	[func_retval0+16], {%rd1261, %rd1262};
	st.param.v2.b64 	[func_retval0+32], {%rd1263, %rd1264};
	st.param.v2.b64 	[func_retval0+48], {%rd1265, %rd1266};
	st.param.v2.b64 	[func_retval0+64], {%rd1267, %rd1268};
	st.param.v2.b64 	[func_retval0+80], {%rd1269, %rd1270};
	ret;

}
	// .globl	g1_bellman_multiexp
.visible .entry g1_bellman_multiexp(
	.param .u64 .ptr .align 1 g1_bellman_multiexp_param_0,
	.param .u64 .ptr .align 1 g1_bellman_multiexp_param_1,
	.param .u64 .ptr .align 1 g1_bellman_multiexp_param_2,
	.param .u64 .ptr .align 1 g1_bellman_multiexp_param_3,
	.param .u32 g1_bellman_multiexp_param_4,
	.param .u32 g1_bellman_multiexp_param_5,
	.param .u32 g1_bellman_multiexp_param_6,
	.param .u32 g1_bellman_multiexp_param_7
)
{
	.local .align 8 .b8 	__local_depot2[32];
	.reg .b64 	%SP;
	.reg .b64 	%SPL;
	.reg .pred 	%p<2423>;
	.reg .b16 	%rs<3>;
	.reg .b32 	%r<1037>;
	.reg .b32 	%f<5>;
	.reg .b64 	%rd<50437>;

	mov.u64 	%SPL, __local_depot2;
	ld.param.u32 	%r42, [g1_bellman_multiexp_param_4];
	ld.param.u32 	%r43, [g1_bellman_multiexp_param_5];
	ld.param.u32 	%r44, [g1_bellman_multiexp_param_6];
	mov.u32 	%r46, %ctaid.x;
	mov.u32 	%r47, %ntid.x;
	mov.u32 	%r48, %tid.x;
	mad.lo.s32 	%r1, %r46, %r47, %r48;
	mul.lo.s32 	%r49, %r44, %r43;
	setp.ge.u32 	%p1, %r1, %r49;
	@%p1 bra 	$L__BB2_2161;
	ld.param.u32 	%r1020, [g1_bellman_multiexp_param_7];
	ld.param.u64 	%rd49202, [g1_bellman_multiexp_param_1];
	cvta.to.global.u64 	%rd3643, %rd49202;
	mov.b32 	%r50, -1;
	shl.b32 	%r2, %r50, %r1020;
	not.b32 	%r3, %r2;
	mul.lo.s32 	%r51, %r1, %r3;
	mul.wide.u32 	%rd3644, %r51, 144;
	add.s64 	%rd1, %rd3643, %rd3644;
	setp.eq.s32 	%p2, %r1020, 0;
	@%p2 bra 	$L__BB2_13;
	max.u32 	%r4, %r3, 1;
	and.b32  	%r5, %r4, 7;
	setp.gt.u32 	%p3, %r2, -9;
	mov.b32 	%r1026, 0;
	@%p3 bra 	$L__BB2_5;
	and.b32  	%r1026, %r4, 2147483640;
	mov.b32 	%r1024, 0;
$L__BB2_4:
	.pragma "nounroll";
	mul.wide.u32 	%rd3645, %r1024, 144;
	add.s64 	%rd3646, %rd1, %rd3645;
	mov.b64 	%rd3647, 0;
	st.global.u64 	[%rd3646], %rd3647;
	st.global.u64 	[%rd3646+8], %rd3647;
	st.global.u64 	[%rd3646+16], %rd3647;
	st.global.u64 	[%rd3646+24], %rd3647;
	st.global.u64 	[%rd3646+32], %rd3647;
	st.global.u64 	[%rd3646+40], %rd3647;
	mov.b64 	%rd3648, 8505329371266088957;
	st.global.u64 	[%rd3646+48], %rd3648;
	mov.b64 	%rd3649, -1444529529945325566;
	st.global.u64 	[%rd3646+56], %rd3649;
	mov.b64 	%rd3650, 6865905132761471162;
	st.global.u64 	[%rd3646+64], %rd3650;
	mov.b64 	%rd3651, 8632934651105793861;
	st.global.u64 	[%rd3646+72], %rd3651;
	mov.b64 	%rd3652, 6631298214892334189;
	st.global.u64 	[%rd3646+80], %rd3652;
	mov.b64 	%rd3653, 1582556514881692819;
	st.global.u64 	[%rd3646+88], %rd3653;
	st.global.u64 	[%rd3646+96], %rd3647;
	st.global.u64 	[%rd3646+104], %rd3647;
	st.global.u64 	[%rd3646+112], %rd3647;
	st.global.u64 	[%rd3646+120], %rd3647;
	st.global.u64 	[%rd3646+128], %rd3647;
	st.global.u64 	[%rd3646+136], %rd3647;
	st.global.u64 	[%rd3646+144], %rd3647;
	st.global.u64 	[%rd3646+152], %rd3647;
	st.global.u64 	[%rd3646+160], %rd3647;
	st.global.u64 	[%rd3646+168], %rd3647;
	st.global.u64 	[%rd3646+176], %rd3647;
	st.global.u64 	[%rd3646+184], %rd3647;
	st.global.u64 	[%rd3646+192], %rd3648;
	st.global.u64 	[%rd3646+200], %rd3649;
	st.global.u64 	[%rd3646+208], %rd3650;
	st.global.u64 	[%rd3646+216], %rd3651;
	st.global.u64 	[%rd3646+224], %rd3652;
	st.global.u64 	[%rd3646+232], %rd3653;
	st.global.u64 	[%rd3646+240], %rd3647;
	st.global.u64 	[%rd3646+248], %rd3647;
	st.global.u64 	[%rd3646+256], %rd3647;
	st.global.u64 	[%rd3646+264], %rd3647;
	st.global.u64 	[%rd3646+272], %rd3647;
	st.global.u64 	[%rd3646+280], %rd3647;
	st.global.u64 	[%rd3646+288], %rd3647;
	st.global.u64 	[%rd3646+296], %rd3647;
	st.global.u64 	[%rd3646+304], %rd3647;
	st.global.u64 	[%rd3646+312], %rd3647;
	st.global.u64 	[%rd3646+320], %rd3647;
	st.global.u64 	[%rd3646+328], %rd3647;
	st.global.u64 	[%rd3646+336], %rd3648;
	st.global.u64 	[%rd3646+344], %rd3649;
	st.global.u64 	[%rd3646+352], %rd3650;
	st.global.u64 	[%rd3646+360], %rd3651;
	st.global.u64 	[%rd3646+368], %rd3652;
	st.global.u64 	[%rd3646+376], %rd3653;
	st.global.u64 	[%rd3646+384], %rd3647;
	st.global.u64 	[%rd3646+392], %rd3647;
	st.global.u64 	[%rd3646+400], %rd3647;
	st.global.u64 	[%rd3646+408], %rd3647;
	st.global.u64 	[%rd3646+416], %rd3647;
	st.global.u64 	[%rd3646+424], %rd3647;
	st.global.u64 	[%rd3646+432], %rd3647;
	st.global.u64 	[%rd3646+440], %rd3647;
	st.global.u64 	[%rd3646+448], %rd3647;
	st.global.u64 	[%rd3646+456], %rd3647;
	st.global.u64 	[%rd3646+464], %rd3647;
	st.global.u64 	[%rd3646+472], %rd3647;
	st.global.u64 	[%rd3646+480], %rd3648;
	st.global.u64 	[%rd3646+488], %rd3649;
	st.global.u64 	[%rd3646+496], %rd3650;
	st.global.u64 	[%rd3646+504], %rd3651;
	st.global.u64 	[%rd3646+512], %rd3652;
	st.global.u64 	[%rd3646+520], %rd3653;
	st.global.u64 	[%rd3646+528], %rd3647;
	st.global.u64 	[%rd3646+536], %rd3647;
	st.global.u64 	[%rd3646+544], %rd3647;
	st.global.u64 	[%rd3646+552], %rd3647;
	st.global.u64 	[%rd3646+560], %rd3647;
	st.global.u64 	[%rd3646+568], %rd3647;
	st.global.u64 	[%rd3646+576], %rd3647;
	st.global.u64 	[%rd3646+584], %rd3647;
	st.global.u64 	[%rd3646+592], %rd3647;
	st.global.u64 	[%rd3646+600], %rd3647;
	st.global.u64 	[%rd3646+608], %rd3647;
	st.global.u64 	[%rd3646+616], %rd3647;
	st.global.u64 	[%rd3646+624], %rd3648;
	st.global.u64 	[%rd3646+632], %rd3649;
	st.global.u64 	[%rd3646+640], %rd3650;
	st.global.u64 	[%rd3646+648], %rd3651;
	st.global.u64 	[%rd3646+656], %rd3652;
	st.global.u64 	[%rd3646+664], %rd3653;
	st.global.u64 	[%rd3646+672], %rd3647;
	st.global.u64 	[%rd3646+680], %rd3647;
	st.global.u64 	[%rd3646+688], %rd3647;
	st.global.u64 	[%rd3646+696], %rd3647;
	st.global.u64 	[%rd3646+704], %rd3647;
	st.global.u64 	[%rd3646+712], %rd3647;
	st.global.u64 	[%rd3646+720], %rd3647;
	st.global.u64 	[%rd3646+728], %rd3647;
	st.global.u64 	[%rd3646+736], %rd3647;
	st.global.u64 	[%rd3646+744], %rd3647;
	st.global.u64 	[%rd3646+752], %rd3647;
	st.global.u64 	[%rd3646+760], %rd3647;
	st.global.u64 	[%rd3646+768], %rd3648;
	st.global.u64 	[%rd3646+776], %rd3649;
	st.global.u64 	[%rd3646+784], %rd3650;
	st.global.u64 	[%rd3646+792], %rd3651;
	st.global.u64 	[%rd3646+800], %rd3652;
	st.global.u64 	[%rd3646+808], %rd3653;
	st.global.u64 	[%rd3646+816], %rd3647;
	st.global.u64 	[%rd3646+824], %rd3647;
	st.global.u64 	[%rd3646+832], %rd3647;
	st.global.u64 	[%rd3646+840], %rd3647;
	st.global.u64 	[%rd3646+848], %rd3647;
	st.global.u64 	[%rd3646+856], %rd3647;
	st.global.u64 	[%rd3646+864], %rd3647;
	st.global.u64 	[%rd3646+872], %rd3647;
	st.global.u64 	[%rd3646+880], %rd3647;
	st.global.u64 	[%rd3646+888], %rd3647;
	st.global.u64 	[%rd3646+896], %rd3647;
	st.global.u64 	[%rd3646+904], %rd3647;
	st.global.u64 	[%rd3646+912], %rd3648;
	st.global.u64 	[%rd3646+920], %rd3649;
	st.global.u64 	[%rd3646+928], %rd3650;
	st.global.u64 	[%rd3646+936], %rd3651;
	st.global.u64 	[%rd3646+944], %rd3652;
	st.global.u64 	[%rd3646+952], %rd3653;
	st.global.u64 	[%rd3646+960], %rd3647;
	st.global.u64 	[%rd3646+968], %rd3647;
	st.global.u64 	[%rd3646+976], %rd3647;
	st.global.u64 	[%rd3646+984], %rd3647;
	st.global.u64 	[%rd3646+992], %rd3647;
	st.global.u64 	[%rd3646+1000], %rd3647;
	st.global.u64 	[%rd3646+1008], %rd3647;
	st.global.u64 	[%rd3646+1016], %rd3647;
	st.global.u64 	[%rd3646+1024], %rd3647;
	st.global.u64 	[%rd3646+1032], %rd3647;
	st.global.u64 	[%rd3646+1040], %rd3647;
	st.global.u64 	[%rd3646+1048], %rd3647;
	st.global.u64 	[%rd3646+1056], %rd3648;
	st.global.u64 	[%rd3646+1064], %rd3649;
	st.global.u64 	[%rd3646+1072], %rd3650;
	st.global.u64 	[%rd3646+1080], %rd3651;
	st.global.u64 	[%rd3646+1088], %rd3652;
	st.global.u64 	[%rd3646+1096], %rd3653;
	st.global.u64 	[%rd3646+1104], %rd3647;
	st.global.u64 	[%rd3646+1112], %rd3647;
	st.global.u64 	[%rd3646+1120], %rd3647;
	st.global.u64 	[%rd3646+1128], %rd3647;
	st.global.u64 	[%rd3646+1136], %rd3647;
	st.global.u64 	[%rd3646+1144], %rd3647;
	add.s32 	%r1024, %r1024, 8;
	setp.ne.s32 	%p4, %r1024, %r1026;
	@%p4 bra 	$L__BB2_4;
$L__BB2_5:
	setp.eq.s32 	%p5, %r5, 0;
	@%p5 bra 	$L__BB2_13;
	and.b32  	%r10, %r4, 3;
	setp.lt.u32 	%p6, %r5, 4;
	@%p6 bra 	$L__BB2_8;
	mul.wide.u32 	%rd3654, %r1026, 144;
	add.s64 	%rd3655, %rd1, %rd3654;
	mov.b64 	%rd3656, 0;
	st.global.u64 	[%rd3655], %rd3656;
	st.global.u64 	[%rd3655+8], %rd3656;
	st.global.u64 	[%rd3655+16], %rd3656;
	st.global.u64 	[%rd3655+24], %rd3656;
	st.global.u64 	[%rd3655+32], %rd3656;
	st.global.u64 	[%rd3655+40], %rd3656;
	mov.b64 	%rd3657, 8505329371266088957;
	st.global.u64 	[%rd3655+48], %rd3657;
	mov.b64 	%rd3658, -1444529529945325566;
	st.global.u64 	[%rd3655+56], %rd3658;
	mov.b64 	%rd3659, 6865905132761471162;
	st.global.u64 	[%rd3655+64], %rd3659;
	mov.b64 	%rd3660, 8632934651105793861;
	st.global.u64 	[%rd3655+72], %rd3660;
	mov.b64 	%rd3661, 6631298214892334189;
	st.global.u64 	[%rd3655+80], %rd3661;
	mov.b64 	%rd3662, 1582556514881692819;
	st.global.u64 	[%rd3655+88], %rd3662;
	st.global.u64 	[%rd3655+96], %rd3656;
	st.global.u64 	[%rd3655+104], %rd3656;
	st.global.u64 	[%rd3655+112], %rd3656;
	st.global.u64 	[%rd3655+120], %rd3656;
	st.global.u64 	[%rd3655+128], %rd3656;
	st.global.u64 	[%rd3655+136], %rd3656;
	st.global.u64 	[%rd3655+144], %rd3656;
	st.global.u64 	[%rd3655+152], %rd3656;
	st.global.u64 	[%rd3655+160], %rd3656;
	st.global.u64 	[%rd3655+168], %rd3656;
	st.global.u64 	[%rd3655+176], %rd3656;
	st.global.u64 	[%rd3655+184], %rd3656;
	st.global.u64 	[%rd3655+192], %rd3657;
	st.global.u64 	[%rd3655+200], %rd3658;
	st.global.u64 	[%rd3655+208], %rd3659;
	st.global.u64 	[%rd3655+216], %rd3660;
	st.global.u64 	[%rd3655+224], %rd3661;
	st.global.u64 	[%rd3655+232], %rd3662;
	st.global.u64 	[%rd3655+240], %rd3656;
	st.global.u64 	[%rd3655+248], %rd3656;
	st.global.u64 	[%rd3655+256], %rd3656;
	st.global.u64 	[%rd3655+264], %rd3656;
	st.global.u64 	[%rd3655+272], %rd3656;
	st.global.u64 	[%rd3655+280], %rd3656;
	st.global.u64 	[%rd3655+288], %rd3656;
	st.global.u64 	[%rd3655+296], %rd3656;
	st.global.u64 	[%rd3655+304], %rd3656;
	st.global.u64 	[%rd3655+312], %rd3656;
	st.global.u64 	[%rd3655+320], %rd3656;
	st.global.u64 	[%rd3655+328], %rd3656;
	st.global.u64 	[%rd3655+336], %rd3657;
	st.global.u64 	[%rd3655+344], %rd3658;
	st.global.u64 	[%rd3655+352], %rd3659;
	st.global.u64 	[%rd3655+360], %rd3660;
	st.global.u64 	[%rd3655+368], %rd3661;
	st.global.u64 	[%rd3655+376], %rd3662;
	st.global.u64 	[%rd3655+384], %rd3656;
	st.global.u64 	[%rd3655+392], %rd3656;
	st.global.u64 	[%rd3655+400], %rd3656;
	st.global.u64 	[%rd3655+408], %rd3656;
	st.global.u64 	[%rd3655+416], %rd3656;
	st.global.u64 	[%rd3655+424], %rd3656;
	st.global.u64 	[%rd3655+432], %rd3656;
	st.global.u64 	[%rd3655+440], %rd3656;
	st.global.u64 	[%rd3655+448], %rd3656;
	st.global.u64 	[%rd3655+456], %rd3656;
	st.global.u64 	[%rd3655+464], %rd3656;
	st.global.u64 	[%rd3655+472], %rd3656;
	st.global.u64 	[%rd3655+480], %rd3657;
	st.global.u64 	[%rd3655+488], %rd3658;
	st.global.u64 	[%rd3655+496], %rd3659;
	st.global.u64 	[%rd3655+504], %rd3660;
	st.global.u64 	[%rd3655+512], %rd3661;
	st.global.u64 	[%rd3655+520], %rd3662;
	st.global.u64 	[%rd3655+528], %rd3656;
	st.global.u64 	[%rd3655+536], %rd3656;
	st.global.u64 	[%rd3655+544], %rd3656;
	st.global.u64 	[%rd3655+552], %rd3656;
	st.global.u64 	[%rd3655+560], %rd3656;
	st.global.u64 	[%rd3655+568], %rd3656;
	add.s32 	%r1026, %r1026, 4;
$L__BB2_8:
	setp.eq.s32 	%p7, %r10, 0;
	@%p7 bra 	$L__BB2_13;
	setp.eq.s32 	%p8, %r10, 1;
	@%p8 bra 	$L__BB2_11;
	mul.wide.u32 	%rd3663, %r1026, 144;
	add.s64 	%rd3664, %rd1, %rd3663;
	mov.b64 	%rd3665, 0;
	st.global.u64 	[%rd3664], %rd3665;
	st.global.u64 	[%rd3664+8], %rd3665;
	st.global.u64 	[%rd3664+16], %rd3665;
	st.global.u64 	[%rd3664+24], %rd3665;
	st.global.u64 	[%rd3664+32], %rd3665;
	st.global.u64 	[%rd3664+40], %rd3665;
	mov.b64 	%rd3666, 8505329371266088957;
	st.global.u64 	[%rd3664+48], %rd3666;
	mov.b64 	%rd3667, -1444529529945325566;
	st.global.u64 	[%rd3664+56], %rd3667;
	mov.b64 	%rd3668, 6865905132761471162;
	st.global.u64 	[%rd3664+64], %rd3668;
	mov.b64 	%rd3669, 8632934651105793861;
	st.global.u64 	[%rd3664+72], %rd3669;
	mov.b64 	%rd3670, 6631298214892334189;
	st.global.u64 	[%rd3664+80], %rd3670;
	mov.b64 	%rd3671, 1582556514881692819;
	st.global.u64 	[%rd3664+88], %rd3671;
	st.global.u64 	[%rd3664+96], %rd3665;
	st.global.u64 	[%rd3664+104], %rd3665;
	st.global.u64 	[%rd3664+112], %rd3665;
	st.global.u64 	[%rd3664+120], %rd3665;
	st.global.u64 	[%rd3664+128], %rd3665;
	st.global.u64 	[%rd3664+136], %rd3665;
	st.global.u64 	[%rd3664+144], %rd3665;
	st.global.u64 	[%rd3664+152], %rd3665;
	st.global.u64 	[%rd3664+160], %rd3665;
	st.global.u64 	[%rd3664+168], %rd3665;
	st.global.u64 	[%rd3664+176], %rd3665;
	st.global.u64 	[%rd3664+184], %rd3665;
	st.global.u64 	[%rd3664+192], %rd3666;
	st.global.u64 	[%rd3664+200], %rd3667;
	st.global.u64 	[%rd3664+208], %rd3668;
	st.global.u64 	[%rd3664+216], %rd3669;
	st.global.u64 	[%rd3664+224], %rd3670;
	st.global.u64 	[%rd3664+232], %rd3671;
	st.global.u64 	[%rd3664+240], %rd3665;
	st.global.u64 	[%rd3664+248], %rd3665;
	st.global.u64 	[%rd3664+256], %rd3665;
	st.global.u64 	[%rd3664+264], %rd3665;
	st.global.u64 	[%rd3664+272], %rd3665;
	st.global.u64 	[%rd3664+280], %rd3665;
	add.s32 	%r1026, %r1026, 2;
$L__BB2_11:
	and.b32  	%r54, %r4, 1;
	setp.eq.b32 	%p9, %r54, 1;
	not.pred 	%p10, %p9;
	@%p10 bra 	$L__BB2_13;
	mul.wide.u32 	%rd3672, %r1026, 144;
	add.s64 	%rd3673, %rd1, %rd3672;
	mov.b64 	%rd3674, 0;
	st.global.u64 	[%rd3673], %rd3674;
	st.global.u64 	[%rd3673+8], %rd3674;
	st.global.u64 	[%rd3673+16], %rd3674;
	st.global.u64 	[%rd3673+24], %rd3674;
	st.global.u64 	[%rd3673+32], %rd3674;
	st.global.u64 	[%rd3673+40], %rd3674;
	mov.b64 	%rd3675, 8505329371266088957;
	st.global.u64 	[%rd3673+48], %rd3675;
	mov.b64 	%rd3676, -1444529529945325566;
	st.global.u64 	[%rd3673+56], %rd3676;
	mov.b64 	%rd3677, 6865905132761471162;
	st.global.u64 	[%rd3673+64], %rd3677;
	mov.b64 	%rd3678, 8632934651105793861;
	st.global.u64 	[%rd3673+72], %rd3678;
	mov.b64 	%rd3679, 6631298214892334189;
	st.global.u64 	[%rd3673+80], %rd3679;
	mov.b64 	%rd3680, 1582556514881692819;
	st.global.u64 	[%rd3673+88], %rd3680;
	st.global.u64 	[%rd3673+96], %rd3674;
	st.global.u64 	[%rd3673+104], %rd3674;
	st.global.u64 	[%rd3673+112], %rd3674;
	st.global.u64 	[%rd3673+120], %rd3674;
	st.global.u64 	[%rd3673+128], %rd3674;
	st.global.u64 	[%rd3673+136], %rd3674;
$L__BB2_13:
	ld.param.u32 	%r1021, [g1_bellman_multiexp_param_7];
	cvt.rn.f32.u32 	%f1, %r42;
	cvt.rn.f32.u32 	%f2, %r43;
	div.rn.f32 	%f3, %f1, %f2;
	cvt.rpi.f32.f32 	%f4, %f3;
	cvt.rzi.u32.f32 	%r55, %f4;
	div.u32 	%r56, %r1, %r44;
	mul.lo.s32 	%r1028, %r56, %r55;
	add.s32 	%r57, %r1028, %r55;
	min.u32 	%r16, %r57, %r42;
	mul.lo.s32 	%r58, %r56, %r44;
	sub.s32 	%r59, %r1, %r58;
	mul.lo.s32 	%r17, %r59, %r1021;
	and.b32  	%r60, %r1021, 65535;
	sub.s32 	%r61, 256, %r17;
	and.b32  	%r62, %r61, 65535;
	min.u32 	%r18, %r60, %r62;
	setp.ge.u32 	%p11, %r1028, %r16;
	@%p11 bra 	$L__BB2_1049;
	add.u64 	%rd2, %SPL, 0;
$L__BB2_15:
	ld.param.u64 	%rd49205, [g1_bellman_multiexp_param_3];
	setp.eq.s32 	%p12, %r18, 0;
	cvta.to.global.u64 	%rd3682, %rd49205;
	mul.wide.u32 	%rd3683, %r1028, 32;
	add.s64 	%rd3684, %rd3682, %rd3683;
	ld.global.u64 	%rd3, [%rd3684];
	ld.global.u64 	%rd4, [%rd3684+8];
	ld.global.u64 	%rd5, [%rd3684+16];
	ld.global.u64 	%rd6, [%rd3684+24];
	mov.b32 	%r1035, 0;
	@%p12 bra 	$L__BB2_24;
	setp.lt.u32 	%p13, %r18, 4;
	mov.b32 	%r1033, 0;
	mov.u32 	%r1034, %r1033;
	@%p13 bra 	$L__BB2_20;
	and.b32  	%r1033, %r18, 65532;
	neg.s32 	%r1029, %r1033;
	mov.b32 	%r1030, 0;
	mov.u32 	%r1035, %r1030;
$L__BB2_18:
	add.s32 	%r67, %r1030, %r17;
	not.b32 	%r68, %r67;
	st.local.u64 	[%rd2], %rd3;
	st.local.u64 	[%rd2+8], %rd4;
	st.local.u64 	[%rd2+16], %rd5;
	st.local.u64 	[%rd2+24], %rd6;
	shr.u32 	%r69, %r67, 6;
	sub.s32 	%r70, 3, %r69;
	mul.wide.u32 	%rd3685, %r70, 8;
	add.s64 	%rd3686, %rd2, %rd3685;
	ld.local.u64 	%rd3687, [%rd3686];
	and.b32  	%r71, %r68, 63;
	shr.u64 	%rd3688, %rd3687, %r71;
	cvt.u32.u64 	%r72, %rd3688;
	shl.b32 	%r73, %r1035, 2;
	shl.b32 	%r74, %r72, 1;
	and.b32  	%r75, %r74, 2;
	or.b32  	%r76, %r73, %r75;
	add.s32 	%r77, %r67, 1;
	not.b32 	%r78, %r77;
	st.local.u64 	[%rd2], %rd3;
	st.local.u64 	[%rd2+8], %rd4;
	st.local.u64 	[%rd2+16], %rd5;
	st.local.u64 	[%rd2+24], %rd6;
	shr.u32 	%r79, %r77, 6;
	sub.s32 	%r80, 3, %r79;
	mul.wide.u32 	%rd3689, %r80, 8;
	add.s64 	%rd3690, %rd2, %rd3689;
	ld.local.u64 	%rd3691, [%rd3690];
	and.b32  	%r81, %r78, 63;
	shr.u64 	%rd3692, %rd3691, %r81;
	cvt.u32.u64 	%r82, %rd3692;
	and.b32  	%r83, %r82, 1;
	or.b32  	%r84, %r83, %r76;
	add.s32 	%r85, %r67, 2;
	not.b32 	%r86, %r85;
	st.local.u64 	[%rd2], %rd3;
	st.local.u64 	[%rd2+8], %rd4;
	st.local.u64 	[%rd2+16], %rd5;
	st.local.u64 	[%rd2+24], %rd6;
	shr.u32 	%r87, %r85, 6;
	sub.s32 	%r88, 3, %r87;
	mul.wide.u32 	%rd3693, %r88, 8;
	add.s64 	%rd3694, %rd2, %rd3693;
	ld.local.u64 	%rd3695, [%rd3694];
	and.b32  	%r89, %r86, 63;
	shr.u64 	%rd3696, %rd3695, %r89;
	cvt.u32.u64 	%r90, %rd3696;
	shl.b32 	%r91, %r84, 2;
	shl.b32 	%r92, %r90, 1;
	and.b32  	%r93, %r92, 2;
	or.b32  	%r94, %r91, %r93;
	add.s32 	%r95, %r67, 3;
	not.b32 	%r96, %r95;
	st.local.u64 	[%rd2], %rd3;
	st.local.u64 	[%rd2+8], %rd4;
	st.local.u64 	[%rd2+16], %rd5;
	st.local.u64 	[%rd2+24], %rd6;
	shr.u32 	%r97, %r95, 6;
	sub.s32 	%r98, 3, %r97;
	mul.wide.u32 	%rd3697, %r98, 8;
	add.s64 	%rd3698, %rd2, %rd3697;
	ld.local.u64 	%rd3699, [%rd3698];
	and.b32  	%r99, %r96, 63;
	shr.u64 	%rd3700, %rd3699, %r99;
	cvt.u32.u64 	%r100, %rd3700;
	and.b32  	%r101, %r100, 1;
	or.b32  	%r1035, %r101, %r94;
	add.s32 	%r1030, %r1030, 4;
	add.s32 	%r1029, %r1029, 4;
	setp.ne.s32 	%p14, %r1029, 0;
	@%p14 bra 	$L__BB2_18;
	shl.b32 	%r1034, %r1035, 1;
$L__BB2_20:
	and.b32  	%r32, %r18, 3;
	setp.eq.s32 	%p15, %r32, 0;
	@%p15 bra 	$L__BB2_24;
	setp.eq.s32 	%p16, %r32, 1;
	add.s32 	%r33, %r1033, %r17;
	not.b32 	%r102, %r33;
	st.local.u64 	[%rd2], %rd3;
	st.local.u64 	[%rd2+8], %rd4;
	st.local.u64 	[%rd2+16], %rd5;
	st.local.u64 	[%rd2+24], %rd6;
	shr.u32 	%r103, %r33, 6;
	sub.s32 	%r104, 3, %r103;
	mul.wide.u32 	%rd3701, %r104, 8;
	add.s64 	%rd3702, %rd2, %rd3701;
	ld.local.u64 	%rd3703, [%rd3702];
	and.b32  	%r105, %r102, 63;
	shr.u64 	%rd3704, %rd3703, %r105;
	cvt.u32.u64 	%r106, %rd3704;
	and.b32  	%r107, %r106, 1;
	add.s32 	%r1035, %r107, %r1034;
	@%p16 bra 	$L__BB2_24;
	setp.eq.s32 	%p17, %r32, 2;
	shl.b32 	%r108, %r1035, 1;
	add.s32 	%r109, %r33, 1;
	not.b32 	%r110, %r109;
	st.local.u64 	[%rd2], %rd3;
	st.local.u64 	[%rd2+8], %rd4;
	st.local.u64 	[%rd2+16], %rd5;
	st.local.u64 	[%rd2+24], %rd6;
	shr.u32 	%r111, %r109, 6;
	sub.s32 	%r112, 3, %r111;
	mul.wide.u32 	%rd3705, %r112, 8;
	add.s64 	%rd3706, %rd2, %rd3705;
	ld.local.u64 	%rd3707, [%rd3706];
	and.b32  	%r113, %r110, 63;
	shr.u64 	%rd3708, %rd3707, %r113;
	cvt.u32.u64 	%r114, %rd3708;
	and.b32  	%r115, %r114, 1;
	or.b32  	%r1035, %r115, %r108;
	@%p17 bra 	$L__BB2_24;
	shl.b32 	%r116, %r1035, 1;
	add.s32 	%r117, %r33, 2;
	not.b32 	%r118, %r117;
	st.local.u64 	[%rd2], %rd3;
	st.local.u64 	[%rd2+8], %rd4;
	st.local.u64 	[%rd2+16], %rd5;
	st.local.u64 	[%rd2+24], %rd6;
	shr.u32 	%r119, %r117, 6;
	sub.s32 	%r120, 3, %r119;
	mul.wide.u32 	%rd3709, %r120, 8;
	add.s64 	%rd3710, %rd2, %rd3709;
	ld.local.u64 	%rd3711, [%rd3710];
	and.b32  	%r121, %r118, 63;
	shr.u64 	%rd3712, %rd3711, %r121;
	cvt.u32.u64 	%r122, %rd3712;
	and.b32  	%r123, %r122, 1;
	or.b32  	%r1035, %r123, %r116;
$L__BB2_24:
	ld.param.u64 	%rd49201, [g1_bellman_multiexp_param_0];
	cvta.to.global.u64 	%rd7, %rd49201;
	setp.eq.s32 	%p18, %r1035, 0;
	@%p18 bra 	$L__BB2_1048;
	setp.ne.s32 	%p19, %r1035, 511;
	@%p19 bra 	$L__BB2_537;
	ld.global.u64 	%rd9167, [%rd1+73576];
	ld.global.u64 	%rd9166, [%rd1+73568];
	ld.global.u64 	%rd9165, [%rd1+73560];
	ld.global.u64 	%rd9164, [%rd1+73552];
	ld.global.u64 	%rd49453, [%rd1+73544];
	ld.global.u64 	%rd49452, [%rd1+73536];
	ld.global.u64 	%rd14, [%rd1+73528];
	ld.global.u64 	%rd15, [%rd1+73520];
	ld.global.u64 	%rd16, [%rd1+73512];
	ld.global.u64 	%rd17, [%rd1+73504];
	ld.global.u64 	%rd18, [%rd1+73496];
	ld.global.u64 	%rd19, [%rd1+73488];
	ld.global.u64 	%rd11317, [%rd1+73480];
	ld.global.u64 	%rd11316, [%rd1+73472];
	ld.global.u64 	%rd11315, [%rd1+73464];
	ld.global.u64 	%rd11314, [%rd1+73456];
	ld.global.u64 	%rd49249, [%rd1+73448];
	ld.global.u64 	%rd49248, [%rd1+73440];
	mul.wide.u32 	%rd3713, %r1028, 104;
	add.s64 	%rd3714, %rd7, %rd3713;
	ld.global.u64 	%rd26, [%rd3714];
	ld.global.u64 	%rd27, [%rd3714+8];
	ld.global.u64 	%rd28, [%rd3714+16];
	ld.global.u64 	%rd29, [%rd3714+24];
	ld.global.u64 	%rd30, [%rd3714+32];
	ld.global.u64 	%rd31, [%rd3714+40];
	ld.global.u64 	%rd32, [%rd3714+48];
	ld.global.u64 	%rd33, [%rd3714+56];
	ld.global.u64 	%rd34, [%rd3714+64];
	ld.global.u64 	%rd35, [%rd3714+72];
	ld.global.u64 	%rd36, [%rd3714+80];
	ld.global.u64 	%rd37, [%rd3714+88];
	ld.global.u8 	%rs1, [%rd3714+96];
	setp.ne.s16 	%p20, %rs1, 0;
	mov.u64 	%rd49470, %rd9167;
	mov.u64 	%rd49471, %rd9166;
	mov.u64 	%rd49472, %rd9165;
	mov.u64 	%rd49473, %rd9164;
	mov.u64 	%rd49474, %rd49453;
	mov.u64 	%rd49475, %rd49452;
	mov.u64 	%rd49476, %rd14;
	mov.u64 	%rd49477, %rd15;
	mov.u64 	%rd49478, %rd16;
	mov.u64 	%rd49479, %rd17;
	mov.u64 	%rd49480, %rd18;
	mov.u64 	%rd49481, %rd19;
	mov.u64 	%rd49482, %rd11317;
	mov.u64 	%rd49483, %rd11316;
	mov.u64 	%rd49484, %rd11315;
	mov.u64 	%rd49485, %rd11314;
	mov.u64 	%rd49486, %rd49249;
	mov.u64 	%rd49487, %rd49248;
	@%p20 bra 	$L__BB2_536;
	or.b64  	%rd3721, %rd49452, %rd49453;
	or.b64  	%rd3722, %rd3721, %rd9164;
	or.b64  	%rd3723, %rd3722, %rd9165;
	or.b64  	%rd3724, %rd3723, %rd9166;
	or.b64  	%rd3725, %rd3724, %rd9167;
	setp.eq.s64 	%p21, %rd3725, 0;
	mov.b64 	%rd49475, 8505329371266088957;
	mov.b64 	%rd49474, -1444529529945325566;
	mov.b64 	%rd49473, 6865905132761471162;
	mov.b64 	%rd49472, 8632934651105793861;
	mov.b64 	%rd49471, 6631298214892334189;
	mov.b64 	%rd49470, 1582556514881692819;
	mov.u64 	%rd49476, %rd37;
	mov.u64 	%rd49477, %rd36;
	mov.u64 	%rd49478, %rd35;
	mov.u64 	%rd49479, %rd34;
	mov.u64 	%rd49480, %rd33;
	mov.u64 	%rd49481, %rd32;
	mov.u64 	%rd49482, %rd31;
	mov.u64 	%rd49483, %rd30;
	mov.u64 	%rd49484, %rd29;
	mov.u64 	%rd49485, %rd28;
	mov.u64 	%rd49486, %rd27;
	mov.u64 	%rd49487, %rd26;
	@%p21 bra 	$L__BB2_536;
	mov.b64 	%rd4171, 0;
	// begin inline asm
	mad.lo.cc.u64 %rd3726, %rd49452, %rd49452, %rd4171;
madc.hi.u64 %rd3727, %rd49452, %rd49452, 0;
add.cc.u64 %rd3726, %rd3726, %rd4171;
addc.u64 %rd3727, %rd3727, 0;

	// end inline asm
	// begin inline asm
	mad.lo.cc.u64 %rd3732, %rd49453, %rd49452, %rd4171;
madc.hi.u64 %rd3733, %rd49453, %rd49452, 0;
add.cc.u64 %rd3732, %rd3732, %rd3727;
addc.u64 %rd3733, %rd3733, 0;

	// end inline asm
	// begin inline asm
	mad.lo.cc.u64 %rd3738, %rd9164, %rd49452, %rd4171;
madc.hi.u64 %rd3739, %rd9164, %rd49452, 0;
add.cc.u64 %rd3738, %rd3738, %rd3733;
addc.u64 %rd3739, %rd3739, 0;

	// end inline asm
	// begin inline asm
	mad.lo.cc.u64 %rd3744, %rd9165, %rd49452, %rd4171;
madc.hi.u64 %rd3745, %rd9165, %rd49452, 0;
add.cc.u64 %rd3744, %rd3744, %rd3739;
addc.u64 %rd3745, %rd3745, 0;

	// end inline asm
	// begin inline asm
	mad.lo.cc.u64 %rd3750, %rd9166, %rd49452, %rd4171;
madc.hi.u64 %rd3751, %rd9166, %rd49452, 0;
add.cc.u64 %rd3750, %rd3750, %rd3745;
addc.u64 %rd3751, %rd3751, 0;

	// end inline asm
	// begin inline asm
	mad.lo.cc.u64 %rd3756, %rd9167, %rd49452, %rd4171;
madc.hi.u64 %rd3757, %rd9167, %rd49452, 0;
add.cc.u64 %rd3756, %rd3756, %rd3751;
addc.u64 %rd3757, %rd3757, 0;

	// end inline asm
	// begin inline asm
	add.cc.u64 %rd3762, %rd4171, %rd3757;
addc.u64 %rd3763, 0, 0;

	// end inline asm
	mul.lo.s64 	%rd3798, %rd3726, -8506173809081122819;
	mov.b64 	%rd4169, -5044313057631688021;
	// begin inline asm
	mad.lo.cc.u64 %rd3766, %rd3798, %rd4169, %rd3726;
madc.hi.u64 %rd3767, %rd3798, %rd4169, 0;
add.cc.u64 %rd3766, %rd3766, %rd4171;
addc.u64 %rd3767, %rd3767, 0;

	// end inline asm
	mov.b64 	%rd4175, 2210141511517208575;
	// begin inline asm
	mad.lo.cc.u64 %rd3772, %rd3798, %rd4175, %rd3732;
madc.hi.u64 %rd3773, %rd3798, %rd4175, 0;
add.cc.u64 %rd3772, %rd3772, %rd3767;
addc.u64 %rd3773, %rd3773, 0;

	// end inline asm
	mov.b64 	%rd4181, 7435674573564081700;
	// begin inline asm
	mad.lo.cc.u64 %rd3778, %rd3798, %rd4181, %rd3738;
madc.hi.u64 %rd3779, %rd3798, %rd4181, 0;
add.cc.u64 %rd3778, %rd3778, %rd3773;
addc.u64 %rd3779, %rd3779, 0;

	// end inline asm
	mov.b64 	%rd4187, 7239337960414712511;
	// begin inline asm
	mad.lo.cc.u64 %rd3784, %rd3798, %rd4187, %rd3744;
madc.hi.u64 %rd3785, %rd3798, %rd4187, 0;
add.cc.u64 %rd3784, %rd3784, %rd3779;
addc.u64 %rd3785, %rd3785, 0;

	// end inline asm
	mov.b64 	%rd4193, 5412103778470702295;
	// begin inline asm
	mad.lo.cc.u64 %rd3790, %rd3798, %rd4193, %rd3750;
madc.hi.u64 %rd3791, %rd3798, %rd4193, 0;
add.cc.u64 %rd3790, %rd3790, %rd3785;
addc.u64 %rd3791, %rd3791, 0;

	// end inline asm
	mov.b64 	%rd4199, 1873798617647539866;
	// begin inline asm
	mad.lo.cc.u64 %rd3796, %rd3798, %rd4199, %rd3756;
madc.hi.u64 %rd3797, %rd3798, %rd4199, 0;
add.cc.u64 %rd3796, %rd3796, %rd3791;
addc.u64 %rd3797, %rd3797, 0;

	// end inline asm
	// begin inline asm
	add.cc.u64 %rd3802, %rd3762, %rd3797;
addc.u64 %rd3803, 0, 0;

	// end inline asm
	add.s64 	%rd3844, %rd3763, %rd3803;
	// begin inline asm
	mad.lo.cc.u64 %rd3806, %rd49452, %rd49453, %rd3772;
madc.hi.u64 %rd3807, %rd49452, %rd49453, 0;
add.cc.u64 %rd3806, %rd3806, %rd4171;
addc.u64 %rd3807, %rd3807, 0;

	// end inline asm
	// begin inline asm
	mad.lo.cc.u64 %rd3812, %rd49453, %rd49453, %rd3778;
madc.hi.u64 %rd3813, %rd49453, %rd49453, 0;
add.cc.u64 %rd3812, %rd3812, %rd3807;
addc.u64 %rd3813, %rd3813, 0;

	// end inline asm
	// begin inline asm
	mad.lo.cc.u64 %rd3818, %rd9164, %rd49453, %rd3784;
madc.hi.u64 %rd3819, %rd9164, %rd49453, 0;
add.cc.u64 %rd3818, %rd3818, %rd3813;
addc.u64 %rd3819, %rd3819, 0;

	// end inline asm
	// begin inline asm
	mad.lo.cc.u64 %rd3824, %rd9165, %rd49453, %rd3790;
madc.hi.u64 %rd3825, %rd9165, %rd49453, 0;
add.cc.u64 %rd3824, %rd3824, %rd3819;
addc.u64 %rd3825, %rd3825, 0;

	// end inline asm
	// begin inline asm
	mad.lo.cc.u64 %rd3830, %rd9166, %rd49453, %rd3796;
madc.hi.u64 %rd3831, %rd9166, %rd49453, 0;
add.cc.u64 %rd3830, %rd3830, %rd3825;
addc.u64 %rd3831, %rd3831, 0;

	// end inline asm
	// begin inline asm
	mad.lo.cc.u64 %rd3836, %rd9167, %rd49453, %rd3802;
madc.hi.u64 %rd3837, %rd9167, %rd49453, 0;
add.cc.u64 %rd3836, %rd3836, %rd3831;
addc.u64 %rd3837, %rd3837, 0;

	// end inline asm
	// begin inline asm
	add.cc.u64 %rd3842, %rd3844, %rd3837;
addc.u64 %rd3843, 0, 0;

	// end inline asm
	mul.lo.s64 	%rd3878, %rd3806, -8506173809081122819;
	// begin inline asm
	mad.lo.cc.u64 %rd3846, %rd3878, %rd4169, %rd3806;
madc.hi.u64 %rd3847, %rd3878, %rd4169, 0;
add.cc.u64 %rd3846, %rd3846, %rd4171;
addc.u64 %rd3847, %rd3847, 0;

	// end inline asm
	// begin inline asm
	mad.lo.cc.u64 %rd3852, %rd3878, %rd4175, %rd3812;
madc.hi.u64 %rd3853, %rd3878, %rd4175, 0;
add.cc.u64 %rd3852, %rd3852, %rd3847;
addc.u64 %rd3853, %rd3853, 0;

	// end inline asm
	// begin inline asm
	mad.lo.cc.u64 %rd3858, %rd3878, %rd4181, %rd3818;
madc.hi.u64 %rd3859, %rd3878, %rd4181, 0;
add.cc.u64 %rd3858, %rd3858, %rd3853;
addc.u64 %rd3859, %rd3859, 0;

	// end inline asm
	// begin inline asm
	mad.lo.cc.u64 %rd3864, %rd3878, %rd4187, %rd3824;
madc.hi.u64 %rd3865, %rd3878, %rd4187, 0;
add.cc.u64 %rd3864, %rd3864, %rd3859;
addc.u64 %rd3865, %rd3865, 0;

	// end inline asm
	// begin inline asm
	mad.lo.cc.u64 %rd3870, %rd3878, %rd4193, %rd3830;
madc.hi.u64 %rd3871, %rd3878, %rd4193, 0;
add.cc.u64 %rd3870, %rd3870, %rd3865;
addc.u64 %rd3871, %rd3871, 0;

	// end inline asm
	// begin inline asm
	mad.lo.cc.u64 %rd3876, %rd3878, %rd4199, %rd3836;
madc.hi.u64 %rd3877, %rd3878, %rd4199, 0;
add.cc.u64 %rd3876, %rd3876, %rd3871;
addc.u64 %rd3877, %rd3877, 0;

	// end inline asm
	// begin inline asm
	add.cc.u64 %rd3882, %rd3842, %rd3877;
addc.u64 %rd3883, 0, 0;

	// end inline asm
	add.s64 	%rd3924, %rd3843, %rd3883;
	// begin inline asm
	mad.lo.cc.u64 %rd3886, %rd49452, %rd9164, %rd3852;
madc.hi.u64 %rd3887, %rd49452, %rd9164, 0;
add.cc.u64 %rd3886, %rd3886, %rd4171;
addc.u64 %rd3887, %rd3887, 0;

	// end inline asm
	// begin inline asm
	mad.lo.cc.u64 %rd3892, %rd49453, %rd9164, %rd3858;
madc.hi.u64 %rd3893, %rd49453, %rd9164, 0;
add.cc.u64 %rd3892, %rd3892, %rd3887;
addc.u64 %rd3893, %rd3893, 0;

	// end inline asm
	// begin inline asm
	mad.lo.cc.u64 %rd3898, %rd9164, %rd9164, %rd3864;
madc.hi.u64 %rd3899, %rd9164, %rd9164, 0;
add.cc.u64 %rd3898, %rd3898, %rd3893;
addc.u64 %rd3899, %rd3899, 0;

	// end inline asm
	// begin inline asm
	mad.lo.cc.u64 %rd3904, %rd9165, %rd9164, %rd3870;
madc.hi.u64 %rd3905, %rd9165, %rd9164, 0;
add.cc.u64 %rd3904, %rd3904, %rd3899;
addc.u64 %rd3905, %rd3905, 0;

	// end inline asm
	// begin inline asm
	mad.lo.cc.u64 %rd3910, %rd9166, %rd9164, %rd3876;
madc.hi.u64 %rd3911, %rd9166, %rd9164, 0;
add.cc.u64 %rd3910, %rd3910, %rd3905;
addc.u64 %rd3911, %rd3911, 0;

	// end inline asm
	// begin inline asm
	mad.lo.cc.u64 %rd3916, %rd9167, %rd9164, %rd3882;
madc.hi.u64 %rd3917, %rd9167, %rd9164, 0;
add.cc.u64 %rd3916, %rd3916, %rd3911;
addc.u64 %rd3917, %rd3917, 0;

	// end inline asm
	// begin inline asm
	add.cc.u64 %rd3922, %rd3924, %rd3917;
addc.u64 %rd3923, 0, 0;

	// end inline asm
	mul.lo.s64 	%rd3958, %rd3886, -8506173809081122819;
	// begin inline asm
	mad.lo.cc.u64 %rd3926, %rd3958, %rd4169, %rd3886;
madc.hi.u64 %rd3927, %rd3958, %rd4169, 0;
add.cc.u64 %rd3926, %rd3926, %rd4171;
addc.u64 %rd3927, %rd3927, 0;

	// end inline asm
	// begin inline asm
	mad.lo.cc.u64 %rd3932, %rd3958, %rd4175, %rd3892;
madc.hi.u64 %rd3933, %rd3958, %rd4175, 0;
add.cc.u64 %rd3932, %rd3932, %rd3927;
addc.u64 %rd3933, %rd3933, 0;

	// end inline asm
	// begin inline asm
	mad.lo.cc.u64 %rd3938, %rd3958, %rd4181, %rd3898;
madc.hi.u64 %rd3939, %rd3958, %rd4181, 0;
add.cc.u64 %rd3938, %rd3938, %rd3933;
addc.u64 %rd3939, %rd3939, 0;

	// end inline asm
	// begin inline asm
	mad.lo.cc.u64 %rd3944, %rd3958, %rd4187, %rd3904;
madc.hi.u64 %rd3945, %rd3958, %rd4187, 0;
add.cc.u64 %rd3944, %rd3944, %rd3939;
addc.u64 %rd3945, %rd3945, 0;

	// end inline asm
	// begin inline asm
	mad.lo.cc.u64 %rd3950, %rd3958, %rd4193, %rd3910;
madc.hi.u64 %rd3951, %rd3958, %rd4193, 0;
add.cc.u64 %rd3950, %rd3950, %rd3945;
addc.u64 %rd3951, %rd3951, 0;

	// end inline asm
	// begin inline asm
	mad.lo.cc.u64 %rd3956, %rd3958, %rd4199, %rd3916;
madc.hi.u64 %rd3957, %rd3958, %rd4199, 0;
add.cc.u64 %rd3956, %rd3956, %rd3951;
addc.u64 %rd3957, %rd3957, 0;

	// end inline asm
	// begin inline asm
	add.cc.u64 %rd3962, %rd3922, %rd3957;
addc.u64 %rd3963, 0, 0;

	// end inline asm
	add.s64 	%rd4004, %rd3923, %rd3963;
	// begin inline asm
	mad.lo.cc.u64 %rd3966, %rd49452, %rd9165, %rd3932;
madc.hi.u64 %rd3967, %rd49452, %rd9165, 0;
add.cc.u64 %rd3966, %rd3966, %rd4171;
addc.u64 %rd3967, %rd3967, 0;

	// end inline asm
	// begin inline asm
	mad.lo.cc.u64 %rd3972, %rd49453, %rd9165, %rd3938;
madc.hi.u64 %rd3973, %rd49453, %rd9165, 0;
add.cc.u64 %rd3972, %rd3972, %rd3967;
addc.u64 %rd3973, %rd3973, 0;

	// end inline asm
	// begin inline asm
	mad.lo.cc.u64 %rd3978, %rd9164, %rd9165, %rd3944;
madc.hi.u64 %rd3979, %rd9164, %rd9165, 0;
add.cc.u64 %rd3978, %rd3978, %rd3973;
addc.u64 %rd3979, %rd3979, 0;

	// end inline asm
	// begin inline asm
	mad.lo.cc.u64 %rd3984, %rd9165, %rd9165, %rd3950;
madc.hi.u64 %rd3985, %rd9165, %rd9165, 0;
add.cc.u64 %rd3984, %rd3984, %rd3979;
addc.u64 %rd3985, %rd3985, 0;

	// end inline asm
	// begin inline asm
	mad.lo.cc.u64 %rd3990, %rd9166, %rd9165, %rd3956;
madc.hi.u64 %rd3991, %rd9166, %rd9165, 0;
add.cc.u64 %rd3990, %rd3990, %rd3985;
addc.u64 %rd3991, %rd3991, 0;

	// end inline asm
	// begin inline asm
	mad.lo.cc.u64 %rd3996, %rd9167, %rd9165, %rd3962;
madc.hi.u64 %rd3997, %rd9167, %rd9165, 0;
add.cc.u64 %rd3996, %rd3996, %rd3991;
addc.u64 %rd3997, %rd3997, 0;

	// end inline asm
	// begin inline asm
	add.cc.u64 %rd4002, %rd4004, %rd3997;
addc.u64 %rd4003, 0, 0;

	// end inline asm
	mul.lo.s64 	%rd4038, %rd3966, -8506173809081122819;
	// begin inline asm
	mad.lo.cc.u64 %rd4006, %rd4038, %rd4169, %rd3966;
madc.hi.u64 %rd4007, %rd4038, %rd4169, 0;
add.cc.u64 %rd4006, %rd4006, %rd4171;
addc.u64 %rd4007, %rd4007, 0;

	// end inline asm
	// begin inline asm
	mad.lo.cc.u64 %rd4012, %rd4038, %rd4175, %rd3972;
madc.hi.u64 %rd4013, %rd4038, %rd4175, 0;
add.cc.u64 %rd4012, %rd4012, %rd4007;
addc.u64 %rd4013, %rd4013, 0;

	// end inline asm
	// begin inline asm
	mad.lo.cc.u64 %rd4018, %rd4038, %rd4181, %rd3978;
madc.hi.u64 %rd4019, %rd4038, %rd4181, 0;
add.cc.u64 %rd4018, %rd4018, %rd4013;
addc.u64 %rd4019, %rd4019, 0;

	// end inline asm
	// begin inline asm
	mad.lo.cc.u64 %rd4024, %rd4038, %rd4187, %rd3984;
madc.hi.u64 %rd4025, %rd4038, %rd4187, 0;
add.cc.u64 %rd4024, %rd4024, %rd4019;
addc.u64 %rd4025, %rd4025, 0;

	// end inline asm
	// begin inline asm
	mad.lo.cc.u64 %rd4030, %rd4038, %rd4193, %rd3990;
madc.hi.u64 %rd4031, %rd4038, %rd4193, 0;
add.cc.u64 %rd4030, %rd4030, %rd4025;
addc.u64 %rd4031, %rd4031, 0;

	// end inline asm
	// begin inline asm
	mad.lo.cc.u64 %rd4036, %rd4038, %rd4199, %rd3996;
madc.hi.u64 %rd4037, %rd4038, %rd4199, 0;
add.cc.u64 %rd4036, %rd4036, %rd4031;
addc.u64 %rd4037, %rd4037, 0;

	// end inline asm
	// begin inline asm
	add.cc.u64 %rd4042, %rd4002, %rd4037;
addc.u64 %rd4043, 0, 0;

	// end inline asm
	add.s64 	%rd4084, %rd4003, %rd4043;
	// begin inline asm
	mad.lo.cc.u64 %rd4046, %rd49452, %rd9166, %rd4012;
madc.hi.u64 %rd4047, %rd49452, %rd9166, 0;
add.cc.u64 %rd4046, %rd4046, %rd4171;
addc.u64 %rd4047, %rd4047, 0;

	// end inline asm
	// begin inline asm
	mad.lo.cc.u64 %rd4052, %rd49453, %rd9166, %rd4018;
madc.hi.u64 %rd4053, %rd49453, %rd9166, 0;
add.cc.u64 %rd4052, %rd4052, %rd4047;
addc.u64 %rd4053, %rd4053, 0;

	// end inline asm
	// begin inline asm
	mad.lo.cc.u64 %rd4058, %rd9164, %rd9166, %rd4024;
madc.hi.u64 %rd4059, %rd9164, %rd9166, 0;
add.cc.u64 %rd4058, %rd4058, %rd4053;
addc.u64 %rd4059, %rd4059, 0;

	// end inline asm
	// begin inline asm
	mad.lo.cc.u64 %rd4064, %rd9165, %rd9166, %rd4030;
madc.hi.u64 %rd4065, %rd9165, %rd9166, 0;
add.cc.u64 %rd4064, %rd4064, %rd4059;
addc.u64 %rd4065, %rd4065, 0;

	// end inline asm
	// begin inline asm
	mad.lo.cc.u64 %rd4070, %rd9166, %rd9166, %rd4036;
madc.hi.u64 %rd4071, %rd9166, %rd9166, 0;
add.cc.u64 %rd4070, %rd4070, %rd4065;
addc.u64 %rd4071, %rd4071, 0;

	// end inline asm
	// begin inline asm
	mad.lo.cc.u64 %rd4076, %rd9167, %rd9166, %rd4042;
madc.hi.u64 %rd4077, %rd9167, %rd9166, 0;
add.cc.u64 %rd4076, %rd4076, %rd4071;
addc.u64 %rd4077, %rd4077, 0;

	// end inline asm
	// begin inline asm
	add.cc.u64 %rd4082, %rd4084, %rd4077;
addc.u64 %rd4083, 0, 0;

	// end inline asm
	mul.lo.s64 	%rd4118, %rd4046, -8506173809081122819;
	// begin inline asm
	mad.lo.cc.u64 %rd4086, %rd4118, %rd4169, %rd4046;
madc.hi.u64 %rd4087, %rd4118, %rd4169, 0;
add.cc.u64 %rd4086, %rd4086, %rd4171;
addc.u64 %rd4087, %rd4087, 0;

	// end inline asm
	// begin inline asm
	mad.lo.cc.u64 %rd4092, %rd4118, %rd4175, %rd4052;
madc.hi.u64 %rd4093, %rd4118, %rd4175, 0;
add.cc.u64 %rd4092, %rd4092, %rd4087;
addc.u64 %rd4093, %rd4093, 0;

	// end inline asm
	// begin inline asm
	mad.lo.cc.u64 %rd4098, %rd4118, %rd4181, %rd4058;
madc.hi.u64 %rd4099, %rd4118, %rd4181, 0;
add.cc.u64 %rd4098, %rd4098, %rd4093;
addc.u64 %rd4099, %rd4099, 0;

	// end inline asm
	// begin inline asm
	mad.lo.cc.u64 %rd4104, %rd4118, %rd4187, %rd4064;
madc.hi.u64 %rd4105, %rd4118, %rd4187, 0;
add.cc.u64 %rd4104, %rd4104, %rd4099;
addc.u64 %rd4105, %rd4105, 0;

	// end inline asm
	// begin inline asm
	mad.lo.cc.u64 %rd4110, %rd4118, %rd4193, %rd4070;
madc.hi.u64 %rd4111, %rd4118, %rd4193, 0;
add.cc.u64 %rd4110, %rd4110, %rd4105;
addc.u64 %rd4111, %rd4111, 0;

	// end inline asm
	// begin inline asm
	mad.lo.cc.u64 %rd4116, %rd4118, %rd4199, %rd4076;
madc.hi.u64 %rd4117, %rd4118, %rd4199, 0;
add.cc.u64 %rd4116, %rd4116, %rd4111;
addc.u64 %rd4117, %rd4117, 0;

	// end inline asm
	// begin inline asm
	add.cc.u64 %rd4122, %rd4082, %rd4117;
addc.u64 %rd4123, 0, 0;

	// end inline asm
	add.s64 	%rd4164, %rd4083, %rd4123;
	// begin inline asm
	mad.lo.cc.u64 %rd4126, %rd49452, %rd9167, %rd4092;
madc.hi.u64 %rd4127, %rd49452, %rd9167, 0;
add.cc.u64 %rd4126, %rd4126, %rd4171;
addc.u64 %rd4127, %rd4127, 0;

	// end inline asm
	// begin inline asm
	mad.lo.cc.u64 %rd4132, %rd49453, %rd9167, %rd4098;
madc.hi.u64 %rd4133, %rd49453, %rd9167, 0;
add.cc.u64 %rd4132, %rd4132, %rd4127;
addc.u64 %rd4133, %rd4133, 0;

	// end inline asm
	// begin inline asm
	mad.lo.cc.u64 %rd4138, %rd9164, %rd9167, %rd4104;
madc.hi.u64 %rd4139, %rd9164, %rd9167, 0;
add.cc.u64 %rd4138, %rd4138, %rd4133;
addc.u64 %rd4139, %rd4139, 0;

	// end inline asm
	// begin inline asm
	mad.lo.cc.u64 %rd4144, %rd9165, %rd9167, %rd4110;
madc.hi.u64 %rd4145, %rd9165, %rd9167, 0;
add.cc.u64 %rd4144, %rd4144, %rd4139;
addc.u64 %rd4145, %rd4145, 0;

	// end inline asm
	// begin inline asm
	mad.lo.cc.u64 %rd4150, %rd9166, %rd9167, %rd4116;
madc.hi.u64 %rd4151, %rd9166, %rd9167, 0;
add.cc.u64 %rd4150, %rd4150, %rd4145;
addc.u64 %rd4151, %rd4151, 0;

	// end inline asm
	// begin inline asm
	mad.lo.cc.u64 %rd4156, %rd9167, %rd9167, %rd4122;
madc.hi.u64 %rd4157, %rd9167, %rd9167, 0;
add.cc.u64 %rd4156, %rd4156, %rd4151;
addc.u64 %rd4157, %rd4157, 0;

	// end inline asm
	// begin inline asm
	add.cc.u64 %rd4162, %rd4164, %rd4157;
addc.u64 %rd4163, 0, 0;

	// end inline asm
	mul.lo.s64 	%rd4198, %rd4126, -8506173809081122819;
	// begin inline asm
	mad.lo.cc.u64 %rd4166, %rd4198, %rd4169, %rd4126;
madc.hi.u64 %rd4167, %rd4198, %rd4169, 0;
add.cc.u64 %rd4166, %rd4166, %rd4171;
addc.u64 %rd4167, %rd4167, 0;

	// end inline asm
	// begin inline asm
	mad.lo.cc.u64 %rd49211, %rd4198, %rd4175, %rd4132;
madc.hi.u64 %rd4173, %rd4198, %rd4175, 0;
add.cc.u64 %rd49211, %rd49211, %rd4167;
addc.u64 %rd4173, %rd4173, 0;

	// end inline asm
	// begin inline asm
	mad.lo.cc.u64 %rd49210, %rd4198, %rd4181, %rd4138;
madc.hi.u64 %rd4179, %rd4198, %rd4181, 0;
add.cc.u64 %rd49210, %rd49210, %rd4173;
addc.u64 %rd4179, %rd4179, 0;

	// end inline asm
	// begin inline asm
	mad.lo.cc.u64 %rd4218, %rd4198, %rd4187, %rd4144;
madc.hi.u64 %rd4185, %rd4198, %rd4187, 0;
add.cc.u64 %rd4218, %rd4218, %rd4179;
addc.u64 %rd4185, %rd4185, 0;

	// end inline asm
	// begin inline asm
	mad.lo.cc.u64 %rd4219, %rd4198, %rd4193, %rd4150;
madc.hi.u64 %rd4191, %rd4198, %rd4193, 0;
add.cc.u64 %rd4219, %rd4219, %rd4185;
addc.u64 %rd4191, %rd4191, 0;

	// end inline asm
	// begin inline asm
	mad.lo.cc.u64 %rd4220, %rd4198, %rd4199, %rd4156;
madc.hi.u64 %rd4197, %rd4198, %rd4199, 0;
add.cc.u64 %rd4220, %rd4220, %rd4191;
addc.u64 %rd4197, %rd4197, 0;

	// end inline asm
	// begin inline asm
	add.cc.u64 %rd4221, %rd4162, %rd4197;
addc.u64 %rd4203, 0, 0;

	// end inline asm
	setp.gt.u64 	%p22, %rd4221, 1873798617647539866;
	@%p22 bra 	$L__BB2_38;
	setp.eq.s64 	%p23, %rd4221, 1873798617647539866;
	mov.u64 	%rd49206, %rd4221;
	mov.u64 	%rd49207, %rd4220;
	mov.u64 	%rd49208, %rd4219;
	mov.u64 	%rd49209, %rd4218;
	@%p23 bra 	$L__BB2_30;
	bra.uni 	$L__BB2_39;
$L__BB2_30:
	setp.gt.u64 	%p24, %rd4220, 5412103778470702295;
	@%p24 bra 	$L__BB2_38;
	setp.ne.s64 	%p25, %rd4220, 5412103778470702295;
	mov.b64 	%rd49206, 1873798617647539866;
	mov.u64 	%rd49207, %rd4220;
	mov.u64 	%rd49208, %rd4219;
	mov.u64 	%rd49209, %rd4218;
	@%p25 bra 	$L__BB2_39;
	setp.gt.u64 	%p26, %rd4219, 7239337960414712511;
	@%p26 bra 	$L__BB2_38;
	setp.ne.s64 	%p27, %rd4219, 7239337960414712511;
	mov.b64 	%rd49207, 5412103778470702295;
	mov.u64 	%rd49208, %rd4219;
	mov.u64 	%rd49209, %rd4218;
	@%p27 bra 	$L__BB2_39;
	setp.gt.u64 	%p28, %rd4218, 7435674573564081700;
	@%p28 bra 	$L__BB2_38;
	setp.ne.s64 	%p29, %rd4218, 7435674573564081700;
	mov.b64 	%rd49208, 7239337960414712511;
	mov.u64 	%rd49209, %rd4218;
	@%p29 bra 	$L__BB2_39;
	setp.gt.u64 	%p30, %rd49210, 2210141511517208575;
	@%p30 bra 	$L__BB2_38;
	setp.ne.s64 	%p31, %rd49210, 2210141511517208575;
	setp.lt.u64 	%p32, %rd49211, -5044313057631688021;
	or.pred  	%p33, %p31, %p32;
	mov.b64 	%rd49209, 7435674573564081700;
	@%p33 bra 	$L__BB2_39;
$L__BB2_38:
	mov.b64 	%rd4222, -5044313057631688021;
	mov.b64 	%rd4223, 2210141511517208575;
	mov.b64 	%rd4224, 7435674573564081700;
	mov.b64 	%rd4225, 7239337960414712511;
	mov.b64 	%rd4226, 5412103778470702295;
	mov.b64 	%rd4227, 1873798617647539866;
	// begin inline asm
	sub.cc.u64 %rd49211, %rd49211, %rd4222;
subc.cc.u64 %rd49210, %rd49210, %rd4223;
subc.cc.u64 %rd4218, %rd4218, %rd4224;
subc.cc.u64 %rd4219, %rd4219, %rd4225;
subc.cc.u64 %rd4220, %rd4220, %rd4226;
subc.u64 %rd4221, %rd4221, %rd4227;

	// end inline asm
	mov.u64 	%rd49206, %rd4221;
	mov.u64 	%rd49207, %rd4220;
	mov.u64 	%rd49208, %rd4219;
	mov.u64 	%rd49209, %rd4218;
$L__BB2_39:
	mov.b64 	%rd4679, 0;
	// begin inline asm
	mad.lo.cc.u64 %rd4234, %rd26, %rd49211, %rd4679;
madc.hi.u64 %rd4235, %rd26, %rd49211, 0;
add.cc.u64 %rd4234, %rd4234, %rd4679;
addc.u64 %rd4235, %rd4235, 0;

	// end inline asm
	// begin inline asm
	mad.lo.cc.u64 %rd4240, %rd27, %rd49211, %rd4679;
madc.hi.u64 %rd4241, %rd27, %rd49211, 0;
add.cc.u64 %rd4240, %rd4240, %rd4235;
addc.u64 %rd4241, %rd4241, 0;

	// end inline asm
	// begin inline asm
	mad.lo.cc.u64 %rd4246, %rd28, %rd49211, %rd4679;
madc.hi.u64 %rd4247, %rd28, %rd49211, 0;
add.cc.u64 %rd4246, %rd4246, %rd4241;
addc.u64 %rd4247, %rd4247, 0;

	// end inline asm
	// begin inline asm
	mad.lo.cc.u64 %rd4252, %rd29, %rd49211, %rd4679;
madc.hi.u64 %rd4253, %rd29, %rd49211, 0;
add.cc.u64 %rd4252, %rd4252, %rd4247;
addc.u64 %rd4253, %rd4253, 0;

	// end inline asm
	// begin inline asm
	mad.lo.cc.u64 %rd4258, %rd30, %rd49211, %rd4679;
madc.hi.u64 %rd4259, %rd30, %rd49211, 0;
add.cc.u64 %rd4258, %rd4258, %rd4253;
addc.u64 %rd4259, %rd4259, 0;

	// end inline asm
	// begin inline asm
	mad.lo.cc.u64 %rd4264, %rd31, %rd49211, %rd4679;
madc.hi.u64 %rd4265, %rd31, %rd49211, 0;
add.cc.u64 %rd4264, %rd4264, %rd4259;
addc.u64 %rd4265, %rd4265, 0;

	// end inline asm
	// begin inline asm
	add.cc.u64 %rd4270, %rd4679, %rd4265;
addc.u64 %rd4271, 0, 0;

	// end inline asm
	mul.lo.s64 	%rd4306, %rd4234, -8506173809081122819;
	mov.b64 	%rd4677, -5044313057631688021;
	// begin inline asm
	mad.lo.cc.u64 %rd4274, %rd4306, %rd4677, %rd4234;
madc.hi.u64 %rd4275, %rd4306, %rd4677, 0;
add.cc.u64 %rd4274, %rd4274, %rd4679;
addc.u64 %rd4275, %rd4275, 0;

	// end inline asm
	mov.b64 	%rd4683, 2210141511517208575;
	// begin inline asm
	mad.lo.cc.u64 %rd4280, %rd4306, %rd4683, %rd4240;
madc.hi.u64 %rd4281, %rd4306, %rd4683, 0;
add.cc.u64 %rd4280, %rd4280, %rd4275;
addc.u64 %rd4281, %rd4281, 0;

	// end inline asm
	mov.b64 	%rd4689, 7435674573564081700;
	// begin inline asm
	mad.lo.cc.u64 %rd4286, %rd4306, %rd4689, %rd4246;
madc.hi.u64 %rd4287, %rd4306, %rd4689, 0;
add.cc.u64 %rd4286, %rd4286, %rd4281;
addc.u64 %rd4287, %rd4287, 0;

	// end inline asm
	mov.b64 	%rd4695, 7239337960414712511;
	// begin inline asm
	mad.lo.cc.u64 %rd4292, %rd4306, %rd4695, %rd4252;
madc.hi.u64 %rd4293, %rd4306, %rd4695, 0;
add.cc.u64 %rd4292, %rd4292, %rd4287;
addc.u64 %rd4293, %rd4293, 0;

	// end inline asm
	mov.b64 	%rd4701, 5412103778470702295;
	// begin inline asm
	mad.lo.cc.u64 %rd4298, %rd4306, %rd4701, %rd4258;
madc.hi.u64 %rd4299, %rd4306, %rd4701, 0;
add.cc.u64 %rd4298, %rd4298, %rd4293;
addc.u64 %rd4299, %rd4299, 0;

	// end inline asm
	mov.b64 	%rd4707, 1873798617647539866;
	// begin inline asm
	mad.lo.cc.u64 %rd4304, %rd4306, %rd4707, %rd4264;
madc.hi.u64 %rd4305, %rd4306, %rd4707, 0;
add.cc.u64 %rd4304, %rd4304, %rd4299;
addc.u64 %rd4305, %rd4305, 0;

	// end inline asm
	// begin inline asm
	add.cc.u64 %rd4310, %rd4270, %rd4305;
addc.u64 %rd4311, 0, 0;

	// end inline asm
	add.s64 	%rd4352, %rd4271, %rd4311;
	// begin inline asm
	mad.lo.cc.u64 %rd4314, %rd26, %rd49210, %rd4280;
madc.hi.u64 %rd4315, %rd26, %rd49210, 0;
add.cc.u64 %rd4314, %rd4314, %rd4679;
addc.u64 %rd4315, %rd4315, 0;

	// end inline asm
	// begin inline asm
	mad.lo.cc.u64 %rd4320, %rd27, %rd49210, %rd4286;
madc.hi.u64 %rd4321, %rd27, %rd49210, 0;
add.cc.u64 %rd4320, %rd4320, %rd4315;
addc.u64 %rd4321, %rd4321, 0;

	// end inline asm
	// begin inline asm
	mad.lo.cc.u64 %rd4326, %rd28, %rd49210, %rd4292;
madc.hi.u64 %rd4327, %rd28, %rd49210, 0;
add.cc.u64 %rd4326, %rd4326, %rd4321;
addc.u64 %rd4327, %rd4327, 0;

	// end inline asm
	// begin inline asm
	mad.lo.cc.u64 %rd4332, %rd29, %rd49210, %rd4298;
madc.hi.u64 %rd4333, %rd29, %rd49210, 0;
add.cc.u64 %rd4332, %rd4332, %rd4327;
addc.u64 %rd4333, %rd4333, 0;

	// end inline asm
	// begin inline asm
	mad.lo.cc.u64 %rd4338, %rd30, %rd49210, %rd4304;
madc.hi.u64 %rd4339, %rd30, %rd49210, 0;
add.cc.u64 %rd4338, %rd4338, %rd4333;
addc.u64 %rd4339, %rd4339, 0;

	// end inline asm
	// begin inline asm
	mad.lo.cc.u64 %rd4344, %rd31, %rd49210, %rd4310;
madc.hi.u64 %rd4345, %rd31, %rd49210, 0;
add.cc.u64 %rd4344, %rd4344, %rd4339;
addc.u64 %rd4345, %rd4345, 0;

	// end inline asm
	// begin inline asm
	add.cc.u64 %rd4350, %rd4352, %rd4345;
addc.u64 %rd4351, 0, 0;

	// end inline asm
	mul.lo.s64 	%rd4386, %rd4314, -8506173809081122819;
	// begin inline asm
	mad.lo.cc.u64 %rd4354, %rd4386, %rd4677, %rd4314;
madc.hi.u64 %rd4355, %rd4386, %rd4677, 0;
add.cc.u64 %rd4354, %rd4354, %rd4679;
addc.u64 %rd4355, %rd4355, 0;

	// end inline asm
	// begin inline asm
	mad.lo.cc.u64 %rd4360, %rd4386, %rd4683, %rd4320;
madc.hi.u64 %rd4361, %rd4386, %rd4683, 0;
add.cc.u64 %rd4360, %rd4360, %rd4355;
addc.u64 %rd4361, %rd4361, 0;

	// end inline asm
	// begin inline asm
	mad.lo.cc.u64 %rd4366, %rd4386, %rd4689, %rd4326;
madc.hi.u64 %rd4367, %rd4386, %rd4689, 0;
add.cc.u64 %rd4366, %rd4366, %rd4361;
addc.u64 %rd4367, %rd4367, 0;

	// end inline asm
	// begin inline asm
	mad.lo.cc.u64 %rd4372, %rd4386, %rd4695, %rd4332;
madc.hi.u64 %rd4373, %rd4386, %rd4695, 0;
add.cc.u64 %rd4372, %rd4372, %rd4367;
addc.u64 %rd4373, %rd4373, 0;

	// end inline asm
	// begin inline asm
	mad.lo.cc.u64 %rd4378, %rd4386, %rd4701, %rd4338;
madc.hi.u64 %rd4379, %rd4386, %rd4701, 0;
add.cc.u64 %rd4378, %rd4378, %rd4373;
addc.u64 %rd4379, %rd4379, 0;

	// end inline asm
	// begin inline asm
	mad.lo.cc.u64 %rd4384, %rd4386, %rd4707, %rd4344;
madc.hi.u64 %rd4385, %rd4386, %rd4707, 0;
add.cc.u64 %rd4384, %rd4384, %rd4379;
addc.u64 %rd4385, %rd4385, 0;

	// end inline asm
	// begin inline asm
	add.cc.u64 %rd4390, %rd4350, %rd4385;
addc.u64 %rd4391, 0, 0;

	// end inline asm
	add.s64 	%rd4432, %rd4351, %rd4391;
	// begin inline asm
	mad.lo.cc.u64 %rd4394, %rd26, %rd49209, %rd4360;
madc.hi.u64 %rd4395, %rd26, %rd49209, 0;
add.cc.u64 %rd4394, %rd4394, %rd4679;
addc.u64 %rd4395, %rd4395, 0;

	// end inline asm
	// begin inline asm
	mad.lo.cc.u64 %rd4400, %rd27, %rd49209, %rd4366;
madc.hi.u64 %rd4401, %rd27, %rd49209, 0;
add.cc.u64 %rd4400, %rd4400, %rd4395;
addc.u64 %rd4401, %rd4401, 0;

	// end inline asm
	// begin inline asm
	mad.lo.cc.u64 %rd4406, %rd28, %rd49209, %rd4372;
madc.hi.u64 %rd4407, %rd28, %rd49209, 0;
add.cc.u64 %rd4406, %rd4406, %rd4401;
addc.u64 %rd4407, %rd4407, 0;

	// end inline asm
	// begin inline asm
	mad.lo.cc.u64 %rd4412, %rd29, %rd49209, %rd4378;
madc.hi.u64 %rd4413, %rd29, %rd49209, 0;
add.cc.u64 %rd4412, %rd4412, %rd4407;
addc.u64 %rd4413, %rd4413, 0;

	// end inline asm
	// begin inline asm
	mad.lo.cc.u64 %rd4418, %rd30, %rd49209, %rd4384;
madc.hi.u64 %rd4419, %rd30, %rd49209, 0;
add.cc.u64 %rd4418, %rd4418, %rd4413;
addc.u64 %rd4419, %rd4419, 0;

	// end inline asm
	// begin inline asm
	mad.lo.cc.u64 %rd4424, %rd31, %rd49209, %rd4390;
madc.hi.u64 %rd4425, %rd31, %rd49209, 0;
add.cc.u64 %rd4424, %rd4424, %rd4419;
addc.u64 %rd4425, %rd4425, 0;

	// end inline asm
	// begin inline asm
	add.cc.u64 %rd4430, %rd4432, %rd4425;
addc.u64 %rd4431, 0, 0;

	// end inline asm
	mul.lo.s64 	%rd4466, %rd4394, -8506173809081122819;
	// begin inline asm
	mad.lo.cc.u64 %rd4434, %rd4466, %rd4677, %rd4394;
madc.hi.u64 %rd4435, %rd4466, %rd4677, 0;
add.cc.u64 %rd4434, %rd4434, %rd4679;
addc.u64 %rd4435, %rd4435, 0;

	// end inline asm
	// begin inline asm
	mad.lo.cc.u64 %rd4440, %rd4466, %rd4683, %rd4400;
madc.hi.u64 %rd4441, %rd4466, %rd4683, 0;
add.cc.u64 %rd4440, %rd4440, %rd4435;
addc.u64 %rd4441, %rd4441, 0;

	// end inline asm
	// begin inline asm
	mad.lo.cc.u64 %rd4446, %rd4466, %rd4689, %rd4406;
madc.hi.u64 %rd4447, %rd4466, %rd4689, 0;
add.cc.u64 %rd4446, %rd4446, %rd4441;
addc.u64 %rd4447, %rd4447, 0;

	// end inline asm
	// begin inline asm
	mad.lo.cc.u64 %rd4452, %rd4466, %rd4695, %rd4412;
madc.hi.u64 %rd4453, %rd4466, %rd4695, 0;
add.cc.u64 %rd4452, %rd4452, %rd4447;
addc.u64 %rd4453, %rd4453, 0;

	// end inline asm
	// begin inline asm
	mad.lo.cc.u64 %rd4458, %rd4466, %rd4701, %rd4418;
madc.hi.u64 %rd4459, %rd4466, %rd4701, 0;
add.cc.u64 %rd4458, %rd4458, %rd4453;
addc.u64 %rd4459, %rd4459, 0;

	// end inline asm
	// begin inline asm
	mad.lo.cc.u64 %rd4464, %rd4466, %rd4707, %rd4424;
madc.hi.u64 %rd4465, %rd4466, %rd4707, 0;
add.cc.u64 %rd4464, %rd4464, %rd4459;
addc.u64 %rd4465, %rd4465, 0;

	// end inline asm
	// begin inline asm
	add.cc.u64 %rd4470, %rd4430, %rd4465;
addc.u64 %rd4471, 0, 0;

	// end inline asm
	add.s64 	%rd4512, %rd4431, %rd4471;
	// begin inline asm
	mad.lo.cc.u64 %rd4474, %rd26, %rd49208, %rd4440;
madc.hi.u64 %rd4475, %rd26, %rd49208, 0;
add.cc.u64 %rd4474, %rd4474, %rd4679;
addc.u64 %rd4475, %rd4475, 0;

	// end inline asm
	// begin inline asm
	mad.lo.cc.u64 %rd4480, %rd27, %rd49208, %rd4446;
madc.hi.u64 %rd4481, %rd27, %rd49208, 0;
add.cc.u64 %rd4480, %rd4480, %rd4475;
addc.u64 %rd4481, %rd4481, 0;

	// end inline asm
	// begin inline asm
	mad.lo.cc.u64 %rd4486, %rd28, %rd49208, %rd4452;
madc.hi.u64 %rd4487, %rd28, %rd49208, 0;
add.cc.u64 %rd4486, %rd4486, %rd4481;
addc.u64 %rd4487, %rd4487, 0;

	// end inline asm
	// begin inline asm
	mad.lo.cc.u64 %rd4492, %rd29, %rd49208, %rd4458;
madc.hi.u64 %rd4493, %rd29, %rd49208, 0;
add.cc.u64 %rd4492, %rd4492, %rd4487;
addc.u64 %rd4493, %rd4493, 0;

	// end inline asm
	// begin inline asm
	mad.lo.cc.u64 %rd4498, %rd30, %rd49208, %rd4464;
madc.hi.u64 %rd4499, %rd30, %rd49208, 0;
add.cc.u64 %rd4498, %rd4498, %rd4493;
addc.u64 %rd4499, %rd4499, 0;

	// end inline asm
	// begin inline asm
	mad.lo.cc.u64 %rd4504, %rd31, %rd49208, %rd4470;
madc.hi.u64 %rd4505, %rd31, %rd49208, 0;
add.cc.u64 %rd4504, %rd4504, %rd4499;
addc.u64 %rd4505, %rd4505, 0;

	// end inline asm
	// begin inline asm
	add.cc.u64 %rd4510, %rd4512, %rd4505;
addc.u64 %rd4511, 0, 0;

	// end inline asm
	mul.lo.s64 	%rd4546, %rd4474, -8506173809081122819;
	// begin inline asm
	mad.lo.cc.u64 %rd4514, %rd4546, %rd4677, %rd4474;
madc.hi.u64 %rd4515, %rd4546, %rd4677, 0;
add.cc.u64 %rd4514, %rd4514, %rd4679;
addc.u64 %rd4515, %rd4515, 0;

	// end inline asm
	// begin inline asm
	mad.lo.cc.u64 %rd4520, %rd4546, %rd4683, %rd4480;
madc.hi.u64 %rd4521, %rd4546, %rd4683, 0;
add.cc.u64 %rd4520, %rd4520, %rd4515;
addc.u64 %rd4521, %rd4521, 0;

	// end inline asm
	// begin inline asm
	mad.lo.cc.u64 %rd4526, %rd4546, %rd4689, %rd4486;
madc.hi.u64 %rd4527, %rd4546, %rd4689, 0;
add.cc.u64 %rd4526, %rd4526, %rd4521;
addc.u64 %rd4527, %rd4527, 0;

	// end inline asm
	// begin inline asm
	mad.lo.cc.u64 %rd4532, %rd4546, %rd4695, %rd4492;
madc.hi.u64 %rd4533, %rd4546, %rd4695, 0;
add.cc.u64 %rd4532, %rd4532, %rd4527;
addc.u64 %rd4533, %rd4533, 0;

	// end inline asm
	// begin inline asm
	mad.lo.cc.u64 %rd4538, %rd4546, %rd4701, %rd4498;
madc.hi.u64 %rd4539, %rd4546, %rd4701, 0;
add.cc.u64 %rd4538, %rd4538, %rd4533;
addc.u64 %rd4539, %rd4539, 0;

	// end inline asm
	// begin inline asm
	mad.lo.cc.u64 %rd4544, %rd4546, %rd4707, %rd4504;
madc.hi.u64 %rd4545, %rd4546, %rd4707, 0;
add.cc.u64 %rd4544, %rd4544, %rd4539;
addc.u64 %rd4545, %rd4545, 0;

	// end inline asm
	// begin inline asm
	add.cc.u64 %rd4550, %rd4510, %rd4545;
addc.u64 %rd4551, 0, 0;

	// end inline asm
	add.s64 	%rd4592, %rd4511, %rd4551;
	// begin inline asm
	mad.lo.cc.u64 %rd4554, %rd26, %rd49207, %rd4520;
madc.hi.u64 %rd4555, %rd26, %rd49207, 0;
add.cc.u64 %rd4554, %rd4554, %rd4679;
addc.u64 %rd4555, %rd4555, 0;

	// end inline asm
	// begin inline asm
	mad.lo.cc.u64 %rd4560, %rd27, %rd49207, %rd4526;
madc.hi.u64 %rd4561, %rd27, %rd49207, 0;
add.cc.u64 %rd4560, %rd4560, %rd4555;
addc.u64 %rd4561, %rd4561, 0;

	// end inline asm
	// begin inline asm
	mad.lo.cc.u64 %rd4566, %rd28, %rd49207, %rd4532;
madc.hi.u64 %rd4567, %rd28, %rd49207, 0;
add.cc.u64 %rd4566, %rd4566, %rd4561;
addc.u64 %rd4567, %rd4567, 0;

	// end inline asm
	// begin inline asm
	mad.lo.cc.u64 %rd4572, %rd29, %rd49207, %rd4538;
madc.hi.u64 %rd4573, %rd29, %rd49207, 0;
add.cc.u64 %rd4572, %rd4572, %rd4567;
addc.u64 %rd4573, %rd4573, 0;

	// end inline asm
	// begin inline asm
	mad.lo.cc.u64 %rd4578, %rd30, %rd49207, %rd4544;
madc.hi.u64 %rd4579, %rd30, %rd49207, 0;
add.cc.u64 %rd4578, %rd4578, %rd4573;
addc.u64 %rd4579, %rd4579, 0;

	// end inline asm
	// begin inline asm
	mad.lo.cc.u64 %rd4584, %rd31, %rd49207, %rd4550;
madc.hi.u64 %rd4585, %rd31, %rd49207, 0;
add.cc.u64 %rd4584, %rd4584, %rd4579;
addc.u64 %rd4585, %rd4585, 0;

	// end inline asm
	// begin inline asm
	add.cc.u64 %rd4590, %rd4592, %rd4585;
addc.u64 %rd4591, 0, 0;

	// end inline asm
	mul.lo.s64 	%rd4626, %rd4554, -8506173809081122819;
	// begin inline asm
	mad.lo.cc.u64 %rd4594, %rd4626, %rd4677, %rd4554;
madc.hi.u64 %rd4595, %rd4626, %rd4677, 0;
add.cc.u64 %rd4594, %rd4594, %rd4679;
addc.u64 %rd4595, %rd4595, 0;

	// end inline asm
	// begin inline asm
	mad.lo.cc.u64 %rd4600, %rd4626, %rd4683, %rd4560;
madc.hi.u64 %rd4601, %rd4626, %rd4683, 0;
add.cc.u64 %rd4600, %rd4600, %rd4595;
addc.u64 %rd4601, %rd4601, 0;

	// end inline asm
	// begin inline asm
	mad.lo.cc.u64 %rd4606, %rd4626, %rd4689, %rd4566;
madc.hi.u64 %rd4607, %rd4626, %rd4689, 0;
add.cc.u64 %rd4606, %rd4606, %rd4601;
addc.u64 %rd4607, %rd4607, 0;

	// end inline asm
	// begin inline asm
	mad.lo.cc.u64 %rd4612, %rd4626, %rd4695, %rd4572;
madc.hi.u64 %rd4613, %rd4626, %rd4695, 0;
add.cc.u64 %rd4612, %rd4612, %rd4607;
addc.u64 %rd4613, %rd4613, 0;

	// end inline asm
	// begin inline asm
	mad.lo.cc.u64 %rd4618, %rd4626, %rd4701, %rd4578;
madc.hi.u64 %rd4619, %rd4626, %rd4701, 0;
add.cc.u64 %rd4618, %rd4618, %rd4613;
addc.u64 %rd4619, %rd4619, 0;

	// end inline asm
	// begin inline asm
	mad.lo.cc.u64 %rd4624, %rd4626, %rd4707, %rd4584;
madc.hi.u64 %rd4625, %rd4626, %rd4707, 0;
add.cc.u64 %rd4624, %rd4624, %rd4619;
addc.u64 %rd4625, %rd4625, 0;

	// end inline asm
	// begin inline asm
	add.cc.u64 %rd4630, %rd4590, %rd4625;
addc.u64 %rd4631, 0, 0;

	// end inline asm
	add.s64 	%rd4672, %rd4591, %rd4631;
	// begin inline asm
	mad.lo.cc.u64 %rd4634, %rd26, %rd49206, %rd4600;
madc.hi.u64 %rd4635, %rd26, %rd49206, 0;
add.cc.u64 %rd4634, %rd4634, %rd4679;
addc.u64 %rd4635, %rd4635, 0;

	// end inline asm
	// begin inline asm
	mad.lo.cc.u64 %rd4640, %rd27, %rd49206, %rd4606;
madc.hi.u64 %rd4641, %rd27, %rd49206, 0;
add.cc.u64 %rd4640, %rd4640, %rd4635;
addc.u64 %rd4641, %rd4641, 0;

	// end inline asm
	// begin inline asm
	mad.lo.cc.u64 %rd4646, %rd28, %rd49206, %rd4612;
madc.hi.u64 %rd4647, %rd28, %rd49206, 0;
add.cc.u64 %rd4646, %rd4646, %rd4641;
addc.u64 %rd4647, %rd4647, 0;

	// end inline asm
	// begin inline asm
	mad.lo.cc.u64 %rd4652, %rd29, %rd49206, %rd4618;
madc.hi.u64 %rd4653, %rd29, %rd49206, 0;
add.cc.u64 %rd4652, %rd4652, %rd4647;
addc.u64 %rd4653, %rd4653, 0;

	// end inline asm
	// begin inline asm
	mad.lo.cc.u64 %rd4658, %rd30, %rd49206, %rd4624;
madc.hi.u64 %rd4659, %rd30, %rd49206, 0;
add.cc.u64 %rd4658, %rd4658, %rd4653;
addc.u64 %rd4659, %rd4659, 0;

	// end inline asm
	// begin inline asm
	mad.lo.cc.u64 %rd4664, %rd31, %rd49206, %rd4630;
madc.hi.u64 %rd4665, %rd31, %rd49206, 0;
add.cc.u64 %rd4664, %rd4664, %rd4659;
addc.u64 %rd4665, %rd4665, 0;

	// end inline asm
	// begin inline asm
	add.cc.u64 %rd4670, %rd4672, %rd4665;
addc.u64 %rd4671, 0, 0;

	// end inline asm
	mul.lo.s64 	%rd4706, %rd4634, -8506173809081122819;
	// begin inline asm
	mad.lo.cc.u64 %rd4674, %rd4706, %rd4677, %rd4634;
madc.hi.u64 %rd4675, %rd4706, %rd4677, 0;
add.cc.u64 %rd4674, %rd4674, %rd4679;
addc.u64 %rd4675, %rd4675, 0;

	// end inline asm
	// begin inline asm
	mad.lo.cc.u64 %rd49217, %rd4706, %rd4683, %rd4640;
madc.hi.u64 %rd4681, %rd4706, %rd4683, 0;
add.cc.u64 %rd49217, %rd49217, %rd4675;
addc.u64 %rd4681, %rd4681, 0;

	// end inline asm
	// begin inline asm
	mad.lo.cc.u64 %rd49216, %rd4706, %rd4689, %rd4646;
madc.hi.u64 %rd4687, %rd4706, %rd4689, 0;
add.cc.u64 %rd49216, %rd49216, %rd4681;
addc.u64 %rd4687, %rd4687, 0;

	// end inline asm
	// begin inline asm
	mad.lo.cc.u64 %rd4726, %rd4706, %rd4695, %rd4652;
madc.hi.u64 %rd4693, %rd4706, %rd4695, 0;
add.cc.u64 %rd4726, %rd4726, %rd4687;
addc.u64 %rd4693, %rd4693, 0;

	// end inline asm
	// begin inline asm
	mad.lo.cc.u64 %rd4727, %rd4706, %rd4701, %rd4658;
madc.hi.u64 %rd4699, %rd4706, %rd4701, 0;
add.cc.u64 %rd4727, %rd4727, %rd4693;
addc.u64 %rd4699, %rd4699, 0;

	// end inline asm
	// begin inline asm
	mad.lo.cc.u64 %rd4728, %rd4706, %rd4707, %rd4664;
madc.hi.u64 %rd4705, %rd4706, %rd4707, 0;
add.cc.u64 %rd4728, %rd4728, %rd4699;
addc.u64 %rd4705, %rd4705, 0;

	// end inline asm
	// begin inline asm
	add.cc.u64 %rd4729, %rd4670, %rd4705;
addc.u64 %rd4711, 0, 0;

	// end inline asm
	setp.gt.u64 	%p34, %rd4729, 1873798617647539866;
	@%p34 bra 	$L__BB2_49;
	setp.eq.s64 	%p35, %rd4729, 1873798617647539866;
	mov.u64 	%rd49212, %rd4729;
	mov.u64 	%rd49213, %rd4728;
	mov.u64 	%rd49214, %rd4727;
	mov.u64 	%rd49215, %rd4726;
	@%p35 bra 	$L__BB2_41;
	bra.uni 	$L__BB2_50;
$L__BB2_41:
	setp.gt.u64 	%p36, %rd4728, 5412103778470702295;
	@%p36 bra 	$L__BB2_49;
	setp.ne.s64 	%p37, %rd4728, 5412103778470702295;
	mov.b64 	%rd49212, 1873798617647539866;
	mov.u64 	%rd49213, %rd4728;
	mov.u64 	%rd49214, %rd4727;
	mov.u64 	%rd49215, %rd4726;
	@%p37 bra 	$L__BB2_50;
	setp.gt.u64 	%p38, %rd4727, 7239337960414712511;
	@%p38 bra 	$L__BB2_49;
	setp.ne.s64 	%p39, %rd4727, 7239337960414712511;
	mov.b64 	%rd49213, 5412103778470702295;
	mov.u64 	%rd49214, %rd4727;
	mov.u64 	%rd49215, %rd4726;
	@%p39 bra 	$L__BB2_50;
	setp.gt.u64 	%p40, %rd4726, 7435674573564081700;
	@%p40 bra 	$L__BB2_49;
	setp.ne.s64 	%p41, %rd4726, 7435674573564081700;
	mov.b64 	%rd49214, 7239337960414712511;
	mov.u64 	%rd49215, %rd4726;
	@%p41 bra 	$L__BB2_50;
	setp.gt.u64 	%p42, %rd49216, 2210141511517208575;
	@%p42 bra 	$L__BB2_49;
	setp.ne.s64 	%p43, %rd49216, 2210141511517208575;
	setp.lt.u64 	%p44, %rd49217, -5044313057631688021;
	or.pred  	%p45, %p43, %p44;
	mov.b64 	%rd49215, 7435674573564081700;
	@%p45 bra 	$L__BB2_50;
$L__BB2_49:
	mov.b64 	%rd4730, -5044313057631688021;
	mov.b64 	%rd4731, 2210141511517208575;
	mov.b64 	%rd4732, 7435674573564081700;
	mov.b64 	%rd4733, 7239337960414712511;
	mov.b64 	%rd4734, 5412103778470702295;
	mov.b64 	%rd4735, 1873798617647539866;
	// begin inline asm
	sub.cc.u64 %rd49217, %rd49217, %rd4730;
subc.cc.u64 %rd49216, %rd49216, %rd4731;
subc.cc.u64 %rd4726, %rd4726, %rd4732;
subc.cc.u64 %rd4727, %rd4727, %rd4733;
subc.cc.u64 %rd4728, %rd4728, %rd4734;
subc.u64 %rd4729, %rd4729, %rd4735;

	// end inline asm
	mov.u64 	%rd49212, %rd4729;
	mov.u64 	%rd49213, %rd4728;
	mov.u64 	%rd49214, %rd4727;
	mov.u64 	%rd49215, %rd4726;
$L__BB2_50:
	mov.b64 	%rd5187, 0;
	// begin inline asm
	mad.lo.cc.u64 %rd4742, %rd32, %rd49452, %rd5187;
madc.hi.u64 %rd4743, %rd32, %rd49452, 0;
add.cc.u64 %rd4742, %rd4742, %rd5187;
addc.u64 %rd4743, %rd4743, 0;

	// end inline asm
	// begin inline asm
	mad.lo.cc.u64 %rd4748, %rd33, %rd49452, %rd5187;
madc.hi.u64 %rd4749, %rd33, %rd49452, 0;
add.cc.u64 %rd4748, %rd4748, %rd4743;
addc.u64 %rd4749, %rd4749, 0;

	// end inline asm
	// begin inline asm
	mad.lo.cc.u64 %rd4754, %rd34, %rd49452, %rd5187;
madc.hi.u64 %rd4755, %rd34, %rd49452, 0;
add.cc.u64 %rd4754, %rd4754, %rd4749;
addc.u64 %rd4755, %rd4755, 0;

	// end inline asm
	// begin inline asm
	mad.lo.cc.u64 %rd4760, %rd35, %rd49452, %rd5187;
madc.hi.u64 %rd4761, %rd35, %rd49452, 0;
add.cc.u64 %rd4760, %rd4760, %rd4755;
addc.u64 %rd4761, %rd4761, 0;

	// end inline asm
	// begin inline asm
	mad.lo.cc.u64 %rd4766, %rd36, %rd49452, %rd5187;
madc.hi.u64 %rd4767, %rd36, %rd49452, 0;
add.cc.u64 %rd4766, %rd4766, %rd4761;
addc.u64 %rd4767, %rd4767, 0;

	// end inline asm
	// begin inline asm
	mad.lo.cc.u64 %rd4772, %rd37, %rd49452, %rd5187;
madc.hi.u64 %rd4773, %rd37, %rd49452, 0;
add.cc.u64 %rd4772, %rd4772, %rd4767;
addc.u64 %rd4773, %rd4773, 0;

	// end inline asm
	// begin inline asm
	add.cc.u64 %rd4778, %rd5187, %rd4773;
addc.u64 %rd4779, 0, 0;

	// end inline asm
	mul.lo.s64 	%rd4814, %rd4742, -8506173809081122819;
	mov.b64 	%rd5185, -5044313057631688021;
	// begin inline asm
	mad.lo.cc.u64 %rd4782, %rd4814, %rd5185, %rd4742;
madc.hi.u64 %rd4783, %rd4814, %rd5185, 0;
add.cc.u64 %rd4782, %rd4782, %rd5187;
addc.u64 %rd4783, %rd4783, 0;

	// end inline asm
	mov.b64 	%rd5191, 2210141511517208575;
	// begin inline asm
	mad.lo.cc.u64 %rd4788, %rd4814, %rd5191, %rd4748;
madc.hi.u64 %rd4789, %rd4814, %rd5191, 0;
add.cc.u64 %rd4788, %rd4788, %rd4783;
addc.u64 %rd4789, %rd4789, 0;

	// end inline asm
	mov.b64 	%rd5197, 7435674573564081700;
	// begin inline asm
	mad.lo.cc.u64 %rd4794, %rd4814, %rd5197, %rd4754;
madc.hi.u64 %rd4795, %rd4814, %rd5197, 0;
add.cc.u64 %rd4794, %rd4794, %rd4789;
addc.u64 %rd4795, %rd4795, 0;

	// end inline asm
	mov.b64 	%rd5203, 7239337960414712511;
	// begin inline asm
	mad.lo.cc.u64 %rd4800, %rd4814, %rd5203, %rd4760;
madc.hi.u64 %rd4801, %rd4814, %rd5203, 0;
add.cc.u64 %rd4800, %rd4800, %rd4795;
addc.u64 %rd4801, %rd4801, 0;

	// end inline asm
	mov.b64 	%rd5209, 5412103778470702295;
	// begin inline asm
	mad.lo.cc.u64 %rd4806, %rd4814, %rd5209, %rd4766;
madc.hi.u64 %rd4807, %rd4814, %rd5209, 0;
add.cc.u64 %rd4806, %rd4806, %rd4801;
addc.u64 %rd4807, %rd4807, 0;

	// end inline asm
	mov.b64 	%rd5215, 1873798617647539866;
	// begin inline asm
	mad.lo.cc.u64 %rd4812, %rd4814, %rd5215, %rd4772;
madc.hi.u64 %rd4813, %rd4814, %rd5215, 0;
add.cc.u64 %rd4812, %rd4812, %rd4807;
addc.u64 %rd4813, %rd4813, 0;

	// end inline asm
	// begin inline asm
	add.cc.u64 %rd4818, %rd4778, %rd4813;
addc.u64 %rd4819, 0, 0;

	// end inline asm
	add.s64 	%rd4860, %rd4779, %rd4819;
	// begin inline asm
	mad.lo.cc.u64 %rd4822, %rd32, %rd49453, %rd4788;
madc.hi.u64 %rd4823, %rd32, %rd49453, 0;
add.cc.u64 %rd4822, %rd4822, %rd5187;
addc.u64 %rd4823, %rd4823, 0;

	// end inline asm
	// begin inline asm
	mad.lo.cc.u64 %rd4828, %rd33, %rd49453, %rd4794;
madc.hi.u64 %rd4829, %rd33, %rd49453, 0;
add.cc.u64 %rd4828, %rd4828, %rd4823;
addc.u64 %rd4829, %rd4829, 0;

	// end inline asm
	// begin inline asm
	mad.lo.cc.u64 %rd4834, %rd34, %rd49453, %rd4800;
madc.hi.u64 %rd4835, %rd34, %rd49453, 0;
add.cc.u64 %rd4834, %rd4834, %rd4829;
addc.u64 %rd4835, %rd4835, 0;

	// end inline asm
	// begin inline asm
	mad.lo.cc.u64 %rd4840, %rd35, %rd49453, %rd4806;
madc.hi.u64 %rd4841, %rd35, %rd49453, 0;
add.cc.u64 %rd4840, %rd4840, %rd4835;
addc.u64 %rd4841, %rd4841, 0;

	// end inline asm
	// begin inline asm
	mad.lo.cc.u64 %rd4846, %rd36, %rd49453, %rd4812;
madc.hi.u64 %rd4847, %rd36, %rd49453, 0;
add.cc.u64 %rd4846, %rd4846, %rd4841;
addc.u64 %rd4847, %rd4847, 0;

	// end inline asm
	// begin inline asm
	mad.lo.cc.u64 %rd4852, %rd37, %rd49453, %rd4818;
madc.hi.u64 %rd4853, %rd37, %rd49453, 0;
add.cc.u64 %rd4852, %rd4852, %rd4847;
addc.u64 %rd4853, %rd4853, 0;

	// end inline asm
	// begin inline asm
	add.cc.u64 %rd4858, %rd4860, %rd4853;
addc.u64 %rd4859, 0, 0;

	// end inline asm
	mul.lo.s64 	%rd4894, %rd4822, -8506173809081122819;
	// begin inline asm
	mad.lo.cc.u64 %rd4862, %rd4894, %rd5185, %rd4822;
madc.hi.u64 %rd4863, %rd4894, %rd5185, 0;
add.cc.u64 %rd4862, %rd4862, %rd5187;
addc.u64 %rd4863, %rd4863, 0;

	// end inline asm
	// begin inline asm
	mad.lo.cc.u64 %rd4868, %rd4894, %rd5191, %rd4828;
madc.hi.u64 %rd4869, %rd4894, %rd5191, 0;
add.cc.u64 %rd4868, %rd4868, %rd4863;
addc.u64 %rd4869, %rd4869, 0;

	// end inline asm
	// begin inline asm
	mad.lo.cc.u64 %rd4874, %rd4894, %rd5197, %rd4834;
madc.hi.u64 %rd4875, %rd4894, %rd5197, 0;
add.cc.u64 %rd4874, %rd4874, %rd4869;
addc.u64 %rd4875, %rd4875, 0;

	// end inline asm
	// begin inline asm
	mad.lo.cc.u64 %rd4880, %rd4894, %rd5203, %rd4840;
madc.hi.u64 %rd4881, %rd4894, %rd5203, 0;
add.cc.u64 %rd4880, %rd4880, %rd4875;
addc.u64 %rd4881, %rd4881, 0;

	// end inline asm
	// begin inline asm
	mad.lo.cc.u64 %rd4886, %rd4894, %rd5209, %rd4846;
madc.hi.u64 %rd4887, %rd4894, %rd5209, 0;
add.cc.u64 %rd4886, %rd4886, %rd4881;
addc.u64 %rd4887, %rd4887, 0;

	// end inline asm
	// begin inline asm
	mad.lo.cc.u64 %rd4892, %rd4894, %rd5215, %rd4852;
madc.hi.u64 %rd4893, %rd4894, %rd5215, 0;
add.cc.u64 %rd4892, %rd4892, %rd4887;
addc.u64 %rd4893, %rd4893, 0;

	// end inline asm
	// begin inline asm
	add.cc.u64 %rd4898, %rd4858, %rd4893;
addc.u64 %rd4899, 0, 0;

	// end inline asm
	add.s64 	%rd4940, %rd4859, %rd4899;
	// begin inline asm
	mad.lo.cc.u64 %rd4902, %rd32, %rd9164, %rd4868;
madc.hi.u64 %rd4903, %rd32, %rd9164, 0;
add.cc.u64 %rd4902, %rd4902, %rd5187;
addc.u64 %rd4903, %rd4903, 0;

	// end inline asm
	// begin inline asm
	mad.lo.cc.u64 %rd4908, %rd33, %rd9164, %rd4874;
madc.hi.u64 %rd4909, %rd33, %rd9164, 0;
add.cc.u64 %rd4908, %rd4908, %rd4903;
addc.u64 %rd4909, %rd4909, 0;

	// end inline asm
	// begin inline asm
	mad.lo.cc.u64 %rd4914, %rd34, %rd9164, %rd4880;
madc.hi.u64 %rd4915, %rd34, %rd9164, 0;
add.cc.u64 %rd4914, %rd4914, %rd4909;
addc.u64 %rd4915, %rd4915, 0;

	// end inline asm
	// begin inline asm
	mad.lo.cc.u64 %rd4920, %rd35, %rd9164, %rd4886;
madc.hi.u64 %rd4921, %rd35, %rd9164, 0;
add.cc.u64 %rd4920, %rd4920, %rd4915;
addc.u64 %rd4921, %rd4921, 0;

	// end inline asm
	// begin inline asm
	mad.lo.cc.u64 %rd4926, %rd36, %rd9164, %rd4892;
madc.hi.u64 %rd4927, %rd36, %rd9164, 0;
add.cc.u64 %rd4926, %rd4926, %rd4921;
addc.u64 %rd4927, %rd4927, 0;

	// end inline asm
	// begin inline asm
	mad.lo.cc.u64 %rd4932, %rd37, %rd9164, %rd4898;
madc.hi.u64 %rd4933, %rd37, %rd9164, 0;
add.cc.u64 %rd4932, %rd4932, %rd4927;
addc.u64 %rd4933, %rd4933, 0;

	// end inline asm
	// begin inline asm
	add.cc.u64 %rd4938, %rd4940, %rd4933;
addc.u64 %rd4939, 0, 0;

	// end inline asm
	mul.lo.s64 	%rd4974, %rd4902, -8506173809081122819;
	// begin inline asm
	mad.lo.cc.u64 %rd4942, %rd4974, %rd5185, %rd4902;
madc.hi.u64 %rd4943, %rd4974, %rd5185, 0;
add.cc.u64 %rd4942, %rd4942, %rd5187;
addc.u64 %rd4943, %rd4943, 0;

	// end inline asm
	// begin inline asm
	mad.lo.cc.u64 %rd4948, %rd4974, %rd5191, %rd4908;
madc.hi.u64 %rd4949, %rd4974, %rd5191, 0;
add.cc.u64 %rd4948, %rd4948, %rd4943;
addc.u64 %rd4949, %rd4949, 0;

	// end inline asm
	// begin inline asm
	mad.lo.cc.u64 %rd4954, %rd4974, %rd5197, %rd4914;
madc.hi.u64 %rd4955, %rd4974, %rd5197, 0;
add.cc.u64 %rd4954, %rd4954, %rd4949;
addc.u64 %rd4955, %rd4955, 0;

	// end inline asm
	// begin inline asm
	mad.lo.cc.u64 %rd4960, %rd4974, %rd5203, %rd4920;
madc.hi.u64 %rd4961, %rd4974, %rd5203, 0;
add.cc.u64 %rd4960, %rd4960, %rd4955;
addc.u64 %rd4961, %rd4961, 0;

	// end inline asm
	// begin inline asm
	mad.lo.cc.u64 %rd4966, %rd4974, %rd5209, %rd4926;
madc.hi.u64 %rd4967, %rd4974, %rd5209, 0;
add.cc.u64 %rd4966, %rd4966, %rd4961;
addc.u64 %rd4967, %rd4967, 0;

	// end inline asm
	// begin inline asm
	mad.lo.cc.u64 %rd4972, %rd4974, %rd5215, %rd4932;
madc.hi.u64 %rd4973, %rd4974, %rd5215, 0;
add.cc.u64 %rd4972, %rd4972, %rd4967;
addc.u64 %rd4973, %rd4973, 0;

	// end inline asm
	// begin inline asm
	add.cc.u64 %rd4978, %rd4938, %rd4973;
addc.u64 %rd4979, 0, 0;

	// end inline asm
	add.s64 	%rd5020, %rd4939, %rd4979;
	// begin inline asm
	mad.lo.cc.u64 %rd4982, %rd32, %rd9165, %rd4948;
madc.hi.u64 %rd4983, %rd32, %rd9165, 0;
add.cc.u64 %rd4982, %rd4982, %rd5187;
addc.u64 %rd4983, %rd4983, 0;

	// end inline asm
	// begin inline asm
	mad.lo.cc.u64 %rd4988, %rd33, %rd9165, %rd4954;
madc.hi.u64 %rd4989, %rd33, %rd9165, 0;
add.cc.u64 %rd4988, %rd4988, %rd4983;
addc.u64 %rd4989, %rd4989, 0;

	// end inline asm
	// begin inline asm
	mad.lo.cc.u64 %rd4994, %rd34, %rd9165, %rd4960;
madc.hi.u64 %rd4995, %rd34, %rd9165, 0;
add.cc.u64 %rd4994, %rd4994, %rd4989;
addc.u64 %rd4995, %rd4995, 0;

	// end inline asm
	// begin inline asm
	mad.lo.cc.u64 %rd5000, %rd35, %rd9165, %rd4966;
madc.hi.u64 %rd5001, %rd35, %rd9165, 0;
add.cc.u64 %rd5000, %rd5000, %rd4995;
addc.u64 %rd5001, %rd5001, 0;

	// end inline asm
	// begin inline asm
	mad.lo.cc.u64 %rd5006, %rd36, %rd9165, %rd4972;
madc.hi.u64 %rd5007, %rd36, %rd9165, 0;
add.cc.u64 %rd5006, %rd5006, %rd5001;
addc.u64 %rd5007, %rd5007, 0;

	// end inline asm
	// begin inline asm
	mad.lo.cc.u64 %rd5012, %rd37, %rd9165, %rd4978;
madc.hi.u64 %rd5013, %rd37, %rd9165, 0;
add.cc.u64 %rd5012, %rd5012, %rd5007;
addc.u64 %rd5013, %rd5013, 0;

	// end inline asm
	// begin inline asm
	add.cc.u64 %rd5018, %rd5020, %rd5013;
addc.u64 %rd5019, 0, 0;

	// end inline asm
	mul.lo.s64 	%rd5054, %rd4982, -8506173809081122819;
	// begin inline asm
	mad.lo.cc.u64 %rd5022, %rd5054, %rd5185, %rd4982;
madc.hi.u64 %rd5023, %rd5054, %rd5185, 0;
add.cc.u64 %rd5022, %rd5022, %rd5187;
addc.u64 %rd5023, %rd5023, 0;

	// end inline asm
	// begin inline asm
	mad.lo.cc.u64 %rd5028, %rd5054, %rd5191, %rd4988;
madc.hi.u64 %rd5029, %rd5054, %rd5191, 0;
add.cc.u64 %rd5028, %rd5028, %rd5023;
addc.u64 %rd5029, %rd5029, 0;

	// end inline asm
	// begin inline asm
	mad.lo.cc.u64 %rd5034, %rd5054, %rd5197, %rd4994;
madc.hi.u64 %rd5035, %rd5054, %rd5197, 0;
add.cc.u64 %rd5034, %rd5034, %rd5029;
addc.u64 %rd5035, %rd5035, 0;

	// end inline asm
	// begin inline asm
	mad.lo.cc.u64 %rd5040, %rd5054, %rd5203, %rd5000;
madc.hi.u64 %rd5041, %rd5054, %rd5203, 0;
add.cc.u64 %rd5040, %rd5040, %rd5035;
addc.u64 %rd5041, %rd5041, 0;

	// end inline asm
	// begin inline asm
	mad.lo.cc.u64 %rd5046, %rd5054, %rd5209, %rd5006;
madc.hi.u64 %rd5047, %rd5054, %rd5209, 0;
add.cc.u64 %rd5046, %rd5046, %rd5041;
addc.u64 %rd5047, %rd5047, 0;

	// end inline asm
	// begin inline asm
	mad.lo.cc.u64 %rd5052, %rd5054, %rd5215, %rd5012;
madc.hi.u64 %rd5053, %rd5054, %rd5215, 0;
add.cc.u64 %rd5052, %rd5052, %rd5047;
addc.u64 %rd5053, %rd5053, 0;

	// end inline asm
	// begin inline asm
	add.cc.u64 %rd5058, %rd5018, %rd5053;
addc.u64 %rd5059, 0, 0;

	// end inline asm
	add.s64 	%rd5100, %rd5019, %rd5059;
	// begin inline asm
	mad.lo.cc.u64 %rd5062, %rd32, %rd9166, %rd5028;
madc.hi.u64 %rd5063, %rd32, %rd9166, 0;
add.cc.u64 %rd5062, %rd5062, %rd5187;
addc.u64 %rd5063, %rd5063, 0;

	// end inline asm
	// begin inline asm
	mad.lo.cc.u64 %rd5068, %rd33, %rd9166, %rd5034;
madc.hi.u64 %rd5069, %rd33, %rd9166, 0;
add.cc.u64 %rd5068, %rd5068, %rd5063;
addc.u64 %rd5069, %rd5069, 0;

	// end inline asm
	// begin inline asm
	mad.lo.cc.u64 %rd5074, %rd34, %rd9166, %rd5040;
madc.hi.u64 %rd5075, %rd34, %rd9166, 0;
add.cc.u64 %rd5074, %rd5074, %rd5069;
addc.u64 %rd5075, %rd5075, 0;

	// end inline asm
	// begin inline asm
	mad.lo.cc.u64 %rd5080, %rd35, %rd9166, %rd5046;
madc.hi.u64 %rd5081, %rd35, %rd9166, 0;
add.cc.u64 %rd5080, %rd5080, %rd5075;
addc.u64 %rd5081, %rd5081, 0;

	// end inline asm
	// begin inline asm
	mad.lo.cc.u64 %rd5086, %rd36, %rd9166, %rd5052;
madc.hi.u64 %rd5087, %rd36, %rd9166, 0;
add.cc.u64 %rd5086, %rd5086, %rd5081;
addc.u64 %rd5087, %rd5087, 0;

	// end inline asm
	// begin inline asm
	mad.lo.cc.u64 %rd5092, %rd37, %rd9166, %rd5058;
madc.hi.u64 %rd5093, %rd37, %rd9166, 0;
add.cc.u64 %rd5092, %rd5092, %rd5087;
addc.u64 %rd5093, %rd5093, 0;

	// end inline asm
	// begin inline asm
	add.cc.u64 %rd5098, %rd5100, %rd5093;
addc.u64 %rd5099, 0, 0;

	// end inline asm
	mul.lo.s64 	%rd5134, %rd5062, -8506173809081122819;
	// begin inline asm
	mad.lo.cc.u64 %rd5102, %rd5134, %rd5185, %rd5062;
madc.hi.u64 %rd5103, %rd5134, %rd5185, 0;
add.cc.u64 %rd5102, %rd5102, %rd5187;
addc.u64 %rd5103, %rd5103, 0;

	// end inline asm
	// begin inline asm
	mad.lo.cc.u64 %rd5108, %rd5134, %rd5191, %rd5068;
madc.hi.u64 %rd5109, %rd5134, %rd5191, 0;
add.cc.u64 %rd5108, %rd5108, %rd5103;
addc.u64 %rd5109, %rd5109, 0;

	// end inline asm
	// begin inline asm
	mad.lo.cc.u64 %rd5114, %rd5134, %rd5197, %rd5074;
madc.hi.u64 %rd5115, %rd5134, %rd5197, 0;
add.cc.u64 %rd5114, %rd5114, %rd5109;
addc.u64 %rd5115, %rd5115, 0;

	// end inline asm
	// begin inline asm
	mad.lo.cc.u64 %rd5120, %rd5134, %rd5203, %rd5080;
madc.hi.u64 %rd5121, %rd5134, %rd5203, 0;
add.cc.u64 %rd5120, %rd5120, %rd5115;
addc.u64 %rd5121, %rd5121, 0;

	// end inline asm
	// begin inline asm
	mad.lo.cc.u64 %rd5126, %rd5134, %rd5209, %rd5086;
madc.hi.u64 %rd5127, %rd5134, %rd5209, 0;
add.cc.u64 %rd5126, %rd5126, %rd5121;
addc.u64 %rd5127, %rd5127, 0;

	// end inline asm
	// begin inline asm
	mad.lo.cc.u64 %rd5132, %rd5134, %rd5215, %rd5092;
madc.hi.u64 %rd5133, %rd5134, %rd5215, 0;
add.cc.u64 %rd5132, %rd5132, %rd5127;
addc.u64 %rd5133, %rd5133, 0;

	// end inline asm
	// begin inline asm
	add.cc.u64 %rd5138, %rd5098, %rd5133;
addc.u64 %rd5139, 0, 0;

	// end inline asm
	add.s64 	%rd5180, %rd5099, %rd5139;
	// begin inline asm
	mad.lo.cc.u64 %rd5142, %rd32, %rd9167, %rd5108;
madc.hi.u64 %rd5143, %rd32, %rd9167, 0;
add.cc.u64 %rd5142, %rd5142, %rd5187;
addc.u64 %rd5143, %rd5143, 0;

	// end inline asm
	// begin inline asm
	mad.lo.cc.u64 %rd5148, %rd33, %rd9167, %rd5114;
madc.hi.u64 %rd5149, %rd33, %rd9167, 0;
add.cc.u64 %rd5148, %rd5148, %rd5143;
addc.u64 %rd5149, %rd5149, 0;

	// end inline asm
	// begin inline asm
	mad.lo.cc.u64 %rd5154, %rd34, %rd9167, %rd5120;
madc.hi.u64 %rd5155, %rd34, %rd9167, 0;
add.cc.u64 %rd5154, %rd5154, %rd5149;
addc.u64 %rd5155, %rd5155, 0;

	// end inline asm
	// begin inline asm
	mad.lo.cc.u64 %rd5160, %rd35, %rd9167, %rd5126;
madc.hi.u64 %rd5161, %rd35, %rd9167, 0;
add.cc.u64 %rd5160, %rd5160, %rd5155;
addc.u64 %rd5161, %rd5161, 0;

	// end inline asm
	// begin inline asm
	mad.lo.cc.u64 %rd5166, %rd36, %rd9167, %rd5132;
madc.hi.u64 %rd5167, %rd36, %rd9167, 0;
add.cc.u64 %rd5166, %rd5166, %rd5161;
addc.u64 %rd5167, %rd5167, 0;

	// end inline asm
	// begin inline asm
	mad.lo.cc.u64 %rd5172, %rd37, %rd9167, %rd5138;
madc.hi.u64 %rd5173, %rd37, %rd9167, 0;
add.cc.u64 %rd5172, %rd5172, %rd5167;
addc.u64 %rd5173, %rd5173, 0;

	// end inline asm
	// begin inline asm
	add.cc.u64 %rd5178, %rd5180, %rd5173;
addc.u64 %rd5179, 0, 0;

	// end inline asm
	mul.lo.s64 	%rd5214, %rd5142, -8506173809081122819;
	// begin inline asm
	mad.lo.cc.u64 %rd5182, %rd5214, %rd5185, %rd5142;
madc.hi.u64 %rd5183, %rd5214, %rd5185, 0;
add.cc.u64 %rd5182, %rd5182, %rd5187;
addc.u64 %rd5183, %rd5183, 0;

	// end inline asm
	// begin inline asm
	mad.lo.cc.u64 %rd49223, %rd5214, %rd5191, %rd5148;
madc.hi.u64 %rd5189, %rd5214, %rd5191, 0;
add.cc.u64 %rd49223, %rd49223, %rd5183;
addc.u64 %rd5189, %rd5189, 0;

	// end inline asm
	// begin inline asm
	mad.lo.cc.u64 %rd49222, %rd5214, %rd5197, %rd5154;
madc.hi.u64 %rd5195, %rd5214, %rd5197, 0;
add.cc.u64 %rd49222, %rd49222, %rd5189;
addc.u64 %rd5195, %rd5195, 0;

	// end inline asm
	// begin inline asm
	mad.lo.cc.u64 %rd5234, %rd5214, %rd5203, %rd5160;
madc.hi.u64 %rd5201, %rd5214, %rd5203, 0;
add.cc.u64 %rd5234, %rd5234, %rd5195;
addc.u64 %rd5201, %rd5201, 0;

	// end inline asm
	// begin inline asm
	mad.lo.cc.u64 %rd5235, %rd5214, %rd5209, %rd5166;
madc.hi.u64 %rd5207, %rd5214, %rd5209, 0;
add.cc.u64 %rd5235, %rd5235, %rd5201;
addc.u64 %rd5207, %rd5207, 0;

	// end inline asm
	// begin inline asm
	mad.lo.cc.u64 %rd5236, %rd5214, %rd5215, %rd5172;
madc.hi.u64 %rd5213, %rd5214, %rd5215, 0;
add.cc.u64 %rd5236, %rd5236, %rd5207;
addc.u64 %rd5213, %rd5213, 0;

	// end inline asm
	// begin inline asm
	add.cc.u64 %rd5237, %rd5178, %rd5213;
addc.u64 %rd5219, 0, 0;

	// end inline asm
	setp.gt.u64 	%p46, %rd5237, 1873798617647539866;
	@%p46 bra 	$L__BB2_60;
	setp.eq.s64 	%p47, %rd5237, 1873798617647539866;
	mov.u64 	%rd49218, %rd5237;
	mov.u64 	%rd49219, %rd5236;
	mov.u64 	%rd49220, %rd5235;
	mov.u64 	%rd49221, %rd5234;
	@%p47 bra 	$L__BB2_52;
	bra.uni 	$L__BB2_61;
$L__BB2_52:
	setp.gt.u64 	%p48, %rd5236, 5412103778470702295;
	@%p48 bra 	$L__BB2_60;
	setp.ne.s64 	%p49, %rd5236, 5412103778470702295;
	mov.b64 	%rd49218, 1873798617647539866;
	mov.u64 	%rd49219, %rd5236;
	mov.u64 	%rd49220, %rd5235;
	mov.u64 	%rd49221, %rd5234;
	@%p49 bra 	$L__BB2_61;
	setp.gt.u64 	%p50, %rd5235, 7239337960414712511;
	@%p50 bra 	$L__BB2_60;
	setp.ne.s64 	%p51, %rd5235, 7239337960414712511;
	mov.b64 	%rd49219, 5412103778470702295;
	mov.u64 	%rd49220, %rd5235;
	mov.u64 	%rd49221, %rd5234;
	@%p51 bra 	$L__BB2_61;
	setp.gt.u64 	%p52, %rd5234, 7435674573564081700;
	@%p52 bra 	$L__BB2_60;
	setp.ne.s64 	%p53, %rd5234, 7435674573564081700;
	mov.b64 	%rd49220, 7239337960414712511;
	mov.u64 	%rd49221, %rd5234;
	@%p53 bra 	$L__BB2_61;
	setp.gt.u64 	%p54, %rd49222, 2210141511517208575;
	@%p54 bra 	$L__BB2_60;
	setp.ne.s64 	%p55, %rd49222, 2210141511517208575;
	setp.lt.u64 	%p56, %rd49223, -5044313057631688021;
	or.pred  	%p57, %p55, %p56;
	mov.b64 	%rd49221, 7435674573564081700;
	@%p57 bra 	$L__BB2_61;
$L__BB2_60:
	mov.b64 	%rd5238, -5044313057631688021;
	mov.b64 	%rd5239, 2210141511517208575;
	mov.b64 	%rd5240, 7435674573564081700;
	mov.b64 	%rd5241, 7239337960414712511;
	mov.b64 	%rd5242, 5412103778470702295;
	mov.b64 	%rd5243, 1873798617647539866;
	// begin inline asm
	sub.cc.u64 %rd49223, %rd49223, %rd5238;
subc.cc.u64 %rd49222, %rd49222, %rd5239;
subc.cc.u64 %rd5234, %rd5234, %rd5240;
subc.cc.u64 %rd5235, %rd5235, %rd5241;
subc.cc.u64 %rd5236, %rd5236, %rd5242;
subc.u64 %rd5237, %rd5237, %rd5243;

	// end inline asm
	mov.u64 	%rd49218, %rd5237;
	mov.u64 	%rd49219, %rd5236;
	mov.u64 	%rd49220, %rd5235;
	mov.u64 	%rd49221, %rd5234;
$L__BB2_61:
	mov.b64 	%rd5695, 0;
	// begin inline asm
	mad.lo.cc.u64 %rd5250, %rd49223, %rd49211, %rd5695;
madc.hi.u64 %rd5251, %rd49223, %rd49211, 0;
add.cc.u64 %rd5250, %rd5250, %rd5695;
addc.u64 %rd5251, %rd5251, 0;

	// end inline asm
	// begin inline asm
	mad.lo.cc.u64 %rd5256, %rd49222, %rd49211, %rd5695;
madc.hi.u64 %rd5257, %rd49222, %rd49211, 0;
add.cc.u64 %rd5256, %rd5256, %rd5251;
addc.u64 %rd5257, %rd5257, 0;

	// end inline asm
	// begin inline asm
	mad.lo.cc.u64 %rd5262, %rd49221, %rd49211, %rd5695;
madc.hi.u64 %rd5263, %rd49221, %rd49211, 0;
add.cc.u64 %rd5262, %rd5262, %rd5257;
addc.u64 %rd5263, %rd5263, 0;

	// end inline asm
	// begin inline asm
	mad.lo.cc.u64 %rd5268, %rd49220, %rd49211, %rd5695;
madc.hi.u64 %rd5269, %rd49220, %rd49211, 0;
add.cc.u64 %rd5268, %rd5268, %rd5263;
addc.u64 %rd5269, %rd5269, 0;

	// end inline asm
	// begin inline asm
	mad.lo.cc.u64 %rd5274, %rd49219, %rd49211, %rd5695;
madc.hi.u64 %rd5275, %rd49219, %rd49211, 0;
add.cc.u64 %rd5274, %rd5274, %rd5269;
addc.u64 %rd5275, %rd5275, 0;

	// end inline asm
	// begin inline asm
	mad.lo.cc.u64 %rd5280, %rd49218, %rd49211, %rd5695;
madc.hi.u64 %rd5281, %rd49218, %rd49211, 0;
add.cc.u64 %rd5280, %rd5280, %rd5275;
addc.u64 %rd5281, %rd5281, 0;

	// end inline asm
	// begin inline asm
	add.cc.u64 %rd5286, %rd5695, %rd5281;
addc.u64 %rd5287, 0, 0;

	// end inline asm
	mul.lo.s64 	%rd5322, %rd5250, -8506173809081122819;
	mov.b64 	%rd5693, -5044313057631688021;
	// begin inline asm
	mad.lo.cc.u64 %rd5290, %rd5322, %rd5693, %rd5250;
madc.hi.u64 %rd5291, %rd5322, %rd5693, 0;
add.cc.u64 %rd5290, %rd5290, %rd5695;
addc.u64 %rd5291, %rd5291, 0;

	// end inline asm
	mov.b64 	%rd5699, 2210141511517208575;
	// begin inline asm
	mad.lo.cc.u64 %rd5296, %rd5322, %rd5699, %rd5256;
madc.hi.u64 %rd5297, %rd5322, %rd5699, 0;
add.cc.u64 %rd5296, %rd5296, %rd5291;
addc.u64 %rd5297, %rd5297, 0;

	// end inline asm
	mov.b64 	%rd5705, 7435674573564081700;
	// begin inline asm
	mad.lo.cc.u64 %rd5302, %rd5322, %rd5705, %rd5262;
madc.hi.u64 %rd5303, %rd5322, %rd5705, 0;
add.cc.u64 %rd5302, %rd5302, %rd5297;
addc.u64 %rd5303, %rd5303, 0;

	// end inline asm
	mov.b64 	%rd5711, 7239337960414712511;
	// begin inline asm
	mad.lo.cc.u64 %rd5308, %rd5322, %rd5711, %rd5268;
madc.hi.u64 %rd5309, %rd5322, %rd5711, 0;
add.cc.u64 %rd5308, %rd5308, %rd5303;
addc.u64 %rd5309, %rd5309, 0;

	// end inline asm
	mov.b64 	%rd5717, 5412103778470702295;
	// begin inline asm
	mad.lo.cc.u64 %rd5314, %rd5322, %rd5717, %rd5274;
madc.hi.u64 %rd5315, %rd5322, %rd5717, 0;
add.cc.u64 %rd5314, %rd5314, %rd5309;
addc.u64 %rd5315, %rd5315, 0;

	// end inline asm
	mov.b64 	%rd5723, 1873798617647539866;
	// begin inline asm
	mad.lo.cc.u64 %rd5320, %rd5322, %rd5723, %rd5280;
madc.hi.u64 %rd5321, %rd5322, %rd5723, 0;
add.cc.u64 %rd5320, %rd5320, %rd5315;
addc.u64 %rd5321, %rd5321, 0;

	// end inline asm
	// begin inline asm
	add.cc.u64 %rd5326, %rd5286, %rd5321;
addc.u64 %rd5327, 0, 0;

	// end inline asm
	add.s64 	%rd5368, %rd5287, %rd5327;
	// begin inline asm
	mad.lo.cc.u64 %rd5330, %rd49223, %rd49210, %rd5296;
madc.hi.u64 %rd5331, %rd49223, %rd49210, 0;
add.cc.u64 %rd5330, %rd5330, %rd5695;
addc.u64 %rd5331, %rd5331, 0;

	// end inline asm
	// begin inline asm
	mad.lo.cc.u64 %rd5336, %rd49222, %rd49210, %rd5302;
madc.hi.u64 %rd5337, %rd49222, %rd49210, 0;
add.cc.u64 %rd5336, %rd5336, %rd5331;
addc.u64 %rd5337, %rd5337, 0;

	// end inline asm
	// begin inline asm
	mad.lo.cc.u64 %rd5342, %rd49221, %rd49210, %rd5308;
madc.hi.u64 %rd5343, %rd49221, %rd49210, 0;
add.cc.u64 %rd5342, %rd5342, %rd5337;
addc.u64 %rd5343, %rd5343, 0;

	// end inline asm
	// begin inline asm
	mad.lo.cc.u64 %rd5348, %rd49220, %rd49210, %rd5314;
madc.hi.u64 %rd5349, %rd49220, %rd49210, 0;
add.cc.u64 %rd5348, %rd5348, %rd5343;
addc.u64 %rd5349, %rd5349, 0;

	// end inline asm
	// begin inline asm
	mad.lo.cc.u64 %rd5354, %rd49219, %rd49210, %rd5320;
madc.hi.u64 %rd5355, %rd49219, %rd49210, 0;
add.cc.u64 %rd5354, %rd5354, %rd5349;
addc.u64 %rd5355, %rd5355, 0;

	// end inline asm
	// begin inline asm
	mad.lo.cc.u64 %rd5360, %rd49218, %rd49210, %rd5326;
madc.hi.u64 %rd5361, %rd49218, %rd49210, 0;
add.cc.u64 %rd5360, %rd5360, %rd5355;
addc.u64 %rd5361, %rd5361, 0;

	// end inline asm
	// begin inline asm
	add.cc.u64 %rd5366, %rd5368, %rd5361;
addc.u64 %rd5367, 0, 0;

	// end inline asm
	mul.lo.s64 	%rd5402, %rd5330, -8506173809081122819;
	// begin inline asm
	mad.lo.cc.u64 %rd5370, %rd5402, %rd5693, %rd5330;
madc.hi.u64 %rd5371, %rd5402, %rd5693, 0;
add.cc.u64 %rd5370, %rd5370, %rd5695;
addc.u64 %rd5371, %rd5371, 0;

	// end inline asm
	// begin inline asm
	mad.lo.cc.u64 %rd5376, %rd5402, %rd5699, %rd5336;
madc.hi.u64 %rd5377, %rd5402, %rd5699, 0;
add.cc.u64 %rd5376, %rd5376, %rd5371;
addc.u64 %rd5377, %rd5377, 0;

	// end inline asm
	// begin inline asm
	mad.lo.cc.u64 %rd5382, %rd5402, %rd5705, %rd5342;
madc.hi.u64 %rd5383, %rd5402, %rd5705, 0;
add.cc.u64 %rd5382, %rd5382, %rd5377;
addc.u64 %rd5383, %rd5383, 0;

	// end inline asm
	// begin inline asm
	mad.lo.cc.u64 %rd5388, %rd5402, %rd5711, %rd5348;
madc.hi.u64 %rd5389, %rd5402, %rd5711, 0;
add.cc.u64 %rd5388, %rd5388, %rd5383;
addc.u64 %rd5389, %rd5389, 0;

	// end inline asm
	// begin inline asm
	mad.lo.cc.u64 %rd5394, %rd5402, %rd5717, %rd5354;
madc.hi.u64 %rd5395, %rd5402, %rd5717, 0;
add.cc.u64 %rd5394, %rd5394, %rd5389;
addc.u64 %rd5395, %rd5395, 0;

	// end inline asm
	// begin inline asm
	mad.lo.cc.u64 %rd5400, %rd5402, %rd5723, %rd5360;
madc.hi.u64 %rd5401, %rd5402, %rd5723, 0;
add.cc.u64 %rd5400, %rd5400, %rd5395;
addc.u64 %rd5401, %rd5401, 0;

	// end inline asm
	// begin inline asm
	add.cc.u64 %rd5406, %rd5366, %rd5401;
addc.u64 %rd5407, 0, 0;

	// end inline asm
	add.s64 	%rd5448, %rd5367, %rd5407;
	// begin inline asm
	mad.lo.cc.u64 %rd5410, %rd49223, %rd49209, %rd5376;
madc.hi.u64 %rd5411, %rd49223, %rd49209, 0;
add.cc.u64 %rd5410, %rd5410, %rd5695;
addc.u64 %rd5411, %rd5411, 0;

	// end inline asm
	// begin inline asm
	mad.lo.cc.u64 %rd5416, %rd49222, %rd49209, %rd5382;
madc.hi.u64 %rd5417, %rd49222, %rd49209, 0;
add.cc.u64 %rd5416, %rd5416, %rd5411;
addc.u64 %rd5417, %rd5417, 0;

	// end inline asm
	// begin inline asm
	mad.lo.cc.u64 %rd5422, %rd49221, %rd49209, %rd5388;
madc.hi.u64 %rd5423, %rd49221, %rd49209, 0;
add.cc.u64 %rd5422, %rd5422, %rd5417;
addc.u64 %rd5423, %rd5423, 0;

	// end inline asm
	// begin inline asm
	mad.lo.cc.u64 %rd5428, %rd49220, %rd49209, %rd5394;
madc.hi.u64 %rd5429, %rd49220, %rd49209, 0;
add.cc.u64 %rd5428, %rd5428, %rd5423;
addc.u64 %rd5429, %rd5429, 0;

	// end inline asm
	// begin inline asm
	mad.lo.cc.u64 %rd5434, %rd49219, %rd49209, %rd5400;
madc.hi.u64 %rd5435, %rd49219, %rd49209, 0;
add.cc.u64 %rd5434, %rd5434, %rd5429;
addc.u64 %rd5435, %rd5435, 0;

	// end inline asm
	// begin inline asm
	mad.lo.cc.u64 %rd5440, %rd49218, %rd49209, %rd5406;
madc.hi.u64 %rd5441, %rd49218, %rd49209, 0;
add.cc.u64 %rd5440, %rd5440, %rd5435;
addc.u64 %rd5441, %rd5441, 0;

	// end inline asm
	// begin inline asm
	add.cc.u64 %rd5446, %rd5448, %rd5441;
addc.u64 %rd5447, 0, 0;

	// end inline asm
	mul.lo.s64 	%rd5482, %rd5410, -8506173809081122819;
	// begin inline asm
	mad.lo.cc.u64 %rd5450, %rd5482, %rd5693, %rd5410;
madc.hi.u64 %rd5451, %rd5482, %rd5693, 0;
add.cc.u64 %rd5450, %rd5450, %rd5695;
addc.u64 %rd5451, %rd5451, 0;

	// end inline asm
	// begin inline asm
	mad.lo.cc.u64 %rd5456, %rd5482, %rd5699, %rd5416;
madc.hi.u64 %rd5457, %rd5482, %rd5699, 0;
add.cc.u64 %rd5456, %rd5456, %rd5451;
addc.u64 %rd5457, %rd5457, 0;

	// end inline asm
	// begin inline asm
	mad.lo.cc.u64 %rd5462, %rd5482, %rd5705, %rd5422;
madc.hi.u64 %rd5463, %rd5482, %rd5705, 0;
add.cc.u64 %rd5462, %rd5462, %rd5457;
addc.u64 %rd5463, %rd5463, 0;

	// end inline asm
	// begin inline asm
	mad.lo.cc.u64 %rd5468, %rd5482, %rd5711, %rd5428;
madc.hi.u64 %rd5469, %rd5482, %rd5711, 0;
add.cc.u64 %rd5468, %rd5468, %rd5463;
addc.u64 %rd5469, %rd5469, 0;

	// end inline asm
	// begin inline asm
	mad.lo.cc.u64 %rd5474, %rd5482, %rd5717, %rd5434;
madc.hi.u64 %rd5475, %rd5482, %rd5717, 0;
add.cc.u64 %rd5474, %rd5474, %rd5469;
addc.u64 %rd5475, %rd5475, 0;

	// end inline asm
	// begin inline asm
	mad.lo.cc.u64 %rd5480, %rd5482, %rd5723, %rd5440;
madc.hi.u64 %rd5481, %rd5482, %rd5723, 0;
add.cc.u64 %rd5480, %rd5480, %rd5475;
addc.u64 %rd5481, %rd5481, 0;

	// end inline asm
	// begin inline asm
	add.cc.u64 %rd5486, %rd5446, %rd5481;
addc.u64 %rd5487, 0, 0;

	// end inline asm
	add.s64 	%rd5528, %rd5447, %rd5487;
	// begin inline asm
	mad.lo.cc.u64 %rd5490, %rd49223, %rd49208, %rd5456;
madc.hi.u64 %rd5491, %rd49223, %rd49208, 0;
add.cc.u64 %rd5490, %rd5490, %rd5695;
addc.u64 %rd5491, %rd5491, 0;

	// end inline asm
	// begin inline asm
	mad.lo.cc.u64 %rd5496, %rd49222, %rd49208, %rd5462;
madc.hi.u64 %rd5497, %rd49222, %rd49208, 0;
add.cc.u64 %rd5496, %rd5496, %rd5491;
addc.u64 %rd5497, %rd5497, 0;

	// end inline asm
	// begin inline asm
	mad.lo.cc.u64 %rd5502, %rd49221, %rd49208, %rd5468;
madc.hi.u64 %rd5503, %rd49221, %rd49208, 0;
add.cc.u64 %rd5502, %rd5502, %rd5497;
addc.u64 %rd5503, %rd5503, 0;

	// end inline asm
	// begin inline asm
	mad.lo.cc.u64 %rd5508, %rd49220, %rd49208, %rd5474;
madc.hi.u64 %rd5509, %rd49220, %rd49208, 0;
add.cc.u64 %rd5508, %rd5508, %rd5503;
addc.u64 %rd5509, %rd5509, 0;

	// end inline asm
	// begin inline asm
	mad.lo.cc.u64 %rd5514, %rd49219, %rd49208, %rd5480;
madc.hi.u64 %rd5515, %rd49219, %rd49208, 0;
add.cc.u64 %rd5514, %rd5514, %rd5509;
addc.u64 %rd5515, %rd5515, 0;

	// end inline asm
	// begin inline asm
	mad.lo.cc.u64 %rd5520, %rd49218, %rd49208, %rd5486;
madc.hi.u64 %rd5521, %rd49218, %rd49208, 0;
add.cc.u64 %rd5520, %rd5520, %rd5515;
addc.u64 %rd5521, %rd5521, 0;

	// end inline asm
	// begin inline asm
	add.cc.u64 %rd5526, %rd5528, %rd5521;
addc.u64 %rd5527, 0, 0;

	// end inline asm
	mul.lo.s64 	%rd5562, %rd5490, -8506173809081122819;
	// begin inline asm
	mad.lo.cc.u64 %rd5530, %rd5562, %rd5693, %rd5490;
madc.hi.u64 %rd5531, %rd5562, %rd5693, 0;
add.cc.u64 %rd5530, %rd5530, %rd5695;
addc.u64 %rd5531, %rd5531, 0;

	// end inline asm
	// begin inline asm
	mad.lo.cc.u64 %rd5536, %rd5562, %rd5699, %rd5496;
madc.hi.u64 %rd5537, %rd5562, %rd5699, 0;
add.cc.u64 %rd5536, %rd5536, %rd5531;
addc.u64 %rd5537, %rd5537, 0;

	// end inline asm
	// begin inline asm
	mad.lo.cc.u64 %rd5542, %rd5562, %rd5705, %rd5502;
madc.hi.u64 %rd5543, %rd5562, %rd5705, 0;
add.cc.u64 %rd5542, %rd5542, %rd5537;
addc.u64 %rd5543, %rd5543, 0;

	// end inline asm
	// begin inline asm
	mad.lo.cc.u64 %rd5548, %rd5562, %rd5711, %rd5508;
madc.hi.u64 %rd5549, %rd5562, %rd5711, 0;
add.cc.u64 %rd5548, %rd5548, %rd5543;
addc.u64 %rd5549, %rd5549, 0;

	// end inline asm
	// begin inline asm
	mad.lo.cc.u64 %rd5554, %rd5562, %rd5717, %rd5514;
madc.hi.u64 %rd5555, %rd5562, %rd5717, 0;
add.cc.u64 %rd5554, %rd5554, %rd5549;
addc.u64 %rd5555, %rd5555, 0;

	// end inline asm
	// begin inline asm
	mad.lo.cc.u64 %rd5560, %rd5562, %rd5723, %rd5520;
madc.hi.u64 %rd5561, %rd5562, %rd5723, 0;
add.cc.u64 %rd5560, %rd5560, %rd5555;
addc.u64 %rd5561, %rd5561, 0;

	// end inline asm
	// begin inline asm
	add.cc.u64 %rd5566, %rd5526, %rd5561;
addc.u64 %rd5567, 0, 0;

	// end inline asm
	add.s64 	%rd5608, %rd5527, %rd5567;
	// begin inline asm
	mad.lo.cc.u64 %rd5570, %rd49223, %rd49207, %rd5536;
madc.hi.u64 %rd5571, %rd49223, %rd49207, 0;
add.cc.u64 %rd5570, %rd5570, %rd5695;
addc.u64 %rd5571, %rd5571, 0;

	// end inline asm
	// begin inline asm
	mad.lo.cc.u64 %rd5576, %rd49222, %rd49207, %rd5542;
madc.hi.u64 %rd5577, %rd49222, %rd49207, 0;
add.cc.u64 %rd5576, %rd5576, %rd5571;
addc.u64 %rd5577, %rd5577, 0;

	// end inline asm
	// begin inline asm
	mad.lo.cc.u64 %rd5582, %rd49221, %rd49207, %rd5548;
madc.hi.u64 %rd5583, %rd49221, %rd49207, 0;
add.cc.u64 %rd5582, %rd5582, %rd5577;
addc.u64 %rd5583, %rd5583, 0;

	// end inline asm
	// begin inline asm
	mad.lo.cc.u64 %rd5588, %rd49220, %rd49207, %rd5554;
madc.hi.u64 %rd5589, %rd49220, %rd49207, 0;
add.cc.u64 %rd5588, %rd5588, %rd5583;
addc.u64 %rd5589, %rd5589, 0;

	// end inline asm
	// begin inline asm
	mad.lo.cc.u64 %rd5594, %rd49219, %rd49207, %rd5560;
madc.hi.u64 %rd5595, %rd49219, %rd49207, 0;
add.cc.u64 %rd5594, %rd5594, %rd5589;
addc.u64 %rd5595, %rd5595, 0;

	// end inline asm
	// begin inline asm
	mad.lo.cc.u64 %rd5600, %rd49218, %rd49207, %rd5566;
madc.hi.u64 %rd5601, %rd49218, %rd49207, 0;
add.cc.u64 %rd5600, %rd5600, %rd5595;
addc.u64 %rd5601, %rd5601, 0;

	// end inline asm
	// begin inline asm
	add.cc.u64 %rd5606, %rd5608, %rd5601;
addc.u64 %rd5607, 0, 0;

	// end inline asm
	mul.lo.s64 	%rd5642, %rd5570, -8506173809081122819;
	// begin inline asm
	mad.lo.cc.u64 %rd5610, %rd5642, %rd5693, %rd5570;
madc.hi.u64 %rd5611, %rd5642, %rd5693, 0;
add.cc.u64 %rd5610, %rd5610, %rd5695;
addc.u64 %rd5611, %rd5611, 0;

	// end inline asm
	// begin inline asm
	mad.lo.cc.u64 %rd5616, %rd5642, %rd5699, %rd5576;
madc.hi.u64 %rd5617, %rd5642, %rd5699, 0;
add.cc.u64 %rd5616, %rd5616, %rd5611;
addc.u64 %rd5617, %rd5617, 0;

	// end inline asm
	// begin inline asm
	mad.lo.cc.u64 %rd5622, %rd5642, %rd5705, %rd5582;
madc.hi.u64 %rd5623, %rd5642, %rd5705, 0;
add.cc.u64 %rd5622, %rd5622, %rd5617;
addc.u64 %rd5623, %rd5623, 0;

	// end inline asm
	// begin inline asm
	mad.lo.cc.u64 %rd5628, %rd5642, %rd5711, %rd5588;
madc.hi.u64 %rd5629, %rd5642, %rd5711, 0;
add.cc.u64 %rd5628, %rd5628, %rd5623;
addc.u64 %rd5629, %rd5629, 0;

	// end inline asm
	// begin inline asm
	mad.lo.cc.u64 %rd5634, %rd5642, %rd5717, %rd5594;
madc.hi.u64 %rd5635, %rd5642, %rd5717, 0;
add.cc.u64 %rd5634, %rd5634, %rd5629;
addc.u64 %rd5635, %rd5635, 0;

	// end inline asm
	// begin inline asm
	mad.lo.cc.u64 %rd5640, %rd5642, %rd5723, %rd5600;
madc.hi.u64 %rd5641, %rd5642, %rd5723, 0;
add.cc.u64 %rd5640, %rd5640, %rd5635;
addc.u64 %rd5641, %rd5641, 0;

	// end inline asm
	// begin inline asm
	add.cc.u64 %rd5646, %rd5606, %rd5641;
addc.u64 %rd5647, 0, 0;

	// end inline asm
	add.s64 	%rd5688, %rd5607, %rd5647;
	// begin inline asm
	mad.lo.cc.u64 %rd5650, %rd49223, %rd49206, %rd5616;
madc.hi.u64 %rd5651, %rd49223, %rd49206, 0;
add.cc.u64 %rd5650, %rd5650, %rd5695;
addc.u64 %rd5651, %rd5651, 0;

	// end inline asm
	// begin inline asm
	mad.lo.cc.u64 %rd5656, %rd49222, %rd49206, %rd5622;
madc.hi.u64 %rd5657, %rd49222, %rd49206, 0;
add.cc.u64 %rd5656, %rd5656, %rd5651;
addc.u64 %rd5657, %rd5657, 0;

	// end inline asm
	// begin inline asm
	mad.lo.cc.u64 %rd5662, %rd49221, %rd49206, %rd5628;
madc.hi.u64 %rd5663, %rd49221, %rd49206, 0;
add.cc.u64 %rd5662, %rd5662, %rd5657;
addc.u64 %rd5663, %rd5663, 0;

	// end inline asm
	// begin inline asm
	mad.lo.cc.u64 %rd5668, %rd49220, %rd49206, %rd5634;
madc.hi.u64 %rd5669, %rd49220, %rd49206, 0;
add.cc.u64 %rd5668, %rd5668, %rd5663;
addc.u64 %rd5669, %rd5669, 0;

	// end inline asm
	// begin inline asm
	mad.lo.cc.u64 %rd5674, %rd49219, %rd49206, %rd5640;
madc.hi.u64 %rd5675, %rd49219, %rd49206, 0;
add.cc.u64 %rd5674, %rd5674, %rd5669;
addc.u64 %rd5675, %rd5675, 0;

	// end inline asm
	// begin inline asm
	mad.lo.cc.u64 %rd5680, %rd49218, %rd49206, %rd5646;
madc.hi.u64 %rd5681, %rd49218, %rd49206, 0;
add.cc.u64 %rd5680, %rd5680, %rd5675;
addc.u64 %rd5681, %rd5681, 0;

	// end inline asm
	// begin inline asm
	add.cc.u64 %rd5686, %rd5688, %rd5681;
addc.u64 %rd5687, 0, 0;

	// end inline asm
	mul.lo.s64 	%rd5722, %rd5650, -8506173809081122819;
	// begin inline asm
	mad.lo.cc.u64 %rd5690, %rd5722, %rd5693, %rd5650;
madc.hi.u64 %rd5691, %rd5722, %rd5693, 0;
add.cc.u64 %rd5690, %rd5690, %rd5695;
addc.u64 %rd5691, %rd5691, 0;

	// end inline asm
	// begin inline asm
	mad.lo.cc.u64 %rd49229, %rd5722, %rd5699, %rd5656;
madc.hi.u64 %rd5697, %rd5722, %rd5699, 0;
add.cc.u64 %rd49229, %rd49229, %rd5691;
addc.u64 %rd5697, %rd5697, 0;

	// end inline asm
	// begin inline asm
	mad.lo.cc.u64 %rd49228, %rd5722, %rd5705, %rd5662;
madc.hi.u64 %rd5703, %rd5722, %rd5705, 0;
add.cc.u64 %rd49228, %rd49228, %rd5697;
addc.u64 %rd5703, %rd5703, 0;

	// end inline asm
	// begin inline asm
	mad.lo.cc.u64 %rd5742, %rd5722, %rd5711, %rd5668;
madc.hi.u64 %rd5709, %rd5722, %rd5711, 0;
add.cc.u64 %rd5742, %rd5742, %rd5703;
addc.u64 %rd5709, %rd5709, 0;

	// end inline asm
	// begin inline asm
	mad.lo.cc.u64 %rd5743, %rd5722, %rd5717, %rd5674;
madc.hi.u64 %rd5715, %rd5722, %rd5717, 0;
add.cc.u64 %rd5743, %rd5743, %rd5709;
addc.u64 %rd5715, %rd5715, 0;

	// end inline asm
	// begin inline asm
	mad.lo.cc.u64 %rd5744, %rd5722, %rd5723, %rd5680;
madc.hi.u64 %rd5721, %rd5722, %rd5723, 0;
add.cc.u64 %rd5744, %rd5744, %rd5715;
addc.u64 %rd5721, %rd5721, 0;

	// end inline asm
	// begin inline asm
	add.cc.u64 %rd5745, %rd5686, %rd5721;
addc.u64 %rd5727, 0, 0;

	// end inline asm
	setp.gt.u64 	%p58, %rd5745, 1873798617647539866;
	@%p58 bra 	$L__BB2_71;
	setp.eq.s64 	%p59, %rd5745, 1873798617647539866;
	mov.u64 	%rd49224, %rd5745;
	mov.u64 	%rd49225, %rd5744;
	mov.u64 	%rd49226, %rd5743;
	mov.u64 	%rd49227, %rd5742;
	@%p59 bra 	$L__BB2_63;
	bra.uni 	$L__BB2_72;
$L__BB2_63:
	setp.gt.u64 	%p60, %rd5744, 5412103778470702295;
	@%p60 bra 	$L__BB2_71;
	setp.ne.s64 	%p61, %rd5744, 5412103778470702295;
	mov.b64 	%rd49224, 1873798617647539866;
	mov.u64 	%rd49225, %rd5744;
	mov.u64 	%rd49226, %rd5743;
	mov.u64 	%rd49227, %rd5742;
	@%p61 bra 	$L__BB2_72;
	setp.gt.u64 	%p62, %rd5743, 7239337960414712511;
	@%p62 bra 	$L__BB2_71;
	setp.ne.s64 	%p63, %rd5743, 7239337960414712511;
	mov.b64 	%rd49225, 5412103778470702295;
	mov.u64 	%rd49226, %rd5743;
	mov.u64 	%rd49227, %rd5742;
	@%p63 bra 	$L__BB2_72;
	setp.gt.u64 	%p64, %rd5742, 7435674573564081700;
	@%p64 bra 	$L__BB2_71;
	setp.ne.s64 	%p65, %rd5742, 7435674573564081700;
	mov.b64 	%rd49226, 7239337960414712511;
	mov.u64 	%rd49227, %rd5742;
	@%p65 bra 	$L__BB2_72;
	setp.gt.u64 	%p66, %rd49228, 2210141511517208575;
	@%p66 bra 	$L__BB2_71;
	setp.ne.s64 	%p67, %rd49228, 2210141511517208575;
	setp.lt.u64 	%p68, %rd49229, -5044313057631688021;
	or.pred  	%p69, %p67, %p68;
	mov.b64 	%rd49227, 7435674573564081700;
	@%p69 bra 	$L__BB2_72;
$L__BB2_71:
	mov.b64 	%rd5746, -5044313057631688021;
	mov.b64 	%rd5747, 2210141511517208575;
	mov.b64 	%rd5748, 7435674573564081700;
	mov.b64 	%rd5749, 7239337960414712511;
	mov.b64 	%rd5750, 5412103778470702295;
	mov.b64 	%rd5751, 1873798617647539866;
	// begin inline asm
	sub.cc.u64 %rd49229, %rd49229, %rd5746;
subc.cc.u64 %rd49228, %rd49228, %rd5747;
subc.cc.u64 %rd5742, %rd5742, %rd5748;
subc.cc.u64 %rd5743, %rd5743, %rd5749;
subc.cc.u64 %rd5744, %rd5744, %rd5750;
subc.u64 %rd5745, %rd5745, %rd5751;

	// end inline asm
	mov.u64 	%rd49224, %rd5745;
	mov.u64 	%rd49225, %rd5744;
	mov.u64 	%rd49226, %rd5743;
	mov.u64 	%rd49227, %rd5742;
$L__BB2_72:
	setp.ne.s64 	%p70, %rd49248, %rd49217;
	setp.ne.s64 	%p71, %rd49249, %rd49216;
	or.pred  	%p72, %p70, %p71;
	setp.ne.s64 	%p73, %rd11314, %rd49215;
	or.pred  	%p74, %p72, %p73;
	setp.ne.s64 	%p75, %rd11315, %rd49214;
	or.pred  	%p76, %p74, %p75;
	setp.ne.s64 	%p77, %rd11316, %rd49213;
	or.pred  	%p78, %p76, %p77;
	setp.ne.s64 	%p79, %rd11317, %rd49212;
	or.pred  	%p80, %p78, %p79;
	@%p80 bra 	$L__BB2_313;
	setp.ne.s64 	%p81, %rd19, %rd49229;
	setp.ne.s64 	%p82, %rd18, %rd49228;
	or.pred  	%p83, %p81, %p82;
	setp.ne.s64 	%p84, %rd17, %rd49227;
	or.pred  	%p85, %p83, %p84;
	setp.ne.s64 	%p86, %rd16, %rd49226;
	or.pred  	%p87, %p85, %p86;
	setp.ne.s64 	%p88, %rd15, %rd49225;
	or.pred  	%p89, %p87, %p88;
	setp.ne.s64 	%p90, %rd14, %rd49224;
	or.pred  	%p91, %p89, %p90;
	@%p91 bra 	$L__BB2_313;
	mov.b64 	%rd10233, 0;
	// begin inline asm
	mad.lo.cc.u64 %rd9788, %rd49248, %rd49248, %rd10233;
madc.hi.u64 %rd9789, %rd49248, %rd49248, 0;
add.cc.u64 %rd9788, %rd9788, %rd10233;
addc.u64 %rd9789, %rd9789, 0;

	// end inline asm
	// begin inline asm
	mad.lo.cc.u64 %rd9794, %rd49249, %rd49248, %rd10233;
madc.hi.u64 %rd9795, %rd49249, %rd49248, 0;
add.cc.u64 %rd9794, %rd9794, %rd9789;
addc.u64 %rd9795, %rd9795, 0;

	// end inline asm
	// begin inline asm
	mad.lo.cc.u64 %rd9800, %rd11314, %rd49248, %rd10233;
madc.hi.u64 %rd9801, %rd11314, %rd49248, 0;
add.cc.u64 %rd9800, %rd9800, %rd9795;
addc.u64 %rd9801, %rd9801, 0;

	// end inline asm
	// begin inline asm
	mad.lo.cc.u64 %rd9806, %rd11315, %rd49248, %rd10233;
madc.hi.u64 %rd9807, %rd11315, %rd49248, 0;
add.cc.u64 %rd9806, %rd9806, %rd9801;
addc.u64 %rd9807, %rd9807, 0;

	// end inline asm
	// begin inline asm
	mad.lo.cc.u64 %rd9812, %rd11316, %rd49248, %rd10233;
madc.hi.u64 %rd9813, %rd11316, %rd49248, 0;
add.cc.u64 %rd9812, %rd9812, %rd9807;
addc.u64 %rd9813, %rd9813, 0;

	// end inline asm
	// begin inline asm
	mad.lo.cc.u64 %rd9818, %rd11317, %rd49248, %rd10233;
madc.hi.u64 %rd9819, %rd11317, %rd49248, 0;
add.cc.u64 %rd9818, %rd9818, %rd9813;
addc.u64 %rd9819, %rd9819, 0;

	// end inline asm
	// begin inline asm
	add.cc.u64 %rd9824, %rd10233, %rd9819;
addc.u64 %rd9825, 0, 0;

	// end inline asm
	mul.lo.s64 	%rd9860, %rd9788, -8506173809081122819;
	mov.b64 	%rd10231, -5044313057631688021;
	// begin inline asm
	mad.lo.cc.u64 %rd9828, %rd9860, %rd10231, %rd9788;
madc.hi.u64 %rd9829, %rd9860, %rd10231, 0;
add.cc.u64 %rd9828, %rd9828, %rd10233;
addc.u64 %rd9829, %rd9829, 0;

	// end inline asm
	mov.b64 	%rd10237, 2210141511517208575;
	// begin inline asm
	mad.lo.cc.u64 %rd9834, %rd9860, %rd10237, %rd9794;
madc.hi.u64 %rd9835, %rd9860, %rd10237, 0;
add.cc.u64 %rd9834, %rd9834, %rd9829;
addc.u64 %rd9835, %rd9835, 0;

	// end inline asm
	mov.b64 	%rd10243, 7435674573564081700;
	// begin inline asm
	mad.lo.cc.u64 %rd9840, %rd9860, %rd10243, %rd9800;
madc.hi.u64 %rd9841, %rd9860, %rd10243, 0;
add.cc.u64 %rd9840, %rd9840, %rd9835;
addc.u64 %rd9841, %rd9841, 0;

	// end inline asm
	mov.b64 	%rd10249, 7239337960414712511;
	// begin inline asm
	mad.lo.cc.u64 %rd9846, %rd9860, %rd10249, %rd9806;
madc.hi.u64 %rd9847, %rd9860, %rd10249, 0;
add.cc.u64 %rd9846, %rd9846, %rd9841;
addc.u64 %rd9847, %rd9847, 0;

	// end inline asm
	mov.b64 	%rd10255, 5412103778470702295;
	// begin inline asm
	mad.lo.cc.u64 %rd9852, %rd9860, %rd10255, %rd9812;
madc.hi.u64 %rd9853, %rd9860, %rd10255, 0;
add.cc.u64 %rd9852, %rd9852, %rd9847;
addc.u64 %rd9853, %rd9853, 0;

	// end inline asm
	mov.b64 	%rd10261, 1873798617647539866;
	// begin inline asm
	mad.lo.cc.u64 %rd9858, %rd9860, %rd10261, %rd9818;
madc.hi.u64 %rd9859, %rd9860, %rd10261, 0;
add.cc.u64 %rd9858, %rd9858, %rd9853;
addc.u64 %rd9859, %rd9859, 0;

	// end inline asm
	// begin inline asm
	add.cc.u64 %rd9864, %rd9824, %rd9859;
addc.u64 %rd9865, 0, 0;

	// end inline asm
	add.s64 	%rd9906, %rd9825, %rd9865;
	// begin inline asm
	mad.lo.cc.u64 %rd9868, %rd49248, %rd49249, %rd9834;
madc.hi.u64 %rd9869, %rd49248, %rd49249, 0;
add.cc.u64 %rd9868, %rd9868, %rd10233;
addc.u64 %rd9869, %rd9869, 0;

	// end inline asm
	// begin inline asm
	mad.lo.cc.u64 %rd9874, %rd49249, %rd49249, %rd9840;
madc.hi.u64 %rd9875, %rd49249, %rd49249, 0;
add.cc.u64 %rd9874, %rd9874, %rd9869;
addc.u64 %rd9875, %rd9875, 0;

	// end inline asm
	// begin inline asm
	mad.lo.cc.u64 %rd9880, %rd11314, %rd49249, %rd9846;
madc.hi.u64 %rd9881, %rd11314, %rd49249, 0;
add.cc.u64 %rd9880, %rd9880, %rd9875;
addc.u64 %rd9881, %rd9881, 0;

	// end inline asm
	// begin inline asm
	mad.lo.cc.u64 %rd9886, %rd11315, %rd49249, %rd9852;
madc.hi.u64 %rd9887, %rd11315, %rd49249, 0;
add.cc.u64 %rd9886, %rd9886, %rd9881;
addc.u64 %rd9887, %rd9887, 0;

	// end inline asm
	// begin inline asm
	mad.lo.cc.u64 %rd9892, %rd11316, %rd49249, %rd9858;
madc.hi.u64 %rd9893, %rd11316, %rd49249, 0;
add.cc.u64 %rd9892, %rd9892, %rd9887;
addc.u64 %rd9893, %rd9893, 0;

	// end inline asm
	// begin inline asm
	mad.lo.cc.u64 %rd9898, %rd11317, %rd49249, %rd9864;
madc.hi.u64 %rd9899, %rd11317, %rd49249, 0;
add.cc.u64 %rd9898, %rd9898, %rd9893;
addc.u64 %rd9899, %rd9899, 0;

	// end inline asm
	// begin inline asm
	add.cc.u64 %rd9904, %rd9906, %rd9899;
addc.u64 %rd9905, 0, 0;

	// end inline asm
	mul.lo.s64 	%rd9940, %rd9868, -8506173809081122819;
	// begin inline asm
	mad.lo.cc.u64 %rd9908, %rd9940, %rd10231, %rd9868;
madc.hi.u64 %rd9909, %rd9940, %rd10231, 0;
add.cc.u64 %rd9908, %rd9908, %rd10233;
addc.u64 %rd9909, %rd9909, 0;

	// end inline asm
	// begin inline asm
	mad.lo.cc.u64 %rd9914, %rd9940, %rd10237, %rd9874;
madc.hi.u64 %rd9915, %rd9940, %rd10237, 0;
add.cc.u64 %rd9914, %rd9914, %rd9909;
addc.u64 %rd9915, %rd9915, 0;

	// end inline asm
	// begin inline asm
	mad.lo.cc.u64 %rd9920, %rd9940, %rd10243, %rd9880;
madc.hi.u64 %rd9921, %rd9940, %rd10243, 0;
add.cc.u64 %rd9920, %rd9920, %rd9915;
addc.u64 %rd9921, %rd9921, 0;

	// end inline asm
	// begin inline asm
	mad.lo.cc.u64 %rd9926, %rd9940, %rd10249, %rd9886;
madc.hi.u64 %rd9927, %rd9940, %rd10249, 0;
add.cc.u64 %rd9926, %rd9926, %rd9921;
addc.u64 %rd9927, %rd9927, 0;

	// end inline asm
	// begin inline asm
	mad.lo.cc.u64 %rd9932, %rd9940, %rd10255, %rd9892;
madc.hi.u64 %rd9933, %rd9940, %rd10255, 0;
add.cc.u64 %rd9932, %rd9932, %rd9927;
addc.u64 %rd9933, %rd9933, 0;

	// end inline asm
	// begin inline asm
	mad.lo.cc.u64 %rd9938, %rd9940, %rd10261, %rd9898;
madc.hi.u64 %rd9939, %rd9940, %rd10261, 0;
add.cc.u64 %rd9938, %rd9938, %rd9933;
addc.u64 %rd9939, %rd9939, 0;

	// end inline asm
	// begin inline asm
	add.cc.u64 %rd9944, %rd9904, %rd9939;
addc.u64 %rd9945, 0, 0;

	// end inline asm
	add.s64 	%rd9986, %rd9905, %rd9945;
	// begin inline asm
	mad.lo.cc.u64 %rd9948, %rd49248, %rd11314, %rd9914;
madc.hi.u64 %rd9949, %rd49248, %rd11314, 0;
add.cc.u64 %rd9948, %rd9948, %rd10233;
addc.u64 %rd9949, %rd9949, 0;

	// end inline asm
	// begin inline asm
	mad.lo.cc.u64 %rd9954, %rd49249, %rd11314, %rd9920;
madc.hi.u64 %rd9955, %rd49249, %rd11314, 0;
add.cc.u64 %rd9954, %rd9954, %rd9949;
addc.u64 %rd9955, %rd9955, 0;

	// end inline asm
	// begin inline asm
	mad.lo.cc.u64 %rd9960, %rd11314, %rd11314, %rd9926;
madc.hi.u64 %rd9961, %rd11314, %rd11314, 0;
add.cc.u64 %rd9960, %rd9960, %rd9955;
addc.u64 %rd9961, %rd9961, 0;

	// end inline asm
	// begin inline asm
	mad.lo.cc.u64 %rd9966, %rd11315, %rd11314, %rd9932;
madc.hi.u64 %rd9967, %rd11315, %rd11314, 0;
add.cc.u64 %rd9966, %rd9966, %rd9961;
addc.u64 %rd9967, %rd9967, 0;

	// end inline asm
	// begin inline asm
	mad.lo.cc.u64 %rd9972, %rd11316, %rd11314, %rd9938;
madc.hi.u64 %rd9973, %rd11316, %rd11314, 0;
add.cc.u64 %rd9972, %rd9972, %rd9967;
addc.u64 %rd9973, %rd9973, 0;

	// end inline asm
	// begin inline asm
	mad.lo.cc.u64 %rd9978, %rd11317, %rd11314, %rd9944;
madc.hi.u64 %rd9979, %rd11317, %rd11314, 0;
add.cc.u64 %rd9978, %rd9978, %rd9973;
addc.u64 %rd9979, %rd9979, 0;

	// end inline asm
	// begin inline asm
	add.cc.u64 %rd9984, %rd9986, %rd9979;
addc.u64 %rd9985, 0, 0;

	// end inline asm
	mul.lo.s64 	%rd10020, %rd9948, -8506173809081122819;
	// begin inline asm
	mad.lo.cc.u64 %rd9988, %rd10020, %rd10231, %rd9948;
madc.hi.u64 %rd9989, %rd10020, %rd10231, 0;
add.cc.u64 %rd9988, %rd9988, %rd10233;
addc.u64 %rd9989, %rd9989, 0;

	// end inline asm
	// begin inline asm
	mad.lo.cc.u64 %rd9994, %rd10020, %rd10237, %rd9954;
madc.hi.u64 %rd9995, %rd10020, %rd10237, 0;
add.cc.u64 %rd9994, %rd9994, %rd9989;
addc.u64 %rd9995, %rd9995, 0;

	// end inline asm
	// begin inline asm
	mad.lo.cc.u64 %rd10000, %rd10020, %rd10243, %rd9960;
madc.hi.u64 %rd10001, %rd10020, %rd10243, 0;
add.cc.u64 %rd10000, %rd10000, %rd9995;
addc.u64 %rd10001, %rd10001, 0;

	// end inline asm
	// begin inline asm
	mad.lo.cc.u64 %rd10006, %rd10020, %rd10249, %rd9966;
madc.hi.u64 %rd10007, %rd10020, %rd10249, 0;
add.cc.u64 %rd10006, %rd10006, %rd10001;
addc.u64 %rd10007, %rd10007, 0;

	// end inline asm
	// begin inline asm
	mad.lo.cc.u64 %rd10012, %rd10020, %rd10255, %rd9972;
madc.hi.u64 %rd10013, %rd10020, %rd10255, 0;
add.cc.u64 %rd10012, %rd10012, %rd10007;
addc.u64 %rd10013, %rd10013, 0;

	// end inline asm
	// begin inline asm
	mad.lo.cc.u64 %rd10018, %rd10020, %rd10261, %rd9978;
madc.hi.u64 %rd10019, %rd10020, %rd10261, 0;
add.cc.u64 %rd10018, %rd10018, %rd10013;
addc.u64 %rd10019, %rd10019, 0;

	// end inline asm
	// begin inline asm
	add.cc.u64 %rd10024, %rd9984, %rd10019;
addc.u64 %rd10025, 0, 0;

	// end inline asm
	add.s64 	%rd10066, %rd9985, %rd10025;
	// begin inline asm
	mad.lo.cc.u64 %rd10028, %rd49248, %rd11315, %rd9994;
madc.hi.u64 %rd10029, %rd49248, %rd11315, 0;
add.cc.u64 %rd10028, %rd10028, %rd10233;
addc.u64 %rd10029, %rd10029, 0;

	// end inline asm
	// begin inline asm
	mad.lo.cc.u64 %rd10034, %rd49249, %rd11315, %rd10000;
madc.hi.u64 %rd10035, %rd49249, %rd11315, 0;
add.cc.u64 %rd10034, %rd10034, %rd10029;
addc.u64 %rd10035, %rd10035, 0;

	// end inline asm
	// begin inline asm
	mad.lo.cc.u64 %rd10040, %rd11314, %rd11315, %rd10006;
madc.hi.u64 %rd10041, %rd11314, %rd11315, 0;
add.cc.u64 %rd10040, %rd10040, %rd10035;
addc.u64 %rd10041, %rd10041, 0;

	// end inline asm
	// begin inline asm
	mad.lo.cc.u64 %rd10046, %rd11315, %rd11315, %rd10012;
madc.hi.u64 %rd10047, %rd11315, %rd11315, 0;
add.cc.u64 %rd10046, %rd10046, %rd10041;
addc.u64 %rd10047, %rd10047, 0;

	// end inline asm
	// begin inline asm
	mad.lo.cc.u64 %rd10052, %rd11316, %rd11315, %rd10018;
madc.hi.u64 %rd10053, %rd11316, %rd11315, 0;
add.cc.u64 %rd10052, %rd10052, %rd10047;
addc.u64 %rd10053, %rd10053, 0;

	// end inline asm
	// begin inline asm
	mad.lo.cc.u64 %rd10058, %rd11317, %rd11315, %rd10024;
madc.hi.u64 %rd10059, %rd11317, %rd11315, 0;
add.cc.u64 %rd10058, %rd10058, %rd10053;
addc.u64 %rd10059, %rd10059, 0;

	// end inline asm
	// begin inline asm
	add.cc.u64 %rd10064, %rd10066, %rd10059;
addc.u64 %rd10065, 0, 0;

	// end inline asm
	mul.lo.s64 	%rd10100, %rd10028, -8506173809081122819;
	// begin inline asm
	mad.lo.cc.u64 %rd10068, %rd10100, %rd10231, %rd10028;
madc.hi.u64 %rd10069, %rd10100, %rd10231, 0;
add.cc.u64 %rd10068, %rd10068, %rd10233;
addc.u64 %rd10069, %rd10069, 0;

	// end inline asm
	// begin inline asm
	mad.lo.cc.u64 %rd10074, %rd10100, %rd10237, %rd10034;
madc.hi.u64 %rd10075, %rd10100, %rd10237, 0;
add.cc.u64 %rd10074, %rd10074, %rd10069;
addc.u64 %rd10075, %rd10075, 0;

	// end inline asm
	// begin inline asm
	mad.lo.cc.u64 %rd10080, %rd10100, %rd10243, %rd10040;
madc.hi.u64 %rd10081, %rd10100, %rd10243, 0;
add.cc.u64 %rd10080, %rd10080, %rd10075;
addc.u64 %rd10081, %rd10081, 0;

	// end inline asm
	// begin inline asm
	mad.lo.cc.u64 %rd10086, %rd10100, %rd10249, %rd10046;
madc.hi.u64 %rd10087, %rd10100, %rd10249, 0;
add.cc.u64 %rd10086, %rd10086, %rd10081;
addc.u64 %rd10087, %rd10087, 0;

	// end inline asm
	// begin inline asm
	mad.lo.cc.u64 %rd10092, %rd10100, %rd10255, %rd10052;
madc.hi.u64 %rd10093, %rd10100, %rd10255, 0;
add.cc.u64 %rd10092, %rd10092, %rd10087;
addc.u64 %rd10093, %rd10093, 0;

	// end inline asm
	// begin inline asm
	mad.lo.cc.u64 %rd10098, %rd10100, %rd10261, %rd10058;
madc.hi.u64 %rd10099, %rd10100, %rd10261, 0;
add.cc.u64 %rd10098, %rd10098, %rd10093;
addc.u64 %rd10099, %rd10099, 0;

	// end inline asm
	// begin inline asm
	add.cc.u64 %rd10104, %rd10064, %rd10099;
addc.u64 %rd10105, 0, 0;

	// end inline asm
	add.s64 	%rd10146, %rd10065, %rd10105;
	// begin inline asm
	mad.lo.cc.u64 %rd10108, %rd49248, %rd11316, %rd10074;
madc.hi.u64 %rd10109, %rd49248, %rd11316, 0;
add.cc.u64 %rd10108, %rd10108, %rd10233;
addc.u64 %rd10109, %rd10109, 0;

	// end inline asm
	// begin inline asm
	mad.lo.cc.u64 %rd10114, %rd49249, %rd11316, %rd10080;
madc.hi.u64 %rd10115, %rd49249, %rd11316, 0;
add.cc.u64 %rd10114, %rd10114, %rd10109;
addc.u64 %rd10115, %rd10115, 0;

	// end inline asm
	// begin inline asm
	mad.lo.cc.u64 %rd10120, %rd11314, %rd11316, %rd10086;
madc.hi.u64 %rd10121, %rd11314, %rd11316, 0;
add.cc.u64 %rd10120, %rd10120, %rd10115;
addc.u64 %rd10121, %rd10121, 0;

	// end inline asm
	// begin inline asm
	mad.lo.cc.u64 %rd10126, %rd11315, %rd11316, %rd10092;
madc.hi.u64 %rd10127, %rd11315, %rd11316, 0;
add.cc.u64 %rd10126, %rd10126, %rd10121;
addc.u64 %rd10127, %rd10127, 0;

	// end inline asm
	// begin inline asm
	mad.lo.cc.u64 %rd10132, %rd11316, %rd11316, %rd10098;
madc.hi.u64 %rd10133, %rd11316, %rd11316, 0;
add.cc.u64 %rd10132, %rd10132, %rd10127;
addc.u64 %rd10133, %rd10133, 0;

	// end inline asm
	// begin inline asm
	mad.lo.cc.u64 %rd10138, %rd11317, %rd11316, %rd10104;
madc.hi.u64 %rd10139, %rd11317, %rd11316, 0;
add.cc.u64 %rd10138, %rd10138, %rd10133;
addc.u64 %rd10139, %rd10139, 0;

	// end inline asm
	// begin inline asm
	add.cc.u64 %rd10144, %rd10146, %rd10139;
addc.u64 %rd10145, 0, 0;

	// end inline asm
	mul.lo.s64 	%rd10180, %rd10108, -8506173809081122819;
	// begin inline asm
	mad.lo.cc.u64 %rd10148, %rd10180, %rd10231, %rd10108;
madc.hi.u64 %rd10149, %rd10180, %rd10231, 0;
add.cc.u64 %rd10148, %rd10148, %rd10233;
addc.u64 %rd10149, %rd10149, 0;

	// end inline asm
	// begin inline asm
	mad.lo.cc.u64 %rd10154, %rd10180, %rd10237, %rd10114;
madc.hi.u64 %rd10155, %rd10180, %rd10237, 0;
add.cc.u64 %rd10154, %rd10154, %rd10149;
addc.u64 %rd10155, %rd10155, 0;

	// end inline asm
	// begin inline asm
	mad.lo.cc.u64 %rd10160, %rd10180, %rd10243, %rd10120;
madc.hi.u64 %rd10161, %rd10180, %rd10243, 0;
add.cc.u64 %rd10160, %rd10160, %rd10155;
addc.u64 %rd10161, %rd10161, 0;

	// end inline asm
	// begin inline asm
	mad.lo.cc.u64 %rd10166, %rd10180, %rd10249, %rd10126;
madc.hi.u64 %rd10167, %rd10180, %rd10249, 0;
add.cc.u64 %rd10166, %rd10166, %rd10161;
addc.u64 %rd10167, %rd10167, 0;

	// end inline asm
	// begin inline asm
	mad.lo.cc.u64 %rd10172, %rd10180, %rd10255, %rd10132;
madc.hi.u64 %rd10173, %rd10180, %rd10255, 0;
add.cc.u64 %rd10172, %rd10172, %rd10167;
addc.u64 %rd10173, %rd10173, 0;

	// end inline asm
	// begin inline asm
	mad.lo.cc.u64 %rd10178, %rd10180, %rd10261, %rd10138;
madc.hi.u64 %rd10179, %rd10180, %rd10261, 0;
add.cc.u64 %rd10178, %rd10178, %rd10173;
addc.u64 %rd10179, %rd10179, 0;

	// end inline asm
	// begin inline asm
	add.cc.u64 %rd10184, %rd10144, %rd10179;
addc.u64 %rd10185, 0, 0;

	// end inline asm
	add.s64 	%rd10226, %rd10145, %rd10185;
	// begin inline asm
	mad.lo.cc.u64 %rd10188, %rd49248, %rd11317, %rd10154;
madc.hi.u64 %rd10189, %rd49248, %rd11317, 0;
add.cc.u64 %rd10188, %rd10188, %rd10233;
addc.u64 %rd10189, %rd10189, 0;

	// end inline asm
	// begin inline asm
	mad.lo.cc.u64 %rd10194, %rd49249, %rd11317, %rd10160;
madc.hi.u64 %rd10195, %rd49249, %rd11317, 0;
add.cc.u64 %rd10194, %rd10194, %rd10189;
addc.u64 %rd10195, %rd10195, 0;

	// end inline asm
	// begin inline asm
	mad.lo.cc.u64 %rd10200, %rd11314, %rd11317, %rd10166;
madc.hi.u64 %rd10201, %rd11314, %rd11317, 0;
add.cc.u64 %rd10200, %rd10200, %rd10195;
addc.u64 %rd10201, %rd10201, 0;

	// end inline asm
	// begin inline asm
	mad.lo.cc.u64 %rd10206, %rd11315, %rd11317, %rd10172;
madc.hi.u64 %rd10207, %rd11315, %rd11317, 0;
add.cc.u64 %rd10206, %rd10206, %rd10201;
addc.u64 %rd10207, %rd10207, 0;

	// end inline asm
	// begin inline asm
	mad.lo.cc.u64 %rd10212, %rd11316, %rd11317, %rd10178;
madc.hi.u64 %rd10213, %rd11316, %rd11317, 0;
add.cc.u64 %rd10212, %rd10212, %rd10207;
addc.u64 %rd10213, %rd10213, 0;

	// end inline asm
	// begin inline asm
	mad.lo.cc.u64 %rd10218, %rd11317, %rd11317, %rd10184;
madc.hi.u64 %rd10219, %rd11317, %rd11317, 0;
add.cc.u64 %rd10218, %rd10218, %rd10213;
addc.u64 %rd10219, %rd10219, 0;

	// end inline asm
	// begin inline asm
	add.cc.u64 %rd10224, %rd10226, %rd10219;
addc.u64 %rd10225, 0, 0;

	// end inline asm
	mul.lo.s64 	%rd10260, %rd10188, -8506173809081122819;
	// begin inline asm
	mad.lo.cc.u64 %rd10228, %rd10260, %rd10231, %rd10188;
madc.hi.u64 %rd10229, %rd10260, %rd10231, 0;
add.cc.u64 %rd10228, %rd10228, %rd10233;
addc.u64 %rd10229, %rd10229, 0;

	// end inline asm
	// begin inline asm
	mad.lo.cc.u64 %rd49235, %rd10260, %rd10237, %rd10194;
madc.hi.u64 %rd10235, %rd10260, %rd10237, 0;
add.cc.u64 %rd49235, %rd49235, %rd10229;
addc.u64 %rd10235, %rd10235, 0;

	// end inline asm
	// begin inline asm
	mad.lo.cc.u64 %rd49234, %rd10260, %rd10243, %rd10200;
madc.hi.u64 %rd10241, %rd10260, %rd10243, 0;
add.cc.u64 %rd49234, %rd49234, %rd10235;
addc.u64 %rd10241, %rd10241, 0;

	// end inline asm
	// begin inline asm
	mad.lo.cc.u64 %rd10280, %rd10260, %rd10249, %rd10206;
madc.hi.u64 %rd10247, %rd10260, %rd10249, 0;
add.cc.u64 %rd10280, %rd10280, %rd10241;
addc.u64 %rd10247, %rd10247, 0;

	// end inline asm
	// begin inline asm
	mad.lo.cc.u64 %rd10281, %rd10260, %rd10255, %rd10212;
madc.hi.u64 %rd10253, %rd10260, %rd10255, 0;
add.cc.u64 %rd10281, %rd10281, %rd10247;
addc.u64 %rd10253, %rd10253, 0;

	// end inline asm
	// begin inline asm
	mad.lo.cc.u64 %rd10282, %rd10260, %rd10261, %rd10218;
madc.hi.u64 %rd10259, %rd10260, %rd10261, 0;
add.cc.u64 %rd10282, %rd10282, %rd10253;
addc.u64 %rd10259, %rd10259, 0;

	// end inline asm
	// begin inline asm
	add.cc.u64 %rd10283, %rd10224, %rd10259;
addc.u64 %rd10265, 0, 0;

	// end inline asm
	setp.gt.u64 	%p344, %rd10283, 1873798617647539866;
	@%p344 bra 	$L__BB2_84;
	setp.eq.s64 	%p345, %rd10283, 1873798617647539866;
	mov.u64 	%rd49230, %rd10283;
	mov.u64 	%rd49231, %rd10282;
	mov.u64 	%rd49232, %rd10281;
	mov.u64 	%rd49233, %rd10280;
	@%p345 bra 	$L__BB2_76;
	bra.uni 	$L__BB2_85;
$L__BB2_76:
	setp.gt.u64 	%p346, %rd10282, 5412103778470702295;
	@%p346 bra 	$L__BB2_84;
	setp.ne.s64 	%p347, %rd10282, 5412103778470702295;
	mov.b64 	%rd49230, 1873798617647539866;
	mov.u64 	%rd49231, %rd10282;
	mov.u64 	%rd49232, %rd10281;
	mov.u64 	%rd49233, %rd10280;
	@%p347 bra 	$L__BB2_85;
	setp.gt.u64 	%p348, %rd10281, 7239337960414712511;
	@%p348 bra 	$L__BB2_84;
	setp.ne.s64 	%p349, %rd10281, 7239337960414712511;
	mov.b64 	%rd49231, 5412103778470702295;
	mov.u64 	%rd49232, %rd10281;
	mov.u64 	%rd49233, %rd10280;
	@%p349 bra 	$L__BB2_85;
	setp.gt.u64 	%p350, %rd10280, 7435674573564081700;
	@%p350 bra 	$L__BB2_84;
	setp.ne.s64 	%p351, %rd10280, 7435674573564081700;
	mov.b64 	%rd49232, 7239337960414712511;
	mov.u64 	%rd49233, %rd10280;
	@%p351 bra 	$L__BB2_85;
	setp.gt.u64 	%p352, %rd49234, 2210141511517208575;
	@%p352 bra 	$L__BB2_84;
	setp.ne.s64 	%p353, %rd49234, 2210141511517208575;
	setp.lt.u64 	%p354, %rd49235, -5044313057631688021;
	or.pred  	%p355, %p353, %p354;
	mov.b64 	%rd49233, 7435674573564081700;
	@%p355 bra 	$L__BB2_85;
$L__BB2_84:
	mov.b64 	%rd10284, -5044313057631688021;
	mov.b64 	%rd10285, 2210141511517208575;
	mov.b64 	%rd10286, 7435674573564081700;
	mov.b64 	%rd10287, 7239337960414712511;
	mov.b64 	%rd10288, 5412103778470702295;
	mov.b64 	%rd10289, 1873798617647539866;
	// begin inline asm
	sub.cc.u64 %rd49235, %rd49235, %rd10284;
subc.cc.u64 %rd49234, %rd49234, %rd10285;
subc.cc.u64 %rd10280, %rd10280, %rd10286;
subc.cc.u64 %rd10281, %rd10281, %rd10287;
subc.cc.u64 %rd10282, %rd10282, %rd10288;
subc.u64 %rd10283, %rd10283, %rd10289;

	// end inline asm
	mov.u64 	%rd49230, %rd10283;
	mov.u64 	%rd49231, %rd10282;
	mov.u64 	%rd49232, %rd10281;
	mov.u64 	%rd49233, %rd10280;
$L__BB2_85:
	mov.b64 	%rd10741, 0;
	// begin inline asm
	mad.lo.cc.u64 %rd10296, %rd19, %rd19, %rd10741;
madc.hi.u64 %rd10297, %rd19, %rd19, 0;
add.cc.u64 %rd10296, %rd10296, %rd10741;
addc.u64 %rd10297, %rd10297, 0;

	// end inline asm
	// begin inline asm
	mad.lo.cc.u64 %rd10302, %rd18, %rd19, %rd10741;
madc.hi.u64 %rd10303, %rd18, %rd19, 0;
add.cc.u64 %rd10302, %rd10302, %rd10297;
addc.u64 %rd10303, %rd10303, 0;

	// end inline asm
	// begin inline asm
	mad.lo.cc.u64 %rd10308, %rd17, %rd19, %rd10741;
madc.hi.u64 %rd10309, %rd17, %rd19, 0;
add.cc.u64 %rd10308, %rd10308, %rd10303;
addc.u64 %rd10309, %rd10309, 0;

	// end inline asm
	// begin inline asm
	mad.lo.cc.u64 %rd10314, %rd16, %rd19, %rd10741;
madc.hi.u64 %rd10315, %rd16, %rd19, 0;
add.cc.u64 %rd10314, %rd10314, %rd10309;
addc.u64 %rd10315, %rd10315, 0;

	// end inline asm
	// begin inline asm
	mad.lo.cc.u64 %rd10320, %rd15, %rd19, %rd10741;
madc.hi.u64 %rd10321, %rd15, %rd19, 0;
add.cc.u64 %rd10320, %rd10320, %rd10315;
addc.u64 %rd10321, %rd10321, 0;

	// end inline asm
	// begin inline asm
	mad.lo.cc.u64 %rd10326, %rd14, %rd19, %rd10741;
madc.hi.u64 %rd10327, %rd14, %rd19, 0;
add.cc.u64 %rd10326, %rd10326, %rd10321;
addc.u64 %rd10327, %rd10327, 0;

	// end inline asm
	// begin inline asm
	add.cc.u64 %rd10332, %rd10741, %rd10327;
addc.u64 %rd10333, 0, 0;

	// end inline asm
	mul.lo.s64 	%rd10368, %rd10296, -8506173809081122819;
	mov.b64 	%rd10739, -5044313057631688021;
	// begin inline asm
	mad.lo.cc.u64 %rd10336, %rd10368, %rd10739, %rd10296;
madc.hi.u64 %rd10337, %rd10368, %rd10739, 0;
add.cc.u64 %rd10336, %rd10336, %rd10741;
addc.u64 %rd10337, %rd10337, 0;

	// end inline asm
	mov.b64 	%rd10745, 2210141511517208575;
	// begin inline asm
	mad.lo.cc.u64 %rd10342, %rd10368, %rd10745, %rd10302;
madc.hi.u64 %rd10343, %rd10368, %rd10745, 0;
add.cc.u64 %rd10342, %rd10342, %rd10337;
addc.u64 %rd10343, %rd10343, 0;

	// end inline asm
	mov.b64 	%rd10751, 7435674573564081700;
	// begin inline asm
	mad.lo.cc.u64 %rd10348, %rd10368, %rd10751, %rd10308;
madc.hi.u64 %rd10349, %rd10368, %rd10751, 0;
add.cc.u64 %rd10348, %rd10348, %rd10343;
addc.u64 %rd10349, %rd10349, 0;

	// end inline asm
	mov.b64 	%rd10757, 7239337960414712511;
	// begin inline asm
	mad.lo.cc.u64 %rd10354, %rd10368, %rd10757, %rd10314;
madc.hi.u64 %rd10355, %rd10368, %rd10757, 0;
add.cc.u64 %rd10354, %rd10354, %rd10349;
addc.u64 %rd10355, %rd10355, 0;

	// end inline asm
	mov.b64 	%rd10763, 5412103778470702295;
	// begin inline asm
	mad.lo.cc.u64 %rd10360, %rd10368, %rd10763, %rd10320;
madc.hi.u64 %rd10361, %rd10368, %rd10763, 0;
add.cc.u64 %rd10360, %rd10360, %rd10355;
addc.u64 %rd10361, %rd10361, 0;

	// end inline asm
	mov.b64 	%rd10769, 1873798617647539866;
	// begin inline asm
	mad.lo.cc.u64 %rd10366, %rd10368, %rd10769, %rd10326;
madc.hi.u64 %rd10367, %rd10368, %rd10769, 0;
add.cc.u64 %rd10366, %rd10366, %rd10361;
addc.u64 %rd10367, %rd10367, 0;

	// end inline asm
	// begin inline asm
	add.cc.u64 %rd10372, %rd10332, %rd10367;
addc.u64 %rd10373, 0, 0;

	// end inline asm
	add.s64 	%rd10414, %rd10333, %rd10373;
	// begin inline asm
	mad.lo.cc.u64 %rd10376, %rd19, %rd18, %rd10342;
madc.hi.u64 %rd10377, %rd19, %rd18, 0;
add.cc.u64 %rd10376, %rd10376, %rd10741;
addc.u64 %rd10377, %rd10377, 0;

	// end inline asm
	// begin inline asm
	mad.lo.cc.u64 %rd10382, %rd18, %rd18, %rd10348;
madc.hi.u64 %rd10383, %rd18, %rd18, 0;
add.cc.u64 %rd10382, %rd10382, %rd10377;
addc.u64 %rd10383, %rd10383, 0;

	// end inline asm
	// begin inline asm
	mad.lo.cc.u64 %rd10388, %rd17, %rd18, %rd10354;
madc.hi.u64 %rd10389, %rd17, %rd18, 0;
add.cc.u64 %rd10388, %rd10388, %rd10383;
addc.u64 %rd10389, %rd10389, 0;

	// end inline asm
	// begin inline asm
	mad.lo.cc.u64 %rd10394, %rd16, %rd18, %rd10360;
madc.hi.u64 %rd10395, %rd16, %rd18, 0;
add.cc.u64 %rd10394, %rd10394, %rd10389;
addc.u64 %rd10395, %rd10395, 0;

	// end inline asm
	// begin inline asm
	mad.lo.cc.u64 %rd10400, %rd15, %rd18, %rd10366;
madc.hi.u64 %rd10401, %rd15, %rd18, 0;
add.cc.u64 %rd10400, %rd10400, %rd10395;
addc.u64 %rd10401, %rd10401, 0;

	// end inline asm
	// begin inline asm
	mad.lo.cc.u64 %rd10406, %rd14, %rd18, %rd10372;
madc.hi.u64 %rd10407, %rd14, %rd18, 0;
add.cc.u64 %rd10406, %rd10406, %rd10401;
addc.u64 %rd10407, %rd10407, 0;

	// end inline asm
	// begin inline asm
	add.cc.u64 %rd10412, %rd10414, %rd10407;
addc.u64 %rd10413, 0, 0;

	// end inline asm
	mul.lo.s64 	%rd10448, %rd10376, -8506173809081122819;
	// begin inline asm
	mad.lo.cc.u64 %rd10416, %rd10448, %rd10739, %rd10376;
madc.hi.u64 %rd10417, %rd10448, %rd10739, 0;
add.cc.u64 %rd10416, %rd10416, %rd10741;
addc.u64 %rd10417, %rd10417, 0;

	// end inline asm
	// begin inline asm
	mad.lo.cc.u64 %rd10422, %rd10448, %rd10745, %rd10382;
madc.hi.u64 %rd10423, %rd10448, %rd10745, 0;
add.cc.u64 %rd10422, %rd10422, %rd10417;
addc.u64 %rd10423, %rd10423, 0;

	// end inline asm
	// begin inline asm
	mad.lo.cc.u64 %rd10428, %rd10448, %rd10751, %rd10388;
madc.hi.u64 %rd10429, %rd10448, %rd10751, 0;
add.cc.u64 %rd10428, %rd10428, %rd10423;
addc.u64 %rd10429, %rd10429, 0;

	// end inline asm
	// begin inline asm
	mad.lo.cc.u64 %rd10434, %rd10448, %rd10757, %rd10394;
madc.hi.u64 %rd10435, %rd10448, %rd10757, 0;
add.cc.u64 %rd10434, %rd10434, %rd10429;
addc.u64 %rd10435, %rd10435, 0;

	// end inline asm
	// begin inline asm
	mad.lo.cc.u64 %rd10440, %rd10448, %rd10763, %rd10400;
madc.hi.u64 %rd10441, %rd10448, %rd10763, 0;
add.cc.u64 %rd10440, %rd10440, %rd10435;
addc.u64 %rd10441, %rd10441, 0;

	// end inline asm
	// begin inline asm
	mad.lo.cc.u64 %rd10446, %rd10448, %rd10769, %rd10406;
madc.hi.u64 %rd10447, %rd10448, %rd10769, 0;
add.cc.u64 %rd10446, %rd10446, %rd10441;
addc.u64 %rd10447, %rd10447, 0;

	// end inline asm
	// begin inline asm
	add.cc.u64 %rd10452, %rd10412, %rd10447;
addc.u64 %rd10453, 0, 0;

	// end inline asm
	add.s64 	%rd10494, %rd10413, %rd10453;
	// begin inline asm
	mad.lo.cc.u64 %rd10456, %rd19, %rd17, %rd10422;
madc.hi.u64 %rd10457, %rd19, %rd17, 0;
add.cc.u64 %rd10456, %rd10456, %rd10741;
addc.u64 %rd10457, %rd10457, 0;

	// end inline asm
	// begin inline asm
	mad.lo.cc.u64 %rd10462, %rd18, %rd17, %rd10428;
madc.hi.u64 %rd10463, %rd18, %rd17, 0;
add.cc.u64 %rd10462, %rd10462, %rd10457;
addc.u64 %rd10463, %rd10463, 0;

	// end inline asm
	// begin inline asm
	mad.lo.cc.u64 %rd10468, %rd17, %rd17, %rd10434;
madc.hi.u64 %rd10469, %rd17, %rd17, 0;
add.cc.u64 %rd10468, %rd10468, %rd10463;
addc.u64 %rd10469, %rd10469, 0;

	// end inline asm
	// begin inline asm
	mad.lo.cc.u64 %rd10474, %rd16, %rd17, %rd10440;
madc.hi.u64 %rd10475, %rd16, %rd17, 0;
add.cc.u64 %rd10474, %rd10474, %rd10469;
addc.u64 %rd10475, %rd10475, 0;

	// end inline asm
	// begin inline asm
	mad.lo.cc.u64 %rd10480, %rd15, %rd17, %rd10446;
madc.hi.u64 %rd10481, %rd15, %rd17, 0;
add.cc.u64 %rd10480, %rd10480, %rd10475;
addc.u64 %rd10481, %rd10481, 0;

	// end inline asm
	// begin inline asm
	mad.lo.cc.u64 %rd10486, %rd14, %rd17, %rd10452;
madc.hi.u64 %rd10487, %rd14, %rd17, 0;
add.cc.u64 %rd10486, %rd10486, %rd10481;
addc.u64 %rd10487, %rd10487, 0;

	// end inline asm
	// begin inline asm
	add.cc.u64 %rd10492, %rd10494, %rd10487;
addc.u64 %rd10493, 0, 0;

	// end inline asm
	mul.lo.s64 	%rd10528, %rd10456, -8506173809081122819;
	// begin inline asm
	mad.lo.cc.u64 %rd10496, %rd10528, %rd10739, %rd10456;
madc.hi.u64 %rd10497, %rd10528, %rd10739, 0;
add.cc.u64 %rd10496, %rd10496, %rd10741;
addc.u64 %rd10497, %rd10497, 0;

	// end inline asm
	// begin inline asm
	mad.lo.cc.u64 %rd10502, %rd10528, %rd10745, %rd10462;
madc.hi.u64 %rd10503, %rd10528, %rd10745, 0;
add.cc.u64 %rd10502, %rd10502, %rd10497;
addc.u64 %rd10503, %rd10503, 0;

	// end inline asm
	// begin inline asm
	mad.lo.cc.u64 %rd10508, %rd10528, %rd10751, %rd10468;
madc.hi.u64 %rd10509, %rd10528, %rd10751, 0;
add.cc.u64 %rd10508, %rd10508, %rd10503;
addc.u64 %rd10509, %rd10509, 0;

	// end inline asm
	// begin inline asm
	mad.lo.cc.u64 %rd10514, %rd10528, %rd10757, %rd10474;
madc.hi.u64 %rd10515, %rd10528, %rd10757, 0;
add.cc.u64 %rd10514, %rd10514, %rd10509;
addc.u64 %rd10515, %rd10515, 0;

	// end inline asm
	// begin inline asm
	mad.lo.cc.u64 %rd10520, %rd10528, %rd10763, %rd10480;
madc.hi.u64 %rd10521, %rd10528, %rd10763, 0;
add.cc.u64 %rd10520, %rd10520, %rd10515;
addc.u64 %rd10521, %rd10521, 0;

	// end inline asm
	// begin inline asm
	mad.lo.cc.u64 %rd10526, %rd10528, %rd10769, %rd10486;
madc.hi.u64 %rd10527, %rd10528, %rd10769, 0;
add.cc.u64 %rd10526, %rd10526, %rd10521;
addc.u64 %rd10527, %rd10527, 0;

	// end inline asm
	// begin inline asm
	add.cc.u64 %rd10532, %rd10492, %rd10527;
addc.u64 %rd10533, 0, 0;

	// end inline asm
	add.s64 	%rd10574, %rd10493, %rd10533;
	// begin inline asm
	mad.lo.cc.u64 %rd10536, %rd19, %rd16, %rd10502;
madc.hi.u64 %rd10537, %rd19, %rd16, 0;
add.cc.u64 %rd10536, %rd10536, %rd10741;
addc.u64 %rd10537, %rd10537, 0;

	// end inline asm
	// begin inline asm
	mad.lo.cc.u64 %rd10542, %rd18, %rd16, %rd10508;
madc.hi.u64 %rd10543, %rd18, %rd16, 0;
add.cc.u64 %rd10542, %rd10542, %rd10537;
addc.u64 %rd10543, %rd10543, 0;

	// end inline asm
	// begin inline asm
	mad.lo.cc.u64 %rd10548, %rd17, %rd16, %rd10514;
madc.hi.u64 %rd10549, %rd17, %rd16, 0;
add.cc.u64 %rd10548, %rd10548, %rd10543;
addc.u64 %rd10549, %rd10549, 0;

	// end inline asm
	// begin inline asm
	mad.lo.cc.u64 %rd10554, %rd16, %rd16, %rd10520;
madc.hi.u64 %rd10555, %rd16, %rd16, 0;
add.cc.u64 %rd10554, %rd10554, %rd10549;
addc.u64 %rd10555, %rd10555, 0;

	// end inline asm
	// begin inline asm
	mad.lo.cc.u64 %rd10560, %rd15, %rd16, %rd10526;
madc.hi.u64 %rd10561, %rd15, %rd16, 0;
add.cc.u64 %rd10560, %rd10560, %rd10555;
addc.u64 %rd10561, %rd10561, 0;

	// end inline asm
	// begin inline asm
	mad.lo.cc.u64 %rd10566, %rd14, %rd16, %rd10532;
madc.hi.u64 %rd10567, %rd14, %rd16, 0;
add.cc.u64 %rd10566, %rd10566, %rd10561;
addc.u64 %rd10567, %rd10567, 0;

	// end inline asm
	// begin inline asm
	add.cc.u64 %rd10572, %rd10574, %rd10567;
addc.u64 %rd10573, 0, 0;

	// end inline asm
	mul.lo.s64 	%rd10608, %rd10536, -8506173809081122819;
	// begin inline asm
	mad.lo.cc.u64 %rd10576, %rd10608, %rd10739, %rd10536;
madc.hi.u64 %rd10577, %rd10608, %rd10739, 0;
add.cc.u64 %rd10576, %rd10576, %rd10741;
addc.u64 %rd10577, %rd10577, 0;

	// end inline asm
	// begin inline asm
	mad.lo.cc.u64 %rd10582, %rd10608, %rd10745, %rd10542;
madc.hi.u64 %rd10583, %rd10608, %rd10745, 0;
add.cc.u64 %rd10582, %rd10582, %rd10577;
addc.u64 %rd10583, %rd10583, 0;

	// end inline asm
	// begin inline asm
	mad.lo.cc.u64 %rd10588, %rd10608, %rd10751, %rd10548;
madc.hi.u64 %rd10589, %rd10608, %rd10751, 0;
add.cc.u64 %rd10588, %rd10588, %rd10583;
addc.u64 %rd10589, %rd10589, 0;

	// end inline asm
	// begin inline asm
	mad.lo.cc.u64 %rd10594, %rd10608, %rd10757, %rd10554;
madc.hi.u64 %rd10595, %rd10608, %rd10757, 0;
add.cc.u64 %rd10594, %rd10594, %rd10589;
addc.u64 %rd10595, %rd10595, 0;

	// end inline asm
	// begin inline asm
	mad.lo.cc.u64 %rd10600, %rd10608, %rd10763, %rd10560;
madc.hi.u64 %rd10601, %rd10608, %rd10763, 0;
add.cc.u64 %rd10600, %rd10600, %rd10595;
addc.u64 %rd10601, %rd10601, 0;

	// end inline asm
	// begin inline asm
	mad.lo.cc.u64 %rd10606, %rd10608, %rd10769, %rd10566;
madc.hi.u64 %rd10607, %rd10608, %rd10769, 0;
add.cc.u64 %rd10606, %rd10606, %rd10601;
addc.u64 %rd10607, %rd10607, 0;

	// end inline asm
	// begin inline asm
	add.cc.u64 %rd10612, %rd10572, %rd10607;
addc.u64 %rd10613, 0, 0;

	// end inline asm
	add.s64 	%rd10654, %rd10573, %rd10613;
	// begin inline asm
	mad.lo.cc.u64 %rd10616, %rd19, %rd15, %rd10582;
madc.hi.u64 %rd10617, %rd19, %rd15, 0;
add.cc.u64 %rd10616, %rd10616, %rd10741;
addc.u64 %rd10617, %rd10617, 0;

	// end inline asm
	// begin inline asm
	mad.lo.cc.u64 %rd10622, %rd18, %rd15, %rd10588;
madc.hi.u64 %rd10623, %rd18, %rd15, 0;
add.cc.u64 %rd10622, %rd10622, %rd10617;
addc.u64 %rd10623, %rd10623, 0;

	// end inline asm
	// begin inline asm
	mad.lo.cc.u64 %rd10628, %rd17, %rd15, %rd10594;
madc.hi.u64 %rd10629, %rd17, %rd15, 0;
add.cc.u64 %rd10628, %rd10628, %rd10623;
addc.u64 %rd10629, %rd10629, 0;

	// end inline asm
	// begin inline asm
	mad.lo.cc.u64 %rd10634, %rd16, %rd15, %rd10600;
madc.hi.u64 %rd10635, %rd16, %rd15, 0;
add.cc.u64 %rd10634, %rd10634, %rd10629;
addc.u64 %rd10635, %rd10635, 0;

	// end inline asm
	// begin inline asm
	mad.lo.cc.u64 %rd10640, %rd15, %rd15, %rd10606;
madc.hi.u64 %rd10641, %rd15, %rd15, 0;
add.cc.u64 %rd10640, %rd10640, %rd10635;
addc.u64 %rd10641, %rd10641, 0;

	// end inline asm
	// begin inline asm
	mad.lo.cc.u64 %rd10646, %rd14, %rd15, %rd10612;
madc.hi.u64 %rd10647, %rd14, %rd15, 0;
add.cc.u64 %rd10646, %rd10646, %rd10641;
addc.u64 %rd10647, %rd10647, 0;

	// end inline asm
	// begin inline asm
	add.cc.u64 %rd10652, %rd10654, %rd10647;
addc.u64 %rd10653, 0, 0;

	// end inline asm
	mul.lo.s64 	%rd10688, %rd10616, -8506173809081122819;
	// begin inline asm
	mad.lo.cc.u64 %rd10656, %rd10688, %rd10739, %rd10616;
madc.hi.u64 %rd10657, %rd10688, %rd10739, 0;
add.cc.u64 %rd10656, %rd10656, %rd10741;
addc.u64 %rd10657, %rd10657, 0;

	// end inline asm
	// begin inline asm
	mad.lo.cc.u64 %rd10662, %rd10688, %rd10745, %rd10622;
madc.hi.u64 %rd10663, %rd10688, %rd10745, 0;
add.cc.u64 %rd10662, %rd10662, %rd10657;
addc.u64 %rd10663, %rd10663, 0;

	// end inline asm
	// begin inline asm
	mad.lo.cc.u64 %rd10668, %rd10688, %rd10751, %rd10628;
madc.hi.u64 %rd10669, %rd10688, %rd10751, 0;
add.cc.u64 %rd10668, %rd10668, %rd10663;
addc.u64 %rd10669, %rd10669, 0;

	// end inline asm
	// begin inline asm
	mad.lo.cc.u64 %rd10674, %rd10688, %rd10757, %rd10634;
madc.hi.u64 %rd10675, %rd10688, %rd10757, 0;
add.cc.u64 %rd10674, %rd10674, %rd10669;
addc.u64 %rd10675, %rd10675, 0;

	// end inline asm
	// begin inline asm
	mad.lo.cc.u64 %rd10680, %rd10688, %rd10763, %rd10640;
madc.hi.u64 %rd10681, %rd10688, %rd10763, 0;
add.cc.u64 %rd10680, %rd10680, %rd10675;
addc.u64 %rd10681, %rd10681, 0;

	// end inline asm
	// begin inline asm
	mad.lo.cc.u64 %rd10686, %rd10688, %rd10769, %rd10646;
madc.hi.u64 %rd10687, %rd10688, %rd10769, 0;
add.cc.u64 %rd10686, %rd10686, %rd10681;
addc.u64 %rd10687, %rd10687, 0;

	// end inline asm
	// begin inline asm
	add.cc.u64 %rd10692, %rd10652, %rd10687;
addc.u64 %rd10693, 0, 0;

	// end inline asm
	add.s64 	%rd10734, %rd10653, %rd10693;
	// begin inline asm
	mad.lo.cc.u64 %rd10696, %rd19, %rd14, %rd10662;
madc.hi.u64 %rd10697, %rd19, %rd14, 0;
add.cc.u64 %rd10696, %rd10696, %rd10741;
addc.u64 %rd10697, %rd10697, 0;

	// end inline asm
	// begin inline asm
	mad.lo.cc.u64 %rd10702, %rd18, %rd14, %rd10668;
madc.hi.u64 %rd10703, %rd18, %rd14, 0;
add.cc.u64 %rd10702, %rd10702, %rd10697;
addc.u64 %rd10703, %rd10703, 0;

	// end inline asm
	// begin inline asm
	mad.lo.cc.u64 %rd10708, %rd17, %rd14, %rd10674;
madc.hi.u64 %rd10709, %rd17, %rd14, 0;
add.cc.u64 %rd10708, %rd10708, %rd10703;
addc.u64 %rd10709, %rd10709, 0;

	// end inline asm
	// begin inline asm
	mad.lo.cc.u64 %rd10714, %rd16, %rd14, %rd10680;
madc.hi.u64 %rd10715, %rd16, %rd14, 0;
add.cc.u64 %rd10714, %rd10714, %rd10709;
addc.u64 %rd10715, %rd10715, 0;

	// end inline asm
	// begin inline asm
	mad.lo.cc.u64 %rd10720, %rd15, %rd14, %rd10686;
madc.hi.u64 %rd10721, %rd15, %rd14, 0;
add.cc.u64 %rd10720, %rd10720, %rd10715;
addc.u64 %rd10721, %rd10721, 0;

	// end inline asm
	// begin inline asm
	mad.lo.cc.u64 %rd10726, %rd14, %rd14, %rd10692;
madc.hi.u64 %rd10727, %rd14, %rd14, 0;
add.cc.u64 %rd10726, %rd10726, %rd10721;
addc.u64 %rd10727, %rd10727, 0;

	// end inline asm
	// begin inline asm
	add.cc.u64 %rd10732, %rd10734, %rd10727;
addc.u64 %rd10733, 0, 0;

	// end inline asm
	mul.lo.s64 	%rd10768, %rd10696, -8506173809081122819;
	// begin inline asm
	mad.lo.cc.u64 %rd10736, %rd10768, %rd10739, %rd10696;
madc.hi.u64 %rd10737, %rd10768, %rd10739, 0;
add.cc.u64 %rd10736, %rd10736, %rd10741;
addc.u64 %rd10737, %rd10737, 0;

	// end inline asm
	// begin inline asm
	mad.lo.cc.u64 %rd49241, %rd10768, %rd10745, %rd10702;
madc.hi.u64 %rd10743, %rd10768, %rd10745, 0;
add.cc.u64 %rd49241, %rd49241, %rd10737;
addc.u64 %rd10743, %rd10743, 0;

	// end inline asm
	// begin inline asm
	mad.lo.cc.u64 %rd49240, %rd10768, %rd10751, %rd10708;
madc.hi.u64 %rd10749, %rd10768, %rd10751, 0;
add.cc.u64 %rd49240, %rd49240, %rd10743;
addc.u64 %rd10749, %rd10749, 0;

	// end inline asm
	// begin inline asm
	mad.lo.cc.u64 %rd10788, %rd10768, %rd10757, %rd10714;
madc.hi.u64 %rd10755, %rd10768, %rd10757, 0;
add.cc.u64 %rd10788, %rd10788, %rd10749;
addc.u64 %rd10755, %rd10755, 0;

	// end inline asm
	// begin inline asm
	mad.lo.cc.u64 %rd10789, %rd10768, %rd10763, %rd10720;
madc.hi.u64 %rd10761, %rd10768, %rd10763, 0;
add.cc.u64 %rd10789, %rd10789, %rd10755;
addc.u64 %rd10761, %rd10761, 0;

	// end inline asm
	// begin inline asm
	mad.lo.cc.u64 %rd10790, %rd10768, %rd10769, %rd10726;
madc.hi.u64 %rd10767, %rd10768, %rd10769, 0;
add.cc.u64 %rd10790, %rd10790, %rd10761;
addc.u64 %rd10767, %rd10767, 0;

	// end inline asm
	// begin inline asm
	add.cc.u64 %rd10791, %rd10732, %rd10767;
addc.u64 %rd10773, 0, 0;

	// end inline asm
	setp.gt.u64 	%p356, %rd10791, 1873798617647539866;
	@%p356 bra 	$L__BB2_95;
	setp.eq.s64 	%p357, %rd10791, 1873798617647539866;
	mov.u64 	%rd49236, %rd10791;
	mov.u64 	%rd49237, %rd10790;
	mov.u64 	%rd49238, %rd10789;
	mov.u64 	%rd49239, %rd10788;
	@%p357 bra 	$L__BB2_87;
	bra.uni 	$L__BB2_96;
$L__BB2_87:
	setp.gt.u64 	%p358, %rd10790, 5412103778470702295;
	@%p358 bra 	$L__BB2_95;
	setp.ne.s64 	%p359, %rd10790, 5412103778470702295;
	mov.b64 	%rd49236, 1873798617647539866;
	mov.u64 	%rd49237, %rd10790;
	mov.u64 	%rd49238, %rd10789;
	mov.u64 	%rd49239, %rd10788;
	@%p359 bra 	$L__BB2_96;
	setp.gt.u64 	%p360, %rd10789, 7239337960414712511;
	@%p360 bra 	$L__BB2_95;
	setp.ne.s64 	%p361, %rd10789, 7239337960414712511;
	mov.b64 	%rd49237, 5412103778470702295;
	mov.u64 	%rd49238, %rd10789;
	mov.u64 	%rd49239, %rd10788;
	@%p361 bra 	$L__BB2_96;
	setp.gt.u64 	%p362, %rd10788, 7435674573564081700;
	@%p362 bra 	$L__BB2_95;
	setp.ne.s64 	%p363, %rd10788, 7435674573564081700;
	mov.b64 	%rd49238, 7239337960414712511;
	mov.u64 	%rd49239, %rd10788;
	@%p363 bra 	$L__BB2_96;
	setp.gt.u64 	%p364, %rd49240, 2210141511517208575;
	@%p364 bra 	$L__BB2_95;
	setp.ne.s64 	%p365, %rd49240, 2210141511517208575;
	setp.lt.u64 	%p366, %rd49241, -5044313057631688021;
	or.pred  	%p367, %p365, %p366;
	mov.b64 	%rd49239, 7435674573564081700;
	@%p367 bra 	$L__BB2_96;
$L__BB2_95:
	mov.b64 	%rd10792, -5044313057631688021;
	mov.b64 	%rd10793, 2210141511517208575;
	mov.b64 	%rd10794, 7435674573564081700;
	mov.b64 	%rd10795, 7239337960414712511;
	mov.b64 	%rd10796, 5412103778470702295;
	mov.b64 	%rd10797, 1873798617647539866;
	// begin inline asm
	sub.cc.u64 %rd49241, %rd49241, %rd10792;
subc.cc.u64 %rd49240, %rd49240, %rd10793;
subc.cc.u64 %rd10788, %rd10788, %rd10794;
subc.cc.u64 %rd10789, %rd10789, %rd10795;
subc.cc.u64 %rd10790, %rd10790, %rd10796;
subc.u64 %rd10791, %rd10791, %rd10797;

	// end inline asm
	mov.u64 	%rd49236, %rd10791;
	mov.u64 	%rd49237, %rd10790;
	mov.u64 	%rd49238, %rd10789;
	mov.u64 	%rd49239, %rd10788;
$L__BB2_96:
	mov.b64 	%rd11249, 0;
	// begin inline asm
	mad.lo.cc.u64 %rd10804, %rd49241, %rd49241, %rd11249;
madc.hi.u64 %rd10805, %rd49241, %rd49241, 0;
add.cc.u64 %rd10804, %rd10804, %rd11249;
addc.u64 %rd10805, %rd10805, 0;

	// end inline asm
	// begin inline asm
	mad.lo.cc.u64 %rd10810, %rd49240, %rd49241, %rd11249;
madc.hi.u64 %rd10811, %rd49240, %rd49241, 0;
add.cc.u64 %rd10810, %rd10810, %rd10805;
addc.u64 %rd10811, %rd10811, 0;

	// end inline asm
	// begin inline asm
	mad.lo.cc.u64 %rd10816, %rd49239, %rd49241, %rd11249;
madc.hi.u64 %rd10817, %rd49239, %rd49241, 0;
add.cc.u64 %rd10816, %rd10816, %rd10811;
addc.u64 %rd10817, %rd10817, 0;

	// end inline asm
	// begin inline asm
	mad.lo.cc.u64 %rd10822, %rd49238, %rd49241, %rd11249;
madc.hi.u64 %rd10823, %rd49238, %rd49241, 0;
add.cc.u64 %rd10822, %rd10822, %rd10817;
addc.u64 %rd10823, %rd10823, 0;

	// end inline asm
	// begin inline asm
	mad.lo.cc.u64 %rd10828, %rd49237, %rd49241, %rd11249;
madc.hi.u64 %rd10829, %rd49237, %rd49241, 0;
add.cc.u64 %rd10828, %rd10828, %rd10823;
addc.u64 %rd10829, %rd10829, 0;

	// end inline asm
	// begin inline asm
	mad.lo.cc.u64 %rd10834, %rd49236, %rd49241, %rd11249;
madc.hi.u64 %rd10835, %rd49236, %rd49241, 0;
add.cc.u64 %rd10834, %rd10834, %rd10829;
addc.u64 %rd10835, %rd10835, 0;

	// end inline asm
	// begin inline asm
	add.cc.u64 %rd10840, %rd11249, %rd10835;
addc.u64 %rd10841, 0, 0;

	// end inline asm
	mul.lo.s64 	%rd10876, %rd10804, -8506173809081122819;
	mov.b64 	%rd11247, -5044313057631688021;
	// begin inline asm
	mad.lo.cc.u64 %rd10844, %rd10876, %rd11247, %rd10804;
madc.hi.u64 %rd10845, %rd10876, %rd11247, 0;
add.cc.u64 %rd10844, %rd10844, %rd11249;
addc.u64 %rd10845, %rd10845, 0;

	// end inline asm
	mov.b64 	%rd11253, 2210141511517208575;
	// begin inline asm
	mad.lo.cc.u64 %rd10850, %rd10876, %rd11253, %rd10810;
madc.hi.u64 %rd10851, %rd10876, %rd11253, 0;
add.cc.u64 %rd10850, %rd10850, %rd10845;
addc.u64 %rd10851, %rd10851, 0;

	// end inline asm
	mov.b64 	%rd11259, 7435674573564081700;
	// begin inline asm
	mad.lo.cc.u64 %rd10856, %rd10876, %rd11259, %rd10816;
madc.hi.u64 %rd10857, %rd10876, %rd11259, 0;
add.cc.u64 %rd10856, %rd10856, %rd10851;
addc.u64 %rd10857, %rd10857, 0;

	// end inline asm
	mov.b64 	%rd11265, 7239337960414712511;
	// begin inline asm
	mad.lo.cc.u64 %rd10862, %rd10876, %rd11265, %rd10822;
madc.hi.u64 %rd10863, %rd10876, %rd11265, 0;
add.cc.u64 %rd10862, %rd10862, %rd10857;
addc.u64 %rd10863, %rd10863, 0;

	// end inline asm
	mov.b64 	%rd11271, 5412103778470702295;
	// begin inline asm
	mad.lo.cc.u64 %rd10868, %rd10876, %rd11271, %rd10828;
madc.hi.u64 %rd10869, %rd10876, %rd11271, 0;
add.cc.u64 %rd10868, %rd10868, %rd10863;
addc.u64 %rd10869, %rd10869, 0;

	// end inline asm
	mov.b64 	%rd11277, 1873798617647539866;
	// begin inline asm
	mad.lo.cc.u64 %rd10874, %rd10876, %rd11277, %rd10834;
madc.hi.u64 %rd10875, %rd10876, %rd11277, 0;
add.cc.u64 %rd10874, %rd10874, %rd10869;
addc.u64 %rd10875, %rd10875, 0;

	// end inline asm
	// begin inline asm
	add.cc.u64 %rd10880, %rd10840, %rd10875;
addc.u64 %rd10881, 0, 0;

	// end inline asm
	add.s64 	%rd10922, %rd10841, %rd10881;
	// begin inline asm
	mad.lo.cc.u64 %rd10884, %rd49241, %rd49240, %rd10850;
madc.hi.u64 %rd10885, %rd49241, %rd49240, 0;
add.cc.u64 %rd10884, %rd10884, %rd11249;
addc.u64 %rd10885, %rd10885, 0;

	// end inline asm
	// begin inline asm
	mad.lo.cc.u64 %rd10890, %rd49240, %rd49240, %rd10856;
madc.hi.u64 %rd10891, %rd49240, %rd49240, 0;
add.cc.u64 %rd10890, %rd10890, %rd10885;
addc.u64 %rd10891, %rd10891, 0;

	// end inline asm
	// begin inline asm
	mad.lo.cc.u64 %rd10896, %rd49239, %rd49240, %rd10862;
madc.hi.u64 %rd10897, %rd49239, %rd49240, 0;
add.cc.u64 %rd10896, %rd10896, %rd10891;
addc.u64 %rd10897, %rd10897, 0;

	// end inline asm
	// begin inline asm
	mad.lo.cc.u64 %rd10902, %rd49238, %rd49240, %rd10868;
madc.hi.u64 %rd10903, %rd49238, %rd49240, 0;
add.cc.u64 %rd10902, %rd10902, %rd10897;
addc.u64 %rd10903, %rd10903, 0;

	// end inline asm
	// begin inline asm
	mad.lo.cc.u64 %rd10908, %rd49237, %rd49240, %rd10874;
madc.hi.u64 %rd10909, %rd49237, %rd49240, 0;
add.cc.u64 %rd10908, %rd10908, %rd10903;
addc.u64 %rd10909, %rd10909, 0;

	// end inline asm
	// begin inline asm
	mad.lo.cc.u64 %rd10914, %rd49236, %rd49240, %rd10880;
madc.hi.u64 %rd10915, %rd49236, %rd49240, 0;
add.cc.u64 %rd10914, %rd10914, %rd10909;
addc.u64 %rd10915, %rd10915, 0;

	// end inline asm
	// begin inline asm
	add.cc.u64 %rd10920, %rd10922, %rd10915;
addc.u64 %rd10921, 0, 0;

	// end inline asm
	mul.lo.s64 	%rd10956, %rd10884, -8506173809081122819;
	// begin inline asm
	mad.lo.cc.u64 %rd10924, %rd10956, %rd11247, %rd10884;
madc.hi.u64 %rd10925, %rd10956, %rd11247, 0;
add.cc.u64 %rd10924, %rd10924, %rd11249;
addc.u64 %rd10925, %rd10925, 0;

	// end inline asm
	// begin inline asm
	mad.lo.cc.u64 %rd10930, %rd10956, %rd11253, %rd10890;
madc.hi.u64 %rd10931, %rd10956, %rd11253, 0;
add.cc.u64 %rd10930, %rd10930, %rd10925;
addc.u64 %rd10931, %rd10931, 0;

	// end inline asm
	// begin inline asm
	mad.lo.cc.u64 %rd10936, %rd10956, %rd11259, %rd10896;
madc.hi.u64 %rd10937, %rd10956, %rd11259, 0;
add.cc.u64 %rd10936, %rd10936, %rd10931;
addc.u64 %rd10937, %rd10937, 0;

	// end inline asm
	// begin inline asm
	mad.lo.cc.u64 %rd10942, %rd10956, %rd11265, %rd10902;
madc.hi.u64 %rd10943, %rd10956, %rd11265, 0;
add.cc.u64 %rd10942, %rd10942, %rd10937;
addc.u64 %rd10943, %rd10943, 0;

	// end inline asm
	// begin inline asm
	mad.lo.cc.u64 %rd10948, %rd10956, %rd11271, %rd10908;
madc.hi.u64 %rd10949, %rd10956, %rd11271, 0;
add.cc.u64 %rd10948, %rd10948, %rd10943;
addc.u64 %rd10949, %rd10949, 0;

	// end inline asm
	// begin inline asm
	mad.lo.cc.u64 %rd10954, %rd10956, %rd11277, %rd10914;
madc.hi.u64 %rd10955, %rd10956, %rd11277, 0;
add.cc.u64 %rd10954, %rd10954, %rd10949;
addc.u64 %rd10955, %rd10955, 0;

	// end inline asm
	// begin inline asm
	add.cc.u64 %rd10960, %rd10920, %rd10955;
addc.u64 %rd10961, 0, 0;

	// end inline asm
	add.s64 	%rd11002, %rd10921, %rd10961;
	// begin inline asm
	mad.lo.cc.u64 %rd10964, %rd49241, %rd49239, %rd10930;
madc.hi.u64 %rd10965, %rd49241, %rd49239, 0;
add.cc.u64 %rd10964, %rd10964, %rd11249;
addc.u64 %rd10965, %rd10965, 0;

	// end inline asm
	// begin inline asm
	mad.lo.cc.u64 %rd10970, %rd49240, %rd49239, %rd10936;
madc.hi.u64 %rd10971, %rd49240, %rd49239, 0;
add.cc.u64 %rd10970, %rd10970, %rd10965;
addc.u64 %rd10971, %rd10971, 0;

	// end inline asm
	// begin inline asm
	mad.lo.cc.u64 %rd10976, %rd49239, %rd49239, %rd10942;
madc.hi.u64 %rd10977, %rd49239, %rd49239, 0;
add.cc.u64 %rd10976, %rd10976, %rd10971;
addc.u64 %rd10977, %rd10977, 0;

	// end inline asm
	// begin inline asm
	mad.lo.cc.u64 %rd10982, %rd49238, %rd49239, %rd10948;
madc.hi.u64 %rd10983, %rd49238, %rd49239, 0;
add.cc.u64 %rd10982, %rd10982, %rd10977;
addc.u64 %rd10983, %rd10983, 0;

	// end inline asm
	// begin inline asm
	mad.lo.cc.u64 %rd10988, %rd49237, %rd49239, %rd10954;
madc.hi.u64 %rd10989, %rd49237, %rd49239, 0;
add.cc.u64 %rd10988, %rd10988, %rd10983;
addc.u64 %rd10989, %rd10989, 0;

	// end inline asm
	// begin inline asm
	mad.lo.cc.u64 %rd10994, %rd49236, %rd49239, %rd10960;
madc.hi.u64 %rd10995, %rd49236, %rd49239, 0;
add.cc.u64 %rd10994, %rd10994, %rd10989;
addc.u64 %rd10995, %rd10995, 0;

	// end inline asm
	// begin inline asm
	add.cc.u64 %rd11000, %rd11002, %rd10995;
addc.u64 %rd11001, 0, 0;

	// end inline asm
	mul.lo.s64 	%rd11036, %rd10964, -8506173809081122819;
	// begin inline asm
	mad.lo.cc.u64 %rd11004, %rd11036, %rd11247, %rd10964;
madc.hi.u64 %rd11005, %rd11036, %rd11247, 0;
add.cc.u64 %rd11004, %rd11004, %rd11249;
addc.u64 %rd11005, %rd11005, 0;

	// end inline asm
	// begin inline asm
	mad.lo.cc.u64 %rd11010, %rd11036, %rd11253, %rd10970;
madc.hi.u64 %rd11011, %rd11036, %rd11253, 0;
add.cc.u64 %rd11010, %rd11010, %rd11005;
addc.u64 %rd11011, %rd11011, 0;

	// end inline asm
	// begin inline asm
	mad.lo.cc.u64 %rd11016, %rd11036, %rd11259, %rd10976;
madc.hi.u64 %rd11017, %rd11036, %rd11259, 0;
add.cc.u64 %rd11016, %rd11016, %rd11011;
addc.u64 %rd11017, %rd11017, 0;

	// end inline asm
	// begin inline asm
	mad.lo.cc.u64 %rd11022, %rd11036, %rd11265, %rd10982;
madc.hi.u64 %rd11023, %rd11036, %rd11265, 0;
add.cc.u64 %rd11022, %rd11022, %rd11017;
addc.u64 %rd11023, %rd11023, 0;

	// end inline asm
	// begin inline asm
	mad.lo.cc.u64 %rd11028, %rd11036, %rd11271, %rd10988;
madc.hi.u64 %rd11029, %rd11036, %rd11271, 0;
add.cc.u64 %rd11028, %rd11028, %rd11023;
addc.u64 %rd11029, %rd11029, 0;

	// end inline asm
	// begin inline asm
	mad.lo.cc.u64 %rd11034, %rd11036, %rd11277, %rd10994;
madc.hi.u64 %rd11035, %rd11036, %rd11277, 0;
add.cc.u64 %rd11034, %rd11034, %rd11029;
addc.u64 %rd11035, %rd11035, 0;

	// end inline asm
	// begin inline asm
	add.cc.u64 %rd11040, %rd11000, %rd11035;
addc.u64 %rd11041, 0, 0;

	// end inline asm
	add.s64 	%rd11082, %rd11001, %rd11041;
	// begin inline asm
	mad.lo.cc.u64 %rd11044, %rd49241, %rd49238, %rd11010;
madc.hi.u64 %rd11045, %rd49241, %rd49238, 0;
add.cc.u64 %rd11044, %rd11044, %rd11249;
addc.u64 %rd11045, %rd11045, 0;

	// end inline asm
	// begin inline asm
	mad.lo.cc.u64 %rd11050, %rd49240, %rd49238, %rd11016;
madc.hi.u64 %rd11051, %rd49240, %rd49238, 0;
add.cc.u64 %rd11050, %rd11050, %rd11045;
addc.u64 %rd11051, %rd11051, 0;

	// end inline asm
	// begin inline asm
	mad.lo.cc.u64 %rd11056, %rd49239, %rd49238, %rd11022;
madc.hi.u64 %rd11057, %rd49239, %rd49238, 0;
add.cc.u64 %rd11056, %rd11056, %rd11051;
addc.u64 %rd11057, %rd11057, 0;

	// end inline asm
	// begin inline asm
	mad.lo.cc.u64 %rd11062, %rd49238, %rd49238, %rd11028;
madc.hi.u64 %rd11063, %rd49238, %rd49238, 0;
add.cc.u64 %rd11062, %rd11062, %rd11057;
addc.u64 %rd11063, %rd11063, 0;

	// end inline asm
	// begin inline asm
	mad.lo.cc.u64 %rd11068, %rd49237, %rd49238, %rd11034;
madc.hi.u64 %rd11069, %rd49237, %rd49238, 0;
add.cc.u64 %rd11068, %rd11068, %rd11063;
addc.u64 %rd11069, %rd11069, 0;

	// end inline asm
	// begin inline asm
	mad.lo.cc.u64 %rd11074, %rd49236, %rd49238, %rd11040;
madc.hi.u64 %rd11075, %rd49236, %rd49238, 0;
add.cc.u64 %rd11074, %rd11074, %rd11069;
addc.u64 %rd11075, %rd11075, 0;

	// end inline asm
	// begin inline asm
	add.cc.u64 %rd11080, %rd11082, %rd11075;
addc.u64 %rd11081, 0, 0;

	// end inline asm
	mul.lo.s64 	%rd11116, %rd11044, -8506173809081122819;
	// begin inline asm
	mad.lo.cc.u64 %rd11084, %rd11116, %rd11247, %rd11044;
madc.hi.u64 %rd11085, %rd11116, %rd11247, 0;
add.cc.u64 %rd11084, %rd11084, %rd11249;
addc.u64 %rd11085, %rd11085, 0;

	// end inline asm
	// begin inline asm
	mad.lo.cc.u64 %rd11090, %rd11116, %rd11253, %rd11050;
madc.hi.u64 %rd11091, %rd11116, %rd11253, 0;
add.cc.u64 %rd11090, %rd11090, %rd11085;
addc.u64 %rd11091, %rd11091, 0;

	// end inline asm
	// begin inline asm
	mad.lo.cc.u64 %rd11096, %rd11116, %rd11259, %rd11056;
madc.hi.u64 %rd11097, %rd11116, %rd11259, 0;
add.cc.u64 %rd11096, %rd11096, %rd11091;
addc.u64 %rd11097, %rd11097, 0;

	// end inline asm
	// begin inline asm
	mad.lo.cc.u64 %rd11102, %rd11116, %rd11265, %rd11062;
madc.hi.u64 %rd11103, %rd11116, %rd11265, 0;
add.cc.u64 %rd11102, %rd11102, %rd11097;
addc.u64 %rd11103, %rd11103, 0;

	// end inline asm
	// begin inline asm
	mad.lo.cc.u64 %rd11108, %rd11116, %rd11271, %rd11068;
madc.hi.u64 %rd11109, %rd11116, %rd11271, 0;
add.cc.u64 %rd11108, %rd11108, %rd11103;
addc.u64 %rd11109, %rd11109, 0;

	// end inline asm
	// begin inline asm
	mad.lo.cc.u64 %rd11114, %rd11116, %rd11277, %rd11074;
madc.hi.u64 %rd11115, %rd11116, %rd11277, 0;
add.cc.u64 %rd11114, %rd11114, %rd11109;
addc.u64 %rd11115, %rd11115, 0;

	// end inline asm
	// begin inline asm
	add.cc.u64 %rd11120, %rd11080, %rd11115;
addc.u64 %rd11121, 0, 0;

	// end inline asm
	add.s64 	%rd11162, %rd11081, %rd11121;
	// begin inline asm
	mad.lo.cc.u64 %rd11124, %rd49241, %rd49237, %rd11090;
madc.hi.u64 %rd11125, %rd49241, %rd49237, 0;
add.cc.u64 %rd11124, %rd11124, %rd11249;
addc.u64 %rd11125, %rd11125, 0;

	// end inline asm
	// begin inline asm
	mad.lo.cc.u64 %rd11130, %rd49240, %rd49237, %rd11096;
madc.hi.u64 %rd11131, %rd49240, %rd49237, 0;
add.cc.u64 %rd11130, %rd11130, %rd11125;
addc.u64 %rd11131, %rd11131, 0;

	// end inline asm
	// begin inline asm
	mad.lo.cc.u64 %rd11136, %rd49239, %rd49237, %rd11102;
madc.hi.u64 %rd11137, %rd49239, %rd49237, 0;
add.cc.u64 %rd11136, %rd11136, %rd11131;
addc.u64 %rd11137, %rd11137, 0;

	// end inline asm
	// begin inline asm
	mad.lo.cc.u64 %rd11142, %rd49238, %rd49237, %rd11108;
madc.hi.u64 %rd11143, %rd49238, %rd49237, 0;
add.cc.u64 %rd11142, %rd11142, %rd11137;
addc.u64 %rd11143, %rd11143, 0;

	// end inline asm
	// begin inline asm
	mad.lo.cc.u64 %rd11148, %rd49237, %rd49237, %rd11114;
madc.hi.u64 %rd11149, %rd49237, %rd49237, 0;
add.cc.u64 %rd11148, %rd11148, %rd11143;
addc.u64 %rd11149, %rd11149, 0;

	// end inline asm
	// begin inline asm
	mad.lo.cc.u64 %rd11154, %rd49236, %rd49237, %rd11120;
madc.hi.u64 %rd11155, %rd49236, %rd49237, 0;
add.cc.u64 %rd11154, %rd11154, %rd11149;
addc.u64 %rd11155, %rd11155, 0;

	// end inline asm
	// begin inline asm
	add.cc.u64 %rd11160, %rd11162, %rd11155;
addc.u64 %rd11161, 0, 0;

	// end inline asm
	mul.lo.s64 	%rd11196, %rd11124, -8506173809081122819;
	// begin inline asm
	mad.lo.cc.u64 %rd11164, %rd11196, %rd11247, %rd11124;
madc.hi.u64 %rd11165, %rd11196, %rd11247, 0;
add.cc.u64 %rd11164, %rd11164, %rd11249;
addc.u64 %rd11165, %rd11165, 0;

	// end inline asm
	// begin inline asm
	mad.lo.cc.u64 %rd11170, %rd11196, %rd11253, %rd11130;
madc.hi.u64 %rd11171, %rd11196, %rd11253, 0;
add.cc.u64 %rd11170, %rd11170, %rd11165;
addc.u64 %rd11171, %rd11171, 0;

	// end inline asm
	// begin inline asm
	mad.lo.cc.u64 %rd11176, %rd11196, %rd11259, %rd11136;
madc.hi.u64 %rd11177, %rd11196, %rd11259, 0;
add.cc.u64 %rd11176, %rd11176, %rd11171;
addc.u64 %rd11177, %rd11177, 0;

	// end inline asm
	// begin inline asm
	mad.lo.cc.u64 %rd11182, %rd11196, %rd11265, %rd11142;
madc.hi.u64 %rd11183, %rd11196, %rd11265, 0;
add.cc.u64 %rd11182, %rd11182, %rd11177;
addc.u64 %rd11183, %rd11183, 0;

	// end inline asm
	// begin inline asm
	mad.lo.cc.u64 %rd11188, %rd11196, %rd11271, %rd11148;
madc.hi.u64 %rd11189, %rd11196, %rd11271, 0;
add.cc.u64 %rd11188, %rd11188, %rd11183;
addc.u64 %rd11189, %rd11189, 0;

	// end inline asm
	// begin inline asm
	mad.lo.cc.u64 %rd11194, %rd11196, %rd11277, %rd11154;
madc.hi.u64 %rd11195, %rd11196, %rd11277, 0;
add.cc.u64 %rd11194, %rd11194, %rd11189;
addc.u64 %rd11195, %rd11195, 0;

	// end inline asm
	// begin inline asm
	add.cc.u64 %rd11200, %rd11160, %rd11195;
addc.u64 %rd11201, 0, 0;

	// end inline asm
	add.s64 	%rd11242, %rd11161, %rd11201;
	// begin inline asm
	mad.lo.cc.u64 %rd11204, %rd49241, %rd49236, %rd11170;
madc.hi.u64 %rd11205, %rd49241, %rd49236, 0;
add.cc.u64 %rd11204, %rd11204, %rd11249;
addc.u64 %rd11205, %rd11205, 0;

	// end inline asm
	// begin inline asm
	mad.lo.cc.u64 %rd11210, %rd49240, %rd49236, %rd11176;
madc.hi.u64 %rd11211, %rd49240, %rd49236, 0;
add.cc.u64 %rd11210, %rd11210, %rd11205;
addc.u64 %rd11211, %rd11211, 0;

	// end inline asm
	// begin inline asm
	mad.lo.cc.u64 %rd11216, %rd49239, %rd49236, %rd11182;
madc.hi.u64 %rd11217, %rd49239, %rd49236, 0;
add.cc.u64 %rd11216, %rd11216, %rd11211;
addc.u64 %rd11217, %rd11217, 0;

	// end inline asm
	// begin inline asm
	mad.lo.cc.u64 %rd11222, %rd49238, %rd49236, %rd11188;
madc.hi.u64 %rd11223, %rd49238, %rd49236, 0;
add.cc.u64 %rd11222, %rd11222, %rd11217;
addc.u64 %rd11223, %rd11223, 0;

	// end inline asm
	// begin inline asm
	mad.lo.cc.u64 %rd11228, %rd49237, %rd49236, %rd11194;
madc.hi.u64 %rd11229, %rd49237, %rd49236, 0;
add.cc.u64 %rd11228, %rd11228, %rd11223;
addc.u64 %rd11229, %rd11229, 0;

	// end inline asm
	// begin inline asm
	mad.lo.cc.u64 %rd11234, %rd49236, %rd49236, %rd11200;
madc.hi.u64 %rd11235, %rd49236, %rd49236, 0;
add.cc.u64 %rd11234, %rd11234, %rd11229;
addc.u64 %rd11235, %rd11235, 0;

	// end inline asm
	// begin inline asm
	add.cc.u64 %rd11240, %rd11242, %rd11235;
addc.u64 %rd11241, 0, 0;

	// end inline asm
	mul.lo.s64 	%rd11276, %rd11204, -8506173809081122819;
	// begin inline asm
	mad.lo.cc.u64 %rd11244, %rd11276, %rd11247, %rd11204;
madc.hi.u64 %rd11245, %rd11276, %rd11247, 0;
add.cc.u64 %rd11244, %rd11244, %rd11249;
addc.u64 %rd11245, %rd11245, 0;

	// end inline asm
	// begin inline asm
	mad.lo.cc.u64 %rd49247, %rd11276, %rd11253, %rd11210;
madc.hi.u64 %rd11251, %rd11276, %rd11253, 0;
add.cc.u64 %rd49247, %rd49247, %rd11245;
addc.u64 %rd11251, %rd11251, 0;

	// end inline asm
	// begin inline asm
	mad.lo.cc.u64 %rd49246, %rd11276, %rd11259, %rd11216;
madc.hi.u64 %rd11257, %rd11276, %rd11259, 0;
add.cc.u64 %rd49246, %rd49246, %rd11251;
addc.u64 %rd11257, %rd11257, 0;

	// end inline asm
	// begin inline asm
	mad.lo.cc.u64 %rd11296, %rd11276, %rd11265, %rd11222;
madc.hi.u64 %rd11263, %rd11276, %rd11265, 0;
add.cc.u64 %rd11296, %rd11296, %rd11257;
addc.u64 %rd11263, %rd11263, 0;

	// end inline asm
	// begin inline asm
	mad.lo.cc.u64 %rd11297, %rd11276, %rd11271, %rd11228;
madc.hi.u64 %rd11269, %rd11276, %rd11271, 0;
add.cc.u64 %rd11297, %rd11297, %rd11263;
addc.u64 %rd11269, %rd11269, 0;

	// end inline asm
	// begin inline asm
	mad.lo.cc.u64 %rd11298, %rd11276, %rd11277, %rd11234;
madc.hi.u64 %rd11275, %rd11276, %rd11277, 0;
add.cc.u64 %rd11298, %rd11298, %rd11269;
addc.u64 %rd11275, %rd11275, 0;

	// end inline asm
	// begin inline asm
	add.cc.u64 %rd11299, %rd11240, %rd11275;
addc.u64 %rd11281, 0, 0;

	// end inline asm
	setp.gt.u64 	%p368, %rd11299, 1873798617647539866;
	@%p368 bra 	$L__BB2_106;
	setp.eq.s64 	%p369, %rd11299, 1873798617647539866;
	mov.u64 	%rd49242, %rd11299;
	mov.u64 	%rd49243, %rd11298;
	mov.u64 	%rd49244, %rd11297;
	mov.u64 	%rd49245, %rd11296;
	@%p369 bra 	$L__BB2_98;
	bra.uni 	$L__BB2_107;
$L__BB2_98:
	setp.gt.u64 	%p370, %rd11298, 5412103778470702295;
	@%p370 bra 	$L__BB2_106;
	setp.ne.s64 	%p371, %rd11298, 5412103778470702295;
	mov.b64 	%rd49242, 1873798617647539866;
	mov.u64 	%rd49243, %rd11298;
	mov.u64 	%rd49244, %rd11297;
	mov.u64 	%rd49245, %rd11296;
	@%p371 bra 	$L__BB2_107;
	setp.gt.u64 	%p372, %rd11297, 7239337960414712511;
	@%p372 bra 	$L__BB2_106;
	setp.ne.s64 	%p373, %rd11297, 7239337960414712511;
	mov.b64 	%rd49243, 5412103778470702295;
	mov.u64 	%rd49244, %rd11297;
	mov.u64 	%rd49245, %rd11296;
	@%p373 bra 	$L__BB2_107;
	setp.gt.u64 	%p374, %rd11296, 7435674573564081700;
	@%p374 bra 	$L__BB2_106;
	setp.ne.s64 	%p375, %rd11296, 7435674573564081700;
	mov.b64 	%rd49244, 7239337960414712511;
	mov.u64 	%rd49245, %rd11296;
	@%p375 bra 	$L__BB2_107;
	setp.gt.u64 	%p376, %rd49246, 2210141511517208575;
	@%p376 bra 	$L__BB2_106;
	setp.ne.s64 	%p377, %rd49246, 2210141511517208575;
	setp.lt.u64 	%p378, %rd49247, -5044313057631688021;
	or.pred  	%p379, %p377, %p378;
	mov.b64 	%rd49245, 7435674573564081700;
	@%p379 bra 	$L__BB2_107;
$L__BB2_106:
	mov.b64 	%rd11300, -5044313057631688021;
	mov.b64 	%rd11301, 2210141511517208575;
	mov.b64 	%rd11302, 7435674573564081700;
	mov.b64 	%rd11303, 7239337960414712511;
	mov.b64 	%rd11304, 5412103778470702295;
	mov.b64 	%rd11305, 1873798617647539866;
	// begin inline asm
	sub.cc.u64 %rd49247, %rd49247, %rd11300;
subc.cc.u64 %rd49246, %rd49246, %rd11301;
subc.cc.u64 %rd11296, %rd11296, %rd11302;
subc.cc.u64 %rd11297, %rd11297, %rd11303;
subc.cc.u64 %rd11298, %rd11298, %rd11304;
subc.u64 %rd11299, %rd11299, %rd11305;

	// end inline asm
	mov.u64 	%rd49242, %rd11299;
	mov.u64 	%rd49243, %rd11298;
	mov.u64 	%rd49244, %rd11297;
	mov.u64 	%rd49245, %rd11296;
$L__BB2_107:
	// begin inline asm
	add.cc.u64 %rd49248, %rd49248, %rd49241;
addc.cc.u64 %rd49249, %rd49249, %rd49240;
addc.cc.u64 %rd11314, %rd11314, %rd49239;
addc.cc.u64 %rd11315, %rd11315, %rd49238;
addc.cc.u64 %rd11316, %rd11316, %rd49237;
addc.u64 %rd11317, %rd11317, %rd49236;

	// end inline asm
	setp.gt.u64 	%p380, %rd11317, 1873798617647539866;
	@%p380 bra 	$L__BB2_117;
	setp.eq.s64 	%p381, %rd11317, 1873798617647539866;
	mov.u64 	%rd49250, %rd11314;
	mov.u64 	%rd49251, %rd11315;
	mov.u64 	%rd49252, %rd11316;
	mov.u64 	%rd49253, %rd11317;
	@%p381 bra 	$L__BB2_109;
	bra.uni 	$L__BB2_118;
$L__BB2_109:
	setp.gt.u64 	%p382, %rd11316, 5412103778470702295;
	@%p382 bra 	$L__BB2_117;
	setp.ne.s64 	%p383, %rd11316, 5412103778470702295;
	mov.b64 	%rd49253, 1873798617647539866;
	mov.u64 	%rd49250, %rd11314;
	mov.u64 	%rd49251, %rd11315;
	mov.u64 	%rd49252, %rd11316;
	@%p383 bra 	$L__BB2_118;
	setp.gt.u64 	%p384, %rd11315, 7239337960414712511;
	@%p384 bra 	$L__BB2_117;
	setp.ne.s64 	%p385, %rd11315, 7239337960414712511;
	mov.b64 	%rd49252, 5412103778470702295;
	mov.u64 	%rd49250, %rd11314;
	mov.u64 	%rd49251, %rd11315;
	@%p385 bra 	$L__BB2_118;
	setp.gt.u64 	%p386, %rd11314, 7435674573564081700;
	@%p386 bra 	$L__BB2_117;
	setp.ne.s64 	%p387, %rd11314, 7435674573564081700;
	mov.b64 	%rd49251, 7239337960414712511;
	mov.u64 	%rd49250, %rd11314;
	@%p387 bra 	$L__BB2_118;
	setp.gt.u64 	%p388, %rd49249, 2210141511517208575;
	@%p388 bra 	$L__BB2_117;
	setp.ne.s64 	%p389, %rd49249, 2210141511517208575;
	setp.lt.u64 	%p390, %rd49248, -5044313057631688021;
	or.pred  	%p391, %p389, %p390;
	mov.b64 	%rd49250, 7435674573564081700;
	@%p391 bra 	$L__BB2_118;
$L__BB2_117:
	mov.b64 	%rd11346, -5044313057631688021;
	mov.b64 	%rd11347, 2210141511517208575;
	mov.b64 	%rd11348, 7435674573564081700;
	mov.b64 	%rd11349, 7239337960414712511;
	mov.b64 	%rd11350, 5412103778470702295;
	mov.b64 	%rd11351, 1873798617647539866;
	// begin inline asm
	sub.cc.u64 %rd49248, %rd49248, %rd11346;
subc.cc.u64 %rd49249, %rd49249, %rd11347;
subc.cc.u64 %rd11314, %rd11314, %rd11348;
subc.cc.u64 %rd11315, %rd11315, %rd11349;
subc.cc.u64 %rd11316, %rd11316, %rd11350;
subc.u64 %rd11317, %rd11317, %rd11351;

	// end inline asm
	mov.u64 	%rd49250, %rd11314;
	mov.u64 	%rd49251, %rd11315;
	mov.u64 	%rd49252, %rd11316;
	mov.u64 	%rd49253, %rd11317;
$L__BB2_118:
	mov.b64 	%rd11803, 0;
	// begin inline asm
	mad.lo.cc.u64 %rd11358, %rd49248, %rd49248, %rd11803;
madc.hi.u64 %rd11359, %rd49248, %rd49248, 0;
add.cc.u64 %rd11358, %rd11358, %rd11803;
addc.u64 %rd11359, %rd11359, 0;

	// end inline asm
	// begin inline asm
	mad.lo.cc.u64 %rd11364, %rd49249, %rd49248, %rd11803;
madc.hi.u64 %rd11365, %rd49249, %rd49248, 0;
add.cc.u64 %rd11364, %rd11364, %rd11359;
addc.u64 %rd11365, %rd11365, 0;

	// end inline asm
	// begin inline asm
	mad.lo.cc.u64 %rd11370, %rd49250, %rd49248, %rd11803;
madc.hi.u64 %rd11371, %rd49250, %rd49248, 0;
add.cc.u64 %rd11370, %rd11370, %rd11365;
addc.u64 %rd11371, %rd11371, 0;

	// end inline asm
	// begin inline asm
	mad.lo.cc.u64 %rd11376, %rd49251, %rd49248, %rd11803;
madc.hi.u64 %rd11377, %rd49251, %rd49248, 0;
add.cc.u64 %rd11376, %rd11376, %rd11371;
addc.u64 %rd11377, %rd11377, 0;

	// end inline asm
	// begin inline asm
	mad.lo.cc.u64 %rd11382, %rd49252, %rd49248, %rd11803;
madc.hi.u64 %rd11383, %rd49252, %rd49248, 0;
add.cc.u64 %rd11382, %rd11382, %rd11377;
addc.u64 %rd11383, %rd11383, 0;

	// end inline asm
	// begin inline asm
	mad.lo.cc.u64 %rd11388, %rd49253, %rd49248, %rd11803;
madc.hi.u64 %rd11389, %rd49253, %rd49248, 0;
add.cc.u64 %rd11388, %rd11388, %rd11383;
addc.u64 %rd11389, %rd11389, 0;

	// end inline asm
	// begin inline asm
	add.cc.u64 %rd11394, %rd11803, %rd11389;
addc.u64 %rd11395, 0, 0;

	// end inline asm
	mul.lo.s64 	%rd11430, %rd11358, -8506173809081122819;
	mov.b64 	%rd11801, -5044313057631688021;
	// begin inline asm
	mad.lo.cc.u64 %rd11398, %rd11430, %rd11801, %rd11358;
madc.hi.u64 %rd11399, %rd11430, %rd11801, 0;
add.cc.u64 %rd11398, %rd11398, %rd11803;
addc.u64 %rd11399, %rd11399, 0;

	// end inline asm
	mov.b64 	%rd11807, 2210141511517208575;
	// begin inline asm
	mad.lo.cc.u64 %rd11404, %rd11430, %rd11807, %rd11364;
madc.hi.u64 %rd11405, %rd11430, %rd11807, 0;
add.cc.u64 %rd11404, %rd11404, %rd11399;
addc.u64 %rd11405, %rd11405, 0;

	// end inline asm
	mov.b64 	%rd11813, 7435674573564081700;
	// begin inline asm
	mad.lo.cc.u64 %rd11410, %rd11430, %rd11813, %rd11370;
madc.hi.u64 %rd11411, %rd11430, %rd11813, 0;
add.cc.u64 %rd11410, %rd11410, %rd11405;
addc.u64 %rd11411, %rd11411, 0;

	// end inline asm
	mov.b64 	%rd11819, 7239337960414712511;
	// begin inline asm
	mad.lo.cc.u64 %rd11416, %rd11430, %rd11819, %rd11376;
madc.hi.u64 %rd11417, %rd11430, %rd11819, 0;
add.cc.u64 %rd11416, %rd11416, %rd11411;
addc.u64 %rd11417, %rd11417, 0;

	// end inline asm
	mov.b64 	%rd11825, 5412103778470702295;
	// begin inline asm
	mad.lo.cc.u64 %rd11422, %rd11430, %rd11825, %rd11382;
madc.hi.u64 %rd11423, %rd11430, %rd11825, 0;
add.cc.u64 %rd11422, %rd11422, %rd11417;
addc.u64 %rd11423, %rd11423, 0;

	// end inline asm
	mov.b64 	%rd11831, 1873798617647539866;
	// begin inline asm
	mad.lo.cc.u64 %rd11428, %rd11430, %rd11831, %rd11388;
madc.hi.u64 %rd11429, %rd11430, %rd11831, 0;
add.cc.u64 %rd11428, %rd11428, %rd11423;
addc.u64 %rd11429, %rd11429, 0;

	// end inline asm
	// begin inline asm
	add.cc.u64 %rd11434, %rd11394, %rd11429;
addc.u64 %rd11435, 0, 0;

	// end inline asm
	add.s64 	%rd11476, %rd11395, %rd11435;
	// begin inline asm
	mad.lo.cc.u64 %rd11438, %rd49248, %rd49249, %rd11404;
madc.hi.u64 %rd11439, %rd49248, %rd49249, 0;
add.cc.u64 %rd11438, %rd11438, %rd11803;
addc.u64 %rd11439, %rd11439, 0;

	// end inline asm
	// begin inline asm
	mad.lo.cc.u64 %rd11444, %rd49249, %rd49249, %rd11410;
madc.hi.u64 %rd11445, %rd49249, %rd49249, 0;
add.cc.u64 %rd11444, %rd11444, %rd11439;
addc.u64 %rd11445, %rd11445, 0;

	// end inline asm
	// begin inline asm
	mad.lo.cc.u64 %rd11450, %rd49250, %rd49249, %rd11416;
madc.hi.u64 %rd11451, %rd49250, %rd49249, 0;
add.cc.u64 %rd11450, %rd11450, %rd11445;
addc.u64 %rd11451, %rd11451, 0;

	// end inline asm
	// begin inline asm
	mad.lo.cc.u64 %rd11456, %rd49251, %rd49249, %rd11422;
madc.hi.u64 %rd11457, %rd49251, %rd49249, 0;
add.cc.u64 %rd11456, %rd11456, %rd11451;
addc.u64 %rd11457, %rd11457, 0;

	// end inline asm
	// begin inline asm
	mad.lo.cc.u64 %rd11462, %rd49252, %rd49249, %rd11428;
madc.hi.u64 %rd11463, %rd49252, %rd49249, 0;
add.cc.u64 %rd11462, %rd11462, %rd11457;
addc.u64 %rd11463, %rd11463, 0;

	// end inline asm
	// begin inline asm
	mad.lo.cc.u64 %rd11468, %rd49253, %rd49249, %rd11434;
madc.hi.u64 %rd11469, %rd49253, %rd49249, 0;
add.cc.u64 %rd11468, %rd11468, %rd11463;
addc.u64 %rd11469, %rd11469, 0;

	// end inline asm
	// begin inline asm
	add.cc.u64 %rd11474, %rd11476, %rd11469;
addc.u64 %rd11475, 0, 0;

	// end inline asm
	mul.lo.s64 	%rd11510, %rd11438, -8506173809081122819;
	// begin inline asm
	mad.lo.cc.u64 %rd11478, %rd11510, %rd11801, %rd11438;
madc.hi.u64 %rd11479, %rd11510, %rd11801, 0;
add.cc.u64 %rd11478, %rd11478, %rd11803;
addc.u64 %rd11479, %rd11479, 0;

	// end inline asm
	// begin inline asm
	mad.lo.cc.u64 %rd11484, %rd11510, %rd11807, %rd11444;
madc.hi.u64 %rd11485, %rd11510, %rd11807, 0;
add.cc.u64 %rd11484, %rd11484, %rd11479;
addc.u64 %rd11485, %rd11485, 0;

	// end inline asm
	// begin inline asm
	mad.lo.cc.u64 %rd11490, %rd11510, %rd11813, %rd11450;
madc.hi.u64 %rd11491, %rd11510, %rd11813, 0;
add.cc.u64 %rd11490, %rd11490, %rd11485;
addc.u64 %rd11491, %rd11491, 0;

	// end inline asm
	// begin inline asm
	mad.lo.cc.u64 %rd11496, %rd11510, %rd11819, %rd11456;
madc.hi.u64 %rd11497, %rd11510, %rd11819, 0;
add.cc.u64 %rd11496, %rd11496, %rd11491;
addc.u64 %rd11497, %rd11497, 0;

	// end inline asm
	// begin inline asm
	mad.lo.cc.u64 %rd11502, %rd11510, %rd11825, %rd11462;
madc.hi.u64 %rd11503, %rd11510, %rd11825, 0;
add.cc.u64 %rd11502, %rd11502, %rd11497;
addc.u64 %rd11503, %rd11503, 0;

	// end inline asm
	// begin inline asm
	mad.lo.cc.u64 %rd11508, %rd11510, %rd11831, %rd11468;
madc.hi.u64 %rd11509, %rd11510, %rd11831, 0;
add.cc.u64 %rd11508, %rd11508, %rd11503;
addc.u64 %rd11509, %rd11509, 0;

	// end inline asm
	// begin inline asm
	add.cc.u64 %rd11514, %rd11474, %rd11509;
addc.u64 %rd11515, 0, 0;

	// end inline asm
	add.s64 	%rd11556, %rd11475, %rd11515;
	// begin inline asm
	mad.lo.cc.u64 %rd11518, %rd49248, %rd49250, %rd11484;
madc.hi.u64 %rd11519, %rd49248, %rd49250, 0;
add.cc.u64 %rd11518, %rd11518, %rd11803;
addc.u64 %rd11519, %rd11519, 0;

	// end inline asm
	// begin inline asm
	mad.lo.cc.u64 %rd11524, %rd49249, %rd49250, %rd11490;
madc.hi.u64 %rd11525, %rd49249, %rd49250, 0;
add.cc.u64 %rd11524, %rd11524, %rd11519;
addc.u64 %rd11525, %rd11525, 0;

	// end inline asm
	// begin inline asm
	mad.lo.cc.u64 %rd11530, %rd49250, %rd49250, %rd11496;
madc.hi.u64 %rd11531, %rd49250, %rd49250, 0;
add.cc.u64 %rd11530, %rd11530, %rd11525;
addc.u64 %rd11531, %rd11531, 0;

	// end inline asm
	// begin inline asm
	mad.lo.cc.u64 %rd11536, %rd49251, %rd49250, %rd11502;
madc.hi.u64 %rd11537, %rd49251, %rd49250, 0;
add.cc.u64 %rd11536, %rd11536, %rd11531;
addc.u64 %rd11537, %rd11537, 0;

	// end inline asm
	// begin inline asm
	mad.lo.cc.u64 %rd11542, %rd49252, %rd49250, %rd11508;
madc.hi.u64 %rd11543, %rd49252, %rd49250, 0;
add.cc.u64 %rd11542, %rd11542, %rd11537;
addc.u64 %rd11543, %rd11543, 0;

	// end inline asm
	// begin inline asm
	mad.lo.cc.u64 %rd11548, %rd49253, %rd49250, %rd11514;
madc.hi.u64 %rd11549, %rd49253, %rd49250, 0;
add.cc.u64 %rd11548, %rd11548, %rd11543;
addc.u64 %rd11549, %rd11549, 0;

	// end inline asm
	// begin inline asm
	add.cc.u64 %rd11554, %rd11556, %rd11549;
addc.u64 %rd11555, 0, 0;

	// end inline asm
	mul.lo.s64 	%rd11590, %rd11518, -8506173809081122819;
	// begin inline asm
	mad.lo.cc.u64 %rd11558, %rd11590, %rd11801, %rd11518;
madc.hi.u64 %rd11559, %rd11590, %rd11801, 0;
add.cc.u64 %rd11558, %rd11558, %rd11803;
addc.u64 %rd11559, %rd11559, 0;

	// end inline asm
	// begin inline asm
	mad.lo.cc.u64 %rd11564, %rd11590, %rd11807, %rd11524;
madc.hi.u64 %rd11565, %rd11590, %rd11807, 0;
add.cc.u64 %rd11564, %rd11564, %rd11559;
addc.u64 %rd11565, %rd11565, 0;

	// end inline asm
	// begin inline asm
	mad.lo.cc.u64 %rd11570, %rd11590, %rd11813, %rd11530;
madc.hi.u64 %rd11571, %rd11590, %rd11813, 0;
add.cc.u64 %rd11570, %rd11570, %rd11565;
addc.u64 %rd11571, %rd11571, 0;

	// end inline asm
	// begin inline asm
	mad.lo.cc.u64 %rd11576, %rd11590, %rd11819, %rd11536;
madc.hi.u64 %rd11577, %rd11590, %rd11819, 0;
add.cc.u64 %rd11576, %rd11576, %rd11571;
addc.u64 %rd11577, %rd11577, 0;

	// end inline asm
	// begin inline asm
	mad.lo.cc.u64 %rd11582, %rd11590, %rd11825, %rd11542;
madc.hi.u64 %rd11583, %rd11590, %rd11825, 0;
add.cc.u64 %rd11582, %rd11582, %rd11577;
addc.u64 %rd11583, %rd11583, 0;

	// end inline asm
	// begin inline asm
	mad.lo.cc.u64 %rd11588, %rd11590, %rd11831, %rd11548;
madc.hi.u64 %rd11589, %rd11590, %rd11831, 0;
add.cc.u64 %rd11588, %rd11588, %rd11583;
addc.u64 %rd11589, %rd11589, 0;

	// end inline asm
	// begin inline asm
	add.cc.u64 %rd11594, %rd11554, %rd11589;
addc.u64 %rd11595, 0, 0;

	// end inline asm
	add.s64 	%rd11636, %rd11555, %rd11595;
	// begin inline asm
	mad.lo.cc.u64 %rd11598, %rd49248, %rd49251, %rd11564;
madc.hi.u64 %rd11599, %rd49248, %rd49251, 0;
add.cc.u64 %rd11598, %rd11598, %rd11803;
addc.u64 %rd11599, %rd11599, 0;

	// end inline asm
	// begin inline asm
	mad.lo.cc.u64 %rd11604, %rd49249, %rd49251, %rd11570;
madc.hi.u64 %rd11605, %rd49249, %rd49251, 0;
add.cc.u64 %rd11604, %rd11604, %rd11599;
addc.u64 %rd11605, %rd11605, 0;

	// end inline asm
	// begin inline asm
	mad.lo.cc.u64 %rd11610, %rd49250, %rd49251, %rd11576;
madc.hi.u64 %rd11611, %rd49250, %rd49251, 0;
add.cc.u64 %rd11610, %rd11610, %rd11605;
addc.u64 %rd11611, %rd11611, 0;

	// end inline asm
	// begin inline asm
	mad.lo.cc.u64 %rd11616, %rd49251, %rd49251, %rd11582;
madc.hi.u64 %rd11617, %rd49251, %rd49251, 0;
add.cc.u64 %rd11616, %rd11616, %rd11611;
addc.u64 %rd11617, %rd11617, 0;

	// end inline asm
	// begin inline asm
	mad.lo.cc.u64 %rd11622, %rd49252, %rd49251, %rd11588;
madc.hi.u64 %rd11623, %rd49252, %rd49251, 0;
add.cc.u64 %rd11622, %rd11622, %rd11617;
addc.u64 %rd11623, %rd11623, 0;

	// end inline asm
	// begin inline asm
	mad.lo.cc.u64 %rd11628, %rd49253, %rd49251, %rd11594;
madc.hi.u64 %rd11629, %rd49253, %rd49251, 0;
add.cc.u64 %rd11628, %rd11628, %rd11623;
addc.u64 %rd11629, %rd11629, 0;

	// end inline asm
	// begin inline asm
	add.cc.u64 %rd11634, %rd11636, %rd11629;
addc.u64 %rd11635, 0, 0;

	// end inline asm
	mul.lo.s64 	%rd11670, %rd11598, -8506173809081122819;
	// begin inline asm
	mad.lo.cc.u64 %rd11638, %rd11670, %rd11801, %rd11598;
madc.hi.u64 %rd11639, %rd11670, %rd11801, 0;
add.cc.u64 %rd11638, %rd11638, %rd11803;
addc.u64 %rd11639, %rd11639, 0;

	// end inline asm
	// begin inline asm
	mad.lo.cc.u64 %rd11644, %rd11670, %rd11807, %rd11604;
madc.hi.u64 %rd11645, %rd11670, %rd11807, 0;
add.cc.u64 %rd11644, %rd11644, %rd11639;
addc.u64 %rd11645, %rd11645, 0;

	// end inline asm
	// begin inline asm
	mad.lo.cc.u64 %rd11650, %rd11670, %rd11813, %rd11610;
madc.hi.u64 %rd11651, %rd11670, %rd11813, 0;
add.cc.u64 %rd11650, %rd11650, %rd11645;
addc.u64 %rd11651, %rd11651, 0;

	// end inline asm
	// begin inline asm
	mad.lo.cc.u64 %rd11656, %rd11670, %rd11819, %rd11616;
madc.hi.u64 %rd11657, %rd11670, %rd11819, 0;
add.cc.u64 %rd11656, %rd11656, %rd11651;
addc.u64 %rd11657, %rd11657, 0;

	// end inline asm
	// begin inline asm
	mad.lo.cc.u64 %rd11662, %rd11670, %rd11825, %rd11622;
madc.hi.u64 %rd11663, %rd11670, %rd11825, 0;
add.cc.u64 %rd11662, %rd11662, %rd11657;
addc.u64 %rd11663, %rd11663, 0;

	// end inline asm
	// begin inline asm
	mad.lo.cc.u64 %rd11668, %rd11670, %rd11831, %rd11628;
madc.hi.u64 %rd11669, %rd11670, %rd11831, 0;
add.cc.u64 %rd11668, %rd11668, %rd11663;
addc.u64 %rd11669, %rd11669, 0;

	// end inline asm
	// begin inline asm
	add.cc.u64 %rd11674, %rd11634, %rd11669;
addc.u64 %rd11675, 0, 0;

	// end inline asm
	add.s64 	%rd11716, %rd11635, %rd11675;
	// begin inline asm
	mad.lo.cc.u64 %rd11678, %rd49248, %rd49252, %rd11644;
madc.hi.u64 %rd11679, %rd49248, %rd49252, 0;
add.cc.u64 %rd11678, %rd11678, %rd11803;
addc.u64 %rd11679, %rd11679, 0;

	// end inline asm
	// begin inline asm
	mad.lo.cc.u64 %rd11684, %rd49249, %rd49252, %rd11650;
madc.hi.u64 %rd11685, %rd49249, %rd49252, 0;
add.cc.u64 %rd11684, %rd11684, %rd11679;
addc.u64 %rd11685, %rd11685, 0;

	// end inline asm
	// begin inline asm
	mad.lo.cc.u64 %rd11690, %rd49250, %rd49252, %rd11656;
madc.hi.u64 %rd11691, %rd49250, %rd49252, 0;
add.cc.u64 %rd11690, %rd11690, %rd11685;
addc.u64 %rd11691, %rd11691, 0;

	// end inline asm
	// begin inline asm
	mad.lo.cc.u64 %rd11696, %rd49251, %rd49252, %rd11662;
madc.hi.u64 %rd11697, %rd49251, %rd49252, 0;
add.cc.u64 %rd11696, %rd11696, %rd11691;
addc.u64 %rd11697, %rd11697, 0;

	// end inline asm
	// begin inline asm
	mad.lo.cc.u64 %rd11702, %rd49252, %rd49252, %rd11668;
madc.hi.u64 %rd11703, %rd49252, %rd49252, 0;
add.cc.u64 %rd11702, %rd11702, %rd11697;
addc.u64 %rd11703, %rd11703, 0;

	// end inline asm
	// begin inline asm
	mad.lo.cc.u64 %rd11708, %rd49253, %rd49252, %rd11674;
madc.hi.u64 %rd11709, %rd49253, %rd49252, 0;
add.cc.u64 %rd11708, %rd11708, %rd11703;
addc.u64 %rd11709, %rd11709, 0;

	// end inline asm
	// begin inline asm
	add.cc.u64 %rd11714, %rd11716, %rd11709;
addc.u64 %rd11715, 0, 0;

	// end inline asm
	mul.lo.s64 	%rd11750, %rd11678, -8506173809081122819;
	// begin inline asm
	mad.lo.cc.u64 %rd11718, %rd11750, %rd11801, %rd11678;
madc.hi.u64 %rd11719, %rd11750, %rd11801, 0;
add.cc.u64 %rd11718, %rd11718, %rd11803;
addc.u64 %rd11719, %rd11719, 0;

	// end inline asm
	// begin inline asm
	mad.lo.cc.u64 %rd11724, %rd11750, %rd11807, %rd11684;
madc.hi.u64 %rd11725, %rd11750, %rd11807, 0;
add.cc.u64 %rd11724, %rd11724, %rd11719;
addc.u64 %rd11725, %rd11725, 0;

	// end inline asm
	// begin inline asm
	mad.lo.cc.u64 %rd11730, %rd11750, %rd11813, %rd11690;
madc.hi.u64 %rd11731, %rd11750, %rd11813, 0;
add.cc.u64 %rd11730, %rd11730, %rd11725;
addc.u64 %rd11731, %rd11731, 0;

	// end inline asm
	// begin inline asm
	mad.lo.cc.u64 %rd11736, %rd11750, %rd11819, %rd11696;
madc.hi.u64 %rd11737, %rd11750, %rd11819, 0;
add.cc.u64 %rd11736, %rd11736, %rd11731;
addc.u64 %rd11737, %rd11737, 0;

	// end inline asm
	// begin inline asm
	mad.lo.cc.u64 %rd11742, %rd11750, %rd11825, %rd11702;
madc.hi.u64 %rd11743, %rd11750, %rd11825, 0;
add.cc.u64 %rd11742, %rd11742, %rd11737;
addc.u64 %rd11743, %rd11743, 0;

	// end inline asm
	// begin inline asm
	mad.lo.cc.u64 %rd11748, %rd11750, %rd11831, %rd11708;
madc.hi.u64 %rd11749, %rd11750, %rd11831, 0;
add.cc.u64 %rd11748, %rd11748, %rd11743;
addc.u64 %rd11749, %rd11749, 0;

	// end inline asm
	// begin inline asm
	add.cc.u64 %rd11754, %rd11714, %rd11749;
addc.u64 %rd11755, 0, 0;

	// end inline asm
	add.s64 	%rd11796, %rd11715, %rd11755;
	// begin inline asm
	mad.lo.cc.u64 %rd11758, %rd49248, %rd49253, %rd11724;
madc.hi.u64 %rd11759, %rd49248, %rd49253, 0;
add.cc.u64 %rd11758, %rd11758, %rd11803;
addc.u64 %rd11759, %rd11759, 0;

	// end inline asm
	// begin inline asm
	mad.lo.cc.u64 %rd11764, %rd49249, %rd49253, %rd11730;
madc.hi.u64 %rd11765, %rd49249, %rd49253, 0;
add.cc.u64 %rd11764, %rd11764, %rd11759;
addc.u64 %rd11765, %rd11765, 0;

	// end inline asm
	// begin inline asm
	mad.lo.cc.u64 %rd11770, %rd49250, %rd49253, %rd11736;
madc.hi.u64 %rd11771, %rd49250, %rd49253, 0;
add.cc.u64 %rd11770, %rd11770, %rd11765;
addc.u64 %rd11771, %rd11771, 0;

	// end inline asm
	// begin inline asm
	mad.lo.cc.u64 %rd11776, %rd49251, %rd49253, %rd11742;
madc.hi.u64 %rd11777, %rd49251, %rd49253, 0;
add.cc.u64 %rd11776, %rd11776, %rd11771;
addc.u64 %rd11777, %rd11777, 0;

	// end inline asm
	// begin inline asm
	mad.lo.cc.u64 %rd11782, %rd49252, %rd49253, %rd11748;
madc.hi.u64 %rd11783, %rd49252, %rd49253, 0;
add.cc.u64 %rd11782, %rd11782, %rd11777;
addc.u64 %rd11783, %rd11783, 0;

	// end inline asm
	// begin inline asm
	mad.lo.cc.u64 %rd11788, %rd49253, %rd49253, %rd11754;
madc.hi.u64 %rd11789, %rd49253, %rd49253, 0;
add.cc.u64 %rd11788, %rd11788, %rd11783;
addc.u64 %rd11789, %rd11789, 0;

	// end inline asm
	// begin inline asm
	add.cc.u64 %rd11794, %rd11796, %rd11789;
addc.u64 %rd11795, 0, 0;

	// end inline asm
	mul.lo.s64 	%rd11830, %rd11758, -8506173809081122819;
	// begin inline asm
	mad.lo.cc.u64 %rd11798, %rd11830, %rd11801, %rd11758;
madc.hi.u64 %rd11799, %rd11830, %rd11801, 0;
add.cc.u64 %rd11798, %rd11798, %rd11803;
addc.u64 %rd11799, %rd11799, 0;

	// end inline asm
	// begin inline asm
	mad.lo.cc.u64 %rd49259, %rd11830, %rd11807, %rd11764;
madc.hi.u64 %rd11805, %rd11830, %rd11807, 0;
add.cc.u64 %rd49259, %rd49259, %rd11799;
addc.u64 %rd11805, %rd11805, 0;

	// end inline asm
	// begin inline asm
	mad.lo.cc.u64 %rd49258, %rd11830, %rd11813, %rd11770;
madc.hi.u64 %rd11811, %rd11830, %rd11813, 0;
add.cc.u64 %rd49258, %rd49258, %rd11805;
addc.u64 %rd11811, %rd11811, 0;

	// end inline asm
	// begin inline asm
	mad.lo.cc.u64 %rd11850, %rd11830, %rd11819, %rd11776;
madc.hi.u64 %rd11817, %rd11830, %rd11819, 0;
add.cc.u64 %rd11850, %rd11850, %rd11811;
addc.u64 %rd11817, %rd11817, 0;

	// end inline asm
	// begin inline asm
	mad.lo.cc.u64 %rd11851, %rd11830, %rd11825, %rd11782;
madc.hi.u64 %rd11823, %rd11830, %rd11825, 0;
add.cc.u64 %rd11851, %rd11851, %rd11817;
addc.u64 %rd11823, %rd11823, 0;

	// end inline asm
	// begin inline asm
	mad.lo.cc.u64 %rd11852, %rd11830, %rd11831, %rd11788;
madc.hi.u64 %rd11829, %rd11830, %rd11831, 0;
add.cc.u64 %rd11852, %rd11852, %rd11823;
addc.u64 %rd11829, %rd11829, 0;

	// end inline asm
	// begin inline asm
	add.cc.u64 %rd11853, %rd11794, %rd11829;
addc.u64 %rd11835, 0, 0;

	// end inline asm
	setp.gt.u64 	%p392, %rd11853, 1873798617647539866;
	@%p392 bra 	$L__BB2_128;
	setp.eq.s64 	%p393, %rd11853, 1873798617647539866;
	mov.u64 	%rd49254, %rd11853;
	mov.u64 	%rd49255, %rd11852;
	mov.u64 	%rd49256, %rd11851;
	mov.u64 	%rd49257, %rd11850;
	@%p393 bra 	$L__BB2_120;
	bra.uni 	$L__BB2_129;
$L__BB2_120:
	setp.gt.u64 	%p394, %rd11852, 5412103778470702295;
	@%p394 bra 	$L__BB2_128;
	setp.ne.s64 	%p395, %rd11852, 5412103778470702295;
	mov.b64 	%rd49254, 1873798617647539866;
	mov.u64 	%rd49255, %rd11852;
	mov.u64 	%rd49256, %rd11851;
	mov.u64 	%rd49257, %rd11850;
	@%p395 bra 	$L__BB2_129;
	setp.gt.u64 	%p396, %rd11851, 7239337960414712511;
	@%p396 bra 	$L__BB2_128;
	setp.ne.s64 	%p397, %rd11851, 7239337960414712511;
	mov.b64 	%rd49255, 5412103778470702295;
	mov.u64 	%rd49256, %rd11851;
	mov.u64 	%rd49257, %rd11850;
	@%p397 bra 	$L__BB2_129;
	setp.gt.u64 	%p398, %rd11850, 7435674573564081700;
	@%p398 bra 	$L__BB2_128;
	setp.ne.s64 	%p399, %rd11850, 7435674573564081700;
	mov.b64 	%rd49256, 7239337960414712511;
	mov.u64 	%rd49257, %rd11850;
	@%p399 bra 	$L__BB2_129;
	setp.gt.u64 	%p400, %rd49258, 2210141511517208575;
	@%p400 bra 	$L__BB2_128;
	setp.ne.s64 	%p401, %rd49258, 2210141511517208575;
	setp.lt.u64 	%p402, %rd49259, -5044313057631688021;
	or.pred  	%p403, %p401, %p402;
	mov.b64 	%rd49257, 7435674573564081700;
	@%p403 bra 	$L__BB2_129;
$L__BB2_128:
	mov.b64 	%rd11854, -5044313057631688021;
	mov.b64 	%rd11855, 2210141511517208575;
	mov.b64 	%rd11856, 7435674573564081700;
	mov.b64 	%rd11857, 7239337960414712511;
	mov.b64 	%rd11858, 5412103778470702295;
	mov.b64 	%rd11859, 1873798617647539866;
	// begin inline asm
	sub.cc.u64 %rd49259, %rd49259, %rd11854;
subc.cc.u64 %rd49258, %rd49258, %rd11855;
subc.cc.u64 %rd11850, %rd11850, %rd11856;
subc.cc.u64 %rd11851, %rd11851, %rd11857;
subc.cc.u64 %rd11852, %rd11852, %rd11858;
subc.u64 %rd11853, %rd11853, %rd11859;

	// end inline asm
	mov.u64 	%rd49254, %rd11853;
	mov.u64 	%rd49255, %rd11852;
	mov.u64 	%rd49256, %rd11851;
	mov.u64 	%rd49257, %rd11850;
$L__BB2_129:
	mov.u64 	%rd49263, %rd49256;
	mov.u64 	%rd49261, %rd49258;
	mov.u64 	%rd49264, %rd49255;
	mov.u64 	%rd49262, %rd49257;
	mov.u64 	%rd49260, %rd49259;
	mov.u64 	%rd49265, %rd49254;
	// begin inline asm
	sub.cc.u64 %rd49260, %rd49260, %rd49235;
subc.cc.u64 %rd49261, %rd49261, %rd49234;
subc.cc.u64 %rd49262, %rd49262, %rd49233;
subc.cc.u64 %rd49263, %rd49263, %rd49232;
subc.cc.u64 %rd49264, %rd49264, %rd49231;
subc.u64 %rd49265, %rd49265, %rd49230;

	// end inline asm
	setp.gt.u64 	%p404, %rd49254, %rd49230;
	@%p404 bra 	$L__BB2_140;
	setp.ge.u64 	%p405, %rd49254, %rd49230;
	@%p405 bra 	$L__BB2_131;
	bra.uni 	$L__BB2_139;
$L__BB2_131:
	setp.gt.u64 	%p406, %rd49255, %rd49231;
	@%p406 bra 	$L__BB2_140;
	setp.lt.u64 	%p407, %rd49255, %rd49231;
	@%p407 bra 	$L__BB2_139;
	setp.gt.u64 	%p408, %rd49256, %rd49232;
	@%p408 bra 	$L__BB2_140;
	setp.lt.u64 	%p409, %rd49256, %rd49232;
	@%p409 bra 	$L__BB2_139;
	setp.gt.u64 	%p410, %rd49257, %rd49233;
	@%p410 bra 	$L__BB2_140;
	setp.lt.u64 	%p411, %rd49257, %rd49233;
	@%p411 bra 	$L__BB2_139;
	setp.gt.u64 	%p412, %rd49258, %rd49234;
	@%p412 bra 	$L__BB2_140;
	setp.lt.u64 	%p413, %rd49258, %rd49234;
	setp.lt.u64 	%p414, %rd49259, %rd49235;
	or.pred  	%p415, %p413, %p414;
	@%p415 bra 	$L__BB2_139;
	bra.uni 	$L__BB2_140;
$L__BB2_139:
	mov.b64 	%rd11890, -5044313057631688021;
	mov.b64 	%rd11891, 2210141511517208575;
	mov.b64 	%rd11892, 7435674573564081700;
	mov.b64 	%rd11893, 7239337960414712511;
	mov.b64 	%rd11894, 5412103778470702295;
	mov.b64 	%rd11895, 1873798617647539866;
	// begin inline asm
	add.cc.u64 %rd49260, %rd49260, %rd11890;
addc.cc.u64 %rd49261, %rd49261, %rd11891;
addc.cc.u64 %rd49262, %rd49262, %rd11892;
addc.cc.u64 %rd49263, %rd49263, %rd11893;
addc.cc.u64 %rd49264, %rd49264, %rd11894;
addc.u64 %rd49265, %rd49265, %rd11895;

	// end inline asm
$L__BB2_140:
	mov.u64 	%rd49269, %rd49263;
	mov.u64 	%rd49271, %rd49265;
	mov.u64 	%rd49266, %rd49260;
	mov.u64 	%rd49268, %rd49262;
	mov.u64 	%rd49270, %rd49264;
	mov.u64 	%rd49267, %rd49261;
	// begin inline asm
	sub.cc.u64 %rd49266, %rd49266, %rd49247;
subc.cc.u64 %rd49267, %rd49267, %rd49246;
subc.cc.u64 %rd49268, %rd49268, %rd49245;
subc.cc.u64 %rd49269, %rd49269, %rd49244;
subc.cc.u64 %rd49270, %rd49270, %rd49243;
subc.u64 %rd49271, %rd49271, %rd49242;

	// end inline asm
	setp.gt.u64 	%p416, %rd49265, %rd49242;
	@%p416 bra 	$L__BB2_151;
	setp.ge.u64 	%p417, %rd49265, %rd49242;
	@%p417 bra 	$L__BB2_142;
	bra.uni 	$L__BB2_150;
$L__BB2_142:
	setp.gt.u64 	%p418, %rd49264, %rd49243;
	@%p418 bra 	$L__BB2_151;
	setp.lt.u64 	%p419, %rd49264, %rd49243;
	@%p419 bra 	$L__BB2_150;
	setp.gt.u64 	%p420, %rd49263, %rd49244;
	@%p420 bra 	$L__BB2_151;
	setp.lt.u64 	%p421, %rd49263, %rd49244;
	@%p421 bra 	$L__BB2_150;
	setp.gt.u64 	%p422, %rd49262, %rd49245;
	@%p422 bra 	$L__BB2_151;
	setp.lt.u64 	%p423, %rd49262, %rd49245;
	@%p423 bra 	$L__BB2_150;
	setp.gt.u64 	%p424, %rd49261, %rd49246;
	@%p424 bra 	$L__BB2_151;
	setp.lt.u64 	%p425, %rd49261, %rd49246;
	setp.lt.u64 	%p426, %rd49260, %rd49247;
	or.pred  	%p427, %p425, %p426;
	@%p427 bra 	$L__BB2_150;
	bra.uni 	$L__BB2_151;
$L__BB2_150:
	mov.b64 	%rd11926, -5044313057631688021;
	mov.b64 	%rd11927, 2210141511517208575;
	mov.b64 	%rd11928, 7435674573564081700;
	mov.b64 	%rd11929, 7239337960414712511;
	mov.b64 	%rd11930, 5412103778470702295;
	mov.b64 	%rd11931, 1873798617647539866;
	// begin inline asm
	add.cc.u64 %rd49266, %rd49266, %rd11926;
addc.cc.u64 %rd49267, %rd49267, %rd11927;
addc.cc.u64 %rd49268, %rd49268, %rd11928;
addc.cc.u64 %rd49269, %rd49269, %rd11929;
addc.cc.u64 %rd49270, %rd49270, %rd11930;
addc.u64 %rd49271, %rd49271, %rd11931;

	// end inline asm
$L__BB2_151:
	mov.b64 	{%r234, %r235}, %rd49271;
	mov.b64 	{%r236, %r237}, %rd49270;
	shf.l.wrap.b32 	%r238, %r237, %r234, 1;
	shf.l.wrap.b32 	%r239, %r234, %r235, 1;
	mov.b64 	%rd11953, {%r238, %r239};
	mov.b64 	{%r240, %r241}, %rd49269;
	shf.l.wrap.b32 	%r242, %r241, %r236, 1;
	shf.l.wrap.b32 	%r243, %r236, %r237, 1;
	mov.b64 	%rd11952, {%r242, %r243};
	mov.b64 	{%r244, %r245}, %rd49268;
	shf.l.wrap.b32 	%r246, %r245, %r240, 1;
	shf.l.wrap.b32 	%r247, %r240, %r241, 1;
	mov.b64 	%rd11951, {%r246, %r247};
	mov.b64 	{%r248, %r249}, %rd49267;
	shf.l.wrap.b32 	%r250, %r249, %r244, 1;
	shf.l.wrap.b32 	%r251, %r244, %r245, 1;
	mov.b64 	%rd11950, {%r250, %r251};
	mov.b64 	{%r252, %r253}, %rd49266;
	shf.l.wrap.b32 	%r254, %r253, %r248, 1;
	shf.l.wrap.b32 	%r255, %r248, %r249, 1;
	mov.b64 	%rd49276, {%r254, %r255};
	shl.b64 	%rd49277, %rd49266, 1;
	setp.gt.u64 	%p428, %rd11953, 1873798617647539866;
	@%p428 bra 	$L__BB2_161;
	setp.eq.s64 	%p429, %rd11953, 1873798617647539866;
	mov.u64 	%rd49272, %rd11953;
	mov.u64 	%rd49273, %rd11952;
	mov.u64 	%rd49274, %rd11951;
	mov.u64 	%rd49275, %rd11950;
	@%p429 bra 	$L__BB2_153;
	bra.uni 	$L__BB2_162;
$L__BB2_153:
	setp.gt.u64 	%p430, %rd11952, 5412103778470702295;
	@%p430 bra 	$L__BB2_161;
	setp.ne.s64 	%p431, %rd11952, 5412103778470702295;
	mov.b64 	%rd49272, 1873798617647539866;
	mov.u64 	%rd49273, %rd11952;
	mov.u64 	%rd49274, %rd11951;
	mov.u64 	%rd49275, %rd11950;
	@%p431 bra 	$L__BB2_162;
	setp.gt.u64 	%p432, %rd11951, 7239337960414712511;
	@%p432 bra 	$L__BB2_161;
	setp.ne.s64 	%p433, %rd11951, 7239337960414712511;
	mov.b64 	%rd49273, 5412103778470702295;
	mov.u64 	%rd49274, %rd11951;
	mov.u64 	%rd49275, %rd11950;
	@%p433 bra 	$L__BB2_162;
	setp.gt.u64 	%p434, %rd11950, 7435674573564081700;
	@%p434 bra 	$L__BB2_161;
	setp.ne.s64 	%p435, %rd11950, 7435674573564081700;
	mov.b64 	%rd49274, 7239337960414712511;
	mov.u64 	%rd49275, %rd11950;
	@%p435 bra 	$L__BB2_162;
	setp.gt.u64 	%p436, %rd49276, 2210141511517208575;
	@%p436 bra 	$L__BB2_161;
	setp.ne.s64 	%p437, %rd49276, 2210141511517208575;
	setp.lt.u64 	%p438, %rd49277, -5044313057631688020;
	or.pred  	%p439, %p437, %p438;
	mov.b64 	%rd49275, 7435674573564081700;
	@%p439 bra 	$L__BB2_162;
$L__BB2_161:
	mov.b64 	%rd11954, -5044313057631688021;
	mov.b64 	%rd11955, 2210141511517208575;
	mov.b64 	%rd11956, 7435674573564081700;
	mov.b64 	%rd11957, 7239337960414712511;
	mov.b64 	%rd11958, 5412103778470702295;
	mov.b64 	%rd11959, 1873798617647539866;
	// begin inline asm
	sub.cc.u64 %rd49277, %rd49277, %rd11954;
subc.cc.u64 %rd49276, %rd49276, %rd11955;
subc.cc.u64 %rd11950, %rd11950, %rd11956;
subc.cc.u64 %rd11951, %rd11951, %rd11957;
subc.cc.u64 %rd11952, %rd11952, %rd11958;
subc.u64 %rd11953, %rd11953, %rd11959;

	// end inline asm
	mov.u64 	%rd49272, %rd11953;
	mov.u64 	%rd49273, %rd11952;
	mov.u64 	%rd49274, %rd11951;
	mov.u64 	%rd49275, %rd11950;
$L__BB2_162:
	mov.b64 	{%r256, %r257}, %rd49230;
	mov.b64 	{%r258, %r259}, %rd49231;
	shf.l.wrap.b32 	%r260, %r259, %r256, 1;
	shf.l.wrap.b32 	%r261, %r256, %r257, 1;
	mov.b64 	%rd11981, {%r260, %r261};
	mov.b64 	{%r262, %r263}, %rd49232;
	shf.l.wrap.b32 	%r264, %r263, %r258, 1;
	shf.l.wrap.b32 	%r265, %r258, %r259, 1;
	mov.b64 	%rd11980, {%r264, %r265};
	mov.b64 	{%r266, %r267}, %rd49233;
	shf.l.wrap.b32 	%r268, %r267, %r262, 1;
	shf.l.wrap.b32 	%r269, %r262, %r263, 1;
	mov.b64 	%rd11979, {%r268, %r269};
	mov.b64 	{%r270, %r271}, %rd49234;
	shf.l.wrap.b32 	%r272, %r271, %r266, 1;
	shf.l.wrap.b32 	%r273, %r266, %r267, 1;
	mov.b64 	%rd11978, {%r272, %r273};
	mov.b64 	{%r274, %r275}, %rd49235;
	shf.l.wrap.b32 	%r276, %r275, %r270, 1;
	shf.l.wrap.b32 	%r277, %r270, %r271, 1;
	mov.b64 	%rd49285, {%r276, %r277};
	shl.b64 	%rd49284, %rd49235, 1;
	setp.gt.u64 	%p440, %rd11981, 1873798617647539866;
	@%p440 bra 	$L__BB2_172;
	setp.eq.s64 	%p441, %rd11981, 1873798617647539866;
	mov.u64 	%rd49278, %rd11981;
	mov.u64 	%rd49279, %rd11980;
	mov.u64 	%rd49280, %rd11979;
	mov.u64 	%rd49281, %rd11978;
	@%p441 bra 	$L__BB2_164;
	bra.uni 	$L__BB2_173;
$L__BB2_164:
	setp.gt.u64 	%p442, %rd11980, 5412103778470702295;
	@%p442 bra 	$L__BB2_172;
	setp.ne.s64 	%p443, %rd11980, 5412103778470702295;
	mov.b64 	%rd49278, 1873798617647539866;
	mov.u64 	%rd49279, %rd11980;
	mov.u64 	%rd49280, %rd11979;
	mov.u64 	%rd49281, %rd11978;
	@%p443 bra 	$L__BB2_173;
	setp.gt.u64 	%p444, %rd11979, 7239337960414712511;
	@%p444 bra 	$L__BB2_172;
	setp.ne.s64 	%p445, %rd11979, 7239337960414712511;
	mov.b64 	%rd49279, 5412103778470702295;
	mov.u64 	%rd49280, %rd11979;
	mov.u64 	%rd49281, %rd11978;
	@%p445 bra 	$L__BB2_173;
	setp.gt.u64 	%p446, %rd11978, 7435674573564081700;
	@%p446 bra 	$L__BB2_172;
	setp.ne.s64 	%p447, %rd11978, 7435674573564081700;
	mov.b64 	%rd49280, 7239337960414712511;
	mov.u64 	%rd49281, %rd11978;
	@%p447 bra 	$L__BB2_173;
	setp.gt.u64 	%p448, %rd49285, 2210141511517208575;
	@%p448 bra 	$L__BB2_172;
	setp.ne.s64 	%p449, %rd49285, 2210141511517208575;
	setp.lt.u64 	%p450, %rd49284, -5044313057631688020;
	or.pred  	%p451, %p449, %p450;
	mov.b64 	%rd49281, 7435674573564081700;
	@%p451 bra 	$L__BB2_173;
$L__BB2_172:
	mov.b64 	%rd11982, -5044313057631688021;
	mov.b64 	%rd11983, 2210141511517208575;
	mov.b64 	%rd11984, 7435674573564081700;
	mov.b64 	%rd11985, 7239337960414712511;
	mov.b64 	%rd11986, 5412103778470702295;
	mov.b64 	%rd11987, 1873798617647539866;
	// begin inline asm
	sub.cc.u64 %rd49284, %rd49284, %rd11982;
subc.cc.u64 %rd49285, %rd49285, %rd11983;
subc.cc.u64 %rd11978, %rd11978, %rd11984;
subc.cc.u64 %rd11979, %rd11979, %rd11985;
subc.cc.u64 %rd11980, %rd11980, %rd11986;
subc.u64 %rd11981, %rd11981, %rd11987;

	// end inline asm
	mov.u64 	%rd49278, %rd11981;
	mov.u64 	%rd49279, %rd11980;
	mov.u64 	%rd49280, %rd11979;
	mov.u64 	%rd49281, %rd11978;
$L__BB2_173:
	// begin inline asm
	add.cc.u64 %rd49284, %rd49284, %rd49235;
addc.cc.u64 %rd49285, %rd49285, %rd49234;
addc.cc.u64 %rd49281, %rd49281, %rd49233;
addc.cc.u64 %rd49280, %rd49280, %rd49232;
addc.cc.u64 %rd49279, %rd49279, %rd49231;
addc.u64 %rd49278, %rd49278, %rd49230;

	// end inline asm
	setp.gt.u64 	%p452, %rd49278, 1873798617647539866;
	@%p452 bra 	$L__BB2_183;
	setp.eq.s64 	%p453, %rd49278, 1873798617647539866;
	mov.u64 	%rd49286, %rd49281;
	mov.u64 	%rd49287, %rd49280;
	mov.u64 	%rd49288, %rd49279;
	mov.u64 	%rd49289, %rd49278;
	@%p453 bra 	$L__BB2_175;
	bra.uni 	$L__BB2_184;
$L__BB2_175:
	setp.gt.u64 	%p454, %rd49279, 5412103778470702295;
	@%p454 bra 	$L__BB2_183;
	setp.ne.s64 	%p455, %rd49279, 5412103778470702295;
	mov.b64 	%rd49289, 1873798617647539866;
	mov.u64 	%rd49286, %rd49281;
	mov.u64 	%rd49287, %rd49280;
	mov.u64 	%rd49288, %rd49279;
	@%p455 bra 	$L__BB2_184;
	setp.gt.u64 	%p456, %rd49280, 7239337960414712511;
	@%p456 bra 	$L__BB2_183;
	setp.ne.s64 	%p457, %rd49280, 7239337960414712511;
	mov.b64 	%rd49288, 5412103778470702295;
	mov.u64 	%rd49286, %rd49281;
	mov.u64 	%rd49287, %rd49280;
	@%p457 bra 	$L__BB2_184;
	setp.gt.u64 	%p458, %rd49281, 7435674573564081700;
	@%p458 bra 	$L__BB2_183;
	setp.ne.s64 	%p459, %rd49281, 7435674573564081700;
	mov.b64 	%rd49287, 7239337960414712511;
	mov.u64 	%rd49286, %rd49281;
	@%p459 bra 	$L__BB2_184;
	setp.gt.u64 	%p460, %rd49285, 2210141511517208575;
	@%p460 bra 	$L__BB2_183;
	setp.ne.s64 	%p461, %rd49285, 2210141511517208575;
	setp.lt.u64 	%p462, %rd49284, -5044313057631688021;
	or.pred  	%p463, %p461, %p462;
	mov.b64 	%rd49286, 7435674573564081700;
	@%p463 bra 	$L__BB2_184;
$L__BB2_183:
	mov.b64 	%rd12028, -5044313057631688021;
	mov.b64 	%rd12029, 2210141511517208575;
	mov.b64 	%rd12030, 7435674573564081700;
	mov.b64 	%rd12031, 7239337960414712511;
	mov.b64 	%rd12032, 5412103778470702295;
	mov.b64 	%rd12033, 1873798617647539866;
	// begin inline asm
	sub.cc.u64 %rd49284, %rd49284, %rd12028;
subc.cc.u64 %rd49285, %rd49285, %rd12029;
subc.cc.u64 %rd49281, %rd49281, %rd12030;
subc.cc.u64 %rd49280, %rd49280, %rd12031;
subc.cc.u64 %rd49279, %rd49279, %rd12032;
subc.u64 %rd49278, %rd49278, %rd12033;

	// end inline asm
	mov.u64 	%rd49286, %rd49281;
	mov.u64 	%rd49287, %rd49280;
	mov.u64 	%rd49288, %rd49279;
	mov.u64 	%rd49289, %rd49278;
$L__BB2_184:
	mov.b64 	%rd12485, 0;
	// begin inline asm
	mad.lo.cc.u64 %rd12040, %rd49284, %rd49284, %rd12485;
madc.hi.u64 %rd12041, %rd49284, %rd49284, 0;
add.cc.u64 %rd12040, %rd12040, %rd12485;
addc.u64 %rd12041, %rd12041, 0;

	// end inline asm
	// begin inline asm
	mad.lo.cc.u64 %rd12046, %rd49285, %rd49284, %rd12485;
madc.hi.u64 %rd12047, %rd49285, %rd49284, 0;
add.cc.u64 %rd12046, %rd12046, %rd12041;
addc.u64 %rd12047, %rd12047, 0;

	// end inline asm
	// begin inline asm
	mad.lo.cc.u64 %rd12052, %rd49286, %rd49284, %rd12485;
madc.hi.u64 %rd12053, %rd49286, %rd49284, 0;
add.cc.u64 %rd12052, %rd12052, %rd12047;
addc.u64 %rd12053, %rd12053, 0;

	// end inline asm
	// begin inline asm
	mad.lo.cc.u64 %rd12058, %rd49287, %rd49284, %rd12485;
madc.hi.u64 %rd12059, %rd49287, %rd49284, 0;
add.cc.u64 %rd12058, %rd12058, %rd12053;
addc.u64 %rd12059, %rd12059, 0;

	// end inline asm
	// begin inline asm
	mad.lo.cc.u64 %rd12064, %rd49288, %rd49284, %rd12485;
madc.hi.u64 %rd12065, %rd49288, %rd49284, 0;
add.cc.u64 %rd12064, %rd12064, %rd12059;
addc.u64 %rd12065, %rd12065, 0;

	// end inline asm
	// begin inline asm
	mad.lo.cc.u64 %rd12070, %rd49289, %rd49284, %rd12485;
madc.hi.u64 %rd12071, %rd49289, %rd49284, 0;
add.cc.u64 %rd12070, %rd12070, %rd12065;
addc.u64 %rd12071, %rd12071, 0;

	// end inline asm
	// begin inline asm
	add.cc.u64 %rd12076, %rd12485, %rd12071;
addc.u64 %rd12077, 0, 0;

	// end inline asm
	mul.lo.s64 	%rd12112, %rd12040, -8506173809081122819;
	mov.b64 	%rd12483, -5044313057631688021;
	// begin inline asm
	mad.lo.cc.u64 %rd12080, %rd12112, %rd12483, %rd12040;
madc.hi.u64 %rd12081, %rd12112, %rd12483, 0;
add.cc.u64 %rd12080, %rd12080, %rd12485;
addc.u64 %rd12081, %rd12081, 0;

	// end inline asm
	mov.b64 	%rd12489, 2210141511517208575;
	// begin inline asm
	mad.lo.cc.u64 %rd12086, %rd12112, %rd12489, %rd12046;
madc.hi.u64 %rd12087, %rd12112, %rd12489, 0;
add.cc.u64 %rd12086, %rd12086, %rd12081;
addc.u64 %rd12087, %rd12087, 0;

	// end inline asm
	mov.b64 	%rd12495, 7435674573564081700;
	// begin inline asm
	mad.lo.cc.u64 %rd12092, %rd12112, %rd12495, %rd12052;
madc.hi.u64 %rd12093, %rd12112, %rd12495, 0;
add.cc.u64 %rd12092, %rd12092, %rd12087;
addc.u64 %rd12093, %rd12093, 0;

	// end inline asm
	mov.b64 	%rd12501, 7239337960414712511;
	// begin inline asm
	mad.lo.cc.u64 %rd12098, %rd12112, %rd12501, %rd12058;
madc.hi.u64 %rd12099, %rd12112, %rd12501, 0;
add.cc.u64 %rd12098, %rd12098, %rd12093;
addc.u64 %rd12099, %rd12099, 0;

	// end inline asm
	mov.b64 	%rd12507, 5412103778470702295;
	// begin inline asm
	mad.lo.cc.u64 %rd12104, %rd12112, %rd12507, %rd12064;
madc.hi.u64 %rd12105, %rd12112, %rd12507, 0;
add.cc.u64 %rd12104, %rd12104, %rd12099;
addc.u64 %rd12105, %rd12105, 0;

	// end inline asm
	mov.b64 	%rd12513, 1873798617647539866;
	// begin inline asm
	mad.lo.cc.u64 %rd12110, %rd12112, %rd12513, %rd12070;
madc.hi.u64 %rd12111, %rd12112, %rd12513, 0;
add.cc.u64 %rd12110, %rd12110, %rd12105;
addc.u64 %rd12111, %rd12111, 0;

	// end inline asm
	// begin inline asm
	add.cc.u64 %rd12116, %rd12076, %rd12111;
addc.u64 %rd12117, 0, 0;

	// end inline asm
	add.s64 	%rd12158, %rd12077, %rd12117;
	// begin inline asm
	mad.lo.cc.u64 %rd12120, %rd49284, %rd49285, %rd12086;
madc.hi.u64 %rd12121, %rd49284, %rd49285, 0;
add.cc.u64 %rd12120, %rd12120, %rd12485;
addc.u64 %rd12121, %rd12121, 0;

	// end inline asm
	// begin inline asm
	mad.lo.cc.u64 %rd12126, %rd49285, %rd49285, %rd12092;
madc.hi.u64 %rd12127, %rd49285, %rd49285, 0;
add.cc.u64 %rd12126, %rd12126, %rd12121;
addc.u64 %rd12127, %rd12127, 0;

	// end inline asm
	// begin inline asm
	mad.lo.cc.u64 %rd12132, %rd49286, %rd49285, %rd12098;
madc.hi.u64 %rd12133, %rd49286, %rd49285, 0;
add.cc.u64 %rd12132, %rd12132, %rd12127;
addc.u64 %rd12133, %rd12133, 0;

	// end inline asm
	// begin inline asm
	mad.lo.cc.u64 %rd12138, %rd49287, %rd49285, %rd12104;
madc.hi.u64 %rd12139, %rd49287, %rd49285, 0;
add.cc.u64 %rd12138, %rd12138, %rd12133;
addc.u64 %rd12139, %rd12139, 0;

	// end inline asm
	// begin inline asm
	mad.lo.cc.u64 %rd12144, %rd49288, %rd49285, %rd12110;
madc.hi.u64 %rd12145, %rd49288, %rd49285, 0;
add.cc.u64 %rd12144, %rd12144, %rd12139;
addc.u64 %rd12145, %rd12145, 0;

	// end inline asm
	// begin inline asm
	mad.lo.cc.u64 %rd12150, %rd49289, %rd49285, %rd12116;
madc.hi.u64 %rd12151, %rd49289, %rd49285, 0;
add.cc.u64 %rd12150, %rd12150, %rd12145;
addc.u64 %rd12151, %rd12151, 0;

	// end inline asm
	// begin inline asm
	add.cc.u64 %rd12156, %rd12158, %rd12151;
addc.u64 %rd12157, 0, 0;

	// end inline asm
	mul.lo.s64 	%rd12192, %rd12120, -8506173809081122819;
	// begin inline asm
	mad.lo.cc.u64 %rd12160, %rd12192, %rd12483, %rd12120;
madc.hi.u64 %rd12161, %rd12192, %rd12483, 0;
add.cc.u64 %rd12160, %rd12160, %rd12485;
addc.u64 %rd12161, %rd12161, 0;

	// end inline asm
	// begin inline asm
	mad.lo.cc.u64 %rd12166, %rd12192, %rd12489, %rd12126;
madc.hi.u64 %rd12167, %rd12192, %rd12489, 0;
add.cc.u64 %rd12166, %rd12166, %rd12161;
addc.u64 %rd12167, %rd12167, 0;

	// end inline asm
	// begin inline asm
	mad.lo.cc.u64 %rd12172, %rd12192, %rd12495, %rd12132;
madc.hi.u64 %rd12173, %rd12192, %rd12495, 0;
add.cc.u64 %rd12172, %rd12172, %rd12167;
addc.u64 %rd12173, %rd12173, 0;

	// end inline asm
	// begin inline asm
	mad.lo.cc.u64 %rd12178, %rd12192, %rd12501, %rd12138;
madc.hi.u64 %rd12179, %rd12192, %rd12501, 0;
add.cc.u64 %rd12178, %rd12178, %rd12173;
addc.u64 %rd12179, %rd12179, 0;

	// end inline asm
	// begin inline asm
	mad.lo.cc.u64 %rd12184, %rd12192, %rd12507, %rd12144;
madc.hi.u64 %rd12185, %rd12192, %rd12507, 0;
add.cc.u64 %rd12184, %rd12184, %rd12179;
addc.u64 %rd12185, %rd12185, 0;

	// end inline asm
	// begin inline asm
	mad.lo.cc.u64 %rd12190, %rd12192, %rd12513, %rd12150;
madc.hi.u64 %rd12191, %rd12192, %rd12513, 0;
add.cc.u64 %rd12190, %rd12190, %rd12185;
addc.u64 %rd12191, %rd12191, 0;

	// end inline asm
	// begin inline asm
	add.cc.u64 %rd12196, %rd12156, %rd12191;
addc.u64 %rd12197, 0, 0;

	// end inline asm
	add.s64 	%rd12238, %rd12157, %rd12197;
	// begin inline asm
	mad.lo.cc.u64 %rd12200, %rd49284, %rd49286, %rd12166;
madc.hi.u64 %rd12201, %rd49284, %rd49286, 0;
add.cc.u64 %rd12200, %rd12200, %rd12485;
addc.u64 %rd12201, %rd12201, 0;

	// end inline asm
	// begin inline asm
	mad.lo.cc.u64 %rd12206, %rd49285, %rd49286, %rd12172;
madc.hi.u64 %rd12207, %rd49285, %rd49286, 0;
add.cc.u64 %rd12206, %rd12206, %rd12201;
addc.u64 %rd12207, %rd12207, 0;

	// end inline asm
	// begin inline asm
	mad.lo.cc.u64 %rd12212, %rd49286, %rd49286, %rd12178;
madc.hi.u64 %rd12213, %rd49286, %rd49286, 0;
add.cc.u64 %rd12212, %rd12212, %rd12207;
addc.u64 %rd12213, %rd12213, 0;

	// end inline asm
	// begin inline asm
	mad.lo.cc.u64 %rd12218, %rd49287, %rd49286, %rd12184;
madc.hi.u64 %rd12219, %rd49287, %rd49286, 0;
add.cc.u64 %rd12218, %rd12218, %rd12213;
addc.u64 %rd12219, %rd12219, 0;

	// end inline asm
	// begin inline asm
	mad.lo.cc.u64 %rd12224, %rd49288, %rd49286, %rd12190;
madc.hi.u64 %rd12225, %rd49288, %rd49286, 0;
add.cc.u64 %rd12224, %rd12224, %rd12219;
addc.u64 %rd12225, %rd12225, 0;

	// end inline asm
	// begin inline asm
	mad.lo.cc.u64 %rd12230, %rd49289, %rd49286, %rd12196;
madc.hi.u64 %rd12231, %rd49289, %rd49286, 0;
add.cc.u64 %rd12230, %rd12230, %rd12225;
addc.u64 %rd12231, %rd12231, 0;

	// end inline asm
	// begin inline asm
	add.cc.u64 %rd12236, %rd12238, %rd12231;
addc.u64 %rd12237, 0, 0;

	// end inline asm
	mul.lo.s64 	%rd12272, %rd12200, -8506173809081122819;
	// begin inline asm
	mad.lo.cc.u64 %rd12240, %rd12272, %rd12483, %rd12200;
madc.hi.u64 %rd12241, %rd12272, %rd12483, 0;
add.cc.u64 %rd12240, %rd12240, %rd12485;
addc.u64 %rd12241, %rd12241, 0;

	// end inline asm
	// begin inline asm
	mad.lo.cc.u64 %rd12246, %rd12272, %rd12489, %rd12206;
madc.hi.u64 %rd12247, %rd12272, %rd12489, 0;
add.cc.u64 %rd12246, %rd12246, %rd12241;
addc.u64 %rd12247, %rd12247, 0;

	// end inline asm
	// begin inline asm
	mad.lo.cc.u64 %rd12252, %rd12272, %rd12495, %rd12212;
madc.hi.u64 %rd12253, %rd12272, %rd12495, 0;
add.cc.u64 %rd12252, %rd12252, %rd12247;
addc.u64 %rd12253, %rd12253, 0;

	// end inline asm
	// begin inline asm
	mad.lo.cc.u64 %rd12258, %rd12272, %rd12501, %rd12218;
madc.hi.u64 %rd12259, %rd12272, %rd12501, 0;
add.cc.u64 %rd12258, %rd12258, %rd12253;
addc.u64 %rd12259, %rd12259, 0;

	// end inline asm
	// begin inline asm
	mad.lo.cc.u64 %rd12264, %rd12272, %rd12507, %rd12224;
madc.hi.u64 %rd12265, %rd12272, %rd12507, 0;
add.cc.u64 %rd12264, %rd12264, %rd12259;
addc.u64 %rd12265, %rd12265, 0;

	// end inline asm
	// begin inline asm
	mad.lo.cc.u64 %rd12270, %rd12272, %rd12513, %rd12230;
madc.hi.u64 %rd12271, %rd12272, %rd12513, 0;
add.cc.u64 %rd12270, %rd12270, %rd12265;
addc.u64 %rd12271, %rd12271, 0;

	// end inline asm
	// begin inline asm
	add.cc.u64 %rd12276, %rd12236, %rd12271;
addc.u64 %rd12277, 0, 0;

	// end inline asm
	add.s64 	%rd12318, %rd12237, %rd12277;
	// begin inline asm
	mad.lo.cc.u64 %rd12280, %rd49284, %rd49287, %rd12246;
madc.hi.u64 %rd12281, %rd49284, %rd49287, 0;
add.cc.u64 %rd12280, %rd12280, %rd12485;
addc.u64 %rd12281, %rd12281, 0;

	// end inline asm
	// begin inline asm
	mad.lo.cc.u64 %rd12286, %rd49285, %rd49287, %rd12252;
madc.hi.u64 %rd12287, %rd49285, %rd49287, 0;
add.cc.u64 %rd12286, %rd12286, %rd12281;
addc.u64 %rd12287, %rd12287, 0;

	// end inline asm
	// begin inline asm
	mad.lo.cc.u64 %rd12292, %rd49286, %rd49287, %rd12258;
madc.hi.u64 %rd12293, %rd49286, %rd49287, 0;
add.cc.u64 %rd12292, %rd12292, %rd12287;
addc.u64 %rd12293, %rd12293, 0;

	// end inline asm
	// begin inline asm
	mad.lo.cc.u64 %rd12298, %rd49287, %rd49287, %rd12264;
madc.hi.u64 %rd12299, %rd49287, %rd49287, 0;
add.cc.u64 %rd12298, %rd12298, %rd12293;
addc.u64 %rd12299, %rd12299, 0;

	// end inline asm
	// begin inline asm
	mad.lo.cc.u64 %rd12304, %rd49288, %rd49287, %rd12270;
madc.hi.u64 %rd12305, %rd49288, %rd49287, 0;
add.cc.u64 %rd12304, %rd12304, %rd12299;
addc.u64 %rd12305, %rd12305, 0;

	// end inline asm
	// begin inline asm
	mad.lo.cc.u64 %rd12310, %rd49289, %rd49287, %rd12276;
madc.hi.u64 %rd12311, %rd49289, %rd49287, 0;
add.cc.u64 %rd12310, %rd12310, %rd12305;
addc.u64 %rd12311, %rd12311, 0;

	// end inline asm
	// begin inline asm
	add.cc.u64 %rd12316, %rd12318, %rd12311;
addc.u64 %rd12317, 0, 0;

	// end inline asm
	mul.lo.s64 	%rd12352, %rd12280, -8506173809081122819;
	// begin inline asm
	mad.lo.cc.u64 %rd12320, %rd12352, %rd12483, %rd12280;
madc.hi.u64 %rd12321, %rd12352, %rd12483, 0;
add.cc.u64 %rd12320, %rd12320, %rd12485;
addc.u64 %rd12321, %rd12321, 0;

	// end inline asm
	// begin inline asm
	mad.lo.cc.u64 %rd12326, %rd12352, %rd12489, %rd12286;
madc.hi.u64 %rd12327, %rd12352, %rd12489, 0;
add.cc.u64 %rd12326, %rd12326, %rd12321;
addc.u64 %rd12327, %rd12327, 0;

	// end inline asm
	// begin inline asm
	mad.lo.cc.u64 %rd12332, %rd12352, %rd12495, %rd12292;
madc.hi.u64 %rd12333, %rd12352, %rd12495, 0;
add.cc.u64 %rd12332, %rd12332, %rd12327;
addc.u64 %rd12333, %rd12333, 0;

	// end inline asm
	// begin inline asm
	mad.lo.cc.u64 %rd12338, %rd12352, %rd12501, %rd12298;
madc.hi.u64 %rd12339, %rd12352, %rd12501, 0;
add.cc.u64 %rd12338, %rd12338, %rd12333;
addc.u64 %rd12339, %rd12339, 0;

	// end inline asm
	// begin inline asm
	mad.lo.cc.u64 %rd12344, %rd12352, %rd12507, %rd12304;
madc.hi.u64 %rd12345, %rd12352, %rd12507, 0;
add.cc.u64 %rd12344, %rd12344, %rd12339;
addc.u64 %rd12345, %rd12345, 0;

	// end inline asm
	// begin inline asm
	mad.lo.cc.u64 %rd12350, %rd12352, %rd12513, %rd12310;
madc.hi.u64 %rd12351, %rd12352, %rd12513, 0;
add.cc.u64 %rd12350, %rd12350, %rd12345;
addc.u64 %rd12351, %rd12351, 0;

	// end inline asm
	// begin inline asm
	add.cc.u64 %rd12356, %rd12316, %rd12351;
addc.u64 %rd12357, 0, 0;

	// end inline asm
	add.s64 	%rd12398, %rd12317, %rd12357;
	// begin inline asm
	mad.lo.cc.u64 %rd12360, %rd49284, %rd49288, %rd12326;
madc.hi.u64 %rd12361, %rd49284, %rd49288, 0;
add.cc.u64 %rd12360, %rd12360, %rd12485;
addc.u64 %rd12361, %rd12361, 0;

	// end inline asm
	// begin inline asm
	mad.lo.cc.u64 %rd12366, %rd49285, %rd49288, %rd12332;
madc.hi.u64 %rd12367, %rd49285, %rd49288, 0;
add.cc.u64 %rd12366, %rd12366, %rd12361;
addc.u64 %rd12367, %rd12367, 0;

	// end inline asm
	// begin inline asm
	mad.lo.cc.u64 %rd12372, %rd49286, %rd49288, %rd12338;
madc.hi.u64 %rd12373, %rd49286, %rd49288, 0;
add.cc.u64 %rd12372, %rd12372, %rd12367;
addc.u64 %rd12373, %rd12373, 0;

	// end inline asm
	// begin inline asm
	mad.lo.cc.u64 %rd12378, %rd49287, %rd49288, %rd12344;
madc.hi.u64 %rd12379, %rd49287, %rd49288, 0;
add.cc.u64 %rd12378, %rd12378, %rd12373;
addc.u64 %rd12379, %rd12379, 0;

	// end inline asm
	// begin inline asm
	mad.lo.cc.u64 %rd12384, %rd49288, %rd49288, %rd12350;
madc.hi.u64 %rd12385, %rd49288, %rd49288, 0;
add.cc.u64 %rd12384, %rd12384, %rd12379;
addc.u64 %rd12385, %rd12385, 0;

	// end inline asm
	// begin inline asm
	mad.lo.cc.u64 %rd12390, %rd49289, %rd49288, %rd12356;
madc.hi.u64 %rd12391, %rd49289, %rd49288, 0;
add.cc.u64 %rd12390, %rd12390, %rd12385;
addc.u64 %rd12391, %rd12391, 0;

	// end inline asm
	// begin inline asm
	add.cc.u64 %rd12396, %rd12398, %rd12391;
addc.u64 %rd12397, 0, 0;

	// end inline asm
	mul.lo.s64 	%rd12432, %rd12360, -8506173809081122819;
	// begin inline asm
	mad.lo.cc.u64 %rd12400, %rd12432, %rd12483, %rd12360;
madc.hi.u64 %rd12401, %rd12432, %rd12483, 0;
add.cc.u64 %rd12400, %rd12400, %rd12485;
addc.u64 %rd12401, %rd12401, 0;

	// end inline asm
	// begin inline asm
	mad.lo.cc.u64 %rd12406, %rd12432, %rd12489, %rd12366;
madc.hi.u64 %rd12407, %rd12432, %rd12489, 0;
add.cc.u64 %rd12406, %rd12406, %rd12401;
addc.u64 %rd12407, %rd12407, 0;

	// end inline asm
	// begin inline asm
	mad.lo.cc.u64 %rd12412, %rd12432, %rd12495, %rd12372;
madc.hi.u64 %rd12413, %rd12432, %rd12495, 0;
add.cc.u64 %rd12412, %rd12412, %rd12407;
addc.u64 %rd12413, %rd12413, 0;

	// end inline asm
	// begin inline asm
	mad.lo.cc.u64 %rd12418, %rd12432, %rd12501, %rd12378;
madc.hi.u64 %rd12419, %rd12432, %rd12501, 0;
add.cc.u64 %rd12418, %rd12418, %rd12413;
addc.u64 %rd12419, %rd12419, 0;

	// end inline asm
	// begin inline asm
	mad.lo.cc.u64 %rd12424, %rd12432, %rd12507, %rd12384;
madc.hi.u64 %rd12425, %rd12432, %rd12507, 0;
add.cc.u64 %rd12424, %rd12424, %rd12419;
addc.u64 %rd12425, %rd12425, 0;

	// end inline asm
	// begin inline asm
	mad.lo.cc.u64 %rd12430, %rd12432, %rd12513, %rd12390;
madc.hi.u64 %rd12431, %rd12432, %rd12513, 0;
add.cc.u64 %rd12430, %rd12430, %rd12425;
addc.u64 %rd12431, %rd12431, 0;

	// end inline asm
	// begin inline asm
	add.cc.u64 %rd12436, %rd12396, %rd12431;
addc.u64 %rd12437, 0, 0;

	// end inline asm
	add.s64 	%rd12478, %rd12397, %rd12437;
	// begin inline asm
	mad.lo.cc.u64 %rd12440, %rd49284, %rd49289, %rd12406;
madc.hi.u64 %rd12441, %rd49284, %rd49289, 0;
add.cc.u64 %rd12440, %rd12440, %rd12485;
addc.u64 %rd12441, %rd12441, 0;

	// end inline asm
	// begin inline asm
	mad.lo.cc.u64 %rd12446, %rd49285, %rd49289, %rd12412;
madc.hi.u64 %rd12447, %rd49285, %rd49289, 0;
add.cc.u64 %rd12446, %rd12446, %rd12441;
addc.u64 %rd12447, %rd12447, 0;

	// end inline asm
	// begin inline asm
	mad.lo.cc.u64 %rd12452, %rd49286, %rd49289, %rd12418;
madc.hi.u64 %rd12453, %rd49286, %rd49289, 0;
add.cc.u64 %rd12452, %rd12452, %rd12447;
addc.u64 %rd12453, %rd12453, 0;

	// end inline asm
	// begin inline asm
	mad.lo.cc.u64 %rd12458, %rd49287, %rd49289, %rd12424;
madc.hi.u64 %rd12459, %rd49287, %rd49289, 0;
add.cc.u64 %rd12458, %rd12458, %rd12453;
addc.u64 %rd12459, %rd12459, 0;

	// end inline asm
	// begin inline asm
	mad.lo.cc.u64 %rd12464, %rd49288, %rd49289, %rd12430;
madc.hi.u64 %rd12465, %rd49288, %rd49289, 0;
add.cc.u64 %rd12464, %rd12464, %rd12459;
addc.u64 %rd12465, %rd12465, 0;

	// end inline asm
	// begin inline asm
	mad.lo.cc.u64 %rd12470, %rd49289, %rd49289, %rd12436;
madc.hi.u64 %rd12471, %rd49289, %rd49289, 0;
add.cc.u64 %rd12470, %rd12470, %rd12465;
addc.u64 %rd12471, %rd12471, 0;

	// end inline asm
	// begin inline asm
	add.cc.u64 %rd12476, %rd12478, %rd12471;
addc.u64 %rd12477, 0, 0;

	// end inline asm
	mul.lo.s64 	%rd12512, %rd12440, -8506173809081122819;
	// begin inline asm
	mad.lo.cc.u64 %rd12480, %rd12512, %rd12483, %rd12440;
madc.hi.u64 %rd12481, %rd12512, %rd12483, 0;
add.cc.u64 %rd12480, %rd12480, %rd12485;
addc.u64 %rd12481, %rd12481, 0;

	// end inline asm
	// begin inline asm
	mad.lo.cc.u64 %rd49295, %rd12512, %rd12489, %rd12446;
madc.hi.u64 %rd12487, %rd12512, %rd12489, 0;
add.cc.u64 %rd49295, %rd49295, %rd12481;
addc.u64 %rd12487, %rd12487, 0;

	// end inline asm
	// begin inline asm
	mad.lo.cc.u64 %rd49294, %rd12512, %rd12495, %rd12452;
madc.hi.u64 %rd12493, %rd12512, %rd12495, 0;
add.cc.u64 %rd49294, %rd49294, %rd12487;
addc.u64 %rd12493, %rd12493, 0;

	// end inline asm
	// begin inline asm
	mad.lo.cc.u64 %rd12532, %rd12512, %rd12501, %rd12458;
madc.hi.u64 %rd12499, %rd12512, %rd12501, 0;
add.cc.u64 %rd12532, %rd12532, %rd12493;
addc.u64 %rd12499, %rd12499, 0;

	// end inline asm
	// begin inline asm
	mad.lo.cc.u64 %rd12533, %rd12512, %rd12507, %rd12464;
madc.hi.u64 %rd12505, %rd12512, %rd12507, 0;
add.cc.u64 %rd12533, %rd12533, %rd12499;
addc.u64 %rd12505, %rd12505, 0;

	// end inline asm
	// begin inline asm
	mad.lo.cc.u64 %rd12534, %rd12512, %rd12513, %rd12470;
madc.hi.u64 %rd12511, %rd12512, %rd12513, 0;
add.cc.u64 %rd12534, %rd12534, %rd12505;
addc.u64 %rd12511, %rd12511, 0;

	// end inline asm
	// begin inline asm
	add.cc.u64 %rd12535, %rd12476, %rd12511;
addc.u64 %rd12517, 0, 0;

	// end inline asm
	setp.gt.u64 	%p464, %rd12535, 1873798617647539866;
	@%p464 bra 	$L__BB2_194;
	setp.eq.s64 	%p465, %rd12535, 1873798617647539866;
	mov.u64 	%rd49290, %rd12535;
	mov.u64 	%rd49291, %rd12534;
	mov.u64 	%rd49292, %rd12533;
	mov.u64 	%rd49293, %rd12532;
	@%p465 bra 	$L__BB2_186;
	bra.uni 	$L__BB2_195;
$L__BB2_186:
	setp.gt.u64 	%p466, %rd12534, 5412103778470702295;
	@%p466 bra 	$L__BB2_194;
	setp.ne.s64 	%p467, %rd12534, 5412103778470702295;
	mov.b64 	%rd49290, 1873798617647539866;
	mov.u64 	%rd49291, %rd12534;
	mov.u64 	%rd49292, %rd12533;
	mov.u64 	%rd49293, %rd12532;
	@%p467 bra 	$L__BB2_195;
	setp.gt.u64 	%p468, %rd12533, 7239337960414712511;
	@%p468 bra 	$L__BB2_194;
	setp.ne.s64 	%p469, %rd12533, 7239337960414712511;
	mov.b64 	%rd49291, 5412103778470702295;
	mov.u64 	%rd49292, %rd12533;
	mov.u64 	%rd49293, %rd12532;
	@%p469 bra 	$L__BB2_195;
	setp.gt.u64 	%p470, %rd12532, 7435674573564081700;
	@%p470 bra 	$L__BB2_194;
	setp.ne.s64 	%p471, %rd12532, 7435674573564081700;
	mov.b64 	%rd49292, 7239337960414712511;
	mov.u64 	%rd49293, %rd12532;
	@%p471 bra 	$L__BB2_195;
	setp.gt.u64 	%p472, %rd49294, 2210141511517208575;
	@%p472 bra 	$L__BB2_194;
	setp.ne.s64 	%p473, %rd49294, 2210141511517208575;
	setp.lt.u64 	%p474, %rd49295, -5044313057631688021;
	or.pred  	%p475, %p473, %p474;
	mov.b64 	%rd49293, 7435674573564081700;
	@%p475 bra 	$L__BB2_195;
$L__BB2_194:
	mov.b64 	%rd12536, -5044313057631688021;
	mov.b64 	%rd12537, 2210141511517208575;
	mov.b64 	%rd12538, 7435674573564081700;
	mov.b64 	%rd12539, 7239337960414712511;
	mov.b64 	%rd12540, 5412103778470702295;
	mov.b64 	%rd12541, 1873798617647539866;
	// begin inline asm
	sub.cc.u64 %rd49295, %rd49295, %rd12536;
subc.cc.u64 %rd49294, %rd49294, %rd12537;
subc.cc.u64 %rd12532, %rd12532, %rd12538;
subc.cc.u64 %rd12533, %rd12533, %rd12539;
subc.cc.u64 %rd12534, %rd12534, %rd12540;
subc.u64 %rd12535, %rd12535, %rd12541;

	// end inline asm
	mov.u64 	%rd49290, %rd12535;
	mov.u64 	%rd49291, %rd12534;
	mov.u64 	%rd49292, %rd12533;
	mov.u64 	%rd49293, %rd12532;
$L__BB2_195:
	mov.b64 	%rd12993, 0;
	// begin inline asm
	mad.lo.cc.u64 %rd12548, %rd19, %rd49452, %rd12993;
madc.hi.u64 %rd12549, %rd19, %rd49452, 0;
add.cc.u64 %rd12548, %rd12548, %rd12993;
addc.u64 %rd12549, %rd12549, 0;

	// end inline asm
	// begin inline asm
	mad.lo.cc.u64 %rd12554, %rd18, %rd49452, %rd12993;
madc.hi.u64 %rd12555, %rd18, %rd49452, 0;
add.cc.u64 %rd12554, %rd12554, %rd12549;
addc.u64 %rd12555, %rd12555, 0;

	// end inline asm
	// begin inline asm
	mad.lo.cc.u64 %rd12560, %rd17, %rd49452, %rd12993;
madc.hi.u64 %rd12561, %rd17, %rd49452, 0;
add.cc.u64 %rd12560, %rd12560, %rd12555;
addc.u64 %rd12561, %rd12561, 0;

	// end inline asm
	// begin inline asm
	mad.lo.cc.u64 %rd12566, %rd16, %rd49452, %rd12993;
madc.hi.u64 %rd12567, %rd16, %rd49452, 0;
add.cc.u64 %rd12566, %rd12566, %rd12561;
addc.u64 %rd12567, %rd12567, 0;

	// end inline asm
	// begin inline asm
	mad.lo.cc.u64 %rd12572, %rd15, %rd49452, %rd12993;
madc.hi.u64 %rd12573, %rd15, %rd49452, 0;
add.cc.u64 %rd12572, %rd12572, %rd12567;
addc.u64 %rd12573, %rd12573, 0;

	// end inline asm
	// begin inline asm
	mad.lo.cc.u64 %rd12578, %rd14, %rd49452, %rd12993;
madc.hi.u64 %rd12579, %rd14, %rd49452, 0;
add.cc.u64 %rd12578, %rd12578, %rd12573;
addc.u64 %rd12579, %rd12579, 0;

	// end inline asm
	// begin inline asm
	add.cc.u64 %rd12584, %rd12993, %rd12579;
addc.u64 %rd12585, 0, 0;

	// end inline asm
	mul.lo.s64 	%rd12620, %rd12548, -8506173809081122819;
	mov.b64 	%rd12991, -5044313057631688021;
	// begin inline asm
	mad.lo.cc.u64 %rd12588, %rd12620, %rd12991, %rd12548;
madc.hi.u64 %rd12589, %rd12620, %rd12991, 0;
add.cc.u64 %rd12588, %rd12588, %rd12993;
addc.u64 %rd12589, %rd12589, 0;

	// end inline asm
	mov.b64 	%rd12997, 2210141511517208575;
	// begin inline asm
	mad.lo.cc.u64 %rd12594, %rd12620, %rd12997, %rd12554;
madc.hi.u64 %rd12595, %rd12620, %rd12997, 0;
add.cc.u64 %rd12594, %rd12594, %rd12589;
addc.u64 %rd12595, %rd12595, 0;

	// end inline asm
	mov.b64 	%rd13003, 7435674573564081700;
	// begin inline asm
	mad.lo.cc.u64 %rd12600, %rd12620, %rd13003, %rd12560;
madc.hi.u64 %rd12601, %rd12620, %rd13003, 0;
add.cc.u64 %rd12600, %rd12600, %rd12595;
addc.u64 %rd12601, %rd12601, 0;

	// end inline asm
	mov.b64 	%rd13009, 7239337960414712511;
	// begin inline asm
	mad.lo.cc.u64 %rd12606, %rd12620, %rd13009, %rd12566;
madc.hi.u64 %rd12607, %rd12620, %rd13009, 0;
add.cc.u64 %rd12606, %rd12606, %rd12601;
addc.u64 %rd12607, %rd12607, 0;

	// end inline asm
	mov.b64 	%rd13015, 5412103778470702295;
	// begin inline asm
	mad.lo.cc.u64 %rd12612, %rd12620, %rd13015, %rd12572;
madc.hi.u64 %rd12613, %rd12620, %rd13015, 0;
add.cc.u64 %rd12612, %rd12612, %rd12607;
addc.u64 %rd12613, %rd12613, 0;

	// end inline asm
	mov.b64 	%rd13021, 1873798617647539866;
	// begin inline asm
	mad.lo.cc.u64 %rd12618, %rd12620, %rd13021, %rd12578;
madc.hi.u64 %rd12619, %rd12620, %rd13021, 0;
add.cc.u64 %rd12618, %rd12618, %rd12613;
addc.u64 %rd12619, %rd12619, 0;

	// end inline asm
	// begin inline asm
	add.cc.u64 %rd12624, %rd12584, %rd12619;
addc.u64 %rd12625, 0, 0;

	// end inline asm
	add.s64 	%rd12666, %rd12585, %rd12625;
	// begin inline asm
	mad.lo.cc.u64 %rd12628, %rd19, %rd49453, %rd12594;
madc.hi.u64 %rd12629, %rd19, %rd49453, 0;
add.cc.u64 %rd12628, %rd12628, %rd12993;
addc.u64 %rd12629, %rd12629, 0;

	// end inline asm
	// begin inline asm
	mad.lo.cc.u64 %rd12634, %rd18, %rd49453, %rd12600;
madc.hi.u64 %rd12635, %rd18, %rd49453, 0;
add.cc.u64 %rd12634, %rd12634, %rd12629;
addc.u64 %rd12635, %rd12635, 0;

	// end inline asm
	// begin inline asm
	mad.lo.cc.u64 %rd12640, %rd17, %rd49453, %rd12606;
madc.hi.u64 %rd12641, %rd17, %rd49453, 0;
add.cc.u64 %rd12640, %rd12640, %rd12635;
addc.u64 %rd12641, %rd12641, 0;

	// end inline asm
	// begin inline asm
	mad.lo.cc.u64 %rd12646, %rd16, %rd49453, %rd12612;
madc.hi.u64 %rd12647, %rd16, %rd49453, 0;
add.cc.u64 %rd12646, %rd12646, %rd12641;
addc.u64 %rd12647, %rd12647, 0;

	// end inline asm
	// begin inline asm
	mad.lo.cc.u64 %rd12652, %rd15, %rd49453, %rd12618;
madc.hi.u64 %rd12653, %rd15, %rd49453, 0;
add.cc.u64 %rd12652, %rd12652, %rd12647;
addc.u64 %rd12653, %rd12653, 0;

	// end inline asm
	// begin inline asm
	mad.lo.cc.u64 %rd12658, %rd14, %rd49453, %rd12624;
madc.hi.u64 %rd12659, %rd14, %rd49453, 0;
add.cc.u64 %rd12658, %rd12658, %rd12653;
addc.u64 %rd12659, %rd12659, 0;

	// end inline asm
	// begin inline asm
	add.cc.u64 %rd12664, %rd12666, %rd12659;
addc.u64 %rd12665, 0, 0;

	// end inline asm
	mul.lo.s64 	%rd12700, %rd12628, -8506173809081122819;
	// begin inline asm
	mad.lo.cc.u64 %rd12668, %rd12700, %rd12991, %rd12628;
madc.hi.u64 %rd12669, %rd12700, %rd12991, 0;
add.cc.u64 %rd12668, %rd12668, %rd12993;
addc.u64 %rd12669, %rd12669, 0;

	// end inline asm
	// begin inline asm
	mad.lo.cc.u64 %rd12674, %rd12700, %rd12997, %rd12634;
madc.hi.u64 %rd12675, %rd12700, %rd12997, 0;
add.cc.u64 %rd12674, %rd12674, %rd12669;
addc.u64 %rd12675, %rd12675, 0;

	// end inline asm
	// begin inline asm
	mad.lo.cc.u64 %rd12680, %rd12700, %rd13003, %rd12640;
madc.hi.u64 %rd12681, %rd12700, %rd13003, 0;
add.cc.u64 %rd12680, %rd12680, %rd12675;
addc.u64 %rd12681, %rd12681, 0;

	// end inline asm
	// begin inline asm
	mad.lo.cc.u64 %rd12686, %rd12700, %rd13009, %rd12646;
madc.hi.u64 %rd12687, %rd12700, %rd13009, 0;
add.cc.u64 %rd12686, %rd12686, %rd12681;
addc.u64 %rd12687, %rd12687, 0;

	// end inline asm
	// begin inline asm
	mad.lo.cc.u64 %rd12692, %rd12700, %rd13015, %rd12652;
madc.hi.u64 %rd12693, %rd12700, %rd13015, 0;
add.cc.u64 %rd12692, %rd12692, %rd12687;
addc.u64 %rd12693, %rd12693, 0;

	// end inline asm
	// begin inline asm
	mad.lo.cc.u64 %rd12698, %rd12700, %rd13021, %rd12658;
madc.hi.u64 %rd12699, %rd12700, %rd13021, 0;
add.cc.u64 %rd12698, %rd12698, %rd12693;
addc.u64 %rd12699, %rd12699, 0;

	// end inline asm
	// begin inline asm
	add.cc.u64 %rd12704, %rd12664, %rd12699;
addc.u64 %rd12705, 0, 0;

	// end inline asm
	add.s64 	%rd12746, %rd12665, %rd12705;
	// begin inline asm
	mad.lo.cc.u64 %rd12708, %rd19, %rd9164, %rd12674;
madc.hi.u64 %rd12709, %rd19, %rd9164, 0;
add.cc.u64 %rd12708, %rd12708, %rd12993;
addc.u64 %rd12709, %rd12709, 0;

	// end inline asm
	// begin inline asm
	mad.lo.cc.u64 %rd12714, %rd18, %rd9164, %rd12680;
madc.hi.u64 %rd12715, %rd18, %rd9164, 0;
add.cc.u64 %rd12714, %rd12714, %rd12709;
addc.u64 %rd12715, %rd12715, 0;

	// end inline asm
	// begin inline asm
	mad.lo.cc.u64 %rd12720, %rd17, %rd9164, %rd12686;
madc.hi.u64 %rd12721, %rd17, %rd9164, 0;
add.cc.u64 %rd12720, %rd12720, %rd12715;
addc.u64 %rd12721, %rd12721, 0;

	// end inline asm
	// begin inline asm
	mad.lo.cc.u64 %rd12726, %rd16, %rd9164, %rd12692;
madc.hi.u64 %rd12727, %rd16, %rd9164, 0;
add.cc.u64 %rd12726, %rd12726, %rd12721;
addc.u64 %rd12727, %rd12727, 0;

	// end inline asm
	// begin inline asm
	mad.lo.cc.u64 %rd12732, %rd15, %rd9164, %rd12698;
madc.hi.u64 %rd12733, %rd15, %rd9164, 0;
add.cc.u64 %rd12732, %rd12732, %rd12727;
addc.u64 %rd12733, %rd12733, 0;

	// end inline asm
	// begin inline asm
	mad.lo.cc.u64 %rd12738, %rd14, %rd9164, %rd12704;
madc.hi.u64 %rd12739, %rd14, %rd9164, 0;
add.cc.u64 %rd12738, %rd12738, %rd12733;
addc.u64 %rd12739, %rd12739, 0;

	// end inline asm
	// begin inline asm
	add.cc.u64 %rd12744, %rd12746, %rd12739;
addc.u64 %rd12745, 0, 0;

	// end inline asm
	mul.lo.s64 	%rd12780, %rd12708, -8506173809081122819;
	// begin inline asm
	mad.lo.cc.u64 %rd12748, %rd12780, %rd12991, %rd12708;
madc.hi.u64 %rd12749, %rd12780, %rd12991, 0;
add.cc.u64 %rd12748, %rd12748, %rd12993;
addc.u64 %rd12749, %rd12749, 0;

	// end inline asm
	// begin inline asm
	mad.lo.cc.u64 %rd12754, %rd12780, %rd12997, %rd12714;
madc.hi.u64 %rd12755, %rd12780, %rd12997, 0;
add.cc.u64 %rd12754, %rd12754, %rd12749;
addc.u64 %rd12755, %rd12755, 0;

	// end inline asm
	// begin inline asm
	mad.lo.cc.u64 %rd12760, %rd12780, %rd13003, %rd12720;
madc.hi.u64 %rd12761, %rd12780, %rd13003, 0;
add.cc.u64 %rd12760, %rd12760, %rd12755;
addc.u64 %rd12761, %rd12761, 0;

	// end inline asm
	// begin inline asm
	mad.lo.cc.u64 %rd12766, %rd12780, %rd13009, %rd12726;
madc.hi.u64 %rd12767, %rd12780, %rd13009, 0;
add.cc.u64 %rd12766, %rd12766, %rd12761;
addc.u64 %rd12767, %rd12767, 0;

	// end inline asm
	// begin inline asm
	mad.lo.cc.u64 %rd12772, %rd12780, %rd13015, %rd12732;
madc.hi.u64 %rd12773, %rd12780, %rd13015, 0;
add.cc.u64 %rd12772, %rd12772, %rd12767;
addc.u64 %rd12773, %rd12773, 0;

	// end inline asm
	// begin inline asm
	mad.lo.cc.u64 %rd12778, %rd12780, %rd13021, %rd12738;
madc.hi.u64 %rd12779, %rd12780, %rd13021, 0;
add.cc.u64 %rd12778, %rd12778, %rd12773;
addc.u64 %rd12779, %rd12779, 0;

	// end inline asm
	// begin inline asm
	add.cc.u64 %rd12784, %rd12744, %rd12779;
addc.u64 %rd12785, 0, 0;

	// end inline asm
	add.s64 	%rd12826, %rd12745, %rd12785;
	// begin inline asm
	mad.lo.cc.u64 %rd12788, %rd19, %rd9165, %rd12754;
madc.hi.u64 %rd12789, %rd19, %rd9165, 0;
add.cc.u64 %rd12788, %rd12788, %rd12993;
addc.u64 %rd12789, %rd12789, 0;

	// end inline asm
	// begin inline asm
	mad.lo.cc.u64 %rd12794, %rd18, %rd9165, %rd12760;
madc.hi.u64 %rd12795, %rd18, %rd9165, 0;
add.cc.u64 %rd12794, %rd12794, %rd12789;
addc.u64 %rd12795, %rd12795, 0;

	// end inline asm
	// begin inline asm
	mad.lo.cc.u64 %rd12800, %rd17, %rd9165, %rd12766;
madc.hi.u64 %rd12801, %rd17, %rd9165, 0;
add.cc.u64 %rd12800, %rd12800, %rd12795;
addc.u64 %rd12801, %rd12801, 0;

	// end inline asm
	// begin inline asm
	mad.lo.cc.u64 %rd12806, %rd16, %rd9165, %rd12772;
madc.hi.u64 %rd12807, %rd16, %rd9165, 0;
add.cc.u64 %rd12806, %rd12806, %rd12801;
addc.u64 %rd12807, %rd12807, 0;

	// end inline asm
	// begin inline asm
	mad.lo.cc.u64 %rd12812, %rd15, %rd9165, %rd12778;
madc.hi.u64 %rd12813, %rd15, %rd9165, 0;
add.cc.u64 %rd12812, %rd12812, %rd12807;
addc.u64 %rd12813, %rd12813, 0;

	// end inline asm
	// begin inline asm
	mad.lo.cc.u64 %rd12818, %rd14, %rd9165, %rd12784;
madc.hi.u64 %rd12819, %rd14, %rd9165, 0;
add.cc.u64 %rd12818, %rd12818, %rd12813;
addc.u64 %rd12819, %rd12819, 0;

	// end inline asm
	// begin inline asm
	add.cc.u64 %rd12824, %rd12826, %rd12819;
addc.u64 %rd12825, 0, 0;

	// end inline asm
	mul.lo.s64 	%rd12860, %rd12788, -8506173809081122819;
	// begin inline asm
	mad.lo.cc.u64 %rd12828, %rd12860, %rd12991, %rd12788;
madc.hi.u64 %rd12829, %rd12860, %rd12991, 0;
add.cc.u64 %rd12828, %rd12828, %rd12993;
addc.u64 %rd12829, %rd12829, 0;

	// end inline asm
	// begin inline asm
	mad.lo.cc.u64 %rd12834, %rd12860, %rd12997, %rd12794;
madc.hi.u64 %rd12835, %rd12860, %rd12997, 0;
add.cc.u64 %rd12834, %rd12834, %rd12829;
addc.u64 %rd12835, %rd12835, 0;

	// end inline asm
	// begin inline asm
	mad.lo.cc.u64 %rd12840, %rd12860, %rd13003, %rd12800;
madc.hi.u64 %rd12841, %rd12860, %rd13003, 0;
add.cc.u64 %rd12840, %rd12840, %rd12835;
addc.u64 %rd12841, %rd12841, 0;

	// end inline asm
	// begin inline asm
	mad.lo.cc.u64 %rd12846, %rd12860, %rd13009, %rd12806;
madc.hi.u64 %rd12847, %rd12860, %rd13009, 0;
add.cc.u64 %rd12846, %rd12846, %rd12841;
addc.u64 %rd12847, %rd12847, 0;

	// end inline asm
	// begin inline asm
	mad.lo.cc.u64 %rd12852, %rd12860, %rd13015, %rd12812;
madc.hi.u64 %rd12853, %rd12860, %rd13015, 0;
add.cc.u64 %rd12852, %rd12852, %rd12847;
addc.u64 %rd12853, %rd12853, 0;

	// end inline asm
	// begin inline asm
	mad.lo.cc.u64 %rd12858, %rd12860, %rd13021, %rd12818;
madc.hi.u64 %rd12859, %rd12860, %rd13021, 0;
add.cc.u64 %rd12858, %rd12858, %rd12853;
addc.u64 %rd12859, %rd12859, 0;

	// end inline asm
	// begin inline asm
	add.cc.u64 %rd12864, %rd12824, %rd12859;
addc.u64 %rd12865, 0, 0;

	// end inline asm
	add.s64 	%rd12906, %rd12825, %rd12865;
	// begin inline asm
	mad.lo.cc.u64 %rd12868, %rd19, %rd9166, %rd12834;
madc.hi.u64 %rd12869, %rd19, %rd9166, 0;
add.cc.u64 %rd12868, %rd12868, %rd12993;
addc.u64 %rd12869, %rd12869, 0;

	// end inline asm
	// begin inline asm
	mad.lo.cc.u64 %rd12874, %rd18, %rd9166, %rd12840;
madc.hi.u64 %rd12875, %rd18, %rd9166, 0;
add.cc.u64 %rd12874, %rd12874, %rd12869;
addc.u64 %rd12875, %rd12875, 0;

	// end inline asm
	// begin inline asm
	mad.lo.cc.u64 %rd12880, %rd17, %rd9166, %rd12846;
madc.hi.u64 %rd12881, %rd17, %rd9166, 0;
add.cc.u64 %rd12880, %rd12880, %rd12875;
addc.u64 %rd12881, %rd12881, 0;

	// end inline asm
	// begin inline asm
	mad.lo.cc.u64 %rd12886, %rd16, %rd9166, %rd12852;
madc.hi.u64 %rd12887, %rd16, %rd9166, 0;
add.cc.u64 %rd12886, %rd12886, %rd12881;
addc.u64 %rd12887, %rd12887, 0;

	// end inline asm
	// begin inline asm
	mad.lo.cc.u64 %rd12892, %rd15, %rd9166, %rd12858;
madc.hi.u64 %rd12893, %rd15, %rd9166, 0;
add.cc.u64 %rd12892, %rd12892, %rd12887;
addc.u64 %rd12893, %rd12893, 0;

	// end inline asm
	// begin inline asm
	mad.lo.cc.u64 %rd12898, %rd14, %rd9166, %rd12864;
madc.hi.u64 %rd12899, %rd14, %rd9166, 0;
add.cc.u64 %rd12898, %rd12898, %rd12893;
addc.u64 %rd12899, %rd12899, 0;

	// end inline asm
	// begin inline asm
	add.cc.u64 %rd12904, %rd12906, %rd12899;
addc.u64 %rd12905, 0, 0;

	// end inline asm
	mul.lo.s64 	%rd12940, %rd12868, -8506173809081122819;
	// begin inline asm
	mad.lo.cc.u64 %rd12908, %rd12940, %rd12991, %rd12868;
madc.hi.u64 %rd12909, %rd12940, %rd12991, 0;
add.cc.u64 %rd12908, %rd12908, %rd12993;
addc.u64 %rd12909, %rd12909, 0;

	// end inline asm
	// begin inline asm
	mad.lo.cc.u64 %rd12914, %rd12940, %rd12997, %rd12874;
madc.hi.u64 %rd12915, %rd12940, %rd12997, 0;
add.cc.u64 %rd12914, %rd12914, %rd12909;
addc.u64 %rd12915, %rd12915, 0;

	// end inline asm
	// begin inline asm
	mad.lo.cc.u64 %rd12920, %rd12940, %rd13003, %rd12880;
madc.hi.u64 %rd12921, %rd12940, %rd13003, 0;
add.cc.u64 %rd12920, %rd12920, %rd12915;
addc.u64 %rd12921, %rd12921, 0;

	// end inline asm
	// begin inline asm
	mad.lo.cc.u64 %rd12926, %rd12940, %rd13009, %rd12886;
madc.hi.u64 %rd12927, %rd12940, %rd13009, 0;
add.cc.u64 %rd12926, %rd12926, %rd12921;
addc.u64 %rd12927, %rd12927, 0;

	// end inline asm
	// begin inline asm
	mad.lo.cc.u64 %rd12932, %rd12940, %rd13015, %rd12892;
madc.hi.u64 %rd12933, %rd12940, %rd13015, 0;
add.cc.u64 %rd12932, %rd12932, %rd12927;
addc.u64 %rd12933, %rd12933, 0;

	// end inline asm
	// begin inline asm
	mad.lo.cc.u64 %rd12938, %rd12940, %rd13021, %rd12898;
madc.hi.u64 %rd12939, %rd12940, %rd13021, 0;
add.cc.u64 %rd12938, %rd12938, %rd12933;
addc.u64 %rd12939, %rd12939, 0;

	// end inline asm
	// begin inline asm
	add.cc.u64 %rd12944, %rd12904, %rd12939;
addc.u64 %rd12945, 0, 0;

	// end inline asm
	add.s64 	%rd12986, %rd12905, %rd12945;
	// begin inline asm
	mad.lo.cc.u64 %rd12948, %rd19, %rd9167, %rd12914;
madc.hi.u64 %rd12949, %rd19, %rd9167, 0;
add.cc.u64 %rd12948, %rd12948, %rd12993;
addc.u64 %rd12949, %rd12949, 0;

	// end inline asm
	// begin inline asm
	mad.lo.cc.u64 %rd12954, %rd18, %rd9167, %rd12920;
madc.hi.u64 %rd12955, %rd18, %rd9167, 0;
add.cc.u64 %rd12954, %rd12954, %rd12949;
addc.u64 %rd12955, %rd12955, 0;

	// end inline asm
	// begin inline asm
	mad.lo.cc.u64 %rd12960, %rd17, %rd9167, %rd12926;
madc.hi.u64 %rd12961, %rd17, %rd9167, 0;
add.cc.u64 %rd12960, %rd12960, %rd12955;
addc.u64 %rd12961, %rd12961, 0;

	// end inline asm
	// begin inline asm
	mad.lo.cc.u64 %rd12966, %rd16, %rd9167, %rd12932;
madc.hi.u64 %rd12967, %rd16, %rd9167, 0;
add.cc.u64 %rd12966, %rd12966, %rd12961;
addc.u64 %rd12967, %rd12967, 0;

	// end inline asm
	// begin inline asm
	mad.lo.cc.u64 %rd12972, %rd15, %rd9167, %rd12938;
madc.hi.u64 %rd12973, %rd15, %rd9167, 0;
add.cc.u64 %rd12972, %rd12972, %rd12967;
addc.u64 %rd12973, %rd12973, 0;

	// end inline asm
	// begin inline asm
	mad.lo.cc.u64 %rd12978, %rd14, %rd9167, %rd12944;
madc.hi.u64 %rd12979, %rd14, %rd9167, 0;
add.cc.u64 %rd12978, %rd12978, %rd12973;
addc.u64 %rd12979, %rd12979, 0;

	// end inline asm
	// begin inline asm
	add.cc.u64 %rd12984, %rd12986, %rd12979;
addc.u64 %rd12985, 0, 0;

	// end inline asm
	mul.lo.s64 	%rd13020, %rd12948, -8506173809081122819;
	// begin inline asm
	mad.lo.cc.u64 %rd12988, %rd13020, %rd12991, %rd12948;
madc.hi.u64 %rd12989, %rd13020, %rd12991, 0;
add.cc.u64 %rd12988, %rd12988, %rd12993;
addc.u64 %rd12989, %rd12989, 0;

	// end inline asm
	// begin inline asm
	mad.lo.cc.u64 %rd49301, %rd13020, %rd12997, %rd12954;
madc.hi.u64 %rd12995, %rd13020, %rd12997, 0;
add.cc.u64 %rd49301, %rd49301, %rd12989;
addc.u64 %rd12995, %rd12995, 0;

	// end inline asm
	// begin inline asm
	mad.lo.cc.u64 %rd49300, %rd13020, %rd13003, %rd12960;
madc.hi.u64 %rd13001, %rd13020, %rd13003, 0;
add.cc.u64 %rd49300, %rd49300, %rd12995;
addc.u64 %rd13001, %rd13001, 0;

	// end inline asm
	// begin inline asm
	mad.lo.cc.u64 %rd13040, %rd13020, %rd13009, %rd12966;
madc.hi.u64 %rd13007, %rd13020, %rd13009, 0;
add.cc.u64 %rd13040, %rd13040, %rd13001;
addc.u64 %rd13007, %rd13007, 0;

	// end inline asm
	// begin inline asm
	mad.lo.cc.u64 %rd13041, %rd13020, %rd13015, %rd12972;
madc.hi.u64 %rd13013, %rd13020, %rd13015, 0;
add.cc.u64 %rd13041, %rd13041, %rd13007;
addc.u64 %rd13013, %rd13013, 0;

	// end inline asm
	// begin inline asm
	mad.lo.cc.u64 %rd13042, %rd13020, %rd13021, %rd12978;
madc.hi.u64 %rd13019, %rd13020, %rd13021, 0;
add.cc.u64 %rd13042, %rd13042, %rd13013;
addc.u64 %rd13019, %rd13019, 0;

	// end inline asm
	// begin inline asm
	add.cc.u64 %rd13043, %rd12984, %rd13019;
addc.u64 %rd13025, 0, 0;

	// end inline asm
	setp.gt.u64 	%p476, %rd13043, 1873798617647539866;
	@%p476 bra 	$L__BB2_205;
	setp.eq.s64 	%p477, %rd13043, 1873798617647539866;
	mov.u64 	%rd49296, %rd13043;
	mov.u64 	%rd49297, %rd13042;
	mov.u64 	%rd49298, %rd13041;
	mov.u64 	%rd49299, %rd13040;
	@%p477 bra 	$L__BB2_197;
	bra.uni 	$L__BB2_206;
$L__BB2_197:
	setp.gt.u64 	%p478, %rd13042, 5412103778470702295;
	@%p478 bra 	$L__BB2_205;
	setp.ne.s64 	%p479, %rd13042, 5412103778470702295;
	mov.b64 	%rd49296, 1873798617647539866;
	mov.u64 	%rd49297, %rd13042;
	mov.u64 	%rd49298, %rd13041;
	mov.u64 	%rd49299, %rd13040;
	@%p479 bra 	$L__BB2_206;
	setp.gt.u64 	%p480, %rd13041, 7239337960414712511;
	@%p480 bra 	$L__BB2_205;
	setp.ne.s64 	%p481, %rd13041, 7239337960414712511;
	mov.b64 	%rd49297, 5412103778470702295;
	mov.u64 	%rd49298, %rd13041;
	mov.u64 	%rd49299, %rd13040;
	@%p481 bra 	$L__BB2_206;
	setp.gt.u64 	%p482, %rd13040, 7435674573564081700;
	@%p482 bra 	$L__BB2_205;
	setp.ne.s64 	%p483, %rd13040, 7435674573564081700;
	mov.b64 	%rd49298, 7239337960414712511;
	mov.u64 	%rd49299, %rd13040;
	@%p483 bra 	$L__BB2_206;
	setp.gt.u64 	%p484, %rd49300, 2210141511517208575;
	@%p484 bra 	$L__BB2_205;
	setp.ne.s64 	%p485, %rd49300, 2210141511517208575;
	setp.lt.u64 	%p486, %rd49301, -5044313057631688021;
	or.pred  	%p487, %p485, %p486;
	mov.b64 	%rd49299, 7435674573564081700;
	@%p487 bra 	$L__BB2_206;
$L__BB2_205:
	mov.b64 	%rd13044, -5044313057631688021;
	mov.b64 	%rd13045, 2210141511517208575;
	mov.b64 	%rd13046, 7435674573564081700;
	mov.b64 	%rd13047, 7239337960414712511;
	mov.b64 	%rd13048, 5412103778470702295;
	mov.b64 	%rd13049, 1873798617647539866;
	// begin inline asm
	sub.cc.u64 %rd49301, %rd49301, %rd13044;
subc.cc.u64 %rd49300, %rd49300, %rd13045;
subc.cc.u64 %rd13040, %rd13040, %rd13046;
subc.cc.u64 %rd13041, %rd13041, %rd13047;
subc.cc.u64 %rd13042, %rd13042, %rd13048;
subc.u64 %rd13043, %rd13043, %rd13049;

	// end inline asm
	mov.u64 	%rd49296, %rd13043;
	mov.u64 	%rd49297, %rd13042;
	mov.u64 	%rd49298, %rd13041;
	mov.u64 	%rd49299, %rd13040;
$L__BB2_206:
	mov.b64 	{%r278, %r279}, %rd49296;
	mov.b64 	{%r280, %r281}, %rd49297;
	shf.l.wrap.b32 	%r282, %r281, %r278, 1;
	shf.l.wrap.b32 	%r283, %r278, %r279, 1;
	mov.b64 	%rd13071, {%r282, %r283};
	mov.b64 	{%r284, %r285}, %rd49298;
	shf.l.wrap.b32 	%r286, %r285, %r280, 1;
	shf.l.wrap.b32 	%r287, %r280, %r281, 1;
	mov.b64 	%rd13070, {%r286, %r287};
	mov.b64 	{%r288, %r289}, %rd49299;
	shf.l.wrap.b32 	%r290, %r289, %r284, 1;
	shf.l.wrap.b32 	%r291, %r284, %r285, 1;
	mov.b64 	%rd13069, {%r290, %r291};
	mov.b64 	{%r292, %r293}, %rd49300;
	shf.l.wrap.b32 	%r294, %r293, %r288, 1;
	shf.l.wrap.b32 	%r295, %r288, %r289, 1;
	mov.b64 	%rd13068, {%r294, %r295};
	mov.b64 	{%r296, %r297}, %rd49301;
	shf.l.wrap.b32 	%r298, %r297, %r292, 1;
	shf.l.wrap.b32 	%r299, %r292, %r293, 1;
	mov.b64 	%rd49474, {%r298, %r299};
	shl.b64 	%rd49475, %rd49301, 1;
	setp.gt.u64 	%p488, %rd13071, 1873798617647539866;
	@%p488 bra 	$L__BB2_216;
	setp.eq.s64 	%p489, %rd13071, 1873798617647539866;
	mov.u64 	%rd49470, %rd13071;
	mov.u64 	%rd49471, %rd13070;
	mov.u64 	%rd49472, %rd13069;
	mov.u64 	%rd49473, %rd13068;
	@%p489 bra 	$L__BB2_208;
	bra.uni 	$L__BB2_217;
$L__BB2_208:
	setp.gt.u64 	%p490, %rd13070, 5412103778470702295;
	@%p490 bra 	$L__BB2_216;
	setp.ne.s64 	%p491, %rd13070, 5412103778470702295;
	mov.b64 	%rd49470, 1873798617647539866;
	mov.u64 	%rd49471, %rd13070;
	mov.u64 	%rd49472, %rd13069;
	mov.u64 	%rd49473, %rd13068;
	@%p491 bra 	$L__BB2_217;
	setp.gt.u64 	%p492, %rd13069, 7239337960414712511;
	@%p492 bra 	$L__BB2_216;
	setp.ne.s64 	%p493, %rd13069, 7239337960414712511;
	mov.b64 	%rd49471, 5412103778470702295;
	mov.u64 	%rd49472, %rd13069;
	mov.u64 	%rd49473, %rd13068;
	@%p493 bra 	$L__BB2_217;
	setp.gt.u64 	%p494, %rd13068, 7435674573564081700;
	@%p494 bra 	$L__BB2_216;
	setp.ne.s64 	%p495, %rd13068, 7435674573564081700;
	mov.b64 	%rd49472, 7239337960414712511;
	mov.u64 	%rd49473, %rd13068;
	@%p495 bra 	$L__BB2_217;
	setp.gt.u64 	%p496, %rd49474, 2210141511517208575;
	@%p496 bra 	$L__BB2_216;
	setp.ne.s64 	%p497, %rd49474, 2210141511517208575;
	setp.lt.u64 	%p498, %rd49475, -5044313057631688020;
	or.pred  	%p499, %p497, %p498;
	mov.b64 	%rd49473, 7435674573564081700;
	@%p499 bra 	$L__BB2_217;
$L__BB2_216:
	mov.b64 	%rd13072, -5044313057631688021;
	mov.b64 	%rd13073, 2210141511517208575;
	mov.b64 	%rd13074, 7435674573564081700;
	mov.b64 	%rd13075, 7239337960414712511;
	mov.b64 	%rd13076, 5412103778470702295;
	mov.b64 	%rd13077, 1873798617647539866;
	// begin inline asm
	sub.cc.u64 %rd49475, %rd49475, %rd13072;
subc.cc.u64 %rd49474, %rd49474, %rd13073;
subc.cc.u64 %rd13068, %rd13068, %rd13074;
subc.cc.u64 %rd13069, %rd13069, %rd13075;
subc.cc.u64 %rd13070, %rd13070, %rd13076;
subc.u64 %rd13071, %rd13071, %rd13077;

	// end inline asm
	mov.u64 	%rd49470, %rd13071;
	mov.u64 	%rd49471, %rd13070;
	mov.u64 	%rd49472, %rd13069;
	mov.u64 	%rd49473, %rd13068;
$L__BB2_217:
	mov.u64 	%rd49310, %rd49293;
	mov.u64 	%rd49308, %rd49295;
	mov.u64 	%rd49313, %rd49290;
	mov.u64 	%rd49311, %rd49292;
	mov.u64 	%rd49309, %rd49294;
	mov.u64 	%rd49312, %rd49291;
	// begin inline asm
	sub.cc.u64 %rd49308, %rd49308, %rd49277;
subc.cc.u64 %rd49309, %rd49309, %rd49276;
subc.cc.u64 %rd49310, %rd49310, %rd49275;
subc.cc.u64 %rd49311, %rd49311, %rd49274;
subc.cc.u64 %rd49312, %rd49312, %rd49273;
subc.u64 %rd49313, %rd49313, %rd49272;

	// end inline asm
	setp.gt.u64 	%p500, %rd49290, %rd49272;
	@%p500 bra 	$L__BB2_228;
	setp.ge.u64 	%p501, %rd49290, %rd49272;
	@%p501 bra 	$L__BB2_219;
	bra.uni 	$L__BB2_227;
$L__BB2_219:
	setp.gt.u64 	%p502, %rd49291, %rd49273;
	@%p502 bra 	$L__BB2_228;
	setp.lt.u64 	%p503, %rd49291, %rd49273;
	@%p503 bra 	$L__BB2_227;
	setp.gt.u64 	%p504, %rd49292, %rd49274;
	@%p504 bra 	$L__BB2_228;
	setp.lt.u64 	%p505, %rd49292, %rd49274;
	@%p505 bra 	$L__BB2_227;
	setp.gt.u64 	%p506, %rd49293, %rd49275;
	@%p506 bra 	$L__BB2_228;
	setp.lt.u64 	%p507, %rd49293, %rd49275;
	@%p507 bra 	$L__BB2_227;
	setp.gt.u64 	%p508, %rd49294, %rd49276;
	@%p508 bra 	$L__BB2_228;
	setp.lt.u64 	%p509, %rd49294, %rd49276;
	setp.lt.u64 	%p510, %rd49295, %rd49277;
	or.pred  	%p511, %p509, %p510;
	@%p511 bra 	$L__BB2_227;
	bra.uni 	$L__BB2_228;
$L__BB2_227:
	mov.b64 	%rd13108, -5044313057631688021;
	mov.b64 	%rd13109, 2210141511517208575;
	mov.b64 	%rd13110, 7435674573564081700;
	mov.b64 	%rd13111, 7239337960414712511;
	mov.b64 	%rd13112, 5412103778470702295;
	mov.b64 	%rd13113, 1873798617647539866;
	// begin inline asm
	add.cc.u64 %rd49308, %rd49308, %rd13108;
addc.cc.u64 %rd49309, %rd49309, %rd13109;
addc.cc.u64 %rd49310, %rd49310, %rd13110;
addc.cc.u64 %rd49311, %rd49311, %rd13111;
addc.cc.u64 %rd49312, %rd49312, %rd13112;
addc.u64 %rd49313, %rd49313, %rd13113;

	// end inline asm
$L__BB2_228:
	mov.u64 	%rd49486, %rd49309;
	mov.u64 	%rd49484, %rd49311;
	mov.u64 	%rd49482, %rd49313;
	mov.u64 	%rd49487, %rd49308;
	mov.u64 	%rd49485, %rd49310;
	mov.u64 	%rd49483, %rd49312;
	// begin inline asm
	sub.cc.u64 %rd49487, %rd49487, %rd49277;
subc.cc.u64 %rd49486, %rd49486, %rd49276;
subc.cc.u64 %rd49485, %rd49485, %rd49275;
subc.cc.u64 %rd49484, %rd49484, %rd49274;
subc.cc.u64 %rd49483, %rd49483, %rd49273;
subc.u64 %rd49482, %rd49482, %rd49272;

	// end inline asm
	setp.gt.u64 	%p512, %rd49313, %rd49272;
	@%p512 bra 	$L__BB2_239;
	setp.ge.u64 	%p513, %rd49313, %rd49272;
	@%p513 bra 	$L__BB2_230;
	bra.uni 	$L__BB2_238;
$L__BB2_230:
	setp.gt.u64 	%p514, %rd49312, %rd49273;
	@%p514 bra 	$L__BB2_239;
	setp.lt.u64 	%p515, %rd49312, %rd49273;
	@%p515 bra 	$L__BB2_238;
	setp.gt.u64 	%p516, %rd49311, %rd49274;
	@%p516 bra 	$L__BB2_239;
	setp.lt.u64 	%p517, %rd49311, %rd49274;
	@%p517 bra 	$L__BB2_238;
	setp.gt.u64 	%p518, %rd49310, %rd49275;
	@%p518 bra 	$L__BB2_239;
	setp.lt.u64 	%p519, %rd49310, %rd49275;
	@%p519 bra 	$L__BB2_238;
	setp.gt.u64 	%p520, %rd49309, %rd49276;
	@%p520 bra 	$L__BB2_239;
	setp.lt.u64 	%p521, %rd49309, %rd49276;
	setp.lt.u64 	%p522, %rd49308, %rd49277;
	or.pred  	%p523, %p521, %p522;
	@%p523 bra 	$L__BB2_238;
	bra.uni 	$L__BB2_239;
$L__BB2_238:
	mov.b64 	%rd13144, -5044313057631688021;
	mov.b64 	%rd13145, 2210141511517208575;
	mov.b64 	%rd13146, 7435674573564081700;
	mov.b64 	%rd13147, 7239337960414712511;
	mov.b64 	%rd13148, 5412103778470702295;
	mov.b64 	%rd13149, 1873798617647539866;
	// begin inline asm
	add.cc.u64 %rd49487, %rd49487, %rd13144;
addc.cc.u64 %rd49486, %rd49486, %rd13145;
addc.cc.u64 %rd49485, %rd49485, %rd13146;
addc.cc.u64 %rd49484, %rd49484, %rd13147;
addc.cc.u64 %rd49483, %rd49483, %rd13148;
addc.u64 %rd49482, %rd49482, %rd13149;

	// end inline asm
$L__BB2_239:
	mov.b64 	{%r300, %r301}, %rd49242;
	mov.b64 	{%r302, %r303}, %rd49243;
	shf.l.wrap.b32 	%r304, %r303, %r300, 1;
	shf.l.wrap.b32 	%r305, %r300, %r301, 1;
	mov.b64 	%rd13171, {%r304, %r305};
	mov.b64 	{%r306, %r307}, %rd49244;
	shf.l.wrap.b32 	%r308, %r307, %r302, 1;
	shf.l.wrap.b32 	%r309, %r302, %r303, 1;
	mov.b64 	%rd13170, {%r308, %r309};
	mov.b64 	{%r310, %r311}, %rd49245;
	shf.l.wrap.b32 	%r312, %r311, %r306, 1;
	shf.l.wrap.b32 	%r313, %r306, %r307, 1;
	mov.b64 	%rd13169, {%r312, %r313};
	mov.b64 	{%r314, %r315}, %rd49246;
	shf.l.wrap.b32 	%r316, %r315, %r310, 1;
	shf.l.wrap.b32 	%r317, %r310, %r311, 1;
	mov.b64 	%rd13168, {%r316, %r317};
	mov.b64 	{%r318, %r319}, %rd49247;
	shf.l.wrap.b32 	%r320, %r319, %r314, 1;
	shf.l.wrap.b32 	%r321, %r314, %r315, 1;
	mov.b64 	%rd49324, {%r320, %r321};
	shl.b64 	%rd49325, %rd49247, 1;
	setp.gt.u64 	%p524, %rd13171, 1873798617647539866;
	@%p524 bra 	$L__BB2_249;
	setp.eq.s64 	%p525, %rd13171, 1873798617647539866;
	mov.u64 	%rd49320, %rd13171;
	mov.u64 	%rd49321, %rd13170;
	mov.u64 	%rd49322, %rd13169;
	mov.u64 	%rd49323, %rd13168;
	@%p525 bra 	$L__BB2_241;
	bra.uni 	$L__BB2_250;
$L__BB2_241:
	setp.gt.u64 	%p526, %rd13170, 5412103778470702295;
	@%p526 bra 	$L__BB2_249;
	setp.ne.s64 	%p527, %rd13170, 5412103778470702295;
	mov.b64 	%rd49320, 1873798617647539866;
	mov.u64 	%rd49321, %rd13170;
	mov.u64 	%rd49322, %rd13169;
	mov.u64 	%rd49323, %rd13168;
	@%p527 bra 	$L__BB2_250;
	setp.gt.u64 	%p528, %rd13169, 7239337960414712511;
	@%p528 bra 	$L__BB2_249;
	setp.ne.s64 	%p529, %rd13169, 7239337960414712511;
	mov.b64 	%rd49321, 5412103778470702295;
	mov.u64 	%rd49322, %rd13169;
	mov.u64 	%rd49323, %rd13168;
	@%p529 bra 	$L__BB2_250;
	setp.gt.u64 	%p530, %rd13168, 7435674573564081700;
	@%p530 bra 	$L__BB2_249;
	setp.ne.s64 	%p531, %rd13168, 7435674573564081700;
	mov.b64 	%rd49322, 7239337960414712511;
	mov.u64 	%rd49323, %rd13168;
	@%p531 bra 	$L__BB2_250;
	setp.gt.u64 	%p532, %rd49324, 2210141511517208575;
	@%p532 bra 	$L__BB2_249;
	setp.ne.s64 	%p533, %rd49324, 2210141511517208575;
	setp.lt.u64 	%p534, %rd49325, -5044313057631688020;
	or.pred  	%p535, %p533, %p534;
	mov.b64 	%rd49323, 7435674573564081700;
	@%p535 bra 	$L__BB2_250;
$L__BB2_249:
	mov.b64 	%rd13172, -5044313057631688021;
	mov.b64 	%rd13173, 2210141511517208575;
	mov.b64 	%rd13174, 7435674573564081700;
	mov.b64 	%rd13175, 7239337960414712511;
	mov.b64 	%rd13176, 5412103778470702295;
	mov.b64 	%rd13177, 1873798617647539866;
	// begin inline asm
	sub.cc.u64 %rd49325, %rd49325, %rd13172;
subc.cc.u64 %rd49324, %rd49324, %rd13173;
subc.cc.u64 %rd13168, %rd13168, %rd13174;
subc.cc.u64 %rd13169, %rd13169, %rd13175;
subc.cc.u64 %rd13170, %rd13170, %rd13176;
subc.u64 %rd13171, %rd13171, %rd13177;

	// end inline asm
	mov.u64 	%rd49320, %rd13171;
	mov.u64 	%rd49321, %rd13170;
	mov.u64 	%rd49322, %rd13169;
	mov.u64 	%rd49323, %rd13168;
$L__BB2_250:
	mov.b64 	{%r322, %r323}, %rd49320;
	mov.b64 	{%r324, %r325}, %rd49321;
	shf.l.wrap.b32 	%r326, %r325, %r322, 1;
	shf.l.wrap.b32 	%r327, %r322, %r323, 1;
	mov.b64 	%rd13199, {%r326, %r327};
	mov.b64 	{%r328, %r329}, %rd49322;
	shf.l.wrap.b32 	%r330, %r329, %r324, 1;
	shf.l.wrap.b32 	%r331, %r324, %r325, 1;
	mov.b64 	%rd13198, {%r330, %r331};
	mov.b64 	{%r332, %r333}, %rd49323;
	shf.l.wrap.b32 	%r334, %r333, %r328, 1;
	shf.l.wrap.b32 	%r335, %r328, %r329, 1;
	mov.b64 	%rd13197, {%r334, %r335};
	mov.b64 	{%r336, %r337}, %rd49324;
	shf.l.wrap.b32 	%r338, %r337, %r332, 1;
	shf.l.wrap.b32 	%r339, %r332, %r333, 1;
	mov.b64 	%rd13196, {%r338, %r339};
	mov.b64 	{%r340, %r341}, %rd49325;
	shf.l.wrap.b32 	%r342, %r341, %r336, 1;
	shf.l.wrap.b32 	%r343, %r336, %r337, 1;
	mov.b64 	%rd49330, {%r342, %r343};
	shl.b64 	%rd49331, %rd49325, 1;
	setp.gt.u64 	%p536, %rd13199, 1873798617647539866;
	@%p536 bra 	$L__BB2_260;
	setp.eq.s64 	%p537, %rd13199, 1873798617647539866;
	mov.u64 	%rd49326, %rd13199;
	mov.u64 	%rd49327, %rd13198;
	mov.u64 	%rd49328, %rd13197;
	mov.u64 	%rd49329, %rd13196;
	@%p537 bra 	$L__BB2_252;
	bra.uni 	$L__BB2_261;
$L__BB2_252:
	setp.gt.u64 	%p538, %rd13198, 5412103778470702295;
	@%p538 bra 	$L__BB2_260;
	setp.ne.s64 	%p539, %rd13198, 5412103778470702295;
	mov.b64 	%rd49326, 1873798617647539866;
	mov.u64 	%rd49327, %rd13198;
	mov.u64 	%rd49328, %rd13197;
	mov.u64 	%rd49329, %rd13196;
	@%p539 bra 	$L__BB2_261;
	setp.gt.u64 	%p540, %rd13197, 7239337960414712511;
	@%p540 bra 	$L__BB2_260;
	setp.ne.s64 	%p541, %rd13197, 7239337960414712511;
	mov.b64 	%rd49327, 5412103778470702295;
	mov.u64 	%rd49328, %rd13197;
	mov.u64 	%rd49329, %rd13196;
	@%p541 bra 	$L__BB2_261;
	setp.gt.u64 	%p542, %rd13196, 7435674573564081700;
	@%p542 bra 	$L__BB2_260;
	setp.ne.s64 	%p543, %rd13196, 7435674573564081700;
	mov.b64 	%rd49328, 7239337960414712511;
	mov.u64 	%rd49329, %rd13196;
	@%p543 bra 	$L__BB2_261;
	setp.gt.u64 	%p544, %rd49330, 2210141511517208575;
	@%p544 bra 	$L__BB2_260;
	setp.ne.s64 	%p545, %rd49330, 2210141511517208575;
	setp.lt.u64 	%p546, %rd49331, -5044313057631688020;
	or.pred  	%p547, %p545, %p546;
	mov.b64 	%rd49329, 7435674573564081700;
	@%p547 bra 	$L__BB2_261;
$L__BB2_260:
	mov.b64 	%rd13200, -5044313057631688021;
	mov.b64 	%rd13201, 2210141511517208575;
	mov.b64 	%rd13202, 7435674573564081700;
	mov.b64 	%rd13203, 7239337960414712511;
	mov.b64 	%rd13204, 5412103778470702295;
	mov.b64 	%rd13205, 1873798617647539866;
	// begin inline asm
	sub.cc.u64 %rd49331, %rd49331, %rd13200;
subc.cc.u64 %rd49330, %rd49330, %rd13201;
subc.cc.u64 %rd13196, %rd13196, %rd13202;
subc.cc.u64 %rd13197, %rd13197, %rd13203;
subc.cc.u64 %rd13198, %rd13198, %rd13204;
subc.u64 %rd13199, %rd13199, %rd13205;

	// end inline asm
	mov.u64 	%rd49326, %rd13199;
	mov.u64 	%rd49327, %rd13198;
	mov.u64 	%rd49328, %rd13197;
	mov.u64 	%rd49329, %rd13196;
$L__BB2_261:
	mov.b64 	{%r344, %r345}, %rd49326;
	mov.b64 	{%r346, %r347}, %rd49327;
	shf.l.wrap.b32 	%r348, %r347, %r344, 1;
	shf.l.wrap.b32 	%r349, %r344, %r345, 1;
	mov.b64 	%rd13227, {%r348, %r349};
	mov.b64 	{%r350, %r351}, %rd49328;
	shf.l.wrap.b32 	%r352, %r351, %r346, 1;
	shf.l.wrap.b32 	%r353, %r346, %r347, 1;
	mov.b64 	%rd13226, {%r352, %r353};
	mov.b64 	{%r354, %r355}, %rd49329;
	shf.l.wrap.b32 	%r356, %r355, %r350, 1;
	shf.l.wrap.b32 	%r357, %r350, %r351, 1;
	mov.b64 	%rd13225, {%r356, %r357};
	mov.b64 	{%r358, %r359}, %rd49330;
	shf.l.wrap.b32 	%r360, %r359, %r354, 1;
	shf.l.wrap.b32 	%r361, %r354, %r355, 1;
	mov.b64 	%rd13224, {%r360, %r361};
	mov.b64 	{%r362, %r363}, %rd49331;
	shf.l.wrap.b32 	%r364, %r363, %r358, 1;
	shf.l.wrap.b32 	%r365, %r358, %r359, 1;
	mov.b64 	%rd49336, {%r364, %r365};
	shl.b64 	%rd49337, %rd49331, 1;
	setp.gt.u64 	%p548, %rd13227, 1873798617647539866;
	@%p548 bra 	$L__BB2_271;
	setp.eq.s64 	%p549, %rd13227, 1873798617647539866;
	mov.u64 	%rd49332, %rd13227;
	mov.u64 	%rd49333, %rd13226;
	mov.u64 	%rd49334, %rd13225;
	mov.u64 	%rd49335, %rd13224;
	@%p549 bra 	$L__BB2_263;
	bra.uni 	$L__BB2_272;
$L__BB2_263:
	setp.gt.u64 	%p550, %rd13226, 5412103778470702295;
	@%p550 bra 	$L__BB2_271;
	setp.ne.s64 	%p551, %rd13226, 5412103778470702295;
	mov.b64 	%rd49332, 1873798617647539866;
	mov.u64 	%rd49333, %rd13226;
	mov.u64 	%rd49334, %rd13225;
	mov.u64 	%rd49335, %rd13224;
	@%p551 bra 	$L__BB2_272;
	setp.gt.u64 	%p552, %rd13225, 7239337960414712511;
	@%p552 bra 	$L__BB2_271;
	setp.ne.s64 	%p553, %rd13225, 7239337960414712511;
	mov.b64 	%rd49333, 5412103778470702295;
	mov.u64 	%rd49334, %rd13225;
	mov.u64 	%rd49335, %rd13224;
	@%p553 bra 	$L__BB2_272;
	setp.gt.u64 	%p554, %rd13224, 7435674573564081700;
	@%p554 bra 	$L__BB2_271;
	setp.ne.s64 	%p555, %rd13224, 7435674573564081700;
	mov.b64 	%rd49334, 7239337960414712511;
	mov.u64 	%rd49335, %rd13224;
	@%p555 bra 	$L__BB2_272;
	setp.gt.u64 	%p556, %rd49336, 2210141511517208575;
	@%p556 bra 	$L__BB2_271;
	setp.ne.s64 	%p557, %rd49336, 2210141511517208575;
	setp.lt.u64 	%p558, %rd49337, -5044313057631688020;
	or.pred  	%p559, %p557, %p558;
	mov.b64 	%rd49335, 7435674573564081700;
	@%p559 bra 	$L__BB2_272;
$L__BB2_271:
	mov.b64 	%rd13228, -5044313057631688021;
	mov.b64 	%rd13229, 2210141511517208575;
	mov.b64 	%rd13230, 7435674573564081700;
	mov.b64 	%rd13231, 7239337960414712511;
	mov.b64 	%rd13232, 5412103778470702295;
	mov.b64 	%rd13233, 1873798617647539866;
	// begin inline asm
	sub.cc.u64 %rd49337, %rd49337, %rd13228;
subc.cc.u64 %rd49336, %rd49336, %rd13229;
subc.cc.u64 %rd13224, %rd13224, %rd13230;
subc.cc.u64 %rd13225, %rd13225, %rd13231;
subc.cc.u64 %rd13226, %rd13226, %rd13232;
subc.u64 %rd13227, %rd13227, %rd13233;

	// end inline asm
	mov.u64 	%rd49332, %rd13227;
	mov.u64 	%rd49333, %rd13226;
	mov.u64 	%rd49334, %rd13225;
	mov.u64 	%rd49335, %rd13224;
$L__BB2_272:
	mov.u64 	%rd49338, %rd49277;
	mov.u64 	%rd49343, %rd49272;
	mov.u64 	%rd49341, %rd49274;
	mov.u64 	%rd49339, %rd49276;
	mov.u64 	%rd49342, %rd49273;
	mov.u64 	%rd49340, %rd49275;
	// begin inline asm
	sub.cc.u64 %rd49338, %rd49338, %rd49487;
subc.cc.u64 %rd49339, %rd49339, %rd49486;
subc.cc.u64 %rd49340, %rd49340, %rd49485;
subc.cc.u64 %rd49341, %rd49341, %rd49484;
subc.cc.u64 %rd49342, %rd49342, %rd49483;
subc.u64 %rd49343, %rd49343, %rd49482;

	// end inline asm
	setp.gt.u64 	%p560, %rd49272, %rd49482;
	@%p560 bra 	$L__BB2_283;
	setp.ge.u64 	%p561, %rd49272, %rd49482;
	@%p561 bra 	$L__BB2_274;
	bra.uni 	$L__BB2_282;
$L__BB2_274:
	setp.gt.u64 	%p562, %rd49273, %rd49483;
	@%p562 bra 	$L__BB2_283;
	setp.lt.u64 	%p563, %rd49273, %rd49483;
	@%p563 bra 	$L__BB2_282;
	setp.gt.u64 	%p564, %rd49274, %rd49484;
	@%p564 bra 	$L__BB2_283;
	setp.lt.u64 	%p565, %rd49274, %rd49484;
	@%p565 bra 	$L__BB2_282;
	setp.gt.u64 	%p566, %rd49275, %rd49485;
	@%p566 bra 	$L__BB2_283;
	setp.lt.u64 	%p567, %rd49275, %rd49485;
	@%p567 bra 	$L__BB2_282;
	setp.gt.u64 	%p568, %rd49276, %rd49486;
	@%p568 bra 	$L__BB2_283;
	setp.lt.u64 	%p569, %rd49276, %rd49486;
	setp.lt.u64 	%p570, %rd49277, %rd49487;
	or.pred  	%p571, %p569, %p570;
	@%p571 bra 	$L__BB2_282;
	bra.uni 	$L__BB2_283;
$L__BB2_282:
	mov.b64 	%rd13264, -5044313057631688021;
	mov.b64 	%rd13265, 2210141511517208575;
	mov.b64 	%rd13266, 7435674573564081700;
	mov.b64 	%rd13267, 7239337960414712511;
	mov.b64 	%rd13268, 5412103778470702295;
	mov.b64 	%rd13269, 1873798617647539866;
	// begin inline asm
	add.cc.u64 %rd49338, %rd49338, %rd13264;
addc.cc.u64 %rd49339, %rd49339, %rd13265;
addc.cc.u64 %rd49340, %rd49340, %rd13266;
addc.cc.u64 %rd49341, %rd49341, %rd13267;
addc.cc.u64 %rd49342, %rd49342, %rd13268;
addc.u64 %rd49343, %rd49343, %rd13269;

	// end inline asm
$L__BB2_283:
	mov.b64 	%rd13721, 0;
	// begin inline asm
	mad.lo.cc.u64 %rd13276, %rd49338, %rd49284, %rd13721;
madc.hi.u64 %rd13277, %rd49338, %rd49284, 0;
add.cc.u64 %rd13276, %rd13276, %rd13721;
addc.u64 %rd13277, %rd13277, 0;

	// end inline asm
	// begin inline asm
	mad.lo.cc.u64 %rd13282, %rd49339, %rd49284, %rd13721;
madc.hi.u64 %rd13283, %rd49339, %rd49284, 0;
add.cc.u64 %rd13282, %rd13282, %rd13277;
addc.u64 %rd13283, %rd13283, 0;

	// end inline asm
	// begin inline asm
	mad.lo.cc.u64 %rd13288, %rd49340, %rd49284, %rd13721;
madc.hi.u64 %rd13289, %rd49340, %rd49284, 0;
add.cc.u64 %rd13288, %rd13288, %rd13283;
addc.u64 %rd13289, %rd13289, 0;

	// end inline asm
	// begin inline asm
	mad.lo.cc.u64 %rd13294, %rd49341, %rd49284, %rd13721;
madc.hi.u64 %rd13295, %rd49341, %rd49284, 0;
add.cc.u64 %rd13294, %rd13294, %rd13289;
addc.u64 %rd13295, %rd13295, 0;

	// end inline asm
	// begin inline asm
	mad.lo.cc.u64 %rd13300, %rd49342, %rd49284, %rd13721;
madc.hi.u64 %rd13301, %rd49342, %rd49284, 0;
add.cc.u64 %rd13300, %rd13300, %rd13295;
addc.u64 %rd13301, %rd13301, 0;

	// end inline asm
	// begin inline asm
	mad.lo.cc.u64 %rd13306, %rd49343, %rd49284, %rd13721;
madc.hi.u64 %rd13307, %rd49343, %rd49284, 0;
add.cc.u64 %rd13306, %rd13306, %rd13301;
addc.u64 %rd13307, %rd13307, 0;

	// end inline asm
	// begin inline asm
	add.cc.u64 %rd13312, %rd13721, %rd13307;
addc.u64 %rd13313, 0, 0;

	// end inline asm
	mul.lo.s64 	%rd13348, %rd13276, -8506173809081122819;
	mov.b64 	%rd13719, -5044313057631688021;
	// begin inline asm
	mad.lo.cc.u64 %rd13316, %rd13348, %rd13719, %rd13276;
madc.hi.u64 %rd13317, %rd13348, %rd13719, 0;
add.cc.u64 %rd13316, %rd13316, %rd13721;
addc.u64 %rd13317, %rd13317, 0;

	// end inline asm
	mov.b64 	%rd13725, 2210141511517208575;
	// begin inline asm
	mad.lo.cc.u64 %rd13322, %rd13348, %rd13725, %rd13282;
madc.hi.u64 %rd13323, %rd13348, %rd13725, 0;
add.cc.u64 %rd13322, %rd13322, %rd13317;
addc.u64 %rd13323, %rd13323, 0;

	// end inline asm
	mov.b64 	%rd13731, 7435674573564081700;
	// begin inline asm
	mad.lo.cc.u64 %rd13328, %rd13348, %rd13731, %rd13288;
madc.hi.u64 %rd13329, %rd13348, %rd13731, 0;
add.cc.u64 %rd13328, %rd13328, %rd13323;
addc.u64 %rd13329, %rd13329, 0;

	// end inline asm
	mov.b64 	%rd13737, 7239337960414712511;
	// begin inline asm
	mad.lo.cc.u64 %rd13334, %rd13348, %rd13737, %rd13294;
madc.hi.u64 %rd13335, %rd13348, %rd13737, 0;
add.cc.u64 %rd13334, %rd13334, %rd13329;
addc.u64 %rd13335, %rd13335, 0;

	// end inline asm
	mov.b64 	%rd13743, 5412103778470702295;
	// begin inline asm
	mad.lo.cc.u64 %rd13340, %rd13348, %rd13743, %rd13300;
madc.hi.u64 %rd13341, %rd13348, %rd13743, 0;
add.cc.u64 %rd13340, %rd13340, %rd13335;
addc.u64 %rd13341, %rd13341, 0;

	// end inline asm
	mov.b64 	%rd13749, 1873798617647539866;
	// begin inline asm
	mad.lo.cc.u64 %rd13346, %rd13348, %rd13749, %rd13306;
madc.hi.u64 %rd13347, %rd13348, %rd13749, 0;
add.cc.u64 %rd13346, %rd13346, %rd13341;
addc.u64 %rd13347, %rd13347, 0;

	// end inline asm
	// begin inline asm
	add.cc.u64 %rd13352, %rd13312, %rd13347;
addc.u64 %rd13353, 0, 0;

	// end inline asm
	add.s64 	%rd13394, %rd13313, %rd13353;
	// begin inline asm
	mad.lo.cc.u64 %rd13356, %rd49338, %rd49285, %rd13322;
madc.hi.u64 %rd13357, %rd49338, %rd49285, 0;
add.cc.u64 %rd13356, %rd13356, %rd13721;
addc.u64 %rd13357, %rd13357, 0;

	// end inline asm
	// begin inline asm
	mad.lo.cc.u64 %rd13362, %rd49339, %rd49285, %rd13328;
madc.hi.u64 %rd13363, %rd49339, %rd49285, 0;
add.cc.u64 %rd13362, %rd13362, %rd13357;
addc.u64 %rd13363, %rd13363, 0;

	// end inline asm
	// begin inline asm
	mad.lo.cc.u64 %rd13368, %rd49340, %rd49285, %rd13334;
madc.hi.u64 %rd13369, %rd49340, %rd49285, 0;
add.cc.u64 %rd13368, %rd13368, %rd13363;
addc.u64 %rd13369, %rd13369, 0;

	// end inline asm
	// begin inline asm
	mad.lo.cc.u64 %rd13374, %rd49341, %rd49285, %rd13340;
madc.hi.u64 %rd13375, %rd49341, %rd49285, 0;
add.cc.u64 %rd13374, %rd13374, %rd13369;
addc.u64 %rd13375, %rd13375, 0;

	// end inline asm
	// begin inline asm
	mad.lo.cc.u64 %rd13380, %rd49342, %rd49285, %rd13346;
madc.hi.u64 %rd13381, %rd49342, %rd49285, 0;
add.cc.u64 %rd13380, %rd13380, %rd13375;
addc.u64 %rd13381, %rd13381, 0;

	// end inline asm
	// begin inline asm
	mad.lo.cc.u64 %rd13386, %rd49343, %rd49285, %rd13352;
madc.hi.u64 %rd13387, %rd49343, %rd49285, 0;
add.cc.u64 %rd13386, %rd13386, %rd13381;
addc.u64 %rd13387, %rd13387, 0;

	// end inline asm
	// begin inline asm
	add.cc.u64 %rd13392, %rd13394, %rd13387;
addc.u64 %rd13393, 0, 0;

	// end inline asm
	mul.lo.s64 	%rd13428, %rd13356, -8506173809081122819;
	// begin inline asm
	mad.lo.cc.u64 %rd13396, %rd13428, %rd13719, %rd13356;
madc.hi.u64 %rd13397, %rd13428, %rd13719, 0;
add.cc.u64 %rd13396, %rd13396, %rd13721;
addc.u64 %rd13397, %rd13397, 0;

	// end inline asm
	// begin inline asm
	mad.lo.cc.u64 %rd13402, %rd13428, %rd13725, %rd13362;
madc.hi.u64 %rd13403, %rd13428, %rd13725, 0;
add.cc.u64 %rd13402, %rd13402, %rd13397;
addc.u64 %rd13403, %rd13403, 0;

	// end inline asm
	// begin inline asm
	mad.lo.cc.u64 %rd13408, %rd13428, %rd13731, %rd13368;
madc.hi.u64 %rd13409, %rd13428, %rd13731, 0;
add.cc.u64 %rd13408, %rd13408, %rd13403;
addc.u64 %rd13409, %rd13409, 0;

	// end inline asm
	// begin inline asm
	mad.lo.cc.u64 %rd13414, %rd13428, %rd13737, %rd13374;
madc.hi.u64 %rd13415, %rd13428, %rd13737, 0;
add.cc.u64 %rd13414, %rd13414, %rd13409;
addc.u64 %rd13415, %rd13415, 0;

	// end inline asm
	// begin inline asm
	mad.lo.cc.u64 %rd13420, %rd13428, %rd13743, %rd13380;
madc.hi.u64 %rd13421, %rd13428, %rd13743, 0;
add.cc.u64 %rd13420, %rd13420, %rd13415;
addc.u64 %rd13421, %rd13421, 0;

	// end inline asm
	// begin inline asm
	mad.lo.cc.u64 %rd13426, %rd13428, %rd13749, %rd13386;
madc.hi.u64 %rd13427, %rd13428, %rd13749, 0;
add.cc.u64 %rd13426, %rd13426, %rd13421;
addc.u64 %rd13427, %rd13427, 0;

	// end inline asm
	// begin inline asm
	add.cc.u64 %rd13432, %rd13392, %rd13427;
addc.u64 %rd13433, 0, 0;

	// end inline asm
	add.s64 	%rd13474, %rd13393, %rd13433;
	// begin inline asm
	mad.lo.cc.u64 %rd13436, %rd49338, %rd49286, %rd13402;
madc.hi.u64 %rd13437, %rd49338, %rd49286, 0;
add.cc.u64 %rd13436, %rd13436, %rd13721;
addc.u64 %rd13437, %rd13437, 0;

	// end inline asm
	// begin inline asm
	mad.lo.cc.u64 %rd13442, %rd49339, %rd49286, %rd13408;
madc.hi.u64 %rd13443, %rd49339, %rd49286, 0;
add.cc.u64 %rd13442, %rd13442, %rd13437;
addc.u64 %rd13443, %rd13443, 0;

	// end inline asm
	// begin inline asm
	mad.lo.cc.u64 %rd13448, %rd49340, %rd49286, %rd13414;
madc.hi.u64 %rd13449, %rd49340, %rd49286, 0;
add.cc.u64 %rd13448, %rd13448, %rd13443;
addc.u64 %rd13449, %rd13449, 0;

	// end inline asm
	// begin inline asm
	mad.lo.cc.u64 %rd13454, %rd49341, %rd49286, %rd13420;
madc.hi.u64 %rd13455, %rd49341, %rd49286, 0;
add.cc.u64 %rd13454, %rd13454, %rd13449;
addc.u64 %rd13455, %rd13455, 0;

	// end inline asm
	// begin inline asm
	mad.lo.cc.u64 %rd13460, %rd49342, %rd49286, %rd13426;
madc.hi.u64 %rd13461, %rd49342, %rd49286, 0;
add.cc.u64 %rd13460, %rd13460, %rd13455;
addc.u64 %rd13461, %rd13461, 0;

	// end inline asm
	// begin inline asm
	mad.lo.cc.u64 %rd13466, %rd49343, %rd49286, %rd13432;
madc.hi.u64 %rd13467, %rd49343, %rd49286, 0;
add.cc.u64 %rd13466, %rd13466, %rd13461;
addc.u64 %rd13467, %rd13467, 0;

	// end inline asm
	// begin inline asm
	add.cc.u64 %rd13472, %rd13474, %rd13467;
addc.u64 %rd13473, 0, 0;

	// end inline asm
	mul.lo.s64 	%rd13508, %rd13436, -8506173809081122819;
	// begin inline asm
	mad.lo.cc.u64 %rd13476, %rd13508, %rd13719, %rd13436;
madc.hi.u64 %rd13477, %rd13508, %rd13719, 0;
add.cc.u64 %rd13476, %rd13476, %rd13721;
addc.u64 %rd13477, %rd13477, 0;

	// end inline asm
	// begin inline asm
	mad.lo.cc.u64 %rd13482, %rd13508, %rd13725, %rd13442;
madc.hi.u64 %rd13483, %rd13508, %rd13725, 0;
add.cc.u64 %rd13482, %rd13482, %rd13477;
addc.u64 %rd13483, %rd13483, 0;

	// end inline asm
	// begin inline asm
	mad.lo.cc.u64 %rd13488, %rd13508, %rd13731, %rd13448;
madc.hi.u64 %rd13489, %rd13508, %rd13731, 0;
add.cc.u64 %rd13488, %rd13488, %rd13483;
addc.u64 %rd13489, %rd13489, 0;

	// end inline asm
	// begin inline asm
	mad.lo.cc.u64 %rd13494, %rd13508, %rd13737, %rd13454;
madc.hi.u64 %rd13495, %rd13508, %rd13737, 0;
add.cc.u64 %rd13494, %rd13494, %rd13489;
addc.u64 %rd13495, %rd13495, 0;

	// end inline asm
	// begin inline asm
	mad.lo.cc.u64 %rd13500, %rd13508, %rd13743, %rd13460;
madc.hi.u64 %rd13501, %rd13508, %rd13743, 0;
add.cc.u64 %rd13500, %rd13500, %rd13495;
addc.u64 %rd13501, %rd13501, 0;

	// end inline asm
	// begin inline asm
	mad.lo.cc.u64 %rd13506, %rd13508, %rd13749, %rd13466;
madc.hi.u64 %rd13507, %rd13508, %rd13749, 0;
add.cc.u64 %rd13506, %rd13506, %rd13501;
addc.u64 %rd13507, %rd13507, 0;

	// end inline asm
	// begin inline asm
	add.cc.u64 %rd13512, %rd13472, %rd13507;
addc.u64 %rd13513, 0, 0;

	// end inline asm
	add.s64 	%rd13554, %rd13473, %rd13513;
	// begin inline asm
	mad.lo.cc.u64 %rd13516, %rd49338, %rd49287, %rd13482;
madc.hi.u64 %rd13517, %rd49338, %rd49287, 0;
add.cc.u64 %rd13516, %rd13516, %rd13721;
addc.u64 %rd13517, %rd13517, 0;

	// end inline asm
	// begin inline asm
	mad.lo.cc.u64 %rd13522, %rd49339, %rd49287, %rd13488;
madc.hi.u64 %rd13523, %rd49339, %rd49287, 0;
add.cc.u64 %rd13522, %rd13522, %rd13517;
addc.u64 %rd13523, %rd13523, 0;

	// end inline asm
	// begin inline asm
	mad.lo.cc.u64 %rd13528, %rd49340, %rd49287, %rd13494;
madc.hi.u64 %rd13529, %rd49340, %rd49287, 0;
add.cc.u64 %rd13528, %rd13528, %rd13523;
addc.u64 %rd13529, %rd13529, 0;

	// end inline asm
	// begin inline asm
	mad.lo.cc.u64 %rd13534, %rd49341, %rd49287, %rd13500;
madc.hi.u64 %rd13535, %rd49341, %rd49287, 0;
add.cc.u64 %rd13534, %rd13534, %rd13529;
addc.u64 %rd13535, %rd13535, 0;

	// end inline asm
	// begin inline asm
	mad.lo.cc.u64 %rd13540, %rd49342, %rd49287, %rd13506;
madc.hi.u64 %rd13541, %rd49342, %rd49287, 0;
add.cc.u64 %rd13540, %rd13540, %rd13535;
addc.u64 %rd13541, %rd13541, 0;

	// end inline asm
	// begin inline asm
	mad.lo.cc.u64 %rd13546, %rd49343, %rd49287, %rd13512;
madc.hi.u64 %rd13547, %rd49343, %rd49287, 0;
add.cc.u64 %rd13546, %rd13546, %rd13541;
addc.u64 %rd13547, %rd13547, 0;

	// end inline asm
	// begin inline asm
	add.cc.u64 %rd13552, %rd13554, %rd13547;
addc.u64 %rd13553, 0, 0;

	// end inline asm
	mul.lo.s64 	%rd13588, %rd13516, -8506173809081122819;
	// begin inline asm
	mad.lo.cc.u64 %rd13556, %rd13588, %rd13719, %rd13516;
madc.hi.u64 %rd13557, %rd13588, %rd13719, 0;
add.cc.u64 %rd13556, %rd13556, %rd13721;
addc.u64 %rd13557, %rd13557, 0;

	// end inline asm
	// begin inline asm
	mad.lo.cc.u64 %rd13562, %rd13588, %rd13725, %rd13522;
madc.hi.u64 %rd13563, %rd13588, %rd13725, 0;
add.cc.u64 %rd13562, %rd13562, %rd13557;
addc.u64 %rd13563, %rd13563, 0;

	// end inline asm
	// begin inline asm
	mad.lo.cc.u64 %rd13568, %rd13588, %rd13731, %rd13528;
madc.hi.u64 %rd13569, %rd13588, %rd13731, 0;
add.cc.u64 %rd13568, %rd13568, %rd13563;
addc.u64 %rd13569, %rd13569, 0;

	// end inline asm
	// begin inline asm
	mad.lo.cc.u64 %rd13574, %rd13588, %rd13737, %rd13534;
madc.hi.u64 %rd13575, %rd13588, %rd13737, 0;
add.cc.u64 %rd13574, %rd13574, %rd13569;
addc.u64 %rd13575, %rd13575, 0;

	// end inline asm
	// begin inline asm
	mad.lo.cc.u64 %rd13580, %rd13588, %rd13743, %rd13540;
madc.hi.u64 %rd13581, %rd13588, %rd13743, 0;
add.cc.u64 %rd13580, %rd13580, %rd13575;
addc.u64 %rd13581, %rd13581, 0;

	// end inline asm
	// begin inline asm
	mad.lo.cc.u64 %rd13586, %rd13588, %rd13749, %rd13546;
madc.hi.u64 %rd13587, %rd13588, %rd13749, 0;
add.cc.u64 %rd13586, %rd13586, %rd13581;
addc.u64 %rd13587, %rd13587, 0;

	// end inline asm
	// begin inline asm
	add.cc.u64 %rd13592, %rd13552, %rd13587;
addc.u64 %rd13593, 0, 0;

	// end inline asm
	add.s64 	%rd13634, %rd13553, %rd13593;
	// begin inline asm
	mad.lo.cc.u64 %rd13596, %rd49338, %rd49288, %rd13562;
madc.hi.u64 %rd13597, %rd49338, %rd49288, 0;
add.cc.u64 %rd13596, %rd13596, %rd13721;
addc.u64 %rd13597, %rd13597, 0;

	// end inline asm
	// begin inline asm
	mad.lo.cc.u64 %rd13602, %rd49339, %rd49288, %rd13568;
madc.hi.u64 %rd13603, %rd49339, %rd49288, 0;
add.cc.u64 %rd13602, %rd13602, %rd13597;
addc.u64 %rd13603, %rd13603, 0;

	// end inline asm
	// begin inline asm
	mad.lo.cc.u64 %rd13608, %rd49340, %rd49288, %rd13574;
madc.hi.u64 %rd13609, %rd49340, %rd49288, 0;
add.cc.u64 %rd13608, %rd13608, %rd13603;
addc.u64 %rd13609, %rd13609, 0;

	// end inline asm
	// begin inline asm
	mad.lo.cc.u64 %rd13614, %rd49341, %rd49288, %rd13580;
madc.hi.u64 %rd13615, %rd49341, %rd49288, 0;
add.cc.u64 %rd13614, %rd13614, %rd13609;
addc.u64 %rd13615, %rd13615, 0;

	// end inline asm
	// begin inline asm
	mad.lo.cc.u64 %rd13620, %rd49342, %rd49288, %rd13586;
madc.hi.u64 %rd13621, %rd49342, %rd49288, 0;
add.cc.u64 %rd13620, %rd13620, %rd13615;
addc.u64 %rd13621, %rd13621, 0;

	// end inline asm
	// begin inline asm
	mad.lo.cc.u64 %rd13626, %rd49343, %rd49288, %rd13592;
madc.hi.u64 %rd13627, %rd49343, %rd49288, 0;
add.cc.u64 %rd13626, %rd13626, %rd13621;
addc.u64 %rd13627, %rd13627, 0;

	// end inline asm
	// begin inline asm
	add.cc.u64 %rd13632, %rd13634, %rd13627;
addc.u64 %rd13633, 0, 0;

	// end inline asm
	mul.lo.s64 	%rd13668, %rd13596, -8506173809081122819;
	// begin inline asm
	mad.lo.cc.u64 %rd13636, %rd13668, %rd13719, %rd13596;
madc.hi.u64 %rd13637, %rd13668, %rd13719, 0;
add.cc.u64 %rd13636, %rd13636, %rd13721;
addc.u64 %rd13637, %rd13637, 0;

	// end inline asm
	// begin inline asm
	mad.lo.cc.u64 %rd13642, %rd13668, %rd13725, %rd13602;
madc.hi.u64 %rd13643, %rd13668, %rd13725, 0;
add.cc.u64 %rd13642, %rd13642, %rd13637;
addc.u64 %rd13643, %rd13643, 0;

	// end inline asm
	// begin inline asm
	mad.lo.cc.u64 %rd13648, %rd13668, %rd13731, %rd13608;
madc.hi.u64 %rd13649, %rd13668, %rd13731, 0;
add.cc.u64 %rd13648, %rd13648, %rd13643;
addc.u64 %rd13649, %rd13649, 0;

	// end inline asm
	// begin inline asm
	mad.lo.cc.u64 %rd13654, %rd13668, %rd13737, %rd13614;
madc.hi.u64 %rd13655, %rd13668, %rd13737, 0;
add.cc.u64 %rd13654, %rd13654, %rd13649;
addc.u64 %rd13655, %rd13655, 0;

	// end inline asm
	// begin inline asm
	mad.lo.cc.u64 %rd13660, %rd13668, %rd13743, %rd13620;
madc.hi.u64 %rd13661, %rd13668, %rd13743, 0;
add.cc.u64 %rd13660, %rd13660, %rd13655;
addc.u64 %rd13661, %rd13661, 0;

	// end inline asm
	// begin inline asm
	mad.lo.cc.u64 %rd13666, %rd13668, %rd13749, %rd13626;
madc.hi.u64 %rd13667, %rd13668, %rd13749, 0;
add.cc.u64 %rd13666, %rd13666, %rd13661;
addc.u64 %rd13667, %rd13667, 0;

	// end inline asm
	// begin inline asm
	add.cc.u64 %rd13672, %rd13632, %rd13667;
addc.u64 %rd13673, 0, 0;

	// end inline asm
	add.s64 	%rd13714, %rd13633, %rd13673;
	// begin inline asm
	mad.lo.cc.u64 %rd13676, %rd49338, %rd49289, %rd13642;
madc.hi.u64 %rd13677, %rd49338, %rd49289, 0;
add.cc.u64 %rd13676, %rd13676, %rd13721;
addc.u64 %rd13677, %rd13677, 0;

	// end inline asm
	// begin inline asm
	mad.lo.cc.u64 %rd13682, %rd49339, %rd49289, %rd13648;
madc.hi.u64 %rd13683, %rd49339, %rd49289, 0;
add.cc.u64 %rd13682, %rd13682, %rd13677;
addc.u64 %rd13683, %rd13683, 0;

	// end inline asm
	// begin inline asm
	mad.lo.cc.u64 %rd13688, %rd49340, %rd49289, %rd13654;
madc.hi.u64 %rd13689, %rd49340, %rd49289, 0;
add.cc.u64 %rd13688, %rd13688, %rd13683;
addc.u64 %rd13689, %rd13689, 0;

	// end inline asm
	// begin inline asm
	mad.lo.cc.u64 %rd13694, %rd49341, %rd49289, %rd13660;
madc.hi.u64 %rd13695, %rd49341, %rd49289, 0;
add.cc.u64 %rd13694, %rd13694, %rd13689;
addc.u64 %rd13695, %rd13695, 0;

	// end inline asm
	// begin inline asm
	mad.lo.cc.u64 %rd13700, %rd49342, %rd49289, %rd13666;
madc.hi.u64 %rd13701, %rd49342, %rd49289, 0;
add.cc.u64 %rd13700, %rd13700, %rd13695;
addc.u64 %rd13701, %rd13701, 0;

	// end inline asm
	// begin inline asm
	mad.lo.cc.u64 %rd13706, %rd49343, %rd49289, %rd13672;
madc.hi.u64 %rd13707, %rd49343, %rd49289, 0;
add.cc.u64 %rd13706, %rd13706, %rd13701;
addc.u64 %rd13707, %rd13707, 0;

	// end inline asm
	// begin inline asm
	add.cc.u64 %rd13712, %rd13714, %rd13707;
addc.u64 %rd13713, 0, 0;

	// end inline asm
	mul.lo.s64 	%rd13748, %rd13676, -8506173809081122819;
	// begin inline asm
	mad.lo.cc.u64 %rd13716, %rd13748, %rd13719, %rd13676;
madc.hi.u64 %rd13717, %rd13748, %rd13719, 0;
add.cc.u64 %rd13716, %rd13716, %rd13721;
addc.u64 %rd13717, %rd13717, 0;

	// end inline asm
	// begin inline asm
	mad.lo.cc.u64 %rd49349, %rd13748, %rd13725, %rd13682;
madc.hi.u64 %rd13723, %rd13748, %rd13725, 0;
add.cc.u64 %rd49349, %rd49349, %rd13717;
addc.u64 %rd13723, %rd13723, 0;

	// end inline asm
	// begin inline asm
	mad.lo.cc.u64 %rd49348, %rd13748, %rd13731, %rd13688;
madc.hi.u64 %rd13729, %rd13748, %rd13731, 0;
add.cc.u64 %rd49348, %rd49348, %rd13723;
addc.u64 %rd13729, %rd13729, 0;

	// end inline asm
	// begin inline asm
	mad.lo.cc.u64 %rd13768, %rd13748, %rd13737, %rd13694;
madc.hi.u64 %rd13735, %rd13748, %rd13737, 0;
add.cc.u64 %rd13768, %rd13768, %rd13729;
addc.u64 %rd13735, %rd13735, 0;

	// end inline asm
	// begin inline asm
	mad.lo.cc.u64 %rd13769, %rd13748, %rd13743, %rd13700;
madc.hi.u64 %rd13741, %rd13748, %rd13743, 0;
add.cc.u64 %rd13769, %rd13769, %rd13735;
addc.u64 %rd13741, %rd13741, 0;

	// end inline asm
	// begin inline asm
	mad.lo.cc.u64 %rd13770, %rd13748, %rd13749, %rd13706;
madc.hi.u64 %rd13747, %rd13748, %rd13749, 0;
add.cc.u64 %rd13770, %rd13770, %rd13741;
addc.u64 %rd13747, %rd13747, 0;

	// end inline asm
	// begin inline asm
	add.cc.u64 %rd13771, %rd13712, %rd13747;
addc.u64 %rd13753, 0, 0;

	// end inline asm
	setp.gt.u64 	%p572, %rd13771, 1873798617647539866;
	@%p572 bra 	$L__BB2_293;
	setp.eq.s64 	%p573, %rd13771, 1873798617647539866;
	mov.u64 	%rd49344, %rd13771;
	mov.u64 	%rd49345, %rd13770;
	mov.u64 	%rd49346, %rd13769;
	mov.u64 	%rd49347, %rd13768;
	@%p573 bra 	$L__BB2_285;
	bra.uni 	$L__BB2_294;
$L__BB2_285:
	setp.gt.u64 	%p574, %rd13770, 5412103778470702295;
	@%p574 bra 	$L__BB2_293;
	setp.ne.s64 	%p575, %rd13770, 5412103778470702295;
	mov.b64 	%rd49344, 1873798617647539866;
	mov.u64 	%rd49345, %rd13770;
	mov.u64 	%rd49346, %rd13769;
	mov.u64 	%rd49347, %rd13768;
	@%p575 bra 	$L__BB2_294;
	setp.gt.u64 	%p576, %rd13769, 7239337960414712511;
	@%p576 bra 	$L__BB2_293;
	setp.ne.s64 	%p577, %rd13769, 7239337960414712511;
	mov.b64 	%rd49345, 5412103778470702295;
	mov.u64 	%rd49346, %rd13769;
	mov.u64 	%rd49347, %rd13768;
	@%p577 bra 	$L__BB2_294;
	setp.gt.u64 	%p578, %rd13768, 7435674573564081700;
	@%p578 bra 	$L__BB2_293;
	setp.ne.s64 	%p579, %rd13768, 7435674573564081700;
	mov.b64 	%rd49346, 7239337960414712511;
	mov.u64 	%rd49347, %rd13768;
	@%p579 bra 	$L__BB2_294;
	setp.gt.u64 	%p580, %rd49348, 2210141511517208575;
	@%p580 bra 	$L__BB2_293;
	setp.ne.s64 	%p581, %rd49348, 2210141511517208575;
	setp.lt.u64 	%p582, %rd49349, -5044313057631688021;
	or.pred  	%p583, %p581, %p582;
	mov.b64 	%rd49347, 7435674573564081700;
	@%p583 bra 	$L__BB2_294;
$L__BB2_293:
	mov.b64 	%rd13772, -5044313057631688021;
	mov.b64 	%rd13773, 2210141511517208575;
	mov.b64 	%rd13774, 7435674573564081700;
	mov.b64 	%rd13775, 7239337960414712511;
	mov.b64 	%rd13776, 5412103778470702295;
	mov.b64 	%rd13777, 1873798617647539866;
	// begin inline asm
	sub.cc.u64 %rd49349, %rd49349, %rd13772;
subc.cc.u64 %rd49348, %rd49348, %rd13773;
subc.cc.u64 %rd13768, %rd13768, %rd13774;
subc.cc.u64 %rd13769, %rd13769, %rd13775;
subc.cc.u64 %rd13770, %rd13770, %rd13776;
subc.u64 %rd13771, %rd13771, %rd13777;

	// end inline asm
	mov.u64 	%rd49344, %rd13771;
	mov.u64 	%rd49345, %rd13770;
	mov.u64 	%rd49346, %rd13769;
	mov.u64 	%rd49347, %rd13768;
$L__BB2_294:
	mov.u64 	%rd49476, %rd49344;
	mov.u64 	%rd49478, %rd49346;
	mov.u64 	%rd49480, %rd49348;
	mov.u64 	%rd49477, %rd49345;
	mov.u64 	%rd49479, %rd49347;
	mov.u64 	%rd49481, %rd49349;
	// begin inline asm
	sub.cc.u64 %rd49481, %rd49481, %rd49337;
subc.cc.u64 %rd49480, %rd49480, %rd49336;
subc.cc.u64 %rd49479, %rd49479, %rd49335;
subc.cc.u64 %rd49478, %rd49478, %rd49334;
subc.cc.u64 %rd49477, %rd49477, %rd49333;
subc.u64 %rd49476, %rd49476, %rd49332;

	// end inline asm
	setp.gt.u64 	%p584, %rd49344, %rd49332;
	@%p584 bra 	$L__BB2_536;
	setp.ge.u64 	%p585, %rd49344, %rd49332;
	@%p585 bra 	$L__BB2_296;
	bra.uni 	$L__BB2_304;
$L__BB2_296:
	setp.gt.u64 	%p586, %rd49345, %rd49333;
	@%p586 bra 	$L__BB2_536;
	setp.lt.u64 	%p587, %rd49345, %rd49333;
	@%p587 bra 	$L__BB2_304;
	setp.gt.u64 	%p588, %rd49346, %rd49334;
	@%p588 bra 	$L__BB2_536;
	setp.lt.u64 	%p589, %rd49346, %rd49334;
	@%p589 bra 	$L__BB2_304;
	setp.gt.u64 	%p590, %rd49347, %rd49335;
	@%p590 bra 	$L__BB2_536;
	setp.lt.u64 	%p591, %rd49347, %rd49335;
	@%p591 bra 	$L__BB2_304;
	setp.gt.u64 	%p592, %rd49348, %rd49336;
	@%p592 bra 	$L__BB2_536;
	setp.lt.u64 	%p593, %rd49348, %rd49336;
	setp.lt.u64 	%p594, %rd49349, %rd49337;
	or.pred  	%p595, %p593, %p594;
	@%p595 bra 	$L__BB2_304;
	bra.uni 	$L__BB2_536;
$L__BB2_304:
	mov.b64 	%rd13808, -5044313057631688021;
	mov.b64 	%rd13809, 2210141511517208575;
	mov.b64 	%rd13810, 7435674573564081700;
	mov.b64 	%rd13811, 7239337960414712511;
	mov.b64 	%rd13812, 5412103778470702295;
	mov.b64 	%rd13813, 1873798617647539866;
	// begin inline asm
	add.cc.u64 %rd49481, %rd49481, %rd13808;
addc.cc.u64 %rd49480, %rd49480, %rd13809;
addc.cc.u64 %rd49479, %rd49479, %rd13810;
addc.cc.u64 %rd49478, %rd49478, %rd13811;
addc.cc.u64 %rd49477, %rd49477, %rd13812;
addc.u64 %rd49476, %rd49476, %rd13813;

	// end inline asm
	bra.uni 	$L__BB2_536;
$L__BB2_305:
	setp.gt.u64 	%p94, %rd49213, %rd11316;
	@%p94 bra 	$L__BB2_316;
	setp.lt.u64 	%p95, %rd49213, %rd11316;
	@%p95 bra 	$L__BB2_315;
	setp.gt.u64 	%p96, %rd49214, %rd11315;
	@%p96 bra 	$L__BB2_316;
	setp.lt.u64 	%p97, %rd49214, %rd11315;
	@%p97 bra 	$L__BB2_315;
	setp.gt.u64 	%p98, %rd49215, %rd11314;
	@%p98 bra 	$L__BB2_316;
	setp.lt.u64 	%p99, %rd49215, %rd11314;
	@%p99 bra 	$L__BB2_315;
	setp.gt.u64 	%p100, %rd49216, %rd49249;
	@%p100 bra 	$L__BB2_316;
	setp.lt.u64 	%p101, %rd49216, %rd49249;
	setp.lt.u64 	%p102, %rd49217, %rd49248;
	or.pred  	%p103, %p101, %p102;
	@%p103 bra 	$L__BB2_315;
	bra.uni 	$L__BB2_316;
$L__BB2_313:
	mov.u64 	%rd49350, %rd49217;
	mov.u64 	%rd49355, %rd49212;
	mov.u64 	%rd49353, %rd49214;
	mov.u64 	%rd49351, %rd49216;
	mov.u64 	%rd49354, %rd49213;
	mov.u64 	%rd49352, %rd49215;
	// begin inline asm
	sub.cc.u64 %rd49350, %rd49350, %rd49248;
subc.cc.u64 %rd49351, %rd49351, %rd49249;
subc.cc.u64 %rd49352, %rd49352, %rd11314;
subc.cc.u64 %rd49353, %rd49353, %rd11315;
subc.cc.u64 %rd49354, %rd49354, %rd11316;
subc.u64 %rd49355, %rd49355, %rd11317;

	// end inline asm
	setp.gt.u64 	%p92, %rd49212, %rd11317;
	@%p92 bra 	$L__BB2_316;
	setp.ge.u64 	%p93, %rd49212, %rd11317;
	@%p93 bra 	$L__BB2_305;
$L__BB2_315:
	mov.b64 	%rd5782, -5044313057631688021;
	mov.b64 	%rd5783, 2210141511517208575;
	mov.b64 	%rd5784, 7435674573564081700;
	mov.b64 	%rd5785, 7239337960414712511;
	mov.b64 	%rd5786, 5412103778470702295;
	mov.b64 	%rd5787, 1873798617647539866;
	// begin inline asm
	add.cc.u64 %rd49350, %rd49350, %rd5782;
addc.cc.u64 %rd49351, %rd49351, %rd5783;
addc.cc.u64 %rd49352, %rd49352, %rd5784;
addc.cc.u64 %rd49353, %rd49353, %rd5785;
addc.cc.u64 %rd49354, %rd49354, %rd5786;
addc.u64 %rd49355, %rd49355, %rd5787;

	// end inline asm
$L__BB2_316:
	mov.b64 	%rd6239, 0;
	// begin inline asm
	mad.lo.cc.u64 %rd5794, %rd49350, %rd49350, %rd6239;
madc.hi.u64 %rd5795, %rd49350, %rd49350, 0;
add.cc.u64 %rd5794, %rd5794, %rd6239;
addc.u64 %rd5795, %rd5795, 0;

	// end inline asm
	// begin inline asm
	mad.lo.cc.u64 %rd5800, %rd49351, %rd49350, %rd6239;
madc.hi.u64 %rd5801, %rd49351, %rd49350, 0;
add.cc.u64 %rd5800, %rd5800, %rd5795;
addc.u64 %rd5801, %rd5801, 0;

	// end inline asm
	// begin inline asm
	mad.lo.cc.u64 %rd5806, %rd49352, %rd49350, %rd6239;
madc.hi.u64 %rd5807, %rd49352, %rd49350, 0;
add.cc.u64 %rd5806, %rd5806, %rd5801;
addc.u64 %rd5807, %rd5807, 0;

	// end inline asm
	// begin inline asm
	mad.lo.cc.u64 %rd5812, %rd49353, %rd49350, %rd6239;
madc.hi.u64 %rd5813, %rd49353, %rd49350, 0;
add.cc.u64 %rd5812, %rd5812, %rd5807;
addc.u64 %rd5813, %rd5813, 0;

	// end inline asm
	// begin inline asm
	mad.lo.cc.u64 %rd5818, %rd49354, %rd49350, %rd6239;
madc.hi.u64 %rd5819, %rd49354, %rd49350, 0;
add.cc.u64 %rd5818, %rd5818, %rd5813;
addc.u64 %rd5819, %rd5819, 0;

	// end inline asm
	// begin inline asm
	mad.lo.cc.u64 %rd5824, %rd49355, %rd49350, %rd6239;
madc.hi.u64 %rd5825, %rd49355, %rd49350, 0;
add.cc.u64 %rd5824, %rd5824, %rd5819;
addc.u64 %rd5825, %rd5825, 0;

	// end inline asm
	// begin inline asm
	add.cc.u64 %rd5830, %rd6239, %rd5825;
addc.u64 %rd5831, 0, 0;

	// end inline asm
	mul.lo.s64 	%rd5866, %rd5794, -8506173809081122819;
	mov.b64 	%rd6237, -5044313057631688021;
	// begin inline asm
	mad.lo.cc.u64 %rd5834, %rd5866, %rd6237, %rd5794;
madc.hi.u64 %rd5835, %rd5866, %rd6237, 0;
add.cc.u64 %rd5834, %rd5834, %rd6239;
addc.u64 %rd5835, %rd5835, 0;

	// end inline asm
	mov.b64 	%rd6243, 2210141511517208575;
	// begin inline asm
	mad.lo.cc.u64 %rd5840, %rd5866, %rd6243, %rd5800;
madc.hi.u64 %rd5841, %rd5866, %rd6243, 0;
add.cc.u64 %rd5840, %rd5840, %rd5835;
addc.u64 %rd5841, %rd5841, 0;

	// end inline asm
	mov.b64 	%rd6249, 7435674573564081700;
	// begin inline asm
	mad.lo.cc.u64 %rd5846, %rd5866, %rd6249, %rd5806;
madc.hi.u64 %rd5847, %rd5866, %rd6249, 0;
add.cc.u64 %rd5846, %rd5846, %rd5841;
addc.u64 %rd5847, %rd5847, 0;

	// end inline asm
	mov.b64 	%rd6255, 7239337960414712511;
	// begin inline asm
	mad.lo.cc.u64 %rd5852, %rd5866, %rd6255, %rd5812;
madc.hi.u64 %rd5853, %rd5866, %rd6255, 0;
add.cc.u64 %rd5852, %rd5852, %rd5847;
addc.u64 %rd5853, %rd5853, 0;

	// end inline asm
	mov.b64 	%rd6261, 5412103778470702295;
	// begin inline asm
	mad.lo.cc.u64 %rd5858, %rd5866, %rd6261, %rd5818;
madc.hi.u64 %rd5859, %rd5866, %rd6261, 0;
add.cc.u64 %rd5858, %rd5858, %rd5853;
addc.u64 %rd5859, %rd5859, 0;

	// end inline asm
	mov.b64 	%rd6267, 1873798617647539866;
	// begin inline asm
	mad.lo.cc.u64 %rd5864, %rd5866, %rd6267, %rd5824;
madc.hi.u64 %rd5865, %rd5866, %rd6267, 0;
add.cc.u64 %rd5864, %rd5864, %rd5859;
addc.u64 %rd5865, %rd5865, 0;

	// end inline asm
	// begin inline asm
	add.cc.u64 %rd5870, %rd5830, %rd5865;
addc.u64 %rd5871, 0, 0;

	// end inline asm
	add.s64 	%rd5912, %rd5831, %rd5871;
	// begin inline asm
	mad.lo.cc.u64 %rd5874, %rd49350, %rd49351, %rd5840;
madc.hi.u64 %rd5875, %rd49350, %rd49351, 0;
add.cc.u64 %rd5874, %rd5874, %rd6239;
addc.u64 %rd5875, %rd5875, 0;

	// end inline asm
	// begin inline asm
	mad.lo.cc.u64 %rd5880, %rd49351, %rd49351, %rd5846;
madc.hi.u64 %rd5881, %rd49351, %rd49351, 0;
add.cc.u64 %rd5880, %rd5880, %rd5875;
addc.u64 %rd5881, %rd5881, 0;

	// end inline asm
	// begin inline asm
	mad.lo.cc.u64 %rd5886, %rd49352, %rd49351, %rd5852;
madc.hi.u64 %rd5887, %rd49352, %rd49351, 0;
add.cc.u64 %rd5886, %rd5886, %rd5881;
addc.u64 %rd5887, %rd5887, 0;

	// end inline asm
	// begin inline asm
	mad.lo.cc.u64 %rd5892, %rd49353, %rd49351, %rd5858;
madc.hi.u64 %rd5893, %rd49353, %rd49351, 0;
add.cc.u64 %rd5892, %rd5892, %rd5887;
addc.u64 %rd5893, %rd5893, 0;

	// end inline asm
	// begin inline asm
	mad.lo.cc.u64 %rd5898, %rd49354, %rd49351, %rd5864;
madc.hi.u64 %rd5899, %rd49354, %rd49351, 0;
add.cc.u64 %rd5898, %rd5898, %rd5893;
addc.u64 %rd5899, %rd5899, 0;

	// end inline asm
	// begin inline asm
	mad.lo.cc.u64 %rd5904, %rd49355, %rd49351, %rd5870;
madc.hi.u64 %rd5905, %rd49355, %rd49351, 0;
add.cc.u64 %rd5904, %rd5904, %rd5899;
addc.u64 %rd5905, %rd5905, 0;

	// end inline asm
	// begin inline asm
	add.cc.u64 %rd5910, %rd5912, %rd5905;
addc.u64 %rd5911, 0, 0;

	// end inline asm
	mul.lo.s64 	%rd5946, %rd5874, -8506173809081122819;
	// begin inline asm
	mad.lo.cc.u64 %rd5914, %rd5946, %rd6237, %rd5874;
madc.hi.u64 %rd5915, %rd5946, %rd6237, 0;
add.cc.u64 %rd5914, %rd5914, %rd6239;
addc.u64 %rd5915, %rd5915, 0;

	// end inline asm
	// begin inline asm
	mad.lo.cc.u64 %rd5920, %rd5946, %rd6243, %rd5880;
madc.hi.u64 %rd5921, %rd5946, %rd6243, 0;
add.cc.u64 %rd5920, %rd5920, %rd5915;
addc.u64 %rd5921, %rd5921, 0;

	// end inline asm
	// begin inline asm
	mad.lo.cc.u64 %rd5926, %rd5946, %rd6249, %rd5886;
madc.hi.u64 %rd5927, %rd5946, %rd6249, 0;
add.cc.u64 %rd5926, %rd5926, %rd5921;
addc.u64 %rd5927, %rd5927, 0;

	// end inline asm
	// begin inline asm
	mad.lo.cc.u64 %rd5932, %rd5946, %rd6255, %rd5892;
madc.hi.u64 %rd5933, %rd5946, %rd6255, 0;
add.cc.u64 %rd5932, %rd5932, %rd5927;
addc.u64 %rd5933, %rd5933, 0;

	// end inline asm
	// begin inline asm
	mad.lo.cc.u64 %rd5938, %rd5946, %rd6261, %rd5898;
madc.hi.u64 %rd5939, %rd5946, %rd6261, 0;
add.cc.u64 %rd5938, %rd5938, %rd5933;
addc.u64 %rd5939, %rd5939, 0;

	// end inline asm
	// begin inline asm
	mad.lo.cc.u64 %rd5944, %rd5946, %rd6267, %rd5904;
madc.hi.u64 %rd5945, %rd5946, %rd6267, 0;
add.cc.u64 %rd5944, %rd5944, %rd5939;
addc.u64 %rd5945, %rd5945, 0;

	// end inline asm
	// begin inline asm
	add.cc.u64 %rd5950, %rd5910, %rd5945;
addc.u64 %rd5951, 0, 0;

	// end inline asm
	add.s64 	%rd5992, %rd5911, %rd5951;
	// begin inline asm
	mad.lo.cc.u64 %rd5954, %rd49350, %rd49352, %rd5920;
madc.hi.u64 %rd5955, %rd49350, %rd49352, 0;
add.cc.u64 %rd5954, %rd5954, %rd6239;
addc.u64 %rd5955, %rd5955, 0;

	// end inline asm
	// begin inline asm
	mad.lo.cc.u64 %rd5960, %rd49351, %rd49352, %rd5926;
madc.hi.u64 %rd5961, %rd49351, %rd49352, 0;
add.cc.u64 %rd5960, %rd5960, %rd5955;
addc.u64 %rd5961, %rd5961, 0;

	// end inline asm
	// begin inline asm
	mad.lo.cc.u64 %rd5966, %rd49352, %rd49352, %rd5932;
madc.hi.u64 %rd5967, %rd49352, %rd49352, 0;
add.cc.u64 %rd5966, %rd5966, %rd5961;
addc.u64 %rd5967, %rd5967, 0;

	// end inline asm
	// begin inline asm
	mad.lo.cc.u64 %rd5972, %rd49353, %rd49352, %rd5938;
madc.hi.u64 %rd5973, %rd49353, %rd49352, 0;
add.cc.u64 %rd5972, %rd5972, %rd5967;
addc.u64 %rd5973, %rd5973, 0;

	// end inline asm
	// begin inline asm
	mad.lo.cc.u64 %rd5978, %rd49354, %rd49352, %rd5944;
madc.hi.u64 %rd5979, %rd49354, %rd49352, 0;
add.cc.u64 %rd5978, %rd5978, %rd5973;
addc.u64 %rd5979, %rd5979, 0;

	// end inline asm
	// begin inline asm
	mad.lo.cc.u64 %rd5984, %rd49355, %rd49352, %rd5950;
madc.hi.u64 %rd5985, %rd49355, %rd49352, 0;
add.cc.u64 %rd5984, %rd5984, %rd5979;
addc.u64 %rd5985, %rd5985, 0;

	// end inline asm
	// begin inline asm
	add.cc.u64 %rd5990, %rd5992, %rd5985;
addc.u64 %rd5991, 0, 0;

	// end inline asm
	mul.lo.s64 	%rd6026, %rd5954, -8506173809081122819;
	// begin inline asm
	mad.lo.cc.u64 %rd5994, %rd6026, %rd6237, %rd5954;
madc.hi.u64 %rd5995, %rd6026, %rd6237, 0;
add.cc.u64 %rd5994, %rd5994, %rd6239;
addc.u64 %rd5995, %rd5995, 0;

	// end inline asm
	// begin inline asm
	mad.lo.cc.u64 %rd6000, %rd6026, %rd6243, %rd5960;
madc.hi.u64 %rd6001, %rd6026, %rd6243, 0;
add.cc.u64 %rd6000, %rd6000, %rd5995;
addc.u64 %rd6001, %rd6001, 0;

	// end inline asm
	// begin inline asm
	mad.lo.cc.u64 %rd6006, %rd6026, %rd6249, %rd5966;
madc.hi.u64 %rd6007, %rd6026, %rd6249, 0;
add.cc.u64 %rd6006, %rd6006, %rd6001;
addc.u64 %rd6007, %rd6007, 0;

	// end inline asm
	// begin inline asm
	mad.lo.cc.u64 %rd6012, %rd6026, %rd6255, %rd5972;
madc.hi.u64 %rd6013, %rd6026, %rd6255, 0;
add.cc.u64 %rd6012, %rd6012, %rd6007;
addc.u64 %rd6013, %rd6013, 0;

	// end inline asm
	// begin inline asm
	mad.lo.cc.u64 %rd6018, %rd6026, %rd6261, %rd5978;
madc.hi.u64 %rd6019, %rd6026, %rd6261, 0;
add.cc.u64 %rd6018, %rd6018, %rd6013;
addc.u64 %rd6019, %rd6019, 0;

	// end inline asm
	// begin inline asm
	mad.lo.cc.u64 %rd6024, %rd6026, %rd6267, %rd5984;
madc.hi.u64 %rd6025, %rd6026, %rd6267, 0;
add.cc.u64 %rd6024, %rd6024, %rd6019;
addc.u64 %rd6025, %rd6025, 0;

	// end inline asm
	// begin inline asm
	add.cc.u64 %rd6030, %rd5990, %rd6025;
addc.u64 %rd6031, 0, 0;

	// end inline asm
	add.s64 	%rd6072, %rd5991, %rd6031;
	// begin inline asm
	mad.lo.cc.u64 %rd6034, %rd49350, %rd49353, %rd6000;
madc.hi.u64 %rd6035, %rd49350, %rd49353, 0;
add.cc.u64 %rd6034, %rd6034, %rd6239;
addc.u64 %rd6035, %rd6035, 0;

	// end inline asm
	// begin inline asm
	mad.lo.cc.u64 %rd6040, %rd49351, %rd49353, %rd6006;
madc.hi.u64 %rd6041, %rd49351, %rd49353, 0;
add.cc.u64 %rd6040, %rd6040, %rd6035;
addc.u64 %rd6041, %rd6041, 0;

	// end inline asm
	// begin inline asm
	mad.lo.cc.u64 %rd6046, %rd49352, %rd49353, %rd6012;
madc.hi.u64 %rd6047, %rd49352, %rd49353, 0;
add.cc.u64 %rd6046, %rd6046, %rd6041;
addc.u64 %rd6047, %rd6047, 0;

	// end inline asm
	// begin inline asm
	mad.lo.cc.u64 %rd6052, %rd49353, %rd49353, %rd6018;
madc.hi.u64 %rd6053, %rd49353, %rd49353, 0;
add.cc.u64 %rd6052, %rd6052, %rd6047;
addc.u64 %rd6053, %rd6053, 0;

	// end inline asm
	// begin inline asm
	mad.lo.cc.u64 %rd6058, %rd49354, %rd49353, %rd6024;
madc.hi.u64 %rd6059, %rd49354, %rd49353, 0;
add.cc.u64 %rd6058, %rd6058, %rd6053;
addc.u64 %rd6059, %rd6059, 0;

	// end inline asm
	// begin inline asm
	mad.lo.cc.u64 %rd6064, %rd49355, %rd49353, %rd6030;
madc.hi.u64 %rd6065, %rd49355, %rd49353, 0;
add.cc.u64 %rd6064, %rd6064, %rd6059;
addc.u64 %rd6065, %rd6065, 0;

	// end inline asm
	// begin inline asm
	add.cc.u64 %rd6070, %rd6072, %rd6065;
addc.u64 %rd6071, 0, 0;

	// end inline asm
	mul.lo.s64 	%rd6106, %rd6034, -8506173809081122819;
	// begin inline asm
	mad.lo.cc.u64 %rd6074, %rd6106, %rd6237, %rd6034;
madc.hi.u64 %rd6075, %rd6106, %rd6237, 0;
add.cc.u64 %rd6074, %rd6074, %rd6239;
addc.u64 %rd6075, %rd6075, 0;

	// end inline asm
	// begin inline asm
	mad.lo.cc.u64 %rd6080, %rd6106, %rd6243, %rd6040;
madc.hi.u64 %rd6081, %rd6106, %rd6243, 0;
add.cc.u64 %rd6080, %rd6080, %rd6075;
addc.u64 %rd6081, %rd6081, 0;

	// end inline asm
	// begin inline asm
	mad.lo.cc.u64 %rd6086, %rd6106, %rd6249, %rd6046;
madc.hi.u64 %rd6087, %rd6106, %rd6249, 0;
add.cc.u64 %rd6086, %rd6086, %rd6081;
addc.u64 %rd6087, %rd6087, 0;

	// end inline asm
	// begin inline asm
	mad.lo.cc.u64 %rd6092, %rd6106, %rd6255, %rd6052;
madc.hi.u64 %rd6093, %rd6106, %rd6255, 0;
add.cc.u64 %rd6092, %rd6092, %rd6087;
addc.u64 %rd6093, %rd6093, 0;

	// end inline asm
	// begin inline asm
	mad.lo.cc.u64 %rd6098, %rd6106, %rd6261, %rd6058;
madc.hi.u64 %rd6099, %rd6106, %rd6261, 0;
add.cc.u64 %rd6098, %rd6098, %rd6093;
addc.u64 %rd6099, %rd6099, 0;

	// end inline asm
	// begin inline asm
	mad.lo.cc.u64 %rd6104, %rd6106, %rd6267, %rd6064;
madc.hi.u64 %rd6105, %rd6106, %rd6267, 0;
add.cc.u64 %rd6104, %rd6104, %rd6099;
addc.u64 %rd6105, %rd6105, 0;

	// end inline asm
	// begin inline asm
	add.cc.u64 %rd6110, %rd6070, %rd6105;
addc.u64 %rd6111, 0, 0;

	// end inline asm
	add.s64 	%rd6152, %rd6071, %rd6111;
	// begin inline asm
	mad.lo.cc.u64 %rd6114, %rd49350, %rd49354, %rd6080;
madc.hi.u64 %rd6115, %rd49350, %rd49354, 0;
add.cc.u64 %rd6114, %rd6114, %rd6239;
addc.u64 %rd6115, %rd6115, 0;

	// end inline asm
	// begin inline asm
	mad.lo.cc.u64 %rd6120, %rd49351, %rd49354, %rd6086;
madc.hi.u64 %rd6121, %rd49351, %rd49354, 0;
add.cc.u64 %rd6120, %rd6120, %rd6115;
addc.u64 %rd6121, %rd6121, 0;

	// end inline asm
	// begin inline asm
	mad.lo.cc.u64 %rd6126, %rd49352, %rd49354, %rd6092;
madc.hi.u64 %rd6127, %rd49352, %rd49354, 0;
add.cc.u64 %rd6126, %rd6126, %rd6121;
addc.u64 %rd6127, %rd6127, 0;

	// end inline asm
	// begin inline asm
	mad.lo.cc.u64 %rd6132, %rd49353, %rd49354, %rd6098;
madc.hi.u64 %rd6133, %rd49353, %rd49354, 0;
add.cc.u64 %rd6132, %rd6132, %rd6127;
addc.u64 %rd6133, %rd6133, 0;

	// end inline asm
	// begin inline asm
	mad.lo.cc.u64 %rd6138, %rd49354, %rd49354, %rd6104;
madc.hi.u64 %rd6139, %rd49354, %rd49354, 0;
add.cc.u64 %rd6138, %rd6138, %rd6133;
addc.u64 %rd6139, %rd6139, 0;

	// end inline asm
	// begin inline asm
	mad.lo.cc.u64 %rd6144, %rd49355, %rd49354, %rd6110;
madc.hi.u64 %rd6145, %rd49355, %rd49354, 0;
add.cc.u64 %rd6144, %rd6144, %rd6139;
addc.u64 %rd6145, %rd6145, 0;

	// end inline asm
	// begin inline asm
	add.cc.u64 %rd6150, %rd6152, %rd6145;
addc.u64 %rd6151, 0, 0;

	// end inline asm
	mul.lo.s64 	%rd6186, %rd6114, -8506173809081122819;
	// begin inline asm
	mad.lo.cc.u64 %rd6154, %rd6186, %rd6237, %rd6114;
madc.hi.u64 %rd6155, %rd6186, %rd6237, 0;
add.cc.u64 %rd6154, %rd6154, %rd6239;
addc.u64 %rd6155, %rd6155, 0;

	// end inline asm
	// begin inline asm
	mad.lo.cc.u64 %rd6160, %rd6186, %rd6243, %rd6120;
madc.hi.u64 %rd6161, %rd6186, %rd6243, 0;
add.cc.u64 %rd6160, %rd6160, %rd6155;
addc.u64 %rd6161, %rd6161, 0;

	// end inline asm
	// begin inline asm
	mad.lo.cc.u64 %rd6166, %rd6186, %rd6249, %rd6126;
madc.hi.u64 %rd6167, %rd6186, %rd6249, 0;
add.cc.u64 %rd6166, %rd6166, %rd6161;
addc.u64 %rd6167, %rd6167, 0;

	// end inline asm
	// begin inline asm
	mad.lo.cc.u64 %rd6172, %rd6186, %rd6255, %rd6132;
madc.hi.u64 %rd6173, %rd6186, %rd6255, 0;
add.cc.u64 %rd6172, %rd6172, %rd6167;
addc.u64 %rd6173, %rd6173, 0;

	// end inline asm
	// begin inline asm
	mad.lo.cc.u64 %rd6178, %rd6186, %rd6261, %rd6138;
madc.hi.u64 %rd6179, %rd6186, %rd6261, 0;
add.cc.u64 %rd6178, %rd6178, %rd6173;
addc.u64 %rd6179, %rd6179, 0;

	// end inline asm
	// begin inline asm
	mad.lo.cc.u64 %rd6184, %rd6186, %rd6267, %rd6144;
madc.hi.u64 %rd6185, %rd6186, %rd6267, 0;
add.cc.u64 %rd6184, %rd6184, %rd6179;
addc.u64 %rd6185, %rd6185, 0;

	// end inline asm
	// begin inline asm
	add.cc.u64 %rd6190, %rd6150, %rd6185;
addc.u64 %rd6191, 0, 0;

	// end inline asm
	add.s64 	%rd6232, %rd6151, %rd6191;
	// begin inline asm
	mad.lo.cc.u64 %rd6194, %rd49350, %rd49355, %rd6160;
madc.hi.u64 %rd6195, %rd49350, %rd49355, 0;
add.cc.u64 %rd6194, %rd6194, %rd6239;
addc.u64 %rd6195, %rd6195, 0;

	// end inline asm
	// begin inline asm
	mad.lo.cc.u64 %rd6200, %rd49351, %rd49355, %rd6166;
madc.hi.u64 %rd6201, %rd49351, %rd49355, 0;
add.cc.u64 %rd6200, %rd6200, %rd6195;
addc.u64 %rd6201, %rd6201, 0;

	// end inline asm
	// begin inline asm
	mad.lo.cc.u64 %rd6206, %rd49352, %rd49355, %rd6172;
madc.hi.u64 %rd6207, %rd49352, %rd49355, 0;
add.cc.u64 %rd6206, %rd6206, %rd6201;
addc.u64 %rd6207, %rd6207, 0;

	// end inline asm
	// begin inline asm
	mad.lo.cc.u64 %rd6212, %rd49353, %rd49355, %rd6178;
madc.hi.u64 %rd6213, %rd49353, %rd49355, 0;
add.cc.u64 %rd6212, %rd6212, %rd6207;
addc.u64 %rd6213, %rd6213, 0;

	// end inline asm
	// begin inline asm
	mad.lo.cc.u64 %rd6218, %rd49354, %rd49355, %rd6184;
madc.hi.u64 %rd6219, %rd49354, %rd49355, 0;
add.cc.u64 %rd6218, %rd6218, %rd6213;
addc.u64 %rd6219, %rd6219, 0;

	// end inline asm
	// begin inline asm
	mad.lo.cc.u64 %rd6224, %rd49355, %rd49355, %rd6190;
madc.hi.u64 %rd6225, %rd49355, %rd49355, 0;
add.cc.u64 %rd6224, %rd6224, %rd6219;
addc.u64 %rd6225, %rd6225, 0;

	// end inline asm
	// begin inline asm
	add.cc.u64 %rd6230, %rd6232, %rd6225;
addc.u64 %rd6231, 0, 0;

	// end inline asm
	mul.lo.s64 	%rd6266, %rd6194, -8506173809081122819;
	// begin inline asm
	mad.lo.cc.u64 %rd6234, %rd6266, %rd6237, %rd6194;
madc.hi.u64 %rd6235, %rd6266, %rd6237, 0;
add.cc.u64 %rd6234, %rd6234, %rd6239;
addc.u64 %rd6235, %rd6235, 0;

	// end inline asm
	// begin inline asm
	mad.lo.cc.u64 %rd49356, %rd6266, %rd6243, %rd6200;
madc.hi.u64 %rd6241, %rd6266, %rd6243, 0;
add.cc.u64 %rd49356, %rd49356, %rd6235;
addc.u64 %rd6241, %rd6241, 0;

	// end inline asm
	// begin inline asm
	mad.lo.cc.u64 %rd49357, %rd6266, %rd6249, %rd6206;
madc.hi.u64 %rd6247, %rd6266, %rd6249, 0;
add.cc.u64 %rd49357, %rd49357, %rd6241;
addc.u64 %rd6247, %rd6247, 0;

	// end inline asm
	// begin inline asm
	mad.lo.cc.u64 %rd6286, %rd6266, %rd6255, %rd6212;
madc.hi.u64 %rd6253, %rd6266, %rd6255, 0;
add.cc.u64 %rd6286, %rd6286, %rd6247;
addc.u64 %rd6253, %rd6253, 0;

	// end inline asm
	// begin inline asm
	mad.lo.cc.u64 %rd6287, %rd6266, %rd6261, %rd6218;
madc.hi.u64 %rd6259, %rd6266, %rd6261, 0;
add.cc.u64 %rd6287, %rd6287, %rd6253;
addc.u64 %rd6259, %rd6259, 0;

	// end inline asm
	// begin inline asm
	mad.lo.cc.u64 %rd6288, %rd6266, %rd6267, %rd6224;
madc.hi.u64 %rd6265, %rd6266, %rd6267, 0;
add.cc.u64 %rd6288, %rd6288, %rd6259;
addc.u64 %rd6265, %rd6265, 0;

	// end inline asm
	// begin inline asm
	add.cc.u64 %rd6289, %rd6230, %rd6265;
addc.u64 %rd6271, 0, 0;

	// end inline asm
	setp.gt.u64 	%p104, %rd6289, 1873798617647539866;
	@%p104 bra 	$L__BB2_326;
	setp.eq.s64 	%p105, %rd6289, 1873798617647539866;
	mov.u64 	%rd49358, %rd6286;
	mov.u64 	%rd49359, %rd6287;
	mov.u64 	%rd49360, %rd6288;
	mov.u64 	%rd49361, %rd6289;
	@%p105 bra 	$L__BB2_318;
	bra.uni 	$L__BB2_327;
$L__BB2_318:
	setp.gt.u64 	%p106, %rd6288, 5412103778470702295;
	@%p106 bra 	$L__BB2_326;
	setp.ne.s64 	%p107, %rd6288, 5412103778470702295;
	mov.b64 	%rd49361, 1873798617647539866;
	mov.u64 	%rd49358, %rd6286;
	mov.u64 	%rd49359, %rd6287;
	mov.u64 	%rd49360, %rd6288;
	@%p107 bra 	$L__BB2_327;
	setp.gt.u64 	%p108, %rd6287, 7239337960414712511;
	@%p108 bra 	$L__BB2_326;
	setp.ne.s64 	%p109, %rd6287, 7239337960414712511;
	mov.b64 	%rd49360, 5412103778470702295;
	mov.u64 	%rd49358, %rd6286;
	mov.u64 	%rd49359, %rd6287;
	@%p109 bra 	$L__BB2_327;
	setp.gt.u64 	%p110, %rd6286, 7435674573564081700;
	@%p110 bra 	$L__BB2_326;
	setp.ne.s64 	%p111, %rd6286, 7435674573564081700;
	mov.b64 	%rd49359, 7239337960414712511;
	mov.u64 	%rd49358, %rd6286;
	@%p111 bra 	$L__BB2_327;
	setp.gt.u64 	%p112, %rd49357, 2210141511517208575;
	@%p112 bra 	$L__BB2_326;
	setp.ne.s64 	%p113, %rd49357, 2210141511517208575;
	setp.lt.u64 	%p114, %rd49356, -5044313057631688021;
	or.pred  	%p115, %p113, %p114;
	mov.b64 	%rd49358, 7435674573564081700;
	@%p115 bra 	$L__BB2_327;
$L__BB2_326:
	mov.b64 	%rd6290, -5044313057631688021;
	mov.b64 	%rd6291, 2210141511517208575;
	mov.b64 	%rd6292, 7435674573564081700;
	mov.b64 	%rd6293, 7239337960414712511;
	mov.b64 	%rd6294, 5412103778470702295;
	mov.b64 	%rd6295, 1873798617647539866;
	// begin inline asm
	sub.cc.u64 %rd49356, %rd49356, %rd6290;
subc.cc.u64 %rd49357, %rd49357, %rd6291;
subc.cc.u64 %rd6286, %rd6286, %rd6292;
subc.cc.u64 %rd6287, %rd6287, %rd6293;
subc.cc.u64 %rd6288, %rd6288, %rd6294;
subc.u64 %rd6289, %rd6289, %rd6295;

	// end inline asm
	mov.u64 	%rd49358, %rd6286;
	mov.u64 	%rd49359, %rd6287;
	mov.u64 	%rd49360, %rd6288;
	mov.u64 	%rd49361, %rd6289;
$L__BB2_327:
	mov.b64 	{%r124, %r125}, %rd49361;
	mov.b64 	{%r126, %r127}, %rd49360;
	shf.l.wrap.b32 	%r128, %r127, %r124, 1;
	shf.l.wrap.b32 	%r129, %r124, %r125, 1;
	mov.b64 	%rd6317, {%r128, %r129};
	mov.b64 	{%r130, %r131}, %rd49359;
	shf.l.wrap.b32 	%r132, %r131, %r126, 1;
	shf.l.wrap.b32 	%r133, %r126, %r127, 1;
	mov.b64 	%rd6316, {%r132, %r133};
	mov.b64 	{%r134, %r135}, %rd49358;
	shf.l.wrap.b32 	%r136, %r135, %r130, 1;
	shf.l.wrap.b32 	%r137, %r130, %r131, 1;
	mov.b64 	%rd6315, {%r136, %r137};
	mov.b64 	{%r138, %r139}, %rd49357;
	shf.l.wrap.b32 	%r140, %r139, %r134, 1;
	shf.l.wrap.b32 	%r141, %r134, %r135, 1;
	mov.b64 	%rd6314, {%r140, %r141};
	mov.b64 	{%r142, %r143}, %rd49356;
	shf.l.wrap.b32 	%r144, %r143, %r138, 1;
	shf.l.wrap.b32 	%r145, %r138, %r139, 1;
	mov.b64 	%rd49363, {%r144, %r145};
	shl.b64 	%rd49362, %rd49356, 1;
	setp.gt.u64 	%p116, %rd6317, 1873798617647539866;
	@%p116 bra 	$L__BB2_337;
	setp.eq.s64 	%p117, %rd6317, 1873798617647539866;
	mov.u64 	%rd49364, %rd6314;
	mov.u64 	%rd49365, %rd6315;
	mov.u64 	%rd49366, %rd6316;
	mov.u64 	%rd49367, %rd6317;
	@%p117 bra 	$L__BB2_329;
	bra.uni 	$L__BB2_338;
$L__BB2_329:
	setp.gt.u64 	%p118, %rd6316, 5412103778470702295;
	@%p118 bra 	$L__BB2_337;
	setp.ne.s64 	%p119, %rd6316, 5412103778470702295;
	mov.b64 	%rd49367, 1873798617647539866;
	mov.u64 	%rd49364, %rd6314;
	mov.u64 	%rd49365, %rd6315;
	mov.u64 	%rd49366, %rd6316;
	@%p119 bra 	$L__BB2_338;
	setp.gt.u64 	%p120, %rd6315, 7239337960414712511;
	@%p120 bra 	$L__BB2_337;
	setp.ne.s64 	%p121, %rd6315, 7239337960414712511;
	mov.b64 	%rd49366, 5412103778470702295;
	mov.u64 	%rd49364, %rd6314;
	mov.u64 	%rd49365, %rd6315;
	@%p121 bra 	$L__BB2_338;
	setp.gt.u64 	%p122, %rd6314, 7435674573564081700;
	@%p122 bra 	$L__BB2_337;
	setp.ne.s64 	%p123, %rd6314, 7435674573564081700;
	mov.b64 	%rd49365, 7239337960414712511;
	mov.u64 	%rd49364, %rd6314;
	@%p123 bra 	$L__BB2_338;
	setp.gt.u64 	%p124, %rd49363, 2210141511517208575;
	@%p124 bra 	$L__BB2_337;
	setp.ne.s64 	%p125, %rd49363, 2210141511517208575;
	setp.lt.u64 	%p126, %rd49362, -5044313057631688020;
	or.pred  	%p127, %p125, %p126;
	mov.b64 	%rd49364, 7435674573564081700;
	@%p127 bra 	$L__BB2_338;
$L__BB2_337:
	mov.b64 	%rd6318, -5044313057631688021;
	mov.b64 	%rd6319, 2210141511517208575;
	mov.b64 	%rd6320, 7435674573564081700;
	mov.b64 	%rd6321, 7239337960414712511;
	mov.b64 	%rd6322, 5412103778470702295;
	mov.b64 	%rd6323, 1873798617647539866;
	// begin inline asm
	sub.cc.u64 %rd49362, %rd49362, %rd6318;
subc.cc.u64 %rd49363, %rd49363, %rd6319;
subc.cc.u64 %rd6314, %rd6314, %rd6320;
subc.cc.u64 %rd6315, %rd6315, %rd6321;
subc.cc.u64 %rd6316, %rd6316, %rd6322;
subc.u64 %rd6317, %rd6317, %rd6323;

	// end inline asm
	mov.u64 	%rd49364, %rd6314;
	mov.u64 	%rd49365, %rd6315;
	mov.u64 	%rd49366, %rd6316;
	mov.u64 	%rd49367, %rd6317;
$L__BB2_338:
	mov.b64 	{%r146, %r147}, %rd49367;
	mov.b64 	{%r148, %r149}, %rd49366;
	shf.l.wrap.b32 	%r150, %r149, %r146, 1;
	shf.l.wrap.b32 	%r151, %r146, %r147, 1;
	mov.b64 	%rd6345, {%r150, %r151};
	mov.b64 	{%r152, %r153}, %rd49365;
	shf.l.wrap.b32 	%r154, %r153, %r148, 1;
	shf.l.wrap.b32 	%r155, %r148, %r149, 1;
	mov.b64 	%rd6344, {%r154, %r155};
	mov.b64 	{%r156, %r157}, %rd49364;
	shf.l.wrap.b32 	%r158, %r157, %r152, 1;
	shf.l.wrap.b32 	%r159, %r152, %r153, 1;
	mov.b64 	%rd6343, {%r158, %r159};
	mov.b64 	{%r160, %r161}, %rd49363;
	shf.l.wrap.b32 	%r162, %r161, %r156, 1;
	shf.l.wrap.b32 	%r163, %r156, %r157, 1;
	mov.b64 	%rd6342, {%r162, %r163};
	mov.b64 	{%r164, %r165}, %rd49362;
	shf.l.wrap.b32 	%r166, %r165, %r160, 1;
	shf.l.wrap.b32 	%r167, %r160, %r161, 1;
	mov.b64 	%rd49369, {%r166, %r167};
	shl.b64 	%rd49368, %rd49362, 1;
	setp.gt.u64 	%p128, %rd6345, 1873798617647539866;
	@%p128 bra 	$L__BB2_348;
	setp.eq.s64 	%p129, %rd6345, 1873798617647539866;
	mov.u64 	%rd49370, %rd6342;
	mov.u64 	%rd49371, %rd6343;
	mov.u64 	%rd49372, %rd6344;
	mov.u64 	%rd49373, %rd6345;
	@%p129 bra 	$L__BB2_340;
	bra.uni 	$L__BB2_349;
$L__BB2_340:
	setp.gt.u64 	%p130, %rd6344, 5412103778470702295;
	@%p130 bra 	$L__BB2_348;
	setp.ne.s64 	%p131, %rd6344, 5412103778470702295;
	mov.b64 	%rd49373, 1873798617647539866;
	mov.u64 	%rd49370, %rd6342;
	mov.u64 	%rd49371, %rd6343;
	mov.u64 	%rd49372, %rd6344;
	@%p131 bra 	$L__BB2_349;
	setp.gt.u64 	%p132, %rd6343, 7239337960414712511;
	@%p132 bra 	$L__BB2_348;
	setp.ne.s64 	%p133, %rd6343, 7239337960414712511;
	mov.b64 	%rd49372, 5412103778470702295;
	mov.u64 	%rd49370, %rd6342;
	mov.u64 	%rd49371, %rd6343;
	@%p133 bra 	$L__BB2_349;
	setp.gt.u64 	%p134, %rd6342, 7435674573564081700;
	@%p134 bra 	$L__BB2_348;
	setp.ne.s64 	%p135, %rd6342, 7435674573564081700;
	mov.b64 	%rd49371, 7239337960414712511;
	mov.u64 	%rd49370, %rd6342;
	@%p135 bra 	$L__BB2_349;
	setp.gt.u64 	%p136, %rd49369, 2210141511517208575;
	@%p136 bra 	$L__BB2_348;
	setp.ne.s64 	%p137, %rd49369, 2210141511517208575;
	setp.lt.u64 	%p138, %rd49368, -5044313057631688020;
	or.pred  	%p139, %p137, %p138;
	mov.b64 	%rd49370, 7435674573564081700;
	@%p139 bra 	$L__BB2_349;
$L__BB2_348:
	mov.b64 	%rd6346, -5044313057631688021;
	mov.b64 	%rd6347, 2210141511517208575;
	mov.b64 	%rd6348, 7435674573564081700;
	mov.b64 	%rd6349, 7239337960414712511;
	mov.b64 	%rd6350, 5412103778470702295;
	mov.b64 	%rd6351, 1873798617647539866;
	// begin inline asm
	sub.cc.u64 %rd49368, %rd49368, %rd6346;
subc.cc.u64 %rd49369, %rd49369, %rd6347;
subc.cc.u64 %rd6342, %rd6342, %rd6348;
subc.cc.u64 %rd6343, %rd6343, %rd6349;
subc.cc.u64 %rd6344, %rd6344, %rd6350;
subc.u64 %rd6345, %rd6345, %rd6351;

	// end inline asm
	mov.u64 	%rd49370, %rd6342;
	mov.u64 	%rd49371, %rd6343;
	mov.u64 	%rd49372, %rd6344;
	mov.u64 	%rd49373, %rd6345;
$L__BB2_349:
	mov.b64 	%rd6803, 0;
	// begin inline asm
	mad.lo.cc.u64 %rd6358, %rd49350, %rd49368, %rd6803;
madc.hi.u64 %rd6359, %rd49350, %rd49368, 0;
add.cc.u64 %rd6358, %rd6358, %rd6803;
addc.u64 %rd6359, %rd6359, 0;

	// end inline asm
	// begin inline asm
	mad.lo.cc.u64 %rd6364, %rd49351, %rd49368, %rd6803;
madc.hi.u64 %rd6365, %rd49351, %rd49368, 0;
add.cc.u64 %rd6364, %rd6364, %rd6359;
addc.u64 %rd6365, %rd6365, 0;

	// end inline asm
	// begin inline asm
	mad.lo.cc.u64 %rd6370, %rd49352, %rd49368, %rd6803;
madc.hi.u64 %rd6371, %rd49352, %rd49368, 0;
add.cc.u64 %rd6370, %rd6370, %rd6365;
addc.u64 %rd6371, %rd6371, 0;

	// end inline asm
	// begin inline asm
	mad.lo.cc.u64 %rd6376, %rd49353, %rd49368, %rd6803;
madc.hi.u64 %rd6377, %rd49353, %rd49368, 0;
add.cc.u64 %rd6376, %rd6376, %rd6371;
addc.u64 %rd6377, %rd6377, 0;

	// end inline asm
	// begin inline asm
	mad.lo.cc.u64 %rd6382, %rd49354, %rd49368, %rd6803;
madc.hi.u64 %rd6383, %rd49354, %rd49368, 0;
add.cc.u64 %rd6382, %rd6382, %rd6377;
addc.u64 %rd6383, %rd6383, 0;

	// end inline asm
	// begin inline asm
	mad.lo.cc.u64 %rd6388, %rd49355, %rd49368, %rd6803;
madc.hi.u64 %rd6389, %rd49355, %rd49368, 0;
add.cc.u64 %rd6388, %rd6388, %rd6383;
addc.u64 %rd6389, %rd6389, 0;

	// end inline asm
	// begin inline asm
	add.cc.u64 %rd6394, %rd6803, %rd6389;
addc.u64 %rd6395, 0, 0;

	// end inline asm
	mul.lo.s64 	%rd6430, %rd6358, -8506173809081122819;
	mov.b64 	%rd6801, -5044313057631688021;
	// begin inline asm
	mad.lo.cc.u64 %rd6398, %rd6430, %rd6801, %rd6358;
madc.hi.u64 %rd6399, %rd6430, %rd6801, 0;
add.cc.u64 %rd6398, %rd6398, %rd6803;
addc.u64 %rd6399, %rd6399, 0;

	// end inline asm
	mov.b64 	%rd6807, 2210141511517208575;
	// begin inline asm
	mad.lo.cc.u64 %rd6404, %rd6430, %rd6807, %rd6364;
madc.hi.u64 %rd6405, %rd6430, %rd6807, 0;
add.cc.u64 %rd6404, %rd6404, %rd6399;
addc.u64 %rd6405, %rd6405, 0;

	// end inline asm
	mov.b64 	%rd6813, 7435674573564081700;
	// begin inline asm
	mad.lo.cc.u64 %rd6410, %rd6430, %rd6813, %rd6370;
madc.hi.u64 %rd6411, %rd6430, %rd6813, 0;
add.cc.u64 %rd6410, %rd6410, %rd6405;
addc.u64 %rd6411, %rd6411, 0;

	// end inline asm
	mov.b64 	%rd6819, 7239337960414712511;
	// begin inline asm
	mad.lo.cc.u64 %rd6416, %rd6430, %rd6819, %rd6376;
madc.hi.u64 %rd6417, %rd6430, %rd6819, 0;
add.cc.u64 %rd6416, %rd6416, %rd6411;
addc.u64 %rd6417, %rd6417, 0;

	// end inline asm
	mov.b64 	%rd6825, 5412103778470702295;
	// begin inline asm
	mad.lo.cc.u64 %rd6422, %rd6430, %rd6825, %rd6382;
madc.hi.u64 %rd6423, %rd6430, %rd6825, 0;
add.cc.u64 %rd6422, %rd6422, %rd6417;
addc.u64 %rd6423, %rd6423, 0;

	// end inline asm
	mov.b64 	%rd6831, 1873798617647539866;
	// begin inline asm
	mad.lo.cc.u64 %rd6428, %rd6430, %rd6831, %rd6388;
madc.hi.u64 %rd6429, %rd6430, %rd6831, 0;
add.cc.u64 %rd6428, %rd6428, %rd6423;
addc.u64 %rd6429, %rd6429, 0;

	// end inline asm
	// begin inline asm
	add.cc.u64 %rd6434, %rd6394, %rd6429;
addc.u64 %rd6435, 0, 0;

	// end inline asm
	add.s64 	%rd6476, %rd6395, %rd6435;
	// begin inline asm
	mad.lo.cc.u64 %rd6438, %rd49350, %rd49369, %rd6404;
madc.hi.u64 %rd6439, %rd49350, %rd49369, 0;
add.cc.u64 %rd6438, %rd6438, %rd6803;
addc.u64 %rd6439, %rd6439, 0;

	// end inline asm
	// begin inline asm
	mad.lo.cc.u64 %rd6444, %rd49351, %rd49369, %rd6410;
madc.hi.u64 %rd6445, %rd49351, %rd49369, 0;
add.cc.u64 %rd6444, %rd6444, %rd6439;
addc.u64 %rd6445, %rd6445, 0;

	// end inline asm
	// begin inline asm
	mad.lo.cc.u64 %rd6450, %rd49352, %rd49369, %rd6416;
madc.hi.u64 %rd6451, %rd49352, %rd49369, 0;
add.cc.u64 %rd6450, %rd6450, %rd6445;
addc.u64 %rd6451, %rd6451, 0;

	// end inline asm
	// begin inline asm
	mad.lo.cc.u64 %rd6456, %rd49353, %rd49369, %rd6422;
madc.hi.u64 %rd6457, %rd49353, %rd49369, 0;
add.cc.u64 %rd6456, %rd6456, %rd6451;
addc.u64 %rd6457, %rd6457, 0;

	// end inline asm
	// begin inline asm
	mad.lo.cc.u64 %rd6462, %rd49354, %rd49369, %rd6428;
madc.hi.u64 %rd6463, %rd49354, %rd49369, 0;
add.cc.u64 %rd6462, %rd6462, %rd6457;
addc.u64 %rd6463, %rd6463, 0;

	// end inline asm
	// begin inline asm
	mad.lo.cc.u64 %rd6468, %rd49355, %rd49369, %rd6434;
madc.hi.u64 %rd6469, %rd49355, %rd49369, 0;
add.cc.u64 %rd6468, %rd6468, %rd6463;
addc.u64 %rd6469, %rd6469, 0;

	// end inline asm
	// begin inline asm
	add.cc.u64 %rd6474, %rd6476, %rd6469;
addc.u64 %rd6475, 0, 0;

	// end inline asm
	mul.lo.s64 	%rd6510, %rd6438, -8506173809081122819;
	// begin inline asm
	mad.lo.cc.u64 %rd6478, %rd6510, %rd6801, %rd6438;
madc.hi.u64 %rd6479, %rd6510, %rd6801, 0;
add.cc.u64 %rd6478, %rd6478, %rd6803;
addc.u64 %rd6479, %rd6479, 0;

	// end inline asm
	// begin inline asm
	mad.lo.cc.u64 %rd6484, %rd6510, %rd6807, %rd6444;
madc.hi.u64 %rd6485, %rd6510, %rd6807, 0;
add.cc.u64 %rd6484, %rd6484, %rd6479;
addc.u64 %rd6485, %rd6485, 0;

	// end inline asm
	// begin inline asm
	mad.lo.cc.u64 %rd6490, %rd6510, %rd6813, %rd6450;
madc.hi.u64 %rd6491, %rd6510, %rd6813, 0;
add.cc.u64 %rd6490, %rd6490, %rd6485;
addc.u64 %rd6491, %rd6491, 0;

	// end inline asm
	// begin inline asm
	mad.lo.cc.u64 %rd6496, %rd6510, %rd6819, %rd6456;
madc.hi.u64 %rd6497, %rd6510, %rd6819, 0;
add.cc.u64 %rd6496, %rd6496, %rd6491;
addc.u64 %rd6497, %rd6497, 0;

	// end inline asm
	// begin inline asm
	mad.lo.cc.u64 %rd6502, %rd6510, %rd6825, %rd6462;
madc.hi.u64 %rd6503, %rd6510, %rd6825, 0;
add.cc.u64 %rd6502, %rd6502, %rd6497;
addc.u64 %rd6503, %rd6503, 0;

	// end inline asm
	// begin inline asm
	mad.lo.cc.u64 %rd6508, %rd6510, %rd6831, %rd6468;
madc.hi.u64 %rd6509, %rd6510, %rd6831, 0;
add.cc.u64 %rd6508, %rd6508, %rd6503;
addc.u64 %rd6509, %rd6509, 0;

	// end inline asm
	// begin inline asm
	add.cc.u64 %rd6514, %rd6474, %rd6509;
addc.u64 %rd6515, 0, 0;

	// end inline asm
	add.s64 	%rd6556, %rd6475, %rd6515;
	// begin inline asm
	mad.lo.cc.u64 %rd6518, %rd49350, %rd49370, %rd6484;
madc.hi.u64 %rd6519, %rd49350, %rd49370, 0;
add.cc.u64 %rd6518, %rd6518, %rd6803;
addc.u64 %rd6519, %rd6519, 0;

	// end inline asm
	// begin inline asm
	mad.lo.cc.u64 %rd6524, %rd49351, %rd49370, %rd6490;
madc.hi.u64 %rd6525, %rd49351, %rd49370, 0;
add.cc.u64 %rd6524, %rd6524, %rd6519;
addc.u64 %rd6525, %rd6525, 0;

	// end inline asm
	// begin inline asm
	mad.lo.cc.u64 %rd6530, %rd49352, %rd49370, %rd6496;
madc.hi.u64 %rd6531, %rd49352, %rd49370, 0;
add.cc.u64 %rd6530, %rd6530, %rd6525;
addc.u64 %rd6531, %rd6531, 0;

	// end inline asm
	// begin inline asm
	mad.lo.cc.u64 %rd6536, %rd49353, %rd49370, %rd6502;
madc.hi.u64 %rd6537, %rd49353, %rd49370, 0;
add.cc.u64 %rd6536, %rd6536, %rd6531;
addc.u64 %rd6537, %rd6537, 0;

	// end inline asm
	// begin inline asm
	mad.lo.cc.u64 %rd6542, %rd49354, %rd49370, %rd6508;
madc.hi.u64 %rd6543, %rd49354, %rd49370, 0;
add.cc.u64 %rd6542, %rd6542, %rd6537;
addc.u64 %rd6543, %rd6543, 0;

	// end inline asm
	// begin inline asm
	mad.lo.cc.u64 %rd6548, %rd49355, %rd49370, %rd6514;
madc.hi.u64 %rd6549, %rd49355, %rd49370, 0;
add.cc.u64 %rd6548, %rd6548, %rd6543;
addc.u64 %rd6549, %rd6549, 0;

	// end inline asm
	// begin inline asm
	add.cc.u64 %rd6554, %rd6556, %rd6549;
addc.u64 %rd6555, 0, 0;

	// end inline asm
	mul.lo.s64 	%rd6590, %rd6518, -8506173809081122819;
	// begin inline asm
	mad.lo.cc.u64 %rd6558, %rd6590, %rd6801, %rd6518;
madc.hi.u64 %rd6559, %rd6590, %rd6801, 0;
add.cc.u64 %rd6558, %rd6558, %rd6803;
addc.u64 %rd6559, %rd6559, 0;

	// end inline asm
	// begin inline asm
	mad.lo.cc.u64 %rd6564, %rd6590, %rd6807, %rd6524;
madc.hi.u64 %rd6565, %rd6590, %rd6807, 0;
add.cc.u64 %rd6564, %rd6564, %rd6559;
addc.u64 %rd6565, %rd6565, 0;

	// end inline asm
	// begin inline asm
	mad.lo.cc.u64 %rd6570, %rd6590, %rd6813, %rd6530;
madc.hi.u64 %rd6571, %rd6590, %rd6813, 0;
add.cc.u64 %rd6570, %rd6570, %rd6565;
addc.u64 %rd6571, %rd6571, 0;

	// end inline asm
	// begin inline asm
	mad.lo.cc.u64 %rd6576, %rd6590, %rd6819, %rd6536;
madc.hi.u64 %rd6577, %rd6590, %rd6819, 0;
add.cc.u64 %rd6576, %rd6576, %rd6571;
addc.u64 %rd6577, %rd6577, 0;

	// end inline asm
	// begin inline asm
	mad.lo.cc.u64 %rd6582, %rd6590, %rd6825, %rd6542;
madc.hi.u64 %rd6583, %rd6590, %rd6825, 0;
add.cc.u64 %rd6582, %rd6582, %rd6577;
addc.u64 %rd6583, %rd6583, 0;

	// end inline asm
	// begin inline asm
	mad.lo.cc.u64 %rd6588, %rd6590, %rd6831, %rd6548;
madc.hi.u64 %rd6589, %rd6590, %rd6831, 0;
add.cc.u64 %rd6588, %rd6588, %rd6583;
addc.u64 %rd6589, %rd6589, 0;

	// end inline asm
	// begin inline asm
	add.cc.u64 %rd6594, %rd6554, %rd6589;
addc.u64 %rd6595, 0, 0;

	// end inline asm
	add.s64 	%rd6636, %rd6555, %rd6595;
	// begin inline asm
	mad.lo.cc.u64 %rd6598, %rd49350, %rd49371, %rd6564;
madc.hi.u64 %rd6599, %rd49350, %rd49371, 0;
add.cc.u64 %rd6598, %rd6598, %rd6803;
addc.u64 %rd6599, %rd6599, 0;

	// end inline asm
	// begin inline asm
	mad.lo.cc.u64 %rd6604, %rd49351, %rd49371, %rd6570;
madc.hi.u64 %rd6605, %rd49351, %rd49371, 0;
add.cc.u64 %rd6604, %rd6604, %rd6599;
addc.u64 %rd6605, %rd6605, 0;

	// end inline asm
	// begin inline asm
	mad.lo.cc.u64 %rd6610, %rd49352, %rd49371, %rd6576;
madc.hi.u64 %rd6611, %rd49352, %rd49371, 0;
add.cc.u64 %rd6610, %rd6610, %rd6605;
addc.u64 %rd6611, %rd6611, 0;

	// end inline asm
	// begin inline asm
	mad.lo.cc.u64 %rd6616, %rd49353, %rd49371, %rd6582;
madc.hi.u64 %rd6617, %rd49353, %rd49371, 0;
add.cc.u64 %rd6616, %rd6616, %rd6611;
addc.u64 %rd6617, %rd6617, 0;

	// end inline asm
	// begin inline asm
	mad.lo.cc.u64 %rd6622, %rd49354, %rd49371, %rd6588;
madc.hi.u64 %rd6623, %rd49354, %rd49371, 0;
add.cc.u64 %rd6622, %rd6622, %rd6617;
addc.u64 %rd6623, %rd6623, 0;

	// end inline asm
	// begin inline asm
	mad.lo.cc.u64 %rd6628, %rd49355, %rd49371, %rd6594;
madc.hi.u64 %rd6629, %rd49355, %rd49371, 0;
add.cc.u64 %rd6628, %rd6628, %rd6623;
addc.u64 %rd6629, %rd6629, 0;

	// end inline asm
	// begin inline asm
	add.cc.u64 %rd6634, %rd6636, %rd6629;
addc.u64 %rd6635, 0, 0;

	// end inline asm
	mul.lo.s64 	%rd6670, %rd6598, -8506173809081122819;
	// begin inline asm
	mad.lo.cc.u64 %rd6638, %rd6670, %rd6801, %rd6598;
madc.hi.u64 %rd6639, %rd6670, %rd6801, 0;
add.cc.u64 %rd6638, %rd6638, %rd6803;
addc.u64 %rd6639, %rd6639, 0;

	// end inline asm
	// begin inline asm
	mad.lo.cc.u64 %rd6644, %rd6670, %rd6807, %rd6604;
madc.hi.u64 %rd6645, %rd6670, %rd6807, 0;
add.cc.u64 %rd6644, %rd6644, %rd6639;
addc.u64 %rd6645, %rd6645, 0;

	// end inline asm
	// begin inline asm
	mad.lo.cc.u64 %rd6650, %rd6670, %rd6813, %rd6610;
madc.hi.u64 %rd6651, %rd6670, %rd6813, 0;
add.cc.u64 %rd6650, %rd6650, %rd6645;
addc.u64 %rd6651, %rd6651, 0;

	// end inline asm
	// begin inline asm
	mad.lo.cc.u64 %rd6656, %rd6670, %rd6819, %rd6616;
madc.hi.u64 %rd6657, %rd6670, %rd6819, 0;
add.cc.u64 %rd6656, %rd6656, %rd6651;
addc.u64 %rd6657, %rd6657, 0;

	// end inline asm
	// begin inline asm
	mad.lo.cc.u64 %rd6662, %rd6670, %rd6825, %rd6622;
madc.hi.u64 %rd6663, %rd6670, %rd6825, 0;
add.cc.u64 %rd6662, %rd6662, %rd6657;
addc.u64 %rd6663, %rd6663, 0;

	// end inline asm
	// begin inline asm
	mad.lo.cc.u64 %rd6668, %rd6670, %rd6831, %rd6628;
madc.hi.u64 %rd6669, %rd6670, %rd6831, 0;
add.cc.u64 %rd6668, %rd6668, %rd6663;
addc.u64 %rd6669, %rd6669, 0;

	// end inline asm
	// begin inline asm
	add.cc.u64 %rd6674, %rd6634, %rd6669;
addc.u64 %rd6675, 0, 0;

	// end inline asm
	add.s64 	%rd6716, %rd6635, %rd6675;
	// begin inline asm
	mad.lo.cc.u64 %rd6678, %rd49350, %rd49372, %rd6644;
madc.hi.u64 %rd6679, %rd49350, %rd49372, 0;
add.cc.u64 %rd6678, %rd6678, %rd6803;
addc.u64 %rd6679, %rd6679, 0;

	// end inline asm
	// begin inline asm
	mad.lo.cc.u64 %rd6684, %rd49351, %rd49372, %rd6650;
madc.hi.u64 %rd6685, %rd49351, %rd49372, 0;
add.cc.u64 %rd6684, %rd6684, %rd6679;
addc.u64 %rd6685, %rd6685, 0;

	// end inline asm
	// begin inline asm
	mad.lo.cc.u64 %rd6690, %rd49352, %rd49372, %rd6656;
madc.hi.u64 %rd6691, %rd49352, %rd49372, 0;
add.cc.u64 %rd6690, %rd6690, %rd6685;
addc.u64 %rd6691, %rd6691, 0;

	// end inline asm
	// begin inline asm
	mad.lo.cc.u64 %rd6696, %rd49353, %rd49372, %rd6662;
madc.hi.u64 %rd6697, %rd49353, %rd49372, 0;
add.cc.u64 %rd6696, %rd6696, %rd6691;
addc.u64 %rd6697, %rd6697, 0;

	// end inline asm
	// begin inline asm
	mad.lo.cc.u64 %rd6702, %rd49354, %rd49372, %rd6668;
madc.hi.u64 %rd6703, %rd49354, %rd49372, 0;
add.cc.u64 %rd6702, %rd6702, %rd6697;
addc.u64 %rd6703, %rd6703, 0;

	// end inline asm
	// begin inline asm
	mad.lo.cc.u64 %rd6708, %rd49355, %rd49372, %rd6674;
madc.hi.u64 %rd6709, %rd49355, %rd49372, 0;
add.cc.u64 %rd6708, %rd6708, %rd6703;
addc.u64 %rd6709, %rd6709, 0;

	// end inline asm
	// begin inline asm
	add.cc.u64 %rd6714, %rd6716, %rd6709;
addc.u64 %rd6715, 0, 0;

	// end inline asm
	mul.lo.s64 	%rd6750, %rd6678, -8506173809081122819;
	// begin inline asm
	mad.lo.cc.u64 %rd6718, %rd6750, %rd6801, %rd6678;
madc.hi.u64 %rd6719, %rd6750, %rd6801, 0;
add.cc.u64 %rd6718, %rd6718, %rd6803;
addc.u64 %rd6719, %rd6719, 0;

	// end inline asm
	// begin inline asm
	mad.lo.cc.u64 %rd6724, %rd6750, %rd6807, %rd6684;
madc.hi.u64 %rd6725, %rd6750, %rd6807, 0;
add.cc.u64 %rd6724, %rd6724, %rd6719;
addc.u64 %rd6725, %rd6725, 0;

	// end inline asm
	// begin inline asm
	mad.lo.cc.u64 %rd6730, %rd6750, %rd6813, %rd6690;
madc.hi.u64 %rd6731, %rd6750, %rd6813, 0;
add.cc.u64 %rd6730, %rd6730, %rd6725;
addc.u64 %rd6731, %rd6731, 0;

	// end inline asm
	// begin inline asm
	mad.lo.cc.u64 %rd6736, %rd6750, %rd6819, %rd6696;
madc.hi.u64 %rd6737, %rd6750, %rd6819, 0;
add.cc.u64 %rd6736, %rd6736, %rd6731;
addc.u64 %rd6737, %rd6737, 0;

	// end inline asm
	// begin inline asm
	mad.lo.cc.u64 %rd6742, %rd6750, %rd6825, %rd6702;
madc.hi.u64 %rd6743, %rd6750, %rd6825, 0;
add.cc.u64 %rd6742, %rd6742, %rd6737;
addc.u64 %rd6743, %rd6743, 0;

	// end inline asm
	// begin inline asm
	mad.lo.cc.u64 %rd6748, %rd6750, %rd6831, %rd6708;
madc.hi.u64 %rd6749, %rd6750, %rd6831, 0;
add.cc.u64 %rd6748, %rd6748, %rd6743;
addc.u64 %rd6749, %rd6749, 0;

	// end inline asm
	// begin inline asm
	add.cc.u64 %rd6754, %rd6714, %rd6749;
addc.u64 %rd6755, 0, 0;

	// end inline asm
	add.s64 	%rd6796, %rd6715, %rd6755;
	// begin inline asm
	mad.lo.cc.u64 %rd6758, %rd49350, %rd49373, %rd6724;
madc.hi.u64 %rd6759, %rd49350, %rd49373, 0;
add.cc.u64 %rd6758, %rd6758, %rd6803;
addc.u64 %rd6759, %rd6759, 0;

	// end inline asm
	// begin inline asm
	mad.lo.cc.u64 %rd6764, %rd49351, %rd49373, %rd6730;
madc.hi.u64 %rd6765, %rd49351, %rd49373, 0;
add.cc.u64 %rd6764, %rd6764, %rd6759;
addc.u64 %rd6765, %rd6765, 0;

	// end inline asm
	// begin inline asm
	mad.lo.cc.u64 %rd6770, %rd49352, %rd49373, %rd6736;
madc.hi.u64 %rd6771, %rd49352, %rd49373, 0;
add.cc.u64 %rd6770, %rd6770, %rd6765;
addc.u64 %rd6771, %rd6771, 0;

	// end inline asm
	// begin inline asm
	mad.lo.cc.u64 %rd6776, %rd49353, %rd49373, %rd6742;
madc.hi.u64 %rd6777, %rd49353, %rd49373, 0;
add.cc.u64 %rd6776, %rd6776, %rd6771;
addc.u64 %rd6777, %rd6777, 0;

	// end inline asm
	// begin inline asm
	mad.lo.cc.u64 %rd6782, %rd49354, %rd49373, %rd6748;
madc.hi.u64 %rd6783, %rd49354, %rd49373, 0;
add.cc.u64 %rd6782, %rd6782, %rd6777;
addc.u64 %rd6783, %rd6783, 0;

	// end inline asm
	// begin inline asm
	mad.lo.cc.u64 %rd6788, %rd49355, %rd49373, %rd6754;
madc.hi.u64 %rd6789, %rd49355, %rd49373, 0;
add.cc.u64 %rd6788, %rd6788, %rd6783;
addc.u64 %rd6789, %rd6789, 0;

	// end inline asm
	// begin inline asm
	add.cc.u64 %rd6794, %rd6796, %rd6789;
addc.u64 %rd6795, 0, 0;

	// end inline asm
	mul.lo.s64 	%rd6830, %rd6758, -8506173809081122819;
	// begin inline asm
	mad.lo.cc.u64 %rd6798, %rd6830, %rd6801, %rd6758;
madc.hi.u64 %rd6799, %rd6830, %rd6801, 0;
add.cc.u64 %rd6798, %rd6798, %rd6803;
addc.u64 %rd6799, %rd6799, 0;

	// end inline asm
	// begin inline asm
	mad.lo.cc.u64 %rd49374, %rd6830, %rd6807, %rd6764;
madc.hi.u64 %rd6805, %rd6830, %rd6807, 0;
add.cc.u64 %rd49374, %rd49374, %rd6799;
addc.u64 %rd6805, %rd6805, 0;

	// end inline asm
	// begin inline asm
	mad.lo.cc.u64 %rd49375, %rd6830, %rd6813, %rd6770;
madc.hi.u64 %rd6811, %rd6830, %rd6813, 0;
add.cc.u64 %rd49375, %rd49375, %rd6805;
addc.u64 %rd6811, %rd6811, 0;

	// end inline asm
	// begin inline asm
	mad.lo.cc.u64 %rd6850, %rd6830, %rd6819, %rd6776;
madc.hi.u64 %rd6817, %rd6830, %rd6819, 0;
add.cc.u64 %rd6850, %rd6850, %rd6811;
addc.u64 %rd6817, %rd6817, 0;

	// end inline asm
	// begin inline asm
	mad.lo.cc.u64 %rd6851, %rd6830, %rd6825, %rd6782;
madc.hi.u64 %rd6823, %rd6830, %rd6825, 0;
add.cc.u64 %rd6851, %rd6851, %rd6817;
addc.u64 %rd6823, %rd6823, 0;

	// end inline asm
	// begin inline asm
	mad.lo.cc.u64 %rd6852, %rd6830, %rd6831, %rd6788;
madc.hi.u64 %rd6829, %rd6830, %rd6831, 0;
add.cc.u64 %rd6852, %rd6852, %rd6823;
addc.u64 %rd6829, %rd6829, 0;

	// end inline asm
	// begin inline asm
	add.cc.u64 %rd6853, %rd6794, %rd6829;
addc.u64 %rd6835, 0, 0;

	// end inline asm
	setp.gt.u64 	%p140, %rd6853, 1873798617647539866;
	@%p140 bra 	$L__BB2_359;
	setp.eq.s64 	%p141, %rd6853, 1873798617647539866;
	mov.u64 	%rd49376, %rd6850;
	mov.u64 	%rd49377, %rd6851;
	mov.u64 	%rd49378, %rd6852;
	mov.u64 	%rd49379, %rd6853;
	@%p141 bra 	$L__BB2_351;
	bra.uni 	$L__BB2_360;
$L__BB2_351:
	setp.gt.u64 	%p142, %rd6852, 5412103778470702295;
	@%p142 bra 	$L__BB2_359;
	setp.ne.s64 	%p143, %rd6852, 5412103778470702295;
	mov.b64 	%rd49379, 1873798617647539866;
	mov.u64 	%rd49376, %rd6850;
	mov.u64 	%rd49377, %rd6851;
	mov.u64 	%rd49378, %rd6852;
	@%p143 bra 	$L__BB2_360;
	setp.gt.u64 	%p144, %rd6851, 7239337960414712511;
	@%p144 bra 	$L__BB2_359;
	setp.ne.s64 	%p145, %rd6851, 7239337960414712511;
	mov.b64 	%rd49378, 5412103778470702295;
	mov.u64 	%rd49376, %rd6850;
	mov.u64 	%rd49377, %rd6851;
	@%p145 bra 	$L__BB2_360;
	setp.gt.u64 	%p146, %rd6850, 7435674573564081700;
	@%p146 bra 	$L__BB2_359;
	setp.ne.s64 	%p147, %rd6850, 7435674573564081700;
	mov.b64 	%rd49377, 7239337960414712511;
	mov.u64 	%rd49376, %rd6850;
	@%p147 bra 	$L__BB2_360;
	setp.gt.u64 	%p148, %rd49375, 2210141511517208575;
	@%p148 bra 	$L__BB2_359;
	setp.ne.s64 	%p149, %rd49375, 2210141511517208575;
	setp.lt.u64 	%p150, %rd49374, -5044313057631688021;
	or.pred  	%p151, %p149, %p150;
	mov.b64 	%rd49376, 7435674573564081700;
	@%p151 bra 	$L__BB2_360;
$L__BB2_359:
	mov.b64 	%rd6854, -5044313057631688021;
	mov.b64 	%rd6855, 2210141511517208575;
	mov.b64 	%rd6856, 7435674573564081700;
	mov.b64 	%rd6857, 7239337960414712511;
	mov.b64 	%rd6858, 5412103778470702295;
	mov.b64 	%rd6859, 1873798617647539866;
	// begin inline asm
	sub.cc.u64 %rd49374, %rd49374, %rd6854;
subc.cc.u64 %rd49375, %rd49375, %rd6855;
subc.cc.u64 %rd6850, %rd6850, %rd6856;
subc.cc.u64 %rd6851, %rd6851, %rd6857;
subc.cc.u64 %rd6852, %rd6852, %rd6858;
subc.u64 %rd6853, %rd6853, %rd6859;

	// end inline asm
	mov.u64 	%rd49376, %rd6850;
	mov.u64 	%rd49377, %rd6851;
	mov.u64 	%rd49378, %rd6852;
	mov.u64 	%rd49379, %rd6853;
$L__BB2_360:
	mov.u64 	%rd49383, %rd49226;
	mov.u64 	%rd49381, %rd49228;
	mov.u64 	%rd49384, %rd49225;
	mov.u64 	%rd49382, %rd49227;
	mov.u64 	%rd49380, %rd49229;
	mov.u64 	%rd49385, %rd49224;
	// begin inline asm
	sub.cc.u64 %rd49380, %rd49380, %rd19;
subc.cc.u64 %rd49381, %rd49381, %rd18;
subc.cc.u64 %rd49382, %rd49382, %rd17;
subc.cc.u64 %rd49383, %rd49383, %rd16;
subc.cc.u64 %rd49384, %rd49384, %rd15;
subc.u64 %rd49385, %rd49385, %rd14;

	// end inline asm
	setp.gt.u64 	%p152, %rd49224, %rd14;
	@%p152 bra 	$L__BB2_371;
	setp.ge.u64 	%p153, %rd49224, %rd14;
	@%p153 bra 	$L__BB2_362;
	bra.uni 	$L__BB2_370;
$L__BB2_362:
	setp.gt.u64 	%p154, %rd49225, %rd15;
	@%p154 bra 	$L__BB2_371;
	setp.lt.u64 	%p155, %rd49225, %rd15;
	@%p155 bra 	$L__BB2_370;
	setp.gt.u64 	%p156, %rd49226, %rd16;
	@%p156 bra 	$L__BB2_371;
	setp.lt.u64 	%p157, %rd49226, %rd16;
	@%p157 bra 	$L__BB2_370;
	setp.gt.u64 	%p158, %rd49227, %rd17;
	@%p158 bra 	$L__BB2_371;
	setp.lt.u64 	%p159, %rd49227, %rd17;
	@%p159 bra 	$L__BB2_370;
	setp.gt.u64 	%p160, %rd49228, %rd18;
	@%p160 bra 	$L__BB2_371;
	setp.lt.u64 	%p161, %rd49228, %rd18;
	setp.lt.u64 	%p162, %rd49229, %rd19;
	or.pred  	%p163, %p161, %p162;
	@%p163 bra 	$L__BB2_370;
	bra.uni 	$L__BB2_371;
$L__BB2_370:
	mov.b64 	%rd6890, -5044313057631688021;
	mov.b64 	%rd6891, 2210141511517208575;
	mov.b64 	%rd6892, 7435674573564081700;
	mov.b64 	%rd6893, 7239337960414712511;
	mov.b64 	%rd6894, 5412103778470702295;
	mov.b64 	%rd6895, 1873798617647539866;
	// begin inline asm
	add.cc.u64 %rd49380, %rd49380, %rd6890;
addc.cc.u64 %rd49381, %rd49381, %rd6891;
addc.cc.u64 %rd49382, %rd49382, %rd6892;
addc.cc.u64 %rd49383, %rd49383, %rd6893;
addc.cc.u64 %rd49384, %rd49384, %rd6894;
addc.u64 %rd49385, %rd49385, %rd6895;

	// end inline asm
$L__BB2_371:
	mov.b64 	{%r168, %r169}, %rd49385;
	mov.b64 	{%r170, %r171}, %rd49384;
	shf.l.wrap.b32 	%r172, %r171, %r168, 1;
	shf.l.wrap.b32 	%r173, %r168, %r169, 1;
	mov.b64 	%rd6917, {%r172, %r173};
	mov.b64 	{%r174, %r175}, %rd49383;
	shf.l.wrap.b32 	%r176, %r175, %r170, 1;
	shf.l.wrap.b32 	%r177, %r170, %r171, 1;
	mov.b64 	%rd6916, {%r176, %r177};
	mov.b64 	{%r178, %r179}, %rd49382;
	shf.l.wrap.b32 	%r180, %r179, %r174, 1;
	shf.l.wrap.b32 	%r181, %r174, %r175, 1;
	mov.b64 	%rd6915, {%r180, %r181};
	mov.b64 	{%r182, %r183}, %rd49381;
	shf.l.wrap.b32 	%r184, %r183, %r178, 1;
	shf.l.wrap.b32 	%r185, %r178, %r179, 1;
	mov.b64 	%rd6914, {%r184, %r185};
	mov.b64 	{%r186, %r187}, %rd49380;
	shf.l.wrap.b32 	%r188, %r187, %r182, 1;
	shf.l.wrap.b32 	%r189, %r182, %r183, 1;
	mov.b64 	%rd49387, {%r188, %r189};
	shl.b64 	%rd49386, %rd49380, 1;
	setp.gt.u64 	%p164, %rd6917, 1873798617647539866;
	@%p164 bra 	$L__BB2_381;
	setp.eq.s64 	%p165, %rd6917, 1873798617647539866;
	mov.u64 	%rd49388, %rd6914;
	mov.u64 	%rd49389, %rd6915;
	mov.u64 	%rd49390, %rd6916;
	mov.u64 	%rd49391, %rd6917;
	@%p165 bra 	$L__BB2_373;
	bra.uni 	$L__BB2_382;
$L__BB2_373:
	setp.gt.u64 	%p166, %rd6916, 5412103778470702295;
	@%p166 bra 	$L__BB2_381;
	setp.ne.s64 	%p167, %rd6916, 5412103778470702295;
	mov.b64 	%rd49391, 1873798617647539866;
	mov.u64 	%rd49388, %rd6914;
	mov.u64 	%rd49389, %rd6915;
	mov.u64 	%rd49390, %rd6916;
	@%p167 bra 	$L__BB2_382;
	setp.gt.u64 	%p168, %rd6915, 7239337960414712511;
	@%p168 bra 	$L__BB2_381;
	setp.ne.s64 	%p169, %rd6915, 7239337960414712511;
	mov.b64 	%rd49390, 5412103778470702295;
	mov.u64 	%rd49388, %rd6914;
	mov.u64 	%rd49389, %rd6915;
	@%p169 bra 	$L__BB2_382;
	setp.gt.u64 	%p170, %rd6914, 7435674573564081700;
	@%p170 bra 	$L__BB2_381;
	setp.ne.s64 	%p171, %rd6914, 7435674573564081700;
	mov.b64 	%rd49389, 7239337960414712511;
	mov.u64 	%rd49388, %rd6914;
	@%p171 bra 	$L__BB2_382;
	setp.gt.u64 	%p172, %rd49387, 2210141511517208575;
	@%p172 bra 	$L__BB2_381;
	setp.ne.s64 	%p173, %rd49387, 2210141511517208575;
	setp.lt.u64 	%p174, %rd49386, -5044313057631688020;
	or.pred  	%p175, %p173, %p174;
	mov.b64 	%rd49388, 7435674573564081700;
	@%p175 bra 	$L__BB2_382;
$L__BB2_381:
	mov.b64 	%rd6918, -5044313057631688021;
	mov.b64 	%rd6919, 2210141511517208575;
	mov.b64 	%rd6920, 7435674573564081700;
	mov.b64 	%rd6921, 7239337960414712511;
	mov.b64 	%rd6922, 5412103778470702295;
	mov.b64 	%rd6923, 1873798617647539866;
	// begin inline asm
	sub.cc.u64 %rd49386, %rd49386, %rd6918;
subc.cc.u64 %rd49387, %rd49387, %rd6919;
subc.cc.u64 %rd6914, %rd6914, %rd6920;
subc.cc.u64 %rd6915, %rd6915, %rd6921;
subc.cc.u64 %rd6916, %rd6916, %rd6922;
subc.u64 %rd6917, %rd6917, %rd6923;

	// end inline asm
	mov.u64 	%rd49388, %rd6914;
	mov.u64 	%rd49389, %rd6915;
	mov.u64 	%rd49390, %rd6916;
	mov.u64 	%rd49391, %rd6917;
$L__BB2_382:
	mov.b64 	%rd7375, 0;
	// begin inline asm
	mad.lo.cc.u64 %rd6930, %rd49248, %rd49368, %rd7375;
madc.hi.u64 %rd6931, %rd49248, %rd49368, 0;
add.cc.u64 %rd6930, %rd6930, %rd7375;
addc.u64 %rd6931, %rd6931, 0;

	// end inline asm
	// begin inline asm
	mad.lo.cc.u64 %rd6936, %rd49249, %rd49368, %rd7375;
madc.hi.u64 %rd6937, %rd49249, %rd49368, 0;
add.cc.u64 %rd6936, %rd6936, %rd6931;
addc.u64 %rd6937, %rd6937, 0;

	// end inline asm
	// begin inline asm
	mad.lo.cc.u64 %rd6942, %rd11314, %rd49368, %rd7375;
madc.hi.u64 %rd6943, %rd11314, %rd49368, 0;
add.cc.u64 %rd6942, %rd6942, %rd6937;
addc.u64 %rd6943, %rd6943, 0;

	// end inline asm
	// begin inline asm
	mad.lo.cc.u64 %rd6948, %rd11315, %rd49368, %rd7375;
madc.hi.u64 %rd6949, %rd11315, %rd49368, 0;
add.cc.u64 %rd6948, %rd6948, %rd6943;
addc.u64 %rd6949, %rd6949, 0;

	// end inline asm
	// begin inline asm
	mad.lo.cc.u64 %rd6954, %rd11316, %rd49368, %rd7375;
madc.hi.u64 %rd6955, %rd11316, %rd49368, 0;
add.cc.u64 %rd6954, %rd6954, %rd6949;
addc.u64 %rd6955, %rd6955, 0;

	// end inline asm
	// begin inline asm
	mad.lo.cc.u64 %rd6960, %rd11317, %rd49368, %rd7375;
madc.hi.u64 %rd6961, %rd11317, %rd49368, 0;
add.cc.u64 %rd6960, %rd6960, %rd6955;
addc.u64 %rd6961, %rd6961, 0;

	// end inline asm
	// begin inline asm
	add.cc.u64 %rd6966, %rd7375, %rd6961;
addc.u64 %rd6967, 0, 0;

	// end inline asm
	mul.lo.s64 	%rd7002, %rd6930, -8506173809081122819;
	mov.b64 	%rd7373, -5044313057631688021;
	// begin inline asm
	mad.lo.cc.u64 %rd6970, %rd7002, %rd7373, %rd6930;
madc.hi.u64 %rd6971, %rd7002, %rd7373, 0;
add.cc.u64 %rd6970, %rd6970, %rd7375;
addc.u64 %rd6971, %rd6971, 0;

	// end inline asm
	mov.b64 	%rd7379, 2210141511517208575;
	// begin inline asm
	mad.lo.cc.u64 %rd6976, %rd7002, %rd7379, %rd6936;
madc.hi.u64 %rd6977, %rd7002, %rd7379, 0;
add.cc.u64 %rd6976, %rd6976, %rd6971;
addc.u64 %rd6977, %rd6977, 0;

	// end inline asm
	mov.b64 	%rd7385, 7435674573564081700;
	// begin inline asm
	mad.lo.cc.u64 %rd6982, %rd7002, %rd7385, %rd6942;
madc.hi.u64 %rd6983, %rd7002, %rd7385, 0;
add.cc.u64 %rd6982, %rd6982, %rd6977;
addc.u64 %rd6983, %rd6983, 0;

	// end inline asm
	mov.b64 	%rd7391, 7239337960414712511;
	// begin inline asm
	mad.lo.cc.u64 %rd6988, %rd7002, %rd7391, %rd6948;
madc.hi.u64 %rd6989, %rd7002, %rd7391, 0;
add.cc.u64 %rd6988, %rd6988, %rd6983;
addc.u64 %rd6989, %rd6989, 0;

	// end inline asm
	mov.b64 	%rd7397, 5412103778470702295;
	// begin inline asm
	mad.lo.cc.u64 %rd6994, %rd7002, %rd7397, %rd6954;
madc.hi.u64 %rd6995, %rd7002, %rd7397, 0;
add.cc.u64 %rd6994, %rd6994, %rd6989;
addc.u64 %rd6995, %rd6995, 0;

	// end inline asm
	mov.b64 	%rd7403, 1873798617647539866;
	// begin inline asm
	mad.lo.cc.u64 %rd7000, %rd7002, %rd7403, %rd6960;
madc.hi.u64 %rd7001, %rd7002, %rd7403, 0;
add.cc.u64 %rd7000, %rd7000, %rd6995;
addc.u64 %rd7001, %rd7001, 0;

	// end inline asm
	// begin inline asm
	add.cc.u64 %rd7006, %rd6966, %rd7001;
addc.u64 %rd7007, 0, 0;

	// end inline asm
	add.s64 	%rd7048, %rd6967, %rd7007;
	// begin inline asm
	mad.lo.cc.u64 %rd7010, %rd49248, %rd49369, %rd6976;
madc.hi.u64 %rd7011, %rd49248, %rd49369, 0;
add.cc.u64 %rd7010, %rd7010, %rd7375;
addc.u64 %rd7011, %rd7011, 0;

	// end inline asm
	// begin inline asm
	mad.lo.cc.u64 %rd7016, %rd49249, %rd49369, %rd6982;
madc.hi.u64 %rd7017, %rd49249, %rd49369, 0;
add.cc.u64 %rd7016, %rd7016, %rd7011;
addc.u64 %rd7017, %rd7017, 0;

	// end inline asm
	// begin inline asm
	mad.lo.cc.u64 %rd7022, %rd11314, %rd49369, %rd6988;
madc.hi.u64 %rd7023, %rd11314, %rd49369, 0;
add.cc.u64 %rd7022, %rd7022, %rd7017;
addc.u64 %rd7023, %rd7023, 0;

	// end inline asm
	// begin inline asm
	mad.lo.cc.u64 %rd7028, %rd11315, %rd49369, %rd6994;
madc.hi.u64 %rd7029, %rd11315, %rd49369, 0;
add.cc.u64 %rd7028, %rd7028, %rd7023;
addc.u64 %rd7029, %rd7029, 0;

	// end inline asm
	// begin inline asm
	mad.lo.cc.u64 %rd7034, %rd11316, %rd49369, %rd7000;
madc.hi.u64 %rd7035, %rd11316, %rd49369, 0;
add.cc.u64 %rd7034, %rd7034, %rd7029;
addc.u64 %rd7035, %rd7035, 0;

	// end inline asm
	// begin inline asm
	mad.lo.cc.u64 %rd7040, %rd11317, %rd49369, %rd7006;
madc.hi.u64 %rd7041, %rd11317, %rd49369, 0;
add.cc.u64 %rd7040, %rd7040, %rd7035;
addc.u64 %rd7041, %rd7041, 0;

	// end inline asm
	// begin inline asm
	add.cc.u64 %rd7046, %rd7048, %rd7041;
addc.u64 %rd7047, 0, 0;

	// end inline asm
	mul.lo.s64 	%rd7082, %rd7010, -8506173809081122819;
	// begin inline asm
	mad.lo.cc.u64 %rd7050, %rd7082, %rd7373, %rd7010;
madc.hi.u64 %rd7051, %rd7082, %rd7373, 0;
add.cc.u64 %rd7050, %rd7050, %rd7375;
addc.u64 %rd7051, %rd7051, 0;

	// end inline asm
	// begin inline asm
	mad.lo.cc.u64 %rd7056, %rd7082, %rd7379, %rd7016;
madc.hi.u64 %rd7057, %rd7082, %rd7379, 0;
add.cc.u64 %rd7056, %rd7056, %rd7051;
addc.u64 %rd7057, %rd7057, 0;

	// end inline asm
	// begin inline asm
	mad.lo.cc.u64 %rd7062, %rd7082, %rd7385, %rd7022;
madc.hi.u64 %rd7063, %rd7082, %rd7385, 0;
add.cc.u64 %rd7062, %rd7062, %rd7057;
addc.u64 %rd7063, %rd7063, 0;

	// end inline asm
	// begin inline asm
	mad.lo.cc.u64 %rd7068, %rd7082, %rd7391, %rd7028;
madc.hi.u64 %rd7069, %rd7082, %rd7391, 0;
add.cc.u64 %rd7068, %rd7068, %rd7063;
addc.u64 %rd7069, %rd7069, 0;

	// end inline asm
	// begin inline asm
	mad.lo.cc.u64 %rd7074, %rd7082, %rd7397, %rd7034;
madc.hi.u64 %rd7075, %rd7082, %rd7397, 0;
add.cc.u64 %rd7074, %rd7074, %rd7069;
addc.u64 %rd7075, %rd7075, 0;

	// end inline asm
	// begin inline asm
	mad.lo.cc.u64 %rd7080, %rd7082, %rd7403, %rd7040;
madc.hi.u64 %rd7081, %rd7082, %rd7403, 0;
add.cc.u64 %rd7080, %rd7080, %rd7075;
addc.u64 %rd7081, %rd7081, 0;

	// end inline asm
	// begin inline asm
	add.cc.u64 %rd7086, %rd7046, %rd7081;
addc.u64 %rd7087, 0, 0;

	// end inline asm
	add.s64 	%rd7128, %rd7047, %rd7087;
	// begin inline asm
	mad.lo.cc.u64 %rd7090, %rd49248, %rd49370, %rd7056;
madc.hi.u64 %rd7091, %rd49248, %rd49370, 0;
add.cc.u64 %rd7090, %rd7090, %rd7375;
addc.u64 %rd7091, %rd7091, 0;

	// end inline asm
	// begin inline asm
	mad.lo.cc.u64 %rd7096, %rd49249, %rd49370, %rd7062;
madc.hi.u64 %rd7097, %rd49249, %rd49370, 0;
add.cc.u64 %rd7096, %rd7096, %rd7091;
addc.u64 %rd7097, %rd7097, 0;

	// end inline asm
	// begin inline asm
	mad.lo.cc.u64 %rd7102, %rd11314, %rd49370, %rd7068;
madc.hi.u64 %rd7103, %rd11314, %rd49370, 0;
add.cc.u64 %rd7102, %rd7102, %rd7097;
addc.u64 %rd7103, %rd7103, 0;

	// end inline asm
	// begin inline asm
	mad.lo.cc.u64 %rd7108, %rd11315, %rd49370, %rd7074;
madc.hi.u64 %rd7109, %rd11315, %rd49370, 0;
add.cc.u64 %rd7108, %rd7108, %rd7103;
addc.u64 %rd7109, %rd7109, 0;

	// end inline asm
	// begin inline asm
	mad.lo.cc.u64 %rd7114, %rd11316, %rd49370, %rd7080;
madc.hi.u64 %rd7115, %rd11316, %rd49370, 0;
add.cc.u64 %rd7114, %rd7114, %rd7109;
addc.u64 %rd7115, %rd7115, 0;

	// end inline asm
	// begin inline asm
	mad.lo.cc.u64 %rd7120, %rd11317, %rd49370, %rd7086;
madc.hi.u64 %rd7121, %rd11317, %rd49370, 0;
add.cc.u64 %rd7120, %rd7120, %rd7115;
addc.u64 %rd7121, %rd7121, 0;

	// end inline asm
	// begin inline asm
	add.cc.u64 %rd7126, %rd7128, %rd7121;
addc.u64 %rd7127, 0, 0;

	// end inline asm
	mul.lo.s64 	%rd7162, %rd7090, -8506173809081122819;
	// begin inline asm
	mad.lo.cc.u64 %rd7130, %rd7162, %rd7373, %rd7090;
madc.hi.u64 %rd7131, %rd7162, %rd7373, 0;
add.cc.u64 %rd7130, %rd7130, %rd7375;
addc.u64 %rd7131, %rd7131, 0;

	// end inline asm
	// begin inline asm
	mad.lo.cc.u64 %rd7136, %rd7162, %rd7379, %rd7096;
madc.hi.u64 %rd7137, %rd7162, %rd7379, 0;
add.cc.u64 %rd7136, %rd7136, %rd7131;
addc.u64 %rd7137, %rd7137, 0;

	// end inline asm
	// begin inline asm
	mad.lo.cc.u64 %rd7142, %rd7162, %rd7385, %rd7102;
madc.hi.u64 %rd7143, %rd7162, %rd7385, 0;
add.cc.u64 %rd7142, %rd7142, %rd7137;
addc.u64 %rd7143, %rd7143, 0;

	// end inline asm
	// begin inline asm
	mad.lo.cc.u64 %rd7148, %rd7162, %rd7391, %rd7108;
madc.hi.u64 %rd7149, %rd7162, %rd7391, 0;
add.cc.u64 %rd7148, %rd7148, %rd7143;
addc.u64 %rd7149, %rd7149, 0;

	// end inline asm
	// begin inline asm
	mad.lo.cc.u64 %rd7154, %rd7162, %rd7397, %rd7114;
madc.hi.u64 %rd7155, %rd7162, %rd7397, 0;
add.cc.u64 %rd7154, %rd7154, %rd7149;
addc.u64 %rd7155, %rd7155, 0;

	// end inline asm
	// begin inline asm
	mad.lo.cc.u64 %rd7160, %rd7162, %rd7403, %rd7120;
madc.hi.u64 %rd7161, %rd7162, %rd7403, 0;
add.cc.u64 %rd7160, %rd7160, %rd7155;
addc.u64 %rd7161, %rd7161, 0;

	// end inline asm
	// begin inline asm
	add.cc.u64 %rd7166, %rd7126, %rd7161;
addc.u64 %rd7167, 0, 0;

	// end inline asm
	add.s64 	%rd7208, %rd7127, %rd7167;
	// begin inline asm
	mad.lo.cc.u64 %rd7170, %rd49248, %rd49371, %rd7136;
madc.hi.u64 %rd7171, %rd49248, %rd49371, 0;
add.cc.u64 %rd7170, %rd7170, %rd7375;
addc.u64 %rd7171, %rd7171, 0;

	// end inline asm
	// begin inline asm
	mad.lo.cc.u64 %rd7176, %rd49249, %rd49371, %rd7142;
madc.hi.u64 %rd7177, %rd49249, %rd49371, 0;
add.cc.u64 %rd7176, %rd7176, %rd7171;
addc.u64 %rd7177, %rd7177, 0;

	// end inline asm
	// begin inline asm
	mad.lo.cc.u64 %rd7182, %rd11314, %rd49371, %rd7148;
madc.hi.u64 %rd7183, %rd11314, %rd49371, 0;
add.cc.u64 %rd7182, %rd7182, %rd7177;
addc.u64 %rd7183, %rd7183, 0;

	// end inline asm
	// begin inline asm
	mad.lo.cc.u64 %rd7188, %rd11315, %rd49371, %rd7154;
madc.hi.u64 %rd7189, %rd11315, %rd49371, 0;
add.cc.u64 %rd7188, %rd7188, %rd7183;
addc.u64 %rd7189, %rd7189, 0;

	// end inline asm
	// begin inline asm
	mad.lo.cc.u64 %rd7194, %rd11316, %rd49371, %rd7160;
madc.hi.u64 %rd7195, %rd11316, %rd49371, 0;
add.cc.u64 %rd7194, %rd7194, %rd7189;
addc.u64 %rd7195, %rd7195, 0;

	// end inline asm
	// begin inline asm
	mad.lo.cc.u64 %rd7200, %rd11317, %rd49371, %rd7166;
madc.hi.u64 %rd7201, %rd11317, %rd49371, 0;
add.cc.u64 %rd7200, %rd7200, %rd7195;
addc.u64 %rd7201, %rd7201, 0;

	// end inline asm
	// begin inline asm
	add.cc.u64 %rd7206, %rd7208, %rd7201;
addc.u64 %rd7207, 0, 0;

	// end inline asm
	mul.lo.s64 	%rd7242, %rd7170, -8506173809081122819;
	// begin inline asm
	mad.lo.cc.u64 %rd7210, %rd7242, %rd7373, %rd7170;
madc.hi.u64 %rd7211, %rd7242, %rd7373, 0;
add.cc.u64 %rd7210, %rd7210, %rd7375;
addc.u64 %rd7211, %rd7211, 0;

	// end inline asm
	// begin inline asm
	mad.lo.cc.u64 %rd7216, %rd7242, %rd7379, %rd7176;
madc.hi.u64 %rd7217, %rd7242, %rd7379, 0;
add.cc.u64 %rd7216, %rd7216, %rd7211;
addc.u64 %rd7217, %rd7217, 0;

	// end inline asm
	// begin inline asm
	mad.lo.cc.u64 %rd7222, %rd7242, %rd7385, %rd7182;
madc.hi.u64 %rd7223, %rd7242, %rd7385, 0;
add.cc.u64 %rd7222, %rd7222, %rd7217;
addc.u64 %rd7223, %rd7223, 0;

	// end inline asm
	// begin inline asm
	mad.lo.cc.u64 %rd7228, %rd7242, %rd7391, %rd7188;
madc.hi.u64 %rd7229, %rd7242, %rd7391, 0;
add.cc.u64 %rd7228, %rd7228, %rd7223;
addc.u64 %rd7229, %rd7229, 0;

	// end inline asm
	// begin inline asm
	mad.lo.cc.u64 %rd7234, %rd7242, %rd7397, %rd7194;
madc.hi.u64 %rd7235, %rd7242, %rd7397, 0;
add.cc.u64 %rd7234, %rd7234, %rd7229;
addc.u64 %rd7235, %rd7235, 0;

	// end inline asm
	// begin inline asm
	mad.lo.cc.u64 %rd7240, %rd7242, %rd7403, %rd7200;
madc.hi.u64 %rd7241, %rd7242, %rd7403, 0;
add.cc.u64 %rd7240, %rd7240, %rd7235;
addc.u64 %rd7241, %rd7241, 0;

	// end inline asm
	// begin inline asm
	add.cc.u64 %rd7246, %rd7206, %rd7241;
addc.u64 %rd7247, 0, 0;

	// end inline asm
	add.s64 	%rd7288, %rd7207, %rd7247;
	// begin inline asm
	mad.lo.cc.u64 %rd7250, %rd49248, %rd49372, %rd7216;
madc.hi.u64 %rd7251, %rd49248, %rd49372, 0;
add.cc.u64 %rd7250, %rd7250, %rd7375;
addc.u64 %rd7251, %rd7251, 0;

	// end inline asm
	// begin inline asm
	mad.lo.cc.u64 %rd7256, %rd49249, %rd49372, %rd7222;
madc.hi.u64 %rd7257, %rd49249, %rd49372, 0;
add.cc.u64 %rd7256, %rd7256, %rd7251;
addc.u64 %rd7257, %rd7257, 0;

	// end inline asm
	// begin inline asm
	mad.lo.cc.u64 %rd7262, %rd11314, %rd49372, %rd7228;
madc.hi.u64 %rd7263, %rd11314, %rd49372, 0;
add.cc.u64 %rd7262, %rd7262, %rd7257;
addc.u64 %rd7263, %rd7263, 0;

	// end inline asm
	// begin inline asm
	mad.lo.cc.u64 %rd7268, %rd11315, %rd49372, %rd7234;
madc.hi.u64 %rd7269, %rd11315, %rd49372, 0;
add.cc.u64 %rd7268, %rd7268, %rd7263;
addc.u64 %rd7269, %rd7269, 0;

	// end inline asm
	// begin inline asm
	mad.lo.cc.u64 %rd7274, %rd11316, %rd49372, %rd7240;
madc.hi.u64 %rd7275, %rd11316, %rd49372, 0;
add.cc.u64 %rd7274, %rd7274, %rd7269;
addc.u64 %rd7275, %rd7275, 0;

	// end inline asm
	// begin inline asm
	mad.lo.cc.u64 %rd7280, %rd11317, %rd49372, %rd7246;
madc.hi.u64 %rd7281, %rd11317, %rd49372, 0;
add.cc.u64 %rd7280, %rd7280, %rd7275;
addc.u64 %rd7281, %rd7281, 0;

	// end inline asm
	// begin inline asm
	add.cc.u64 %rd7286, %rd7288, %rd7281;
addc.u64 %rd7287, 0, 0;

	// end inline asm
	mul.lo.s64 	%rd7322, %rd7250, -8506173809081122819;
	// begin inline asm
	mad.lo.cc.u64 %rd7290, %rd7322, %rd7373, %rd7250;
madc.hi.u64 %rd7291, %rd7322, %rd7373, 0;
add.cc.u64 %rd7290, %rd7290, %rd7375;
addc.u64 %rd7291, %rd7291, 0;

	// end inline asm
	// begin inline asm
	mad.lo.cc.u64 %rd7296, %rd7322, %rd7379, %rd7256;
madc.hi.u64 %rd7297, %rd7322, %rd7379, 0;
add.cc.u64 %rd7296, %rd7296, %rd7291;
addc.u64 %rd7297, %rd7297, 0;

	// end inline asm
	// begin inline asm
	mad.lo.cc.u64 %rd7302, %rd7322, %rd7385, %rd7262;
madc.hi.u64 %rd7303, %rd7322, %rd7385, 0;
add.cc.u64 %rd7302, %rd7302, %rd7297;
addc.u64 %rd7303, %rd7303, 0;

	// end inline asm
	// begin inline asm
	mad.lo.cc.u64 %rd7308, %rd7322, %rd7391, %rd7268;
madc.hi.u64 %rd7309, %rd7322, %rd7391, 0;
add.cc.u64 %rd7308, %rd7308, %rd7303;
addc.u64 %rd7309, %rd7309, 0;

	// end inline asm
	// begin inline asm
	mad.lo.cc.u64 %rd7314, %rd7322, %rd7397, %rd7274;
madc.hi.u64 %rd7315, %rd7322, %rd7397, 0;
add.cc.u64 %rd7314, %rd7314, %rd7309;
addc.u64 %rd7315, %rd7315, 0;

	// end inline asm
	// begin inline asm
	mad.lo.cc.u64 %rd7320, %rd7322, %rd7403, %rd7280;
madc.hi.u64 %rd7321, %rd7322, %rd7403, 0;
add.cc.u64 %rd7320, %rd7320, %rd7315;
addc.u64 %rd7321, %rd7321, 0;

	// end inline asm
	// begin inline asm
	add.cc.u64 %rd7326, %rd7286, %rd7321;
addc.u64 %rd7327, 0, 0;

	// end inline asm
	add.s64 	%rd7368, %rd7287, %rd7327;
	// begin inline asm
	mad.lo.cc.u64 %rd7330, %rd49248, %rd49373, %rd7296;
madc.hi.u64 %rd7331, %rd49248, %rd49373, 0;
add.cc.u64 %rd7330, %rd7330, %rd7375;
addc.u64 %rd7331, %rd7331, 0;

	// end inline asm
	// begin inline asm
	mad.lo.cc.u64 %rd7336, %rd49249, %rd49373, %rd7302;
madc.hi.u64 %rd7337, %rd49249, %rd49373, 0;
add.cc.u64 %rd7336, %rd7336, %rd7331;
addc.u64 %rd7337, %rd7337, 0;

	// end inline asm
	// begin inline asm
	mad.lo.cc.u64 %rd7342, %rd11314, %rd49373, %rd7308;
madc.hi.u64 %rd7343, %rd11314, %rd49373, 0;
add.cc.u64 %rd7342, %rd7342, %rd7337;
addc.u64 %rd7343, %rd7343, 0;

	// end inline asm
	// begin inline asm
	mad.lo.cc.u64 %rd7348, %rd11315, %rd49373, %rd7314;
madc.hi.u64 %rd7349, %rd11315, %rd49373, 0;
add.cc.u64 %rd7348, %rd7348, %rd7343;
addc.u64 %rd7349, %rd7349, 0;

	// end inline asm
	// begin inline asm
	mad.lo.cc.u64 %rd7354, %rd11316, %rd49373, %rd7320;
madc.hi.u64 %rd7355, %rd11316, %rd49373, 0;
add.cc.u64 %rd7354, %rd7354, %rd7349;
addc.u64 %rd7355, %rd7355, 0;

	// end inline asm
	// begin inline asm
	mad.lo.cc.u64 %rd7360, %rd11317, %rd49373, %rd7326;
madc.hi.u64 %rd7361, %rd11317, %rd49373, 0;
add.cc.u64 %rd7360, %rd7360, %rd7355;
addc.u64 %rd7361, %rd7361, 0;

	// end inline asm
	// begin inline asm
	add.cc.u64 %rd7366, %rd7368, %rd7361;
addc.u64 %rd7367, 0, 0;

	// end inline asm
	mul.lo.s64 	%rd7402, %rd7330, -8506173809081122819;
	// begin inline asm
	mad.lo.cc.u64 %rd7370, %rd7402, %rd7373, %rd7330;
madc.hi.u64 %rd7371, %rd7402, %rd7373, 0;
add.cc.u64 %rd7370, %rd7370, %rd7375;
addc.u64 %rd7371, %rd7371, 0;

	// end inline asm
	// begin inline asm
	mad.lo.cc.u64 %rd49392, %rd7402, %rd7379, %rd7336;
madc.hi.u64 %rd7377, %rd7402, %rd7379, 0;
add.cc.u64 %rd49392, %rd49392, %rd7371;
addc.u64 %rd7377, %rd7377, 0;

	// end inline asm
	// begin inline asm
	mad.lo.cc.u64 %rd49393, %rd7402, %rd7385, %rd7342;
madc.hi.u64 %rd7383, %rd7402, %rd7385, 0;
add.cc.u64 %rd49393, %rd49393, %rd7377;
addc.u64 %rd7383, %rd7383, 0;

	// end inline asm
	// begin inline asm
	mad.lo.cc.u64 %rd7422, %rd7402, %rd7391, %rd7348;
madc.hi.u64 %rd7389, %rd7402, %rd7391, 0;
add.cc.u64 %rd7422, %rd7422, %rd7383;
addc.u64 %rd7389, %rd7389, 0;

	// end inline asm
	// begin inline asm
	mad.lo.cc.u64 %rd7423, %rd7402, %rd7397, %rd7354;
madc.hi.u64 %rd7395, %rd7402, %rd7397, 0;
add.cc.u64 %rd7423, %rd7423, %rd7389;
addc.u64 %rd7395, %rd7395, 0;

	// end inline asm
	// begin inline asm
	mad.lo.cc.u64 %rd7424, %rd7402, %rd7403, %rd7360;
madc.hi.u64 %rd7401, %rd7402, %rd7403, 0;
add.cc.u64 %rd7424, %rd7424, %rd7395;
addc.u64 %rd7401, %rd7401, 0;

	// end inline asm
	// begin inline asm
	add.cc.u64 %rd7425, %rd7366, %rd7401;
addc.u64 %rd7407, 0, 0;

	// end inline asm
	setp.gt.u64 	%p176, %rd7425, 1873798617647539866;
	@%p176 bra 	$L__BB2_392;
	setp.eq.s64 	%p177, %rd7425, 1873798617647539866;
	mov.u64 	%rd49394, %rd7422;
	mov.u64 	%rd49395, %rd7423;
	mov.u64 	%rd49396, %rd7424;
	mov.u64 	%rd49397, %rd7425;
	@%p177 bra 	$L__BB2_384;
	bra.uni 	$L__BB2_393;
$L__BB2_384:
	setp.gt.u64 	%p178, %rd7424, 5412103778470702295;
	@%p178 bra 	$L__BB2_392;
	setp.ne.s64 	%p179, %rd7424, 5412103778470702295;
	mov.b64 	%rd49397, 1873798617647539866;
	mov.u64 	%rd49394, %rd7422;
	mov.u64 	%rd49395, %rd7423;
	mov.u64 	%rd49396, %rd7424;
	@%p179 bra 	$L__BB2_393;
	setp.gt.u64 	%p180, %rd7423, 7239337960414712511;
	@%p180 bra 	$L__BB2_392;
	setp.ne.s64 	%p181, %rd7423, 7239337960414712511;
	mov.b64 	%rd49396, 5412103778470702295;
	mov.u64 	%rd49394, %rd7422;
	mov.u64 	%rd49395, %rd7423;
	@%p181 bra 	$L__BB2_393;
	setp.gt.u64 	%p182, %rd7422, 7435674573564081700;
	@%p182 bra 	$L__BB2_392;
	setp.ne.s64 	%p183, %rd7422, 7435674573564081700;
	mov.b64 	%rd49395, 7239337960414712511;
	mov.u64 	%rd49394, %rd7422;
	@%p183 bra 	$L__BB2_393;
	setp.gt.u64 	%p184, %rd49393, 2210141511517208575;
	@%p184 bra 	$L__BB2_392;
	setp.ne.s64 	%p185, %rd49393, 2210141511517208575;
	setp.lt.u64 	%p186, %rd49392, -5044313057631688021;
	or.pred  	%p187, %p185, %p186;
	mov.b64 	%rd49394, 7435674573564081700;
	@%p187 bra 	$L__BB2_393;
$L__BB2_392:
	mov.b64 	%rd7426, -5044313057631688021;
	mov.b64 	%rd7427, 2210141511517208575;
	mov.b64 	%rd7428, 7435674573564081700;
	mov.b64 	%rd7429, 7239337960414712511;
	mov.b64 	%rd7430, 5412103778470702295;
	mov.b64 	%rd7431, 1873798617647539866;
	// begin inline asm
	sub.cc.u64 %rd49392, %rd49392, %rd7426;
subc.cc.u64 %rd49393, %rd49393, %rd7427;
subc.cc.u64 %rd7422, %rd7422, %rd7428;
subc.cc.u64 %rd7423, %rd7423, %rd7429;
subc.cc.u64 %rd7424, %rd7424, %rd7430;
subc.u64 %rd7425, %rd7425, %rd7431;

	// end inline asm
	mov.u64 	%rd49394, %rd7422;
	mov.u64 	%rd49395, %rd7423;
	mov.u64 	%rd49396, %rd7424;
	mov.u64 	%rd49397, %rd7425;
$L__BB2_393:
	mov.b64 	%rd7883, 0;
	// begin inline asm
	mad.lo.cc.u64 %rd7438, %rd49386, %rd49386, %rd7883;
madc.hi.u64 %rd7439, %rd49386, %rd49386, 0;
add.cc.u64 %rd7438, %rd7438, %rd7883;
addc.u64 %rd7439, %rd7439, 0;

	// end inline asm
	// begin inline asm
	mad.lo.cc.u64 %rd7444, %rd49387, %rd49386, %rd7883;
madc.hi.u64 %rd7445, %rd49387, %rd49386, 0;
add.cc.u64 %rd7444, %rd7444, %rd7439;
addc.u64 %rd7445, %rd7445, 0;

	// end inline asm
	// begin inline asm
	mad.lo.cc.u64 %rd7450, %rd49388, %rd49386, %rd7883;
madc.hi.u64 %rd7451, %rd49388, %rd49386, 0;
add.cc.u64 %rd7450, %rd7450, %rd7445;
addc.u64 %rd7451, %rd7451, 0;

	// end inline asm
	// begin inline asm
	mad.lo.cc.u64 %rd7456, %rd49389, %rd49386, %rd7883;
madc.hi.u64 %rd7457, %rd49389, %rd49386, 0;
add.cc.u64 %rd7456, %rd7456, %rd7451;
addc.u64 %rd7457, %rd7457, 0;

	// end inline asm
	// begin inline asm
	mad.lo.cc.u64 %rd7462, %rd49390, %rd49386, %rd7883;
madc.hi.u64 %rd7463, %rd49390, %rd49386, 0;
add.cc.u64 %rd7462, %rd7462, %rd7457;
addc.u64 %rd7463, %rd7463, 0;

	// end inline asm
	// begin inline asm
	mad.lo.cc.u64 %rd7468, %rd49391, %rd49386, %rd7883;
madc.hi.u64 %rd7469, %rd49391, %rd49386, 0;
add.cc.u64 %rd7468, %rd7468, %rd7463;
addc.u64 %rd7469, %rd7469, 0;

	// end inline asm
	// begin inline asm
	add.cc.u64 %rd7474, %rd7883, %rd7469;
addc.u64 %rd7475, 0, 0;

	// end inline asm
	mul.lo.s64 	%rd7510, %rd7438, -8506173809081122819;
	mov.b64 	%rd7881, -5044313057631688021;
	// begin inline asm
	mad.lo.cc.u64 %rd7478, %rd7510, %rd7881, %rd7438;
madc.hi.u64 %rd7479, %rd7510, %rd7881, 0;
add.cc.u64 %rd7478, %rd7478, %rd7883;
addc.u64 %rd7479, %rd7479, 0;

	// end inline asm
	mov.b64 	%rd7887, 2210141511517208575;
	// begin inline asm
	mad.lo.cc.u64 %rd7484, %rd7510, %rd7887, %rd7444;
madc.hi.u64 %rd7485, %rd7510, %rd7887, 0;
add.cc.u64 %rd7484, %rd7484, %rd7479;
addc.u64 %rd7485, %rd7485, 0;

	// end inline asm
	mov.b64 	%rd7893, 7435674573564081700;
	// begin inline asm
	mad.lo.cc.u64 %rd7490, %rd7510, %rd7893, %rd7450;
madc.hi.u64 %rd7491, %rd7510, %rd7893, 0;
add.cc.u64 %rd7490, %rd7490, %rd7485;
addc.u64 %rd7491, %rd7491, 0;

	// end inline asm
	mov.b64 	%rd7899, 7239337960414712511;
	// begin inline asm
	mad.lo.cc.u64 %rd7496, %rd7510, %rd7899, %rd7456;
madc.hi.u64 %rd7497, %rd7510, %rd7899, 0;
add.cc.u64 %rd7496, %rd7496, %rd7491;
addc.u64 %rd7497, %rd7497, 0;

	// end inline asm
	mov.b64 	%rd7905, 5412103778470702295;
	// begin inline asm
	mad.lo.cc.u64 %rd7502, %rd7510, %rd7905, %rd7462;
madc.hi.u64 %rd7503, %rd7510, %rd7905, 0;
add.cc.u64 %rd7502, %rd7502, %rd7497;
addc.u64 %rd7503, %rd7503, 0;

	// end inline asm
	mov.b64 	%rd7911, 1873798617647539866;
	// begin inline asm
	mad.lo.cc.u64 %rd7508, %rd7510, %rd7911, %rd7468;
madc.hi.u64 %rd7509, %rd7510, %rd7911, 0;
add.cc.u64 %rd7508, %rd7508, %rd7503;
addc.u64 %rd7509, %rd7509, 0;

	// end inline asm
	// begin inline asm
	add.cc.u64 %rd7514, %rd7474, %rd7509;
addc.u64 %rd7515, 0, 0;

	// end inline asm
	add.s64 	%rd7556, %rd7475, %rd7515;
	// begin inline asm
	mad.lo.cc.u64 %rd7518, %rd49386, %rd49387, %rd7484;
madc.hi.u64 %rd7519, %rd49386, %rd49387, 0;
add.cc.u64 %rd7518, %rd7518, %rd7883;
addc.u64 %rd7519, %rd7519, 0;

	// end inline asm
	// begin inline asm
	mad.lo.cc.u64 %rd7524, %rd49387, %rd49387, %rd7490;
madc.hi.u64 %rd7525, %rd49387, %rd49387, 0;
add.cc.u64 %rd7524, %rd7524, %rd7519;
addc.u64 %rd7525, %rd7525, 0;

	// end inline asm
	// begin inline asm
	mad.lo.cc.u64 %rd7530, %rd49388, %rd49387, %rd7496;
madc.hi.u64 %rd7531, %rd49388, %rd49387, 0;
add.cc.u64 %rd7530, %rd7530, %rd7525;
addc.u64 %rd7531, %rd7531, 0;

	// end inline asm
	// begin inline asm
	mad.lo.cc.u64 %rd7536, %rd49389, %rd49387, %rd7502;
madc.hi.u64 %rd7537, %rd49389, %rd49387, 0;
add.cc.u64 %rd7536, %rd7536, %rd7531;
addc.u64 %rd7537, %rd7537, 0;

	// end inline asm
	// begin inline asm
	mad.lo.cc.u64 %rd7542, %rd49390, %rd49387, %rd7508;
madc.hi.u64 %rd7543, %rd49390, %rd49387, 0;
add.cc.u64 %rd7542, %rd7542, %rd7537;
addc.u64 %rd7543, %rd7543, 0;

	// end inline asm
	// begin inline asm
	mad.lo.cc.u64 %rd7548, %rd49391, %rd49387, %rd7514;
madc.hi.u64 %rd7549, %rd49391, %rd49387, 0;
add.cc.u64 %rd7548, %rd7548, %rd7543;
addc.u64 %rd7549, %rd7549, 0;

	// end inline asm
	// begin inline asm
	add.cc.u64 %rd7554, %rd7556, %rd7549;
addc.u64 %rd7555, 0, 0;

	// end inline asm
	mul.lo.s64 	%rd7590, %rd7518, -8506173809081122819;
	// begin inline asm
	mad.lo.cc.u64 %rd7558, %rd7590, %rd7881, %rd7518;
madc.hi.u64 %rd7559, %rd7590, %rd7881, 0;
add.cc.u64 %rd7558, %rd7558, %rd7883;
addc.u64 %rd7559, %rd7559, 0;

	// end inline asm
	// begin inline asm
	mad.lo.cc.u64 %rd7564, %rd7590, %rd7887, %rd7524;
madc.hi.u64 %rd7565, %rd7590, %rd7887, 0;
add.cc.u64 %rd7564, %rd7564, %rd7559;
addc.u64 %rd7565, %rd7565, 0;

	// end inline asm
	// begin inline asm
	mad.lo.cc.u64 %rd7570, %rd7590, %rd7893, %rd7530;
madc.hi.u64 %rd7571, %rd7590, %rd7893, 0;
add.cc.u64 %rd7570, %rd7570, %rd7565;
addc.u64 %rd7571, %rd7571, 0;

	// end inline asm
	// begin inline asm
	mad.lo.cc.u64 %rd7576, %rd7590, %rd7899, %rd7536;
madc.hi.u64 %rd7577, %rd7590, %rd7899, 0;
add.cc.u64 %rd7576, %rd7576, %rd7571;
addc.u64 %rd7577, %rd7577, 0;

	// end inline asm
	// begin inline asm
	mad.lo.cc.u64 %rd7582, %rd7590, %rd7905, %rd7542;
madc.hi.u64 %rd7583, %rd7590, %rd7905, 0;
add.cc.u64 %rd7582, %rd7582, %rd7577;
addc.u64 %rd7583, %rd7583, 0;

	// end inline asm
	// begin inline asm
	mad.lo.cc.u64 %rd7588, %rd7590, %rd7911, %rd7548;
madc.hi.u64 %rd7589, %rd7590, %rd7911, 0;
add.cc.u64 %rd7588, %rd7588, %rd7583;
addc.u64 %rd7589, %rd7589, 0;

	// end inline asm
	// begin inline asm
	add.cc.u64 %rd7594, %rd7554, %rd7589;
addc.u64 %rd7595, 0, 0;

	// end inline asm
	add.s64 	%rd7636, %rd7555, %rd7595;
	// begin inline asm
	mad.lo.cc.u64 %rd7598, %rd49386, %rd49388, %rd7564;
madc.hi.u64 %rd7599, %rd49386, %rd49388, 0;
add.cc.u64 %rd7598, %rd7598, %rd7883;
addc.u64 %rd7599, %rd7599, 0;

	// end inline asm
	// begin inline asm
	mad.lo.cc.u64 %rd7604, %rd49387, %rd49388, %rd7570;
madc.hi.u64 %rd7605, %rd49387, %rd49388, 0;
add.cc.u64 %rd7604, %rd7604, %rd7599;
addc.u64 %rd7605, %rd7605, 0;

	// end inline asm
	// begin inline asm
	mad.lo.cc.u64 %rd7610, %rd49388, %rd49388, %rd7576;
madc.hi.u64 %rd7611, %rd49388, %rd49388, 0;
add.cc.u64 %rd7610, %rd7610, %rd7605;
addc.u64 %rd7611, %rd7611, 0;

	// end inline asm
	// begin inline asm
	mad.lo.cc.u64 %rd7616, %rd49389, %rd49388, %rd7582;
madc.hi.u64 %rd7617, %rd49389, %rd49388, 0;
add.cc.u64 %rd7616, %rd7616, %rd7611;
addc.u64 %rd7617, %rd7617, 0;

	// end inline asm
	// begin inline asm
	mad.lo.cc.u64 %rd7622, %rd49390, %rd49388, %rd7588;
madc.hi.u64 %rd7623, %rd49390, %rd49388, 0;
add.cc.u64 %rd7622, %rd7622, %rd7617;
addc.u64 %rd7623, %rd7623, 0;

	// end inline asm
	// begin inline asm
	mad.lo.cc.u64 %rd7628, %rd49391, %rd49388, %rd7594;
madc.hi.u64 %rd7629, %rd49391, %rd49388, 0;
add.cc.u64 %rd7628, %rd7628, %rd7623;
addc.u64 %rd7629, %rd7629, 0;

	// end inline asm
	// begin inline asm
	add.cc.u64 %rd7634, %rd7636, %rd7629;
addc.u64 %rd7635, 0, 0;

	// end inline asm
	mul.lo.s64 	%rd7670, %rd7598, -8506173809081122819;
	// begin inline asm
	mad.lo.cc.u64 %rd7638, %rd7670, %rd7881, %rd7598;
madc.hi.u64 %rd7639, %rd7670, %rd7881, 0;
add.cc.u64 %rd7638, %rd7638, %rd7883;
addc.u64 %rd7639, %rd7639, 0;

	// end inline asm
	// begin inline asm
	mad.lo.cc.u64 %rd7644, %rd7670, %rd7887, %rd7604;
madc.hi.u64 %rd7645, %rd7670, %rd7887, 0;
add.cc.u64 %rd7644, %rd7644, %rd7639;
addc.u64 %rd7645, %rd7645, 0;

	// end inline asm
	// begin inline asm
	mad.lo.cc.u64 %rd7650, %rd7670, %rd7893, %rd7610;
madc.hi.u64 %rd7651, %rd7670, %rd7893, 0;
add.cc.u64 %rd7650, %rd7650, %rd7645;
addc.u64 %rd7651, %rd7651, 0;

	// end inline asm
	// begin inline asm
	mad.lo.cc.u64 %rd7656, %rd7670, %rd7899, %rd7616;
madc.hi.u64 %rd7657, %rd7670, %rd7899, 0;
add.cc.u64 %rd7656, %rd7656, %rd7651;
addc.u64 %rd7657, %rd7657, 0;

	// end inline asm
	// begin inline asm
	mad.lo.cc.u64 %rd7662, %rd7670, %rd7905, %rd7622;
madc.hi.u64 %rd7663, %rd7670, %rd7905, 0;
add.cc.u64 %rd7662, %rd7662, %rd7657;
addc.u64 %rd7663, %rd7663, 0;

	// end inline asm
	// begin inline asm
	mad.lo.cc.u64 %rd7668, %rd7670, %rd7911, %rd7628;
madc.hi.u64 %rd7669, %rd7670, %rd7911, 0;
add.cc.u64 %rd7668, %rd7668, %rd7663;
addc.u64 %rd7669, %rd7669, 0;

	// end inline asm
	// begin inline asm
	add.cc.u64 %rd7674, %rd7634, %rd7669;
addc.u64 %rd7675, 0, 0;

	// end inline asm
	add.s64 	%rd7716, %rd7635, %rd7675;
	// begin inline asm
	mad.lo.cc.u64 %rd7678, %rd49386, %rd49389, %rd7644;
madc.hi.u64 %rd7679, %rd49386, %rd49389, 0;
add.cc.u64 %rd7678, %rd7678, %rd7883;
addc.u64 %rd7679, %rd7679, 0;

	// end inline asm
	// begin inline asm
	mad.lo.cc.u64 %rd7684, %rd49387, %rd49389, %rd7650;
madc.hi.u64 %rd7685, %rd49387, %rd49389, 0;
add.cc.u64 %rd7684, %rd7684, %rd7679;
addc.u64 %rd7685, %rd7685, 0;

	// end inline asm
	// begin inline asm
	mad.lo.cc.u64 %rd7690, %rd49388, %rd49389, %rd7656;
madc.hi.u64 %rd7691, %rd49388, %rd49389, 0;
add.cc.u64 %rd7690, %rd7690, %rd7685;
addc.u64 %rd7691, %rd7691, 0;

	// end inline asm
	// begin inline asm
	mad.lo.cc.u64 %rd7696, %rd49389, %rd49389, %rd7662;
madc.hi.u64 %rd7697, %rd49389, %rd49389, 0;
add.cc.u64 %rd7696, %rd7696, %rd7691;
addc.u64 %rd7697, %rd7697, 0;

	// end inline asm
	// begin inline asm
	mad.lo.cc.u64 %rd7702, %rd49390, %rd49389, %rd7668;
madc.hi.u64 %rd7703, %rd49390, %rd49389, 0;
add.cc.u64 %rd7702, %rd7702, %rd7697;
addc.u64 %rd7703, %rd7703, 0;

	// end inline asm
	// begin inline asm
	mad.lo.cc.u64 %rd7708, %rd49391, %rd49389, %rd7674;
madc.hi.u64 %rd7709, %rd49391, %rd49389, 0;
add.cc.u64 %rd7708, %rd7708, %rd7703;
addc.u64 %rd7709, %rd7709, 0;

	// end inline asm
	// begin inline asm
	add.cc.u64 %rd7714, %rd7716, %rd7709;
addc.u64 %rd7715, 0, 0;

	// end inline asm
	mul.lo.s64 	%rd7750, %rd7678, -8506173809081122819;
	// begin inline asm
	mad.lo.cc.u64 %rd7718, %rd7750, %rd7881, %rd7678;
madc.hi.u64 %rd7719, %rd7750, %rd7881, 0;
add.cc.u64 %rd7718, %rd7718, %rd7883;
addc.u64 %rd7719, %rd7719, 0;

	// end inline asm
	// begin inline asm
	mad.lo.cc.u64 %rd7724, %rd7750, %rd7887, %rd7684;
madc.hi.u64 %rd7725, %rd7750, %rd7887, 0;
add.cc.u64 %rd7724, %rd7724, %rd7719;
addc.u64 %rd7725, %rd7725, 0;

	// end inline asm
	// begin inline asm
	mad.lo.cc.u64 %rd7730, %rd7750, %rd7893, %rd7690;
madc.hi.u64 %rd7731, %rd7750, %rd7893, 0;
add.cc.u64 %rd7730, %rd7730, %rd7725;
addc.u64 %rd7731, %rd7731, 0;

	// end inline asm
	// begin inline asm
	mad.lo.cc.u64 %rd7736, %rd7750, %rd7899, %rd7696;
madc.hi.u64 %rd7737, %rd7750, %rd7899, 0;
add.cc.u64 %rd7736, %rd7736, %rd7731;
addc.u64 %rd7737, %rd7737, 0;

	// end inline asm
	// begin inline asm
	mad.lo.cc.u64 %rd7742, %rd7750, %rd7905, %rd7702;
madc.hi.u64 %rd7743, %rd7750, %rd7905, 0;
add.cc.u64 %rd7742, %rd7742, %rd7737;
addc.u64 %rd7743, %rd7743, 0;

	// end inline asm
	// begin inline asm
	mad.lo.cc.u64 %rd7748, %rd7750, %rd7911, %rd7708;
madc.hi.u64 %rd7749, %rd7750, %rd7911, 0;
add.cc.u64 %rd7748, %rd7748, %rd7743;
addc.u64 %rd7749, %rd7749, 0;

	// end inline asm
	// begin inline asm
	add.cc.u64 %rd7754, %rd7714, %rd7749;
addc.u64 %rd7755, 0, 0;

	// end inline asm
	add.s64 	%rd7796, %rd7715, %rd7755;
	// begin inline asm
	mad.lo.cc.u64 %rd7758, %rd49386, %rd49390, %rd7724;
madc.hi.u64 %rd7759, %rd49386, %rd49390, 0;
add.cc.u64 %rd7758, %rd7758, %rd7883;
addc.u64 %rd7759, %rd7759, 0;

	// end inline asm
	// begin inline asm
	mad.lo.cc.u64 %rd7764, %rd49387, %rd49390, %rd7730;
madc.hi.u64 %rd7765, %rd49387, %rd49390, 0;
add.cc.u64 %rd7764, %rd7764, %rd7759;
addc.u64 %rd7765, %rd7765, 0;

	// end inline asm
	// begin inline asm
	mad.lo.cc.u64 %rd7770, %rd49388, %rd49390, %rd7736;
madc.hi.u64 %rd7771, %rd49388, %rd49390, 0;
add.cc.u64 %rd7770, %rd7770, %rd7765;
addc.u64 %rd7771, %rd7771, 0;

	// end inline asm
	// begin inline asm
	mad.lo.cc.u64 %rd7776, %rd49389, %rd49390, %rd7742;
madc.hi.u64 %rd7777, %rd49389, %rd49390, 0;
add.cc.u64 %rd7776, %rd7776, %rd7771;
addc.u64 %rd7777, %rd7777, 0;

	// end inline asm
	// begin inline asm
	mad.lo.cc.u64 %rd7782, %rd49390, %rd49390, %rd7748;
madc.hi.u64 %rd7783, %rd49390, %rd49390, 0;
add.cc.u64 %rd7782, %rd7782, %rd7777;
addc.u64 %rd7783, %rd7783, 0;

	// end inline asm
	// begin inline asm
	mad.lo.cc.u64 %rd7788, %rd49391, %rd49390, %rd7754;
madc.hi.u64 %rd7789, %rd49391, %rd49390, 0;
add.cc.u64 %rd7788, %rd7788, %rd7783;
addc.u64 %rd7789, %rd7789, 0;

	// end inline asm
	// begin inline asm
	add.cc.u64 %rd7794, %rd7796, %rd7789;
addc.u64 %rd7795, 0, 0;

	// end inline asm
	mul.lo.s64 	%rd7830, %rd7758, -8506173809081122819;
	// begin inline asm
	mad.lo.cc.u64 %rd7798, %rd7830, %rd7881, %rd7758;
madc.hi.u64 %rd7799, %rd7830, %rd7881, 0;
add.cc.u64 %rd7798, %rd7798, %rd7883;
addc.u64 %rd7799, %rd7799, 0;

	// end inline asm
	// begin inline asm
	mad.lo.cc.u64 %rd7804, %rd7830, %rd7887, %rd7764;
madc.hi.u64 %rd7805, %rd7830, %rd7887, 0;
add.cc.u64 %rd7804, %rd7804, %rd7799;
addc.u64 %rd7805, %rd7805, 0;

	// end inline asm
	// begin inline asm
	mad.lo.cc.u64 %rd7810, %rd7830, %rd7893, %rd7770;
madc.hi.u64 %rd7811, %rd7830, %rd7893, 0;
add.cc.u64 %rd7810, %rd7810, %rd7805;
addc.u64 %rd7811, %rd7811, 0;

	// end inline asm
	// begin inline asm
	mad.lo.cc.u64 %rd7816, %rd7830, %rd7899, %rd7776;
madc.hi.u64 %rd7817, %rd7830, %rd7899, 0;
add.cc.u64 %rd7816, %rd7816, %rd7811;
addc.u64 %rd7817, %rd7817, 0;

	// end inline asm
	// begin inline asm
	mad.lo.cc.u64 %rd7822, %rd7830, %rd7905, %rd7782;
madc.hi.u64 %rd7823, %rd7830, %rd7905, 0;
add.cc.u64 %rd7822, %rd7822, %rd7817;
addc.u64 %rd7823, %rd7823, 0;

	// end inline asm
	// begin inline asm
	mad.lo.cc.u64 %rd7828, %rd7830, %rd7911, %rd7788;
madc.hi.u64 %rd7829, %rd7830, %rd7911, 0;
add.cc.u64 %rd7828, %rd7828, %rd7823;
addc.u64 %rd7829, %rd7829, 0;

	// end inline asm
	// begin inline asm
	add.cc.u64 %rd7834, %rd7794, %rd7829;
addc.u64 %rd7835, 0, 0;

	// end inline asm
	add.s64 	%rd7876, %rd7795, %rd7835;
	// begin inline asm
	mad.lo.cc.u64 %rd7838, %rd49386, %rd49391, %rd7804;
madc.hi.u64 %rd7839, %rd49386, %rd49391, 0;
add.cc.u64 %rd7838, %rd7838, %rd7883;
addc.u64 %rd7839, %rd7839, 0;

	// end inline asm
	// begin inline asm
	mad.lo.cc.u64 %rd7844, %rd49387, %rd49391, %rd7810;
madc.hi.u64 %rd7845, %rd49387, %rd49391, 0;
add.cc.u64 %rd7844, %rd7844, %rd7839;
addc.u64 %rd7845, %rd7845, 0;

	// end inline asm
	// begin inline asm
	mad.lo.cc.u64 %rd7850, %rd49388, %rd49391, %rd7816;
madc.hi.u64 %rd7851, %rd49388, %rd49391, 0;
add.cc.u64 %rd7850, %rd7850, %rd7845;
addc.u64 %rd7851, %rd7851, 0;

	// end inline asm
	// begin inline asm
	mad.lo.cc.u64 %rd7856, %rd49389, %rd49391, %rd7822;
madc.hi.u64 %rd7857, %rd49389, %rd49391, 0;
add.cc.u64 %rd7856, %rd7856, %rd7851;
addc.u64 %rd7857, %rd7857, 0;

	// end inline asm
	// begin inline asm
	mad.lo.cc.u64 %rd7862, %rd49390, %rd49391, %rd7828;
madc.hi.u64 %rd7863, %rd49390, %rd49391, 0;
add.cc.u64 %rd7862, %rd7862, %rd7857;
addc.u64 %rd7863, %rd7863, 0;

	// end inline asm
	// begin inline asm
	mad.lo.cc.u64 %rd7868, %rd49391, %rd49391, %rd7834;
madc.hi.u64 %rd7869, %rd49391, %rd49391, 0;
add.cc.u64 %rd7868, %rd7868, %rd7863;
addc.u64 %rd7869, %rd7869, 0;

	// end inline asm
	// begin inline asm
	add.cc.u64 %rd7874, %rd7876, %rd7869;
addc.u64 %rd7875, 0, 0;

	// end inline asm
	mul.lo.s64 	%rd7910, %rd7838, -8506173809081122819;
	// begin inline asm
	mad.lo.cc.u64 %rd7878, %rd7910, %rd7881, %rd7838;
madc.hi.u64 %rd7879, %rd7910, %rd7881, 0;
add.cc.u64 %rd7878, %rd7878, %rd7883;
addc.u64 %rd7879, %rd7879, 0;

	// end inline asm
	// begin inline asm
	mad.lo.cc.u64 %rd49398, %rd7910, %rd7887, %rd7844;
madc.hi.u64 %rd7885, %rd7910, %rd7887, 0;
add.cc.u64 %rd49398, %rd49398, %rd7879;
addc.u64 %rd7885, %rd7885, 0;

	// end inline asm
	// begin inline asm
	mad.lo.cc.u64 %rd49399, %rd7910, %rd7893, %rd7850;
madc.hi.u64 %rd7891, %rd7910, %rd7893, 0;
add.cc.u64 %rd49399, %rd49399, %rd7885;
addc.u64 %rd7891, %rd7891, 0;

	// end inline asm
	// begin inline asm
	mad.lo.cc.u64 %rd7930, %rd7910, %rd7899, %rd7856;
madc.hi.u64 %rd7897, %rd7910, %rd7899, 0;
add.cc.u64 %rd7930, %rd7930, %rd7891;
addc.u64 %rd7897, %rd7897, 0;

	// end inline asm
	// begin inline asm
	mad.lo.cc.u64 %rd7931, %rd7910, %rd7905, %rd7862;
madc.hi.u64 %rd7903, %rd7910, %rd7905, 0;
add.cc.u64 %rd7931, %rd7931, %rd7897;
addc.u64 %rd7903, %rd7903, 0;

	// end inline asm
	// begin inline asm
	mad.lo.cc.u64 %rd7932, %rd7910, %rd7911, %rd7868;
madc.hi.u64 %rd7909, %rd7910, %rd7911, 0;
add.cc.u64 %rd7932, %rd7932, %rd7903;
addc.u64 %rd7909, %rd7909, 0;

	// end inline asm
	// begin inline asm
	add.cc.u64 %rd7933, %rd7874, %rd7909;
addc.u64 %rd7915, 0, 0;

	// end inline asm
	setp.gt.u64 	%p188, %rd7933, 1873798617647539866;
	@%p188 bra 	$L__BB2_403;
	setp.eq.s64 	%p189, %rd7933, 1873798617647539866;
	mov.u64 	%rd49400, %rd7930;
	mov.u64 	%rd49401, %rd7931;
	mov.u64 	%rd49402, %rd7932;
	mov.u64 	%rd49403, %rd7933;
	@%p189 bra 	$L__BB2_395;
	bra.uni 	$L__BB2_404;
$L__BB2_395:
	setp.gt.u64 	%p190, %rd7932, 5412103778470702295;
	@%p190 bra 	$L__BB2_403;
	setp.ne.s64 	%p191, %rd7932, 5412103778470702295;
	mov.b64 	%rd49403, 1873798617647539866;
	mov.u64 	%rd49400, %rd7930;
	mov.u64 	%rd49401, %rd7931;
	mov.u64 	%rd49402, %rd7932;
	@%p191 bra 	$L__BB2_404;
	setp.gt.u64 	%p192, %rd7931, 7239337960414712511;
	@%p192 bra 	$L__BB2_403;
	setp.ne.s64 	%p193, %rd7931, 7239337960414712511;
	mov.b64 	%rd49402, 5412103778470702295;
	mov.u64 	%rd49400, %rd7930;
	mov.u64 	%rd49401, %rd7931;
	@%p193 bra 	$L__BB2_404;
	setp.gt.u64 	%p194, %rd7930, 7435674573564081700;
	@%p194 bra 	$L__BB2_403;
	setp.ne.s64 	%p195, %rd7930, 7435674573564081700;
	mov.b64 	%rd49401, 7239337960414712511;
	mov.u64 	%rd49400, %rd7930;
	@%p195 bra 	$L__BB2_404;
	setp.gt.u64 	%p196, %rd49399, 2210141511517208575;
	@%p196 bra 	$L__BB2_403;
	setp.ne.s64 	%p197, %rd49399, 2210141511517208575;
	setp.lt.u64 	%p198, %rd49398, -5044313057631688021;
	or.pred  	%p199, %p197, %p198;
	mov.b64 	%rd49400, 7435674573564081700;
	@%p199 bra 	$L__BB2_404;
$L__BB2_403:
	mov.b64 	%rd7934, -5044313057631688021;
	mov.b64 	%rd7935, 2210141511517208575;
	mov.b64 	%rd7936, 7435674573564081700;
	mov.b64 	%rd7937, 7239337960414712511;
	mov.b64 	%rd7938, 5412103778470702295;
	mov.b64 	%rd7939, 1873798617647539866;
	// begin inline asm
	sub.cc.u64 %rd49398, %rd49398, %rd7934;
subc.cc.u64 %rd49399, %rd49399, %rd7935;
subc.cc.u64 %rd7930, %rd7930, %rd7936;
subc.cc.u64 %rd7931, %rd7931, %rd7937;
subc.cc.u64 %rd7932, %rd7932, %rd7938;
subc.u64 %rd7933, %rd7933, %rd7939;

	// end inline asm
	mov.u64 	%rd49400, %rd7930;
	mov.u64 	%rd49401, %rd7931;
	mov.u64 	%rd49402, %rd7932;
	mov.u64 	%rd49403, %rd7933;
$L__BB2_404:
	mov.u64 	%rd49405, %rd49399;
	mov.u64 	%rd49407, %rd49401;
	mov.u64 	%rd49409, %rd49403;
	mov.u64 	%rd49404, %rd49398;
	mov.u64 	%rd49406, %rd49400;
	mov.u64 	%rd49408, %rd49402;
	// begin inline asm
	sub.cc.u64 %rd49404, %rd49404, %rd49374;
subc.cc.u64 %rd49405, %rd49405, %rd49375;
subc.cc.u64 %rd49406, %rd49406, %rd49376;
subc.cc.u64 %rd49407, %rd49407, %rd49377;
subc.cc.u64 %rd49408, %rd49408, %rd49378;
subc.u64 %rd49409, %rd49409, %rd49379;

	// end inline asm
	setp.gt.u64 	%p200, %rd49403, %rd49379;
	@%p200 bra 	$L__BB2_415;
	setp.ge.u64 	%p201, %rd49403, %rd49379;
	@%p201 bra 	$L__BB2_406;
	bra.uni 	$L__BB2_414;
$L__BB2_406:
	setp.gt.u64 	%p202, %rd49402, %rd49378;
	@%p202 bra 	$L__BB2_415;
	setp.lt.u64 	%p203, %rd49402, %rd49378;
	@%p203 bra 	$L__BB2_414;
	setp.gt.u64 	%p204, %rd49401, %rd49377;
	@%p204 bra 	$L__BB2_415;
	setp.lt.u64 	%p205, %rd49401, %rd49377;
	@%p205 bra 	$L__BB2_414;
	setp.gt.u64 	%p206, %rd49400, %rd49376;
	@%p206 bra 	$L__BB2_415;
	setp.lt.u64 	%p207, %rd49400, %rd49376;
	@%p207 bra 	$L__BB2_414;
	setp.gt.u64 	%p208, %rd49399, %rd49375;
	@%p208 bra 	$L__BB2_415;
	setp.lt.u64 	%p209, %rd49399, %rd49375;
	setp.lt.u64 	%p210, %rd49398, %rd49374;
	or.pred  	%p211, %p209, %p210;
	@%p211 bra 	$L__BB2_414;
	bra.uni 	$L__BB2_415;
$L__BB2_414:
	mov.b64 	%rd7970, -5044313057631688021;
	mov.b64 	%rd7971, 2210141511517208575;
	mov.b64 	%rd7972, 7435674573564081700;
	mov.b64 	%rd7973, 7239337960414712511;
	mov.b64 	%rd7974, 5412103778470702295;
	mov.b64 	%rd7975, 1873798617647539866;
	// begin inline asm
	add.cc.u64 %rd49404, %rd49404, %rd7970;
addc.cc.u64 %rd49405, %rd49405, %rd7971;
addc.cc.u64 %rd49406, %rd49406, %rd7972;
addc.cc.u64 %rd49407, %rd49407, %rd7973;
addc.cc.u64 %rd49408, %rd49408, %rd7974;
addc.u64 %rd49409, %rd49409, %rd7975;

	// end inline asm
$L__BB2_415:
	mov.b64 	{%r190, %r191}, %rd49397;
	mov.b64 	{%r192, %r193}, %rd49396;
	shf.l.wrap.b32 	%r194, %r193, %r190, 1;
	shf.l.wrap.b32 	%r195, %r190, %r191, 1;
	mov.b64 	%rd7997, {%r194, %r195};
	mov.b64 	{%r196, %r197}, %rd49395;
	shf.l.wrap.b32 	%r198, %r197, %r192, 1;
	shf.l.wrap.b32 	%r199, %r192, %r193, 1;
	mov.b64 	%rd7996, {%r198, %r199};
	mov.b64 	{%r200, %r201}, %rd49394;
	shf.l.wrap.b32 	%r202, %r201, %r196, 1;
	shf.l.wrap.b32 	%r203, %r196, %r197, 1;
	mov.b64 	%rd7995, {%r202, %r203};
	mov.b64 	{%r204, %r205}, %rd49393;
	shf.l.wrap.b32 	%r206, %r205, %r200, 1;
	shf.l.wrap.b32 	%r207, %r200, %r201, 1;
	mov.b64 	%rd7994, {%r206, %r207};
	mov.b64 	{%r208, %r209}, %rd49392;
	shf.l.wrap.b32 	%r210, %r209, %r204, 1;
	shf.l.wrap.b32 	%r211, %r204, %r205, 1;
	mov.b64 	%rd49411, {%r210, %r211};
	setp.gt.u64 	%p212, %rd7997, 1873798617647539866;
	@%p212 bra 	$L__BB2_425;
	shl.b64 	%rd49410, %rd49392, 1;
	setp.eq.s64 	%p213, %rd7997, 1873798617647539866;
	mov.u64 	%rd49412, %rd7994;
	mov.u64 	%rd49413, %rd7995;
	mov.u64 	%rd49414, %rd7996;
	mov.u64 	%rd49415, %rd7997;
	@%p213 bra 	$L__BB2_417;
	bra.uni 	$L__BB2_426;
$L__BB2_417:
	setp.gt.u64 	%p214, %rd7996, 5412103778470702295;
	@%p214 bra 	$L__BB2_425;
	setp.ne.s64 	%p215, %rd7996, 5412103778470702295;
	mov.b64 	%rd49415, 1873798617647539866;
	mov.u64 	%rd49412, %rd7994;
	mov.u64 	%rd49413, %rd7995;
	mov.u64 	%rd49414, %rd7996;
	@%p215 bra 	$L__BB2_426;
	setp.gt.u64 	%p216, %rd7995, 7239337960414712511;
	@%p216 bra 	$L__BB2_425;
	setp.ne.s64 	%p217, %rd7995, 7239337960414712511;
	mov.b64 	%rd49414, 5412103778470702295;
	mov.u64 	%rd49412, %rd7994;
	mov.u64 	%rd49413, %rd7995;
	@%p217 bra 	$L__BB2_426;
	setp.gt.u64 	%p218, %rd7994, 7435674573564081700;
	@%p218 bra 	$L__BB2_425;
	setp.ne.s64 	%p219, %rd7994, 7435674573564081700;
	mov.b64 	%rd49413, 7239337960414712511;
	mov.u64 	%rd49412, %rd7994;
	@%p219 bra 	$L__BB2_426;
	setp.gt.u64 	%p220, %rd49411, 2210141511517208575;
	@%p220 bra 	$L__BB2_425;
	setp.ne.s64 	%p221, %rd49411, 2210141511517208575;
	shl.b64 	%rd49410, %rd49392, 1;
	setp.lt.u64 	%p222, %rd49410, -5044313057631688020;
	or.pred  	%p223, %p221, %p222;
	mov.b64 	%rd49412, 7435674573564081700;
	@%p223 bra 	$L__BB2_426;
$L__BB2_425:
	shl.b64 	%rd49410, %rd49392, 1;
	mov.b64 	%rd7998, -5044313057631688021;
	mov.b64 	%rd7999, 2210141511517208575;
	mov.b64 	%rd8000, 7435674573564081700;
	mov.b64 	%rd8001, 7239337960414712511;
	mov.b64 	%rd8002, 5412103778470702295;
	mov.b64 	%rd8003, 1873798617647539866;
	// begin inline asm
	sub.cc.u64 %rd49410, %rd49410, %rd7998;
subc.cc.u64 %rd49411, %rd49411, %rd7999;
subc.cc.u64 %rd7994, %rd7994, %rd8000;
subc.cc.u64 %rd7995, %rd7995, %rd8001;
subc.cc.u64 %rd7996, %rd7996, %rd8002;
subc.u64 %rd7997, %rd7997, %rd8003;

	// end inline asm
	mov.u64 	%rd49412, %rd7994;
	mov.u64 	%rd49413, %rd7995;
	mov.u64 	%rd49414, %rd7996;
	mov.u64 	%rd49415, %rd7997;
$L__BB2_426:
	mov.u64 	%rd49487, %rd49404;
	mov.u64 	%rd49485, %rd49406;
	mov.u64 	%rd49483, %rd49408;
	mov.u64 	%rd49486, %rd49405;
	mov.u64 	%rd49484, %rd49407;
	mov.u64 	%rd49482, %rd49409;
	// begin inline asm
	sub.cc.u64 %rd49487, %rd49487, %rd49410;
subc.cc.u64 %rd49486, %rd49486, %rd49411;
subc.cc.u64 %rd49485, %rd49485, %rd49412;
subc.cc.u64 %rd49484, %rd49484, %rd49413;
subc.cc.u64 %rd49483, %rd49483, %rd49414;
subc.u64 %rd49482, %rd49482, %rd49415;

	// end inline asm
	setp.gt.u64 	%p224, %rd49409, %rd49415;
	@%p224 bra 	$L__BB2_437;
	setp.ge.u64 	%p225, %rd49409, %rd49415;
	@%p225 bra 	$L__BB2_428;
	bra.uni 	$L__BB2_436;
$L__BB2_428:
	setp.gt.u64 	%p226, %rd49408, %rd49414;
	@%p226 bra 	$L__BB2_437;
	setp.lt.u64 	%p227, %rd49408, %rd49414;
	@%p227 bra 	$L__BB2_436;
	setp.gt.u64 	%p228, %rd49407, %rd49413;
	@%p228 bra 	$L__BB2_437;
	setp.lt.u64 	%p229, %rd49407, %rd49413;
	@%p229 bra 	$L__BB2_436;
	setp.gt.u64 	%p230, %rd49406, %rd49412;
	@%p230 bra 	$L__BB2_437;
	setp.lt.u64 	%p231, %rd49406, %rd49412;
	@%p231 bra 	$L__BB2_436;
	setp.gt.u64 	%p232, %rd49405, %rd49411;
	@%p232 bra 	$L__BB2_437;
	setp.lt.u64 	%p233, %rd49405, %rd49411;
	setp.lt.u64 	%p234, %rd49404, %rd49410;
	or.pred  	%p235, %p233, %p234;
	@%p235 bra 	$L__BB2_436;
	bra.uni 	$L__BB2_437;
$L__BB2_436:
	mov.b64 	%rd8034, -5044313057631688021;
	mov.b64 	%rd8035, 2210141511517208575;
	mov.b64 	%rd8036, 7435674573564081700;
	mov.b64 	%rd8037, 7239337960414712511;
	mov.b64 	%rd8038, 5412103778470702295;
	mov.b64 	%rd8039, 1873798617647539866;
	// begin inline asm
	add.cc.u64 %rd49487, %rd49487, %rd8034;
addc.cc.u64 %rd49486, %rd49486, %rd8035;
addc.cc.u64 %rd49485, %rd49485, %rd8036;
addc.cc.u64 %rd49484, %rd49484, %rd8037;
addc.cc.u64 %rd49483, %rd49483, %rd8038;
addc.u64 %rd49482, %rd49482, %rd8039;

	// end inline asm
$L__BB2_437:
	mov.b64 	%rd8491, 0;
	// begin inline asm
	mad.lo.cc.u64 %rd8046, %rd19, %rd49374, %rd8491;
madc.hi.u64 %rd8047, %rd19, %rd49374, 0;
add.cc.u64 %rd8046, %rd8046, %rd8491;
addc.u64 %rd8047, %rd8047, 0;

	// end inline asm
	// begin inline asm
	mad.lo.cc.u64 %rd8052, %rd18, %rd49374, %rd8491;
madc.hi.u64 %rd8053, %rd18, %rd49374, 0;
add.cc.u64 %rd8052, %rd8052, %rd8047;
addc.u64 %rd8053, %rd8053, 0;

	// end inline asm
	// begin inline asm
	mad.lo.cc.u64 %rd8058, %rd17, %rd49374, %rd8491;
madc.hi.u64 %rd8059, %rd17, %rd49374, 0;
add.cc.u64 %rd8058, %rd8058, %rd8053;
addc.u64 %rd8059, %rd8059, 0;

	// end inline asm
	// begin inline asm
	mad.lo.cc.u64 %rd8064, %rd16, %rd49374, %rd8491;
madc.hi.u64 %rd8065, %rd16, %rd49374, 0;
add.cc.u64 %rd8064, %rd8064, %rd8059;
addc.u64 %rd8065, %rd8065, 0;

	// end inline asm
	// begin inline asm
	mad.lo.cc.u64 %rd8070, %rd15, %rd49374, %rd8491;
madc.hi.u64 %rd8071, %rd15, %rd49374, 0;
add.cc.u64 %rd8070, %rd8070, %rd8065;
addc.u64 %rd8071, %rd8071, 0;

	// end inline asm
	// begin inline asm
	mad.lo.cc.u64 %rd8076, %rd14, %rd49374, %rd8491;
madc.hi.u64 %rd8077, %rd14, %rd49374, 0;
add.cc.u64 %rd8076, %rd8076, %rd8071;
addc.u64 %rd8077, %rd8077, 0;

	// end inline asm
	// begin inline asm
	add.cc.u64 %rd8082, %rd8491, %rd8077;
addc.u64 %rd8083, 0, 0;

	// end inline asm
	mul.lo.s64 	%rd8118, %rd8046, -8506173809081122819;
	mov.b64 	%rd8489, -5044313057631688021;
	// begin inline asm
	mad.lo.cc.u64 %rd8086, %rd8118, %rd8489, %rd8046;
madc.hi.u64 %rd8087, %rd8118, %rd8489, 0;
add.cc.u64 %rd8086, %rd8086, %rd8491;
addc.u64 %rd8087, %rd8087, 0;

	// end inline asm
	mov.b64 	%rd8495, 2210141511517208575;
	// begin inline asm
	mad.lo.cc.u64 %rd8092, %rd8118, %rd8495, %rd8052;
madc.hi.u64 %rd8093, %rd8118, %rd8495, 0;
add.cc.u64 %rd8092, %rd8092, %rd8087;
addc.u64 %rd8093, %rd8093, 0;

	// end inline asm
	mov.b64 	%rd8501, 7435674573564081700;
	// begin inline asm
	mad.lo.cc.u64 %rd8098, %rd8118, %rd8501, %rd8058;
madc.hi.u64 %rd8099, %rd8118, %rd8501, 0;
add.cc.u64 %rd8098, %rd8098, %rd8093;
addc.u64 %rd8099, %rd8099, 0;

	// end inline asm
	mov.b64 	%rd8507, 7239337960414712511;
	// begin inline asm
	mad.lo.cc.u64 %rd8104, %rd8118, %rd8507, %rd8064;
madc.hi.u64 %rd8105, %rd8118, %rd8507, 0;
add.cc.u64 %rd8104, %rd8104, %rd8099;
addc.u64 %rd8105, %rd8105, 0;

	// end inline asm
	mov.b64 	%rd8513, 5412103778470702295;
	// begin inline asm
	mad.lo.cc.u64 %rd8110, %rd8118, %rd8513, %rd8070;
madc.hi.u64 %rd8111, %rd8118, %rd8513, 0;
add.cc.u64 %rd8110, %rd8110, %rd8105;
addc.u64 %rd8111, %rd8111, 0;

	// end inline asm
	mov.b64 	%rd8519, 1873798617647539866;
	// begin inline asm
	mad.lo.cc.u64 %rd8116, %rd8118, %rd8519, %rd8076;
madc.hi.u64 %rd8117, %rd8118, %rd8519, 0;
add.cc.u64 %rd8116, %rd8116, %rd8111;
addc.u64 %rd8117, %rd8117, 0;

	// end inline asm
	// begin inline asm
	add.cc.u64 %rd8122, %rd8082, %rd8117;
addc.u64 %rd8123, 0, 0;

	// end inline asm
	add.s64 	%rd8164, %rd8083, %rd8123;
	// begin inline asm
	mad.lo.cc.u64 %rd8126, %rd19, %rd49375, %rd8092;
madc.hi.u64 %rd8127, %rd19, %rd49375, 0;
add.cc.u64 %rd8126, %rd8126, %rd8491;
addc.u64 %rd8127, %rd8127, 0;

	// end inline asm
	// begin inline asm
	mad.lo.cc.u64 %rd8132, %rd18, %rd49375, %rd8098;
madc.hi.u64 %rd8133, %rd18, %rd49375, 0;
add.cc.u64 %rd8132, %rd8132, %rd8127;
addc.u64 %rd8133, %rd8133, 0;

	// end inline asm
	// begin inline asm
	mad.lo.cc.u64 %rd8138, %rd17, %rd49375, %rd8104;
madc.hi.u64 %rd8139, %rd17, %rd49375, 0;
add.cc.u64 %rd8138, %rd8138, %rd8133;
addc.u64 %rd8139, %rd8139, 0;

	// end inline asm
	// begin inline asm
	mad.lo.cc.u64 %rd8144, %rd16, %rd49375, %rd8110;
madc.hi.u64 %rd8145, %rd16, %rd49375, 0;
add.cc.u64 %rd8144, %rd8144, %rd8139;
addc.u64 %rd8145, %rd8145, 0;

	// end inline asm
	// begin inline asm
	mad.lo.cc.u64 %rd8150, %rd15, %rd49375, %rd8116;
madc.hi.u64 %rd8151, %rd15, %rd49375, 0;
add.cc.u64 %rd8150, %rd8150, %rd8145;
addc.u64 %rd8151, %rd8151, 0;

	// end inline asm
	// begin inline asm
	mad.lo.cc.u64 %rd8156, %rd14, %rd49375, %rd8122;
madc.hi.u64 %rd8157, %rd14, %rd49375, 0;
add.cc.u64 %rd8156, %rd8156, %rd8151;
addc.u64 %rd8157, %rd8157, 0;

	// end inline asm
	// begin inline asm
	add.cc.u64 %rd8162, %rd8164, %rd8157;
addc.u64 %rd8163, 0, 0;

	// end inline asm
	mul.lo.s64 	%rd8198, %rd8126, -8506173809081122819;
	// begin inline asm
	mad.lo.cc.u64 %rd8166, %rd8198, %rd8489, %rd8126;
madc.hi.u64 %rd8167, %rd8198, %rd8489, 0;
add.cc.u64 %rd8166, %rd8166, %rd8491;
addc.u64 %rd8167, %rd8167, 0;

	// end inline asm
	// begin inline asm
	mad.lo.cc.u64 %rd8172, %rd8198, %rd8495, %rd8132;
madc.hi.u64 %rd8173, %rd8198, %rd8495, 0;
add.cc.u64 %rd8172, %rd8172, %rd8167;
addc.u64 %rd8173, %rd8173, 0;

	// end inline asm
	// begin inline asm
	mad.lo.cc.u64 %rd8178, %rd8198, %rd8501, %rd8138;
madc.hi.u64 %rd8179, %rd8198, %rd8501, 0;
add.cc.u64 %rd8178, %rd8178, %rd8173;
addc.u64 %rd8179, %rd8179, 0;

	// end inline asm
	// begin inline asm
	mad.lo.cc.u64 %rd8184, %rd8198, %rd8507, %rd8144;
madc.hi.u64 %rd8185, %rd8198, %rd8507, 0;
add.cc.u64 %rd8184, %rd8184, %rd8179;
addc.u64 %rd8185, %rd8185, 0;

	// end inline asm
	// begin inline asm
	mad.lo.cc.u64 %rd8190, %rd8198, %rd8513, %rd8150;
madc.hi.u64 %rd8191, %rd8198, %rd8513, 0;
add.cc.u64 %rd8190, %rd8190, %rd8185;
addc.u64 %rd8191, %rd8191, 0;

	// end inline asm
	// begin inline asm
	mad.lo.cc.u64 %rd8196, %rd8198, %rd8519, %rd8156;
madc.hi.u64 %rd8197, %rd8198, %rd8519, 0;
add.cc.u64 %rd8196, %rd8196, %rd8191;
addc.u64 %rd8197, %rd8197, 0;

	// end inline asm
	// begin inline asm
	add.cc.u64 %rd8202, %rd8162, %rd8197;
addc.u64 %rd8203, 0, 0;

	// end inline asm
	add.s64 	%rd8244, %rd8163, %rd8203;
	// begin inline asm
	mad.lo.cc.u64 %rd8206, %rd19, %rd49376, %rd8172;
madc.hi.u64 %rd8207, %rd19, %rd49376, 0;
add.cc.u64 %rd8206, %rd8206, %rd8491;
addc.u64 %rd8207, %rd8207, 0;

	// end inline asm
	// begin inline asm
	mad.lo.cc.u64 %rd8212, %rd18, %rd49376, %rd8178;
madc.hi.u64 %rd8213, %rd18, %rd49376, 0;
add.cc.u64 %rd8212, %rd8212, %rd8207;
addc.u64 %rd8213, %rd8213, 0;

	// end inline asm
	// begin inline asm
	mad.lo.cc.u64 %rd8218, %rd17, %rd49376, %rd8184;
madc.hi.u64 %rd8219, %rd17, %rd49376, 0;
add.cc.u64 %rd8218, %rd8218, %rd8213;
addc.u64 %rd8219, %rd8219, 0;

	// end inline asm
	// begin inline asm
	mad.lo.cc.u64 %rd8224, %rd16, %rd49376, %rd8190;
madc.hi.u64 %rd8225, %rd16, %rd49376, 0;
add.cc.u64 %rd8224, %rd8224, %rd8219;
addc.u64 %rd8225, %rd8225, 0;

	// end inline asm
	// begin inline asm
	mad.lo.cc.u64 %rd8230, %rd15, %rd49376, %rd8196;
madc.hi.u64 %rd8231, %rd15, %rd49376, 0;
add.cc.u64 %rd8230, %rd8230, %rd8225;
addc.u64 %rd8231, %rd8231, 0;

	// end inline asm
	// begin inline asm
	mad.lo.cc.u64 %rd8236, %rd14, %rd49376, %rd8202;
madc.hi.u64 %rd8237, %rd14, %rd49376, 0;
add.cc.u64 %rd8236, %rd8236, %rd8231;
addc.u64 %rd8237, %rd8237, 0;

	// end inline asm
	// begin inline asm
	add.cc.u64 %rd8242, %rd8244, %rd8237;
addc.u64 %rd8243, 0, 0;

	// end inline asm
	mul.lo.s64 	%rd8278, %rd8206, -8506173809081122819;
	// begin inline asm
	mad.lo.cc.u64 %rd8246, %rd8278, %rd8489, %rd8206;
madc.hi.u64 %rd8247, %rd8278, %rd8489, 0;
add.cc.u64 %rd8246, %rd8246, %rd8491;
addc.u64 %rd8247, %rd8247, 0;

	// end inline asm
	// begin inline asm
	mad.lo.cc.u64 %rd8252, %rd8278, %rd8495, %rd8212;
madc.hi.u64 %rd8253, %rd8278, %rd8495, 0;
add.cc.u64 %rd8252, %rd8252, %rd8247;
addc.u64 %rd8253, %rd8253, 0;

	// end inline asm
	// begin inline asm
	mad.lo.cc.u64 %rd8258, %rd8278, %rd8501, %rd8218;
madc.hi.u64 %rd8259, %rd8278, %rd8501, 0;
add.cc.u64 %rd8258, %rd8258, %rd8253;
addc.u64 %rd8259, %rd8259, 0;

	// end inline asm
	// begin inline asm
	mad.lo.cc.u64 %rd8264, %rd8278, %rd8507, %rd8224;
madc.hi.u64 %rd8265, %rd8278, %rd8507, 0;
add.cc.u64 %rd8264, %rd8264, %rd8259;
addc.u64 %rd8265, %rd8265, 0;

	// end inline asm
	// begin inline asm
	mad.lo.cc.u64 %rd8270, %rd8278, %rd8513, %rd8230;
madc.hi.u64 %rd8271, %rd8278, %rd8513, 0;
add.cc.u64 %rd8270, %rd8270, %rd8265;
addc.u64 %rd8271, %rd8271, 0;

	// end inline asm
	// begin inline asm
	mad.lo.cc.u64 %rd8276, %rd8278, %rd8519, %rd8236;
madc.hi.u64 %rd8277, %rd8278, %rd8519, 0;
add.cc.u64 %rd8276, %rd8276, %rd8271;
addc.u64 %rd8277, %rd8277, 0;

	// end inline asm
	// begin inline asm
	add.cc.u64 %rd8282, %rd8242, %rd8277;
addc.u64 %rd8283, 0, 0;

	// end inline asm
	add.s64 	%rd8324, %rd8243, %rd8283;
	// begin inline asm
	mad.lo.cc.u64 %rd8286, %rd19, %rd49377, %rd8252;
madc.hi.u64 %rd8287, %rd19, %rd49377, 0;
add.cc.u64 %rd8286, %rd8286, %rd8491;
addc.u64 %rd8287, %rd8287, 0;

	// end inline asm
	// begin inline asm
	mad.lo.cc.u64 %rd8292, %rd18, %rd49377, %rd8258;
madc.hi.u64 %rd8293, %rd18, %rd49377, 0;
add.cc.u64 %rd8292, %rd8292, %rd8287;
addc.u64 %rd8293, %rd8293, 0;

	// end inline asm
	// begin inline asm
	mad.lo.cc.u64 %rd8298, %rd17, %rd49377, %rd8264;
madc.hi.u64 %rd8299, %rd17, %rd49377, 0;
add.cc.u64 %rd8298, %rd8298, %rd8293;
addc.u64 %rd8299, %rd8299, 0;

	// end inline asm
	// begin inline asm
	mad.lo.cc.u64 %rd8304, %rd16, %rd49377, %rd8270;
madc.hi.u64 %rd8305, %rd16, %rd49377, 0;
add.cc.u64 %rd8304, %rd8304, %rd8299;
addc.u64 %rd8305, %rd8305, 0;

	// end inline asm
	// begin inline asm
	mad.lo.cc.u64 %rd8310, %rd15, %rd49377, %rd8276;
madc.hi.u64 %rd8311, %rd15, %rd49377, 0;
add.cc.u64 %rd8310, %rd8310, %rd8305;
addc.u64 %rd8311, %rd8311, 0;

	// end inline asm
	// begin inline asm
	mad.lo.cc.u64 %rd8316, %rd14, %rd49377, %rd8282;
madc.hi.u64 %rd8317, %rd14, %rd49377, 0;
add.cc.u64 %rd8316, %rd8316, %rd8311;
addc.u64 %rd8317, %rd8317, 0;

	// end inline asm
	// begin inline asm
	add.cc.u64 %rd8322, %rd8324, %rd8317;
addc.u64 %rd8323, 0, 0;

	// end inline asm
	mul.lo.s64 	%rd8358, %rd8286, -8506173809081122819;
	// begin inline asm
	mad.lo.cc.u64 %rd8326, %rd8358, %rd8489, %rd8286;
madc.hi.u64 %rd8327, %rd8358, %rd8489, 0;
add.cc.u64 %rd8326, %rd8326, %rd8491;
addc.u64 %rd8327, %rd8327, 0;

	// end inline asm
	// begin inline asm
	mad.lo.cc.u64 %rd8332, %rd8358, %rd8495, %rd8292;
madc.hi.u64 %rd8333, %rd8358, %rd8495, 0;
add.cc.u64 %rd8332, %rd8332, %rd8327;
addc.u64 %rd8333, %rd8333, 0;

	// end inline asm
	// begin inline asm
	mad.lo.cc.u64 %rd8338, %rd8358, %rd8501, %rd8298;
madc.hi.u64 %rd8339, %rd8358, %rd8501, 0;
add.cc.u64 %rd8338, %rd8338, %rd8333;
addc.u64 %rd8339, %rd8339, 0;

	// end inline asm
	// begin inline asm
	mad.lo.cc.u64 %rd8344, %rd8358, %rd8507, %rd8304;
madc.hi.u64 %rd8345, %rd8358, %rd8507, 0;
add.cc.u64 %rd8344, %rd8344, %rd8339;
addc.u64 %rd8345, %rd8345, 0;

	// end inline asm
	// begin inline asm
	mad.lo.cc.u64 %rd8350, %rd8358, %rd8513, %rd8310;
madc.hi.u64 %rd8351, %rd8358, %rd8513, 0;
add.cc.u64 %rd8350, %rd8350, %rd8345;
addc.u64 %rd8351, %rd8351, 0;

	// end inline asm
	// begin inline asm
	mad.lo.cc.u64 %rd8356, %rd8358, %rd8519, %rd8316;
madc.hi.u64 %rd8357, %rd8358, %rd8519, 0;
add.cc.u64 %rd8356, %rd8356, %rd8351;
addc.u64 %rd8357, %rd8357, 0;

	// end inline asm
	// begin inline asm
	add.cc.u64 %rd8362, %rd8322, %rd8357;
addc.u64 %rd8363, 0, 0;

	// end inline asm
	add.s64 	%rd8404, %rd8323, %rd8363;
	// begin inline asm
	mad.lo.cc.u64 %rd8366, %rd19, %rd49378, %rd8332;
madc.hi.u64 %rd8367, %rd19, %rd49378, 0;
add.cc.u64 %rd8366, %rd8366, %rd8491;
addc.u64 %rd8367, %rd8367, 0;

	// end inline asm
	// begin inline asm
	mad.lo.cc.u64 %rd8372, %rd18, %rd49378, %rd8338;
madc.hi.u64 %rd8373, %rd18, %rd49378, 0;
add.cc.u64 %rd8372, %rd8372, %rd8367;
addc.u64 %rd8373, %rd8373, 0;

	// end inline asm
	// begin inline asm
	mad.lo.cc.u64 %rd8378, %rd17, %rd49378, %rd8344;
madc.hi.u64 %rd8379, %rd17, %rd49378, 0;
add.cc.u64 %rd8378, %rd8378, %rd8373;
addc.u64 %rd8379, %rd8379, 0;

	// end inline asm
	// begin inline asm
	mad.lo.cc.u64 %rd8384, %rd16, %rd49378, %rd8350;
madc.hi.u64 %rd8385, %rd16, %rd49378, 0;
add.cc.u64 %rd8384, %rd8384, %rd8379;
addc.u64 %rd8385, %rd8385, 0;

	// end inline asm
	// begin inline asm
	mad.lo.cc.u64 %rd8390, %rd15, %rd49378, %rd8356;
madc.hi.u64 %rd8391, %rd15, %rd49378, 0;
add.cc.u64 %rd8390, %rd8390, %rd8385;
addc.u64 %rd8391, %rd8391, 0;

	// end inline asm
	// begin inline asm
	mad.lo.cc.u64 %rd8396, %rd14, %rd49378, %rd8362;
madc.hi.u64 %rd8397, %rd14, %rd49378, 0;
add.cc.u64 %rd8396, %rd8396, %rd8391;
addc.u64 %rd8397, %rd8397, 0;

	// end inline asm
	// begin inline asm
	add.cc.u64 %rd8402, %rd8404, %rd8397;
addc.u64 %rd8403, 0, 0;

	// end inline asm
	mul.lo.s64 	%rd8438, %rd8366, -8506173809081122819;
	// begin inline asm
	mad.lo.cc.u64 %rd8406, %rd8438, %rd8489, %rd8366;
madc.hi.u64 %rd8407, %rd8438, %rd8489, 0;
add.cc.u64 %rd8406, %rd8406, %rd8491;
addc.u64 %rd8407, %rd8407, 0;

	// end inline asm
	// begin inline asm
	mad.lo.cc.u64 %rd8412, %rd8438, %rd8495, %rd8372;
madc.hi.u64 %rd8413, %rd8438, %rd8495, 0;
add.cc.u64 %rd8412, %rd8412, %rd8407;
addc.u64 %rd8413, %rd8413, 0;

	// end inline asm
	// begin inline asm
	mad.lo.cc.u64 %rd8418, %rd8438, %rd8501, %rd8378;
madc.hi.u64 %rd8419, %rd8438, %rd8501, 0;
add.cc.u64 %rd8418, %rd8418, %rd8413;
addc.u64 %rd8419, %rd8419, 0;

	// end inline asm
	// begin inline asm
	mad.lo.cc.u64 %rd8424, %rd8438, %rd8507, %rd8384;
madc.hi.u64 %rd8425, %rd8438, %rd8507, 0;
add.cc.u64 %rd8424, %rd8424, %rd8419;
addc.u64 %rd8425, %rd8425, 0;

	// end inline asm
	// begin inline asm
	mad.lo.cc.u64 %rd8430, %rd8438, %rd8513, %rd8390;
madc.hi.u64 %rd8431, %rd8438, %rd8513, 0;
add.cc.u64 %rd8430, %rd8430, %rd8425;
addc.u64 %rd8431, %rd8431, 0;

	// end inline asm
	// begin inline asm
	mad.lo.cc.u64 %rd8436, %rd8438, %rd8519, %rd8396;
madc.hi.u64 %rd8437, %rd8438, %rd8519, 0;
add.cc.u64 %rd8436, %rd8436, %rd8431;
addc.u64 %rd8437, %rd8437, 0;

	// end inline asm
	// begin inline asm
	add.cc.u64 %rd8442, %rd8402, %rd8437;
addc.u64 %rd8443, 0, 0;

	// end inline asm
	add.s64 	%rd8484, %rd8403, %rd8443;
	// begin inline asm
	mad.lo.cc.u64 %rd8446, %rd19, %rd49379, %rd8412;
madc.hi.u64 %rd8447, %rd19, %rd49379, 0;
add.cc.u64 %rd8446, %rd8446, %rd8491;
addc.u64 %rd8447, %rd8447, 0;

	// end inline asm
	// begin inline asm
	mad.lo.cc.u64 %rd8452, %rd18, %rd49379, %rd8418;
madc.hi.u64 %rd8453, %rd18, %rd49379, 0;
add.cc.u64 %rd8452, %rd8452, %rd8447;
addc.u64 %rd8453, %rd8453, 0;

	// end inline asm
	// begin inline asm
	mad.lo.cc.u64 %rd8458, %rd17, %rd49379, %rd8424;
madc.hi.u64 %rd8459, %rd17, %rd49379, 0;
add.cc.u64 %rd8458, %rd8458, %rd8453;
addc.u64 %rd8459, %rd8459, 0;

	// end inline asm
	// begin inline asm
	mad.lo.cc.u64 %rd8464, %rd16, %rd49379, %rd8430;
madc.hi.u64 %rd8465, %rd16, %rd49379, 0;
add.cc.u64 %rd8464, %rd8464, %rd8459;
addc.u64 %rd8465, %rd8465, 0;

	// end inline asm
	// begin inline asm
	mad.lo.cc.u64 %rd8470, %rd15, %rd49379, %rd8436;
madc.hi.u64 %rd8471, %rd15, %rd49379, 0;
add.cc.u64 %rd8470, %rd8470, %rd8465;
addc.u64 %rd8471, %rd8471, 0;

	// end inline asm
	// begin inline asm
	mad.lo.cc.u64 %rd8476, %rd14, %rd49379, %rd8442;
madc.hi.u64 %rd8477, %rd14, %rd49379, 0;
add.cc.u64 %rd8476, %rd8476, %rd8471;
addc.u64 %rd8477, %rd8477, 0;

	// end inline asm
	// begin inline asm
	add.cc.u64 %rd8482, %rd8484, %rd8477;
addc.u64 %rd8483, 0, 0;

	// end inline asm
	mul.lo.s64 	%rd8518, %rd8446, -8506173809081122819;
	// begin inline asm
	mad.lo.cc.u64 %rd8486, %rd8518, %rd8489, %rd8446;
madc.hi.u64 %rd8487, %rd8518, %rd8489, 0;
add.cc.u64 %rd8486, %rd8486, %rd8491;
addc.u64 %rd8487, %rd8487, 0;

	// end inline asm
	// begin inline asm
	mad.lo.cc.u64 %rd49422, %rd8518, %rd8495, %rd8452;
madc.hi.u64 %rd8493, %rd8518, %rd8495, 0;
add.cc.u64 %rd49422, %rd49422, %rd8487;
addc.u64 %rd8493, %rd8493, 0;

	// end inline asm
	// begin inline asm
	mad.lo.cc.u64 %rd49423, %rd8518, %rd8501, %rd8458;
madc.hi.u64 %rd8499, %rd8518, %rd8501, 0;
add.cc.u64 %rd49423, %rd49423, %rd8493;
addc.u64 %rd8499, %rd8499, 0;

	// end inline asm
	// begin inline asm
	mad.lo.cc.u64 %rd8538, %rd8518, %rd8507, %rd8464;
madc.hi.u64 %rd8505, %rd8518, %rd8507, 0;
add.cc.u64 %rd8538, %rd8538, %rd8499;
addc.u64 %rd8505, %rd8505, 0;

	// end inline asm
	// begin inline asm
	mad.lo.cc.u64 %rd8539, %rd8518, %rd8513, %rd8470;
madc.hi.u64 %rd8511, %rd8518, %rd8513, 0;
add.cc.u64 %rd8539, %rd8539, %rd8505;
addc.u64 %rd8511, %rd8511, 0;

	// end inline asm
	// begin inline asm
	mad.lo.cc.u64 %rd8540, %rd8518, %rd8519, %rd8476;
madc.hi.u64 %rd8517, %rd8518, %rd8519, 0;
add.cc.u64 %rd8540, %rd8540, %rd8511;
addc.u64 %rd8517, %rd8517, 0;

	// end inline asm
	// begin inline asm
	add.cc.u64 %rd8541, %rd8482, %rd8517;
addc.u64 %rd8523, 0, 0;

	// end inline asm
	setp.gt.u64 	%p236, %rd8541, 1873798617647539866;
	@%p236 bra 	$L__BB2_447;
	setp.eq.s64 	%p237, %rd8541, 1873798617647539866;
	mov.u64 	%rd49424, %rd8538;
	mov.u64 	%rd49425, %rd8539;
	mov.u64 	%rd49426, %rd8540;
	mov.u64 	%rd49427, %rd8541;
	@%p237 bra 	$L__BB2_439;
	bra.uni 	$L__BB2_448;
$L__BB2_439:
	setp.gt.u64 	%p238, %rd8540, 5412103778470702295;
	@%p238 bra 	$L__BB2_447;
	setp.ne.s64 	%p239, %rd8540, 5412103778470702295;
	mov.b64 	%rd49427, 1873798617647539866;
	mov.u64 	%rd49424, %rd8538;
	mov.u64 	%rd49425, %rd8539;
	mov.u64 	%rd49426, %rd8540;
	@%p239 bra 	$L__BB2_448;
	setp.gt.u64 	%p240, %rd8539, 7239337960414712511;
	@%p240 bra 	$L__BB2_447;
	setp.ne.s64 	%p241, %rd8539, 7239337960414712511;
	mov.b64 	%rd49426, 5412103778470702295;
	mov.u64 	%rd49424, %rd8538;
	mov.u64 	%rd49425, %rd8539;
	@%p241 bra 	$L__BB2_448;
	setp.gt.u64 	%p242, %rd8538, 7435674573564081700;
	@%p242 bra 	$L__BB2_447;
	setp.ne.s64 	%p243, %rd8538, 7435674573564081700;
	mov.b64 	%rd49425, 7239337960414712511;
	mov.u64 	%rd49424, %rd8538;
	@%p243 bra 	$L__BB2_448;
	setp.gt.u64 	%p244, %rd49423, 2210141511517208575;
	@%p244 bra 	$L__BB2_447;
	setp.ne.s64 	%p245, %rd49423, 2210141511517208575;
	setp.lt.u64 	%p246, %rd49422, -5044313057631688021;
	or.pred  	%p247, %p245, %p246;
	mov.b64 	%rd49424, 7435674573564081700;
	@%p247 bra 	$L__BB2_448;
$L__BB2_447:
	mov.b64 	%rd8542, -5044313057631688021;
	mov.b64 	%rd8543, 2210141511517208575;
	mov.b64 	%rd8544, 7435674573564081700;
	mov.b64 	%rd8545, 7239337960414712511;
	mov.b64 	%rd8546, 5412103778470702295;
	mov.b64 	%rd8547, 1873798617647539866;
	// begin inline asm
	sub.cc.u64 %rd49422, %rd49422, %rd8542;
subc.cc.u64 %rd49423, %rd49423, %rd8543;
subc.cc.u64 %rd8538, %rd8538, %rd8544;
subc.cc.u64 %rd8539, %rd8539, %rd8545;
subc.cc.u64 %rd8540, %rd8540, %rd8546;
subc.u64 %rd8541, %rd8541, %rd8547;

	// end inline asm
	mov.u64 	%rd49424, %rd8538;
	mov.u64 	%rd49425, %rd8539;
	mov.u64 	%rd49426, %rd8540;
	mov.u64 	%rd49427, %rd8541;
$L__BB2_448:
	mov.b64 	{%r212, %r213}, %rd49427;
	mov.b64 	{%r214, %r215}, %rd49426;
	shf.l.wrap.b32 	%r216, %r215, %r212, 1;
	shf.l.wrap.b32 	%r217, %r212, %r213, 1;
	mov.b64 	%rd8569, {%r216, %r217};
	mov.b64 	{%r218, %r219}, %rd49425;
	shf.l.wrap.b32 	%r220, %r219, %r214, 1;
	shf.l.wrap.b32 	%r221, %r214, %r215, 1;
	mov.b64 	%rd8568, {%r220, %r221};
	mov.b64 	{%r222, %r223}, %rd49424;
	shf.l.wrap.b32 	%r224, %r223, %r218, 1;
	shf.l.wrap.b32 	%r225, %r218, %r219, 1;
	mov.b64 	%rd8567, {%r224, %r225};
	mov.b64 	{%r226, %r227}, %rd49423;
	shf.l.wrap.b32 	%r228, %r227, %r222, 1;
	shf.l.wrap.b32 	%r229, %r222, %r223, 1;
	mov.b64 	%rd8566, {%r228, %r229};
	mov.b64 	{%r230, %r231}, %rd49422;
	shf.l.wrap.b32 	%r232, %r231, %r226, 1;
	shf.l.wrap.b32 	%r233, %r226, %r227, 1;
	mov.b64 	%rd49429, {%r232, %r233};
	shl.b64 	%rd49428, %rd49422, 1;
	setp.gt.u64 	%p248, %rd8569, 1873798617647539866;
	@%p248 bra 	$L__BB2_458;
	setp.eq.s64 	%p249, %rd8569, 1873798617647539866;
	mov.u64 	%rd49430, %rd8566;
	mov.u64 	%rd49431, %rd8567;
	mov.u64 	%rd49432, %rd8568;
	mov.u64 	%rd49433, %rd8569;
	@%p249 bra 	$L__BB2_450;
	bra.uni 	$L__BB2_459;
$L__BB2_450:
	setp.gt.u64 	%p250, %rd8568, 5412103778470702295;
	@%p250 bra 	$L__BB2_458;
	setp.ne.s64 	%p251, %rd8568, 5412103778470702295;
	mov.b64 	%rd49433, 1873798617647539866;
	mov.u64 	%rd49430, %rd8566;
	mov.u64 	%rd49431, %rd8567;
	mov.u64 	%rd49432, %rd8568;
	@%p251 bra 	$L__BB2_459;
	setp.gt.u64 	%p252, %rd8567, 7239337960414712511;
	@%p252 bra 	$L__BB2_458;
	setp.ne.s64 	%p253, %rd8567, 7239337960414712511;
	mov.b64 	%rd49432, 5412103778470702295;
	mov.u64 	%rd49430, %rd8566;
	mov.u64 	%rd49431, %rd8567;
	@%p253 bra 	$L__BB2_459;
	setp.gt.u64 	%p254, %rd8566, 7435674573564081700;
	@%p254 bra 	$L__BB2_458;
	setp.ne.s64 	%p255, %rd8566, 7435674573564081700;
	mov.b64 	%rd49431, 7239337960414712511;
	mov.u64 	%rd49430, %rd8566;
	@%p255 bra 	$L__BB2_459;
	setp.gt.u64 	%p256, %rd49429, 2210141511517208575;
	@%p256 bra 	$L__BB2_458;
	setp.ne.s64 	%p257, %rd49429, 2210141511517208575;
	setp.lt.u64 	%p258, %rd49428, -5044313057631688020;
	or.pred  	%p259, %p257, %p258;
	mov.b64 	%rd49430, 7435674573564081700;
	@%p259 bra 	$L__BB2_459;
$L__BB2_458:
	mov.b64 	%rd8570, -5044313057631688021;
	mov.b64 	%rd8571, 2210141511517208575;
	mov.b64 	%rd8572, 7435674573564081700;
	mov.b64 	%rd8573, 7239337960414712511;
	mov.b64 	%rd8574, 5412103778470702295;
	mov.b64 	%rd8575, 1873798617647539866;
	// begin inline asm
	sub.cc.u64 %rd49428, %rd49428, %rd8570;
subc.cc.u64 %rd49429, %rd49429, %rd8571;
subc.cc.u64 %rd8566, %rd8566, %rd8572;
subc.cc.u64 %rd8567, %rd8567, %rd8573;
subc.cc.u64 %rd8568, %rd8568, %rd8574;
subc.u64 %rd8569, %rd8569, %rd8575;

	// end inline asm
	mov.u64 	%rd49430, %rd8566;
	mov.u64 	%rd49431, %rd8567;
	mov.u64 	%rd49432, %rd8568;
	mov.u64 	%rd49433, %rd8569;
$L__BB2_459:
	mov.u64 	%rd49439, %rd49397;
	mov.u64 	%rd49434, %rd49392;
	mov.u64 	%rd49436, %rd49394;
	mov.u64 	%rd49438, %rd49396;
	mov.u64 	%rd49435, %rd49393;
	mov.u64 	%rd49437, %rd49395;
	// begin inline asm
	sub.cc.u64 %rd49434, %rd49434, %rd49487;
subc.cc.u64 %rd49435, %rd49435, %rd49486;
subc.cc.u64 %rd49436, %rd49436, %rd49485;
subc.cc.u64 %rd49437, %rd49437, %rd49484;
subc.cc.u64 %rd49438, %rd49438, %rd49483;
subc.u64 %rd49439, %rd49439, %rd49482;

	// end inline asm
	setp.gt.u64 	%p260, %rd49397, %rd49482;
	@%p260 bra 	$L__BB2_470;
	setp.ge.u64 	%p261, %rd49397, %rd49482;
	@%p261 bra 	$L__BB2_461;
	bra.uni 	$L__BB2_469;
$L__BB2_461:
	setp.gt.u64 	%p262, %rd49396, %rd49483;
	@%p262 bra 	$L__BB2_470;
	setp.lt.u64 	%p263, %rd49396, %rd49483;
	@%p263 bra 	$L__BB2_469;
	setp.gt.u64 	%p264, %rd49395, %rd49484;
	@%p264 bra 	$L__BB2_470;
	setp.lt.u64 	%p265, %rd49395, %rd49484;
	@%p265 bra 	$L__BB2_469;
	setp.gt.u64 	%p266, %rd49394, %rd49485;
	@%p266 bra 	$L__BB2_470;
	setp.lt.u64 	%p267, %rd49394, %rd49485;
	@%p267 bra 	$L__BB2_469;
	setp.gt.u64 	%p268, %rd49393, %rd49486;
	@%p268 bra 	$L__BB2_470;
	setp.lt.u64 	%p269, %rd49393, %rd49486;
	setp.lt.u64 	%p270, %rd49392, %rd49487;
	or.pred  	%p271, %p269, %p270;
	@%p271 bra 	$L__BB2_469;
	bra.uni 	$L__BB2_470;
$L__BB2_469:
	mov.b64 	%rd8606, -5044313057631688021;
	mov.b64 	%rd8607, 2210141511517208575;
	mov.b64 	%rd8608, 7435674573564081700;
	mov.b64 	%rd8609, 7239337960414712511;
	mov.b64 	%rd8610, 5412103778470702295;
	mov.b64 	%rd8611, 1873798617647539866;
	// begin inline asm
	add.cc.u64 %rd49434, %rd49434, %rd8606;
addc.cc.u64 %rd49435, %rd49435, %rd8607;
addc.cc.u64 %rd49436, %rd49436, %rd8608;
addc.cc.u64 %rd49437, %rd49437, %rd8609;
addc.cc.u64 %rd49438, %rd49438, %rd8610;
addc.u64 %rd49439, %rd49439, %rd8611;

	// end inline asm
$L__BB2_470:
	mov.b64 	%rd9063, 0;
	// begin inline asm
	mad.lo.cc.u64 %rd8618, %rd49434, %rd49386, %rd9063;
madc.hi.u64 %rd8619, %rd49434, %rd49386, 0;
add.cc.u64 %rd8618, %rd8618, %rd9063;
addc.u64 %rd8619, %rd8619, 0;

	// end inline asm
	// begin inline asm
	mad.lo.cc.u64 %rd8624, %rd49435, %rd49386, %rd9063;
madc.hi.u64 %rd8625, %rd49435, %rd49386, 0;
add.cc.u64 %rd8624, %rd8624, %rd8619;
addc.u64 %rd8625, %rd8625, 0;

	// end inline asm
	// begin inline asm
	mad.lo.cc.u64 %rd8630, %rd49436, %rd49386, %rd9063;
madc.hi.u64 %rd8631, %rd49436, %rd49386, 0;
add.cc.u64 %rd8630, %rd8630, %rd8625;
addc.u64 %rd8631, %rd8631, 0;

	// end inline asm
	// begin inline asm
	mad.lo.cc.u64 %rd8636, %rd49437, %rd49386, %rd9063;
madc.hi.u64 %rd8637, %rd49437, %rd49386, 0;
add.cc.u64 %rd8636, %rd8636, %rd8631;
addc.u64 %rd8637, %rd8637, 0;

	// end inline asm
	// begin inline asm
	mad.lo.cc.u64 %rd8642, %rd49438, %rd49386, %rd9063;
madc.hi.u64 %rd8643, %rd49438, %rd49386, 0;
add.cc.u64 %rd8642, %rd8642, %rd8637;
addc.u64 %rd8643, %rd8643, 0;

	// end inline asm
	// begin inline asm
	mad.lo.cc.u64 %rd8648, %rd49439, %rd49386, %rd9063;
madc.hi.u64 %rd8649, %rd49439, %rd49386, 0;
add.cc.u64 %rd8648, %rd8648, %rd8643;
addc.u64 %rd8649, %rd8649, 0;

	// end inline asm
	// begin inline asm
	add.cc.u64 %rd8654, %rd9063, %rd8649;
addc.u64 %rd8655, 0, 0;

	// end inline asm
	mul.lo.s64 	%rd8690, %rd8618, -8506173809081122819;
	mov.b64 	%rd9061, -5044313057631688021;
	// begin inline asm
	mad.lo.cc.u64 %rd8658, %rd8690, %rd9061, %rd8618;
madc.hi.u64 %rd8659, %rd8690, %rd9061, 0;
add.cc.u64 %rd8658, %rd8658, %rd9063;
addc.u64 %rd8659, %rd8659, 0;

	// end inline asm
	mov.b64 	%rd9067, 2210141511517208575;
	// begin inline asm
	mad.lo.cc.u64 %rd8664, %rd8690, %rd9067, %rd8624;
madc.hi.u64 %rd8665, %rd8690, %rd9067, 0;
add.cc.u64 %rd8664, %rd8664, %rd8659;
addc.u64 %rd8665, %rd8665, 0;

	// end inline asm
	mov.b64 	%rd9073, 7435674573564081700;
	// begin inline asm
	mad.lo.cc.u64 %rd8670, %rd8690, %rd9073, %rd8630;
madc.hi.u64 %rd8671, %rd8690, %rd9073, 0;
add.cc.u64 %rd8670, %rd8670, %rd8665;
addc.u64 %rd8671, %rd8671, 0;

	// end inline asm
	mov.b64 	%rd9079, 7239337960414712511;
	// begin inline asm
	mad.lo.cc.u64 %rd8676, %rd8690, %rd9079, %rd8636;
madc.hi.u64 %rd8677, %rd8690, %rd9079, 0;
add.cc.u64 %rd8676, %rd8676, %rd8671;
addc.u64 %rd8677, %rd8677, 0;

	// end inline asm
	mov.b64 	%rd9085, 5412103778470702295;
	// begin inline asm
	mad.lo.cc.u64 %rd8682, %rd8690, %rd9085, %rd8642;
madc.hi.u64 %rd8683, %rd8690, %rd9085, 0;
add.cc.u64 %rd8682, %rd8682, %rd8677;
addc.u64 %rd8683, %rd8683, 0;

	// end inline asm
	mov.b64 	%rd9091, 1873798617647539866;
	// begin inline asm
	mad.lo.cc.u64 %rd8688, %rd8690, %rd9091, %rd8648;
madc.hi.u64 %rd8689, %rd8690, %rd9091, 0;
add.cc.u64 %rd8688, %rd8688, %rd8683;
addc.u64 %rd8689, %rd8689, 0;

	// end inline asm
	// begin inline asm
	add.cc.u64 %rd8694, %rd8654, %rd8689;
addc.u64 %rd8695, 0, 0;

	// end inline asm
	add.s64 	%rd8736, %rd8655, %rd8695;
	// begin inline asm
	mad.lo.cc.u64 %rd8698, %rd49434, %rd49387, %rd8664;
madc.hi.u64 %rd8699, %rd49434, %rd49387, 0;
add.cc.u64 %rd8698, %rd8698, %rd9063;
addc.u64 %rd8699, %rd8699, 0;

	// end inline asm
	// begin inline asm
	mad.lo.cc.u64 %rd8704, %rd49435, %rd49387, %rd8670;
madc.hi.u64 %rd8705, %rd49435, %rd49387, 0;
add.cc.u64 %rd8704, %rd8704, %rd8699;
addc.u64 %rd8705, %rd8705, 0;

	// end inline asm
	// begin inline asm
	mad.lo.cc.u64 %rd8710, %rd49436, %rd49387, %rd8676;
madc.hi.u64 %rd8711, %rd49436, %rd49387, 0;
add.cc.u64 %rd8710, %rd8710, %rd8705;
addc.u64 %rd8711, %rd8711, 0;

	// end inline asm
	// begin inline asm
	mad.lo.cc.u64 %rd8716, %rd49437, %rd49387, %rd8682;
madc.hi.u64 %rd8717, %rd49437, %rd49387, 0;
add.cc.u64 %rd8716, %rd8716, %rd8711;
addc.u64 %rd8717, %rd8717, 0;

	// end inline asm
	// begin inline asm
	mad.lo.cc.u64 %rd8722, %rd49438, %rd49387, %rd8688;
madc.hi.u64 %rd8723, %rd49438, %rd49387, 0;
add.cc.u64 %rd8722, %rd8722, %rd8717;
addc.u64 %rd8723, %rd8723, 0;

	// end inline asm
	// begin inline asm
	mad.lo.cc.u64 %rd8728, %rd49439, %rd49387, %rd8694;
madc.hi.u64 %rd8729, %rd49439, %rd49387, 0;
add.cc.u64 %rd8728, %rd8728, %rd8723;
addc.u64 %rd8729, %rd8729, 0;

	// end inline asm
	// begin inline asm
	add.cc.u64 %rd8734, %rd8736, %rd8729;
addc.u64 %rd8735, 0, 0;

	// end inline asm
	mul.lo.s64 	%rd8770, %rd8698, -8506173809081122819;
	// begin inline asm
	mad.lo.cc.u64 %rd8738, %rd8770, %rd9061, %rd8698;
madc.hi.u64 %rd8739, %rd8770, %rd9061, 0;
add.cc.u64 %rd8738, %rd8738, %rd9063;
addc.u64 %rd8739, %rd8739, 0;

	// end inline asm
	// begin inline asm
	mad.lo.cc.u64 %rd8744, %rd8770, %rd9067, %rd8704;
madc.hi.u64 %rd8745, %rd8770, %rd9067, 0;
add.cc.u64 %rd8744, %rd8744, %rd8739;
addc.u64 %rd8745, %rd8745, 0;

	// end inline asm
	// begin inline asm
	mad.lo.cc.u64 %rd8750, %rd8770, %rd9073, %rd8710;
madc.hi.u64 %rd8751, %rd8770, %rd9073, 0;
add.cc.u64 %rd8750, %rd8750, %rd8745;
addc.u64 %rd8751, %rd8751, 0;

	// end inline asm
	// begin inline asm
	mad.lo.cc.u64 %rd8756, %rd8770, %rd9079, %rd8716;
madc.hi.u64 %rd8757, %rd8770, %rd9079, 0;
add.cc.u64 %rd8756, %rd8756, %rd8751;
addc.u64 %rd8757, %rd8757, 0;

	// end inline asm
	// begin inline asm
	mad.lo.cc.u64 %rd8762, %rd8770, %rd9085, %rd8722;
madc.hi.u64 %rd8763, %rd8770, %rd9085, 0;
add.cc.u64 %rd8762, %rd8762, %rd8757;
addc.u64 %rd8763, %rd8763, 0;

	// end inline asm
	// begin inline asm
	mad.lo.cc.u64 %rd8768, %rd8770, %rd9091, %rd8728;
madc.hi.u64 %rd8769, %rd8770, %rd9091, 0;
add.cc.u64 %rd8768, %rd8768, %rd8763;
addc.u64 %rd8769, %rd8769, 0;

	// end inline asm
	// begin inline asm
	add.cc.u64 %rd8774, %rd8734, %rd8769;
addc.u64 %rd8775, 0, 0;

	// end inline asm
	add.s64 	%rd8816, %rd8735, %rd8775;
	// begin inline asm
	mad.lo.cc.u64 %rd8778, %rd49434, %rd49388, %rd8744;
madc.hi.u64 %rd8779, %rd49434, %rd49388, 0;
add.cc.u64 %rd8778, %rd8778, %rd9063;
addc.u64 %rd8779, %rd8779, 0;

	// end inline asm
	// begin inline asm
	mad.lo.cc.u64 %rd8784, %rd49435, %rd49388, %rd8750;
madc.hi.u64 %rd8785, %rd49435, %rd49388, 0;
add.cc.u64 %rd8784, %rd8784, %rd8779;
addc.u64 %rd8785, %rd8785, 0;

	// end inline asm
	// begin inline asm
	mad.lo.cc.u64 %rd8790, %rd49436, %rd49388, %rd8756;
madc.hi.u64 %rd8791, %rd49436, %rd49388, 0;
add.cc.u64 %rd8790, %rd8790, %rd8785;
addc.u64 %rd8791, %rd8791, 0;

	// end inline asm
	// begin inline asm
	mad.lo.cc.u64 %rd8796, %rd49437, %rd49388, %rd8762;
madc.hi.u64 %rd8797, %rd49437, %rd49388, 0;
add.cc.u64 %rd8796, %rd8796, %rd8791;
addc.u64 %rd8797, %rd8797, 0;

	// end inline asm
	// begin inline asm
	mad.lo.cc.u64 %rd8802, %rd49438, %rd49388, %rd8768;
madc.hi.u64 %rd8803, %rd49438, %rd49388, 0;
add.cc.u64 %rd8802, %rd8802, %rd8797;
addc.u64 %rd8803, %rd8803, 0;

	// end inline asm
	// begin inline asm
	mad.lo.cc.u64 %rd8808, %rd49439, %rd49388, %rd8774;
madc.hi.u64 %rd8809, %rd49439, %rd49388, 0;
add.cc.u64 %rd8808, %rd8808, %rd8803;
addc.u64 %rd8809, %rd8809, 0;

	// end inline asm
	// begin inline asm
	add.cc.u64 %rd8814, %rd8816, %rd8809;
addc.u64 %rd8815, 0, 0;

	// end inline asm
	mul.lo.s64 	%rd8850, %rd8778, -8506173809081122819;
	// begin inline asm
	mad.lo.cc.u64 %rd8818, %rd8850, %rd9061, %rd8778;
madc.hi.u64 %rd8819, %rd8850, %rd9061, 0;
add.cc.u64 %rd8818, %rd8818, %rd9063;
addc.u64 %rd8819, %rd8819, 0;

	// end inline asm
	// begin inline asm
	mad.lo.cc.u64 %rd8824, %rd8850, %rd9067, %rd8784;
madc.hi.u64 %rd8825, %rd8850, %rd9067, 0;
add.cc.u64 %rd8824, %rd8824, %rd8819;
addc.u64 %rd8825, %rd8825, 0;

	// end inline asm
	// begin inline asm
	mad.lo.cc.u64 %rd8830, %rd8850, %rd9073, %rd8790;
madc.hi.u64 %rd8831, %rd8850, %rd9073, 0;
add.cc.u64 %rd8830, %rd8830, %rd8825;
addc.u64 %rd8831, %rd8831, 0;

	// end inline asm
	// begin inline asm
	mad.lo.cc.u64 %rd8836, %rd8850, %rd9079, %rd8796;
madc.hi.u64 %rd8837, %rd8850, %rd9079, 0;
add.cc.u64 %rd8836, %rd8836, %rd8831;
addc.u64 %rd8837, %rd8837, 0;

	// end inline asm
	// begin inline asm
	mad.lo.cc.u64 %rd8842, %rd8850, %rd9085, %rd8802;
madc.hi.u64 %rd8843, %rd8850, %rd9085, 0;
add.cc.u64 %rd8842, %rd8842, %rd8837;
addc.u64 %rd8843, %rd8843, 0;

	// end inline asm
	// begin inline asm
	mad.lo.cc.u64 %rd8848, %rd8850, %rd9091, %rd8808;
madc.hi.u64 %rd8849, %rd8850, %rd9091, 0;
add.cc.u64 %rd8848, %rd8848, %rd8843;
addc.u64 %rd8849, %rd8849, 0;

	// end inline asm
	// begin inline asm
	add.cc.u64 %rd8854, %rd8814, %rd8849;
addc.u64 %rd8855, 0, 0;

	// end inline asm
	add.s64 	%rd8896, %rd8815, %rd8855;
	// begin inline asm
	mad.lo.cc.u64 %rd8858, %rd49434, %rd49389, %rd8824;
madc.hi.u64 %rd8859, %rd49434, %rd49389, 0;
add.cc.u64 %rd8858, %rd8858, %rd9063;
addc.u64 %rd8859, %rd8859, 0;

	// end inline asm
	// begin inline asm
	mad.lo.cc.u64 %rd8864, %rd49435, %rd49389, %rd8830;
madc.hi.u64 %rd8865, %rd49435, %rd49389, 0;
add.cc.u64 %rd8864, %rd8864, %rd8859;
addc.u64 %rd8865, %rd8865, 0;

	// end inline asm
	// begin inline asm
	mad.lo.cc.u64 %rd8870, %rd49436, %rd49389, %rd8836;
madc.hi.u64 %rd8871, %rd49436, %rd49389, 0;
add.cc.u64 %rd8870, %rd8870, %rd8865;
addc.u64 %rd8871, %rd8871, 0;

	// end inline asm
	// begin inline asm
	mad.lo.cc.u64 %rd8876, %rd49437, %rd49389, %rd8842;
madc.hi.u64 %rd8877, %rd49437, %rd49389, 0;
add.cc.u64 %rd8876, %rd8876, %rd8871;
addc.u64 %rd8877, %rd8877, 0;

	// end inline asm
	// begin inline asm
	mad.lo.cc.u64 %rd8882, %rd49438, %rd49389, %rd8848;
madc.hi.u64 %rd8883, %rd49438, %rd49389, 0;
add.cc.u64 %rd8882, %rd8882, %rd8877;
addc.u64 %rd8883, %rd8883, 0;

	// end inline asm
	// begin inline asm
	mad.lo.cc.u64 %rd8888, %rd49439, %rd49389, %rd8854;
madc.hi.u64 %rd8889, %rd49439, %rd49389, 0;
add.cc.u64 %rd8888, %rd8888, %rd8883;
addc.u64 %rd8889, %rd8889, 0;

	// end inline asm
	// begin inline asm
	add.cc.u64 %rd8894, %rd8896, %rd8889;
addc.u64 %rd8895, 0, 0;

	// end inline asm
	mul.lo.s64 	%rd8930, %rd8858, -8506173809081122819;
	// begin inline asm
	mad.lo.cc.u64 %rd8898, %rd8930, %rd9061, %rd8858;
madc.hi.u64 %rd8899, %rd8930, %rd9061, 0;
add.cc.u64 %rd8898, %rd8898, %rd9063;
addc.u64 %rd8899, %rd8899, 0;

	// end inline asm
	// begin inline asm
	mad.lo.cc.u64 %rd8904, %rd8930, %rd9067, %rd8864;
madc.hi.u64 %rd8905, %rd8930, %rd9067, 0;
add.cc.u64 %rd8904, %rd8904, %rd8899;
addc.u64 %rd8905, %rd8905, 0;

	// end inline asm
	// begin inline asm
	mad.lo.cc.u64 %rd8910, %rd8930, %rd9073, %rd8870;
madc.hi.u64 %rd8911, %rd8930, %rd9073, 0;
add.cc.u64 %rd8910, %rd8910, %rd8905;
addc.u64 %rd8911, %rd8911, 0;

	// end inline asm
	// begin inline asm
	mad.lo.cc.u64 %rd8916, %rd8930, %rd9079, %rd8876;
madc.hi.u64 %rd8917, %rd8930, %rd9079, 0;
add.cc.u64 %rd8916, %rd8916, %rd8911;
addc.u64 %rd8917, %rd8917, 0;

	// end inline asm
	// begin inline asm
	mad.lo.cc.u64 %rd8922, %rd8930, %rd9085, %rd8882;
madc.hi.u64 %rd8923, %rd8930, %rd9085, 0;
add.cc.u64 %rd8922, %rd8922, %rd8917;
addc.u64 %rd8923, %rd8923, 0;

	// end inline asm
	// begin inline asm
	mad.lo.cc.u64 %rd8928, %rd8930, %rd9091, %rd8888;
madc.hi.u64 %rd8929, %rd8930, %rd9091, 0;
add.cc.u64 %rd8928, %rd8928, %rd8923;
addc.u64 %rd8929, %rd8929, 0;

	// end inline asm
	// begin inline asm
	add.cc.u64 %rd8934, %rd8894, %rd8929;
addc.u64 %rd8935, 0, 0;

	// end inline asm
	add.s64 	%rd8976, %rd8895, %rd8935;
	// begin inline asm
	mad.lo.cc.u64 %rd8938, %rd49434, %rd49390, %rd8904;
madc.hi.u64 %rd8939, %rd49434, %rd49390, 0;
add.cc.u64 %rd8938, %rd8938, %rd9063;
addc.u64 %rd8939, %rd8939, 0;

	// end inline asm
	// begin inline asm
	mad.lo.cc.u64 %rd8944, %rd49435, %rd49390, %rd8910;
madc.hi.u64 %rd8945, %rd49435, %rd49390, 0;
add.cc.u64 %rd8944, %rd8944, %rd8939;
addc.u64 %rd8945, %rd8945, 0;

	// end inline asm
	// begin inline asm
	mad.lo.cc.u64 %rd8950, %rd49436, %rd49390, %rd8916;
madc.hi.u64 %rd8951, %rd49436, %rd49390, 0;
add.cc.u64 %rd8950, %rd8950, %rd8945;
addc.u64 %rd8951, %rd8951, 0;

	// end inline asm
	// begin inline asm
	mad.lo.cc.u64 %rd8956, %rd49437, %rd49390, %rd8922;
madc.hi.u64 %rd8957, %rd49437, %rd49390, 0;
add.cc.u64 %rd8956, %rd8956, %rd8951;
addc.u64 %rd8957, %rd8957, 0;

	// end inline asm
	// begin inline asm
	mad.lo.cc.u64 %rd8962, %rd49438, %rd49390, %rd8928;
madc.hi.u64 %rd8963, %rd49438, %rd49390, 0;
add.cc.u64 %rd8962, %rd8962, %rd8957;
addc.u64 %rd8963, %rd8963, 0;

	// end inline asm
	// begin inline asm
	mad.lo.cc.u64 %rd8968, %rd49439, %rd49390, %rd8934;
madc.hi.u64 %rd8969, %rd49439, %rd49390, 0;
add.cc.u64 %rd8968, %rd8968, %rd8963;
addc.u64 %rd8969, %rd8969, 0;

	// end inline asm
	// begin inline asm
	add.cc.u64 %rd8974, %rd8976, %rd8969;
addc.u64 %rd8975, 0, 0;

	// end inline asm
	mul.lo.s64 	%rd9010, %rd8938, -8506173809081122819;
	// begin inline asm
	mad.lo.cc.u64 %rd8978, %rd9010, %rd9061, %rd8938;
madc.hi.u64 %rd8979, %rd9010, %rd9061, 0;
add.cc.u64 %rd8978, %rd8978, %rd9063;
addc.u64 %rd8979, %rd8979, 0;

	// end inline asm
	// begin inline asm
	mad.lo.cc.u64 %rd8984, %rd9010, %rd9067, %rd8944;
madc.hi.u64 %rd8985, %rd9010, %rd9067, 0;
add.cc.u64 %rd8984, %rd8984, %rd8979;
addc.u64 %rd8985, %rd8985, 0;

	// end inline asm
	// begin inline asm
	mad.lo.cc.u64 %rd8990, %rd9010, %rd9073, %rd8950;
madc.hi.u64 %rd8991, %rd9010, %rd9073, 0;
add.cc.u64 %rd8990, %rd8990, %rd8985;
addc.u64 %rd8991, %rd8991, 0;

	// end inline asm
	// begin inline asm
	mad.lo.cc.u64 %rd8996, %rd9010, %rd9079, %rd8956;
madc.hi.u64 %rd8997, %rd9010, %rd9079, 0;
add.cc.u64 %rd8996, %rd8996, %rd8991;
addc.u64 %rd8997, %rd8997, 0;

	// end inline asm
	// begin inline asm
	mad.lo.cc.u64 %rd9002, %rd9010, %rd9085, %rd8962;
madc.hi.u64 %rd9003, %rd9010, %rd9085, 0;
add.cc.u64 %rd9002, %rd9002, %rd8997;
addc.u64 %rd9003, %rd9003, 0;

	// end inline asm
	// begin inline asm
	mad.lo.cc.u64 %rd9008, %rd9010, %rd9091, %rd8968;
madc.hi.u64 %rd9009, %rd9010, %rd9091, 0;
add.cc.u64 %rd9008, %rd9008, %rd9003;
addc.u64 %rd9009, %rd9009, 0;

	// end inline asm
	// begin inline asm
	add.cc.u64 %rd9014, %rd8974, %rd9009;
addc.u64 %rd9015, 0, 0;

	// end inline asm
	add.s64 	%rd9056, %rd8975, %rd9015;
	// begin inline asm
	mad.lo.cc.u64 %rd9018, %rd49434, %rd49391, %rd8984;
madc.hi.u64 %rd9019, %rd49434, %rd49391, 0;
add.cc.u64 %rd9018, %rd9018, %rd9063;
addc.u64 %rd9019, %rd9019, 0;

	// end inline asm
	// begin inline asm
	mad.lo.cc.u64 %rd9024, %rd49435, %rd49391, %rd8990;
madc.hi.u64 %rd9025, %rd49435, %rd49391, 0;
add.cc.u64 %rd9024, %rd9024, %rd9019;
addc.u64 %rd9025, %rd9025, 0;

	// end inline asm
	// begin inline asm
	mad.lo.cc.u64 %rd9030, %rd49436, %rd49391, %rd8996;
madc.hi.u64 %rd9031, %rd49436, %rd49391, 0;
add.cc.u64 %rd9030, %rd9030, %rd9025;
addc.u64 %rd9031, %rd9031, 0;

	// end inline asm
	// begin inline asm
	mad.lo.cc.u64 %rd9036, %rd49437, %rd49391, %rd9002;
madc.hi.u64 %rd9037, %rd49437, %rd49391, 0;
add.cc.u64 %rd9036, %rd9036, %rd9031;
addc.u64 %rd9037, %rd9037, 0;

	// end inline asm
	// begin inline asm
	mad.lo.cc.u64 %rd9042, %rd49438, %rd49391, %rd9008;
madc.hi.u64 %rd9043, %rd49438, %rd49391, 0;
add.cc.u64 %rd9042, %rd9042, %rd9037;
addc.u64 %rd9043, %rd9043, 0;

	// end inline asm
	// begin inline asm
	mad.lo.cc.u64 %rd9048, %rd49439, %rd49391, %rd9014;
madc.hi.u64 %rd9049, %rd49439, %rd49391, 0;
add.cc.u64 %rd9048, %rd9048, %rd9043;
addc.u64 %rd9049, %rd9049, 0;

	// end inline asm
	// begin inline asm
	add.cc.u64 %rd9054, %rd9056, %rd9049;
addc.u64 %rd9055, 0, 0;

	// end inline asm
	mul.lo.s64 	%rd9090, %rd9018, -8506173809081122819;
	// begin inline asm
	mad.lo.cc.u64 %rd9058, %rd9090, %rd9061, %rd9018;
madc.hi.u64 %rd9059, %rd9090, %rd9061, 0;
add.cc.u64 %rd9058, %rd9058, %rd9063;
addc.u64 %rd9059, %rd9059, 0;

	// end inline asm
	// begin inline asm
	mad.lo.cc.u64 %rd49440, %rd9090, %rd9067, %rd9024;
madc.hi.u64 %rd9065, %rd9090, %rd9067, 0;
add.cc.u64 %rd49440, %rd49440, %rd9059;
addc.u64 %rd9065, %rd9065, 0;

	// end inline asm
	// begin inline asm
	mad.lo.cc.u64 %rd49441, %rd9090, %rd9073, %rd9030;
madc.hi.u64 %rd9071, %rd9090, %rd9073, 0;
add.cc.u64 %rd49441, %rd49441, %rd9065;
addc.u64 %rd9071, %rd9071, 0;

	// end inline asm
	// begin inline asm
	mad.lo.cc.u64 %rd9110, %rd9090, %rd9079, %rd9036;
madc.hi.u64 %rd9077, %rd9090, %rd9079, 0;
add.cc.u64 %rd9110, %rd9110, %rd9071;
addc.u64 %rd9077, %rd9077, 0;

	// end inline asm
	// begin inline asm
	mad.lo.cc.u64 %rd9111, %rd9090, %rd9085, %rd9042;
madc.hi.u64 %rd9083, %rd9090, %rd9085, 0;
add.cc.u64 %rd9111, %rd9111, %rd9077;
addc.u64 %rd9083, %rd9083, 0;

	// end inline asm
	// begin inline asm
	mad.lo.cc.u64 %rd9112, %rd9090, %rd9091, %rd9048;
madc.hi.u64 %rd9089, %rd9090, %rd9091, 0;
add.cc.u64 %rd9112, %rd9112, %rd9083;
addc.u64 %rd9089, %rd9089, 0;

	// end inline asm
	// begin inline asm
	add.cc.u64 %rd9113, %rd9054, %rd9089;
addc.u64 %rd9095, 0, 0;

	// end inline asm
	setp.gt.u64 	%p272, %rd9113, 1873798617647539866;
	@%p272 bra 	$L__BB2_480;
	setp.eq.s64 	%p273, %rd9113, 1873798617647539866;
	mov.u64 	%rd49442, %rd9110;
	mov.u64 	%rd49443, %rd9111;
	mov.u64 	%rd49444, %rd9112;
	mov.u64 	%rd49445, %rd9113;
	@%p273 bra 	$L__BB2_472;
	bra.uni 	$L__BB2_481;
$L__BB2_472:
	setp.gt.u64 	%p274, %rd9112, 5412103778470702295;
	@%p274 bra 	$L__BB2_480;
	setp.ne.s64 	%p275, %rd9112, 5412103778470702295;
	mov.b64 	%rd49445, 1873798617647539866;
	mov.u64 	%rd49442, %rd9110;
	mov.u64 	%rd49443, %rd9111;
	mov.u64 	%rd49444, %rd9112;
	@%p275 bra 	$L__BB2_481;
	setp.gt.u64 	%p276, %rd9111, 7239337960414712511;
	@%p276 bra 	$L__BB2_480;
	setp.ne.s64 	%p277, %rd9111, 7239337960414712511;
	mov.b64 	%rd49444, 5412103778470702295;
	mov.u64 	%rd49442, %rd9110;
	mov.u64 	%rd49443, %rd9111;
	@%p277 bra 	$L__BB2_481;
	setp.gt.u64 	%p278, %rd9110, 7435674573564081700;
	@%p278 bra 	$L__BB2_480;
	setp.ne.s64 	%p279, %rd9110, 7435674573564081700;
	mov.b64 	%rd49443, 7239337960414712511;
	mov.u64 	%rd49442, %rd9110;
	@%p279 bra 	$L__BB2_481;
	setp.gt.u64 	%p280, %rd49441, 2210141511517208575;
	@%p280 bra 	$L__BB2_480;
	setp.ne.s64 	%p281, %rd49441, 2210141511517208575;
	setp.lt.u64 	%p282, %rd49440, -5044313057631688021;
	or.pred  	%p283, %p281, %p282;
	mov.b64 	%rd49442, 7435674573564081700;
	@%p283 bra 	$L__BB2_481;
$L__BB2_480:
	mov.b64 	%rd9114, -5044313057631688021;
	mov.b64 	%rd9115, 2210141511517208575;
	mov.b64 	%rd9116, 7435674573564081700;
	mov.b64 	%rd9117, 7239337960414712511;
	mov.b64 	%rd9118, 5412103778470702295;
	mov.b64 	%rd9119, 1873798617647539866;
	// begin inline asm
	sub.cc.u64 %rd49440, %rd49440, %rd9114;
subc.cc.u64 %rd49441, %rd49441, %rd9115;
subc.cc.u64 %rd9110, %rd9110, %rd9116;
subc.cc.u64 %rd9111, %rd9111, %rd9117;
subc.cc.u64 %rd9112, %rd9112, %rd9118;
subc.u64 %rd9113, %rd9113, %rd9119;

	// end inline asm
	mov.u64 	%rd49442, %rd9110;
	mov.u64 	%rd49443, %rd9111;
	mov.u64 	%rd49444, %rd9112;
	mov.u64 	%rd49445, %rd9113;
$L__BB2_481:
	mov.u64 	%rd49477, %rd49444;
	mov.u64 	%rd49480, %rd49441;
	mov.u64 	%rd49478, %rd49443;
	mov.u64 	%rd49476, %rd49445;
	mov.u64 	%rd49481, %rd49440;
	mov.u64 	%rd49479, %rd49442;
	// begin inline asm
	sub.cc.u64 %rd49481, %rd49481, %rd49428;
subc.cc.u64 %rd49480, %rd49480, %rd49429;
subc.cc.u64 %rd49479, %rd49479, %rd49430;
subc.cc.u64 %rd49478, %rd49478, %rd49431;
subc.cc.u64 %rd49477, %rd49477, %rd49432;
subc.u64 %rd49476, %rd49476, %rd49433;

	// end inline asm
	setp.gt.u64 	%p284, %rd49445, %rd49433;
	@%p284 bra 	$L__BB2_492;
	setp.ge.u64 	%p285, %rd49445, %rd49433;
	@%p285 bra 	$L__BB2_483;
	bra.uni 	$L__BB2_491;
$L__BB2_483:
	setp.gt.u64 	%p286, %rd49444, %rd49432;
	@%p286 bra 	$L__BB2_492;
	setp.lt.u64 	%p287, %rd49444, %rd49432;
	@%p287 bra 	$L__BB2_491;
	setp.gt.u64 	%p288, %rd49443, %rd49431;
	@%p288 bra 	$L__BB2_492;
	setp.lt.u64 	%p289, %rd49443, %rd49431;
	@%p289 bra 	$L__BB2_491;
	setp.gt.u64 	%p290, %rd49442, %rd49430;
	@%p290 bra 	$L__BB2_492;
	setp.lt.u64 	%p291, %rd49442, %rd49430;
	@%p291 bra 	$L__BB2_491;
	setp.gt.u64 	%p292, %rd49441, %rd49429;
	@%p292 bra 	$L__BB2_492;
	setp.lt.u64 	%p293, %rd49441, %rd49429;
	setp.lt.u64 	%p294, %rd49440, %rd49428;
	or.pred  	%p295, %p293, %p294;
	@%p295 bra 	$L__BB2_491;
	bra.uni 	$L__BB2_492;
$L__BB2_491:
	mov.b64 	%rd9150, -5044313057631688021;
	mov.b64 	%rd9151, 2210141511517208575;
	mov.b64 	%rd9152, 7435674573564081700;
	mov.b64 	%rd9153, 7239337960414712511;
	mov.b64 	%rd9154, 5412103778470702295;
	mov.b64 	%rd9155, 1873798617647539866;
	// begin inline asm
	add.cc.u64 %rd49481, %rd49481, %rd9150;
addc.cc.u64 %rd49480, %rd49480, %rd9151;
addc.cc.u64 %rd49479, %rd49479, %rd9152;
addc.cc.u64 %rd49478, %rd49478, %rd9153;
addc.cc.u64 %rd49477, %rd49477, %rd9154;
addc.u64 %rd49476, %rd49476, %rd9155;

	// end inline asm
$L__BB2_492:
	// begin inline asm
	add.cc.u64 %rd49452, %rd49452, %rd49350;
addc.cc.u64 %rd49453, %rd49453, %rd49351;
addc.cc.u64 %rd9164, %rd9164, %rd49352;
addc.cc.u64 %rd9165, %rd9165, %rd49353;
addc.cc.u64 %rd9166, %rd9166, %rd49354;
addc.u64 %rd9167, %rd9167, %rd49355;

	// end inline asm
	setp.gt.u64 	%p296, %rd9167, 1873798617647539866;
	@%p296 bra 	$L__BB2_502;
	setp.eq.s64 	%p297, %rd9167, 1873798617647539866;
	mov.u64 	%rd49454, %rd9164;
	mov.u64 	%rd49455, %rd9165;
	mov.u64 	%rd49456, %rd9166;
	mov.u64 	%rd49457, %rd9167;
	@%p297 bra 	$L__BB2_494;
	bra.uni 	$L__BB2_503;
$L__BB2_494:
	setp.gt.u64 	%p298, %rd9166, 5412103778470702295;
	@%p298 bra 	$L__BB2_502;
	setp.ne.s64 	%p299, %rd9166, 5412103778470702295;
	mov.b64 	%rd49457, 1873798617647539866;
	mov.u64 	%rd49454, %rd9164;
	mov.u64 	%rd49455, %rd9165;
	mov.u64 	%rd49456, %rd9166;
	@%p299 bra 	$L__BB2_503;
	setp.gt.u64 	%p300, %rd9165, 7239337960414712511;
	@%p300 bra 	$L__BB2_502;
	setp.ne.s64 	%p301, %rd9165, 7239337960414712511;
	mov.b64 	%rd49456, 5412103778470702295;
	mov.u64 	%rd49454, %rd9164;
	mov.u64 	%rd49455, %rd9165;
	@%p301 bra 	$L__BB2_503;
	setp.gt.u64 	%p302, %rd9164, 7435674573564081700;
	@%p302 bra 	$L__BB2_502;
	setp.ne.s64 	%p303, %rd9164, 7435674573564081700;
	mov.b64 	%rd49455, 7239337960414712511;
	mov.u64 	%rd49454, %rd9164;
	@%p303 bra 	$L__BB2_503;
	setp.gt.u64 	%p304, %rd49453, 2210141511517208575;
	@%p304 bra 	$L__BB2_502;
	setp.ne.s64 	%p305, %rd49453, 2210141511517208575;
	setp.lt.u64 	%p306, %rd49452, -5044313057631688021;
	or.pred  	%p307, %p305, %p306;
	mov.b64 	%rd49454, 7435674573564081700;
	@%p307 bra 	$L__BB2_503;
$L__BB2_502:
	mov.b64 	%rd9196, -5044313057631688021;
	mov.b64 	%rd9197, 2210141511517208575;
	mov.b64 	%rd9198, 7435674573564081700;
	mov.b64 	%rd9199, 7239337960414712511;
	mov.b64 	%rd9200, 5412103778470702295;
	mov.b64 	%rd9201, 1873798617647539866;
	// begin inline asm
	sub.cc.u64 %rd49452, %rd49452, %rd9196;
subc.cc.u64 %rd49453, %rd49453, %rd9197;
subc.cc.u64 %rd9164, %rd9164, %rd9198;
subc.cc.u64 %rd9165, %rd9165, %rd9199;
subc.cc.u64 %rd9166, %rd9166, %rd9200;
subc.u64 %rd9167, %rd9167, %rd9201;

	// end inline asm
	mov.u64 	%rd49454, %rd9164;
	mov.u64 	%rd49455, %rd9165;
	mov.u64 	%rd49456, %rd9166;
	mov.u64 	%rd49457, %rd9167;
$L__BB2_503:
	mov.b64 	%rd9653, 0;
	// begin inline asm
	mad.lo.cc.u64 %rd9208, %rd49452, %rd49452, %rd9653;
madc.hi.u64 %rd9209, %rd49452, %rd49452, 0;
add.cc.u64 %rd9208, %rd9208, %rd9653;
addc.u64 %rd9209, %rd9209, 0;

	// end inline asm
	// begin inline asm
	mad.lo.cc.u64 %rd9214, %rd49453, %rd49452, %rd9653;
madc.hi.u64 %rd9215, %rd49453, %rd49452, 0;
add.cc.u64 %rd9214, %rd9214, %rd9209;
addc.u64 %rd9215, %rd9215, 0;

	// end inline asm
	// begin inline asm
	mad.lo.cc.u64 %rd9220, %rd49454, %rd49452, %rd9653;
madc.hi.u64 %rd9221, %rd49454, %rd49452, 0;
add.cc.u64 %rd9220, %rd9220, %rd9215;
addc.u64 %rd9221, %rd9221, 0;

	// end inline asm
	// begin inline asm
	mad.lo.cc.u64 %rd9226, %rd49455, %rd49452, %rd9653;
madc.hi.u64 %rd9227, %rd49455, %rd49452, 0;
add.cc.u64 %rd9226, %rd9226, %rd9221;
addc.u64 %rd9227, %rd9227, 0;

	// end inline asm
	// begin inline asm
	mad.lo.cc.u64 %rd9232, %rd49456, %rd49452, %rd9653;
madc.hi.u64 %rd9233, %rd49456, %rd49452, 0;
add.cc.u64 %rd9232, %rd9232, %rd9227;
addc.u64 %rd9233, %rd9233, 0;

	// end inline asm
	// begin inline asm
	mad.lo.cc.u64 %rd9238, %rd49457, %rd49452, %rd9653;
madc.hi.u64 %rd9239, %rd49457, %rd49452, 0;
add.cc.u64 %rd9238, %rd9238, %rd9233;
addc.u64 %rd9239, %rd9239, 0;

	// end inline asm
	// begin inline asm
	add.cc.u64 %rd9244, %rd9653, %rd9239;
addc.u64 %rd9245, 0, 0;

	// end inline asm
	mul.lo.s64 	%rd9280, %rd9208, -8506173809081122819;
	mov.b64 	%rd9651, -5044313057631688021;
	// begin inline asm
	mad.lo.cc.u64 %rd9248, %rd9280, %rd9651, %rd9208;
madc.hi.u64 %rd9249, %rd9280, %rd9651, 0;
add.cc.u64 %rd9248, %rd9248, %rd9653;
addc.u64 %rd9249, %rd9249, 0;

	// end inline asm
	mov.b64 	%rd9657, 2210141511517208575;
	// begin inline asm
	mad.lo.cc.u64 %rd9254, %rd9280, %rd9657, %rd9214;
madc.hi.u64 %rd9255, %rd9280, %rd9657, 0;
add.cc.u64 %rd9254, %rd9254, %rd9249;
addc.u64 %rd9255, %rd9255, 0;

	// end inline asm
	mov.b64 	%rd9663, 7435674573564081700;
	// begin inline asm
	mad.lo.cc.u64 %rd9260, %rd9280, %rd9663, %rd9220;
madc.hi.u64 %rd9261, %rd9280, %rd9663, 0;
add.cc.u64 %rd9260, %rd9260, %rd9255;
addc.u64 %rd9261, %rd9261, 0;

	// end inline asm
	mov.b64 	%rd9669, 7239337960414712511;
	// begin inline asm
	mad.lo.cc.u64 %rd9266, %rd9280, %rd9669, %rd9226;
madc.hi.u64 %rd9267, %rd9280, %rd9669, 0;
add.cc.u64 %rd9266, %rd9266, %rd9261;
addc.u64 %rd9267, %rd9267, 0;

	// end inline asm
	mov.b64 	%rd9675, 5412103778470702295;
	// begin inline asm
	mad.lo.cc.u64 %rd9272, %rd9280, %rd9675, %rd9232;
madc.hi.u64 %rd9273, %rd9280, %rd9675, 0;
add.cc.u64 %rd9272, %rd9272, %rd9267;
addc.u64 %rd9273, %rd9273, 0;

	// end inline asm
	mov.b64 	%rd9681, 1873798617647539866;
	// begin inline asm
	mad.lo.cc.u64 %rd9278, %rd9280, %rd9681, %rd9238;
madc.hi.u64 %rd9279, %rd9280, %rd9681, 0;
add.cc.u64 %rd9278, %rd9278, %rd9273;
addc.u64 %rd9279, %rd9279, 0;

	// end inline asm
	// begin inline asm
	add.cc.u64 %rd9284, %rd9244, %rd9279;
addc.u64 %rd9285, 0, 0;

	// end inline asm
	add.s64 	%rd9326, %rd9245, %rd9285;
	// begin inline asm
	mad.lo.cc.u64 %rd9288, %rd49452, %rd49453, %rd9254;
madc.hi.u64 %rd9289, %rd49452, %rd49453, 0;
add.cc.u64 %rd9288, %rd9288, %rd9653;
addc.u64 %rd9289, %rd9289, 0;

	// end inline asm
	// begin inline asm
	mad.lo.cc.u64 %rd9294, %rd49453, %rd49453, %rd9260;
madc.hi.u64 %rd9295, %rd49453, %rd49453, 0;
add.cc.u64 %rd9294, %rd9294, %rd9289;
addc.u64 %rd9295, %rd9295, 0;

	// end inline asm
	// begin inline asm
	mad.lo.cc.u64 %rd9300, %rd49454, %rd49453, %rd9266;
madc.hi.u64 %rd9301, %rd49454, %rd49453, 0;
add.cc.u64 %rd9300, %rd9300, %rd9295;
addc.u64 %rd9301, %rd9301, 0;

	// end inline asm
	// begin inline asm
	mad.lo.cc.u64 %rd9306, %rd49455, %rd49453, %rd9272;
madc.hi.u64 %rd9307, %rd49455, %rd49453, 0;
add.cc.u64 %rd9306, %rd9306, %rd9301;
addc.u64 %rd9307, %rd9307, 0;

	// end inline asm
	// begin inline asm
	mad.lo.cc.u64 %rd9312, %rd49456, %rd49453, %rd9278;
madc.hi.u64 %rd9313, %rd49456, %rd49453, 0;
add.cc.u64 %rd9312, %rd9312, %rd9307;
addc.u64 %rd9313, %rd9313, 0;

	// end inline asm
	// begin inline asm
	mad.lo.cc.u64 %rd9318, %rd49457, %rd49453, %rd9284;
madc.hi.u64 %rd9319, %rd49457, %rd49453, 0;
add.cc.u64 %rd9318, %rd9318, %rd9313;
addc.u64 %rd9319, %rd9319, 0;

	// end inline asm
	// begin inline asm
	add.cc.u64 %rd9324, %rd9326, %rd9319;
addc.u64 %rd9325, 0, 0;

	// end inline asm
	mul.lo.s64 	%rd9360, %rd9288, -8506173809081122819;
	// begin inline asm
	mad.lo.cc.u64 %rd9328, %rd9360, %rd9651, %rd9288;
madc.hi.u64 %rd9329, %rd9360, %rd9651, 0;
add.cc.u64 %rd9328, %rd9328, %rd9653;
addc.u64 %rd9329, %rd9329, 0;

	// end inline asm
	// begin inline asm
	mad.lo.cc.u64 %rd9334, %rd9360, %rd9657, %rd9294;
madc.hi.u64 %rd9335, %rd9360, %rd9657, 0;
add.cc.u64 %rd9334, %rd9334, %rd9329;
addc.u64 %rd9335, %rd9335, 0;

	// end inline asm
	// begin inline asm
	mad.lo.cc.u64 %rd9340, %rd9360, %rd9663, %rd9300;
madc.hi.u64 %rd9341, %rd9360, %rd9663, 0;
add.cc.u64 %rd9340, %rd9340, %rd9335;
addc.u64 %rd9341, %rd9341, 0;

	// end inline asm
	// begin inline asm
	mad.lo.cc.u64 %rd9346, %rd9360, %rd9669, %rd9306;
madc.hi.u64 %rd9347, %rd9360, %rd9669, 0;
add.cc.u64 %rd9346, %rd9346, %rd9341;
addc.u64 %rd9347, %rd9347, 0;

	// end inline asm
	// begin inline asm
	mad.lo.cc.u64 %rd9352, %rd9360, %rd9675, %rd9312;
madc.hi.u64 %rd9353, %rd9360, %rd9675, 0;
add.cc.u64 %rd9352, %rd9352, %rd9347;
addc.u64 %rd9353, %rd9353, 0;

	// end inline asm
	// begin inline asm
	mad.lo.cc.u64 %rd9358, %rd9360, %rd9681, %rd9318;
madc.hi.u64 %rd9359, %rd9360, %rd9681, 0;
add.cc.u64 %rd9358, %rd9358, %rd9353;
addc.u64 %rd9359, %rd9359, 0;

	// end inline asm
	// begin inline asm
	add.cc.u64 %rd9364, %rd9324, %rd9359;
addc.u64 %rd9365, 0, 0;

	// end inline asm
	add.s64 	%rd9406, %rd9325, %rd9365;
	// begin inline asm
	mad.lo.cc.u64 %rd9368, %rd49452, %rd49454, %rd9334;
madc.hi.u64 %rd9369, %rd49452, %rd49454, 0;
add.cc.u64 %rd9368, %rd9368, %rd9653;
addc.u64 %rd9369, %rd9369, 0;

	// end inline asm
	// begin inline asm
	mad.lo.cc.u64 %rd9374, %rd49453, %rd49454, %rd9340;
madc.hi.u64 %rd9375, %rd49453, %rd49454, 0;
add.cc.u64 %rd9374, %rd9374, %rd9369;
addc.u64 %rd9375, %rd9375, 0;

	// end inline asm
	// begin inline asm
	mad.lo.cc.u64 %rd9380, %rd49454, %rd49454, %rd9346;
madc.hi.u64 %rd9381, %rd49454, %rd49454, 0;
add.cc.u64 %rd9380, %rd9380, %rd9375;
addc.u64 %rd9381, %rd9381, 0;

	// end inline asm
	// begin inline asm
	mad.lo.cc.u64 %rd9386, %rd49455, %rd49454, %rd9352;
madc.hi.u64 %rd9387, %rd49455, %rd49454, 0;
add.cc.u64 %rd9386, %rd9386, %rd9381;
addc.u64 %rd9387, %rd9387, 0;

	// end inline asm
	// begin inline asm
	mad.lo.cc.u64 %rd9392, %rd49456, %rd49454, %rd9358;
madc.hi.u64 %rd9393, %rd49456, %rd49454, 0;
add.cc.u64 %rd9392, %rd9392, %rd9387;
addc.u64 %rd9393, %rd9393, 0;

	// end inline asm
	// begin inline asm
	mad.lo.cc.u64 %rd9398, %rd49457, %rd49454, %rd9364;
madc.hi.u64 %rd9399, %rd49457, %rd49454, 0;
add.cc.u64 %rd9398, %rd9398, %rd9393;
addc.u64 %rd9399, %rd9399, 0;

	// end inline asm
	// begin inline asm
	add.cc.u64 %rd9404, %rd9406, %rd9399;
addc.u64 %rd9405, 0, 0;

	// end inline asm
	mul.lo.s64 	%rd9440, %rd9368, -8506173809081122819;
	// begin inline asm
	mad.lo.cc.u64 %rd9408, %rd9440, %rd9651, %rd9368;
madc.hi.u64 %rd9409, %rd9440, %rd9651, 0;
add.cc.u64 %rd9408, %rd9408, %rd9653;
addc.u64 %rd9409, %rd9409, 0;

	// end inline asm
	// begin inline asm
	mad.lo.cc.u64 %rd9414, %rd9440, %rd9657, %rd9374;
madc.hi.u64 %rd9415, %rd9440, %rd9657, 0;
add.cc.u64 %rd9414, %rd9414, %rd9409;
addc.u64 %rd9415, %rd9415, 0;

	// end inline asm
	// begin inline asm
	mad.lo.cc.u64 %rd9420, %rd9440, %rd9663, %rd9380;
madc.hi.u64 %rd9421, %rd9440, %rd9663, 0;
add.cc.u64 %rd9420, %rd9420, %rd9415;
addc.u64 %rd9421, %rd9421, 0;

	// end inline asm
	// begin inline asm
	mad.lo.cc.u64 %rd9426, %rd9440, %rd9669, %rd9386;
madc.hi.u64 %rd9427, %rd9440, %rd9669, 0;
add.cc.u64 %rd9426, %rd9426, %rd9421;
addc.u64 %rd9427, %rd9427, 0;

	// end inline asm
	// begin inline asm
	mad.lo.cc.u64 %rd9432, %rd9440, %rd9675, %rd9392;
madc.hi.u64 %rd9433, %rd9440, %rd9675, 0;
add.cc.u64 %rd9432, %rd9432, %rd9427;
addc.u64 %rd9433, %rd9433, 0;

	// end inline asm
	// begin inline asm
	mad.lo.cc.u64 %rd9438, %rd9440, %rd9681, %rd9398;
madc.hi.u64 %rd9439, %rd9440, %rd9681, 0;
add.cc.u64 %rd9438, %rd9438, %rd9433;
addc.u64 %rd9439, %rd9439, 0;

	// end inline asm
	// begin inline asm
	add.cc.u64 %rd9444, %rd9404, %rd9439;
addc.u64 %rd9445, 0, 0;

	// end inline asm
	add.s64 	%rd9486, %rd9405, %rd9445;
	// begin inline asm
	mad.lo.cc.u64 %rd9448, %rd49452, %rd49455, %rd9414;
madc.hi.u64 %rd9449, %rd49452, %rd49455, 0;
add.cc.u64 %rd9448, %rd9448, %rd9653;
addc.u64 %rd9449, %rd9449, 0;

	// end inline asm
	// begin inline asm
	mad.lo.cc.u64 %rd9454, %rd49453, %rd49455, %rd9420;
madc.hi.u64 %rd9455, %rd49453, %rd49455, 0;
add.cc.u64 %rd9454, %rd9454, %rd9449;
addc.u64 %rd9455, %rd9455, 0;

	// end inline asm
	// begin inline asm
	mad.lo.cc.u64 %rd9460, %rd49454, %rd49455, %rd9426;
madc.hi.u64 %rd9461, %rd49454, %rd49455, 0;
add.cc.u64 %rd9460, %rd9460, %rd9455;
addc.u64 %rd9461, %rd9461, 0;

	// end inline asm
	// begin inline asm
	mad.lo.cc.u64 %rd9466, %rd49455, %rd49455, %rd9432;
madc.hi.u64 %rd9467, %rd49455, %rd49455, 0;
add.cc.u64 %rd9466, %rd9466, %rd9461;
addc.u64 %rd9467, %rd9467, 0;

	// end inline asm
	// begin inline asm
	mad.lo.cc.u64 %rd9472, %rd49456, %rd49455, %rd9438;
madc.hi.u64 %rd9473, %rd49456, %rd49455, 0;
add.cc.u64 %rd9472, %rd9472, %rd9467;
addc.u64 %rd9473, %rd9473, 0;

	// end inline asm
	// begin inline asm
	mad.lo.cc.u64 %rd9478, %rd49457, %rd49455, %rd9444;
madc.hi.u64 %rd9479, %rd49457, %rd49455, 0;
add.cc.u64 %rd9478, %rd9478, %rd9473;
addc.u64 %rd9479, %rd9479, 0;

	// end inline asm
	// begin inline asm
	add.cc.u64 %rd9484, %rd9486, %rd9479;
addc.u64 %rd9485, 0, 0;

	// end inline asm
	mul.lo.s64 	%rd9520, %rd9448, -8506173809081122819;
	// begin inline asm
	mad.lo.cc.u64 %rd9488, %rd9520, %rd9651, %rd9448;
madc.hi.u64 %rd9489, %rd9520, %rd9651, 0;
add.cc.u64 %rd9488, %rd9488, %rd9653;
addc.u64 %rd9489, %rd9489, 0;

	// end inline asm
	// begin inline asm
	mad.lo.cc.u64 %rd9494, %rd9520, %rd9657, %rd9454;
madc.hi.u64 %rd9495, %rd9520, %rd9657, 0;
add.cc.u64 %rd9494, %rd9494, %rd9489;
addc.u64 %rd9495, %rd9495, 0;

	// end inline asm
	// begin inline asm
	mad.lo.cc.u64 %rd9500, %rd9520, %rd9663, %rd9460;
madc.hi.u64 %rd9501, %rd9520, %rd9663, 0;
add.cc.u64 %rd9500, %rd9500, %rd9495;
addc.u64 %rd9501, %rd9501, 0;

	// end inline asm
	// begin inline asm
	mad.lo.cc.u64 %rd9506, %rd9520, %rd9669, %rd9466;
madc.hi.u64 %rd9507, %rd9520, %rd9669, 0;
add.cc.u64 %rd9506, %rd9506, %rd9501;
addc.u64 %rd9507, %rd9507, 0;

	// end inline asm
	// begin inline asm
	mad.lo.cc.u64 %rd9512, %rd9520, %rd9675, %rd9472;
madc.hi.u64 %rd9513, %rd9520, %rd9675, 0;
add.cc.u64 %rd9512, %rd9512, %rd9507;
addc.u64 %rd9513, %rd9513, 0;

	// end inline asm
	// begin inline asm
	mad.lo.cc.u64 %rd9518, %rd9520, %rd9681, %rd9478;
madc.hi.u64 %rd9519, %rd9520, %rd9681, 0;
add.cc.u64 %rd9518, %rd9518, %rd9513;
addc.u64 %rd9519, %rd9519, 0;

	// end inline asm
	// begin inline asm
	add.cc.u64 %rd9524, %rd9484, %rd9519;
addc.u64 %rd9525, 0, 0;

	// end inline asm
	add.s64 	%rd9566, %rd9485, %rd9525;
	// begin inline asm
	mad.lo.cc.u64 %rd9528, %rd49452, %rd49456, %rd9494;
madc.hi.u64 %rd9529, %rd49452, %rd49456, 0;
add.cc.u64 %rd9528, %rd9528, %rd9653;
addc.u64 %rd9529, %rd9529, 0;

	// end inline asm
	// begin inline asm
	mad.lo.cc.u64 %rd9534, %rd49453, %rd49456, %rd9500;
madc.hi.u64 %rd9535, %rd49453, %rd49456, 0;
add.cc.u64 %rd9534, %rd9534, %rd9529;
addc.u64 %rd9535, %rd9535, 0;

	// end inline asm
	// begin inline asm
	mad.lo.cc.u64 %rd9540, %rd49454, %rd49456, %rd9506;
madc.hi.u64 %rd9541, %rd49454, %rd49456, 0;
add.cc.u64 %rd9540, %rd9540, %rd9535;
addc.u64 %rd9541, %rd9541, 0;

	// end inline asm
	// begin inline asm
	mad.lo.cc.u64 %rd9546, %rd49455, %rd49456, %rd9512;
madc.hi.u64 %rd9547, %rd49455, %rd49456, 0;
add.cc.u64 %rd9546, %rd9546, %rd9541;
addc.u64 %rd9547, %rd9547, 0;

	// end inline asm
	// begin inline asm
	mad.lo.cc.u64 %rd9552, %rd49456, %rd49456, %rd9518;
madc.hi.u64 %rd9553, %rd49456, %rd49456, 0;
add.cc.u64 %rd9552, %rd9552, %rd9547;
addc.u64 %rd9553, %rd9553, 0;

	// end inline asm
	// begin inline asm
	mad.lo.cc.u64 %rd9558, %rd49457, %rd49456, %rd9524;
madc.hi.u64 %rd9559, %rd49457, %rd49456, 0;
add.cc.u64 %rd9558, %rd9558, %rd9553;
addc.u64 %rd9559, %rd9559, 0;

	// end inline asm
	// begin inline asm
	add.cc.u64 %rd9564, %rd9566, %rd9559;
addc.u64 %rd9565, 0, 0;

	// end inline asm
	mul.lo.s64 	%rd9600, %rd9528, -8506173809081122819;
	// begin inline asm
	mad.lo.cc.u64 %rd9568, %rd9600, %rd9651, %rd9528;
madc.hi.u64 %rd9569, %rd9600, %rd9651, 0;
add.cc.u64 %rd9568, %rd9568, %rd9653;
addc.u64 %rd9569, %rd9569, 0;

	// end inline asm
	// begin inline asm
	mad.lo.cc.u64 %rd9574, %rd9600, %rd9657, %rd9534;
madc.hi.u64 %rd9575, %rd9600, %rd9657, 0;
add.cc.u64 %rd9574, %rd9574, %rd9569;
addc.u64 %rd9575, %rd9575, 0;

	// end inline asm
	// begin inline asm
	mad.lo.cc.u64 %rd9580, %rd9600, %rd9663, %rd9540;
madc.hi.u64 %rd9581, %rd9600, %rd9663, 0;
add.cc.u64 %rd9580, %rd9580, %rd9575;
addc.u64 %rd9581, %rd9581, 0;

	// end inline asm
	// begin inline asm
	mad.lo.cc.u64 %rd9586, %rd9600, %rd9669, %rd9546;
madc.hi.u64 %rd9587, %rd9600, %rd9669, 0;
add.cc.u64 %rd9586, %rd9586, %rd9581;
addc.u64 %rd9587, %rd9587, 0;

	// end inline asm
	// begin inline asm
	mad.lo.cc.u64 %rd9592, %rd9600, %rd9675, %rd9552;
madc.hi.u64 %rd9593, %rd9600, %rd9675, 0;
add.cc.u64 %rd9592, %rd9592, %rd9587;
addc.u64 %rd9593, %rd9593, 0;

	// end inline asm
	// begin inline asm
	mad.lo.cc.u64 %rd9598, %rd9600, %rd9681, %rd9558;
madc.hi.u64 %rd9599, %rd9600, %rd9681, 0;
add.cc.u64 %rd9598, %rd9598, %rd9593;
addc.u64 %rd9599, %rd9599, 0;

	// end inline asm
	// begin inline asm
	add.cc.u64 %rd9604, %rd9564, %rd9599;
addc.u64 %rd9605, 0, 0;

	// end inline asm
	add.s64 	%rd9646, %rd9565, %rd9605;
	// begin inline asm
	mad.lo.cc.u64 %rd9608, %rd49452, %rd49457, %rd9574;
madc.hi.u64 %rd9609, %rd49452, %rd49457, 0;
add.cc.u64 %rd9608, %rd9608, %rd9653;
addc.u64 %rd9609, %rd9609, 0;

	// end inline asm
	// begin inline asm
	mad.lo.cc.u64 %rd9614, %rd49453, %rd49457, %rd9580;
madc.hi.u64 %rd9615, %rd49453, %rd49457, 0;
add.cc.u64 %rd9614, %rd9614, %rd9609;
addc.u64 %rd9615, %rd9615, 0;

	// end inline asm
	// begin inline asm
	mad.lo.cc.u64 %rd9620, %rd49454, %rd49457, %rd9586;
madc.hi.u64 %rd9621, %rd49454, %rd49457, 0;
add.cc.u64 %rd9620, %rd9620, %rd9615;
addc.u64 %rd9621, %rd9621, 0;

	// end inline asm
	// begin inline asm
	mad.lo.cc.u64 %rd9626, %rd49455, %rd49457, %rd9592;
madc.hi.u64 %rd9627, %rd49455, %rd49457, 0;
add.cc.u64 %rd9626, %rd9626, %rd9621;
addc.u64 %rd9627, %rd9627, 0;

	// end inline asm
	// begin inline asm
	mad.lo.cc.u64 %rd9632, %rd49456, %rd49457, %rd9598;
madc.hi.u64 %rd9633, %rd49456, %rd49457, 0;
add.cc.u64 %rd9632, %rd9632, %rd9627;
addc.u64 %rd9633, %rd9633, 0;

	// end inline asm
	// begin inline asm
	mad.lo.cc.u64 %rd9638, %rd49457, %rd49457, %rd9604;
madc.hi.u64 %rd9639, %rd49457, %rd49457, 0;
add.cc.u64 %rd9638, %rd9638, %rd9633;
addc.u64 %rd9639, %rd9639, 0;

	// end inline asm
	// begin inline asm
	add.cc.u64 %rd9644, %rd9646, %rd9639;
addc.u64 %rd9645, 0, 0;

	// end inline asm
	mul.lo.s64 	%rd9680, %rd9608, -8506173809081122819;
	// begin inline asm
	mad.lo.cc.u64 %rd9648, %rd9680, %rd9651, %rd9608;
madc.hi.u64 %rd9649, %rd9680, %rd9651, 0;
add.cc.u64 %rd9648, %rd9648, %rd9653;
addc.u64 %rd9649, %rd9649, 0;

	// end inline asm
	// begin inline asm
	mad.lo.cc.u64 %rd49458, %rd9680, %rd9657, %rd9614;
madc.hi.u64 %rd9655, %rd9680, %rd9657, 0;
add.cc.u64 %rd49458, %rd49458, %rd9649;
addc.u64 %rd9655, %rd9655, 0;

	// end inline asm
	// begin inline asm
	mad.lo.cc.u64 %rd49459, %rd9680, %rd9663, %rd9620;
madc.hi.u64 %rd9661, %rd9680, %rd9663, 0;
add.cc.u64 %rd49459, %rd49459, %rd9655;
addc.u64 %rd9661, %rd9661, 0;

	// end inline asm
	// begin inline asm
	mad.lo.cc.u64 %rd9700, %rd9680, %rd9669, %rd9626;
madc.hi.u64 %rd9667, %rd9680, %rd9669, 0;
add.cc.u64 %rd9700, %rd9700, %rd9661;
addc.u64 %rd9667, %rd9667, 0;

	// end inline asm
	// begin inline asm
	mad.lo.cc.u64 %rd9701, %rd9680, %rd9675, %rd9632;
madc.hi.u64 %rd9673, %rd9680, %rd9675, 0;
add.cc.u64 %rd9701, %rd9701, %rd9667;
addc.u64 %rd9673, %rd9673, 0;

	// end inline asm
	// begin inline asm
	mad.lo.cc.u64 %rd9702, %rd9680, %rd9681, %rd9638;
madc.hi.u64 %rd9679, %rd9680, %rd9681, 0;
add.cc.u64 %rd9702, %rd9702, %rd9673;
addc.u64 %rd9679, %rd9679, 0;

	// end inline asm
	// begin inline asm
	add.cc.u64 %rd9703, %rd9644, %rd9679;
addc.u64 %rd9685, 0, 0;

	// end inline asm
	setp.gt.u64 	%p308, %rd9703, 1873798617647539866;
	@%p308 bra 	$L__BB2_513;
	setp.eq.s64 	%p309, %rd9703, 1873798617647539866;
	mov.u64 	%rd49460, %rd9700;
	mov.u64 	%rd49461, %rd9701;
	mov.u64 	%rd49462, %rd9702;
	mov.u64 	%rd49463, %rd9703;
	@%p309 bra 	$L__BB2_505;
	bra.uni 	$L__BB2_514;
$L__BB2_505:
	setp.gt.u64 	%p310, %rd9702, 5412103778470702295;
	@%p310 bra 	$L__BB2_513;
	setp.ne.s64 	%p311, %rd9702, 5412103778470702295;
	mov.b64 	%rd49463, 1873798617647539866;
	mov.u64 	%rd49460, %rd9700;
	mov.u64 	%rd49461, %rd9701;
	mov.u64 	%rd49462, %rd9702;
	@%p311 bra 	$L__BB2_514;
	setp.gt.u64 	%p312, %rd9701, 7239337960414712511;
	@%p312 bra 	$L__BB2_513;
	setp.ne.s64 	%p313, %rd9701, 7239337960414712511;
	mov.b64 	%rd49462, 5412103778470702295;
	mov.u64 	%rd49460, %rd9700;
	mov.u64 	%rd49461, %rd9701;
	@%p313 bra 	$L__BB2_514;
	setp.gt.u64 	%p314, %rd9700, 7435674573564081700;
	@%p314 bra 	$L__BB2_513;
	setp.ne.s64 	%p315, %rd9700, 7435674573564081700;
	mov.b64 	%rd49461, 7239337960414712511;
	mov.u64 	%rd49460, %rd9700;
	@%p315 bra 	$L__BB2_514;
	setp.gt.u64 	%p316, %rd49459, 2210141511517208575;
	@%p316 bra 	$L__BB2_513;
	setp.ne.s64 	%p317, %rd49459, 2210141511517208575;
	setp.lt.u64 	%p318, %rd49458, -5044313057631688021;
	or.pred  	%p319, %p317, %p318;
	mov.b64 	%rd49460, 7435674573564081700;
	@%p319 bra 	$L__BB2_514;
$L__BB2_513:
	mov.b64 	%rd9704, -5044313057631688021;
	mov.b64 	%rd9705, 2210141511517208575;
	mov.b64 	%rd9706, 7435674573564081700;
	mov.b64 	%rd9707, 7239337960414712511;
	mov.b64 	%rd9708, 5412103778470702295;
	mov.b64 	%rd9709, 1873798617647539866;
	// begin inline asm
	sub.cc.u64 %rd49458, %rd49458, %rd9704;
subc.cc.u64 %rd49459, %rd49459, %rd9705;
subc.cc.u64 %rd9700, %rd9700, %rd9706;
subc.cc.u64 %rd9701, %rd9701, %rd9707;
subc.cc.u64 %rd9702, %rd9702, %rd9708;
subc.u64 %rd9703, %rd9703, %rd9709;

	// end inline asm
	mov.u64 	%rd49460, %rd9700;
	mov.u64 	%rd49461, %rd9701;
	mov.u64 	%rd49462, %rd9702;
	mov.u64 	%rd49463, %rd9703;
$L__BB2_514:
	mov.u64 	%rd49464, %rd49458;
	mov.u64 	%rd49466, %rd49460;
	mov.u64 	%rd49468, %rd49462;
	mov.u64 	%rd49465, %rd49459;
	mov.u64 	%rd49467, %rd49461;
	mov.u64 	%rd49469, %rd49463;
	// begin inline asm
	sub.cc.u64 %rd49464, %rd49464, %rd49211;
subc.cc.u64 %rd49465, %rd49465, %rd49210;
subc.cc.u64 %rd49466, %rd49466, %rd49209;
subc.cc.u64 %rd49467, %rd49467, %rd49208;
subc.cc.u64 %rd49468, %rd49468, %rd49207;
subc.u64 %rd49469, %rd49469, %rd49206;

	// end inline asm
	setp.gt.u64 	%p320, %rd49463, %rd49206;
	@%p320 bra 	$L__BB2_525;
	setp.ge.u64 	%p321, %rd49463, %rd49206;
	@%p321 bra 	$L__BB2_516;
	bra.uni 	$L__BB2_524;
$L__BB2_516:
	setp.gt.u64 	%p322, %rd49462, %rd49207;
	@%p322 bra 	$L__BB2_525;
	setp.lt.u64 	%p323, %rd49462, %rd49207;
	@%p323 bra 	$L__BB2_524;
	setp.gt.u64 	%p324, %rd49461, %rd49208;
	@%p324 bra 	$L__BB2_525;
	setp.lt.u64 	%p325, %rd49461, %rd49208;
	@%p325 bra 	$L__BB2_524;
	setp.gt.u64 	%p326, %rd49460, %rd49209;
	@%p326 bra 	$L__BB2_525;
	setp.lt.u64 	%p327, %rd49460, %rd49209;
	@%p327 bra 	$L__BB2_524;
	setp.gt.u64 	%p328, %rd49459, %rd49210;
	@%p328 bra 	$L__BB2_525;
	setp.lt.u64 	%p329, %rd49459, %rd49210;
	setp.lt.u64 	%p330, %rd49458, %rd49211;
	or.pred  	%p331, %p329, %p330;
	@%p331 bra 	$L__BB2_524;
	bra.uni 	$L__BB2_525;
$L__BB2_524:
	mov.b64 	%rd9740, -5044313057631688021;
	mov.b64 	%rd9741, 2210141511517208575;
	mov.b64 	%rd9742, 7435674573564081700;
	mov.b64 	%rd9743, 7239337960414712511;
	mov.b64 	%rd9744, 5412103778470702295;
	mov.b64 	%rd9745, 1873798617647539866;
	// begin inline asm
	add.cc.u64 %rd49464, %rd49464, %rd9740;
addc.cc.u64 %rd49465, %rd49465, %rd9741;
addc.cc.u64 %rd49466, %rd49466, %rd9742;
addc.cc.u64 %rd49467, %rd49467, %rd9743;
addc.cc.u64 %rd49468, %rd49468, %rd9744;
addc.u64 %rd49469, %rd49469, %rd9745;

	// end inline asm
$L__BB2_525:
	mov.u64 	%rd49474, %rd49465;
	mov.u64 	%rd49472, %rd49467;
	mov.u64 	%rd49470, %rd49469;
	mov.u64 	%rd49475, %rd49464;
	mov.u64 	%rd49473, %rd49466;
	mov.u64 	%rd49471, %rd49468;
	// begin inline asm
	sub.cc.u64 %rd49475, %rd49475, %rd49356;
subc.cc.u64 %rd49474, %rd49474, %rd49357;
subc.cc.u64 %rd49473, %rd49473, %rd49358;
subc.cc.u64 %rd49472, %rd49472, %rd49359;
subc.cc.u64 %rd49471, %rd49471, %rd49360;
subc.u64 %rd49470, %rd49470, %rd49361;

	// end inline asm
	setp.gt.u64 	%p332, %rd49469, %rd49361;
	@%p332 bra 	$L__BB2_536;
	setp.ge.u64 	%p333, %rd49469, %rd49361;
	@%p333 bra 	$L__BB2_527;
	bra.uni 	$L__BB2_535;
$L__BB2_527:
	setp.gt.u64 	%p334, %rd49468, %rd49360;
	@%p334 bra 	$L__BB2_536;
	setp.lt.u64 	%p335, %rd49468, %rd49360;
	@%p335 bra 	$L__BB2_535;
	setp.gt.u64 	%p336, %rd49467, %rd49359;
	@%p336 bra 	$L__BB2_536;
	setp.lt.u64 	%p337, %rd49467, %rd49359;
	@%p337 bra 	$L__BB2_535;
	setp.gt.u64 	%p338, %rd49466, %rd49358;
	@%p338 bra 	$L__BB2_536;
	setp.lt.u64 	%p339, %rd49466, %rd49358;
	@%p339 bra 	$L__BB2_535;
	setp.gt.u64 	%p340, %rd49465, %rd49357;
	@%p340 bra 	$L__BB2_536;
	setp.lt.u64 	%p341, %rd49465, %rd49357;
	setp.lt.u64 	%p342, %rd49464, %rd49356;
	or.pred  	%p343, %p341, %p342;
	@%p343 bra 	$L__BB2_535;
	bra.uni 	$L__BB2_536;
$L__BB2_535:
	mov.b64 	%rd9776, -5044313057631688021;
	mov.b64 	%rd9777, 2210141511517208575;
	mov.b64 	%rd9778, 7435674573564081700;
	mov.b64 	%rd9779, 7239337960414712511;
	mov.b64 	%rd9780, 5412103778470702295;
	mov.b64 	%rd9781, 1873798617647539866;
	// begin inline asm
	add.cc.u64 %rd49475, %rd49475, %rd9776;
addc.cc.u64 %rd49474, %rd49474, %rd9777;
addc.cc.u64 %rd49473, %rd49473, %rd9778;
addc.cc.u64 %rd49472, %rd49472, %rd9779;
addc.cc.u64 %rd49471, %rd49471, %rd9780;
addc.u64 %rd49470, %rd49470, %rd9781;

	// end inline asm
$L__BB2_536:
	st.global.u64 	[%rd1+73440], %rd49487;
	st.global.u64 	[%rd1+73448], %rd49486;
	st.global.u64 	[%rd1+73456], %rd49485;
	st.global.u64 	[%rd1+73464], %rd49484;
	st.global.u64 	[%rd1+73472], %rd49483;
	st.global.u64 	[%rd1+73480], %rd49482;
	st.global.u64 	[%rd1+73488], %rd49481;
	st.global.u64 	[%rd1+73496], %rd49480;
	st.global.u64 	[%rd1+73504], %rd49479;
	st.global.u64 	[%rd1+73512], %rd49478;
	st.global.u64 	[%rd1+73520], %rd49477;
	st.global.u64 	[%rd1+73528], %rd49476;
	st.global.u64 	[%rd1+73536], %rd49475;
	st.global.u64 	[%rd1+73544], %rd49474;
	st.global.u64 	[%rd1+73552], %rd49473;
	st.global.u64 	[%rd1+73560], %rd49472;
	st.global.u64 	[%rd1+73568], %rd49471;
	st.global.u64 	[%rd1+73576], %rd49470;
	bra.uni 	$L__BB2_1048;
$L__BB2_537:
	add.s32 	%r366, %r1035, -1;
	mul.wide.u32 	%rd13820, %r366, 144;
	add.s64 	%rd13821, %rd1, %rd13820;
	ld.global.u64 	%rd19276, [%rd13821+136];
	ld.global.u64 	%rd19275, [%rd13821+128];
	ld.global.u64 	%rd19274, [%rd13821+120];
	ld.global.u64 	%rd19273, [%rd13821+112];
	ld.global.u64 	%rd49735, [%rd13821+104];
	ld.global.u64 	%rd49734, [%rd13821+96];
	ld.global.u64 	%rd882, [%rd13821+88];
	ld.global.u64 	%rd883, [%rd13821+80];
	ld.global.u64 	%rd884, [%rd13821+72];
	ld.global.u64 	%rd885, [%rd13821+64];
	ld.global.u64 	%rd886, [%rd13821+56];
	ld.global.u64 	%rd887, [%rd13821+48];
	ld.global.u64 	%rd21426, [%rd13821+40];
	ld.global.u64 	%rd21425, [%rd13821+32];
	ld.global.u64 	%rd21424, [%rd13821+24];
	ld.global.u64 	%rd21423, [%rd13821+16];
	ld.global.u64 	%rd49531, [%rd13821+8];
	ld.global.u64 	%rd49530, [%rd13821];
	mul.wide.u32 	%rd13822, %r1028, 104;
	add.s64 	%rd13823, %rd7, %rd13822;
	ld.global.u64 	%rd894, [%rd13823];
	ld.global.u64 	%rd895, [%rd13823+8];
	ld.global.u64 	%rd896, [%rd13823+16];
	ld.global.u64 	%rd897, [%rd13823+24];
	ld.global.u64 	%rd898, [%rd13823+32];
	ld.global.u64 	%rd899, [%rd13823+40];
	ld.global.u64 	%rd900, [%rd13823+48];
	ld.global.u64 	%rd901, [%rd13823+56];
	ld.global.u64 	%rd902, [%rd13823+64];
	ld.global.u64 	%rd903, [%rd13823+72];
	ld.global.u64 	%rd904, [%rd13823+80];
	ld.global.u64 	%rd905, [%rd13823+88];
	ld.global.u8 	%rs2, [%rd13823+96];
	setp.ne.s16 	%p596, %rs2, 0;
	mov.u64 	%rd49752, %rd49530;
	mov.u64 	%rd49753, %rd49531;
	mov.u64 	%rd49754, %rd21423;
	mov.u64 	%rd49755, %rd21424;
	mov.u64 	%rd49756, %rd21425;
	mov.u64 	%rd49757, %rd21426;
	mov.u64 	%rd49758, %rd887;
	mov.u64 	%rd49759, %rd886;
	mov.u64 	%rd49760, %rd885;
	mov.u64 	%rd49761, %rd884;
	mov.u64 	%rd49762, %rd883;
	mov.u64 	%rd49763, %rd882;
	mov.u64 	%rd49764, %rd49734;
	mov.u64 	%rd49765, %rd49735;
	mov.u64 	%rd49766, %rd19273;
	mov.u64 	%rd49767, %rd19274;
	mov.u64 	%rd49768, %rd19275;
	mov.u64 	%rd49769, %rd19276;
	@%p596 bra 	$L__BB2_1047;
	or.b64  	%rd13830, %rd49734, %rd49735;
	or.b64  	%rd13831, %rd13830, %rd19273;
	or.b64  	%rd13832, %rd13831, %rd19274;
	or.b64  	%rd13833, %rd13832, %rd19275;
	or.b64  	%rd13834, %rd13833, %rd19276;
	setp.eq.s64 	%p597, %rd13834, 0;
	mov.b64 	%rd49769, 1582556514881692819;
	mov.b64 	%rd49768, 6631298214892334189;
	mov.b64 	%rd49767, 8632934651105793861;
	mov.b64 	%rd49766, 6865905132761471162;
	mov.b64 	%rd49765, -1444529529945325566;
	mov.b64 	%rd49764, 8505329371266088957;
	mov.u64 	%rd49752, %rd894;
	mov.u64 	%rd49753, %rd895;
	mov.u64 	%rd49754, %rd896;
	mov.u64 	%rd49755, %rd897;
	mov.u64 	%rd49756, %rd898;
	mov.u64 	%rd49757, %rd899;
	mov.u64 	%rd49758, %rd900;
	mov.u64 	%rd49759, %rd901;
	mov.u64 	%rd49760, %rd902;
	mov.u64 	%rd49761, %rd903;
	mov.u64 	%rd49762, %rd904;
	mov.u64 	%rd49763, %rd905;
	@%p597 bra 	$L__BB2_1047;
	mov.b64 	%rd14280, 0;
	// begin inline asm
	mad.lo.cc.u64 %rd13835, %rd49734, %rd49734, %rd14280;
madc.hi.u64 %rd13836, %rd49734, %rd49734, 0;
add.cc.u64 %rd13835, %rd13835, %rd14280;
addc.u64 %rd13836, %rd13836, 0;

	// end inline asm
	// begin inline asm
	mad.lo.cc.u64 %rd13841, %rd49735, %rd49734, %rd14280;
madc.hi.u64 %rd13842, %rd49735, %rd49734, 0;
add.cc.u64 %rd13841, %rd13841, %rd13836;
addc.u64 %rd13842, %rd13842, 0;

	// end inline asm
	// begin inline asm
	mad.lo.cc.u64 %rd13847, %rd19273, %rd49734, %rd14280;
madc.hi.u64 %rd13848, %rd19273, %rd49734, 0;
add.cc.u64 %rd13847, %rd13847, %rd13842;
addc.u64 %rd13848, %rd13848, 0;

	// end inline asm
	// begin inline asm
	mad.lo.cc.u64 %rd13853, %rd19274, %rd49734, %rd14280;
madc.hi.u64 %rd13854, %rd19274, %rd49734, 0;
add.cc.u64 %rd13853, %rd13853, %rd13848;
addc.u64 %rd13854, %rd13854, 0;

	// end inline asm
	// begin inline asm
	mad.lo.cc.u64 %rd13859, %rd19275, %rd49734, %rd14280;
madc.hi.u64 %rd13860, %rd19275, %rd49734, 0;
add.cc.u64 %rd13859, %rd13859, %rd13854;
addc.u64 %rd13860, %rd13860, 0;

	// end inline asm
	// begin inline asm
	mad.lo.cc.u64 %rd13865, %rd19276, %rd49734, %rd14280;
madc.hi.u64 %rd13866, %rd19276, %rd49734, 0;
add.cc.u64 %rd13865, %rd13865, %rd13860;
addc.u64 %rd13866, %rd13866, 0;

	// end inline asm
	// begin inline asm
	add.cc.u64 %rd13871, %rd14280, %rd13866;
addc.u64 %rd13872, 0, 0;

	// end inline asm
	mul.lo.s64 	%rd13907, %rd13835, -8506173809081122819;
	mov.b64 	%rd14278, -5044313057631688021;
	// begin inline asm
	mad.lo.cc.u64 %rd13875, %rd13907, %rd14278, %rd13835;
madc.hi.u64 %rd13876, %rd13907, %rd14278, 0;
add.cc.u64 %rd13875, %rd13875, %rd14280;
addc.u64 %rd13876, %rd13876, 0;

	// end inline asm
	mov.b64 	%rd14284, 2210141511517208575;
	// begin inline asm
	mad.lo.cc.u64 %rd13881, %rd13907, %rd14284, %rd13841;
madc.hi.u64 %rd13882, %rd13907, %rd14284, 0;
add.cc.u64 %rd13881, %rd13881, %rd13876;
addc.u64 %rd13882, %rd13882, 0;

	// end inline asm
	mov.b64 	%rd14290, 7435674573564081700;
	// begin inline asm
	mad.lo.cc.u64 %rd13887, %rd13907, %rd14290, %rd13847;
madc.hi.u64 %rd13888, %rd13907, %rd14290, 0;
add.cc.u64 %rd13887, %rd13887, %rd13882;
addc.u64 %rd13888, %rd13888, 0;

	// end inline asm
	mov.b64 	%rd14296, 7239337960414712511;
	// begin inline asm
	mad.lo.cc.u64 %rd13893, %rd13907, %rd14296, %rd13853;
madc.hi.u64 %rd13894, %rd13907, %rd14296, 0;
add.cc.u64 %rd13893, %rd13893, %rd13888;
addc.u64 %rd13894, %rd13894, 0;

	// end inline asm
	mov.b64 	%rd14302, 5412103778470702295;
	// begin inline asm
	mad.lo.cc.u64 %rd13899, %rd13907, %rd14302, %rd13859;
madc.hi.u64 %rd13900, %rd13907, %rd14302, 0;
add.cc.u64 %rd13899, %rd13899, %rd13894;
addc.u64 %rd13900, %rd13900, 0;

	// end inline asm
	mov.b64 	%rd14308, 1873798617647539866;
	// begin inline asm
	mad.lo.cc.u64 %rd13905, %rd13907, %rd14308, %rd13865;
madc.hi.u64 %rd13906, %rd13907, %rd14308, 0;
add.cc.u64 %rd13905, %rd13905, %rd13900;
addc.u64 %rd13906, %rd13906, 0;

	// end inline asm
	// begin inline asm
	add.cc.u64 %rd13911, %rd13871, %rd13906;
addc.u64 %rd13912, 0, 0;

	// end inline asm
	add.s64 	%rd13953, %rd13872, %rd13912;
	// begin inline asm
	mad.lo.cc.u64 %rd13915, %rd49734, %rd49735, %rd13881;
madc.hi.u64 %rd13916, %rd49734, %rd49735, 0;
add.cc.u64 %rd13915, %rd13915, %rd14280;
addc.u64 %rd13916, %rd13916, 0;

	// end inline asm
	// begin inline asm
	mad.lo.cc.u64 %rd13921, %rd49735, %rd49735, %rd13887;
madc.hi.u64 %rd13922, %rd49735, %rd49735, 0;
add.cc.u64 %rd13921, %rd13921, %rd13916;
addc.u64 %rd13922, %rd13922, 0;

	// end inline asm
	// begin inline asm
	mad.lo.cc.u64 %rd13927, %rd19273, %rd49735, %rd13893;
madc.hi.u64 %rd13928, %rd19273, %rd49735, 0;
add.cc.u64 %rd13927, %rd13927, %rd13922;
addc.u64 %rd13928, %rd13928, 0;

	// end inline asm
	// begin inline asm
	mad.lo.cc.u64 %rd13933, %rd19274, %rd49735, %rd13899;
madc.hi.u64 %rd13934, %rd19274, %rd49735, 0;
add.cc.u64 %rd13933, %rd13933, %rd13928;
addc.u64 %rd13934, %rd13934, 0;

	// end inline asm
	// begin inline asm
	mad.lo.cc.u64 %rd13939, %rd19275, %rd49735, %rd13905;
madc.hi.u64 %rd13940, %rd19275, %rd49735, 0;
add.cc.u64 %rd13939, %rd13939, %rd13934;
addc.u64 %rd13940, %rd13940, 0;

	// end inline asm
	// begin inline asm
	mad.lo.cc.u64 %rd13945, %rd19276, %rd49735, %rd13911;
madc.hi.u64 %rd13946, %rd19276, %rd49735, 0;
add.cc.u64 %rd13945, %rd13945, %rd13940;
addc.u64 %rd13946, %rd13946, 0;

	// end inline asm
	// begin inline asm
	add.cc.u64 %rd13951, %rd13953, %rd13946;
addc.u64 %rd13952, 0, 0;

	// end inline asm
	mul.lo.s64 	%rd13987, %rd13915, -8506173809081122819;
	// begin inline asm
	mad.lo.cc.u64 %rd13955, %rd13987, %rd14278, %rd13915;
madc.hi.u64 %rd13956, %rd13987, %rd14278, 0;
add.cc.u64 %rd13955, %rd13955, %rd14280;
addc.u64 %rd13956, %rd13956, 0;

	// end inline asm
	// begin inline asm
	mad.lo.cc.u64 %rd13961, %rd13987, %rd14284, %rd13921;
madc.hi.u64 %rd13962, %rd13987, %rd14284, 0;
add.cc.u64 %rd13961, %rd13961, %rd13956;
addc.u64 %rd13962, %rd13962, 0;

	// end inline asm
	// begin inline asm
	mad.lo.cc.u64 %rd13967, %rd13987, %rd14290, %rd13927;
madc.hi.u64 %rd13968, %rd13987, %rd14290, 0;
add.cc.u64 %rd13967, %rd13967, %rd13962;
addc.u64 %rd13968, %rd13968, 0;

	// end inline asm
	// begin inline asm
	mad.lo.cc.u64 %rd13973, %rd13987, %rd14296, %rd13933;
madc.hi.u64 %rd13974, %rd13987, %rd14296, 0;
add.cc.u64 %rd13973, %rd13973, %rd13968;
addc.u64 %rd13974, %rd13974, 0;

	// end inline asm
	// begin inline asm
	mad.lo.cc.u64 %rd13979, %rd13987, %rd14302, %rd13939;
madc.hi.u64 %rd13980, %rd13987, %rd14302, 0;
add.cc.u64 %rd13979, %rd13979, %rd13974;
addc.u64 %rd13980, %rd13980, 0;

	// end inline asm
	// begin inline asm
	mad.lo.cc.u64 %rd13985, %rd13987, %rd14308, %rd13945;
madc.hi.u64 %rd13986, %rd13987, %rd14308, 0;
add.cc.u64 %rd13985, %rd13985, %rd13980;
addc.u64 %rd13986, %rd13986, 0;

	// end inline asm
	// begin inline asm
	add.cc.u64 %rd13991, %rd13951, %rd13986;
addc.u64 %rd13992, 0, 0;

	// end inline asm
	add.s64 	%rd14033, %rd13952, %rd13992;
	// begin inline asm
	mad.lo.cc.u64 %rd13995, %rd49734, %rd19273, %rd13961;
madc.hi.u64 %rd13996, %rd49734, %rd19273, 0;
add.cc.u64 %rd13995, %rd13995, %rd14280;
addc.u64 %rd13996, %rd13996, 0;

	// end inline asm
	// begin inline asm
	mad.lo.cc.u64 %rd14001, %rd49735, %rd19273, %rd13967;
madc.hi.u64 %rd14002, %rd49735, %rd19273, 0;
add.cc.u64 %rd14001, %rd14001, %rd13996;
addc.u64 %rd14002, %rd14002, 0;

	// end inline asm
	// begin inline asm
	mad.lo.cc.u64 %rd14007, %rd19273, %rd19273, %rd13973;
madc.hi.u64 %rd14008, %rd19273, %rd19273, 0;
add.cc.u64 %rd14007, %rd14007, %rd14002;
addc.u64 %rd14008, %rd14008, 0;

	// end inline asm
	// begin inline asm
	mad.lo.cc.u64 %rd14013, %rd19274, %rd19273, %rd13979;
madc.hi.u64 %rd14014, %rd19274, %rd19273, 0;
add.cc.u64 %rd14013, %rd14013, %rd14008;
addc.u64 %rd14014, %rd14014, 0;

	// end inline asm
	// begin inline asm
	mad.lo.cc.u64 %rd14019, %rd19275, %rd19273, %rd13985;
madc.hi.u64 %rd14020, %rd19275, %rd19273, 0;
add.cc.u64 %rd14019, %rd14019, %rd14014;
addc.u64 %rd14020, %rd14020, 0;

	// end inline asm
	// begin inline asm
	mad.lo.cc.u64 %rd14025, %rd19276, %rd19273, %rd13991;
madc.hi.u64 %rd14026, %rd19276, %rd19273, 0;
add.cc.u64 %rd14025, %rd14025, %rd14020;
addc.u64 %rd14026, %rd14026, 0;

	// end inline asm
	// begin inline asm
	add.cc.u64 %rd14031, %rd14033, %rd14026;
addc.u64 %rd14032, 0, 0;

	// end inline asm
	mul.lo.s64 	%rd14067, %rd13995, -8506173809081122819;
	// begin inline asm
	mad.lo.cc.u64 %rd14035, %rd14067, %rd14278, %rd13995;
madc.hi.u64 %rd14036, %rd14067, %rd14278, 0;
add.cc.u64 %rd14035, %rd14035, %rd14280;
addc.u64 %rd14036, %rd14036, 0;

	// end inline asm
	// begin inline asm
	mad.lo.cc.u64 %rd14041, %rd14067, %rd14284, %rd14001;
madc.hi.u64 %rd14042, %rd14067, %rd14284, 0;
add.cc.u64 %rd14041, %rd14041, %rd14036;
addc.u64 %rd14042, %rd14042, 0;

	// end inline asm
	// begin inline asm
	mad.lo.cc.u64 %rd14047, %rd14067, %rd14290, %rd14007;
madc.hi.u64 %rd14048, %rd14067, %rd14290, 0;
add.cc.u64 %rd14047, %rd14047, %rd14042;
addc.u64 %rd14048, %rd14048, 0;

	// end inline asm
	// begin inline asm
	mad.lo.cc.u64 %rd14053, %rd14067, %rd14296, %rd14013;
madc.hi.u64 %rd14054, %rd14067, %rd14296, 0;
add.cc.u64 %rd14053, %rd14053, %rd14048;
addc.u64 %rd14054, %rd14054, 0;

	// end inline asm
	// begin inline asm
	mad.lo.cc.u64 %rd14059, %rd14067, %rd14302, %rd14019;
madc.hi.u64 %rd14060, %rd14067, %rd14302, 0;
add.cc.u64 %rd14059, %rd14059, %rd14054;
addc.u64 %rd14060, %rd14060, 0;

	// end inline asm
	// begin inline asm
	mad.lo.cc.u64 %rd14065, %rd14067, %rd14308, %rd14025;
madc.hi.u64 %rd14066, %rd14067, %rd14308, 0;
add.cc.u64 %rd14065, %rd14065, %rd14060;
addc.u64 %rd14066, %rd14066, 0;

	// end inline asm
	// begin inline asm
	add.cc.u64 %rd14071, %rd14031, %rd14066;
addc.u64 %rd14072, 0, 0;

	// end inline asm
	add.s64 	%rd14113, %rd14032, %rd14072;
	// begin inline asm
	mad.lo.cc.u64 %rd14075, %rd49734, %rd19274, %rd14041;
madc.hi.u64 %rd14076, %rd49734, %rd19274, 0;
add.cc.u64 %rd14075, %rd14075, %rd14280;
addc.u64 %rd14076, %rd14076, 0;

	// end inline asm
	// begin inline asm
	mad.lo.cc.u64 %rd14081, %rd49735, %rd19274, %rd14047;
madc.hi.u64 %rd14082, %rd49735, %rd19274, 0;
add.cc.u64 %rd14081, %rd14081, %rd14076;
addc.u64 %rd14082, %rd14082, 0;

	// end inline asm
	// begin inline asm
	mad.lo.cc.u64 %rd14087, %rd19273, %rd19274, %rd14053;
madc.hi.u64 %rd14088, %rd19273, %rd19274, 0;
add.cc.u64 %rd14087, %rd14087, %rd14082;
addc.u64 %rd14088, %rd14088, 0;

	// end inline asm
	// begin inline asm
	mad.lo.cc.u64 %rd14093, %rd19274, %rd19274, %rd14059;
madc.hi.u64 %rd14094, %rd19274, %rd19274, 0;
add.cc.u64 %rd14093, %rd14093, %rd14088;
addc.u64 %rd14094, %rd14094, 0;

	// end inline asm
	// begin inline asm
	mad.lo.cc.u64 %rd14099, %rd19275, %rd19274, %rd14065;
madc.hi.u64 %rd14100, %rd19275, %rd19274, 0;
add.cc.u64 %rd14099, %rd14099, %rd14094;
addc.u64 %rd14100, %rd14100, 0;

	// end inline asm
	// begin inline asm
	mad.lo.cc.u64 %rd14105, %rd19276, %rd19274, %rd14071;
madc.hi.u64 %rd14106, %rd19276, %rd19274, 0;
add.cc.u64 %rd14105, %rd14105, %rd14100;
addc.u64 %rd14106, %rd14106, 0;

	// end inline asm
	// begin inline asm
	add.cc.u64 %rd14111, %rd14113, %rd14106;
addc.u64 %rd14112, 0, 0;

	// end inline asm
	mul.lo.s64 	%rd14147, %rd14075, -8506173809081122819;
	// begin inline asm
	mad.lo.cc.u64 %rd14115, %rd14147, %rd14278, %rd14075;
madc.hi.u64 %rd14116, %rd14147, %rd14278, 0;
add.cc.u64 %rd14115, %rd14115, %rd14280;
addc.u64 %rd14116, %rd14116, 0;

	// end inline asm
	// begin inline asm
	mad.lo.cc.u64 %rd14121, %rd14147, %rd14284, %rd14081;
madc.hi.u64 %rd14122, %rd14147, %rd14284, 0;
add.cc.u64 %rd14121, %rd14121, %rd14116;
addc.u64 %rd14122, %rd14122, 0;

	// end inline asm
	// begin inline asm
	mad.lo.cc.u64 %rd14127, %rd14147, %rd14290, %rd14087;
madc.hi.u64 %rd14128, %rd14147, %rd14290, 0;
add.cc.u64 %rd14127, %rd14127, %rd14122;
addc.u64 %rd14128, %rd14128, 0;

	// end inline asm
	// begin inline asm
	mad.lo.cc.u64 %rd14133, %rd14147, %rd14296, %rd14093;
madc.hi.u64 %rd14134, %rd14147, %rd14296, 0;
add.cc.u64 %rd14133, %rd14133, %rd14128;
addc.u64 %rd14134, %rd14134, 0;

	// end inline asm
	// begin inline asm
	mad.lo.cc.u64 %rd14139, %rd14147, %rd14302, %rd14099;
madc.hi.u64 %rd14140, %rd14147, %rd14302, 0;
add.cc.u64 %rd14139, %rd14139, %rd14134;
addc.u64 %rd14140, %rd14140, 0;

	// end inline asm
	// begin inline asm
	mad.lo.cc.u64 %rd14145, %rd14147, %rd14308, %rd14105;
madc.hi.u64 %rd14146, %rd14147, %rd14308, 0;
add.cc.u64 %rd14145, %rd14145, %rd14140;
addc.u64 %rd14146, %rd14146, 0;

	// end inline asm
	// begin inline asm
	add.cc.u64 %rd14151, %rd14111, %rd14146;
addc.u64 %rd14152, 0, 0;

	// end inline asm
	add.s64 	%rd14193, %rd14112, %rd14152;
	// begin inline asm
	mad.lo.cc.u64 %rd14155, %rd49734, %rd19275, %rd14121;
madc.hi.u64 %rd14156, %rd49734, %rd19275, 0;
add.cc.u64 %rd14155, %rd14155, %rd14280;
addc.u64 %rd14156, %rd14156, 0;

	// end inline asm
	// begin inline asm
	mad.lo.cc.u64 %rd14161, %rd49735, %rd19275, %rd14127;
madc.hi.u64 %rd14162, %rd49735, %rd19275, 0;
add.cc.u64 %rd14161, %rd14161, %rd14156;
addc.u64 %rd14162, %rd14162, 0;

	// end inline asm
	// begin inline asm
	mad.lo.cc.u64 %rd14167, %rd19273, %rd19275, %rd14133;
madc.hi.u64 %rd14168, %rd19273, %rd19275, 0;
add.cc.u64 %rd14167, %rd14167, %rd14162;
addc.u64 %rd14168, %rd14168, 0;

	// end inline asm
	// begin inline asm
	mad.lo.cc.u64 %rd14173, %rd19274, %rd19275, %rd14139;
madc.hi.u64 %rd14174, %rd19274, %rd19275, 0;
add.cc.u64 %rd14173, %rd14173, %rd14168;
addc.u64 %rd14174, %rd14174, 0;

	// end inline asm
	// begin inline asm
	mad.lo.cc.u64 %rd14179, %rd19275, %rd19275, %rd14145;
madc.hi.u64 %rd14180, %rd19275, %rd19275, 0;
add.cc.u64 %rd14179, %rd14179, %rd14174;
addc.u64 %rd14180, %rd14180, 0;

	// end inline asm
	// begin inline asm
	mad.lo.cc.u64 %rd14185, %rd19276, %rd19275, %rd14151;
madc.hi.u64 %rd14186, %rd19276, %rd19275, 0;
add.cc.u64 %rd14185, %rd14185, %rd14180;
addc.u64 %rd14186, %rd14186, 0;

	// end inline asm
	// begin inline asm
	add.cc.u64 %rd14191, %rd14193, %rd14186;
addc.u64 %rd14192, 0, 0;

	// end inline asm
	mul.lo.s64 	%rd14227, %rd14155, -8506173809081122819;
	// begin inline asm
	mad.lo.cc.u64 %rd14195, %rd14227, %rd14278, %rd14155;
madc.hi.u64 %rd14196, %rd14227, %rd14278, 0;
add.cc.u64 %rd14195, %rd14195, %rd14280;
addc.u64 %rd14196, %rd14196, 0;

	// end inline asm
	// begin inline asm
	mad.lo.cc.u64 %rd14201, %rd14227, %rd14284, %rd14161;
madc.hi.u64 %rd14202, %rd14227, %rd14284, 0;
add.cc.u64 %rd14201, %rd14201, %rd14196;
addc.u64 %rd14202, %rd14202, 0;

	// end inline asm
	// begin inline asm
	mad.lo.cc.u64 %rd14207, %rd14227, %rd14290, %rd14167;
madc.hi.u64 %rd14208, %rd14227, %rd14290, 0;
add.cc.u64 %rd14207, %rd14207, %rd14202;
addc.u64 %rd14208, %rd14208, 0;

	// end inline asm
	// begin inline asm
	mad.lo.cc.u64 %rd14213, %rd14227, %rd14296, %rd14173;
madc.hi.u64 %rd14214, %rd14227, %rd14296, 0;
add.cc.u64 %rd14213, %rd14213, %rd14208;
addc.u64 %rd14214, %rd14214, 0;

	// end inline asm
	// begin inline asm
	mad.lo.cc.u64 %rd14219, %rd14227, %rd14302, %rd14179;
madc.hi.u64 %rd14220, %rd14227, %rd14302, 0;
add.cc.u64 %rd14219, %rd14219, %rd14214;
addc.u64 %rd14220, %rd14220, 0;

	// end inline asm
	// begin inline asm
	mad.lo.cc.u64 %rd14225, %rd14227, %rd14308, %rd14185;
madc.hi.u64 %rd14226, %rd14227, %rd14308, 0;
add.cc.u64 %rd14225, %rd14225, %rd14220;
addc.u64 %rd14226, %rd14226, 0;

	// end inline asm
	// begin inline asm
	add.cc.u64 %rd14231, %rd14191, %rd14226;
addc.u64 %rd14232, 0, 0;

	// end inline asm
	add.s64 	%rd14273, %rd14192, %rd14232;
	// begin inline asm
	mad.lo.cc.u64 %rd14235, %rd49734, %rd19276, %rd14201;
madc.hi.u64 %rd14236, %rd49734, %rd19276, 0;
add.cc.u64 %rd14235, %rd14235, %rd14280;
addc.u64 %rd14236, %rd14236, 0;

	// end inline asm
	// begin inline asm
	mad.lo.cc.u64 %rd14241, %rd49735, %rd19276, %rd14207;
madc.hi.u64 %rd14242, %rd49735, %rd19276, 0;
add.cc.u64 %rd14241, %rd14241, %rd14236;
addc.u64 %rd14242, %rd14242, 0;

	// end inline asm
	// begin inline asm
	mad.lo.cc.u64 %rd14247, %rd19273, %rd19276, %rd14213;
madc.hi.u64 %rd14248, %rd19273, %rd19276, 0;
add.cc.u64 %rd14247, %rd14247, %rd14242;
addc.u64 %rd14248, %rd14248, 0;

	// end inline asm
	// begin inline asm
	mad.lo.cc.u64 %rd14253, %rd19274, %rd19276, %rd14219;
madc.hi.u64 %rd14254, %rd19274, %rd19276, 0;
add.cc.u64 %rd14253, %rd14253, %rd14248;
addc.u64 %rd14254, %rd14254, 0;

	// end inline asm
	// begin inline asm
	mad.lo.cc.u64 %rd14259, %rd19275, %rd19276, %rd14225;
madc.hi.u64 %rd14260, %rd19275, %rd19276, 0;
add.cc.u64 %rd14259, %rd14259, %rd14254;
addc.u64 %rd14260, %rd14260, 0;

	// end inline asm
	// begin inline asm
	mad.lo.cc.u64 %rd14265, %rd19276, %rd19276, %rd14231;
madc.hi.u64 %rd14266, %rd19276, %rd19276, 0;
add.cc.u64 %rd14265, %rd14265, %rd14260;
addc.u64 %rd14266, %rd14266, 0;

	// end inline asm
	// begin inline asm
	add.cc.u64 %rd14271, %rd14273, %rd14266;
addc.u64 %rd14272, 0, 0;

	// end inline asm
	mul.lo.s64 	%rd14307, %rd14235, -8506173809081122819;
	// begin inline asm
	mad.lo.cc.u64 %rd14275, %rd14307, %rd14278, %rd14235;
madc.hi.u64 %rd14276, %rd14307, %rd14278, 0;
add.cc.u64 %rd14275, %rd14275, %rd14280;
addc.u64 %rd14276, %rd14276, 0;

	// end inline asm
	// begin inline asm
	mad.lo.cc.u64 %rd49488, %rd14307, %rd14284, %rd14241;
madc.hi.u64 %rd14282, %rd14307, %rd14284, 0;
add.cc.u64 %rd49488, %rd49488, %rd14276;
addc.u64 %rd14282, %rd14282, 0;

	// end inline asm
	// begin inline asm
	mad.lo.cc.u64 %rd49489, %rd14307, %rd14290, %rd14247;
madc.hi.u64 %rd14288, %rd14307, %rd14290, 0;
add.cc.u64 %rd49489, %rd49489, %rd14282;
addc.u64 %rd14288, %rd14288, 0;

	// end inline asm
	// begin inline asm
	mad.lo.cc.u64 %rd14327, %rd14307, %rd14296, %rd14253;
madc.hi.u64 %rd14294, %rd14307, %rd14296, 0;
add.cc.u64 %rd14327, %rd14327, %rd14288;
addc.u64 %rd14294, %rd14294, 0;

	// end inline asm
	// begin inline asm
	mad.lo.cc.u64 %rd14328, %rd14307, %rd14302, %rd14259;
madc.hi.u64 %rd14300, %rd14307, %rd14302, 0;
add.cc.u64 %rd14328, %rd14328, %rd14294;
addc.u64 %rd14300, %rd14300, 0;

	// end inline asm
	// begin inline asm
	mad.lo.cc.u64 %rd14329, %rd14307, %rd14308, %rd14265;
madc.hi.u64 %rd14306, %rd14307, %rd14308, 0;
add.cc.u64 %rd14329, %rd14329, %rd14300;
addc.u64 %rd14306, %rd14306, 0;

	// end inline asm
	// begin inline asm
	add.cc.u64 %rd14330, %rd14271, %rd14306;
addc.u64 %rd14312, 0, 0;

	// end inline asm
	setp.gt.u64 	%p598, %rd14330, 1873798617647539866;
	@%p598 bra 	$L__BB2_549;
	setp.eq.s64 	%p599, %rd14330, 1873798617647539866;
	mov.u64 	%rd49490, %rd14327;
	mov.u64 	%rd49491, %rd14328;
	mov.u64 	%rd49492, %rd14329;
	mov.u64 	%rd49493, %rd14330;
	@%p599 bra 	$L__BB2_541;
	bra.uni 	$L__BB2_550;
$L__BB2_541:
	setp.gt.u64 	%p600, %rd14329, 5412103778470702295;
	@%p600 bra 	$L__BB2_549;
	setp.ne.s64 	%p601, %rd14329, 5412103778470702295;
	mov.b64 	%rd49493, 1873798617647539866;
	mov.u64 	%rd49490, %rd14327;
	mov.u64 	%rd49491, %rd14328;
	mov.u64 	%rd49492, %rd14329;
	@%p601 bra 	$L__BB2_550;
	setp.gt.u64 	%p602, %rd14328, 7239337960414712511;
	@%p602 bra 	$L__BB2_549;
	setp.ne.s64 	%p603, %rd14328, 7239337960414712511;
	mov.b64 	%rd49492, 5412103778470702295;
	mov.u64 	%rd49490, %rd14327;
	mov.u64 	%rd49491, %rd14328;
	@%p603 bra 	$L__BB2_550;
	setp.gt.u64 	%p604, %rd14327, 7435674573564081700;
	@%p604 bra 	$L__BB2_549;
	setp.ne.s64 	%p605, %rd14327, 7435674573564081700;
	mov.b64 	%rd49491, 7239337960414712511;
	mov.u64 	%rd49490, %rd14327;
	@%p605 bra 	$L__BB2_550;
	setp.gt.u64 	%p606, %rd49489, 2210141511517208575;
	@%p606 bra 	$L__BB2_549;
	setp.ne.s64 	%p607, %rd49489, 2210141511517208575;
	setp.lt.u64 	%p608, %rd49488, -5044313057631688021;
	or.pred  	%p609, %p607, %p608;
	mov.b64 	%rd49490, 7435674573564081700;
	@%p609 bra 	$L__BB2_550;
$L__BB2_549:
	mov.b64 	%rd14331, -5044313057631688021;
	mov.b64 	%rd14332, 2210141511517208575;
	mov.b64 	%rd14333, 7435674573564081700;
	mov.b64 	%rd14334, 7239337960414712511;
	mov.b64 	%rd14335, 5412103778470702295;
	mov.b64 	%rd14336, 1873798617647539866;
	// begin inline asm
	sub.cc.u64 %rd49488, %rd49488, %rd14331;
subc.cc.u64 %rd49489, %rd49489, %rd14332;
subc.cc.u64 %rd14327, %rd14327, %rd14333;
subc.cc.u64 %rd14328, %rd14328, %rd14334;
subc.cc.u64 %rd14329, %rd14329, %rd14335;
subc.u64 %rd14330, %rd14330, %rd14336;

	// end inline asm
	mov.u64 	%rd49490, %rd14327;
	mov.u64 	%rd49491, %rd14328;
	mov.u64 	%rd49492, %rd14329;
	mov.u64 	%rd49493, %rd14330;
$L__BB2_550:
	mov.b64 	%rd14788, 0;
	// begin inline asm
	mad.lo.cc.u64 %rd14343, %rd894, %rd49488, %rd14788;
madc.hi.u64 %rd14344, %rd894, %rd49488, 0;
add.cc.u64 %rd14343, %rd14343, %rd14788;
addc.u64 %rd14344, %rd14344, 0;

	// end inline asm
	// begin inline asm
	mad.lo.cc.u64 %rd14349, %rd895, %rd49488, %rd14788;
madc.hi.u64 %rd14350, %rd895, %rd49488, 0;
add.cc.u64 %rd14349, %rd14349, %rd14344;
addc.u64 %rd14350, %rd14350, 0;

	// end inline asm
	// begin inline asm
	mad.lo.cc.u64 %rd14355, %rd896, %rd49488, %rd14788;
madc.hi.u64 %rd14356, %rd896, %rd49488, 0;
add.cc.u64 %rd14355, %rd14355, %rd14350;
addc.u64 %rd14356, %rd14356, 0;

	// end inline asm
	// begin inline asm
	mad.lo.cc.u64 %rd14361, %rd897, %rd49488, %rd14788;
madc.hi.u64 %rd14362, %rd897, %rd49488, 0;
add.cc.u64 %rd14361, %rd14361, %rd14356;
addc.u64 %rd14362, %rd14362, 0;

	// end inline asm
	// begin inline asm
	mad.lo.cc.u64 %rd14367, %rd898, %rd49488, %rd14788;
madc.hi.u64 %rd14368, %rd898, %rd49488, 0;
add.cc.u64 %rd14367, %rd14367, %rd14362;
addc.u64 %rd14368, %rd14368, 0;

	// end inline asm
	// begin inline asm
	mad.lo.cc.u64 %rd14373, %rd899, %rd49488, %rd14788;
madc.hi.u64 %rd14374, %rd899, %rd49488, 0;
add.cc.u64 %rd14373, %rd14373, %rd14368;
addc.u64 %rd14374, %rd14374, 0;

	// end inline asm
	// begin inline asm
	add.cc.u64 %rd14379, %rd14788, %rd14374;
addc.u64 %rd14380, 0, 0;

	// end inline asm
	mul.lo.s64 	%rd14415, %rd14343, -8506173809081122819;
	mov.b64 	%rd14786, -5044313057631688021;
	// begin inline asm
	mad.lo.cc.u64 %rd14383, %rd14415, %rd14786, %rd14343;
madc.hi.u64 %rd14384, %rd14415, %rd14786, 0;
add.cc.u64 %rd14383, %rd14383, %rd14788;
addc.u64 %rd14384, %rd14384, 0;

	// end inline asm
	mov.b64 	%rd14792, 2210141511517208575;
	// begin inline asm
	mad.lo.cc.u64 %rd14389, %rd14415, %rd14792, %rd14349;
madc.hi.u64 %rd14390, %rd14415, %rd14792, 0;
add.cc.u64 %rd14389, %rd14389, %rd14384;
addc.u64 %rd14390, %rd14390, 0;

	// end inline asm
	mov.b64 	%rd14798, 7435674573564081700;
	// begin inline asm
	mad.lo.cc.u64 %rd14395, %rd14415, %rd14798, %rd14355;
madc.hi.u64 %rd14396, %rd14415, %rd14798, 0;
add.cc.u64 %rd14395, %rd14395, %rd14390;
addc.u64 %rd14396, %rd14396, 0;

	// end inline asm
	mov.b64 	%rd14804, 7239337960414712511;
	// begin inline asm
	mad.lo.cc.u64 %rd14401, %rd14415, %rd14804, %rd14361;
madc.hi.u64 %rd14402, %rd14415, %rd14804, 0;
add.cc.u64 %rd14401, %rd14401, %rd14396;
addc.u64 %rd14402, %rd14402, 0;

	// end inline asm
	mov.b64 	%rd14810, 5412103778470702295;
	// begin inline asm
	mad.lo.cc.u64 %rd14407, %rd14415, %rd14810, %rd14367;
madc.hi.u64 %rd14408, %rd14415, %rd14810, 0;
add.cc.u64 %rd14407, %rd14407, %rd14402;
addc.u64 %rd14408, %rd14408, 0;

	// end inline asm
	mov.b64 	%rd14816, 1873798617647539866;
	// begin inline asm
	mad.lo.cc.u64 %rd14413, %rd14415, %rd14816, %rd14373;
madc.hi.u64 %rd14414, %rd14415, %rd14816, 0;
add.cc.u64 %rd14413, %rd14413, %rd14408;
addc.u64 %rd14414, %rd14414, 0;

	// end inline asm
	// begin inline asm
	add.cc.u64 %rd14419, %rd14379, %rd14414;
addc.u64 %rd14420, 0, 0;

	// end inline asm
	add.s64 	%rd14461, %rd14380, %rd14420;
	// begin inline asm
	mad.lo.cc.u64 %rd14423, %rd894, %rd49489, %rd14389;
madc.hi.u64 %rd14424, %rd894, %rd49489, 0;
add.cc.u64 %rd14423, %rd14423, %rd14788;
addc.u64 %rd14424, %rd14424, 0;

	// end inline asm
	// begin inline asm
	mad.lo.cc.u64 %rd14429, %rd895, %rd49489, %rd14395;
madc.hi.u64 %rd14430, %rd895, %rd49489, 0;
add.cc.u64 %rd14429, %rd14429, %rd14424;
addc.u64 %rd14430, %rd14430, 0;

	// end inline asm
	// begin inline asm
	mad.lo.cc.u64 %rd14435, %rd896, %rd49489, %rd14401;
madc.hi.u64 %rd14436, %rd896, %rd49489, 0;
add.cc.u64 %rd14435, %rd14435, %rd14430;
addc.u64 %rd14436, %rd14436, 0;

	// end inline asm
	// begin inline asm
	mad.lo.cc.u64 %rd14441, %rd897, %rd49489, %rd14407;
madc.hi.u64 %rd14442, %rd897, %rd49489, 0;
add.cc.u64 %rd14441, %rd14441, %rd14436;
addc.u64 %rd14442, %rd14442, 0;

	// end inline asm
	// begin inline asm
	mad.lo.cc.u64 %rd14447, %rd898, %rd49489, %rd14413;
madc.hi.u64 %rd14448, %rd898, %rd49489, 0;
add.cc.u64 %rd14447, %rd14447, %rd14442;
addc.u64 %rd14448, %rd14448, 0;

	// end inline asm
	// begin inline asm
	mad.lo.cc.u64 %rd14453, %rd899, %rd49489, %rd14419;
madc.hi.u64 %rd14454, %rd899, %rd49489, 0;
add.cc.u64 %rd14453, %rd14453, %rd14448;
addc.u64 %rd14454, %rd14454, 0;

	// end inline asm
	// begin inline asm
	add.cc.u64 %rd14459, %rd14461, %rd14454;
addc.u64 %rd14460, 0, 0;

	// end inline asm
	mul.lo.s64 	%rd14495, %rd14423, -8506173809081122819;
	// begin inline asm
	mad.lo.cc.u64 %rd14463, %rd14495, %rd14786, %rd14423;
madc.hi.u64 %rd14464, %rd14495, %rd14786, 0;
add.cc.u64 %rd14463, %rd14463, %rd14788;
addc.u64 %rd14464, %rd14464, 0;

	// end inline asm
	// begin inline asm
	mad.lo.cc.u64 %rd14469, %rd14495, %rd14792, %rd14429;
madc.hi.u64 %rd14470, %rd14495, %rd14792, 0;
add.cc.u64 %rd14469, %rd14469, %rd14464;
addc.u64 %rd14470, %rd14470, 0;

	// end inline asm
	// begin inline asm
	mad.lo.cc.u64 %rd14475, %rd14495, %rd14798, %rd14435;
madc.hi.u64 %rd14476, %rd14495, %rd14798, 0;
add.cc.u64 %rd14475, %rd14475, %rd14470;
addc.u64 %rd14476, %rd14476, 0;

	// end inline asm
	// begin inline asm
	mad.lo.cc.u64 %rd14481, %rd14495, %rd14804, %rd14441;
madc.hi.u64 %rd14482, %rd14495, %rd14804, 0;
add.cc.u64 %rd14481, %rd14481, %rd14476;
addc.u64 %rd14482, %rd14482, 0;

	// end inline asm
	// begin inline asm
	mad.lo.cc.u64 %rd14487, %rd14495, %rd14810, %rd14447;
madc.hi.u64 %rd14488, %rd14495, %rd14810, 0;
add.cc.u64 %rd14487, %rd14487, %rd14482;
addc.u64 %rd14488, %rd14488, 0;

	// end inline asm
	// begin inline asm
	mad.lo.cc.u64 %rd14493, %rd14495, %rd14816, %rd14453;
madc.hi.u64 %rd14494, %rd14495, %rd14816, 0;
add.cc.u64 %rd14493, %rd14493, %rd14488;
addc.u64 %rd14494, %rd14494, 0;

	// end inline asm
	// begin inline asm
	add.cc.u64 %rd14499, %rd14459, %rd14494;
addc.u64 %rd14500, 0, 0;

	// end inline asm
	add.s64 	%rd14541, %rd14460, %rd14500;
	// begin inline asm
	mad.lo.cc.u64 %rd14503, %rd894, %rd49490, %rd14469;
madc.hi.u64 %rd14504, %rd894, %rd49490, 0;
add.cc.u64 %rd14503, %rd14503, %rd14788;
addc.u64 %rd14504, %rd14504, 0;

	// end inline asm
	// begin inline asm
	mad.lo.cc.u64 %rd14509, %rd895, %rd49490, %rd14475;
madc.hi.u64 %rd14510, %rd895, %rd49490, 0;
add.cc.u64 %rd14509, %rd14509, %rd14504;
addc.u64 %rd14510, %rd14510, 0;

	// end inline asm
	// begin inline asm
	mad.lo.cc.u64 %rd14515, %rd896, %rd49490, %rd14481;
madc.hi.u64 %rd14516, %rd896, %rd49490, 0;
add.cc.u64 %rd14515, %rd14515, %rd14510;
addc.u64 %rd14516, %rd14516, 0;

	// end inline asm
	// begin inline asm
	mad.lo.cc.u64 %rd14521, %rd897, %rd49490, %rd14487;
madc.hi.u64 %rd14522, %rd897, %rd49490, 0;
add.cc.u64 %rd14521, %rd14521, %rd14516;
addc.u64 %rd14522, %rd14522, 0;

	// end inline asm
	// begin inline asm
	mad.lo.cc.u64 %rd14527, %rd898, %rd49490, %rd14493;
madc.hi.u64 %rd14528, %rd898, %rd49490, 0;
add.cc.u64 %rd14527, %rd14527, %rd14522;
addc.u64 %rd14528, %rd14528, 0;

	// end inline asm
	// begin inline asm
	mad.lo.cc.u64 %rd14533, %rd899, %rd49490, %rd14499;
madc.hi.u64 %rd14534, %rd899, %rd49490, 0;
add.cc.u64 %rd14533, %rd14533, %rd14528;
addc.u64 %rd14534, %rd14534, 0;

	// end inline asm
	// begin inline asm
	add.cc.u64 %rd14539, %rd14541, %rd14534;
addc.u64 %rd14540, 0, 0;

	// end inline asm
	mul.lo.s64 	%rd14575, %rd14503, -8506173809081122819;
	// begin inline asm
	mad.lo.cc.u64 %rd14543, %rd14575, %rd14786, %rd14503;
madc.hi.u64 %rd14544, %rd14575, %rd14786, 0;
add.cc.u64 %rd14543, %rd14543, %rd14788;
addc.u64 %rd14544, %rd14544, 0;

	// end inline asm
	// begin inline asm
	mad.lo.cc.u64 %rd14549, %rd14575, %rd14792, %rd14509;
madc.hi.u64 %rd14550, %rd14575, %rd14792, 0;
add.cc.u64 %rd14549, %rd14549, %rd14544;
addc.u64 %rd14550, %rd14550, 0;

	// end inline asm
	// begin inline asm
	mad.lo.cc.u64 %rd14555, %rd14575, %rd14798, %rd14515;
madc.hi.u64 %rd14556, %rd14575, %rd14798, 0;
add.cc.u64 %rd14555, %rd14555, %rd14550;
addc.u64 %rd14556, %rd14556, 0;

	// end inline asm
	// begin inline asm
	mad.lo.cc.u64 %rd14561, %rd14575, %rd14804, %rd14521;
madc.hi.u64 %rd14562, %rd14575, %rd14804, 0;
add.cc.u64 %rd14561, %rd14561, %rd14556;
addc.u64 %rd14562, %rd14562, 0;

	// end inline asm
	// begin inline asm
	mad.lo.cc.u64 %rd14567, %rd14575, %rd14810, %rd14527;
madc.hi.u64 %rd14568, %rd14575, %rd14810, 0;
add.cc.u64 %rd14567, %rd14567, %rd14562;
addc.u64 %rd14568, %rd14568, 0;

	// end inline asm
	// begin inline asm
	mad.lo.cc.u64 %rd14573, %rd14575, %rd14816, %rd14533;
madc.hi.u64 %rd14574, %rd14575, %rd14816, 0;
add.cc.u64 %rd14573, %rd14573, %rd14568;
addc.u64 %rd14574, %rd14574, 0;

	// end inline asm
	// begin inline asm
	add.cc.u64 %rd14579, %rd14539, %rd14574;
addc.u64 %rd14580, 0, 0;

	// end inline asm
	add.s64 	%rd14621, %rd14540, %rd14580;
	// begin inline asm
	mad.lo.cc.u64 %rd14583, %rd894, %rd49491, %rd14549;
madc.hi.u64 %rd14584, %rd894, %rd49491, 0;
add.cc.u64 %rd14583, %rd14583, %rd14788;
addc.u64 %rd14584, %rd14584, 0;

	// end inline asm
	// begin inline asm
	mad.lo.cc.u64 %rd14589, %rd895, %rd49491, %rd14555;
madc.hi.u64 %rd14590, %rd895, %rd49491, 0;
add.cc.u64 %rd14589, %rd14589, %rd14584;
addc.u64 %rd14590, %rd14590, 0;

	// end inline asm
	// begin inline asm
	mad.lo.cc.u64 %rd14595, %rd896, %rd49491, %rd14561;
madc.hi.u64 %rd14596, %rd896, %rd49491, 0;
add.cc.u64 %rd14595, %rd14595, %rd14590;
addc.u64 %rd14596, %rd14596, 0;

	// end inline asm
	// begin inline asm
	mad.lo.cc.u64 %rd14601, %rd897, %rd49491, %rd14567;
madc.hi.u64 %rd14602, %rd897, %rd49491, 0;
add.cc.u64 %rd14601, %rd14601, %rd14596;
addc.u64 %rd14602, %rd14602, 0;

	// end inline asm
	// begin inline asm
	mad.lo.cc.u64 %rd14607, %rd898, %rd49491, %rd14573;
madc.hi.u64 %rd14608, %rd898, %rd49491, 0;
add.cc.u64 %rd14607, %rd14607, %rd14602;
addc.u64 %rd14608, %rd14608, 0;

	// end inline asm
	// begin inline asm
	mad.lo.cc.u64 %rd14613, %rd899, %rd49491, %rd14579;
madc.hi.u64 %rd14614, %rd899, %rd49491, 0;
add.cc.u64 %rd14613, %rd14613, %rd14608;
addc.u64 %rd14614, %rd14614, 0;

	// end inline asm
	// begin inline asm
	add.cc.u64 %rd14619, %rd14621, %rd14614;
addc.u64 %rd14620, 0, 0;

	// end inline asm
	mul.lo.s64 	%rd14655, %rd14583, -8506173809081122819;
	// begin inline asm
	mad.lo.cc.u64 %rd14623, %rd14655, %rd14786, %rd14583;
madc.hi.u64 %rd14624, %rd14655, %rd14786, 0;
add.cc.u64 %rd14623, %rd14623, %rd14788;
addc.u64 %rd14624, %rd14624, 0;

	// end inline asm
	// begin inline asm
	mad.lo.cc.u64 %rd14629, %rd14655, %rd14792, %rd14589;
madc.hi.u64 %rd14630, %rd14655, %rd14792, 0;
add.cc.u64 %rd14629, %rd14629, %rd14624;
addc.u64 %rd14630, %rd14630, 0;

	// end inline asm
	// begin inline asm
	mad.lo.cc.u64 %rd14635, %rd14655, %rd14798, %rd14595;
madc.hi.u64 %rd14636, %rd14655, %rd14798, 0;
add.cc.u64 %rd14635, %rd14635, %rd14630;
addc.u64 %rd14636, %rd14636, 0;

	// end inline asm
	// begin inline asm
	mad.lo.cc.u64 %rd14641, %rd14655, %rd14804, %rd14601;
madc.hi.u64 %rd14642, %rd14655, %rd14804, 0;
add.cc.u64 %rd14641, %rd14641, %rd14636;
addc.u64 %rd14642, %rd14642, 0;

	// end inline asm
	// begin inline asm
	mad.lo.cc.u64 %rd14647, %rd14655, %rd14810, %rd14607;
madc.hi.u64 %rd14648, %rd14655, %rd14810, 0;
add.cc.u64 %rd14647, %rd14647, %rd14642;
addc.u64 %rd14648, %rd14648, 0;

	// end inline asm
	// begin inline asm
	mad.lo.cc.u64 %rd14653, %rd14655, %rd14816, %rd14613;
madc.hi.u64 %rd14654, %rd14655, %rd14816, 0;
add.cc.u64 %rd14653, %rd14653, %rd14648;
addc.u64 %rd14654, %rd14654, 0;

	// end inline asm
	// begin inline asm
	add.cc.u64 %rd14659, %rd14619, %rd14654;
addc.u64 %rd14660, 0, 0;

	// end inline asm
	add.s64 	%rd14701, %rd14620, %rd14660;
	// begin inline asm
	mad.lo.cc.u64 %rd14663, %rd894, %rd49492, %rd14629;
madc.hi.u64 %rd14664, %rd894, %rd49492, 0;
add.cc.u64 %rd14663, %rd14663, %rd14788;
addc.u64 %rd14664, %rd14664, 0;

	// end inline asm
	// begin inline asm
	mad.lo.cc.u64 %rd14669, %rd895, %rd49492, %rd14635;
madc.hi.u64 %rd14670, %rd895, %rd49492, 0;
add.cc.u64 %rd14669, %rd14669, %rd14664;
addc.u64 %rd14670, %rd14670, 0;

	// end inline asm
	// begin inline asm
	mad.lo.cc.u64 %rd14675, %rd896, %rd49492, %rd14641;
madc.hi.u64 %rd14676, %rd896, %rd49492, 0;
add.cc.u64 %rd14675, %rd14675, %rd14670;
addc.u64 %rd14676, %rd14676, 0;

	// end inline asm
	// begin inline asm
	mad.lo.cc.u64 %rd14681, %rd897, %rd49492, %rd14647;
madc.hi.u64 %rd14682, %rd897, %rd49492, 0;
add.cc.u64 %rd14681, %rd14681, %rd14676;
addc.u64 %rd14682, %rd14682, 0;

	// end inline asm
	// begin inline asm
	mad.lo.cc.u64 %rd14687, %rd898, %rd49492, %rd14653;
madc.hi.u64 %rd14688, %rd898, %rd49492, 0;
add.cc.u64 %rd14687, %rd14687, %rd14682;
addc.u64 %rd14688, %rd14688, 0;

	// end inline asm
	// begin inline asm
	mad.lo.cc.u64 %rd14693, %rd899, %rd49492, %rd14659;
madc.hi.u64 %rd14694, %rd899, %rd49492, 0;
add.cc.u64 %rd14693, %rd14693, %rd14688;
addc.u64 %rd14694, %rd14694, 0;

	// end inline asm
	// begin inline asm
	add.cc.u64 %rd14699, %rd14701, %rd14694;
addc.u64 %rd14700, 0, 0;

	// end inline asm
	mul.lo.s64 	%rd14735, %rd14663, -8506173809081122819;
	// begin inline asm
	mad.lo.cc.u64 %rd14703, %rd14735, %rd14786, %rd14663;
madc.hi.u64 %rd14704, %rd14735, %rd14786, 0;
add.cc.u64 %rd14703, %rd14703, %rd14788;
addc.u64 %rd14704, %rd14704, 0;

	// end inline asm
	// begin inline asm
	mad.lo.cc.u64 %rd14709, %rd14735, %rd14792, %rd14669;
madc.hi.u64 %rd14710, %rd14735, %rd14792, 0;
add.cc.u64 %rd14709, %rd14709, %rd14704;
addc.u64 %rd14710, %rd14710, 0;

	// end inline asm
	// begin inline asm
	mad.lo.cc.u64 %rd14715, %rd14735, %rd14798, %rd14675;
madc.hi.u64 %rd14716, %rd14735, %rd14798, 0;
add.cc.u64 %rd14715, %rd14715, %rd14710;
addc.u64 %rd14716, %rd14716, 0;

	// end inline asm
	// begin inline asm
	mad.lo.cc.u64 %rd14721, %rd14735, %rd14804, %rd14681;
madc.hi.u64 %rd14722, %rd14735, %rd14804, 0;
add.cc.u64 %rd14721, %rd14721, %rd14716;
addc.u64 %rd14722, %rd14722, 0;

	// end inline asm
	// begin inline asm
	mad.lo.cc.u64 %rd14727, %rd14735, %rd14810, %rd14687;
madc.hi.u64 %rd14728, %rd14735, %rd14810, 0;
add.cc.u64 %rd14727, %rd14727, %rd14722;
addc.u64 %rd14728, %rd14728, 0;

	// end inline asm
	// begin inline asm
	mad.lo.cc.u64 %rd14733, %rd14735, %rd14816, %rd14693;
madc.hi.u64 %rd14734, %rd14735, %rd14816, 0;
add.cc.u64 %rd14733, %rd14733, %rd14728;
addc.u64 %rd14734, %rd14734, 0;

	// end inline asm
	// begin inline asm
	add.cc.u64 %rd14739, %rd14699, %rd14734;
addc.u64 %rd14740, 0, 0;

	// end inline asm
	add.s64 	%rd14781, %rd14700, %rd14740;
	// begin inline asm
	mad.lo.cc.u64 %rd14743, %rd894, %rd49493, %rd14709;
madc.hi.u64 %rd14744, %rd894, %rd49493, 0;
add.cc.u64 %rd14743, %rd14743, %rd14788;
addc.u64 %rd14744, %rd14744, 0;

	// end inline asm
	// begin inline asm
	mad.lo.cc.u64 %rd14749, %rd895, %rd49493, %rd14715;
madc.hi.u64 %rd14750, %rd895, %rd49493, 0;
add.cc.u64 %rd14749, %rd14749, %rd14744;
addc.u64 %rd14750, %rd14750, 0;

	// end inline asm
	// begin inline asm
	mad.lo.cc.u64 %rd14755, %rd896, %rd49493, %rd14721;
madc.hi.u64 %rd14756, %rd896, %rd49493, 0;
add.cc.u64 %rd14755, %rd14755, %rd14750;
addc.u64 %rd14756, %rd14756, 0;

	// end inline asm
	// begin inline asm
	mad.lo.cc.u64 %rd14761, %rd897, %rd49493, %rd14727;
madc.hi.u64 %rd14762, %rd897, %rd49493, 0;
add.cc.u64 %rd14761, %rd14761, %rd14756;
addc.u64 %rd14762, %rd14762, 0;

	// end inline asm
	// begin inline asm
	mad.lo.cc.u64 %rd14767, %rd898, %rd49493, %rd14733;
madc.hi.u64 %rd14768, %rd898, %rd49493, 0;
add.cc.u64 %rd14767, %rd14767, %rd14762;
addc.u64 %rd14768, %rd14768, 0;

	// end inline asm
	// begin inline asm
	mad.lo.cc.u64 %rd14773, %rd899, %rd49493, %rd14739;
madc.hi.u64 %rd14774, %rd899, %rd49493, 0;
add.cc.u64 %rd14773, %rd14773, %rd14768;
addc.u64 %rd14774, %rd14774, 0;

	// end inline asm
	// begin inline asm
	add.cc.u64 %rd14779, %rd14781, %rd14774;
addc.u64 %rd14780, 0, 0;

	// end inline asm
	mul.lo.s64 	%rd14815, %rd14743, -8506173809081122819;
	// begin inline asm
	mad.lo.cc.u64 %rd14783, %rd14815, %rd14786, %rd14743;
madc.hi.u64 %rd14784, %rd14815, %rd14786, 0;
add.cc.u64 %rd14783, %rd14783, %rd14788;
addc.u64 %rd14784, %rd14784, 0;

	// end inline asm
	// begin inline asm
	mad.lo.cc.u64 %rd49494, %rd14815, %rd14792, %rd14749;
madc.hi.u64 %rd14790, %rd14815, %rd14792, 0;
add.cc.u64 %rd49494, %rd49494, %rd14784;
addc.u64 %rd14790, %rd14790, 0;

	// end inline asm
	// begin inline asm
	mad.lo.cc.u64 %rd49495, %rd14815, %rd14798, %rd14755;
madc.hi.u64 %rd14796, %rd14815, %rd14798, 0;
add.cc.u64 %rd49495, %rd49495, %rd14790;
addc.u64 %rd14796, %rd14796, 0;

	// end inline asm
	// begin inline asm
	mad.lo.cc.u64 %rd14835, %rd14815, %rd14804, %rd14761;
madc.hi.u64 %rd14802, %rd14815, %rd14804, 0;
add.cc.u64 %rd14835, %rd14835, %rd14796;
addc.u64 %rd14802, %rd14802, 0;

	// end inline asm
	// begin inline asm
	mad.lo.cc.u64 %rd14836, %rd14815, %rd14810, %rd14767;
madc.hi.u64 %rd14808, %rd14815, %rd14810, 0;
add.cc.u64 %rd14836, %rd14836, %rd14802;
addc.u64 %rd14808, %rd14808, 0;

	// end inline asm
	// begin inline asm
	mad.lo.cc.u64 %rd14837, %rd14815, %rd14816, %rd14773;
madc.hi.u64 %rd14814, %rd14815, %rd14816, 0;
add.cc.u64 %rd14837, %rd14837, %rd14808;
addc.u64 %rd14814, %rd14814, 0;

	// end inline asm
	// begin inline asm
	add.cc.u64 %rd14838, %rd14779, %rd14814;
addc.u64 %rd14820, 0, 0;

	// end inline asm
	setp.gt.u64 	%p610, %rd14838, 1873798617647539866;
	@%p610 bra 	$L__BB2_560;
	setp.eq.s64 	%p611, %rd14838, 1873798617647539866;
	mov.u64 	%rd49496, %rd14835;
	mov.u64 	%rd49497, %rd14836;
	mov.u64 	%rd49498, %rd14837;
	mov.u64 	%rd49499, %rd14838;
	@%p611 bra 	$L__BB2_552;
	bra.uni 	$L__BB2_561;
$L__BB2_552:
	setp.gt.u64 	%p612, %rd14837, 5412103778470702295;
	@%p612 bra 	$L__BB2_560;
	setp.ne.s64 	%p613, %rd14837, 5412103778470702295;
	mov.b64 	%rd49499, 1873798617647539866;
	mov.u64 	%rd49496, %rd14835;
	mov.u64 	%rd49497, %rd14836;
	mov.u64 	%rd49498, %rd14837;
	@%p613 bra 	$L__BB2_561;
	setp.gt.u64 	%p614, %rd14836, 7239337960414712511;
	@%p614 bra 	$L__BB2_560;
	setp.ne.s64 	%p615, %rd14836, 7239337960414712511;
	mov.b64 	%rd49498, 5412103778470702295;
	mov.u64 	%rd49496, %rd14835;
	mov.u64 	%rd49497, %rd14836;
	@%p615 bra 	$L__BB2_561;
	setp.gt.u64 	%p616, %rd14835, 7435674573564081700;
	@%p616 bra 	$L__BB2_560;
	setp.ne.s64 	%p617, %rd14835, 7435674573564081700;
	mov.b64 	%rd49497, 7239337960414712511;
	mov.u64 	%rd49496, %rd14835;
	@%p617 bra 	$L__BB2_561;
	setp.gt.u64 	%p618, %rd49495, 2210141511517208575;
	@%p618 bra 	$L__BB2_560;
	setp.ne.s64 	%p619, %rd49495, 2210141511517208575;
	setp.lt.u64 	%p620, %rd49494, -5044313057631688021;
	or.pred  	%p621, %p619, %p620;
	mov.b64 	%rd49496, 7435674573564081700;
	@%p621 bra 	$L__BB2_561;
$L__BB2_560:
	mov.b64 	%rd14839, -5044313057631688021;
	mov.b64 	%rd14840, 2210141511517208575;
	mov.b64 	%rd14841, 7435674573564081700;
	mov.b64 	%rd14842, 7239337960414712511;
	mov.b64 	%rd14843, 5412103778470702295;
	mov.b64 	%rd14844, 1873798617647539866;
	// begin inline asm
	sub.cc.u64 %rd49494, %rd49494, %rd14839;
subc.cc.u64 %rd49495, %rd49495, %rd14840;
subc.cc.u64 %rd14835, %rd14835, %rd14841;
subc.cc.u64 %rd14836, %rd14836, %rd14842;
subc.cc.u64 %rd14837, %rd14837, %rd14843;
subc.u64 %rd14838, %rd14838, %rd14844;

	// end inline asm
	mov.u64 	%rd49496, %rd14835;
	mov.u64 	%rd49497, %rd14836;
	mov.u64 	%rd49498, %rd14837;
	mov.u64 	%rd49499, %rd14838;
$L__BB2_561:
	mov.b64 	%rd15296, 0;
	// begin inline asm
	mad.lo.cc.u64 %rd14851, %rd900, %rd49734, %rd15296;
madc.hi.u64 %rd14852, %rd900, %rd49734, 0;
add.cc.u64 %rd14851, %rd14851, %rd15296;
addc.u64 %rd14852, %rd14852, 0;

	// end inline asm
	// begin inline asm
	mad.lo.cc.u64 %rd14857, %rd901, %rd49734, %rd15296;
madc.hi.u64 %rd14858, %rd901, %rd49734, 0;
add.cc.u64 %rd14857, %rd14857, %rd14852;
addc.u64 %rd14858, %rd14858, 0;

	// end inline asm
	// begin inline asm
	mad.lo.cc.u64 %rd14863, %rd902, %rd49734, %rd15296;
madc.hi.u64 %rd14864, %rd902, %rd49734, 0;
add.cc.u64 %rd14863, %rd14863, %rd14858;
addc.u64 %rd14864, %rd14864, 0;

	// end inline asm
	// begin inline asm
	mad.lo.cc.u64 %rd14869, %rd903, %rd49734, %rd15296;
madc.hi.u64 %rd14870, %rd903, %rd49734, 0;
add.cc.u64 %rd14869, %rd14869, %rd14864;
addc.u64 %rd14870, %rd14870, 0;

	// end inline asm
	// begin inline asm
	mad.lo.cc.u64 %rd14875, %rd904, %rd49734, %rd15296;
madc.hi.u64 %rd14876, %rd904, %rd49734, 0;
add.cc.u64 %rd14875, %rd14875, %rd14870;
addc.u64 %rd14876, %rd14876, 0;

	// end inline asm
	// begin inline asm
	mad.lo.cc.u64 %rd14881, %rd905, %rd49734, %rd15296;
madc.hi.u64 %rd14882, %rd905, %rd49734, 0;
add.cc.u64 %rd14881, %rd14881, %rd14876;
addc.u64 %rd14882, %rd14882, 0;

	// end inline asm
	// begin inline asm
	add.cc.u64 %rd14887, %rd15296, %rd14882;
addc.u64 %rd14888, 0, 0;

	// end inline asm
	mul.lo.s64 	%rd14923, %rd14851, -8506173809081122819;
	mov.b64 	%rd15294, -5044313057631688021;
	// begin inline asm
	mad.lo.cc.u64 %rd14891, %rd14923, %rd15294, %rd14851;
madc.hi.u64 %rd14892, %rd14923, %rd15294, 0;
add.cc.u64 %rd14891, %rd14891, %rd15296;
addc.u64 %rd14892, %rd14892, 0;

	// end inline asm
	mov.b64 	%rd15300, 2210141511517208575;
	// begin inline asm
	mad.lo.cc.u64 %rd14897, %rd14923, %rd15300, %rd14857;
madc.hi.u64 %rd14898, %rd14923, %rd15300, 0;
add.cc.u64 %rd14897, %rd14897, %rd14892;
addc.u64 %rd14898, %rd14898, 0;

	// end inline asm
	mov.b64 	%rd15306, 7435674573564081700;
	// begin inline asm
	mad.lo.cc.u64 %rd14903, %rd14923, %rd15306, %rd14863;
madc.hi.u64 %rd14904, %rd14923, %rd15306, 0;
add.cc.u64 %rd14903, %rd14903, %rd14898;
addc.u64 %rd14904, %rd14904, 0;

	// end inline asm
	mov.b64 	%rd15312, 7239337960414712511;
	// begin inline asm
	mad.lo.cc.u64 %rd14909, %rd14923, %rd15312, %rd14869;
madc.hi.u64 %rd14910, %rd14923, %rd15312, 0;
add.cc.u64 %rd14909, %rd14909, %rd14904;
addc.u64 %rd14910, %rd14910, 0;

	// end inline asm
	mov.b64 	%rd15318, 5412103778470702295;
	// begin inline asm
	mad.lo.cc.u64 %rd14915, %rd14923, %rd15318, %rd14875;
madc.hi.u64 %rd14916, %rd14923, %rd15318, 0;
add.cc.u64 %rd14915, %rd14915, %rd14910;
addc.u64 %rd14916, %rd14916, 0;

	// end inline asm
	mov.b64 	%rd15324, 1873798617647539866;
	// begin inline asm
	mad.lo.cc.u64 %rd14921, %rd14923, %rd15324, %rd14881;
madc.hi.u64 %rd14922, %rd14923, %rd15324, 0;
add.cc.u64 %rd14921, %rd14921, %rd14916;
addc.u64 %rd14922, %rd14922, 0;

	// end inline asm
	// begin inline asm
	add.cc.u64 %rd14927, %rd14887, %rd14922;
addc.u64 %rd14928, 0, 0;

	// end inline asm
	add.s64 	%rd14969, %rd14888, %rd14928;
	// begin inline asm
	mad.lo.cc.u64 %rd14931, %rd900, %rd49735, %rd14897;
madc.hi.u64 %rd14932, %rd900, %rd49735, 0;
add.cc.u64 %rd14931, %rd14931, %rd15296;
addc.u64 %rd14932, %rd14932, 0;

	// end inline asm
	// begin inline asm
	mad.lo.cc.u64 %rd14937, %rd901, %rd49735, %rd14903;
madc.hi.u64 %rd14938, %rd901, %rd49735, 0;
add.cc.u64 %rd14937, %rd14937, %rd14932;
addc.u64 %rd14938, %rd14938, 0;

	// end inline asm
	// begin inline asm
	mad.lo.cc.u64 %rd14943, %rd902, %rd49735, %rd14909;
madc.hi.u64 %rd14944, %rd902, %rd49735, 0;
add.cc.u64 %rd14943, %rd14943, %rd14938;
addc.u64 %rd14944, %rd14944, 0;

	// end inline asm
	// begin inline asm
	mad.lo.cc.u64 %rd14949, %rd903, %rd49735, %rd14915;
madc.hi.u64 %rd14950, %rd903, %rd49735, 0;
add.cc.u64 %rd14949, %rd14949, %rd14944;
addc.u64 %rd14950, %rd14950, 0;

	// end inline asm
	// begin inline asm
	mad.lo.cc.u64 %rd14955, %rd904, %rd49735, %rd14921;
madc.hi.u64 %rd14956, %rd904, %rd49735, 0;
add.cc.u64 %rd14955, %rd14955, %rd14950;
addc.u64 %rd14956, %rd14956, 0;

	// end inline asm
	// begin inline asm
	mad.lo.cc.u64 %rd14961, %rd905, %rd49735, %rd14927;
madc.hi.u64 %rd14962, %rd905, %rd49735, 0;
add.cc.u64 %rd14961, %rd14961, %rd14956;
addc.u64 %rd14962, %rd14962, 0;

	// end inline asm
	// begin inline asm
	add.cc.u64 %rd14967, %rd14969, %rd14962;
addc.u64 %rd14968, 0, 0;

	// end inline asm
	mul.lo.s64 	%rd15003, %rd14931, -8506173809081122819;
	// begin inline asm
	mad.lo.cc.u64 %rd14971, %rd15003, %rd15294, %rd14931;
madc.hi.u64 %rd14972, %rd15003, %rd15294, 0;
add.cc.u64 %rd14971, %rd14971, %rd15296;
addc.u64 %rd14972, %rd14972, 0;

	// end inline asm
	// begin inline asm
	mad.lo.cc.u64 %rd14977, %rd15003, %rd15300, %rd14937;
madc.hi.u64 %rd14978, %rd15003, %rd15300, 0;
add.cc.u64 %rd14977, %rd14977, %rd14972;
addc.u64 %rd14978, %rd14978, 0;

	// end inline asm
	// begin inline asm
	mad.lo.cc.u64 %rd14983, %rd15003, %rd15306, %rd14943;
madc.hi.u64 %rd14984, %rd15003, %rd15306, 0;
add.cc.u64 %rd14983, %rd14983, %rd14978;
addc.u64 %rd14984, %rd14984, 0;

	// end inline asm
	// begin inline asm
	mad.lo.cc.u64 %rd14989, %rd15003, %rd15312, %rd14949;
madc.hi.u64 %rd14990, %rd15003, %rd15312, 0;
add.cc.u64 %rd14989, %rd14989, %rd14984;
addc.u64 %rd14990, %rd14990, 0;

	// end inline asm
	// begin inline asm
	mad.lo.cc.u64 %rd14995, %rd15003, %rd15318, %rd14955;
madc.hi.u64 %rd14996, %rd15003, %rd15318, 0;
add.cc.u64 %rd14995, %rd14995, %rd14990;
addc.u64 %rd14996, %rd14996, 0;

	// end inline asm
	// begin inline asm
	mad.lo.cc.u64 %rd15001, %rd15003, %rd15324, %rd14961;
madc.hi.u64 %rd15002, %rd15003, %rd15324, 0;
add.cc.u64 %rd15001, %rd15001, %rd14996;
addc.u64 %rd15002, %rd15002, 0;

	// end inline asm
	// begin inline asm
	add.cc.u64 %rd15007, %rd14967, %rd15002;
addc.u64 %rd15008, 0, 0;

	// end inline asm
	add.s64 	%rd15049, %rd14968, %rd15008;
	// begin inline asm
	mad.lo.cc.u64 %rd15011, %rd900, %rd19273, %rd14977;
madc.hi.u64 %rd15012, %rd900, %rd19273, 0;
add.cc.u64 %rd15011, %rd15011, %rd15296;
addc.u64 %rd15012, %rd15012, 0;

	// end inline asm
	// begin inline asm
	mad.lo.cc.u64 %rd15017, %rd901, %rd19273, %rd14983;
madc.hi.u64 %rd15018, %rd901, %rd19273, 0;
add.cc.u64 %rd15017, %rd15017, %rd15012;
addc.u64 %rd15018, %rd15018, 0;

	// end inline asm
	// begin inline asm
	mad.lo.cc.u64 %rd15023, %rd902, %rd19273, %rd14989;
madc.hi.u64 %rd15024, %rd902, %rd19273, 0;
add.cc.u64 %rd15023, %rd15023, %rd15018;
addc.u64 %rd15024, %rd15024, 0;

	// end inline asm
	// begin inline asm
	mad.lo.cc.u64 %rd15029, %rd903, %rd19273, %rd14995;
madc.hi.u64 %rd15030, %rd903, %rd19273, 0;
add.cc.u64 %rd15029, %rd15029, %rd15024;
addc.u64 %rd15030, %rd15030, 0;

	// end inline asm
	// begin inline asm
	mad.lo.cc.u64 %rd15035, %rd904, %rd19273, %rd15001;
madc.hi.u64 %rd15036, %rd904, %rd19273, 0;
add.cc.u64 %rd15035, %rd15035, %rd15030;
addc.u64 %rd15036, %rd15036, 0;

	// end inline asm
	// begin inline asm
	mad.lo.cc.u64 %rd15041, %rd905, %rd19273, %rd15007;
madc.hi.u64 %rd15042, %rd905, %rd19273, 0;
add.cc.u64 %rd15041, %rd15041, %rd15036;
addc.u64 %rd15042, %rd15042, 0;

	// end inline asm
	// begin inline asm
	add.cc.u64 %rd15047, %rd15049, %rd15042;
addc.u64 %rd15048, 0, 0;

	// end inline asm
	mul.lo.s64 	%rd15083, %rd15011, -8506173809081122819;
	// begin inline asm
	mad.lo.cc.u64 %rd15051, %rd15083, %rd15294, %rd15011;
madc.hi.u64 %rd15052, %rd15083, %rd15294, 0;
add.cc.u64 %rd15051, %rd15051, %rd15296;
addc.u64 %rd15052, %rd15052, 0;

	// end inline asm
	// begin inline asm
	mad.lo.cc.u64 %rd15057, %rd15083, %rd15300, %rd15017;
madc.hi.u64 %rd15058, %rd15083, %rd15300, 0;
add.cc.u64 %rd15057, %rd15057, %rd15052;
addc.u64 %rd15058, %rd15058, 0;

	// end inline asm
	// begin inline asm
	mad.lo.cc.u64 %rd15063, %rd15083, %rd15306, %rd15023;
madc.hi.u64 %rd15064, %rd15083, %rd15306, 0;
add.cc.u64 %rd15063, %rd15063, %rd15058;
addc.u64 %rd15064, %rd15064, 0;

	// end inline asm
	// begin inline asm
	mad.lo.cc.u64 %rd15069, %rd15083, %rd15312, %rd15029;
madc.hi.u64 %rd15070, %rd15083, %rd15312, 0;
add.cc.u64 %rd15069, %rd15069, %rd15064;
addc.u64 %rd15070, %rd15070, 0;

	// end inline asm
	// begin inline asm
	mad.lo.cc.u64 %rd15075, %rd15083, %rd15318, %rd15035;
madc.hi.u64 %rd15076, %rd15083, %rd15318, 0;
add.cc.u64 %rd15075, %rd15075, %rd15070;
addc.u64 %rd15076, %rd15076, 0;

	// end inline asm
	// begin inline asm
	mad.lo.cc.u64 %rd15081, %rd15083, %rd15324, %rd15041;
madc.hi.u64 %rd15082, %rd15083, %rd15324, 0;
add.cc.u64 %rd15081, %rd15081, %rd15076;
addc.u64 %rd15082, %rd15082, 0;

	// end inline asm
	// begin inline asm
	add.cc.u64 %rd15087, %rd15047, %rd15082;
addc.u64 %rd15088, 0, 0;

	// end inline asm
	add.s64 	%rd15129, %rd15048, %rd15088;
	// begin inline asm
	mad.lo.cc.u64 %rd15091, %rd900, %rd19274, %rd15057;
madc.hi.u64 %rd15092, %rd900, %rd19274, 0;
add.cc.u64 %rd15091, %rd15091, %rd15296;
addc.u64 %rd15092, %rd15092, 0;

	// end inline asm
	// begin inline asm
	mad.lo.cc.u64 %rd15097, %rd901, %rd19274, %rd15063;
madc.hi.u64 %rd15098, %rd901, %rd19274, 0;
add.cc.u64 %rd15097, %rd15097, %rd15092;
addc.u64 %rd15098, %rd15098, 0;

	// end inline asm
	// begin inline asm
	mad.lo.cc.u64 %rd15103, %rd902, %rd19274, %rd15069;
madc.hi.u64 %rd15104, %rd902, %rd19274, 0;
add.cc.u64 %rd15103, %rd15103, %rd15098;
addc.u64 %rd15104, %rd15104, 0;

	// end inline asm
	// begin inline asm
	mad.lo.cc.u64 %rd15109, %rd903, %rd19274, %rd15075;
madc.hi.u64 %rd15110, %rd903, %rd19274, 0;
add.cc.u64 %rd15109, %rd15109, %rd15104;
addc.u64 %rd15110, %rd15110, 0;

	// end inline asm
	// begin inline asm
	mad.lo.cc.u64 %rd15115, %rd904, %rd19274, %rd15081;
madc.hi.u64 %rd15116, %rd904, %rd19274, 0;
add.cc.u64 %rd15115, %rd15115, %rd15110;
addc.u64 %rd15116, %rd15116, 0;

	// end inline asm
	// begin inline asm
	mad.lo.cc.u64 %rd15121, %rd905, %rd19274, %rd15087;
madc.hi.u64 %rd15122, %rd905, %rd19274, 0;
add.cc.u64 %rd15121, %rd15121, %rd15116;
addc.u64 %rd15122, %rd15122, 0;

	// end inline asm
	// begin inline asm
	add.cc.u64 %rd15127, %rd15129, %rd15122;
addc.u64 %rd15128, 0, 0;

	// end inline asm
	mul.lo.s64 	%rd15163, %rd15091, -8506173809081122819;
	// begin inline asm
	mad.lo.cc.u64 %rd15131, %rd15163, %rd15294, %rd15091;
madc.hi.u64 %rd15132, %rd15163, %rd15294, 0;
add.cc.u64 %rd15131, %rd15131, %rd15296;
addc.u64 %rd15132, %rd15132, 0;

	// end inline asm
	// begin inline asm
	mad.lo.cc.u64 %rd15137, %rd15163, %rd15300, %rd15097;
madc.hi.u64 %rd15138, %rd15163, %rd15300, 0;
add.cc.u64 %rd15137, %rd15137, %rd15132;
addc.u64 %rd15138, %rd15138, 0;

	// end inline asm
	// begin inline asm
	mad.lo.cc.u64 %rd15143, %rd15163, %rd15306, %rd15103;
madc.hi.u64 %rd15144, %rd15163, %rd15306, 0;
add.cc.u64 %rd15143, %rd15143, %rd15138;
addc.u64 %rd15144, %rd15144, 0;

	// end inline asm
	// begin inline asm
	mad.lo.cc.u64 %rd15149, %rd15163, %rd15312, %rd15109;
madc.hi.u64 %rd15150, %rd15163, %rd15312, 0;
add.cc.u64 %rd15149, %rd15149, %rd15144;
addc.u64 %rd15150, %rd15150, 0;

	// end inline asm
	// begin inline asm
	mad.lo.cc.u64 %rd15155, %rd15163, %rd15318, %rd15115;
madc.hi.u64 %rd15156, %rd15163, %rd15318, 0;
add.cc.u64 %rd15155, %rd15155, %rd15150;
addc.u64 %rd15156, %rd15156, 0;

	// end inline asm
	// begin inline asm
	mad.lo.cc.u64 %rd15161, %rd15163, %rd15324, %rd15121;
madc.hi.u64 %rd15162, %rd15163, %rd15324, 0;
add.cc.u64 %rd15161, %rd15161, %rd15156;
addc.u64 %rd15162, %rd15162, 0;

	// end inline asm
	// begin inline asm
	add.cc.u64 %rd15167, %rd15127, %rd15162;
addc.u64 %rd15168, 0, 0;

	// end inline asm
	add.s64 	%rd15209, %rd15128, %rd15168;
	// begin inline asm
	mad.lo.cc.u64 %rd15171, %rd900, %rd19275, %rd15137;
madc.hi.u64 %rd15172, %rd900, %rd19275, 0;
add.cc.u64 %rd15171, %rd15171, %rd15296;
addc.u64 %rd15172, %rd15172, 0;

	// end inline asm
	// begin inline asm
	mad.lo.cc.u64 %rd15177, %rd901, %rd19275, %rd15143;
madc.hi.u64 %rd15178, %rd901, %rd19275, 0;
add.cc.u64 %rd15177, %rd15177, %rd15172;
addc.u64 %rd15178, %rd15178, 0;

	// end inline asm
	// begin inline asm
	mad.lo.cc.u64 %rd15183, %rd902, %rd19275, %rd15149;
madc.hi.u64 %rd15184, %rd902, %rd19275, 0;
add.cc.u64 %rd15183, %rd15183, %rd15178;
addc.u64 %rd15184, %rd15184, 0;

	// end inline asm
	// begin inline asm
	mad.lo.cc.u64 %rd15189, %rd903, %rd19275, %rd15155;
madc.hi.u64 %rd15190, %rd903, %rd19275, 0;
add.cc.u64 %rd15189, %rd15189, %rd15184;
addc.u64 %rd15190, %rd15190, 0;

	// end inline asm
	// begin inline asm
	mad.lo.cc.u64 %rd15195, %rd904, %rd19275, %rd15161;
madc.hi.u64 %rd15196, %rd904, %rd19275, 0;
add.cc.u64 %rd15195, %rd15195, %rd15190;
addc.u64 %rd15196, %rd15196, 0;

	// end inline asm
	// begin inline asm
	mad.lo.cc.u64 %rd15201, %rd905, %rd19275, %rd15167;
madc.hi.u64 %rd15202, %rd905, %rd19275, 0;
add.cc.u64 %rd15201, %rd15201, %rd15196;
addc.u64 %rd15202, %rd15202, 0;

	// end inline asm
	// begin inline asm
	add.cc.u64 %rd15207, %rd15209, %rd15202;
addc.u64 %rd15208, 0, 0;

	// end inline asm
	mul.lo.s64 	%rd15243, %rd15171, -8506173809081122819;
	// begin inline asm
	mad.lo.cc.u64 %rd15211, %rd15243, %rd15294, %rd15171;
madc.hi.u64 %rd15212, %rd15243, %rd15294, 0;
add.cc.u64 %rd15211, %rd15211, %rd15296;
addc.u64 %rd15212, %rd15212, 0;

	// end inline asm
	// begin inline asm
	mad.lo.cc.u64 %rd15217, %rd15243, %rd15300, %rd15177;
madc.hi.u64 %rd15218, %rd15243, %rd15300, 0;
add.cc.u64 %rd15217, %rd15217, %rd15212;
addc.u64 %rd15218, %rd15218, 0;

	// end inline asm
	// begin inline asm
	mad.lo.cc.u64 %rd15223, %rd15243, %rd15306, %rd15183;
madc.hi.u64 %rd15224, %rd15243, %rd15306, 0;
add.cc.u64 %rd15223, %rd15223, %rd15218;
addc.u64 %rd15224, %rd15224, 0;

	// end inline asm
	// begin inline asm
	mad.lo.cc.u64 %rd15229, %rd15243, %rd15312, %rd15189;
madc.hi.u64 %rd15230, %rd15243, %rd15312, 0;
add.cc.u64 %rd15229, %rd15229, %rd15224;
addc.u64 %rd15230, %rd15230, 0;

	// end inline asm
	// begin inline asm
	mad.lo.cc.u64 %rd15235, %rd15243, %rd15318, %rd15195;
madc.hi.u64 %rd15236, %rd15243, %rd15318, 0;
add.cc.u64 %rd15235, %rd15235, %rd15230;
addc.u64 %rd15236, %rd15236, 0;

	// end inline asm
	// begin inline asm
	mad.lo.cc.u64 %rd15241, %rd15243, %rd15324, %rd15201;
madc.hi.u64 %rd15242, %rd15243, %rd15324, 0;
add.cc.u64 %rd15241, %rd15241, %rd15236;
addc.u64 %rd15242, %rd15242, 0;

	// end inline asm
	// begin inline asm
	add.cc.u64 %rd15247, %rd15207, %rd15242;
addc.u64 %rd15248, 0, 0;

	// end inline asm
	add.s64 	%rd15289, %rd15208, %rd15248;
	// begin inline asm
	mad.lo.cc.u64 %rd15251, %rd900, %rd19276, %rd15217;
madc.hi.u64 %rd15252, %rd900, %rd19276, 0;
add.cc.u64 %rd15251, %rd15251, %rd15296;
addc.u64 %rd15252, %rd15252, 0;

	// end inline asm
	// begin inline asm
	mad.lo.cc.u64 %rd15257, %rd901, %rd19276, %rd15223;
madc.hi.u64 %rd15258, %rd901, %rd19276, 0;
add.cc.u64 %rd15257, %rd15257, %rd15252;
addc.u64 %rd15258, %rd15258, 0;

	// end inline asm
	// begin inline asm
	mad.lo.cc.u64 %rd15263, %rd902, %rd19276, %rd15229;
madc.hi.u64 %rd15264, %rd902, %rd19276, 0;
add.cc.u64 %rd15263, %rd15263, %rd15258;
addc.u64 %rd15264, %rd15264, 0;

	// end inline asm
	// begin inline asm
	mad.lo.cc.u64 %rd15269, %rd903, %rd19276, %rd15235;
madc.hi.u64 %rd15270, %rd903, %rd19276, 0;
add.cc.u64 %rd15269, %rd15269, %rd15264;
addc.u64 %rd15270, %rd15270, 0;

	// end inline asm
	// begin inline asm
	mad.lo.cc.u64 %rd15275, %rd904, %rd19276, %rd15241;
madc.hi.u64 %rd15276, %rd904, %rd19276, 0;
add.cc.u64 %rd15275, %rd15275, %rd15270;
addc.u64 %rd15276, %rd15276, 0;

	// end inline asm
	// begin inline asm
	mad.lo.cc.u64 %rd15281, %rd905, %rd19276, %rd15247;
madc.hi.u64 %rd15282, %rd905, %rd19276, 0;
add.cc.u64 %rd15281, %rd15281, %rd15276;
addc.u64 %rd15282, %rd15282, 0;

	// end inline asm
	// begin inline asm
	add.cc.u64 %rd15287, %rd15289, %rd15282;
addc.u64 %rd15288, 0, 0;

	// end inline asm
	mul.lo.s64 	%rd15323, %rd15251, -8506173809081122819;
	// begin inline asm
	mad.lo.cc.u64 %rd15291, %rd15323, %rd15294, %rd15251;
madc.hi.u64 %rd15292, %rd15323, %rd15294, 0;
add.cc.u64 %rd15291, %rd15291, %rd15296;
addc.u64 %rd15292, %rd15292, 0;

	// end inline asm
	// begin inline asm
	mad.lo.cc.u64 %rd49500, %rd15323, %rd15300, %rd15257;
madc.hi.u64 %rd15298, %rd15323, %rd15300, 0;
add.cc.u64 %rd49500, %rd49500, %rd15292;
addc.u64 %rd15298, %rd15298, 0;

	// end inline asm
	// begin inline asm
	mad.lo.cc.u64 %rd49501, %rd15323, %rd15306, %rd15263;
madc.hi.u64 %rd15304, %rd15323, %rd15306, 0;
add.cc.u64 %rd49501, %rd49501, %rd15298;
addc.u64 %rd15304, %rd15304, 0;

	// end inline asm
	// begin inline asm
	mad.lo.cc.u64 %rd15343, %rd15323, %rd15312, %rd15269;
madc.hi.u64 %rd15310, %rd15323, %rd15312, 0;
add.cc.u64 %rd15343, %rd15343, %rd15304;
addc.u64 %rd15310, %rd15310, 0;

	// end inline asm
	// begin inline asm
	mad.lo.cc.u64 %rd15344, %rd15323, %rd15318, %rd15275;
madc.hi.u64 %rd15316, %rd15323, %rd15318, 0;
add.cc.u64 %rd15344, %rd15344, %rd15310;
addc.u64 %rd15316, %rd15316, 0;

	// end inline asm
	// begin inline asm
	mad.lo.cc.u64 %rd15345, %rd15323, %rd15324, %rd15281;
madc.hi.u64 %rd15322, %rd15323, %rd15324, 0;
add.cc.u64 %rd15345, %rd15345, %rd15316;
addc.u64 %rd15322, %rd15322, 0;

	// end inline asm
	// begin inline asm
	add.cc.u64 %rd15346, %rd15287, %rd15322;
addc.u64 %rd15328, 0, 0;

	// end inline asm
	setp.gt.u64 	%p622, %rd15346, 1873798617647539866;
	@%p622 bra 	$L__BB2_571;
	setp.eq.s64 	%p623, %rd15346, 1873798617647539866;
	mov.u64 	%rd49502, %rd15343;
	mov.u64 	%rd49503, %rd15344;
	mov.u64 	%rd49504, %rd15345;
	mov.u64 	%rd49505, %rd15346;
	@%p623 bra 	$L__BB2_563;
	bra.uni 	$L__BB2_572;
$L__BB2_563:
	setp.gt.u64 	%p624, %rd15345, 5412103778470702295;
	@%p624 bra 	$L__BB2_571;
	setp.ne.s64 	%p625, %rd15345, 5412103778470702295;
	mov.b64 	%rd49505, 1873798617647539866;
	mov.u64 	%rd49502, %rd15343;
	mov.u64 	%rd49503, %rd15344;
	mov.u64 	%rd49504, %rd15345;
	@%p625 bra 	$L__BB2_572;
	setp.gt.u64 	%p626, %rd15344, 7239337960414712511;
	@%p626 bra 	$L__BB2_571;
	setp.ne.s64 	%p627, %rd15344, 7239337960414712511;
	mov.b64 	%rd49504, 5412103778470702295;
	mov.u64 	%rd49502, %rd15343;
	mov.u64 	%rd49503, %rd15344;
	@%p627 bra 	$L__BB2_572;
	setp.gt.u64 	%p628, %rd15343, 7435674573564081700;
	@%p628 bra 	$L__BB2_571;
	setp.ne.s64 	%p629, %rd15343, 7435674573564081700;
	mov.b64 	%rd49503, 7239337960414712511;
	mov.u64 	%rd49502, %rd15343;
	@%p629 bra 	$L__BB2_572;
	setp.gt.u64 	%p630, %rd49501, 2210141511517208575;
	@%p630 bra 	$L__BB2_571;
	setp.ne.s64 	%p631, %rd49501, 2210141511517208575;
	setp.lt.u64 	%p632, %rd49500, -5044313057631688021;
	or.pred  	%p633, %p631, %p632;
	mov.b64 	%rd49502, 7435674573564081700;
	@%p633 bra 	$L__BB2_572;
$L__BB2_571:
	mov.b64 	%rd15347, -5044313057631688021;
	mov.b64 	%rd15348, 2210141511517208575;
	mov.b64 	%rd15349, 7435674573564081700;
	mov.b64 	%rd15350, 7239337960414712511;
	mov.b64 	%rd15351, 5412103778470702295;
	mov.b64 	%rd15352, 1873798617647539866;
	// begin inline asm
	sub.cc.u64 %rd49500, %rd49500, %rd15347;
subc.cc.u64 %rd49501, %rd49501, %rd15348;
subc.cc.u64 %rd15343, %rd15343, %rd15349;
subc.cc.u64 %rd15344, %rd15344, %rd15350;
subc.cc.u64 %rd15345, %rd15345, %rd15351;
subc.u64 %rd15346, %rd15346, %rd15352;

	// end inline asm
	mov.u64 	%rd49502, %rd15343;
	mov.u64 	%rd49503, %rd15344;
	mov.u64 	%rd49504, %rd15345;
	mov.u64 	%rd49505, %rd15346;
$L__BB2_572:
	mov.b64 	%rd15804, 0;
	// begin inline asm
	mad.lo.cc.u64 %rd15359, %rd49500, %rd49488, %rd15804;
madc.hi.u64 %rd15360, %rd49500, %rd49488, 0;
add.cc.u64 %rd15359, %rd15359, %rd15804;
addc.u64 %rd15360, %rd15360, 0;

	// end inline asm
	// begin inline asm
	mad.lo.cc.u64 %rd15365, %rd49501, %rd49488, %rd15804;
madc.hi.u64 %rd15366, %rd49501, %rd49488, 0;
add.cc.u64 %rd15365, %rd15365, %rd15360;
addc.u64 %rd15366, %rd15366, 0;

	// end inline asm
	// begin inline asm
	mad.lo.cc.u64 %rd15371, %rd49502, %rd49488, %rd15804;
madc.hi.u64 %rd15372, %rd49502, %rd49488, 0;
add.cc.u64 %rd15371, %rd15371, %rd15366;
addc.u64 %rd15372, %rd15372, 0;

	// end inline asm
	// begin inline asm
	mad.lo.cc.u64 %rd15377, %rd49503, %rd49488, %rd15804;
madc.hi.u64 %rd15378, %rd49503, %rd49488, 0;
add.cc.u64 %rd15377, %rd15377, %rd15372;
addc.u64 %rd15378, %rd15378, 0;

	// end inline asm
	// begin inline asm
	mad.lo.cc.u64 %rd15383, %rd49504, %rd49488, %rd15804;
madc.hi.u64 %rd15384, %rd49504, %rd49488, 0;
add.cc.u64 %rd15383, %rd15383, %rd15378;
addc.u64 %rd15384, %rd15384, 0;

	// end inline asm
	// begin inline asm
	mad.lo.cc.u64 %rd15389, %rd49505, %rd49488, %rd15804;
madc.hi.u64 %rd15390, %rd49505, %rd49488, 0;
add.cc.u64 %rd15389, %rd15389, %rd15384;
addc.u64 %rd15390, %rd15390, 0;

	// end inline asm
	// begin inline asm
	add.cc.u64 %rd15395, %rd15804, %rd15390;
addc.u64 %rd15396, 0, 0;

	// end inline asm
	mul.lo.s64 	%rd15431, %rd15359, -8506173809081122819;
	mov.b64 	%rd15802, -5044313057631688021;
	// begin inline asm
	mad.lo.cc.u64 %rd15399, %rd15431, %rd15802, %rd15359;
madc.hi.u64 %rd15400, %rd15431, %rd15802, 0;
add.cc.u64 %rd15399, %rd15399, %rd15804;
addc.u64 %rd15400, %rd15400, 0;

	// end inline asm
	mov.b64 	%rd15808, 2210141511517208575;
	// begin inline asm
	mad.lo.cc.u64 %rd15405, %rd15431, %rd15808, %rd15365;
madc.hi.u64 %rd15406, %rd15431, %rd15808, 0;
add.cc.u64 %rd15405, %rd15405, %rd15400;
addc.u64 %rd15406, %rd15406, 0;

	// end inline asm
	mov.b64 	%rd15814, 7435674573564081700;
	// begin inline asm
	mad.lo.cc.u64 %rd15411, %rd15431, %rd15814, %rd15371;
madc.hi.u64 %rd15412, %rd15431, %rd15814, 0;
add.cc.u64 %rd15411, %rd15411, %rd15406;
addc.u64 %rd15412, %rd15412, 0;

	// end inline asm
	mov.b64 	%rd15820, 7239337960414712511;
	// begin inline asm
	mad.lo.cc.u64 %rd15417, %rd15431, %rd15820, %rd15377;
madc.hi.u64 %rd15418, %rd15431, %rd15820, 0;
add.cc.u64 %rd15417, %rd15417, %rd15412;
addc.u64 %rd15418, %rd15418, 0;

	// end inline asm
	mov.b64 	%rd15826, 5412103778470702295;
	// begin inline asm
	mad.lo.cc.u64 %rd15423, %rd15431, %rd15826, %rd15383;
madc.hi.u64 %rd15424, %rd15431, %rd15826, 0;
add.cc.u64 %rd15423, %rd15423, %rd15418;
addc.u64 %rd15424, %rd15424, 0;

	// end inline asm
	mov.b64 	%rd15832, 1873798617647539866;
	// begin inline asm
	mad.lo.cc.u64 %rd15429, %rd15431, %rd15832, %rd15389;
madc.hi.u64 %rd15430, %rd15431, %rd15832, 0;
add.cc.u64 %rd15429, %rd15429, %rd15424;
addc.u64 %rd15430, %rd15430, 0;

	// end inline asm
	// begin inline asm
	add.cc.u64 %rd15435, %rd15395, %rd15430;
addc.u64 %rd15436, 0, 0;

	// end inline asm
	add.s64 	%rd15477, %rd15396, %rd15436;
	// begin inline asm
	mad.lo.cc.u64 %rd15439, %rd49500, %rd49489, %rd15405;
madc.hi.u64 %rd15440, %rd49500, %rd49489, 0;
add.cc.u64 %rd15439, %rd15439, %rd15804;
addc.u64 %rd15440, %rd15440, 0;

	// end inline asm
	// begin inline asm
	mad.lo.cc.u64 %rd15445, %rd49501, %rd49489, %rd15411;
madc.hi.u64 %rd15446, %rd49501, %rd49489, 0;
add.cc.u64 %rd15445, %rd15445, %rd15440;
addc.u64 %rd15446, %rd15446, 0;

	// end inline asm
	// begin inline asm
	mad.lo.cc.u64 %rd15451, %rd49502, %rd49489, %rd15417;
madc.hi.u64 %rd15452, %rd49502, %rd49489, 0;
add.cc.u64 %rd15451, %rd15451, %rd15446;
addc.u64 %rd15452, %rd15452, 0;

	// end inline asm
	// begin inline asm
	mad.lo.cc.u64 %rd15457, %rd49503, %rd49489, %rd15423;
madc.hi.u64 %rd15458, %rd49503, %rd49489, 0;
add.cc.u64 %rd15457, %rd15457, %rd15452;
addc.u64 %rd15458, %rd15458, 0;

	// end inline asm
	// begin inline asm
	mad.lo.cc.u64 %rd15463, %rd49504, %rd49489, %rd15429;
madc.hi.u64 %rd15464, %rd49504, %rd49489, 0;
add.cc.u64 %rd15463, %rd15463, %rd15458;
addc.u64 %rd15464, %rd15464, 0;

	// end inline asm
	// begin inline asm
	mad.lo.cc.u64 %rd15469, %rd49505, %rd49489, %rd15435;
madc.hi.u64 %rd15470, %rd49505, %rd49489, 0;
add.cc.u64 %rd15469, %rd15469, %rd15464;
addc.u64 %rd15470, %rd15470, 0;

	// end inline asm
	// begin inline asm
	add.cc.u64 %rd15475, %rd15477, %rd15470;
addc.u64 %rd15476, 0, 0;

	// end inline asm
	mul.lo.s64 	%rd15511, %rd15439, -8506173809081122819;
	// begin inline asm
	mad.lo.cc.u64 %rd15479, %rd15511, %rd15802, %rd15439;
madc.hi.u64 %rd15480, %rd15511, %rd15802, 0;
add.cc.u64 %rd15479, %rd15479, %rd15804;
addc.u64 %rd15480, %rd15480, 0;

	// end inline asm
	// begin inline asm
	mad.lo.cc.u64 %rd15485, %rd15511, %rd15808, %rd15445;
madc.hi.u64 %rd15486, %rd15511, %rd15808, 0;
add.cc.u64 %rd15485, %rd15485, %rd15480;
addc.u64 %rd15486, %rd15486, 0;

	// end inline asm
	// begin inline asm
	mad.lo.cc.u64 %rd15491, %rd15511, %rd15814, %rd15451;
madc.hi.u64 %rd15492, %rd15511, %rd15814, 0;
add.cc.u64 %rd15491, %rd15491, %rd15486;
addc.u64 %rd15492, %rd15492, 0;

	// end inline asm
	// begin inline asm
	mad.lo.cc.u64 %rd15497, %rd15511, %rd15820, %rd15457;
madc.hi.u64 %rd15498, %rd15511, %rd15820, 0;
add.cc.u64 %rd15497, %rd15497, %rd15492;
addc.u64 %rd15498, %rd15498, 0;

	// end inline asm
	// begin inline asm
	mad.lo.cc.u64 %rd15503, %rd15511, %rd15826, %rd15463;
madc.hi.u64 %rd15504, %rd15511, %rd15826, 0;
add.cc.u64 %rd15503, %rd15503, %rd15498;
addc.u64 %rd15504, %rd15504, 0;

	// end inline asm
	// begin inline asm
	mad.lo.cc.u64 %rd15509, %rd15511, %rd15832, %rd15469;
madc.hi.u64 %rd15510, %rd15511, %rd15832, 0;
add.cc.u64 %rd15509, %rd15509, %rd15504;
addc.u64 %rd15510, %rd15510, 0;

	// end inline asm
	// begin inline asm
	add.cc.u64 %rd15515, %rd15475, %rd15510;
addc.u64 %rd15516, 0, 0;

	// end inline asm
	add.s64 	%rd15557, %rd15476, %rd15516;
	// begin inline asm
	mad.lo.cc.u64 %rd15519, %rd49500, %rd49490, %rd15485;
madc.hi.u64 %rd15520, %rd49500, %rd49490, 0;
add.cc.u64 %rd15519, %rd15519, %rd15804;
addc.u64 %rd15520, %rd15520, 0;

	// end inline asm
	// begin inline asm
	mad.lo.cc.u64 %rd15525, %rd49501, %rd49490, %rd15491;
madc.hi.u64 %rd15526, %rd49501, %rd49490, 0;
add.cc.u64 %rd15525, %rd15525, %rd15520;
addc.u64 %rd15526, %rd15526, 0;

	// end inline asm
	// begin inline asm
	mad.lo.cc.u64 %rd15531, %rd49502, %rd49490, %rd15497;
madc.hi.u64 %rd15532, %rd49502, %rd49490, 0;
add.cc.u64 %rd15531, %rd15531, %rd15526;
addc.u64 %rd15532, %rd15532, 0;

	// end inline asm
	// begin inline asm
	mad.lo.cc.u64 %rd15537, %rd49503, %rd49490, %rd15503;
madc.hi.u64 %rd15538, %rd49503, %rd49490, 0;
add.cc.u64 %rd15537, %rd15537, %rd15532;
addc.u64 %rd15538, %rd15538, 0;

	// end inline asm
	// begin inline asm
	mad.lo.cc.u64 %rd15543, %rd49504, %rd49490, %rd15509;
madc.hi.u64 %rd15544, %rd49504, %rd49490, 0;
add.cc.u64 %rd15543, %rd15543, %rd15538;
addc.u64 %rd15544, %rd15544, 0;

	// end inline asm
	// begin inline asm
	mad.lo.cc.u64 %rd15549, %rd49505, %rd49490, %rd15515;
madc.hi.u64 %rd15550, %rd49505, %rd49490, 0;
add.cc.u64 %rd15549, %rd15549, %rd15544;
addc.u64 %rd15550, %rd15550, 0;

	// end inline asm
	// begin inline asm
	add.cc.u64 %rd15555, %rd15557, %rd15550;
addc.u64 %rd15556, 0, 0;

	// end inline asm
	mul.lo.s64 	%rd15591, %rd15519, -8506173809081122819;
	// begin inline asm
	mad.lo.cc.u64 %rd15559, %rd15591, %rd15802, %rd15519;
madc.hi.u64 %rd15560, %rd15591, %rd15802, 0;
add.cc.u64 %rd15559, %rd15559, %rd15804;
addc.u64 %rd15560, %rd15560, 0;

	// end inline asm
	// begin inline asm
	mad.lo.cc.u64 %rd15565, %rd15591, %rd15808, %rd15525;
madc.hi.u64 %rd15566, %rd15591, %rd15808, 0;
add.cc.u64 %rd15565, %rd15565, %rd15560;
addc.u64 %rd15566, %rd15566, 0;

	// end inline asm
	// begin inline asm
	mad.lo.cc.u64 %rd15571, %rd15591, %rd15814, %rd15531;
madc.hi.u64 %rd15572, %rd15591, %rd15814, 0;
add.cc.u64 %rd15571, %rd15571, %rd15566;
addc.u64 %rd15572, %rd15572, 0;

	// end inline asm
	// begin inline asm
	mad.lo.cc.u64 %rd15577, %rd15591, %rd15820, %rd15537;
madc.hi.u64 %rd15578, %rd15591, %rd15820, 0;
add.cc.u64 %rd15577, %rd15577, %rd15572;
addc.u64 %rd15578, %rd15578, 0;

	// end inline asm
	// begin inline asm
	mad.lo.cc.u64 %rd15583, %rd15591, %rd15826, %rd15543;
madc.hi.u64 %rd15584, %rd15591, %rd15826, 0;
add.cc.u64 %rd15583, %rd15583, %rd15578;
addc.u64 %rd15584, %rd15584, 0;

	// end inline asm
	// begin inline asm
	mad.lo.cc.u64 %rd15589, %rd15591, %rd15832, %rd15549;
madc.hi.u64 %rd15590, %rd15591, %rd15832, 0;
add.cc.u64 %rd15589, %rd15589, %rd15584;
addc.u64 %rd15590, %rd15590, 0;

	// end inline asm
	// begin inline asm
	add.cc.u64 %rd15595, %rd15555, %rd15590;
addc.u64 %rd15596, 0, 0;

	// end inline asm
	add.s64 	%rd15637, %rd15556, %rd15596;
	// begin inline asm
	mad.lo.cc.u64 %rd15599, %rd49500, %rd49491, %rd15565;
madc.hi.u64 %rd15600, %rd49500, %rd49491, 0;
add.cc.u64 %rd15599, %rd15599, %rd15804;
addc.u64 %rd15600, %rd15600, 0;

	// end inline asm
	// begin inline asm
	mad.lo.cc.u64 %rd15605, %rd49501, %rd49491, %rd15571;
madc.hi.u64 %rd15606, %rd49501, %rd49491, 0;
add.cc.u64 %rd15605, %rd15605, %rd15600;
addc.u64 %rd15606, %rd15606, 0;

	// end inline asm
	// begin inline asm
	mad.lo.cc.u64 %rd15611, %rd49502, %rd49491, %rd15577;
madc.hi.u64 %rd15612, %rd49502, %rd49491, 0;
add.cc.u64 %rd15611, %rd15611, %rd15606;
addc.u64 %rd15612, %rd15612, 0;

	// end inline asm
	// begin inline asm
	mad.lo.cc.u64 %rd15617, %rd49503, %rd49491, %rd15583;
madc.hi.u64 %rd15618, %rd49503, %rd49491, 0;
add.cc.u64 %rd15617, %rd15617, %rd15612;
addc.u64 %rd15618, %rd15618, 0;

	// end inline asm
	// begin inline asm
	mad.lo.cc.u64 %rd15623, %rd49504, %rd49491, %rd15589;
madc.hi.u64 %rd15624, %rd49504, %rd49491, 0;
add.cc.u64 %rd15623, %rd15623, %rd15618;
addc.u64 %rd15624, %rd15624, 0;

	// end inline asm
	// begin inline asm
	mad.lo.cc.u64 %rd15629, %rd49505, %rd49491, %rd15595;
madc.hi.u64 %rd15630, %rd49505, %rd49491, 0;
add.cc.u64 %rd15629, %rd15629, %rd15624;
addc.u64 %rd15630, %rd15630, 0;

	// end inline asm
	// begin inline asm
	add.cc.u64 %rd15635, %rd15637, %rd15630;
addc.u64 %rd15636, 0, 0;

	// end inline asm
	mul.lo.s64 	%rd15671, %rd15599, -8506173809081122819;
	// begin inline asm
	mad.lo.cc.u64 %rd15639, %rd15671, %rd15802, %rd15599;
madc.hi.u64 %rd15640, %rd15671, %rd15802, 0;
add.cc.u64 %rd15639, %rd15639, %rd15804;
addc.u64 %rd15640, %rd15640, 0;

	// end inline asm
	// begin inline asm
	mad.lo.cc.u64 %rd15645, %rd15671, %rd15808, %rd15605;
madc.hi.u64 %rd15646, %rd15671, %rd15808, 0;
add.cc.u64 %rd15645, %rd15645, %rd15640;
addc.u64 %rd15646, %rd15646, 0;

	// end inline asm
	// begin inline asm
	mad.lo.cc.u64 %rd15651, %rd15671, %rd15814, %rd15611;
madc.hi.u64 %rd15652, %rd15671, %rd15814, 0;
add.cc.u64 %rd15651, %rd15651, %rd15646;
addc.u64 %rd15652, %rd15652, 0;

	// end inline asm
	// begin inline asm
	mad.lo.cc.u64 %rd15657, %rd15671, %rd15820, %rd15617;
madc.hi.u64 %rd15658, %rd15671, %rd15820, 0;
add.cc.u64 %rd15657, %rd15657, %rd15652;
addc.u64 %rd15658, %rd15658, 0;

	// end inline asm
	// begin inline asm
	mad.lo.cc.u64 %rd15663, %rd15671, %rd15826, %rd15623;
madc.hi.u64 %rd15664, %rd15671, %rd15826, 0;
add.cc.u64 %rd15663, %rd15663, %rd15658;
addc.u64 %rd15664, %rd15664, 0;

	// end inline asm
	// begin inline asm
	mad.lo.cc.u64 %rd15669, %rd15671, %rd15832, %rd15629;
madc.hi.u64 %rd15670, %rd15671, %rd15832, 0;
add.cc.u64 %rd15669, %rd15669, %rd15664;
addc.u64 %rd15670, %rd15670, 0;

	// end inline asm
	// begin inline asm
	add.cc.u64 %rd15675, %rd15635, %rd15670;
addc.u64 %rd15676, 0, 0;

	// end inline asm
	add.s64 	%rd15717, %rd15636, %rd15676;
	// begin inline asm
	mad.lo.cc.u64 %rd15679, %rd49500, %rd49492, %rd15645;
madc.hi.u64 %rd15680, %rd49500, %rd49492, 0;
add.cc.u64 %rd15679, %rd15679, %rd15804;
addc.u64 %rd15680, %rd15680, 0;

	// end inline asm
	// begin inline asm
	mad.lo.cc.u64 %rd15685, %rd49501, %rd49492, %rd15651;
madc.hi.u64 %rd15686, %rd49501, %rd49492, 0;
add.cc.u64 %rd15685, %rd15685, %rd15680;
addc.u64 %rd15686, %rd15686, 0;

	// end inline asm
	// begin inline asm
	mad.lo.cc.u64 %rd15691, %rd49502, %rd49492, %rd15657;
madc.hi.u64 %rd15692, %rd49502, %rd49492, 0;
add.cc.u64 %rd15691, %rd15691, %rd15686;
addc.u64 %rd15692, %rd15692, 0;

	// end inline asm
	// begin inline asm
	mad.lo.cc.u64 %rd15697, %rd49503, %rd49492, %rd15663;
madc.hi.u64 %rd15698, %rd49503, %rd49492, 0;
add.cc.u64 %rd15697, %rd15697, %rd15692;
addc.u64 %rd15698, %rd15698, 0;

	// end inline asm
	// begin inline asm
	mad.lo.cc.u64 %rd15703, %rd49504, %rd49492, %rd15669;
madc.hi.u64 %rd15704, %rd49504, %rd49492, 0;
add.cc.u64 %rd15703, %rd15703, %rd15698;
addc.u64 %rd15704, %rd15704, 0;

	// end inline asm
	// begin inline asm
	mad.lo.cc.u64 %rd15709, %rd49505, %rd49492, %rd15675;
madc.hi.u64 %rd15710, %rd49505, %rd49492, 0;
add.cc.u64 %rd15709, %rd15709, %rd15704;
addc.u64 %rd15710, %rd15710, 0;

	// end inline asm
	// begin inline asm
	add.cc.u64 %rd15715, %rd15717, %rd15710;
addc.u64 %rd15716, 0, 0;

	// end inline asm
	mul.lo.s64 	%rd15751, %rd15679, -8506173809081122819;
	// begin inline asm
	mad.lo.cc.u64 %rd15719, %rd15751, %rd15802, %rd15679;
madc.hi.u64 %rd15720, %rd15751, %rd15802, 0;
add.cc.u64 %rd15719, %rd15719, %rd15804;
addc.u64 %rd15720, %rd15720, 0;

	// end inline asm
	// begin inline asm
	mad.lo.cc.u64 %rd15725, %rd15751, %rd15808, %rd15685;
madc.hi.u64 %rd15726, %rd15751, %rd15808, 0;
add.cc.u64 %rd15725, %rd15725, %rd15720;
addc.u64 %rd15726, %rd15726, 0;

	// end inline asm
	// begin inline asm
	mad.lo.cc.u64 %rd15731, %rd15751, %rd15814, %rd15691;
madc.hi.u64 %rd15732, %rd15751, %rd15814, 0;
add.cc.u64 %rd15731, %rd15731, %rd15726;
addc.u64 %rd15732, %rd15732, 0;

	// end inline asm
	// begin inline asm
	mad.lo.cc.u64 %rd15737, %rd15751, %rd15820, %rd15697;
madc.hi.u64 %rd15738, %rd15751, %rd15820, 0;
add.cc.u64 %rd15737, %rd15737, %rd15732;
addc.u64 %rd15738, %rd15738, 0;

	// end inline asm
	// begin inline asm
	mad.lo.cc.u64 %rd15743, %rd15751, %rd15826, %rd15703;
madc.hi.u64 %rd15744, %rd15751, %rd15826, 0;
add.cc.u64 %rd15743, %rd15743, %rd15738;
addc.u64 %rd15744, %rd15744, 0;

	// end inline asm
	// begin inline asm
	mad.lo.cc.u64 %rd15749, %rd15751, %rd15832, %rd15709;
madc.hi.u64 %rd15750, %rd15751, %rd15832, 0;
add.cc.u64 %rd15749, %rd15749, %rd15744;
addc.u64 %rd15750, %rd15750, 0;

	// end inline asm
	// begin inline asm
	add.cc.u64 %rd15755, %rd15715, %rd15750;
addc.u64 %rd15756, 0, 0;

	// end inline asm
	add.s64 	%rd15797, %rd15716, %rd15756;
	// begin inline asm
	mad.lo.cc.u64 %rd15759, %rd49500, %rd49493, %rd15725;
madc.hi.u64 %rd15760, %rd49500, %rd49493, 0;
add.cc.u64 %rd15759, %rd15759, %rd15804;
addc.u64 %rd15760, %rd15760, 0;

	// end inline asm
	// begin inline asm
	mad.lo.cc.u64 %rd15765, %rd49501, %rd49493, %rd15731;
madc.hi.u64 %rd15766, %rd49501, %rd49493, 0;
add.cc.u64 %rd15765, %rd15765, %rd15760;
addc.u64 %rd15766, %rd15766, 0;

	// end inline asm
	// begin inline asm
	mad.lo.cc.u64 %rd15771, %rd49502, %rd49493, %rd15737;
madc.hi.u64 %rd15772, %rd49502, %rd49493, 0;
add.cc.u64 %rd15771, %rd15771, %rd15766;
addc.u64 %rd15772, %rd15772, 0;

	// end inline asm
	// begin inline asm
	mad.lo.cc.u64 %rd15777, %rd49503, %rd49493, %rd15743;
madc.hi.u64 %rd15778, %rd49503, %rd49493, 0;
add.cc.u64 %rd15777, %rd15777, %rd15772;
addc.u64 %rd15778, %rd15778, 0;

	// end inline asm
	// begin inline asm
	mad.lo.cc.u64 %rd15783, %rd49504, %rd49493, %rd15749;
madc.hi.u64 %rd15784, %rd49504, %rd49493, 0;
add.cc.u64 %rd15783, %rd15783, %rd15778;
addc.u64 %rd15784, %rd15784, 0;

	// end inline asm
	// begin inline asm
	mad.lo.cc.u64 %rd15789, %rd49505, %rd49493, %rd15755;
madc.hi.u64 %rd15790, %rd49505, %rd49493, 0;
add.cc.u64 %rd15789, %rd15789, %rd15784;
addc.u64 %rd15790, %rd15790, 0;

	// end inline asm
	// begin inline asm
	add.cc.u64 %rd15795, %rd15797, %rd15790;
addc.u64 %rd15796, 0, 0;

	// end inline asm
	mul.lo.s64 	%rd15831, %rd15759, -8506173809081122819;
	// begin inline asm
	mad.lo.cc.u64 %rd15799, %rd15831, %rd15802, %rd15759;
madc.hi.u64 %rd15800, %rd15831, %rd15802, 0;
add.cc.u64 %rd15799, %rd15799, %rd15804;
addc.u64 %rd15800, %rd15800, 0;

	// end inline asm
	// begin inline asm
	mad.lo.cc.u64 %rd49506, %rd15831, %rd15808, %rd15765;
madc.hi.u64 %rd15806, %rd15831, %rd15808, 0;
add.cc.u64 %rd49506, %rd49506, %rd15800;
addc.u64 %rd15806, %rd15806, 0;

	// end inline asm
	// begin inline asm
	mad.lo.cc.u64 %rd49507, %rd15831, %rd15814, %rd15771;
madc.hi.u64 %rd15812, %rd15831, %rd15814, 0;
add.cc.u64 %rd49507, %rd49507, %rd15806;
addc.u64 %rd15812, %rd15812, 0;

	// end inline asm
	// begin inline asm
	mad.lo.cc.u64 %rd15851, %rd15831, %rd15820, %rd15777;
madc.hi.u64 %rd15818, %rd15831, %rd15820, 0;
add.cc.u64 %rd15851, %rd15851, %rd15812;
addc.u64 %rd15818, %rd15818, 0;

	// end inline asm
	// begin inline asm
	mad.lo.cc.u64 %rd15852, %rd15831, %rd15826, %rd15783;
madc.hi.u64 %rd15824, %rd15831, %rd15826, 0;
add.cc.u64 %rd15852, %rd15852, %rd15818;
addc.u64 %rd15824, %rd15824, 0;

	// end inline asm
	// begin inline asm
	mad.lo.cc.u64 %rd15853, %rd15831, %rd15832, %rd15789;
madc.hi.u64 %rd15830, %rd15831, %rd15832, 0;
add.cc.u64 %rd15853, %rd15853, %rd15824;
addc.u64 %rd15830, %rd15830, 0;

	// end inline asm
	// begin inline asm
	add.cc.u64 %rd15854, %rd15795, %rd15830;
addc.u64 %rd15836, 0, 0;

	// end inline asm
	setp.gt.u64 	%p634, %rd15854, 1873798617647539866;
	@%p634 bra 	$L__BB2_582;
	setp.eq.s64 	%p635, %rd15854, 1873798617647539866;
	mov.u64 	%rd49508, %rd15851;
	mov.u64 	%rd49509, %rd15852;
	mov.u64 	%rd49510, %rd15853;
	mov.u64 	%rd49511, %rd15854;
	@%p635 bra 	$L__BB2_574;
	bra.uni 	$L__BB2_583;
$L__BB2_574:
	setp.gt.u64 	%p636, %rd15853, 5412103778470702295;
	@%p636 bra 	$L__BB2_582;
	setp.ne.s64 	%p637, %rd15853, 5412103778470702295;
	mov.b64 	%rd49511, 1873798617647539866;
	mov.u64 	%rd49508, %rd15851;
	mov.u64 	%rd49509, %rd15852;
	mov.u64 	%rd49510, %rd15853;
	@%p637 bra 	$L__BB2_583;
	setp.gt.u64 	%p638, %rd15852, 7239337960414712511;
	@%p638 bra 	$L__BB2_582;
	setp.ne.s64 	%p639, %rd15852, 7239337960414712511;
	mov.b64 	%rd49510, 5412103778470702295;
	mov.u64 	%rd49508, %rd15851;
	mov.u64 	%rd49509, %rd15852;
	@%p639 bra 	$L__BB2_583;
	setp.gt.u64 	%p640, %rd15851, 7435674573564081700;
	@%p640 bra 	$L__BB2_582;
	setp.ne.s64 	%p641, %rd15851, 7435674573564081700;
	mov.b64 	%rd49509, 7239337960414712511;
	mov.u64 	%rd49508, %rd15851;
	@%p641 bra 	$L__BB2_583;
	setp.gt.u64 	%p642, %rd49507, 2210141511517208575;
	@%p642 bra 	$L__BB2_582;
	setp.ne.s64 	%p643, %rd49507, 2210141511517208575;
	setp.lt.u64 	%p644, %rd49506, -5044313057631688021;
	or.pred  	%p645, %p643, %p644;
	mov.b64 	%rd49508, 7435674573564081700;
	@%p645 bra 	$L__BB2_583;
$L__BB2_582:
	mov.b64 	%rd15855, -5044313057631688021;
	mov.b64 	%rd15856, 2210141511517208575;
	mov.b64 	%rd15857, 7435674573564081700;
	mov.b64 	%rd15858, 7239337960414712511;
	mov.b64 	%rd15859, 5412103778470702295;
	mov.b64 	%rd15860, 1873798617647539866;
	// begin inline asm
	sub.cc.u64 %rd49506, %rd49506, %rd15855;
subc.cc.u64 %rd49507, %rd49507, %rd15856;
subc.cc.u64 %rd15851, %rd15851, %rd15857;
subc.cc.u64 %rd15852, %rd15852, %rd15858;
subc.cc.u64 %rd15853, %rd15853, %rd15859;
subc.u64 %rd15854, %rd15854, %rd15860;

	// end inline asm
	mov.u64 	%rd49508, %rd15851;
	mov.u64 	%rd49509, %rd15852;
	mov.u64 	%rd49510, %rd15853;
	mov.u64 	%rd49511, %rd15854;
$L__BB2_583:
	setp.ne.s64 	%p646, %rd49530, %rd49494;
	setp.ne.s64 	%p647, %rd49531, %rd49495;
	or.pred  	%p648, %p646, %p647;
	setp.ne.s64 	%p649, %rd21423, %rd49496;
	or.pred  	%p650, %p648, %p649;
	setp.ne.s64 	%p651, %rd21424, %rd49497;
	or.pred  	%p652, %p650, %p651;
	setp.ne.s64 	%p653, %rd21425, %rd49498;
	or.pred  	%p654, %p652, %p653;
	setp.ne.s64 	%p655, %rd21426, %rd49499;
	or.pred  	%p656, %p654, %p655;
	@%p656 bra 	$L__BB2_824;
	setp.ne.s64 	%p657, %rd887, %rd49506;
	setp.ne.s64 	%p658, %rd886, %rd49507;
	or.pred  	%p659, %p657, %p658;
	setp.ne.s64 	%p660, %rd885, %rd49508;
	or.pred  	%p661, %p659, %p660;
	setp.ne.s64 	%p662, %rd884, %rd49509;
	or.pred  	%p663, %p661, %p662;
	setp.ne.s64 	%p664, %rd883, %rd49510;
	or.pred  	%p665, %p663, %p664;
	setp.ne.s64 	%p666, %rd882, %rd49511;
	or.pred  	%p667, %p665, %p666;
	@%p667 bra 	$L__BB2_824;
	mov.b64 	%rd20342, 0;
	// begin inline asm
	mad.lo.cc.u64 %rd19897, %rd49530, %rd49530, %rd20342;
madc.hi.u64 %rd19898, %rd49530, %rd49530, 0;
add.cc.u64 %rd19897, %rd19897, %rd20342;
addc.u64 %rd19898, %rd19898, 0;

	// end inline asm
	// begin inline asm
	mad.lo.cc.u64 %rd19903, %rd49531, %rd49530, %rd20342;
madc.hi.u64 %rd19904, %rd49531, %rd49530, 0;
add.cc.u64 %rd19903, %rd19903, %rd19898;
addc.u64 %rd19904, %rd19904, 0;

	// end inline asm
	// begin inline asm
	mad.lo.cc.u64 %rd19909, %rd21423, %rd49530, %rd20342;
madc.hi.u64 %rd19910, %rd21423, %rd49530, 0;
add.cc.u64 %rd19909, %rd19909, %rd19904;
addc.u64 %rd19910, %rd19910, 0;

	// end inline asm
	// begin inline asm
	mad.lo.cc.u64 %rd19915, %rd21424, %rd49530, %rd20342;
madc.hi.u64 %rd19916, %rd21424, %rd49530, 0;
add.cc.u64 %rd19915, %rd19915, %rd19910;
addc.u64 %rd19916, %rd19916, 0;

	// end inline asm
	// begin inline asm
	mad.lo.cc.u64 %rd19921, %rd21425, %rd49530, %rd20342;
madc.hi.u64 %rd19922, %rd21425, %rd49530, 0;
add.cc.u64 %rd19921, %rd19921, %rd19916;
addc.u64 %rd19922, %rd19922, 0;

	// end inline asm
	// begin inline asm
	mad.lo.cc.u64 %rd19927, %rd21426, %rd49530, %rd20342;
madc.hi.u64 %rd19928, %rd21426, %rd49530, 0;
add.cc.u64 %rd19927, %rd19927, %rd19922;
addc.u64 %rd19928, %rd19928, 0;

	// end inline asm
	// begin inline asm
	add.cc.u64 %rd19933, %rd20342, %rd19928;
addc.u64 %rd19934, 0, 0;

	// end inline asm
	mul.lo.s64 	%rd19969, %rd19897, -8506173809081122819;
	mov.b64 	%rd20340, -5044313057631688021;
	// begin inline asm
	mad.lo.cc.u64 %rd19937, %rd19969, %rd20340, %rd19897;
madc.hi.u64 %rd19938, %rd19969, %rd20340, 0;
add.cc.u64 %rd19937, %rd19937, %rd20342;
addc.u64 %rd19938, %rd19938, 0;

	// end inline asm
	mov.b64 	%rd20346, 2210141511517208575;
	// begin inline asm
	mad.lo.cc.u64 %rd19943, %rd19969, %rd20346, %rd19903;
madc.hi.u64 %rd19944, %rd19969, %rd20346, 0;
add.cc.u64 %rd19943, %rd19943, %rd19938;
addc.u64 %rd19944, %rd19944, 0;

	// end inline asm
	mov.b64 	%rd20352, 7435674573564081700;
	// begin inline asm
	mad.lo.cc.u64 %rd19949, %rd19969, %rd20352, %rd19909;
madc.hi.u64 %rd19950, %rd19969, %rd20352, 0;
add.cc.u64 %rd19949, %rd19949, %rd19944;
addc.u64 %rd19950, %rd19950, 0;

	// end inline asm
	mov.b64 	%rd20358, 7239337960414712511;
	// begin inline asm
	mad.lo.cc.u64 %rd19955, %rd19969, %rd20358, %rd19915;
madc.hi.u64 %rd19956, %rd19969, %rd20358, 0;
add.cc.u64 %rd19955, %rd19955, %rd19950;
addc.u64 %rd19956, %rd19956, 0;

	// end inline asm
	mov.b64 	%rd20364, 5412103778470702295;
	// begin inline asm
	mad.lo.cc.u64 %rd19961, %rd19969, %rd20364, %rd19921;
madc.hi.u64 %rd19962, %rd19969, %rd20364, 0;
add.cc.u64 %rd19961, %rd19961, %rd19956;
addc.u64 %rd19962, %rd19962, 0;

	// end inline asm
	mov.b64 	%rd20370, 1873798617647539866;
	// begin inline asm
	mad.lo.cc.u64 %rd19967, %rd19969, %rd20370, %rd19927;
madc.hi.u64 %rd19968, %rd19969, %rd20370, 0;
add.cc.u64 %rd19967, %rd19967, %rd19962;
addc.u64 %rd19968, %rd19968, 0;

	// end inline asm
	// begin inline asm
	add.cc.u64 %rd19973, %rd19933, %rd19968;
addc.u64 %rd19974, 0, 0;

	// end inline asm
	add.s64 	%rd20015, %rd19934, %rd19974;
	// begin inline asm
	mad.lo.cc.u64 %rd19977, %rd49530, %rd49531, %rd19943;
madc.hi.u64 %rd19978, %rd49530, %rd49531, 0;
add.cc.u64 %rd19977, %rd19977, %rd20342;
addc.u64 %rd19978, %rd19978, 0;

	// end inline asm
	// begin inline asm
	mad.lo.cc.u64 %rd19983, %rd49531, %rd49531, %rd19949;
madc.hi.u64 %rd19984, %rd49531, %rd49531, 0;
add.cc.u64 %rd19983, %rd19983, %rd19978;
addc.u64 %rd19984, %rd19984, 0;

	// end inline asm
	// begin inline asm
	mad.lo.cc.u64 %rd19989, %rd21423, %rd49531, %rd19955;
madc.hi.u64 %rd19990, %rd21423, %rd49531, 0;
add.cc.u64 %rd19989, %rd19989, %rd19984;
addc.u64 %rd19990, %rd19990, 0;

	// end inline asm
	// begin inline asm
	mad.lo.cc.u64 %rd19995, %rd21424, %rd49531, %rd19961;
madc.hi.u64 %rd19996, %rd21424, %rd49531, 0;
add.cc.u64 %rd19995, %rd19995, %rd19990;
addc.u64 %rd19996, %rd19996, 0;

	// end inline asm
	// begin inline asm
	mad.lo.cc.u64 %rd20001, %rd21425, %rd49531, %rd19967;
madc.hi.u64 %rd20002, %rd21425, %rd49531, 0;
add.cc.u64 %rd20001, %rd20001, %rd19996;
addc.u64 %rd20002, %rd20002, 0;

	// end inline asm
	// begin inline asm
	mad.lo.cc.u64 %rd20007, %rd21426, %rd49531, %rd19973;
madc.hi.u64 %rd20008, %rd21426, %rd49531, 0;
add.cc.u64 %rd20007, %rd20007, %rd20002;
addc.u64 %rd20008, %rd20008, 0;

	// end inline asm
	// begin inline asm
	add.cc.u64 %rd20013, %rd20015, %rd20008;
addc.u64 %rd20014, 0, 0;

	// end inline asm
	mul.lo.s64 	%rd20049, %rd19977, -8506173809081122819;
	// begin inline asm
	mad.lo.cc.u64 %rd20017, %rd20049, %rd20340, %rd19977;
madc.hi.u64 %rd20018, %rd20049, %rd20340, 0;
add.cc.u64 %rd20017, %rd20017, %rd20342;
addc.u64 %rd20018, %rd20018, 0;

	// end inline asm
	// begin inline asm
	mad.lo.cc.u64 %rd20023, %rd20049, %rd20346, %rd19983;
madc.hi.u64 %rd20024, %rd20049, %rd20346, 0;
add.cc.u64 %rd20023, %rd20023, %rd20018;
addc.u64 %rd20024, %rd20024, 0;

	// end inline asm
	// begin inline asm
	mad.lo.cc.u64 %rd20029, %rd20049, %rd20352, %rd19989;
madc.hi.u64 %rd20030, %rd20049, %rd20352, 0;
add.cc.u64 %rd20029, %rd20029, %rd20024;
addc.u64 %rd20030, %rd20030, 0;

	// end inline asm
	// begin inline asm
	mad.lo.cc.u64 %rd20035, %rd20049, %rd20358, %rd19995;
madc.hi.u64 %rd20036, %rd20049, %rd20358, 0;
add.cc.u64 %rd20035, %rd20035, %rd20030;
addc.u64 %rd20036, %rd20036, 0;

	// end inline asm
	// begin inline asm
	mad.lo.cc.u64 %rd20041, %rd20049, %rd20364, %rd20001;
madc.hi.u64 %rd20042, %rd20049, %rd20364, 0;
add.cc.u64 %rd20041, %rd20041, %rd20036;
addc.u64 %rd20042, %rd20042, 0;

	// end inline asm
	// begin inline asm
	mad.lo.cc.u64 %rd20047, %rd20049, %rd20370, %rd20007;
madc.hi.u64 %rd20048, %rd20049, %rd20370, 0;
add.cc.u64 %rd20047, %rd20047, %rd20042;
addc.u64 %rd20048, %rd20048, 0;

	// end inline asm
	// begin inline asm
	add.cc.u64 %rd20053, %rd20013, %rd20048;
addc.u64 %rd20054, 0, 0;

	// end inline asm
	add.s64 	%rd20095, %rd20014, %rd20054;
	// begin inline asm
	mad.lo.cc.u64 %rd20057, %rd49530, %rd21423, %rd20023;
madc.hi.u64 %rd20058, %rd49530, %rd21423, 0;
add.cc.u64 %rd20057, %rd20057, %rd20342;
addc.u64 %rd20058, %rd20058, 0;

	// end inline asm
	// begin inline asm
	mad.lo.cc.u64 %rd20063, %rd49531, %rd21423, %rd20029;
madc.hi.u64 %rd20064, %rd49531, %rd21423, 0;
add.cc.u64 %rd20063, %rd20063, %rd20058;
addc.u64 %rd20064, %rd20064, 0;

	// end inline asm
	// begin inline asm
	mad.lo.cc.u64 %rd20069, %rd21423, %rd21423, %rd20035;
madc.hi.u64 %rd20070, %rd21423, %rd21423, 0;
add.cc.u64 %rd20069, %rd20069, %rd20064;
addc.u64 %rd20070, %rd20070, 0;

	// end inline asm
	// begin inline asm
	mad.lo.cc.u64 %rd20075, %rd21424, %rd21423, %rd20041;
madc.hi.u64 %rd20076, %rd21424, %rd21423, 0;
add.cc.u64 %rd20075, %rd20075, %rd20070;
addc.u64 %rd20076, %rd20076, 0;

	// end inline asm
	// begin inline asm
	mad.lo.cc.u64 %rd20081, %rd21425, %rd21423, %rd20047;
madc.hi.u64 %rd20082, %rd21425, %rd21423, 0;
add.cc.u64 %rd20081, %rd20081, %rd20076;
addc.u64 %rd20082, %rd20082, 0;

	// end inline asm
	// begin inline asm
	mad.lo.cc.u64 %rd20087, %rd21426, %rd21423, %rd20053;
madc.hi.u64 %rd20088, %rd21426, %rd21423, 0;
add.cc.u64 %rd20087, %rd20087, %rd20082;
addc.u64 %rd20088, %rd20088, 0;

	// end inline asm
	// begin inline asm
	add.cc.u64 %rd20093, %rd20095, %rd20088;
addc.u64 %rd20094, 0, 0;

	// end inline asm
	mul.lo.s64 	%rd20129, %rd20057, -8506173809081122819;
	// begin inline asm
	mad.lo.cc.u64 %rd20097, %rd20129, %rd20340, %rd20057;
madc.hi.u64 %rd20098, %rd20129, %rd20340, 0;
add.cc.u64 %rd20097, %rd20097, %rd20342;
addc.u64 %rd20098, %rd20098, 0;

	// end inline asm
	// begin inline asm
	mad.lo.cc.u64 %rd20103, %rd20129, %rd20346, %rd20063;
madc.hi.u64 %rd20104, %rd20129, %rd20346, 0;
add.cc.u64 %rd20103, %rd20103, %rd20098;
addc.u64 %rd20104, %rd20104, 0;

	// end inline asm
	// begin inline asm
	mad.lo.cc.u64 %rd20109, %rd20129, %rd20352, %rd20069;
madc.hi.u64 %rd20110, %rd20129, %rd20352, 0;
add.cc.u64 %rd20109, %rd20109, %rd20104;
addc.u64 %rd20110, %rd20110, 0;

	// end inline asm
	// begin inline asm
	mad.lo.cc.u64 %rd20115, %rd20129, %rd20358, %rd20075;
madc.hi.u64 %rd20116, %rd20129, %rd20358, 0;
add.cc.u64 %rd20115, %rd20115, %rd20110;
addc.u64 %rd20116, %rd20116, 0;

	// end inline asm
	// begin inline asm
	mad.lo.cc.u64 %rd20121, %rd20129, %rd20364, %rd20081;
madc.hi.u64 %rd20122, %rd20129, %rd20364, 0;
add.cc.u64 %rd20121, %rd20121, %rd20116;
addc.u64 %rd20122, %rd20122, 0;

	// end inline asm
	// begin inline asm
	mad.lo.cc.u64 %rd20127, %rd20129, %rd20370, %rd20087;
madc.hi.u64 %rd20128, %rd20129, %rd20370, 0;
add.cc.u64 %rd20127, %rd20127, %rd20122;
addc.u64 %rd20128, %rd20128, 0;

	// end inline asm
	// begin inline asm
	add.cc.u64 %rd20133, %rd20093, %rd20128;
addc.u64 %rd20134, 0, 0;

	// end inline asm
	add.s64 	%rd20175, %rd20094, %rd20134;
	// begin inline asm
	mad.lo.cc.u64 %rd20137, %rd49530, %rd21424, %rd20103;
madc.hi.u64 %rd20138, %rd49530, %rd21424, 0;
add.cc.u64 %rd20137, %rd20137, %rd20342;
addc.u64 %rd20138, %rd20138, 0;

	// end inline asm
	// begin inline asm
	mad.lo.cc.u64 %rd20143, %rd49531, %rd21424, %rd20109;
madc.hi.u64 %rd20144, %rd49531, %rd21424, 0;
add.cc.u64 %rd20143, %rd20143, %rd20138;
addc.u64 %rd20144, %rd20144, 0;

	// end inline asm
	// begin inline asm
	mad.lo.cc.u64 %rd20149, %rd21423, %rd21424, %rd20115;
madc.hi.u64 %rd20150, %rd21423, %rd21424, 0;
add.cc.u64 %rd20149, %rd20149, %rd20144;
addc.u64 %rd20150, %rd20150, 0;

	// end inline asm
	// begin inline asm
	mad.lo.cc.u64 %rd20155, %rd21424, %rd21424, %rd20121;
madc.hi.u64 %rd20156, %rd21424, %rd21424, 0;
add.cc.u64 %rd20155, %rd20155, %rd20150;
addc.u64 %rd20156, %rd20156, 0;

	// end inline asm
	// begin inline asm
	mad.lo.cc.u64 %rd20161, %rd21425, %rd21424, %rd20127;
madc.hi.u64 %rd20162, %rd21425, %rd21424, 0;
add.cc.u64 %rd20161, %rd20161, %rd20156;
addc.u64 %rd20162, %rd20162, 0;

	// end inline asm
	// begin inline asm
	mad.lo.cc.u64 %rd20167, %rd21426, %rd21424, %rd20133;
madc.hi.u64 %rd20168, %rd21426, %rd21424, 0;
add.cc.u64 %rd20167, %rd20167, %rd20162;
addc.u64 %rd20168, %rd20168, 0;

	// end inline asm
	// begin inline asm
	add.cc.u64 %rd20173, %rd20175, %rd20168;
addc.u64 %rd20174, 0, 0;

	// end inline asm
	mul.lo.s64 	%rd20209, %rd20137, -8506173809081122819;
	// begin inline asm
	mad.lo.cc.u64 %rd20177, %rd20209, %rd20340, %rd20137;
madc.hi.u64 %rd20178, %rd20209, %rd20340, 0;
add.cc.u64 %rd20177, %rd20177, %rd20342;
addc.u64 %rd20178, %rd20178, 0;

	// end inline asm
	// begin inline asm
	mad.lo.cc.u64 %rd20183, %rd20209, %rd20346, %rd20143;
madc.hi.u64 %rd20184, %rd20209, %rd20346, 0;
add.cc.u64 %rd20183, %rd20183, %rd20178;
addc.u64 %rd20184, %rd20184, 0;

	// end inline asm
	// begin inline asm
	mad.lo.cc.u64 %rd20189, %rd20209, %rd20352, %rd20149;
madc.hi.u64 %rd20190, %rd20209, %rd20352, 0;
add.cc.u64 %rd20189, %rd20189, %rd20184;
addc.u64 %rd20190, %rd20190, 0;

	// end inline asm
	// begin inline asm
	mad.lo.cc.u64 %rd20195, %rd20209, %rd20358, %rd20155;
madc.hi.u64 %rd20196, %rd20209, %rd20358, 0;
add.cc.u64 %rd20195, %rd20195, %rd20190;
addc.u64 %rd20196, %rd20196, 0;

	// end inline asm
	// begin inline asm
	mad.lo.cc.u64 %rd20201, %rd20209, %rd20364, %rd20161;
madc.hi.u64 %rd20202, %rd20209, %rd20364, 0;
add.cc.u64 %rd20201, %rd20201, %rd20196;
addc.u64 %rd20202, %rd20202, 0;

	// end inline asm
	// begin inline asm
	mad.lo.cc.u64 %rd20207, %rd20209, %rd20370, %rd20167;
madc.hi.u64 %rd20208, %rd20209, %rd20370, 0;
add.cc.u64 %rd20207, %rd20207, %rd20202;
addc.u64 %rd20208, %rd20208, 0;

	// end inline asm
	// begin inline asm
	add.cc.u64 %rd20213, %rd20173, %rd20208;
addc.u64 %rd20214, 0, 0;

	// end inline asm
	add.s64 	%rd20255, %rd20174, %rd20214;
	// begin inline asm
	mad.lo.cc.u64 %rd20217, %rd49530, %rd21425, %rd20183;
madc.hi.u64 %rd20218, %rd49530, %rd21425, 0;
add.cc.u64 %rd20217, %rd20217, %rd20342;
addc.u64 %rd20218, %rd20218, 0;

	// end inline asm
	// begin inline asm
	mad.lo.cc.u64 %rd20223, %rd49531, %rd21425, %rd20189;
madc.hi.u64 %rd20224, %rd49531, %rd21425, 0;
add.cc.u64 %rd20223, %rd20223, %rd20218;
addc.u64 %rd20224, %rd20224, 0;

	// end inline asm
	// begin inline asm
	mad.lo.cc.u64 %rd20229, %rd21423, %rd21425, %rd20195;
madc.hi.u64 %rd20230, %rd21423, %rd21425, 0;
add.cc.u64 %rd20229, %rd20229, %rd20224;
addc.u64 %rd20230, %rd20230, 0;

	// end inline asm
	// begin inline asm
	mad.lo.cc.u64 %rd20235, %rd21424, %rd21425, %rd20201;
madc.hi.u64 %rd20236, %rd21424, %rd21425, 0;
add.cc.u64 %rd20235, %rd20235, %rd20230;
addc.u64 %rd20236, %rd20236, 0;

	// end inline asm
	// begin inline asm
	mad.lo.cc.u64 %rd20241, %rd21425, %rd21425, %rd20207;
madc.hi.u64 %rd20242, %rd21425, %rd21425, 0;
add.cc.u64 %rd20241, %rd20241, %rd20236;
addc.u64 %rd20242, %rd20242, 0;

	// end inline asm
	// begin inline asm
	mad.lo.cc.u64 %rd20247, %rd21426, %rd21425, %rd20213;
madc.hi.u64 %rd20248, %rd21426, %rd21425, 0;
add.cc.u64 %rd20247, %rd20247, %rd20242;
addc.u64 %rd20248, %rd20248, 0;

	// end inline asm
	// begin inline asm
	add.cc.u64 %rd20253, %rd20255, %rd20248;
addc.u64 %rd20254, 0, 0;

	// end inline asm
	mul.lo.s64 	%rd20289, %rd20217, -8506173809081122819;
	// begin inline asm
	mad.lo.cc.u64 %rd20257, %rd20289, %rd20340, %rd20217;
madc.hi.u64 %rd20258, %rd20289, %rd20340, 0;
add.cc.u64 %rd20257, %rd20257, %rd20342;
addc.u64 %rd20258, %rd20258, 0;

	// end inline asm
	// begin inline asm
	mad.lo.cc.u64 %rd20263, %rd20289, %rd20346, %rd20223;
madc.hi.u64 %rd20264, %rd20289, %rd20346, 0;
add.cc.u64 %rd20263, %rd20263, %rd20258;
addc.u64 %rd20264, %rd20264, 0;

	// end inline asm
	// begin inline asm
	mad.lo.cc.u64 %rd20269, %rd20289, %rd20352, %rd20229;
madc.hi.u64 %rd20270, %rd20289, %rd20352, 0;
add.cc.u64 %rd20269, %rd20269, %rd20264;
addc.u64 %rd20270, %rd20270, 0;

	// end inline asm
	// begin inline asm
	mad.lo.cc.u64 %rd20275, %rd20289, %rd20358, %rd20235;
madc.hi.u64 %rd20276, %rd20289, %rd20358, 0;
add.cc.u64 %rd20275, %rd20275, %rd20270;
addc.u64 %rd20276, %rd20276, 0;

	// end inline asm
	// begin inline asm
	mad.lo.cc.u64 %rd20281, %rd20289, %rd20364, %rd20241;
madc.hi.u64 %rd20282, %rd20289, %rd20364, 0;
add.cc.u64 %rd20281, %rd20281, %rd20276;
addc.u64 %rd20282, %rd20282, 0;

	// end inline asm
	// begin inline asm
	mad.lo.cc.u64 %rd20287, %rd20289, %rd20370, %rd20247;
madc.hi.u64 %rd20288, %rd20289, %rd20370, 0;
add.cc.u64 %rd20287, %rd20287, %rd20282;
addc.u64 %rd20288, %rd20288, 0;

	// end inline asm
	// begin inline asm
	add.cc.u64 %rd20293, %rd20253, %rd20288;
addc.u64 %rd20294, 0, 0;

	// end inline asm
	add.s64 	%rd20335, %rd20254, %rd20294;
	// begin inline asm
	mad.lo.cc.u64 %rd20297, %rd49530, %rd21426, %rd20263;
madc.hi.u64 %rd20298, %rd49530, %rd21426, 0;
add.cc.u64 %rd20297, %rd20297, %rd20342;
addc.u64 %rd20298, %rd20298, 0;

	// end inline asm
	// begin inline asm
	mad.lo.cc.u64 %rd20303, %rd49531, %rd21426, %rd20269;
madc.hi.u64 %rd20304, %rd49531, %rd21426, 0;
add.cc.u64 %rd20303, %rd20303, %rd20298;
addc.u64 %rd20304, %rd20304, 0;

	// end inline asm
	// begin inline asm
	mad.lo.cc.u64 %rd20309, %rd21423, %rd21426, %rd20275;
madc.hi.u64 %rd20310, %rd21423, %rd21426, 0;
add.cc.u64 %rd20309, %rd20309, %rd20304;
addc.u64 %rd20310, %rd20310, 0;

	// end inline asm
	// begin inline asm
	mad.lo.cc.u64 %rd20315, %rd21424, %rd21426, %rd20281;
madc.hi.u64 %rd20316, %rd21424, %rd21426, 0;
add.cc.u64 %rd20315, %rd20315, %rd20310;
addc.u64 %rd20316, %rd20316, 0;

	// end inline asm
	// begin inline asm
	mad.lo.cc.u64 %rd20321, %rd21425, %rd21426, %rd20287;
madc.hi.u64 %rd20322, %rd21425, %rd21426, 0;
add.cc.u64 %rd20321, %rd20321, %rd20316;
addc.u64 %rd20322, %rd20322, 0;

	// end inline asm
	// begin inline asm
	mad.lo.cc.u64 %rd20327, %rd21426, %rd21426, %rd20293;
madc.hi.u64 %rd20328, %rd21426, %rd21426, 0;
add.cc.u64 %rd20327, %rd20327, %rd20322;
addc.u64 %rd20328, %rd20328, 0;

	// end inline asm
	// begin inline asm
	add.cc.u64 %rd20333, %rd20335, %rd20328;
addc.u64 %rd20334, 0, 0;

	// end inline asm
	mul.lo.s64 	%rd20369, %rd20297, -8506173809081122819;
	// begin inline asm
	mad.lo.cc.u64 %rd20337, %rd20369, %rd20340, %rd20297;
madc.hi.u64 %rd20338, %rd20369, %rd20340, 0;
add.cc.u64 %rd20337, %rd20337, %rd20342;
addc.u64 %rd20338, %rd20338, 0;

	// end inline asm
	// begin inline asm
	mad.lo.cc.u64 %rd49512, %rd20369, %rd20346, %rd20303;
madc.hi.u64 %rd20344, %rd20369, %rd20346, 0;
add.cc.u64 %rd49512, %rd49512, %rd20338;
addc.u64 %rd20344, %rd20344, 0;

	// end inline asm
	// begin inline asm
	mad.lo.cc.u64 %rd49513, %rd20369, %rd20352, %rd20309;
madc.hi.u64 %rd20350, %rd20369, %rd20352, 0;
add.cc.u64 %rd49513, %rd49513, %rd20344;
addc.u64 %rd20350, %rd20350, 0;

	// end inline asm
	// begin inline asm
	mad.lo.cc.u64 %rd20389, %rd20369, %rd20358, %rd20315;
madc.hi.u64 %rd20356, %rd20369, %rd20358, 0;
add.cc.u64 %rd20389, %rd20389, %rd20350;
addc.u64 %rd20356, %rd20356, 0;

	// end inline asm
	// begin inline asm
	mad.lo.cc.u64 %rd20390, %rd20369, %rd20364, %rd20321;
madc.hi.u64 %rd20362, %rd20369, %rd20364, 0;
add.cc.u64 %rd20390, %rd20390, %rd20356;
addc.u64 %rd20362, %rd20362, 0;

	// end inline asm
	// begin inline asm
	mad.lo.cc.u64 %rd20391, %rd20369, %rd20370, %rd20327;
madc.hi.u64 %rd20368, %rd20369, %rd20370, 0;
add.cc.u64 %rd20391, %rd20391, %rd20362;
addc.u64 %rd20368, %rd20368, 0;

	// end inline asm
	// begin inline asm
	add.cc.u64 %rd20392, %rd20333, %rd20368;
addc.u64 %rd20374, 0, 0;

	// end inline asm
	setp.gt.u64 	%p920, %rd20392, 1873798617647539866;
	@%p920 bra 	$L__BB2_595;
	setp.eq.s64 	%p921, %rd20392, 1873798617647539866;
	mov.u64 	%rd49514, %rd20389;
	mov.u64 	%rd49515, %rd20390;
	mov.u64 	%rd49516, %rd20391;
	mov.u64 	%rd49517, %rd20392;
	@%p921 bra 	$L__BB2_587;
	bra.uni 	$L__BB2_596;
$L__BB2_587:
	setp.gt.u64 	%p922, %rd20391, 5412103778470702295;
	@%p922 bra 	$L__BB2_595;
	setp.ne.s64 	%p923, %rd20391, 5412103778470702295;
	mov.b64 	%rd49517, 1873798617647539866;
	mov.u64 	%rd49514, %rd20389;
	mov.u64 	%rd49515, %rd20390;
	mov.u64 	%rd49516, %rd20391;
	@%p923 bra 	$L__BB2_596;
	setp.gt.u64 	%p924, %rd20390, 7239337960414712511;
	@%p924 bra 	$L__BB2_595;
	setp.ne.s64 	%p925, %rd20390, 7239337960414712511;
	mov.b64 	%rd49516, 5412103778470702295;
	mov.u64 	%rd49514, %rd20389;
	mov.u64 	%rd49515, %rd20390;
	@%p925 bra 	$L__BB2_596;
	setp.gt.u64 	%p926, %rd20389, 7435674573564081700;
	@%p926 bra 	$L__BB2_595;
	setp.ne.s64 	%p927, %rd20389, 7435674573564081700;
	mov.b64 	%rd49515, 7239337960414712511;
	mov.u64 	%rd49514, %rd20389;
	@%p927 bra 	$L__BB2_596;
	setp.gt.u64 	%p928, %rd49513, 2210141511517208575;
	@%p928 bra 	$L__BB2_595;
	setp.ne.s64 	%p929, %rd49513, 2210141511517208575;
	setp.lt.u64 	%p930, %rd49512, -5044313057631688021;
	or.pred  	%p931, %p929, %p930;
	mov.b64 	%rd49514, 7435674573564081700;
	@%p931 bra 	$L__BB2_596;
$L__BB2_595:
	mov.b64 	%rd20393, -5044313057631688021;
	mov.b64 	%rd20394, 2210141511517208575;
	mov.b64 	%rd20395, 7435674573564081700;
	mov.b64 	%rd20396, 7239337960414712511;
	mov.b64 	%rd20397, 5412103778470702295;
	mov.b64 	%rd20398, 1873798617647539866;
	// begin inline asm
	sub.cc.u64 %rd49512, %rd49512, %rd20393;
subc.cc.u64 %rd49513, %rd49513, %rd20394;
subc.cc.u64 %rd20389, %rd20389, %rd20395;
subc.cc.u64 %rd20390, %rd20390, %rd20396;
subc.cc.u64 %rd20391, %rd20391, %rd20397;
subc.u64 %rd20392, %rd20392, %rd20398;

	// end inline asm
	mov.u64 	%rd49514, %rd20389;
	mov.u64 	%rd49515, %rd20390;
	mov.u64 	%rd49516, %rd20391;
	mov.u64 	%rd49517, %rd20392;
$L__BB2_596:
	mov.b64 	%rd20850, 0;
	// begin inline asm
	mad.lo.cc.u64 %rd20405, %rd887, %rd887, %rd20850;
madc.hi.u64 %rd20406, %rd887, %rd887, 0;
add.cc.u64 %rd20405, %rd20405, %rd20850;
addc.u64 %rd20406, %rd20406, 0;

	// end inline asm
	// begin inline asm
	mad.lo.cc.u64 %rd20411, %rd886, %rd887, %rd20850;
madc.hi.u64 %rd20412, %rd886, %rd887, 0;
add.cc.u64 %rd20411, %rd20411, %rd20406;
addc.u64 %rd20412, %rd20412, 0;

	// end inline asm
	// begin inline asm
	mad.lo.cc.u64 %rd20417, %rd885, %rd887, %rd20850;
madc.hi.u64 %rd20418, %rd885, %rd887, 0;
add.cc.u64 %rd20417, %rd20417, %rd20412;
addc.u64 %rd20418, %rd20418, 0;

	// end inline asm
	// begin inline asm
	mad.lo.cc.u64 %rd20423, %rd884, %rd887, %rd20850;
madc.hi.u64 %rd20424, %rd884, %rd887, 0;
add.cc.u64 %rd20423, %rd20423, %rd20418;
addc.u64 %rd20424, %rd20424, 0;

	// end inline asm
	// begin inline asm
	mad.lo.cc.u64 %rd20429, %rd883, %rd887, %rd20850;
madc.hi.u64 %rd20430, %rd883, %rd887, 0;
add.cc.u64 %rd20429, %rd20429, %rd20424;
addc.u64 %rd20430, %rd20430, 0;

	// end inline asm
	// begin inline asm
	mad.lo.cc.u64 %rd20435, %rd882, %rd887, %rd20850;
madc.hi.u64 %rd20436, %rd882, %rd887, 0;
add.cc.u64 %rd20435, %rd20435, %rd20430;
addc.u64 %rd20436, %rd20436, 0;

	// end inline asm
	// begin inline asm
	add.cc.u64 %rd20441, %rd20850, %rd20436;
addc.u64 %rd20442, 0, 0;

	// end inline asm
	mul.lo.s64 	%rd20477, %rd20405, -8506173809081122819;
	mov.b64 	%rd20848, -5044313057631688021;
	// begin inline asm
	mad.lo.cc.u64 %rd20445, %rd20477, %rd20848, %rd20405;
madc.hi.u64 %rd20446, %rd20477, %rd20848, 0;
add.cc.u64 %rd20445, %rd20445, %rd20850;
addc.u64 %rd20446, %rd20446, 0;

	// end inline asm
	mov.b64 	%rd20854, 2210141511517208575;
	// begin inline asm
	mad.lo.cc.u64 %rd20451, %rd20477, %rd20854, %rd20411;
madc.hi.u64 %rd20452, %rd20477, %rd20854, 0;
add.cc.u64 %rd20451, %rd20451, %rd20446;
addc.u64 %rd20452, %rd20452, 0;

	// end inline asm
	mov.b64 	%rd20860, 7435674573564081700;
	// begin inline asm
	mad.lo.cc.u64 %rd20457, %rd20477, %rd20860, %rd20417;
madc.hi.u64 %rd20458, %rd20477, %rd20860, 0;
add.cc.u64 %rd20457, %rd20457, %rd20452;
addc.u64 %rd20458, %rd20458, 0;

	// end inline asm
	mov.b64 	%rd20866, 7239337960414712511;
	// begin inline asm
	mad.lo.cc.u64 %rd20463, %rd20477, %rd20866, %rd20423;
madc.hi.u64 %rd20464, %rd20477, %rd20866, 0;
add.cc.u64 %rd20463, %rd20463, %rd20458;
addc.u64 %rd20464, %rd20464, 0;

	// end inline asm
	mov.b64 	%rd20872, 5412103778470702295;
	// begin inline asm
	mad.lo.cc.u64 %rd20469, %rd20477, %rd20872, %rd20429;
madc.hi.u64 %rd20470, %rd20477, %rd20872, 0;
add.cc.u64 %rd20469, %rd20469, %rd20464;
addc.u64 %rd20470, %rd20470, 0;

	// end inline asm
	mov.b64 	%rd20878, 1873798617647539866;
	// begin inline asm
	mad.lo.cc.u64 %rd20475, %rd20477, %rd20878, %rd20435;
madc.hi.u64 %rd20476, %rd20477, %rd20878, 0;
add.cc.u64 %rd20475, %rd20475, %rd20470;
addc.u64 %rd20476, %rd20476, 0;

	// end inline asm
	// begin inline asm
	add.cc.u64 %rd20481, %rd20441, %rd20476;
addc.u64 %rd20482, 0, 0;

	// end inline asm
	add.s64 	%rd20523, %rd20442, %rd20482;
	// begin inline asm
	mad.lo.cc.u64 %rd20485, %rd887, %rd886, %rd20451;
madc.hi.u64 %rd20486, %rd887, %rd886, 0;
add.cc.u64 %rd20485, %rd20485, %rd20850;
addc.u64 %rd20486, %rd20486, 0;

	// end inline asm
	// begin inline asm
	mad.lo.cc.u64 %rd20491, %rd886, %rd886, %rd20457;
madc.hi.u64 %rd20492, %rd886, %rd886, 0;
add.cc.u64 %rd20491, %rd20491, %rd20486;
addc.u64 %rd20492, %rd20492, 0;

	// end inline asm
	// begin inline asm
	mad.lo.cc.u64 %rd20497, %rd885, %rd886, %rd20463;
madc.hi.u64 %rd20498, %rd885, %rd886, 0;
add.cc.u64 %rd20497, %rd20497, %rd20492;
addc.u64 %rd20498, %rd20498, 0;

	// end inline asm
	// begin inline asm
	mad.lo.cc.u64 %rd20503, %rd884, %rd886, %rd20469;
madc.hi.u64 %rd20504, %rd884, %rd886, 0;
add.cc.u64 %rd20503, %rd20503, %rd20498;
addc.u64 %rd20504, %rd20504, 0;

	// end inline asm
	// begin inline asm
	mad.lo.cc.u64 %rd20509, %rd883, %rd886, %rd20475;
madc.hi.u64 %rd20510, %rd883, %rd886, 0;
add.cc.u64 %rd20509, %rd20509, %rd20504;
addc.u64 %rd20510, %rd20510, 0;

	// end inline asm
	// begin inline asm
	mad.lo.cc.u64 %rd20515, %rd882, %rd886, %rd20481;
madc.hi.u64 %rd20516, %rd882, %rd886, 0;
add.cc.u64 %rd20515, %rd20515, %rd20510;
addc.u64 %rd20516, %rd20516, 0;

	// end inline asm
	// begin inline asm
	add.cc.u64 %rd20521, %rd20523, %rd20516;
addc.u64 %rd20522, 0, 0;

	// end inline asm
	mul.lo.s64 	%rd20557, %rd20485, -8506173809081122819;
	// begin inline asm
	mad.lo.cc.u64 %rd20525, %rd20557, %rd20848, %rd20485;
madc.hi.u64 %rd20526, %rd20557, %rd20848, 0;
add.cc.u64 %rd20525, %rd20525, %rd20850;
addc.u64 %rd20526, %rd20526, 0;

	// end inline asm
	// begin inline asm
	mad.lo.cc.u64 %rd20531, %rd20557, %rd20854, %rd20491;
madc.hi.u64 %rd20532, %rd20557, %rd20854, 0;
add.cc.u64 %rd20531, %rd20531, %rd20526;
addc.u64 %rd20532, %rd20532, 0;

	// end inline asm
	// begin inline asm
	mad.lo.cc.u64 %rd20537, %rd20557, %rd20860, %rd20497;
madc.hi.u64 %rd20538, %rd20557, %rd20860, 0;
add.cc.u64 %rd20537, %rd20537, %rd20532;
addc.u64 %rd20538, %rd20538, 0;

	// end inline asm
	// begin inline asm
	mad.lo.cc.u64 %rd20543, %rd20557, %rd20866, %rd20503;
madc.hi.u64 %rd20544, %rd20557, %rd20866, 0;
add.cc.u64 %rd20543, %rd20543, %rd20538;
addc.u64 %rd20544, %rd20544, 0;

	// end inline asm
	// begin inline asm
	mad.lo.cc.u64 %rd20549, %rd20557, %rd20872, %rd20509;
madc.hi.u64 %rd20550, %rd20557, %rd20872, 0;
add.cc.u64 %rd20549, %rd20549, %rd20544;
addc.u64 %rd20550, %rd20550, 0;

	// end inline asm
	// begin inline asm
	mad.lo.cc.u64 %rd20555, %rd20557, %rd20878, %rd20515;
madc.hi.u64 %rd20556, %rd20557, %rd20878, 0;
add.cc.u64 %rd20555, %rd20555, %rd20550;
addc.u64 %rd20556, %rd20556, 0;

	// end inline asm
	// begin inline asm
	add.cc.u64 %rd20561, %rd20521, %rd20556;
addc.u64 %rd20562, 0, 0;

	// end inline asm
	add.s64 	%rd20603, %rd20522, %rd20562;
	// begin inline asm
	mad.lo.cc.u64 %rd20565, %rd887, %rd885, %rd20531;
madc.hi.u64 %rd20566, %rd887, %rd885, 0;
add.cc.u64 %rd20565, %rd20565, %rd20850;
addc.u64 %rd20566, %rd20566, 0;

	// end inline asm
	// begin inline asm
	mad.lo.cc.u64 %rd20571, %rd886, %rd885, %rd20537;
madc.hi.u64 %rd20572, %rd886, %rd885, 0;
add.cc.u64 %rd20571, %rd20571, %rd20566;
addc.u64 %rd20572, %rd20572, 0;

	// end inline asm
	// begin inline asm
	mad.lo.cc.u64 %rd20577, %rd885, %rd885, %rd20543;
madc.hi.u64 %rd20578, %rd885, %rd885, 0;
add.cc.u64 %rd20577, %rd20577, %rd20572;
addc.u64 %rd20578, %rd20578, 0;

	// end inline asm
	// begin inline asm
	mad.lo.cc.u64 %rd20583, %rd884, %rd885, %rd20549;
madc.hi.u64 %rd20584, %rd884, %rd885, 0;
add.cc.u64 %rd20583, %rd20583, %rd20578;
addc.u64 %rd20584, %rd20584, 0;

	// end inline asm
	// begin inline asm
	mad.lo.cc.u64 %rd20589, %rd883, %rd885, %rd20555;
madc.hi.u64 %rd20590, %rd883, %rd885, 0;
add.cc.u64 %rd20589, %rd20589, %rd20584;
addc.u64 %rd20590, %rd20590, 0;

	// end inline asm
	// begin inline asm
	mad.lo.cc.u64 %rd20595, %rd882, %rd885, %rd20561;
madc.hi.u64 %rd20596, %rd882, %rd885, 0;
add.cc.u64 %rd20595, %rd20595, %rd20590;
addc.u64 %rd20596, %rd20596, 0;

	// end inline asm
	// begin inline asm
	add.cc.u64 %rd20601, %rd20603, %rd20596;
addc.u64 %rd20602, 0, 0;

	// end inline asm
	mul.lo.s64 	%rd20637, %rd20565, -8506173809081122819;
	// begin inline asm
	mad.lo.cc.u64 %rd20605, %rd20637, %rd20848, %rd20565;
madc.hi.u64 %rd20606, %rd20637, %rd20848, 0;
add.cc.u64 %rd20605, %rd20605, %rd20850;
addc.u64 %rd20606, %rd20606, 0;

	// end inline asm
	// begin inline asm
	mad.lo.cc.u64 %rd20611, %rd20637, %rd20854, %rd20571;
madc.hi.u64 %rd20612, %rd20637, %rd20854, 0;
add.cc.u64 %rd20611, %rd20611, %rd20606;
addc.u64 %rd20612, %rd20612, 0;

	// end inline asm
	// begin inline asm
	mad.lo.cc.u64 %rd20617, %rd20637, %rd20860, %rd20577;
madc.hi.u64 %rd20618, %rd20637, %rd20860, 0;
add.cc.u64 %rd20617, %rd20617, %rd20612;
addc.u64 %rd20618, %rd20618, 0;

	// end inline asm
	// begin inline asm
	mad.lo.cc.u64 %rd20623, %rd20637, %rd20866, %rd20583;
madc.hi.u64 %rd20624, %rd20637, %rd20866, 0;
add.cc.u64 %rd20623, %rd20623, %rd20618;
addc.u64 %rd20624, %rd20624, 0;

	// end inline asm
	// begin inline asm
	mad.lo.cc.u64 %rd20629, %rd20637, %rd20872, %rd20589;
madc.hi.u64 %rd20630, %rd20637, %rd20872, 0;
add.cc.u64 %rd20629, %rd20629, %rd20624;
addc.u64 %rd20630, %rd20630, 0;

	// end inline asm
	// begin inline asm
	mad.lo.cc.u64 %rd20635, %rd20637, %rd20878, %rd20595;
madc.hi.u64 %rd20636, %rd20637, %rd20878, 0;
add.cc.u64 %rd20635, %rd20635, %rd20630;
addc.u64 %rd20636, %rd20636, 0;

	// end inline asm
	// begin inline asm
	add.cc.u64 %rd20641, %rd20601, %rd20636;
addc.u64 %rd20642, 0, 0;

	// end inline asm
	add.s64 	%rd20683, %rd20602, %rd20642;
	// begin inline asm
	mad.lo.cc.u64 %rd20645, %rd887, %rd884, %rd20611;
madc.hi.u64 %rd20646, %rd887, %rd884, 0;
add.cc.u64 %rd20645, %rd20645, %rd20850;
addc.u64 %rd20646, %rd20646, 0;

	// end inline asm
	// begin inline asm
	mad.lo.cc.u64 %rd20651, %rd886, %rd884, %rd20617;
madc.hi.u64 %rd20652, %rd886, %rd884, 0;
add.cc.u64 %rd20651, %rd20651, %rd20646;
addc.u64 %rd20652, %rd20652, 0;

	// end inline asm
	// begin inline asm
	mad.lo.cc.u64 %rd20657, %rd885, %rd884, %rd20623;
madc.hi.u64 %rd20658, %rd885, %rd884, 0;
add.cc.u64 %rd20657, %rd20657, %rd20652;
addc.u64 %rd20658, %rd20658, 0;

	// end inline asm
	// begin inline asm
	mad.lo.cc.u64 %rd20663, %rd884, %rd884, %rd20629;
madc.hi.u64 %rd20664, %rd884, %rd884, 0;
add.cc.u64 %rd20663, %rd20663, %rd20658;
addc.u64 %rd20664, %rd20664, 0;

	// end inline asm
	// begin inline asm
	mad.lo.cc.u64 %rd20669, %rd883, %rd884, %rd20635;
madc.hi.u64 %rd20670, %rd883, %rd884, 0;
add.cc.u64 %rd20669, %rd20669, %rd20664;
addc.u64 %rd20670, %rd20670, 0;

	// end inline asm
	// begin inline asm
	mad.lo.cc.u64 %rd20675, %rd882, %rd884, %rd20641;
madc.hi.u64 %rd20676, %rd882, %rd884, 0;
add.cc.u64 %rd20675, %rd20675, %rd20670;
addc.u64 %rd20676, %rd20676, 0;

	// end inline asm
	// begin inline asm
	add.cc.u64 %rd20681, %rd20683, %rd20676;
addc.u64 %rd20682, 0, 0;

	// end inline asm
	mul.lo.s64 	%rd20717, %rd20645, -8506173809081122819;
	// begin inline asm
	mad.lo.cc.u64 %rd20685, %rd20717, %rd20848, %rd20645;
madc.hi.u64 %rd20686, %rd20717, %rd20848, 0;
add.cc.u64 %rd20685, %rd20685, %rd20850;
addc.u64 %rd20686, %rd20686, 0;

	// end inline asm
	// begin inline asm
	mad.lo.cc.u64 %rd20691, %rd20717, %rd20854, %rd20651;
madc.hi.u64 %rd20692, %rd20717, %rd20854, 0;
add.cc.u64 %rd20691, %rd20691, %rd20686;
addc.u64 %rd20692, %rd20692, 0;

	// end inline asm
	// begin inline asm
	mad.lo.cc.u64 %rd20697, %rd20717, %rd20860, %rd20657;
madc.hi.u64 %rd20698, %rd20717, %rd20860, 0;
add.cc.u64 %rd20697, %rd20697, %rd20692;
addc.u64 %rd20698, %rd20698, 0;

	// end inline asm
	// begin inline asm
	mad.lo.cc.u64 %rd20703, %rd20717, %rd20866, %rd20663;
madc.hi.u64 %rd20704, %rd20717, %rd20866, 0;
add.cc.u64 %rd20703, %rd20703, %rd20698;
addc.u64 %rd20704, %rd20704, 0;

	// end inline asm
	// begin inline asm
	mad.lo.cc.u64 %rd20709, %rd20717, %rd20872, %rd20669;
madc.hi.u64 %rd20710, %rd20717, %rd20872, 0;
add.cc.u64 %rd20709, %rd20709, %rd20704;
addc.u64 %rd20710, %rd20710, 0;

	// end inline asm
	// begin inline asm
	mad.lo.cc.u64 %rd20715, %rd20717, %rd20878, %rd20675;
madc.hi.u64 %rd20716, %rd20717, %rd20878, 0;
add.cc.u64 %rd20715, %rd20715, %rd20710;
addc.u64 %rd20716, %rd20716, 0;

	// end inline asm
	// begin inline asm
	add.cc.u64 %rd20721, %rd20681, %rd20716;
addc.u64 %rd20722, 0, 0;

	// end inline asm
	add.s64 	%rd20763, %rd20682, %rd20722;
	// begin inline asm
	mad.lo.cc.u64 %rd20725, %rd887, %rd883, %rd20691;
madc.hi.u64 %rd20726, %rd887, %rd883, 0;
add.cc.u64 %rd20725, %rd20725, %rd20850;
addc.u64 %rd20726, %rd20726, 0;

	// end inline asm
	// begin inline asm
	mad.lo.cc.u64 %rd20731, %rd886, %rd883, %rd20697;
madc.hi.u64 %rd20732, %rd886, %rd883, 0;
add.cc.u64 %rd20731, %rd20731, %rd20726;
addc.u64 %rd20732, %rd20732, 0;

	// end inline asm
	// begin inline asm
	mad.lo.cc.u64 %rd20737, %rd885, %rd883, %rd20703;
madc.hi.u64 %rd20738, %rd885, %rd883, 0;
add.cc.u64 %rd20737, %rd20737, %rd20732;
addc.u64 %rd20738, %rd20738, 0;

	// end inline asm
	// begin inline asm
	mad.lo.cc.u64 %rd20743, %rd884, %rd883, %rd20709;
madc.hi.u64 %rd20744, %rd884, %rd883, 0;
add.cc.u64 %rd20743, %rd20743, %rd20738;
addc.u64 %rd20744, %rd20744, 0;

	// end inline asm
	// begin inline asm
	mad.lo.cc.u64 %rd20749, %rd883, %rd883, %rd20715;
madc.hi.u64 %rd20750, %rd883, %rd883, 0;
add.cc.u64 %rd20749, %rd20749, %rd20744;
addc.u64 %rd20750, %rd20750, 0;

	// end inline asm
	// begin inline asm
	mad.lo.cc.u64 %rd20755, %rd882, %rd883, %rd20721;
madc.hi.u64 %rd20756, %rd882, %rd883, 0;
add.cc.u64 %rd20755, %rd20755, %rd20750;
addc.u64 %rd20756, %rd20756, 0;

	// end inline asm
	// begin inline asm
	add.cc.u64 %rd20761, %rd20763, %rd20756;
addc.u64 %rd20762, 0, 0;

	// end inline asm
	mul.lo.s64 	%rd20797, %rd20725, -8506173809081122819;
	// begin inline asm
	mad.lo.cc.u64 %rd20765, %rd20797, %rd20848, %rd20725;
madc.hi.u64 %rd20766, %rd20797, %rd20848, 0;
add.cc.u64 %rd20765, %rd20765, %rd20850;
addc.u64 %rd20766, %rd20766, 0;

	// end inline asm
	// begin inline asm
	mad.lo.cc.u64 %rd20771, %rd20797, %rd20854, %rd20731;
madc.hi.u64 %rd20772, %rd20797, %rd20854, 0;
add.cc.u64 %rd20771, %rd20771, %rd20766;
addc.u64 %rd20772, %rd20772, 0;

	// end inline asm
	// begin inline asm
	mad.lo.cc.u64 %rd20777, %rd20797, %rd20860, %rd20737;
madc.hi.u64 %rd20778, %rd20797, %rd20860, 0;
add.cc.u64 %rd20777, %rd20777, %rd20772;
addc.u64 %rd20778, %rd20778, 0;

	// end inline asm
	// begin inline asm
	mad.lo.cc.u64 %rd20783, %rd20797, %rd20866, %rd20743;
madc.hi.u64 %rd20784, %rd20797, %rd20866, 0;
add.cc.u64 %rd20783, %rd20783, %rd20778;
addc.u64 %rd20784, %rd20784, 0;

	// end inline asm
	// begin inline asm
	mad.lo.cc.u64 %rd20789, %rd20797, %rd20872, %rd20749;
madc.hi.u64 %rd20790, %rd20797, %rd20872, 0;
add.cc.u64 %rd20789, %rd20789, %rd20784;
addc.u64 %rd20790, %rd20790, 0;

	// end inline asm
	// begin inline asm
	mad.lo.cc.u64 %rd20795, %rd20797, %rd20878, %rd20755;
madc.hi.u64 %rd20796, %rd20797, %rd20878, 0;
add.cc.u64 %rd20795, %rd20795, %rd20790;
addc.u64 %rd20796, %rd20796, 0;

	// end inline asm
	// begin inline asm
	add.cc.u64 %rd20801, %rd20761, %rd20796;
addc.u64 %rd20802, 0, 0;

	// end inline asm
	add.s64 	%rd20843, %rd20762, %rd20802;
	// begin inline asm
	mad.lo.cc.u64 %rd20805, %rd887, %rd882, %rd20771;
madc.hi.u64 %rd20806, %rd887, %rd882, 0;
add.cc.u64 %rd20805, %rd20805, %rd20850;
addc.u64 %rd20806, %rd20806, 0;

	// end inline asm
	// begin inline asm
	mad.lo.cc.u64 %rd20811, %rd886, %rd882, %rd20777;
madc.hi.u64 %rd20812, %rd886, %rd882, 0;
add.cc.u64 %rd20811, %rd20811, %rd20806;
addc.u64 %rd20812, %rd20812, 0;

	// end inline asm
	// begin inline asm
	mad.lo.cc.u64 %rd20817, %rd885, %rd882, %rd20783;
madc.hi.u64 %rd20818, %rd885, %rd882, 0;
add.cc.u64 %rd20817, %rd20817, %rd20812;
addc.u64 %rd20818, %rd20818, 0;

	// end inline asm
	// begin inline asm
	mad.lo.cc.u64 %rd20823, %rd884, %rd882, %rd20789;
madc.hi.u64 %rd20824, %rd884, %rd882, 0;
add.cc.u64 %rd20823, %rd20823, %rd20818;
addc.u64 %rd20824, %rd20824, 0;

	// end inline asm
	// begin inline asm
	mad.lo.cc.u64 %rd20829, %rd883, %rd882, %rd20795;
madc.hi.u64 %rd20830, %rd883, %rd882, 0;
add.cc.u64 %rd20829, %rd20829, %rd20824;
addc.u64 %rd20830, %rd20830, 0;

	// end inline asm
	// begin inline asm
	mad.lo.cc.u64 %rd20835, %rd882, %rd882, %rd20801;
madc.hi.u64 %rd20836, %rd882, %rd882, 0;
add.cc.u64 %rd20835, %rd20835, %rd20830;
addc.u64 %rd20836, %rd20836, 0;

	// end inline asm
	// begin inline asm
	add.cc.u64 %rd20841, %rd20843, %rd20836;
addc.u64 %rd20842, 0, 0;

	// end inline asm
	mul.lo.s64 	%rd20877, %rd20805, -8506173809081122819;
	// begin inline asm
	mad.lo.cc.u64 %rd20845, %rd20877, %rd20848, %rd20805;
madc.hi.u64 %rd20846, %rd20877, %rd20848, 0;
add.cc.u64 %rd20845, %rd20845, %rd20850;
addc.u64 %rd20846, %rd20846, 0;

	// end inline asm
	// begin inline asm
	mad.lo.cc.u64 %rd49518, %rd20877, %rd20854, %rd20811;
madc.hi.u64 %rd20852, %rd20877, %rd20854, 0;
add.cc.u64 %rd49518, %rd49518, %rd20846;
addc.u64 %rd20852, %rd20852, 0;

	// end inline asm
	// begin inline asm
	mad.lo.cc.u64 %rd49519, %rd20877, %rd20860, %rd20817;
madc.hi.u64 %rd20858, %rd20877, %rd20860, 0;
add.cc.u64 %rd49519, %rd49519, %rd20852;
addc.u64 %rd20858, %rd20858, 0;

	// end inline asm
	// begin inline asm
	mad.lo.cc.u64 %rd20897, %rd20877, %rd20866, %rd20823;
madc.hi.u64 %rd20864, %rd20877, %rd20866, 0;
add.cc.u64 %rd20897, %rd20897, %rd20858;
addc.u64 %rd20864, %rd20864, 0;

	// end inline asm
	// begin inline asm
	mad.lo.cc.u64 %rd20898, %rd20877, %rd20872, %rd20829;
madc.hi.u64 %rd20870, %rd20877, %rd20872, 0;
add.cc.u64 %rd20898, %rd20898, %rd20864;
addc.u64 %rd20870, %rd20870, 0;

	// end inline asm
	// begin inline asm
	mad.lo.cc.u64 %rd20899, %rd20877, %rd20878, %rd20835;
madc.hi.u64 %rd20876, %rd20877, %rd20878, 0;
add.cc.u64 %rd20899, %rd20899, %rd20870;
addc.u64 %rd20876, %rd20876, 0;

	// end inline asm
	// begin inline asm
	add.cc.u64 %rd20900, %rd20841, %rd20876;
addc.u64 %rd20882, 0, 0;

	// end inline asm
	setp.gt.u64 	%p932, %rd20900, 1873798617647539866;
	@%p932 bra 	$L__BB2_606;
	setp.eq.s64 	%p933, %rd20900, 1873798617647539866;
	mov.u64 	%rd49520, %rd20897;
	mov.u64 	%rd49521, %rd20898;
	mov.u64 	%rd49522, %rd20899;
	mov.u64 	%rd49523, %rd20900;
	@%p933 bra 	$L__BB2_598;
	bra.uni 	$L__BB2_607;
$L__BB2_598:
	setp.gt.u64 	%p934, %rd20899, 5412103778470702295;
	@%p934 bra 	$L__BB2_606;
	setp.ne.s64 	%p935, %rd20899, 5412103778470702295;
	mov.b64 	%rd49523, 1873798617647539866;
	mov.u64 	%rd49520, %rd20897;
	mov.u64 	%rd49521, %rd20898;
	mov.u64 	%rd49522, %rd20899;
	@%p935 bra 	$L__BB2_607;
	setp.gt.u64 	%p936, %rd20898, 7239337960414712511;
	@%p936 bra 	$L__BB2_606;
	setp.ne.s64 	%p937, %rd20898, 7239337960414712511;
	mov.b64 	%rd49522, 5412103778470702295;
	mov.u64 	%rd49520, %rd20897;
	mov.u64 	%rd49521, %rd20898;
	@%p937 bra 	$L__BB2_607;
	setp.gt.u64 	%p938, %rd20897, 7435674573564081700;
	@%p938 bra 	$L__BB2_606;
	setp.ne.s64 	%p939, %rd20897, 7435674573564081700;
	mov.b64 	%rd49521, 7239337960414712511;
	mov.u64 	%rd49520, %rd20897;
	@%p939 bra 	$L__BB2_607;
	setp.gt.u64 	%p940, %rd49519, 2210141511517208575;
	@%p940 bra 	$L__BB2_606;
	setp.ne.s64 	%p941, %rd49519, 2210141511517208575;
	setp.lt.u64 	%p942, %rd49518, -5044313057631688021;
	or.pred  	%p943, %p941, %p942;
	mov.b64 	%rd49520, 7435674573564081700;
	@%p943 bra 	$L__BB2_607;
$L__BB2_606:
	mov.b64 	%rd20901, -5044313057631688021;
	mov.b64 	%rd20902, 2210141511517208575;
	mov.b64 	%rd20903, 7435674573564081700;
	mov.b64 	%rd20904, 7239337960414712511;
	mov.b64 	%rd20905, 5412103778470702295;
	mov.b64 	%rd20906, 1873798617647539866;
	// begin inline asm
	sub.cc.u64 %rd49518, %rd49518, %rd20901;
subc.cc.u64 %rd49519, %rd49519, %rd20902;
subc.cc.u64 %rd20897, %rd20897, %rd20903;
subc.cc.u64 %rd20898, %rd20898, %rd20904;
subc.cc.u64 %rd20899, %rd20899, %rd20905;
subc.u64 %rd20900, %rd20900, %rd20906;

	// end inline asm
	mov.u64 	%rd49520, %rd20897;
	mov.u64 	%rd49521, %rd20898;
	mov.u64 	%rd49522, %rd20899;
	mov.u64 	%rd49523, %rd20900;
$L__BB2_607:
	mov.b64 	%rd21358, 0;
	// begin inline asm
	mad.lo.cc.u64 %rd20913, %rd49518, %rd49518, %rd21358;
madc.hi.u64 %rd20914, %rd49518, %rd49518, 0;
add.cc.u64 %rd20913, %rd20913, %rd21358;
addc.u64 %rd20914, %rd20914, 0;

	// end inline asm
	// begin inline asm
	mad.lo.cc.u64 %rd20919, %rd49519, %rd49518, %rd21358;
madc.hi.u64 %rd20920, %rd49519, %rd49518, 0;
add.cc.u64 %rd20919, %rd20919, %rd20914;
addc.u64 %rd20920, %rd20920, 0;

	// end inline asm
	// begin inline asm
	mad.lo.cc.u64 %rd20925, %rd49520, %rd49518, %rd21358;
madc.hi.u64 %rd20926, %rd49520, %rd49518, 0;
add.cc.u64 %rd20925, %rd20925, %rd20920;
addc.u64 %rd20926, %rd20926, 0;

	// end inline asm
	// begin inline asm
	mad.lo.cc.u64 %rd20931, %rd49521, %rd49518, %rd21358;
madc.hi.u64 %rd20932, %rd49521, %rd49518, 0;
add.cc.u64 %rd20931, %rd20931, %rd20926;
addc.u64 %rd20932, %rd20932, 0;

	// end inline asm
	// begin inline asm
	mad.lo.cc.u64 %rd20937, %rd49522, %rd49518, %rd21358;
madc.hi.u64 %rd20938, %rd49522, %rd49518, 0;
add.cc.u64 %rd20937, %rd20937, %rd20932;
addc.u64 %rd20938, %rd20938, 0;

	// end inline asm
	// begin inline asm
	mad.lo.cc.u64 %rd20943, %rd49523, %rd49518, %rd21358;
madc.hi.u64 %rd20944, %rd49523, %rd49518, 0;
add.cc.u64 %rd20943, %rd20943, %rd20938;
addc.u64 %rd20944, %rd20944, 0;

	// end inline asm
	// begin inline asm
	add.cc.u64 %rd20949, %rd21358, %rd20944;
addc.u64 %rd20950, 0, 0;

	// end inline asm
	mul.lo.s64 	%rd20985, %rd20913, -8506173809081122819;
	mov.b64 	%rd21356, -5044313057631688021;
	// begin inline asm
	mad.lo.cc.u64 %rd20953, %rd20985, %rd21356, %rd20913;
madc.hi.u64 %rd20954, %rd20985, %rd21356, 0;
add.cc.u64 %rd20953, %rd20953, %rd21358;
addc.u64 %rd20954, %rd20954, 0;

	// end inline asm
	mov.b64 	%rd21362, 2210141511517208575;
	// begin inline asm
	mad.lo.cc.u64 %rd20959, %rd20985, %rd21362, %rd20919;
madc.hi.u64 %rd20960, %rd20985, %rd21362, 0;
add.cc.u64 %rd20959, %rd20959, %rd20954;
addc.u64 %rd20960, %rd20960, 0;

	// end inline asm
	mov.b64 	%rd21368, 7435674573564081700;
	// begin inline asm
	mad.lo.cc.u64 %rd20965, %rd20985, %rd21368, %rd20925;
madc.hi.u64 %rd20966, %rd20985, %rd21368, 0;
add.cc.u64 %rd20965, %rd20965, %rd20960;
addc.u64 %rd20966, %rd20966, 0;

	// end inline asm
	mov.b64 	%rd21374, 7239337960414712511;
	// begin inline asm
	mad.lo.cc.u64 %rd20971, %rd20985, %rd21374, %rd20931;
madc.hi.u64 %rd20972, %rd20985, %rd21374, 0;
add.cc.u64 %rd20971, %rd20971, %rd20966;
addc.u64 %rd20972, %rd20972, 0;

	// end inline asm
	mov.b64 	%rd21380, 5412103778470702295;
	// begin inline asm
	mad.lo.cc.u64 %rd20977, %rd20985, %rd21380, %rd20937;
madc.hi.u64 %rd20978, %rd20985, %rd21380, 0;
add.cc.u64 %rd20977, %rd20977, %rd20972;
addc.u64 %rd20978, %rd20978, 0;

	// end inline asm
	mov.b64 	%rd21386, 1873798617647539866;
	// begin inline asm
	mad.lo.cc.u64 %rd20983, %rd20985, %rd21386, %rd20943;
madc.hi.u64 %rd20984, %rd20985, %rd21386, 0;
add.cc.u64 %rd20983, %rd20983, %rd20978;
addc.u64 %rd20984, %rd20984, 0;

	// end inline asm
	// begin inline asm
	add.cc.u64 %rd20989, %rd20949, %rd20984;
addc.u64 %rd20990, 0, 0;

	// end inline asm
	add.s64 	%rd21031, %rd20950, %rd20990;
	// begin inline asm
	mad.lo.cc.u64 %rd20993, %rd49518, %rd49519, %rd20959;
madc.hi.u64 %rd20994, %rd49518, %rd49519, 0;
add.cc.u64 %rd20993, %rd20993, %rd21358;
addc.u64 %rd20994, %rd20994, 0;

	// end inline asm
	// begin inline asm
	mad.lo.cc.u64 %rd20999, %rd49519, %rd49519, %rd20965;
madc.hi.u64 %rd21000, %rd49519, %rd49519, 0;
add.cc.u64 %rd20999, %rd20999, %rd20994;
addc.u64 %rd21000, %rd21000, 0;

	// end inline asm
	// begin inline asm
	mad.lo.cc.u64 %rd21005, %rd49520, %rd49519, %rd20971;
madc.hi.u64 %rd21006, %rd49520, %rd49519, 0;
add.cc.u64 %rd21005, %rd21005, %rd21000;
addc.u64 %rd21006, %rd21006, 0;

	// end inline asm
	// begin inline asm
	mad.lo.cc.u64 %rd21011, %rd49521, %rd49519, %rd20977;
madc.hi.u64 %rd21012, %rd49521, %rd49519, 0;
add.cc.u64 %rd21011, %rd21011, %rd21006;
addc.u64 %rd21012, %rd21012, 0;

	// end inline asm
	// begin inline asm
	mad.lo.cc.u64 %rd21017, %rd49522, %rd49519, %rd20983;
madc.hi.u64 %rd21018, %rd49522, %rd49519, 0;
add.cc.u64 %rd21017, %rd21017, %rd21012;
addc.u64 %rd21018, %rd21018, 0;

	// end inline asm
	// begin inline asm
	mad.lo.cc.u64 %rd21023, %rd49523, %rd49519, %rd20989;
madc.hi.u64 %rd21024, %rd49523, %rd49519, 0;
add.cc.u64 %rd21023, %rd21023, %rd21018;
addc.u64 %rd21024, %rd21024, 0;

	// end inline asm
	// begin inline asm
	add.cc.u64 %rd21029, %rd21031, %rd21024;
addc.u64 %rd21030, 0, 0;

	// end inline asm
	mul.lo.s64 	%rd21065, %rd20993, -8506173809081122819;
	// begin inline asm
	mad.lo.cc.u64 %rd21033, %rd21065, %rd21356, %rd20993;
madc.hi.u64 %rd21034, %rd21065, %rd21356, 0;
add.cc.u64 %rd21033, %rd21033, %rd21358;
addc.u64 %rd21034, %rd21034, 0;

	// end inline asm
	// begin inline asm
	mad.lo.cc.u64 %rd21039, %rd21065, %rd21362, %rd20999;
madc.hi.u64 %rd21040, %rd21065, %rd21362, 0;
add.cc.u64 %rd21039, %rd21039, %rd21034;
addc.u64 %rd21040, %rd21040, 0;

	// end inline asm
	// begin inline asm
	mad.lo.cc.u64 %rd21045, %rd21065, %rd21368, %rd21005;
madc.hi.u64 %rd21046, %rd21065, %rd21368, 0;
add.cc.u64 %rd21045, %rd21045, %rd21040;
addc.u64 %rd21046, %rd21046, 0;

	// end inline asm
	// begin inline asm
	mad.lo.cc.u64 %rd21051, %rd21065, %rd21374, %rd21011;
madc.hi.u64 %rd21052, %rd21065, %rd21374, 0;
add.cc.u64 %rd21051, %rd21051, %rd21046;
addc.u64 %rd21052, %rd21052, 0;

	// end inline asm
	// begin inline asm
	mad.lo.cc.u64 %rd21057, %rd21065, %rd21380, %rd21017;
madc.hi.u64 %rd21058, %rd21065, %rd21380, 0;
add.cc.u64 %rd21057, %rd21057, %rd21052;
addc.u64 %rd21058, %rd21058, 0;

	// end inline asm
	// begin inline asm
	mad.lo.cc.u64 %rd21063, %rd21065, %rd21386, %rd21023;
madc.hi.u64 %rd21064, %rd21065, %rd21386, 0;
add.cc.u64 %rd21063, %rd21063, %rd21058;
addc.u64 %rd21064, %rd21064, 0;

	// end inline asm
	// begin inline asm
	add.cc.u64 %rd21069, %rd21029, %rd21064;
addc.u64 %rd21070, 0, 0;

	// end inline asm
	add.s64 	%rd21111, %rd21030, %rd21070;
	// begin inline asm
	mad.lo.cc.u64 %rd21073, %rd49518, %rd49520, %rd21039;
madc.hi.u64 %rd21074, %rd49518, %rd49520, 0;
add.cc.u64 %rd21073, %rd21073, %rd21358;
addc.u64 %rd21074, %rd21074, 0;

	// end inline asm
	// begin inline asm
	mad.lo.cc.u64 %rd21079, %rd49519, %rd49520, %rd21045;
madc.hi.u64 %rd21080, %rd49519, %rd49520, 0;
add.cc.u64 %rd21079, %rd21079, %rd21074;
addc.u64 %rd21080, %rd21080, 0;

	// end inline asm
	// begin inline asm
	mad.lo.cc.u64 %rd21085, %rd49520, %rd49520, %rd21051;
madc.hi.u64 %rd21086, %rd49520, %rd49520, 0;
add.cc.u64 %rd21085, %rd21085, %rd21080;
addc.u64 %rd21086, %rd21086, 0;

	// end inline asm
	// begin inline asm
	mad.lo.cc.u64 %rd21091, %rd49521, %rd49520, %rd21057;
madc.hi.u64 %rd21092, %rd49521, %rd49520, 0;
add.cc.u64 %rd21091, %rd21091, %rd21086;
addc.u64 %rd21092, %rd21092, 0;

	// end inline asm
	// begin inline asm
	mad.lo.cc.u64 %rd21097, %rd49522, %rd49520, %rd21063;
madc.hi.u64 %rd21098, %rd49522, %rd49520, 0;
add.cc.u64 %rd21097, %rd21097, %rd21092;
addc.u64 %rd21098, %rd21098, 0;

	// end inline asm
	// begin inline asm
	mad.lo.cc.u64 %rd21103, %rd49523, %rd49520, %rd21069;
madc.hi.u64 %rd21104, %rd49523, %rd49520, 0;
add.cc.u64 %rd21103, %rd21103, %rd21098;
addc.u64 %rd21104, %rd21104, 0;

	// end inline asm
	// begin inline asm
	add.cc.u64 %rd21109, %rd21111, %rd21104;
addc.u64 %rd21110, 0, 0;

	// end inline asm
	mul.lo.s64 	%rd21145, %rd21073, -8506173809081122819;
	// begin inline asm
	mad.lo.cc.u64 %rd21113, %rd21145, %rd21356, %rd21073;
madc.hi.u64 %rd21114, %rd21145, %rd21356, 0;
add.cc.u64 %rd21113, %rd21113, %rd21358;
addc.u64 %rd21114, %rd21114, 0;

	// end inline asm
	// begin inline asm
	mad.lo.cc.u64 %rd21119, %rd21145, %rd21362, %rd21079;
madc.hi.u64 %rd21120, %rd21145, %rd21362, 0;
add.cc.u64 %rd21119, %rd21119, %rd21114;
addc.u64 %rd21120, %rd21120, 0;

	// end inline asm
	// begin inline asm
	mad.lo.cc.u64 %rd21125, %rd21145, %rd21368, %rd21085;
madc.hi.u64 %rd21126, %rd21145, %rd21368, 0;
add.cc.u64 %rd21125, %rd21125, %rd21120;
addc.u64 %rd21126, %rd21126, 0;

	// end inline asm
	// begin inline asm
	mad.lo.cc.u64 %rd21131, %rd21145, %rd21374, %rd21091;
madc.hi.u64 %rd21132, %rd21145, %rd21374, 0;
add.cc.u64 %rd21131, %rd21131, %rd21126;
addc.u64 %rd21132, %rd21132, 0;

	// end inline asm
	// begin inline asm
	mad.lo.cc.u64 %rd21137, %rd21145, %rd21380, %rd21097;
madc.hi.u64 %rd21138, %rd21145, %rd21380, 0;
add.cc.u64 %rd21137, %rd21137, %rd21132;
addc.u64 %rd21138, %rd21138, 0;

	// end inline asm
	// begin inline asm
	mad.lo.cc.u64 %rd21143, %rd21145, %rd21386, %rd21103;
madc.hi.u64 %rd21144, %rd21145, %rd21386, 0;
add.cc.u64 %rd21143, %rd21143, %rd21138;
addc.u64 %rd21144, %rd21144, 0;

	// end inline asm
	// begin inline asm
	add.cc.u64 %rd21149, %rd21109, %rd21144;
addc.u64 %rd21150, 0, 0;

	// end inline asm
	add.s64 	%rd21191, %rd21110, %rd21150;
	// begin inline asm
	mad.lo.cc.u64 %rd21153, %rd49518, %rd49521, %rd21119;
madc.hi.u64 %rd21154, %rd49518, %rd49521, 0;
add.cc.u64 %rd21153, %rd21153, %rd21358;
addc.u64 %rd21154, %rd21154, 0;

	// end inline asm
	// begin inline asm
	mad.lo.cc.u64 %rd21159, %rd49519, %rd49521, %rd21125;
madc.hi.u64 %rd21160, %rd49519, %rd49521, 0;
add.cc.u64 %rd21159, %rd21159, %rd21154;
addc.u64 %rd21160, %rd21160, 0;

	// end inline asm
	// begin inline asm
	mad.lo.cc.u64 %rd21165, %rd49520, %rd49521, %rd21131;
madc.hi.u64 %rd21166, %rd49520, %rd49521, 0;
add.cc.u64 %rd21165, %rd21165, %rd21160;
addc.u64 %rd21166, %rd21166, 0;

	// end inline asm
	// begin inline asm
	mad.lo.cc.u64 %rd21171, %rd49521, %rd49521, %rd21137;
madc.hi.u64 %rd21172, %rd49521, %rd49521, 0;
add.cc.u64 %rd21171, %rd21171, %rd21166;
addc.u64 %rd21172, %rd21172, 0;

	// end inline asm
	// begin inline asm
	mad.lo.cc.u64 %rd21177, %rd49522, %rd49521, %rd21143;
madc.hi.u64 %rd21178, %rd49522, %rd49521, 0;
add.cc.u64 %rd21177, %rd21177, %rd21172;
addc.u64 %rd21178, %rd21178, 0;

	// end inline asm
	// begin inline asm
	mad.lo.cc.u64 %rd21183, %rd49523, %rd49521, %rd21149;
madc.hi.u64 %rd21184, %rd49523, %rd49521, 0;
add.cc.u64 %rd21183, %rd21183, %rd21178;
addc.u64 %rd21184, %rd21184, 0;

	// end inline asm
	// begin inline asm
	add.cc.u64 %rd21189, %rd21191, %rd21184;
addc.u64 %rd21190, 0, 0;

	// end inline asm
	mul.lo.s64 	%rd21225, %rd21153, -8506173809081122819;
	// begin inline asm
	mad.lo.cc.u64 %rd21193, %rd21225, %rd21356, %rd21153;
madc.hi.u64 %rd21194, %rd21225, %rd21356, 0;
add.cc.u64 %rd21193, %rd21193, %rd21358;
addc.u64 %rd21194, %rd21194, 0;

	// end inline asm
	// begin inline asm
	mad.lo.cc.u64 %rd21199, %rd21225, %rd21362, %rd21159;
madc.hi.u64 %rd21200, %rd21225, %rd21362, 0;
add.cc.u64 %rd21199, %rd21199, %rd21194;
addc.u64 %rd21200, %rd21200, 0;

	// end inline asm
	// begin inline asm
	mad.lo.cc.u64 %rd21205, %rd21225, %rd21368, %rd21165;
madc.hi.u64 %rd21206, %rd21225, %rd21368, 0;
add.cc.u64 %rd21205, %rd21205, %rd21200;
addc.u64 %rd21206, %rd21206, 0;

	// end inline asm
	// begin inline asm
	mad.lo.cc.u64 %rd21211, %rd21225, %rd21374, %rd21171;
madc.hi.u64 %rd21212, %rd21225, %rd21374, 0;
add.cc.u64 %rd21211, %rd21211, %rd21206;
addc.u64 %rd21212, %rd21212, 0;

	// end inline asm
	// begin inline asm
	mad.lo.cc.u64 %rd21217, %rd21225, %rd21380, %rd21177;
madc.hi.u64 %rd21218, %rd21225, %rd21380, 0;
add.cc.u64 %rd21217, %rd21217, %rd21212;
addc.u64 %rd21218, %rd21218, 0;

	// end inline asm
	// begin inline asm
	mad.lo.cc.u64 %rd21223, %rd21225, %rd21386, %rd21183;
madc.hi.u64 %rd21224, %rd21225, %rd21386, 0;
add.cc.u64 %rd21223, %rd21223, %rd21218;
addc.u64 %rd21224, %rd21224, 0;

	// end inline asm
	// begin inline asm
	add.cc.u64 %rd21229, %rd21189, %rd21224;
addc.u64 %rd21230, 0, 0;

	// end inline asm
	add.s64 	%rd21271, %rd21190, %rd21230;
	// begin inline asm
	mad.lo.cc.u64 %rd21233, %rd49518, %rd49522, %rd21199;
madc.hi.u64 %rd21234, %rd49518, %rd49522, 0;
add.cc.u64 %rd21233, %rd21233, %rd21358;
addc.u64 %rd21234, %rd21234, 0;

	// end inline asm
	// begin inline asm
	mad.lo.cc.u64 %rd21239, %rd49519, %rd49522, %rd21205;
madc.hi.u64 %rd21240, %rd49519, %rd49522, 0;
add.cc.u64 %rd21239, %rd21239, %rd21234;
addc.u64 %rd21240, %rd21240, 0;

	// end inline asm
	// begin inline asm
	mad.lo.cc.u64 %rd21245, %rd49520, %rd49522, %rd21211;
madc.hi.u64 %rd21246, %rd49520, %rd49522, 0;
add.cc.u64 %rd21245, %rd21245, %rd21240;
addc.u64 %rd21246, %rd21246, 0;

	// end inline asm
	// begin inline asm
	mad.lo.cc.u64 %rd21251, %rd49521, %rd49522, %rd21217;
madc.hi.u64 %rd21252, %rd49521, %rd49522, 0;
add.cc.u64 %rd21251, %rd21251, %rd21246;
addc.u64 %rd21252, %rd21252, 0;

	// end inline asm
	// begin inline asm
	mad.lo.cc.u64 %rd21257, %rd49522, %rd49522, %rd21223;
madc.hi.u64 %rd21258, %rd49522, %rd49522, 0;
add.cc.u64 %rd21257, %rd21257, %rd21252;
addc.u64 %rd21258, %rd21258, 0;

	// end inline asm
	// begin inline asm
	mad.lo.cc.u64 %rd21263, %rd49523, %rd49522, %rd21229;
madc.hi.u64 %rd21264, %rd49523, %rd49522, 0;
add.cc.u64 %rd21263, %rd21263, %rd21258;
addc.u64 %rd21264, %rd21264, 0;

	// end inline asm
	// begin inline asm
	add.cc.u64 %rd21269, %rd21271, %rd21264;
addc.u64 %rd21270, 0, 0;

	// end inline asm
	mul.lo.s64 	%rd21305, %rd21233, -8506173809081122819;
	// begin inline asm
	mad.lo.cc.u64 %rd21273, %rd21305, %rd21356, %rd21233;
madc.hi.u64 %rd21274, %rd21305, %rd21356, 0;
add.cc.u64 %rd21273, %rd21273, %rd21358;
addc.u64 %rd21274, %rd21274, 0;

	// end inline asm
	// begin inline asm
	mad.lo.cc.u64 %rd21279, %rd21305, %rd21362, %rd21239;
madc.hi.u64 %rd21280, %rd21305, %rd21362, 0;
add.cc.u64 %rd21279, %rd21279, %rd21274;
addc.u64 %rd21280, %rd21280, 0;

	// end inline asm
	// begin inline asm
	mad.lo.cc.u64 %rd21285, %rd21305, %rd21368, %rd21245;
madc.hi.u64 %rd21286, %rd21305, %rd21368, 0;
add.cc.u64 %rd21285, %rd21285, %rd21280;
addc.u64 %rd21286, %rd21286, 0;

	// end inline asm
	// begin inline asm
	mad.lo.cc.u64 %rd21291, %rd21305, %rd21374, %rd21251;
madc.hi.u64 %rd21292, %rd21305, %rd21374, 0;
add.cc.u64 %rd21291, %rd21291, %rd21286;
addc.u64 %rd21292, %rd21292, 0;

	// end inline asm
	// begin inline asm
	mad.lo.cc.u64 %rd21297, %rd21305, %rd21380, %rd21257;
madc.hi.u64 %rd21298, %rd21305, %rd21380, 0;
add.cc.u64 %rd21297, %rd21297, %rd21292;
addc.u64 %rd21298, %rd21298, 0;

	// end inline asm
	// begin inline asm
	mad.lo.cc.u64 %rd21303, %rd21305, %rd21386, %rd21263;
madc.hi.u64 %rd21304, %rd21305, %rd21386, 0;
add.cc.u64 %rd21303, %rd21303, %rd21298;
addc.u64 %rd21304, %rd21304, 0;

	// end inline asm
	// begin inline asm
	add.cc.u64 %rd21309, %rd21269, %rd21304;
addc.u64 %rd21310, 0, 0;

	// end inline asm
	add.s64 	%rd21351, %rd21270, %rd21310;
	// begin inline asm
	mad.lo.cc.u64 %rd21313, %rd49518, %rd49523, %rd21279;
madc.hi.u64 %rd21314, %rd49518, %rd49523, 0;
add.cc.u64 %rd21313, %rd21313, %rd21358;
addc.u64 %rd21314, %rd21314, 0;

	// end inline asm
	// begin inline asm
	mad.lo.cc.u64 %rd21319, %rd49519, %rd49523, %rd21285;
madc.hi.u64 %rd21320, %rd49519, %rd49523, 0;
add.cc.u64 %rd21319, %rd21319, %rd21314;
addc.u64 %rd21320, %rd21320, 0;

	// end inline asm
	// begin inline asm
	mad.lo.cc.u64 %rd21325, %rd49520, %rd49523, %rd21291;
madc.hi.u64 %rd21326, %rd49520, %rd49523, 0;
add.cc.u64 %rd21325, %rd21325, %rd21320;
addc.u64 %rd21326, %rd21326, 0;

	// end inline asm
	// begin inline asm
	mad.lo.cc.u64 %rd21331, %rd49521, %rd49523, %rd21297;
madc.hi.u64 %rd21332, %rd49521, %rd49523, 0;
add.cc.u64 %rd21331, %rd21331, %rd21326;
addc.u64 %rd21332, %rd21332, 0;

	// end inline asm
	// begin inline asm
	mad.lo.cc.u64 %rd21337, %rd49522, %rd49523, %rd21303;
madc.hi.u64 %rd21338, %rd49522, %rd49523, 0;
add.cc.u64 %rd21337, %rd21337, %rd21332;
addc.u64 %rd21338, %rd21338, 0;

	// end inline asm
	// begin inline asm
	mad.lo.cc.u64 %rd21343, %rd49523, %rd49523, %rd21309;
madc.hi.u64 %rd21344, %rd49523, %rd49523, 0;
add.cc.u64 %rd21343, %rd21343, %rd21338;
addc.u64 %rd21344, %rd21344, 0;

	// end inline asm
	// begin inline asm
	add.cc.u64 %rd21349, %rd21351, %rd21344;
addc.u64 %rd21350, 0, 0;

	// end inline asm
	mul.lo.s64 	%rd21385, %rd21313, -8506173809081122819;
	// begin inline asm
	mad.lo.cc.u64 %rd21353, %rd21385, %rd21356, %rd21313;
madc.hi.u64 %rd21354, %rd21385, %rd21356, 0;
add.cc.u64 %rd21353, %rd21353, %rd21358;
addc.u64 %rd21354, %rd21354, 0;

	// end inline asm
	// begin inline asm
	mad.lo.cc.u64 %rd49524, %rd21385, %rd21362, %rd21319;
madc.hi.u64 %rd21360, %rd21385, %rd21362, 0;
add.cc.u64 %rd49524, %rd49524, %rd21354;
addc.u64 %rd21360, %rd21360, 0;

	// end inline asm
	// begin inline asm
	mad.lo.cc.u64 %rd49525, %rd21385, %rd21368, %rd21325;
madc.hi.u64 %rd21366, %rd21385, %rd21368, 0;
add.cc.u64 %rd49525, %rd49525, %rd21360;
addc.u64 %rd21366, %rd21366, 0;

	// end inline asm
	// begin inline asm
	mad.lo.cc.u64 %rd21405, %rd21385, %rd21374, %rd21331;
madc.hi.u64 %rd21372, %rd21385, %rd21374, 0;
add.cc.u64 %rd21405, %rd21405, %rd21366;
addc.u64 %rd21372, %rd21372, 0;

	// end inline asm
	// begin inline asm
	mad.lo.cc.u64 %rd21406, %rd21385, %rd21380, %rd21337;
madc.hi.u64 %rd21378, %rd21385, %rd21380, 0;
add.cc.u64 %rd21406, %rd21406, %rd21372;
addc.u64 %rd21378, %rd21378, 0;

	// end inline asm
	// begin inline asm
	mad.lo.cc.u64 %rd21407, %rd21385, %rd21386, %rd21343;
madc.hi.u64 %rd21384, %rd21385, %rd21386, 0;
add.cc.u64 %rd21407, %rd21407, %rd21378;
addc.u64 %rd21384, %rd21384, 0;

	// end inline asm
	// begin inline asm
	add.cc.u64 %rd21408, %rd21349, %rd21384;
addc.u64 %rd21390, 0, 0;

	// end inline asm
	setp.gt.u64 	%p944, %rd21408, 1873798617647539866;
	@%p944 bra 	$L__BB2_617;
	setp.eq.s64 	%p945, %rd21408, 1873798617647539866;
	mov.u64 	%rd49526, %rd21405;
	mov.u64 	%rd49527, %rd21406;
	mov.u64 	%rd49528, %rd21407;
	mov.u64 	%rd49529, %rd21408;
	@%p945 bra 	$L__BB2_609;
	bra.uni 	$L__BB2_618;
$L__BB2_609:
	setp.gt.u64 	%p946, %rd21407, 5412103778470702295;
	@%p946 bra 	$L__BB2_617;
	setp.ne.s64 	%p947, %rd21407, 5412103778470702295;
	mov.b64 	%rd49529, 1873798617647539866;
	mov.u64 	%rd49526, %rd21405;
	mov.u64 	%rd49527, %rd21406;
	mov.u64 	%rd49528, %rd21407;
	@%p947 bra 	$L__BB2_618;
	setp.gt.u64 	%p948, %rd21406, 7239337960414712511;
	@%p948 bra 	$L__BB2_617;
	setp.ne.s64 	%p949, %rd21406, 7239337960414712511;
	mov.b64 	%rd49528, 5412103778470702295;
	mov.u64 	%rd49526, %rd21405;
	mov.u64 	%rd49527, %rd21406;
	@%p949 bra 	$L__BB2_618;
	setp.gt.u64 	%p950, %rd21405, 7435674573564081700;
	@%p950 bra 	$L__BB2_617;
	setp.ne.s64 	%p951, %rd21405, 7435674573564081700;
	mov.b64 	%rd49527, 7239337960414712511;
	mov.u64 	%rd49526, %rd21405;
	@%p951 bra 	$L__BB2_618;
	setp.gt.u64 	%p952, %rd49525, 2210141511517208575;
	@%p952 bra 	$L__BB2_617;
	setp.ne.s64 	%p953, %rd49525, 2210141511517208575;
	setp.lt.u64 	%p954, %rd49524, -5044313057631688021;
	or.pred  	%p955, %p953, %p954;
	mov.b64 	%rd49526, 7435674573564081700;
	@%p955 bra 	$L__BB2_618;
$L__BB2_617:
	mov.b64 	%rd21409, -5044313057631688021;
	mov.b64 	%rd21410, 2210141511517208575;
	mov.b64 	%rd21411, 7435674573564081700;
	mov.b64 	%rd21412, 7239337960414712511;
	mov.b64 	%rd21413, 5412103778470702295;
	mov.b64 	%rd21414, 1873798617647539866;
	// begin inline asm
	sub.cc.u64 %rd49524, %rd49524, %rd21409;
subc.cc.u64 %rd49525, %rd49525, %rd21410;
subc.cc.u64 %rd21405, %rd21405, %rd21411;
subc.cc.u64 %rd21406, %rd21406, %rd21412;
subc.cc.u64 %rd21407, %rd21407, %rd21413;
subc.u64 %rd21408, %rd21408, %rd21414;

	// end inline asm
	mov.u64 	%rd49526, %rd21405;
	mov.u64 	%rd49527, %rd21406;
	mov.u64 	%rd49528, %rd21407;
	mov.u64 	%rd49529, %rd21408;
$L__BB2_618:
	// begin inline asm
	add.cc.u64 %rd49530, %rd49530, %rd49518;
addc.cc.u64 %rd49531, %rd49531, %rd49519;
addc.cc.u64 %rd21423, %rd21423, %rd49520;
addc.cc.u64 %rd21424, %rd21424, %rd49521;
addc.cc.u64 %rd21425, %rd21425, %rd49522;
addc.u64 %rd21426, %rd21426, %rd49523;

	// end inline asm
	setp.gt.u64 	%p956, %rd21426, 1873798617647539866;
	@%p956 bra 	$L__BB2_628;
	setp.eq.s64 	%p957, %rd21426, 1873798617647539866;
	mov.u64 	%rd49532, %rd21423;
	mov.u64 	%rd49533, %rd21424;
	mov.u64 	%rd49534, %rd21425;
	mov.u64 	%rd49535, %rd21426;
	@%p957 bra 	$L__BB2_620;
	bra.uni 	$L__BB2_629;
$L__BB2_620:
	setp.gt.u64 	%p958, %rd21425, 5412103778470702295;
	@%p958 bra 	$L__BB2_628;
	setp.ne.s64 	%p959, %rd21425, 5412103778470702295;
	mov.b64 	%rd49535, 1873798617647539866;
	mov.u64 	%rd49532, %rd21423;
	mov.u64 	%rd49533, %rd21424;
	mov.u64 	%rd49534, %rd21425;
	@%p959 bra 	$L__BB2_629;
	setp.gt.u64 	%p960, %rd21424, 7239337960414712511;
	@%p960 bra 	$L__BB2_628;
	setp.ne.s64 	%p961, %rd21424, 7239337960414712511;
	mov.b64 	%rd49534, 5412103778470702295;
	mov.u64 	%rd49532, %rd21423;
	mov.u64 	%rd49533, %rd21424;
	@%p961 bra 	$L__BB2_629;
	setp.gt.u64 	%p962, %rd21423, 7435674573564081700;
	@%p962 bra 	$L__BB2_628;
	setp.ne.s64 	%p963, %rd21423, 7435674573564081700;
	mov.b64 	%rd49533, 7239337960414712511;
	mov.u64 	%rd49532, %rd21423;
	@%p963 bra 	$L__BB2_629;
	setp.gt.u64 	%p964, %rd49531, 2210141511517208575;
	@%p964 bra 	$L__BB2_628;
	setp.ne.s64 	%p965, %rd49531, 2210141511517208575;
	setp.lt.u64 	%p966, %rd49530, -5044313057631688021;
	or.pred  	%p967, %p965, %p966;
	mov.b64 	%rd49532, 7435674573564081700;
	@%p967 bra 	$L__BB2_629;
$L__BB2_628:
	mov.b64 	%rd21455, -5044313057631688021;
	mov.b64 	%rd21456, 2210141511517208575;
	mov.b64 	%rd21457, 7435674573564081700;
	mov.b64 	%rd21458, 7239337960414712511;
	mov.b64 	%rd21459, 5412103778470702295;
	mov.b64 	%rd21460, 1873798617647539866;
	// begin inline asm
	sub.cc.u64 %rd49530, %rd49530, %rd21455;
subc.cc.u64 %rd49531, %rd49531, %rd21456;
subc.cc.u64 %rd21423, %rd21423, %rd21457;
subc.cc.u64 %rd21424, %rd21424, %rd21458;
subc.cc.u64 %rd21425, %rd21425, %rd21459;
subc.u64 %rd21426, %rd21426, %rd21460;

	// end inline asm
	mov.u64 	%rd49532, %rd21423;
	mov.u64 	%rd49533, %rd21424;
	mov.u64 	%rd49534, %rd21425;
	mov.u64 	%rd49535, %rd21426;
$L__BB2_629:
	mov.b64 	%rd21912, 0;
	// begin inline asm
	mad.lo.cc.u64 %rd21467, %rd49530, %rd49530, %rd21912;
madc.hi.u64 %rd21468, %rd49530, %rd49530, 0;
add.cc.u64 %rd21467, %rd21467, %rd21912;
addc.u64 %rd21468, %rd21468, 0;

	// end inline asm
	// begin inline asm
	mad.lo.cc.u64 %rd21473, %rd49531, %rd49530, %rd21912;
madc.hi.u64 %rd21474, %rd49531, %rd49530, 0;
add.cc.u64 %rd21473, %rd21473, %rd21468;
addc.u64 %rd21474, %rd21474, 0;

	// end inline asm
	// begin inline asm
	mad.lo.cc.u64 %rd21479, %rd49532, %rd49530, %rd21912;
madc.hi.u64 %rd21480, %rd49532, %rd49530, 0;
add.cc.u64 %rd21479, %rd21479, %rd21474;
addc.u64 %rd21480, %rd21480, 0;

	// end inline asm
	// begin inline asm
	mad.lo.cc.u64 %rd21485, %rd49533, %rd49530, %rd21912;
madc.hi.u64 %rd21486, %rd49533, %rd49530, 0;
add.cc.u64 %rd21485, %rd21485, %rd21480;
addc.u64 %rd21486, %rd21486, 0;

	// end inline asm
	// begin inline asm
	mad.lo.cc.u64 %rd21491, %rd49534, %rd49530, %rd21912;
madc.hi.u64 %rd21492, %rd49534, %rd49530, 0;
add.cc.u64 %rd21491, %rd21491, %rd21486;
addc.u64 %rd21492, %rd21492, 0;

	// end inline asm
	// begin inline asm
	mad.lo.cc.u64 %rd21497, %rd49535, %rd49530, %rd21912;
madc.hi.u64 %rd21498, %rd49535, %rd49530, 0;
add.cc.u64 %rd21497, %rd21497, %rd21492;
addc.u64 %rd21498, %rd21498, 0;

	// end inline asm
	// begin inline asm
	add.cc.u64 %rd21503, %rd21912, %rd21498;
addc.u64 %rd21504, 0, 0;

	// end inline asm
	mul.lo.s64 	%rd21539, %rd21467, -8506173809081122819;
	mov.b64 	%rd21910, -5044313057631688021;
	// begin inline asm
	mad.lo.cc.u64 %rd21507, %rd21539, %rd21910, %rd21467;
madc.hi.u64 %rd21508, %rd21539, %rd21910, 0;
add.cc.u64 %rd21507, %rd21507, %rd21912;
addc.u64 %rd21508, %rd21508, 0;

	// end inline asm
	mov.b64 	%rd21916, 2210141511517208575;
	// begin inline asm
	mad.lo.cc.u64 %rd21513, %rd21539, %rd21916, %rd21473;
madc.hi.u64 %rd21514, %rd21539, %rd21916, 0;
add.cc.u64 %rd21513, %rd21513, %rd21508;
addc.u64 %rd21514, %rd21514, 0;

	// end inline asm
	mov.b64 	%rd21922, 7435674573564081700;
	// begin inline asm
	mad.lo.cc.u64 %rd21519, %rd21539, %rd21922, %rd21479;
madc.hi.u64 %rd21520, %rd21539, %rd21922, 0;
add.cc.u64 %rd21519, %rd21519, %rd21514;
addc.u64 %rd21520, %rd21520, 0;

	// end inline asm
	mov.b64 	%rd21928, 7239337960414712511;
	// begin inline asm
	mad.lo.cc.u64 %rd21525, %rd21539, %rd21928, %rd21485;
madc.hi.u64 %rd21526, %rd21539, %rd21928, 0;
add.cc.u64 %rd21525, %rd21525, %rd21520;
addc.u64 %rd21526, %rd21526, 0;

	// end inline asm
	mov.b64 	%rd21934, 5412103778470702295;
	// begin inline asm
	mad.lo.cc.u64 %rd21531, %rd21539, %rd21934, %rd21491;
madc.hi.u64 %rd21532, %rd21539, %rd21934, 0;
add.cc.u64 %rd21531, %rd21531, %rd21526;
addc.u64 %rd21532, %rd21532, 0;

	// end inline asm
	mov.b64 	%rd21940, 1873798617647539866;
	// begin inline asm
	mad.lo.cc.u64 %rd21537, %rd21539, %rd21940, %rd21497;
madc.hi.u64 %rd21538, %rd21539, %rd21940, 0;
add.cc.u64 %rd21537, %rd21537, %rd21532;
addc.u64 %rd21538, %rd21538, 0;

	// end inline asm
	// begin inline asm
	add.cc.u64 %rd21543, %rd21503, %rd21538;
addc.u64 %rd21544, 0, 0;

	// end inline asm
	add.s64 	%rd21585, %rd21504, %rd21544;
	// begin inline asm
	mad.lo.cc.u64 %rd21547, %rd49530, %rd49531, %rd21513;
madc.hi.u64 %rd21548, %rd49530, %rd49531, 0;
add.cc.u64 %rd21547, %rd21547, %rd21912;
addc.u64 %rd21548, %rd21548, 0;

	// end inline asm
	// begin inline asm
	mad.lo.cc.u64 %rd21553, %rd49531, %rd49531, %rd21519;
madc.hi.u64 %rd21554, %rd49531, %rd49531, 0;
add.cc.u64 %rd21553, %rd21553, %rd21548;
addc.u64 %rd21554, %rd21554, 0;

	// end inline asm
	// begin inline asm
	mad.lo.cc.u64 %rd21559, %rd49532, %rd49531, %rd21525;
madc.hi.u64 %rd21560, %rd49532, %rd49531, 0;
add.cc.u64 %rd21559, %rd21559, %rd21554;
addc.u64 %rd21560, %rd21560, 0;

	// end inline asm
	// begin inline asm
	mad.lo.cc.u64 %rd21565, %rd49533, %rd49531, %rd21531;
madc.hi.u64 %rd21566, %rd49533, %rd49531, 0;
add.cc.u64 %rd21565, %rd21565, %rd21560;
addc.u64 %rd21566, %rd21566, 0;

	// end inline asm
	// begin inline asm
	mad.lo.cc.u64 %rd21571, %rd49534, %rd49531, %rd21537;
madc.hi.u64 %rd21572, %rd49534, %rd49531, 0;
add.cc.u64 %rd21571, %rd21571, %rd21566;
addc.u64 %rd21572, %rd21572, 0;

	// end inline asm
	// begin inline asm
	mad.lo.cc.u64 %rd21577, %rd49535, %rd49531, %rd21543;
madc.hi.u64 %rd21578, %rd49535, %rd49531, 0;
add.cc.u64 %rd21577, %rd21577, %rd21572;
addc.u64 %rd21578, %rd21578, 0;

	// end inline asm
	// begin inline asm
	add.cc.u64 %rd21583, %rd21585, %rd21578;
addc.u64 %rd21584, 0, 0;

	// end inline asm
	mul.lo.s64 	%rd21619, %rd21547, -8506173809081122819;
	// begin inline asm
	mad.lo.cc.u64 %rd21587, %rd21619, %rd21910, %rd21547;
madc.hi.u64 %rd21588, %rd21619, %rd21910, 0;
add.cc.u64 %rd21587, %rd21587, %rd21912;
addc.u64 %rd21588, %rd21588, 0;

	// end inline asm
	// begin inline asm
	mad.lo.cc.u64 %rd21593, %rd21619, %rd21916, %rd21553;
madc.hi.u64 %rd21594, %rd21619, %rd21916, 0;
add.cc.u64 %rd21593, %rd21593, %rd21588;
addc.u64 %rd21594, %rd21594, 0;

	// end inline asm
	// begin inline asm
	mad.lo.cc.u64 %rd21599, %rd21619, %rd21922, %rd21559;
madc.hi.u64 %rd21600, %rd21619, %rd21922, 0;
add.cc.u64 %rd21599, %rd21599, %rd21594;
addc.u64 %rd21600, %rd21600, 0;

	// end inline asm
	// begin inline asm
	mad.lo.cc.u64 %rd21605, %rd21619, %rd21928, %rd21565;
madc.hi.u64 %rd21606, %rd21619, %rd21928, 0;
add.cc.u64 %rd21605, %rd21605, %rd21600;
addc.u64 %rd21606, %rd21606, 0;

	// end inline asm
	// begin inline asm
	mad.lo.cc.u64 %rd21611, %rd21619, %rd21934, %rd21571;
madc.hi.u64 %rd21612, %rd21619, %rd21934, 0;
add.cc.u64 %rd21611, %rd21611, %rd21606;
addc.u64 %rd21612, %rd21612, 0;

	// end inline asm
	// begin inline asm
	mad.lo.cc.u64 %rd21617, %rd21619, %rd21940, %rd21577;
madc.hi.u64 %rd21618, %rd21619, %rd21940, 0;
add.cc.u64 %rd21617, %rd21617, %rd21612;
addc.u64 %rd21618, %rd21618, 0;

	// end inline asm
	// begin inline asm
	add.cc.u64 %rd21623, %rd21583, %rd21618;
addc.u64 %rd21624, 0, 0;

	// end inline asm
	add.s64 	%rd21665, %rd21584, %rd21624;
	// begin inline asm
	mad.lo.cc.u64 %rd21627, %rd49530, %rd49532, %rd21593;
madc.hi.u64 %rd21628, %rd49530, %rd49532, 0;
add.cc.u64 %rd21627, %rd21627, %rd21912;
addc.u64 %rd21628, %rd21628, 0;

	// end inline asm
	// begin inline asm
	mad.lo.cc.u64 %rd21633, %rd49531, %rd49532, %rd21599;
madc.hi.u64 %rd21634, %rd49531, %rd49532, 0;
add.cc.u64 %rd21633, %rd21633, %rd21628;
addc.u64 %rd21634, %rd21634, 0;

	// end inline asm
	// begin inline asm
	mad.lo.cc.u64 %rd21639, %rd49532, %rd49532, %rd21605;
madc.hi.u64 %rd21640, %rd49532, %rd49532, 0;
add.cc.u64 %rd21639, %rd21639, %rd21634;
addc.u64 %rd21640, %rd21640, 0;

	// end inline asm
	// begin inline asm
	mad.lo.cc.u64 %rd21645, %rd49533, %rd49532, %rd21611;
madc.hi.u64 %rd21646, %rd49533, %rd49532, 0;
add.cc.u64 %rd21645, %rd21645, %rd21640;
addc.u64 %rd21646, %rd21646, 0;

	// end inline asm
	// begin inline asm
	mad.lo.cc.u64 %rd21651, %rd49534, %rd49532, %rd21617;
madc.hi.u64 %rd21652, %rd49534, %rd49532, 0;
add.cc.u64 %rd21651, %rd21651, %rd21646;
addc.u64 %rd21652, %rd21652, 0;

	// end inline asm
	// begin inline asm
	mad.lo.cc.u64 %rd21657, %rd49535, %rd49532, %rd21623;
madc.hi.u64 %rd21658, %rd49535, %rd49532, 0;
add.cc.u64 %rd21657, %rd21657, %rd21652;
addc.u64 %rd21658, %rd21658, 0;

	// end inline asm
	// begin inline asm
	add.cc.u64 %rd21663, %rd21665, %rd21658;
addc.u64 %rd21664, 0, 0;

	// end inline asm
	mul.lo.s64 	%rd21699, %rd21627, -8506173809081122819;
	// begin inline asm
	mad.lo.cc.u64 %rd21667, %rd21699, %rd21910, %rd21627;
madc.hi.u64 %rd21668, %rd21699, %rd21910, 0;
add.cc.u64 %rd21667, %rd21667, %rd21912;
addc.u64 %rd21668, %rd21668, 0;

	// end inline asm
	// begin inline asm
	mad.lo.cc.u64 %rd21673, %rd21699, %rd21916, %rd21633;
madc.hi.u64 %rd21674, %rd21699, %rd21916, 0;
add.cc.u64 %rd21673, %rd21673, %rd21668;
addc.u64 %rd21674, %rd21674, 0;

	// end inline asm
	// begin inline asm
	mad.lo.cc.u64 %rd21679, %rd21699, %rd21922, %rd21639;
madc.hi.u64 %rd21680, %rd21699, %rd21922, 0;
add.cc.u64 %rd21679, %rd21679, %rd21674;
addc.u64 %rd21680, %rd21680, 0;

	// end inline asm
	// begin inline asm
	mad.lo.cc.u64 %rd21685, %rd21699, %rd21928, %rd21645;
madc.hi.u64 %rd21686, %rd21699, %rd21928, 0;
add.cc.u64 %rd21685, %rd21685, %rd21680;
addc.u64 %rd21686, %rd21686, 0;

	// end inline asm
	// begin inline asm
	mad.lo.cc.u64 %rd21691, %rd21699, %rd21934, %rd21651;
madc.hi.u64 %rd21692, %rd21699, %rd21934, 0;
add.cc.u64 %rd21691, %rd21691, %rd21686;
addc.u64 %rd21692, %rd21692, 0;

	// end inline asm
	// begin inline asm
	mad.lo.cc.u64 %rd21697, %rd21699, %rd21940, %rd21657;
madc.hi.u64 %rd21698, %rd21699, %rd21940, 0;
add.cc.u64 %rd21697, %rd21697, %rd21692;
addc.u64 %rd21698, %rd21698, 0;

	// end inline asm
	// begin inline asm
	add.cc.u64 %rd21703, %rd21663, %rd21698;
addc.u64 %rd21704, 0, 0;

	// end inline asm
	add.s64 	%rd21745, %rd21664, %rd21704;
	// begin inline asm
	mad.lo.cc.u64 %rd21707, %rd49530, %rd49533, %rd21673;
madc.hi.u64 %rd21708, %rd49530, %rd49533, 0;
add.cc.u64 %rd21707, %rd21707, %rd21912;
addc.u64 %rd21708, %rd21708, 0;

	// end inline asm
	// begin inline asm
	mad.lo.cc.u64 %rd21713, %rd49531, %rd49533, %rd21679;
madc.hi.u64 %rd21714, %rd49531, %rd49533, 0;
add.cc.u64 %rd21713, %rd21713, %rd21708;
addc.u64 %rd21714, %rd21714, 0;

	// end inline asm
	// begin inline asm
	mad.lo.cc.u64 %rd21719, %rd49532, %rd49533, %rd21685;
madc.hi.u64 %rd21720, %rd49532, %rd49533, 0;
add.cc.u64 %rd21719, %rd21719, %rd21714;
addc.u64 %rd21720, %rd21720, 0;

	// end inline asm
	// begin inline asm
	mad.lo.cc.u64 %rd21725, %rd49533, %rd49533, %rd21691;
madc.hi.u64 %rd21726, %rd49533, %rd49533, 0;
add.cc.u64 %rd21725, %rd21725, %rd21720;
addc.u64 %rd21726, %rd21726, 0;

	// end inline asm
	// begin inline asm
	mad.lo.cc.u64 %rd21731, %rd49534, %rd49533, %rd21697;
madc.hi.u64 %rd21732, %rd49534, %rd49533, 0;
add.cc.u64 %rd21731, %rd21731, %rd21726;
addc.u64 %rd21732, %rd21732, 0;

	// end inline asm
	// begin inline asm
	mad.lo.cc.u64 %rd21737, %rd49535, %rd49533, %rd21703;
madc.hi.u64 %rd21738, %rd49535, %rd49533, 0;
add.cc.u64 %rd21737, %rd21737, %rd21732;
addc.u64 %rd21738, %rd21738, 0;

	// end inline asm
	// begin inline asm
	add.cc.u64 %rd21743, %rd21745, %rd21738;
addc.u64 %rd21744, 0, 0;

	// end inline asm
	mul.lo.s64 	%rd21779, %rd21707, -8506173809081122819;
	// begin inline asm
	mad.lo.cc.u64 %rd21747, %rd21779, %rd21910, %rd21707;
madc.hi.u64 %rd21748, %rd21779, %rd21910, 0;
add.cc.u64 %rd21747, %rd21747, %rd21912;
addc.u64 %rd21748, %rd21748, 0;

	// end inline asm
	// begin inline asm
	mad.lo.cc.u64 %rd21753, %rd21779, %rd21916, %rd21713;
madc.hi.u64 %rd21754, %rd21779, %rd21916, 0;
add.cc.u64 %rd21753, %rd21753, %rd21748;
addc.u64 %rd21754, %rd21754, 0;

	// end inline asm
	// begin inline asm
	mad.lo.cc.u64 %rd21759, %rd21779, %rd21922, %rd21719;
madc.hi.u64 %rd21760, %rd21779, %rd21922, 0;
add.cc.u64 %rd21759, %rd21759, %rd21754;
addc.u64 %rd21760, %rd21760, 0;

	// end inline asm
	// begin inline asm
	mad.lo.cc.u64 %rd21765, %rd21779, %rd21928, %rd21725;
madc.hi.u64 %rd21766, %rd21779, %rd21928, 0;
add.cc.u64 %rd21765, %rd21765, %rd21760;
addc.u64 %rd21766, %rd21766, 0;

	// end inline asm
	// begin inline asm
	mad.lo.cc.u64 %rd21771, %rd21779, %rd21934, %rd21731;
madc.hi.u64 %rd21772, %rd21779, %rd21934, 0;
add.cc.u64 %rd21771, %rd21771, %rd21766;
addc.u64 %rd21772, %rd21772, 0;

	// end inline asm
	// begin inline asm
	mad.lo.cc.u64 %rd21777, %rd21779, %rd21940, %rd21737;
madc.hi.u64 %rd21778, %rd21779, %rd21940, 0;
add.cc.u64 %rd21777, %rd21777, %rd21772;
addc.u64 %rd21778, %rd21778, 0;

	// end inline asm
	// begin inline asm
	add.cc.u64 %rd21783, %rd21743, %rd21778;
addc.u64 %rd21784, 0, 0;

	// end inline asm
	add.s64 	%rd21825, %rd21744, %rd21784;
	// begin inline asm
	mad.lo.cc.u64 %rd21787, %rd49530, %rd49534, %rd21753;
madc.hi.u64 %rd21788, %rd49530, %rd49534, 0;
add.cc.u64 %rd21787, %rd21787, %rd21912;
addc.u64 %rd21788, %rd21788, 0;

	// end inline asm
	// begin inline asm
	mad.lo.cc.u64 %rd21793, %rd49531, %rd49534, %rd21759;
madc.hi.u64 %rd21794, %rd49531, %rd49534, 0;
add.cc.u64 %rd21793, %rd21793, %rd21788;
addc.u64 %rd21794, %rd21794, 0;

	// end inline asm
	// begin inline asm
	mad.lo.cc.u64 %rd21799, %rd49532, %rd49534, %rd21765;
madc.hi.u64 %rd21800, %rd49532, %rd49534, 0;
add.cc.u64 %rd21799, %rd21799, %rd21794;
addc.u64 %rd21800, %rd21800, 0;

	// end inline asm
	// begin inline asm
	mad.lo.cc.u64 %rd21805, %rd49533, %rd49534, %rd21771;
madc.hi.u64 %rd21806, %rd49533, %rd49534, 0;
add.cc.u64 %rd21805, %rd21805, %rd21800;
addc.u64 %rd21806, %rd21806, 0;

	// end inline asm
	// begin inline asm
	mad.lo.cc.u64 %rd21811, %rd49534, %rd49534, %rd21777;
madc.hi.u64 %rd21812, %rd49534, %rd49534, 0;
add.cc.u64 %rd21811, %rd21811, %rd21806;
addc.u64 %rd21812, %rd21812, 0;

	// end inline asm
	// begin inline asm
	mad.lo.cc.u64 %rd21817, %rd49535, %rd49534, %rd21783;
madc.hi.u64 %rd21818, %rd49535, %rd49534, 0;
add.cc.u64 %rd21817, %rd21817, %rd21812;
addc.u64 %rd21818, %rd21818, 0;

	// end inline asm
	// begin inline asm
	add.cc.u64 %rd21823, %rd21825, %rd21818;
addc.u64 %rd21824, 0, 0;

	// end inline asm
	mul.lo.s64 	%rd21859, %rd21787, -8506173809081122819;
	// begin inline asm
	mad.lo.cc.u64 %rd21827, %rd21859, %rd21910, %rd21787;
madc.hi.u64 %rd21828, %rd21859, %rd21910, 0;
add.cc.u64 %rd21827, %rd21827, %rd21912;
addc.u64 %rd21828, %rd21828, 0;

	// end inline asm
	// begin inline asm
	mad.lo.cc.u64 %rd21833, %rd21859, %rd21916, %rd21793;
madc.hi.u64 %rd21834, %rd21859, %rd21916, 0;
add.cc.u64 %rd21833, %rd21833, %rd21828;
addc.u64 %rd21834, %rd21834, 0;

	// end inline asm
	// begin inline asm
	mad.lo.cc.u64 %rd21839, %rd21859, %rd21922, %rd21799;
madc.hi.u64 %rd21840, %rd21859, %rd21922, 0;
add.cc.u64 %rd21839, %rd21839, %rd21834;
addc.u64 %rd21840, %rd21840, 0;

	// end inline asm
	// begin inline asm
	mad.lo.cc.u64 %rd21845, %rd21859, %rd21928, %rd21805;
madc.hi.u64 %rd21846, %rd21859, %rd21928, 0;
add.cc.u64 %rd21845, %rd21845, %rd21840;
addc.u64 %rd21846, %rd21846, 0;

	// end inline asm
	// begin inline asm
	mad.lo.cc.u64 %rd21851, %rd21859, %rd21934, %rd21811;
madc.hi.u64 %rd21852, %rd21859, %rd21934, 0;
add.cc.u64 %rd21851, %rd21851, %rd21846;
addc.u64 %rd21852, %rd21852, 0;

	// end inline asm
	// begin inline asm
	mad.lo.cc.u64 %rd21857, %rd21859, %rd21940, %rd21817;
madc.hi.u64 %rd21858, %rd21859, %rd21940, 0;
add.cc.u64 %rd21857, %rd21857, %rd21852;
addc.u64 %rd21858, %rd21858, 0;

	// end inline asm
	// begin inline asm
	add.cc.u64 %rd21863, %rd21823, %rd21858;
addc.u64 %rd21864, 0, 0;

	// end inline asm
	add.s64 	%rd21905, %rd21824, %rd21864;
	// begin inline asm
	mad.lo.cc.u64 %rd21867, %rd49530, %rd49535, %rd21833;
madc.hi.u64 %rd21868, %rd49530, %rd49535, 0;
add.cc.u64 %rd21867, %rd21867, %rd21912;
addc.u64 %rd21868, %rd21868, 0;

	// end inline asm
	// begin inline asm
	mad.lo.cc.u64 %rd21873, %rd49531, %rd49535, %rd21839;
madc.hi.u64 %rd21874, %rd49531, %rd49535, 0;
add.cc.u64 %rd21873, %rd21873, %rd21868;
addc.u64 %rd21874, %rd21874, 0;

	// end inline asm
	// begin inline asm
	mad.lo.cc.u64 %rd21879, %rd49532, %rd49535, %rd21845;
madc.hi.u64 %rd21880, %rd49532, %rd49535, 0;
add.cc.u64 %rd21879, %rd21879, %rd21874;
addc.u64 %rd21880, %rd21880, 0;

	// end inline asm
	// begin inline asm
	mad.lo.cc.u64 %rd21885, %rd49533, %rd49535, %rd21851;
madc.hi.u64 %rd21886, %rd49533, %rd49535, 0;
add.cc.u64 %rd21885, %rd21885, %rd21880;
addc.u64 %rd21886, %rd21886, 0;

	// end inline asm
	// begin inline asm
	mad.lo.cc.u64 %rd21891, %rd49534, %rd49535, %rd21857;
madc.hi.u64 %rd21892, %rd49534, %rd49535, 0;
add.cc.u64 %rd21891, %rd21891, %rd21886;
addc.u64 %rd21892, %rd21892, 0;

	// end inline asm
	// begin inline asm
	mad.lo.cc.u64 %rd21897, %rd49535, %rd49535, %rd21863;
madc.hi.u64 %rd21898, %rd49535, %rd49535, 0;
add.cc.u64 %rd21897, %rd21897, %rd21892;
addc.u64 %rd21898, %rd21898, 0;

	// end inline asm
	// begin inline asm
	add.cc.u64 %rd21903, %rd21905, %rd21898;
addc.u64 %rd21904, 0, 0;

	// end inline asm
	mul.lo.s64 	%rd21939, %rd21867, -8506173809081122819;
	// begin inline asm
	mad.lo.cc.u64 %rd21907, %rd21939, %rd21910, %rd21867;
madc.hi.u64 %rd21908, %rd21939, %rd21910, 0;
add.cc.u64 %rd21907, %rd21907, %rd21912;
addc.u64 %rd21908, %rd21908, 0;

	// end inline asm
	// begin inline asm
	mad.lo.cc.u64 %rd49536, %rd21939, %rd21916, %rd21873;
madc.hi.u64 %rd21914, %rd21939, %rd21916, 0;
add.cc.u64 %rd49536, %rd49536, %rd21908;
addc.u64 %rd21914, %rd21914, 0;

	// end inline asm
	// begin inline asm
	mad.lo.cc.u64 %rd49537, %rd21939, %rd21922, %rd21879;
madc.hi.u64 %rd21920, %rd21939, %rd21922, 0;
add.cc.u64 %rd49537, %rd49537, %rd21914;
addc.u64 %rd21920, %rd21920, 0;

	// end inline asm
	// begin inline asm
	mad.lo.cc.u64 %rd21959, %rd21939, %rd21928, %rd21885;
madc.hi.u64 %rd21926, %rd21939, %rd21928, 0;
add.cc.u64 %rd21959, %rd21959, %rd21920;
addc.u64 %rd21926, %rd21926, 0;

	// end inline asm
	// begin inline asm
	mad.lo.cc.u64 %rd21960, %rd21939, %rd21934, %rd21891;
madc.hi.u64 %rd21932, %rd21939, %rd21934, 0;
add.cc.u64 %rd21960, %rd21960, %rd21926;
addc.u64 %rd21932, %rd21932, 0;

	// end inline asm
	// begin inline asm
	mad.lo.cc.u64 %rd21961, %rd21939, %rd21940, %rd21897;
madc.hi.u64 %rd21938, %rd21939, %rd21940, 0;
add.cc.u64 %rd21961, %rd21961, %rd21932;
addc.u64 %rd21938, %rd21938, 0;

	// end inline asm
	// begin inline asm
	add.cc.u64 %rd21962, %rd21903, %rd21938;
addc.u64 %rd21944, 0, 0;

	// end inline asm
	setp.gt.u64 	%p968, %rd21962, 1873798617647539866;
	@%p968 bra 	$L__BB2_639;
	setp.eq.s64 	%p969, %rd21962, 1873798617647539866;
	mov.u64 	%rd49538, %rd21959;
	mov.u64 	%rd49539, %rd21960;
	mov.u64 	%rd49540, %rd21961;
	mov.u64 	%rd49541, %rd21962;
	@%p969 bra 	$L__BB2_631;
	bra.uni 	$L__BB2_640;
$L__BB2_631:
	setp.gt.u64 	%p970, %rd21961, 5412103778470702295;
	@%p970 bra 	$L__BB2_639;
	setp.ne.s64 	%p971, %rd21961, 5412103778470702295;
	mov.b64 	%rd49541, 1873798617647539866;
	mov.u64 	%rd49538, %rd21959;
	mov.u64 	%rd49539, %rd21960;
	mov.u64 	%rd49540, %rd21961;
	@%p971 bra 	$L__BB2_640;
	setp.gt.u64 	%p972, %rd21960, 7239337960414712511;
	@%p972 bra 	$L__BB2_639;
	setp.ne.s64 	%p973, %rd21960, 7239337960414712511;
	mov.b64 	%rd49540, 5412103778470702295;
	mov.u64 	%rd49538, %rd21959;
	mov.u64 	%rd49539, %rd21960;
	@%p973 bra 	$L__BB2_640;
	setp.gt.u64 	%p974, %rd21959, 7435674573564081700;
	@%p974 bra 	$L__BB2_639;
	setp.ne.s64 	%p975, %rd21959, 7435674573564081700;
	mov.b64 	%rd49539, 7239337960414712511;
	mov.u64 	%rd49538, %rd21959;
	@%p975 bra 	$L__BB2_640;
	setp.gt.u64 	%p976, %rd49537, 2210141511517208575;
	@%p976 bra 	$L__BB2_639;
	setp.ne.s64 	%p977, %rd49537, 2210141511517208575;
	setp.lt.u64 	%p978, %rd49536, -5044313057631688021;
	or.pred  	%p979, %p977, %p978;
	mov.b64 	%rd49538, 7435674573564081700;
	@%p979 bra 	$L__BB2_640;
$L__BB2_639:
	mov.b64 	%rd21963, -5044313057631688021;
	mov.b64 	%rd21964, 2210141511517208575;
	mov.b64 	%rd21965, 7435674573564081700;
	mov.b64 	%rd21966, 7239337960414712511;
	mov.b64 	%rd21967, 5412103778470702295;
	mov.b64 	%rd21968, 1873798617647539866;
	// begin inline asm
	sub.cc.u64 %rd49536, %rd49536, %rd21963;
subc.cc.u64 %rd49537, %rd49537, %rd21964;
subc.cc.u64 %rd21959, %rd21959, %rd21965;
subc.cc.u64 %rd21960, %rd21960, %rd21966;
subc.cc.u64 %rd21961, %rd21961, %rd21967;
subc.u64 %rd21962, %rd21962, %rd21968;

	// end inline asm
	mov.u64 	%rd49538, %rd21959;
	mov.u64 	%rd49539, %rd21960;
	mov.u64 	%rd49540, %rd21961;
	mov.u64 	%rd49541, %rd21962;
$L__BB2_640:
	mov.u64 	%rd49546, %rd49540;
	mov.u64 	%rd49543, %rd49537;
	mov.u64 	%rd49545, %rd49539;
	mov.u64 	%rd49547, %rd49541;
	mov.u64 	%rd49542, %rd49536;
	mov.u64 	%rd49544, %rd49538;
	// begin inline asm
	sub.cc.u64 %rd49542, %rd49542, %rd49512;
subc.cc.u64 %rd49543, %rd49543, %rd49513;
subc.cc.u64 %rd49544, %rd49544, %rd49514;
subc.cc.u64 %rd49545, %rd49545, %rd49515;
subc.cc.u64 %rd49546, %rd49546, %rd49516;
subc.u64 %rd49547, %rd49547, %rd49517;

	// end inline asm
	setp.gt.u64 	%p980, %rd49541, %rd49517;
	@%p980 bra 	$L__BB2_651;
	setp.ge.u64 	%p981, %rd49541, %rd49517;
	@%p981 bra 	$L__BB2_642;
	bra.uni 	$L__BB2_650;
$L__BB2_642:
	setp.gt.u64 	%p982, %rd49540, %rd49516;
	@%p982 bra 	$L__BB2_651;
	setp.lt.u64 	%p983, %rd49540, %rd49516;
	@%p983 bra 	$L__BB2_650;
	setp.gt.u64 	%p984, %rd49539, %rd49515;
	@%p984 bra 	$L__BB2_651;
	setp.lt.u64 	%p985, %rd49539, %rd49515;
	@%p985 bra 	$L__BB2_650;
	setp.gt.u64 	%p986, %rd49538, %rd49514;
	@%p986 bra 	$L__BB2_651;
	setp.lt.u64 	%p987, %rd49538, %rd49514;
	@%p987 bra 	$L__BB2_650;
	setp.gt.u64 	%p988, %rd49537, %rd49513;
	@%p988 bra 	$L__BB2_651;
	setp.lt.u64 	%p989, %rd49537, %rd49513;
	setp.lt.u64 	%p990, %rd49536, %rd49512;
	or.pred  	%p991, %p989, %p990;
	@%p991 bra 	$L__BB2_650;
	bra.uni 	$L__BB2_651;
$L__BB2_650:
	mov.b64 	%rd21999, -5044313057631688021;
	mov.b64 	%rd22000, 2210141511517208575;
	mov.b64 	%rd22001, 7435674573564081700;
	mov.b64 	%rd22002, 7239337960414712511;
	mov.b64 	%rd22003, 5412103778470702295;
	mov.b64 	%rd22004, 1873798617647539866;
	// begin inline asm
	add.cc.u64 %rd49542, %rd49542, %rd21999;
addc.cc.u64 %rd49543, %rd49543, %rd22000;
addc.cc.u64 %rd49544, %rd49544, %rd22001;
addc.cc.u64 %rd49545, %rd49545, %rd22002;
addc.cc.u64 %rd49546, %rd49546, %rd22003;
addc.u64 %rd49547, %rd49547, %rd22004;

	// end inline asm
$L__BB2_651:
	mov.u64 	%rd49553, %rd49547;
	mov.u64 	%rd49548, %rd49542;
	mov.u64 	%rd49550, %rd49544;
	mov.u64 	%rd49552, %rd49546;
	mov.u64 	%rd49549, %rd49543;
	mov.u64 	%rd49551, %rd49545;
	// begin inline asm
	sub.cc.u64 %rd49548, %rd49548, %rd49524;
subc.cc.u64 %rd49549, %rd49549, %rd49525;
subc.cc.u64 %rd49550, %rd49550, %rd49526;
subc.cc.u64 %rd49551, %rd49551, %rd49527;
subc.cc.u64 %rd49552, %rd49552, %rd49528;
subc.u64 %rd49553, %rd49553, %rd49529;

	// end inline asm
	setp.gt.u64 	%p992, %rd49547, %rd49529;
	@%p992 bra 	$L__BB2_662;
	setp.ge.u64 	%p993, %rd49547, %rd49529;
	@%p993 bra 	$L__BB2_653;
	bra.uni 	$L__BB2_661;
$L__BB2_653:
	setp.gt.u64 	%p994, %rd49546, %rd49528;
	@%p994 bra 	$L__BB2_662;
	setp.lt.u64 	%p995, %rd49546, %rd49528;
	@%p995 bra 	$L__BB2_661;
	setp.gt.u64 	%p996, %rd49545, %rd49527;
	@%p996 bra 	$L__BB2_662;
	setp.lt.u64 	%p997, %rd49545, %rd49527;
	@%p997 bra 	$L__BB2_661;
	setp.gt.u64 	%p998, %rd49544, %rd49526;
	@%p998 bra 	$L__BB2_662;
	setp.lt.u64 	%p999, %rd49544, %rd49526;
	@%p999 bra 	$L__BB2_661;
	setp.gt.u64 	%p1000, %rd49543, %rd49525;
	@%p1000 bra 	$L__BB2_662;
	setp.lt.u64 	%p1001, %rd49543, %rd49525;
	setp.lt.u64 	%p1002, %rd49542, %rd49524;
	or.pred  	%p1003, %p1001, %p1002;
	@%p1003 bra 	$L__BB2_661;
	bra.uni 	$L__BB2_662;
$L__BB2_661:
	mov.b64 	%rd22035, -5044313057631688021;
	mov.b64 	%rd22036, 2210141511517208575;
	mov.b64 	%rd22037, 7435674573564081700;
	mov.b64 	%rd22038, 7239337960414712511;
	mov.b64 	%rd22039, 5412103778470702295;
	mov.b64 	%rd22040, 1873798617647539866;
	// begin inline asm
	add.cc.u64 %rd49548, %rd49548, %rd22035;
addc.cc.u64 %rd49549, %rd49549, %rd22036;
addc.cc.u64 %rd49550, %rd49550, %rd22037;
addc.cc.u64 %rd49551, %rd49551, %rd22038;
addc.cc.u64 %rd49552, %rd49552, %rd22039;
addc.u64 %rd49553, %rd49553, %rd22040;

	// end inline asm
$L__BB2_662:
	mov.b64 	{%r477, %r478}, %rd49553;
	mov.b64 	{%r479, %r480}, %rd49552;
	shf.l.wrap.b32 	%r481, %r480, %r477, 1;
	shf.l.wrap.b32 	%r482, %r477, %r478, 1;
	mov.b64 	%rd22062, {%r481, %r482};
	mov.b64 	{%r483, %r484}, %rd49551;
	shf.l.wrap.b32 	%r485, %r484, %r479, 1;
	shf.l.wrap.b32 	%r486, %r479, %r480, 1;
	mov.b64 	%rd22061, {%r485, %r486};
	mov.b64 	{%r487, %r488}, %rd49550;
	shf.l.wrap.b32 	%r489, %r488, %r483, 1;
	shf.l.wrap.b32 	%r490, %r483, %r484, 1;
	mov.b64 	%rd22060, {%r489, %r490};
	mov.b64 	{%r491, %r492}, %rd49549;
	shf.l.wrap.b32 	%r493, %r492, %r487, 1;
	shf.l.wrap.b32 	%r494, %r487, %r488, 1;
	mov.b64 	%rd22059, {%r493, %r494};
	mov.b64 	{%r495, %r496}, %rd49548;
	shf.l.wrap.b32 	%r497, %r496, %r491, 1;
	shf.l.wrap.b32 	%r498, %r491, %r492, 1;
	mov.b64 	%rd49555, {%r497, %r498};
	shl.b64 	%rd49554, %rd49548, 1;
	setp.gt.u64 	%p1004, %rd22062, 1873798617647539866;
	@%p1004 bra 	$L__BB2_672;
	setp.eq.s64 	%p1005, %rd22062, 1873798617647539866;
	mov.u64 	%rd49556, %rd22059;
	mov.u64 	%rd49557, %rd22060;
	mov.u64 	%rd49558, %rd22061;
	mov.u64 	%rd49559, %rd22062;
	@%p1005 bra 	$L__BB2_664;
	bra.uni 	$L__BB2_673;
$L__BB2_664:
	setp.gt.u64 	%p1006, %rd22061, 5412103778470702295;
	@%p1006 bra 	$L__BB2_672;
	setp.ne.s64 	%p1007, %rd22061, 5412103778470702295;
	mov.b64 	%rd49559, 1873798617647539866;
	mov.u64 	%rd49556, %rd22059;
	mov.u64 	%rd49557, %rd22060;
	mov.u64 	%rd49558, %rd22061;
	@%p1007 bra 	$L__BB2_673;
	setp.gt.u64 	%p1008, %rd22060, 7239337960414712511;
	@%p1008 bra 	$L__BB2_672;
	setp.ne.s64 	%p1009, %rd22060, 7239337960414712511;
	mov.b64 	%rd49558, 5412103778470702295;
	mov.u64 	%rd49556, %rd22059;
	mov.u64 	%rd49557, %rd22060;
	@%p1009 bra 	$L__BB2_673;
	setp.gt.u64 	%p1010, %rd22059, 7435674573564081700;
	@%p1010 bra 	$L__BB2_672;
	setp.ne.s64 	%p1011, %rd22059, 7435674573564081700;
	mov.b64 	%rd49557, 7239337960414712511;
	mov.u64 	%rd49556, %rd22059;
	@%p1011 bra 	$L__BB2_673;
	setp.gt.u64 	%p1012, %rd49555, 2210141511517208575;
	@%p1012 bra 	$L__BB2_672;
	setp.ne.s64 	%p1013, %rd49555, 2210141511517208575;
	setp.lt.u64 	%p1014, %rd49554, -5044313057631688020;
	or.pred  	%p1015, %p1013, %p1014;
	mov.b64 	%rd49556, 7435674573564081700;
	@%p1015 bra 	$L__BB2_673;
$L__BB2_672:
	mov.b64 	%rd22063, -5044313057631688021;
	mov.b64 	%rd22064, 2210141511517208575;
	mov.b64 	%rd22065, 7435674573564081700;
	mov.b64 	%rd22066, 7239337960414712511;
	mov.b64 	%rd22067, 5412103778470702295;
	mov.b64 	%rd22068, 1873798617647539866;
	// begin inline asm
	sub.cc.u64 %rd49554, %rd49554, %rd22063;
subc.cc.u64 %rd49555, %rd49555, %rd22064;
subc.cc.u64 %rd22059, %rd22059, %rd22065;
subc.cc.u64 %rd22060, %rd22060, %rd22066;
subc.cc.u64 %rd22061, %rd22061, %rd22067;
subc.u64 %rd22062, %rd22062, %rd22068;

	// end inline asm
	mov.u64 	%rd49556, %rd22059;
	mov.u64 	%rd49557, %rd22060;
	mov.u64 	%rd49558, %rd22061;
	mov.u64 	%rd49559, %rd22062;
$L__BB2_673:
	mov.b64 	{%r499, %r500}, %rd49517;
	mov.b64 	{%r501, %r502}, %rd49516;
	shf.l.wrap.b32 	%r503, %r502, %r499, 1;
	shf.l.wrap.b32 	%r504, %r499, %r500, 1;
	mov.b64 	%rd22090, {%r503, %r504};
	mov.b64 	{%r505, %r506}, %rd49515;
	shf.l.wrap.b32 	%r507, %r506, %r501, 1;
	shf.l.wrap.b32 	%r508, %r501, %r502, 1;
	mov.b64 	%rd22089, {%r507, %r508};
	mov.b64 	{%r509, %r510}, %rd49514;
	shf.l.wrap.b32 	%r511, %r510, %r505, 1;
	shf.l.wrap.b32 	%r512, %r505, %r506, 1;
	mov.b64 	%rd22088, {%r511, %r512};
	mov.b64 	{%r513, %r514}, %rd49513;
	shf.l.wrap.b32 	%r515, %r514, %r509, 1;
	shf.l.wrap.b32 	%r516, %r509, %r510, 1;
	mov.b64 	%rd22087, {%r515, %r516};
	mov.b64 	{%r517, %r518}, %rd49512;
	shf.l.wrap.b32 	%r519, %r518, %r513, 1;
	shf.l.wrap.b32 	%r520, %r513, %r514, 1;
	mov.b64 	%rd49567, {%r519, %r520};
	shl.b64 	%rd49566, %rd49512, 1;
	setp.gt.u64 	%p1016, %rd22090, 1873798617647539866;
	@%p1016 bra 	$L__BB2_683;
	setp.eq.s64 	%p1017, %rd22090, 1873798617647539866;
	mov.u64 	%rd49562, %rd22087;
	mov.u64 	%rd49563, %rd22088;
	mov.u64 	%rd49564, %rd22089;
	mov.u64 	%rd49565, %rd22090;
	@%p1017 bra 	$L__BB2_675;
	bra.uni 	$L__BB2_684;
$L__BB2_675:
	setp.gt.u64 	%p1018, %rd22089, 5412103778470702295;
	@%p1018 bra 	$L__BB2_683;
	setp.ne.s64 	%p1019, %rd22089, 5412103778470702295;
	mov.b64 	%rd49565, 1873798617647539866;
	mov.u64 	%rd49562, %rd22087;
	mov.u64 	%rd49563, %rd22088;
	mov.u64 	%rd49564, %rd22089;
	@%p1019 bra 	$L__BB2_684;
	setp.gt.u64 	%p1020, %rd22088, 7239337960414712511;
	@%p1020 bra 	$L__BB2_683;
	setp.ne.s64 	%p1021, %rd22088, 7239337960414712511;
	mov.b64 	%rd49564, 5412103778470702295;
	mov.u64 	%rd49562, %rd22087;
	mov.u64 	%rd49563, %rd22088;
	@%p1021 bra 	$L__BB2_684;
	setp.gt.u64 	%p1022, %rd22087, 7435674573564081700;
	@%p1022 bra 	$L__BB2_683;
	setp.ne.s64 	%p1023, %rd22087, 7435674573564081700;
	mov.b64 	%rd49563, 7239337960414712511;
	mov.u64 	%rd49562, %rd22087;
	@%p1023 bra 	$L__BB2_684;
	setp.gt.u64 	%p1024, %rd49567, 2210141511517208575;
	@%p1024 bra 	$L__BB2_683;
	setp.ne.s64 	%p1025, %rd49567, 2210141511517208575;
	setp.lt.u64 	%p1026, %rd49566, -5044313057631688020;
	or.pred  	%p1027, %p1025, %p1026;
	mov.b64 	%rd49562, 7435674573564081700;
	@%p1027 bra 	$L__BB2_684;
$L__BB2_683:
	mov.b64 	%rd22091, -5044313057631688021;
	mov.b64 	%rd22092, 2210141511517208575;
	mov.b64 	%rd22093, 7435674573564081700;
	mov.b64 	%rd22094, 7239337960414712511;
	mov.b64 	%rd22095, 5412103778470702295;
	mov.b64 	%rd22096, 1873798617647539866;
	// begin inline asm
	sub.cc.u64 %rd49566, %rd49566, %rd22091;
subc.cc.u64 %rd49567, %rd49567, %rd22092;
subc.cc.u64 %rd22087, %rd22087, %rd22093;
subc.cc.u64 %rd22088, %rd22088, %rd22094;
subc.cc.u64 %rd22089, %rd22089, %rd22095;
subc.u64 %rd22090, %rd22090, %rd22096;

	// end inline asm
	mov.u64 	%rd49562, %rd22087;
	mov.u64 	%rd49563, %rd22088;
	mov.u64 	%rd49564, %rd22089;
	mov.u64 	%rd49565, %rd22090;
$L__BB2_684:
	// begin inline asm
	add.cc.u64 %rd49566, %rd49566, %rd49512;
addc.cc.u64 %rd49567, %rd49567, %rd49513;
addc.cc.u64 %rd49562, %rd49562, %rd49514;
addc.cc.u64 %rd49563, %rd49563, %rd49515;
addc.cc.u64 %rd49564, %rd49564, %rd49516;
addc.u64 %rd49565, %rd49565, %rd49517;

	// end inline asm
	setp.gt.u64 	%p1028, %rd49565, 1873798617647539866;
	@%p1028 bra 	$L__BB2_694;
	setp.eq.s64 	%p1029, %rd49565, 1873798617647539866;
	mov.u64 	%rd49568, %rd49562;
	mov.u64 	%rd49569, %rd49563;
	mov.u64 	%rd49570, %rd49564;
	mov.u64 	%rd49571, %rd49565;
	@%p1029 bra 	$L__BB2_686;
	bra.uni 	$L__BB2_695;
$L__BB2_686:
	setp.gt.u64 	%p1030, %rd49564, 5412103778470702295;
	@%p1030 bra 	$L__BB2_694;
	setp.ne.s64 	%p1031, %rd49564, 5412103778470702295;
	mov.b64 	%rd49571, 1873798617647539866;
	mov.u64 	%rd49568, %rd49562;
	mov.u64 	%rd49569, %rd49563;
	mov.u64 	%rd49570, %rd49564;
	@%p1031 bra 	$L__BB2_695;
	setp.gt.u64 	%p1032, %rd49563, 7239337960414712511;
	@%p1032 bra 	$L__BB2_694;
	setp.ne.s64 	%p1033, %rd49563, 7239337960414712511;
	mov.b64 	%rd49570, 5412103778470702295;
	mov.u64 	%rd49568, %rd49562;
	mov.u64 	%rd49569, %rd49563;
	@%p1033 bra 	$L__BB2_695;
	setp.gt.u64 	%p1034, %rd49562, 7435674573564081700;
	@%p1034 bra 	$L__BB2_694;
	setp.ne.s64 	%p1035, %rd49562, 7435674573564081700;
	mov.b64 	%rd49569, 7239337960414712511;
	mov.u64 	%rd49568, %rd49562;
	@%p1035 bra 	$L__BB2_695;
	setp.gt.u64 	%p1036, %rd49567, 2210141511517208575;
	@%p1036 bra 	$L__BB2_694;
	setp.ne.s64 	%p1037, %rd49567, 2210141511517208575;
	setp.lt.u64 	%p1038, %rd49566, -5044313057631688021;
	or.pred  	%p1039, %p1037, %p1038;
	mov.b64 	%rd49568, 7435674573564081700;
	@%p1039 bra 	$L__BB2_695;
$L__BB2_694:
	mov.b64 	%rd22137, -5044313057631688021;
	mov.b64 	%rd22138, 2210141511517208575;
	mov.b64 	%rd22139, 7435674573564081700;
	mov.b64 	%rd22140, 7239337960414712511;
	mov.b64 	%rd22141, 5412103778470702295;
	mov.b64 	%rd22142, 1873798617647539866;
	// begin inline asm
	sub.cc.u64 %rd49566, %rd49566, %rd22137;
subc.cc.u64 %rd49567, %rd49567, %rd22138;
subc.cc.u64 %rd49562, %rd49562, %rd22139;
subc.cc.u64 %rd49563, %rd49563, %rd22140;
subc.cc.u64 %rd49564, %rd49564, %rd22141;
subc.u64 %rd49565, %rd49565, %rd22142;

	// end inline asm
	mov.u64 	%rd49568, %rd49562;
	mov.u64 	%rd49569, %rd49563;
	mov.u64 	%rd49570, %rd49564;
	mov.u64 	%rd49571, %rd49565;
$L__BB2_695:
	mov.b64 	%rd22594, 0;
	// begin inline asm
	mad.lo.cc.u64 %rd22149, %rd49566, %rd49566, %rd22594;
madc.hi.u64 %rd22150, %rd49566, %rd49566, 0;
add.cc.u64 %rd22149, %rd22149, %rd22594;
addc.u64 %rd22150, %rd22150, 0;

	// end inline asm
	// begin inline asm
	mad.lo.cc.u64 %rd22155, %rd49567, %rd49566, %rd22594;
madc.hi.u64 %rd22156, %rd49567, %rd49566, 0;
add.cc.u64 %rd22155, %rd22155, %rd22150;
addc.u64 %rd22156, %rd22156, 0;

	// end inline asm
	// begin inline asm
	mad.lo.cc.u64 %rd22161, %rd49568, %rd49566, %rd22594;
madc.hi.u64 %rd22162, %rd49568, %rd49566, 0;
add.cc.u64 %rd22161, %rd22161, %rd22156;
addc.u64 %rd22162, %rd22162, 0;

	// end inline asm
	// begin inline asm
	mad.lo.cc.u64 %rd22167, %rd49569, %rd49566, %rd22594;
madc.hi.u64 %rd22168, %rd49569, %rd49566, 0;
add.cc.u64 %rd22167, %rd22167, %rd22162;
addc.u64 %rd22168, %rd22168, 0;

	// end inline asm
	// begin inline asm
	mad.lo.cc.u64 %rd22173, %rd49570, %rd49566, %rd22594;
madc.hi.u64 %rd22174, %rd49570, %rd49566, 0;
add.cc.u64 %rd22173, %rd22173, %rd22168;
addc.u64 %rd22174, %rd22174, 0;

	// end inline asm
	// begin inline asm
	mad.lo.cc.u64 %rd22179, %rd49571, %rd49566, %rd22594;
madc.hi.u64 %rd22180, %rd49571, %rd49566, 0;
add.cc.u64 %rd22179, %rd22179, %rd22174;
addc.u64 %rd22180, %rd22180, 0;

	// end inline asm
	// begin inline asm
	add.cc.u64 %rd22185, %rd22594, %rd22180;
addc.u64 %rd22186, 0, 0;

	// end inline asm
	mul.lo.s64 	%rd22221, %rd22149, -8506173809081122819;
	mov.b64 	%rd22592, -5044313057631688021;
	// begin inline asm
	mad.lo.cc.u64 %rd22189, %rd22221, %rd22592, %rd22149;
madc.hi.u64 %rd22190, %rd22221, %rd22592, 0;
add.cc.u64 %rd22189, %rd22189, %rd22594;
addc.u64 %rd22190, %rd22190, 0;

	// end inline asm
	mov.b64 	%rd22598, 2210141511517208575;
	// begin inline asm
	mad.lo.cc.u64 %rd22195, %rd22221, %rd22598, %rd22155;
madc.hi.u64 %rd22196, %rd22221, %rd22598, 0;
add.cc.u64 %rd22195, %rd22195, %rd22190;
addc.u64 %rd22196, %rd22196, 0;

	// end inline asm
	mov.b64 	%rd22604, 7435674573564081700;
	// begin inline asm
	mad.lo.cc.u64 %rd22201, %rd22221, %rd22604, %rd22161;
madc.hi.u64 %rd22202, %rd22221, %rd22604, 0;
add.cc.u64 %rd22201, %rd22201, %rd22196;
addc.u64 %rd22202, %rd22202, 0;

	// end inline asm
	mov.b64 	%rd22610, 7239337960414712511;
	// begin inline asm
	mad.lo.cc.u64 %rd22207, %rd22221, %rd22610, %rd22167;
madc.hi.u64 %rd22208, %rd22221, %rd22610, 0;
add.cc.u64 %rd22207, %rd22207, %rd22202;
addc.u64 %rd22208, %rd22208, 0;

	// end inline asm
	mov.b64 	%rd22616, 5412103778470702295;
	// begin inline asm
	mad.lo.cc.u64 %rd22213, %rd22221, %rd22616, %rd22173;
madc.hi.u64 %rd22214, %rd22221, %rd22616, 0;
add.cc.u64 %rd22213, %rd22213, %rd22208;
addc.u64 %rd22214, %rd22214, 0;

	// end inline asm
	mov.b64 	%rd22622, 1873798617647539866;
	// begin inline asm
	mad.lo.cc.u64 %rd22219, %rd22221, %rd22622, %rd22179;
madc.hi.u64 %rd22220, %rd22221, %rd22622, 0;
add.cc.u64 %rd22219, %rd22219, %rd22214;
addc.u64 %rd22220, %rd22220, 0;

	// end inline asm
	// begin inline asm
	add.cc.u64 %rd22225, %rd22185, %rd22220;
addc.u64 %rd22226, 0, 0;

	// end inline asm
	add.s64 	%rd22267, %rd22186, %rd22226;
	// begin inline asm
	mad.lo.cc.u64 %rd22229, %rd49566, %rd49567, %rd22195;
madc.hi.u64 %rd22230, %rd49566, %rd49567, 0;
add.cc.u64 %rd22229, %rd22229, %rd22594;
addc.u64 %rd22230, %rd22230, 0;

	// end inline asm
	// begin inline asm
	mad.lo.cc.u64 %rd22235, %rd49567, %rd49567, %rd22201;
madc.hi.u64 %rd22236, %rd49567, %rd49567, 0;
add.cc.u64 %rd22235, %rd22235, %rd22230;
addc.u64 %rd22236, %rd22236, 0;

	// end inline asm
	// begin inline asm
	mad.lo.cc.u64 %rd22241, %rd49568, %rd49567, %rd22207;
madc.hi.u64 %rd22242, %rd49568, %rd49567, 0;
add.cc.u64 %rd22241, %rd22241, %rd22236;
addc.u64 %rd22242, %rd22242, 0;

	// end inline asm
	// begin inline asm
	mad.lo.cc.u64 %rd22247, %rd49569, %rd49567, %rd22213;
madc.hi.u64 %rd22248, %rd49569, %rd49567, 0;
add.cc.u64 %rd22247, %rd22247, %rd22242;
addc.u64 %rd22248, %rd22248, 0;

	// end inline asm
	// begin inline asm
	mad.lo.cc.u64 %rd22253, %rd49570, %rd49567, %rd22219;
madc.hi.u64 %rd22254, %rd49570, %rd49567, 0;
add.cc.u64 %rd22253, %rd22253, %rd22248;
addc.u64 %rd22254, %rd22254, 0;

	// end inline asm
	// begin inline asm
	mad.lo.cc.u64 %rd22259, %rd49571, %rd49567, %rd22225;
madc.hi.u64 %rd22260, %rd49571, %rd49567, 0;
add.cc.u64 %rd22259, %rd22259, %rd22254;
addc.u64 %rd22260, %rd22260, 0;

	// end inline asm
	// begin inline asm
	add.cc.u64 %rd22265, %rd22267, %rd22260;
addc.u64 %rd22266, 0, 0;

	// end inline asm
	mul.lo.s64 	%rd22301, %rd22229, -8506173809081122819;
	// begin inline asm
	mad.lo.cc.u64 %rd22269, %rd22301, %rd22592, %rd22229;
madc.hi.u64 %rd22270, %rd22301, %rd22592, 0;
add.cc.u64 %rd22269, %rd22269, %rd22594;
addc.u64 %rd22270, %rd22270, 0;

	// end inline asm
	// begin inline asm
	mad.lo.cc.u64 %rd22275, %rd22301, %rd22598, %rd22235;
madc.hi.u64 %rd22276, %rd22301, %rd22598, 0;
add.cc.u64 %rd22275, %rd22275, %rd22270;
addc.u64 %rd22276, %rd22276, 0;

	// end inline asm
	// begin inline asm
	mad.lo.cc.u64 %rd22281, %rd22301, %rd22604, %rd22241;
madc.hi.u64 %rd22282, %rd22301, %rd22604, 0;
add.cc.u64 %rd22281, %rd22281, %rd22276;
addc.u64 %rd22282, %rd22282, 0;

	// end inline asm
	// begin inline asm
	mad.lo.cc.u64 %rd22287, %rd22301, %rd22610, %rd22247;
madc.hi.u64 %rd22288, %rd22301, %rd22610, 0;
add.cc.u64 %rd22287, %rd22287, %rd22282;
addc.u64 %rd22288, %rd22288, 0;

	// end inline asm
	// begin inline asm
	mad.lo.cc.u64 %rd22293, %rd22301, %rd22616, %rd22253;
madc.hi.u64 %rd22294, %rd22301, %rd22616, 0;
add.cc.u64 %rd22293, %rd22293, %rd22288;
addc.u64 %rd22294, %rd22294, 0;

	// end inline asm
	// begin inline asm
	mad.lo.cc.u64 %rd22299, %rd22301, %rd22622, %rd22259;
madc.hi.u64 %rd22300, %rd22301, %rd22622, 0;
add.cc.u64 %rd22299, %rd22299, %rd22294;
addc.u64 %rd22300, %rd22300, 0;

	// end inline asm
	// begin inline asm
	add.cc.u64 %rd22305, %rd22265, %rd22300;
addc.u64 %rd22306, 0, 0;

	// end inline asm
	add.s64 	%rd22347, %rd22266, %rd22306;
	// begin inline asm
	mad.lo.cc.u64 %rd22309, %rd49566, %rd49568, %rd22275;
madc.hi.u64 %rd22310, %rd49566, %rd49568, 0;
add.cc.u64 %rd22309, %rd22309, %rd22594;
addc.u64 %rd22310, %rd22310, 0;

	// end inline asm
	// begin inline asm
	mad.lo.cc.u64 %rd22315, %rd49567, %rd49568, %rd22281;
madc.hi.u64 %rd22316, %rd49567, %rd49568, 0;
add.cc.u64 %rd22315, %rd22315, %rd22310;
addc.u64 %rd22316, %rd22316, 0;

	// end inline asm
	// begin inline asm
	mad.lo.cc.u64 %rd22321, %rd49568, %rd49568, %rd22287;
madc.hi.u64 %rd22322, %rd49568, %rd49568, 0;
add.cc.u64 %rd22321, %rd22321, %rd22316;
addc.u64 %rd22322, %rd22322, 0;

	// end inline asm
	// begin inline asm
	mad.lo.cc.u64 %rd22327, %rd49569, %rd49568, %rd22293;
madc.hi.u64 %rd22328, %rd49569, %rd49568, 0;
add.cc.u64 %rd22327, %rd22327, %rd22322;
addc.u64 %rd22328, %rd22328, 0;

	// end inline asm
	// begin inline asm
	mad.lo.cc.u64 %rd22333, %rd49570, %rd49568, %rd22299;
madc.hi.u64 %rd22334, %rd49570, %rd49568, 0;
add.cc.u64 %rd22333, %rd22333, %rd22328;
addc.u64 %rd22334, %rd22334, 0;

	// end inline asm
	// begin inline asm
	mad.lo.cc.u64 %rd22339, %rd49571, %rd49568, %rd22305;
madc.hi.u64 %rd22340, %rd49571, %rd49568, 0;
add.cc.u64 %rd22339, %rd22339, %rd22334;
addc.u64 %rd22340, %rd22340, 0;

	// end inline asm
	// begin inline asm
	add.cc.u64 %rd22345, %rd22347, %rd22340;
addc.u64 %rd22346, 0, 0;

	// end inline asm
	mul.lo.s64 	%rd22381, %rd22309, -8506173809081122819;
	// begin inline asm
	mad.lo.cc.u64 %rd22349, %rd22381, %rd22592, %rd22309;
madc.hi.u64 %rd22350, %rd22381, %rd22592, 0;
add.cc.u64 %rd22349, %rd22349, %rd22594;
addc.u64 %rd22350, %rd22350, 0;

	// end inline asm
	// begin inline asm
	mad.lo.cc.u64 %rd22355, %rd22381, %rd22598, %rd22315;
madc.hi.u64 %rd22356, %rd22381, %rd22598, 0;
add.cc.u64 %rd22355, %rd22355, %rd22350;
addc.u64 %rd22356, %rd22356, 0;

	// end inline asm
	// begin inline asm
	mad.lo.cc.u64 %rd22361, %rd22381, %rd22604, %rd22321;
madc.hi.u64 %rd22362, %rd22381, %rd22604, 0;
add.cc.u64 %rd22361, %rd22361, %rd22356;
addc.u64 %rd22362, %rd22362, 0;

	// end inline asm
	// begin inline asm
	mad.lo.cc.u64 %rd22367, %rd22381, %rd22610, %rd22327;
madc.hi.u64 %rd22368, %rd22381, %rd22610, 0;
add.cc.u64 %rd22367, %rd22367, %rd22362;
addc.u64 %rd22368, %rd22368, 0;

	// end inline asm
	// begin inline asm
	mad.lo.cc.u64 %rd22373, %rd22381, %rd22616, %rd22333;
madc.hi.u64 %rd22374, %rd22381, %rd22616, 0;
add.cc.u64 %rd22373, %rd22373, %rd22368;
addc.u64 %rd22374, %rd22374, 0;

	// end inline asm
	// begin inline asm
	mad.lo.cc.u64 %rd22379, %rd22381, %rd22622, %rd22339;
madc.hi.u64 %rd22380, %rd22381, %rd22622, 0;
add.cc.u64 %rd22379, %rd22379, %rd22374;
addc.u64 %rd22380, %rd22380, 0;

	// end inline asm
	// begin inline asm
	add.cc.u64 %rd22385, %rd22345, %rd22380;
addc.u64 %rd22386, 0, 0;

	// end inline asm
	add.s64 	%rd22427, %rd22346, %rd22386;
	// begin inline asm
	mad.lo.cc.u64 %rd22389, %rd49566, %rd49569, %rd22355;
madc.hi.u64 %rd22390, %rd49566, %rd49569, 0;
add.cc.u64 %rd22389, %rd22389, %rd22594;
addc.u64 %rd22390, %rd22390, 0;

	// end inline asm
	// begin inline asm
	mad.lo.cc.u64 %rd22395, %rd49567, %rd49569, %rd22361;
madc.hi.u64 %rd22396, %rd49567, %rd49569, 0;
add.cc.u64 %rd22395, %rd22395, %rd22390;
addc.u64 %rd22396, %rd22396, 0;

	// end inline asm
	// begin inline asm
	mad.lo.cc.u64 %rd22401, %rd49568, %rd49569, %rd22367;
madc.hi.u64 %rd22402, %rd49568, %rd49569, 0;
add.cc.u64 %rd22401, %rd22401, %rd22396;
addc.u64 %rd22402, %rd22402, 0;

	// end inline asm
	// begin inline asm
	mad.lo.cc.u64 %rd22407, %rd49569, %rd49569, %rd22373;
madc.hi.u64 %rd22408, %rd49569, %rd49569, 0;
add.cc.u64 %rd22407, %rd22407, %rd22402;
addc.u64 %rd22408, %rd22408, 0;

	// end inline asm
	// begin inline asm
	mad.lo.cc.u64 %rd22413, %rd49570, %rd49569, %rd22379;
madc.hi.u64 %rd22414, %rd49570, %rd49569, 0;
add.cc.u64 %rd22413, %rd22413, %rd22408;
addc.u64 %rd22414, %rd22414, 0;

	// end inline asm
	// begin inline asm
	mad.lo.cc.u64 %rd22419, %rd49571, %rd49569, %rd22385;
madc.hi.u64 %rd22420, %rd49571, %rd49569, 0;
add.cc.u64 %rd22419, %rd22419, %rd22414;
addc.u64 %rd22420, %rd22420, 0;

	// end inline asm
	// begin inline asm
	add.cc.u64 %rd22425, %rd22427, %rd22420;
addc.u64 %rd22426, 0, 0;

	// end inline asm
	mul.lo.s64 	%rd22461, %rd22389, -8506173809081122819;
	// begin inline asm
	mad.lo.cc.u64 %rd22429, %rd22461, %rd22592, %rd22389;
madc.hi.u64 %rd22430, %rd22461, %rd22592, 0;
add.cc.u64 %rd22429, %rd22429, %rd22594;
addc.u64 %rd22430, %rd22430, 0;

	// end inline asm
	// begin inline asm
	mad.lo.cc.u64 %rd22435, %rd22461, %rd22598, %rd22395;
madc.hi.u64 %rd22436, %rd22461, %rd22598, 0;
add.cc.u64 %rd22435, %rd22435, %rd22430;
addc.u64 %rd22436, %rd22436, 0;

	// end inline asm
	// begin inline asm
	mad.lo.cc.u64 %rd22441, %rd22461, %rd22604, %rd22401;
madc.hi.u64 %rd22442, %rd22461, %rd22604, 0;
add.cc.u64 %rd22441, %rd22441, %rd22436;
addc.u64 %rd22442, %rd22442, 0;

	// end inline asm
	// begin inline asm
	mad.lo.cc.u64 %rd22447, %rd22461, %rd22610, %rd22407;
madc.hi.u64 %rd22448, %rd22461, %rd22610, 0;
add.cc.u64 %rd22447, %rd22447, %rd22442;
addc.u64 %rd22448, %rd22448, 0;

	// end inline asm
	// begin inline asm
	mad.lo.cc.u64 %rd22453, %rd22461, %rd22616, %rd22413;
madc.hi.u64 %rd22454, %rd22461, %rd22616, 0;
add.cc.u64 %rd22453, %rd22453, %rd22448;
addc.u64 %rd22454, %rd22454, 0;

	// end inline asm
	// begin inline asm
	mad.lo.cc.u64 %rd22459, %rd22461, %rd22622, %rd22419;
madc.hi.u64 %rd22460, %rd22461, %rd22622, 0;
add.cc.u64 %rd22459, %rd22459, %rd22454;
addc.u64 %rd22460, %rd22460, 0;

	// end inline asm
	// begin inline asm
	add.cc.u64 %rd22465, %rd22425, %rd22460;
addc.u64 %rd22466, 0, 0;

	// end inline asm
	add.s64 	%rd22507, %rd22426, %rd22466;
	// begin inline asm
	mad.lo.cc.u64 %rd22469, %rd49566, %rd49570, %rd22435;
madc.hi.u64 %rd22470, %rd49566, %rd49570, 0;
add.cc.u64 %rd22469, %rd22469, %rd22594;
addc.u64 %rd22470, %rd22470, 0;

	// end inline asm
	// begin inline asm
	mad.lo.cc.u64 %rd22475, %rd49567, %rd49570, %rd22441;
madc.hi.u64 %rd22476, %rd49567, %rd49570, 0;
add.cc.u64 %rd22475, %rd22475, %rd22470;
addc.u64 %rd22476, %rd22476, 0;

	// end inline asm
	// begin inline asm
	mad.lo.cc.u64 %rd22481, %rd49568, %rd49570, %rd22447;
madc.hi.u64 %rd22482, %rd49568, %rd49570, 0;
add.cc.u64 %rd22481, %rd22481, %rd22476;
addc.u64 %rd22482, %rd22482, 0;

	// end inline asm
	// begin inline asm
	mad.lo.cc.u64 %rd22487, %rd49569, %rd49570, %rd22453;
madc.hi.u64 %rd22488, %rd49569, %rd49570, 0;
add.cc.u64 %rd22487, %rd22487, %rd22482;
addc.u64 %rd22488, %rd22488, 0;

	// end inline asm
	// begin inline asm
	mad.lo.cc.u64 %rd22493, %rd49570, %rd49570, %rd22459;
madc.hi.u64 %rd22494, %rd49570, %rd49570, 0;
add.cc.u64 %rd22493, %rd22493, %rd22488;
addc.u64 %rd22494, %rd22494, 0;

	// end inline asm
	// begin inline asm
	mad.lo.cc.u64 %rd22499, %rd49571, %rd49570, %rd22465;
madc.hi.u64 %rd22500, %rd49571, %rd49570, 0;
add.cc.u64 %rd22499, %rd22499, %rd22494;
addc.u64 %rd22500, %rd22500, 0;

	// end inline asm
	// begin inline asm
	add.cc.u64 %rd22505, %rd22507, %rd22500;
addc.u64 %rd22506, 0, 0;

	// end inline asm
	mul.lo.s64 	%rd22541, %rd22469, -8506173809081122819;
	// begin inline asm
	mad.lo.cc.u64 %rd22509, %rd22541, %rd22592, %rd22469;
madc.hi.u64 %rd22510, %rd22541, %rd22592, 0;
add.cc.u64 %rd22509, %rd22509, %rd22594;
addc.u64 %rd22510, %rd22510, 0;

	// end inline asm
	// begin inline asm
	mad.lo.cc.u64 %rd22515, %rd22541, %rd22598, %rd22475;
madc.hi.u64 %rd22516, %rd22541, %rd22598, 0;
add.cc.u64 %rd22515, %rd22515, %rd22510;
addc.u64 %rd22516, %rd22516, 0;

	// end inline asm
	// begin inline asm
	mad.lo.cc.u64 %rd22521, %rd22541, %rd22604, %rd22481;
madc.hi.u64 %rd22522, %rd22541, %rd22604, 0;
add.cc.u64 %rd22521, %rd22521, %rd22516;
addc.u64 %rd22522, %rd22522, 0;

	// end inline asm
	// begin inline asm
	mad.lo.cc.u64 %rd22527, %rd22541, %rd22610, %rd22487;
madc.hi.u64 %rd22528, %rd22541, %rd22610, 0;
add.cc.u64 %rd22527, %rd22527, %rd22522;
addc.u64 %rd22528, %rd22528, 0;

	// end inline asm
	// begin inline asm
	mad.lo.cc.u64 %rd22533, %rd22541, %rd22616, %rd22493;
madc.hi.u64 %rd22534, %rd22541, %rd22616, 0;
add.cc.u64 %rd22533, %rd22533, %rd22528;
addc.u64 %rd22534, %rd22534, 0;

	// end inline asm
	// begin inline asm
	mad.lo.cc.u64 %rd22539, %rd22541, %rd22622, %rd22499;
madc.hi.u64 %rd22540, %rd22541, %rd22622, 0;
add.cc.u64 %rd22539, %rd22539, %rd22534;
addc.u64 %rd22540, %rd22540, 0;

	// end inline asm
	// begin inline asm
	add.cc.u64 %rd22545, %rd22505, %rd22540;
addc.u64 %rd22546, 0, 0;

	// end inline asm
	add.s64 	%rd22587, %rd22506, %rd22546;
	// begin inline asm
	mad.lo.cc.u64 %rd22549, %rd49566, %rd49571, %rd22515;
madc.hi.u64 %rd22550, %rd49566, %rd49571, 0;
add.cc.u64 %rd22549, %rd22549, %rd22594;
addc.u64 %rd22550, %rd22550, 0;

	// end inline asm
	// begin inline asm
	mad.lo.cc.u64 %rd22555, %rd49567, %rd49571, %rd22521;
madc.hi.u64 %rd22556, %rd49567, %rd49571, 0;
add.cc.u64 %rd22555, %rd22555, %rd22550;
addc.u64 %rd22556, %rd22556, 0;

	// end inline asm
	// begin inline asm
	mad.lo.cc.u64 %rd22561, %rd49568, %rd49571, %rd22527;
madc.hi.u64 %rd22562, %rd49568, %rd49571, 0;
add.cc.u64 %rd22561, %rd22561, %rd22556;
addc.u64 %rd22562, %rd22562, 0;

	// end inline asm
	// begin inline asm
	mad.lo.cc.u64 %rd22567, %rd49569, %rd49571, %rd22533;
madc.hi.u64 %rd22568, %rd49569, %rd49571, 0;
add.cc.u64 %rd22567, %rd22567, %rd22562;
addc.u64 %rd22568, %rd22568, 0;

	// end inline asm
	// begin inline asm
	mad.lo.cc.u64 %rd22573, %rd49570, %rd49571, %rd22539;
madc.hi.u64 %rd22574, %rd49570, %rd49571, 0;
add.cc.u64 %rd22573, %rd22573, %rd22568;
addc.u64 %rd22574, %rd22574, 0;

	// end inline asm
	// begin inline asm
	mad.lo.cc.u64 %rd22579, %rd49571, %rd49571, %rd22545;
madc.hi.u64 %rd22580, %rd49571, %rd49571, 0;
add.cc.u64 %rd22579, %rd22579, %rd22574;
addc.u64 %rd22580, %rd22580, 0;

	// end inline asm
	// begin inline asm
	add.cc.u64 %rd22585, %rd22587, %rd22580;
addc.u64 %rd22586, 0, 0;

	// end inline asm
	mul.lo.s64 	%rd22621, %rd22549, -8506173809081122819;
	// begin inline asm
	mad.lo.cc.u64 %rd22589, %rd22621, %rd22592, %rd22549;
madc.hi.u64 %rd22590, %rd22621, %rd22592, 0;
add.cc.u64 %rd22589, %rd22589, %rd22594;
addc.u64 %rd22590, %rd22590, 0;

	// end inline asm
	// begin inline asm
	mad.lo.cc.u64 %rd49572, %rd22621, %rd22598, %rd22555;
madc.hi.u64 %rd22596, %rd22621, %rd22598, 0;
add.cc.u64 %rd49572, %rd49572, %rd22590;
addc.u64 %rd22596, %rd22596, 0;

	// end inline asm
	// begin inline asm
	mad.lo.cc.u64 %rd49573, %rd22621, %rd22604, %rd22561;
madc.hi.u64 %rd22602, %rd22621, %rd22604, 0;
add.cc.u64 %rd49573, %rd49573, %rd22596;
addc.u64 %rd22602, %rd22602, 0;

	// end inline asm
	// begin inline asm
	mad.lo.cc.u64 %rd22641, %rd22621, %rd22610, %rd22567;
madc.hi.u64 %rd22608, %rd22621, %rd22610, 0;
add.cc.u64 %rd22641, %rd22641, %rd22602;
addc.u64 %rd22608, %rd22608, 0;

	// end inline asm
	// begin inline asm
	mad.lo.cc.u64 %rd22642, %rd22621, %rd22616, %rd22573;
madc.hi.u64 %rd22614, %rd22621, %rd22616, 0;
add.cc.u64 %rd22642, %rd22642, %rd22608;
addc.u64 %rd22614, %rd22614, 0;

	// end inline asm
	// begin inline asm
	mad.lo.cc.u64 %rd22643, %rd22621, %rd22622, %rd22579;
madc.hi.u64 %rd22620, %rd22621, %rd22622, 0;
add.cc.u64 %rd22643, %rd22643, %rd22614;
addc.u64 %rd22620, %rd22620, 0;

	// end inline asm
	// begin inline asm
	add.cc.u64 %rd22644, %rd22585, %rd22620;
addc.u64 %rd22626, 0, 0;

	// end inline asm
	setp.gt.u64 	%p1040, %rd22644, 1873798617647539866;
	@%p1040 bra 	$L__BB2_705;
	setp.eq.s64 	%p1041, %rd22644, 1873798617647539866;
	mov.u64 	%rd49574, %rd22641;
	mov.u64 	%rd49575, %rd22642;
	mov.u64 	%rd49576, %rd22643;
	mov.u64 	%rd49577, %rd22644;
	@%p1041 bra 	$L__BB2_697;
	bra.uni 	$L__BB2_706;
$L__BB2_697:
	setp.gt.u64 	%p1042, %rd22643, 5412103778470702295;
	@%p1042 bra 	$L__BB2_705;
	setp.ne.s64 	%p1043, %rd22643, 5412103778470702295;
	mov.b64 	%rd49577, 1873798617647539866;
	mov.u64 	%rd49574, %rd22641;
	mov.u64 	%rd49575, %rd22642;
	mov.u64 	%rd49576, %rd22643;
	@%p1043 bra 	$L__BB2_706;
	setp.gt.u64 	%p1044, %rd22642, 7239337960414712511;
	@%p1044 bra 	$L__BB2_705;
	setp.ne.s64 	%p1045, %rd22642, 7239337960414712511;
	mov.b64 	%rd49576, 5412103778470702295;
	mov.u64 	%rd49574, %rd22641;
	mov.u64 	%rd49575, %rd22642;
	@%p1045 bra 	$L__BB2_706;
	setp.gt.u64 	%p1046, %rd22641, 7435674573564081700;
	@%p1046 bra 	$L__BB2_705;
	setp.ne.s64 	%p1047, %rd22641, 7435674573564081700;
	mov.b64 	%rd49575, 7239337960414712511;
	mov.u64 	%rd49574, %rd22641;
	@%p1047 bra 	$L__BB2_706;
	setp.gt.u64 	%p1048, %rd49573, 2210141511517208575;
	@%p1048 bra 	$L__BB2_705;
	setp.ne.s64 	%p1049, %rd49573, 2210141511517208575;
	setp.lt.u64 	%p1050, %rd49572, -5044313057631688021;
	or.pred  	%p1051, %p1049, %p1050;
	mov.b64 	%rd49574, 7435674573564081700;
	@%p1051 bra 	$L__BB2_706;
$L__BB2_705:
	mov.b64 	%rd22645, -5044313057631688021;
	mov.b64 	%rd22646, 2210141511517208575;
	mov.b64 	%rd22647, 7435674573564081700;
	mov.b64 	%rd22648, 7239337960414712511;
	mov.b64 	%rd22649, 5412103778470702295;
	mov.b64 	%rd22650, 1873798617647539866;
	// begin inline asm
	sub.cc.u64 %rd49572, %rd49572, %rd22645;
subc.cc.u64 %rd49573, %rd49573, %rd22646;
subc.cc.u64 %rd22641, %rd22641, %rd22647;
subc.cc.u64 %rd22642, %rd22642, %rd22648;
subc.cc.u64 %rd22643, %rd22643, %rd22649;
subc.u64 %rd22644, %rd22644, %rd22650;

	// end inline asm
	mov.u64 	%rd49574, %rd22641;
	mov.u64 	%rd49575, %rd22642;
	mov.u64 	%rd49576, %rd22643;
	mov.u64 	%rd49577, %rd22644;
$L__BB2_706:
	mov.b64 	%rd23102, 0;
	// begin inline asm
	mad.lo.cc.u64 %rd22657, %rd887, %rd49734, %rd23102;
madc.hi.u64 %rd22658, %rd887, %rd49734, 0;
add.cc.u64 %rd22657, %rd22657, %rd23102;
addc.u64 %rd22658, %rd22658, 0;

	// end inline asm
	// begin inline asm
	mad.lo.cc.u64 %rd22663, %rd886, %rd49734, %rd23102;
madc.hi.u64 %rd22664, %rd886, %rd49734, 0;
add.cc.u64 %rd22663, %rd22663, %rd22658;
addc.u64 %rd22664, %rd22664, 0;

	// end inline asm
	// begin inline asm
	mad.lo.cc.u64 %rd22669, %rd885, %rd49734, %rd23102;
madc.hi.u64 %rd22670, %rd885, %rd49734, 0;
add.cc.u64 %rd22669, %rd22669, %rd22664;
addc.u64 %rd22670, %rd22670, 0;

	// end inline asm
	// begin inline asm
	mad.lo.cc.u64 %rd22675, %rd884, %rd49734, %rd23102;
madc.hi.u64 %rd22676, %rd884, %rd49734, 0;
add.cc.u64 %rd22675, %rd22675, %rd22670;
addc.u64 %rd22676, %rd22676, 0;

	// end inline asm
	// begin inline asm
	mad.lo.cc.u64 %rd22681, %rd883, %rd49734, %rd23102;
madc.hi.u64 %rd22682, %rd883, %rd49734, 0;
add.cc.u64 %rd22681, %rd22681, %rd22676;
addc.u64 %rd22682, %rd22682, 0;

	// end inline asm
	// begin inline asm
	mad.lo.cc.u64 %rd22687, %rd882, %rd49734, %rd23102;
madc.hi.u64 %rd22688, %rd882, %rd49734, 0;
add.cc.u64 %rd22687, %rd22687, %rd22682;
addc.u64 %rd22688, %rd22688, 0;

	// end inline asm
	// begin inline asm
	add.cc.u64 %rd22693, %rd23102, %rd22688;
addc.u64 %rd22694, 0, 0;

	// end inline asm
	mul.lo.s64 	%rd22729, %rd22657, -8506173809081122819;
	mov.b64 	%rd23100, -5044313057631688021;
	// begin inline asm
	mad.lo.cc.u64 %rd22697, %rd22729, %rd23100, %rd22657;
madc.hi.u64 %rd22698, %rd22729, %rd23100, 0;
add.cc.u64 %rd22697, %rd22697, %rd23102;
addc.u64 %rd22698, %rd22698, 0;

	// end inline asm
	mov.b64 	%rd23106, 2210141511517208575;
	// begin inline asm
	mad.lo.cc.u64 %rd22703, %rd22729, %rd23106, %rd22663;
madc.hi.u64 %rd22704, %rd22729, %rd23106, 0;
add.cc.u64 %rd22703, %rd22703, %rd22698;
addc.u64 %rd22704, %rd22704, 0;

	// end inline asm
	mov.b64 	%rd23112, 7435674573564081700;
	// begin inline asm
	mad.lo.cc.u64 %rd22709, %rd22729, %rd23112, %rd22669;
madc.hi.u64 %rd22710, %rd22729, %rd23112, 0;
add.cc.u64 %rd22709, %rd22709, %rd22704;
addc.u64 %rd22710, %rd22710, 0;

	// end inline asm
	mov.b64 	%rd23118, 7239337960414712511;
	// begin inline asm
	mad.lo.cc.u64 %rd22715, %rd22729, %rd23118, %rd22675;
madc.hi.u64 %rd22716, %rd22729, %rd23118, 0;
add.cc.u64 %rd22715, %rd22715, %rd22710;
addc.u64 %rd22716, %rd22716, 0;

	// end inline asm
	mov.b64 	%rd23124, 5412103778470702295;
	// begin inline asm
	mad.lo.cc.u64 %rd22721, %rd22729, %rd23124, %rd22681;
madc.hi.u64 %rd22722, %rd22729, %rd23124, 0;
add.cc.u64 %rd22721, %rd22721, %rd22716;
addc.u64 %rd22722, %rd22722, 0;

	// end inline asm
	mov.b64 	%rd23130, 1873798617647539866;
	// begin inline asm
	mad.lo.cc.u64 %rd22727, %rd22729, %rd23130, %rd22687;
madc.hi.u64 %rd22728, %rd22729, %rd23130, 0;
add.cc.u64 %rd22727, %rd22727, %rd22722;
addc.u64 %rd22728, %rd22728, 0;

	// end inline asm
	// begin inline asm
	add.cc.u64 %rd22733, %rd22693, %rd22728;
addc.u64 %rd22734, 0, 0;

	// end inline asm
	add.s64 	%rd22775, %rd22694, %rd22734;
	// begin inline asm
	mad.lo.cc.u64 %rd22737, %rd887, %rd49735, %rd22703;
madc.hi.u64 %rd22738, %rd887, %rd49735, 0;
add.cc.u64 %rd22737, %rd22737, %rd23102;
addc.u64 %rd22738, %rd22738, 0;

	// end inline asm
	// begin inline asm
	mad.lo.cc.u64 %rd22743, %rd886, %rd49735, %rd22709;
madc.hi.u64 %rd22744, %rd886, %rd49735, 0;
add.cc.u64 %rd22743, %rd22743, %rd22738;
addc.u64 %rd22744, %rd22744, 0;

	// end inline asm
	// begin inline asm
	mad.lo.cc.u64 %rd22749, %rd885, %rd49735, %rd22715;
madc.hi.u64 %rd22750, %rd885, %rd49735, 0;
add.cc.u64 %rd22749, %rd22749, %rd22744;
addc.u64 %rd22750, %rd22750, 0;

	// end inline asm
	// begin inline asm
	mad.lo.cc.u64 %rd22755, %rd884, %rd49735, %rd22721;
madc.hi.u64 %rd22756, %rd884, %rd49735, 0;
add.cc.u64 %rd22755, %rd22755, %rd22750;
addc.u64 %rd22756, %rd22756, 0;

	// end inline asm
	// begin inline asm
	mad.lo.cc.u64 %rd22761, %rd883, %rd49735, %rd22727;
madc.hi.u64 %rd22762, %rd883, %rd49735, 0;
add.cc.u64 %rd22761, %rd22761, %rd22756;
addc.u64 %rd22762, %rd22762, 0;

	// end inline asm
	// begin inline asm
	mad.lo.cc.u64 %rd22767, %rd882, %rd49735, %rd22733;
madc.hi.u64 %rd22768, %rd882, %rd49735, 0;
add.cc.u64 %rd22767, %rd22767, %rd22762;
addc.u64 %rd22768, %rd22768, 0;

	// end inline asm
	// begin inline asm
	add.cc.u64 %rd22773, %rd22775, %rd22768;
addc.u64 %rd22774, 0, 0;

	// end inline asm
	mul.lo.s64 	%rd22809, %rd22737, -8506173809081122819;
	// begin inline asm
	mad.lo.cc.u64 %rd22777, %rd22809, %rd23100, %rd22737;
madc.hi.u64 %rd22778, %rd22809, %rd23100, 0;
add.cc.u64 %rd22777, %rd22777, %rd23102;
addc.u64 %rd22778, %rd22778, 0;

	// end inline asm
	// begin inline asm
	mad.lo.cc.u64 %rd22783, %rd22809, %rd23106, %rd22743;
madc.hi.u64 %rd22784, %rd22809, %rd23106, 0;
add.cc.u64 %rd22783, %rd22783, %rd22778;
addc.u64 %rd22784, %rd22784, 0;

	// end inline asm
	// begin inline asm
	mad.lo.cc.u64 %rd22789, %rd22809, %rd23112, %rd22749;
madc.hi.u64 %rd22790, %rd22809, %rd23112, 0;
add.cc.u64 %rd22789, %rd22789, %rd22784;
addc.u64 %rd22790, %rd22790, 0;

	// end inline asm
	// begin inline asm
	mad.lo.cc.u64 %rd22795, %rd22809, %rd23118, %rd22755;
madc.hi.u64 %rd22796, %rd22809, %rd23118, 0;
add.cc.u64 %rd22795, %rd22795, %rd22790;
addc.u64 %rd22796, %rd22796, 0;

	// end inline asm
	// begin inline asm
	mad.lo.cc.u64 %rd22801, %rd22809, %rd23124, %rd22761;
madc.hi.u64 %rd22802, %rd22809, %rd23124, 0;
add.cc.u64 %rd22801, %rd22801, %rd22796;
addc.u64 %rd22802, %rd22802, 0;

	// end inline asm
	// begin inline asm
	mad.lo.cc.u64 %rd22807, %rd22809, %rd23130, %rd22767;
madc.hi.u64 %rd22808, %rd22809, %rd23130, 0;
add.cc.u64 %rd22807, %rd22807, %rd22802;
addc.u64 %rd22808, %rd22808, 0;

	// end inline asm
	// begin inline asm
	add.cc.u64 %rd22813, %rd22773, %rd22808;
addc.u64 %rd22814, 0, 0;

	// end inline asm
	add.s64 	%rd22855, %rd22774, %rd22814;
	// begin inline asm
	mad.lo.cc.u64 %rd22817, %rd887, %rd19273, %rd22783;
madc.hi.u64 %rd22818, %rd887, %rd19273, 0;
add.cc.u64 %rd22817, %rd22817, %rd23102;
addc.u64 %rd22818, %rd22818, 0;

	// end inline asm
	// begin inline asm
	mad.lo.cc.u64 %rd22823, %rd886, %rd19273, %rd22789;
madc.hi.u64 %rd22824, %rd886, %rd19273, 0;
add.cc.u64 %rd22823, %rd22823, %rd22818;
addc.u64 %rd22824, %rd22824, 0;

	// end inline asm
	// begin inline asm
	mad.lo.cc.u64 %rd22829, %rd885, %rd19273, %rd22795;
madc.hi.u64 %rd22830, %rd885, %rd19273, 0;
add.cc.u64 %rd22829, %rd22829, %rd22824;
addc.u64 %rd22830, %rd22830, 0;

	// end inline asm
	// begin inline asm
	mad.lo.cc.u64 %rd22835, %rd884, %rd19273, %rd22801;
madc.hi.u64 %rd22836, %rd884, %rd19273, 0;
add.cc.u64 %rd22835, %rd22835, %rd22830;
addc.u64 %rd22836, %rd22836, 0;

	// end inline asm
	// begin inline asm
	mad.lo.cc.u64 %rd22841, %rd883, %rd19273, %rd22807;
madc.hi.u64 %rd22842, %rd883, %rd19273, 0;
add.cc.u64 %rd22841, %rd22841, %rd22836;
addc.u64 %rd22842, %rd22842, 0;

	// end inline asm
	// begin inline asm
	mad.lo.cc.u64 %rd22847, %rd882, %rd19273, %rd22813;
madc.hi.u64 %rd22848, %rd882, %rd19273, 0;
add.cc.u64 %rd22847, %rd22847, %rd22842;
addc.u64 %rd22848, %rd22848, 0;

	// end inline asm
	// begin inline asm
	add.cc.u64 %rd22853, %rd22855, %rd22848;
addc.u64 %rd22854, 0, 0;

	// end inline asm
	mul.lo.s64 	%rd22889, %rd22817, -8506173809081122819;
	// begin inline asm
	mad.lo.cc.u64 %rd22857, %rd22889, %rd23100, %rd22817;
madc.hi.u64 %rd22858, %rd22889, %rd23100, 0;
add.cc.u64 %rd22857, %rd22857, %rd23102;
addc.u64 %rd22858, %rd22858, 0;

	// end inline asm
	// begin inline asm
	mad.lo.cc.u64 %rd22863, %rd22889, %rd23106, %rd22823;
madc.hi.u64 %rd22864, %rd22889, %rd23106, 0;
add.cc.u64 %rd22863, %rd22863, %rd22858;
addc.u64 %rd22864, %rd22864, 0;

	// end inline asm
	// begin inline asm
	mad.lo.cc.u64 %rd22869, %rd22889, %rd23112, %rd22829;
madc.hi.u64 %rd22870, %rd22889, %rd23112, 0;
add.cc.u64 %rd22869, %rd22869, %rd22864;
addc.u64 %rd22870, %rd22870, 0;

	// end inline asm
	// begin inline asm
	mad.lo.cc.u64 %rd22875, %rd22889, %rd23118, %rd22835;
madc.hi.u64 %rd22876, %rd22889, %rd23118, 0;
add.cc.u64 %rd22875, %rd22875, %rd22870;
addc.u64 %rd22876, %rd22876, 0;

	// end inline asm
	// begin inline asm
	mad.lo.cc.u64 %rd22881, %rd22889, %rd23124, %rd22841;
madc.hi.u64 %rd22882, %rd22889, %rd23124, 0;
add.cc.u64 %rd22881, %rd22881, %rd22876;
addc.u64 %rd22882, %rd22882, 0;

	// end inline asm
	// begin inline asm
	mad.lo.cc.u64 %rd22887, %rd22889, %rd23130, %rd22847;
madc.hi.u64 %rd22888, %rd22889, %rd23130, 0;
add.cc.u64 %rd22887, %rd22887, %rd22882;
addc.u64 %rd22888, %rd22888, 0;

	// end inline asm
	// begin inline asm
	add.cc.u64 %rd22893, %rd22853, %rd22888;
addc.u64 %rd22894, 0, 0;

	// end inline asm
	add.s64 	%rd22935, %rd22854, %rd22894;
	// begin inline asm
	mad.lo.cc.u64 %rd22897, %rd887, %rd19274, %rd22863;
madc.hi.u64 %rd22898, %rd887, %rd19274, 0;
add.cc.u64 %rd22897, %rd22897, %rd23102;
addc.u64 %rd22898, %rd22898, 0;

	// end inline asm
	// begin inline asm
	mad.lo.cc.u64 %rd22903, %rd886, %rd19274, %rd22869;
madc.hi.u64 %rd22904, %rd886, %rd19274, 0;
add.cc.u64 %rd22903, %rd22903, %rd22898;
addc.u64 %rd22904, %rd22904, 0;

	// end inline asm
	// begin inline asm
	mad.lo.cc.u64 %rd22909, %rd885, %rd19274, %rd22875;
madc.hi.u64 %rd22910, %rd885, %rd19274, 0;
add.cc.u64 %rd22909, %rd22909, %rd22904;
addc.u64 %rd22910, %rd22910, 0;

	// end inline asm
	// begin inline asm
	mad.lo.cc.u64 %rd22915, %rd884, %rd19274, %rd22881;
madc.hi.u64 %rd22916, %rd884, %rd19274, 0;
add.cc.u64 %rd22915, %rd22915, %rd22910;
addc.u64 %rd22916, %rd22916, 0;

	// end inline asm
	// begin inline asm
	mad.lo.cc.u64 %rd22921, %rd883, %rd19274, %rd22887;
madc.hi.u64 %rd22922, %rd883, %rd19274, 0;
add.cc.u64 %rd22921, %rd22921, %rd22916;
addc.u64 %rd22922, %rd22922, 0;

	// end inline asm
	// begin inline asm
	mad.lo.cc.u64 %rd22927, %rd882, %rd19274, %rd22893;
madc.hi.u64 %rd22928, %rd882, %rd19274, 0;
add.cc.u64 %rd22927, %rd22927, %rd22922;
addc.u64 %rd22928, %rd22928, 0;

	// end inline asm
	// begin inline asm
	add.cc.u64 %rd22933, %rd22935, %rd22928;
addc.u64 %rd22934, 0, 0;

	// end inline asm
	mul.lo.s64 	%rd22969, %rd22897, -8506173809081122819;
	// begin inline asm
	mad.lo.cc.u64 %rd22937, %rd22969, %rd23100, %rd22897;
madc.hi.u64 %rd22938, %rd22969, %rd23100, 0;
add.cc.u64 %rd22937, %rd22937, %rd23102;
addc.u64 %rd22938, %rd22938, 0;

	// end inline asm
	// begin inline asm
	mad.lo.cc.u64 %rd22943, %rd22969, %rd23106, %rd22903;
madc.hi.u64 %rd22944, %rd22969, %rd23106, 0;
add.cc.u64 %rd22943, %rd22943, %rd22938;
addc.u64 %rd22944, %rd22944, 0;

	// end inline asm
	// begin inline asm
	mad.lo.cc.u64 %rd22949, %rd22969, %rd23112, %rd22909;
madc.hi.u64 %rd22950, %rd22969, %rd23112, 0;
add.cc.u64 %rd22949, %rd22949, %rd22944;
addc.u64 %rd22950, %rd22950, 0;

	// end inline asm
	// begin inline asm
	mad.lo.cc.u64 %rd22955, %rd22969, %rd23118, %rd22915;
madc.hi.u64 %rd22956, %rd22969, %rd23118, 0;
add.cc.u64 %rd22955, %rd22955, %rd22950;
addc.u64 %rd22956, %rd22956, 0;

	// end inline asm
	// begin inline asm
	mad.lo.cc.u64 %rd22961, %rd22969, %rd23124, %rd22921;
madc.hi.u64 %rd22962, %rd22969, %rd23124, 0;
add.cc.u64 %rd22961, %rd22961, %rd22956;
addc.u64 %rd22962, %rd22962, 0;

	// end inline asm
	// begin inline asm
	mad.lo.cc.u64 %rd22967, %rd22969, %rd23130, %rd22927;
madc.hi.u64 %rd22968, %rd22969, %rd23130, 0;
add.cc.u64 %rd22967, %rd22967, %rd22962;
addc.u64 %rd22968, %rd22968, 0;

	// end inline asm
	// begin inline asm
	add.cc.u64 %rd22973, %rd22933, %rd22968;
addc.u64 %rd22974, 0, 0;

	// end inline asm
	add.s64 	%rd23015, %rd22934, %rd22974;
	// begin inline asm
	mad.lo.cc.u64 %rd22977, %rd887, %rd19275, %rd22943;
madc.hi.u64 %rd22978, %rd887, %rd19275, 0;
add.cc.u64 %rd22977, %rd22977, %rd23102;
addc.u64 %rd22978, %rd22978, 0;

	// end inline asm
	// begin inline asm
	mad.lo.cc.u64 %rd22983, %rd886, %rd19275, %rd22949;
madc.hi.u64 %rd22984, %rd886, %rd19275, 0;
add.cc.u64 %rd22983, %rd22983, %rd22978;
addc.u64 %rd22984, %rd22984, 0;

	// end inline asm
	// begin inline asm
	mad.lo.cc.u64 %rd22989, %rd885, %rd19275, %rd22955;
madc.hi.u64 %rd22990, %rd885, %rd19275, 0;
add.cc.u64 %rd22989, %rd22989, %rd22984;
addc.u64 %rd22990, %rd22990, 0;

	// end inline asm
	// begin inline asm
	mad.lo.cc.u64 %rd22995, %rd884, %rd19275, %rd22961;
madc.hi.u64 %rd22996, %rd884, %rd19275, 0;
add.cc.u64 %rd22995, %rd22995, %rd22990;
addc.u64 %rd22996, %rd22996, 0;

	// end inline asm
	// begin inline asm
	mad.lo.cc.u64 %rd23001, %rd883, %rd19275, %rd22967;
madc.hi.u64 %rd23002, %rd883, %rd19275, 0;
add.cc.u64 %rd23001, %rd23001, %rd22996;
addc.u64 %rd23002, %rd23002, 0;

	// end inline asm
	// begin inline asm
	mad.lo.cc.u64 %rd23007, %rd882, %rd19275, %rd22973;
madc.hi.u64 %rd23008, %rd882, %rd19275, 0;
add.cc.u64 %rd23007, %rd23007, %rd23002;
addc.u64 %rd23008, %rd23008, 0;

	// end inline asm
	// begin inline asm
	add.cc.u64 %rd23013, %rd23015, %rd23008;
addc.u64 %rd23014, 0, 0;

	// end inline asm
	mul.lo.s64 	%rd23049, %rd22977, -8506173809081122819;
	// begin inline asm
	mad.lo.cc.u64 %rd23017, %rd23049, %rd23100, %rd22977;
madc.hi.u64 %rd23018, %rd23049, %rd23100, 0;
add.cc.u64 %rd23017, %rd23017, %rd23102;
addc.u64 %rd23018, %rd23018, 0;

	// end inline asm
	// begin inline asm
	mad.lo.cc.u64 %rd23023, %rd23049, %rd23106, %rd22983;
madc.hi.u64 %rd23024, %rd23049, %rd23106, 0;
add.cc.u64 %rd23023, %rd23023, %rd23018;
addc.u64 %rd23024, %rd23024, 0;

	// end inline asm
	// begin inline asm
	mad.lo.cc.u64 %rd23029, %rd23049, %rd23112, %rd22989;
madc.hi.u64 %rd23030, %rd23049, %rd23112, 0;
add.cc.u64 %rd23029, %rd23029, %rd23024;
addc.u64 %rd23030, %rd23030, 0;

	// end inline asm
	// begin inline asm
	mad.lo.cc.u64 %rd23035, %rd23049, %rd23118, %rd22995;
madc.hi.u64 %rd23036, %rd23049, %rd23118, 0;
add.cc.u64 %rd23035, %rd23035, %rd23030;
addc.u64 %rd23036, %rd23036, 0;

	// end inline asm
	// begin inline asm
	mad.lo.cc.u64 %rd23041, %rd23049, %rd23124, %rd23001;
madc.hi.u64 %rd23042, %rd23049, %rd23124, 0;
add.cc.u64 %rd23041, %rd23041, %rd23036;
addc.u64 %rd23042, %rd23042, 0;

	// end inline asm
	// begin inline asm
	mad.lo.cc.u64 %rd23047, %rd23049, %rd23130, %rd23007;
madc.hi.u64 %rd23048, %rd23049, %rd23130, 0;
add.cc.u64 %rd23047, %rd23047, %rd23042;
addc.u64 %rd23048, %rd23048, 0;

	// end inline asm
	// begin inline asm
	add.cc.u64 %rd23053, %rd23013, %rd23048;
addc.u64 %rd23054, 0, 0;

	// end inline asm
	add.s64 	%rd23095, %rd23014, %rd23054;
	// begin inline asm
	mad.lo.cc.u64 %rd23057, %rd887, %rd19276, %rd23023;
madc.hi.u64 %rd23058, %rd887, %rd19276, 0;
add.cc.u64 %rd23057, %rd23057, %rd23102;
addc.u64 %rd23058, %rd23058, 0;

	// end inline asm
	// begin inline asm
	mad.lo.cc.u64 %rd23063, %rd886, %rd19276, %rd23029;
madc.hi.u64 %rd23064, %rd886, %rd19276, 0;
add.cc.u64 %rd23063, %rd23063, %rd23058;
addc.u64 %rd23064, %rd23064, 0;

	// end inline asm
	// begin inline asm
	mad.lo.cc.u64 %rd23069, %rd885, %rd19276, %rd23035;
madc.hi.u64 %rd23070, %rd885, %rd19276, 0;
add.cc.u64 %rd23069, %rd23069, %rd23064;
addc.u64 %rd23070, %rd23070, 0;

	// end inline asm
	// begin inline asm
	mad.lo.cc.u64 %rd23075, %rd884, %rd19276, %rd23041;
madc.hi.u64 %rd23076, %rd884, %rd19276, 0;
add.cc.u64 %rd23075, %rd23075, %rd23070;
addc.u64 %rd23076, %rd23076, 0;

	// end inline asm
	// begin inline asm
	mad.lo.cc.u64 %rd23081, %rd883, %rd19276, %rd23047;
madc.hi.u64 %rd23082, %rd883, %rd19276, 0;
add.cc.u64 %rd23081, %rd23081, %rd23076;
addc.u64 %rd23082, %rd23082, 0;

	// end inline asm
	// begin inline asm
	mad.lo.cc.u64 %rd23087, %rd882, %rd19276, %rd23053;
madc.hi.u64 %rd23088, %rd882, %rd19276, 0;
add.cc.u64 %rd23087, %rd23087, %rd23082;
addc.u64 %rd23088, %rd23088, 0;

	// end inline asm
	// begin inline asm
	add.cc.u64 %rd23093, %rd23095, %rd23088;
addc.u64 %rd23094, 0, 0;

	// end inline asm
	mul.lo.s64 	%rd23129, %rd23057, -8506173809081122819;
	// begin inline asm
	mad.lo.cc.u64 %rd23097, %rd23129, %rd23100, %rd23057;
madc.hi.u64 %rd23098, %rd23129, %rd23100, 0;
add.cc.u64 %rd23097, %rd23097, %rd23102;
addc.u64 %rd23098, %rd23098, 0;

	// end inline asm
	// begin inline asm
	mad.lo.cc.u64 %rd49578, %rd23129, %rd23106, %rd23063;
madc.hi.u64 %rd23104, %rd23129, %rd23106, 0;
add.cc.u64 %rd49578, %rd49578, %rd23098;
addc.u64 %rd23104, %rd23104, 0;

	// end inline asm
	// begin inline asm
	mad.lo.cc.u64 %rd49579, %rd23129, %rd23112, %rd23069;
madc.hi.u64 %rd23110, %rd23129, %rd23112, 0;
add.cc.u64 %rd49579, %rd49579, %rd23104;
addc.u64 %rd23110, %rd23110, 0;

	// end inline asm
	// begin inline asm
	mad.lo.cc.u64 %rd23149, %rd23129, %rd23118, %rd23075;
madc.hi.u64 %rd23116, %rd23129, %rd23118, 0;
add.cc.u64 %rd23149, %rd23149, %rd23110;
addc.u64 %rd23116, %rd23116, 0;

	// end inline asm
	// begin inline asm
	mad.lo.cc.u64 %rd23150, %rd23129, %rd23124, %rd23081;
madc.hi.u64 %rd23122, %rd23129, %rd23124, 0;
add.cc.u64 %rd23150, %rd23150, %rd23116;
addc.u64 %rd23122, %rd23122, 0;

	// end inline asm
	// begin inline asm
	mad.lo.cc.u64 %rd23151, %rd23129, %rd23130, %rd23087;
madc.hi.u64 %rd23128, %rd23129, %rd23130, 0;
add.cc.u64 %rd23151, %rd23151, %rd23122;
addc.u64 %rd23128, %rd23128, 0;

	// end inline asm
	// begin inline asm
	add.cc.u64 %rd23152, %rd23093, %rd23128;
addc.u64 %rd23134, 0, 0;

	// end inline asm
	setp.gt.u64 	%p1052, %rd23152, 1873798617647539866;
	@%p1052 bra 	$L__BB2_716;
	setp.eq.s64 	%p1053, %rd23152, 1873798617647539866;
	mov.u64 	%rd49580, %rd23149;
	mov.u64 	%rd49581, %rd23150;
	mov.u64 	%rd49582, %rd23151;
	mov.u64 	%rd49583, %rd23152;
	@%p1053 bra 	$L__BB2_708;
	bra.uni 	$L__BB2_717;
$L__BB2_708:
	setp.gt.u64 	%p1054, %rd23151, 5412103778470702295;
	@%p1054 bra 	$L__BB2_716;
	setp.ne.s64 	%p1055, %rd23151, 5412103778470702295;
	mov.b64 	%rd49583, 1873798617647539866;
	mov.u64 	%rd49580, %rd23149;
	mov.u64 	%rd49581, %rd23150;
	mov.u64 	%rd49582, %rd23151;
	@%p1055 bra 	$L__BB2_717;
	setp.gt.u64 	%p1056, %rd23150, 7239337960414712511;
	@%p1056 bra 	$L__BB2_716;
	setp.ne.s64 	%p1057, %rd23150, 7239337960414712511;
	mov.b64 	%rd49582, 5412103778470702295;
	mov.u64 	%rd49580, %rd23149;
	mov.u64 	%rd49581, %rd23150;
	@%p1057 bra 	$L__BB2_717;
	setp.gt.u64 	%p1058, %rd23149, 7435674573564081700;
	@%p1058 bra 	$L__BB2_716;
	setp.ne.s64 	%p1059, %rd23149, 7435674573564081700;
	mov.b64 	%rd49581, 7239337960414712511;
	mov.u64 	%rd49580, %rd23149;
	@%p1059 bra 	$L__BB2_717;
	setp.gt.u64 	%p1060, %rd49579, 2210141511517208575;
	@%p1060 bra 	$L__BB2_716;
	setp.ne.s64 	%p1061, %rd49579, 2210141511517208575;
	setp.lt.u64 	%p1062, %rd49578, -5044313057631688021;
	or.pred  	%p1063, %p1061, %p1062;
	mov.b64 	%rd49580, 7435674573564081700;
	@%p1063 bra 	$L__BB2_717;
$L__BB2_716:
	mov.b64 	%rd23153, -5044313057631688021;
	mov.b64 	%rd23154, 2210141511517208575;
	mov.b64 	%rd23155, 7435674573564081700;
	mov.b64 	%rd23156, 7239337960414712511;
	mov.b64 	%rd23157, 5412103778470702295;
	mov.b64 	%rd23158, 1873798617647539866;
	// begin inline asm
	sub.cc.u64 %rd49578, %rd49578, %rd23153;
subc.cc.u64 %rd49579, %rd49579, %rd23154;
subc.cc.u64 %rd23149, %rd23149, %rd23155;
subc.cc.u64 %rd23150, %rd23150, %rd23156;
subc.cc.u64 %rd23151, %rd23151, %rd23157;
subc.u64 %rd23152, %rd23152, %rd23158;

	// end inline asm
	mov.u64 	%rd49580, %rd23149;
	mov.u64 	%rd49581, %rd23150;
	mov.u64 	%rd49582, %rd23151;
	mov.u64 	%rd49583, %rd23152;
$L__BB2_717:
	mov.b64 	{%r521, %r522}, %rd49583;
	mov.b64 	{%r523, %r524}, %rd49582;
	shf.l.wrap.b32 	%r525, %r524, %r521, 1;
	shf.l.wrap.b32 	%r526, %r521, %r522, 1;
	mov.b64 	%rd23180, {%r525, %r526};
	mov.b64 	{%r527, %r528}, %rd49581;
	shf.l.wrap.b32 	%r529, %r528, %r523, 1;
	shf.l.wrap.b32 	%r530, %r523, %r524, 1;
	mov.b64 	%rd23179, {%r529, %r530};
	mov.b64 	{%r531, %r532}, %rd49580;
	shf.l.wrap.b32 	%r533, %r532, %r527, 1;
	shf.l.wrap.b32 	%r534, %r527, %r528, 1;
	mov.b64 	%rd23178, {%r533, %r534};
	mov.b64 	{%r535, %r536}, %rd49579;
	shf.l.wrap.b32 	%r537, %r536, %r531, 1;
	shf.l.wrap.b32 	%r538, %r531, %r532, 1;
	mov.b64 	%rd23177, {%r537, %r538};
	mov.b64 	{%r539, %r540}, %rd49578;
	shf.l.wrap.b32 	%r541, %r540, %r535, 1;
	shf.l.wrap.b32 	%r542, %r535, %r536, 1;
	mov.b64 	%rd49765, {%r541, %r542};
	shl.b64 	%rd49764, %rd49578, 1;
	setp.gt.u64 	%p1064, %rd23180, 1873798617647539866;
	@%p1064 bra 	$L__BB2_727;
	setp.eq.s64 	%p1065, %rd23180, 1873798617647539866;
	mov.u64 	%rd49766, %rd23177;
	mov.u64 	%rd49767, %rd23178;
	mov.u64 	%rd49768, %rd23179;
	mov.u64 	%rd49769, %rd23180;
	@%p1065 bra 	$L__BB2_719;
	bra.uni 	$L__BB2_728;
$L__BB2_719:
	setp.gt.u64 	%p1066, %rd23179, 5412103778470702295;
	@%p1066 bra 	$L__BB2_727;
	setp.ne.s64 	%p1067, %rd23179, 5412103778470702295;
	mov.b64 	%rd49769, 1873798617647539866;
	mov.u64 	%rd49766, %rd23177;
	mov.u64 	%rd49767, %rd23178;
	mov.u64 	%rd49768, %rd23179;
	@%p1067 bra 	$L__BB2_728;
	setp.gt.u64 	%p1068, %rd23178, 7239337960414712511;
	@%p1068 bra 	$L__BB2_727;
	setp.ne.s64 	%p1069, %rd23178, 7239337960414712511;
	mov.b64 	%rd49768, 5412103778470702295;
	mov.u64 	%rd49766, %rd23177;
	mov.u64 	%rd49767, %rd23178;
	@%p1069 bra 	$L__BB2_728;
	setp.gt.u64 	%p1070, %rd23177, 7435674573564081700;
	@%p1070 bra 	$L__BB2_727;
	setp.ne.s64 	%p1071, %rd23177, 7435674573564081700;
	mov.b64 	%rd49767, 7239337960414712511;
	mov.u64 	%rd49766, %rd23177;
	@%p1071 bra 	$L__BB2_728;
	setp.gt.u64 	%p1072, %rd49765, 2210141511517208575;
	@%p1072 bra 	$L__BB2_727;
	setp.ne.s64 	%p1073, %rd49765, 2210141511517208575;
	setp.lt.u64 	%p1074, %rd49764, -5044313057631688020;
	or.pred  	%p1075, %p1073, %p1074;
	mov.b64 	%rd49766, 7435674573564081700;
	@%p1075 bra 	$L__BB2_728;
$L__BB2_727:
	mov.b64 	%rd23181, -5044313057631688021;
	mov.b64 	%rd23182, 2210141511517208575;
	mov.b64 	%rd23183, 7435674573564081700;
	mov.b64 	%rd23184, 7239337960414712511;
	mov.b64 	%rd23185, 5412103778470702295;
	mov.b64 	%rd23186, 1873798617647539866;
	// begin inline asm
	sub.cc.u64 %rd49764, %rd49764, %rd23181;
subc.cc.u64 %rd49765, %rd49765, %rd23182;
subc.cc.u64 %rd23177, %rd23177, %rd23183;
subc.cc.u64 %rd23178, %rd23178, %rd23184;
subc.cc.u64 %rd23179, %rd23179, %rd23185;
subc.u64 %rd23180, %rd23180, %rd23186;

	// end inline asm
	mov.u64 	%rd49766, %rd23177;
	mov.u64 	%rd49767, %rd23178;
	mov.u64 	%rd49768, %rd23179;
	mov.u64 	%rd49769, %rd23180;
$L__BB2_728:
	mov.u64 	%rd49595, %rd49577;
	mov.u64 	%rd49590, %rd49572;
	mov.u64 	%rd49592, %rd49574;
	mov.u64 	%rd49594, %rd49576;
	mov.u64 	%rd49591, %rd49573;
	mov.u64 	%rd49593, %rd49575;
	// begin inline asm
	sub.cc.u64 %rd49590, %rd49590, %rd49554;
subc.cc.u64 %rd49591, %rd49591, %rd49555;
subc.cc.u64 %rd49592, %rd49592, %rd49556;
subc.cc.u64 %rd49593, %rd49593, %rd49557;
subc.cc.u64 %rd49594, %rd49594, %rd49558;
subc.u64 %rd49595, %rd49595, %rd49559;

	// end inline asm
	setp.gt.u64 	%p1076, %rd49577, %rd49559;
	@%p1076 bra 	$L__BB2_739;
	setp.ge.u64 	%p1077, %rd49577, %rd49559;
	@%p1077 bra 	$L__BB2_730;
	bra.uni 	$L__BB2_738;
$L__BB2_730:
	setp.gt.u64 	%p1078, %rd49576, %rd49558;
	@%p1078 bra 	$L__BB2_739;
	setp.lt.u64 	%p1079, %rd49576, %rd49558;
	@%p1079 bra 	$L__BB2_738;
	setp.gt.u64 	%p1080, %rd49575, %rd49557;
	@%p1080 bra 	$L__BB2_739;
	setp.lt.u64 	%p1081, %rd49575, %rd49557;
	@%p1081 bra 	$L__BB2_738;
	setp.gt.u64 	%p1082, %rd49574, %rd49556;
	@%p1082 bra 	$L__BB2_739;
	setp.lt.u64 	%p1083, %rd49574, %rd49556;
	@%p1083 bra 	$L__BB2_738;
	setp.gt.u64 	%p1084, %rd49573, %rd49555;
	@%p1084 bra 	$L__BB2_739;
	setp.lt.u64 	%p1085, %rd49573, %rd49555;
	setp.lt.u64 	%p1086, %rd49572, %rd49554;
	or.pred  	%p1087, %p1085, %p1086;
	@%p1087 bra 	$L__BB2_738;
	bra.uni 	$L__BB2_739;
$L__BB2_738:
	mov.b64 	%rd23217, -5044313057631688021;
	mov.b64 	%rd23218, 2210141511517208575;
	mov.b64 	%rd23219, 7435674573564081700;
	mov.b64 	%rd23220, 7239337960414712511;
	mov.b64 	%rd23221, 5412103778470702295;
	mov.b64 	%rd23222, 1873798617647539866;
	// begin inline asm
	add.cc.u64 %rd49590, %rd49590, %rd23217;
addc.cc.u64 %rd49591, %rd49591, %rd23218;
addc.cc.u64 %rd49592, %rd49592, %rd23219;
addc.cc.u64 %rd49593, %rd49593, %rd23220;
addc.cc.u64 %rd49594, %rd49594, %rd23221;
addc.u64 %rd49595, %rd49595, %rd23222;

	// end inline asm
$L__BB2_739:
	mov.u64 	%rd49753, %rd49591;
	mov.u64 	%rd49755, %rd49593;
	mov.u64 	%rd49757, %rd49595;
	mov.u64 	%rd49752, %rd49590;
	mov.u64 	%rd49754, %rd49592;
	mov.u64 	%rd49756, %rd49594;
	// begin inline asm
	sub.cc.u64 %rd49752, %rd49752, %rd49554;
subc.cc.u64 %rd49753, %rd49753, %rd49555;
subc.cc.u64 %rd49754, %rd49754, %rd49556;
subc.cc.u64 %rd49755, %rd49755, %rd49557;
subc.cc.u64 %rd49756, %rd49756, %rd49558;
subc.u64 %rd49757, %rd49757, %rd49559;

	// end inline asm
	setp.gt.u64 	%p1088, %rd49595, %rd49559;
	@%p1088 bra 	$L__BB2_750;
	setp.ge.u64 	%p1089, %rd49595, %rd49559;
	@%p1089 bra 	$L__BB2_741;
	bra.uni 	$L__BB2_749;
$L__BB2_741:
	setp.gt.u64 	%p1090, %rd49594, %rd49558;
	@%p1090 bra 	$L__BB2_750;
	setp.lt.u64 	%p1091, %rd49594, %rd49558;
	@%p1091 bra 	$L__BB2_749;
	setp.gt.u64 	%p1092, %rd49593, %rd49557;
	@%p1092 bra 	$L__BB2_750;
	setp.lt.u64 	%p1093, %rd49593, %rd49557;
	@%p1093 bra 	$L__BB2_749;
	setp.gt.u64 	%p1094, %rd49592, %rd49556;
	@%p1094 bra 	$L__BB2_750;
	setp.lt.u64 	%p1095, %rd49592, %rd49556;
	@%p1095 bra 	$L__BB2_749;
	setp.gt.u64 	%p1096, %rd49591, %rd49555;
	@%p1096 bra 	$L__BB2_750;
	setp.lt.u64 	%p1097, %rd49591, %rd49555;
	setp.lt.u64 	%p1098, %rd49590, %rd49554;
	or.pred  	%p1099, %p1097, %p1098;
	@%p1099 bra 	$L__BB2_749;
	bra.uni 	$L__BB2_750;
$L__BB2_749:
	mov.b64 	%rd23253, -5044313057631688021;
	mov.b64 	%rd23254, 2210141511517208575;
	mov.b64 	%rd23255, 7435674573564081700;
	mov.b64 	%rd23256, 7239337960414712511;
	mov.b64 	%rd23257, 5412103778470702295;
	mov.b64 	%rd23258, 1873798617647539866;
	// begin inline asm
	add.cc.u64 %rd49752, %rd49752, %rd23253;
addc.cc.u64 %rd49753, %rd49753, %rd23254;
addc.cc.u64 %rd49754, %rd49754, %rd23255;
addc.cc.u64 %rd49755, %rd49755, %rd23256;
addc.cc.u64 %rd49756, %rd49756, %rd23257;
addc.u64 %rd49757, %rd49757, %rd23258;

	// end inline asm
$L__BB2_750:
	mov.b64 	{%r543, %r544}, %rd49529;
	mov.b64 	{%r545, %r546}, %rd49528;
	shf.l.wrap.b32 	%r547, %r546, %r543, 1;
	shf.l.wrap.b32 	%r548, %r543, %r544, 1;
	mov.b64 	%rd23280, {%r547, %r548};
	mov.b64 	{%r549, %r550}, %rd49527;
	shf.l.wrap.b32 	%r551, %r550, %r545, 1;
	shf.l.wrap.b32 	%r552, %r545, %r546, 1;
	mov.b64 	%rd23279, {%r551, %r552};
	mov.b64 	{%r553, %r554}, %rd49526;
	shf.l.wrap.b32 	%r555, %r554, %r549, 1;
	shf.l.wrap.b32 	%r556, %r549, %r550, 1;
	mov.b64 	%rd23278, {%r555, %r556};
	mov.b64 	{%r557, %r558}, %rd49525;
	shf.l.wrap.b32 	%r559, %r558, %r553, 1;
	shf.l.wrap.b32 	%r560, %r553, %r554, 1;
	mov.b64 	%rd23277, {%r559, %r560};
	mov.b64 	{%r561, %r562}, %rd49524;
	shf.l.wrap.b32 	%r563, %r562, %r557, 1;
	shf.l.wrap.b32 	%r564, %r557, %r558, 1;
	mov.b64 	%rd49603, {%r563, %r564};
	shl.b64 	%rd49602, %rd49524, 1;
	setp.gt.u64 	%p1100, %rd23280, 1873798617647539866;
	@%p1100 bra 	$L__BB2_760;
	setp.eq.s64 	%p1101, %rd23280, 1873798617647539866;
	mov.u64 	%rd49604, %rd23277;
	mov.u64 	%rd49605, %rd23278;
	mov.u64 	%rd49606, %rd23279;
	mov.u64 	%rd49607, %rd23280;
	@%p1101 bra 	$L__BB2_752;
	bra.uni 	$L__BB2_761;
$L__BB2_752:
	setp.gt.u64 	%p1102, %rd23279, 5412103778470702295;
	@%p1102 bra 	$L__BB2_760;
	setp.ne.s64 	%p1103, %rd23279, 5412103778470702295;
	mov.b64 	%rd49607, 1873798617647539866;
	mov.u64 	%rd49604, %rd23277;
	mov.u64 	%rd49605, %rd23278;
	mov.u64 	%rd49606, %rd23279;
	@%p1103 bra 	$L__BB2_761;
	setp.gt.u64 	%p1104, %rd23278, 7239337960414712511;
	@%p1104 bra 	$L__BB2_760;
	setp.ne.s64 	%p1105, %rd23278, 7239337960414712511;
	mov.b64 	%rd49606, 5412103778470702295;
	mov.u64 	%rd49604, %rd23277;
	mov.u64 	%rd49605, %rd23278;
	@%p1105 bra 	$L__BB2_761;
	setp.gt.u64 	%p1106, %rd23277, 7435674573564081700;
	@%p1106 bra 	$L__BB2_760;
	setp.ne.s64 	%p1107, %rd23277, 7435674573564081700;
	mov.b64 	%rd49605, 7239337960414712511;
	mov.u64 	%rd49604, %rd23277;
	@%p1107 bra 	$L__BB2_761;
	setp.gt.u64 	%p1108, %rd49603, 2210141511517208575;
	@%p1108 bra 	$L__BB2_760;
	setp.ne.s64 	%p1109, %rd49603, 2210141511517208575;
	setp.lt.u64 	%p1110, %rd49602, -5044313057631688020;
	or.pred  	%p1111, %p1109, %p1110;
	mov.b64 	%rd49604, 7435674573564081700;
	@%p1111 bra 	$L__BB2_761;
$L__BB2_760:
	mov.b64 	%rd23281, -5044313057631688021;
	mov.b64 	%rd23282, 2210141511517208575;
	mov.b64 	%rd23283, 7435674573564081700;
	mov.b64 	%rd23284, 7239337960414712511;
	mov.b64 	%rd23285, 5412103778470702295;
	mov.b64 	%rd23286, 1873798617647539866;
	// begin inline asm
	sub.cc.u64 %rd49602, %rd49602, %rd23281;
subc.cc.u64 %rd49603, %rd49603, %rd23282;
subc.cc.u64 %rd23277, %rd23277, %rd23283;
subc.cc.u64 %rd23278, %rd23278, %rd23284;
subc.cc.u64 %rd23279, %rd23279, %rd23285;
subc.u64 %rd23280, %rd23280, %rd23286;

	// end inline asm
	mov.u64 	%rd49604, %rd23277;
	mov.u64 	%rd49605, %rd23278;
	mov.u64 	%rd49606, %rd23279;
	mov.u64 	%rd49607, %rd23280;
$L__BB2_761:
	mov.b64 	{%r565, %r566}, %rd49607;
	mov.b64 	{%r567, %r568}, %rd49606;
	shf.l.wrap.b32 	%r569, %r568, %r565, 1;
	shf.l.wrap.b32 	%r570, %r565, %r566, 1;
	mov.b64 	%rd23308, {%r569, %r570};
	mov.b64 	{%r571, %r572}, %rd49605;
	shf.l.wrap.b32 	%r573, %r572, %r567, 1;
	shf.l.wrap.b32 	%r574, %r567, %r568, 1;
	mov.b64 	%rd23307, {%r573, %r574};
	mov.b64 	{%r575, %r576}, %rd49604;
	shf.l.wrap.b32 	%r577, %r576, %r571, 1;
	shf.l.wrap.b32 	%r578, %r571, %r572, 1;
	mov.b64 	%rd23306, {%r577, %r578};
	mov.b64 	{%r579, %r580}, %rd49603;
	shf.l.wrap.b32 	%r581, %r580, %r575, 1;
	shf.l.wrap.b32 	%r582, %r575, %r576, 1;
	mov.b64 	%rd23305, {%r581, %r582};
	mov.b64 	{%r583, %r584}, %rd49602;
	shf.l.wrap.b32 	%r585, %r584, %r579, 1;
	shf.l.wrap.b32 	%r586, %r579, %r580, 1;
	mov.b64 	%rd49609, {%r585, %r586};
	shl.b64 	%rd49608, %rd49602, 1;
	setp.gt.u64 	%p1112, %rd23308, 1873798617647539866;
	@%p1112 bra 	$L__BB2_771;
	setp.eq.s64 	%p1113, %rd23308, 1873798617647539866;
	mov.u64 	%rd49610, %rd23305;
	mov.u64 	%rd49611, %rd23306;
	mov.u64 	%rd49612, %rd23307;
	mov.u64 	%rd49613, %rd23308;
	@%p1113 bra 	$L__BB2_763;
	bra.uni 	$L__BB2_772;
$L__BB2_763:
	setp.gt.u64 	%p1114, %rd23307, 5412103778470702295;
	@%p1114 bra 	$L__BB2_771;
	setp.ne.s64 	%p1115, %rd23307, 5412103778470702295;
	mov.b64 	%rd49613, 1873798617647539866;
	mov.u64 	%rd49610, %rd23305;
	mov.u64 	%rd49611, %rd23306;
	mov.u64 	%rd49612, %rd23307;
	@%p1115 bra 	$L__BB2_772;
	setp.gt.u64 	%p1116, %rd23306, 7239337960414712511;
	@%p1116 bra 	$L__BB2_771;
	setp.ne.s64 	%p1117, %rd23306, 7239337960414712511;
	mov.b64 	%rd49612, 5412103778470702295;
	mov.u64 	%rd49610, %rd23305;
	mov.u64 	%rd49611, %rd23306;
	@%p1117 bra 	$L__BB2_772;
	setp.gt.u64 	%p1118, %rd23305, 7435674573564081700;
	@%p1118 bra 	$L__BB2_771;
	setp.ne.s64 	%p1119, %rd23305, 7435674573564081700;
	mov.b64 	%rd49611, 7239337960414712511;
	mov.u64 	%rd49610, %rd23305;
	@%p1119 bra 	$L__BB2_772;
	setp.gt.u64 	%p1120, %rd49609, 2210141511517208575;
	@%p1120 bra 	$L__BB2_771;
	setp.ne.s64 	%p1121, %rd49609, 2210141511517208575;
	setp.lt.u64 	%p1122, %rd49608, -5044313057631688020;
	or.pred  	%p1123, %p1121, %p1122;
	mov.b64 	%rd49610, 7435674573564081700;
	@%p1123 bra 	$L__BB2_772;
$L__BB2_771:
	mov.b64 	%rd23309, -5044313057631688021;
	mov.b64 	%rd23310, 2210141511517208575;
	mov.b64 	%rd23311, 7435674573564081700;
	mov.b64 	%rd23312, 7239337960414712511;
	mov.b64 	%rd23313, 5412103778470702295;
	mov.b64 	%rd23314, 1873798617647539866;
	// begin inline asm
	sub.cc.u64 %rd49608, %rd49608, %rd23309;
subc.cc.u64 %rd49609, %rd49609, %rd23310;
subc.cc.u64 %rd23305, %rd23305, %rd23311;
subc.cc.u64 %rd23306, %rd23306, %rd23312;
subc.cc.u64 %rd23307, %rd23307, %rd23313;
subc.u64 %rd23308, %rd23308, %rd23314;

	// end inline asm
	mov.u64 	%rd49610, %rd23305;
	mov.u64 	%rd49611, %rd23306;
	mov.u64 	%rd49612, %rd23307;
	mov.u64 	%rd49613, %rd23308;
$L__BB2_772:
	mov.b64 	{%r587, %r588}, %rd49613;
	mov.b64 	{%r589, %r590}, %rd49612;
	shf.l.wrap.b32 	%r591, %r590, %r587, 1;
	shf.l.wrap.b32 	%r592, %r587, %r588, 1;
	mov.b64 	%rd23336, {%r591, %r592};
	mov.b64 	{%r593, %r594}, %rd49611;
	shf.l.wrap.b32 	%r595, %r594, %r589, 1;
	shf.l.wrap.b32 	%r596, %r589, %r590, 1;
	mov.b64 	%rd23335, {%r595, %r596};
	mov.b64 	{%r597, %r598}, %rd49610;
	shf.l.wrap.b32 	%r599, %r598, %r593, 1;
	shf.l.wrap.b32 	%r600, %r593, %r594, 1;
	mov.b64 	%rd23334, {%r599, %r600};
	mov.b64 	{%r601, %r602}, %rd49609;
	shf.l.wrap.b32 	%r603, %r602, %r597, 1;
	shf.l.wrap.b32 	%r604, %r597, %r598, 1;
	mov.b64 	%rd23333, {%r603, %r604};
	mov.b64 	{%r605, %r606}, %rd49608;
	shf.l.wrap.b32 	%r607, %r606, %r601, 1;
	shf.l.wrap.b32 	%r608, %r601, %r602, 1;
	mov.b64 	%rd49615, {%r607, %r608};
	shl.b64 	%rd49614, %rd49608, 1;
	setp.gt.u64 	%p1124, %rd23336, 1873798617647539866;
	@%p1124 bra 	$L__BB2_782;
	setp.eq.s64 	%p1125, %rd23336, 1873798617647539866;
	mov.u64 	%rd49616, %rd23333;
	mov.u64 	%rd49617, %rd23334;
	mov.u64 	%rd49618, %rd23335;
	mov.u64 	%rd49619, %rd23336;
	@%p1125 bra 	$L__BB2_774;
	bra.uni 	$L__BB2_783;
$L__BB2_774:
	setp.gt.u64 	%p1126, %rd23335, 5412103778470702295;
	@%p1126 bra 	$L__BB2_782;
	setp.ne.s64 	%p1127, %rd23335, 5412103778470702295;
	mov.b64 	%rd49619, 1873798617647539866;
	mov.u64 	%rd49616, %rd23333;
	mov.u64 	%rd49617, %rd23334;
	mov.u64 	%rd49618, %rd23335;
	@%p1127 bra 	$L__BB2_783;
	setp.gt.u64 	%p1128, %rd23334, 7239337960414712511;
	@%p1128 bra 	$L__BB2_782;
	setp.ne.s64 	%p1129, %rd23334, 7239337960414712511;
	mov.b64 	%rd49618, 5412103778470702295;
	mov.u64 	%rd49616, %rd23333;
	mov.u64 	%rd49617, %rd23334;
	@%p1129 bra 	$L__BB2_783;
	setp.gt.u64 	%p1130, %rd23333, 7435674573564081700;
	@%p1130 bra 	$L__BB2_782;
	setp.ne.s64 	%p1131, %rd23333, 7435674573564081700;
	mov.b64 	%rd49617, 7239337960414712511;
	mov.u64 	%rd49616, %rd23333;
	@%p1131 bra 	$L__BB2_783;
	setp.gt.u64 	%p1132, %rd49615, 2210141511517208575;
	@%p1132 bra 	$L__BB2_782;
	setp.ne.s64 	%p1133, %rd49615, 2210141511517208575;
	setp.lt.u64 	%p1134, %rd49614, -5044313057631688020;
	or.pred  	%p1135, %p1133, %p1134;
	mov.b64 	%rd49616, 7435674573564081700;
	@%p1135 bra 	$L__BB2_783;
$L__BB2_782:
	mov.b64 	%rd23337, -5044313057631688021;
	mov.b64 	%rd23338, 2210141511517208575;
	mov.b64 	%rd23339, 7435674573564081700;
	mov.b64 	%rd23340, 7239337960414712511;
	mov.b64 	%rd23341, 5412103778470702295;
	mov.b64 	%rd23342, 1873798617647539866;
	// begin inline asm
	sub.cc.u64 %rd49614, %rd49614, %rd23337;
subc.cc.u64 %rd49615, %rd49615, %rd23338;
subc.cc.u64 %rd23333, %rd23333, %rd23339;
subc.cc.u64 %rd23334, %rd23334, %rd23340;
subc.cc.u64 %rd23335, %rd23335, %rd23341;
subc.u64 %rd23336, %rd23336, %rd23342;

	// end inline asm
	mov.u64 	%rd49616, %rd23333;
	mov.u64 	%rd49617, %rd23334;
	mov.u64 	%rd49618, %rd23335;
	mov.u64 	%rd49619, %rd23336;
$L__BB2_783:
	mov.u64 	%rd49620, %rd49554;
	mov.u64 	%rd49622, %rd49556;
	mov.u64 	%rd49624, %rd49558;
	mov.u64 	%rd49621, %rd49555;
	mov.u64 	%rd49623, %rd49557;
	mov.u64 	%rd49625, %rd49559;
	// begin inline asm
	sub.cc.u64 %rd49620, %rd49620, %rd49752;
subc.cc.u64 %rd49621, %rd49621, %rd49753;
subc.cc.u64 %rd49622, %rd49622, %rd49754;
subc.cc.u64 %rd49623, %rd49623, %rd49755;
subc.cc.u64 %rd49624, %rd49624, %rd49756;
subc.u64 %rd49625, %rd49625, %rd49757;

	// end inline asm
	setp.gt.u64 	%p1136, %rd49559, %rd49757;
	@%p1136 bra 	$L__BB2_794;
	setp.ge.u64 	%p1137, %rd49559, %rd49757;
	@%p1137 bra 	$L__BB2_785;
	bra.uni 	$L__BB2_793;
$L__BB2_785:
	setp.gt.u64 	%p1138, %rd49558, %rd49756;
	@%p1138 bra 	$L__BB2_794;
	setp.lt.u64 	%p1139, %rd49558, %rd49756;
	@%p1139 bra 	$L__BB2_793;
	setp.gt.u64 	%p1140, %rd49557, %rd49755;
	@%p1140 bra 	$L__BB2_794;
	setp.lt.u64 	%p1141, %rd49557, %rd49755;
	@%p1141 bra 	$L__BB2_793;
	setp.gt.u64 	%p1142, %rd49556, %rd49754;
	@%p1142 bra 	$L__BB2_794;
	setp.lt.u64 	%p1143, %rd49556, %rd49754;
	@%p1143 bra 	$L__BB2_793;
	setp.gt.u64 	%p1144, %rd49555, %rd49753;
	@%p1144 bra 	$L__BB2_794;
	setp.lt.u64 	%p1145, %rd49555, %rd49753;
	setp.lt.u64 	%p1146, %rd49554, %rd49752;
	or.pred  	%p1147, %p1145, %p1146;
	@%p1147 bra 	$L__BB2_793;
	bra.uni 	$L__BB2_794;
$L__BB2_793:
	mov.b64 	%rd23373, -5044313057631688021;
	mov.b64 	%rd23374, 2210141511517208575;
	mov.b64 	%rd23375, 7435674573564081700;
	mov.b64 	%rd23376, 7239337960414712511;
	mov.b64 	%rd23377, 5412103778470702295;
	mov.b64 	%rd23378, 1873798617647539866;
	// begin inline asm
	add.cc.u64 %rd49620, %rd49620, %rd23373;
addc.cc.u64 %rd49621, %rd49621, %rd23374;
addc.cc.u64 %rd49622, %rd49622, %rd23375;
addc.cc.u64 %rd49623, %rd49623, %rd23376;
addc.cc.u64 %rd49624, %rd49624, %rd23377;
addc.u64 %rd49625, %rd49625, %rd23378;

	// end inline asm
$L__BB2_794:
	mov.b64 	%rd23830, 0;
	// begin inline asm
	mad.lo.cc.u64 %rd23385, %rd49620, %rd49566, %rd23830;
madc.hi.u64 %rd23386, %rd49620, %rd49566, 0;
add.cc.u64 %rd23385, %rd23385, %rd23830;
addc.u64 %rd23386, %rd23386, 0;

	// end inline asm
	// begin inline asm
	mad.lo.cc.u64 %rd23391, %rd49621, %rd49566, %rd23830;
madc.hi.u64 %rd23392, %rd49621, %rd49566, 0;
add.cc.u64 %rd23391, %rd23391, %rd23386;
addc.u64 %rd23392, %rd23392, 0;

	// end inline asm
	// begin inline asm
	mad.lo.cc.u64 %rd23397, %rd49622, %rd49566, %rd23830;
madc.hi.u64 %rd23398, %rd49622, %rd49566, 0;
add.cc.u64 %rd23397, %rd23397, %rd23392;
addc.u64 %rd23398, %rd23398, 0;

	// end inline asm
	// begin inline asm
	mad.lo.cc.u64 %rd23403, %rd49623, %rd49566, %rd23830;
madc.hi.u64 %rd23404, %rd49623, %rd49566, 0;
add.cc.u64 %rd23403, %rd23403, %rd23398;
addc.u64 %rd23404, %rd23404, 0;

	// end inline asm
	// begin inline asm
	mad.lo.cc.u64 %rd23409, %rd49624, %rd49566, %rd23830;
madc.hi.u64 %rd23410, %rd49624, %rd49566, 0;
add.cc.u64 %rd23409, %rd23409, %rd23404;
addc.u64 %rd23410, %rd23410, 0;

	// end inline asm
	// begin inline asm
	mad.lo.cc.u64 %rd23415, %rd49625, %rd49566, %rd23830;
madc.hi.u64 %rd23416, %rd49625, %rd49566, 0;
add.cc.u64 %rd23415, %rd23415, %rd23410;
addc.u64 %rd23416, %rd23416, 0;

	// end inline asm
	// begin inline asm
	add.cc.u64 %rd23421, %rd23830, %rd23416;
addc.u64 %rd23422, 0, 0;

	// end inline asm
	mul.lo.s64 	%rd23457, %rd23385, -8506173809081122819;
	mov.b64 	%rd23828, -5044313057631688021;
	// begin inline asm
	mad.lo.cc.u64 %rd23425, %rd23457, %rd23828, %rd23385;
madc.hi.u64 %rd23426, %rd23457, %rd23828, 0;
add.cc.u64 %rd23425, %rd23425, %rd23830;
addc.u64 %rd23426, %rd23426, 0;

	// end inline asm
	mov.b64 	%rd23834, 2210141511517208575;
	// begin inline asm
	mad.lo.cc.u64 %rd23431, %rd23457, %rd23834, %rd23391;
madc.hi.u64 %rd23432, %rd23457, %rd23834, 0;
add.cc.u64 %rd23431, %rd23431, %rd23426;
addc.u64 %rd23432, %rd23432, 0;

	// end inline asm
	mov.b64 	%rd23840, 7435674573564081700;
	// begin inline asm
	mad.lo.cc.u64 %rd23437, %rd23457, %rd23840, %rd23397;
madc.hi.u64 %rd23438, %rd23457, %rd23840, 0;
add.cc.u64 %rd23437, %rd23437, %rd23432;
addc.u64 %rd23438, %rd23438, 0;

	// end inline asm
	mov.b64 	%rd23846, 7239337960414712511;
	// begin inline asm
	mad.lo.cc.u64 %rd23443, %rd23457, %rd23846, %rd23403;
madc.hi.u64 %rd23444, %rd23457, %rd23846, 0;
add.cc.u64 %rd23443, %rd23443, %rd23438;
addc.u64 %rd23444, %rd23444, 0;

	// end inline asm
	mov.b64 	%rd23852, 5412103778470702295;
	// begin inline asm
	mad.lo.cc.u64 %rd23449, %rd23457, %rd23852, %rd23409;
madc.hi.u64 %rd23450, %rd23457, %rd23852, 0;
add.cc.u64 %rd23449, %rd23449, %rd23444;
addc.u64 %rd23450, %rd23450, 0;

	// end inline asm
	mov.b64 	%rd23858, 1873798617647539866;
	// begin inline asm
	mad.lo.cc.u64 %rd23455, %rd23457, %rd23858, %rd23415;
madc.hi.u64 %rd23456, %rd23457, %rd23858, 0;
add.cc.u64 %rd23455, %rd23455, %rd23450;
addc.u64 %rd23456, %rd23456, 0;

	// end inline asm
	// begin inline asm
	add.cc.u64 %rd23461, %rd23421, %rd23456;
addc.u64 %rd23462, 0, 0;

	// end inline asm
	add.s64 	%rd23503, %rd23422, %rd23462;
	// begin inline asm
	mad.lo.cc.u64 %rd23465, %rd49620, %rd49567, %rd23431;
madc.hi.u64 %rd23466, %rd49620, %rd49567, 0;
add.cc.u64 %rd23465, %rd23465, %rd23830;
addc.u64 %rd23466, %rd23466, 0;

	// end inline asm
	// begin inline asm
	mad.lo.cc.u64 %rd23471, %rd49621, %rd49567, %rd23437;
madc.hi.u64 %rd23472, %rd49621, %rd49567, 0;
add.cc.u64 %rd23471, %rd23471, %rd23466;
addc.u64 %rd23472, %rd23472, 0;

	// end inline asm
	// begin inline asm
	mad.lo.cc.u64 %rd23477, %rd49622, %rd49567, %rd23443;
madc.hi.u64 %rd23478, %rd49622, %rd49567, 0;
add.cc.u64 %rd23477, %rd23477, %rd23472;
addc.u64 %rd23478, %rd23478, 0;

	// end inline asm
	// begin inline asm
	mad.lo.cc.u64 %rd23483, %rd49623, %rd49567, %rd23449;
madc.hi.u64 %rd23484, %rd49623, %rd49567, 0;
add.cc.u64 %rd23483, %rd23483, %rd23478;
addc.u64 %rd23484, %rd23484, 0;

	// end inline asm
	// begin inline asm
	mad.lo.cc.u64 %rd23489, %rd49624, %rd49567, %rd23455;
madc.hi.u64 %rd23490, %rd49624, %rd49567, 0;
add.cc.u64 %rd23489, %rd23489, %rd23484;
addc.u64 %rd23490, %rd23490, 0;

	// end inline asm
	// begin inline asm
	mad.lo.cc.u64 %rd23495, %rd49625, %rd49567, %rd23461;
madc.hi.u64 %rd23496, %rd49625, %rd49567, 0;
add.cc.u64 %rd23495, %rd23495, %rd23490;
addc.u64 %rd23496, %rd23496, 0;

	// end inline asm
	// begin inline asm
	add.cc.u64 %rd23501, %rd23503, %rd23496;
addc.u64 %rd23502, 0, 0;

	// end inline asm
	mul.lo.s64 	%rd23537, %rd23465, -8506173809081122819;
	// begin inline asm
	mad.lo.cc.u64 %rd23505, %rd23537, %rd23828, %rd23465;
madc.hi.u64 %rd23506, %rd23537, %rd23828, 0;
add.cc.u64 %rd23505, %rd23505, %rd23830;
addc.u64 %rd23506, %rd23506, 0;

	// end inline asm
	// begin inline asm
	mad.lo.cc.u64 %rd23511, %rd23537, %rd23834, %rd23471;
madc.hi.u64 %rd23512, %rd23537, %rd23834, 0;
add.cc.u64 %rd23511, %rd23511, %rd23506;
addc.u64 %rd23512, %rd23512, 0;

	// end inline asm
	// begin inline asm
	mad.lo.cc.u64 %rd23517, %rd23537, %rd23840, %rd23477;
madc.hi.u64 %rd23518, %rd23537, %rd23840, 0;
add.cc.u64 %rd23517, %rd23517, %rd23512;
addc.u64 %rd23518, %rd23518, 0;

	// end inline asm
	// begin inline asm
	mad.lo.cc.u64 %rd23523, %rd23537, %rd23846, %rd23483;
madc.hi.u64 %rd23524, %rd23537, %rd23846, 0;
add.cc.u64 %rd23523, %rd23523, %rd23518;
addc.u64 %rd23524, %rd23524, 0;

	// end inline asm
	// begin inline asm
	mad.lo.cc.u64 %rd23529, %rd23537, %rd23852, %rd23489;
madc.hi.u64 %rd23530, %rd23537, %rd23852, 0;
add.cc.u64 %rd23529, %rd23529, %rd23524;
addc.u64 %rd23530, %rd23530, 0;

	// end inline asm
	// begin inline asm
	mad.lo.cc.u64 %rd23535, %rd23537, %rd23858, %rd23495;
madc.hi.u64 %rd23536, %rd23537, %rd23858, 0;
add.cc.u64 %rd23535, %rd23535, %rd23530;
addc.u64 %rd23536, %rd23536, 0;

	// end inline asm
	// begin inline asm
	add.cc.u64 %rd23541, %rd23501, %rd23536;
addc.u64 %rd23542, 0, 0;

	// end inline asm
	add.s64 	%rd23583, %rd23502, %rd23542;
	// begin inline asm
	mad.lo.cc.u64 %rd23545, %rd49620, %rd49568, %rd23511;
madc.hi.u64 %rd23546, %rd49620, %rd49568, 0;
add.cc.u64 %rd23545, %rd23545, %rd23830;
addc.u64 %rd23546, %rd23546, 0;

	// end inline asm
	// begin inline asm
	mad.lo.cc.u64 %rd23551, %rd49621, %rd49568, %rd23517;
madc.hi.u64 %rd23552, %rd49621, %rd49568, 0;
add.cc.u64 %rd23551, %rd23551, %rd23546;
addc.u64 %rd23552, %rd23552, 0;

	// end inline asm
	// begin inline asm
	mad.lo.cc.u64 %rd23557, %rd49622, %rd49568, %rd23523;
madc.hi.u64 %rd23558, %rd49622, %rd49568, 0;
add.cc.u64 %rd23557, %rd23557, %rd23552;
addc.u64 %rd23558, %rd23558, 0;

	// end inline asm
	// begin inline asm
	mad.lo.cc.u64 %rd23563, %rd49623, %rd49568, %rd23529;
madc.hi.u64 %rd23564, %rd49623, %rd49568, 0;
add.cc.u64 %rd23563, %rd23563, %rd23558;
addc.u64 %rd23564, %rd23564, 0;

	// end inline asm
	// begin inline asm
	mad.lo.cc.u64 %rd23569, %rd49624, %rd49568, %rd23535;
madc.hi.u64 %rd23570, %rd49624, %rd49568, 0;
add.cc.u64 %rd23569, %rd23569, %rd23564;
addc.u64 %rd23570, %rd23570, 0;

	// end inline asm
	// begin inline asm
	mad.lo.cc.u64 %rd23575, %rd49625, %rd49568, %rd23541;
madc.hi.u64 %rd23576, %rd49625, %rd49568, 0;
add.cc.u64 %rd23575, %rd23575, %rd23570;
addc.u64 %rd23576, %rd23576, 0;

	// end inline asm
	// begin inline asm
	add.cc.u64 %rd23581, %rd23583, %rd23576;
addc.u64 %rd23582, 0, 0;

	// end inline asm
	mul.lo.s64 	%rd23617, %rd23545, -8506173809081122819;
	// begin inline asm
	mad.lo.cc.u64 %rd23585, %rd23617, %rd23828, %rd23545;
madc.hi.u64 %rd23586, %rd23617, %rd23828, 0;
add.cc.u64 %rd23585, %rd23585, %rd23830;
addc.u64 %rd23586, %rd23586, 0;

	// end inline asm
	// begin inline asm
	mad.lo.cc.u64 %rd23591, %rd23617, %rd23834, %rd23551;
madc.hi.u64 %rd23592, %rd23617, %rd23834, 0;
add.cc.u64 %rd23591, %rd23591, %rd23586;
addc.u64 %rd23592, %rd23592, 0;

	// end inline asm
	// begin inline asm
	mad.lo.cc.u64 %rd23597, %rd23617, %rd23840, %rd23557;
madc.hi.u64 %rd23598, %rd23617, %rd23840, 0;
add.cc.u64 %rd23597, %rd23597, %rd23592;
addc.u64 %rd23598, %rd23598, 0;

	// end inline asm
	// begin inline asm
	mad.lo.cc.u64 %rd23603, %rd23617, %rd23846, %rd23563;
madc.hi.u64 %rd23604, %rd23617, %rd23846, 0;
add.cc.u64 %rd23603, %rd23603, %rd23598;
addc.u64 %rd23604, %rd23604, 0;

	// end inline asm
	// begin inline asm
	mad.lo.cc.u64 %rd23609, %rd23617, %rd23852, %rd23569;
madc.hi.u64 %rd23610, %rd23617, %rd23852, 0;
add.cc.u64 %rd23609, %rd23609, %rd23604;
addc.u64 %rd23610, %rd23610, 0;

	// end inline asm
	// begin inline asm
	mad.lo.cc.u64 %rd23615, %rd23617, %rd23858, %rd23575;
madc.hi.u64 %rd23616, %rd23617, %rd23858, 0;
add.cc.u64 %rd23615, %rd23615, %rd23610;
addc.u64 %rd23616, %rd23616, 0;

	// end inline asm
	// begin inline asm
	add.cc.u64 %rd23621, %rd23581, %rd23616;
addc.u64 %rd23622, 0, 0;

	// end inline asm
	add.s64 	%rd23663, %rd23582, %rd23622;
	// begin inline asm
	mad.lo.cc.u64 %rd23625, %rd49620, %rd49569, %rd23591;
madc.hi.u64 %rd23626, %rd49620, %rd49569, 0;
add.cc.u64 %rd23625, %rd23625, %rd23830;
addc.u64 %rd23626, %rd23626, 0;

	// end inline asm
	// begin inline asm
	mad.lo.cc.u64 %rd23631, %rd49621, %rd49569, %rd23597;
madc.hi.u64 %rd23632, %rd49621, %rd49569, 0;
add.cc.u64 %rd23631, %rd23631, %rd23626;
addc.u64 %rd23632, %rd23632, 0;

	// end inline asm
	// begin inline asm
	mad.lo.cc.u64 %rd23637, %rd49622, %rd49569, %rd23603;
madc.hi.u64 %rd23638, %rd49622, %rd49569, 0;
add.cc.u64 %rd23637, %rd23637, %rd23632;
addc.u64 %rd23638, %rd23638, 0;

	// end inline asm
	// begin inline asm
	mad.lo.cc.u64 %rd23643, %rd49623, %rd49569, %rd23609;
madc.hi.u64 %rd23644, %rd49623, %rd49569, 0;
add.cc.u64 %rd23643, %rd23643, %rd23638;
addc.u64 %rd23644, %rd23644, 0;

	// end inline asm
	// begin inline asm
	mad.lo.cc.u64 %rd23649, %rd49624, %rd49569, %rd23615;
madc.hi.u64 %rd23650, %rd49624, %rd49569, 0;
add.cc.u64 %rd23649, %rd23649, %rd23644;
addc.u64 %rd23650, %rd23650, 0;

	// end inline asm
	// begin inline asm
	mad.lo.cc.u64 %rd23655, %rd49625, %rd49569, %rd23621;
madc.hi.u64 %rd23656, %rd49625, %rd49569, 0;
add.cc.u64 %rd23655, %rd23655, %rd23650;
addc.u64 %rd23656, %rd23656, 0;

	// end inline asm
	// begin inline asm
	add.cc.u64 %rd23661, %rd23663, %rd23656;
addc.u64 %rd23662, 0, 0;

	// end inline asm
	mul.lo.s64 	%rd23697, %rd23625, -8506173809081122819;
	// begin inline asm
	mad.lo.cc.u64 %rd23665, %rd23697, %rd23828, %rd23625;
madc.hi.u64 %rd23666, %rd23697, %rd23828, 0;
add.cc.u64 %rd23665, %rd23665, %rd23830;
addc.u64 %rd23666, %rd23666, 0;

	// end inline asm
	// begin inline asm
	mad.lo.cc.u64 %rd23671, %rd23697, %rd23834, %rd23631;
madc.hi.u64 %rd23672, %rd23697, %rd23834, 0;
add.cc.u64 %rd23671, %rd23671, %rd23666;
addc.u64 %rd23672, %rd23672, 0;

	// end inline asm
	// begin inline asm
	mad.lo.cc.u64 %rd23677, %rd23697, %rd23840, %rd23637;
madc.hi.u64 %rd23678, %rd23697, %rd23840, 0;
add.cc.u64 %rd23677, %rd23677, %rd23672;
addc.u64 %rd23678, %rd23678, 0;

	// end inline asm
	// begin inline asm
	mad.lo.cc.u64 %rd23683, %rd23697, %rd23846, %rd23643;
madc.hi.u64 %rd23684, %rd23697, %rd23846, 0;
add.cc.u64 %rd23683, %rd23683, %rd23678;
addc.u64 %rd23684, %rd23684, 0;

	// end inline asm
	// begin inline asm
	mad.lo.cc.u64 %rd23689, %rd23697, %rd23852, %rd23649;
madc.hi.u64 %rd23690, %rd23697, %rd23852, 0;
add.cc.u64 %rd23689, %rd23689, %rd23684;
addc.u64 %rd23690, %rd23690, 0;

	// end inline asm
	// begin inline asm
	mad.lo.cc.u64 %rd23695, %rd23697, %rd23858, %rd23655;
madc.hi.u64 %rd23696, %rd23697, %rd23858, 0;
add.cc.u64 %rd23695, %rd23695, %rd23690;
addc.u64 %rd23696, %rd23696, 0;

	// end inline asm
	// begin inline asm
	add.cc.u64 %rd23701, %rd23661, %rd23696;
addc.u64 %rd23702, 0, 0;

	// end inline asm
	add.s64 	%rd23743, %rd23662, %rd23702;
	// begin inline asm
	mad.lo.cc.u64 %rd23705, %rd49620, %rd49570, %rd23671;
madc.hi.u64 %rd23706, %rd49620, %rd49570, 0;
add.cc.u64 %rd23705, %rd23705, %rd23830;
addc.u64 %rd23706, %rd23706, 0;

	// end inline asm
	// begin inline asm
	mad.lo.cc.u64 %rd23711, %rd49621, %rd49570, %rd23677;
madc.hi.u64 %rd23712, %rd49621, %rd49570, 0;
add.cc.u64 %rd23711, %rd23711, %rd23706;
addc.u64 %rd23712, %rd23712, 0;

	// end inline asm
	// begin inline asm
	mad.lo.cc.u64 %rd23717, %rd49622, %rd49570, %rd23683;
madc.hi.u64 %rd23718, %rd49622, %rd49570, 0;
add.cc.u64 %rd23717, %rd23717, %rd23712;
addc.u64 %rd23718, %rd23718, 0;

	// end inline asm
	// begin inline asm
	mad.lo.cc.u64 %rd23723, %rd49623, %rd49570, %rd23689;
madc.hi.u64 %rd23724, %rd49623, %rd49570, 0;
add.cc.u64 %rd23723, %rd23723, %rd23718;
addc.u64 %rd23724, %rd23724, 0;

	// end inline asm
	// begin inline asm
	mad.lo.cc.u64 %rd23729, %rd49624, %rd49570, %rd23695;
madc.hi.u64 %rd23730, %rd49624, %rd49570, 0;
add.cc.u64 %rd23729, %rd23729, %rd23724;
addc.u64 %rd23730, %rd23730, 0;

	// end inline asm
	// begin inline asm
	mad.lo.cc.u64 %rd23735, %rd49625, %rd49570, %rd23701;
madc.hi.u64 %rd23736, %rd49625, %rd49570, 0;
add.cc.u64 %rd23735, %rd23735, %rd23730;
addc.u64 %rd23736, %rd23736, 0;

	// end inline asm
	// begin inline asm
	add.cc.u64 %rd23741, %rd23743, %rd23736;
addc.u64 %rd23742, 0, 0;

	// end inline asm
	mul.lo.s64 	%rd23777, %rd23705, -8506173809081122819;
	// begin inline asm
	mad.lo.cc.u64 %rd23745, %rd23777, %rd23828, %rd23705;
madc.hi.u64 %rd23746, %rd23777, %rd23828, 0;
add.cc.u64 %rd23745, %rd23745, %rd23830;
addc.u64 %rd23746, %rd23746, 0;

	// end inline asm
	// begin inline asm
	mad.lo.cc.u64 %rd23751, %rd23777, %rd23834, %rd23711;
madc.hi.u64 %rd23752, %rd23777, %rd23834, 0;
add.cc.u64 %rd23751, %rd23751, %rd23746;
addc.u64 %rd23752, %rd23752, 0;

	// end inline asm
	// begin inline asm
	mad.lo.cc.u64 %rd23757, %rd23777, %rd23840, %rd23717;
madc.hi.u64 %rd23758, %rd23777, %rd23840, 0;
add.cc.u64 %rd23757, %rd23757, %rd23752;
addc.u64 %rd23758, %rd23758, 0;

	// end inline asm
	// begin inline asm
	mad.lo.cc.u64 %rd23763, %rd23777, %rd23846, %rd23723;
madc.hi.u64 %rd23764, %rd23777, %rd23846, 0;
add.cc.u64 %rd23763, %rd23763, %rd23758;
addc.u64 %rd23764, %rd23764, 0;

	// end inline asm
	// begin inline asm
	mad.lo.cc.u64 %rd23769, %rd23777, %rd23852, %rd23729;
madc.hi.u64 %rd23770, %rd23777, %rd23852, 0;
add.cc.u64 %rd23769, %rd23769, %rd23764;
addc.u64 %rd23770, %rd23770, 0;

	// end inline asm
	// begin inline asm
	mad.lo.cc.u64 %rd23775, %rd23777, %rd23858, %rd23735;
madc.hi.u64 %rd23776, %rd23777, %rd23858, 0;
add.cc.u64 %rd23775, %rd23775, %rd23770;
addc.u64 %rd23776, %rd23776, 0;

	// end inline asm
	// begin inline asm
	add.cc.u64 %rd23781, %rd23741, %rd23776;
addc.u64 %rd23782, 0, 0;

	// end inline asm
	add.s64 	%rd23823, %rd23742, %rd23782;
	// begin inline asm
	mad.lo.cc.u64 %rd23785, %rd49620, %rd49571, %rd23751;
madc.hi.u64 %rd23786, %rd49620, %rd49571, 0;
add.cc.u64 %rd23785, %rd23785, %rd23830;
addc.u64 %rd23786, %rd23786, 0;

	// end inline asm
	// begin inline asm
	mad.lo.cc.u64 %rd23791, %rd49621, %rd49571, %rd23757;
madc.hi.u64 %rd23792, %rd49621, %rd49571, 0;
add.cc.u64 %rd23791, %rd23791, %rd23786;
addc.u64 %rd23792, %rd23792, 0;

	// end inline asm
	// begin inline asm
	mad.lo.cc.u64 %rd23797, %rd49622, %rd49571, %rd23763;
madc.hi.u64 %rd23798, %rd49622, %rd49571, 0;
add.cc.u64 %rd23797, %rd23797, %rd23792;
addc.u64 %rd23798, %rd23798, 0;

	// end inline asm
	// begin inline asm
	mad.lo.cc.u64 %rd23803, %rd49623, %rd49571, %rd23769;
madc.hi.u64 %rd23804, %rd49623, %rd49571, 0;
add.cc.u64 %rd23803, %rd23803, %rd23798;
addc.u64 %rd23804, %rd23804, 0;

	// end inline asm
	// begin inline asm
	mad.lo.cc.u64 %rd23809, %rd49624, %rd49571, %rd23775;
madc.hi.u64 %rd23810, %rd49624, %rd49571, 0;
add.cc.u64 %rd23809, %rd23809, %rd23804;
addc.u64 %rd23810, %rd23810, 0;

	// end inline asm
	// begin inline asm
	mad.lo.cc.u64 %rd23815, %rd49625, %rd49571, %rd23781;
madc.hi.u64 %rd23816, %rd49625, %rd49571, 0;
add.cc.u64 %rd23815, %rd23815, %rd23810;
addc.u64 %rd23816, %rd23816, 0;

	// end inline asm
	// begin inline asm
	add.cc.u64 %rd23821, %rd23823, %rd23816;
addc.u64 %rd23822, 0, 0;

	// end inline asm
	mul.lo.s64 	%rd23857, %rd23785, -8506173809081122819;
	// begin inline asm
	mad.lo.cc.u64 %rd23825, %rd23857, %rd23828, %rd23785;
madc.hi.u64 %rd23826, %rd23857, %rd23828, 0;
add.cc.u64 %rd23825, %rd23825, %rd23830;
addc.u64 %rd23826, %rd23826, 0;

	// end inline asm
	// begin inline asm
	mad.lo.cc.u64 %rd49626, %rd23857, %rd23834, %rd23791;
madc.hi.u64 %rd23832, %rd23857, %rd23834, 0;
add.cc.u64 %rd49626, %rd49626, %rd23826;
addc.u64 %rd23832, %rd23832, 0;

	// end inline asm
	// begin inline asm
	mad.lo.cc.u64 %rd49627, %rd23857, %rd23840, %rd23797;
madc.hi.u64 %rd23838, %rd23857, %rd23840, 0;
add.cc.u64 %rd49627, %rd49627, %rd23832;
addc.u64 %rd23838, %rd23838, 0;

	// end inline asm
	// begin inline asm
	mad.lo.cc.u64 %rd23877, %rd23857, %rd23846, %rd23803;
madc.hi.u64 %rd23844, %rd23857, %rd23846, 0;
add.cc.u64 %rd23877, %rd23877, %rd23838;
addc.u64 %rd23844, %rd23844, 0;

	// end inline asm
	// begin inline asm
	mad.lo.cc.u64 %rd23878, %rd23857, %rd23852, %rd23809;
madc.hi.u64 %rd23850, %rd23857, %rd23852, 0;
add.cc.u64 %rd23878, %rd23878, %rd23844;
addc.u64 %rd23850, %rd23850, 0;

	// end inline asm
	// begin inline asm
	mad.lo.cc.u64 %rd23879, %rd23857, %rd23858, %rd23815;
madc.hi.u64 %rd23856, %rd23857, %rd23858, 0;
add.cc.u64 %rd23879, %rd23879, %rd23850;
addc.u64 %rd23856, %rd23856, 0;

	// end inline asm
	// begin inline asm
	add.cc.u64 %rd23880, %rd23821, %rd23856;
addc.u64 %rd23862, 0, 0;

	// end inline asm
	setp.gt.u64 	%p1148, %rd23880, 1873798617647539866;
	@%p1148 bra 	$L__BB2_804;
	setp.eq.s64 	%p1149, %rd23880, 1873798617647539866;
	mov.u64 	%rd49628, %rd23877;
	mov.u64 	%rd49629, %rd23878;
	mov.u64 	%rd49630, %rd23879;
	mov.u64 	%rd49631, %rd23880;
	@%p1149 bra 	$L__BB2_796;
	bra.uni 	$L__BB2_805;
$L__BB2_796:
	setp.gt.u64 	%p1150, %rd23879, 5412103778470702295;
	@%p1150 bra 	$L__BB2_804;
	setp.ne.s64 	%p1151, %rd23879, 5412103778470702295;
	mov.b64 	%rd49631, 1873798617647539866;
	mov.u64 	%rd49628, %rd23877;
	mov.u64 	%rd49629, %rd23878;
	mov.u64 	%rd49630, %rd23879;
	@%p1151 bra 	$L__BB2_805;
	setp.gt.u64 	%p1152, %rd23878, 7239337960414712511;
	@%p1152 bra 	$L__BB2_804;
	setp.ne.s64 	%p1153, %rd23878, 7239337960414712511;
	mov.b64 	%rd49630, 5412103778470702295;
	mov.u64 	%rd49628, %rd23877;
	mov.u64 	%rd49629, %rd23878;
	@%p1153 bra 	$L__BB2_805;
	setp.gt.u64 	%p1154, %rd23877, 7435674573564081700;
	@%p1154 bra 	$L__BB2_804;
	setp.ne.s64 	%p1155, %rd23877, 7435674573564081700;
	mov.b64 	%rd49629, 7239337960414712511;
	mov.u64 	%rd49628, %rd23877;
	@%p1155 bra 	$L__BB2_805;
	setp.gt.u64 	%p1156, %rd49627, 2210141511517208575;
	@%p1156 bra 	$L__BB2_804;
	setp.ne.s64 	%p1157, %rd49627, 2210141511517208575;
	setp.lt.u64 	%p1158, %rd49626, -5044313057631688021;
	or.pred  	%p1159, %p1157, %p1158;
	mov.b64 	%rd49628, 7435674573564081700;
	@%p1159 bra 	$L__BB2_805;
$L__BB2_804:
	mov.b64 	%rd23881, -5044313057631688021;
	mov.b64 	%rd23882, 2210141511517208575;
	mov.b64 	%rd23883, 7435674573564081700;
	mov.b64 	%rd23884, 7239337960414712511;
	mov.b64 	%rd23885, 5412103778470702295;
	mov.b64 	%rd23886, 1873798617647539866;
	// begin inline asm
	sub.cc.u64 %rd49626, %rd49626, %rd23881;
subc.cc.u64 %rd49627, %rd49627, %rd23882;
subc.cc.u64 %rd23877, %rd23877, %rd23883;
subc.cc.u64 %rd23878, %rd23878, %rd23884;
subc.cc.u64 %rd23879, %rd23879, %rd23885;
subc.u64 %rd23880, %rd23880, %rd23886;

	// end inline asm
	mov.u64 	%rd49628, %rd23877;
	mov.u64 	%rd49629, %rd23878;
	mov.u64 	%rd49630, %rd23879;
	mov.u64 	%rd49631, %rd23880;
$L__BB2_805:
	mov.u64 	%rd49760, %rd49628;
	mov.u64 	%rd49762, %rd49630;
	mov.u64 	%rd49759, %rd49627;
	mov.u64 	%rd49761, %rd49629;
	mov.u64 	%rd49763, %rd49631;
	mov.u64 	%rd49758, %rd49626;
	// begin inline asm
	sub.cc.u64 %rd49758, %rd49758, %rd49614;
subc.cc.u64 %rd49759, %rd49759, %rd49615;
subc.cc.u64 %rd49760, %rd49760, %rd49616;
subc.cc.u64 %rd49761, %rd49761, %rd49617;
subc.cc.u64 %rd49762, %rd49762, %rd49618;
subc.u64 %rd49763, %rd49763, %rd49619;

	// end inline asm
	setp.gt.u64 	%p1160, %rd49631, %rd49619;
	@%p1160 bra 	$L__BB2_1047;
	setp.ge.u64 	%p1161, %rd49631, %rd49619;
	@%p1161 bra 	$L__BB2_807;
	bra.uni 	$L__BB2_815;
$L__BB2_807:
	setp.gt.u64 	%p1162, %rd49630, %rd49618;
	@%p1162 bra 	$L__BB2_1047;
	setp.lt.u64 	%p1163, %rd49630, %rd49618;
	@%p1163 bra 	$L__BB2_815;
	setp.gt.u64 	%p1164, %rd49629, %rd49617;
	@%p1164 bra 	$L__BB2_1047;
	setp.lt.u64 	%p1165, %rd49629, %rd49617;
	@%p1165 bra 	$L__BB2_815;
	setp.gt.u64 	%p1166, %rd49628, %rd49616;
	@%p1166 bra 	$L__BB2_1047;
	setp.lt.u64 	%p1167, %rd49628, %rd49616;
	@%p1167 bra 	$L__BB2_815;
	setp.gt.u64 	%p1168, %rd49627, %rd49615;
	@%p1168 bra 	$L__BB2_1047;
	setp.lt.u64 	%p1169, %rd49627, %rd49615;
	setp.lt.u64 	%p1170, %rd49626, %rd49614;
	or.pred  	%p1171, %p1169, %p1170;
	@%p1171 bra 	$L__BB2_815;
	bra.uni 	$L__BB2_1047;
$L__BB2_815:
	mov.b64 	%rd23917, -5044313057631688021;
	mov.b64 	%rd23918, 2210141511517208575;
	mov.b64 	%rd23919, 7435674573564081700;
	mov.b64 	%rd23920, 7239337960414712511;
	mov.b64 	%rd23921, 5412103778470702295;
	mov.b64 	%rd23922, 1873798617647539866;
	// begin inline asm
	add.cc.u64 %rd49758, %rd49758, %rd23917;
addc.cc.u64 %rd49759, %rd49759, %rd23918;
addc.cc.u64 %rd49760, %rd49760, %rd23919;
addc.cc.u64 %rd49761, %rd49761, %rd23920;
addc.cc.u64 %rd49762, %rd49762, %rd23921;
addc.u64 %rd49763, %rd49763, %rd23922;

	// end inline asm
	bra.uni 	$L__BB2_1047;
$L__BB2_816:
	setp.gt.u64 	%p670, %rd49498, %rd21425;
	@%p670 bra 	$L__BB2_827;
	setp.lt.u64 	%p671, %rd49498, %rd21425;
	@%p671 bra 	$L__BB2_826;
	setp.gt.u64 	%p672, %rd49497, %rd21424;
	@%p672 bra 	$L__BB2_827;
	setp.lt.u64 	%p673, %rd49497, %rd21424;
	@%p673 bra 	$L__BB2_826;
	setp.gt.u64 	%p674, %rd49496, %rd21423;
	@%p674 bra 	$L__BB2_827;
	setp.lt.u64 	%p675, %rd49496, %rd21423;
	@%p675 bra 	$L__BB2_826;
	setp.gt.u64 	%p676, %rd49495, %rd49531;
	@%p676 bra 	$L__BB2_827;
	setp.lt.u64 	%p677, %rd49495, %rd49531;
	setp.lt.u64 	%p678, %rd49494, %rd49530;
	or.pred  	%p679, %p677, %p678;
	@%p679 bra 	$L__BB2_826;
	bra.uni 	$L__BB2_827;
$L__BB2_824:
	mov.u64 	%rd49634, %rd49496;
	mov.u64 	%rd49636, %rd49498;
	mov.u64 	%rd49633, %rd49495;
	mov.u64 	%rd49635, %rd49497;
	mov.u64 	%rd49637, %rd49499;
	mov.u64 	%rd49632, %rd49494;
	// begin inline asm
	sub.cc.u64 %rd49632, %rd49632, %rd49530;
subc.cc.u64 %rd49633, %rd49633, %rd49531;
subc.cc.u64 %rd49634, %rd49634, %rd21423;
subc.cc.u64 %rd49635, %rd49635, %rd21424;
subc.cc.u64 %rd49636, %rd49636, %rd21425;
subc.u64 %rd49637, %rd49637, %rd21426;

	// end inline asm
	setp.gt.u64 	%p668, %rd49499, %rd21426;
	@%p668 bra 	$L__BB2_827;
	setp.ge.u64 	%p669, %rd49499, %rd21426;
	@%p669 bra 	$L__BB2_816;
$L__BB2_826:
	mov.b64 	%rd15891, -5044313057631688021;
	mov.b64 	%rd15892, 2210141511517208575;
	mov.b64 	%rd15893, 7435674573564081700;
	mov.b64 	%rd15894, 7239337960414712511;
	mov.b64 	%rd15895, 5412103778470702295;
	mov.b64 	%rd15896, 1873798617647539866;
	// begin inline asm
	add.cc.u64 %rd49632, %rd49632, %rd15891;
addc.cc.u64 %rd49633, %rd49633, %rd15892;
addc.cc.u64 %rd49634, %rd49634, %rd15893;
addc.cc.u64 %rd49635, %rd49635, %rd15894;
addc.cc.u64 %rd49636, %rd49636, %rd15895;
addc.u64 %rd49637, %rd49637, %rd15896;

	// end inline asm
$L__BB2_827:
	mov.b64 	%rd16348, 0;
	// begin inline asm
	mad.lo.cc.u64 %rd15903, %rd49632, %rd49632, %rd16348;
madc.hi.u64 %rd15904, %rd49632, %rd49632, 0;
add.cc.u64 %rd15903, %rd15903, %rd16348;
addc.u64 %rd15904, %rd15904, 0;

	// end inline asm
	// begin inline asm
	mad.lo.cc.u64 %rd15909, %rd49633, %rd49632, %rd16348;
madc.hi.u64 %rd15910, %rd49633, %rd49632, 0;
add.cc.u64 %rd15909, %rd15909, %rd15904;
addc.u64 %rd15910, %rd15910, 0;

	// end inline asm
	// begin inline asm
	mad.lo.cc.u64 %rd15915, %rd49634, %rd49632, %rd16348;
madc.hi.u64 %rd15916, %rd49634, %rd49632, 0;
add.cc.u64 %rd15915, %rd15915, %rd15910;
addc.u64 %rd15916, %rd15916, 0;

	// end inline asm
	// begin inline asm
	mad.lo.cc.u64 %rd15921, %rd49635, %rd49632, %rd16348;
madc.hi.u64 %rd15922, %rd49635, %rd49632, 0;
add.cc.u64 %rd15921, %rd15921, %rd15916;
addc.u64 %rd15922, %rd15922, 0;

	// end inline asm
	// begin inline asm
	mad.lo.cc.u64 %rd15927, %rd49636, %rd49632, %rd16348;
madc.hi.u64 %rd15928, %rd49636, %rd49632, 0;
add.cc.u64 %rd15927, %rd15927, %rd15922;
addc.u64 %rd15928, %rd15928, 0;

	// end inline asm
	// begin inline asm
	mad.lo.cc.u64 %rd15933, %rd49637, %rd49632, %rd16348;
madc.hi.u64 %rd15934, %rd49637, %rd49632, 0;
add.cc.u64 %rd15933, %rd15933, %rd15928;
addc.u64 %rd15934, %rd15934, 0;

	// end inline asm
	// begin inline asm
	add.cc.u64 %rd15939, %rd16348, %rd15934;
addc.u64 %rd15940, 0, 0;

	// end inline asm
	mul.lo.s64 	%rd15975, %rd15903, -8506173809081122819;
	mov.b64 	%rd16346, -5044313057631688021;
	// begin inline asm
	mad.lo.cc.u64 %rd15943, %rd15975, %rd16346, %rd15903;
madc.hi.u64 %rd15944, %rd15975, %rd16346, 0;
add.cc.u64 %rd15943, %rd15943, %rd16348;
addc.u64 %rd15944, %rd15944, 0;

	// end inline asm
	mov.b64 	%rd16352, 2210141511517208575;
	// begin inline asm
	mad.lo.cc.u64 %rd15949, %rd15975, %rd16352, %rd15909;
madc.hi.u64 %rd15950, %rd15975, %rd16352, 0;
add.cc.u64 %rd15949, %rd15949, %rd15944;
addc.u64 %rd15950, %rd15950, 0;

	// end inline asm
	mov.b64 	%rd16358, 7435674573564081700;
	// begin inline asm
	mad.lo.cc.u64 %rd15955, %rd15975, %rd16358, %rd15915;
madc.hi.u64 %rd15956, %rd15975, %rd16358, 0;
add.cc.u64 %rd15955, %rd15955, %rd15950;
addc.u64 %rd15956, %rd15956, 0;

	// end inline asm
	mov.b64 	%rd16364, 7239337960414712511;
	// begin inline asm
	mad.lo.cc.u64 %rd15961, %rd15975, %rd16364, %rd15921;
madc.hi.u64 %rd15962, %rd15975, %rd16364, 0;
add.cc.u64 %rd15961, %rd15961, %rd15956;
addc.u64 %rd15962, %rd15962, 0;

	// end inline asm
	mov.b64 	%rd16370, 5412103778470702295;
	// begin inline asm
	mad.lo.cc.u64 %rd15967, %rd15975, %rd16370, %rd15927;
madc.hi.u64 %rd15968, %rd15975, %rd16370, 0;
add.cc.u64 %rd15967, %rd15967, %rd15962;
addc.u64 %rd15968, %rd15968, 0;

	// end inline asm
	mov.b64 	%rd16376, 1873798617647539866;
	// begin inline asm
	mad.lo.cc.u64 %rd15973, %rd15975, %rd16376, %rd15933;
madc.hi.u64 %rd15974, %rd15975, %rd16376, 0;
add.cc.u64 %rd15973, %rd15973, %rd15968;
addc.u64 %rd15974, %rd15974, 0;

	// end inline asm
	// begin inline asm
	add.cc.u64 %rd15979, %rd15939, %rd15974;
addc.u64 %rd15980, 0, 0;

	// end inline asm
	add.s64 	%rd16021, %rd15940, %rd15980;
	// begin inline asm
	mad.lo.cc.u64 %rd15983, %rd49632, %rd49633, %rd15949;
madc.hi.u64 %rd15984, %rd49632, %rd49633, 0;
add.cc.u64 %rd15983, %rd15983, %rd16348;
addc.u64 %rd15984, %rd15984, 0;

	// end inline asm
	// begin inline asm
	mad.lo.cc.u64 %rd15989, %rd49633, %rd49633, %rd15955;
madc.hi.u64 %rd15990, %rd49633, %rd49633, 0;
add.cc.u64 %rd15989, %rd15989, %rd15984;
addc.u64 %rd15990, %rd15990, 0;

	// end inline asm
	// begin inline asm
	mad.lo.cc.u64 %rd15995, %rd49634, %rd49633, %rd15961;
madc.hi.u64 %rd15996, %rd49634, %rd49633, 0;
add.cc.u64 %rd15995, %rd15995, %rd15990;
addc.u64 %rd15996, %rd15996, 0;

	// end inline asm
	// begin inline asm
	mad.lo.cc.u64 %rd16001, %rd49635, %rd49633, %rd15967;
madc.hi.u64 %rd16002, %rd49635, %rd49633, 0;
add.cc.u64 %rd16001, %rd16001, %rd15996;
addc.u64 %rd16002, %rd16002, 0;

	// end inline asm
	// begin inline asm
	mad.lo.cc.u64 %rd16007, %rd49636, %rd49633, %rd15973;
madc.hi.u64 %rd16008, %rd49636, %rd49633, 0;
add.cc.u64 %rd16007, %rd16007, %rd16002;
addc.u64 %rd16008, %rd16008, 0;

	// end inline asm
	// begin inline asm
	mad.lo.cc.u64 %rd16013, %rd49637, %rd49633, %rd15979;
madc.hi.u64 %rd16014, %rd49637, %rd49633, 0;
add.cc.u64 %rd16013, %rd16013, %rd16008;
addc.u64 %rd16014, %rd16014, 0;

	// end inline asm
	// begin inline asm
	add.cc.u64 %rd16019, %rd16021, %rd16014;
addc.u64 %rd16020, 0, 0;

	// end inline asm
	mul.lo.s64 	%rd16055, %rd15983, -8506173809081122819;
	// begin inline asm
	mad.lo.cc.u64 %rd16023, %rd16055, %rd16346, %rd15983;
madc.hi.u64 %rd16024, %rd16055, %rd16346, 0;
add.cc.u64 %rd16023, %rd16023, %rd16348;
addc.u64 %rd16024, %rd16024, 0;

	// end inline asm
	// begin inline asm
	mad.lo.cc.u64 %rd16029, %rd16055, %rd16352, %rd15989;
madc.hi.u64 %rd16030, %rd16055, %rd16352, 0;
add.cc.u64 %rd16029, %rd16029, %rd16024;
addc.u64 %rd16030, %rd16030, 0;

	// end inline asm
	// begin inline asm
	mad.lo.cc.u64 %rd16035, %rd16055, %rd16358, %rd15995;
madc.hi.u64 %rd16036, %rd16055, %rd16358, 0;
add.cc.u64 %rd16035, %rd16035, %rd16030;
addc.u64 %rd16036, %rd16036, 0;

	// end inline asm
	// begin inline asm
	mad.lo.cc.u64 %rd16041, %rd16055, %rd16364, %rd16001;
madc.hi.u64 %rd16042, %rd16055, %rd16364, 0;
add.cc.u64 %rd16041, %rd16041, %rd16036;
addc.u64 %rd16042, %rd16042, 0;

	// end inline asm
	// begin inline asm
	mad.lo.cc.u64 %rd16047, %rd16055, %rd16370, %rd16007;
madc.hi.u64 %rd16048, %rd16055, %rd16370, 0;
add.cc.u64 %rd16047, %rd16047, %rd16042;
addc.u64 %rd16048, %rd16048, 0;

	// end inline asm
	// begin inline asm
	mad.lo.cc.u64 %rd16053, %rd16055, %rd16376, %rd16013;
madc.hi.u64 %rd16054, %rd16055, %rd16376, 0;
add.cc.u64 %rd16053, %rd16053, %rd16048;
addc.u64 %rd16054, %rd16054, 0;

	// end inline asm
	// begin inline asm
	add.cc.u64 %rd16059, %rd16019, %rd16054;
addc.u64 %rd16060, 0, 0;

	// end inline asm
	add.s64 	%rd16101, %rd16020, %rd16060;
	// begin inline asm
	mad.lo.cc.u64 %rd16063, %rd49632, %rd49634, %rd16029;
madc.hi.u64 %rd16064, %rd49632, %rd49634, 0;
add.cc.u64 %rd16063, %rd16063, %rd16348;
addc.u64 %rd16064, %rd16064, 0;

	// end inline asm
	// begin inline asm
	mad.lo.cc.u64 %rd16069, %rd49633, %rd49634, %rd16035;
madc.hi.u64 %rd16070, %rd49633, %rd49634, 0;
add.cc.u64 %rd16069, %rd16069, %rd16064;
addc.u64 %rd16070, %rd16070, 0;

	// end inline asm
	// begin inline asm
	mad.lo.cc.u64 %rd16075, %rd49634, %rd49634, %rd16041;
madc.hi.u64 %rd16076, %rd49634, %rd49634, 0;
add.cc.u64 %rd16075, %rd16075, %rd16070;
addc.u64 %rd16076, %rd16076, 0;

	// end inline asm
	// begin inline asm
	mad.lo.cc.u64 %rd16081, %rd49635, %rd49634, %rd16047;
madc.hi.u64 %rd16082, %rd49635, %rd49634, 0;
add.cc.u64 %rd16081, %rd16081, %rd16076;
addc.u64 %rd16082, %rd16082, 0;

	// end inline asm
	// begin inline asm
	mad.lo.cc.u64 %rd16087, %rd49636, %rd49634, %rd16053;
madc.hi.u64 %rd16088, %rd49636, %rd49634, 0;
add.cc.u64 %rd16087, %rd16087, %rd16082;
addc.u64 %rd16088, %rd16088, 0;

	// end inline asm
	// begin inline asm
	mad.lo.cc.u64 %rd16093, %rd49637, %rd49634, %rd16059;
madc.hi.u64 %rd16094, %rd49637, %rd49634, 0;
add.cc.u64 %rd16093, %rd16093, %rd16088;
addc.u64 %rd16094, %rd16094, 0;

	// end inline asm
	// begin inline asm
	add.cc.u64 %rd16099, %rd16101, %rd16094;
addc.u64 %rd16100, 0, 0;

	// end inline asm
	mul.lo.s64 	%rd16135, %rd16063, -8506173809081122819;
	// begin inline asm
	mad.lo.cc.u64 %rd16103, %rd16135, %rd16346, %rd16063;
madc.hi.u64 %rd16104, %rd16135, %rd16346, 0;
add.cc.u64 %rd16103, %rd16103, %rd16348;
addc.u64 %rd16104, %rd16104, 0;

	// end inline asm
	// begin inline asm
	mad.lo.cc.u64 %rd16109, %rd16135, %rd16352, %rd16069;
madc.hi.u64 %rd16110, %rd16135, %rd16352, 0;
add.cc.u64 %rd16109, %rd16109, %rd16104;
addc.u64 %rd16110, %rd16110, 0;

	// end inline asm
	// begin inline asm
	mad.lo.cc.u64 %rd16115, %rd16135, %rd16358, %rd16075;
madc.hi.u64 %rd16116, %rd16135, %rd16358, 0;
add.cc.u64 %rd16115, %rd16115, %rd16110;
addc.u64 %rd16116, %rd16116, 0;

	// end inline asm
	// begin inline asm
	mad.lo.cc.u64 %rd16121, %rd16135, %rd16364, %rd16081;
madc.hi.u64 %rd16122, %rd16135, %rd16364, 0;
add.cc.u64 %rd16121, %rd16121, %rd16116;
addc.u64 %rd16122, %rd16122, 0;

	// end inline asm
	// begin inline asm
	mad.lo.cc.u64 %rd16127, %rd16135, %rd16370, %rd16087;
madc.hi.u64 %rd16128, %rd16135, %rd16370, 0;
add.cc.u64 %rd16127, %rd16127, %rd16122;
addc.u64 %rd16128, %rd16128, 0;

	// end inline asm
	// begin inline asm
	mad.lo.cc.u64 %rd16133, %rd16135, %rd16376, %rd16093;
madc.hi.u64 %rd16134, %rd16135, %rd16376, 0;
add.cc.u64 %rd16133, %rd16133, %rd16128;
addc.u64 %rd16134, %rd16134, 0;

	// end inline asm
	// begin inline asm
	add.cc.u64 %rd16139, %rd16099, %rd16134;
addc.u64 %rd16140, 0, 0;

	// end inline asm
	add.s64 	%rd16181, %rd16100, %rd16140;
	// begin inline asm
	mad.lo.cc.u64 %rd16143, %rd49632, %rd49635, %rd16109;
madc.hi.u64 %rd16144, %rd49632, %rd49635, 0;
add.cc.u64 %rd16143, %rd16143, %rd16348;
addc.u64 %rd16144, %rd16144, 0;

	// end inline asm
	// begin inline asm
	mad.lo.cc.u64 %rd16149, %rd49633, %rd49635, %rd16115;
madc.hi.u64 %rd16150, %rd49633, %rd49635, 0;
add.cc.u64 %rd16149, %rd16149, %rd16144;
addc.u64 %rd16150, %rd16150, 0;

	// end inline asm
	// begin inline asm
	mad.lo.cc.u64 %rd16155, %rd49634, %rd49635, %rd16121;
madc.hi.u64 %rd16156, %rd49634, %rd49635, 0;
add.cc.u64 %rd16155, %rd16155, %rd16150;
addc.u64 %rd16156, %rd16156, 0;

	// end inline asm
	// begin inline asm
	mad.lo.cc.u64 %rd16161, %rd49635, %rd49635, %rd16127;
madc.hi.u64 %rd16162, %rd49635, %rd49635, 0;
add.cc.u64 %rd16161, %rd16161, %rd16156;
addc.u64 %rd16162, %rd16162, 0;

	// end inline asm
	// begin inline asm
	mad.lo.cc.u64 %rd16167, %rd49636, %rd49635, %rd16133;
madc.hi.u64 %rd16168, %rd49636, %rd49635, 0;
add.cc.u64 %rd16167, %rd16167, %rd16162;
addc.u64 %rd16168, %rd16168, 0;

	// end inline asm
	// begin inline asm
	mad.lo.cc.u64 %rd16173, %rd49637, %rd49635, %rd16139;
madc.hi.u64 %rd16174, %rd49637, %rd49635, 0;
add.cc.u64 %rd16173, %rd16173, %rd16168;
addc.u64 %rd16174, %rd16174, 0;

	// end inline asm
	// begin inline asm
	add.cc.u64 %rd16179, %rd16181, %rd16174;
addc.u64 %rd16180, 0, 0;

	// end inline asm
	mul.lo.s64 	%rd16215, %rd16143, -8506173809081122819;
	// begin inline asm
	mad.lo.cc.u64 %rd16183, %rd16215, %rd16346, %rd16143;
madc.hi.u64 %rd16184, %rd16215, %rd16346, 0;
add.cc.u64 %rd16183, %rd16183, %rd16348;
addc.u64 %rd16184, %rd16184, 0;

	// end inline asm
	// begin inline asm
	mad.lo.cc.u64 %rd16189, %rd16215, %rd16352, %rd16149;
madc.hi.u64 %rd16190, %rd16215, %rd16352, 0;
add.cc.u64 %rd16189, %rd16189, %rd16184;
addc.u64 %rd16190, %rd16190, 0;

	// end inline asm
	// begin inline asm
	mad.lo.cc.u64 %rd16195, %rd16215, %rd16358, %rd16155;
madc.hi.u64 %rd16196, %rd16215, %rd16358, 0;
add.cc.u64 %rd16195, %rd16195, %rd16190;
addc.u64 %rd16196, %rd16196, 0;

	// end inline asm
	// begin inline asm
	mad.lo.cc.u64 %rd16201, %rd16215, %rd16364, %rd16161;
madc.hi.u64 %rd16202, %rd16215, %rd16364, 0;
add.cc.u64 %rd16201, %rd16201, %rd16196;
addc.u64 %rd16202, %rd16202, 0;

	// end inline asm
	// begin inline asm
	mad.lo.cc.u64 %rd16207, %rd16215, %rd16370, %rd16167;
madc.hi.u64 %rd16208, %rd16215, %rd16370, 0;
add.cc.u64 %rd16207, %rd16207, %rd16202;
addc.u64 %rd16208, %rd16208, 0;

	// end inline asm
	// begin inline asm
	mad.lo.cc.u64 %rd16213, %rd16215, %rd16376, %rd16173;
madc.hi.u64 %rd16214, %rd16215, %rd16376, 0;
add.cc.u64 %rd16213, %rd16213, %rd16208;
addc.u64 %rd16214, %rd16214, 0;

	// end inline asm
	// begin inline asm
	add.cc.u64 %rd16219, %rd16179, %rd16214;
addc.u64 %rd16220, 0, 0;

	// end inline asm
	add.s64 	%rd16261, %rd16180, %rd16220;
	// begin inline asm
	mad.lo.cc.u64 %rd16223, %rd49632, %rd49636, %rd16189;
madc.hi.u64 %rd16224, %rd49632, %rd49636, 0;
add.cc.u64 %rd16223, %rd16223, %rd16348;
addc.u64 %rd16224, %rd16224, 0;

	// end inline asm
	// begin inline asm
	mad.lo.cc.u64 %rd16229, %rd49633, %rd49636, %rd16195;
madc.hi.u64 %rd16230, %rd49633, %rd49636, 0;
add.cc.u64 %rd16229, %rd16229, %rd16224;
addc.u64 %rd16230, %rd16230, 0;

	// end inline asm
	// begin inline asm
	mad.lo.cc.u64 %rd16235, %rd49634, %rd49636, %rd16201;
madc.hi.u64 %rd16236, %rd49634, %rd49636, 0;
add.cc.u64 %rd16235, %rd16235, %rd16230;
addc.u64 %rd16236, %rd16236, 0;

	// end inline asm
	// begin inline asm
	mad.lo.cc.u64 %rd16241, %rd49635, %rd49636, %rd16207;
madc.hi.u64 %rd16242, %rd49635, %rd49636, 0;
add.cc.u64 %rd16241, %rd16241, %rd16236;
addc.u64 %rd16242, %rd16242, 0;

	// end inline asm
	// begin inline asm
	mad.lo.cc.u64 %rd16247, %rd49636, %rd49636, %rd16213;
madc.hi.u64 %rd16248, %rd49636, %rd49636, 0;
add.cc.u64 %rd16247, %rd16247, %rd16242;
addc.u64 %rd16248, %rd16248, 0;

	// end inline asm
	// begin inline asm
	mad.lo.cc.u64 %rd16253, %rd49637, %rd49636, %rd16219;
madc.hi.u64 %rd16254, %rd49637, %rd49636, 0;
add.cc.u64 %rd16253, %rd16253, %rd16248;
addc.u64 %rd16254, %rd16254, 0;

	// end inline asm
	// begin inline asm
	add.cc.u64 %rd16259, %rd16261, %rd16254;
addc.u64 %rd16260, 0, 0;

	// end inline asm
	mul.lo.s64 	%rd16295, %rd16223, -8506173809081122819;
	// begin inline asm
	mad.lo.cc.u64 %rd16263, %rd16295, %rd16346, %rd16223;
madc.hi.u64 %rd16264, %rd16295, %rd16346, 0;
add.cc.u64 %rd16263, %rd16263, %rd16348;
addc.u64 %rd16264, %rd16264, 0;

	// end inline asm
	// begin inline asm
	mad.lo.cc.u64 %rd16269, %rd16295, %rd16352, %rd16229;
madc.hi.u64 %rd16270, %rd16295, %rd16352, 0;
add.cc.u64 %rd16269, %rd16269, %rd16264;
addc.u64 %rd16270, %rd16270, 0;

	// end inline asm
	// begin inline asm
	mad.lo.cc.u64 %rd16275, %rd16295, %rd16358, %rd16235;
madc.hi.u64 %rd16276, %rd16295, %rd16358, 0;
add.cc.u64 %rd16275, %rd16275, %rd16270;
addc.u64 %rd16276, %rd16276, 0;

	// end inline asm
	// begin inline asm
	mad.lo.cc.u64 %rd16281, %rd16295, %rd16364, %rd16241;
madc.hi.u64 %rd16282, %rd16295, %rd16364, 0;
add.cc.u64 %rd16281, %rd16281, %rd16276;
addc.u64 %rd16282, %rd16282, 0;

	// end inline asm
	// begin inline asm
	mad.lo.cc.u64 %rd16287, %rd16295, %rd16370, %rd16247;
madc.hi.u64 %rd16288, %rd16295, %rd16370, 0;
add.cc.u64 %rd16287, %rd16287, %rd16282;
addc.u64 %rd16288, %rd16288, 0;

	// end inline asm
	// begin inline asm
	mad.lo.cc.u64 %rd16293, %rd16295, %rd16376, %rd16253;
madc.hi.u64 %rd16294, %rd16295, %rd16376, 0;
add.cc.u64 %rd16293, %rd16293, %rd16288;
addc.u64 %rd16294, %rd16294, 0;

	// end inline asm
	// begin inline asm
	add.cc.u64 %rd16299, %rd16259, %rd16294;
addc.u64 %rd16300, 0, 0;

	// end inline asm
	add.s64 	%rd16341, %rd16260, %rd16300;
	// begin inline asm
	mad.lo.cc.u64 %rd16303, %rd49632, %rd49637, %rd16269;
madc.hi.u64 %rd16304, %rd49632, %rd49637, 0;
add.cc.u64 %rd16303, %rd16303, %rd16348;
addc.u64 %rd16304, %rd16304, 0;

	// end inline asm
	// begin inline asm
	mad.lo.cc.u64 %rd16309, %rd49633, %rd49637, %rd16275;
madc.hi.u64 %rd16310, %rd49633, %rd49637, 0;
add.cc.u64 %rd16309, %rd16309, %rd16304;
addc.u64 %rd16310, %rd16310, 0;

	// end inline asm
	// begin inline asm
	mad.lo.cc.u64 %rd16315, %rd49634, %rd49637, %rd16281;
madc.hi.u64 %rd16316, %rd49634, %rd49637, 0;
add.cc.u64 %rd16315, %rd16315, %rd16310;
addc.u64 %rd16316, %rd16316, 0;

	// end inline asm
	// begin inline asm
	mad.lo.cc.u64 %rd16321, %rd49635, %rd49637, %rd16287;
madc.hi.u64 %rd16322, %rd49635, %rd49637, 0;
add.cc.u64 %rd16321, %rd16321, %rd16316;
addc.u64 %rd16322, %rd16322, 0;

	// end inline asm
	// begin inline asm
	mad.lo.cc.u64 %rd16327, %rd49636, %rd49637, %rd16293;
madc.hi.u64 %rd16328, %rd49636, %rd49637, 0;
add.cc.u64 %rd16327, %rd16327, %rd16322;
addc.u64 %rd16328, %rd16328, 0;

	// end inline asm
	// begin inline asm
	mad.lo.cc.u64 %rd16333, %rd49637, %rd49637, %rd16299;
madc.hi.u64 %rd16334, %rd49637, %rd49637, 0;
add.cc.u64 %rd16333, %rd16333, %rd16328;
addc.u64 %rd16334, %rd16334, 0;

	// end inline asm
	// begin inline asm
	add.cc.u64 %rd16339, %rd16341, %rd16334;
addc.u64 %rd16340, 0, 0;

	// end inline asm
	mul.lo.s64 	%rd16375, %rd16303, -8506173809081122819;
	// begin inline asm
	mad.lo.cc.u64 %rd16343, %rd16375, %rd16346, %rd16303;
madc.hi.u64 %rd16344, %rd16375, %rd16346, 0;
add.cc.u64 %rd16343, %rd16343, %rd16348;
addc.u64 %rd16344, %rd16344, 0;

	// end inline asm
	// begin inline asm
	mad.lo.cc.u64 %rd49638, %rd16375, %rd16352, %rd16309;
madc.hi.u64 %rd16350, %rd16375, %rd16352, 0;
add.cc.u64 %rd49638, %rd49638, %rd16344;
addc.u64 %rd16350, %rd16350, 0;

	// end inline asm
	// begin inline asm
	mad.lo.cc.u64 %rd49639, %rd16375, %rd16358, %rd16315;
madc.hi.u64 %rd16356, %rd16375, %rd16358, 0;
add.cc.u64 %rd49639, %rd49639, %rd16350;
addc.u64 %rd16356, %rd16356, 0;

	// end inline asm
	// begin inline asm
	mad.lo.cc.u64 %rd16395, %rd16375, %rd16364, %rd16321;
madc.hi.u64 %rd16362, %rd16375, %rd16364, 0;
add.cc.u64 %rd16395, %rd16395, %rd16356;
addc.u64 %rd16362, %rd16362, 0;

	// end inline asm
	// begin inline asm
	mad.lo.cc.u64 %rd16396, %rd16375, %rd16370, %rd16327;
madc.hi.u64 %rd16368, %rd16375, %rd16370, 0;
add.cc.u64 %rd16396, %rd16396, %rd16362;
addc.u64 %rd16368, %rd16368, 0;

	// end inline asm
	// begin inline asm
	mad.lo.cc.u64 %rd16397, %rd16375, %rd16376, %rd16333;
madc.hi.u64 %rd16374, %rd16375, %rd16376, 0;
add.cc.u64 %rd16397, %rd16397, %rd16368;
addc.u64 %rd16374, %rd16374, 0;

	// end inline asm
	// begin inline asm
	add.cc.u64 %rd16398, %rd16339, %rd16374;
addc.u64 %rd16380, 0, 0;

	// end inline asm
	setp.gt.u64 	%p680, %rd16398, 1873798617647539866;
	@%p680 bra 	$L__BB2_837;
	setp.eq.s64 	%p681, %rd16398, 1873798617647539866;
	mov.u64 	%rd49640, %rd16395;
	mov.u64 	%rd49641, %rd16396;
	mov.u64 	%rd49642, %rd16397;
	mov.u64 	%rd49643, %rd16398;
	@%p681 bra 	$L__BB2_829;
	bra.uni 	$L__BB2_838;
$L__BB2_829:
	setp.gt.u64 	%p682, %rd16397, 5412103778470702295;
	@%p682 bra 	$L__BB2_837;
	setp.ne.s64 	%p683, %rd16397, 5412103778470702295;
	mov.b64 	%rd49643, 1873798617647539866;
	mov.u64 	%rd49640, %rd16395;
	mov.u64 	%rd49641, %rd16396;
	mov.u64 	%rd49642, %rd16397;
	@%p683 bra 	$L__BB2_838;
	setp.gt.u64 	%p684, %rd16396, 7239337960414712511;
	@%p684 bra 	$L__BB2_837;
	setp.ne.s64 	%p685, %rd16396, 7239337960414712511;
	mov.b64 	%rd49642, 5412103778470702295;
	mov.u64 	%rd49640, %rd16395;
	mov.u64 	%rd49641, %rd16396;
	@%p685 bra 	$L__BB2_838;
	setp.gt.u64 	%p686, %rd16395, 7435674573564081700;
	@%p686 bra 	$L__BB2_837;
	setp.ne.s64 	%p687, %rd16395, 7435674573564081700;
	mov.b64 	%rd49641, 7239337960414712511;
	mov.u64 	%rd49640, %rd16395;
	@%p687 bra 	$L__BB2_838;
	setp.gt.u64 	%p688, %rd49639, 2210141511517208575;
	@%p688 bra 	$L__BB2_837;
	setp.ne.s64 	%p689, %rd49639, 2210141511517208575;
	setp.lt.u64 	%p690, %rd49638, -5044313057631688021;
	or.pred  	%p691, %p689, %p690;
	mov.b64 	%rd49640, 7435674573564081700;
	@%p691 bra 	$L__BB2_838;
$L__BB2_837:
	mov.b64 	%rd16399, -5044313057631688021;
	mov.b64 	%rd16400, 2210141511517208575;
	mov.b64 	%rd16401, 7435674573564081700;
	mov.b64 	%rd16402, 7239337960414712511;
	mov.b64 	%rd16403, 5412103778470702295;
	mov.b64 	%rd16404, 1873798617647539866;
	// begin inline asm
	sub.cc.u64 %rd49638, %rd49638, %rd16399;
subc.cc.u64 %rd49639, %rd49639, %rd16400;
subc.cc.u64 %rd16395, %rd16395, %rd16401;
subc.cc.u64 %rd16396, %rd16396, %rd16402;
subc.cc.u64 %rd16397, %rd16397, %rd16403;
subc.u64 %rd16398, %rd16398, %rd16404;

	// end inline asm
	mov.u64 	%rd49640, %rd16395;
	mov.u64 	%rd49641, %rd16396;
	mov.u64 	%rd49642, %rd16397;
	mov.u64 	%rd49643, %rd16398;
$L__BB2_838:
	mov.b64 	{%r367, %r368}, %rd49643;
	mov.b64 	{%r369, %r370}, %rd49642;
	shf.l.wrap.b32 	%r371, %r370, %r367, 1;
	shf.l.wrap.b32 	%r372, %r367, %r368, 1;
	mov.b64 	%rd16426, {%r371, %r372};
	mov.b64 	{%r373, %r374}, %rd49641;
	shf.l.wrap.b32 	%r375, %r374, %r369, 1;
	shf.l.wrap.b32 	%r376, %r369, %r370, 1;
	mov.b64 	%rd16425, {%r375, %r376};
	mov.b64 	{%r377, %r378}, %rd49640;
	shf.l.wrap.b32 	%r379, %r378, %r373, 1;
	shf.l.wrap.b32 	%r380, %r373, %r374, 1;
	mov.b64 	%rd16424, {%r379, %r380};
	mov.b64 	{%r381, %r382}, %rd49639;
	shf.l.wrap.b32 	%r383, %r382, %r377, 1;
	shf.l.wrap.b32 	%r384, %r377, %r378, 1;
	mov.b64 	%rd16423, {%r383, %r384};
	mov.b64 	{%r385, %r386}, %rd49638;
	shf.l.wrap.b32 	%r387, %r386, %r381, 1;
	shf.l.wrap.b32 	%r388, %r381, %r382, 1;
	mov.b64 	%rd49645, {%r387, %r388};
	shl.b64 	%rd49644, %rd49638, 1;
	setp.gt.u64 	%p692, %rd16426, 1873798617647539866;
	@%p692 bra 	$L__BB2_848;
	setp.eq.s64 	%p693, %rd16426, 1873798617647539866;
	mov.u64 	%rd49646, %rd16423;
	mov.u64 	%rd49647, %rd16424;
	mov.u64 	%rd49648, %rd16425;
	mov.u64 	%rd49649, %rd16426;
	@%p693 bra 	$L__BB2_840;
	bra.uni 	$L__BB2_849;
$L__BB2_840:
	setp.gt.u64 	%p694, %rd16425, 5412103778470702295;
	@%p694 bra 	$L__BB2_848;
	setp.ne.s64 	%p695, %rd16425, 5412103778470702295;
	mov.b64 	%rd49649, 1873798617647539866;
	mov.u64 	%rd49646, %rd16423;
	mov.u64 	%rd49647, %rd16424;
	mov.u64 	%rd49648, %rd16425;
	@%p695 bra 	$L__BB2_849;
	setp.gt.u64 	%p696, %rd16424, 7239337960414712511;
	@%p696 bra 	$L__BB2_848;
	setp.ne.s64 	%p697, %rd16424, 7239337960414712511;
	mov.b64 	%rd49648, 5412103778470702295;
	mov.u64 	%rd49646, %rd16423;
	mov.u64 	%rd49647, %rd16424;
	@%p697 bra 	$L__BB2_849;
	setp.gt.u64 	%p698, %rd16423, 7435674573564081700;
	@%p698 bra 	$L__BB2_848;
	setp.ne.s64 	%p699, %rd16423, 7435674573564081700;
	mov.b64 	%rd49647, 7239337960414712511;
	mov.u64 	%rd49646, %rd16423;
	@%p699 bra 	$L__BB2_849;
	setp.gt.u64 	%p700, %rd49645, 2210141511517208575;
	@%p700 bra 	$L__BB2_848;
	setp.ne.s64 	%p701, %rd49645, 2210141511517208575;
	setp.lt.u64 	%p702, %rd49644, -5044313057631688020;
	or.pred  	%p703, %p701, %p702;
	mov.b64 	%rd49646, 7435674573564081700;
	@%p703 bra 	$L__BB2_849;
$L__BB2_848:
	mov.b64 	%rd16427, -5044313057631688021;
	mov.b64 	%rd16428, 2210141511517208575;
	mov.b64 	%rd16429, 7435674573564081700;
	mov.b64 	%rd16430, 7239337960414712511;
	mov.b64 	%rd16431, 5412103778470702295;
	mov.b64 	%rd16432, 1873798617647539866;
	// begin inline asm
	sub.cc.u64 %rd49644, %rd49644, %rd16427;
subc.cc.u64 %rd49645, %rd49645, %rd16428;
subc.cc.u64 %rd16423, %rd16423, %rd16429;
subc.cc.u64 %rd16424, %rd16424, %rd16430;
subc.cc.u64 %rd16425, %rd16425, %rd16431;
subc.u64 %rd16426, %rd16426, %rd16432;

	// end inline asm
	mov.u64 	%rd49646, %rd16423;
	mov.u64 	%rd49647, %rd16424;
	mov.u64 	%rd49648, %rd16425;
	mov.u64 	%rd49649, %rd16426;
$L__BB2_849:
	mov.b64 	{%r389, %r390}, %rd49649;
	mov.b64 	{%r391, %r392}, %rd49648;
	shf.l.wrap.b32 	%r393, %r392, %r389, 1;
	shf.l.wrap.b32 	%r394, %r389, %r390, 1;
	mov.b64 	%rd16454, {%r393, %r394};
	mov.b64 	{%r395, %r396}, %rd49647;
	shf.l.wrap.b32 	%r397, %r396, %r391, 1;
	shf.l.wrap.b32 	%r398, %r391, %r392, 1;
	mov.b64 	%rd16453, {%r397, %r398};
	mov.b64 	{%r399, %r400}, %rd49646;
	shf.l.wrap.b32 	%r401, %r400, %r395, 1;
	shf.l.wrap.b32 	%r402, %r395, %r396, 1;
	mov.b64 	%rd16452, {%r401, %r402};
	mov.b64 	{%r403, %r404}, %rd49645;
	shf.l.wrap.b32 	%r405, %r404, %r399, 1;
	shf.l.wrap.b32 	%r406, %r399, %r400, 1;
	mov.b64 	%rd16451, {%r405, %r406};
	mov.b64 	{%r407, %r408}, %rd49644;
	shf.l.wrap.b32 	%r409, %r408, %r403, 1;
	shf.l.wrap.b32 	%r410, %r403, %r404, 1;
	mov.b64 	%rd49651, {%r409, %r410};
	shl.b64 	%rd49650, %rd49644, 1;
	setp.gt.u64 	%p704, %rd16454, 1873798617647539866;
	@%p704 bra 	$L__BB2_859;
	setp.eq.s64 	%p705, %rd16454, 1873798617647539866;
	mov.u64 	%rd49652, %rd16451;
	mov.u64 	%rd49653, %rd16452;
	mov.u64 	%rd49654, %rd16453;
	mov.u64 	%rd49655, %rd16454;
	@%p705 bra 	$L__BB2_851;
	bra.uni 	$L__BB2_860;
$L__BB2_851:
	setp.gt.u64 	%p706, %rd16453, 5412103778470702295;
	@%p706 bra 	$L__BB2_859;
	setp.ne.s64 	%p707, %rd16453, 5412103778470702295;
	mov.b64 	%rd49655, 1873798617647539866;
	mov.u64 	%rd49652, %rd16451;
	mov.u64 	%rd49653, %rd16452;
	mov.u64 	%rd49654, %rd16453;
	@%p707 bra 	$L__BB2_860;
	setp.gt.u64 	%p708, %rd16452, 7239337960414712511;
	@%p708 bra 	$L__BB2_859;
	setp.ne.s64 	%p709, %rd16452, 7239337960414712511;
	mov.b64 	%rd49654, 5412103778470702295;
	mov.u64 	%rd49652, %rd16451;
	mov.u64 	%rd49653, %rd16452;
	@%p709 bra 	$L__BB2_860;
	setp.gt.u64 	%p710, %rd16451, 7435674573564081700;
	@%p710 bra 	$L__BB2_859;
	setp.ne.s64 	%p711, %rd16451, 7435674573564081700;
	mov.b64 	%rd49653, 7239337960414712511;
	mov.u64 	%rd49652, %rd16451;
	@%p711 bra 	$L__BB2_860;
	setp.gt.u64 	%p712, %rd49651, 2210141511517208575;
	@%p712 bra 	$L__BB2_859;
	setp.ne.s64 	%p713, %rd49651, 2210141511517208575;
	setp.lt.u64 	%p714, %rd49650, -5044313057631688020;
	or.pred  	%p715, %p713, %p714;
	mov.b64 	%rd49652, 7435674573564081700;
	@%p715 bra 	$L__BB2_860;
$L__BB2_859:
	mov.b64 	%rd16455, -5044313057631688021;
	mov.b64 	%rd16456, 2210141511517208575;
	mov.b64 	%rd16457, 7435674573564081700;
	mov.b64 	%rd16458, 7239337960414712511;
	mov.b64 	%rd16459, 5412103778470702295;
	mov.b64 	%rd16460, 1873798617647539866;
	// begin inline asm
	sub.cc.u64 %rd49650, %rd49650, %rd16455;
subc.cc.u64 %rd49651, %rd49651, %rd16456;
subc.cc.u64 %rd16451, %rd16451, %rd16457;
subc.cc.u64 %rd16452, %rd16452, %rd16458;
subc.cc.u64 %rd16453, %rd16453, %rd16459;
subc.u64 %rd16454, %rd16454, %rd16460;

	// end inline asm
	mov.u64 	%rd49652, %rd16451;
	mov.u64 	%rd49653, %rd16452;
	mov.u64 	%rd49654, %rd16453;
	mov.u64 	%rd49655, %rd16454;
$L__BB2_860:
	mov.b64 	%rd16912, 0;
	// begin inline asm
	mad.lo.cc.u64 %rd16467, %rd49632, %rd49650, %rd16912;
madc.hi.u64 %rd16468, %rd49632, %rd49650, 0;
add.cc.u64 %rd16467, %rd16467, %rd16912;
addc.u64 %rd16468, %rd16468, 0;

	// end inline asm
	// begin inline asm
	mad.lo.cc.u64 %rd16473, %rd49633, %rd49650, %rd16912;
madc.hi.u64 %rd16474, %rd49633, %rd49650, 0;
add.cc.u64 %rd16473, %rd16473, %rd16468;
addc.u64 %rd16474, %rd16474, 0;

	// end inline asm
	// begin inline asm
	mad.lo.cc.u64 %rd16479, %rd49634, %rd49650, %rd16912;
madc.hi.u64 %rd16480, %rd49634, %rd49650, 0;
add.cc.u64 %rd16479, %rd16479, %rd16474;
addc.u64 %rd16480, %rd16480, 0;

	// end inline asm
	// begin inline asm
	mad.lo.cc.u64 %rd16485, %rd49635, %rd49650, %rd16912;
madc.hi.u64 %rd16486, %rd49635, %rd49650, 0;
add.cc.u64 %rd16485, %rd16485, %rd16480;
addc.u64 %rd16486, %rd16486, 0;

	// end inline asm
	// begin inline asm
	mad.lo.cc.u64 %rd16491, %rd49636, %rd49650, %rd16912;
madc.hi.u64 %rd16492, %rd49636, %rd49650, 0;
add.cc.u64 %rd16491, %rd16491, %rd16486;
addc.u64 %rd16492, %rd16492, 0;

	// end inline asm
	// begin inline asm
	mad.lo.cc.u64 %rd16497, %rd49637, %rd49650, %rd16912;
madc.hi.u64 %rd16498, %rd49637, %rd49650, 0;
add.cc.u64 %rd16497, %rd16497, %rd16492;
addc.u64 %rd16498, %rd16498, 0;

	// end inline asm
	// begin inline asm
	add.cc.u64 %rd16503, %rd16912, %rd16498;
addc.u64 %rd16504, 0, 0;

	// end inline asm
	mul.lo.s64 	%rd16539, %rd16467, -8506173809081122819;
	mov.b64 	%rd16910, -5044313057631688021;
	// begin inline asm
	mad.lo.cc.u64 %rd16507, %rd16539, %rd16910, %rd16467;
madc.hi.u64 %rd16508, %rd16539, %rd16910, 0;
add.cc.u64 %rd16507, %rd16507, %rd16912;
addc.u64 %rd16508, %rd16508, 0;

	// end inline asm
	mov.b64 	%rd16916, 2210141511517208575;
	// begin inline asm
	mad.lo.cc.u64 %rd16513, %rd16539, %rd16916, %rd16473;
madc.hi.u64 %rd16514, %rd16539, %rd16916, 0;
add.cc.u64 %rd16513, %rd16513, %rd16508;
addc.u64 %rd16514, %rd16514, 0;

	// end inline asm
	mov.b64 	%rd16922, 7435674573564081700;
	// begin inline asm
	mad.lo.cc.u64 %rd16519, %rd16539, %rd16922, %rd16479;
madc.hi.u64 %rd16520, %rd16539, %rd16922, 0;
add.cc.u64 %rd16519, %rd16519, %rd16514;
addc.u64 %rd16520, %rd16520, 0;

	// end inline asm
	mov.b64 	%rd16928, 7239337960414712511;
	// begin inline asm
	mad.lo.cc.u64 %rd16525, %rd16539, %rd16928, %rd16485;
madc.hi.u64 %rd16526, %rd16539, %rd16928, 0;
add.cc.u64 %rd16525, %rd16525, %rd16520;
addc.u64 %rd16526, %rd16526, 0;

	// end inline asm
	mov.b64 	%rd16934, 5412103778470702295;
	// begin inline asm
	mad.lo.cc.u64 %rd16531, %rd16539, %rd16934, %rd16491;
madc.hi.u64 %rd16532, %rd16539, %rd16934, 0;
add.cc.u64 %rd16531, %rd16531, %rd16526;
addc.u64 %rd16532, %rd16532, 0;

	// end inline asm
	mov.b64 	%rd16940, 1873798617647539866;
	// begin inline asm
	mad.lo.cc.u64 %rd16537, %rd16539, %rd16940, %rd16497;
madc.hi.u64 %rd16538, %rd16539, %rd16940, 0;
add.cc.u64 %rd16537, %rd16537, %rd16532;
addc.u64 %rd16538, %rd16538, 0;

	// end inline asm
	// begin inline asm
	add.cc.u64 %rd16543, %rd16503, %rd16538;
addc.u64 %rd16544, 0, 0;

	// end inline asm
	add.s64 	%rd16585, %rd16504, %rd16544;
	// begin inline asm
	mad.lo.cc.u64 %rd16547, %rd49632, %rd49651, %rd16513;
madc.hi.u64 %rd16548, %rd49632, %rd49651, 0;
add.cc.u64 %rd16547, %rd16547, %rd16912;
addc.u64 %rd16548, %rd16548, 0;

	// end inline asm
	// begin inline asm
	mad.lo.cc.u64 %rd16553, %rd49633, %rd49651, %rd16519;
madc.hi.u64 %rd16554, %rd49633, %rd49651, 0;
add.cc.u64 %rd16553, %rd16553, %rd16548;
addc.u64 %rd16554, %rd16554, 0;

	// end inline asm
	// begin inline asm
	mad.lo.cc.u64 %rd16559, %rd49634, %rd49651, %rd16525;
madc.hi.u64 %rd16560, %rd49634, %rd49651, 0;
add.cc.u64 %rd16559, %rd16559, %rd16554;
addc.u64 %rd16560, %rd16560, 0;

	// end inline asm
	// begin inline asm
	mad.lo.cc.u64 %rd16565, %rd49635, %rd49651, %rd16531;
madc.hi.u64 %rd16566, %rd49635, %rd49651, 0;
add.cc.u64 %rd16565, %rd16565, %rd16560;
addc.u64 %rd16566, %rd16566, 0;

	// end inline asm
	// begin inline asm
	mad.lo.cc.u64 %rd16571, %rd49636, %rd49651, %rd16537;
madc.hi.u64 %rd16572, %rd49636, %rd49651, 0;
add.cc.u64 %rd16571, %rd16571, %rd16566;
addc.u64 %rd16572, %rd16572, 0;

	// end inline asm
	// begin inline asm
	mad.lo.cc.u64 %rd16577, %rd49637, %rd49651, %rd16543;
madc.hi.u64 %rd16578, %rd49637, %rd49651, 0;
add.cc.u64 %rd16577, %rd16577, %rd16572;
addc.u64 %rd16578, %rd16578, 0;

	// end inline asm
	// begin inline asm
	add.cc.u64 %rd16583, %rd16585, %rd16578;
addc.u64 %rd16584, 0, 0;

	// end inline asm
	mul.lo.s64 	%rd16619, %rd16547, -8506173809081122819;
	// begin inline asm
	mad.lo.cc.u64 %rd16587, %rd16619, %rd16910, %rd16547;
madc.hi.u64 %rd16588, %rd16619, %rd16910, 0;
add.cc.u64 %rd16587, %rd16587, %rd16912;
addc.u64 %rd16588, %rd16588, 0;

	// end inline asm
	// begin inline asm
	mad.lo.cc.u64 %rd16593, %rd16619, %rd16916, %rd16553;
madc.hi.u64 %rd16594, %rd16619, %rd16916, 0;
add.cc.u64 %rd16593, %rd16593, %rd16588;
addc.u64 %rd16594, %rd16594, 0;

	// end inline asm
	// begin inline asm
	mad.lo.cc.u64 %rd16599, %rd16619, %rd16922, %rd16559;
madc.hi.u64 %rd16600, %rd16619, %rd16922, 0;
add.cc.u64 %rd16599, %rd16599, %rd16594;
addc.u64 %rd16600, %rd16600, 0;

	// end inline asm
	// begin inline asm
	mad.lo.cc.u64 %rd16605, %rd16619, %rd16928, %rd16565;
madc.hi.u64 %rd16606, %rd16619, %rd16928, 0;
add.cc.u64 %rd16605, %rd16605, %rd16600;
addc.u64 %rd16606, %rd16606, 0;

	// end inline asm
	// begin inline asm
	mad.lo.cc.u64 %rd16611, %rd16619, %rd16934, %rd16571;
madc.hi.u64 %rd16612, %rd16619, %rd16934, 0;
add.cc.u64 %rd16611, %rd16611, %rd16606;
addc.u64 %rd16612, %rd16612, 0;

	// end inline asm
	// begin inline asm
	mad.lo.cc.u64 %rd16617, %rd16619, %rd16940, %rd16577;
madc.hi.u64 %rd16618, %rd16619, %rd16940, 0;
add.cc.u64 %rd16617, %rd16617, %rd16612;
addc.u64 %rd16618, %rd16618, 0;

	// end inline asm
	// begin inline asm
	add.cc.u64 %rd16623, %rd16583, %rd16618;
addc.u64 %rd16624, 0, 0;

	// end inline asm
	add.s64 	%rd16665, %rd16584, %rd16624;
	// begin inline asm
	mad.lo.cc.u64 %rd16627, %rd49632, %rd49652, %rd16593;
madc.hi.u64 %rd16628, %rd49632, %rd49652, 0;
add.cc.u64 %rd16627, %rd16627, %rd16912;
addc.u64 %rd16628, %rd16628, 0;

	// end inline asm
	// begin inline asm
	mad.lo.cc.u64 %rd16633, %rd49633, %rd49652, %rd16599;
madc.hi.u64 %rd16634, %rd49633, %rd49652, 0;
add.cc.u64 %rd16633, %rd16633, %rd16628;
addc.u64 %rd16634, %rd16634, 0;

	// end inline asm
	// begin inline asm
	mad.lo.cc.u64 %rd16639, %rd49634, %rd49652, %rd16605;
madc.hi.u64 %rd16640, %rd49634, %rd49652, 0;
add.cc.u64 %rd16639, %rd16639, %rd16634;
addc.u64 %rd16640, %rd16640, 0;

	// end inline asm
	// begin inline asm
	mad.lo.cc.u64 %rd16645, %rd49635, %rd49652, %rd16611;
madc.hi.u64 %rd16646, %rd49635, %rd49652, 0;
add.cc.u64 %rd16645, %rd16645, %rd16640;
addc.u64 %rd16646, %rd16646, 0;

	// end inline asm
	// begin inline asm
	mad.lo.cc.u64 %rd16651, %rd49636, %rd49652, %rd16617;
madc.hi.u64 %rd16652, %rd49636, %rd49652, 0;
add.cc.u64 %rd16651, %rd16651, %rd16646;
addc.u64 %rd16652, %rd16652, 0;

	// end inline asm
	// begin inline asm
	mad.lo.cc.u64 %rd16657, %rd49637, %rd49652, %rd16623;
madc.hi.u64 %rd16658, %rd49637, %rd49652, 0;
add.cc.u64 %rd16657, %rd16657, %rd16652;
addc.u64 %rd16658, %rd16658, 0;

	// end inline asm
	// begin inline asm
	add.cc.u64 %rd16663, %rd16665, %rd16658;
addc.u64 %rd16664, 0, 0;

	// end inline asm
	mul.lo.s64 	%rd16699, %rd16627, -8506173809081122819;
	// begin inline asm
	mad.lo.cc.u64 %rd16667, %rd16699, %rd16910, %rd16627;
madc.hi.u64 %rd16668, %rd16699, %rd16910, 0;
add.cc.u64 %rd16667, %rd16667, %rd16912;
addc.u64 %rd16668, %rd16668, 0;

	// end inline asm
	// begin inline asm
	mad.lo.cc.u64 %rd16673, %rd16699, %rd16916, %rd16633;
madc.hi.u64 %rd16674, %rd16699, %rd16916, 0;
add.cc.u64 %rd16673, %rd16673, %rd16668;
addc.u64 %rd16674, %rd16674, 0;

	// end inline asm
	// begin inline asm
	mad.lo.cc.u64 %rd16679, %rd16699, %rd16922, %rd16639;
madc.hi.u64 %rd16680, %rd16699, %rd16922, 0;
add.cc.u64 %rd16679, %rd16679, %rd16674;
addc.u64 %rd16680, %rd16680, 0;

	// end inline asm
	// begin inline asm
	mad.lo.cc.u64 %rd16685, %rd16699, %rd16928, %rd16645;
madc.hi.u64 %rd16686, %rd16699, %rd16928, 0;
add.cc.u64 %rd16685, %rd16685, %rd16680;
addc.u64 %rd16686, %rd16686, 0;

	// end inline asm
	// begin inline asm
	mad.lo.cc.u64 %rd16691, %rd16699, %rd16934, %rd16651;
madc.hi.u64 %rd16692, %rd16699, %rd16934, 0;
add.cc.u64 %rd16691, %rd16691, %rd16686;
addc.u64 %rd16692, %rd16692, 0;

	// end inline asm
	// begin inline asm
	mad.lo.cc.u64 %rd16697, %rd16699, %rd16940, %rd16657;
madc.hi.u64 %rd16698, %rd16699, %rd16940, 0;
add.cc.u64 %rd16697, %rd16697, %rd16692;
addc.u64 %rd16698, %rd16698, 0;

	// end inline asm
	// begin inline asm
	add.cc.u64 %rd16703, %rd16663, %rd16698;
addc.u64 %rd16704, 0, 0;

	// end inline asm
	add.s64 	%rd16745, %rd16664, %rd16704;
	// begin inline asm
	mad.lo.cc.u64 %rd16707, %rd49632, %rd49653, %rd16673;
madc.hi.u64 %rd16708, %rd49632, %rd49653, 0;
add.cc.u64 %rd16707, %rd16707, %rd16912;
addc.u64 %rd16708, %rd16708, 0;

	// end inline asm
	// begin inline asm
	mad.lo.cc.u64 %rd16713, %rd49633, %rd49653, %rd16679;
madc.hi.u64 %rd16714, %rd49633, %rd49653, 0;
add.cc.u64 %rd16713, %rd16713, %rd16708;
addc.u64 %rd16714, %rd16714, 0;

	// end inline asm
	// begin inline asm
	mad.lo.cc.u64 %rd16719, %rd49634, %rd49653, %rd16685;
madc.hi.u64 %rd16720, %rd49634, %rd49653, 0;
add.cc.u64 %rd16719, %rd16719, %rd16714;
addc.u64 %rd16720, %rd16720, 0;

	// end inline asm
	// begin inline asm
	mad.lo.cc.u64 %rd16725, %rd49635, %rd49653, %rd16691;
madc.hi.u64 %rd16726, %rd49635, %rd49653, 0;
add.cc.u64 %rd16725, %rd16725, %rd16720;
addc.u64 %rd16726, %rd16726, 0;

	// end inline asm
	// begin inline asm
	mad.lo.cc.u64 %rd16731, %rd49636, %rd49653, %rd16697;
madc.hi.u64 %rd16732, %rd49636, %rd49653, 0;
add.cc.u64 %rd16731, %rd16731, %rd16726;
addc.u64 %rd16732, %rd16732, 0;

	// end inline asm
	// begin inline asm
	mad.lo.cc.u64 %rd16737, %rd49637, %rd49653, %rd16703;
madc.hi.u64 %rd16738, %rd49637, %rd49653, 0;
add.cc.u64 %rd16737, %rd16737, %rd16732;
addc.u64 %rd16738, %rd16738, 0;

	// end inline asm
	// begin inline asm
	add.cc.u64 %rd16743, %rd16745, %rd16738;
addc.u64 %rd16744, 0, 0;

	// end inline asm
	mul.lo.s64 	%rd16779, %rd16707, -8506173809081122819;
	// begin inline asm
	mad.lo.cc.u64 %rd16747, %rd16779, %rd16910, %rd16707;
madc.hi.u64 %rd16748, %rd16779, %rd16910, 0;
add.cc.u64 %rd16747, %rd16747, %rd16912;
addc.u64 %rd16748, %rd16748, 0;

	// end inline asm
	// begin inline asm
	mad.lo.cc.u64 %rd16753, %rd16779, %rd16916, %rd16713;
madc.hi.u64 %rd16754, %rd16779, %rd16916, 0;
add.cc.u64 %rd16753, %rd16753, %rd16748;
addc.u64 %rd16754, %rd16754, 0;

	// end inline asm
	// begin inline asm
	mad.lo.cc.u64 %rd16759, %rd16779, %rd16922, %rd16719;
madc.hi.u64 %rd16760, %rd16779, %rd16922, 0;
add.cc.u64 %rd16759, %rd16759, %rd16754;
addc.u64 %rd16760, %rd16760, 0;

	// end inline asm
	// begin inline asm
	mad.lo.cc.u64 %rd16765, %rd16779, %rd16928, %rd16725;
madc.hi.u64 %rd16766, %rd16779, %rd16928, 0;
add.cc.u64 %rd16765, %rd16765, %rd16760;
addc.u64 %rd16766, %rd16766, 0;

	// end inline asm
	// begin inline asm
	mad.lo.cc.u64 %rd16771, %rd16779, %rd16934, %rd16731;
madc.hi.u64 %rd16772, %rd16779, %rd16934, 0;
add.cc.u64 %rd16771, %rd16771, %rd16766;
addc.u64 %rd16772, %rd16772, 0;

	// end inline asm
	// begin inline asm
	mad.lo.cc.u64 %rd16777, %rd16779, %rd16940, %rd16737;
madc.hi.u64 %rd16778, %rd16779, %rd16940, 0;
add.cc.u64 %rd16777, %rd16777, %rd16772;
addc.u64 %rd16778, %rd16778, 0;

	// end inline asm
	// begin inline asm
	add.cc.u64 %rd16783, %rd16743, %rd16778;
addc.u64 %rd16784, 0, 0;

	// end inline asm
	add.s64 	%rd16825, %rd16744, %rd16784;
	// begin inline asm
	mad.lo.cc.u64 %rd16787, %rd49632, %rd49654, %rd16753;
madc.hi.u64 %rd16788, %rd49632, %rd49654, 0;
add.cc.u64 %rd16787, %rd16787, %rd16912;
addc.u64 %rd16788, %rd16788, 0;

	// end inline asm
	// begin inline asm
	mad.lo.cc.u64 %rd16793, %rd49633, %rd49654, %rd16759;
madc.hi.u64 %rd16794, %rd49633, %rd49654, 0;
add.cc.u64 %rd16793, %rd16793, %rd16788;
addc.u64 %rd16794, %rd16794, 0;

	// end inline asm
	// begin inline asm
	mad.lo.cc.u64 %rd16799, %rd49634, %rd49654, %rd16765;
madc.hi.u64 %rd16800, %rd49634, %rd49654, 0;
add.cc.u64 %rd16799, %rd16799, %rd16794;
addc.u64 %rd16800, %rd16800, 0;

	// end inline asm
	// begin inline asm
	mad.lo.cc.u64 %rd16805, %rd49635, %rd49654, %rd16771;
madc.hi.u64 %rd16806, %rd49635, %rd49654, 0;
add.cc.u64 %rd16805, %rd16805, %rd16800;
addc.u64 %rd16806, %rd16806, 0;

	// end inline asm
	// begin inline asm
	mad.lo.cc.u64 %rd16811, %rd49636, %rd49654, %rd16777;
madc.hi.u64 %rd16812, %rd49636, %rd49654, 0;
add.cc.u64 %rd16811, %rd16811, %rd16806;
addc.u64 %rd16812, %rd16812, 0;

	// end inline asm
	// begin inline asm
	mad.lo.cc.u64 %rd16817, %rd49637, %rd49654, %rd16783;
madc.hi.u64 %rd16818, %rd49637, %rd49654, 0;
add.cc.u64 %rd16817, %rd16817, %rd16812;
addc.u64 %rd16818, %rd16818, 0;

	// end inline asm
	// begin inline asm
	add.cc.u64 %rd16823, %rd16825, %rd16818;
addc.u64 %rd16824, 0, 0;

	// end inline asm
	mul.lo.s64 	%rd16859, %rd16787, -8506173809081122819;
	// begin inline asm
	mad.lo.cc.u64 %rd16827, %rd16859, %rd16910, %rd16787;
madc.hi.u64 %rd16828, %rd16859, %rd16910, 0;
add.cc.u64 %rd16827, %rd16827, %rd16912;
addc.u64 %rd16828, %rd16828, 0;

	// end inline asm
	// begin inline asm
	mad.lo.cc.u64 %rd16833, %rd16859, %rd16916, %rd16793;
madc.hi.u64 %rd16834, %rd16859, %rd16916, 0;
add.cc.u64 %rd16833, %rd16833, %rd16828;
addc.u64 %rd16834, %rd16834, 0;

	// end inline asm
	// begin inline asm
	mad.lo.cc.u64 %rd16839, %rd16859, %rd16922, %rd16799;
madc.hi.u64 %rd16840, %rd16859, %rd16922, 0;
add.cc.u64 %rd16839, %rd16839, %rd16834;
addc.u64 %rd16840, %rd16840, 0;

	// end inline asm
	// begin inline asm
	mad.lo.cc.u64 %rd16845, %rd16859, %rd16928, %rd16805;
madc.hi.u64 %rd16846, %rd16859, %rd16928, 0;
add.cc.u64 %rd16845, %rd16845, %rd16840;
addc.u64 %rd16846, %rd16846, 0;

	// end inline asm
	// begin inline asm
	mad.lo.cc.u64 %rd16851, %rd16859, %rd16934, %rd16811;
madc.hi.u64 %rd16852, %rd16859, %rd16934, 0;
add.cc.u64 %rd16851, %rd16851, %rd16846;
addc.u64 %rd16852, %rd16852, 0;

	// end inline asm
	// begin inline asm
	mad.lo.cc.u64 %rd16857, %rd16859, %rd16940, %rd16817;
madc.hi.u64 %rd16858, %rd16859, %rd16940, 0;
add.cc.u64 %rd16857, %rd16857, %rd16852;
addc.u64 %rd16858, %rd16858, 0;

	// end inline asm
	// begin inline asm
	add.cc.u64 %rd16863, %rd16823, %rd16858;
addc.u64 %rd16864, 0, 0;

	// end inline asm
	add.s64 	%rd16905, %rd16824, %rd16864;
	// begin inline asm
	mad.lo.cc.u64 %rd16867, %rd49632, %rd49655, %rd16833;
madc.hi.u64 %rd16868, %rd49632, %rd49655, 0;
add.cc.u64 %rd16867, %rd16867, %rd16912;
addc.u64 %rd16868, %rd16868, 0;

	// end inline asm
	// begin inline asm
	mad.lo.cc.u64 %rd16873, %rd49633, %rd49655, %rd16839;
madc.hi.u64 %rd16874, %rd49633, %rd49655, 0;
add.cc.u64 %rd16873, %rd16873, %rd16868;
addc.u64 %rd16874, %rd16874, 0;

	// end inline asm
	// begin inline asm
	mad.lo.cc.u64 %rd16879, %rd49634, %rd49655, %rd16845;
madc.hi.u64 %rd16880, %rd49634, %rd49655, 0;
add.cc.u64 %rd16879, %rd16879, %rd16874;
addc.u64 %rd16880, %rd16880, 0;

	// end inline asm
	// begin inline asm
	mad.lo.cc.u64 %rd16885, %rd49635, %rd49655, %rd16851;
madc.hi.u64 %rd16886, %rd49635, %rd49655, 0;
add.cc.u64 %rd16885, %rd16885, %rd16880;
addc.u64 %rd16886, %rd16886, 0;

	// end inline asm
	// begin inline asm
	mad.lo.cc.u64 %rd16891, %rd49636, %rd49655, %rd16857;
madc.hi.u64 %rd16892, %rd49636, %rd49655, 0;
add.cc.u64 %rd16891, %rd16891, %rd16886;
addc.u64 %rd16892, %rd16892, 0;

	// end inline asm
	// begin inline asm
	mad.lo.cc.u64 %rd16897, %rd49637, %rd49655, %rd16863;
madc.hi.u64 %rd16898, %rd49637, %rd49655, 0;
add.cc.u64 %rd16897, %rd16897, %rd16892;
addc.u64 %rd16898, %rd16898, 0;

	// end inline asm
	// begin inline asm
	add.cc.u64 %rd16903, %rd16905, %rd16898;
addc.u64 %rd16904, 0, 0;

	// end inline asm
	mul.lo.s64 	%rd16939, %rd16867, -8506173809081122819;
	// begin inline asm
	mad.lo.cc.u64 %rd16907, %rd16939, %rd16910, %rd16867;
madc.hi.u64 %rd16908, %rd16939, %rd16910, 0;
add.cc.u64 %rd16907, %rd16907, %rd16912;
addc.u64 %rd16908, %rd16908, 0;

	// end inline asm
	// begin inline asm
	mad.lo.cc.u64 %rd49656, %rd16939, %rd16916, %rd16873;
madc.hi.u64 %rd16914, %rd16939, %rd16916, 0;
add.cc.u64 %rd49656, %rd49656, %rd16908;
addc.u64 %rd16914, %rd16914, 0;

	// end inline asm
	// begin inline asm
	mad.lo.cc.u64 %rd49657, %rd16939, %rd16922, %rd16879;
madc.hi.u64 %rd16920, %rd16939, %rd16922, 0;
add.cc.u64 %rd49657, %rd49657, %rd16914;
addc.u64 %rd16920, %rd16920, 0;

	// end inline asm
	// begin inline asm
	mad.lo.cc.u64 %rd16959, %rd16939, %rd16928, %rd16885;
madc.hi.u64 %rd16926, %rd16939, %rd16928, 0;
add.cc.u64 %rd16959, %rd16959, %rd16920;
addc.u64 %rd16926, %rd16926, 0;

	// end inline asm
	// begin inline asm
	mad.lo.cc.u64 %rd16960, %rd16939, %rd16934, %rd16891;
madc.hi.u64 %rd16932, %rd16939, %rd16934, 0;
add.cc.u64 %rd16960, %rd16960, %rd16926;
addc.u64 %rd16932, %rd16932, 0;

	// end inline asm
	// begin inline asm
	mad.lo.cc.u64 %rd16961, %rd16939, %rd16940, %rd16897;
madc.hi.u64 %rd16938, %rd16939, %rd16940, 0;
add.cc.u64 %rd16961, %rd16961, %rd16932;
addc.u64 %rd16938, %rd16938, 0;

	// end inline asm
	// begin inline asm
	add.cc.u64 %rd16962, %rd16903, %rd16938;
addc.u64 %rd16944, 0, 0;

	// end inline asm
	setp.gt.u64 	%p716, %rd16962, 1873798617647539866;
	@%p716 bra 	$L__BB2_870;
	setp.eq.s64 	%p717, %rd16962, 1873798617647539866;
	mov.u64 	%rd49658, %rd16959;
	mov.u64 	%rd49659, %rd16960;
	mov.u64 	%rd49660, %rd16961;
	mov.u64 	%rd49661, %rd16962;
	@%p717 bra 	$L__BB2_862;
	bra.uni 	$L__BB2_871;
$L__BB2_862:
	setp.gt.u64 	%p718, %rd16961, 5412103778470702295;
	@%p718 bra 	$L__BB2_870;
	setp.ne.s64 	%p719, %rd16961, 5412103778470702295;
	mov.b64 	%rd49661, 1873798617647539866;
	mov.u64 	%rd49658, %rd16959;
	mov.u64 	%rd49659, %rd16960;
	mov.u64 	%rd49660, %rd16961;
	@%p719 bra 	$L__BB2_871;
	setp.gt.u64 	%p720, %rd16960, 7239337960414712511;
	@%p720 bra 	$L__BB2_870;
	setp.ne.s64 	%p721, %rd16960, 7239337960414712511;
	mov.b64 	%rd49660, 5412103778470702295;
	mov.u64 	%rd49658, %rd16959;
	mov.u64 	%rd49659, %rd16960;
	@%p721 bra 	$L__BB2_871;
	setp.gt.u64 	%p722, %rd16959, 7435674573564081700;
	@%p722 bra 	$L__BB2_870;
	setp.ne.s64 	%p723, %rd16959, 7435674573564081700;
	mov.b64 	%rd49659, 7239337960414712511;
	mov.u64 	%rd49658, %rd16959;
	@%p723 bra 	$L__BB2_871;
	setp.gt.u64 	%p724, %rd49657, 2210141511517208575;
	@%p724 bra 	$L__BB2_870;
	setp.ne.s64 	%p725, %rd49657, 2210141511517208575;
	setp.lt.u64 	%p726, %rd49656, -5044313057631688021;
	or.pred  	%p727, %p725, %p726;
	mov.b64 	%rd49658, 7435674573564081700;
	@%p727 bra 	$L__BB2_871;
$L__BB2_870:
	mov.b64 	%rd16963, -5044313057631688021;
	mov.b64 	%rd16964, 2210141511517208575;
	mov.b64 	%rd16965, 7435674573564081700;
	mov.b64 	%rd16966, 7239337960414712511;
	mov.b64 	%rd16967, 5412103778470702295;
	mov.b64 	%rd16968, 1873798617647539866;
	// begin inline asm
	sub.cc.u64 %rd49656, %rd49656, %rd16963;
subc.cc.u64 %rd49657, %rd49657, %rd16964;
subc.cc.u64 %rd16959, %rd16959, %rd16965;
subc.cc.u64 %rd16960, %rd16960, %rd16966;
subc.cc.u64 %rd16961, %rd16961, %rd16967;
subc.u64 %rd16962, %rd16962, %rd16968;

	// end inline asm
	mov.u64 	%rd49658, %rd16959;
	mov.u64 	%rd49659, %rd16960;
	mov.u64 	%rd49660, %rd16961;
	mov.u64 	%rd49661, %rd16962;
$L__BB2_871:
	mov.u64 	%rd49666, %rd49510;
	mov.u64 	%rd49663, %rd49507;
	mov.u64 	%rd49665, %rd49509;
	mov.u64 	%rd49667, %rd49511;
	mov.u64 	%rd49662, %rd49506;
	mov.u64 	%rd49664, %rd49508;
	// begin inline asm
	sub.cc.u64 %rd49662, %rd49662, %rd887;
subc.cc.u64 %rd49663, %rd49663, %rd886;
subc.cc.u64 %rd49664, %rd49664, %rd885;
subc.cc.u64 %rd49665, %rd49665, %rd884;
subc.cc.u64 %rd49666, %rd49666, %rd883;
subc.u64 %rd49667, %rd49667, %rd882;

	// end inline asm
	setp.gt.u64 	%p728, %rd49511, %rd882;
	@%p728 bra 	$L__BB2_882;
	setp.ge.u64 	%p729, %rd49511, %rd882;
	@%p729 bra 	$L__BB2_873;
	bra.uni 	$L__BB2_881;
$L__BB2_873:
	setp.gt.u64 	%p730, %rd49510, %rd883;
	@%p730 bra 	$L__BB2_882;
	setp.lt.u64 	%p731, %rd49510, %rd883;
	@%p731 bra 	$L__BB2_881;
	setp.gt.u64 	%p732, %rd49509, %rd884;
	@%p732 bra 	$L__BB2_882;
	setp.lt.u64 	%p733, %rd49509, %rd884;
	@%p733 bra 	$L__BB2_881;
	setp.gt.u64 	%p734, %rd49508, %rd885;
	@%p734 bra 	$L__BB2_882;
	setp.lt.u64 	%p735, %rd49508, %rd885;
	@%p735 bra 	$L__BB2_881;
	setp.gt.u64 	%p736, %rd49507, %rd886;
	@%p736 bra 	$L__BB2_882;
	setp.lt.u64 	%p737, %rd49507, %rd886;
	setp.lt.u64 	%p738, %rd49506, %rd887;
	or.pred  	%p739, %p737, %p738;
	@%p739 bra 	$L__BB2_881;
	bra.uni 	$L__BB2_882;
$L__BB2_881:
	mov.b64 	%rd16999, -5044313057631688021;
	mov.b64 	%rd17000, 2210141511517208575;
	mov.b64 	%rd17001, 7435674573564081700;
	mov.b64 	%rd17002, 7239337960414712511;
	mov.b64 	%rd17003, 5412103778470702295;
	mov.b64 	%rd17004, 1873798617647539866;
	// begin inline asm
	add.cc.u64 %rd49662, %rd49662, %rd16999;
addc.cc.u64 %rd49663, %rd49663, %rd17000;
addc.cc.u64 %rd49664, %rd49664, %rd17001;
addc.cc.u64 %rd49665, %rd49665, %rd17002;
addc.cc.u64 %rd49666, %rd49666, %rd17003;
addc.u64 %rd49667, %rd49667, %rd17004;

	// end inline asm
$L__BB2_882:
	mov.b64 	{%r411, %r412}, %rd49667;
	mov.b64 	{%r413, %r414}, %rd49666;
	shf.l.wrap.b32 	%r415, %r414, %r411, 1;
	shf.l.wrap.b32 	%r416, %r411, %r412, 1;
	mov.b64 	%rd17026, {%r415, %r416};
	mov.b64 	{%r417, %r418}, %rd49665;
	shf.l.wrap.b32 	%r419, %r418, %r413, 1;
	shf.l.wrap.b32 	%r420, %r413, %r414, 1;
	mov.b64 	%rd17025, {%r419, %r420};
	mov.b64 	{%r421, %r422}, %rd49664;
	shf.l.wrap.b32 	%r423, %r422, %r417, 1;
	shf.l.wrap.b32 	%r424, %r417, %r418, 1;
	mov.b64 	%rd17024, {%r423, %r424};
	mov.b64 	{%r425, %r426}, %rd49663;
	shf.l.wrap.b32 	%r427, %r426, %r421, 1;
	shf.l.wrap.b32 	%r428, %r421, %r422, 1;
	mov.b64 	%rd17023, {%r427, %r428};
	mov.b64 	{%r429, %r430}, %rd49662;
	shf.l.wrap.b32 	%r431, %r430, %r425, 1;
	shf.l.wrap.b32 	%r432, %r425, %r426, 1;
	mov.b64 	%rd49669, {%r431, %r432};
	shl.b64 	%rd49668, %rd49662, 1;
	setp.gt.u64 	%p740, %rd17026, 1873798617647539866;
	@%p740 bra 	$L__BB2_892;
	setp.eq.s64 	%p741, %rd17026, 1873798617647539866;
	mov.u64 	%rd49670, %rd17023;
	mov.u64 	%rd49671, %rd17024;
	mov.u64 	%rd49672, %rd17025;
	mov.u64 	%rd49673, %rd17026;
	@%p741 bra 	$L__BB2_884;
	bra.uni 	$L__BB2_893;
$L__BB2_884:
	setp.gt.u64 	%p742, %rd17025, 5412103778470702295;
	@%p742 bra 	$L__BB2_892;
	setp.ne.s64 	%p743, %rd17025, 5412103778470702295;
	mov.b64 	%rd49673, 1873798617647539866;
	mov.u64 	%rd49670, %rd17023;
	mov.u64 	%rd49671, %rd17024;
	mov.u64 	%rd49672, %rd17025;
	@%p743 bra 	$L__BB2_893;
	setp.gt.u64 	%p744, %rd17024, 7239337960414712511;
	@%p744 bra 	$L__BB2_892;
	setp.ne.s64 	%p745, %rd17024, 7239337960414712511;
	mov.b64 	%rd49672, 5412103778470702295;
	mov.u64 	%rd49670, %rd17023;
	mov.u64 	%rd49671, %rd17024;
	@%p745 bra 	$L__BB2_893;
	setp.gt.u64 	%p746, %rd17023, 7435674573564081700;
	@%p746 bra 	$L__BB2_892;
	setp.ne.s64 	%p747, %rd17023, 7435674573564081700;
	mov.b64 	%rd49671, 7239337960414712511;
	mov.u64 	%rd49670, %rd17023;
	@%p747 bra 	$L__BB2_893;
	setp.gt.u64 	%p748, %rd49669, 2210141511517208575;
	@%p748 bra 	$L__BB2_892;
	setp.ne.s64 	%p749, %rd49669, 2210141511517208575;
	setp.lt.u64 	%p750, %rd49668, -5044313057631688020;
	or.pred  	%p751, %p749, %p750;
	mov.b64 	%rd49670, 7435674573564081700;
	@%p751 bra 	$L__BB2_893;
$L__BB2_892:
	mov.b64 	%rd17027, -5044313057631688021;
	mov.b64 	%rd17028, 2210141511517208575;
	mov.b64 	%rd17029, 7435674573564081700;
	mov.b64 	%rd17030, 7239337960414712511;
	mov.b64 	%rd17031, 5412103778470702295;
	mov.b64 	%rd17032, 1873798617647539866;
	// begin inline asm
	sub.cc.u64 %rd49668, %rd49668, %rd17027;
subc.cc.u64 %rd49669, %rd49669, %rd17028;
subc.cc.u64 %rd17023, %rd17023, %rd17029;
subc.cc.u64 %rd17024, %rd17024, %rd17030;
subc.cc.u64 %rd17025, %rd17025, %rd17031;
subc.u64 %rd17026, %rd17026, %rd17032;

	// end inline asm
	mov.u64 	%rd49670, %rd17023;
	mov.u64 	%rd49671, %rd17024;
	mov.u64 	%rd49672, %rd17025;
	mov.u64 	%rd49673, %rd17026;
$L__BB2_893:
	mov.b64 	%rd17484, 0;
	// begin inline asm
	mad.lo.cc.u64 %rd17039, %rd49530, %rd49650, %rd17484;
madc.hi.u64 %rd17040, %rd49530, %rd49650, 0;
add.cc.u64 %rd17039, %rd17039, %rd17484;
addc.u64 %rd17040, %rd17040, 0;

	// end inline asm
	// begin inline asm
	mad.lo.cc.u64 %rd17045, %rd49531, %rd49650, %rd17484;
madc.hi.u64 %rd17046, %rd49531, %rd49650, 0;
add.cc.u64 %rd17045, %rd17045, %rd17040;
addc.u64 %rd17046, %rd17046, 0;

	// end inline asm
	// begin inline asm
	mad.lo.cc.u64 %rd17051, %rd21423, %rd49650, %rd17484;
madc.hi.u64 %rd17052, %rd21423, %rd49650, 0;
add.cc.u64 %rd17051, %rd17051, %rd17046;
addc.u64 %rd17052, %rd17052, 0;

	// end inline asm
	// begin inline asm
	mad.lo.cc.u64 %rd17057, %rd21424, %rd49650, %rd17484;
madc.hi.u64 %rd17058, %rd21424, %rd49650, 0;
add.cc.u64 %rd17057, %rd17057, %rd17052;
addc.u64 %rd17058, %rd17058, 0;

	// end inline asm
	// begin inline asm
	mad.lo.cc.u64 %rd17063, %rd21425, %rd49650, %rd17484;
madc.hi.u64 %rd17064, %rd21425, %rd49650, 0;
add.cc.u64 %rd17063, %rd17063, %rd17058;
addc.u64 %rd17064, %rd17064, 0;

	// end inline asm
	// begin inline asm
	mad.lo.cc.u64 %rd17069, %rd21426, %rd49650, %rd17484;
madc.hi.u64 %rd17070, %rd21426, %rd49650, 0;
add.cc.u64 %rd17069, %rd17069, %rd17064;
addc.u64 %rd17070, %rd17070, 0;

	// end inline asm
	// begin inline asm
	add.cc.u64 %rd17075, %rd17484, %rd17070;
addc.u64 %rd17076, 0, 0;

	// end inline asm
	mul.lo.s64 	%rd17111, %rd17039, -8506173809081122819;
	mov.b64 	%rd17482, -5044313057631688021;
	// begin inline asm
	mad.lo.cc.u64 %rd17079, %rd17111, %rd17482, %rd17039;
madc.hi.u64 %rd17080, %rd17111, %rd17482, 0;
add.cc.u64 %rd17079, %rd17079, %rd17484;
addc.u64 %rd17080, %rd17080, 0;

	// end inline asm
	mov.b64 	%rd17488, 2210141511517208575;
	// begin inline asm
	mad.lo.cc.u64 %rd17085, %rd17111, %rd17488, %rd17045;
madc.hi.u64 %rd17086, %rd17111, %rd17488, 0;
add.cc.u64 %rd17085, %rd17085, %rd17080;
addc.u64 %rd17086, %rd17086, 0;

	// end inline asm
	mov.b64 	%rd17494, 7435674573564081700;
	// begin inline asm
	mad.lo.cc.u64 %rd17091, %rd17111, %rd17494, %rd17051;
madc.hi.u64 %rd17092, %rd17111, %rd17494, 0;
add.cc.u64 %rd17091, %rd17091, %rd17086;
addc.u64 %rd17092, %rd17092, 0;

	// end inline asm
	mov.b64 	%rd17500, 7239337960414712511;
	// begin inline asm
	mad.lo.cc.u64 %rd17097, %rd17111, %rd17500, %rd17057;
madc.hi.u64 %rd17098, %rd17111, %rd17500, 0;
add.cc.u64 %rd17097, %rd17097, %rd17092;
addc.u64 %rd17098, %rd17098, 0;

	// end inline asm
	mov.b64 	%rd17506, 5412103778470702295;
	// begin inline asm
	mad.lo.cc.u64 %rd17103, %rd17111, %rd17506, %rd17063;
madc.hi.u64 %rd17104, %rd17111, %rd17506, 0;
add.cc.u64 %rd17103, %rd17103, %rd17098;
addc.u64 %rd17104, %rd17104, 0;

	// end inline asm
	mov.b64 	%rd17512, 1873798617647539866;
	// begin inline asm
	mad.lo.cc.u64 %rd17109, %rd17111, %rd17512, %rd17069;
madc.hi.u64 %rd17110, %rd17111, %rd17512, 0;
add.cc.u64 %rd17109, %rd17109, %rd17104;
addc.u64 %rd17110, %rd17110, 0;

	// end inline asm
	// begin inline asm
	add.cc.u64 %rd17115, %rd17075, %rd17110;
addc.u64 %rd17116, 0, 0;

	// end inline asm
	add.s64 	%rd17157, %rd17076, %rd17116;
	// begin inline asm
	mad.lo.cc.u64 %rd17119, %rd49530, %rd49651, %rd17085;
madc.hi.u64 %rd17120, %rd49530, %rd49651, 0;
add.cc.u64 %rd17119, %rd17119, %rd17484;
addc.u64 %rd17120, %rd17120, 0;

	// end inline asm
	// begin inline asm
	mad.lo.cc.u64 %rd17125, %rd49531, %rd49651, %rd17091;
madc.hi.u64 %rd17126, %rd49531, %rd49651, 0;
add.cc.u64 %rd17125, %rd17125, %rd17120;
addc.u64 %rd17126, %rd17126, 0;

	// end inline asm
	// begin inline asm
	mad.lo.cc.u64 %rd17131, %rd21423, %rd49651, %rd17097;
madc.hi.u64 %rd17132, %rd21423, %rd49651, 0;
add.cc.u64 %rd17131, %rd17131, %rd17126;
addc.u64 %rd17132, %rd17132, 0;

	// end inline asm
	// begin inline asm
	mad.lo.cc.u64 %rd17137, %rd21424, %rd49651, %rd17103;
madc.hi.u64 %rd17138, %rd21424, %rd49651, 0;
add.cc.u64 %rd17137, %rd17137, %rd17132;
addc.u64 %rd17138, %rd17138, 0;

	// end inline asm
	// begin inline asm
	mad.lo.cc.u64 %rd17143, %rd21425, %rd49651, %rd17109;
madc.hi.u64 %rd17144, %rd21425, %rd49651, 0;
add.cc.u64 %rd17143, %rd17143, %rd17138;
addc.u64 %rd17144, %rd17144, 0;

	// end inline asm
	// begin inline asm
	mad.lo.cc.u64 %rd17149, %rd21426, %rd49651, %rd17115;
madc.hi.u64 %rd17150, %rd21426, %rd49651, 0;
add.cc.u64 %rd17149, %rd17149, %rd17144;
addc.u64 %rd17150, %rd17150, 0;

	// end inline asm
	// begin inline asm
	add.cc.u64 %rd17155, %rd17157, %rd17150;
addc.u64 %rd17156, 0, 0;

	// end inline asm
	mul.lo.s64 	%rd17191, %rd17119, -8506173809081122819;
	// begin inline asm
	mad.lo.cc.u64 %rd17159, %rd17191, %rd17482, %rd17119;
madc.hi.u64 %rd17160, %rd17191, %rd17482, 0;
add.cc.u64 %rd17159, %rd17159, %rd17484;
addc.u64 %rd17160, %rd17160, 0;

	// end inline asm
	// begin inline asm
	mad.lo.cc.u64 %rd17165, %rd17191, %rd17488, %rd17125;
madc.hi.u64 %rd17166, %rd17191, %rd17488, 0;
add.cc.u64 %rd17165, %rd17165, %rd17160;
addc.u64 %rd17166, %rd17166, 0;

	// end inline asm
	// begin inline asm
	mad.lo.cc.u64 %rd17171, %rd17191, %rd17494, %rd17131;
madc.hi.u64 %rd17172, %rd17191, %rd17494, 0;
add.cc.u64 %rd17171, %rd17171, %rd17166;
addc.u64 %rd17172, %rd17172, 0;

	// end inline asm
	// begin inline asm
	mad.lo.cc.u64 %rd17177, %rd17191, %rd17500, %rd17137;
madc.hi.u64 %rd17178, %rd17191, %rd17500, 0;
add.cc.u64 %rd17177, %rd17177, %rd17172;
addc.u64 %rd17178, %rd17178, 0;

	// end inline asm
	// begin inline asm
	mad.lo.cc.u64 %rd17183, %rd17191, %rd17506, %rd17143;
madc.hi.u64 %rd17184, %rd17191, %rd17506, 0;
add.cc.u64 %rd17183, %rd17183, %rd17178;
addc.u64 %rd17184, %rd17184, 0;

	// end inline asm
	// begin inline asm
	mad.lo.cc.u64 %rd17189, %rd17191, %rd17512, %rd17149;
madc.hi.u64 %rd17190, %rd17191, %rd17512, 0;
add.cc.u64 %rd17189, %rd17189, %rd17184;
addc.u64 %rd17190, %rd17190, 0;

	// end inline asm
	// begin inline asm
	add.cc.u64 %rd17195, %rd17155, %rd17190;
addc.u64 %rd17196, 0, 0;

	// end inline asm
	add.s64 	%rd17237, %rd17156, %rd17196;
	// begin inline asm
	mad.lo.cc.u64 %rd17199, %rd49530, %rd49652, %rd17165;
madc.hi.u64 %rd17200, %rd49530, %rd49652, 0;
add.cc.u64 %rd17199, %rd17199, %rd17484;
addc.u64 %rd17200, %rd17200, 0;

	// end inline asm
	// begin inline asm
	mad.lo.cc.u64 %rd17205, %rd49531, %rd49652, %rd17171;
madc.hi.u64 %rd17206, %rd49531, %rd49652, 0;
add.cc.u64 %rd17205, %rd17205, %rd17200;
addc.u64 %rd17206, %rd17206, 0;

	// end inline asm
	// begin inline asm
	mad.lo.cc.u64 %rd17211, %rd21423, %rd49652, %rd17177;
madc.hi.u64 %rd17212, %rd21423, %rd49652, 0;
add.cc.u64 %rd17211, %rd17211, %rd17206;
addc.u64 %rd17212, %rd17212, 0;

	// end inline asm
	// begin inline asm
	mad.lo.cc.u64 %rd17217, %rd21424, %rd49652, %rd17183;
madc.hi.u64 %rd17218, %rd21424, %rd49652, 0;
add.cc.u64 %rd17217, %rd17217, %rd17212;
addc.u64 %rd17218, %rd17218, 0;

	// end inline asm
	// begin inline asm
	mad.lo.cc.u64 %rd17223, %rd21425, %rd49652, %rd17189;
madc.hi.u64 %rd17224, %rd21425, %rd49652, 0;
add.cc.u64 %rd17223, %rd17223, %rd17218;
addc.u64 %rd17224, %rd17224, 0;

	// end inline asm
	// begin inline asm
	mad.lo.cc.u64 %rd17229, %rd21426, %rd49652, %rd17195;
madc.hi.u64 %rd17230, %rd21426, %rd49652, 0;
add.cc.u64 %rd17229, %rd17229, %rd17224;
addc.u64 %rd17230, %rd17230, 0;

	// end inline asm
	// begin inline asm
	add.cc.u64 %rd17235, %rd17237, %rd17230;
addc.u64 %rd17236, 0, 0;

	// end inline asm
	mul.lo.s64 	%rd17271, %rd17199, -8506173809081122819;
	// begin inline asm
	mad.lo.cc.u64 %rd17239, %rd17271, %rd17482, %rd17199;
madc.hi.u64 %rd17240, %rd17271, %rd17482, 0;
add.cc.u64 %rd17239, %rd17239, %rd17484;
addc.u64 %rd17240, %rd17240, 0;

	// end inline asm
	// begin inline asm
	mad.lo.cc.u64 %rd17245, %rd17271, %rd17488, %rd17205;
madc.hi.u64 %rd17246, %rd17271, %rd17488, 0;
add.cc.u64 %rd17245, %rd17245, %rd17240;
addc.u64 %rd17246, %rd17246, 0;

	// end inline asm
	// begin inline asm
	mad.lo.cc.u64 %rd17251, %rd17271, %rd17494, %rd17211;
madc.hi.u64 %rd17252, %rd17271, %rd17494, 0;
add.cc.u64 %rd17251, %rd17251, %rd17246;
addc.u64 %rd17252, %rd17252, 0;

	// end inline asm
	// begin inline asm
	mad.lo.cc.u64 %rd17257, %rd17271, %rd17500, %rd17217;
madc.hi.u64 %rd17258, %rd17271, %rd17500, 0;
add.cc.u64 %rd17257, %rd17257, %rd17252;
addc.u64 %rd17258, %rd17258, 0;

	// end inline asm
	// begin inline asm
	mad.lo.cc.u64 %rd17263, %rd17271, %rd17506, %rd17223;
madc.hi.u64 %rd17264, %rd17271, %rd17506, 0;
add.cc.u64 %rd17263, %rd17263, %rd17258;
addc.u64 %rd17264, %rd17264, 0;

	// end inline asm
	// begin inline asm
	mad.lo.cc.u64 %rd17269, %rd17271, %rd17512, %rd17229;
madc.hi.u64 %rd17270, %rd17271, %rd17512, 0;
add.cc.u64 %rd17269, %rd17269, %rd17264;
addc.u64 %rd17270, %rd17270, 0;

	// end inline asm
	// begin inline asm
	add.cc.u64 %rd17275, %rd17235, %rd17270;
addc.u64 %rd17276, 0, 0;

	// end inline asm
	add.s64 	%rd17317, %rd17236, %rd17276;
	// begin inline asm
	mad.lo.cc.u64 %rd17279, %rd49530, %rd49653, %rd17245;
madc.hi.u64 %rd17280, %rd49530, %rd49653, 0;
add.cc.u64 %rd17279, %rd17279, %rd17484;
addc.u64 %rd17280, %rd17280, 0;

	// end inline asm
	// begin inline asm
	mad.lo.cc.u64 %rd17285, %rd49531, %rd49653, %rd17251;
madc.hi.u64 %rd17286, %rd49531, %rd49653, 0;
add.cc.u64 %rd17285, %rd17285, %rd17280;
addc.u64 %rd17286, %rd17286, 0;

	// end inline asm
	// begin inline asm
	mad.lo.cc.u64 %rd17291, %rd21423, %rd49653, %rd17257;
madc.hi.u64 %rd17292, %rd21423, %rd49653, 0;
add.cc.u64 %rd17291, %rd17291, %rd17286;
addc.u64 %rd17292, %rd17292, 0;

	// end inline asm
	// begin inline asm
	mad.lo.cc.u64 %rd17297, %rd21424, %rd49653, %rd17263;
madc.hi.u64 %rd17298, %rd21424, %rd49653, 0;
add.cc.u64 %rd17297, %rd17297, %rd17292;
addc.u64 %rd17298, %rd17298, 0;

	// end inline asm
	// begin inline asm
	mad.lo.cc.u64 %rd17303, %rd21425, %rd49653, %rd17269;
madc.hi.u64 %rd17304, %rd21425, %rd49653, 0;
add.cc.u64 %rd17303, %rd17303, %rd17298;
addc.u64 %rd17304, %rd17304, 0;

	// end inline asm
	// begin inline asm
	mad.lo.cc.u64 %rd17309, %rd21426, %rd49653, %rd17275;
madc.hi.u64 %rd17310, %rd21426, %rd49653, 0;
add.cc.u64 %rd17309, %rd17309, %rd17304;
addc.u64 %rd17310, %rd17310, 0;

	// end inline asm
	// begin inline asm
	add.cc.u64 %rd17315, %rd17317, %rd17310;
addc.u64 %rd17316, 0, 0;

	// end inline asm
	mul.lo.s64 	%rd17351, %rd17279, -8506173809081122819;
	// begin inline asm
	mad.lo.cc.u64 %rd17319, %rd17351, %rd17482, %rd17279;
madc.hi.u64 %rd17320, %rd17351, %rd17482, 0;
add.cc.u64 %rd17319, %rd17319, %rd17484;
addc.u64 %rd17320, %rd17320, 0;

	// end inline asm
	// begin inline asm
	mad.lo.cc.u64 %rd17325, %rd17351, %rd17488, %rd17285;
madc.hi.u64 %rd17326, %rd17351, %rd17488, 0;
add.cc.u64 %rd17325, %rd17325, %rd17320;
addc.u64 %rd17326, %rd17326, 0;

	// end inline asm
	// begin inline asm
	mad.lo.cc.u64 %rd17331, %rd17351, %rd17494, %rd17291;
madc.hi.u64 %rd17332, %rd17351, %rd17494, 0;
add.cc.u64 %rd17331, %rd17331, %rd17326;
addc.u64 %rd17332, %rd17332, 0;

	// end inline asm
	// begin inline asm
	mad.lo.cc.u64 %rd17337, %rd17351, %rd17500, %rd17297;
madc.hi.u64 %rd17338, %rd17351, %rd17500, 0;
add.cc.u64 %rd17337, %rd17337, %rd17332;
addc.u64 %rd17338, %rd17338, 0;

	// end inline asm
	// begin inline asm
	mad.lo.cc.u64 %rd17343, %rd17351, %rd17506, %rd17303;
madc.hi.u64 %rd17344, %rd17351, %rd17506, 0;
add.cc.u64 %rd17343, %rd17343, %rd17338;
addc.u64 %rd17344, %rd17344, 0;

	// end inline asm
	// begin inline asm
	mad.lo.cc.u64 %rd17349, %rd17351, %rd17512, %rd17309;
madc.hi.u64 %rd17350, %rd17351, %rd17512, 0;
add.cc.u64 %rd17349, %rd17349, %rd17344;
addc.u64 %rd17350, %rd17350, 0;

	// end inline asm
	// begin inline asm
	add.cc.u64 %rd17355, %rd17315, %rd17350;
addc.u64 %rd17356, 0, 0;

	// end inline asm
	add.s64 	%rd17397, %rd17316, %rd17356;
	// begin inline asm
	mad.lo.cc.u64 %rd17359, %rd49530, %rd49654, %rd17325;
madc.hi.u64 %rd17360, %rd49530, %rd49654, 0;
add.cc.u64 %rd17359, %rd17359, %rd17484;
addc.u64 %rd17360, %rd17360, 0;

	// end inline asm
	// begin inline asm
	mad.lo.cc.u64 %rd17365, %rd49531, %rd49654, %rd17331;
madc.hi.u64 %rd17366, %rd49531, %rd49654, 0;
add.cc.u64 %rd17365, %rd17365, %rd17360;
addc.u64 %rd17366, %rd17366, 0;

	// end inline asm
	// begin inline asm
	mad.lo.cc.u64 %rd17371, %rd21423, %rd49654, %rd17337;
madc.hi.u64 %rd17372, %rd21423, %rd49654, 0;
add.cc.u64 %rd17371, %rd17371, %rd17366;
addc.u64 %rd17372, %rd17372, 0;

	// end inline asm
	// begin inline asm
	mad.lo.cc.u64 %rd17377, %rd21424, %rd49654, %rd17343;
madc.hi.u64 %rd17378, %rd21424, %rd49654, 0;
add.cc.u64 %rd17377, %rd17377, %rd17372;
addc.u64 %rd17378, %rd17378, 0;

	// end inline asm
	// begin inline asm
	mad.lo.cc.u64 %rd17383, %rd21425, %rd49654, %rd17349;
madc.hi.u64 %rd17384, %rd21425, %rd49654, 0;
add.cc.u64 %rd17383, %rd17383, %rd17378;
addc.u64 %rd17384, %rd17384, 0;

	// end inline asm
	// begin inline asm
	mad.lo.cc.u64 %rd17389, %rd21426, %rd49654, %rd17355;
madc.hi.u64 %rd17390, %rd21426, %rd49654, 0;
add.cc.u64 %rd17389, %rd17389, %rd17384;
addc.u64 %rd17390, %rd17390, 0;

	// end inline asm
	// begin inline asm
	add.cc.u64 %rd17395, %rd17397, %rd17390;
addc.u64 %rd17396, 0, 0;

	// end inline asm
	mul.lo.s64 	%rd17431, %rd17359, -8506173809081122819;
	// begin inline asm
	mad.lo.cc.u64 %rd17399, %rd17431, %rd17482, %rd17359;
madc.hi.u64 %rd17400, %rd17431, %rd17482, 0;
add.cc.u64 %rd17399, %rd17399, %rd17484;
addc.u64 %rd17400, %rd17400, 0;

	// end inline asm
	// begin inline asm
	mad.lo.cc.u64 %rd17405, %rd17431, %rd17488, %rd17365;
madc.hi.u64 %rd17406, %rd17431, %rd17488, 0;
add.cc.u64 %rd17405, %rd17405, %rd17400;
addc.u64 %rd17406, %rd17406, 0;

	// end inline asm
	// begin inline asm
	mad.lo.cc.u64 %rd17411, %rd17431, %rd17494, %rd17371;
madc.hi.u64 %rd17412, %rd17431, %rd17494, 0;
add.cc.u64 %rd17411, %rd17411, %rd17406;
addc.u64 %rd17412, %rd17412, 0;

	// end inline asm
	// begin inline asm
	mad.lo.cc.u64 %rd17417, %rd17431, %rd17500, %rd17377;
madc.hi.u64 %rd17418, %rd17431, %rd17500, 0;
add.cc.u64 %rd17417, %rd17417, %rd17412;
addc.u64 %rd17418, %rd17418, 0;

	// end inline asm
	// begin inline asm
	mad.lo.cc.u64 %rd17423, %rd17431, %rd17506, %rd17383;
madc.hi.u64 %rd17424, %rd17431, %rd17506, 0;
add.cc.u64 %rd17423, %rd17423, %rd17418;
addc.u64 %rd17424, %rd17424, 0;

	// end inline asm
	// begin inline asm
	mad.lo.cc.u64 %rd17429, %rd17431, %rd17512, %rd17389;
madc.hi.u64 %rd17430, %rd17431, %rd17512, 0;
add.cc.u64 %rd17429, %rd17429, %rd17424;
addc.u64 %rd17430, %rd17430, 0;

	// end inline asm
	// begin inline asm
	add.cc.u64 %rd17435, %rd17395, %rd17430;
addc.u64 %rd17436, 0, 0;

	// end inline asm
	add.s64 	%rd17477, %rd17396, %rd17436;
	// begin inline asm
	mad.lo.cc.u64 %rd17439, %rd49530, %rd49655, %rd17405;
madc.hi.u64 %rd17440, %rd49530, %rd49655, 0;
add.cc.u64 %rd17439, %rd17439, %rd17484;
addc.u64 %rd17440, %rd17440, 0;

	// end inline asm
	// begin inline asm
	mad.lo.cc.u64 %rd17445, %rd49531, %rd49655, %rd17411;
madc.hi.u64 %rd17446, %rd49531, %rd49655, 0;
add.cc.u64 %rd17445, %rd17445, %rd17440;
addc.u64 %rd17446, %rd17446, 0;

	// end inline asm
	// begin inline asm
	mad.lo.cc.u64 %rd17451, %rd21423, %rd49655, %rd17417;
madc.hi.u64 %rd17452, %rd21423, %rd49655, 0;
add.cc.u64 %rd17451, %rd17451, %rd17446;
addc.u64 %rd17452, %rd17452, 0;

	// end inline asm
	// begin inline asm
	mad.lo.cc.u64 %rd17457, %rd21424, %rd49655, %rd17423;
madc.hi.u64 %rd17458, %rd21424, %rd49655, 0;
add.cc.u64 %rd17457, %rd17457, %rd17452;
addc.u64 %rd17458, %rd17458, 0;

	// end inline asm
	// begin inline asm
	mad.lo.cc.u64 %rd17463, %rd21425, %rd49655, %rd17429;
madc.hi.u64 %rd17464, %rd21425, %rd49655, 0;
add.cc.u64 %rd17463, %rd17463, %rd17458;
addc.u64 %rd17464, %rd17464, 0;

	// end inline asm
	// begin inline asm
	mad.lo.cc.u64 %rd17469, %rd21426, %rd49655, %rd17435;
madc.hi.u64 %rd17470, %rd21426, %rd49655, 0;
add.cc.u64 %rd17469, %rd17469, %rd17464;
addc.u64 %rd17470, %rd17470, 0;

	// end inline asm
	// begin inline asm
	add.cc.u64 %rd17475, %rd17477, %rd17470;
addc.u64 %rd17476, 0, 0;

	// end inline asm
	mul.lo.s64 	%rd17511, %rd17439, -8506173809081122819;
	// begin inline asm
	mad.lo.cc.u64 %rd17479, %rd17511, %rd17482, %rd17439;
madc.hi.u64 %rd17480, %rd17511, %rd17482, 0;
add.cc.u64 %rd17479, %rd17479, %rd17484;
addc.u64 %rd17480, %rd17480, 0;

	// end inline asm
	// begin inline asm
	mad.lo.cc.u64 %rd49674, %rd17511, %rd17488, %rd17445;
madc.hi.u64 %rd17486, %rd17511, %rd17488, 0;
add.cc.u64 %rd49674, %rd49674, %rd17480;
addc.u64 %rd17486, %rd17486, 0;

	// end inline asm
	// begin inline asm
	mad.lo.cc.u64 %rd49675, %rd17511, %rd17494, %rd17451;
madc.hi.u64 %rd17492, %rd17511, %rd17494, 0;
add.cc.u64 %rd49675, %rd49675, %rd17486;
addc.u64 %rd17492, %rd17492, 0;

	// end inline asm
	// begin inline asm
	mad.lo.cc.u64 %rd17531, %rd17511, %rd17500, %rd17457;
madc.hi.u64 %rd17498, %rd17511, %rd17500, 0;
add.cc.u64 %rd17531, %rd17531, %rd17492;
addc.u64 %rd17498, %rd17498, 0;

	// end inline asm
	// begin inline asm
	mad.lo.cc.u64 %rd17532, %rd17511, %rd17506, %rd17463;
madc.hi.u64 %rd17504, %rd17511, %rd17506, 0;
add.cc.u64 %rd17532, %rd17532, %rd17498;
addc.u64 %rd17504, %rd17504, 0;

	// end inline asm
	// begin inline asm
	mad.lo.cc.u64 %rd17533, %rd17511, %rd17512, %rd17469;
madc.hi.u64 %rd17510, %rd17511, %rd17512, 0;
add.cc.u64 %rd17533, %rd17533, %rd17504;
addc.u64 %rd17510, %rd17510, 0;

	// end inline asm
	// begin inline asm
	add.cc.u64 %rd17534, %rd17475, %rd17510;
addc.u64 %rd17516, 0, 0;

	// end inline asm
	setp.gt.u64 	%p752, %rd17534, 1873798617647539866;
	@%p752 bra 	$L__BB2_903;
	setp.eq.s64 	%p753, %rd17534, 1873798617647539866;
	mov.u64 	%rd49676, %rd17531;
	mov.u64 	%rd49677, %rd17532;
	mov.u64 	%rd49678, %rd17533;
	mov.u64 	%rd49679, %rd17534;
	@%p753 bra 	$L__BB2_895;
	bra.uni 	$L__BB2_904;
$L__BB2_895:
	setp.gt.u64 	%p754, %rd17533, 5412103778470702295;
	@%p754 bra 	$L__BB2_903;
	setp.ne.s64 	%p755, %rd17533, 5412103778470702295;
	mov.b64 	%rd49679, 1873798617647539866;
	mov.u64 	%rd49676, %rd17531;
	mov.u64 	%rd49677, %rd17532;
	mov.u64 	%rd49678, %rd17533;
	@%p755 bra 	$L__BB2_904;
	setp.gt.u64 	%p756, %rd17532, 7239337960414712511;
	@%p756 bra 	$L__BB2_903;
	setp.ne.s64 	%p757, %rd17532, 7239337960414712511;
	mov.b64 	%rd49678, 5412103778470702295;
	mov.u64 	%rd49676, %rd17531;
	mov.u64 	%rd49677, %rd17532;
	@%p757 bra 	$L__BB2_904;
	setp.gt.u64 	%p758, %rd17531, 7435674573564081700;
	@%p758 bra 	$L__BB2_903;
	setp.ne.s64 	%p759, %rd17531, 7435674573564081700;
	mov.b64 	%rd49677, 7239337960414712511;
	mov.u64 	%rd49676, %rd17531;
	@%p759 bra 	$L__BB2_904;
	setp.gt.u64 	%p760, %rd49675, 2210141511517208575;
	@%p760 bra 	$L__BB2_903;
	setp.ne.s64 	%p761, %rd49675, 2210141511517208575;
	setp.lt.u64 	%p762, %rd49674, -5044313057631688021;
	or.pred  	%p763, %p761, %p762;
	mov.b64 	%rd49676, 7435674573564081700;
	@%p763 bra 	$L__BB2_904;
$L__BB2_903:
	mov.b64 	%rd17535, -5044313057631688021;
	mov.b64 	%rd17536, 2210141511517208575;
	mov.b64 	%rd17537, 7435674573564081700;
	mov.b64 	%rd17538, 7239337960414712511;
	mov.b64 	%rd17539, 5412103778470702295;
	mov.b64 	%rd17540, 1873798617647539866;
	// begin inline asm
	sub.cc.u64 %rd49674, %rd49674, %rd17535;
subc.cc.u64 %rd49675, %rd49675, %rd17536;
subc.cc.u64 %rd17531, %rd17531, %rd17537;
subc.cc.u64 %rd17532, %rd17532, %rd17538;
subc.cc.u64 %rd17533, %rd17533, %rd17539;
subc.u64 %rd17534, %rd17534, %rd17540;

	// end inline asm
	mov.u64 	%rd49676, %rd17531;
	mov.u64 	%rd49677, %rd17532;
	mov.u64 	%rd49678, %rd17533;
	mov.u64 	%rd49679, %rd17534;
$L__BB2_904:
	mov.b64 	%rd17992, 0;
	// begin inline asm
	mad.lo.cc.u64 %rd17547, %rd49668, %rd49668, %rd17992;
madc.hi.u64 %rd17548, %rd49668, %rd49668, 0;
add.cc.u64 %rd17547, %rd17547, %rd17992;
addc.u64 %rd17548, %rd17548, 0;

	// end inline asm
	// begin inline asm
	mad.lo.cc.u64 %rd17553, %rd49669, %rd49668, %rd17992;
madc.hi.u64 %rd17554, %rd49669, %rd49668, 0;
add.cc.u64 %rd17553, %rd17553, %rd17548;
addc.u64 %rd17554, %rd17554, 0;

	// end inline asm
	// begin inline asm
	mad.lo.cc.u64 %rd17559, %rd49670, %rd49668, %rd17992;
madc.hi.u64 %rd17560, %rd49670, %rd49668, 0;
add.cc.u64 %rd17559, %rd17559, %rd17554;
addc.u64 %rd17560, %rd17560, 0;

	// end inline asm
	// begin inline asm
	mad.lo.cc.u64 %rd17565, %rd49671, %rd49668, %rd17992;
madc.hi.u64 %rd17566, %rd49671, %rd49668, 0;
add.cc.u64 %rd17565, %rd17565, %rd17560;
addc.u64 %rd17566, %rd17566, 0;

	// end inline asm
	// begin inline asm
	mad.lo.cc.u64 %rd17571, %rd49672, %rd49668, %rd17992;
madc.hi.u64 %rd17572, %rd49672, %rd49668, 0;
add.cc.u64 %rd17571, %rd17571, %rd17566;
addc.u64 %rd17572, %rd17572, 0;

	// end inline asm
	// begin inline asm
	mad.lo.cc.u64 %rd17577, %rd49673, %rd49668, %rd17992;
madc.hi.u64 %rd17578, %rd49673, %rd49668, 0;
add.cc.u64 %rd17577, %rd17577, %rd17572;
addc.u64 %rd17578, %rd17578, 0;

	// end inline asm
	// begin inline asm
	add.cc.u64 %rd17583, %rd17992, %rd17578;
addc.u64 %rd17584, 0, 0;

	// end inline asm
	mul.lo.s64 	%rd17619, %rd17547, -8506173809081122819;
	mov.b64 	%rd17990, -5044313057631688021;
	// begin inline asm
	mad.lo.cc.u64 %rd17587, %rd17619, %rd17990, %rd17547;
madc.hi.u64 %rd17588, %rd17619, %rd17990, 0;
add.cc.u64 %rd17587, %rd17587, %rd17992;
addc.u64 %rd17588, %rd17588, 0;

	// end inline asm
	mov.b64 	%rd17996, 2210141511517208575;
	// begin inline asm
	mad.lo.cc.u64 %rd17593, %rd17619, %rd17996, %rd17553;
madc.hi.u64 %rd17594, %rd17619, %rd17996, 0;
add.cc.u64 %rd17593, %rd17593, %rd17588;
addc.u64 %rd17594, %rd17594, 0;

	// end inline asm
	mov.b64 	%rd18002, 7435674573564081700;
	// begin inline asm
	mad.lo.cc.u64 %rd17599, %rd17619, %rd18002, %rd17559;
madc.hi.u64 %rd17600, %rd17619, %rd18002, 0;
add.cc.u64 %rd17599, %rd17599, %rd17594;
addc.u64 %rd17600, %rd17600, 0;

	// end inline asm
	mov.b64 	%rd18008, 7239337960414712511;
	// begin inline asm
	mad.lo.cc.u64 %rd17605, %rd17619, %rd18008, %rd17565;
madc.hi.u64 %rd17606, %rd17619, %rd18008, 0;
add.cc.u64 %rd17605, %rd17605, %rd17600;
addc.u64 %rd17606, %rd17606, 0;

	// end inline asm
	mov.b64 	%rd18014, 5412103778470702295;
	// begin inline asm
	mad.lo.cc.u64 %rd17611, %rd17619, %rd18014, %rd17571;
madc.hi.u64 %rd17612, %rd17619, %rd18014, 0;
add.cc.u64 %rd17611, %rd17611, %rd17606;
addc.u64 %rd17612, %rd17612, 0;

	// end inline asm
	mov.b64 	%rd18020, 1873798617647539866;
	// begin inline asm
	mad.lo.cc.u64 %rd17617, %rd17619, %rd18020, %rd17577;
madc.hi.u64 %rd17618, %rd17619, %rd18020, 0;
add.cc.u64 %rd17617, %rd17617, %rd17612;
addc.u64 %rd17618, %rd17618, 0;

	// end inline asm
	// begin inline asm
	add.cc.u64 %rd17623, %rd17583, %rd17618;
addc.u64 %rd17624, 0, 0;

	// end inline asm
	add.s64 	%rd17665, %rd17584, %rd17624;
	// begin inline asm
	mad.lo.cc.u64 %rd17627, %rd49668, %rd49669, %rd17593;
madc.hi.u64 %rd17628, %rd49668, %rd49669, 0;
add.cc.u64 %rd17627, %rd17627, %rd17992;
addc.u64 %rd17628, %rd17628, 0;

	// end inline asm
	// begin inline asm
	mad.lo.cc.u64 %rd17633, %rd49669, %rd49669, %rd17599;
madc.hi.u64 %rd17634, %rd49669, %rd49669, 0;
add.cc.u64 %rd17633, %rd17633, %rd17628;
addc.u64 %rd17634, %rd17634, 0;

	// end inline asm
	// begin inline asm
	mad.lo.cc.u64 %rd17639, %rd49670, %rd49669, %rd17605;
madc.hi.u64 %rd17640, %rd49670, %rd49669, 0;
add.cc.u64 %rd17639, %rd17639, %rd17634;
addc.u64 %rd17640, %rd17640, 0;

	// end inline asm
	// begin inline asm
	mad.lo.cc.u64 %rd17645, %rd49671, %rd49669, %rd17611;
madc.hi.u64 %rd17646, %rd49671, %rd49669, 0;
add.cc.u64 %rd17645, %rd17645, %rd17640;
addc.u64 %rd17646, %rd17646, 0;

	// end inline asm
	// begin inline asm
	mad.lo.cc.u64 %rd17651, %rd49672, %rd49669, %rd17617;
madc.hi.u64 %rd17652, %rd49672, %rd49669, 0;
add.cc.u64 %rd17651, %rd17651, %rd17646;
addc.u64 %rd17652, %rd17652, 0;

	// end inline asm
	// begin inline asm
	mad.lo.cc.u64 %rd17657, %rd49673, %rd49669, %rd17623;
madc.hi.u64 %rd17658, %rd49673, %rd49669, 0;
add.cc.u64 %rd17657, %rd17657, %rd17652;
addc.u64 %rd17658, %rd17658, 0;

	// end inline asm
	// begin inline asm
	add.cc.u64 %rd17663, %rd17665, %rd17658;
addc.u64 %rd17664, 0, 0;

	// end inline asm
	mul.lo.s64 	%rd17699, %rd17627, -8506173809081122819;
	// begin inline asm
	mad.lo.cc.u64 %rd17667, %rd17699, %rd17990, %rd17627;
madc.hi.u64 %rd17668, %rd17699, %rd17990, 0;
add.cc.u64 %rd17667, %rd17667, %rd17992;
addc.u64 %rd17668, %rd17668, 0;

	// end inline asm
	// begin inline asm
	mad.lo.cc.u64 %rd17673, %rd17699, %rd17996, %rd17633;
madc.hi.u64 %rd17674, %rd17699, %rd17996, 0;
add.cc.u64 %rd17673, %rd17673, %rd17668;
addc.u64 %rd17674, %rd17674, 0;

	// end inline asm
	// begin inline asm
	mad.lo.cc.u64 %rd17679, %rd17699, %rd18002, %rd17639;
madc.hi.u64 %rd17680, %rd17699, %rd18002, 0;
add.cc.u64 %rd17679, %rd17679, %rd17674;
addc.u64 %rd17680, %rd17680, 0;

	// end inline asm
	// begin inline asm
	mad.lo.cc.u64 %rd17685, %rd17699, %rd18008, %rd17645;
madc.hi.u64 %rd17686, %rd17699, %rd18008, 0;
add.cc.u64 %rd17685, %rd17685, %rd17680;
addc.u64 %rd17686, %rd17686, 0;

	// end inline asm
	// begin inline asm
	mad.lo.cc.u64 %rd17691, %rd17699, %rd18014, %rd17651;
madc.hi.u64 %rd17692, %rd17699, %rd18014, 0;
add.cc.u64 %rd17691, %rd17691, %rd17686;
addc.u64 %rd17692, %rd17692, 0;

	// end inline asm
	// begin inline asm
	mad.lo.cc.u64 %rd17697, %rd17699, %rd18020, %rd17657;
madc.hi.u64 %rd17698, %rd17699, %rd18020, 0;
add.cc.u64 %rd17697, %rd17697, %rd17692;
addc.u64 %rd17698, %rd17698, 0;

	// end inline asm
	// begin inline asm
	add.cc.u64 %rd17703, %rd17663, %rd17698;
addc.u64 %rd17704, 0, 0;

	// end inline asm
	add.s64 	%rd17745, %rd17664, %rd17704;
	// begin inline asm
	mad.lo.cc.u64 %rd17707, %rd49668, %rd49670, %rd17673;
madc.hi.u64 %rd17708, %rd49668, %rd49670, 0;
add.cc.u64 %rd17707, %rd17707, %rd17992;
addc.u64 %rd17708, %rd17708, 0;

	// end inline asm
	// begin inline asm
	mad.lo.cc.u64 %rd17713, %rd49669, %rd49670, %rd17679;
madc.hi.u64 %rd17714, %rd49669, %rd49670, 0;
add.cc.u64 %rd17713, %rd17713, %rd17708;
addc.u64 %rd17714, %rd17714, 0;

	// end inline asm
	// begin inline asm
	mad.lo.cc.u64 %rd17719, %rd49670, %rd49670, %rd17685;
madc.hi.u64 %rd17720, %rd49670, %rd49670, 0;
add.cc.u64 %rd17719, %rd17719, %rd17714;
addc.u64 %rd17720, %rd17720, 0;

	// end inline asm
	// begin inline asm
	mad.lo.cc.u64 %rd17725, %rd49671, %rd49670, %rd17691;
madc.hi.u64 %rd17726, %rd49671, %rd49670, 0;
add.cc.u64 %rd17725, %rd17725, %rd17720;
addc.u64 %rd17726, %rd17726, 0;

	// end inline asm
	// begin inline asm
	mad.lo.cc.u64 %rd17731, %rd49672, %rd49670, %rd17697;
madc.hi.u64 %rd17732, %rd49672, %rd49670, 0;
add.cc.u64 %rd17731, %rd17731, %rd17726;
addc.u64 %rd17732, %rd17732, 0;

	// end inline asm
	// begin inline asm
	mad.lo.cc.u64 %rd17737, %rd49673, %rd49670, %rd17703;
madc.hi.u64 %rd17738, %rd49673, %rd49670, 0;
add.cc.u64 %rd17737, %rd17737, %rd17732;
addc.u64 %rd17738, %rd17738, 0;

	// end inline asm
	// begin inline asm
	add.cc.u64 %rd17743, %rd17745, %rd17738;
addc.u64 %rd17744, 0, 0;

	// end inline asm
	mul.lo.s64 	%rd17779, %rd17707, -8506173809081122819;
	// begin inline asm
	mad.lo.cc.u64 %rd17747, %rd17779, %rd17990, %rd17707;
madc.hi.u64 %rd17748, %rd17779, %rd17990, 0;
add.cc.u64 %rd17747, %rd17747, %rd17992;
addc.u64 %rd17748, %rd17748, 0;

	// end inline asm
	// begin inline asm
	mad.lo.cc.u64 %rd17753, %rd17779, %rd17996, %rd17713;
madc.hi.u64 %rd17754, %rd17779, %rd17996, 0;
add.cc.u64 %rd17753, %rd17753, %rd17748;
addc.u64 %rd17754, %rd17754, 0;

	// end inline asm
	// begin inline asm
	mad.lo.cc.u64 %rd17759, %rd17779, %rd18002, %rd17719;
madc.hi.u64 %rd17760, %rd17779, %rd18002, 0;
add.cc.u64 %rd17759, %rd17759, %rd17754;
addc.u64 %rd17760, %rd17760, 0;

	// end inline asm
	// begin inline asm
	mad.lo.cc.u64 %rd17765, %rd17779, %rd18008, %rd17725;
madc.hi.u64 %rd17766, %rd17779, %rd18008, 0;
add.cc.u64 %rd17765, %rd17765, %rd17760;
addc.u64 %rd17766, %rd17766, 0;

	// end inline asm
	// begin inline asm
	mad.lo.cc.u64 %rd17771, %rd17779, %rd18014, %rd17731;
madc.hi.u64 %rd17772, %rd17779, %rd18014, 0;
add.cc.u64 %rd17771, %rd17771, %rd17766;
addc.u64 %rd17772, %rd17772, 0;

	// end inline asm
	// begin inline asm
	mad.lo.cc.u64 %rd17777, %rd17779, %rd18020, %rd17737;
madc.hi.u64 %rd17778, %rd17779, %rd18020, 0;
add.cc.u64 %rd17777, %rd17777, %rd17772;
addc.u64 %rd17778, %rd17778, 0;

	// end inline asm
	// begin inline asm
	add.cc.u64 %rd17783, %rd17743, %rd17778;
addc.u64 %rd17784, 0, 0;

	// end inline asm
	add.s64 	%rd17825, %rd17744, %rd17784;
	// begin inline asm
	mad.lo.cc.u64 %rd17787, %rd49668, %rd49671, %rd17753;
madc.hi.u64 %rd17788, %rd49668, %rd49671, 0;
add.cc.u64 %rd17787, %rd17787, %rd17992;
addc.u64 %rd17788, %rd17788, 0;

	// end inline asm
	// begin inline asm
	mad.lo.cc.u64 %rd17793, %rd49669, %rd49671, %rd17759;
madc.hi.u64 %rd17794, %rd49669, %rd49671, 0;
add.cc.u64 %rd17793, %rd17793, %rd17788;
addc.u64 %rd17794, %rd17794, 0;

	// end inline asm
	// begin inline asm
	mad.lo.cc.u64 %rd17799, %rd49670, %rd49671, %rd17765;
madc.hi.u64 %rd17800, %rd49670, %rd49671, 0;
add.cc.u64 %rd17799, %rd17799, %rd17794;
addc.u64 %rd17800, %rd17800, 0;

	// end inline asm
	// begin inline asm
	mad.lo.cc.u64 %rd17805, %rd49671, %rd49671, %rd17771;
madc.hi.u64 %rd17806, %rd49671, %rd49671, 0;
add.cc.u64 %rd17805, %rd17805, %rd17800;
addc.u64 %rd17806, %rd17806, 0;

	// end inline asm
	// begin inline asm
	mad.lo.cc.u64 %rd17811, %rd49672, %rd49671, %rd17777;
madc.hi.u64 %rd17812, %rd49672, %rd49671, 0;
add.cc.u64 %rd17811, %rd17811, %rd17806;
addc.u64 %rd17812, %rd17812, 0;

	// end inline asm
	// begin inline asm
	mad.lo.cc.u64 %rd17817, %rd49673, %rd49671, %rd17783;
madc.hi.u64 %rd17818, %rd49673, %rd49671, 0;
add.cc.u64 %rd17817, %rd17817, %rd17812;
addc.u64 %rd17818, %rd17818, 0;

	// end inline asm
	// begin inline asm
	add.cc.u64 %rd17823, %rd17825, %rd17818;
addc.u64 %rd17824, 0, 0;

	// end inline asm
	mul.lo.s64 	%rd17859, %rd17787, -8506173809081122819;
	// begin inline asm
	mad.lo.cc.u64 %rd17827, %rd17859, %rd17990, %rd17787;
madc.hi.u64 %rd17828, %rd17859, %rd17990, 0;
add.cc.u64 %rd17827, %rd17827, %rd17992;
addc.u64 %rd17828, %rd17828, 0;

	// end inline asm
	// begin inline asm
	mad.lo.cc.u64 %rd17833, %rd17859, %rd17996, %rd17793;
madc.hi.u64 %rd17834, %rd17859, %rd17996, 0;
add.cc.u64 %rd17833, %rd17833, %rd17828;
addc.u64 %rd17834, %rd17834, 0;

	// end inline asm
	// begin inline asm
	mad.lo.cc.u64 %rd17839, %rd17859, %rd18002, %rd17799;
madc.hi.u64 %rd17840, %rd17859, %rd18002, 0;
add.cc.u64 %rd17839, %rd17839, %rd17834;
addc.u64 %rd17840, %rd17840, 0;

	// end inline asm
	// begin inline asm
	mad.lo.cc.u64 %rd17845, %rd17859, %rd18008, %rd17805;
madc.hi.u64 %rd17846, %rd17859, %rd18008, 0;
add.cc.u64 %rd17845, %rd17845, %rd17840;
addc.u64 %rd17846, %rd17846, 0;

	// end inline asm
	// begin inline asm
	mad.lo.cc.u64 %rd17851, %rd17859, %rd18014, %rd17811;
madc.hi.u64 %rd17852, %rd17859, %rd18014, 0;
add.cc.u64 %rd17851, %rd17851, %rd17846;
addc.u64 %rd17852, %rd17852, 0;

	// end inline asm
	// begin inline asm
	mad.lo.cc.u64 %rd17857, %rd17859, %rd18020, %rd17817;
madc.hi.u64 %rd17858, %rd17859, %rd18020, 0;
add.cc.u64 %rd17857, %rd17857, %rd17852;
addc.u64 %rd17858, %rd17858, 0;

	// end inline asm
	// begin inline asm
	add.cc.u64 %rd17863, %rd17823, %rd17858;
addc.u64 %rd17864, 0, 0;

	// end inline asm
	add.s64 	%rd17905, %rd17824, %rd17864;
	// begin inline asm
	mad.lo.cc.u64 %rd17867, %rd49668, %rd49672, %rd17833;
madc.hi.u64 %rd17868, %rd49668, %rd49672, 0;
add.cc.u64 %rd17867, %rd17867, %rd17992;
addc.u64 %rd17868, %rd17868, 0;

	// end inline asm
	// begin inline asm
	mad.lo.cc.u64 %rd17873, %rd49669, %rd49672, %rd17839;
madc.hi.u64 %rd17874, %rd49669, %rd49672, 0;
add.cc.u64 %rd17873, %rd17873, %rd17868;
addc.u64 %rd17874, %rd17874, 0;

	// end inline asm
	// begin inline asm
	mad.lo.cc.u64 %rd17879, %rd49670, %rd49672, %rd17845;
madc.hi.u64 %rd17880, %rd49670, %rd49672, 0;
add.cc.u64 %rd17879, %rd17879, %rd17874;
addc.u64 %rd17880, %rd17880, 0;

	// end inline asm
	// begin inline asm
	mad.lo.cc.u64 %rd17885, %rd49671, %rd49672, %rd17851;
madc.hi.u64 %rd17886, %rd49671, %rd49672, 0;
add.cc.u64 %rd17885, %rd17885, %rd17880;
addc.u64 %rd17886, %rd17886, 0;

	// end inline asm
	// begin inline asm
	mad.lo.cc.u64 %rd17891, %rd49672, %rd49672, %rd17857;
madc.hi.u64 %rd17892, %rd49672, %rd49672, 0;
add.cc.u64 %rd17891, %rd17891, %rd17886;
addc.u64 %rd17892, %rd17892, 0;

	// end inline asm
	// begin inline asm
	mad.lo.cc.u64 %rd17897, %rd49673, %rd49672, %rd17863;
madc.hi.u64 %rd17898, %rd49673, %rd49672, 0;
add.cc.u64 %rd17897, %rd17897, %rd17892;
addc.u64 %rd17898, %rd17898, 0;

	// end inline asm
	// begin inline asm
	add.cc.u64 %rd17903, %rd17905, %rd17898;
addc.u64 %rd17904, 0, 0;

	// end inline asm
	mul.lo.s64 	%rd17939, %rd17867, -8506173809081122819;
	// begin inline asm
	mad.lo.cc.u64 %rd17907, %rd17939, %rd17990, %rd17867;
madc.hi.u64 %rd17908, %rd17939, %rd17990, 0;
add.cc.u64 %rd17907, %rd17907, %rd17992;
addc.u64 %rd17908, %rd17908, 0;

	// end inline asm
	// begin inline asm
	mad.lo.cc.u64 %rd17913, %rd17939, %rd17996, %rd17873;
madc.hi.u64 %rd17914, %rd17939, %rd17996, 0;
add.cc.u64 %rd17913, %rd17913, %rd17908;
addc.u64 %rd17914, %rd17914, 0;

	// end inline asm
	// begin inline asm
	mad.lo.cc.u64 %rd17919, %rd17939, %rd18002, %rd17879;
madc.hi.u64 %rd17920, %rd17939, %rd18002, 0;
add.cc.u64 %rd17919, %rd17919, %rd17914;
addc.u64 %rd17920, %rd17920, 0;

	// end inline asm
	// begin inline asm
	mad.lo.cc.u64 %rd17925, %rd17939, %rd18008, %rd17885;
madc.hi.u64 %rd17926, %rd17939, %rd18008, 0;
add.cc.u64 %rd17925, %rd17925, %rd17920;
addc.u64 %rd17926, %rd17926, 0;

	// end inline asm
	// begin inline asm
	mad.lo.cc.u64 %rd17931, %rd17939, %rd18014, %rd17891;
madc.hi.u64 %rd17932, %rd17939, %rd18014, 0;
add.cc.u64 %rd17931, %rd17931, %rd17926;
addc.u64 %rd17932, %rd17932, 0;

	// end inline asm
	// begin inline asm
	mad.lo.cc.u64 %rd17937, %rd17939, %rd18020, %rd17897;
madc.hi.u64 %rd17938, %rd17939, %rd18020, 0;
add.cc.u64 %rd17937, %rd17937, %rd17932;
addc.u64 %rd17938, %rd17938, 0;

	// end inline asm
	// begin inline asm
	add.cc.u64 %rd17943, %rd17903, %rd17938;
addc.u64 %rd17944, 0, 0;

	// end inline asm
	add.s64 	%rd17985, %rd17904, %rd17944;
	// begin inline asm
	mad.lo.cc.u64 %rd17947, %rd49668, %rd49673, %rd17913;
madc.hi.u64 %rd17948, %rd49668, %rd49673, 0;
add.cc.u64 %rd17947, %rd17947, %rd17992;
addc.u64 %rd17948, %rd17948, 0;

	// end inline asm
	// begin inline asm
	mad.lo.cc.u64 %rd17953, %rd49669, %rd49673, %rd17919;
madc.hi.u64 %rd17954, %rd49669, %rd49673, 0;
add.cc.u64 %rd17953, %rd17953, %rd17948;
addc.u64 %rd17954, %rd17954, 0;

	// end inline asm
	// begin inline asm
	mad.lo.cc.u64 %rd17959, %rd49670, %rd49673, %rd17925;
madc.hi.u64 %rd17960, %rd49670, %rd49673, 0;
add.cc.u64 %rd17959, %rd17959, %rd17954;
addc.u64 %rd17960, %rd17960, 0;

	// end inline asm
	// begin inline asm
	mad.lo.cc.u64 %rd17965, %rd49671, %rd49673, %rd17931;
madc.hi.u64 %rd17966, %rd49671, %rd49673, 0;
add.cc.u64 %rd17965, %rd17965, %rd17960;
addc.u64 %rd17966, %rd17966, 0;

	// end inline asm
	// begin inline asm
	mad.lo.cc.u64 %rd17971, %rd49672, %rd49673, %rd17937;
madc.hi.u64 %rd17972, %rd49672, %rd49673, 0;
add.cc.u64 %rd17971, %rd17971, %rd17966;
addc.u64 %rd17972, %rd17972, 0;

	// end inline asm
	// begin inline asm
	mad.lo.cc.u64 %rd17977, %rd49673, %rd49673, %rd17943;
madc.hi.u64 %rd17978, %rd49673, %rd49673, 0;
add.cc.u64 %rd17977, %rd17977, %rd17972;
addc.u64 %rd17978, %rd17978, 0;

	// end inline asm
	// begin inline asm
	add.cc.u64 %rd17983, %rd17985, %rd17978;
addc.u64 %rd17984, 0, 0;

	// end inline asm
	mul.lo.s64 	%rd18019, %rd17947, -8506173809081122819;
	// begin inline asm
	mad.lo.cc.u64 %rd17987, %rd18019, %rd17990, %rd17947;
madc.hi.u64 %rd17988, %rd18019, %rd17990, 0;
add.cc.u64 %rd17987, %rd17987, %rd17992;
addc.u64 %rd17988, %rd17988, 0;

	// end inline asm
	// begin inline asm
	mad.lo.cc.u64 %rd49680, %rd18019, %rd17996, %rd17953;
madc.hi.u64 %rd17994, %rd18019, %rd17996, 0;
add.cc.u64 %rd49680, %rd49680, %rd17988;
addc.u64 %rd17994, %rd17994, 0;

	// end inline asm
	// begin inline asm
	mad.lo.cc.u64 %rd49681, %rd18019, %rd18002, %rd17959;
madc.hi.u64 %rd18000, %rd18019, %rd18002, 0;
add.cc.u64 %rd49681, %rd49681, %rd17994;
addc.u64 %rd18000, %rd18000, 0;

	// end inline asm
	// begin inline asm
	mad.lo.cc.u64 %rd18039, %rd18019, %rd18008, %rd17965;
madc.hi.u64 %rd18006, %rd18019, %rd18008, 0;
add.cc.u64 %rd18039, %rd18039, %rd18000;
addc.u64 %rd18006, %rd18006, 0;

	// end inline asm
	// begin inline asm
	mad.lo.cc.u64 %rd18040, %rd18019, %rd18014, %rd17971;
madc.hi.u64 %rd18012, %rd18019, %rd18014, 0;
add.cc.u64 %rd18040, %rd18040, %rd18006;
addc.u64 %rd18012, %rd18012, 0;

	// end inline asm
	// begin inline asm
	mad.lo.cc.u64 %rd18041, %rd18019, %rd18020, %rd17977;
madc.hi.u64 %rd18018, %rd18019, %rd18020, 0;
add.cc.u64 %rd18041, %rd18041, %rd18012;
addc.u64 %rd18018, %rd18018, 0;

	// end inline asm
	// begin inline asm
	add.cc.u64 %rd18042, %rd17983, %rd18018;
addc.u64 %rd18024, 0, 0;

	// end inline asm
	setp.gt.u64 	%p764, %rd18042, 1873798617647539866;
	@%p764 bra 	$L__BB2_914;
	setp.eq.s64 	%p765, %rd18042, 1873798617647539866;
	mov.u64 	%rd49682, %rd18039;
	mov.u64 	%rd49683, %rd18040;
	mov.u64 	%rd49684, %rd18041;
	mov.u64 	%rd49685, %rd18042;
	@%p765 bra 	$L__BB2_906;
	bra.uni 	$L__BB2_915;
$L__BB2_906:
	setp.gt.u64 	%p766, %rd18041, 5412103778470702295;
	@%p766 bra 	$L__BB2_914;
	setp.ne.s64 	%p767, %rd18041, 5412103778470702295;
	mov.b64 	%rd49685, 1873798617647539866;
	mov.u64 	%rd49682, %rd18039;
	mov.u64 	%rd49683, %rd18040;
	mov.u64 	%rd49684, %rd18041;
	@%p767 bra 	$L__BB2_915;
	setp.gt.u64 	%p768, %rd18040, 7239337960414712511;
	@%p768 bra 	$L__BB2_914;
	setp.ne.s64 	%p769, %rd18040, 7239337960414712511;
	mov.b64 	%rd49684, 5412103778470702295;
	mov.u64 	%rd49682, %rd18039;
	mov.u64 	%rd49683, %rd18040;
	@%p769 bra 	$L__BB2_915;
	setp.gt.u64 	%p770, %rd18039, 7435674573564081700;
	@%p770 bra 	$L__BB2_914;
	setp.ne.s64 	%p771, %rd18039, 7435674573564081700;
	mov.b64 	%rd49683, 7239337960414712511;
	mov.u64 	%rd49682, %rd18039;
	@%p771 bra 	$L__BB2_915;
	setp.gt.u64 	%p772, %rd49681, 2210141511517208575;
	@%p772 bra 	$L__BB2_914;
	setp.ne.s64 	%p773, %rd49681, 2210141511517208575;
	setp.lt.u64 	%p774, %rd49680, -5044313057631688021;
	or.pred  	%p775, %p773, %p774;
	mov.b64 	%rd49682, 7435674573564081700;
	@%p775 bra 	$L__BB2_915;
$L__BB2_914:
	mov.b64 	%rd18043, -5044313057631688021;
	mov.b64 	%rd18044, 2210141511517208575;
	mov.b64 	%rd18045, 7435674573564081700;
	mov.b64 	%rd18046, 7239337960414712511;
	mov.b64 	%rd18047, 5412103778470702295;
	mov.b64 	%rd18048, 1873798617647539866;
	// begin inline asm
	sub.cc.u64 %rd49680, %rd49680, %rd18043;
subc.cc.u64 %rd49681, %rd49681, %rd18044;
subc.cc.u64 %rd18039, %rd18039, %rd18045;
subc.cc.u64 %rd18040, %rd18040, %rd18046;
subc.cc.u64 %rd18041, %rd18041, %rd18047;
subc.u64 %rd18042, %rd18042, %rd18048;

	// end inline asm
	mov.u64 	%rd49682, %rd18039;
	mov.u64 	%rd49683, %rd18040;
	mov.u64 	%rd49684, %rd18041;
	mov.u64 	%rd49685, %rd18042;
$L__BB2_915:
	mov.u64 	%rd49687, %rd49681;
	mov.u64 	%rd49689, %rd49683;
	mov.u64 	%rd49691, %rd49685;
	mov.u64 	%rd49686, %rd49680;
	mov.u64 	%rd49688, %rd49682;
	mov.u64 	%rd49690, %rd49684;
	// begin inline asm
	sub.cc.u64 %rd49686, %rd49686, %rd49656;
subc.cc.u64 %rd49687, %rd49687, %rd49657;
subc.cc.u64 %rd49688, %rd49688, %rd49658;
subc.cc.u64 %rd49689, %rd49689, %rd49659;
subc.cc.u64 %rd49690, %rd49690, %rd49660;
subc.u64 %rd49691, %rd49691, %rd49661;

	// end inline asm
	setp.gt.u64 	%p776, %rd49685, %rd49661;
	@%p776 bra 	$L__BB2_926;
	setp.ge.u64 	%p777, %rd49685, %rd49661;
	@%p777 bra 	$L__BB2_917;
	bra.uni 	$L__BB2_925;
$L__BB2_917:
	setp.gt.u64 	%p778, %rd49684, %rd49660;
	@%p778 bra 	$L__BB2_926;
	setp.lt.u64 	%p779, %rd49684, %rd49660;
	@%p779 bra 	$L__BB2_925;
	setp.gt.u64 	%p780, %rd49683, %rd49659;
	@%p780 bra 	$L__BB2_926;
	setp.lt.u64 	%p781, %rd49683, %rd49659;
	@%p781 bra 	$L__BB2_925;
	setp.gt.u64 	%p782, %rd49682, %rd49658;
	@%p782 bra 	$L__BB2_926;
	setp.lt.u64 	%p783, %rd49682, %rd49658;
	@%p783 bra 	$L__BB2_925;
	setp.gt.u64 	%p784, %rd49681, %rd49657;
	@%p784 bra 	$L__BB2_926;
	setp.lt.u64 	%p785, %rd49681, %rd49657;
	setp.lt.u64 	%p786, %rd49680, %rd49656;
	or.pred  	%p787, %p785, %p786;
	@%p787 bra 	$L__BB2_925;
	bra.uni 	$L__BB2_926;
$L__BB2_925:
	mov.b64 	%rd18079, -5044313057631688021;
	mov.b64 	%rd18080, 2210141511517208575;
	mov.b64 	%rd18081, 7435674573564081700;
	mov.b64 	%rd18082, 7239337960414712511;
	mov.b64 	%rd18083, 5412103778470702295;
	mov.b64 	%rd18084, 1873798617647539866;
	// begin inline asm
	add.cc.u64 %rd49686, %rd49686, %rd18079;
addc.cc.u64 %rd49687, %rd49687, %rd18080;
addc.cc.u64 %rd49688, %rd49688, %rd18081;
addc.cc.u64 %rd49689, %rd49689, %rd18082;
addc.cc.u64 %rd49690, %rd49690, %rd18083;
addc.u64 %rd49691, %rd49691, %rd18084;

	// end inline asm
$L__BB2_926:
	mov.b64 	{%r433, %r434}, %rd49679;
	mov.b64 	{%r435, %r436}, %rd49678;
	shf.l.wrap.b32 	%r437, %r436, %r433, 1;
	shf.l.wrap.b32 	%r438, %r433, %r434, 1;
	mov.b64 	%rd18106, {%r437, %r438};
	mov.b64 	{%r439, %r440}, %rd49677;
	shf.l.wrap.b32 	%r441, %r440, %r435, 1;
	shf.l.wrap.b32 	%r442, %r435, %r436, 1;
	mov.b64 	%rd18105, {%r441, %r442};
	mov.b64 	{%r443, %r444}, %rd49676;
	shf.l.wrap.b32 	%r445, %r444, %r439, 1;
	shf.l.wrap.b32 	%r446, %r439, %r440, 1;
	mov.b64 	%rd18104, {%r445, %r446};
	mov.b64 	{%r447, %r448}, %rd49675;
	shf.l.wrap.b32 	%r449, %r448, %r443, 1;
	shf.l.wrap.b32 	%r450, %r443, %r444, 1;
	mov.b64 	%rd18103, {%r449, %r450};
	mov.b64 	{%r451, %r452}, %rd49674;
	shf.l.wrap.b32 	%r453, %r452, %r447, 1;
	shf.l.wrap.b32 	%r454, %r447, %r448, 1;
	mov.b64 	%rd49693, {%r453, %r454};
	setp.gt.u64 	%p788, %rd18106, 1873798617647539866;
	@%p788 bra 	$L__BB2_936;
	shl.b64 	%rd49692, %rd49674, 1;
	setp.eq.s64 	%p789, %rd18106, 1873798617647539866;
	mov.u64 	%rd49694, %rd18103;
	mov.u64 	%rd49695, %rd18104;
	mov.u64 	%rd49696, %rd18105;
	mov.u64 	%rd49697, %rd18106;
	@%p789 bra 	$L__BB2_928;
	bra.uni 	$L__BB2_937;
$L__BB2_928:
	setp.gt.u64 	%p790, %rd18105, 5412103778470702295;
	@%p790 bra 	$L__BB2_936;
	setp.ne.s64 	%p791, %rd18105, 5412103778470702295;
	mov.b64 	%rd49697, 1873798617647539866;
	mov.u64 	%rd49694, %rd18103;
	mov.u64 	%rd49695, %rd18104;
	mov.u64 	%rd49696, %rd18105;
	@%p791 bra 	$L__BB2_937;
	setp.gt.u64 	%p792, %rd18104, 7239337960414712511;
	@%p792 bra 	$L__BB2_936;
	setp.ne.s64 	%p793, %rd18104, 7239337960414712511;
	mov.b64 	%rd49696, 5412103778470702295;
	mov.u64 	%rd49694, %rd18103;
	mov.u64 	%rd49695, %rd18104;
	@%p793 bra 	$L__BB2_937;
	setp.gt.u64 	%p794, %rd18103, 7435674573564081700;
	@%p794 bra 	$L__BB2_936;
	setp.ne.s64 	%p795, %rd18103, 7435674573564081700;
	mov.b64 	%rd49695, 7239337960414712511;
	mov.u64 	%rd49694, %rd18103;
	@%p795 bra 	$L__BB2_937;
	setp.gt.u64 	%p796, %rd49693, 2210141511517208575;
	@%p796 bra 	$L__BB2_936;
	setp.ne.s64 	%p797, %rd49693, 2210141511517208575;
	shl.b64 	%rd49692, %rd49674, 1;
	setp.lt.u64 	%p798, %rd49692, -5044313057631688020;
	or.pred  	%p799, %p797, %p798;
	mov.b64 	%rd49694, 7435674573564081700;
	@%p799 bra 	$L__BB2_937;
$L__BB2_936:
	shl.b64 	%rd49692, %rd49674, 1;
	mov.b64 	%rd18107, -5044313057631688021;
	mov.b64 	%rd18108, 2210141511517208575;
	mov.b64 	%rd18109, 7435674573564081700;
	mov.b64 	%rd18110, 7239337960414712511;
	mov.b64 	%rd18111, 5412103778470702295;
	mov.b64 	%rd18112, 1873798617647539866;
	// begin inline asm
	sub.cc.u64 %rd49692, %rd49692, %rd18107;
subc.cc.u64 %rd49693, %rd49693, %rd18108;
subc.cc.u64 %rd18103, %rd18103, %rd18109;
subc.cc.u64 %rd18104, %rd18104, %rd18110;
subc.cc.u64 %rd18105, %rd18105, %rd18111;
subc.u64 %rd18106, %rd18106, %rd18112;

	// end inline asm
	mov.u64 	%rd49694, %rd18103;
	mov.u64 	%rd49695, %rd18104;
	mov.u64 	%rd49696, %rd18105;
	mov.u64 	%rd49697, %rd18106;
$L__BB2_937:
	mov.u64 	%rd49754, %rd49688;
	mov.u64 	%rd49756, %rd49690;
	mov.u64 	%rd49753, %rd49687;
	mov.u64 	%rd49755, %rd49689;
	mov.u64 	%rd49757, %rd49691;
	mov.u64 	%rd49752, %rd49686;
	// begin inline asm
	sub.cc.u64 %rd49752, %rd49752, %rd49692;
subc.cc.u64 %rd49753, %rd49753, %rd49693;
subc.cc.u64 %rd49754, %rd49754, %rd49694;
subc.cc.u64 %rd49755, %rd49755, %rd49695;
subc.cc.u64 %rd49756, %rd49756, %rd49696;
subc.u64 %rd49757, %rd49757, %rd49697;

	// end inline asm
	setp.gt.u64 	%p800, %rd49691, %rd49697;
	@%p800 bra 	$L__BB2_948;
	setp.ge.u64 	%p801, %rd49691, %rd49697;
	@%p801 bra 	$L__BB2_939;
	bra.uni 	$L__BB2_947;
$L__BB2_939:
	setp.gt.u64 	%p802, %rd49690, %rd49696;
	@%p802 bra 	$L__BB2_948;
	setp.lt.u64 	%p803, %rd49690, %rd49696;
	@%p803 bra 	$L__BB2_947;
	setp.gt.u64 	%p804, %rd49689, %rd49695;
	@%p804 bra 	$L__BB2_948;
	setp.lt.u64 	%p805, %rd49689, %rd49695;
	@%p805 bra 	$L__BB2_947;
	setp.gt.u64 	%p806, %rd49688, %rd49694;
	@%p806 bra 	$L__BB2_948;
	setp.lt.u64 	%p807, %rd49688, %rd49694;
	@%p807 bra 	$L__BB2_947;
	setp.gt.u64 	%p808, %rd49687, %rd49693;
	@%p808 bra 	$L__BB2_948;
	setp.lt.u64 	%p809, %rd49687, %rd49693;
	setp.lt.u64 	%p810, %rd49686, %rd49692;
	or.pred  	%p811, %p809, %p810;
	@%p811 bra 	$L__BB2_947;
	bra.uni 	$L__BB2_948;
$L__BB2_947:
	mov.b64 	%rd18143, -5044313057631688021;
	mov.b64 	%rd18144, 2210141511517208575;
	mov.b64 	%rd18145, 7435674573564081700;
	mov.b64 	%rd18146, 7239337960414712511;
	mov.b64 	%rd18147, 5412103778470702295;
	mov.b64 	%rd18148, 1873798617647539866;
	// begin inline asm
	add.cc.u64 %rd49752, %rd49752, %rd18143;
addc.cc.u64 %rd49753, %rd49753, %rd18144;
addc.cc.u64 %rd49754, %rd49754, %rd18145;
addc.cc.u64 %rd49755, %rd49755, %rd18146;
addc.cc.u64 %rd49756, %rd49756, %rd18147;
addc.u64 %rd49757, %rd49757, %rd18148;

	// end inline asm
$L__BB2_948:
	mov.b64 	%rd18600, 0;
	// begin inline asm
	mad.lo.cc.u64 %rd18155, %rd887, %rd49656, %rd18600;
madc.hi.u64 %rd18156, %rd887, %rd49656, 0;
add.cc.u64 %rd18155, %rd18155, %rd18600;
addc.u64 %rd18156, %rd18156, 0;

	// end inline asm
	// begin inline asm
	mad.lo.cc.u64 %rd18161, %rd886, %rd49656, %rd18600;
madc.hi.u64 %rd18162, %rd886, %rd49656, 0;
add.cc.u64 %rd18161, %rd18161, %rd18156;
addc.u64 %rd18162, %rd18162, 0;

	// end inline asm
	// begin inline asm
	mad.lo.cc.u64 %rd18167, %rd885, %rd49656, %rd18600;
madc.hi.u64 %rd18168, %rd885, %rd49656, 0;
add.cc.u64 %rd18167, %rd18167, %rd18162;
addc.u64 %rd18168, %rd18168, 0;

	// end inline asm
	// begin inline asm
	mad.lo.cc.u64 %rd18173, %rd884, %rd49656, %rd18600;
madc.hi.u64 %rd18174, %rd884, %rd49656, 0;
add.cc.u64 %rd18173, %rd18173, %rd18168;
addc.u64 %rd18174, %rd18174, 0;

	// end inline asm
	// begin inline asm
	mad.lo.cc.u64 %rd18179, %rd883, %rd49656, %rd18600;
madc.hi.u64 %rd18180, %rd883, %rd49656, 0;
add.cc.u64 %rd18179, %rd18179, %rd18174;
addc.u64 %rd18180, %rd18180, 0;

	// end inline asm
	// begin inline asm
	mad.lo.cc.u64 %rd18185, %rd882, %rd49656, %rd18600;
madc.hi.u64 %rd18186, %rd882, %rd49656, 0;
add.cc.u64 %rd18185, %rd18185, %rd18180;
addc.u64 %rd18186, %rd18186, 0;

	// end inline asm
	// begin inline asm
	add.cc.u64 %rd18191, %rd18600, %rd18186;
addc.u64 %rd18192, 0, 0;

	// end inline asm
	mul.lo.s64 	%rd18227, %rd18155, -8506173809081122819;
	mov.b64 	%rd18598, -5044313057631688021;
	// begin inline asm
	mad.lo.cc.u64 %rd18195, %rd18227, %rd18598, %rd18155;
madc.hi.u64 %rd18196, %rd18227, %rd18598, 0;
add.cc.u64 %rd18195, %rd18195, %rd18600;
addc.u64 %rd18196, %rd18196, 0;

	// end inline asm
	mov.b64 	%rd18604, 2210141511517208575;
	// begin inline asm
	mad.lo.cc.u64 %rd18201, %rd18227, %rd18604, %rd18161;
madc.hi.u64 %rd18202, %rd18227, %rd18604, 0;
add.cc.u64 %rd18201, %rd18201, %rd18196;
addc.u64 %rd18202, %rd18202, 0;

	// end inline asm
	mov.b64 	%rd18610, 7435674573564081700;
	// begin inline asm
	mad.lo.cc.u64 %rd18207, %rd18227, %rd18610, %rd18167;
madc.hi.u64 %rd18208, %rd18227, %rd18610, 0;
add.cc.u64 %rd18207, %rd18207, %rd18202;
addc.u64 %rd18208, %rd18208, 0;

	// end inline asm
	mov.b64 	%rd18616, 7239337960414712511;
	// begin inline asm
	mad.lo.cc.u64 %rd18213, %rd18227, %rd18616, %rd18173;
madc.hi.u64 %rd18214, %rd18227, %rd18616, 0;
add.cc.u64 %rd18213, %rd18213, %rd18208;
addc.u64 %rd18214, %rd18214, 0;

	// end inline asm
	mov.b64 	%rd18622, 5412103778470702295;
	// begin inline asm
	mad.lo.cc.u64 %rd18219, %rd18227, %rd18622, %rd18179;
madc.hi.u64 %rd18220, %rd18227, %rd18622, 0;
add.cc.u64 %rd18219, %rd18219, %rd18214;
addc.u64 %rd18220, %rd18220, 0;

	// end inline asm
	mov.b64 	%rd18628, 1873798617647539866;
	// begin inline asm
	mad.lo.cc.u64 %rd18225, %rd18227, %rd18628, %rd18185;
madc.hi.u64 %rd18226, %rd18227, %rd18628, 0;
add.cc.u64 %rd18225, %rd18225, %rd18220;
addc.u64 %rd18226, %rd18226, 0;

	// end inline asm
	// begin inline asm
	add.cc.u64 %rd18231, %rd18191, %rd18226;
addc.u64 %rd18232, 0, 0;

	// end inline asm
	add.s64 	%rd18273, %rd18192, %rd18232;
	// begin inline asm
	mad.lo.cc.u64 %rd18235, %rd887, %rd49657, %rd18201;
madc.hi.u64 %rd18236, %rd887, %rd49657, 0;
add.cc.u64 %rd18235, %rd18235, %rd18600;
addc.u64 %rd18236, %rd18236, 0;

	// end inline asm
	// begin inline asm
	mad.lo.cc.u64 %rd18241, %rd886, %rd49657, %rd18207;
madc.hi.u64 %rd18242, %rd886, %rd49657, 0;
add.cc.u64 %rd18241, %rd18241, %rd18236;
addc.u64 %rd18242, %rd18242, 0;

	// end inline asm
	// begin inline asm
	mad.lo.cc.u64 %rd18247, %rd885, %rd49657, %rd18213;
madc.hi.u64 %rd18248, %rd885, %rd49657, 0;
add.cc.u64 %rd18247, %rd18247, %rd18242;
addc.u64 %rd18248, %rd18248, 0;

	// end inline asm
	// begin inline asm
	mad.lo.cc.u64 %rd18253, %rd884, %rd49657, %rd18219;
madc.hi.u64 %rd18254, %rd884, %rd49657, 0;
add.cc.u64 %rd18253, %rd18253, %rd18248;
addc.u64 %rd18254, %rd18254, 0;

	// end inline asm
	// begin inline asm
	mad.lo.cc.u64 %rd18259, %rd883, %rd49657, %rd18225;
madc.hi.u64 %rd18260, %rd883, %rd49657, 0;
add.cc.u64 %rd18259, %rd18259, %rd18254;
addc.u64 %rd18260, %rd18260, 0;

	// end inline asm
	// begin inline asm
	mad.lo.cc.u64 %rd18265, %rd882, %rd49657, %rd18231;
madc.hi.u64 %rd18266, %rd882, %rd49657, 0;
add.cc.u64 %rd18265, %rd18265, %rd18260;
addc.u64 %rd18266, %rd18266, 0;

	// end inline asm
	// begin inline asm
	add.cc.u64 %rd18271, %rd18273, %rd18266;
addc.u64 %rd18272, 0, 0;

	// end inline asm
	mul.lo.s64 	%rd18307, %rd18235, -8506173809081122819;
	// begin inline asm
	mad.lo.cc.u64 %rd18275, %rd18307, %rd18598, %rd18235;
madc.hi.u64 %rd18276, %rd18307, %rd18598, 0;
add.cc.u64 %rd18275, %rd18275, %rd18600;
addc.u64 %rd18276, %rd18276, 0;

	// end inline asm
	// begin inline asm
	mad.lo.cc.u64 %rd18281, %rd18307, %rd18604, %rd18241;
madc.hi.u64 %rd18282, %rd18307, %rd18604, 0;
add.cc.u64 %rd18281, %rd18281, %rd18276;
addc.u64 %rd18282, %rd18282, 0;

	// end inline asm
	// begin inline asm
	mad.lo.cc.u64 %rd18287, %rd18307, %rd18610, %rd18247;
madc.hi.u64 %rd18288, %rd18307, %rd18610, 0;
add.cc.u64 %rd18287, %rd18287, %rd18282;
addc.u64 %rd18288, %rd18288, 0;

	// end inline asm
	// begin inline asm
	mad.lo.cc.u64 %rd18293, %rd18307, %rd18616, %rd18253;
madc.hi.u64 %rd18294, %rd18307, %rd18616, 0;
add.cc.u64 %rd18293, %rd18293, %rd18288;
addc.u64 %rd18294, %rd18294, 0;

	// end inline asm
	// begin inline asm
	mad.lo.cc.u64 %rd18299, %rd18307, %rd18622, %rd18259;
madc.hi.u64 %rd18300, %rd18307, %rd18622, 0;
add.cc.u64 %rd18299, %rd18299, %rd18294;
addc.u64 %rd18300, %rd18300, 0;

	// end inline asm
	// begin inline asm
	mad.lo.cc.u64 %rd18305, %rd18307, %rd18628, %rd18265;
madc.hi.u64 %rd18306, %rd18307, %rd18628, 0;
add.cc.u64 %rd18305, %rd18305, %rd18300;
addc.u64 %rd18306, %rd18306, 0;

	// end inline asm
	// begin inline asm
	add.cc.u64 %rd18311, %rd18271, %rd18306;
addc.u64 %rd18312, 0, 0;

	// end inline asm
	add.s64 	%rd18353, %rd18272, %rd18312;
	// begin inline asm
	mad.lo.cc.u64 %rd18315, %rd887, %rd49658, %rd18281;
madc.hi.u64 %rd18316, %rd887, %rd49658, 0;
add.cc.u64 %rd18315, %rd18315, %rd18600;
addc.u64 %rd18316, %rd18316, 0;

	// end inline asm
	// begin inline asm
	mad.lo.cc.u64 %rd18321, %rd886, %rd49658, %rd18287;
madc.hi.u64 %rd18322, %rd886, %rd49658, 0;
add.cc.u64 %rd18321, %rd18321, %rd18316;
addc.u64 %rd18322, %rd18322, 0;

	// end inline asm
	// begin inline asm
	mad.lo.cc.u64 %rd18327, %rd885, %rd49658, %rd18293;
madc.hi.u64 %rd18328, %rd885, %rd49658, 0;
add.cc.u64 %rd18327, %rd18327, %rd18322;
addc.u64 %rd18328, %rd18328, 0;

	// end inline asm
	// begin inline asm
	mad.lo.cc.u64 %rd18333, %rd884, %rd49658, %rd18299;
madc.hi.u64 %rd18334, %rd884, %rd49658, 0;
add.cc.u64 %rd18333, %rd18333, %rd18328;
addc.u64 %rd18334, %rd18334, 0;

	// end inline asm
	// begin inline asm
	mad.lo.cc.u64 %rd18339, %rd883, %rd49658, %rd18305;
madc.hi.u64 %rd18340, %rd883, %rd49658, 0;
add.cc.u64 %rd18339, %rd18339, %rd18334;
addc.u64 %rd18340, %rd18340, 0;

	// end inline asm
	// begin inline asm
	mad.lo.cc.u64 %rd18345, %rd882, %rd49658, %rd18311;
madc.hi.u64 %rd18346, %rd882, %rd49658, 0;
add.cc.u64 %rd18345, %rd18345, %rd18340;
addc.u64 %rd18346, %rd18346, 0;

	// end inline asm
	// begin inline asm
	add.cc.u64 %rd18351, %rd18353, %rd18346;
addc.u64 %rd18352, 0, 0;

	// end inline asm
	mul.lo.s64 	%rd18387, %rd18315, -8506173809081122819;
	// begin inline asm
	mad.lo.cc.u64 %rd18355, %rd18387, %rd18598, %rd18315;
madc.hi.u64 %rd18356, %rd18387, %rd18598, 0;
add.cc.u64 %rd18355, %rd18355, %rd18600;
addc.u64 %rd18356, %rd18356, 0;

	// end inline asm
	// begin inline asm
	mad.lo.cc.u64 %rd18361, %rd18387, %rd18604, %rd18321;
madc.hi.u64 %rd18362, %rd18387, %rd18604, 0;
add.cc.u64 %rd18361, %rd18361, %rd18356;
addc.u64 %rd18362, %rd18362, 0;

	// end inline asm
	// begin inline asm
	mad.lo.cc.u64 %rd18367, %rd18387, %rd18610, %rd18327;
madc.hi.u64 %rd18368, %rd18387, %rd18610, 0;
add.cc.u64 %rd18367, %rd18367, %rd18362;
addc.u64 %rd18368, %rd18368, 0;

	// end inline asm
	// begin inline asm
	mad.lo.cc.u64 %rd18373, %rd18387, %rd18616, %rd18333;
madc.hi.u64 %rd18374, %rd18387, %rd18616, 0;
add.cc.u64 %rd18373, %rd18373, %rd18368;
addc.u64 %rd18374, %rd18374, 0;

	// end inline asm
	// begin inline asm
	mad.lo.cc.u64 %rd18379, %rd18387, %rd18622, %rd18339;
madc.hi.u64 %rd18380, %rd18387, %rd18622, 0;
add.cc.u64 %rd18379, %rd18379, %rd18374;
addc.u64 %rd18380, %rd18380, 0;

	// end inline asm
	// begin inline asm
	mad.lo.cc.u64 %rd18385, %rd18387, %rd18628, %rd18345;
madc.hi.u64 %rd18386, %rd18387, %rd18628, 0;
add.cc.u64 %rd18385, %rd18385, %rd18380;
addc.u64 %rd18386, %rd18386, 0;

	// end inline asm
	// begin inline asm
	add.cc.u64 %rd18391, %rd18351, %rd18386;
addc.u64 %rd18392, 0, 0;

	// end inline asm
	add.s64 	%rd18433, %rd18352, %rd18392;
	// begin inline asm
	mad.lo.cc.u64 %rd18395, %rd887, %rd49659, %rd18361;
madc.hi.u64 %rd18396, %rd887, %rd49659, 0;
add.cc.u64 %rd18395, %rd18395, %rd18600;
addc.u64 %rd18396, %rd18396, 0;

	// end inline asm
	// begin inline asm
	mad.lo.cc.u64 %rd18401, %rd886, %rd49659, %rd18367;
madc.hi.u64 %rd18402, %rd886, %rd49659, 0;
add.cc.u64 %rd18401, %rd18401, %rd18396;
addc.u64 %rd18402, %rd18402, 0;

	// end inline asm
	// begin inline asm
	mad.lo.cc.u64 %rd18407, %rd885, %rd49659, %rd18373;
madc.hi.u64 %rd18408, %rd885, %rd49659, 0;
add.cc.u64 %rd18407, %rd18407, %rd18402;
addc.u64 %rd18408, %rd18408, 0;

	// end inline asm
	// begin inline asm
	mad.lo.cc.u64 %rd18413, %rd884, %rd49659, %rd18379;
madc.hi.u64 %rd18414, %rd884, %rd49659, 0;
add.cc.u64 %rd18413, %rd18413, %rd18408;
addc.u64 %rd18414, %rd18414, 0;

	// end inline asm
	// begin inline asm
	mad.lo.cc.u64 %rd18419, %rd883, %rd49659, %rd18385;
madc.hi.u64 %rd18420, %rd883, %rd49659, 0;
add.cc.u64 %rd18419, %rd18419, %rd18414;
addc.u64 %rd18420, %rd18420, 0;

	// end inline asm
	// begin inline asm
	mad.lo.cc.u64 %rd18425, %rd882, %rd49659, %rd18391;
madc.hi.u64 %rd18426, %rd882, %rd49659, 0;
add.cc.u64 %rd18425, %rd18425, %rd18420;
addc.u64 %rd18426, %rd18426, 0;

	// end inline asm
	// begin inline asm
	add.cc.u64 %rd18431, %rd18433, %rd18426;
addc.u64 %rd18432, 0, 0;

	// end inline asm
	mul.lo.s64 	%rd18467, %rd18395, -8506173809081122819;
	// begin inline asm
	mad.lo.cc.u64 %rd18435, %rd18467, %rd18598, %rd18395;
madc.hi.u64 %rd18436, %rd18467, %rd18598, 0;
add.cc.u64 %rd18435, %rd18435, %rd18600;
addc.u64 %rd18436, %rd18436, 0;

	// end inline asm
	// begin inline asm
	mad.lo.cc.u64 %rd18441, %rd18467, %rd18604, %rd18401;
madc.hi.u64 %rd18442, %rd18467, %rd18604, 0;
add.cc.u64 %rd18441, %rd18441, %rd18436;
addc.u64 %rd18442, %rd18442, 0;

	// end inline asm
	// begin inline asm
	mad.lo.cc.u64 %rd18447, %rd18467, %rd18610, %rd18407;
madc.hi.u64 %rd18448, %rd18467, %rd18610, 0;
add.cc.u64 %rd18447, %rd18447, %rd18442;
addc.u64 %rd18448, %rd18448, 0;

	// end inline asm
	// begin inline asm
	mad.lo.cc.u64 %rd18453, %rd18467, %rd18616, %rd18413;
madc.hi.u64 %rd18454, %rd18467, %rd18616, 0;
add.cc.u64 %rd18453, %rd18453, %rd18448;
addc.u64 %rd18454, %rd18454, 0;

	// end inline asm
	// begin inline asm
	mad.lo.cc.u64 %rd18459, %rd18467, %rd18622, %rd18419;
madc.hi.u64 %rd18460, %rd18467, %rd18622, 0;
add.cc.u64 %rd18459, %rd18459, %rd18454;
addc.u64 %rd18460, %rd18460, 0;

	// end inline asm
	// begin inline asm
	mad.lo.cc.u64 %rd18465, %rd18467, %rd18628, %rd18425;
madc.hi.u64 %rd18466, %rd18467, %rd18628, 0;
add.cc.u64 %rd18465, %rd18465, %rd18460;
addc.u64 %rd18466, %rd18466, 0;

	// end inline asm
	// begin inline asm
	add.cc.u64 %rd18471, %rd18431, %rd18466;
addc.u64 %rd18472, 0, 0;

	// end inline asm
	add.s64 	%rd18513, %rd18432, %rd18472;
	// begin inline asm
	mad.lo.cc.u64 %rd18475, %rd887, %rd49660, %rd18441;
madc.hi.u64 %rd18476, %rd887, %rd49660, 0;
add.cc.u64 %rd18475, %rd18475, %rd18600;
addc.u64 %rd18476, %rd18476, 0;

	// end inline asm
	// begin inline asm
	mad.lo.cc.u64 %rd18481, %rd886, %rd49660, %rd18447;
madc.hi.u64 %rd18482, %rd886, %rd49660, 0;
add.cc.u64 %rd18481, %rd18481, %rd18476;
addc.u64 %rd18482, %rd18482, 0;

	// end inline asm
	// begin inline asm
	mad.lo.cc.u64 %rd18487, %rd885, %rd49660, %rd18453;
madc.hi.u64 %rd18488, %rd885, %rd49660, 0;
add.cc.u64 %rd18487, %rd18487, %rd18482;
addc.u64 %rd18488, %rd18488, 0;

	// end inline asm
	// begin inline asm
	mad.lo.cc.u64 %rd18493, %rd884, %rd49660, %rd18459;
madc.hi.u64 %rd18494, %rd884, %rd49660, 0;
add.cc.u64 %rd18493, %rd18493, %rd18488;
addc.u64 %rd18494, %rd18494, 0;

	// end inline asm
	// begin inline asm
	mad.lo.cc.u64 %rd18499, %rd883, %rd49660, %rd18465;
madc.hi.u64 %rd18500, %rd883, %rd49660, 0;
add.cc.u64 %rd18499, %rd18499, %rd18494;
addc.u64 %rd18500, %rd18500, 0;

	// end inline asm
	// begin inline asm
	mad.lo.cc.u64 %rd18505, %rd882, %rd49660, %rd18471;
madc.hi.u64 %rd18506, %rd882, %rd49660, 0;
add.cc.u64 %rd18505, %rd18505, %rd18500;
addc.u64 %rd18506, %rd18506, 0;

	// end inline asm
	// begin inline asm
	add.cc.u64 %rd18511, %rd18513, %rd18506;
addc.u64 %rd18512, 0, 0;

	// end inline asm
	mul.lo.s64 	%rd18547, %rd18475, -8506173809081122819;
	// begin inline asm
	mad.lo.cc.u64 %rd18515, %rd18547, %rd18598, %rd18475;
madc.hi.u64 %rd18516, %rd18547, %rd18598, 0;
add.cc.u64 %rd18515, %rd18515, %rd18600;
addc.u64 %rd18516, %rd18516, 0;

	// end inline asm
	// begin inline asm
	mad.lo.cc.u64 %rd18521, %rd18547, %rd18604, %rd18481;
madc.hi.u64 %rd18522, %rd18547, %rd18604, 0;
add.cc.u64 %rd18521, %rd18521, %rd18516;
addc.u64 %rd18522, %rd18522, 0;

	// end inline asm
	// begin inline asm
	mad.lo.cc.u64 %rd18527, %rd18547, %rd18610, %rd18487;
madc.hi.u64 %rd18528, %rd18547, %rd18610, 0;
add.cc.u64 %rd18527, %rd18527, %rd18522;
addc.u64 %rd18528, %rd18528, 0;

	// end inline asm
	// begin inline asm
	mad.lo.cc.u64 %rd18533, %rd18547, %rd18616, %rd18493;
madc.hi.u64 %rd18534, %rd18547, %rd18616, 0;
add.cc.u64 %rd18533, %rd18533, %rd18528;
addc.u64 %rd18534, %rd18534, 0;

	// end inline asm
	// begin inline asm
	mad.lo.cc.u64 %rd18539, %rd18547, %rd18622, %rd18499;
madc.hi.u64 %rd18540, %rd18547, %rd18622, 0;
add.cc.u64 %rd18539, %rd18539, %rd18534;
addc.u64 %rd18540, %rd18540, 0;

	// end inline asm
	// begin inline asm
	mad.lo.cc.u64 %rd18545, %rd18547, %rd18628, %rd18505;
madc.hi.u64 %rd18546, %rd18547, %rd18628, 0;
add.cc.u64 %rd18545, %rd18545, %rd18540;
addc.u64 %rd18546, %rd18546, 0;

	// end inline asm
	// begin inline asm
	add.cc.u64 %rd18551, %rd18511, %rd18546;
addc.u64 %rd18552, 0, 0;

	// end inline asm
	add.s64 	%rd18593, %rd18512, %rd18552;
	// begin inline asm
	mad.lo.cc.u64 %rd18555, %rd887, %rd49661, %rd18521;
madc.hi.u64 %rd18556, %rd887, %rd49661, 0;
add.cc.u64 %rd18555, %rd18555, %rd18600;
addc.u64 %rd18556, %rd18556, 0;

	// end inline asm
	// begin inline asm
	mad.lo.cc.u64 %rd18561, %rd886, %rd49661, %rd18527;
madc.hi.u64 %rd18562, %rd886, %rd49661, 0;
add.cc.u64 %rd18561, %rd18561, %rd18556;
addc.u64 %rd18562, %rd18562, 0;

	// end inline asm
	// begin inline asm
	mad.lo.cc.u64 %rd18567, %rd885, %rd49661, %rd18533;
madc.hi.u64 %rd18568, %rd885, %rd49661, 0;
add.cc.u64 %rd18567, %rd18567, %rd18562;
addc.u64 %rd18568, %rd18568, 0;

	// end inline asm
	// begin inline asm
	mad.lo.cc.u64 %rd18573, %rd884, %rd49661, %rd18539;
madc.hi.u64 %rd18574, %rd884, %rd49661, 0;
add.cc.u64 %rd18573, %rd18573, %rd18568;
addc.u64 %rd18574, %rd18574, 0;

	// end inline asm
	// begin inline asm
	mad.lo.cc.u64 %rd18579, %rd883, %rd49661, %rd18545;
madc.hi.u64 %rd18580, %rd883, %rd49661, 0;
add.cc.u64 %rd18579, %rd18579, %rd18574;
addc.u64 %rd18580, %rd18580, 0;

	// end inline asm
	// begin inline asm
	mad.lo.cc.u64 %rd18585, %rd882, %rd49661, %rd18551;
madc.hi.u64 %rd18586, %rd882, %rd49661, 0;
add.cc.u64 %rd18585, %rd18585, %rd18580;
addc.u64 %rd18586, %rd18586, 0;

	// end inline asm
	// begin inline asm
	add.cc.u64 %rd18591, %rd18593, %rd18586;
addc.u64 %rd18592, 0, 0;

	// end inline asm
	mul.lo.s64 	%rd18627, %rd18555, -8506173809081122819;
	// begin inline asm
	mad.lo.cc.u64 %rd18595, %rd18627, %rd18598, %rd18555;
madc.hi.u64 %rd18596, %rd18627, %rd18598, 0;
add.cc.u64 %rd18595, %rd18595, %rd18600;
addc.u64 %rd18596, %rd18596, 0;

	// end inline asm
	// begin inline asm
	mad.lo.cc.u64 %rd49704, %rd18627, %rd18604, %rd18561;
madc.hi.u64 %rd18602, %rd18627, %rd18604, 0;
add.cc.u64 %rd49704, %rd49704, %rd18596;
addc.u64 %rd18602, %rd18602, 0;

	// end inline asm
	// begin inline asm
	mad.lo.cc.u64 %rd49705, %rd18627, %rd18610, %rd18567;
madc.hi.u64 %rd18608, %rd18627, %rd18610, 0;
add.cc.u64 %rd49705, %rd49705, %rd18602;
addc.u64 %rd18608, %rd18608, 0;

	// end inline asm
	// begin inline asm
	mad.lo.cc.u64 %rd18647, %rd18627, %rd18616, %rd18573;
madc.hi.u64 %rd18614, %rd18627, %rd18616, 0;
add.cc.u64 %rd18647, %rd18647, %rd18608;
addc.u64 %rd18614, %rd18614, 0;

	// end inline asm
	// begin inline asm
	mad.lo.cc.u64 %rd18648, %rd18627, %rd18622, %rd18579;
madc.hi.u64 %rd18620, %rd18627, %rd18622, 0;
add.cc.u64 %rd18648, %rd18648, %rd18614;
addc.u64 %rd18620, %rd18620, 0;

	// end inline asm
	// begin inline asm
	mad.lo.cc.u64 %rd18649, %rd18627, %rd18628, %rd18585;
madc.hi.u64 %rd18626, %rd18627, %rd18628, 0;
add.cc.u64 %rd18649, %rd18649, %rd18620;
addc.u64 %rd18626, %rd18626, 0;

	// end inline asm
	// begin inline asm
	add.cc.u64 %rd18650, %rd18591, %rd18626;
addc.u64 %rd18632, 0, 0;

	// end inline asm
	setp.gt.u64 	%p812, %rd18650, 1873798617647539866;
	@%p812 bra 	$L__BB2_958;
	setp.eq.s64 	%p813, %rd18650, 1873798617647539866;
	mov.u64 	%rd49706, %rd18647;
	mov.u64 	%rd49707, %rd18648;
	mov.u64 	%rd49708, %rd18649;
	mov.u64 	%rd49709, %rd18650;
	@%p813 bra 	$L__BB2_950;
	bra.uni 	$L__BB2_959;
$L__BB2_950:
	setp.gt.u64 	%p814, %rd18649, 5412103778470702295;
	@%p814 bra 	$L__BB2_958;
	setp.ne.s64 	%p815, %rd18649, 5412103778470702295;
	mov.b64 	%rd49709, 1873798617647539866;
	mov.u64 	%rd49706, %rd18647;
	mov.u64 	%rd49707, %rd18648;
	mov.u64 	%rd49708, %rd18649;
	@%p815 bra 	$L__BB2_959;
	setp.gt.u64 	%p816, %rd18648, 7239337960414712511;
	@%p816 bra 	$L__BB2_958;
	setp.ne.s64 	%p817, %rd18648, 7239337960414712511;
	mov.b64 	%rd49708, 5412103778470702295;
	mov.u64 	%rd49706, %rd18647;
	mov.u64 	%rd49707, %rd18648;
	@%p817 bra 	$L__BB2_959;
	setp.gt.u64 	%p818, %rd18647, 7435674573564081700;
	@%p818 bra 	$L__BB2_958;
	setp.ne.s64 	%p819, %rd18647, 7435674573564081700;
	mov.b64 	%rd49707, 7239337960414712511;
	mov.u64 	%rd49706, %rd18647;
	@%p819 bra 	$L__BB2_959;
	setp.gt.u64 	%p820, %rd49705, 2210141511517208575;
	@%p820 bra 	$L__BB2_958;
	setp.ne.s64 	%p821, %rd49705, 2210141511517208575;
	setp.lt.u64 	%p822, %rd49704, -5044313057631688021;
	or.pred  	%p823, %p821, %p822;
	mov.b64 	%rd49706, 7435674573564081700;
	@%p823 bra 	$L__BB2_959;
$L__BB2_958:
	mov.b64 	%rd18651, -5044313057631688021;
	mov.b64 	%rd18652, 2210141511517208575;
	mov.b64 	%rd18653, 7435674573564081700;
	mov.b64 	%rd18654, 7239337960414712511;
	mov.b64 	%rd18655, 5412103778470702295;
	mov.b64 	%rd18656, 1873798617647539866;
	// begin inline asm
	sub.cc.u64 %rd49704, %rd49704, %rd18651;
subc.cc.u64 %rd49705, %rd49705, %rd18652;
subc.cc.u64 %rd18647, %rd18647, %rd18653;
subc.cc.u64 %rd18648, %rd18648, %rd18654;
subc.cc.u64 %rd18649, %rd18649, %rd18655;
subc.u64 %rd18650, %rd18650, %rd18656;

	// end inline asm
	mov.u64 	%rd49706, %rd18647;
	mov.u64 	%rd49707, %rd18648;
	mov.u64 	%rd49708, %rd18649;
	mov.u64 	%rd49709, %rd18650;
$L__BB2_959:
	mov.b64 	{%r455, %r456}, %rd49709;
	mov.b64 	{%r457, %r458}, %rd49708;
	shf.l.wrap.b32 	%r459, %r458, %r455, 1;
	shf.l.wrap.b32 	%r460, %r455, %r456, 1;
	mov.b64 	%rd18678, {%r459, %r460};
	mov.b64 	{%r461, %r462}, %rd49707;
	shf.l.wrap.b32 	%r463, %r462, %r457, 1;
	shf.l.wrap.b32 	%r464, %r457, %r458, 1;
	mov.b64 	%rd18677, {%r463, %r464};
	mov.b64 	{%r465, %r466}, %rd49706;
	shf.l.wrap.b32 	%r467, %r466, %r461, 1;
	shf.l.wrap.b32 	%r468, %r461, %r462, 1;
	mov.b64 	%rd18676, {%r467, %r468};
	mov.b64 	{%r469, %r470}, %rd49705;
	shf.l.wrap.b32 	%r471, %r470, %r465, 1;
	shf.l.wrap.b32 	%r472, %r465, %r466, 1;
	mov.b64 	%rd18675, {%r471, %r472};
	mov.b64 	{%r473, %r474}, %rd49704;
	shf.l.wrap.b32 	%r475, %r474, %r469, 1;
	shf.l.wrap.b32 	%r476, %r469, %r470, 1;
	mov.b64 	%rd49711, {%r475, %r476};
	shl.b64 	%rd49710, %rd49704, 1;
	setp.gt.u64 	%p824, %rd18678, 1873798617647539866;
	@%p824 bra 	$L__BB2_969;
	setp.eq.s64 	%p825, %rd18678, 1873798617647539866;
	mov.u64 	%rd49712, %rd18675;
	mov.u64 	%rd49713, %rd18676;
	mov.u64 	%rd49714, %rd18677;
	mov.u64 	%rd49715, %rd18678;
	@%p825 bra 	$L__BB2_961;
	bra.uni 	$L__BB2_970;
$L__BB2_961:
	setp.gt.u64 	%p826, %rd18677, 5412103778470702295;
	@%p826 bra 	$L__BB2_969;
	setp.ne.s64 	%p827, %rd18677, 5412103778470702295;
	mov.b64 	%rd49715, 1873798617647539866;
	mov.u64 	%rd49712, %rd18675;
	mov.u64 	%rd49713, %rd18676;
	mov.u64 	%rd49714, %rd18677;
	@%p827 bra 	$L__BB2_970;
	setp.gt.u64 	%p828, %rd18676, 7239337960414712511;
	@%p828 bra 	$L__BB2_969;
	setp.ne.s64 	%p829, %rd18676, 7239337960414712511;
	mov.b64 	%rd49714, 5412103778470702295;
	mov.u64 	%rd49712, %rd18675;
	mov.u64 	%rd49713, %rd18676;
	@%p829 bra 	$L__BB2_970;
	setp.gt.u64 	%p830, %rd18675, 7435674573564081700;
	@%p830 bra 	$L__BB2_969;
	setp.ne.s64 	%p831, %rd18675, 7435674573564081700;
	mov.b64 	%rd49713, 7239337960414712511;
	mov.u64 	%rd49712, %rd18675;
	@%p831 bra 	$L__BB2_970;
	setp.gt.u64 	%p832, %rd49711, 2210141511517208575;
	@%p832 bra 	$L__BB2_969;
	setp.ne.s64 	%p833, %rd49711, 2210141511517208575;
	setp.lt.u64 	%p834, %rd49710, -5044313057631688020;
	or.pred  	%p835, %p833, %p834;
	mov.b64 	%rd49712, 7435674573564081700;
	@%p835 bra 	$L__BB2_970;
$L__BB2_969:
	mov.b64 	%rd18679, -5044313057631688021;
	mov.b64 	%rd18680, 2210141511517208575;
	mov.b64 	%rd18681, 7435674573564081700;
	mov.b64 	%rd18682, 7239337960414712511;
	mov.b64 	%rd18683, 5412103778470702295;
	mov.b64 	%rd18684, 1873798617647539866;
	// begin inline asm
	sub.cc.u64 %rd49710, %rd49710, %rd18679;
subc.cc.u64 %rd49711, %rd49711, %rd18680;
subc.cc.u64 %rd18675, %rd18675, %rd18681;
subc.cc.u64 %rd18676, %rd18676, %rd18682;
subc.cc.u64 %rd18677, %rd18677, %rd18683;
subc.u64 %rd18678, %rd18678, %rd18684;

	// end inline asm
	mov.u64 	%rd49712, %rd18675;
	mov.u64 	%rd49713, %rd18676;
	mov.u64 	%rd49714, %rd18677;
	mov.u64 	%rd49715, %rd18678;
$L__BB2_970:
	mov.u64 	%rd49716, %rd49674;
	mov.u64 	%rd49718, %rd49676;
	mov.u64 	%rd49720, %rd49678;
	mov.u64 	%rd49717, %rd49675;
	mov.u64 	%rd49719, %rd49677;
	mov.u64 	%rd49721, %rd49679;
	// begin inline asm
	sub.cc.u64 %rd49716, %rd49716, %rd49752;
subc.cc.u64 %rd49717, %rd49717, %rd49753;
subc.cc.u64 %rd49718, %rd49718, %rd49754;
subc.cc.u64 %rd49719, %rd49719, %rd49755;
subc.cc.u64 %rd49720, %rd49720, %rd49756;
subc.u64 %rd49721, %rd49721, %rd49757;

	// end inline asm
	setp.gt.u64 	%p836, %rd49679, %rd49757;
	@%p836 bra 	$L__BB2_981;
	setp.ge.u64 	%p837, %rd49679, %rd49757;
	@%p837 bra 	$L__BB2_972;
	bra.uni 	$L__BB2_980;
$L__BB2_972:
	setp.gt.u64 	%p838, %rd49678, %rd49756;
	@%p838 bra 	$L__BB2_981;
	setp.lt.u64 	%p839, %rd49678, %rd49756;
	@%p839 bra 	$L__BB2_980;
	setp.gt.u64 	%p840, %rd49677, %rd49755;
	@%p840 bra 	$L__BB2_981;
	setp.lt.u64 	%p841, %rd49677, %rd49755;
	@%p841 bra 	$L__BB2_980;
	setp.gt.u64 	%p842, %rd49676, %rd49754;
	@%p842 bra 	$L__BB2_981;
	setp.lt.u64 	%p843, %rd49676, %rd49754;
	@%p843 bra 	$L__BB2_980;
	setp.gt.u64 	%p844, %rd49675, %rd49753;
	@%p844 bra 	$L__BB2_981;
	setp.lt.u64 	%p845, %rd49675, %rd49753;
	setp.lt.u64 	%p846, %rd49674, %rd49752;
	or.pred  	%p847, %p845, %p846;
	@%p847 bra 	$L__BB2_980;
	bra.uni 	$L__BB2_981;
$L__BB2_980:
	mov.b64 	%rd18715, -5044313057631688021;
	mov.b64 	%rd18716, 2210141511517208575;
	mov.b64 	%rd18717, 7435674573564081700;
	mov.b64 	%rd18718, 7239337960414712511;
	mov.b64 	%rd18719, 5412103778470702295;
	mov.b64 	%rd18720, 1873798617647539866;
	// begin inline asm
	add.cc.u64 %rd49716, %rd49716, %rd18715;
addc.cc.u64 %rd49717, %rd49717, %rd18716;
addc.cc.u64 %rd49718, %rd49718, %rd18717;
addc.cc.u64 %rd49719, %rd49719, %rd18718;
addc.cc.u64 %rd49720, %rd49720, %rd18719;
addc.u64 %rd49721, %rd49721, %rd18720;

	// end inline asm
$L__BB2_981:
	mov.b64 	%rd19172, 0;
	// begin inline asm
	mad.lo.cc.u64 %rd18727, %rd49716, %rd49668, %rd19172;
madc.hi.u64 %rd18728, %rd49716, %rd49668, 0;
add.cc.u64 %rd18727, %rd18727, %rd19172;
addc.u64 %rd18728, %rd18728, 0;

	// end inline asm
	// begin inline asm
	mad.lo.cc.u64 %rd18733, %rd49717, %rd49668, %rd19172;
madc.hi.u64 %rd18734, %rd49717, %rd49668, 0;
add.cc.u64 %rd18733, %rd18733, %rd18728;
addc.u64 %rd18734, %rd18734, 0;

	// end inline asm
	// begin inline asm
	mad.lo.cc.u64 %rd18739, %rd49718, %rd49668, %rd19172;
madc.hi.u64 %rd18740, %rd49718, %rd49668, 0;
add.cc.u64 %rd18739, %rd18739, %rd18734;
addc.u64 %rd18740, %rd18740, 0;

	// end inline asm
	// begin inline asm
	mad.lo.cc.u64 %rd18745, %rd49719, %rd49668, %rd19172;
madc.hi.u64 %rd18746, %rd49719, %rd49668, 0;
add.cc.u64 %rd18745, %rd18745, %rd18740;
addc.u64 %rd18746, %rd18746, 0;

	// end inline asm
	// begin inline asm
	mad.lo.cc.u64 %rd18751, %rd49720, %rd49668, %rd19172;
madc.hi.u64 %rd18752, %rd49720, %rd49668, 0;
add.cc.u64 %rd18751, %rd18751, %rd18746;
addc.u64 %rd18752, %rd18752, 0;

	// end inline asm
	// begin inline asm
	mad.lo.cc.u64 %rd18757, %rd49721, %rd49668, %rd19172;
madc.hi.u64 %rd18758, %rd49721, %rd49668, 0;
add.cc.u64 %rd18757, %rd18757, %rd18752;
addc.u64 %rd18758, %rd18758, 0;

	// end inline asm
	// begin inline asm
	add.cc.u64 %rd18763, %rd19172, %rd18758;
addc.u64 %rd18764, 0, 0;

	// end inline asm
	mul.lo.s64 	%rd18799, %rd18727, -8506173809081122819;
	mov.b64 	%rd19170, -5044313057631688021;
	// begin inline asm
	mad.lo.cc.u64 %rd18767, %rd18799, %rd19170, %rd18727;
madc.hi.u64 %rd18768, %rd18799, %rd19170, 0;
add.cc.u64 %rd18767, %rd18767, %rd19172;
addc.u64 %rd18768, %rd18768, 0;

	// end inline asm
	mov.b64 	%rd19176, 2210141511517208575;
	// begin inline asm
	mad.lo.cc.u64 %rd18773, %rd18799, %rd19176, %rd18733;
madc.hi.u64 %rd18774, %rd18799, %rd19176, 0;
add.cc.u64 %rd18773, %rd18773, %rd18768;
addc.u64 %rd18774, %rd18774, 0;

	// end inline asm
	mov.b64 	%rd19182, 7435674573564081700;
	// begin inline asm
	mad.lo.cc.u64 %rd18779, %rd18799, %rd19182, %rd18739;
madc.hi.u64 %rd18780, %rd18799, %rd19182, 0;
add.cc.u64 %rd18779, %rd18779, %rd18774;
addc.u64 %rd18780, %rd18780, 0;

	// end inline asm
	mov.b64 	%rd19188, 7239337960414712511;
	// begin inline asm
	mad.lo.cc.u64 %rd18785, %rd18799, %rd19188, %rd18745;
madc.hi.u64 %rd18786, %rd18799, %rd19188, 0;
add.cc.u64 %rd18785, %rd18785, %rd18780;
addc.u64 %rd18786, %rd18786, 0;

	// end inline asm
	mov.b64 	%rd19194, 5412103778470702295;
	// begin inline asm
	mad.lo.cc.u64 %rd18791, %rd18799, %rd19194, %rd18751;
madc.hi.u64 %rd18792, %rd18799, %rd19194, 0;
add.cc.u64 %rd18791, %rd18791, %rd18786;
addc.u64 %rd18792, %rd18792, 0;

	// end inline asm
	mov.b64 	%rd19200, 1873798617647539866;
	// begin inline asm
	mad.lo.cc.u64 %rd18797, %rd18799, %rd19200, %rd18757;
madc.hi.u64 %rd18798, %rd18799, %rd19200, 0;
add.cc.u64 %rd18797, %rd18797, %rd18792;
addc.u64 %rd18798, %rd18798, 0;

	// end inline asm
	// begin inline asm
	add.cc.u64 %rd18803, %rd18763, %rd18798;
addc.u64 %rd18804, 0, 0;

	// end inline asm
	add.s64 	%rd18845, %rd18764, %rd18804;
	// begin inline asm
	mad.lo.cc.u64 %rd18807, %rd49716, %rd49669, %rd18773;
madc.hi.u64 %rd18808, %rd49716, %rd49669, 0;
add.cc.u64 %rd18807, %rd18807, %rd19172;
addc.u64 %rd18808, %rd18808, 0;

	// end inline asm
	// begin inline asm
	mad.lo.cc.u64 %rd18813, %rd49717, %rd49669, %rd18779;
madc.hi.u64 %rd18814, %rd49717, %rd49669, 0;
add.cc.u64 %rd18813, %rd18813, %rd18808;
addc.u64 %rd18814, %rd18814, 0;

	// end inline asm
	// begin inline asm
	mad.lo.cc.u64 %rd18819, %rd49718, %rd49669, %rd18785;
madc.hi.u64 %rd18820, %rd49718, %rd49669, 0;
add.cc.u64 %rd18819, %rd18819, %rd18814;
addc.u64 %rd18820, %rd18820, 0;

	// end inline asm
	// begin inline asm
	mad.lo.cc.u64 %rd18825, %rd49719, %rd49669, %rd18791;
madc.hi.u64 %rd18826, %rd49719, %rd49669, 0;
add.cc.u64 %rd18825, %rd18825, %rd18820;
addc.u64 %rd18826, %rd18826, 0;

	// end inline asm
	// begin inline asm
	mad.lo.cc.u64 %rd18831, %rd49720, %rd49669, %rd18797;
madc.hi.u64 %rd18832, %rd49720, %rd49669, 0;
add.cc.u64 %rd18831, %rd18831, %rd18826;
addc.u64 %rd18832, %rd18832, 0;

	// end inline asm
	// begin inline asm
	mad.lo.cc.u64 %rd18837, %rd49721, %rd49669, %rd18803;
madc.hi.u64 %rd18838, %rd49721, %rd49669, 0;
add.cc.u64 %rd18837, %rd18837, %rd18832;
addc.u64 %rd18838, %rd18838, 0;

	// end inline asm
	// begin inline asm
	add.cc.u64 %rd18843, %rd18845, %rd18838;
addc.u64 %rd18844, 0, 0;

	// end inline asm
	mul.lo.s64 	%rd18879, %rd18807, -8506173809081122819;
	// begin inline asm
	mad.lo.cc.u64 %rd18847, %rd18879, %rd19170, %rd18807;
madc.hi.u64 %rd18848, %rd18879, %rd19170, 0;
add.cc.u64 %rd18847, %rd18847, %rd19172;
addc.u64 %rd18848, %rd18848, 0;

	// end inline asm
	// begin inline asm
	mad.lo.cc.u64 %rd18853, %rd18879, %rd19176, %rd18813;
madc.hi.u64 %rd18854, %rd18879, %rd19176, 0;
add.cc.u64 %rd18853, %rd18853, %rd18848;
addc.u64 %rd18854, %rd18854, 0;

	// end inline asm
	// begin inline asm
	mad.lo.cc.u64 %rd18859, %rd18879, %rd19182, %rd18819;
madc.hi.u64 %rd18860, %rd18879, %rd19182, 0;
add.cc.u64 %rd18859, %rd18859, %rd18854;
addc.u64 %rd18860, %rd18860, 0;

	// end inline asm
	// begin inline asm
	mad.lo.cc.u64 %rd18865, %rd18879, %rd19188, %rd18825;
madc.hi.u64 %rd18866, %rd18879, %rd19188, 0;
add.cc.u64 %rd18865, %rd18865, %rd18860;
addc.u64 %rd18866, %rd18866, 0;

	// end inline asm
	// begin inline asm
	mad.lo.cc.u64 %rd18871, %rd18879, %rd19194, %rd18831;
madc.hi.u64 %rd18872, %rd18879, %rd19194, 0;
add.cc.u64 %rd18871, %rd18871, %rd18866;
addc.u64 %rd18872, %rd18872, 0;

	// end inline asm
	// begin inline asm
	mad.lo.cc.u64 %rd18877, %rd18879, %rd19200, %rd18837;
madc.hi.u64 %rd18878, %rd18879, %rd19200, 0;
add.cc.u64 %rd18877, %rd18877, %rd18872;
addc.u64 %rd18878, %rd18878, 0;

	// end inline asm
	// begin inline asm
	add.cc.u64 %rd18883, %rd18843, %rd18878;
addc.u64 %rd18884, 0, 0;

	// end inline asm
	add.s64 	%rd18925, %rd18844, %rd18884;
	// begin inline asm
	mad.lo.cc.u64 %rd18887, %rd49716, %rd49670, %rd18853;
madc.hi.u64 %rd18888, %rd49716, %rd49670, 0;
add.cc.u64 %rd18887, %rd18887, %rd19172;
addc.u64 %rd18888, %rd18888, 0;

	// end inline asm
	// begin inline asm
	mad.lo.cc.u64 %rd18893, %rd49717, %rd49670, %rd18859;
madc.hi.u64 %rd18894, %rd49717, %rd49670, 0;
add.cc.u64 %rd18893, %rd18893, %rd18888;
addc.u64 %rd18894, %rd18894, 0;

	// end inline asm
	// begin inline asm
	mad.lo.cc.u64 %rd18899, %rd49718, %rd49670, %rd18865;
madc.hi.u64 %rd18900, %rd49718, %rd49670, 0;
add.cc.u64 %rd18899, %rd18899, %rd18894;
addc.u64 %rd18900, %rd18900, 0;

	// end inline asm
	// begin inline asm
	mad.lo.cc.u64 %rd18905, %rd49719, %rd49670, %rd18871;
madc.hi.u64 %rd18906, %rd49719, %rd49670, 0;
add.cc.u64 %rd18905, %rd18905, %rd18900;
addc.u64 %rd18906, %rd18906, 0;

	// end inline asm
	// begin inline asm
	mad.lo.cc.u64 %rd18911, %rd49720, %rd49670, %rd18877;
madc.hi.u64 %rd18912, %rd49720, %rd49670, 0;
add.cc.u64 %rd18911, %rd18911, %rd18906;
addc.u64 %rd18912, %rd18912, 0;

	// end inline asm
	// begin inline asm
	mad.lo.cc.u64 %rd18917, %rd49721, %rd49670, %rd18883;
madc.hi.u64 %rd18918, %rd49721, %rd49670, 0;
add.cc.u64 %rd18917, %rd18917, %rd18912;
addc.u64 %rd18918, %rd18918, 0;

	// end inline asm
	// begin inline asm
	add.cc.u64 %rd18923, %rd18925, %rd18918;
addc.u64 %rd18924, 0, 0;

	// end inline asm
	mul.lo.s64 	%rd18959, %rd18887, -8506173809081122819;
	// begin inline asm
	mad.lo.cc.u64 %rd18927, %rd18959, %rd19170, %rd18887;
madc.hi.u64 %rd18928, %rd18959, %rd19170, 0;
add.cc.u64 %rd18927, %rd18927, %rd19172;
addc.u64 %rd18928, %rd18928, 0;

	// end inline asm
	// begin inline asm
	mad.lo.cc.u64 %rd18933, %rd18959, %rd19176, %rd18893;
madc.hi.u64 %rd18934, %rd18959, %rd19176, 0;
add.cc.u64 %rd18933, %rd18933, %rd18928;
addc.u64 %rd18934, %rd18934, 0;

	// end inline asm
	// begin inline asm
	mad.lo.cc.u64 %rd18939, %rd18959, %rd19182, %rd18899;
madc.hi.u64 %rd18940, %rd18959, %rd19182, 0;
add.cc.u64 %rd18939, %rd18939, %rd18934;
addc.u64 %rd18940, %rd18940, 0;

	// end inline asm
	// begin inline asm
	mad.lo.cc.u64 %rd18945, %rd18959, %rd19188, %rd18905;
madc.hi.u64 %rd18946, %rd18959, %rd19188, 0;
add.cc.u64 %rd18945, %rd18945, %rd18940;
addc.u64 %rd18946, %rd18946, 0;

	// end inline asm
	// begin inline asm
	mad.lo.cc.u64 %rd18951, %rd18959, %rd19194, %rd18911;
madc.hi.u64 %rd18952, %rd18959, %rd19194, 0;
add.cc.u64 %rd18951, %rd18951, %rd18946;
addc.u64 %rd18952, %rd18952, 0;

	// end inline asm
	// begin inline asm
	mad.lo.cc.u64 %rd18957, %rd18959, %rd19200, %rd18917;
madc.hi.u64 %rd18958, %rd18959, %rd19200, 0;
add.cc.u64 %rd18957, %rd18957, %rd18952;
addc.u64 %rd18958, %rd18958, 0;

	// end inline asm
	// begin inline asm
	add.cc.u64 %rd18963, %rd18923, %rd18958;
addc.u64 %rd18964, 0, 0;

	// end inline asm
	add.s64 	%rd19005, %rd18924, %rd18964;
	// begin inline asm
	mad.lo.cc.u64 %rd18967, %rd49716, %rd49671, %rd18933;
madc.hi.u64 %rd18968, %rd49716, %rd49671, 0;
add.cc.u64 %rd18967, %rd18967, %rd19172;
addc.u64 %rd18968, %rd18968, 0;

	// end inline asm
	// begin inline asm
	mad.lo.cc.u64 %rd18973, %rd49717, %rd49671, %rd18939;
madc.hi.u64 %rd18974, %rd49717, %rd49671, 0;
add.cc.u64 %rd18973, %rd18973, %rd18968;
addc.u64 %rd18974, %rd18974, 0;

	// end inline asm
	// begin inline asm
	mad.lo.cc.u64 %rd18979, %rd49718, %rd49671, %rd18945;
madc.hi.u64 %rd18980, %rd49718, %rd49671, 0;
add.cc.u64 %rd18979, %rd18979, %rd18974;
addc.u64 %rd18980, %rd18980, 0;

	// end inline asm
	// begin inline asm
	mad.lo.cc.u64 %rd18985, %rd49719, %rd49671, %rd18951;
madc.hi.u64 %rd18986, %rd49719, %rd49671, 0;
add.cc.u64 %rd18985, %rd18985, %rd18980;
addc.u64 %rd18986, %rd18986, 0;

	// end inline asm
	// begin inline asm
	mad.lo.cc.u64 %rd18991, %rd49720, %rd49671, %rd18957;
madc.hi.u64 %rd18992, %rd49720, %rd49671, 0;
add.cc.u64 %rd18991, %rd18991, %rd18986;
addc.u64 %rd18992, %rd18992, 0;

	// end inline asm
	// begin inline asm
	mad.lo.cc.u64 %rd18997, %rd49721, %rd49671, %rd18963;
madc.hi.u64 %rd18998, %rd49721, %rd49671, 0;
add.cc.u64 %rd18997, %rd18997, %rd18992;
addc.u64 %rd18998, %rd18998, 0;

	// end inline asm
	// begin inline asm
	add.cc.u64 %rd19003, %rd19005, %rd18998;
addc.u64 %rd19004, 0, 0;

	// end inline asm
	mul.lo.s64 	%rd19039, %rd18967, -8506173809081122819;
	// begin inline asm
	mad.lo.cc.u64 %rd19007, %rd19039, %rd19170, %rd18967;
madc.hi.u64 %rd19008, %rd19039, %rd19170, 0;
add.cc.u64 %rd19007, %rd19007, %rd19172;
addc.u64 %rd19008, %rd19008, 0;

	// end inline asm
	// begin inline asm
	mad.lo.cc.u64 %rd19013, %rd19039, %rd19176, %rd18973;
madc.hi.u64 %rd19014, %rd19039, %rd19176, 0;
add.cc.u64 %rd19013, %rd19013, %rd19008;
addc.u64 %rd19014, %rd19014, 0;

	// end inline asm
	// begin inline asm
	mad.lo.cc.u64 %rd19019, %rd19039, %rd19182, %rd18979;
madc.hi.u64 %rd19020, %rd19039, %rd19182, 0;
add.cc.u64 %rd19019, %rd19019, %rd19014;
addc.u64 %rd19020, %rd19020, 0;

	// end inline asm
	// begin inline asm
	mad.lo.cc.u64 %rd19025, %rd19039, %rd19188, %rd18985;
madc.hi.u64 %rd19026, %rd19039, %rd19188, 0;
add.cc.u64 %rd19025, %rd19025, %rd19020;
addc.u64 %rd19026, %rd19026, 0;

	// end inline asm
	// begin inline asm
	mad.lo.cc.u64 %rd19031, %rd19039, %rd19194, %rd18991;
madc.hi.u64 %rd19032, %rd19039, %rd19194, 0;
add.cc.u64 %rd19031, %rd19031, %rd19026;
addc.u64 %rd19032, %rd19032, 0;

	// end inline asm
	// begin inline asm
	mad.lo.cc.u64 %rd19037, %rd19039, %rd19200, %rd18997;
madc.hi.u64 %rd19038, %rd19039, %rd19200, 0;
add.cc.u64 %rd19037, %rd19037, %rd19032;
addc.u64 %rd19038, %rd19038, 0;

	// end inline asm
	// begin inline asm
	add.cc.u64 %rd19043, %rd19003, %rd19038;
addc.u64 %rd19044, 0, 0;

	// end inline asm
	add.s64 	%rd19085, %rd19004, %rd19044;
	// begin inline asm
	mad.lo.cc.u64 %rd19047, %rd49716, %rd49672, %rd19013;
madc.hi.u64 %rd19048, %rd49716, %rd49672, 0;
add.cc.u64 %rd19047, %rd19047, %rd19172;
addc.u64 %rd19048, %rd19048, 0;

	// end inline asm
	// begin inline asm
	mad.lo.cc.u64 %rd19053, %rd49717, %rd49672, %rd19019;
madc.hi.u64 %rd19054, %rd49717, %rd49672, 0;
add.cc.u64 %rd19053, %rd19053, %rd19048;
addc.u64 %rd19054, %rd19054, 0;

	// end inline asm
	// begin inline asm
	mad.lo.cc.u64 %rd19059, %rd49718, %rd49672, %rd19025;
madc.hi.u64 %rd19060, %rd49718, %rd49672, 0;
add.cc.u64 %rd19059, %rd19059, %rd19054;
addc.u64 %rd19060, %rd19060, 0;

	// end inline asm
	// begin inline asm
	mad.lo.cc.u64 %rd19065, %rd49719, %rd49672, %rd19031;
madc.hi.u64 %rd19066, %rd49719, %rd49672, 0;
add.cc.u64 %rd19065, %rd19065, %rd19060;
addc.u64 %rd19066, %rd19066, 0;

	// end inline asm
	// begin inline asm
	mad.lo.cc.u64 %rd19071, %rd49720, %rd49672, %rd19037;
madc.hi.u64 %rd19072, %rd49720, %rd49672, 0;
add.cc.u64 %rd19071, %rd19071, %rd19066;
addc.u64 %rd19072, %rd19072, 0;

	// end inline asm
	// begin inline asm
	mad.lo.cc.u64 %rd19077, %rd49721, %rd49672, %rd19043;
madc.hi.u64 %rd19078, %rd49721, %rd49672, 0;
add.cc.u64 %rd19077, %rd19077, %rd19072;
addc.u64 %rd19078, %rd19078, 0;

	// end inline asm
	// begin inline asm
	add.cc.u64 %rd19083, %rd19085, %rd19078;
addc.u64 %rd19084, 0, 0;

	// end inline asm
	mul.lo.s64 	%rd19119, %rd19047, -8506173809081122819;
	// begin inline asm
	mad.lo.cc.u64 %rd19087, %rd19119, %rd19170, %rd19047;
madc.hi.u64 %rd19088, %rd19119, %rd19170, 0;
add.cc.u64 %rd19087, %rd19087, %rd19172;
addc.u64 %rd19088, %rd19088, 0;

	// end inline asm
	// begin inline asm
	mad.lo.cc.u64 %rd19093, %rd19119, %rd19176, %rd19053;
madc.hi.u64 %rd19094, %rd19119, %rd19176, 0;
add.cc.u64 %rd19093, %rd19093, %rd19088;
addc.u64 %rd19094, %rd19094, 0;

	// end inline asm
	// begin inline asm
	mad.lo.cc.u64 %rd19099, %rd19119, %rd19182, %rd19059;
madc.hi.u64 %rd19100, %rd19119, %rd19182, 0;
add.cc.u64 %rd19099, %rd19099, %rd19094;
addc.u64 %rd19100, %rd19100, 0;

	// end inline asm
	// begin inline asm
	mad.lo.cc.u64 %rd19105, %rd19119, %rd19188, %rd19065;
madc.hi.u64 %rd19106, %rd19119, %rd19188, 0;
add.cc.u64 %rd19105, %rd19105, %rd19100;
addc.u64 %rd19106, %rd19106, 0;

	// end inline asm
	// begin inline asm
	mad.lo.cc.u64 %rd19111, %rd19119, %rd19194, %rd19071;
madc.hi.u64 %rd19112, %rd19119, %rd19194, 0;
add.cc.u64 %rd19111, %rd19111, %rd19106;
addc.u64 %rd19112, %rd19112, 0;

	// end inline asm
	// begin inline asm
	mad.lo.cc.u64 %rd19117, %rd19119, %rd19200, %rd19077;
madc.hi.u64 %rd19118, %rd19119, %rd19200, 0;
add.cc.u64 %rd19117, %rd19117, %rd19112;
addc.u64 %rd19118, %rd19118, 0;

	// end inline asm
	// begin inline asm
	add.cc.u64 %rd19123, %rd19083, %rd19118;
addc.u64 %rd19124, 0, 0;

	// end inline asm
	add.s64 	%rd19165, %rd19084, %rd19124;
	// begin inline asm
	mad.lo.cc.u64 %rd19127, %rd49716, %rd49673, %rd19093;
madc.hi.u64 %rd19128, %rd49716, %rd49673, 0;
add.cc.u64 %rd19127, %rd19127, %rd19172;
addc.u64 %rd19128, %rd19128, 0;

	// end inline asm
	// begin inline asm
	mad.lo.cc.u64 %rd19133, %rd49717, %rd49673, %rd19099;
madc.hi.u64 %rd19134, %rd49717, %rd49673, 0;
add.cc.u64 %rd19133, %rd19133, %rd19128;
addc.u64 %rd19134, %rd19134, 0;

	// end inline asm
	// begin inline asm
	mad.lo.cc.u64 %rd19139, %rd49718, %rd49673, %rd19105;
madc.hi.u64 %rd19140, %rd49718, %rd49673, 0;
add.cc.u64 %rd19139, %rd19139, %rd19134;
addc.u64 %rd19140, %rd19140, 0;

	// end inline asm
	// begin inline asm
	mad.lo.cc.u64 %rd19145, %rd49719, %rd49673, %rd19111;
madc.hi.u64 %rd19146, %rd49719, %rd49673, 0;
add.cc.u64 %rd19145, %rd19145, %rd19140;
addc.u64 %rd19146, %rd19146, 0;

	// end inline asm
	// begin inline asm
	mad.lo.cc.u64 %rd19151, %rd49720, %rd49673, %rd19117;
madc.hi.u64 %rd19152, %rd49720, %rd49673, 0;
add.cc.u64 %rd19151, %rd19151, %rd19146;
addc.u64 %rd19152, %rd19152, 0;

	// end inline asm
	// begin inline asm
	mad.lo.cc.u64 %rd19157, %rd49721, %rd49673, %rd19123;
madc.hi.u64 %rd19158, %rd49721, %rd49673, 0;
add.cc.u64 %rd19157, %rd19157, %rd19152;
addc.u64 %rd19158, %rd19158, 0;

	// end inline asm
	// begin inline asm
	add.cc.u64 %rd19163, %rd19165, %rd19158;
addc.u64 %rd19164, 0, 0;

	// end inline asm
	mul.lo.s64 	%rd19199, %rd19127, -8506173809081122819;
	// begin inline asm
	mad.lo.cc.u64 %rd19167, %rd19199, %rd19170, %rd19127;
madc.hi.u64 %rd19168, %rd19199, %rd19170, 0;
add.cc.u64 %rd19167, %rd19167, %rd19172;
addc.u64 %rd19168, %rd19168, 0;

	// end inline asm
	// begin inline asm
	mad.lo.cc.u64 %rd49722, %rd19199, %rd19176, %rd19133;
madc.hi.u64 %rd19174, %rd19199, %rd19176, 0;
add.cc.u64 %rd49722, %rd49722, %rd19168;
addc.u64 %rd19174, %rd19174, 0;

	// end inline asm
	// begin inline asm
	mad.lo.cc.u64 %rd49723, %rd19199, %rd19182, %rd19139;
madc.hi.u64 %rd19180, %rd19199, %rd19182, 0;
add.cc.u64 %rd49723, %rd49723, %rd19174;
addc.u64 %rd19180, %rd19180, 0;

	// end inline asm
	// begin inline asm
	mad.lo.cc.u64 %rd19219, %rd19199, %rd19188, %rd19145;
madc.hi.u64 %rd19186, %rd19199, %rd19188, 0;
add.cc.u64 %rd19219, %rd19219, %rd19180;
addc.u64 %rd19186, %rd19186, 0;

	// end inline asm
	// begin inline asm
	mad.lo.cc.u64 %rd19220, %rd19199, %rd19194, %rd19151;
madc.hi.u64 %rd19192, %rd19199, %rd19194, 0;
add.cc.u64 %rd19220, %rd19220, %rd19186;
addc.u64 %rd19192, %rd19192, 0;

	// end inline asm
	// begin inline asm
	mad.lo.cc.u64 %rd19221, %rd19199, %rd19200, %rd19157;
madc.hi.u64 %rd19198, %rd19199, %rd19200, 0;
add.cc.u64 %rd19221, %rd19221, %rd19192;
addc.u64 %rd19198, %rd19198, 0;

	// end inline asm
	// begin inline asm
	add.cc.u64 %rd19222, %rd19163, %rd19198;
addc.u64 %rd19204, 0, 0;

	// end inline asm
	setp.gt.u64 	%p848, %rd19222, 1873798617647539866;
	@%p848 bra 	$L__BB2_991;
	setp.eq.s64 	%p849, %rd19222, 1873798617647539866;
	mov.u64 	%rd49724, %rd19219;
	mov.u64 	%rd49725, %rd19220;
	mov.u64 	%rd49726, %rd19221;
	mov.u64 	%rd49727, %rd19222;
	@%p849 bra 	$L__BB2_983;
	bra.uni 	$L__BB2_992;
$L__BB2_983:
	setp.gt.u64 	%p850, %rd19221, 5412103778470702295;
	@%p850 bra 	$L__BB2_991;
	setp.ne.s64 	%p851, %rd19221, 5412103778470702295;
	mov.b64 	%rd49727, 1873798617647539866;
	mov.u64 	%rd49724, %rd19219;
	mov.u64 	%rd49725, %rd19220;
	mov.u64 	%rd49726, %rd19221;
	@%p851 bra 	$L__BB2_992;
	setp.gt.u64 	%p852, %rd19220, 7239337960414712511;
	@%p852 bra 	$L__BB2_991;
	setp.ne.s64 	%p853, %rd19220, 7239337960414712511;
	mov.b64 	%rd49726, 5412103778470702295;
	mov.u64 	%rd49724, %rd19219;
	mov.u64 	%rd49725, %rd19220;
	@%p853 bra 	$L__BB2_992;
	setp.gt.u64 	%p854, %rd19219, 7435674573564081700;
	@%p854 bra 	$L__BB2_991;
	setp.ne.s64 	%p855, %rd19219, 7435674573564081700;
	mov.b64 	%rd49725, 7239337960414712511;
	mov.u64 	%rd49724, %rd19219;
	@%p855 bra 	$L__BB2_992;
	setp.gt.u64 	%p856, %rd49723, 2210141511517208575;
	@%p856 bra 	$L__BB2_991;
	setp.ne.s64 	%p857, %rd49723, 2210141511517208575;
	setp.lt.u64 	%p858, %rd49722, -5044313057631688021;
	or.pred  	%p859, %p857, %p858;
	mov.b64 	%rd49724, 7435674573564081700;
	@%p859 bra 	$L__BB2_992;
$L__BB2_991:
	mov.b64 	%rd19223, -5044313057631688021;
	mov.b64 	%rd19224, 2210141511517208575;
	mov.b64 	%rd19225, 7435674573564081700;
	mov.b64 	%rd19226, 7239337960414712511;
	mov.b64 	%rd19227, 5412103778470702295;
	mov.b64 	%rd19228, 1873798617647539866;
	// begin inline asm
	sub.cc.u64 %rd49722, %rd49722, %rd19223;
subc.cc.u64 %rd49723, %rd49723, %rd19224;
subc.cc.u64 %rd19219, %rd19219, %rd19225;
subc.cc.u64 %rd19220, %rd19220, %rd19226;
subc.cc.u64 %rd19221, %rd19221, %rd19227;
subc.u64 %rd19222, %rd19222, %rd19228;

	// end inline asm
	mov.u64 	%rd49724, %rd19219;
	mov.u64 	%rd49725, %rd19220;
	mov.u64 	%rd49726, %rd19221;
	mov.u64 	%rd49727, %rd19222;
$L__BB2_992:
	mov.u64 	%rd49759, %rd49723;
	mov.u64 	%rd49761, %rd49725;
	mov.u64 	%rd49763, %rd49727;
	mov.u64 	%rd49758, %rd49722;
	mov.u64 	%rd49760, %rd49724;
	mov.u64 	%rd49762, %rd49726;
	// begin inline asm
	sub.cc.u64 %rd49758, %rd49758, %rd49710;
subc.cc.u64 %rd49759, %rd49759, %rd49711;
subc.cc.u64 %rd49760, %rd49760, %rd49712;
subc.cc.u64 %rd49761, %rd49761, %rd49713;
subc.cc.u64 %rd49762, %rd49762, %rd49714;
subc.u64 %rd49763, %rd49763, %rd49715;

	// end inline asm
	setp.gt.u64 	%p860, %rd49727, %rd49715;
	@%p860 bra 	$L__BB2_1003;
	setp.ge.u64 	%p861, %rd49727, %rd49715;
	@%p861 bra 	$L__BB2_994;
	bra.uni 	$L__BB2_1002;
$L__BB2_994:
	setp.gt.u64 	%p862, %rd49726, %rd49714;
	@%p862 bra 	$L__BB2_1003;
	setp.lt.u64 	%p863, %rd49726, %rd49714;
	@%p863 bra 	$L__BB2_1002;
	setp.gt.u64 	%p864, %rd49725, %rd49713;
	@%p864 bra 	$L__BB2_1003;
	setp.lt.u64 	%p865, %rd49725, %rd49713;
	@%p865 bra 	$L__BB2_1002;
	setp.gt.u64 	%p866, %rd49724, %rd49712;
	@%p866 bra 	$L__BB2_1003;
	setp.lt.u64 	%p867, %rd49724, %rd49712;
	@%p867 bra 	$L__BB2_1002;
	setp.gt.u64 	%p868, %rd49723, %rd49711;
	@%p868 bra 	$L__BB2_1003;
	setp.lt.u64 	%p869, %rd49723, %rd49711;
	setp.lt.u64 	%p870, %rd49722, %rd49710;
	or.pred  	%p871, %p869, %p870;
	@%p871 bra 	$L__BB2_1002;
	bra.uni 	$L__BB2_1003;
$L__BB2_1002:
	mov.b64 	%rd19259, -5044313057631688021;
	mov.b64 	%rd19260, 2210141511517208575;
	mov.b64 	%rd19261, 7435674573564081700;
	mov.b64 	%rd19262, 7239337960414712511;
	mov.b64 	%rd19263, 5412103778470702295;
	mov.b64 	%rd19264, 1873798617647539866;
	// begin inline asm
	add.cc.u64 %rd49758, %rd49758, %rd19259;
addc.cc.u64 %rd49759, %rd49759, %rd19260;
addc.cc.u64 %rd49760, %rd49760, %rd19261;
addc.cc.u64 %rd49761, %rd49761, %rd19262;
addc.cc.u64 %rd49762, %rd49762, %rd19263;
addc.u64 %rd49763, %rd49763, %rd19264;

	// end inline asm
$L__BB2_1003:
	// begin inline asm
	add.cc.u64 %rd49734, %rd49734, %rd49632;
addc.cc.u64 %rd49735, %rd49735, %rd49633;
addc.cc.u64 %rd19273, %rd19273, %rd49634;
addc.cc.u64 %rd19274, %rd19274, %rd49635;
addc.cc.u64 %rd19275, %rd19275, %rd49636;
addc.u64 %rd19276, %rd19276, %rd49637;

	// end inline asm
	setp.gt.u64 	%p872, %rd19276, 1873798617647539866;
	@%p872 bra 	$L__BB2_1013;
	setp.eq.s64 	%p873, %rd19276, 1873798617647539866;
	mov.u64 	%rd49736, %rd19273;
	mov.u64 	%rd49737, %rd19274;
	mov.u64 	%rd49738, %rd19275;
	mov.u64 	%rd49739, %rd19276;
	@%p873 bra 	$L__BB2_1005;
	bra.uni 	$L__BB2_1014;
$L__BB2_1005:
	setp.gt.u64 	%p874, %rd19275, 5412103778470702295;
	@%p874 bra 	$L__BB2_1013;
	setp.ne.s64 	%p875, %rd19275, 5412103778470702295;
	mov.b64 	%rd49739, 1873798617647539866;
	mov.u64 	%rd49736, %rd19273;
	mov.u64 	%rd49737, %rd19274;
	mov.u64 	%rd49738, %rd19275;
	@%p875 bra 	$L__BB2_1014;
	setp.gt.u64 	%p876, %rd19274, 7239337960414712511;
	@%p876 bra 	$L__BB2_1013;
	setp.ne.s64 	%p877, %rd19274, 7239337960414712511;
	mov.b64 	%rd49738, 5412103778470702295;
	mov.u64 	%rd49736, %rd19273;
	mov.u64 	%rd49737, %rd19274;
	@%p877 bra 	$L__BB2_1014;
	setp.gt.u64 	%p878, %rd19273, 7435674573564081700;
	@%p878 bra 	$L__BB2_1013;
	setp.ne.s64 	%p879, %rd19273, 7435674573564081700;
	mov.b64 	%rd49737, 7239337960414712511;
	mov.u64 	%rd49736, %rd19273;
	@%p879 bra 	$L__BB2_1014;
	setp.gt.u64 	%p880, %rd49735, 2210141511517208575;
	@%p880 bra 	$L__BB2_1013;
	setp.ne.s64 	%p881, %rd49735, 2210141511517208575;
	setp.lt.u64 	%p882, %rd49734, -5044313057631688021;
	or.pred  	%p883, %p881, %p882;
	mov.b64 	%rd49736, 7435674573564081700;
	@%p883 bra 	$L__BB2_1014;
$L__BB2_1013:
	mov.b64 	%rd19305, -5044313057631688021;
	mov.b64 	%rd19306, 2210141511517208575;
	mov.b64 	%rd19307, 7435674573564081700;
	mov.b64 	%rd19308, 7239337960414712511;
	mov.b64 	%rd19309, 5412103778470702295;
	mov.b64 	%rd19310, 1873798617647539866;
	// begin inline asm
	sub.cc.u64 %rd49734, %rd49734, %rd19305;
subc.cc.u64 %rd49735, %rd49735, %rd19306;
subc.cc.u64 %rd19273, %rd19273, %rd19307;
subc.cc.u64 %rd19274, %rd19274, %rd19308;
subc.cc.u64 %rd19275, %rd19275, %rd19309;
subc.u64 %rd19276, %rd19276, %rd19310;

	// end inline asm
	mov.u64 	%rd49736, %rd19273;
	mov.u64 	%rd49737, %rd19274;
	mov.u64 	%rd49738, %rd19275;
	mov.u64 	%rd49739, %rd19276;
$L__BB2_1014:
	mov.b64 	%rd19762, 0;
	// begin inline asm
	mad.lo.cc.u64 %rd19317, %rd49734, %rd49734, %rd19762;
madc.hi.u64 %rd19318, %rd49734, %rd49734, 0;
add.cc.u64 %rd19317, %rd19317, %rd19762;
addc.u64 %rd19318, %rd19318, 0;

	// end inline asm
	// begin inline asm
	mad.lo.cc.u64 %rd19323, %rd49735, %rd49734, %rd19762;
madc.hi.u64 %rd19324, %rd49735, %rd49734, 0;
add.cc.u64 %rd19323, %rd19323, %rd19318;
addc.u64 %rd19324, %rd19324, 0;

	// end inline asm
	// begin inline asm
	mad.lo.cc.u64 %rd19329, %rd49736, %rd49734, %rd19762;
madc.hi.u64 %rd19330, %rd49736, %rd49734, 0;
add.cc.u64 %rd19329, %rd19329, %rd19324;
addc.u64 %rd19330, %rd19330, 0;

	// end inline asm
	// begin inline asm
	mad.lo.cc.u64 %rd19335, %rd49737, %rd49734, %rd19762;
madc.hi.u64 %rd19336, %rd49737, %rd49734, 0;
add.cc.u64 %rd19335, %rd19335, %rd19330;
addc.u64 %rd19336, %rd19336, 0;

	// end inline asm
	// begin inline asm
	mad.lo.cc.u64 %rd19341, %rd49738, %rd49734, %rd19762;
madc.hi.u64 %rd19342, %rd49738, %rd49734, 0;
add.cc.u64 %rd19341, %rd19341, %rd19336;
addc.u64 %rd19342, %rd19342, 0;

	// end inline asm
	// begin inline asm
	mad.lo.cc.u64 %rd19347, %rd49739, %rd49734, %rd19762;
madc.hi.u64 %rd19348, %rd49739, %rd49734, 0;
add.cc.u64 %rd19347, %rd19347, %rd19342;
addc.u64 %rd19348, %rd19348, 0;

	// end inline asm
	// begin inline asm
	add.cc.u64 %rd19353, %rd19762, %rd19348;
addc.u64 %rd19354, 0, 0;

	// end inline asm
	mul.lo.s64 	%rd19389, %rd19317, -8506173809081122819;
	mov.b64 	%rd19760, -5044313057631688021;
	// begin inline asm
	mad.lo.cc.u64 %rd19357, %rd19389, %rd19760, %rd19317;
madc.hi.u64 %rd19358, %rd19389, %rd19760, 0;
add.cc.u64 %rd19357, %rd19357, %rd19762;
addc.u64 %rd19358, %rd19358, 0;

	// end inline asm
	mov.b64 	%rd19766, 2210141511517208575;
	// begin inline asm
	mad.lo.cc.u64 %rd19363, %rd19389, %rd19766, %rd19323;
madc.hi.u64 %rd19364, %rd19389, %rd19766, 0;
add.cc.u64 %rd19363, %rd19363, %rd19358;
addc.u64 %rd19364, %rd19364, 0;

	// end inline asm
	mov.b64 	%rd19772, 7435674573564081700;
	// begin inline asm
	mad.lo.cc.u64 %rd19369, %rd19389, %rd19772, %rd19329;
madc.hi.u64 %rd19370, %rd19389, %rd19772, 0;
add.cc.u64 %rd19369, %rd19369, %rd19364;
addc.u64 %rd19370, %rd19370, 0;

	// end inline asm
	mov.b64 	%rd19778, 7239337960414712511;
	// begin inline asm
	mad.lo.cc.u64 %rd19375, %rd19389, %rd19778, %rd19335;
madc.hi.u64 %rd19376, %rd19389, %rd19778, 0;
add.cc.u64 %rd19375, %rd19375, %rd19370;
addc.u64 %rd19376, %rd19376, 0;

	// end inline asm
	mov.b64 	%rd19784, 5412103778470702295;
	// begin inline asm
	mad.lo.cc.u64 %rd19381, %rd19389, %rd19784, %rd19341;
madc.hi.u64 %rd19382, %rd19389, %rd19784, 0;
add.cc.u64 %rd19381, %rd19381, %rd19376;
addc.u64 %rd19382, %rd19382, 0;

	// end inline asm
	mov.b64 	%rd19790, 1873798617647539866;
	// begin inline asm
	mad.lo.cc.u64 %rd19387, %rd19389, %rd19790, %rd19347;
madc.hi.u64 %rd19388, %rd19389, %rd19790, 0;
add.cc.u64 %rd19387, %rd19387, %rd19382;
addc.u64 %rd19388, %rd19388, 0;

	// end inline asm
	// begin inline asm
	add.cc.u64 %rd19393, %rd19353, %rd19388;
addc.u64 %rd19394, 0, 0;

	// end inline asm
	add.s64 	%rd19435, %rd19354, %rd19394;
	// begin inline asm
	mad.lo.cc.u64 %rd19397, %rd49734, %rd49735, %rd19363;
madc.hi.u64 %rd19398, %rd49734, %rd49735, 0;
add.cc.u64 %rd19397, %rd19397, %rd19762;
addc.u64 %rd19398, %rd19398, 0;

	// end inline asm
	// begin inline asm
	mad.lo.cc.u64 %rd19403, %rd49735, %rd49735, %rd19369;
madc.hi.u64 %rd19404, %rd49735, %rd49735, 0;
add.cc.u64 %rd19403, %rd19403, %rd19398;
addc.u64 %rd19404, %rd19404, 0;

	// end inline asm
	// begin inline asm
	mad.lo.cc.u64 %rd19409, %rd49736, %rd49735, %rd19375;
madc.hi.u64 %rd19410, %rd49736, %rd49735, 0;
add.cc.u64 %rd19409, %rd19409, %rd19404;
addc.u64 %rd19410, %rd19410, 0;

	// end inline asm
	// begin inline asm
	mad.lo.cc.u64 %rd19415, %rd49737, %rd49735, %rd19381;
madc.hi.u64 %rd19416, %rd49737, %rd49735, 0;
add.cc.u64 %rd19415, %rd19415, %rd19410;
addc.u64 %rd19416, %rd19416, 0;

	// end inline asm
	// begin inline asm
	mad.lo.cc.u64 %rd19421, %rd49738, %rd49735, %rd19387;
madc.hi.u64 %rd19422, %rd49738, %rd49735, 0;
add.cc.u64 %rd19421, %rd19421, %rd19416;
addc.u64 %rd19422, %rd19422, 0;

	// end inline asm
	// begin inline asm
	mad.lo.cc.u64 %rd19427, %rd49739, %rd49735, %rd19393;
madc.hi.u64 %rd19428, %rd49739, %rd49735, 0;
add.cc.u64 %rd19427, %rd19427, %rd19422;
addc.u64 %rd19428, %rd19428, 0;

	// end inline asm
	// begin inline asm
	add.cc.u64 %rd19433, %rd19435, %rd19428;
addc.u64 %rd19434, 0, 0;

	// end inline asm
	mul.lo.s64 	%rd19469, %rd19397, -8506173809081122819;
	// begin inline asm
	mad.lo.cc.u64 %rd19437, %rd19469, %rd19760, %rd19397;
madc.hi.u64 %rd19438, %rd19469, %rd19760, 0;
add.cc.u64 %rd19437, %rd19437, %rd19762;
addc.u64 %rd19438, %rd19438, 0;

	// end inline asm
	// begin inline asm
	mad.lo.cc.u64 %rd19443, %rd19469, %rd19766, %rd19403;
madc.hi.u64 %rd19444, %rd19469, %rd19766, 0;
add.cc.u64 %rd19443, %rd19443, %rd19438;
addc.u64 %rd19444, %rd19444, 0;

	// end inline asm
	// begin inline asm
	mad.lo.cc.u64 %rd19449, %rd19469, %rd19772, %rd19409;
madc.hi.u64 %rd19450, %rd19469, %rd19772, 0;
add.cc.u64 %rd19449, %rd19449, %rd19444;
addc.u64 %rd19450, %rd19450, 0;

	// end inline asm
	// begin inline asm
	mad.lo.cc.u64 %rd19455, %rd19469, %rd19778, %rd19415;
madc.hi.u64 %rd19456, %rd19469, %rd19778, 0;
add.cc.u64 %rd19455, %rd19455, %rd19450;
addc.u64 %rd19456, %rd19456, 0;

	// end inline asm
	// begin inline asm
	mad.lo.cc.u64 %rd19461, %rd19469, %rd19784, %rd19421;
madc.hi.u64 %rd19462, %rd19469, %rd19784, 0;
add.cc.u64 %rd19461, %rd19461, %rd19456;
addc.u64 %rd19462, %rd19462, 0;

	// end inline asm
	// begin inline asm
	mad.lo.cc.u64 %rd19467, %rd19469, %rd19790, %rd19427;
madc.hi.u64 %rd19468, %rd19469, %rd19790, 0;
add.cc.u64 %rd19467, %rd19467, %rd19462;
addc.u64 %rd19468, %rd19468, 0;

	// end inline asm
	// begin inline asm
	add.cc.u64 %rd19473, %rd19433, %rd19468;
addc.u64 %rd19474, 0, 0;

	// end inline asm
	add.s64 	%rd19515, %rd19434, %rd19474;
	// begin inline asm
	mad.lo.cc.u64 %rd19477, %rd49734, %rd49736, %rd19443;
madc.hi.u64 %rd19478, %rd49734, %rd49736, 0;
add.cc.u64 %rd19477, %rd19477, %rd19762;
addc.u64 %rd19478, %rd19478, 0;

	// end inline asm
	// begin inline asm
	mad.lo.cc.u64 %rd19483, %rd49735, %rd49736, %rd19449;
madc.hi.u64 %rd19484, %rd49735, %rd49736, 0;
add.cc.u64 %rd19483, %rd19483, %rd19478;
addc.u64 %rd19484, %rd19484, 0;

	// end inline asm
	// begin inline asm
	mad.lo.cc.u64 %rd19489, %rd49736, %rd49736, %rd19455;
madc.hi.u64 %rd19490, %rd49736, %rd49736, 0;
add.cc.u64 %rd19489, %rd19489, %rd19484;
addc.u64 %rd19490, %rd19490, 0;

	// end inline asm
	// begin inline asm
	mad.lo.cc.u64 %rd19495, %rd49737, %rd49736, %rd19461;
madc.hi.u64 %rd19496, %rd49737, %rd49736, 0;
add.cc.u64 %rd19495, %rd19495, %rd19490;
addc.u64 %rd19496, %rd19496, 0;

	// end inline asm
	// begin inline asm
	mad.lo.cc.u64 %rd19501, %rd49738, %rd49736, %rd19467;
madc.hi.u64 %rd19502, %rd49738, %rd49736, 0;
add.cc.u64 %rd19501, %rd19501, %rd19496;
addc.u64 %rd19502, %rd19502, 0;

	// end inline asm
	// begin inline asm
	mad.lo.cc.u64 %rd19507, %rd49739, %rd49736, %rd19473;
madc.hi.u64 %rd19508, %rd49739, %rd49736, 0;
add.cc.u64 %rd19507, %rd19507, %rd19502;
addc.u64 %rd19508, %rd19508, 0;

	// end inline asm
	// begin inline asm
	add.cc.u64 %rd19513, %rd19515, %rd19508;
addc.u64 %rd19514, 0, 0;

	// end inline asm
	mul.lo.s64 	%rd19549, %rd19477, -8506173809081122819;
	// begin inline asm
	mad.lo.cc.u64 %rd19517, %rd19549, %rd19760, %rd19477;
madc.hi.u64 %rd19518, %rd19549, %rd19760, 0;
add.cc.u64 %rd19517, %rd19517, %rd19762;
addc.u64 %rd19518, %rd19518, 0;

	// end inline asm
	// begin inline asm
	mad.lo.cc.u64 %rd19523, %rd19549, %rd19766, %rd19483;
madc.hi.u64 %rd19524, %rd19549, %rd19766, 0;
add.cc.u64 %rd19523, %rd19523, %rd19518;
addc.u64 %rd19524, %rd19524, 0;

	// end inline asm
	// begin inline asm
	mad.lo.cc.u64 %rd19529, %rd19549, %rd19772, %rd19489;
madc.hi.u64 %rd19530, %rd19549, %rd19772, 0;
add.cc.u64 %rd19529, %rd19529, %rd19524;
addc.u64 %rd19530, %rd19530, 0;

	// end inline asm
	// begin inline asm
	mad.lo.cc.u64 %rd19535, %rd19549, %rd19778, %rd19495;
madc.hi.u64 %rd19536, %rd19549, %rd19778, 0;
add.cc.u64 %rd19535, %rd19535, %rd19530;
addc.u64 %rd19536, %rd19536, 0;

	// end inline asm
	// begin inline asm
	mad.lo.cc.u64 %rd19541, %rd19549, %rd19784, %rd19501;
madc.hi.u64 %rd19542, %rd19549, %rd19784, 0;
add.cc.u64 %rd19541, %rd19541, %rd19536;
addc.u64 %rd19542, %rd19542, 0;

	// end inline asm
	// begin inline asm
	mad.lo.cc.u64 %rd19547, %rd19549, %rd19790, %rd19507;
madc.hi.u64 %rd19548, %rd19549, %rd19790, 0;
add.cc.u64 %rd19547, %rd19547, %rd19542;
addc.u64 %rd19548, %rd19548, 0;

	// end inline asm
	// begin inline asm
	add.cc.u64 %rd19553, %rd19513, %rd19548;
addc.u64 %rd19554, 0, 0;

	// end inline asm
	add.s64 	%rd19595, %rd19514, %rd19554;
	// begin inline asm
	mad.lo.cc.u64 %rd19557, %rd49734, %rd49737, %rd19523;
madc.hi.u64 %rd19558, %rd49734, %rd49737, 0;
add.cc.u64 %rd19557, %rd19557, %rd19762;
addc.u64 %rd19558, %rd19558, 0;

	// end inline asm
	// begin inline asm
	mad.lo.cc.u64 %rd19563, %rd49735, %rd49737, %rd19529;
madc.hi.u64 %rd19564, %rd49735, %rd49737, 0;
add.cc.u64 %rd19563, %rd19563, %rd19558;
addc.u64 %rd19564, %rd19564, 0;

	// end inline asm
	// begin inline asm
	mad.lo.cc.u64 %rd19569, %rd49736, %rd49737, %rd19535;
madc.hi.u64 %rd19570, %rd49736, %rd49737, 0;
add.cc.u64 %rd19569, %rd19569, %rd19564;
addc.u64 %rd19570, %rd19570, 0;

	// end inline asm
	// begin inline asm
	mad.lo.cc.u64 %rd19575, %rd49737, %rd49737, %rd19541;
madc.hi.u64 %rd19576, %rd49737, %rd49737, 0;
add.cc.u64 %rd19575, %rd19575, %rd19570;
addc.u64 %rd19576, %rd19576, 0;

	// end inline asm
	// begin inline asm
	mad.lo.cc.u64 %rd19581, %rd49738, %rd49737, %rd19547;
madc.hi.u64 %rd19582, %rd49738, %rd49737, 0;
add.cc.u64 %rd19581, %rd19581, %rd19576;
addc.u64 %rd19582, %rd19582, 0;

	// end inline asm
	// begin inline asm
	mad.lo.cc.u64 %rd19587, %rd49739, %rd49737, %rd19553;
madc.hi.u64 %rd19588, %rd49739, %rd49737, 0;
add.cc.u64 %rd19587, %rd19587, %rd19582;
addc.u64 %rd19588, %rd19588, 0;

	// end inline asm
	// begin inline asm
	add.cc.u64 %rd19593, %rd19595, %rd19588;
addc.u64 %rd19594, 0, 0;

	// end inline asm
	mul.lo.s64 	%rd19629, %rd19557, -8506173809081122819;
	// begin inline asm
	mad.lo.cc.u64 %rd19597, %rd19629, %rd19760, %rd19557;
madc.hi.u64 %rd19598, %rd19629, %rd19760, 0;
add.cc.u64 %rd19597, %rd19597, %rd19762;
addc.u64 %rd19598, %rd19598, 0;

	// end inline asm
	// begin inline asm
	mad.lo.cc.u64 %rd19603, %rd19629, %rd19766, %rd19563;
madc.hi.u64 %rd19604, %rd19629, %rd19766, 0;
add.cc.u64 %rd19603, %rd19603, %rd19598;
addc.u64 %rd19604, %rd19604, 0;

	// end inline asm
	// begin inline asm
	mad.lo.cc.u64 %rd19609, %rd19629, %rd19772, %rd19569;
madc.hi.u64 %rd19610, %rd19629, %rd19772, 0;
add.cc.u64 %rd19609, %rd19609, %rd19604;
addc.u64 %rd19610, %rd19610, 0;

	// end inline asm
	// begin inline asm
	mad.lo.cc.u64 %rd19615, %rd19629, %rd19778, %rd19575;
madc.hi.u64 %rd19616, %rd19629, %rd19778, 0;
add.cc.u64 %rd19615, %rd19615, %rd19610;
addc.u64 %rd19616, %rd19616, 0;

	// end inline asm
	// begin inline asm
	mad.lo.cc.u64 %rd19621, %rd19629, %rd19784, %rd19581;
madc.hi.u64 %rd19622, %rd19629, %rd19784, 0;
add.cc.u64 %rd19621, %rd19621, %rd19616;
addc.u64 %rd19622, %rd19622, 0;

	// end inline asm
	// begin inline asm
	mad.lo.cc.u64 %rd19627, %rd19629, %rd19790, %rd19587;
madc.hi.u64 %rd19628, %rd19629, %rd19790, 0;
add.cc.u64 %rd19627, %rd19627, %rd19622;
addc.u64 %rd19628, %rd19628, 0;

	// end inline asm
	// begin inline asm
	add.cc.u64 %rd19633, %rd19593, %rd19628;
addc.u64 %rd19634, 0, 0;

	// end inline asm
	add.s64 	%rd19675, %rd19594, %rd19634;
	// begin inline asm
	mad.lo.cc.u64 %rd19637, %rd49734, %rd49738, %rd19603;
madc.hi.u64 %rd19638, %rd49734, %rd49738, 0;
add.cc.u64 %rd19637, %rd19637, %rd19762;
addc.u64 %rd19638, %rd19638, 0;

	// end inline asm
	// begin inline asm
	mad.lo.cc.u64 %rd19643, %rd49735, %rd49738, %rd19609;
madc.hi.u64 %rd19644, %rd49735, %rd49738, 0;
add.cc.u64 %rd19643, %rd19643, %rd19638;
addc.u64 %rd19644, %rd19644, 0;

	// end inline asm
	// begin inline asm
	mad.lo.cc.u64 %rd19649, %rd49736, %rd49738, %rd19615;
madc.hi.u64 %rd19650, %rd49736, %rd49738, 0;
add.cc.u64 %rd19649, %rd19649, %rd19644;
addc.u64 %rd19650, %rd19650, 0;

	// end inline asm
	// begin inline asm
	mad.lo.cc.u64 %rd19655, %rd49737, %rd49738, %rd19621;
madc.hi.u64 %rd19656, %rd49737, %rd49738, 0;
add.cc.u64 %rd19655, %rd19655, %rd19650;
addc.u64 %rd19656, %rd19656, 0;

	// end inline asm
	// begin inline asm
	mad.lo.cc.u64 %rd19661, %rd49738, %rd49738, %rd19627;
madc.hi.u64 %rd19662, %rd49738, %rd49738, 0;
add.cc.u64 %rd19661, %rd19661, %rd19656;
addc.u64 %rd19662, %rd19662, 0;

	// end inline asm
	// begin inline asm
	mad.lo.cc.u64 %rd19667, %rd49739, %rd49738, %rd19633;
madc.hi.u64 %rd19668, %rd49739, %rd49738, 0;
add.cc.u64 %rd19667, %rd19667, %rd19662;
addc.u64 %rd19668, %rd19668, 0;

	// end inline asm
	// begin inline asm
	add.cc.u64 %rd19673, %rd19675, %rd19668;
addc.u64 %rd19674, 0, 0;

	// end inline asm
	mul.lo.s64 	%rd19709, %rd19637, -8506173809081122819;
	// begin inline asm
	mad.lo.cc.u64 %rd19677, %rd19709, %rd19760, %rd19637;
madc.hi.u64 %rd19678, %rd19709, %rd19760, 0;
add.cc.u64 %rd19677, %rd19677, %rd19762;
addc.u64 %rd19678, %rd19678, 0;

	// end inline asm
	// begin inline asm
	mad.lo.cc.u64 %rd19683, %rd19709, %rd19766, %rd19643;
madc.hi.u64 %rd19684, %rd19709, %rd19766, 0;
add.cc.u64 %rd19683, %rd19683, %rd19678;
addc.u64 %rd19684, %rd19684, 0;

	// end inline asm
	// begin inline asm
	mad.lo.cc.u64 %rd19689, %rd19709, %rd19772, %rd19649;
madc.hi.u64 %rd19690, %rd19709, %rd19772, 0;
add.cc.u64 %rd19689, %rd19689, %rd19684;
addc.u64 %rd19690, %rd19690, 0;

	// end inline asm
	// begin inline asm
	mad.lo.cc.u64 %rd19695, %rd19709, %rd19778, %rd19655;
madc.hi.u64 %rd19696, %rd19709, %rd19778, 0;
add.cc.u64 %rd19695, %rd19695, %rd19690;
addc.u64 %rd19696, %rd19696, 0;

	// end inline asm
	// begin inline asm
	mad.lo.cc.u64 %rd19701, %rd19709, %rd19784, %rd19661;
madc.hi.u64 %rd19702, %rd19709, %rd19784, 0;
add.cc.u64 %rd19701, %rd19701, %rd19696;
addc.u64 %rd19702, %rd19702, 0;

	// end inline asm
	// begin inline asm
	mad.lo.cc.u64 %rd19707, %rd19709, %rd19790, %rd19667;
madc.hi.u64 %rd19708, %rd19709, %rd19790, 0;
add.cc.u64 %rd19707, %rd19707, %rd19702;
addc.u64 %rd19708, %rd19708, 0;

	// end inline asm
	// begin inline asm
	add.cc.u64 %rd19713, %rd19673, %rd19708;
addc.u64 %rd19714, 0, 0;

	// end inline asm
	add.s64 	%rd19755, %rd19674, %rd19714;
	// begin inline asm
	mad.lo.cc.u64 %rd19717, %rd49734, %rd49739, %rd19683;
madc.hi.u64 %rd19718, %rd49734, %rd49739, 0;
add.cc.u64 %rd19717, %rd19717, %rd19762;
addc.u64 %rd19718, %rd19718, 0;

	// end inline asm
	// begin inline asm
	mad.lo.cc.u64 %rd19723, %rd49735, %rd49739, %rd19689;
madc.hi.u64 %rd19724, %rd49735, %rd49739, 0;
add.cc.u64 %rd19723, %rd19723, %rd19718;
addc.u64 %rd19724, %rd19724, 0;

	// end inline asm
	// begin inline asm
	mad.lo.cc.u64 %rd19729, %rd49736, %rd49739, %rd19695;
madc.hi.u64 %rd19730, %rd49736, %rd49739, 0;
add.cc.u64 %rd19729, %rd19729, %rd19724;
addc.u64 %rd19730, %rd19730, 0;

	// end inline asm
	// begin inline asm
	mad.lo.cc.u64 %rd19735, %rd49737, %rd49739, %rd19701;
madc.hi.u64 %rd19736, %rd49737, %rd49739, 0;
add.cc.u64 %rd19735, %rd19735, %rd19730;
addc.u64 %rd19736, %rd19736, 0;

	// end inline asm
	// begin inline asm
	mad.lo.cc.u64 %rd19741, %rd49738, %rd49739, %rd19707;
madc.hi.u64 %rd19742, %rd49738, %rd49739, 0;
add.cc.u64 %rd19741, %rd19741, %rd19736;
addc.u64 %rd19742, %rd19742, 0;

	// end inline asm
	// begin inline asm
	mad.lo.cc.u64 %rd19747, %rd49739, %rd49739, %rd19713;
madc.hi.u64 %rd19748, %rd49739, %rd49739, 0;
add.cc.u64 %rd19747, %rd19747, %rd19742;
addc.u64 %rd19748, %rd19748, 0;

	// end inline asm
	// begin inline asm
	add.cc.u64 %rd19753, %rd19755, %rd19748;
addc.u64 %rd19754, 0, 0;

	// end inline asm
	mul.lo.s64 	%rd19789, %rd19717, -8506173809081122819;
	// begin inline asm
	mad.lo.cc.u64 %rd19757, %rd19789, %rd19760, %rd19717;
madc.hi.u64 %rd19758, %rd19789, %rd19760, 0;
add.cc.u64 %rd19757, %rd19757, %rd19762;
addc.u64 %rd19758, %rd19758, 0;

	// end inline asm
	// begin inline asm
	mad.lo.cc.u64 %rd49740, %rd19789, %rd19766, %rd19723;
madc.hi.u64 %rd19764, %rd19789, %rd19766, 0;
add.cc.u64 %rd49740, %rd49740, %rd19758;
addc.u64 %rd19764, %rd19764, 0;

	// end inline asm
	// begin inline asm
	mad.lo.cc.u64 %rd49741, %rd19789, %rd19772, %rd19729;
madc.hi.u64 %rd19770, %rd19789, %rd19772, 0;
add.cc.u64 %rd49741, %rd49741, %rd19764;
addc.u64 %rd19770, %rd19770, 0;

	// end inline asm
	// begin inline asm
	mad.lo.cc.u64 %rd19809, %rd19789, %rd19778, %rd19735;
madc.hi.u64 %rd19776, %rd19789, %rd19778, 0;
add.cc.u64 %rd19809, %rd19809, %rd19770;
addc.u64 %rd19776, %rd19776, 0;

	// end inline asm
	// begin inline asm
	mad.lo.cc.u64 %rd19810, %rd19789, %rd19784, %rd19741;
madc.hi.u64 %rd19782, %rd19789, %rd19784, 0;
add.cc.u64 %rd19810, %rd19810, %rd19776;
addc.u64 %rd19782, %rd19782, 0;

	// end inline asm
	// begin inline asm
	mad.lo.cc.u64 %rd19811, %rd19789, %rd19790, %rd19747;
madc.hi.u64 %rd19788, %rd19789, %rd19790, 0;
add.cc.u64 %rd19811, %rd19811, %rd19782;
addc.u64 %rd19788, %rd19788, 0;

	// end inline asm
	// begin inline asm
	add.cc.u64 %rd19812, %rd19753, %rd19788;
addc.u64 %rd19794, 0, 0;

	// end inline asm
	setp.gt.u64 	%p884, %rd19812, 1873798617647539866;
	@%p884 bra 	$L__BB2_1024;
	setp.eq.s64 	%p885, %rd19812, 1873798617647539866;
	mov.u64 	%rd49742, %rd19809;
	mov.u64 	%rd49743, %rd19810;
	mov.u64 	%rd49744, %rd19811;
	mov.u64 	%rd49745, %rd19812;
	@%p885 bra 	$L__BB2_1016;
	bra.uni 	$L__BB2_1025;
$L__BB2_1016:
	setp.gt.u64 	%p886, %rd19811, 5412103778470702295;
	@%p886 bra 	$L__BB2_1024;
	setp.ne.s64 	%p887, %rd19811, 5412103778470702295;
	mov.b64 	%rd49745, 1873798617647539866;
	mov.u64 	%rd49742, %rd19809;
	mov.u64 	%rd49743, %rd19810;
	mov.u64 	%rd49744, %rd19811;
	@%p887 bra 	$L__BB2_1025;
	setp.gt.u64 	%p888, %rd19810, 7239337960414712511;
	@%p888 bra 	$L__BB2_1024;
	setp.ne.s64 	%p889, %rd19810, 7239337960414712511;
	mov.b64 	%rd49744, 5412103778470702295;
	mov.u64 	%rd49742, %rd19809;
	mov.u64 	%rd49743, %rd19810;
	@%p889 bra 	$L__BB2_1025;
	setp.gt.u64 	%p890, %rd19809, 7435674573564081700;
	@%p890 bra 	$L__BB2_1024;
	setp.ne.s64 	%p891, %rd19809, 7435674573564081700;
	mov.b64 	%rd49743, 7239337960414712511;
	mov.u64 	%rd49742, %rd19809;
	@%p891 bra 	$L__BB2_1025;
	setp.gt.u64 	%p892, %rd49741, 2210141511517208575;
	@%p892 bra 	$L__BB2_1024;
	setp.ne.s64 	%p893, %rd49741, 2210141511517208575;
	setp.lt.u64 	%p894, %rd49740, -5044313057631688021;
	or.pred  	%p895, %p893, %p894;
	mov.b64 	%rd49742, 7435674573564081700;
	@%p895 bra 	$L__BB2_1025;
$L__BB2_1024:
	mov.b64 	%rd19813, -5044313057631688021;
	mov.b64 	%rd19814, 2210141511517208575;
	mov.b64 	%rd19815, 7435674573564081700;
	mov.b64 	%rd19816, 7239337960414712511;
	mov.b64 	%rd19817, 5412103778470702295;
	mov.b64 	%rd19818, 1873798617647539866;
	// begin inline asm
	sub.cc.u64 %rd49740, %rd49740, %rd19813;
subc.cc.u64 %rd49741, %rd49741, %rd19814;
subc.cc.u64 %rd19809, %rd19809, %rd19815;
subc.cc.u64 %rd19810, %rd19810, %rd19816;
subc.cc.u64 %rd19811, %rd19811, %rd19817;
subc.u64 %rd19812, %rd19812, %rd19818;

	// end inline asm
	mov.u64 	%rd49742, %rd19809;
	mov.u64 	%rd49743, %rd19810;
	mov.u64 	%rd49744, %rd19811;
	mov.u64 	%rd49745, %rd19812;
$L__BB2_1025:
	mov.u64 	%rd49748, %rd49742;
	mov.u64 	%rd49750, %rd49744;
	mov.u64 	%rd49747, %rd49741;
	mov.u64 	%rd49749, %rd49743;
	mov.u64 	%rd49751, %rd49745;
	mov.u64 	%rd49746, %rd49740;
	// begin inline asm
	sub.cc.u64 %rd49746, %rd49746, %rd49488;
subc.cc.u64 %rd49747, %rd49747, %rd49489;
subc.cc.u64 %rd49748, %rd49748, %rd49490;
subc.cc.u64 %rd49749, %rd49749, %rd49491;
subc.cc.u64 %rd49750, %rd49750, %rd49492;
subc.u64 %rd49751, %rd49751, %rd49493;

	// end inline asm
	setp.gt.u64 	%p896, %rd49745, %rd49493;
	@%p896 bra 	$L__BB2_1036;
	setp.ge.u64 	%p897, %rd49745, %rd49493;
	@%p897 bra 	$L__BB2_1027;
	bra.uni 	$L__BB2_1035;
$L__BB2_1027:
	setp.gt.u64 	%p898, %rd49744, %rd49492;
	@%p898 bra 	$L__BB2_1036;
	setp.lt.u64 	%p899, %rd49744, %rd49492;
	@%p899 bra 	$L__BB2_1035;
	setp.gt.u64 	%p900, %rd49743, %rd49491;
	@%p900 bra 	$L__BB2_1036;
	setp.lt.u64 	%p901, %rd49743, %rd49491;
	@%p901 bra 	$L__BB2_1035;
	setp.gt.u64 	%p902, %rd49742, %rd49490;
	@%p902 bra 	$L__BB2_1036;
	setp.lt.u64 	%p903, %rd49742, %rd49490;
	@%p903 bra 	$L__BB2_1035;
	setp.gt.u64 	%p904, %rd49741, %rd49489;
	@%p904 bra 	$L__BB2_1036;
	setp.lt.u64 	%p905, %rd49741, %rd49489;
	setp.lt.u64 	%p906, %rd49740, %rd49488;
	or.pred  	%p907, %p905, %p906;
	@%p907 bra 	$L__BB2_1035;
	bra.uni 	$L__BB2_1036;
$L__BB2_1035:
	mov.b64 	%rd19849, -5044313057631688021;
	mov.b64 	%rd19850, 2210141511517208575;
	mov.b64 	%rd19851, 7435674573564081700;
	mov.b64 	%rd19852, 7239337960414712511;
	mov.b64 	%rd19853, 5412103778470702295;
	mov.b64 	%rd19854, 1873798617647539866;
	// begin inline asm
	add.cc.u64 %rd49746, %rd49746, %rd19849;
addc.cc.u64 %rd49747, %rd49747, %rd19850;
addc.cc.u64 %rd49748, %rd49748, %rd19851;
addc.cc.u64 %rd49749, %rd49749, %rd19852;
addc.cc.u64 %rd49750, %rd49750, %rd19853;
addc.u64 %rd49751, %rd49751, %rd19854;

	// end inline asm
$L__BB2_1036:
	mov.u64 	%rd49769, %rd49751;
	mov.u64 	%rd49764, %rd49746;
	mov.u64 	%rd49766, %rd49748;
	mov.u64 	%rd49768, %rd49750;
	mov.u64 	%rd49765, %rd49747;
	mov.u64 	%rd49767, %rd49749;
	// begin inline asm
	sub.cc.u64 %rd49764, %rd49764, %rd49638;
subc.cc.u64 %rd49765, %rd49765, %rd49639;
subc.cc.u64 %rd49766, %rd49766, %rd49640;
subc.cc.u64 %rd49767, %rd49767, %rd49641;
subc.cc.u64 %rd49768, %rd49768, %rd49642;
subc.u64 %rd49769, %rd49769, %rd49643;

	// end inline asm
	setp.gt.u64 	%p908, %rd49751, %rd49643;
	@%p908 bra 	$L__BB2_1047;
	setp.ge.u64 	%p909, %rd49751, %rd49643;
	@%p909 bra 	$L__BB2_1038;
	bra.uni 	$L__BB2_1046;
$L__BB2_1038:
	setp.gt.u64 	%p910, %rd49750, %rd49642;
	@%p910 bra 	$L__BB2_1047;
	setp.lt.u64 	%p911, %rd49750, %rd49642;
	@%p911 bra 	$L__BB2_1046;
	setp.gt.u64 	%p912, %rd49749, %rd49641;
	@%p912 bra 	$L__BB2_1047;
	setp.lt.u64 	%p913, %rd49749, %rd49641;
	@%p913 bra 	$L__BB2_1046;
	setp.gt.u64 	%p914, %rd49748, %rd49640;
	@%p914 bra 	$L__BB2_1047;
	setp.lt.u64 	%p915, %rd49748, %rd49640;
	@%p915 bra 	$L__BB2_1046;
	setp.gt.u64 	%p916, %rd49747, %rd49639;
	@%p916 bra 	$L__BB2_1047;
	setp.lt.u64 	%p917, %rd49747, %rd49639;
	setp.lt.u64 	%p918, %rd49746, %rd49638;
	or.pred  	%p919, %p917, %p918;
	@%p919 bra 	$L__BB2_1046;
	bra.uni 	$L__BB2_1047;
$L__BB2_1046:
	mov.b64 	%rd19885, -5044313057631688021;
	mov.b64 	%rd19886, 2210141511517208575;
	mov.b64 	%rd19887, 7435674573564081700;
	mov.b64 	%rd19888, 7239337960414712511;
	mov.b64 	%rd19889, 5412103778470702295;
	mov.b64 	%rd19890, 1873798617647539866;
	// begin inline asm
	add.cc.u64 %rd49764, %rd49764, %rd19885;
addc.cc.u64 %rd49765, %rd49765, %rd19886;
addc.cc.u64 %rd49766, %rd49766, %rd19887;
addc.cc.u64 %rd49767, %rd49767, %rd19888;
addc.cc.u64 %rd49768, %rd49768, %rd19889;
addc.u64 %rd49769, %rd49769, %rd19890;

	// end inline asm
$L__BB2_1047:
	add.s32 	%r609, %r1035, -1;
	mul.wide.u32 	%rd23929, %r609, 144;
	add.s64 	%rd23930, %rd1, %rd23929;
	st.global.u64 	[%rd23930], %rd49752;
	st.global.u64 	[%rd23930+8], %rd49753;
	st.global.u64 	[%rd23930+16], %rd49754;
	st.global.u64 	[%rd23930+24], %rd49755;
	st.global.u64 	[%rd23930+32], %rd49756;
	st.global.u64 	[%rd23930+40], %rd49757;
	st.global.u64 	[%rd23930+48], %rd49758;
	st.global.u64 	[%rd23930+56], %rd49759;
	st.global.u64 	[%rd23930+64], %rd49760;
	st.global.u64 	[%rd23930+72], %rd49761;
	st.global.u64 	[%rd23930+80], %rd49762;
	st.global.u64 	[%rd23930+88], %rd49763;
	st.global.u64 	[%rd23930+96], %rd49764;
	st.global.u64 	[%rd23930+104], %rd49765;
	st.global.u64 	[%rd23930+112], %rd49766;
	st.global.u64 	[%rd23930+120], %rd49767;
	st.global.u64 	[%rd23930+128], %rd49768;
	st.global.u64 	[%rd23930+136], %rd49769;
$L__BB2_1048:
	add.s32 	%r1028, %r1028, 1;
	setp.lt.u32 	%p1172, %r1028, %r16;
	@%p1172 bra 	$L__BB2_15;
$L__BB2_1049:
	ld.param.u32 	%r1022, [g1_bellman_multiexp_param_7];
	setp.eq.s32 	%p1173, %r1022, 0;
	mov.b64 	%rd50407, 8505329371266088957;
	mov.b64 	%rd50408, -1444529529945325566;
	mov.b64 	%rd50409, 6865905132761471162;
	mov.b64 	%rd50410, 8632934651105793861;
	mov.b64 	%rd50411, 6631298214892334189;
	mov.b64 	%rd50412, 1582556514881692819;
	mov.b64 	%rd50418, 0;
	mov.u64 	%rd50417, %rd50418;
	mov.u64 	%rd50416, %rd50418;
	mov.u64 	%rd50415, %rd50418;
	mov.u64 	%rd50414, %rd50418;
	mov.u64 	%rd50413, %rd50418;
	mov.u64 	%rd50406, %rd50418;
	mov.u64 	%rd50405, %rd50418;
	mov.u64 	%rd50404, %rd50418;
	mov.u64 	%rd50403, %rd50418;
	mov.u64 	%rd50402, %rd50418;
	mov.u64 	%rd50401, %rd50418;
	@%p1173 bra 	$L__BB2_2160;
	ld.param.u32 	%r1023, [g1_bellman_multiexp_param_7];
	ld.param.u64 	%rd49203, [g1_bellman_multiexp_param_1];
	mov.b32 	%r610, -1;
	shl.b32 	%r611, %r610, %r1023;
	not.b32 	%r612, %r611;
	mov.u32 	%r613, %ctaid.x;
	mov.u32 	%r614, %ntid.x;
	mov.u32 	%r615, %tid.x;
	mad.lo.s32 	%r616, %r613, %r614, %r615;
	mul.lo.s32 	%r617, %r616, %r612;
	sub.s32 	%r618, -2, %r611;
	neg.s32 	%r1036, %r611;
	mul.wide.u32 	%rd23945, %r617, 144;
	mul.wide.u32 	%rd23946, %r618, 144;
	add.s64 	%rd23947, %rd23945, %rd23946;
	cvta.to.global.u64 	%rd23948, %rd49203;
	add.s64 	%rd23949, %rd23947, %rd23948;
	add.s64 	%rd49770, %rd23949, 72;
	mov.b64 	%rd50106, 1582556514881692819;
	mov.b64 	%rd50105, 6631298214892334189;
	mov.b64 	%rd50104, 8632934651105793861;
	mov.b64 	%rd50103, 6865905132761471162;
	mov.b64 	%rd50102, -1444529529945325566;
	mov.b64 	%rd50101, 8505329371266088957;
	mov.b64 	%rd50095, 0;
	mov.u64 	%rd50096, %rd50095;
	mov.u64 	%rd50097, %rd50095;
	mov.u64 	%rd50098, %rd50095;
	mov.u64 	%rd50099, %rd50095;
	mov.u64 	%rd50100, %rd50095;
	mov.u64 	%rd50107, %rd50095;
	mov.u64 	%rd50108, %rd50095;
	mov.u64 	%rd50109, %rd50095;
	mov.u64 	%rd50110, %rd50095;
	mov.u64 	%rd50111, %rd50095;
	mov.u64 	%rd50112, %rd50095;
	mov.u64 	%rd50401, %rd50095;
	mov.u64 	%rd50402, %rd50095;
	mov.u64 	%rd50403, %rd50095;
	mov.u64 	%rd50404, %rd50095;
	mov.u64 	%rd50405, %rd50095;
	mov.u64 	%rd50406, %rd50095;
	mov.u64 	%rd50407, %rd50101;
	mov.u64 	%rd50408, %rd50102;
	mov.u64 	%rd50409, %rd50103;
	mov.u64 	%rd50410, %rd50104;
	mov.u64 	%rd50411, %rd50105;
	mov.u64 	%rd50412, %rd50106;
	mov.u64 	%rd50413, %rd50095;
	mov.u64 	%rd50414, %rd50095;
	mov.u64 	%rd50415, %rd50095;
	mov.u64 	%rd50416, %rd50095;
	mov.u64 	%rd50417, %rd50095;
	mov.u64 	%rd50418, %rd50095;
$L__BB2_1051:
	mov.u64 	%rd44037, %rd50418;
	mov.u64 	%rd44036, %rd50417;
	mov.u64 	%rd44035, %rd50416;
	mov.u64 	%rd44034, %rd50415;
	mov.u64 	%rd50378, %rd50414;
	mov.u64 	%rd50377, %rd50413;
	mov.u64 	%rd1775, %rd50412;
	mov.u64 	%rd1774, %rd50411;
	mov.u64 	%rd1773, %rd50410;
	mov.u64 	%rd1772, %rd50409;
	mov.u64 	%rd1771, %rd50408;
	mov.u64 	%rd1770, %rd50407;
	mov.u64 	%rd46723, %rd50406;
	mov.u64 	%rd46722, %rd50405;
	mov.u64 	%rd46721, %rd50404;
	mov.u64 	%rd46720, %rd50403;
	mov.u64 	%rd50180, %rd50402;
	mov.u64 	%rd50179, %rd50401;
	mov.u64 	%rd31413, %rd50112;
	mov.u64 	%rd31412, %rd50111;
	mov.u64 	%rd31411, %rd50110;
	mov.u64 	%rd31410, %rd50109;
	mov.u64 	%rd50072, %rd50108;
	mov.u64 	%rd50071, %rd50107;
	mov.u64 	%rd1757, %rd50106;
	mov.u64 	%rd1756, %rd50105;
	mov.u64 	%rd1755, %rd50104;
	mov.u64 	%rd1754, %rd50103;
	mov.u64 	%rd1753, %rd50102;
	mov.u64 	%rd1752, %rd50101;
	mov.u64 	%rd34099, %rd50100;
	mov.u64 	%rd34098, %rd50099;
	mov.u64 	%rd34097, %rd50098;
	mov.u64 	%rd34096, %rd50097;
	mov.u64 	%rd49874, %rd50096;
	mov.u64 	%rd49873, %rd50095;
	mov.u32 	%r40, %r1036;
	ld.global.u64 	%rd1782, [%rd49770+64];
	ld.global.u64 	%rd1783, [%rd49770+56];
	ld.global.u64 	%rd1784, [%rd49770+48];
	ld.global.u64 	%rd1785, [%rd49770+40];
	ld.global.u64 	%rd1786, [%rd49770+32];
	ld.global.u64 	%rd1787, [%rd49770+24];
	ld.global.u64 	%rd1788, [%rd49770+16];
	ld.global.u64 	%rd1789, [%rd49770+8];
	ld.global.u64 	%rd1790, [%rd49770];
	ld.global.u64 	%rd1791, [%rd49770+-8];
	ld.global.u64 	%rd1792, [%rd49770+-16];
	ld.global.u64 	%rd1793, [%rd49770+-24];
	ld.global.u64 	%rd1794, [%rd49770+-32];
	ld.global.u64 	%rd1795, [%rd49770+-40];
	ld.global.u64 	%rd1796, [%rd49770+-48];
	ld.global.u64 	%rd1797, [%rd49770+-56];
	ld.global.u64 	%rd1798, [%rd49770+-64];
	ld.global.u64 	%rd1799, [%rd49770+-72];
	or.b64  	%rd23950, %rd50071, %rd50072;
	or.b64  	%rd23951, %rd23950, %rd31410;
	or.b64  	%rd23952, %rd23951, %rd31411;
	or.b64  	%rd23953, %rd23952, %rd31412;
	or.b64  	%rd23954, %rd23953, %rd31413;
	setp.eq.s64 	%p1174, %rd23954, 0;
	mov.u64 	%rd50095, %rd1799;
	mov.u64 	%rd50096, %rd1798;
	mov.u64 	%rd50097, %rd1797;
	mov.u64 	%rd50098, %rd1796;
	mov.u64 	%rd50099, %rd1795;
	mov.u64 	%rd50100, %rd1794;
	mov.u64 	%rd50101, %rd1793;
	mov.u64 	%rd50102, %rd1792;
	mov.u64 	%rd50103, %rd1791;
	mov.u64 	%rd50104, %rd1790;
	mov.u64 	%rd50105, %rd1789;
	mov.u64 	%rd50106, %rd1788;
	mov.u64 	%rd50107, %rd1787;
	mov.u64 	%rd50108, %rd1786;
	mov.u64 	%rd50109, %rd1785;
	mov.u64 	%rd50110, %rd1784;
	mov.u64 	%rd50111, %rd1783;
	mov.u64 	%rd50112, %rd1782;
	@%p1174 bra 	$L__BB2_1605;
	or.b64  	%rd23955, %rd1787, %rd1786;
	or.b64  	%rd23956, %rd23955, %rd1785;
	or.b64  	%rd23957, %rd23956, %rd1784;
	or.b64  	%rd23958, %rd23957, %rd1783;
	or.b64  	%rd23959, %rd23958, %rd1782;
	setp.eq.s64 	%p1175, %rd23959, 0;
	mov.u64 	%rd50095, %rd49873;
	mov.u64 	%rd50096, %rd49874;
	mov.u64 	%rd50097, %rd34096;
	mov.u64 	%rd50098, %rd34097;
	mov.u64 	%rd50099, %rd34098;
	mov.u64 	%rd50100, %rd34099;
	mov.u64 	%rd50101, %rd1752;
	mov.u64 	%rd50102, %rd1753;
	mov.u64 	%rd50103, %rd1754;
	mov.u64 	%rd50104, %rd1755;
	mov.u64 	%rd50105, %rd1756;
	mov.u64 	%rd50106, %rd1757;
	mov.u64 	%rd50107, %rd50071;
	mov.u64 	%rd50108, %rd50072;
	mov.u64 	%rd50109, %rd31410;
	mov.u64 	%rd50110, %rd31411;
	mov.u64 	%rd50111, %rd31412;
	mov.u64 	%rd50112, %rd31413;
	@%p1175 bra 	$L__BB2_1605;
	mov.b64 	%rd24405, 0;
	// begin inline asm
	mad.lo.cc.u64 %rd23960, %rd50071, %rd50071, %rd24405;
madc.hi.u64 %rd23961, %rd50071, %rd50071, 0;
add.cc.u64 %rd23960, %rd23960, %rd24405;
addc.u64 %rd23961, %rd23961, 0;

	// end inline asm
	// begin inline asm
	mad.lo.cc.u64 %rd23966, %rd50072, %rd50071, %rd24405;
madc.hi.u64 %rd23967, %rd50072, %rd50071, 0;
add.cc.u64 %rd23966, %rd23966, %rd23961;
addc.u64 %rd23967, %rd23967, 0;

	// end inline asm
	// begin inline asm
	mad.lo.cc.u64 %rd23972, %rd31410, %rd50071, %rd24405;
madc.hi.u64 %rd23973, %rd31410, %rd50071, 0;
add.cc.u64 %rd23972, %rd23972, %rd23967;
addc.u64 %rd23973, %rd23973, 0;

	// end inline asm
	// begin inline asm
	mad.lo.cc.u64 %rd23978, %rd31411, %rd50071, %rd24405;
madc.hi.u64 %rd23979, %rd31411, %rd50071, 0;
add.cc.u64 %rd23978, %rd23978, %rd23973;
addc.u64 %rd23979, %rd23979, 0;

	// end inline asm
	// begin inline asm
	mad.lo.cc.u64 %rd23984, %rd31412, %rd50071, %rd24405;
madc.hi.u64 %rd23985, %rd31412, %rd50071, 0;
add.cc.u64 %rd23984, %rd23984, %rd23979;
addc.u64 %rd23985, %rd23985, 0;

	// end inline asm
	// begin inline asm
	mad.lo.cc.u64 %rd23990, %rd31413, %rd50071, %rd24405;
madc.hi.u64 %rd23991, %rd31413, %rd50071, 0;
add.cc.u64 %rd23990, %rd23990, %rd23985;
addc.u64 %rd23991, %rd23991, 0;

	// end inline asm
	// begin inline asm
	add.cc.u64 %rd23996, %rd24405, %rd23991;
addc.u64 %rd23997, 0, 0;

	// end inline asm
	mul.lo.s64 	%rd24032, %rd23960, -8506173809081122819;
	mov.b64 	%rd24403, -5044313057631688021;
	// begin inline asm
	mad.lo.cc.u64 %rd24000, %rd24032, %rd24403, %rd23960;
madc.hi.u64 %rd24001, %rd24032, %rd24403, 0;
add.cc.u64 %rd24000, %rd24000, %rd24405;
addc.u64 %rd24001, %rd24001, 0;

	// end inline asm
	mov.b64 	%rd24409, 2210141511517208575;
	// begin inline asm
	mad.lo.cc.u64 %rd24006, %rd24032, %rd24409, %rd23966;
madc.hi.u64 %rd24007, %rd24032, %rd24409, 0;
add.cc.u64 %rd24006, %rd24006, %rd24001;
addc.u64 %rd24007, %rd24007, 0;

	// end inline asm
	mov.b64 	%rd24415, 7435674573564081700;
	// begin inline asm
	mad.lo.cc.u64 %rd24012, %rd24032, %rd24415, %rd23972;
madc.hi.u64 %rd24013, %rd24032, %rd24415, 0;
add.cc.u64 %rd24012, %rd24012, %rd24007;
addc.u64 %rd24013, %rd24013, 0;

	// end inline asm
	mov.b64 	%rd24421, 7239337960414712511;
	// begin inline asm
	mad.lo.cc.u64 %rd24018, %rd24032, %rd24421, %rd23978;
madc.hi.u64 %rd24019, %rd24032, %rd24421, 0;
add.cc.u64 %rd24018, %rd24018, %rd24013;
addc.u64 %rd24019, %rd24019, 0;

	// end inline asm
	mov.b64 	%rd24427, 5412103778470702295;
	// begin inline asm
	mad.lo.cc.u64 %rd24024, %rd24032, %rd24427, %rd23984;
madc.hi.u64 %rd24025, %rd24032, %rd24427, 0;
add.cc.u64 %rd24024, %rd24024, %rd24019;
addc.u64 %rd24025, %rd24025, 0;

	// end inline asm
	mov.b64 	%rd24433, 1873798617647539866;
	// begin inline asm
	mad.lo.cc.u64 %rd24030, %rd24032, %rd24433, %rd23990;
madc.hi.u64 %rd24031, %rd24032, %rd24433, 0;
add.cc.u64 %rd24030, %rd24030, %rd24025;
addc.u64 %rd24031, %rd24031, 0;

	// end inline asm
	// begin inline asm
	add.cc.u64 %rd24036, %rd23996, %rd24031;
addc.u64 %rd24037, 0, 0;

	// end inline asm
	add.s64 	%rd24078, %rd23997, %rd24037;
	// begin inline asm
	mad.lo.cc.u64 %rd24040, %rd50071, %rd50072, %rd24006;
madc.hi.u64 %rd24041, %rd50071, %rd50072, 0;
add.cc.u64 %rd24040, %rd24040, %rd24405;
addc.u64 %rd24041, %rd24041, 0;

	// end inline asm
	// begin inline asm
	mad.lo.cc.u64 %rd24046, %rd50072, %rd50072, %rd24012;
madc.hi.u64 %rd24047, %rd50072, %rd50072, 0;
add.cc.u64 %rd24046, %rd24046, %rd24041;
addc.u64 %rd24047, %rd24047, 0;

	// end inline asm
	// begin inline asm
	mad.lo.cc.u64 %rd24052, %rd31410, %rd50072, %rd24018;
madc.hi.u64 %rd24053, %rd31410, %rd50072, 0;
add.cc.u64 %rd24052, %rd24052, %rd24047;
addc.u64 %rd24053, %rd24053, 0;

	// end inline asm
	// begin inline asm
	mad.lo.cc.u64 %rd24058, %rd31411, %rd50072, %rd24024;
madc.hi.u64 %rd24059, %rd31411, %rd50072, 0;
add.cc.u64 %rd24058, %rd24058, %rd24053;
addc.u64 %rd24059, %rd24059, 0;

	// end inline asm
	// begin inline asm
	mad.lo.cc.u64 %rd24064, %rd31412, %rd50072, %rd24030;
madc.hi.u64 %rd24065, %rd31412, %rd50072, 0;
add.cc.u64 %rd24064, %rd24064, %rd24059;
addc.u64 %rd24065, %rd24065, 0;

	// end inline asm
	// begin inline asm
	mad.lo.cc.u64 %rd24070, %rd31413, %rd50072, %rd24036;
madc.hi.u64 %rd24071, %rd31413, %rd50072, 0;
add.cc.u64 %rd24070, %rd24070, %rd24065;
addc.u64 %rd24071, %rd24071, 0;

	// end inline asm
	// begin inline asm
	add.cc.u64 %rd24076, %rd24078, %rd24071;
addc.u64 %rd24077, 0, 0;

	// end inline asm
	mul.lo.s64 	%rd24112, %rd24040, -8506173809081122819;
	// begin inline asm
	mad.lo.cc.u64 %rd24080, %rd24112, %rd24403, %rd24040;
madc.hi.u64 %rd24081, %rd24112, %rd24403, 0;
add.cc.u64 %rd24080, %rd24080, %rd24405;
addc.u64 %rd24081, %rd24081, 0;

	// end inline asm
	// begin inline asm
	mad.lo.cc.u64 %rd24086, %rd24112, %rd24409, %rd24046;
madc.hi.u64 %rd24087, %rd24112, %rd24409, 0;
add.cc.u64 %rd24086, %rd24086, %rd24081;
addc.u64 %rd24087, %rd24087, 0;

	// end inline asm
	// begin inline asm
	mad.lo.cc.u64 %rd24092, %rd24112, %rd24415, %rd24052;
madc.hi.u64 %rd24093, %rd24112, %rd24415, 0;
add.cc.u64 %rd24092, %rd24092, %rd24087;
addc.u64 %rd24093, %rd24093, 0;

	// end inline asm
	// begin inline asm
	mad.lo.cc.u64 %rd24098, %rd24112, %rd24421, %rd24058;
madc.hi.u64 %rd24099, %rd24112, %rd24421, 0;
add.cc.u64 %rd24098, %rd24098, %rd24093;
addc.u64 %rd24099, %rd24099, 0;

	// end inline asm
	// begin inline asm
	mad.lo.cc.u64 %rd24104, %rd24112, %rd24427, %rd24064;
madc.hi.u64 %rd24105, %rd24112, %rd24427, 0;
add.cc.u64 %rd24104, %rd24104, %rd24099;
addc.u64 %rd24105, %rd24105, 0;

	// end inline asm
	// begin inline asm
	mad.lo.cc.u64 %rd24110, %rd24112, %rd24433, %rd24070;
madc.hi.u64 %rd24111, %rd24112, %rd24433, 0;
add.cc.u64 %rd24110, %rd24110, %rd24105;
addc.u64 %rd24111, %rd24111, 0;

	// end inline asm
	// begin inline asm
	add.cc.u64 %rd24116, %rd24076, %rd24111;
addc.u64 %rd24117, 0, 0;

	// end inline asm
	add.s64 	%rd24158, %rd24077, %rd24117;
	// begin inline asm
	mad.lo.cc.u64 %rd24120, %rd50071, %rd31410, %rd24086;
madc.hi.u64 %rd24121, %rd50071, %rd31410, 0;
add.cc.u64 %rd24120, %rd24120, %rd24405;
addc.u64 %rd24121, %rd24121, 0;

	// end inline asm
	// begin inline asm
	mad.lo.cc.u64 %rd24126, %rd50072, %rd31410, %rd24092;
madc.hi.u64 %rd24127, %rd50072, %rd31410, 0;
add.cc.u64 %rd24126, %rd24126, %rd24121;
addc.u64 %rd24127, %rd24127, 0;

	// end inline asm
	// begin inline asm
	mad.lo.cc.u64 %rd24132, %rd31410, %rd31410, %rd24098;
madc.hi.u64 %rd24133, %rd31410, %rd31410, 0;
add.cc.u64 %rd24132, %rd24132, %rd24127;
addc.u64 %rd24133, %rd24133, 0;

	// end inline asm
	// begin inline asm
	mad.lo.cc.u64 %rd24138, %rd31411, %rd31410, %rd24104;
madc.hi.u64 %rd24139, %rd31411, %rd31410, 0;
add.cc.u64 %rd24138, %rd24138, %rd24133;
addc.u64 %rd24139, %rd24139, 0;

	// end inline asm
	// begin inline asm
	mad.lo.cc.u64 %rd24144, %rd31412, %rd31410, %rd24110;
madc.hi.u64 %rd24145, %rd31412, %rd31410, 0;
add.cc.u64 %rd24144, %rd24144, %rd24139;
addc.u64 %rd24145, %rd24145, 0;

	// end inline asm
	// begin inline asm
	mad.lo.cc.u64 %rd24150, %rd31413, %rd31410, %rd24116;
madc.hi.u64 %rd24151, %rd31413, %rd31410, 0;
add.cc.u64 %rd24150, %rd24150, %rd24145;
addc.u64 %rd24151, %rd24151, 0;

	// end inline asm
	// begin inline asm
	add.cc.u64 %rd24156, %rd24158, %rd24151;
addc.u64 %rd24157, 0, 0;

	// end inline asm
	mul.lo.s64 	%rd24192, %rd24120, -8506173809081122819;
	// begin inline asm
	mad.lo.cc.u64 %rd24160, %rd24192, %rd24403, %rd24120;
madc.hi.u64 %rd24161, %rd24192, %rd24403, 0;
add.cc.u64 %rd24160, %rd24160, %rd24405;
addc.u64 %rd24161, %rd24161, 0;

	// end inline asm
	// begin inline asm
	mad.lo.cc.u64 %rd24166, %rd24192, %rd24409, %rd24126;
madc.hi.u64 %rd24167, %rd24192, %rd24409, 0;
add.cc.u64 %rd24166, %rd24166, %rd24161;
addc.u64 %rd24167, %rd24167, 0;

	// end inline asm
	// begin inline asm
	mad.lo.cc.u64 %rd24172, %rd24192, %rd24415, %rd24132;
madc.hi.u64 %rd24173, %rd24192, %rd24415, 0;
add.cc.u64 %rd24172, %rd24172, %rd24167;
addc.u64 %rd24173, %rd24173, 0;

	// end inline asm
	// begin inline asm
	mad.lo.cc.u64 %rd24178, %rd24192, %rd24421, %rd24138;
madc.hi.u64 %rd24179, %rd24192, %rd24421, 0;
add.cc.u64 %rd24178, %rd24178, %rd24173;
addc.u64 %rd24179, %rd24179, 0;

	// end inline asm
	// begin inline asm
	mad.lo.cc.u64 %rd24184, %rd24192, %rd24427, %rd24144;
madc.hi.u64 %rd24185, %rd24192, %rd24427, 0;
add.cc.u64 %rd24184, %rd24184, %rd24179;
addc.u64 %rd24185, %rd24185, 0;

	// end inline asm
	// begin inline asm
	mad.lo.cc.u64 %rd24190, %rd24192, %rd24433, %rd24150;
madc.hi.u64 %rd24191, %rd24192, %rd24433, 0;
add.cc.u64 %rd24190, %rd24190, %rd24185;
addc.u64 %rd24191, %rd24191, 0;

	// end inline asm
	// begin inline asm
	add.cc.u64 %rd24196, %rd24156, %rd24191;
addc.u64 %rd24197, 0, 0;

	// end inline asm
	add.s64 	%rd24238, %rd24157, %rd24197;
	// begin inline asm
	mad.lo.cc.u64 %rd24200, %rd50071, %rd31411, %rd24166;
madc.hi.u64 %rd24201, %rd50071, %rd31411, 0;
add.cc.u64 %rd24200, %rd24200, %rd24405;
addc.u64 %rd24201, %rd24201, 0;

	// end inline asm
	// begin inline asm
	mad.lo.cc.u64 %rd24206, %rd50072, %rd31411, %rd24172;
madc.hi.u64 %rd24207, %rd50072, %rd31411, 0;
add.cc.u64 %rd24206, %rd24206, %rd24201;
addc.u64 %rd24207, %rd24207, 0;

	// end inline asm
	// begin inline asm
	mad.lo.cc.u64 %rd24212, %rd31410, %rd31411, %rd24178;
madc.hi.u64 %rd24213, %rd31410, %rd31411, 0;
add.cc.u64 %rd24212, %rd24212, %rd24207;
addc.u64 %rd24213, %rd24213, 0;

	// end inline asm
	// begin inline asm
	mad.lo.cc.u64 %rd24218, %rd31411, %rd31411, %rd24184;
madc.hi.u64 %rd24219, %rd31411, %rd31411, 0;
add.cc.u64 %rd24218, %rd24218, %rd24213;
addc.u64 %rd24219, %rd24219, 0;

	// end inline asm
	// begin inline asm
	mad.lo.cc.u64 %rd24224, %rd31412, %rd31411, %rd24190;
madc.hi.u64 %rd24225, %rd31412, %rd31411, 0;
add.cc.u64 %rd24224, %rd24224, %rd24219;
addc.u64 %rd24225, %rd24225, 0;

	// end inline asm
	// begin inline asm
	mad.lo.cc.u64 %rd24230, %rd31413, %rd31411, %rd24196;
madc.hi.u64 %rd24231, %rd31413, %rd31411, 0;
add.cc.u64 %rd24230, %rd24230, %rd24225;
addc.u64 %rd24231, %rd24231, 0;

	// end inline asm
	// begin inline asm
	add.cc.u64 %rd24236, %rd24238, %rd24231;
addc.u64 %rd24237, 0, 0;

	// end inline asm
	mul.lo.s64 	%rd24272, %rd24200, -8506173809081122819;
	// begin inline asm
	mad.lo.cc.u64 %rd24240, %rd24272, %rd24403, %rd24200;
madc.hi.u64 %rd24241, %rd24272, %rd24403, 0;
add.cc.u64 %rd24240, %rd24240, %rd24405;
addc.u64 %rd24241, %rd24241, 0;

	// end inline asm
	// begin inline asm
	mad.lo.cc.u64 %rd24246, %rd24272, %rd24409, %rd24206;
madc.hi.u64 %rd24247, %rd24272, %rd24409, 0;
add.cc.u64 %rd24246, %rd24246, %rd24241;
addc.u64 %rd24247, %rd24247, 0;

	// end inline asm
	// begin inline asm
	mad.lo.cc.u64 %rd24252, %rd24272, %rd24415, %rd24212;
madc.hi.u64 %rd24253, %rd24272, %rd24415, 0;
add.cc.u64 %rd24252, %rd24252, %rd24247;
addc.u64 %rd24253, %rd24253, 0;

	// end inline asm
	// begin inline asm
	mad.lo.cc.u64 %rd24258, %rd24272, %rd24421, %rd24218;
madc.hi.u64 %rd24259, %rd24272, %rd24421, 0;
add.cc.u64 %rd24258, %rd24258, %rd24253;
addc.u64 %rd24259, %rd24259, 0;

	// end inline asm
	// begin inline asm
	mad.lo.cc.u64 %rd24264, %rd24272, %rd24427, %rd24224;
madc.hi.u64 %rd24265, %rd24272, %rd24427, 0;
add.cc.u64 %rd24264, %rd24264, %rd24259;
addc.u64 %rd24265, %rd24265, 0;

	// end inline asm
	// begin inline asm
	mad.lo.cc.u64 %rd24270, %rd24272, %rd24433, %rd24230;
madc.hi.u64 %rd24271, %rd24272, %rd24433, 0;
add.cc.u64 %rd24270, %rd24270, %rd24265;
addc.u64 %rd24271, %rd24271, 0;

	// end inline asm
	// begin inline asm
	add.cc.u64 %rd24276, %rd24236, %rd24271;
addc.u64 %rd24277, 0, 0;

	// end inline asm
	add.s64 	%rd24318, %rd24237, %rd24277;
	// begin inline asm
	mad.lo.cc.u64 %rd24280, %rd50071, %rd31412, %rd24246;
madc.hi.u64 %rd24281, %rd50071, %rd31412, 0;
add.cc.u64 %rd24280, %rd24280, %rd24405;
addc.u64 %rd24281, %rd24281, 0;

	// end inline asm
	// begin inline asm
	mad.lo.cc.u64 %rd24286, %rd50072, %rd31412, %rd24252;
madc.hi.u64 %rd24287, %rd50072, %rd31412, 0;
add.cc.u64 %rd24286, %rd24286, %rd24281;
addc.u64 %rd24287, %rd24287, 0;

	// end inline asm
	// begin inline asm
	mad.lo.cc.u64 %rd24292, %rd31410, %rd31412, %rd24258;
madc.hi.u64 %rd24293, %rd31410, %rd31412, 0;
add.cc.u64 %rd24292, %rd24292, %rd24287;
addc.u64 %rd24293, %rd24293, 0;

	// end inline asm
	// begin inline asm
	mad.lo.cc.u64 %rd24298, %rd31411, %rd31412, %rd24264;
madc.hi.u64 %rd24299, %rd31411, %rd31412, 0;
add.cc.u64 %rd24298, %rd24298, %rd24293;
addc.u64 %rd24299, %rd24299, 0;

	// end inline asm
	// begin inline asm
	mad.lo.cc.u64 %rd24304, %rd31412, %rd31412, %rd24270;
madc.hi.u64 %rd24305, %rd31412, %rd31412, 0;
add.cc.u64 %rd24304, %rd24304, %rd24299;
addc.u64 %rd24305, %rd24305, 0;

	// end inline asm
	// begin inline asm
	mad.lo.cc.u64 %rd24310, %rd31413, %rd31412, %rd24276;
madc.hi.u64 %rd24311, %rd31413, %rd31412, 0;
add.cc.u64 %rd24310, %rd24310, %rd24305;
addc.u64 %rd24311, %rd24311, 0;

	// end inline asm
	// begin inline asm
	add.cc.u64 %rd24316, %rd24318, %rd24311;
addc.u64 %rd24317, 0, 0;

	// end inline asm
	mul.lo.s64 	%rd24352, %rd24280, -8506173809081122819;
	// begin inline asm
	mad.lo.cc.u64 %rd24320, %rd24352, %rd24403, %rd24280;
madc.hi.u64 %rd24321, %rd24352, %rd24403, 0;
add.cc.u64 %rd24320, %rd24320, %rd24405;
addc.u64 %rd24321, %rd24321, 0;

	// end inline asm
	// begin inline asm
	mad.lo.cc.u64 %rd24326, %rd24352, %rd24409, %rd24286;
madc.hi.u64 %rd24327, %rd24352, %rd24409, 0;
add.cc.u64 %rd24326, %rd24326, %rd24321;
addc.u64 %rd24327, %rd24327, 0;

	// end inline asm
	// begin inline asm
	mad.lo.cc.u64 %rd24332, %rd24352, %rd24415, %rd24292;
madc.hi.u64 %rd24333, %rd24352, %rd24415, 0;
add.cc.u64 %rd24332, %rd24332, %rd24327;
addc.u64 %rd24333, %rd24333, 0;

	// end inline asm
	// begin inline asm
	mad.lo.cc.u64 %rd24338, %rd24352, %rd24421, %rd24298;
madc.hi.u64 %rd24339, %rd24352, %rd24421, 0;
add.cc.u64 %rd24338, %rd24338, %rd24333;
addc.u64 %rd24339, %rd24339, 0;

	// end inline asm
	// begin inline asm
	mad.lo.cc.u64 %rd24344, %rd24352, %rd24427, %rd24304;
madc.hi.u64 %rd24345, %rd24352, %rd24427, 0;
add.cc.u64 %rd24344, %rd24344, %rd24339;
addc.u64 %rd24345, %rd24345, 0;

	// end inline asm
	// begin inline asm
	mad.lo.cc.u64 %rd24350, %rd24352, %rd24433, %rd24310;
madc.hi.u64 %rd24351, %rd24352, %rd24433, 0;
add.cc.u64 %rd24350, %rd24350, %rd24345;
addc.u64 %rd24351, %rd24351, 0;

	// end inline asm
	// begin inline asm
	add.cc.u64 %rd24356, %rd24316, %rd24351;
addc.u64 %rd24357, 0, 0;

	// end inline asm
	add.s64 	%rd24398, %rd24317, %rd24357;
	// begin inline asm
	mad.lo.cc.u64 %rd24360, %rd50071, %rd31413, %rd24326;
madc.hi.u64 %rd24361, %rd50071, %rd31413, 0;
add.cc.u64 %rd24360, %rd24360, %rd24405;
addc.u64 %rd24361, %rd24361, 0;

	// end inline asm
	// begin inline asm
	mad.lo.cc.u64 %rd24366, %rd50072, %rd31413, %rd24332;
madc.hi.u64 %rd24367, %rd50072, %rd31413, 0;
add.cc.u64 %rd24366, %rd24366, %rd24361;
addc.u64 %rd24367, %rd24367, 0;

	// end inline asm
	// begin inline asm
	mad.lo.cc.u64 %rd24372, %rd31410, %rd31413, %rd24338;
madc.hi.u64 %rd24373, %rd31410, %rd31413, 0;
add.cc.u64 %rd24372, %rd24372, %rd24367;
addc.u64 %rd24373, %rd24373, 0;

	// end inline asm
	// begin inline asm
	mad.lo.cc.u64 %rd24378, %rd31411, %rd31413, %rd24344;
madc.hi.u64 %rd24379, %rd31411, %rd31413, 0;
add.cc.u64 %rd24378, %rd24378, %rd24373;
addc.u64 %rd24379, %rd24379, 0;

	// end inline asm
	// begin inline asm
	mad.lo.cc.u64 %rd24384, %rd31412, %rd31413, %rd24350;
madc.hi.u64 %rd24385, %rd31412, %rd31413, 0;
add.cc.u64 %rd24384, %rd24384, %rd24379;
addc.u64 %rd24385, %rd24385, 0;

	// end inline asm
	// begin inline asm
	mad.lo.cc.u64 %rd24390, %rd31413, %rd31413, %rd24356;
madc.hi.u64 %rd24391, %rd31413, %rd31413, 0;
add.cc.u64 %rd24390, %rd24390, %rd24385;
addc.u64 %rd24391, %rd24391, 0;

	// end inline asm
	// begin inline asm
	add.cc.u64 %rd24396, %rd24398, %rd24391;
addc.u64 %rd24397, 0, 0;

	// end inline asm
	mul.lo.s64 	%rd24432, %rd24360, -8506173809081122819;
	// begin inline asm
	mad.lo.cc.u64 %rd24400, %rd24432, %rd24403, %rd24360;
madc.hi.u64 %rd24401, %rd24432, %rd24403, 0;
add.cc.u64 %rd24400, %rd24400, %rd24405;
addc.u64 %rd24401, %rd24401, 0;

	// end inline asm
	// begin inline asm
	mad.lo.cc.u64 %rd49807, %rd24432, %rd24409, %rd24366;
madc.hi.u64 %rd24407, %rd24432, %rd24409, 0;
add.cc.u64 %rd49807, %rd49807, %rd24401;
addc.u64 %rd24407, %rd24407, 0;

	// end inline asm
	// begin inline asm
	mad.lo.cc.u64 %rd49808, %rd24432, %rd24415, %rd24372;
madc.hi.u64 %rd24413, %rd24432, %rd24415, 0;
add.cc.u64 %rd49808, %rd49808, %rd24407;
addc.u64 %rd24413, %rd24413, 0;

	// end inline asm
	// begin inline asm
	mad.lo.cc.u64 %rd24452, %rd24432, %rd24421, %rd24378;
madc.hi.u64 %rd24419, %rd24432, %rd24421, 0;
add.cc.u64 %rd24452, %rd24452, %rd24413;
addc.u64 %rd24419, %rd24419, 0;

	// end inline asm
	// begin inline asm
	mad.lo.cc.u64 %rd24453, %rd24432, %rd24427, %rd24384;
madc.hi.u64 %rd24425, %rd24432, %rd24427, 0;
add.cc.u64 %rd24453, %rd24453, %rd24419;
addc.u64 %rd24425, %rd24425, 0;

	// end inline asm
	// begin inline asm
	mad.lo.cc.u64 %rd24454, %rd24432, %rd24433, %rd24390;
madc.hi.u64 %rd24431, %rd24432, %rd24433, 0;
add.cc.u64 %rd24454, %rd24454, %rd24425;
addc.u64 %rd24431, %rd24431, 0;

	// end inline asm
	// begin inline asm
	add.cc.u64 %rd24455, %rd24396, %rd24431;
addc.u64 %rd24437, 0, 0;

	// end inline asm
	setp.gt.u64 	%p1176, %rd24455, 1873798617647539866;
	@%p1176 bra 	$L__BB2_1063;
	setp.eq.s64 	%p1177, %rd24455, 1873798617647539866;
	mov.u64 	%rd49809, %rd24452;
	mov.u64 	%rd49810, %rd24453;
	mov.u64 	%rd49811, %rd24454;
	mov.u64 	%rd49812, %rd24455;
	@%p1177 bra 	$L__BB2_1055;
	bra.uni 	$L__BB2_1064;
$L__BB2_1055:
	setp.gt.u64 	%p1178, %rd24454, 5412103778470702295;
	@%p1178 bra 	$L__BB2_1063;
	setp.ne.s64 	%p1179, %rd24454, 5412103778470702295;
	mov.b64 	%rd49812, 1873798617647539866;
	mov.u64 	%rd49809, %rd24452;
	mov.u64 	%rd49810, %rd24453;
	mov.u64 	%rd49811, %rd24454;
	@%p1179 bra 	$L__BB2_1064;
	setp.gt.u64 	%p1180, %rd24453, 7239337960414712511;
	@%p1180 bra 	$L__BB2_1063;
	setp.ne.s64 	%p1181, %rd24453, 7239337960414712511;
	mov.b64 	%rd49811, 5412103778470702295;
	mov.u64 	%rd49809, %rd24452;
	mov.u64 	%rd49810, %rd24453;
	@%p1181 bra 	$L__BB2_1064;
	setp.gt.u64 	%p1182, %rd24452, 7435674573564081700;
	@%p1182 bra 	$L__BB2_1063;
	setp.ne.s64 	%p1183, %rd24452, 7435674573564081700;
	mov.b64 	%rd49810, 7239337960414712511;
	mov.u64 	%rd49809, %rd24452;
	@%p1183 bra 	$L__BB2_1064;
	setp.gt.u64 	%p1184, %rd49808, 2210141511517208575;
	@%p1184 bra 	$L__BB2_1063;
	setp.ne.s64 	%p1185, %rd49808, 2210141511517208575;
	setp.lt.u64 	%p1186, %rd49807, -5044313057631688021;
	or.pred  	%p1187, %p1185, %p1186;
	mov.b64 	%rd49809, 7435674573564081700;
	@%p1187 bra 	$L__BB2_1064;
$L__BB2_1063:
	mov.b64 	%rd24456, -5044313057631688021;
	mov.b64 	%rd24457, 2210141511517208575;
	mov.b64 	%rd24458, 7435674573564081700;
	mov.b64 	%rd24459, 7239337960414712511;
	mov.b64 	%rd24460, 5412103778470702295;
	mov.b64 	%rd24461, 1873798617647539866;
	// begin inline asm
	sub.cc.u64 %rd49807, %rd49807, %rd24456;
subc.cc.u64 %rd49808, %rd49808, %rd24457;
subc.cc.u64 %rd24452, %rd24452, %rd24458;
subc.cc.u64 %rd24453, %rd24453, %rd24459;
subc.cc.u64 %rd24454, %rd24454, %rd24460;
subc.u64 %rd24455, %rd24455, %rd24461;

	// end inline asm
	mov.u64 	%rd49809, %rd24452;
	mov.u64 	%rd49810, %rd24453;
	mov.u64 	%rd49811, %rd24454;
	mov.u64 	%rd49812, %rd24455;
$L__BB2_1064:
	mov.b64 	%rd24913, 0;
	// begin inline asm
	mad.lo.cc.u64 %rd24468, %rd1787, %rd1787, %rd24913;
madc.hi.u64 %rd24469, %rd1787, %rd1787, 0;
add.cc.u64 %rd24468, %rd24468, %rd24913;
addc.u64 %rd24469, %rd24469, 0;

	// end inline asm
	// begin inline asm
	mad.lo.cc.u64 %rd24474, %rd1786, %rd1787, %rd24913;
madc.hi.u64 %rd24475, %rd1786, %rd1787, 0;
add.cc.u64 %rd24474, %rd24474, %rd24469;
addc.u64 %rd24475, %rd24475, 0;

	// end inline asm
	// begin inline asm
	mad.lo.cc.u64 %rd24480, %rd1785, %rd1787, %rd24913;
madc.hi.u64 %rd24481, %rd1785, %rd1787, 0;
add.cc.u64 %rd24480, %rd24480, %rd24475;
addc.u64 %rd24481, %rd24481, 0;

	// end inline asm
	// begin inline asm
	mad.lo.cc.u64 %rd24486, %rd1784, %rd1787, %rd24913;
madc.hi.u64 %rd24487, %rd1784, %rd1787, 0;
add.cc.u64 %rd24486, %rd24486, %rd24481;
addc.u64 %rd24487, %rd24487, 0;

	// end inline asm
	// begin inline asm
	mad.lo.cc.u64 %rd24492, %rd1783, %rd1787, %rd24913;
madc.hi.u64 %rd24493, %rd1783, %rd1787, 0;
add.cc.u64 %rd24492, %rd24492, %rd24487;
addc.u64 %rd24493, %rd24493, 0;

	// end inline asm
	// begin inline asm
	mad.lo.cc.u64 %rd24498, %rd1782, %rd1787, %rd24913;
madc.hi.u64 %rd24499, %rd1782, %rd1787, 0;
add.cc.u64 %rd24498, %rd24498, %rd24493;
addc.u64 %rd24499, %rd24499, 0;

	// end inline asm
	// begin inline asm
	add.cc.u64 %rd24504, %rd24913, %rd24499;
addc.u64 %rd24505, 0, 0;

	// end inline asm
	mul.lo.s64 	%rd24540, %rd24468, -8506173809081122819;
	mov.b64 	%rd24911, -5044313057631688021;
	// begin inline asm
	mad.lo.cc.u64 %rd24508, %rd24540, %rd24911, %rd24468;
madc.hi.u64 %rd24509, %rd24540, %rd24911, 0;
add.cc.u64 %rd24508, %rd24508, %rd24913;
addc.u64 %rd24509, %rd24509, 0;

	// end inline asm
	mov.b64 	%rd24917, 2210141511517208575;
	// begin inline asm
	mad.lo.cc.u64 %rd24514, %rd24540, %rd24917, %rd24474;
madc.hi.u64 %rd24515, %rd24540, %rd24917, 0;
add.cc.u64 %rd24514, %rd24514, %rd24509;
addc.u64 %rd24515, %rd24515, 0;

	// end inline asm
	mov.b64 	%rd24923, 7435674573564081700;
	// begin inline asm
	mad.lo.cc.u64 %rd24520, %rd24540, %rd24923, %rd24480;
madc.hi.u64 %rd24521, %rd24540, %rd24923, 0;
add.cc.u64 %rd24520, %rd24520, %rd24515;
addc.u64 %rd24521, %rd24521, 0;

	// end inline asm
	mov.b64 	%rd24929, 7239337960414712511;
	// begin inline asm
	mad.lo.cc.u64 %rd24526, %rd24540, %rd24929, %rd24486;
madc.hi.u64 %rd24527, %rd24540, %rd24929, 0;
add.cc.u64 %rd24526, %rd24526, %rd24521;
addc.u64 %rd24527, %rd24527, 0;

	// end inline asm
	mov.b64 	%rd24935, 5412103778470702295;
	// begin inline asm
	mad.lo.cc.u64 %rd24532, %rd24540, %rd24935, %rd24492;
madc.hi.u64 %rd24533, %rd24540, %rd24935, 0;
add.cc.u64 %rd24532, %rd24532, %rd24527;
addc.u64 %rd24533, %rd24533, 0;

	// end inline asm
	mov.b64 	%rd24941, 1873798617647539866;
	// begin inline asm
	mad.lo.cc.u64 %rd24538, %rd24540, %rd24941, %rd24498;
madc.hi.u64 %rd24539, %rd24540, %rd24941, 0;
add.cc.u64 %rd24538, %rd24538, %rd24533;
addc.u64 %rd24539, %rd24539, 0;

	// end inline asm
	// begin inline asm
	add.cc.u64 %rd24544, %rd24504, %rd24539;
addc.u64 %rd24545, 0, 0;

	// end inline asm
	add.s64 	%rd24586, %rd24505, %rd24545;
	// begin inline asm
	mad.lo.cc.u64 %rd24548, %rd1787, %rd1786, %rd24514;
madc.hi.u64 %rd24549, %rd1787, %rd1786, 0;
add.cc.u64 %rd24548, %rd24548, %rd24913;
addc.u64 %rd24549, %rd24549, 0;

	// end inline asm
	// begin inline asm
	mad.lo.cc.u64 %rd24554, %rd1786, %rd1786, %rd24520;
madc.hi.u64 %rd24555, %rd1786, %rd1786, 0;
add.cc.u64 %rd24554, %rd24554, %rd24549;
addc.u64 %rd24555, %rd24555, 0;

	// end inline asm
	// begin inline asm
	mad.lo.cc.u64 %rd24560, %rd1785, %rd1786, %rd24526;
madc.hi.u64 %rd24561, %rd1785, %rd1786, 0;
add.cc.u64 %rd24560, %rd24560, %rd24555;
addc.u64 %rd24561, %rd24561, 0;

	// end inline asm
	// begin inline asm
	mad.lo.cc.u64 %rd24566, %rd1784, %rd1786, %rd24532;
madc.hi.u64 %rd24567, %rd1784, %rd1786, 0;
add.cc.u64 %rd24566, %rd24566, %rd24561;
addc.u64 %rd24567, %rd24567, 0;

	// end inline asm
	// begin inline asm
	mad.lo.cc.u64 %rd24572, %rd1783, %rd1786, %rd24538;
madc.hi.u64 %rd24573, %rd1783, %rd1786, 0;
add.cc.u64 %rd24572, %rd24572, %rd24567;
addc.u64 %rd24573, %rd24573, 0;

	// end inline asm
	// begin inline asm
	mad.lo.cc.u64 %rd24578, %rd1782, %rd1786, %rd24544;
madc.hi.u64 %rd24579, %rd1782, %rd1786, 0;
add.cc.u64 %rd24578, %rd24578, %rd24573;
addc.u64 %rd24579, %rd24579, 0;

	// end inline asm
	// begin inline asm
	add.cc.u64 %rd24584, %rd24586, %rd24579;
addc.u64 %rd24585, 0, 0;

	// end inline asm
	mul.lo.s64 	%rd24620, %rd24548, -8506173809081122819;
	// begin inline asm
	mad.lo.cc.u64 %rd24588, %rd24620, %rd24911, %rd24548;
madc.hi.u64 %rd24589, %rd24620, %rd24911, 0;
add.cc.u64 %rd24588, %rd24588, %rd24913;
addc.u64 %rd24589, %rd24589, 0;

	// end inline asm
	// begin inline asm
	mad.lo.cc.u64 %rd24594, %rd24620, %rd24917, %rd24554;
madc.hi.u64 %rd24595, %rd24620, %rd24917, 0;
add.cc.u64 %rd24594, %rd24594, %rd24589;
addc.u64 %rd24595, %rd24595, 0;

	// end inline asm
	// begin inline asm
	mad.lo.cc.u64 %rd24600, %rd24620, %rd24923, %rd24560;
madc.hi.u64 %rd24601, %rd24620, %rd24923, 0;
add.cc.u64 %rd24600, %rd24600, %rd24595;
addc.u64 %rd24601, %rd24601, 0;

	// end inline asm
	// begin inline asm
	mad.lo.cc.u64 %rd24606, %rd24620, %rd24929, %rd24566;
madc.hi.u64 %rd24607, %rd24620, %rd24929, 0;
add.cc.u64 %rd24606, %rd24606, %rd24601;
addc.u64 %rd24607, %rd24607, 0;

	// end inline asm
	// begin inline asm
	mad.lo.cc.u64 %rd24612, %rd24620, %rd24935, %rd24572;
madc.hi.u64 %rd24613, %rd24620, %rd24935, 0;
add.cc.u64 %rd24612, %rd24612, %rd24607;
addc.u64 %rd24613, %rd24613, 0;

	// end inline asm
	// begin inline asm
	mad.lo.cc.u64 %rd24618, %rd24620, %rd24941, %rd24578;
madc.hi.u64 %rd24619, %rd24620, %rd24941, 0;
add.cc.u64 %rd24618, %rd24618, %rd24613;
addc.u64 %rd24619, %rd24619, 0;

	// end inline asm
	// begin inline asm
	add.cc.u64 %rd24624, %rd24584, %rd24619;
addc.u64 %rd24625, 0, 0;

	// end inline asm
	add.s64 	%rd24666, %rd24585, %rd24625;
	// begin inline asm
	mad.lo.cc.u64 %rd24628, %rd1787, %rd1785, %rd24594;
madc.hi.u64 %rd24629, %rd1787, %rd1785, 0;
add.cc.u64 %rd24628, %rd24628, %rd24913;
addc.u64 %rd24629, %rd24629, 0;

	// end inline asm
	// begin inline asm
	mad.lo.cc.u64 %rd24634, %rd1786, %rd1785, %rd24600;
madc.hi.u64 %rd24635, %rd1786, %rd1785, 0;
add.cc.u64 %rd24634, %rd24634, %rd24629;
addc.u64 %rd24635, %rd24635, 0;

	// end inline asm
	// begin inline asm
	mad.lo.cc.u64 %rd24640, %rd1785, %rd1785, %rd24606;
madc.hi.u64 %rd24641, %rd1785, %rd1785, 0;
add.cc.u64 %rd24640, %rd24640, %rd24635;
addc.u64 %rd24641, %rd24641, 0;

	// end inline asm
	// begin inline asm
	mad.lo.cc.u64 %rd24646, %rd1784, %rd1785, %rd24612;
madc.hi.u64 %rd24647, %rd1784, %rd1785, 0;
add.cc.u64 %rd24646, %rd24646, %rd24641;
addc.u64 %rd24647, %rd24647, 0;

	// end inline asm
	// begin inline asm
	mad.lo.cc.u64 %rd24652, %rd1783, %rd1785, %rd24618;
madc.hi.u64 %rd24653, %rd1783, %rd1785, 0;
add.cc.u64 %rd24652, %rd24652, %rd24647;
addc.u64 %rd24653, %rd24653, 0;

	// end inline asm
	// begin inline asm
	mad.lo.cc.u64 %rd24658, %rd1782, %rd1785, %rd24624;
madc.hi.u64 %rd24659, %rd1782, %rd1785, 0;
add.cc.u64 %rd24658, %rd24658, %rd24653;
addc.u64 %rd24659, %rd24659, 0;

	// end inline asm
	// begin inline asm
	add.cc.u64 %rd24664, %rd24666, %rd24659;
addc.u64 %rd24665, 0, 0;

	// end inline asm
	mul.lo.s64 	%rd24700, %rd24628, -8506173809081122819;
	// begin inline asm
	mad.lo.cc.u64 %rd24668, %rd24700, %rd24911, %rd24628;
madc.hi.u64 %rd24669, %rd24700, %rd24911, 0;
add.cc.u64 %rd24668, %rd24668, %rd24913;
addc.u64 %rd24669, %rd24669, 0;

	// end inline asm
	// begin inline asm
	mad.lo.cc.u64 %rd24674, %rd24700, %rd24917, %rd24634;
madc.hi.u64 %rd24675, %rd24700, %rd24917, 0;
add.cc.u64 %rd24674, %rd24674, %rd24669;
addc.u64 %rd24675, %rd24675, 0;

	// end inline asm
	// begin inline asm
	mad.lo.cc.u64 %rd24680, %rd24700, %rd24923, %rd24640;
madc.hi.u64 %rd24681, %rd24700, %rd24923, 0;
add.cc.u64 %rd24680, %rd24680, %rd24675;
addc.u64 %rd24681, %rd24681, 0;

	// end inline asm
	// begin inline asm
	mad.lo.cc.u64 %rd24686, %rd24700, %rd24929, %rd24646;
madc.hi.u64 %rd24687, %rd24700, %rd24929, 0;
add.cc.u64 %rd24686, %rd24686, %rd24681;
addc.u64 %rd24687, %rd24687, 0;

	// end inline asm
	// begin inline asm
	mad.lo.cc.u64 %rd24692, %rd24700, %rd24935, %rd24652;
madc.hi.u64 %rd24693, %rd24700, %rd24935, 0;
add.cc.u64 %rd24692, %rd24692, %rd24687;
addc.u64 %rd24693, %rd24693, 0;

	// end inline asm
	// begin inline asm
	mad.lo.cc.u64 %rd24698, %rd24700, %rd24941, %rd24658;
madc.hi.u64 %rd24699, %rd24700, %rd24941, 0;
add.cc.u64 %rd24698, %rd24698, %rd24693;
addc.u64 %rd24699, %rd24699, 0;

	// end inline asm
	// begin inline asm
	add.cc.u64 %rd24704, %rd24664, %rd24699;
addc.u64 %rd24705, 0, 0;

	// end inline asm
	add.s64 	%rd24746, %rd24665, %rd24705;
	// begin inline asm
	mad.lo.cc.u64 %rd24708, %rd1787, %rd1784, %rd24674;
madc.hi.u64 %rd24709, %rd1787, %rd1784, 0;
add.cc.u64 %rd24708, %rd24708, %rd24913;
addc.u64 %rd24709, %rd24709, 0;

	// end inline asm
	// begin inline asm
	mad.lo.cc.u64 %rd24714, %rd1786, %rd1784, %rd24680;
madc.hi.u64 %rd24715, %rd1786, %rd1784, 0;
add.cc.u64 %rd24714, %rd24714, %rd24709;
addc.u64 %rd24715, %rd24715, 0;

	// end inline asm
	// begin inline asm
	mad.lo.cc.u64 %rd24720, %rd1785, %rd1784, %rd24686;
madc.hi.u64 %rd24721, %rd1785, %rd1784, 0;
add.cc.u64 %rd24720, %rd24720, %rd24715;
addc.u64 %rd24721, %rd24721, 0;

	// end inline asm
	// begin inline asm
	mad.lo.cc.u64 %rd24726, %rd1784, %rd1784, %rd24692;
madc.hi.u64 %rd24727, %rd1784, %rd1784, 0;
add.cc.u64 %rd24726, %rd24726, %rd24721;
addc.u64 %rd24727, %rd24727, 0;

	// end inline asm
	// begin inline asm
	mad.lo.cc.u64 %rd24732, %rd1783, %rd1784, %rd24698;
madc.hi.u64 %rd24733, %rd1783, %rd1784, 0;
add.cc.u64 %rd24732, %rd24732, %rd24727;
addc.u64 %rd24733, %rd24733, 0;

	// end inline asm
	// begin inline asm
	mad.lo.cc.u64 %rd24738, %rd1782, %rd1784, %rd24704;
madc.hi.u64 %rd24739, %rd1782, %rd1784, 0;
add.cc.u64 %rd24738, %rd24738, %rd24733;
addc.u64 %rd24739, %rd24739, 0;

	// end inline asm
	// begin inline asm
	add.cc.u64 %rd24744, %rd24746, %rd24739;
addc.u64 %rd24745, 0, 0;

	// end inline asm
	mul.lo.s64 	%rd24780, %rd24708, -8506173809081122819;
	// begin inline asm
	mad.lo.cc.u64 %rd24748, %rd24780, %rd24911, %rd24708;
madc.hi.u64 %rd24749, %rd24780, %rd24911, 0;
add.cc.u64 %rd24748, %rd24748, %rd24913;
addc.u64 %rd24749, %rd24749, 0;

	// end inline asm
	// begin inline asm
	mad.lo.cc.u64 %rd24754, %rd24780, %rd24917, %rd24714;
madc.hi.u64 %rd24755, %rd24780, %rd24917, 0;
add.cc.u64 %rd24754, %rd24754, %rd24749;
addc.u64 %rd24755, %rd24755, 0;

	// end inline asm
	// begin inline asm
	mad.lo.cc.u64 %rd24760, %rd24780, %rd24923, %rd24720;
madc.hi.u64 %rd24761, %rd24780, %rd24923, 0;
add.cc.u64 %rd24760, %rd24760, %rd24755;
addc.u64 %rd24761, %rd24761, 0;

	// end inline asm
	// begin inline asm
	mad.lo.cc.u64 %rd24766, %rd24780, %rd24929, %rd24726;
madc.hi.u64 %rd24767, %rd24780, %rd24929, 0;
add.cc.u64 %rd24766, %rd24766, %rd24761;
addc.u64 %rd24767, %rd24767, 0;

	// end inline asm
	// begin inline asm
	mad.lo.cc.u64 %rd24772, %rd24780, %rd24935, %rd24732;
madc.hi.u64 %rd24773, %rd24780, %rd24935, 0;
add.cc.u64 %rd24772, %rd24772, %rd24767;
addc.u64 %rd24773, %rd24773, 0;

	// end inline asm
	// begin inline asm
	mad.lo.cc.u64 %rd24778, %rd24780, %rd24941, %rd24738;
madc.hi.u64 %rd24779, %rd24780, %rd24941, 0;
add.cc.u64 %rd24778, %rd24778, %rd24773;
addc.u64 %rd24779, %rd24779, 0;

	// end inline asm
	// begin inline asm
	add.cc.u64 %rd24784, %rd24744, %rd24779;
addc.u64 %rd24785, 0, 0;

	// end inline asm
	add.s64 	%rd24826, %rd24745, %rd24785;
	// begin inline asm
	mad.lo.cc.u64 %rd24788, %rd1787, %rd1783, %rd24754;
madc.hi.u64 %rd24789, %rd1787, %rd1783, 0;
add.cc.u64 %rd24788, %rd24788, %rd24913;
addc.u64 %rd24789, %rd24789, 0;

	// end inline asm
	// begin inline asm
	mad.lo.cc.u64 %rd24794, %rd1786, %rd1783, %rd24760;
madc.hi.u64 %rd24795, %rd1786, %rd1783, 0;
add.cc.u64 %rd24794, %rd24794, %rd24789;
addc.u64 %rd24795, %rd24795, 0;

	// end inline asm
	// begin inline asm
	mad.lo.cc.u64 %rd24800, %rd1785, %rd1783, %rd24766;
madc.hi.u64 %rd24801, %rd1785, %rd1783, 0;
add.cc.u64 %rd24800, %rd24800, %rd24795;
addc.u64 %rd24801, %rd24801, 0;

	// end inline asm
	// begin inline asm
	mad.lo.cc.u64 %rd24806, %rd1784, %rd1783, %rd24772;
madc.hi.u64 %rd24807, %rd1784, %rd1783, 0;
add.cc.u64 %rd24806, %rd24806, %rd24801;
addc.u64 %rd24807, %rd24807, 0;

	// end inline asm
	// begin inline asm
	mad.lo.cc.u64 %rd24812, %rd1783, %rd1783, %rd24778;
madc.hi.u64 %rd24813, %rd1783, %rd1783, 0;
add.cc.u64 %rd24812, %rd24812, %rd24807;
addc.u64 %rd24813, %rd24813, 0;

	// end inline asm
	// begin inline asm
	mad.lo.cc.u64 %rd24818, %rd1782, %rd1783, %rd24784;
madc.hi.u64 %rd24819, %rd1782, %rd1783, 0;
add.cc.u64 %rd24818, %rd24818, %rd24813;
addc.u64 %rd24819, %rd24819, 0;

	// end inline asm
	// begin inline asm
	add.cc.u64 %rd24824, %rd24826, %rd24819;
addc.u64 %rd24825, 0, 0;

	// end inline asm
	mul.lo.s64 	%rd24860, %rd24788, -8506173809081122819;
	// begin inline asm
	mad.lo.cc.u64 %rd24828, %rd24860, %rd24911, %rd24788;
madc.hi.u64 %rd24829, %rd24860, %rd24911, 0;
add.cc.u64 %rd24828, %rd24828, %rd24913;
addc.u64 %rd24829, %rd24829, 0;

	// end inline asm
	// begin inline asm
	mad.lo.cc.u64 %rd24834, %rd24860, %rd24917, %rd24794;
madc.hi.u64 %rd24835, %rd24860, %rd24917, 0;
add.cc.u64 %rd24834, %rd24834, %rd24829;
addc.u64 %rd24835, %rd24835, 0;

	// end inline asm
	// begin inline asm
	mad.lo.cc.u64 %rd24840, %rd24860, %rd24923, %rd24800;
madc.hi.u64 %rd24841, %rd24860, %rd24923, 0;
add.cc.u64 %rd24840, %rd24840, %rd24835;
addc.u64 %rd24841, %rd24841, 0;

	// end inline asm
	// begin inline asm
	mad.lo.cc.u64 %rd24846, %rd24860, %rd24929, %rd24806;
madc.hi.u64 %rd24847, %rd24860, %rd24929, 0;
add.cc.u64 %rd24846, %rd24846, %rd24841;
addc.u64 %rd24847, %rd24847, 0;

	// end inline asm
	// begin inline asm
	mad.lo.cc.u64 %rd24852, %rd24860, %rd24935, %rd24812;
madc.hi.u64 %rd24853, %rd24860, %rd24935, 0;
add.cc.u64 %rd24852, %rd24852, %rd24847;
addc.u64 %rd24853, %rd24853, 0;

	// end inline asm
	// begin inline asm
	mad.lo.cc.u64 %rd24858, %rd24860, %rd24941, %rd24818;
madc.hi.u64 %rd24859, %rd24860, %rd24941, 0;
add.cc.u64 %rd24858, %rd24858, %rd24853;
addc.u64 %rd24859, %rd24859, 0;

	// end inline asm
	// begin inline asm
	add.cc.u64 %rd24864, %rd24824, %rd24859;
addc.u64 %rd24865, 0, 0;

	// end inline asm
	add.s64 	%rd24906, %rd24825, %rd24865;
	// begin inline asm
	mad.lo.cc.u64 %rd24868, %rd1787, %rd1782, %rd24834;
madc.hi.u64 %rd24869, %rd1787, %rd1782, 0;
add.cc.u64 %rd24868, %rd24868, %rd24913;
addc.u64 %rd24869, %rd24869, 0;

	// end inline asm
	// begin inline asm
	mad.lo.cc.u64 %rd24874, %rd1786, %rd1782, %rd24840;
madc.hi.u64 %rd24875, %rd1786, %rd1782, 0;
add.cc.u64 %rd24874, %rd24874, %rd24869;
addc.u64 %rd24875, %rd24875, 0;

	// end inline asm
	// begin inline asm
	mad.lo.cc.u64 %rd24880, %rd1785, %rd1782, %rd24846;
madc.hi.u64 %rd24881, %rd1785, %rd1782, 0;
add.cc.u64 %rd24880, %rd24880, %rd24875;
addc.u64 %rd24881, %rd24881, 0;

	// end inline asm
	// begin inline asm
	mad.lo.cc.u64 %rd24886, %rd1784, %rd1782, %rd24852;
madc.hi.u64 %rd24887, %rd1784, %rd1782, 0;
add.cc.u64 %rd24886, %rd24886, %rd24881;
addc.u64 %rd24887, %rd24887, 0;

	// end inline asm
	// begin inline asm
	mad.lo.cc.u64 %rd24892, %rd1783, %rd1782, %rd24858;
madc.hi.u64 %rd24893, %rd1783, %rd1782, 0;
add.cc.u64 %rd24892, %rd24892, %rd24887;
addc.u64 %rd24893, %rd24893, 0;

	// end inline asm
	// begin inline asm
	mad.lo.cc.u64 %rd24898, %rd1782, %rd1782, %rd24864;
madc.hi.u64 %rd24899, %rd1782, %rd1782, 0;
add.cc.u64 %rd24898, %rd24898, %rd24893;
addc.u64 %rd24899, %rd24899, 0;

	// end inline asm
	// begin inline asm
	add.cc.u64 %rd24904, %rd24906, %rd24899;
addc.u64 %rd24905, 0, 0;

	// end inline asm
	mul.lo.s64 	%rd24940, %rd24868, -8506173809081122819;
	// begin inline asm
	mad.lo.cc.u64 %rd24908, %rd24940, %rd24911, %rd24868;
madc.hi.u64 %rd24909, %rd24940, %rd24911, 0;
add.cc.u64 %rd24908, %rd24908, %rd24913;
addc.u64 %rd24909, %rd24909, 0;

	// end inline asm
	// begin inline asm
	mad.lo.cc.u64 %rd49813, %rd24940, %rd24917, %rd24874;
madc.hi.u64 %rd24915, %rd24940, %rd24917, 0;
add.cc.u64 %rd49813, %rd49813, %rd24909;
addc.u64 %rd24915, %rd24915, 0;

	// end inline asm
	// begin inline asm
	mad.lo.cc.u64 %rd49814, %rd24940, %rd24923, %rd24880;
madc.hi.u64 %rd24921, %rd24940, %rd24923, 0;
add.cc.u64 %rd49814, %rd49814, %rd24915;
addc.u64 %rd24921, %rd24921, 0;

	// end inline asm
	// begin inline asm
	mad.lo.cc.u64 %rd24960, %rd24940, %rd24929, %rd24886;
madc.hi.u64 %rd24927, %rd24940, %rd24929, 0;
add.cc.u64 %rd24960, %rd24960, %rd24921;
addc.u64 %rd24927, %rd24927, 0;

	// end inline asm
	// begin inline asm
	mad.lo.cc.u64 %rd24961, %rd24940, %rd24935, %rd24892;
madc.hi.u64 %rd24933, %rd24940, %rd24935, 0;
add.cc.u64 %rd24961, %rd24961, %rd24927;
addc.u64 %rd24933, %rd24933, 0;

	// end inline asm
	// begin inline asm
	mad.lo.cc.u64 %rd24962, %rd24940, %rd24941, %rd24898;
madc.hi.u64 %rd24939, %rd24940, %rd24941, 0;
add.cc.u64 %rd24962, %rd24962, %rd24933;
addc.u64 %rd24939, %rd24939, 0;

	// end inline asm
	// begin inline asm
	add.cc.u64 %rd24963, %rd24904, %rd24939;
addc.u64 %rd24945, 0, 0;

	// end inline asm
	setp.gt.u64 	%p1188, %rd24963, 1873798617647539866;
	@%p1188 bra 	$L__BB2_1074;
	setp.eq.s64 	%p1189, %rd24963, 1873798617647539866;
	mov.u64 	%rd49815, %rd24960;
	mov.u64 	%rd49816, %rd24961;
	mov.u64 	%rd49817, %rd24962;
	mov.u64 	%rd49818, %rd24963;
	@%p1189 bra 	$L__BB2_1066;
	bra.uni 	$L__BB2_1075;
$L__BB2_1066:
	setp.gt.u64 	%p1190, %rd24962, 5412103778470702295;
	@%p1190 bra 	$L__BB2_1074;
	setp.ne.s64 	%p1191, %rd24962, 5412103778470702295;
	mov.b64 	%rd49818, 1873798617647539866;
	mov.u64 	%rd49815, %rd24960;
	mov.u64 	%rd49816, %rd24961;
	mov.u64 	%rd49817, %rd24962;
	@%p1191 bra 	$L__BB2_1075;
	setp.gt.u64 	%p1192, %rd24961, 7239337960414712511;
	@%p1192 bra 	$L__BB2_1074;
	setp.ne.s64 	%p1193, %rd24961, 7239337960414712511;
	mov.b64 	%rd49817, 5412103778470702295;
	mov.u64 	%rd49815, %rd24960;
	mov.u64 	%rd49816, %rd24961;
	@%p1193 bra 	$L__BB2_1075;
	setp.gt.u64 	%p1194, %rd24960, 7435674573564081700;
	@%p1194 bra 	$L__BB2_1074;
	setp.ne.s64 	%p1195, %rd24960, 7435674573564081700;
	mov.b64 	%rd49816, 7239337960414712511;
	mov.u64 	%rd49815, %rd24960;
	@%p1195 bra 	$L__BB2_1075;
	setp.gt.u64 	%p1196, %rd49814, 2210141511517208575;
	@%p1196 bra 	$L__BB2_1074;
	setp.ne.s64 	%p1197, %rd49814, 2210141511517208575;
	setp.lt.u64 	%p1198, %rd49813, -5044313057631688021;
	or.pred  	%p1199, %p1197, %p1198;
	mov.b64 	%rd49815, 7435674573564081700;
	@%p1199 bra 	$L__BB2_1075;
$L__BB2_1074:
	mov.b64 	%rd24964, -5044313057631688021;
	mov.b64 	%rd24965, 2210141511517208575;
	mov.b64 	%rd24966, 7435674573564081700;
	mov.b64 	%rd24967, 7239337960414712511;
	mov.b64 	%rd24968, 5412103778470702295;
	mov.b64 	%rd24969, 1873798617647539866;
	// begin inline asm
	sub.cc.u64 %rd49813, %rd49813, %rd24964;
subc.cc.u64 %rd49814, %rd49814, %rd24965;
subc.cc.u64 %rd24960, %rd24960, %rd24966;
subc.cc.u64 %rd24961, %rd24961, %rd24967;
subc.cc.u64 %rd24962, %rd24962, %rd24968;
subc.u64 %rd24963, %rd24963, %rd24969;

	// end inline asm
	mov.u64 	%rd49815, %rd24960;
	mov.u64 	%rd49816, %rd24961;
	mov.u64 	%rd49817, %rd24962;
	mov.u64 	%rd49818, %rd24963;
$L__BB2_1075:
	mov.b64 	%rd25421, 0;
	// begin inline asm
	mad.lo.cc.u64 %rd24976, %rd49873, %rd49813, %rd25421;
madc.hi.u64 %rd24977, %rd49873, %rd49813, 0;
add.cc.u64 %rd24976, %rd24976, %rd25421;
addc.u64 %rd24977, %rd24977, 0;

	// end inline asm
	// begin inline asm
	mad.lo.cc.u64 %rd24982, %rd49874, %rd49813, %rd25421;
madc.hi.u64 %rd24983, %rd49874, %rd49813, 0;
add.cc.u64 %rd24982, %rd24982, %rd24977;
addc.u64 %rd24983, %rd24983, 0;

	// end inline asm
	// begin inline asm
	mad.lo.cc.u64 %rd24988, %rd34096, %rd49813, %rd25421;
madc.hi.u64 %rd24989, %rd34096, %rd49813, 0;
add.cc.u64 %rd24988, %rd24988, %rd24983;
addc.u64 %rd24989, %rd24989, 0;

	// end inline asm
	// begin inline asm
	mad.lo.cc.u64 %rd24994, %rd34097, %rd49813, %rd25421;
madc.hi.u64 %rd24995, %rd34097, %rd49813, 0;
add.cc.u64 %rd24994, %rd24994, %rd24989;
addc.u64 %rd24995, %rd24995, 0;

	// end inline asm
	// begin inline asm
	mad.lo.cc.u64 %rd25000, %rd34098, %rd49813, %rd25421;
madc.hi.u64 %rd25001, %rd34098, %rd49813, 0;
add.cc.u64 %rd25000, %rd25000, %rd24995;
addc.u64 %rd25001, %rd25001, 0;

	// end inline asm
	// begin inline asm
	mad.lo.cc.u64 %rd25006, %rd34099, %rd49813, %rd25421;
madc.hi.u64 %rd25007, %rd34099, %rd49813, 0;
add.cc.u64 %rd25006, %rd25006, %rd25001;
addc.u64 %rd25007, %rd25007, 0;

	// end inline asm
	// begin inline asm
	add.cc.u64 %rd25012, %rd25421, %rd25007;
addc.u64 %rd25013, 0, 0;

	// end inline asm
	mul.lo.s64 	%rd25048, %rd24976, -8506173809081122819;
	mov.b64 	%rd25419, -5044313057631688021;
	// begin inline asm
	mad.lo.cc.u64 %rd25016, %rd25048, %rd25419, %rd24976;
madc.hi.u64 %rd25017, %rd25048, %rd25419, 0;
add.cc.u64 %rd25016, %rd25016, %rd25421;
addc.u64 %rd25017, %rd25017, 0;

	// end inline asm
	mov.b64 	%rd25425, 2210141511517208575;
	// begin inline asm
	mad.lo.cc.u64 %rd25022, %rd25048, %rd25425, %rd24982;
madc.hi.u64 %rd25023, %rd25048, %rd25425, 0;
add.cc.u64 %rd25022, %rd25022, %rd25017;
addc.u64 %rd25023, %rd25023, 0;

	// end inline asm
	mov.b64 	%rd25431, 7435674573564081700;
	// begin inline asm
	mad.lo.cc.u64 %rd25028, %rd25048, %rd25431, %rd24988;
madc.hi.u64 %rd25029, %rd25048, %rd25431, 0;
add.cc.u64 %rd25028, %rd25028, %rd25023;
addc.u64 %rd25029, %rd25029, 0;

	// end inline asm
	mov.b64 	%rd25437, 7239337960414712511;
	// begin inline asm
	mad.lo.cc.u64 %rd25034, %rd25048, %rd25437, %rd24994;
madc.hi.u64 %rd25035, %rd25048, %rd25437, 0;
add.cc.u64 %rd25034, %rd25034, %rd25029;
addc.u64 %rd25035, %rd25035, 0;

	// end inline asm
	mov.b64 	%rd25443, 5412103778470702295;
	// begin inline asm
	mad.lo.cc.u64 %rd25040, %rd25048, %rd25443, %rd25000;
madc.hi.u64 %rd25041, %rd25048, %rd25443, 0;
add.cc.u64 %rd25040, %rd25040, %rd25035;
addc.u64 %rd25041, %rd25041, 0;

	// end inline asm
	mov.b64 	%rd25449, 1873798617647539866;
	// begin inline asm
	mad.lo.cc.u64 %rd25046, %rd25048, %rd25449, %rd25006;
madc.hi.u64 %rd25047, %rd25048, %rd25449, 0;
add.cc.u64 %rd25046, %rd25046, %rd25041;
addc.u64 %rd25047, %rd25047, 0;

	// end inline asm
	// begin inline asm
	add.cc.u64 %rd25052, %rd25012, %rd25047;
addc.u64 %rd25053, 0, 0;

	// end inline asm
	add.s64 	%rd25094, %rd25013, %rd25053;
	// begin inline asm
	mad.lo.cc.u64 %rd25056, %rd49873, %rd49814, %rd25022;
madc.hi.u64 %rd25057, %rd49873, %rd49814, 0;
add.cc.u64 %rd25056, %rd25056, %rd25421;
addc.u64 %rd25057, %rd25057, 0;

	// end inline asm
	// begin inline asm
	mad.lo.cc.u64 %rd25062, %rd49874, %rd49814, %rd25028;
madc.hi.u64 %rd25063, %rd49874, %rd49814, 0;
add.cc.u64 %rd25062, %rd25062, %rd25057;
addc.u64 %rd25063, %rd25063, 0;

	// end inline asm
	// begin inline asm
	mad.lo.cc.u64 %rd25068, %rd34096, %rd49814, %rd25034;
madc.hi.u64 %rd25069, %rd34096, %rd49814, 0;
add.cc.u64 %rd25068, %rd25068, %rd25063;
addc.u64 %rd25069, %rd25069, 0;

	// end inline asm
	// begin inline asm
	mad.lo.cc.u64 %rd25074, %rd34097, %rd49814, %rd25040;
madc.hi.u64 %rd25075, %rd34097, %rd49814, 0;
add.cc.u64 %rd25074, %rd25074, %rd25069;
addc.u64 %rd25075, %rd25075, 0;

	// end inline asm
	// begin inline asm
	mad.lo.cc.u64 %rd25080, %rd34098, %rd49814, %rd25046;
madc.hi.u64 %rd25081, %rd34098, %rd49814, 0;
add.cc.u64 %rd25080, %rd25080, %rd25075;
addc.u64 %rd25081, %rd25081, 0;

	// end inline asm
	// begin inline asm
	mad.lo.cc.u64 %rd25086, %rd34099, %rd49814, %rd25052;
madc.hi.u64 %rd25087, %rd34099, %rd49814, 0;
add.cc.u64 %rd25086, %rd25086, %rd25081;
addc.u64 %rd25087, %rd25087, 0;

	// end inline asm
	// begin inline asm
	add.cc.u64 %rd25092, %rd25094, %rd25087;
addc.u64 %rd25093, 0, 0;

	// end inline asm
	mul.lo.s64 	%rd25128, %rd25056, -8506173809081122819;
	// begin inline asm
	mad.lo.cc.u64 %rd25096, %rd25128, %rd25419, %rd25056;
madc.hi.u64 %rd25097, %rd25128, %rd25419, 0;
add.cc.u64 %rd25096, %rd25096, %rd25421;
addc.u64 %rd25097, %rd25097, 0;

	// end inline asm
	// begin inline asm
	mad.lo.cc.u64 %rd25102, %rd25128, %rd25425, %rd25062;
madc.hi.u64 %rd25103, %rd25128, %rd25425, 0;
add.cc.u64 %rd25102, %rd25102, %rd25097;
addc.u64 %rd25103, %rd25103, 0;

	// end inline asm
	// begin inline asm
	mad.lo.cc.u64 %rd25108, %rd25128, %rd25431, %rd25068;
madc.hi.u64 %rd25109, %rd25128, %rd25431, 0;
add.cc.u64 %rd25108, %rd25108, %rd25103;
addc.u64 %rd25109, %rd25109, 0;

	// end inline asm
	// begin inline asm
	mad.lo.cc.u64 %rd25114, %rd25128, %rd25437, %rd25074;
madc.hi.u64 %rd25115, %rd25128, %rd25437, 0;
add.cc.u64 %rd25114, %rd25114, %rd25109;
addc.u64 %rd25115, %rd25115, 0;

	// end inline asm
	// begin inline asm
	mad.lo.cc.u64 %rd25120, %rd25128, %rd25443, %rd25080;
madc.hi.u64 %rd25121, %rd25128, %rd25443, 0;
add.cc.u64 %rd25120, %rd25120, %rd25115;
addc.u64 %rd25121, %rd25121, 0;

	// end inline asm
	// begin inline asm
	mad.lo.cc.u64 %rd25126, %rd25128, %rd25449, %rd25086;
madc.hi.u64 %rd25127, %rd25128, %rd25449, 0;
add.cc.u64 %rd25126, %rd25126, %rd25121;
addc.u64 %rd25127, %rd25127, 0;

	// end inline asm
	// begin inline asm
	add.cc.u64 %rd25132, %rd25092, %rd25127;
addc.u64 %rd25133, 0, 0;

	// end inline asm
	add.s64 	%rd25174, %rd25093, %rd25133;
	// begin inline asm
	mad.lo.cc.u64 %rd25136, %rd49873, %rd49815, %rd25102;
madc.hi.u64 %rd25137, %rd49873, %rd49815, 0;
add.cc.u64 %rd25136, %rd25136, %rd25421;
addc.u64 %rd25137, %rd25137, 0;

	// end inline asm
	// begin inline asm
	mad.lo.cc.u64 %rd25142, %rd49874, %rd49815, %rd25108;
madc.hi.u64 %rd25143, %rd49874, %rd49815, 0;
add.cc.u64 %rd25142, %rd25142, %rd25137;
addc.u64 %rd25143, %rd25143, 0;

	// end inline asm
	// begin inline asm
	mad.lo.cc.u64 %rd25148, %rd34096, %rd49815, %rd25114;
madc.hi.u64 %rd25149, %rd34096, %rd49815, 0;
add.cc.u64 %rd25148, %rd25148, %rd25143;
addc.u64 %rd25149, %rd25149, 0;

	// end inline asm
	// begin inline asm
	mad.lo.cc.u64 %rd25154, %rd34097, %rd49815, %rd25120;
madc.hi.u64 %rd25155, %rd34097, %rd49815, 0;
add.cc.u64 %rd25154, %rd25154, %rd25149;
addc.u64 %rd25155, %rd25155, 0;

	// end inline asm
	// begin inline asm
	mad.lo.cc.u64 %rd25160, %rd34098, %rd49815, %rd25126;
madc.hi.u64 %rd25161, %rd34098, %rd49815, 0;
add.cc.u64 %rd25160, %rd25160, %rd25155;
addc.u64 %rd25161, %rd25161, 0;

	// end inline asm
	// begin inline asm
	mad.lo.cc.u64 %rd25166, %rd34099, %rd49815, %rd25132;
madc.hi.u64 %rd25167, %rd34099, %rd49815, 0;
add.cc.u64 %rd25166, %rd25166, %rd25161;
addc.u64 %rd25167, %rd25167, 0;

	// end inline asm
	// begin inline asm
	add.cc.u64 %rd25172, %rd25174, %rd25167;
addc.u64 %rd25173, 0, 0;

	// end inline asm
	mul.lo.s64 	%rd25208, %rd25136, -8506173809081122819;
	// begin inline asm
	mad.lo.cc.u64 %rd25176, %rd25208, %rd25419, %rd25136;
madc.hi.u64 %rd25177, %rd25208, %rd25419, 0;
add.cc.u64 %rd25176, %rd25176, %rd25421;
addc.u64 %rd25177, %rd25177, 0;

	// end inline asm
	// begin inline asm
	mad.lo.cc.u64 %rd25182, %rd25208, %rd25425, %rd25142;
madc.hi.u64 %rd25183, %rd25208, %rd25425, 0;
add.cc.u64 %rd25182, %rd25182, %rd25177;
addc.u64 %rd25183, %rd25183, 0;

	// end inline asm
	// begin inline asm
	mad.lo.cc.u64 %rd25188, %rd25208, %rd25431, %rd25148;
madc.hi.u64 %rd25189, %rd25208, %rd25431, 0;
add.cc.u64 %rd25188, %rd25188, %rd25183;
addc.u64 %rd25189, %rd25189, 0;

	// end inline asm
	// begin inline asm
	mad.lo.cc.u64 %rd25194, %rd25208, %rd25437, %rd25154;
madc.hi.u64 %rd25195, %rd25208, %rd25437, 0;
add.cc.u64 %rd25194, %rd25194, %rd25189;
addc.u64 %rd25195, %rd25195, 0;

	// end inline asm
	// begin inline asm
	mad.lo.cc.u64 %rd25200, %rd25208, %rd25443, %rd25160;
madc.hi.u64 %rd25201, %rd25208, %rd25443, 0;
add.cc.u64 %rd25200, %rd25200, %rd25195;
addc.u64 %rd25201, %rd25201, 0;

	// end inline asm
	// begin inline asm
	mad.lo.cc.u64 %rd25206, %rd25208, %rd25449, %rd25166;
madc.hi.u64 %rd25207, %rd25208, %rd25449, 0;
add.cc.u64 %rd25206, %rd25206, %rd25201;
addc.u64 %rd25207, %rd25207, 0;

	// end inline asm
	// begin inline asm
	add.cc.u64 %rd25212, %rd25172, %rd25207;
addc.u64 %rd25213, 0, 0;

	// end inline asm
	add.s64 	%rd25254, %rd25173, %rd25213;
	// begin inline asm
	mad.lo.cc.u64 %rd25216, %rd49873, %rd49816, %rd25182;
madc.hi.u64 %rd25217, %rd49873, %rd49816, 0;
add.cc.u64 %rd25216, %rd25216, %rd25421;
addc.u64 %rd25217, %rd25217, 0;

	// end inline asm
	// begin inline asm
	mad.lo.cc.u64 %rd25222, %rd49874, %rd49816, %rd25188;
madc.hi.u64 %rd25223, %rd49874, %rd49816, 0;
add.cc.u64 %rd25222, %rd25222, %rd25217;
addc.u64 %rd25223, %rd25223, 0;

	// end inline asm
	// begin inline asm
	mad.lo.cc.u64 %rd25228, %rd34096, %rd49816, %rd25194;
madc.hi.u64 %rd25229, %rd34096, %rd49816, 0;
add.cc.u64 %rd25228, %rd25228, %rd25223;
addc.u64 %rd25229, %rd25229, 0;

	// end inline asm
	// begin inline asm
	mad.lo.cc.u64 %rd25234, %rd34097, %rd49816, %rd25200;
madc.hi.u64 %rd25235, %rd34097, %rd49816, 0;
add.cc.u64 %rd25234, %rd25234, %rd25229;
addc.u64 %rd25235, %rd25235, 0;

	// end inline asm
	// begin inline asm
	mad.lo.cc.u64 %rd25240, %rd34098, %rd49816, %rd25206;
madc.hi.u64 %rd25241, %rd34098, %rd49816, 0;
add.cc.u64 %rd25240, %rd25240, %rd25235;
addc.u64 %rd25241, %rd25241, 0;

	// end inline asm
	// begin inline asm
	mad.lo.cc.u64 %rd25246, %rd34099, %rd49816, %rd25212;
madc.hi.u64 %rd25247, %rd34099, %rd49816, 0;
add.cc.u64 %rd25246, %rd25246, %rd25241;
addc.u64 %rd25247, %rd25247, 0;

	// end inline asm
	// begin inline asm
	add.cc.u64 %rd25252, %rd25254, %rd25247;
addc.u64 %rd25253, 0, 0;

	// end inline asm
	mul.lo.s64 	%rd25288, %rd25216, -8506173809081122819;
	// begin inline asm
	mad.lo.cc.u64 %rd25256, %rd25288, %rd25419, %rd25216;
madc.hi.u64 %rd25257, %rd25288, %rd25419, 0;
add.cc.u64 %rd25256, %rd25256, %rd25421;
addc.u64 %rd25257, %rd25257, 0;

	// end inline asm
	// begin inline asm
	mad.lo.cc.u64 %rd25262, %rd25288, %rd25425, %rd25222;
madc.hi.u64 %rd25263, %rd25288, %rd25425, 0;
add.cc.u64 %rd25262, %rd25262, %rd25257;
addc.u64 %rd25263, %rd25263, 0;

	// end inline asm
	// begin inline asm
	mad.lo.cc.u64 %rd25268, %rd25288, %rd25431, %rd25228;
madc.hi.u64 %rd25269, %rd25288, %rd25431, 0;
add.cc.u64 %rd25268, %rd25268, %rd25263;
addc.u64 %rd25269, %rd25269, 0;

	// end inline asm
	// begin inline asm
	mad.lo.cc.u64 %rd25274, %rd25288, %rd25437, %rd25234;
madc.hi.u64 %rd25275, %rd25288, %rd25437, 0;
add.cc.u64 %rd25274, %rd25274, %rd25269;
addc.u64 %rd25275, %rd25275, 0;

	// end inline asm
	// begin inline asm
	mad.lo.cc.u64 %rd25280, %rd25288, %rd25443, %rd25240;
madc.hi.u64 %rd25281, %rd25288, %rd25443, 0;
add.cc.u64 %rd25280, %rd25280, %rd25275;
addc.u64 %rd25281, %rd25281, 0;

	// end inline asm
	// begin inline asm
	mad.lo.cc.u64 %rd25286, %rd25288, %rd25449, %rd25246;
madc.hi.u64 %rd25287, %rd25288, %rd25449, 0;
add.cc.u64 %rd25286, %rd25286, %rd25281;
addc.u64 %rd25287, %rd25287, 0;

	// end inline asm
	// begin inline asm
	add.cc.u64 %rd25292, %rd25252, %rd25287;
addc.u64 %rd25293, 0, 0;

	// end inline asm
	add.s64 	%rd25334, %rd25253, %rd25293;
	// begin inline asm
	mad.lo.cc.u64 %rd25296, %rd49873, %rd49817, %rd25262;
madc.hi.u64 %rd25297, %rd49873, %rd49817, 0;
add.cc.u64 %rd25296, %rd25296, %rd25421;
addc.u64 %rd25297, %rd25297, 0;

	// end inline asm
	// begin inline asm
	mad.lo.cc.u64 %rd25302, %rd49874, %rd49817, %rd25268;
madc.hi.u64 %rd25303, %rd49874, %rd49817, 0;
add.cc.u64 %rd25302, %rd25302, %rd25297;
addc.u64 %rd25303, %rd25303, 0;

	// end inline asm
	// begin inline asm
	mad.lo.cc.u64 %rd25308, %rd34096, %rd49817, %rd25274;
madc.hi.u64 %rd25309, %rd34096, %rd49817, 0;
add.cc.u64 %rd25308, %rd25308, %rd25303;
addc.u64 %rd25309, %rd25309, 0;

	// end inline asm
	// begin inline asm
	mad.lo.cc.u64 %rd25314, %rd34097, %rd49817, %rd25280;
madc.hi.u64 %rd25315, %rd34097, %rd49817, 0;
add.cc.u64 %rd25314, %rd25314, %rd25309;
addc.u64 %rd25315, %rd25315, 0;

	// end inline asm
	// begin inline asm
	mad.lo.cc.u64 %rd25320, %rd34098, %rd49817, %rd25286;
madc.hi.u64 %rd25321, %rd34098, %rd49817, 0;
add.cc.u64 %rd25320, %rd25320, %rd25315;
addc.u64 %rd25321, %rd25321, 0;

	// end inline asm
	// begin inline asm
	mad.lo.cc.u64 %rd25326, %rd34099, %rd49817, %rd25292;
madc.hi.u64 %rd25327, %rd34099, %rd49817, 0;
add.cc.u64 %rd25326, %rd25326, %rd25321;
addc.u64 %rd25327, %rd25327, 0;

	// end inline asm
	// begin inline asm
	add.cc.u64 %rd25332, %rd25334, %rd25327;
addc.u64 %rd25333, 0, 0;

	// end inline asm
	mul.lo.s64 	%rd25368, %rd25296, -8506173809081122819;
	// begin inline asm
	mad.lo.cc.u64 %rd25336, %rd25368, %rd25419, %rd25296;
madc.hi.u64 %rd25337, %rd25368, %rd25419, 0;
add.cc.u64 %rd25336, %rd25336, %rd25421;
addc.u64 %rd25337, %rd25337, 0;

	// end inline asm
	// begin inline asm
	mad.lo.cc.u64 %rd25342, %rd25368, %rd25425, %rd25302;
madc.hi.u64 %rd25343, %rd25368, %rd25425, 0;
add.cc.u64 %rd25342, %rd25342, %rd25337;
addc.u64 %rd25343, %rd25343, 0;

	// end inline asm
	// begin inline asm
	mad.lo.cc.u64 %rd25348, %rd25368, %rd25431, %rd25308;
madc.hi.u64 %rd25349, %rd25368, %rd25431, 0;
add.cc.u64 %rd25348, %rd25348, %rd25343;
addc.u64 %rd25349, %rd25349, 0;

	// end inline asm
	// begin inline asm
	mad.lo.cc.u64 %rd25354, %rd25368, %rd25437, %rd25314;
madc.hi.u64 %rd25355, %rd25368, %rd25437, 0;
add.cc.u64 %rd25354, %rd25354, %rd25349;
addc.u64 %rd25355, %rd25355, 0;

	// end inline asm
	// begin inline asm
	mad.lo.cc.u64 %rd25360, %rd25368, %rd25443, %rd25320;
madc.hi.u64 %rd25361, %rd25368, %rd25443, 0;
add.cc.u64 %rd25360, %rd25360, %rd25355;
addc.u64 %rd25361, %rd25361, 0;

	// end inline asm
	// begin inline asm
	mad.lo.cc.u64 %rd25366, %rd25368, %rd25449, %rd25326;
madc.hi.u64 %rd25367, %rd25368, %rd25449, 0;
add.cc.u64 %rd25366, %rd25366, %rd25361;
addc.u64 %rd25367, %rd25367, 0;

	// end inline asm
	// begin inline asm
	add.cc.u64 %rd25372, %rd25332, %rd25367;
addc.u64 %rd25373, 0, 0;

	// end inline asm
	add.s64 	%rd25414, %rd25333, %rd25373;
	// begin inline asm
	mad.lo.cc.u64 %rd25376, %rd49873, %rd49818, %rd25342;
madc.hi.u64 %rd25377, %rd49873, %rd49818, 0;
add.cc.u64 %rd25376, %rd25376, %rd25421;
addc.u64 %rd25377, %rd25377, 0;

	// end inline asm
	// begin inline asm
	mad.lo.cc.u64 %rd25382, %rd49874, %rd49818, %rd25348;
madc.hi.u64 %rd25383, %rd49874, %rd49818, 0;
add.cc.u64 %rd25382, %rd25382, %rd25377;
addc.u64 %rd25383, %rd25383, 0;

	// end inline asm
	// begin inline asm
	mad.lo.cc.u64 %rd25388, %rd34096, %rd49818, %rd25354;
madc.hi.u64 %rd25389, %rd34096, %rd49818, 0;
add.cc.u64 %rd25388, %rd25388, %rd25383;
addc.u64 %rd25389, %rd25389, 0;

	// end inline asm
	// begin inline asm
	mad.lo.cc.u64 %rd25394, %rd34097, %rd49818, %rd25360;
madc.hi.u64 %rd25395, %rd34097, %rd49818, 0;
add.cc.u64 %rd25394, %rd25394, %rd25389;
addc.u64 %rd25395, %rd25395, 0;

	// end inline asm
	// begin inline asm
	mad.lo.cc.u64 %rd25400, %rd34098, %rd49818, %rd25366;
madc.hi.u64 %rd25401, %rd34098, %rd49818, 0;
add.cc.u64 %rd25400, %rd25400, %rd25395;
addc.u64 %rd25401, %rd25401, 0;

	// end inline asm
	// begin inline asm
	mad.lo.cc.u64 %rd25406, %rd34099, %rd49818, %rd25372;
madc.hi.u64 %rd25407, %rd34099, %rd49818, 0;
add.cc.u64 %rd25406, %rd25406, %rd25401;
addc.u64 %rd25407, %rd25407, 0;

	// end inline asm
	// begin inline asm
	add.cc.u64 %rd25412, %rd25414, %rd25407;
addc.u64 %rd25413, 0, 0;

	// end inline asm
	mul.lo.s64 	%rd25448, %rd25376, -8506173809081122819;
	// begin inline asm
	mad.lo.cc.u64 %rd25416, %rd25448, %rd25419, %rd25376;
madc.hi.u64 %rd25417, %rd25448, %rd25419, 0;
add.cc.u64 %rd25416, %rd25416, %rd25421;
addc.u64 %rd25417, %rd25417, 0;

	// end inline asm
	// begin inline asm
	mad.lo.cc.u64 %rd49819, %rd25448, %rd25425, %rd25382;
madc.hi.u64 %rd25423, %rd25448, %rd25425, 0;
add.cc.u64 %rd49819, %rd49819, %rd25417;
addc.u64 %rd25423, %rd25423, 0;

	// end inline asm
	// begin inline asm
	mad.lo.cc.u64 %rd49820, %rd25448, %rd25431, %rd25388;
madc.hi.u64 %rd25429, %rd25448, %rd25431, 0;
add.cc.u64 %rd49820, %rd49820, %rd25423;
addc.u64 %rd25429, %rd25429, 0;

	// end inline asm
	// begin inline asm
	mad.lo.cc.u64 %rd25468, %rd25448, %rd25437, %rd25394;
madc.hi.u64 %rd25435, %rd25448, %rd25437, 0;
add.cc.u64 %rd25468, %rd25468, %rd25429;
addc.u64 %rd25435, %rd25435, 0;

	// end inline asm
	// begin inline asm
	mad.lo.cc.u64 %rd25469, %rd25448, %rd25443, %rd25400;
madc.hi.u64 %rd25441, %rd25448, %rd25443, 0;
add.cc.u64 %rd25469, %rd25469, %rd25435;
addc.u64 %rd25441, %rd25441, 0;

	// end inline asm
	// begin inline asm
	mad.lo.cc.u64 %rd25470, %rd25448, %rd25449, %rd25406;
madc.hi.u64 %rd25447, %rd25448, %rd25449, 0;
add.cc.u64 %rd25470, %rd25470, %rd25441;
addc.u64 %rd25447, %rd25447, 0;

	// end inline asm
	// begin inline asm
	add.cc.u64 %rd25471, %rd25412, %rd25447;
addc.u64 %rd25453, 0, 0;

	// end inline asm
	setp.gt.u64 	%p1200, %rd25471, 1873798617647539866;
	@%p1200 bra 	$L__BB2_1085;
	setp.eq.s64 	%p1201, %rd25471, 1873798617647539866;
	mov.u64 	%rd49821, %rd25468;
	mov.u64 	%rd49822, %rd25469;
	mov.u64 	%rd49823, %rd25470;
	mov.u64 	%rd49824, %rd25471;
	@%p1201 bra 	$L__BB2_1077;
	bra.uni 	$L__BB2_1086;
$L__BB2_1077:
	setp.gt.u64 	%p1202, %rd25470, 5412103778470702295;
	@%p1202 bra 	$L__BB2_1085;
	setp.ne.s64 	%p1203, %rd25470, 5412103778470702295;
	mov.b64 	%rd49824, 1873798617647539866;
	mov.u64 	%rd49821, %rd25468;
	mov.u64 	%rd49822, %rd25469;
	mov.u64 	%rd49823, %rd25470;
	@%p1203 bra 	$L__BB2_1086;
	setp.gt.u64 	%p1204, %rd25469, 7239337960414712511;
	@%p1204 bra 	$L__BB2_1085;
	setp.ne.s64 	%p1205, %rd25469, 7239337960414712511;
	mov.b64 	%rd49823, 5412103778470702295;
	mov.u64 	%rd49821, %rd25468;
	mov.u64 	%rd49822, %rd25469;
	@%p1205 bra 	$L__BB2_1086;
	setp.gt.u64 	%p1206, %rd25468, 7435674573564081700;
	@%p1206 bra 	$L__BB2_1085;
	setp.ne.s64 	%p1207, %rd25468, 7435674573564081700;
	mov.b64 	%rd49822, 7239337960414712511;
	mov.u64 	%rd49821, %rd25468;
	@%p1207 bra 	$L__BB2_1086;
	setp.gt.u64 	%p1208, %rd49820, 2210141511517208575;
	@%p1208 bra 	$L__BB2_1085;
	setp.ne.s64 	%p1209, %rd49820, 2210141511517208575;
	setp.lt.u64 	%p1210, %rd49819, -5044313057631688021;
	or.pred  	%p1211, %p1209, %p1210;
	mov.b64 	%rd49821, 7435674573564081700;
	@%p1211 bra 	$L__BB2_1086;
$L__BB2_1085:
	mov.b64 	%rd25472, -5044313057631688021;
	mov.b64 	%rd25473, 2210141511517208575;
	mov.b64 	%rd25474, 7435674573564081700;
	mov.b64 	%rd25475, 7239337960414712511;
	mov.b64 	%rd25476, 5412103778470702295;
	mov.b64 	%rd25477, 1873798617647539866;
	// begin inline asm
	sub.cc.u64 %rd49819, %rd49819, %rd25472;
subc.cc.u64 %rd49820, %rd49820, %rd25473;
subc.cc.u64 %rd25468, %rd25468, %rd25474;
subc.cc.u64 %rd25469, %rd25469, %rd25475;
subc.cc.u64 %rd25470, %rd25470, %rd25476;
subc.u64 %rd25471, %rd25471, %rd25477;

	// end inline asm
	mov.u64 	%rd49821, %rd25468;
	mov.u64 	%rd49822, %rd25469;
	mov.u64 	%rd49823, %rd25470;
	mov.u64 	%rd49824, %rd25471;
$L__BB2_1086:
	mov.b64 	%rd25929, 0;
	// begin inline asm
	mad.lo.cc.u64 %rd25484, %rd1799, %rd49807, %rd25929;
madc.hi.u64 %rd25485, %rd1799, %rd49807, 0;
add.cc.u64 %rd25484, %rd25484, %rd25929;
addc.u64 %rd25485, %rd25485, 0;

	// end inline asm
	// begin inline asm
	mad.lo.cc.u64 %rd25490, %rd1798, %rd49807, %rd25929;
madc.hi.u64 %rd25491, %rd1798, %rd49807, 0;
add.cc.u64 %rd25490, %rd25490, %rd25485;
addc.u64 %rd25491, %rd25491, 0;

	// end inline asm
	// begin inline asm
	mad.lo.cc.u64 %rd25496, %rd1797, %rd49807, %rd25929;
madc.hi.u64 %rd25497, %rd1797, %rd49807, 0;
add.cc.u64 %rd25496, %rd25496, %rd25491;
addc.u64 %rd25497, %rd25497, 0;

	// end inline asm
	// begin inline asm
	mad.lo.cc.u64 %rd25502, %rd1796, %rd49807, %rd25929;
madc.hi.u64 %rd25503, %rd1796, %rd49807, 0;
add.cc.u64 %rd25502, %rd25502, %rd25497;
addc.u64 %rd25503, %rd25503, 0;

	// end inline asm
	// begin inline asm
	mad.lo.cc.u64 %rd25508, %rd1795, %rd49807, %rd25929;
madc.hi.u64 %rd25509, %rd1795, %rd49807, 0;
add.cc.u64 %rd25508, %rd25508, %rd25503;
addc.u64 %rd25509, %rd25509, 0;

	// end inline asm
	// begin inline asm
	mad.lo.cc.u64 %rd25514, %rd1794, %rd49807, %rd25929;
madc.hi.u64 %rd25515, %rd1794, %rd49807, 0;
add.cc.u64 %rd25514, %rd25514, %rd25509;
addc.u64 %rd25515, %rd25515, 0;

	// end inline asm
	// begin inline asm
	add.cc.u64 %rd25520, %rd25929, %rd25515;
addc.u64 %rd25521, 0, 0;

	// end inline asm
	mul.lo.s64 	%rd25556, %rd25484, -8506173809081122819;
	mov.b64 	%rd25927, -5044313057631688021;
	// begin inline asm
	mad.lo.cc.u64 %rd25524, %rd25556, %rd25927, %rd25484;
madc.hi.u64 %rd25525, %rd25556, %rd25927, 0;
add.cc.u64 %rd25524, %rd25524, %rd25929;
addc.u64 %rd25525, %rd25525, 0;

	// end inline asm
	mov.b64 	%rd25933, 2210141511517208575;
	// begin inline asm
	mad.lo.cc.u64 %rd25530, %rd25556, %rd25933, %rd25490;
madc.hi.u64 %rd25531, %rd25556, %rd25933, 0;
add.cc.u64 %rd25530, %rd25530, %rd25525;
addc.u64 %rd25531, %rd25531, 0;

	// end inline asm
	mov.b64 	%rd25939, 7435674573564081700;
	// begin inline asm
	mad.lo.cc.u64 %rd25536, %rd25556, %rd25939, %rd25496;
madc.hi.u64 %rd25537, %rd25556, %rd25939, 0;
add.cc.u64 %rd25536, %rd25536, %rd25531;
addc.u64 %rd25537, %rd25537, 0;

	// end inline asm
	mov.b64 	%rd25945, 7239337960414712511;
	// begin inline asm
	mad.lo.cc.u64 %rd25542, %rd25556, %rd25945, %rd25502;
madc.hi.u64 %rd25543, %rd25556, %rd25945, 0;
add.cc.u64 %rd25542, %rd25542, %rd25537;
addc.u64 %rd25543, %rd25543, 0;

	// end inline asm
	mov.b64 	%rd25951, 5412103778470702295;
	// begin inline asm
	mad.lo.cc.u64 %rd25548, %rd25556, %rd25951, %rd25508;
madc.hi.u64 %rd25549, %rd25556, %rd25951, 0;
add.cc.u64 %rd25548, %rd25548, %rd25543;
addc.u64 %rd25549, %rd25549, 0;

	// end inline asm
	mov.b64 	%rd25957, 1873798617647539866;
	// begin inline asm
	mad.lo.cc.u64 %rd25554, %rd25556, %rd25957, %rd25514;
madc.hi.u64 %rd25555, %rd25556, %rd25957, 0;
add.cc.u64 %rd25554, %rd25554, %rd25549;
addc.u64 %rd25555, %rd25555, 0;

	// end inline asm
	// begin inline asm
	add.cc.u64 %rd25560, %rd25520, %rd25555;
addc.u64 %rd25561, 0, 0;

	// end inline asm
	add.s64 	%rd25602, %rd25521, %rd25561;
	// begin inline asm
	mad.lo.cc.u64 %rd25564, %rd1799, %rd49808, %rd25530;
madc.hi.u64 %rd25565, %rd1799, %rd49808, 0;
add.cc.u64 %rd25564, %rd25564, %rd25929;
addc.u64 %rd25565, %rd25565, 0;

	// end inline asm
	// begin inline asm
	mad.lo.cc.u64 %rd25570, %rd1798, %rd49808, %rd25536;
madc.hi.u64 %rd25571, %rd1798, %rd49808, 0;
add.cc.u64 %rd25570, %rd25570, %rd25565;
addc.u64 %rd25571, %rd25571, 0;

	// end inline asm
	// begin inline asm
	mad.lo.cc.u64 %rd25576, %rd1797, %rd49808, %rd25542;
madc.hi.u64 %rd25577, %rd1797, %rd49808, 0;
add.cc.u64 %rd25576, %rd25576, %rd25571;
addc.u64 %rd25577, %rd25577, 0;

	// end inline asm
	// begin inline asm
	mad.lo.cc.u64 %rd25582, %rd1796, %rd49808, %rd25548;
madc.hi.u64 %rd25583, %rd1796, %rd49808, 0;
add.cc.u64 %rd25582, %rd25582, %rd25577;
addc.u64 %rd25583, %rd25583, 0;

	// end inline asm
	// begin inline asm
	mad.lo.cc.u64 %rd25588, %rd1795, %rd49808, %rd25554;
madc.hi.u64 %rd25589, %rd1795, %rd49808, 0;
add.cc.u64 %rd25588, %rd25588, %rd25583;
addc.u64 %rd25589, %rd25589, 0;

	// end inline asm
	// begin inline asm
	mad.lo.cc.u64 %rd25594, %rd1794, %rd49808, %rd25560;
madc.hi.u64 %rd25595, %rd1794, %rd49808, 0;
add.cc.u64 %rd25594, %rd25594, %rd25589;
addc.u64 %rd25595, %rd25595, 0;

	// end inline asm
	// begin inline asm
	add.cc.u64 %rd25600, %rd25602, %rd25595;
addc.u64 %rd25601, 0, 0;

	// end inline asm
	mul.lo.s64 	%rd25636, %rd25564, -8506173809081122819;
	// begin inline asm
	mad.lo.cc.u64 %rd25604, %rd25636, %rd25927, %rd25564;
madc.hi.u64 %rd25605, %rd25636, %rd25927, 0;
add.cc.u64 %rd25604, %rd25604, %rd25929;
addc.u64 %rd25605, %rd25605, 0;

	// end inline asm
	// begin inline asm
	mad.lo.cc.u64 %rd25610, %rd25636, %rd25933, %rd25570;
madc.hi.u64 %rd25611, %rd25636, %rd25933, 0;
add.cc.u64 %rd25610, %rd25610, %rd25605;
addc.u64 %rd25611, %rd25611, 0;

	// end inline asm
	// begin inline asm
	mad.lo.cc.u64 %rd25616, %rd25636, %rd25939, %rd25576;
madc.hi.u64 %rd25617, %rd25636, %rd25939, 0;
add.cc.u64 %rd25616, %rd25616, %rd25611;
addc.u64 %rd25617, %rd25617, 0;

	// end inline asm
	// begin inline asm
	mad.lo.cc.u64 %rd25622, %rd25636, %rd25945, %rd25582;
madc.hi.u64 %rd25623, %rd25636, %rd25945, 0;
add.cc.u64 %rd25622, %rd25622, %rd25617;
addc.u64 %rd25623, %rd25623, 0;

	// end inline asm
	// begin inline asm
	mad.lo.cc.u64 %rd25628, %rd25636, %rd25951, %rd25588;
madc.hi.u64 %rd25629, %rd25636, %rd25951, 0;
add.cc.u64 %rd25628, %rd25628, %rd25623;
addc.u64 %rd25629, %rd25629, 0;

	// end inline asm
	// begin inline asm
	mad.lo.cc.u64 %rd25634, %rd25636, %rd25957, %rd25594;
madc.hi.u64 %rd25635, %rd25636, %rd25957, 0;
add.cc.u64 %rd25634, %rd25634, %rd25629;
addc.u64 %rd25635, %rd25635, 0;

	// end inline asm
	// begin inline asm
	add.cc.u64 %rd25640, %rd25600, %rd25635;
addc.u64 %rd25641, 0, 0;

	// end inline asm
	add.s64 	%rd25682, %rd25601, %rd25641;
	// begin inline asm
	mad.lo.cc.u64 %rd25644, %rd1799, %rd49809, %rd25610;
madc.hi.u64 %rd25645, %rd1799, %rd49809, 0;
add.cc.u64 %rd25644, %rd25644, %rd25929;
addc.u64 %rd25645, %rd25645, 0;

	// end inline asm
	// begin inline asm
	mad.lo.cc.u64 %rd25650, %rd1798, %rd49809, %rd25616;
madc.hi.u64 %rd25651, %rd1798, %rd49809, 0;
add.cc.u64 %rd25650, %rd25650, %rd25645;
addc.u64 %rd25651, %rd25651, 0;

	// end inline asm
	// begin inline asm
	mad.lo.cc.u64 %rd25656, %rd1797, %rd49809, %rd25622;
madc.hi.u64 %rd25657, %rd1797, %rd49809, 0;
add.cc.u64 %rd25656, %rd25656, %rd25651;
addc.u64 %rd25657, %rd25657, 0;

	// end inline asm
	// begin inline asm
	mad.lo.cc.u64 %rd25662, %rd1796, %rd49809, %rd25628;
madc.hi.u64 %rd25663, %rd1796, %rd49809, 0;
add.cc.u64 %rd25662, %rd25662, %rd25657;
addc.u64 %rd25663, %rd25663, 0;

	// end inline asm
	// begin inline asm
	mad.lo.cc.u64 %rd25668, %rd1795, %rd49809, %rd25634;
madc.hi.u64 %rd25669, %rd1795, %rd49809, 0;
add.cc.u64 %rd25668, %rd25668, %rd25663;
addc.u64 %rd25669, %rd25669, 0;

	// end inline asm
	// begin inline asm
	mad.lo.cc.u64 %rd25674, %rd1794, %rd49809, %rd25640;
madc.hi.u64 %rd25675, %rd1794, %rd49809, 0;
add.cc.u64 %rd25674, %rd25674, %rd25669;
addc.u64 %rd25675, %rd25675, 0;

	// end inline asm
	// begin inline asm
	add.cc.u64 %rd25680, %rd25682, %rd25675;
addc.u64 %rd25681, 0, 0;

	// end inline asm
	mul.lo.s64 	%rd25716, %rd25644, -8506173809081122819;
	// begin inline asm
	mad.lo.cc.u64 %rd25684, %rd25716, %rd25927, %rd25644;
madc.hi.u64 %rd25685, %rd25716, %rd25927, 0;
add.cc.u64 %rd25684, %rd25684, %rd25929;
addc.u64 %rd25685, %rd25685, 0;

	// end inline asm
	// begin inline asm
	mad.lo.cc.u64 %rd25690, %rd25716, %rd25933, %rd25650;
madc.hi.u64 %rd25691, %rd25716, %rd25933, 0;
add.cc.u64 %rd25690, %rd25690, %rd25685;
addc.u64 %rd25691, %rd25691, 0;

	// end inline asm
	// begin inline asm
	mad.lo.cc.u64 %rd25696, %rd25716, %rd25939, %rd25656;
madc.hi.u64 %rd25697, %rd25716, %rd25939, 0;
add.cc.u64 %rd25696, %rd25696, %rd25691;
addc.u64 %rd25697, %rd25697, 0;

	// end inline asm
	// begin inline asm
	mad.lo.cc.u64 %rd25702, %rd25716, %rd25945, %rd25662;
madc.hi.u64 %rd25703, %rd25716, %rd25945, 0;
add.cc.u64 %rd25702, %rd25702, %rd25697;
addc.u64 %rd25703, %rd25703, 0;

	// end inline asm
	// begin inline asm
	mad.lo.cc.u64 %rd25708, %rd25716, %rd25951, %rd25668;
madc.hi.u64 %rd25709, %rd25716, %rd25951, 0;
add.cc.u64 %rd25708, %rd25708, %rd25703;
addc.u64 %rd25709, %rd25709, 0;

	// end inline asm
	// begin inline asm
	mad.lo.cc.u64 %rd25714, %rd25716, %rd25957, %rd25674;
madc.hi.u64 %rd25715, %rd25716, %rd25957, 0;
add.cc.u64 %rd25714, %rd25714, %rd25709;
addc.u64 %rd25715, %rd25715, 0;

	// end inline asm
	// begin inline asm
	add.cc.u64 %rd25720, %rd25680, %rd25715;
addc.u64 %rd25721, 0, 0;

	// end inline asm
	add.s64 	%rd25762, %rd25681, %rd25721;
	// begin inline asm
	mad.lo.cc.u64 %rd25724, %rd1799, %rd49810, %rd25690;
madc.hi.u64 %rd25725, %rd1799, %rd49810, 0;
add.cc.u64 %rd25724, %rd25724, %rd25929;
addc.u64 %rd25725, %rd25725, 0;

	// end inline asm
	// begin inline asm
	mad.lo.cc.u64 %rd25730, %rd1798, %rd49810, %rd25696;
madc.hi.u64 %rd25731, %rd1798, %rd49810, 0;
add.cc.u64 %rd25730, %rd25730, %rd25725;
addc.u64 %rd25731, %rd25731, 0;

	// end inline asm
	// begin inline asm
	mad.lo.cc.u64 %rd25736, %rd1797, %rd49810, %rd25702;
madc.hi.u64 %rd25737, %rd1797, %rd49810, 0;
add.cc.u64 %rd25736, %rd25736, %rd25731;
addc.u64 %rd25737, %rd25737, 0;

	// end inline asm
	// begin inline asm
	mad.lo.cc.u64 %rd25742, %rd1796, %rd49810, %rd25708;
madc.hi.u64 %rd25743, %rd1796, %rd49810, 0;
add.cc.u64 %rd25742, %rd25742, %rd25737;
addc.u64 %rd25743, %rd25743, 0;

	// end inline asm
	// begin inline asm
	mad.lo.cc.u64 %rd25748, %rd1795, %rd49810, %rd25714;
madc.hi.u64 %rd25749, %rd1795, %rd49810, 0;
add.cc.u64 %rd25748, %rd25748, %rd25743;
addc.u64 %rd25749, %rd25749, 0;

	// end inline asm
	// begin inline asm
	mad.lo.cc.u64 %rd25754, %rd1794, %rd49810, %rd25720;
madc.hi.u64 %rd25755, %rd1794, %rd49810, 0;
add.cc.u64 %rd25754, %rd25754, %rd25749;
addc.u64 %rd25755, %rd25755, 0;

	// end inline asm
	// begin inline asm
	add.cc.u64 %rd25760, %rd25762, %rd25755;
addc.u64 %rd25761, 0, 0;

	// end inline asm
	mul.lo.s64 	%rd25796, %rd25724, -8506173809081122819;
	// begin inline asm
	mad.lo.cc.u64 %rd25764, %rd25796, %rd25927, %rd25724;
madc.hi.u64 %rd25765, %rd25796, %rd25927, 0;
add.cc.u64 %rd25764, %rd25764, %rd25929;
addc.u64 %rd25765, %rd25765, 0;

	// end inline asm
	// begin inline asm
	mad.lo.cc.u64 %rd25770, %rd25796, %rd25933, %rd25730;
madc.hi.u64 %rd25771, %rd25796, %rd25933, 0;
add.cc.u64 %rd25770, %rd25770, %rd25765;
addc.u64 %rd25771, %rd25771, 0;

	// end inline asm
	// begin inline asm
	mad.lo.cc.u64 %rd25776, %rd25796, %rd25939, %rd25736;
madc.hi.u64 %rd25777, %rd25796, %rd25939, 0;
add.cc.u64 %rd25776, %rd25776, %rd25771;
addc.u64 %rd25777, %rd25777, 0;

	// end inline asm
	// begin inline asm
	mad.lo.cc.u64 %rd25782, %rd25796, %rd25945, %rd25742;
madc.hi.u64 %rd25783, %rd25796, %rd25945, 0;
add.cc.u64 %rd25782, %rd25782, %rd25777;
addc.u64 %rd25783, %rd25783, 0;

	// end inline asm
	// begin inline asm
	mad.lo.cc.u64 %rd25788, %rd25796, %rd25951, %rd25748;
madc.hi.u64 %rd25789, %rd25796, %rd25951, 0;
add.cc.u64 %rd25788, %rd25788, %rd25783;
addc.u64 %rd25789, %rd25789, 0;

	// end inline asm
	// begin inline asm
	mad.lo.cc.u64 %rd25794, %rd25796, %rd25957, %rd25754;
madc.hi.u64 %rd25795, %rd25796, %rd25957, 0;
add.cc.u64 %rd25794, %rd25794, %rd25789;
addc.u64 %rd25795, %rd25795, 0;

	// end inline asm
	// begin inline asm
	add.cc.u64 %rd25800, %rd25760, %rd25795;
addc.u64 %rd25801, 0, 0;

	// end inline asm
	add.s64 	%rd25842, %rd25761, %rd25801;
	// begin inline asm
	mad.lo.cc.u64 %rd25804, %rd1799, %rd49811, %rd25770;
madc.hi.u64 %rd25805, %rd1799, %rd49811, 0;
add.cc.u64 %rd25804, %rd25804, %rd25929;
addc.u64 %rd25805, %rd25805, 0;

	// end inline asm
	// begin inline asm
	mad.lo.cc.u64 %rd25810, %rd1798, %rd49811, %rd25776;
madc.hi.u64 %rd25811, %rd1798, %rd49811, 0;
add.cc.u64 %rd25810, %rd25810, %rd25805;
addc.u64 %rd25811, %rd25811, 0;

	// end inline asm
	// begin inline asm
	mad.lo.cc.u64 %rd25816, %rd1797, %rd49811, %rd25782;
madc.hi.u64 %rd25817, %rd1797, %rd49811, 0;
add.cc.u64 %rd25816, %rd25816, %rd25811;
addc.u64 %rd25817, %rd25817, 0;

	// end inline asm
	// begin inline asm
	mad.lo.cc.u64 %rd25822, %rd1796, %rd49811, %rd25788;
madc.hi.u64 %rd25823, %rd1796, %rd49811, 0;
add.cc.u64 %rd25822, %rd25822, %rd25817;
addc.u64 %rd25823, %rd25823, 0;

	// end inline asm
	// begin inline asm
	mad.lo.cc.u64 %rd25828, %rd1795, %rd49811, %rd25794;
madc.hi.u64 %rd25829, %rd1795, %rd49811, 0;
add.cc.u64 %rd25828, %rd25828, %rd25823;
addc.u64 %rd25829, %rd25829, 0;

	// end inline asm
	// begin inline asm
	mad.lo.cc.u64 %rd25834, %rd1794, %rd49811, %rd25800;
madc.hi.u64 %rd25835, %rd1794, %rd49811, 0;
add.cc.u64 %rd25834, %rd25834, %rd25829;
addc.u64 %rd25835, %rd25835, 0;

	// end inline asm
	// begin inline asm
	add.cc.u64 %rd25840, %rd25842, %rd25835;
addc.u64 %rd25841, 0, 0;

	// end inline asm
	mul.lo.s64 	%rd25876, %rd25804, -8506173809081122819;
	// begin inline asm
	mad.lo.cc.u64 %rd25844, %rd25876, %rd25927, %rd25804;
madc.hi.u64 %rd25845, %rd25876, %rd25927, 0;
add.cc.u64 %rd25844, %rd25844, %rd25929;
addc.u64 %rd25845, %rd25845, 0;

	// end inline asm
	// begin inline asm
	mad.lo.cc.u64 %rd25850, %rd25876, %rd25933, %rd25810;
madc.hi.u64 %rd25851, %rd25876, %rd25933, 0;
add.cc.u64 %rd25850, %rd25850, %rd25845;
addc.u64 %rd25851, %rd25851, 0;

	// end inline asm
	// begin inline asm
	mad.lo.cc.u64 %rd25856, %rd25876, %rd25939, %rd25816;
madc.hi.u64 %rd25857, %rd25876, %rd25939, 0;
add.cc.u64 %rd25856, %rd25856, %rd25851;
addc.u64 %rd25857, %rd25857, 0;

	// end inline asm
	// begin inline asm
	mad.lo.cc.u64 %rd25862, %rd25876, %rd25945, %rd25822;
madc.hi.u64 %rd25863, %rd25876, %rd25945, 0;
add.cc.u64 %rd25862, %rd25862, %rd25857;
addc.u64 %rd25863, %rd25863, 0;

	// end inline asm
	// begin inline asm
	mad.lo.cc.u64 %rd25868, %rd25876, %rd25951, %rd25828;
madc.hi.u64 %rd25869, %rd25876, %rd25951, 0;
add.cc.u64 %rd25868, %rd25868, %rd25863;
addc.u64 %rd25869, %rd25869, 0;

	// end inline asm
	// begin inline asm
	mad.lo.cc.u64 %rd25874, %rd25876, %rd25957, %rd25834;
madc.hi.u64 %rd25875, %rd25876, %rd25957, 0;
add.cc.u64 %rd25874, %rd25874, %rd25869;
addc.u64 %rd25875, %rd25875, 0;

	// end inline asm
	// begin inline asm
	add.cc.u64 %rd25880, %rd25840, %rd25875;
addc.u64 %rd25881, 0, 0;

	// end inline asm
	add.s64 	%rd25922, %rd25841, %rd25881;
	// begin inline asm
	mad.lo.cc.u64 %rd25884, %rd1799, %rd49812, %rd25850;
madc.hi.u64 %rd25885, %rd1799, %rd49812, 0;
add.cc.u64 %rd25884, %rd25884, %rd25929;
addc.u64 %rd25885, %rd25885, 0;

	// end inline asm
	// begin inline asm
	mad.lo.cc.u64 %rd25890, %rd1798, %rd49812, %rd25856;
madc.hi.u64 %rd25891, %rd1798, %rd49812, 0;
add.cc.u64 %rd25890, %rd25890, %rd25885;
addc.u64 %rd25891, %rd25891, 0;

	// end inline asm
	// begin inline asm
	mad.lo.cc.u64 %rd25896, %rd1797, %rd49812, %rd25862;
madc.hi.u64 %rd25897, %rd1797, %rd49812, 0;
add.cc.u64 %rd25896, %rd25896, %rd25891;
addc.u64 %rd25897, %rd25897, 0;

	// end inline asm
	// begin inline asm
	mad.lo.cc.u64 %rd25902, %rd1796, %rd49812, %rd25868;
madc.hi.u64 %rd25903, %rd1796, %rd49812, 0;
add.cc.u64 %rd25902, %rd25902, %rd25897;
addc.u64 %rd25903, %rd25903, 0;

	// end inline asm
	// begin inline asm
	mad.lo.cc.u64 %rd25908, %rd1795, %rd49812, %rd25874;
madc.hi.u64 %rd25909, %rd1795, %rd49812, 0;
add.cc.u64 %rd25908, %rd25908, %rd25903;
addc.u64 %rd25909, %rd25909, 0;

	// end inline asm
	// begin inline asm
	mad.lo.cc.u64 %rd25914, %rd1794, %rd49812, %rd25880;
madc.hi.u64 %rd25915, %rd1794, %rd49812, 0;
add.cc.u64 %rd25914, %rd25914, %rd25909;
addc.u64 %rd25915, %rd25915, 0;

	// end inline asm
	// begin inline asm
	add.cc.u64 %rd25920, %rd25922, %rd25915;
addc.u64 %rd25921, 0, 0;

	// end inline asm
	mul.lo.s64 	%rd25956, %rd25884, -8506173809081122819;
	// begin inline asm
	mad.lo.cc.u64 %rd25924, %rd25956, %rd25927, %rd25884;
madc.hi.u64 %rd25925, %rd25956, %rd25927, 0;
add.cc.u64 %rd25924, %rd25924, %rd25929;
addc.u64 %rd25925, %rd25925, 0;

	// end inline asm
	// begin inline asm
	mad.lo.cc.u64 %rd49825, %rd25956, %rd25933, %rd25890;
madc.hi.u64 %rd25931, %rd25956, %rd25933, 0;
add.cc.u64 %rd49825, %rd49825, %rd25925;
addc.u64 %rd25931, %rd25931, 0;

	// end inline asm
	// begin inline asm
	mad.lo.cc.u64 %rd49826, %rd25956, %rd25939, %rd25896;
madc.hi.u64 %rd25937, %rd25956, %rd25939, 0;
add.cc.u64 %rd49826, %rd49826, %rd25931;
addc.u64 %rd25937, %rd25937, 0;

	// end inline asm
	// begin inline asm
	mad.lo.cc.u64 %rd25976, %rd25956, %rd25945, %rd25902;
madc.hi.u64 %rd25943, %rd25956, %rd25945, 0;
add.cc.u64 %rd25976, %rd25976, %rd25937;
addc.u64 %rd25943, %rd25943, 0;

	// end inline asm
	// begin inline asm
	mad.lo.cc.u64 %rd25977, %rd25956, %rd25951, %rd25908;
madc.hi.u64 %rd25949, %rd25956, %rd25951, 0;
add.cc.u64 %rd25977, %rd25977, %rd25943;
addc.u64 %rd25949, %rd25949, 0;

	// end inline asm
	// begin inline asm
	mad.lo.cc.u64 %rd25978, %rd25956, %rd25957, %rd25914;
madc.hi.u64 %rd25955, %rd25956, %rd25957, 0;
add.cc.u64 %rd25978, %rd25978, %rd25949;
addc.u64 %rd25955, %rd25955, 0;

	// end inline asm
	// begin inline asm
	add.cc.u64 %rd25979, %rd25920, %rd25955;
addc.u64 %rd25961, 0, 0;

	// end inline asm
	setp.gt.u64 	%p1212, %rd25979, 1873798617647539866;
	@%p1212 bra 	$L__BB2_1096;
	setp.eq.s64 	%p1213, %rd25979, 1873798617647539866;
	mov.u64 	%rd49827, %rd25976;
	mov.u64 	%rd49828, %rd25977;
	mov.u64 	%rd49829, %rd25978;
	mov.u64 	%rd49830, %rd25979;
	@%p1213 bra 	$L__BB2_1088;
	bra.uni 	$L__BB2_1097;
$L__BB2_1088:
	setp.gt.u64 	%p1214, %rd25978, 5412103778470702295;
	@%p1214 bra 	$L__BB2_1096;
	setp.ne.s64 	%p1215, %rd25978, 5412103778470702295;
	mov.b64 	%rd49830, 1873798617647539866;
	mov.u64 	%rd49827, %rd25976;
	mov.u64 	%rd49828, %rd25977;
	mov.u64 	%rd49829, %rd25978;
	@%p1215 bra 	$L__BB2_1097;
	setp.gt.u64 	%p1216, %rd25977, 7239337960414712511;
	@%p1216 bra 	$L__BB2_1096;
	setp.ne.s64 	%p1217, %rd25977, 7239337960414712511;
	mov.b64 	%rd49829, 5412103778470702295;
	mov.u64 	%rd49827, %rd25976;
	mov.u64 	%rd49828, %rd25977;
	@%p1217 bra 	$L__BB2_1097;
	setp.gt.u64 	%p1218, %rd25976, 7435674573564081700;
	@%p1218 bra 	$L__BB2_1096;
	setp.ne.s64 	%p1219, %rd25976, 7435674573564081700;
	mov.b64 	%rd49828, 7239337960414712511;
	mov.u64 	%rd49827, %rd25976;
	@%p1219 bra 	$L__BB2_1097;
	setp.gt.u64 	%p1220, %rd49826, 2210141511517208575;
	@%p1220 bra 	$L__BB2_1096;
	setp.ne.s64 	%p1221, %rd49826, 2210141511517208575;
	setp.lt.u64 	%p1222, %rd49825, -5044313057631688021;
	or.pred  	%p1223, %p1221, %p1222;
	mov.b64 	%rd49827, 7435674573564081700;
	@%p1223 bra 	$L__BB2_1097;
$L__BB2_1096:
	mov.b64 	%rd25980, -5044313057631688021;
	mov.b64 	%rd25981, 2210141511517208575;
	mov.b64 	%rd25982, 7435674573564081700;
	mov.b64 	%rd25983, 7239337960414712511;
	mov.b64 	%rd25984, 5412103778470702295;
	mov.b64 	%rd25985, 1873798617647539866;
	// begin inline asm
	sub.cc.u64 %rd49825, %rd49825, %rd25980;
subc.cc.u64 %rd49826, %rd49826, %rd25981;
subc.cc.u64 %rd25976, %rd25976, %rd25982;
subc.cc.u64 %rd25977, %rd25977, %rd25983;
subc.cc.u64 %rd25978, %rd25978, %rd25984;
subc.u64 %rd25979, %rd25979, %rd25985;

	// end inline asm
	mov.u64 	%rd49827, %rd25976;
	mov.u64 	%rd49828, %rd25977;
	mov.u64 	%rd49829, %rd25978;
	mov.u64 	%rd49830, %rd25979;
$L__BB2_1097:
	mov.b64 	%rd26437, 0;
	// begin inline asm
	mad.lo.cc.u64 %rd25992, %rd1752, %rd1787, %rd26437;
madc.hi.u64 %rd25993, %rd1752, %rd1787, 0;
add.cc.u64 %rd25992, %rd25992, %rd26437;
addc.u64 %rd25993, %rd25993, 0;

	// end inline asm
	// begin inline asm
	mad.lo.cc.u64 %rd25998, %rd1753, %rd1787, %rd26437;
madc.hi.u64 %rd25999, %rd1753, %rd1787, 0;
add.cc.u64 %rd25998, %rd25998, %rd25993;
addc.u64 %rd25999, %rd25999, 0;

	// end inline asm
	// begin inline asm
	mad.lo.cc.u64 %rd26004, %rd1754, %rd1787, %rd26437;
madc.hi.u64 %rd26005, %rd1754, %rd1787, 0;
add.cc.u64 %rd26004, %rd26004, %rd25999;
addc.u64 %rd26005, %rd26005, 0;

	// end inline asm
	// begin inline asm
	mad.lo.cc.u64 %rd26010, %rd1755, %rd1787, %rd26437;
madc.hi.u64 %rd26011, %rd1755, %rd1787, 0;
add.cc.u64 %rd26010, %rd26010, %rd26005;
addc.u64 %rd26011, %rd26011, 0;

	// end inline asm
	// begin inline asm
	mad.lo.cc.u64 %rd26016, %rd1756, %rd1787, %rd26437;
madc.hi.u64 %rd26017, %rd1756, %rd1787, 0;
add.cc.u64 %rd26016, %rd26016, %rd26011;
addc.u64 %rd26017, %rd26017, 0;

	// end inline asm
	// begin inline asm
	mad.lo.cc.u64 %rd26022, %rd1757, %rd1787, %rd26437;
madc.hi.u64 %rd26023, %rd1757, %rd1787, 0;
add.cc.u64 %rd26022, %rd26022, %rd26017;
addc.u64 %rd26023, %rd26023, 0;

	// end inline asm
	// begin inline asm
	add.cc.u64 %rd26028, %rd26437, %rd26023;
addc.u64 %rd26029, 0, 0;

	// end inline asm
	mul.lo.s64 	%rd26064, %rd25992, -8506173809081122819;
	mov.b64 	%rd26435, -5044313057631688021;
	// begin inline asm
	mad.lo.cc.u64 %rd26032, %rd26064, %rd26435, %rd25992;
madc.hi.u64 %rd26033, %rd26064, %rd26435, 0;
add.cc.u64 %rd26032, %rd26032, %rd26437;
addc.u64 %rd26033, %rd26033, 0;

	// end inline asm
	mov.b64 	%rd26441, 2210141511517208575;
	// begin inline asm
	mad.lo.cc.u64 %rd26038, %rd26064, %rd26441, %rd25998;
madc.hi.u64 %rd26039, %rd26064, %rd26441, 0;
add.cc.u64 %rd26038, %rd26038, %rd26033;
addc.u64 %rd26039, %rd26039, 0;

	// end inline asm
	mov.b64 	%rd26447, 7435674573564081700;
	// begin inline asm
	mad.lo.cc.u64 %rd26044, %rd26064, %rd26447, %rd26004;
madc.hi.u64 %rd26045, %rd26064, %rd26447, 0;
add.cc.u64 %rd26044, %rd26044, %rd26039;
addc.u64 %rd26045, %rd26045, 0;

	// end inline asm
	mov.b64 	%rd26453, 7239337960414712511;
	// begin inline asm
	mad.lo.cc.u64 %rd26050, %rd26064, %rd26453, %rd26010;
madc.hi.u64 %rd26051, %rd26064, %rd26453, 0;
add.cc.u64 %rd26050, %rd26050, %rd26045;
addc.u64 %rd26051, %rd26051, 0;

	// end inline asm
	mov.b64 	%rd26459, 5412103778470702295;
	// begin inline asm
	mad.lo.cc.u64 %rd26056, %rd26064, %rd26459, %rd26016;
madc.hi.u64 %rd26057, %rd26064, %rd26459, 0;
add.cc.u64 %rd26056, %rd26056, %rd26051;
addc.u64 %rd26057, %rd26057, 0;

	// end inline asm
	mov.b64 	%rd26465, 1873798617647539866;
	// begin inline asm
	mad.lo.cc.u64 %rd26062, %rd26064, %rd26465, %rd26022;
madc.hi.u64 %rd26063, %rd26064, %rd26465, 0;
add.cc.u64 %rd26062, %rd26062, %rd26057;
addc.u64 %rd26063, %rd26063, 0;

	// end inline asm
	// begin inline asm
	add.cc.u64 %rd26068, %rd26028, %rd26063;
addc.u64 %rd26069, 0, 0;

	// end inline asm
	add.s64 	%rd26110, %rd26029, %rd26069;
	// begin inline asm
	mad.lo.cc.u64 %rd26072, %rd1752, %rd1786, %rd26038;
madc.hi.u64 %rd26073, %rd1752, %rd1786, 0;
add.cc.u64 %rd26072, %rd26072, %rd26437;
addc.u64 %rd26073, %rd26073, 0;

	// end inline asm
	// begin inline asm
	mad.lo.cc.u64 %rd26078, %rd1753, %rd1786, %rd26044;
madc.hi.u64 %rd26079, %rd1753, %rd1786, 0;
add.cc.u64 %rd26078, %rd26078, %rd26073;
addc.u64 %rd26079, %rd26079, 0;

	// end inline asm
	// begin inline asm
	mad.lo.cc.u64 %rd26084, %rd1754, %rd1786, %rd26050;
madc.hi.u64 %rd26085, %rd1754, %rd1786, 0;
add.cc.u64 %rd26084, %rd26084, %rd26079;
addc.u64 %rd26085, %rd26085, 0;

	// end inline asm
	// begin inline asm
	mad.lo.cc.u64 %rd26090, %rd1755, %rd1786, %rd26056;
madc.hi.u64 %rd26091, %rd1755, %rd1786, 0;
add.cc.u64 %rd26090, %rd26090, %rd26085;
addc.u64 %rd26091, %rd26091, 0;

	// end inline asm
	// begin inline asm
	mad.lo.cc.u64 %rd26096, %rd1756, %rd1786, %rd26062;
madc.hi.u64 %rd26097, %rd1756, %rd1786, 0;
add.cc.u64 %rd26096, %rd26096, %rd26091;
addc.u64 %rd26097, %rd26097, 0;

	// end inline asm
	// begin inline asm
	mad.lo.cc.u64 %rd26102, %rd1757, %rd1786, %rd26068;
madc.hi.u64 %rd26103, %rd1757, %rd1786, 0;
add.cc.u64 %rd26102, %rd26102, %rd26097;
addc.u64 %rd26103, %rd26103, 0;

	// end inline asm
	// begin inline asm
	add.cc.u64 %rd26108, %rd26110, %rd26103;
addc.u64 %rd26109, 0, 0;

	// end inline asm
	mul.lo.s64 	%rd26144, %rd26072, -8506173809081122819;
	// begin inline asm
	mad.lo.cc.u64 %rd26112, %rd26144, %rd26435, %rd26072;
madc.hi.u64 %rd26113, %rd26144, %rd26435, 0;
add.cc.u64 %rd26112, %rd26112, %rd26437;
addc.u64 %rd26113, %rd26113, 0;

	// end inline asm
	// begin inline asm
	mad.lo.cc.u64 %rd26118, %rd26144, %rd26441, %rd26078;
madc.hi.u64 %rd26119, %rd26144, %rd26441, 0;
add.cc.u64 %rd26118, %rd26118, %rd26113;
addc.u64 %rd26119, %rd26119, 0;

	// end inline asm
	// begin inline asm
	mad.lo.cc.u64 %rd26124, %rd26144, %rd26447, %rd26084;
madc.hi.u64 %rd26125, %rd26144, %rd26447, 0;
add.cc.u64 %rd26124, %rd26124, %rd26119;
addc.u64 %rd26125, %rd26125, 0;

	// end inline asm
	// begin inline asm
	mad.lo.cc.u64 %rd26130, %rd26144, %rd26453, %rd26090;
madc.hi.u64 %rd26131, %rd26144, %rd26453, 0;
add.cc.u64 %rd26130, %rd26130, %rd26125;
addc.u64 %rd26131, %rd26131, 0;

	// end inline asm
	// begin inline asm
	mad.lo.cc.u64 %rd26136, %rd26144, %rd26459, %rd26096;
madc.hi.u64 %rd26137, %rd26144, %rd26459, 0;
add.cc.u64 %rd26136, %rd26136, %rd26131;
addc.u64 %rd26137, %rd26137, 0;

	// end inline asm
	// begin inline asm
	mad.lo.cc.u64 %rd26142, %rd26144, %rd26465, %rd26102;
madc.hi.u64 %rd26143, %rd26144, %rd26465, 0;
add.cc.u64 %rd26142, %rd26142, %rd26137;
addc.u64 %rd26143, %rd26143, 0;

	// end inline asm
	// begin inline asm
	add.cc.u64 %rd26148, %rd26108, %rd26143;
addc.u64 %rd26149, 0, 0;

	// end inline asm
	add.s64 	%rd26190, %rd26109, %rd26149;
	// begin inline asm
	mad.lo.cc.u64 %rd26152, %rd1752, %rd1785, %rd26118;
madc.hi.u64 %rd26153, %rd1752, %rd1785, 0;
add.cc.u64 %rd26152, %rd26152, %rd26437;
addc.u64 %rd26153, %rd26153, 0;

	// end inline asm
	// begin inline asm
	mad.lo.cc.u64 %rd26158, %rd1753, %rd1785, %rd26124;
madc.hi.u64 %rd26159, %rd1753, %rd1785, 0;
add.cc.u64 %rd26158, %rd26158, %rd26153;
addc.u64 %rd26159, %rd26159, 0;

	// end inline asm
	// begin inline asm
	mad.lo.cc.u64 %rd26164, %rd1754, %rd1785, %rd26130;
madc.hi.u64 %rd26165, %rd1754, %rd1785, 0;
add.cc.u64 %rd26164, %rd26164, %rd26159;
addc.u64 %rd26165, %rd26165, 0;

	// end inline asm
	// begin inline asm
	mad.lo.cc.u64 %rd26170, %rd1755, %rd1785, %rd26136;
madc.hi.u64 %rd26171, %rd1755, %rd1785, 0;
add.cc.u64 %rd26170, %rd26170, %rd26165;
addc.u64 %rd26171, %rd26171, 0;

	// end inline asm
	// begin inline asm
	mad.lo.cc.u64 %rd26176, %rd1756, %rd1785, %rd26142;
madc.hi.u64 %rd26177, %rd1756, %rd1785, 0;
add.cc.u64 %rd26176, %rd26176, %rd26171;
addc.u64 %rd26177, %rd26177, 0;

	// end inline asm
	// begin inline asm
	mad.lo.cc.u64 %rd26182, %rd1757, %rd1785, %rd26148;
madc.hi.u64 %rd26183, %rd1757, %rd1785, 0;
add.cc.u64 %rd26182, %rd26182, %rd26177;
addc.u64 %rd26183, %rd26183, 0;

	// end inline asm
	// begin inline asm
	add.cc.u64 %rd26188, %rd26190, %rd26183;
addc.u64 %rd26189, 0, 0;

	// end inline asm
	mul.lo.s64 	%rd26224, %rd26152, -8506173809081122819;
	// begin inline asm
	mad.lo.cc.u64 %rd26192, %rd26224, %rd26435, %rd26152;
madc.hi.u64 %rd26193, %rd26224, %rd26435, 0;
add.cc.u64 %rd26192, %rd26192, %rd26437;
addc.u64 %rd26193, %rd26193, 0;

	// end inline asm
	// begin inline asm
	mad.lo.cc.u64 %rd26198, %rd26224, %rd26441, %rd26158;
madc.hi.u64 %rd26199, %rd26224, %rd26441, 0;
add.cc.u64 %rd26198, %rd26198, %rd26193;
addc.u64 %rd26199, %rd26199, 0;

	// end inline asm
	// begin inline asm
	mad.lo.cc.u64 %rd26204, %rd26224, %rd26447, %rd26164;
madc.hi.u64 %rd26205, %rd26224, %rd26447, 0;
add.cc.u64 %rd26204, %rd26204, %rd26199;
addc.u64 %rd26205, %rd26205, 0;

	// end inline asm
	// begin inline asm
	mad.lo.cc.u64 %rd26210, %rd26224, %rd26453, %rd26170;
madc.hi.u64 %rd26211, %rd26224, %rd26453, 0;
add.cc.u64 %rd26210, %rd26210, %rd26205;
addc.u64 %rd26211, %rd26211, 0;

	// end inline asm
	// begin inline asm
	mad.lo.cc.u64 %rd26216, %rd26224, %rd26459, %rd26176;
madc.hi.u64 %rd26217, %rd26224, %rd26459, 0;
add.cc.u64 %rd26216, %rd26216, %rd26211;
addc.u64 %rd26217, %rd26217, 0;

	// end inline asm
	// begin inline asm
	mad.lo.cc.u64 %rd26222, %rd26224, %rd26465, %rd26182;
madc.hi.u64 %rd26223, %rd26224, %rd26465, 0;
add.cc.u64 %rd26222, %rd26222, %rd26217;
addc.u64 %rd26223, %rd26223, 0;

	// end inline asm
	// begin inline asm
	add.cc.u64 %rd26228, %rd26188, %rd26223;
addc.u64 %rd26229, 0, 0;

	// end inline asm
	add.s64 	%rd26270, %rd26189, %rd26229;
	// begin inline asm
	mad.lo.cc.u64 %rd26232, %rd1752, %rd1784, %rd26198;
madc.hi.u64 %rd26233, %rd1752, %rd1784, 0;
add.cc.u64 %rd26232, %rd26232, %rd26437;
addc.u64 %rd26233, %rd26233, 0;

	// end inline asm
	// begin inline asm
	mad.lo.cc.u64 %rd26238, %rd1753, %rd1784, %rd26204;
madc.hi.u64 %rd26239, %rd1753, %rd1784, 0;
add.cc.u64 %rd26238, %rd26238, %rd26233;
addc.u64 %rd26239, %rd26239, 0;

	// end inline asm
	// begin inline asm
	mad.lo.cc.u64 %rd26244, %rd1754, %rd1784, %rd26210;
madc.hi.u64 %rd26245, %rd1754, %rd1784, 0;
add.cc.u64 %rd26244, %rd26244, %rd26239;
addc.u64 %rd26245, %rd26245, 0;

	// end inline asm
	// begin inline asm
	mad.lo.cc.u64 %rd26250, %rd1755, %rd1784, %rd26216;
madc.hi.u64 %rd26251, %rd1755, %rd1784, 0;
add.cc.u64 %rd26250, %rd26250, %rd26245;
addc.u64 %rd26251, %rd26251, 0;

	// end inline asm
	// begin inline asm
	mad.lo.cc.u64 %rd26256, %rd1756, %rd1784, %rd26222;
madc.hi.u64 %rd26257, %rd1756, %rd1784, 0;
add.cc.u64 %rd26256, %rd26256, %rd26251;
addc.u64 %rd26257, %rd26257, 0;

	// end inline asm
	// begin inline asm
	mad.lo.cc.u64 %rd26262, %rd1757, %rd1784, %rd26228;
madc.hi.u64 %rd26263, %rd1757, %rd1784, 0;
add.cc.u64 %rd26262, %rd26262, %rd26257;
addc.u64 %rd26263, %rd26263, 0;

	// end inline asm
	// begin inline asm
	add.cc.u64 %rd26268, %rd26270, %rd26263;
addc.u64 %rd26269, 0, 0;

	// end inline asm
	mul.lo.s64 	%rd26304, %rd26232, -8506173809081122819;
	// begin inline asm
	mad.lo.cc.u64 %rd26272, %rd26304, %rd26435, %rd26232;
madc.hi.u64 %rd26273, %rd26304, %rd26435, 0;
add.cc.u64 %rd26272, %rd26272, %rd26437;
addc.u64 %rd26273, %rd26273, 0;

	// end inline asm
	// begin inline asm
	mad.lo.cc.u64 %rd26278, %rd26304, %rd26441, %rd26238;
madc.hi.u64 %rd26279, %rd26304, %rd26441, 0;
add.cc.u64 %rd26278, %rd26278, %rd26273;
addc.u64 %rd26279, %rd26279, 0;

	// end inline asm
	// begin inline asm
	mad.lo.cc.u64 %rd26284, %rd26304, %rd26447, %rd26244;
madc.hi.u64 %rd26285, %rd26304, %rd26447, 0;
add.cc.u64 %rd26284, %rd26284, %rd26279;
addc.u64 %rd26285, %rd26285, 0;

	// end inline asm
	// begin inline asm
	mad.lo.cc.u64 %rd26290, %rd26304, %rd26453, %rd26250;
madc.hi.u64 %rd26291, %rd26304, %rd26453, 0;
add.cc.u64 %rd26290, %rd26290, %rd26285;
addc.u64 %rd26291, %rd26291, 0;

	// end inline asm
	// begin inline asm
	mad.lo.cc.u64 %rd26296, %rd26304, %rd26459, %rd26256;
madc.hi.u64 %rd26297, %rd26304, %rd26459, 0;
add.cc.u64 %rd26296, %rd26296, %rd26291;
addc.u64 %rd26297, %rd26297, 0;

	// end inline asm
	// begin inline asm
	mad.lo.cc.u64 %rd26302, %rd26304, %rd26465, %rd26262;
madc.hi.u64 %rd26303, %rd26304, %rd26465, 0;
add.cc.u64 %rd26302, %rd26302, %rd26297;
addc.u64 %rd26303, %rd26303, 0;

	// end inline asm
	// begin inline asm
	add.cc.u64 %rd26308, %rd26268, %rd26303;
addc.u64 %rd26309, 0, 0;

	// end inline asm
	add.s64 	%rd26350, %rd26269, %rd26309;
	// begin inline asm
	mad.lo.cc.u64 %rd26312, %rd1752, %rd1783, %rd26278;
madc.hi.u64 %rd26313, %rd1752, %rd1783, 0;
add.cc.u64 %rd26312, %rd26312, %rd26437;
addc.u64 %rd26313, %rd26313, 0;

	// end inline asm
	// begin inline asm
	mad.lo.cc.u64 %rd26318, %rd1753, %rd1783, %rd26284;
madc.hi.u64 %rd26319, %rd1753, %rd1783, 0;
add.cc.u64 %rd26318, %rd26318, %rd26313;
addc.u64 %rd26319, %rd26319, 0;

	// end inline asm
	// begin inline asm
	mad.lo.cc.u64 %rd26324, %rd1754, %rd1783, %rd26290;
madc.hi.u64 %rd26325, %rd1754, %rd1783, 0;
add.cc.u64 %rd26324, %rd26324, %rd26319;
addc.u64 %rd26325, %rd26325, 0;

	// end inline asm
	// begin inline asm
	mad.lo.cc.u64 %rd26330, %rd1755, %rd1783, %rd26296;
madc.hi.u64 %rd26331, %rd1755, %rd1783, 0;
add.cc.u64 %rd26330, %rd26330, %rd26325;
addc.u64 %rd26331, %rd26331, 0;

	// end inline asm
	// begin inline asm
	mad.lo.cc.u64 %rd26336, %rd1756, %rd1783, %rd26302;
madc.hi.u64 %rd26337, %rd1756, %rd1783, 0;
add.cc.u64 %rd26336, %rd26336, %rd26331;
addc.u64 %rd26337, %rd26337, 0;

	// end inline asm
	// begin inline asm
	mad.lo.cc.u64 %rd26342, %rd1757, %rd1783, %rd26308;
madc.hi.u64 %rd26343, %rd1757, %rd1783, 0;
add.cc.u64 %rd26342, %rd26342, %rd26337;
addc.u64 %rd26343, %rd26343, 0;

	// end inline asm
	// begin inline asm
	add.cc.u64 %rd26348, %rd26350, %rd26343;
addc.u64 %rd26349, 0, 0;

	// end inline asm
	mul.lo.s64 	%rd26384, %rd26312, -8506173809081122819;
	// begin inline asm
	mad.lo.cc.u64 %rd26352, %rd26384, %rd26435, %rd26312;
madc.hi.u64 %rd26353, %rd26384, %rd26435, 0;
add.cc.u64 %rd26352, %rd26352, %rd26437;
addc.u64 %rd26353, %rd26353, 0;

	// end inline asm
	// begin inline asm
	mad.lo.cc.u64 %rd26358, %rd26384, %rd26441, %rd26318;
madc.hi.u64 %rd26359, %rd26384, %rd26441, 0;
add.cc.u64 %rd26358, %rd26358, %rd26353;
addc.u64 %rd26359, %rd26359, 0;

	// end inline asm
	// begin inline asm
	mad.lo.cc.u64 %rd26364, %rd26384, %rd26447, %rd26324;
madc.hi.u64 %rd26365, %rd26384, %rd26447, 0;
add.cc.u64 %rd26364, %rd26364, %rd26359;
addc.u64 %rd26365, %rd26365, 0;

	// end inline asm
	// begin inline asm
	mad.lo.cc.u64 %rd26370, %rd26384, %rd26453, %rd26330;
madc.hi.u64 %rd26371, %rd26384, %rd26453, 0;
add.cc.u64 %rd26370, %rd26370, %rd26365;
addc.u64 %rd26371, %rd26371, 0;

	// end inline asm
	// begin inline asm
	mad.lo.cc.u64 %rd26376, %rd26384, %rd26459, %rd26336;
madc.hi.u64 %rd26377, %rd26384, %rd26459, 0;
add.cc.u64 %rd26376, %rd26376, %rd26371;
addc.u64 %rd26377, %rd26377, 0;

	// end inline asm
	// begin inline asm
	mad.lo.cc.u64 %rd26382, %rd26384, %rd26465, %rd26342;
madc.hi.u64 %rd26383, %rd26384, %rd26465, 0;
add.cc.u64 %rd26382, %rd26382, %rd26377;
addc.u64 %rd26383, %rd26383, 0;

	// end inline asm
	// begin inline asm
	add.cc.u64 %rd26388, %rd26348, %rd26383;
addc.u64 %rd26389, 0, 0;

	// end inline asm
	add.s64 	%rd26430, %rd26349, %rd26389;
	// begin inline asm
	mad.lo.cc.u64 %rd26392, %rd1752, %rd1782, %rd26358;
madc.hi.u64 %rd26393, %rd1752, %rd1782, 0;
add.cc.u64 %rd26392, %rd26392, %rd26437;
addc.u64 %rd26393, %rd26393, 0;

	// end inline asm
	// begin inline asm
	mad.lo.cc.u64 %rd26398, %rd1753, %rd1782, %rd26364;
madc.hi.u64 %rd26399, %rd1753, %rd1782, 0;
add.cc.u64 %rd26398, %rd26398, %rd26393;
addc.u64 %rd26399, %rd26399, 0;

	// end inline asm
	// begin inline asm
	mad.lo.cc.u64 %rd26404, %rd1754, %rd1782, %rd26370;
madc.hi.u64 %rd26405, %rd1754, %rd1782, 0;
add.cc.u64 %rd26404, %rd26404, %rd26399;
addc.u64 %rd26405, %rd26405, 0;

	// end inline asm
	// begin inline asm
	mad.lo.cc.u64 %rd26410, %rd1755, %rd1782, %rd26376;
madc.hi.u64 %rd26411, %rd1755, %rd1782, 0;
add.cc.u64 %rd26410, %rd26410, %rd26405;
addc.u64 %rd26411, %rd26411, 0;

	// end inline asm
	// begin inline asm
	mad.lo.cc.u64 %rd26416, %rd1756, %rd1782, %rd26382;
madc.hi.u64 %rd26417, %rd1756, %rd1782, 0;
add.cc.u64 %rd26416, %rd26416, %rd26411;
addc.u64 %rd26417, %rd26417, 0;

	// end inline asm
	// begin inline asm
	mad.lo.cc.u64 %rd26422, %rd1757, %rd1782, %rd26388;
madc.hi.u64 %rd26423, %rd1757, %rd1782, 0;
add.cc.u64 %rd26422, %rd26422, %rd26417;
addc.u64 %rd26423, %rd26423, 0;

	// end inline asm
	// begin inline asm
	add.cc.u64 %rd26428, %rd26430, %rd26423;
addc.u64 %rd26429, 0, 0;

	// end inline asm
	mul.lo.s64 	%rd26464, %rd26392, -8506173809081122819;
	// begin inline asm
	mad.lo.cc.u64 %rd26432, %rd26464, %rd26435, %rd26392;
madc.hi.u64 %rd26433, %rd26464, %rd26435, 0;
add.cc.u64 %rd26432, %rd26432, %rd26437;
addc.u64 %rd26433, %rd26433, 0;

	// end inline asm
	// begin inline asm
	mad.lo.cc.u64 %rd49831, %rd26464, %rd26441, %rd26398;
madc.hi.u64 %rd26439, %rd26464, %rd26441, 0;
add.cc.u64 %rd49831, %rd49831, %rd26433;
addc.u64 %rd26439, %rd26439, 0;

	// end inline asm
	// begin inline asm
	mad.lo.cc.u64 %rd49832, %rd26464, %rd26447, %rd26404;
madc.hi.u64 %rd26445, %rd26464, %rd26447, 0;
add.cc.u64 %rd49832, %rd49832, %rd26439;
addc.u64 %rd26445, %rd26445, 0;

	// end inline asm
	// begin inline asm
	mad.lo.cc.u64 %rd26484, %rd26464, %rd26453, %rd26410;
madc.hi.u64 %rd26451, %rd26464, %rd26453, 0;
add.cc.u64 %rd26484, %rd26484, %rd26445;
addc.u64 %rd26451, %rd26451, 0;

	// end inline asm
	// begin inline asm
	mad.lo.cc.u64 %rd26485, %rd26464, %rd26459, %rd26416;
madc.hi.u64 %rd26457, %rd26464, %rd26459, 0;
add.cc.u64 %rd26485, %rd26485, %rd26451;
addc.u64 %rd26457, %rd26457, 0;

	// end inline asm
	// begin inline asm
	mad.lo.cc.u64 %rd26486, %rd26464, %rd26465, %rd26422;
madc.hi.u64 %rd26463, %rd26464, %rd26465, 0;
add.cc.u64 %rd26486, %rd26486, %rd26457;
addc.u64 %rd26463, %rd26463, 0;

	// end inline asm
	// begin inline asm
	add.cc.u64 %rd26487, %rd26428, %rd26463;
addc.u64 %rd26469, 0, 0;

	// end inline asm
	setp.gt.u64 	%p1224, %rd26487, 1873798617647539866;
	@%p1224 bra 	$L__BB2_1107;
	setp.eq.s64 	%p1225, %rd26487, 1873798617647539866;
	mov.u64 	%rd49833, %rd26484;
	mov.u64 	%rd49834, %rd26485;
	mov.u64 	%rd49835, %rd26486;
	mov.u64 	%rd49836, %rd26487;
	@%p1225 bra 	$L__BB2_1099;
	bra.uni 	$L__BB2_1108;
$L__BB2_1099:
	setp.gt.u64 	%p1226, %rd26486, 5412103778470702295;
	@%p1226 bra 	$L__BB2_1107;
	setp.ne.s64 	%p1227, %rd26486, 5412103778470702295;
	mov.b64 	%rd49836, 1873798617647539866;
	mov.u64 	%rd49833, %rd26484;
	mov.u64 	%rd49834, %rd26485;
	mov.u64 	%rd49835, %rd26486;
	@%p1227 bra 	$L__BB2_1108;
	setp.gt.u64 	%p1228, %rd26485, 7239337960414712511;
	@%p1228 bra 	$L__BB2_1107;
	setp.ne.s64 	%p1229, %rd26485, 7239337960414712511;
	mov.b64 	%rd49835, 5412103778470702295;
	mov.u64 	%rd49833, %rd26484;
	mov.u64 	%rd49834, %rd26485;
	@%p1229 bra 	$L__BB2_1108;
	setp.gt.u64 	%p1230, %rd26484, 7435674573564081700;
	@%p1230 bra 	$L__BB2_1107;
	setp.ne.s64 	%p1231, %rd26484, 7435674573564081700;
	mov.b64 	%rd49834, 7239337960414712511;
	mov.u64 	%rd49833, %rd26484;
	@%p1231 bra 	$L__BB2_1108;
	setp.gt.u64 	%p1232, %rd49832, 2210141511517208575;
	@%p1232 bra 	$L__BB2_1107;
	setp.ne.s64 	%p1233, %rd49832, 2210141511517208575;
	setp.lt.u64 	%p1234, %rd49831, -5044313057631688021;
	or.pred  	%p1235, %p1233, %p1234;
	mov.b64 	%rd49833, 7435674573564081700;
	@%p1235 bra 	$L__BB2_1108;
$L__BB2_1107:
	mov.b64 	%rd26488, -5044313057631688021;
	mov.b64 	%rd26489, 2210141511517208575;
	mov.b64 	%rd26490, 7435674573564081700;
	mov.b64 	%rd26491, 7239337960414712511;
	mov.b64 	%rd26492, 5412103778470702295;
	mov.b64 	%rd26493, 1873798617647539866;
	// begin inline asm
	sub.cc.u64 %rd49831, %rd49831, %rd26488;
subc.cc.u64 %rd49832, %rd49832, %rd26489;
subc.cc.u64 %rd26484, %rd26484, %rd26490;
subc.cc.u64 %rd26485, %rd26485, %rd26491;
subc.cc.u64 %rd26486, %rd26486, %rd26492;
subc.u64 %rd26487, %rd26487, %rd26493;

	// end inline asm
	mov.u64 	%rd49833, %rd26484;
	mov.u64 	%rd49834, %rd26485;
	mov.u64 	%rd49835, %rd26486;
	mov.u64 	%rd49836, %rd26487;
$L__BB2_1108:
	mov.b64 	%rd26945, 0;
	// begin inline asm
	mad.lo.cc.u64 %rd26500, %rd49831, %rd49813, %rd26945;
madc.hi.u64 %rd26501, %rd49831, %rd49813, 0;
add.cc.u64 %rd26500, %rd26500, %rd26945;
addc.u64 %rd26501, %rd26501, 0;

	// end inline asm
	// begin inline asm
	mad.lo.cc.u64 %rd26506, %rd49832, %rd49813, %rd26945;
madc.hi.u64 %rd26507, %rd49832, %rd49813, 0;
add.cc.u64 %rd26506, %rd26506, %rd26501;
addc.u64 %rd26507, %rd26507, 0;

	// end inline asm
	// begin inline asm
	mad.lo.cc.u64 %rd26512, %rd49833, %rd49813, %rd26945;
madc.hi.u64 %rd26513, %rd49833, %rd49813, 0;
add.cc.u64 %rd26512, %rd26512, %rd26507;
addc.u64 %rd26513, %rd26513, 0;

	// end inline asm
	// begin inline asm
	mad.lo.cc.u64 %rd26518, %rd49834, %rd49813, %rd26945;
madc.hi.u64 %rd26519, %rd49834, %rd49813, 0;
add.cc.u64 %rd26518, %rd26518, %rd26513;
addc.u64 %rd26519, %rd26519, 0;

	// end inline asm
	// begin inline asm
	mad.lo.cc.u64 %rd26524, %rd49835, %rd49813, %rd26945;
madc.hi.u64 %rd26525, %rd49835, %rd49813, 0;
add.cc.u64 %rd26524, %rd26524, %rd26519;
addc.u64 %rd26525, %rd26525, 0;

	// end inline asm
	// begin inline asm
	mad.lo.cc.u64 %rd26530, %rd49836, %rd49813, %rd26945;
madc.hi.u64 %rd26531, %rd49836, %rd49813, 0;
add.cc.u64 %rd26530, %rd26530, %rd26525;
addc.u64 %rd26531, %rd26531, 0;

	// end inline asm
	// begin inline asm
	add.cc.u64 %rd26536, %rd26945, %rd26531;
addc.u64 %rd26537, 0, 0;

	// end inline asm
	mul.lo.s64 	%rd26572, %rd26500, -8506173809081122819;
	mov.b64 	%rd26943, -5044313057631688021;
	// begin inline asm
	mad.lo.cc.u64 %rd26540, %rd26572, %rd26943, %rd26500;
madc.hi.u64 %rd26541, %rd26572, %rd26943, 0;
add.cc.u64 %rd26540, %rd26540, %rd26945;
addc.u64 %rd26541, %rd26541, 0;

	// end inline asm
	mov.b64 	%rd26949, 2210141511517208575;
	// begin inline asm
	mad.lo.cc.u64 %rd26546, %rd26572, %rd26949, %rd26506;
madc.hi.u64 %rd26547, %rd26572, %rd26949, 0;
add.cc.u64 %rd26546, %rd26546, %rd26541;
addc.u64 %rd26547, %rd26547, 0;

	// end inline asm
	mov.b64 	%rd26955, 7435674573564081700;
	// begin inline asm
	mad.lo.cc.u64 %rd26552, %rd26572, %rd26955, %rd26512;
madc.hi.u64 %rd26553, %rd26572, %rd26955, 0;
add.cc.u64 %rd26552, %rd26552, %rd26547;
addc.u64 %rd26553, %rd26553, 0;

	// end inline asm
	mov.b64 	%rd26961, 7239337960414712511;
	// begin inline asm
	mad.lo.cc.u64 %rd26558, %rd26572, %rd26961, %rd26518;
madc.hi.u64 %rd26559, %rd26572, %rd26961, 0;
add.cc.u64 %rd26558, %rd26558, %rd26553;
addc.u64 %rd26559, %rd26559, 0;

	// end inline asm
	mov.b64 	%rd26967, 5412103778470702295;
	// begin inline asm
	mad.lo.cc.u64 %rd26564, %rd26572, %rd26967, %rd26524;
madc.hi.u64 %rd26565, %rd26572, %rd26967, 0;
add.cc.u64 %rd26564, %rd26564, %rd26559;
addc.u64 %rd26565, %rd26565, 0;

	// end inline asm
	mov.b64 	%rd26973, 1873798617647539866;
	// begin inline asm
	mad.lo.cc.u64 %rd26570, %rd26572, %rd26973, %rd26530;
madc.hi.u64 %rd26571, %rd26572, %rd26973, 0;
add.cc.u64 %rd26570, %rd26570, %rd26565;
addc.u64 %rd26571, %rd26571, 0;

	// end inline asm
	// begin inline asm
	add.cc.u64 %rd26576, %rd26536, %rd26571;
addc.u64 %rd26577, 0, 0;

	// end inline asm
	add.s64 	%rd26618, %rd26537, %rd26577;
	// begin inline asm
	mad.lo.cc.u64 %rd26580, %rd49831, %rd49814, %rd26546;
madc.hi.u64 %rd26581, %rd49831, %rd49814, 0;
add.cc.u64 %rd26580, %rd26580, %rd26945;
addc.u64 %rd26581, %rd26581, 0;

	// end inline asm
	// begin inline asm
	mad.lo.cc.u64 %rd26586, %rd49832, %rd49814, %rd26552;
madc.hi.u64 %rd26587, %rd49832, %rd49814, 0;
add.cc.u64 %rd26586, %rd26586, %rd26581;
addc.u64 %rd26587, %rd26587, 0;

	// end inline asm
	// begin inline asm
	mad.lo.cc.u64 %rd26592, %rd49833, %rd49814, %rd26558;
madc.hi.u64 %rd26593, %rd49833, %rd49814, 0;
add.cc.u64 %rd26592, %rd26592, %rd26587;
addc.u64 %rd26593, %rd26593, 0;

	// end inline asm
	// begin inline asm
	mad.lo.cc.u64 %rd26598, %rd49834, %rd49814, %rd26564;
madc.hi.u64 %rd26599, %rd49834, %rd49814, 0;
add.cc.u64 %rd26598, %rd26598, %rd26593;
addc.u64 %rd26599, %rd26599, 0;

	// end inline asm
	// begin inline asm
	mad.lo.cc.u64 %rd26604, %rd49835, %rd49814, %rd26570;
madc.hi.u64 %rd26605, %rd49835, %rd49814, 0;
add.cc.u64 %rd26604, %rd26604, %rd26599;
addc.u64 %rd26605, %rd26605, 0;

	// end inline asm
	// begin inline asm
	mad.lo.cc.u64 %rd26610, %rd49836, %rd49814, %rd26576;
madc.hi.u64 %rd26611, %rd49836, %rd49814, 0;
add.cc.u64 %rd26610, %rd26610, %rd26605;
addc.u64 %rd26611, %rd26611, 0;

	// end inline asm
	// begin inline asm
	add.cc.u64 %rd26616, %rd26618, %rd26611;
addc.u64 %rd26617, 0, 0;

	// end inline asm
	mul.lo.s64 	%rd26652, %rd26580, -8506173809081122819;
	// begin inline asm
	mad.lo.cc.u64 %rd26620, %rd26652, %rd26943, %rd26580;
madc.hi.u64 %rd26621, %rd26652, %rd26943, 0;
add.cc.u64 %rd26620, %rd26620, %rd26945;
addc.u64 %rd26621, %rd26621, 0;

	// end inline asm
	// begin inline asm
	mad.lo.cc.u64 %rd26626, %rd26652, %rd26949, %rd26586;
madc.hi.u64 %rd26627, %rd26652, %rd26949, 0;
add.cc.u64 %rd26626, %rd26626, %rd26621;
addc.u64 %rd26627, %rd26627, 0;

	// end inline asm
	// begin inline asm
	mad.lo.cc.u64 %rd26632, %rd26652, %rd26955, %rd26592;
madc.hi.u64 %rd26633, %rd26652, %rd26955, 0;
add.cc.u64 %rd26632, %rd26632, %rd26627;
addc.u64 %rd26633, %rd26633, 0;

	// end inline asm
	// begin inline asm
	mad.lo.cc.u64 %rd26638, %rd26652, %rd26961, %rd26598;
madc.hi.u64 %rd26639, %rd26652, %rd26961, 0;
add.cc.u64 %rd26638, %rd26638, %rd26633;
addc.u64 %rd26639, %rd26639, 0;

	// end inline asm
	// begin inline asm
	mad.lo.cc.u64 %rd26644, %rd26652, %rd26967, %rd26604;
madc.hi.u64 %rd26645, %rd26652, %rd26967, 0;
add.cc.u64 %rd26644, %rd26644, %rd26639;
addc.u64 %rd26645, %rd26645, 0;

	// end inline asm
	// begin inline asm
	mad.lo.cc.u64 %rd26650, %rd26652, %rd26973, %rd26610;
madc.hi.u64 %rd26651, %rd26652, %rd26973, 0;
add.cc.u64 %rd26650, %rd26650, %rd26645;
addc.u64 %rd26651, %rd26651, 0;

	// end inline asm
	// begin inline asm
	add.cc.u64 %rd26656, %rd26616, %rd26651;
addc.u64 %rd26657, 0, 0;

	// end inline asm
	add.s64 	%rd26698, %rd26617, %rd26657;
	// begin inline asm
	mad.lo.cc.u64 %rd26660, %rd49831, %rd49815, %rd26626;
madc.hi.u64 %rd26661, %rd49831, %rd49815, 0;
add.cc.u64 %rd26660, %rd26660, %rd26945;
addc.u64 %rd26661, %rd26661, 0;

	// end inline asm
	// begin inline asm
	mad.lo.cc.u64 %rd26666, %rd49832, %rd49815, %rd26632;
madc.hi.u64 %rd26667, %rd49832, %rd49815, 0;
add.cc.u64 %rd26666, %rd26666, %rd26661;
addc.u64 %rd26667, %rd26667, 0;

	// end inline asm
	// begin inline asm
	mad.lo.cc.u64 %rd26672, %rd49833, %rd49815, %rd26638;
madc.hi.u64 %rd26673, %rd49833, %rd49815, 0;
add.cc.u64 %rd26672, %rd26672, %rd26667;
addc.u64 %rd26673, %rd26673, 0;

	// end inline asm
	// begin inline asm
	mad.lo.cc.u64 %rd26678, %rd49834, %rd49815, %rd26644;
madc.hi.u64 %rd26679, %rd49834, %rd49815, 0;
add.cc.u64 %rd26678, %rd26678, %rd26673;
addc.u64 %rd26679, %rd26679, 0;

	// end inline asm
	// begin inline asm
	mad.lo.cc.u64 %rd26684, %rd49835, %rd49815, %rd26650;
madc.hi.u64 %rd26685, %rd49835, %rd49815, 0;
add.cc.u64 %rd26684, %rd26684, %rd26679;
addc.u64 %rd26685, %rd26685, 0;

	// end inline asm
	// begin inline asm
	mad.lo.cc.u64 %rd26690, %rd49836, %rd49815, %rd26656;
madc.hi.u64 %rd26691, %rd49836, %rd49815, 0;
add.cc.u64 %rd26690, %rd26690, %rd26685;
addc.u64 %rd26691, %rd26691, 0;

	// end inline asm
	// begin inline asm
	add.cc.u64 %rd26696, %rd26698, %rd26691;
addc.u64 %rd26697, 0, 0;

	// end inline asm
	mul.lo.s64 	%rd26732, %rd26660, -8506173809081122819;
	// begin inline asm
	mad.lo.cc.u64 %rd26700, %rd26732, %rd26943, %rd26660;
madc.hi.u64 %rd26701, %rd26732, %rd26943, 0;
add.cc.u64 %rd26700, %rd26700, %rd26945;
addc.u64 %rd26701, %rd26701, 0;

	// end inline asm
	// begin inline asm
	mad.lo.cc.u64 %rd26706, %rd26732, %rd26949, %rd26666;
madc.hi.u64 %rd26707, %rd26732, %rd26949, 0;
add.cc.u64 %rd26706, %rd26706, %rd26701;
addc.u64 %rd26707, %rd26707, 0;

	// end inline asm
	// begin inline asm
	mad.lo.cc.u64 %rd26712, %rd26732, %rd26955, %rd26672;
madc.hi.u64 %rd26713, %rd26732, %rd26955, 0;
add.cc.u64 %rd26712, %rd26712, %rd26707;
addc.u64 %rd26713, %rd26713, 0;

	// end inline asm
	// begin inline asm
	mad.lo.cc.u64 %rd26718, %rd26732, %rd26961, %rd26678;
madc.hi.u64 %rd26719, %rd26732, %rd26961, 0;
add.cc.u64 %rd26718, %rd26718, %rd26713;
addc.u64 %rd26719, %rd26719, 0;

	// end inline asm
	// begin inline asm
	mad.lo.cc.u64 %rd26724, %rd26732, %rd26967, %rd26684;
madc.hi.u64 %rd26725, %rd26732, %rd26967, 0;
add.cc.u64 %rd26724, %rd26724, %rd26719;
addc.u64 %rd26725, %rd26725, 0;

	// end inline asm
	// begin inline asm
	mad.lo.cc.u64 %rd26730, %rd26732, %rd26973, %rd26690;
madc.hi.u64 %rd26731, %rd26732, %rd26973, 0;
add.cc.u64 %rd26730, %rd26730, %rd26725;
addc.u64 %rd26731, %rd26731, 0;

	// end inline asm
	// begin inline asm
	add.cc.u64 %rd26736, %rd26696, %rd26731;
addc.u64 %rd26737, 0, 0;

	// end inline asm
	add.s64 	%rd26778, %rd26697, %rd26737;
	// begin inline asm
	mad.lo.cc.u64 %rd26740, %rd49831, %rd49816, %rd26706;
madc.hi.u64 %rd26741, %rd49831, %rd49816, 0;
add.cc.u64 %rd26740, %rd26740, %rd26945;
addc.u64 %rd26741, %rd26741, 0;

	// end inline asm
	// begin inline asm
	mad.lo.cc.u64 %rd26746, %rd49832, %rd49816, %rd26712;
madc.hi.u64 %rd26747, %rd49832, %rd49816, 0;
add.cc.u64 %rd26746, %rd26746, %rd26741;
addc.u64 %rd26747, %rd26747, 0;

	// end inline asm
	// begin inline asm
	mad.lo.cc.u64 %rd26752, %rd49833, %rd49816, %rd26718;
madc.hi.u64 %rd26753, %rd49833, %rd49816, 0;
add.cc.u64 %rd26752, %rd26752, %rd26747;
addc.u64 %rd26753, %rd26753, 0;

	// end inline asm
	// begin inline asm
	mad.lo.cc.u64 %rd26758, %rd49834, %rd49816, %rd26724;
madc.hi.u64 %rd26759, %rd49834, %rd49816, 0;
add.cc.u64 %rd26758, %rd26758, %rd26753;
addc.u64 %rd26759, %rd26759, 0;

	// end inline asm
	// begin inline asm
	mad.lo.cc.u64 %rd26764, %rd49835, %rd49816, %rd26730;
madc.hi.u64 %rd26765, %rd49835, %rd49816, 0;
add.cc.u64 %rd26764, %rd26764, %rd26759;
addc.u64 %rd26765, %rd26765, 0;

	// end inline asm
	// begin inline asm
	mad.lo.cc.u64 %rd26770, %rd49836, %rd49816, %rd26736;
madc.hi.u64 %rd26771, %rd49836, %rd49816, 0;
add.cc.u64 %rd26770, %rd26770, %rd26765;
addc.u64 %rd26771, %rd26771, 0;

	// end inline asm
	// begin inline asm
	add.cc.u64 %rd26776, %rd26778, %rd26771;
addc.u64 %rd26777, 0, 0;

	// end inline asm
	mul.lo.s64 	%rd26812, %rd26740, -8506173809081122819;
	// begin inline asm
	mad.lo.cc.u64 %rd26780, %rd26812, %rd26943, %rd26740;
madc.hi.u64 %rd26781, %rd26812, %rd26943, 0;
add.cc.u64 %rd26780, %rd26780, %rd26945;
addc.u64 %rd26781, %rd26781, 0;

	// end inline asm
	// begin inline asm
	mad.lo.cc.u64 %rd26786, %rd26812, %rd26949, %rd26746;
madc.hi.u64 %rd26787, %rd26812, %rd26949, 0;
add.cc.u64 %rd26786, %rd26786, %rd26781;
addc.u64 %rd26787, %rd26787, 0;

	// end inline asm
	// begin inline asm
	mad.lo.cc.u64 %rd26792, %rd26812, %rd26955, %rd26752;
madc.hi.u64 %rd26793, %rd26812, %rd26955, 0;
add.cc.u64 %rd26792, %rd26792, %rd26787;
addc.u64 %rd26793, %rd26793, 0;

	// end inline asm
	// begin inline asm
	mad.lo.cc.u64 %rd26798, %rd26812, %rd26961, %rd26758;
madc.hi.u64 %rd26799, %rd26812, %rd26961, 0;
add.cc.u64 %rd26798, %rd26798, %rd26793;
addc.u64 %rd26799, %rd26799, 0;

	// end inline asm
	// begin inline asm
	mad.lo.cc.u64 %rd26804, %rd26812, %rd26967, %rd26764;
madc.hi.u64 %rd26805, %rd26812, %rd26967, 0;
add.cc.u64 %rd26804, %rd26804, %rd26799;
addc.u64 %rd26805, %rd26805, 0;

	// end inline asm
	// begin inline asm
	mad.lo.cc.u64 %rd26810, %rd26812, %rd26973, %rd26770;
madc.hi.u64 %rd26811, %rd26812, %rd26973, 0;
add.cc.u64 %rd26810, %rd26810, %rd26805;
addc.u64 %rd26811, %rd26811, 0;

	// end inline asm
	// begin inline asm
	add.cc.u64 %rd26816, %rd26776, %rd26811;
addc.u64 %rd26817, 0, 0;

	// end inline asm
	add.s64 	%rd26858, %rd26777, %rd26817;
	// begin inline asm
	mad.lo.cc.u64 %rd26820, %rd49831, %rd49817, %rd26786;
madc.hi.u64 %rd26821, %rd49831, %rd49817, 0;
add.cc.u64 %rd26820, %rd26820, %rd26945;
addc.u64 %rd26821, %rd26821, 0;

	// end inline asm
	// begin inline asm
	mad.lo.cc.u64 %rd26826, %rd49832, %rd49817, %rd26792;
madc.hi.u64 %rd26827, %rd49832, %rd49817, 0;
add.cc.u64 %rd26826, %rd26826, %rd26821;
addc.u64 %rd26827, %rd26827, 0;

	// end inline asm
	// begin inline asm
	mad.lo.cc.u64 %rd26832, %rd49833, %rd49817, %rd26798;
madc.hi.u64 %rd26833, %rd49833, %rd49817, 0;
add.cc.u64 %rd26832, %rd26832, %rd26827;
addc.u64 %rd26833, %rd26833, 0;

	// end inline asm
	// begin inline asm
	mad.lo.cc.u64 %rd26838, %rd49834, %rd49817, %rd26804;
madc.hi.u64 %rd26839, %rd49834, %rd49817, 0;
add.cc.u64 %rd26838, %rd26838, %rd26833;
addc.u64 %rd26839, %rd26839, 0;

	// end inline asm
	// begin inline asm
	mad.lo.cc.u64 %rd26844, %rd49835, %rd49817, %rd26810;
madc.hi.u64 %rd26845, %rd49835, %rd49817, 0;
add.cc.u64 %rd26844, %rd26844, %rd26839;
addc.u64 %rd26845, %rd26845, 0;

	// end inline asm
	// begin inline asm
	mad.lo.cc.u64 %rd26850, %rd49836, %rd49817, %rd26816;
madc.hi.u64 %rd26851, %rd49836, %rd49817, 0;
add.cc.u64 %rd26850, %rd26850, %rd26845;
addc.u64 %rd26851, %rd26851, 0;

	// end inline asm
	// begin inline asm
	add.cc.u64 %rd26856, %rd26858, %rd26851;
addc.u64 %rd26857, 0, 0;

	// end inline asm
	mul.lo.s64 	%rd26892, %rd26820, -8506173809081122819;
	// begin inline asm
	mad.lo.cc.u64 %rd26860, %rd26892, %rd26943, %rd26820;
madc.hi.u64 %rd26861, %rd26892, %rd26943, 0;
add.cc.u64 %rd26860, %rd26860, %rd26945;
addc.u64 %rd26861, %rd26861, 0;

	// end inline asm
	// begin inline asm
	mad.lo.cc.u64 %rd26866, %rd26892, %rd26949, %rd26826;
madc.hi.u64 %rd26867, %rd26892, %rd26949, 0;
add.cc.u64 %rd26866, %rd26866, %rd26861;
addc.u64 %rd26867, %rd26867, 0;

	// end inline asm
	// begin inline asm
	mad.lo.cc.u64 %rd26872, %rd26892, %rd26955, %rd26832;
madc.hi.u64 %rd26873, %rd26892, %rd26955, 0;
add.cc.u64 %rd26872, %rd26872, %rd26867;
addc.u64 %rd26873, %rd26873, 0;

	// end inline asm
	// begin inline asm
	mad.lo.cc.u64 %rd26878, %rd26892, %rd26961, %rd26838;
madc.hi.u64 %rd26879, %rd26892, %rd26961, 0;
add.cc.u64 %rd26878, %rd26878, %rd26873;
addc.u64 %rd26879, %rd26879, 0;

	// end inline asm
	// begin inline asm
	mad.lo.cc.u64 %rd26884, %rd26892, %rd26967, %rd26844;
madc.hi.u64 %rd26885, %rd26892, %rd26967, 0;
add.cc.u64 %rd26884, %rd26884, %rd26879;
addc.u64 %rd26885, %rd26885, 0;

	// end inline asm
	// begin inline asm
	mad.lo.cc.u64 %rd26890, %rd26892, %rd26973, %rd26850;
madc.hi.u64 %rd26891, %rd26892, %rd26973, 0;
add.cc.u64 %rd26890, %rd26890, %rd26885;
addc.u64 %rd26891, %rd26891, 0;

	// end inline asm
	// begin inline asm
	add.cc.u64 %rd26896, %rd26856, %rd26891;
addc.u64 %rd26897, 0, 0;

	// end inline asm
	add.s64 	%rd26938, %rd26857, %rd26897;
	// begin inline asm
	mad.lo.cc.u64 %rd26900, %rd49831, %rd49818, %rd26866;
madc.hi.u64 %rd26901, %rd49831, %rd49818, 0;
add.cc.u64 %rd26900, %rd26900, %rd26945;
addc.u64 %rd26901, %rd26901, 0;

	// end inline asm
	// begin inline asm
	mad.lo.cc.u64 %rd26906, %rd49832, %rd49818, %rd26872;
madc.hi.u64 %rd26907, %rd49832, %rd49818, 0;
add.cc.u64 %rd26906, %rd26906, %rd26901;
addc.u64 %rd26907, %rd26907, 0;

	// end inline asm
	// begin inline asm
	mad.lo.cc.u64 %rd26912, %rd49833, %rd49818, %rd26878;
madc.hi.u64 %rd26913, %rd49833, %rd49818, 0;
add.cc.u64 %rd26912, %rd26912, %rd26907;
addc.u64 %rd26913, %rd26913, 0;

	// end inline asm
	// begin inline asm
	mad.lo.cc.u64 %rd26918, %rd49834, %rd49818, %rd26884;
madc.hi.u64 %rd26919, %rd49834, %rd49818, 0;
add.cc.u64 %rd26918, %rd26918, %rd26913;
addc.u64 %rd26919, %rd26919, 0;

	// end inline asm
	// begin inline asm
	mad.lo.cc.u64 %rd26924, %rd49835, %rd49818, %rd26890;
madc.hi.u64 %rd26925, %rd49835, %rd49818, 0;
add.cc.u64 %rd26924, %rd26924, %rd26919;
addc.u64 %rd26925, %rd26925, 0;

	// end inline asm
	// begin inline asm
	mad.lo.cc.u64 %rd26930, %rd49836, %rd49818, %rd26896;
madc.hi.u64 %rd26931, %rd49836, %rd49818, 0;
add.cc.u64 %rd26930, %rd26930, %rd26925;
addc.u64 %rd26931, %rd26931, 0;

	// end inline asm
	// begin inline asm
	add.cc.u64 %rd26936, %rd26938, %rd26931;
addc.u64 %rd26937, 0, 0;

	// end inline asm
	mul.lo.s64 	%rd26972, %rd26900, -8506173809081122819;
	// begin inline asm
	mad.lo.cc.u64 %rd26940, %rd26972, %rd26943, %rd26900;
madc.hi.u64 %rd26941, %rd26972, %rd26943, 0;
add.cc.u64 %rd26940, %rd26940, %rd26945;
addc.u64 %rd26941, %rd26941, 0;

	// end inline asm
	// begin inline asm
	mad.lo.cc.u64 %rd49837, %rd26972, %rd26949, %rd26906;
madc.hi.u64 %rd26947, %rd26972, %rd26949, 0;
add.cc.u64 %rd49837, %rd49837, %rd26941;
addc.u64 %rd26947, %rd26947, 0;

	// end inline asm
	// begin inline asm
	mad.lo.cc.u64 %rd49838, %rd26972, %rd26955, %rd26912;
madc.hi.u64 %rd26953, %rd26972, %rd26955, 0;
add.cc.u64 %rd49838, %rd49838, %rd26947;
addc.u64 %rd26953, %rd26953, 0;

	// end inline asm
	// begin inline asm
	mad.lo.cc.u64 %rd26992, %rd26972, %rd26961, %rd26918;
madc.hi.u64 %rd26959, %rd26972, %rd26961, 0;
add.cc.u64 %rd26992, %rd26992, %rd26953;
addc.u64 %rd26959, %rd26959, 0;

	// end inline asm
	// begin inline asm
	mad.lo.cc.u64 %rd26993, %rd26972, %rd26967, %rd26924;
madc.hi.u64 %rd26965, %rd26972, %rd26967, 0;
add.cc.u64 %rd26993, %rd26993, %rd26959;
addc.u64 %rd26965, %rd26965, 0;

	// end inline asm
	// begin inline asm
	mad.lo.cc.u64 %rd26994, %rd26972, %rd26973, %rd26930;
madc.hi.u64 %rd26971, %rd26972, %rd26973, 0;
add.cc.u64 %rd26994, %rd26994, %rd26965;
addc.u64 %rd26971, %rd26971, 0;

	// end inline asm
	// begin inline asm
	add.cc.u64 %rd26995, %rd26936, %rd26971;
addc.u64 %rd26977, 0, 0;

	// end inline asm
	setp.gt.u64 	%p1236, %rd26995, 1873798617647539866;
	@%p1236 bra 	$L__BB2_1118;
	setp.eq.s64 	%p1237, %rd26995, 1873798617647539866;
	mov.u64 	%rd49839, %rd26992;
	mov.u64 	%rd49840, %rd26993;
	mov.u64 	%rd49841, %rd26994;
	mov.u64 	%rd49842, %rd26995;
	@%p1237 bra 	$L__BB2_1110;
	bra.uni 	$L__BB2_1119;
$L__BB2_1110:
	setp.gt.u64 	%p1238, %rd26994, 5412103778470702295;
	@%p1238 bra 	$L__BB2_1118;
	setp.ne.s64 	%p1239, %rd26994, 5412103778470702295;
	mov.b64 	%rd49842, 1873798617647539866;
	mov.u64 	%rd49839, %rd26992;
	mov.u64 	%rd49840, %rd26993;
	mov.u64 	%rd49841, %rd26994;
	@%p1239 bra 	$L__BB2_1119;
	setp.gt.u64 	%p1240, %rd26993, 7239337960414712511;
	@%p1240 bra 	$L__BB2_1118;
	setp.ne.s64 	%p1241, %rd26993, 7239337960414712511;
	mov.b64 	%rd49841, 5412103778470702295;
	mov.u64 	%rd49839, %rd26992;
	mov.u64 	%rd49840, %rd26993;
	@%p1241 bra 	$L__BB2_1119;
	setp.gt.u64 	%p1242, %rd26992, 7435674573564081700;
	@%p1242 bra 	$L__BB2_1118;
	setp.ne.s64 	%p1243, %rd26992, 7435674573564081700;
	mov.b64 	%rd49840, 7239337960414712511;
	mov.u64 	%rd49839, %rd26992;
	@%p1243 bra 	$L__BB2_1119;
	setp.gt.u64 	%p1244, %rd49838, 2210141511517208575;
	@%p1244 bra 	$L__BB2_1118;
	setp.ne.s64 	%p1245, %rd49838, 2210141511517208575;
	setp.lt.u64 	%p1246, %rd49837, -5044313057631688021;
	or.pred  	%p1247, %p1245, %p1246;
	mov.b64 	%rd49839, 7435674573564081700;
	@%p1247 bra 	$L__BB2_1119;
$L__BB2_1118:
	mov.b64 	%rd26996, -5044313057631688021;
	mov.b64 	%rd26997, 2210141511517208575;
	mov.b64 	%rd26998, 7435674573564081700;
	mov.b64 	%rd26999, 7239337960414712511;
	mov.b64 	%rd27000, 5412103778470702295;
	mov.b64 	%rd27001, 1873798617647539866;
	// begin inline asm
	sub.cc.u64 %rd49837, %rd49837, %rd26996;
subc.cc.u64 %rd49838, %rd49838, %rd26997;
subc.cc.u64 %rd26992, %rd26992, %rd26998;
subc.cc.u64 %rd26993, %rd26993, %rd26999;
subc.cc.u64 %rd26994, %rd26994, %rd27000;
subc.u64 %rd26995, %rd26995, %rd27001;

	// end inline asm
	mov.u64 	%rd49839, %rd26992;
	mov.u64 	%rd49840, %rd26993;
	mov.u64 	%rd49841, %rd26994;
	mov.u64 	%rd49842, %rd26995;
$L__BB2_1119:
	mov.b64 	%rd27453, 0;
	// begin inline asm
	mad.lo.cc.u64 %rd27008, %rd1793, %rd50071, %rd27453;
madc.hi.u64 %rd27009, %rd1793, %rd50071, 0;
add.cc.u64 %rd27008, %rd27008, %rd27453;
addc.u64 %rd27009, %rd27009, 0;

	// end inline asm
	// begin inline asm
	mad.lo.cc.u64 %rd27014, %rd1792, %rd50071, %rd27453;
madc.hi.u64 %rd27015, %rd1792, %rd50071, 0;
add.cc.u64 %rd27014, %rd27014, %rd27009;
addc.u64 %rd27015, %rd27015, 0;

	// end inline asm
	// begin inline asm
	mad.lo.cc.u64 %rd27020, %rd1791, %rd50071, %rd27453;
madc.hi.u64 %rd27021, %rd1791, %rd50071, 0;
add.cc.u64 %rd27020, %rd27020, %rd27015;
addc.u64 %rd27021, %rd27021, 0;

	// end inline asm
	// begin inline asm
	mad.lo.cc.u64 %rd27026, %rd1790, %rd50071, %rd27453;
madc.hi.u64 %rd27027, %rd1790, %rd50071, 0;
add.cc.u64 %rd27026, %rd27026, %rd27021;
addc.u64 %rd27027, %rd27027, 0;

	// end inline asm
	// begin inline asm
	mad.lo.cc.u64 %rd27032, %rd1789, %rd50071, %rd27453;
madc.hi.u64 %rd27033, %rd1789, %rd50071, 0;
add.cc.u64 %rd27032, %rd27032, %rd27027;
addc.u64 %rd27033, %rd27033, 0;

	// end inline asm
	// begin inline asm
	mad.lo.cc.u64 %rd27038, %rd1788, %rd50071, %rd27453;
madc.hi.u64 %rd27039, %rd1788, %rd50071, 0;
add.cc.u64 %rd27038, %rd27038, %rd27033;
addc.u64 %rd27039, %rd27039, 0;

	// end inline asm
	// begin inline asm
	add.cc.u64 %rd27044, %rd27453, %rd27039;
addc.u64 %rd27045, 0, 0;

	// end inline asm
	mul.lo.s64 	%rd27080, %rd27008, -8506173809081122819;
	mov.b64 	%rd27451, -5044313057631688021;
	// begin inline asm
	mad.lo.cc.u64 %rd27048, %rd27080, %rd27451, %rd27008;
madc.hi.u64 %rd27049, %rd27080, %rd27451, 0;
add.cc.u64 %rd27048, %rd27048, %rd27453;
addc.u64 %rd27049, %rd27049, 0;

	// end inline asm
	mov.b64 	%rd27457, 2210141511517208575;
	// begin inline asm
	mad.lo.cc.u64 %rd27054, %rd27080, %rd27457, %rd27014;
madc.hi.u64 %rd27055, %rd27080, %rd27457, 0;
add.cc.u64 %rd27054, %rd27054, %rd27049;
addc.u64 %rd27055, %rd27055, 0;

	// end inline asm
	mov.b64 	%rd27463, 7435674573564081700;
	// begin inline asm
	mad.lo.cc.u64 %rd27060, %rd27080, %rd27463, %rd27020;
madc.hi.u64 %rd27061, %rd27080, %rd27463, 0;
add.cc.u64 %rd27060, %rd27060, %rd27055;
addc.u64 %rd27061, %rd27061, 0;

	// end inline asm
	mov.b64 	%rd27469, 7239337960414712511;
	// begin inline asm
	mad.lo.cc.u64 %rd27066, %rd27080, %rd27469, %rd27026;
madc.hi.u64 %rd27067, %rd27080, %rd27469, 0;
add.cc.u64 %rd27066, %rd27066, %rd27061;
addc.u64 %rd27067, %rd27067, 0;

	// end inline asm
	mov.b64 	%rd27475, 5412103778470702295;
	// begin inline asm
	mad.lo.cc.u64 %rd27072, %rd27080, %rd27475, %rd27032;
madc.hi.u64 %rd27073, %rd27080, %rd27475, 0;
add.cc.u64 %rd27072, %rd27072, %rd27067;
addc.u64 %rd27073, %rd27073, 0;

	// end inline asm
	mov.b64 	%rd27481, 1873798617647539866;
	// begin inline asm
	mad.lo.cc.u64 %rd27078, %rd27080, %rd27481, %rd27038;
madc.hi.u64 %rd27079, %rd27080, %rd27481, 0;
add.cc.u64 %rd27078, %rd27078, %rd27073;
addc.u64 %rd27079, %rd27079, 0;

	// end inline asm
	// begin inline asm
	add.cc.u64 %rd27084, %rd27044, %rd27079;
addc.u64 %rd27085, 0, 0;

	// end inline asm
	add.s64 	%rd27126, %rd27045, %rd27085;
	// begin inline asm
	mad.lo.cc.u64 %rd27088, %rd1793, %rd50072, %rd27054;
madc.hi.u64 %rd27089, %rd1793, %rd50072, 0;
add.cc.u64 %rd27088, %rd27088, %rd27453;
addc.u64 %rd27089, %rd27089, 0;

	// end inline asm
	// begin inline asm
	mad.lo.cc.u64 %rd27094, %rd1792, %rd50072, %rd27060;
madc.hi.u64 %rd27095, %rd1792, %rd50072, 0;
add.cc.u64 %rd27094, %rd27094, %rd27089;
addc.u64 %rd27095, %rd27095, 0;

	// end inline asm
	// begin inline asm
	mad.lo.cc.u64 %rd27100, %rd1791, %rd50072, %rd27066;
madc.hi.u64 %rd27101, %rd1791, %rd50072, 0;
add.cc.u64 %rd27100, %rd27100, %rd27095;
addc.u64 %rd27101, %rd27101, 0;

	// end inline asm
	// begin inline asm
	mad.lo.cc.u64 %rd27106, %rd1790, %rd50072, %rd27072;
madc.hi.u64 %rd27107, %rd1790, %rd50072, 0;
add.cc.u64 %rd27106, %rd27106, %rd27101;
addc.u64 %rd27107, %rd27107, 0;

	// end inline asm
	// begin inline asm
	mad.lo.cc.u64 %rd27112, %rd1789, %rd50072, %rd27078;
madc.hi.u64 %rd27113, %rd1789, %rd50072, 0;
add.cc.u64 %rd27112, %rd27112, %rd27107;
addc.u64 %rd27113, %rd27113, 0;

	// end inline asm
	// begin inline asm
	mad.lo.cc.u64 %rd27118, %rd1788, %rd50072, %rd27084;
madc.hi.u64 %rd27119, %rd1788, %rd50072, 0;
add.cc.u64 %rd27118, %rd27118, %rd27113;
addc.u64 %rd27119, %rd27119, 0;

	// end inline asm
	// begin inline asm
	add.cc.u64 %rd27124, %rd27126, %rd27119;
addc.u64 %rd27125, 0, 0;

	// end inline asm
	mul.lo.s64 	%rd27160, %rd27088, -8506173809081122819;
	// begin inline asm
	mad.lo.cc.u64 %rd27128, %rd27160, %rd27451, %rd27088;
madc.hi.u64 %rd27129, %rd27160, %rd27451, 0;
add.cc.u64 %rd27128, %rd27128, %rd27453;
addc.u64 %rd27129, %rd27129, 0;

	// end inline asm
	// begin inline asm
	mad.lo.cc.u64 %rd27134, %rd27160, %rd27457, %rd27094;
madc.hi.u64 %rd27135, %rd27160, %rd27457, 0;
add.cc.u64 %rd27134, %rd27134, %rd27129;
addc.u64 %rd27135, %rd27135, 0;

	// end inline asm
	// begin inline asm
	mad.lo.cc.u64 %rd27140, %rd27160, %rd27463, %rd27100;
madc.hi.u64 %rd27141, %rd27160, %rd27463, 0;
add.cc.u64 %rd27140, %rd27140, %rd27135;
addc.u64 %rd27141, %rd27141, 0;

	// end inline asm
	// begin inline asm
	mad.lo.cc.u64 %rd27146, %rd27160, %rd27469, %rd27106;
madc.hi.u64 %rd27147, %rd27160, %rd27469, 0;
add.cc.u64 %rd27146, %rd27146, %rd27141;
addc.u64 %rd27147, %rd27147, 0;

	// end inline asm
	// begin inline asm
	mad.lo.cc.u64 %rd27152, %rd27160, %rd27475, %rd27112;
madc.hi.u64 %rd27153, %rd27160, %rd27475, 0;
add.cc.u64 %rd27152, %rd27152, %rd27147;
addc.u64 %rd27153, %rd27153, 0;

	// end inline asm
	// begin inline asm
	mad.lo.cc.u64 %rd27158, %rd27160, %rd27481, %rd27118;
madc.hi.u64 %rd27159, %rd27160, %rd27481, 0;
add.cc.u64 %rd27158, %rd27158, %rd27153;
addc.u64 %rd27159, %rd27159, 0;

	// end inline asm
	// begin inline asm
	add.cc.u64 %rd27164, %rd27124, %rd27159;
addc.u64 %rd27165, 0, 0;

	// end inline asm
	add.s64 	%rd27206, %rd27125, %rd27165;
	// begin inline asm
	mad.lo.cc.u64 %rd27168, %rd1793, %rd31410, %rd27134;
madc.hi.u64 %rd27169, %rd1793, %rd31410, 0;
add.cc.u64 %rd27168, %rd27168, %rd27453;
addc.u64 %rd27169, %rd27169, 0;

	// end inline asm
	// begin inline asm
	mad.lo.cc.u64 %rd27174, %rd1792, %rd31410, %rd27140;
madc.hi.u64 %rd27175, %rd1792, %rd31410, 0;
add.cc.u64 %rd27174, %rd27174, %rd27169;
addc.u64 %rd27175, %rd27175, 0;

	// end inline asm
	// begin inline asm
	mad.lo.cc.u64 %rd27180, %rd1791, %rd31410, %rd27146;
madc.hi.u64 %rd27181, %rd1791, %rd31410, 0;
add.cc.u64 %rd27180, %rd27180, %rd27175;
addc.u64 %rd27181, %rd27181, 0;

	// end inline asm
	// begin inline asm
	mad.lo.cc.u64 %rd27186, %rd1790, %rd31410, %rd27152;
madc.hi.u64 %rd27187, %rd1790, %rd31410, 0;
add.cc.u64 %rd27186, %rd27186, %rd27181;
addc.u64 %rd27187, %rd27187, 0;

	// end inline asm
	// begin inline asm
	mad.lo.cc.u64 %rd27192, %rd1789, %rd31410, %rd27158;
madc.hi.u64 %rd27193, %rd1789, %rd31410, 0;
add.cc.u64 %rd27192, %rd27192, %rd27187;
addc.u64 %rd27193, %rd27193, 0;

	// end inline asm
	// begin inline asm
	mad.lo.cc.u64 %rd27198, %rd1788, %rd31410, %rd27164;
madc.hi.u64 %rd27199, %rd1788, %rd31410, 0;
add.cc.u64 %rd27198, %rd27198, %rd27193;
addc.u64 %rd27199, %rd27199, 0;

	// end inline asm
	// begin inline asm
	add.cc.u64 %rd27204, %rd27206, %rd27199;
addc.u64 %rd27205, 0, 0;

	// end inline asm
	mul.lo.s64 	%rd27240, %rd27168, -8506173809081122819;
	// begin inline asm
	mad.lo.cc.u64 %rd27208, %rd27240, %rd27451, %rd27168;
madc.hi.u64 %rd27209, %rd27240, %rd27451, 0;
add.cc.u64 %rd27208, %rd27208, %rd27453;
addc.u64 %rd27209, %rd27209, 0;

	// end inline asm
	// begin inline asm
	mad.lo.cc.u64 %rd27214, %rd27240, %rd27457, %rd27174;
madc.hi.u64 %rd27215, %rd27240, %rd27457, 0;
add.cc.u64 %rd27214, %rd27214, %rd27209;
addc.u64 %rd27215, %rd27215, 0;

	// end inline asm
	// begin inline asm
	mad.lo.cc.u64 %rd27220, %rd27240, %rd27463, %rd27180;
madc.hi.u64 %rd27221, %rd27240, %rd27463, 0;
add.cc.u64 %rd27220, %rd27220, %rd27215;
addc.u64 %rd27221, %rd27221, 0;

	// end inline asm
	// begin inline asm
	mad.lo.cc.u64 %rd27226, %rd27240, %rd27469, %rd27186;
madc.hi.u64 %rd27227, %rd27240, %rd27469, 0;
add.cc.u64 %rd27226, %rd27226, %rd27221;
addc.u64 %rd27227, %rd27227, 0;

	// end inline asm
	// begin inline asm
	mad.lo.cc.u64 %rd27232, %rd27240, %rd27475, %rd27192;
madc.hi.u64 %rd27233, %rd27240, %rd27475, 0;
add.cc.u64 %rd27232, %rd27232, %rd27227;
addc.u64 %rd27233, %rd27233, 0;

	// end inline asm
	// begin inline asm
	mad.lo.cc.u64 %rd27238, %rd27240, %rd27481, %rd27198;
madc.hi.u64 %rd27239, %rd27240, %rd27481, 0;
add.cc.u64 %rd27238, %rd27238, %rd27233;
addc.u64 %rd27239, %rd27239, 0;

	// end inline asm
	// begin inline asm
	add.cc.u64 %rd27244, %rd27204, %rd27239;
addc.u64 %rd27245, 0, 0;

	// end inline asm
	add.s64 	%rd27286, %rd27205, %rd27245;
	// begin inline asm
	mad.lo.cc.u64 %rd27248, %rd1793, %rd31411, %rd27214;
madc.hi.u64 %rd27249, %rd1793, %rd31411, 0;
add.cc.u64 %rd27248, %rd27248, %rd27453;
addc.u64 %rd27249, %rd27249, 0;

	// end inline asm
	// begin inline asm
	mad.lo.cc.u64 %rd27254, %rd1792, %rd31411, %rd27220;
madc.hi.u64 %rd27255, %rd1792, %rd31411, 0;
add.cc.u64 %rd27254, %rd27254, %rd27249;
addc.u64 %rd27255, %rd27255, 0;

	// end inline asm
	// begin inline asm
	mad.lo.cc.u64 %rd27260, %rd1791, %rd31411, %rd27226;
madc.hi.u64 %rd27261, %rd1791, %rd31411, 0;
add.cc.u64 %rd27260, %rd27260, %rd27255;
addc.u64 %rd27261, %rd27261, 0;

	// end inline asm
	// begin inline asm
	mad.lo.cc.u64 %rd27266, %rd1790, %rd31411, %rd27232;
madc.hi.u64 %rd27267, %rd1790, %rd31411, 0;
add.cc.u64 %rd27266, %rd27266, %rd27261;
addc.u64 %rd27267, %rd27267, 0;

	// end inline asm
	// begin inline asm
	mad.lo.cc.u64 %rd27272, %rd1789, %rd31411, %rd27238;
madc.hi.u64 %rd27273, %rd1789, %rd31411, 0;
add.cc.u64 %rd27272, %rd27272, %rd27267;
addc.u64 %rd27273, %rd27273, 0;

	// end inline asm
	// begin inline asm
	mad.lo.cc.u64 %rd27278, %rd1788, %rd31411, %rd27244;
madc.hi.u64 %rd27279, %rd1788, %rd31411, 0;
add.cc.u64 %rd27278, %rd27278, %rd27273;
addc.u64 %rd27279, %rd27279, 0;

	// end inline asm
	// begin inline asm
	add.cc.u64 %rd27284, %rd27286, %rd27279;
addc.u64 %rd27285, 0, 0;

	// end inline asm
	mul.lo.s64 	%rd27320, %rd27248, -8506173809081122819;
	// begin inline asm
	mad.lo.cc.u64 %rd27288, %rd27320, %rd27451, %rd27248;
madc.hi.u64 %rd27289, %rd27320, %rd27451, 0;
add.cc.u64 %rd27288, %rd27288, %rd27453;
addc.u64 %rd27289, %rd27289, 0;

	// end inline asm
	// begin inline asm
	mad.lo.cc.u64 %rd27294, %rd27320, %rd27457, %rd27254;
madc.hi.u64 %rd27295, %rd27320, %rd27457, 0;
add.cc.u64 %rd27294, %rd27294, %rd27289;
addc.u64 %rd27295, %rd27295, 0;

	// end inline asm
	// begin inline asm
	mad.lo.cc.u64 %rd27300, %rd27320, %rd27463, %rd27260;
madc.hi.u64 %rd27301, %rd27320, %rd27463, 0;
add.cc.u64 %rd27300, %rd27300, %rd27295;
addc.u64 %rd27301, %rd27301, 0;

	// end inline asm
	// begin inline asm
	mad.lo.cc.u64 %rd27306, %rd27320, %rd27469, %rd27266;
madc.hi.u64 %rd27307, %rd27320, %rd27469, 0;
add.cc.u64 %rd27306, %rd27306, %rd27301;
addc.u64 %rd27307, %rd27307, 0;

	// end inline asm
	// begin inline asm
	mad.lo.cc.u64 %rd27312, %rd27320, %rd27475, %rd27272;
madc.hi.u64 %rd27313, %rd27320, %rd27475, 0;
add.cc.u64 %rd27312, %rd27312, %rd27307;
addc.u64 %rd27313, %rd27313, 0;

	// end inline asm
	// begin inline asm
	mad.lo.cc.u64 %rd27318, %rd27320, %rd27481, %rd27278;
madc.hi.u64 %rd27319, %rd27320, %rd27481, 0;
add.cc.u64 %rd27318, %rd27318, %rd27313;
addc.u64 %rd27319, %rd27319, 0;

	// end inline asm
	// begin inline asm
	add.cc.u64 %rd27324, %rd27284, %rd27319;
addc.u64 %rd27325, 0, 0;

	// end inline asm
	add.s64 	%rd27366, %rd27285, %rd27325;
	// begin inline asm
	mad.lo.cc.u64 %rd27328, %rd1793, %rd31412, %rd27294;
madc.hi.u64 %rd27329, %rd1793, %rd31412, 0;
add.cc.u64 %rd27328, %rd27328, %rd27453;
addc.u64 %rd27329, %rd27329, 0;

	// end inline asm
	// begin inline asm
	mad.lo.cc.u64 %rd27334, %rd1792, %rd31412, %rd27300;
madc.hi.u64 %rd27335, %rd1792, %rd31412, 0;
add.cc.u64 %rd27334, %rd27334, %rd27329;
addc.u64 %rd27335, %rd27335, 0;

	// end inline asm
	// begin inline asm
	mad.lo.cc.u64 %rd27340, %rd1791, %rd31412, %rd27306;
madc.hi.u64 %rd27341, %rd1791, %rd31412, 0;
add.cc.u64 %rd27340, %rd27340, %rd27335;
addc.u64 %rd27341, %rd27341, 0;

	// end inline asm
	// begin inline asm
	mad.lo.cc.u64 %rd27346, %rd1790, %rd31412, %rd27312;
madc.hi.u64 %rd27347, %rd1790, %rd31412, 0;
add.cc.u64 %rd27346, %rd27346, %rd27341;
addc.u64 %rd27347, %rd27347, 0;

	// end inline asm
	// begin inline asm
	mad.lo.cc.u64 %rd27352, %rd1789, %rd31412, %rd27318;
madc.hi.u64 %rd27353, %rd1789, %rd31412, 0;
add.cc.u64 %rd27352, %rd27352, %rd27347;
addc.u64 %rd27353, %rd27353, 0;

	// end inline asm
	// begin inline asm
	mad.lo.cc.u64 %rd27358, %rd1788, %rd31412, %rd27324;
madc.hi.u64 %rd27359, %rd1788, %rd31412, 0;
add.cc.u64 %rd27358, %rd27358, %rd27353;
addc.u64 %rd27359, %rd27359, 0;

	// end inline asm
	// begin inline asm
	add.cc.u64 %rd27364, %rd27366, %rd27359;
addc.u64 %rd27365, 0, 0;

	// end inline asm
	mul.lo.s64 	%rd27400, %rd27328, -8506173809081122819;
	// begin inline asm
	mad.lo.cc.u64 %rd27368, %rd27400, %rd27451, %rd27328;
madc.hi.u64 %rd27369, %rd27400, %rd27451, 0;
add.cc.u64 %rd27368, %rd27368, %rd27453;
addc.u64 %rd27369, %rd27369, 0;

	// end inline asm
	// begin inline asm
	mad.lo.cc.u64 %rd27374, %rd27400, %rd27457, %rd27334;
madc.hi.u64 %rd27375, %rd27400, %rd27457, 0;
add.cc.u64 %rd27374, %rd27374, %rd27369;
addc.u64 %rd27375, %rd27375, 0;

	// end inline asm
	// begin inline asm
	mad.lo.cc.u64 %rd27380, %rd27400, %rd27463, %rd27340;
madc.hi.u64 %rd27381, %rd27400, %rd27463, 0;
add.cc.u64 %rd27380, %rd27380, %rd27375;
addc.u64 %rd27381, %rd27381, 0;

	// end inline asm
	// begin inline asm
	mad.lo.cc.u64 %rd27386, %rd27400, %rd27469, %rd27346;
madc.hi.u64 %rd27387, %rd27400, %rd27469, 0;
add.cc.u64 %rd27386, %rd27386, %rd27381;
addc.u64 %rd27387, %rd27387, 0;

	// end inline asm
	// begin inline asm
	mad.lo.cc.u64 %rd27392, %rd27400, %rd27475, %rd27352;
madc.hi.u64 %rd27393, %rd27400, %rd27475, 0;
add.cc.u64 %rd27392, %rd27392, %rd27387;
addc.u64 %rd27393, %rd27393, 0;

	// end inline asm
	// begin inline asm
	mad.lo.cc.u64 %rd27398, %rd27400, %rd27481, %rd27358;
madc.hi.u64 %rd27399, %rd27400, %rd27481, 0;
add.cc.u64 %rd27398, %rd27398, %rd27393;
addc.u64 %rd27399, %rd27399, 0;

	// end inline asm
	// begin inline asm
	add.cc.u64 %rd27404, %rd27364, %rd27399;
addc.u64 %rd27405, 0, 0;

	// end inline asm
	add.s64 	%rd27446, %rd27365, %rd27405;
	// begin inline asm
	mad.lo.cc.u64 %rd27408, %rd1793, %rd31413, %rd27374;
madc.hi.u64 %rd27409, %rd1793, %rd31413, 0;
add.cc.u64 %rd27408, %rd27408, %rd27453;
addc.u64 %rd27409, %rd27409, 0;

	// end inline asm
	// begin inline asm
	mad.lo.cc.u64 %rd27414, %rd1792, %rd31413, %rd27380;
madc.hi.u64 %rd27415, %rd1792, %rd31413, 0;
add.cc.u64 %rd27414, %rd27414, %rd27409;
addc.u64 %rd27415, %rd27415, 0;

	// end inline asm
	// begin inline asm
	mad.lo.cc.u64 %rd27420, %rd1791, %rd31413, %rd27386;
madc.hi.u64 %rd27421, %rd1791, %rd31413, 0;
add.cc.u64 %rd27420, %rd27420, %rd27415;
addc.u64 %rd27421, %rd27421, 0;

	// end inline asm
	// begin inline asm
	mad.lo.cc.u64 %rd27426, %rd1790, %rd31413, %rd27392;
madc.hi.u64 %rd27427, %rd1790, %rd31413, 0;
add.cc.u64 %rd27426, %rd27426, %rd27421;
addc.u64 %rd27427, %rd27427, 0;

	// end inline asm
	// begin inline asm
	mad.lo.cc.u64 %rd27432, %rd1789, %rd31413, %rd27398;
madc.hi.u64 %rd27433, %rd1789, %rd31413, 0;
add.cc.u64 %rd27432, %rd27432, %rd27427;
addc.u64 %rd27433, %rd27433, 0;

	// end inline asm
	// begin inline asm
	mad.lo.cc.u64 %rd27438, %rd1788, %rd31413, %rd27404;
madc.hi.u64 %rd27439, %rd1788, %rd31413, 0;
add.cc.u64 %rd27438, %rd27438, %rd27433;
addc.u64 %rd27439, %rd27439, 0;

	// end inline asm
	// begin inline asm
	add.cc.u64 %rd27444, %rd27446, %rd27439;
addc.u64 %rd27445, 0, 0;

	// end inline asm
	mul.lo.s64 	%rd27480, %rd27408, -8506173809081122819;
	// begin inline asm
	mad.lo.cc.u64 %rd27448, %rd27480, %rd27451, %rd27408;
madc.hi.u64 %rd27449, %rd27480, %rd27451, 0;
add.cc.u64 %rd27448, %rd27448, %rd27453;
addc.u64 %rd27449, %rd27449, 0;

	// end inline asm
	// begin inline asm
	mad.lo.cc.u64 %rd49843, %rd27480, %rd27457, %rd27414;
madc.hi.u64 %rd27455, %rd27480, %rd27457, 0;
add.cc.u64 %rd49843, %rd49843, %rd27449;
addc.u64 %rd27455, %rd27455, 0;

	// end inline asm
	// begin inline asm
	mad.lo.cc.u64 %rd49844, %rd27480, %rd27463, %rd27420;
madc.hi.u64 %rd27461, %rd27480, %rd27463, 0;
add.cc.u64 %rd49844, %rd49844, %rd27455;
addc.u64 %rd27461, %rd27461, 0;

	// end inline asm
	// begin inline asm
	mad.lo.cc.u64 %rd27500, %rd27480, %rd27469, %rd27426;
madc.hi.u64 %rd27467, %rd27480, %rd27469, 0;
add.cc.u64 %rd27500, %rd27500, %rd27461;
addc.u64 %rd27467, %rd27467, 0;

	// end inline asm
	// begin inline asm
	mad.lo.cc.u64 %rd27501, %rd27480, %rd27475, %rd27432;
madc.hi.u64 %rd27473, %rd27480, %rd27475, 0;
add.cc.u64 %rd27501, %rd27501, %rd27467;
addc.u64 %rd27473, %rd27473, 0;

	// end inline asm
	// begin inline asm
	mad.lo.cc.u64 %rd27502, %rd27480, %rd27481, %rd27438;
madc.hi.u64 %rd27479, %rd27480, %rd27481, 0;
add.cc.u64 %rd27502, %rd27502, %rd27473;
addc.u64 %rd27479, %rd27479, 0;

	// end inline asm
	// begin inline asm
	add.cc.u64 %rd27503, %rd27444, %rd27479;
addc.u64 %rd27485, 0, 0;

	// end inline asm
	setp.gt.u64 	%p1248, %rd27503, 1873798617647539866;
	@%p1248 bra 	$L__BB2_1129;
	setp.eq.s64 	%p1249, %rd27503, 1873798617647539866;
	mov.u64 	%rd49845, %rd27500;
	mov.u64 	%rd49846, %rd27501;
	mov.u64 	%rd49847, %rd27502;
	mov.u64 	%rd49848, %rd27503;
	@%p1249 bra 	$L__BB2_1121;
	bra.uni 	$L__BB2_1130;
$L__BB2_1121:
	setp.gt.u64 	%p1250, %rd27502, 5412103778470702295;
	@%p1250 bra 	$L__BB2_1129;
	setp.ne.s64 	%p1251, %rd27502, 5412103778470702295;
	mov.b64 	%rd49848, 1873798617647539866;
	mov.u64 	%rd49845, %rd27500;
	mov.u64 	%rd49846, %rd27501;
	mov.u64 	%rd49847, %rd27502;
	@%p1251 bra 	$L__BB2_1130;
	setp.gt.u64 	%p1252, %rd27501, 7239337960414712511;
	@%p1252 bra 	$L__BB2_1129;
	setp.ne.s64 	%p1253, %rd27501, 7239337960414712511;
	mov.b64 	%rd49847, 5412103778470702295;
	mov.u64 	%rd49845, %rd27500;
	mov.u64 	%rd49846, %rd27501;
	@%p1253 bra 	$L__BB2_1130;
	setp.gt.u64 	%p1254, %rd27500, 7435674573564081700;
	@%p1254 bra 	$L__BB2_1129;
	setp.ne.s64 	%p1255, %rd27500, 7435674573564081700;
	mov.b64 	%rd49846, 7239337960414712511;
	mov.u64 	%rd49845, %rd27500;
	@%p1255 bra 	$L__BB2_1130;
	setp.gt.u64 	%p1256, %rd49844, 2210141511517208575;
	@%p1256 bra 	$L__BB2_1129;
	setp.ne.s64 	%p1257, %rd49844, 2210141511517208575;
	setp.lt.u64 	%p1258, %rd49843, -5044313057631688021;
	or.pred  	%p1259, %p1257, %p1258;
	mov.b64 	%rd49845, 7435674573564081700;
	@%p1259 bra 	$L__BB2_1130;
$L__BB2_1129:
	mov.b64 	%rd27504, -5044313057631688021;
	mov.b64 	%rd27505, 2210141511517208575;
	mov.b64 	%rd27506, 7435674573564081700;
	mov.b64 	%rd27507, 7239337960414712511;
	mov.b64 	%rd27508, 5412103778470702295;
	mov.b64 	%rd27509, 1873798617647539866;
	// begin inline asm
	sub.cc.u64 %rd49843, %rd49843, %rd27504;
subc.cc.u64 %rd49844, %rd49844, %rd27505;
subc.cc.u64 %rd27500, %rd27500, %rd27506;
subc.cc.u64 %rd27501, %rd27501, %rd27507;
subc.cc.u64 %rd27502, %rd27502, %rd27508;
subc.u64 %rd27503, %rd27503, %rd27509;

	// end inline asm
	mov.u64 	%rd49845, %rd27500;
	mov.u64 	%rd49846, %rd27501;
	mov.u64 	%rd49847, %rd27502;
	mov.u64 	%rd49848, %rd27503;
$L__BB2_1130:
	mov.b64 	%rd27961, 0;
	// begin inline asm
	mad.lo.cc.u64 %rd27516, %rd49843, %rd49807, %rd27961;
madc.hi.u64 %rd27517, %rd49843, %rd49807, 0;
add.cc.u64 %rd27516, %rd27516, %rd27961;
addc.u64 %rd27517, %rd27517, 0;

	// end inline asm
	// begin inline asm
	mad.lo.cc.u64 %rd27522, %rd49844, %rd49807, %rd27961;
madc.hi.u64 %rd27523, %rd49844, %rd49807, 0;
add.cc.u64 %rd27522, %rd27522, %rd27517;
addc.u64 %rd27523, %rd27523, 0;

	// end inline asm
	// begin inline asm
	mad.lo.cc.u64 %rd27528, %rd49845, %rd49807, %rd27961;
madc.hi.u64 %rd27529, %rd49845, %rd49807, 0;
add.cc.u64 %rd27528, %rd27528, %rd27523;
addc.u64 %rd27529, %rd27529, 0;

	// end inline asm
	// begin inline asm
	mad.lo.cc.u64 %rd27534, %rd49846, %rd49807, %rd27961;
madc.hi.u64 %rd27535, %rd49846, %rd49807, 0;
add.cc.u64 %rd27534, %rd27534, %rd27529;
addc.u64 %rd27535, %rd27535, 0;

	// end inline asm
	// begin inline asm
	mad.lo.cc.u64 %rd27540, %rd49847, %rd49807, %rd27961;
madc.hi.u64 %rd27541, %rd49847, %rd49807, 0;
add.cc.u64 %rd27540, %rd27540, %rd27535;
addc.u64 %rd27541, %rd27541, 0;

	// end inline asm
	// begin inline asm
	mad.lo.cc.u64 %rd27546, %rd49848, %rd49807, %rd27961;
madc.hi.u64 %rd27547, %rd49848, %rd49807, 0;
add.cc.u64 %rd27546, %rd27546, %rd27541;
addc.u64 %rd27547, %rd27547, 0;

	// end inline asm
	// begin inline asm
	add.cc.u64 %rd27552, %rd27961, %rd27547;
addc.u64 %rd27553, 0, 0;

	// end inline asm
	mul.lo.s64 	%rd27588, %rd27516, -8506173809081122819;
	mov.b64 	%rd27959, -5044313057631688021;
	// begin inline asm
	mad.lo.cc.u64 %rd27556, %rd27588, %rd27959, %rd27516;
madc.hi.u64 %rd27557, %rd27588, %rd27959, 0;
add.cc.u64 %rd27556, %rd27556, %rd27961;
addc.u64 %rd27557, %rd27557, 0;

	// end inline asm
	mov.b64 	%rd27965, 2210141511517208575;
	// begin inline asm
	mad.lo.cc.u64 %rd27562, %rd27588, %rd27965, %rd27522;
madc.hi.u64 %rd27563, %rd27588, %rd27965, 0;
add.cc.u64 %rd27562, %rd27562, %rd27557;
addc.u64 %rd27563, %rd27563, 0;

	// end inline asm
	mov.b64 	%rd27971, 7435674573564081700;
	// begin inline asm
	mad.lo.cc.u64 %rd27568, %rd27588, %rd27971, %rd27528;
madc.hi.u64 %rd27569, %rd27588, %rd27971, 0;
add.cc.u64 %rd27568, %rd27568, %rd27563;
addc.u64 %rd27569, %rd27569, 0;

	// end inline asm
	mov.b64 	%rd27977, 7239337960414712511;
	// begin inline asm
	mad.lo.cc.u64 %rd27574, %rd27588, %rd27977, %rd27534;
madc.hi.u64 %rd27575, %rd27588, %rd27977, 0;
add.cc.u64 %rd27574, %rd27574, %rd27569;
addc.u64 %rd27575, %rd27575, 0;

	// end inline asm
	mov.b64 	%rd27983, 5412103778470702295;
	// begin inline asm
	mad.lo.cc.u64 %rd27580, %rd27588, %rd27983, %rd27540;
madc.hi.u64 %rd27581, %rd27588, %rd27983, 0;
add.cc.u64 %rd27580, %rd27580, %rd27575;
addc.u64 %rd27581, %rd27581, 0;

	// end inline asm
	mov.b64 	%rd27989, 1873798617647539866;
	// begin inline asm
	mad.lo.cc.u64 %rd27586, %rd27588, %rd27989, %rd27546;
madc.hi.u64 %rd27587, %rd27588, %rd27989, 0;
add.cc.u64 %rd27586, %rd27586, %rd27581;
addc.u64 %rd27587, %rd27587, 0;

	// end inline asm
	// begin inline asm
	add.cc.u64 %rd27592, %rd27552, %rd27587;
addc.u64 %rd27593, 0, 0;

	// end inline asm
	add.s64 	%rd27634, %rd27553, %rd27593;
	// begin inline asm
	mad.lo.cc.u64 %rd27596, %rd49843, %rd49808, %rd27562;
madc.hi.u64 %rd27597, %rd49843, %rd49808, 0;
add.cc.u64 %rd27596, %rd27596, %rd27961;
addc.u64 %rd27597, %rd27597, 0;

	// end inline asm
	// begin inline asm
	mad.lo.cc.u64 %rd27602, %rd49844, %rd49808, %rd27568;
madc.hi.u64 %rd27603, %rd49844, %rd49808, 0;
add.cc.u64 %rd27602, %rd27602, %rd27597;
addc.u64 %rd27603, %rd27603, 0;

	// end inline asm
	// begin inline asm
	mad.lo.cc.u64 %rd27608, %rd49845, %rd49808, %rd27574;
madc.hi.u64 %rd27609, %rd49845, %rd49808, 0;
add.cc.u64 %rd27608, %rd27608, %rd27603;
addc.u64 %rd27609, %rd27609, 0;

	// end inline asm
	// begin inline asm
	mad.lo.cc.u64 %rd27614, %rd49846, %rd49808, %rd27580;
madc.hi.u64 %rd27615, %rd49846, %rd49808, 0;
add.cc.u64 %rd27614, %rd27614, %rd27609;
addc.u64 %rd27615, %rd27615, 0;

	// end inline asm
	// begin inline asm
	mad.lo.cc.u64 %rd27620, %rd49847, %rd49808, %rd27586;
madc.hi.u64 %rd27621, %rd49847, %rd49808, 0;
add.cc.u64 %rd27620, %rd27620, %rd27615;
addc.u64 %rd27621, %rd27621, 0;

	// end inline asm
	// begin inline asm
	mad.lo.cc.u64 %rd27626, %rd49848, %rd49808, %rd27592;
madc.hi.u64 %rd27627, %rd49848, %rd49808, 0;
add.cc.u64 %rd27626, %rd27626, %rd27621;
addc.u64 %rd27627, %rd27627, 0;

	// end inline asm
	// begin inline asm
	add.cc.u64 %rd27632, %rd27634, %rd27627;
addc.u64 %rd27633, 0, 0;

	// end inline asm
	mul.lo.s64 	%rd27668, %rd27596, -8506173809081122819;
	// begin inline asm
	mad.lo.cc.u64 %rd27636, %rd27668, %rd27959, %rd27596;
madc.hi.u64 %rd27637, %rd27668, %rd27959, 0;
add.cc.u64 %rd27636, %rd27636, %rd27961;
addc.u64 %rd27637, %rd27637, 0;

	// end inline asm
	// begin inline asm
	mad.lo.cc.u64 %rd27642, %rd27668, %rd27965, %rd27602;
madc.hi.u64 %rd27643, %rd27668, %rd27965, 0;
add.cc.u64 %rd27642, %rd27642, %rd27637;
addc.u64 %rd27643, %rd27643, 0;

	// end inline asm
	// begin inline asm
	mad.lo.cc.u64 %rd27648, %rd27668, %rd27971, %rd27608;
madc.hi.u64 %rd27649, %rd27668, %rd27971, 0;
add.cc.u64 %rd27648, %rd27648, %rd27643;
addc.u64 %rd27649, %rd27649, 0;

	// end inline asm
	// begin inline asm
	mad.lo.cc.u64 %rd27654, %rd27668, %rd27977, %rd27614;
madc.hi.u64 %rd27655, %rd27668, %rd27977, 0;
add.cc.u64 %rd27654, %rd27654, %rd27649;
addc.u64 %rd27655, %rd27655, 0;

	// end inline asm
	// begin inline asm
	mad.lo.cc.u64 %rd27660, %rd27668, %rd27983, %rd27620;
madc.hi.u64 %rd27661, %rd27668, %rd27983, 0;
add.cc.u64 %rd27660, %rd27660, %rd27655;
addc.u64 %rd27661, %rd27661, 0;

	// end inline asm
	// begin inline asm
	mad.lo.cc.u64 %rd27666, %rd27668, %rd27989, %rd27626;
madc.hi.u64 %rd27667, %rd27668, %rd27989, 0;
add.cc.u64 %rd27666, %rd27666, %rd27661;
addc.u64 %rd27667, %rd27667, 0;

	// end inline asm
	// begin inline asm
	add.cc.u64 %rd27672, %rd27632, %rd27667;
addc.u64 %rd27673, 0, 0;

	// end inline asm
	add.s64 	%rd27714, %rd27633, %rd27673;
	// begin inline asm
	mad.lo.cc.u64 %rd27676, %rd49843, %rd49809, %rd27642;
madc.hi.u64 %rd27677, %rd49843, %rd49809, 0;
add.cc.u64 %rd27676, %rd27676, %rd27961;
addc.u64 %rd27677, %rd27677, 0;

	// end inline asm
	// begin inline asm
	mad.lo.cc.u64 %rd27682, %rd49844, %rd49809, %rd27648;
madc.hi.u64 %rd27683, %rd49844, %rd49809, 0;
add.cc.u64 %rd27682, %rd27682, %rd27677;
addc.u64 %rd27683, %rd27683, 0;

	// end inline asm
	// begin inline asm
	mad.lo.cc.u64 %rd27688, %rd49845, %rd49809, %rd27654;
madc.hi.u64 %rd27689, %rd49845, %rd49809, 0;
add.cc.u64 %rd27688, %rd27688, %rd27683;
addc.u64 %rd27689, %rd27689, 0;

	// end inline asm
	// begin inline asm
	mad.lo.cc.u64 %rd27694, %rd49846, %rd49809, %rd27660;
madc.hi.u64 %rd27695, %rd49846, %rd49809, 0;
add.cc.u64 %rd27694, %rd27694, %rd27689;
addc.u64 %rd27695, %rd27695, 0;

	// end inline asm
	// begin inline asm
	mad.lo.cc.u64 %rd27700, %rd49847, %rd49809, %rd27666;
madc.hi.u64 %rd27701, %rd49847, %rd49809, 0;
add.cc.u64 %rd27700, %rd27700, %rd27695;
addc.u64 %rd27701, %rd27701, 0;

	// end inline asm
	// begin inline asm
	mad.lo.cc.u64 %rd27706, %rd49848, %rd49809, %rd27672;
madc.hi.u64 %rd27707, %rd49848, %rd49809, 0;
add.cc.u64 %rd27706, %rd27706, %rd27701;
addc.u64 %rd27707, %rd27707, 0;

	// end inline asm
	// begin inline asm
	add.cc.u64 %rd27712, %rd27714, %rd27707;
addc.u64 %rd27713, 0, 0;

	// end inline asm
	mul.lo.s64 	%rd27748, %rd27676, -8506173809081122819;
	// begin inline asm
	mad.lo.cc.u64 %rd27716, %rd27748, %rd27959, %rd27676;
madc.hi.u64 %rd27717, %rd27748, %rd27959, 0;
add.cc.u64 %rd27716, %rd27716, %rd27961;
addc.u64 %rd27717, %rd27717, 0;

	// end inline asm
	// begin inline asm
	mad.lo.cc.u64 %rd27722, %rd27748, %rd27965, %rd27682;
madc.hi.u64 %rd27723, %rd27748, %rd27965, 0;
add.cc.u64 %rd27722, %rd27722, %rd27717;
addc.u64 %rd27723, %rd27723, 0;

	// end inline asm
	// begin inline asm
	mad.lo.cc.u64 %rd27728, %rd27748, %rd27971, %rd27688;
madc.hi.u64 %rd27729, %rd27748, %rd27971, 0;
add.cc.u64 %rd27728, %rd27728, %rd27723;
addc.u64 %rd27729, %rd27729, 0;

	// end inline asm
	// begin inline asm
	mad.lo.cc.u64 %rd27734, %rd27748, %rd27977, %rd27694;
madc.hi.u64 %rd27735, %rd27748, %rd27977, 0;
add.cc.u64 %rd27734, %rd27734, %rd27729;
addc.u64 %rd27735, %rd27735, 0;

	// end inline asm
	// begin inline asm
	mad.lo.cc.u64 %rd27740, %rd27748, %rd27983, %rd27700;
madc.hi.u64 %rd27741, %rd27748, %rd27983, 0;
add.cc.u64 %rd27740, %rd27740, %rd27735;
addc.u64 %rd27741, %rd27741, 0;

	// end inline asm
	// begin inline asm
	mad.lo.cc.u64 %rd27746, %rd27748, %rd27989, %rd27706;
madc.hi.u64 %rd27747, %rd27748, %rd27989, 0;
add.cc.u64 %rd27746, %rd27746, %rd27741;
addc.u64 %rd27747, %rd27747, 0;

	// end inline asm
	// begin inline asm
	add.cc.u64 %rd27752, %rd27712, %rd27747;
addc.u64 %rd27753, 0, 0;

	// end inline asm
	add.s64 	%rd27794, %rd27713, %rd27753;
	// begin inline asm
	mad.lo.cc.u64 %rd27756, %rd49843, %rd49810, %rd27722;
madc.hi.u64 %rd27757, %rd49843, %rd49810, 0;
add.cc.u64 %rd27756, %rd27756, %rd27961;
addc.u64 %rd27757, %rd27757, 0;

	// end inline asm
	// begin inline asm
	mad.lo.cc.u64 %rd27762, %rd49844, %rd49810, %rd27728;
madc.hi.u64 %rd27763, %rd49844, %rd49810, 0;
add.cc.u64 %rd27762, %rd27762, %rd27757;
addc.u64 %rd27763, %rd27763, 0;

	// end inline asm
	// begin inline asm
	mad.lo.cc.u64 %rd27768, %rd49845, %rd49810, %rd27734;
madc.hi.u64 %rd27769, %rd49845, %rd49810, 0;
add.cc.u64 %rd27768, %rd27768, %rd27763;
addc.u64 %rd27769, %rd27769, 0;

	// end inline asm
	// begin inline asm
	mad.lo.cc.u64 %rd27774, %rd49846, %rd49810, %rd27740;
madc.hi.u64 %rd27775, %rd49846, %rd49810, 0;
add.cc.u64 %rd27774, %rd27774, %rd27769;
addc.u64 %rd27775, %rd27775, 0;

	// end inline asm
	// begin inline asm
	mad.lo.cc.u64 %rd27780, %rd49847, %rd49810, %rd27746;
madc.hi.u64 %rd27781, %rd49847, %rd49810, 0;
add.cc.u64 %rd27780, %rd27780, %rd27775;
addc.u64 %rd27781, %rd27781, 0;

	// end inline asm
	// begin inline asm
	mad.lo.cc.u64 %rd27786, %rd49848, %rd49810, %rd27752;
madc.hi.u64 %rd27787, %rd49848, %rd49810, 0;
add.cc.u64 %rd27786, %rd27786, %rd27781;
addc.u64 %rd27787, %rd27787, 0;

	// end inline asm
	// begin inline asm
	add.cc.u64 %rd27792, %rd27794, %rd27787;
addc.u64 %rd27793, 0, 0;

	// end inline asm
	mul.lo.s64 	%rd27828, %rd27756, -8506173809081122819;
	// begin inline asm
	mad.lo.cc.u64 %rd27796, %rd27828, %rd27959, %rd27756;
madc.hi.u64 %rd27797, %rd27828, %rd27959, 0;
add.cc.u64 %rd27796, %rd27796, %rd27961;
addc.u64 %rd27797, %rd27797, 0;

	// end inline asm
	// begin inline asm
	mad.lo.cc.u64 %rd27802, %rd27828, %rd27965, %rd27762;
madc.hi.u64 %rd27803, %rd27828, %rd27965, 0;
add.cc.u64 %rd27802, %rd27802, %rd27797;
addc.u64 %rd27803, %rd27803, 0;

	// end inline asm
	// begin inline asm
	mad.lo.cc.u64 %rd27808, %rd27828, %rd27971, %rd27768;
madc.hi.u64 %rd27809, %rd27828, %rd27971, 0;
add.cc.u64 %rd27808, %rd27808, %rd27803;
addc.u64 %rd27809, %rd27809, 0;

	// end inline asm
	// begin inline asm
	mad.lo.cc.u64 %rd27814, %rd27828, %rd27977, %rd27774;
madc.hi.u64 %rd27815, %rd27828, %rd27977, 0;
add.cc.u64 %rd27814, %rd27814, %rd27809;
addc.u64 %rd27815, %rd27815, 0;

	// end inline asm
	// begin inline asm
	mad.lo.cc.u64 %rd27820, %rd27828, %rd27983, %rd27780;
madc.hi.u64 %rd27821, %rd27828, %rd27983, 0;
add.cc.u64 %rd27820, %rd27820, %rd27815;
addc.u64 %rd27821, %rd27821, 0;

	// end inline asm
	// begin inline asm
	mad.lo.cc.u64 %rd27826, %rd27828, %rd27989, %rd27786;
madc.hi.u64 %rd27827, %rd27828, %rd27989, 0;
add.cc.u64 %rd27826, %rd27826, %rd27821;
addc.u64 %rd27827, %rd27827, 0;

	// end inline asm
	// begin inline asm
	add.cc.u64 %rd27832, %rd27792, %rd27827;
addc.u64 %rd27833, 0, 0;

	// end inline asm
	add.s64 	%rd27874, %rd27793, %rd27833;
	// begin inline asm
	mad.lo.cc.u64 %rd27836, %rd49843, %rd49811, %rd27802;
madc.hi.u64 %rd27837, %rd49843, %rd49811, 0;
add.cc.u64 %rd27836, %rd27836, %rd27961;
addc.u64 %rd27837, %rd27837, 0;

	// end inline asm
	// begin inline asm
	mad.lo.cc.u64 %rd27842, %rd49844, %rd49811, %rd27808;
madc.hi.u64 %rd27843, %rd49844, %rd49811, 0;
add.cc.u64 %rd27842, %rd27842, %rd27837;
addc.u64 %rd27843, %rd27843, 0;

	// end inline asm
	// begin inline asm
	mad.lo.cc.u64 %rd27848, %rd49845, %rd49811, %rd27814;
madc.hi.u64 %rd27849, %rd49845, %rd49811, 0;
add.cc.u64 %rd27848, %rd27848, %rd27843;
addc.u64 %rd27849, %rd27849, 0;

	// end inline asm
	// begin inline asm
	mad.lo.cc.u64 %rd27854, %rd49846, %rd49811, %rd27820;
madc.hi.u64 %rd27855, %rd49846, %rd49811, 0;
add.cc.u64 %rd27854, %rd27854, %rd27849;
addc.u64 %rd27855, %rd27855, 0;

	// end inline asm
	// begin inline asm
	mad.lo.cc.u64 %rd27860, %rd49847, %rd49811, %rd27826;
madc.hi.u64 %rd27861, %rd49847, %rd49811, 0;
add.cc.u64 %rd27860, %rd27860, %rd27855;
addc.u64 %rd27861, %rd27861, 0;

	// end inline asm
	// begin inline asm
	mad.lo.cc.u64 %rd27866, %rd49848, %rd49811, %rd27832;
madc.hi.u64 %rd27867, %rd49848, %rd49811, 0;
add.cc.u64 %rd27866, %rd27866, %rd27861;
addc.u64 %rd27867, %rd27867, 0;

	// end inline asm
	// begin inline asm
	add.cc.u64 %rd27872, %rd27874, %rd27867;
addc.u64 %rd27873, 0, 0;

	// end inline asm
	mul.lo.s64 	%rd27908, %rd27836, -8506173809081122819;
	// begin inline asm
	mad.lo.cc.u64 %rd27876, %rd27908, %rd27959, %rd27836;
madc.hi.u64 %rd27877, %rd27908, %rd27959, 0;
add.cc.u64 %rd27876, %rd27876, %rd27961;
addc.u64 %rd27877, %rd27877, 0;

	// end inline asm
	// begin inline asm
	mad.lo.cc.u64 %rd27882, %rd27908, %rd27965, %rd27842;
madc.hi.u64 %rd27883, %rd27908, %rd27965, 0;
add.cc.u64 %rd27882, %rd27882, %rd27877;
addc.u64 %rd27883, %rd27883, 0;

	// end inline asm
	// begin inline asm
	mad.lo.cc.u64 %rd27888, %rd27908, %rd27971, %rd27848;
madc.hi.u64 %rd27889, %rd27908, %rd27971, 0;
add.cc.u64 %rd27888, %rd27888, %rd27883;
addc.u64 %rd27889, %rd27889, 0;

	// end inline asm
	// begin inline asm
	mad.lo.cc.u64 %rd27894, %rd27908, %rd27977, %rd27854;
madc.hi.u64 %rd27895, %rd27908, %rd27977, 0;
add.cc.u64 %rd27894, %rd27894, %rd27889;
addc.u64 %rd27895, %rd27895, 0;

	// end inline asm
	// begin inline asm
	mad.lo.cc.u64 %rd27900, %rd27908, %rd27983, %rd27860;
madc.hi.u64 %rd27901, %rd27908, %rd27983, 0;
add.cc.u64 %rd27900, %rd27900, %rd27895;
addc.u64 %rd27901, %rd27901, 0;

	// end inline asm
	// begin inline asm
	mad.lo.cc.u64 %rd27906, %rd27908, %rd27989, %rd27866;
madc.hi.u64 %rd27907, %rd27908, %rd27989, 0;
add.cc.u64 %rd27906, %rd27906, %rd27901;
addc.u64 %rd27907, %rd27907, 0;

	// end inline asm
	// begin inline asm
	add.cc.u64 %rd27912, %rd27872, %rd27907;
addc.u64 %rd27913, 0, 0;

	// end inline asm
	add.s64 	%rd27954, %rd27873, %rd27913;
	// begin inline asm
	mad.lo.cc.u64 %rd27916, %rd49843, %rd49812, %rd27882;
madc.hi.u64 %rd27917, %rd49843, %rd49812, 0;
add.cc.u64 %rd27916, %rd27916, %rd27961;
addc.u64 %rd27917, %rd27917, 0;

	// end inline asm
	// begin inline asm
	mad.lo.cc.u64 %rd27922, %rd49844, %rd49812, %rd27888;
madc.hi.u64 %rd27923, %rd49844, %rd49812, 0;
add.cc.u64 %rd27922, %rd27922, %rd27917;
addc.u64 %rd27923, %rd27923, 0;

	// end inline asm
	// begin inline asm
	mad.lo.cc.u64 %rd27928, %rd49845, %rd49812, %rd27894;
madc.hi.u64 %rd27929, %rd49845, %rd49812, 0;
add.cc.u64 %rd27928, %rd27928, %rd27923;
addc.u64 %rd27929, %rd27929, 0;

	// end inline asm
	// begin inline asm
	mad.lo.cc.u64 %rd27934, %rd49846, %rd49812, %rd27900;
madc.hi.u64 %rd27935, %rd49846, %rd49812, 0;
add.cc.u64 %rd27934, %rd27934, %rd27929;
addc.u64 %rd27935, %rd27935, 0;

	// end inline asm
	// begin inline asm
	mad.lo.cc.u64 %rd27940, %rd49847, %rd49812, %rd27906;
madc.hi.u64 %rd27941, %rd49847, %rd49812, 0;
add.cc.u64 %rd27940, %rd27940, %rd27935;
addc.u64 %rd27941, %rd27941, 0;

	// end inline asm
	// begin inline asm
	mad.lo.cc.u64 %rd27946, %rd49848, %rd49812, %rd27912;
madc.hi.u64 %rd27947, %rd49848, %rd49812, 0;
add.cc.u64 %rd27946, %rd27946, %rd27941;
addc.u64 %rd27947, %rd27947, 0;

	// end inline asm
	// begin inline asm
	add.cc.u64 %rd27952, %rd27954, %rd27947;
addc.u64 %rd27953, 0, 0;

	// end inline asm
	mul.lo.s64 	%rd27988, %rd27916, -8506173809081122819;
	// begin inline asm
	mad.lo.cc.u64 %rd27956, %rd27988, %rd27959, %rd27916;
madc.hi.u64 %rd27957, %rd27988, %rd27959, 0;
add.cc.u64 %rd27956, %rd27956, %rd27961;
addc.u64 %rd27957, %rd27957, 0;

	// end inline asm
	// begin inline asm
	mad.lo.cc.u64 %rd49849, %rd27988, %rd27965, %rd27922;
madc.hi.u64 %rd27963, %rd27988, %rd27965, 0;
add.cc.u64 %rd49849, %rd49849, %rd27957;
addc.u64 %rd27963, %rd27963, 0;

	// end inline asm
	// begin inline asm
	mad.lo.cc.u64 %rd49850, %rd27988, %rd27971, %rd27928;
madc.hi.u64 %rd27969, %rd27988, %rd27971, 0;
add.cc.u64 %rd49850, %rd49850, %rd27963;
addc.u64 %rd27969, %rd27969, 0;

	// end inline asm
	// begin inline asm
	mad.lo.cc.u64 %rd28008, %rd27988, %rd27977, %rd27934;
madc.hi.u64 %rd27975, %rd27988, %rd27977, 0;
add.cc.u64 %rd28008, %rd28008, %rd27969;
addc.u64 %rd27975, %rd27975, 0;

	// end inline asm
	// begin inline asm
	mad.lo.cc.u64 %rd28009, %rd27988, %rd27983, %rd27940;
madc.hi.u64 %rd27981, %rd27988, %rd27983, 0;
add.cc.u64 %rd28009, %rd28009, %rd27975;
addc.u64 %rd27981, %rd27981, 0;

	// end inline asm
	// begin inline asm
	mad.lo.cc.u64 %rd28010, %rd27988, %rd27989, %rd27946;
madc.hi.u64 %rd27987, %rd27988, %rd27989, 0;
add.cc.u64 %rd28010, %rd28010, %rd27981;
addc.u64 %rd27987, %rd27987, 0;

	// end inline asm
	// begin inline asm
	add.cc.u64 %rd28011, %rd27952, %rd27987;
addc.u64 %rd27993, 0, 0;

	// end inline asm
	setp.gt.u64 	%p1260, %rd28011, 1873798617647539866;
	@%p1260 bra 	$L__BB2_1140;
	setp.eq.s64 	%p1261, %rd28011, 1873798617647539866;
	mov.u64 	%rd49851, %rd28008;
	mov.u64 	%rd49852, %rd28009;
	mov.u64 	%rd49853, %rd28010;
	mov.u64 	%rd49854, %rd28011;
	@%p1261 bra 	$L__BB2_1132;
	bra.uni 	$L__BB2_1141;
$L__BB2_1132:
	setp.gt.u64 	%p1262, %rd28010, 5412103778470702295;
	@%p1262 bra 	$L__BB2_1140;
	setp.ne.s64 	%p1263, %rd28010, 5412103778470702295;
	mov.b64 	%rd49854, 1873798617647539866;
	mov.u64 	%rd49851, %rd28008;
	mov.u64 	%rd49852, %rd28009;
	mov.u64 	%rd49853, %rd28010;
	@%p1263 bra 	$L__BB2_1141;
	setp.gt.u64 	%p1264, %rd28009, 7239337960414712511;
	@%p1264 bra 	$L__BB2_1140;
	setp.ne.s64 	%p1265, %rd28009, 7239337960414712511;
	mov.b64 	%rd49853, 5412103778470702295;
	mov.u64 	%rd49851, %rd28008;
	mov.u64 	%rd49852, %rd28009;
	@%p1265 bra 	$L__BB2_1141;
	setp.gt.u64 	%p1266, %rd28008, 7435674573564081700;
	@%p1266 bra 	$L__BB2_1140;
	setp.ne.s64 	%p1267, %rd28008, 7435674573564081700;
	mov.b64 	%rd49852, 7239337960414712511;
	mov.u64 	%rd49851, %rd28008;
	@%p1267 bra 	$L__BB2_1141;
	setp.gt.u64 	%p1268, %rd49850, 2210141511517208575;
	@%p1268 bra 	$L__BB2_1140;
	setp.ne.s64 	%p1269, %rd49850, 2210141511517208575;
	setp.lt.u64 	%p1270, %rd49849, -5044313057631688021;
	or.pred  	%p1271, %p1269, %p1270;
	mov.b64 	%rd49851, 7435674573564081700;
	@%p1271 bra 	$L__BB2_1141;
$L__BB2_1140:
	mov.b64 	%rd28012, -5044313057631688021;
	mov.b64 	%rd28013, 2210141511517208575;
	mov.b64 	%rd28014, 7435674573564081700;
	mov.b64 	%rd28015, 7239337960414712511;
	mov.b64 	%rd28016, 5412103778470702295;
	mov.b64 	%rd28017, 1873798617647539866;
	// begin inline asm
	sub.cc.u64 %rd49849, %rd49849, %rd28012;
subc.cc.u64 %rd49850, %rd49850, %rd28013;
subc.cc.u64 %rd28008, %rd28008, %rd28014;
subc.cc.u64 %rd28009, %rd28009, %rd28015;
subc.cc.u64 %rd28010, %rd28010, %rd28016;
subc.u64 %rd28011, %rd28011, %rd28017;

	// end inline asm
	mov.u64 	%rd49851, %rd28008;
	mov.u64 	%rd49852, %rd28009;
	mov.u64 	%rd49853, %rd28010;
	mov.u64 	%rd49854, %rd28011;
$L__BB2_1141:
	setp.ne.s64 	%p1272, %rd49819, %rd49825;
	setp.ne.s64 	%p1273, %rd49820, %rd49826;
	or.pred  	%p1274, %p1272, %p1273;
	setp.ne.s64 	%p1275, %rd49821, %rd49827;
	or.pred  	%p1276, %p1274, %p1275;
	setp.ne.s64 	%p1277, %rd49822, %rd49828;
	or.pred  	%p1278, %p1276, %p1277;
	setp.ne.s64 	%p1279, %rd49823, %rd49829;
	or.pred  	%p1280, %p1278, %p1279;
	setp.ne.s64 	%p1281, %rd49824, %rd49830;
	or.pred  	%p1282, %p1280, %p1281;
	@%p1282 bra 	$L__BB2_1382;
	setp.ne.s64 	%p1283, %rd49837, %rd49849;
	setp.ne.s64 	%p1284, %rd49838, %rd49850;
	or.pred  	%p1285, %p1283, %p1284;
	setp.ne.s64 	%p1286, %rd49839, %rd49851;
	or.pred  	%p1287, %p1285, %p1286;
	setp.ne.s64 	%p1288, %rd49840, %rd49852;
	or.pred  	%p1289, %p1287, %p1288;
	setp.ne.s64 	%p1290, %rd49841, %rd49853;
	or.pred  	%p1291, %p1289, %p1290;
	setp.ne.s64 	%p1292, %rd49842, %rd49854;
	or.pred  	%p1293, %p1291, %p1292;
	@%p1293 bra 	$L__BB2_1382;
	mov.b64 	%rd32987, 0;
	// begin inline asm
	mad.lo.cc.u64 %rd32542, %rd49873, %rd49873, %rd32987;
madc.hi.u64 %rd32543, %rd49873, %rd49873, 0;
add.cc.u64 %rd32542, %rd32542, %rd32987;
addc.u64 %rd32543, %rd32543, 0;

	// end inline asm
	// begin inline asm
	mad.lo.cc.u64 %rd32548, %rd49874, %rd49873, %rd32987;
madc.hi.u64 %rd32549, %rd49874, %rd49873, 0;
add.cc.u64 %rd32548, %rd32548, %rd32543;
addc.u64 %rd32549, %rd32549, 0;

	// end inline asm
	// begin inline asm
	mad.lo.cc.u64 %rd32554, %rd34096, %rd49873, %rd32987;
madc.hi.u64 %rd32555, %rd34096, %rd49873, 0;
add.cc.u64 %rd32554, %rd32554, %rd32549;
addc.u64 %rd32555, %rd32555, 0;

	// end inline asm
	// begin inline asm
	mad.lo.cc.u64 %rd32560, %rd34097, %rd49873, %rd32987;
madc.hi.u64 %rd32561, %rd34097, %rd49873, 0;
add.cc.u64 %rd32560, %rd32560, %rd32555;
addc.u64 %rd32561, %rd32561, 0;

	// end inline asm
	// begin inline asm
	mad.lo.cc.u64 %rd32566, %rd34098, %rd49873, %rd32987;
madc.hi.u64 %rd32567, %rd34098, %rd49873, 0;
add.cc.u64 %rd32566, %rd32566, %rd32561;
addc.u64 %rd32567, %rd32567, 0;

	// end inline asm
	// begin inline asm
	mad.lo.cc.u64 %rd32572, %rd34099, %rd49873, %rd32987;
madc.hi.u64 %rd32573, %rd34099, %rd49873, 0;
add.cc.u64 %rd32572, %rd32572, %rd32567;
addc.u64 %rd32573, %rd32573, 0;

	// end inline asm
	// begin inline asm
	add.cc.u64 %rd32578, %rd32987, %rd32573;
addc.u64 %rd32579, 0, 0;

	// end inline asm
	mul.lo.s64 	%rd32614, %rd32542, -8506173809081122819;
	mov.b64 	%rd32985, -5044313057631688021;
	// begin inline asm
	mad.lo.cc.u64 %rd32582, %rd32614, %rd32985, %rd32542;
madc.hi.u64 %rd32583, %rd32614, %rd32985, 0;
add.cc.u64 %rd32582, %rd32582, %rd32987;
addc.u64 %rd32583, %rd32583, 0;

	// end inline asm
	mov.b64 	%rd32991, 2210141511517208575;
	// begin inline asm
	mad.lo.cc.u64 %rd32588, %rd32614, %rd32991, %rd32548;
madc.hi.u64 %rd32589, %rd32614, %rd32991, 0;
add.cc.u64 %rd32588, %rd32588, %rd32583;
addc.u64 %rd32589, %rd32589, 0;

	// end inline asm
	mov.b64 	%rd32997, 7435674573564081700;
	// begin inline asm
	mad.lo.cc.u64 %rd32594, %rd32614, %rd32997, %rd32554;
madc.hi.u64 %rd32595, %rd32614, %rd32997, 0;
add.cc.u64 %rd32594, %rd32594, %rd32589;
addc.u64 %rd32595, %rd32595, 0;

	// end inline asm
	mov.b64 	%rd33003, 7239337960414712511;
	// begin inline asm
	mad.lo.cc.u64 %rd32600, %rd32614, %rd33003, %rd32560;
madc.hi.u64 %rd32601, %rd32614, %rd33003, 0;
add.cc.u64 %rd32600, %rd32600, %rd32595;
addc.u64 %rd32601, %rd32601, 0;

	// end inline asm
	mov.b64 	%rd33009, 5412103778470702295;
	// begin inline asm
	mad.lo.cc.u64 %rd32606, %rd32614, %rd33009, %rd32566;
madc.hi.u64 %rd32607, %rd32614, %rd33009, 0;
add.cc.u64 %rd32606, %rd32606, %rd32601;
addc.u64 %rd32607, %rd32607, 0;

	// end inline asm
	mov.b64 	%rd33015, 1873798617647539866;
	// begin inline asm
	mad.lo.cc.u64 %rd32612, %rd32614, %rd33015, %rd32572;
madc.hi.u64 %rd32613, %rd32614, %rd33015, 0;
add.cc.u64 %rd32612, %rd32612, %rd32607;
addc.u64 %rd32613, %rd32613, 0;

	// end inline asm
	// begin inline asm
	add.cc.u64 %rd32618, %rd32578, %rd32613;
addc.u64 %rd32619, 0, 0;

	// end inline asm
	add.s64 	%rd32660, %rd32579, %rd32619;
	// begin inline asm
	mad.lo.cc.u64 %rd32622, %rd49873, %rd49874, %rd32588;
madc.hi.u64 %rd32623, %rd49873, %rd49874, 0;
add.cc.u64 %rd32622, %rd32622, %rd32987;
addc.u64 %rd32623, %rd32623, 0;

	// end inline asm
	// begin inline asm
	mad.lo.cc.u64 %rd32628, %rd49874, %rd49874, %rd32594;
madc.hi.u64 %rd32629, %rd49874, %rd49874, 0;
add.cc.u64 %rd32628, %rd32628, %rd32623;
addc.u64 %rd32629, %rd32629, 0;

	// end inline asm
	// begin inline asm
	mad.lo.cc.u64 %rd32634, %rd34096, %rd49874, %rd32600;
madc.hi.u64 %rd32635, %rd34096, %rd49874, 0;
add.cc.u64 %rd32634, %rd32634, %rd32629;
addc.u64 %rd32635, %rd32635, 0;

	// end inline asm
	// begin inline asm
	mad.lo.cc.u64 %rd32640, %rd34097, %rd49874, %rd32606;
madc.hi.u64 %rd32641, %rd34097, %rd49874, 0;
add.cc.u64 %rd32640, %rd32640, %rd32635;
addc.u64 %rd32641, %rd32641, 0;

	// end inline asm
	// begin inline asm
	mad.lo.cc.u64 %rd32646, %rd34098, %rd49874, %rd32612;
madc.hi.u64 %rd32647, %rd34098, %rd49874, 0;
add.cc.u64 %rd32646, %rd32646, %rd32641;
addc.u64 %rd32647, %rd32647, 0;

	// end inline asm
	// begin inline asm
	mad.lo.cc.u64 %rd32652, %rd34099, %rd49874, %rd32618;
madc.hi.u64 %rd32653, %rd34099, %rd49874, 0;
add.cc.u64 %rd32652, %rd32652, %rd32647;
addc.u64 %rd32653, %rd32653, 0;

	// end inline asm
	// begin inline asm
	add.cc.u64 %rd32658, %rd32660, %rd32653;
addc.u64 %rd32659, 0, 0;

	// end inline asm
	mul.lo.s64 	%rd32694, %rd32622, -8506173809081122819;
	// begin inline asm
	mad.lo.cc.u64 %rd32662, %rd32694, %rd32985, %rd32622;
madc.hi.u64 %rd32663, %rd32694, %rd32985, 0;
add.cc.u64 %rd32662, %rd32662, %rd32987;
addc.u64 %rd32663, %rd32663, 0;

	// end inline asm
	// begin inline asm
	mad.lo.cc.u64 %rd32668, %rd32694, %rd32991, %rd32628;
madc.hi.u64 %rd32669, %rd32694, %rd32991, 0;
add.cc.u64 %rd32668, %rd32668, %rd32663;
addc.u64 %rd32669, %rd32669, 0;

	// end inline asm
	// begin inline asm
	mad.lo.cc.u64 %rd32674, %rd32694, %rd32997, %rd32634;
madc.hi.u64 %rd32675, %rd32694, %rd32997, 0;
add.cc.u64 %rd32674, %rd32674, %rd32669;
addc.u64 %rd32675, %rd32675, 0;

	// end inline asm
	// begin inline asm
	mad.lo.cc.u64 %rd32680, %rd32694, %rd33003, %rd32640;
madc.hi.u64 %rd32681, %rd32694, %rd33003, 0;
add.cc.u64 %rd32680, %rd32680, %rd32675;
addc.u64 %rd32681, %rd32681, 0;

	// end inline asm
	// begin inline asm
	mad.lo.cc.u64 %rd32686, %rd32694, %rd33009, %rd32646;
madc.hi.u64 %rd32687, %rd32694, %rd33009, 0;
add.cc.u64 %rd32686, %rd32686, %rd32681;
addc.u64 %rd32687, %rd32687, 0;

	// end inline asm
	// begin inline asm
	mad.lo.cc.u64 %rd32692, %rd32694, %rd33015, %rd32652;
madc.hi.u64 %rd32693, %rd32694, %rd33015, 0;
add.cc.u64 %rd32692, %rd32692, %rd32687;
addc.u64 %rd32693, %rd32693, 0;

	// end inline asm
	// begin inline asm
	add.cc.u64 %rd32698, %rd32658, %rd32693;
addc.u64 %rd32699, 0, 0;

	// end inline asm
	add.s64 	%rd32740, %rd32659, %rd32699;
	// begin inline asm
	mad.lo.cc.u64 %rd32702, %rd49873, %rd34096, %rd32668;
madc.hi.u64 %rd32703, %rd49873, %rd34096, 0;
add.cc.u64 %rd32702, %rd32702, %rd32987;
addc.u64 %rd32703, %rd32703, 0;

	// end inline asm
	// begin inline asm
	mad.lo.cc.u64 %rd32708, %rd49874, %rd34096, %rd32674;
madc.hi.u64 %rd32709, %rd49874, %rd34096, 0;
add.cc.u64 %rd32708, %rd32708, %rd32703;
addc.u64 %rd32709, %rd32709, 0;

	// end inline asm
	// begin inline asm
	mad.lo.cc.u64 %rd32714, %rd34096, %rd34096, %rd32680;
madc.hi.u64 %rd32715, %rd34096, %rd34096, 0;
add.cc.u64 %rd32714, %rd32714, %rd32709;
addc.u64 %rd32715, %rd32715, 0;

	// end inline asm
	// begin inline asm
	mad.lo.cc.u64 %rd32720, %rd34097, %rd34096, %rd32686;
madc.hi.u64 %rd32721, %rd34097, %rd34096, 0;
add.cc.u64 %rd32720, %rd32720, %rd32715;
addc.u64 %rd32721, %rd32721, 0;

	// end inline asm
	// begin inline asm
	mad.lo.cc.u64 %rd32726, %rd34098, %rd34096, %rd32692;
madc.hi.u64 %rd32727, %rd34098, %rd34096, 0;
add.cc.u64 %rd32726, %rd32726, %rd32721;
addc.u64 %rd32727, %rd32727, 0;

	// end inline asm
	// begin inline asm
	mad.lo.cc.u64 %rd32732, %rd34099, %rd34096, %rd32698;
madc.hi.u64 %rd32733, %rd34099, %rd34096, 0;
add.cc.u64 %rd32732, %rd32732, %rd32727;
addc.u64 %rd32733, %rd32733, 0;

	// end inline asm
	// begin inline asm
	add.cc.u64 %rd32738, %rd32740, %rd32733;
addc.u64 %rd32739, 0, 0;

	// end inline asm
	mul.lo.s64 	%rd32774, %rd32702, -8506173809081122819;
	// begin inline asm
	mad.lo.cc.u64 %rd32742, %rd32774, %rd32985, %rd32702;
madc.hi.u64 %rd32743, %rd32774, %rd32985, 0;
add.cc.u64 %rd32742, %rd32742, %rd32987;
addc.u64 %rd32743, %rd32743, 0;

	// end inline asm
	// begin inline asm
	mad.lo.cc.u64 %rd32748, %rd32774, %rd32991, %rd32708;
madc.hi.u64 %rd32749, %rd32774, %rd32991, 0;
add.cc.u64 %rd32748, %rd32748, %rd32743;
addc.u64 %rd32749, %rd32749, 0;

	// end inline asm
	// begin inline asm
	mad.lo.cc.u64 %rd32754, %rd32774, %rd32997, %rd32714;
madc.hi.u64 %rd32755, %rd32774, %rd32997, 0;
add.cc.u64 %rd32754, %rd32754, %rd32749;
addc.u64 %rd32755, %rd32755, 0;

	// end inline asm
	// begin inline asm
	mad.lo.cc.u64 %rd32760, %rd32774, %rd33003, %rd32720;
madc.hi.u64 %rd32761, %rd32774, %rd33003, 0;
add.cc.u64 %rd32760, %rd32760, %rd32755;
addc.u64 %rd32761, %rd32761, 0;

	// end inline asm
	// begin inline asm
	mad.lo.cc.u64 %rd32766, %rd32774, %rd33009, %rd32726;
madc.hi.u64 %rd32767, %rd32774, %rd33009, 0;
add.cc.u64 %rd32766, %rd32766, %rd32761;
addc.u64 %rd32767, %rd32767, 0;

	// end inline asm
	// begin inline asm
	mad.lo.cc.u64 %rd32772, %rd32774, %rd33015, %rd32732;
madc.hi.u64 %rd32773, %rd32774, %rd33015, 0;
add.cc.u64 %rd32772, %rd32772, %rd32767;
addc.u64 %rd32773, %rd32773, 0;

	// end inline asm
	// begin inline asm
	add.cc.u64 %rd32778, %rd32738, %rd32773;
addc.u64 %rd32779, 0, 0;

	// end inline asm
	add.s64 	%rd32820, %rd32739, %rd32779;
	// begin inline asm
	mad.lo.cc.u64 %rd32782, %rd49873, %rd34097, %rd32748;
madc.hi.u64 %rd32783, %rd49873, %rd34097, 0;
add.cc.u64 %rd32782, %rd32782, %rd32987;
addc.u64 %rd32783, %rd32783, 0;

	// end inline asm
	// begin inline asm
	mad.lo.cc.u64 %rd32788, %rd49874, %rd34097, %rd32754;
madc.hi.u64 %rd32789, %rd49874, %rd34097, 0;
add.cc.u64 %rd32788, %rd32788, %rd32783;
addc.u64 %rd32789, %rd32789, 0;

	// end inline asm
	// begin inline asm
	mad.lo.cc.u64 %rd32794, %rd34096, %rd34097, %rd32760;
madc.hi.u64 %rd32795, %rd34096, %rd34097, 0;
add.cc.u64 %rd32794, %rd32794, %rd32789;
addc.u64 %rd32795, %rd32795, 0;

	// end inline asm
	// begin inline asm
	mad.lo.cc.u64 %rd32800, %rd34097, %rd34097, %rd32766;
madc.hi.u64 %rd32801, %rd34097, %rd34097, 0;
add.cc.u64 %rd32800, %rd32800, %rd32795;
addc.u64 %rd32801, %rd32801, 0;

	// end inline asm
	// begin inline asm
	mad.lo.cc.u64 %rd32806, %rd34098, %rd34097, %rd32772;
madc.hi.u64 %rd32807, %rd34098, %rd34097, 0;
add.cc.u64 %rd32806, %rd32806, %rd32801;
addc.u64 %rd32807, %rd32807, 0;

	// end inline asm
	// begin inline asm
	mad.lo.cc.u64 %rd32812, %rd34099, %rd34097, %rd32778;
madc.hi.u64 %rd32813, %rd34099, %rd34097, 0;
add.cc.u64 %rd32812, %rd32812, %rd32807;
addc.u64 %rd32813, %rd32813, 0;

	// end inline asm
	// begin inline asm
	add.cc.u64 %rd32818, %rd32820, %rd32813;
addc.u64 %rd32819, 0, 0;

	// end inline asm
	mul.lo.s64 	%rd32854, %rd32782, -8506173809081122819;
	// begin inline asm
	mad.lo.cc.u64 %rd32822, %rd32854, %rd32985, %rd32782;
madc.hi.u64 %rd32823, %rd32854, %rd32985, 0;
add.cc.u64 %rd32822, %rd32822, %rd32987;
addc.u64 %rd32823, %rd32823, 0;

	// end inline asm
	// begin inline asm
	mad.lo.cc.u64 %rd32828, %rd32854, %rd32991, %rd32788;
madc.hi.u64 %rd32829, %rd32854, %rd32991, 0;
add.cc.u64 %rd32828, %rd32828, %rd32823;
addc.u64 %rd32829, %rd32829, 0;

	// end inline asm
	// begin inline asm
	mad.lo.cc.u64 %rd32834, %rd32854, %rd32997, %rd32794;
madc.hi.u64 %rd32835, %rd32854, %rd32997, 0;
add.cc.u64 %rd32834, %rd32834, %rd32829;
addc.u64 %rd32835, %rd32835, 0;

	// end inline asm
	// begin inline asm
	mad.lo.cc.u64 %rd32840, %rd32854, %rd33003, %rd32800;
madc.hi.u64 %rd32841, %rd32854, %rd33003, 0;
add.cc.u64 %rd32840, %rd32840, %rd32835;
addc.u64 %rd32841, %rd32841, 0;

	// end inline asm
	// begin inline asm
	mad.lo.cc.u64 %rd32846, %rd32854, %rd33009, %rd32806;
madc.hi.u64 %rd32847, %rd32854, %rd33009, 0;
add.cc.u64 %rd32846, %rd32846, %rd32841;
addc.u64 %rd32847, %rd32847, 0;

	// end inline asm
	// begin inline asm
	mad.lo.cc.u64 %rd32852, %rd32854, %rd33015, %rd32812;
madc.hi.u64 %rd32853, %rd32854, %rd33015, 0;
add.cc.u64 %rd32852, %rd32852, %rd32847;
addc.u64 %rd32853, %rd32853, 0;

	// end inline asm
	// begin inline asm
	add.cc.u64 %rd32858, %rd32818, %rd32853;
addc.u64 %rd32859, 0, 0;

	// end inline asm
	add.s64 	%rd32900, %rd32819, %rd32859;
	// begin inline asm
	mad.lo.cc.u64 %rd32862, %rd49873, %rd34098, %rd32828;
madc.hi.u64 %rd32863, %rd49873, %rd34098, 0;
add.cc.u64 %rd32862, %rd32862, %rd32987;
addc.u64 %rd32863, %rd32863, 0;

	// end inline asm
	// begin inline asm
	mad.lo.cc.u64 %rd32868, %rd49874, %rd34098, %rd32834;
madc.hi.u64 %rd32869, %rd49874, %rd34098, 0;
add.cc.u64 %rd32868, %rd32868, %rd32863;
addc.u64 %rd32869, %rd32869, 0;

	// end inline asm
	// begin inline asm
	mad.lo.cc.u64 %rd32874, %rd34096, %rd34098, %rd32840;
madc.hi.u64 %rd32875, %rd34096, %rd34098, 0;
add.cc.u64 %rd32874, %rd32874, %rd32869;
addc.u64 %rd32875, %rd32875, 0;

	// end inline asm
	// begin inline asm
	mad.lo.cc.u64 %rd32880, %rd34097, %rd34098, %rd32846;
madc.hi.u64 %rd32881, %rd34097, %rd34098, 0;
add.cc.u64 %rd32880, %rd32880, %rd32875;
addc.u64 %rd32881, %rd32881, 0;

	// end inline asm
	// begin inline asm
	mad.lo.cc.u64 %rd32886, %rd34098, %rd34098, %rd32852;
madc.hi.u64 %rd32887, %rd34098, %rd34098, 0;
add.cc.u64 %rd32886, %rd32886, %rd32881;
addc.u64 %rd32887, %rd32887, 0;

	// end inline asm
	// begin inline asm
	mad.lo.cc.u64 %rd32892, %rd34099, %rd34098, %rd32858;
madc.hi.u64 %rd32893, %rd34099, %rd34098, 0;
add.cc.u64 %rd32892, %rd32892, %rd32887;
addc.u64 %rd32893, %rd32893, 0;

	// end inline asm
	// begin inline asm
	add.cc.u64 %rd32898, %rd32900, %rd32893;
addc.u64 %rd32899, 0, 0;

	// end inline asm
	mul.lo.s64 	%rd32934, %rd32862, -8506173809081122819;
	// begin inline asm
	mad.lo.cc.u64 %rd32902, %rd32934, %rd32985, %rd32862;
madc.hi.u64 %rd32903, %rd32934, %rd32985, 0;
add.cc.u64 %rd32902, %rd32902, %rd32987;
addc.u64 %rd32903, %rd32903, 0;

	// end inline asm
	// begin inline asm
	mad.lo.cc.u64 %rd32908, %rd32934, %rd32991, %rd32868;
madc.hi.u64 %rd32909, %rd32934, %rd32991, 0;
add.cc.u64 %rd32908, %rd32908, %rd32903;
addc.u64 %rd32909, %rd32909, 0;

	// end inline asm
	// begin inline asm
	mad.lo.cc.u64 %rd32914, %rd32934, %rd32997, %rd32874;
madc.hi.u64 %rd32915, %rd32934, %rd32997, 0;
add.cc.u64 %rd32914, %rd32914, %rd32909;
addc.u64 %rd32915, %rd32915, 0;

	// end inline asm
	// begin inline asm
	mad.lo.cc.u64 %rd32920, %rd32934, %rd33003, %rd32880;
madc.hi.u64 %rd32921, %rd32934, %rd33003, 0;
add.cc.u64 %rd32920, %rd32920, %rd32915;
addc.u64 %rd32921, %rd32921, 0;

	// end inline asm
	// begin inline asm
	mad.lo.cc.u64 %rd32926, %rd32934, %rd33009, %rd32886;
madc.hi.u64 %rd32927, %rd32934, %rd33009, 0;
add.cc.u64 %rd32926, %rd32926, %rd32921;
addc.u64 %rd32927, %rd32927, 0;

	// end inline asm
	// begin inline asm
	mad.lo.cc.u64 %rd32932, %rd32934, %rd33015, %rd32892;
madc.hi.u64 %rd32933, %rd32934, %rd33015, 0;
add.cc.u64 %rd32932, %rd32932, %rd32927;
addc.u64 %rd32933, %rd32933, 0;

	// end inline asm
	// begin inline asm
	add.cc.u64 %rd32938, %rd32898, %rd32933;
addc.u64 %rd32939, 0, 0;

	// end inline asm
	add.s64 	%rd32980, %rd32899, %rd32939;
	// begin inline asm
	mad.lo.cc.u64 %rd32942, %rd49873, %rd34099, %rd32908;
madc.hi.u64 %rd32943, %rd49873, %rd34099, 0;
add.cc.u64 %rd32942, %rd32942, %rd32987;
addc.u64 %rd32943, %rd32943, 0;

	// end inline asm
	// begin inline asm
	mad.lo.cc.u64 %rd32948, %rd49874, %rd34099, %rd32914;
madc.hi.u64 %rd32949, %rd49874, %rd34099, 0;
add.cc.u64 %rd32948, %rd32948, %rd32943;
addc.u64 %rd32949, %rd32949, 0;

	// end inline asm
	// begin inline asm
	mad.lo.cc.u64 %rd32954, %rd34096, %rd34099, %rd32920;
madc.hi.u64 %rd32955, %rd34096, %rd34099, 0;
add.cc.u64 %rd32954, %rd32954, %rd32949;
addc.u64 %rd32955, %rd32955, 0;

	// end inline asm
	// begin inline asm
	mad.lo.cc.u64 %rd32960, %rd34097, %rd34099, %rd32926;
madc.hi.u64 %rd32961, %rd34097, %rd34099, 0;
add.cc.u64 %rd32960, %rd32960, %rd32955;
addc.u64 %rd32961, %rd32961, 0;

	// end inline asm
	// begin inline asm
	mad.lo.cc.u64 %rd32966, %rd34098, %rd34099, %rd32932;
madc.hi.u64 %rd32967, %rd34098, %rd34099, 0;
add.cc.u64 %rd32966, %rd32966, %rd32961;
addc.u64 %rd32967, %rd32967, 0;

	// end inline asm
	// begin inline asm
	mad.lo.cc.u64 %rd32972, %rd34099, %rd34099, %rd32938;
madc.hi.u64 %rd32973, %rd34099, %rd34099, 0;
add.cc.u64 %rd32972, %rd32972, %rd32967;
addc.u64 %rd32973, %rd32973, 0;

	// end inline asm
	// begin inline asm
	add.cc.u64 %rd32978, %rd32980, %rd32973;
addc.u64 %rd32979, 0, 0;

	// end inline asm
	mul.lo.s64 	%rd33014, %rd32942, -8506173809081122819;
	// begin inline asm
	mad.lo.cc.u64 %rd32982, %rd33014, %rd32985, %rd32942;
madc.hi.u64 %rd32983, %rd33014, %rd32985, 0;
add.cc.u64 %rd32982, %rd32982, %rd32987;
addc.u64 %rd32983, %rd32983, 0;

	// end inline asm
	// begin inline asm
	mad.lo.cc.u64 %rd49855, %rd33014, %rd32991, %rd32948;
madc.hi.u64 %rd32989, %rd33014, %rd32991, 0;
add.cc.u64 %rd49855, %rd49855, %rd32983;
addc.u64 %rd32989, %rd32989, 0;

	// end inline asm
	// begin inline asm
	mad.lo.cc.u64 %rd49856, %rd33014, %rd32997, %rd32954;
madc.hi.u64 %rd32995, %rd33014, %rd32997, 0;
add.cc.u64 %rd49856, %rd49856, %rd32989;
addc.u64 %rd32995, %rd32995, 0;

	// end inline asm
	// begin inline asm
	mad.lo.cc.u64 %rd33034, %rd33014, %rd33003, %rd32960;
madc.hi.u64 %rd33001, %rd33014, %rd33003, 0;
add.cc.u64 %rd33034, %rd33034, %rd32995;
addc.u64 %rd33001, %rd33001, 0;

	// end inline asm
	// begin inline asm
	mad.lo.cc.u64 %rd33035, %rd33014, %rd33009, %rd32966;
madc.hi.u64 %rd33007, %rd33014, %rd33009, 0;
add.cc.u64 %rd33035, %rd33035, %rd33001;
addc.u64 %rd33007, %rd33007, 0;

	// end inline asm
	// begin inline asm
	mad.lo.cc.u64 %rd33036, %rd33014, %rd33015, %rd32972;
madc.hi.u64 %rd33013, %rd33014, %rd33015, 0;
add.cc.u64 %rd33036, %rd33036, %rd33007;
addc.u64 %rd33013, %rd33013, 0;

	// end inline asm
	// begin inline asm
	add.cc.u64 %rd33037, %rd32978, %rd33013;
addc.u64 %rd33019, 0, 0;

	// end inline asm
	setp.gt.u64 	%p1546, %rd33037, 1873798617647539866;
	@%p1546 bra 	$L__BB2_1153;
	setp.eq.s64 	%p1547, %rd33037, 1873798617647539866;
	mov.u64 	%rd49857, %rd33034;
	mov.u64 	%rd49858, %rd33035;
	mov.u64 	%rd49859, %rd33036;
	mov.u64 	%rd49860, %rd33037;
	@%p1547 bra 	$L__BB2_1145;
	bra.uni 	$L__BB2_1154;
$L__BB2_1145:
	setp.gt.u64 	%p1548, %rd33036, 5412103778470702295;
	@%p1548 bra 	$L__BB2_1153;
	setp.ne.s64 	%p1549, %rd33036, 5412103778470702295;
	mov.b64 	%rd49860, 1873798617647539866;
	mov.u64 	%rd49857, %rd33034;
	mov.u64 	%rd49858, %rd33035;
	mov.u64 	%rd49859, %rd33036;
	@%p1549 bra 	$L__BB2_1154;
	setp.gt.u64 	%p1550, %rd33035, 7239337960414712511;
	@%p1550 bra 	$L__BB2_1153;
	setp.ne.s64 	%p1551, %rd33035, 7239337960414712511;
	mov.b64 	%rd49859, 5412103778470702295;
	mov.u64 	%rd49857, %rd33034;
	mov.u64 	%rd49858, %rd33035;
	@%p1551 bra 	$L__BB2_1154;
	setp.gt.u64 	%p1552, %rd33034, 7435674573564081700;
	@%p1552 bra 	$L__BB2_1153;
	setp.ne.s64 	%p1553, %rd33034, 7435674573564081700;
	mov.b64 	%rd49858, 7239337960414712511;
	mov.u64 	%rd49857, %rd33034;
	@%p1553 bra 	$L__BB2_1154;
	setp.gt.u64 	%p1554, %rd49856, 2210141511517208575;
	@%p1554 bra 	$L__BB2_1153;
	setp.ne.s64 	%p1555, %rd49856, 2210141511517208575;
	setp.lt.u64 	%p1556, %rd49855, -5044313057631688021;
	or.pred  	%p1557, %p1555, %p1556;
	mov.b64 	%rd49857, 7435674573564081700;
	@%p1557 bra 	$L__BB2_1154;
$L__BB2_1153:
	mov.b64 	%rd33038, -5044313057631688021;
	mov.b64 	%rd33039, 2210141511517208575;
	mov.b64 	%rd33040, 7435674573564081700;
	mov.b64 	%rd33041, 7239337960414712511;
	mov.b64 	%rd33042, 5412103778470702295;
	mov.b64 	%rd33043, 1873798617647539866;
	// begin inline asm
	sub.cc.u64 %rd49855, %rd49855, %rd33038;
subc.cc.u64 %rd49856, %rd49856, %rd33039;
subc.cc.u64 %rd33034, %rd33034, %rd33040;
subc.cc.u64 %rd33035, %rd33035, %rd33041;
subc.cc.u64 %rd33036, %rd33036, %rd33042;
subc.u64 %rd33037, %rd33037, %rd33043;

	// end inline asm
	mov.u64 	%rd49857, %rd33034;
	mov.u64 	%rd49858, %rd33035;
	mov.u64 	%rd49859, %rd33036;
	mov.u64 	%rd49860, %rd33037;
$L__BB2_1154:
	mov.b64 	%rd33495, 0;
	// begin inline asm
	mad.lo.cc.u64 %rd33050, %rd1752, %rd1752, %rd33495;
madc.hi.u64 %rd33051, %rd1752, %rd1752, 0;
add.cc.u64 %rd33050, %rd33050, %rd33495;
addc.u64 %rd33051, %rd33051, 0;

	// end inline asm
	// begin inline asm
	mad.lo.cc.u64 %rd33056, %rd1753, %rd1752, %rd33495;
madc.hi.u64 %rd33057, %rd1753, %rd1752, 0;
add.cc.u64 %rd33056, %rd33056, %rd33051;
addc.u64 %rd33057, %rd33057, 0;

	// end inline asm
	// begin inline asm
	mad.lo.cc.u64 %rd33062, %rd1754, %rd1752, %rd33495;
madc.hi.u64 %rd33063, %rd1754, %rd1752, 0;
add.cc.u64 %rd33062, %rd33062, %rd33057;
addc.u64 %rd33063, %rd33063, 0;

	// end inline asm
	// begin inline asm
	mad.lo.cc.u64 %rd33068, %rd1755, %rd1752, %rd33495;
madc.hi.u64 %rd33069, %rd1755, %rd1752, 0;
add.cc.u64 %rd33068, %rd33068, %rd33063;
addc.u64 %rd33069, %rd33069, 0;

	// end inline asm
	// begin inline asm
	mad.lo.cc.u64 %rd33074, %rd1756, %rd1752, %rd33495;
madc.hi.u64 %rd33075, %rd1756, %rd1752, 0;
add.cc.u64 %rd33074, %rd33074, %rd33069;
addc.u64 %rd33075, %rd33075, 0;

	// end inline asm
	// begin inline asm
	mad.lo.cc.u64 %rd33080, %rd1757, %rd1752, %rd33495;
madc.hi.u64 %rd33081, %rd1757, %rd1752, 0;
add.cc.u64 %rd33080, %rd33080, %rd33075;
addc.u64 %rd33081, %rd33081, 0;

	// end inline asm
	// begin inline asm
	add.cc.u64 %rd33086, %rd33495, %rd33081;
addc.u64 %rd33087, 0, 0;

	// end inline asm
	mul.lo.s64 	%rd33122, %rd33050, -8506173809081122819;
	mov.b64 	%rd33493, -5044313057631688021;
	// begin inline asm
	mad.lo.cc.u64 %rd33090, %rd33122, %rd33493, %rd33050;
madc.hi.u64 %rd33091, %rd33122, %rd33493, 0;
add.cc.u64 %rd33090, %rd33090, %rd33495;
addc.u64 %rd33091, %rd33091, 0;

	// end inline asm
	mov.b64 	%rd33499, 2210141511517208575;
	// begin inline asm
	mad.lo.cc.u64 %rd33096, %rd33122, %rd33499, %rd33056;
madc.hi.u64 %rd33097, %rd33122, %rd33499, 0;
add.cc.u64 %rd33096, %rd33096, %rd33091;
addc.u64 %rd33097, %rd33097, 0;

	// end inline asm
	mov.b64 	%rd33505, 7435674573564081700;
	// begin inline asm
	mad.lo.cc.u64 %rd33102, %rd33122, %rd33505, %rd33062;
madc.hi.u64 %rd33103, %rd33122, %rd33505, 0;
add.cc.u64 %rd33102, %rd33102, %rd33097;
addc.u64 %rd33103, %rd33103, 0;

	// end inline asm
	mov.b64 	%rd33511, 7239337960414712511;
	// begin inline asm
	mad.lo.cc.u64 %rd33108, %rd33122, %rd33511, %rd33068;
madc.hi.u64 %rd33109, %rd33122, %rd33511, 0;
add.cc.u64 %rd33108, %rd33108, %rd33103;
addc.u64 %rd33109, %rd33109, 0;

	// end inline asm
	mov.b64 	%rd33517, 5412103778470702295;
	// begin inline asm
	mad.lo.cc.u64 %rd33114, %rd33122, %rd33517, %rd33074;
madc.hi.u64 %rd33115, %rd33122, %rd33517, 0;
add.cc.u64 %rd33114, %rd33114, %rd33109;
addc.u64 %rd33115, %rd33115, 0;

	// end inline asm
	mov.b64 	%rd33523, 1873798617647539866;
	// begin inline asm
	mad.lo.cc.u64 %rd33120, %rd33122, %rd33523, %rd33080;
madc.hi.u64 %rd33121, %rd33122, %rd33523, 0;
add.cc.u64 %rd33120, %rd33120, %rd33115;
addc.u64 %rd33121, %rd33121, 0;

	// end inline asm
	// begin inline asm
	add.cc.u64 %rd33126, %rd33086, %rd33121;
addc.u64 %rd33127, 0, 0;

	// end inline asm
	add.s64 	%rd33168, %rd33087, %rd33127;
	// begin inline asm
	mad.lo.cc.u64 %rd33130, %rd1752, %rd1753, %rd33096;
madc.hi.u64 %rd33131, %rd1752, %rd1753, 0;
add.cc.u64 %rd33130, %rd33130, %rd33495;
addc.u64 %rd33131, %rd33131, 0;

	// end inline asm
	// begin inline asm
	mad.lo.cc.u64 %rd33136, %rd1753, %rd1753, %rd33102;
madc.hi.u64 %rd33137, %rd1753, %rd1753, 0;
add.cc.u64 %rd33136, %rd33136, %rd33131;
addc.u64 %rd33137, %rd33137, 0;

	// end inline asm
	// begin inline asm
	mad.lo.cc.u64 %rd33142, %rd1754, %rd1753, %rd33108;
madc.hi.u64 %rd33143, %rd1754, %rd1753, 0;
add.cc.u64 %rd33142, %rd33142, %rd33137;
addc.u64 %rd33143, %rd33143, 0;

	// end inline asm
	// begin inline asm
	mad.lo.cc.u64 %rd33148, %rd1755, %rd1753, %rd33114;
madc.hi.u64 %rd33149, %rd1755, %rd1753, 0;
add.cc.u64 %rd33148, %rd33148, %rd33143;
addc.u64 %rd33149, %rd33149, 0;

	// end inline asm
	// begin inline asm
	mad.lo.cc.u64 %rd33154, %rd1756, %rd1753, %rd33120;
madc.hi.u64 %rd33155, %rd1756, %rd1753, 0;
add.cc.u64 %rd33154, %rd33154, %rd33149;
addc.u64 %rd33155, %rd33155, 0;

	// end inline asm
	// begin inline asm
	mad.lo.cc.u64 %rd33160, %rd1757, %rd1753, %rd33126;
madc.hi.u64 %rd33161, %rd1757, %rd1753, 0;
add.cc.u64 %rd33160, %rd33160, %rd33155;
addc.u64 %rd33161, %rd33161, 0;

	// end inline asm
	// begin inline asm
	add.cc.u64 %rd33166, %rd33168, %rd33161;
addc.u64 %rd33167, 0, 0;

	// end inline asm
	mul.lo.s64 	%rd33202, %rd33130, -8506173809081122819;
	// begin inline asm
	mad.lo.cc.u64 %rd33170, %rd33202, %rd33493, %rd33130;
madc.hi.u64 %rd33171, %rd33202, %rd33493, 0;
add.cc.u64 %rd33170, %rd33170, %rd33495;
addc.u64 %rd33171, %rd33171, 0;

	// end inline asm
	// begin inline asm
	mad.lo.cc.u64 %rd33176, %rd33202, %rd33499, %rd33136;
madc.hi.u64 %rd33177, %rd33202, %rd33499, 0;
add.cc.u64 %rd33176, %rd33176, %rd33171;
addc.u64 %rd33177, %rd33177, 0;

	// end inline asm
	// begin inline asm
	mad.lo.cc.u64 %rd33182, %rd33202, %rd33505, %rd33142;
madc.hi.u64 %rd33183, %rd33202, %rd33505, 0;
add.cc.u64 %rd33182, %rd33182, %rd33177;
addc.u64 %rd33183, %rd33183, 0;

	// end inline asm
	// begin inline asm
	mad.lo.cc.u64 %rd33188, %rd33202, %rd33511, %rd33148;
madc.hi.u64 %rd33189, %rd33202, %rd33511, 0;
add.cc.u64 %rd33188, %rd33188, %rd33183;
addc.u64 %rd33189, %rd33189, 0;

	// end inline asm
	// begin inline asm
	mad.lo.cc.u64 %rd33194, %rd33202, %rd33517, %rd33154;
madc.hi.u64 %rd33195, %rd33202, %rd33517, 0;
add.cc.u64 %rd33194, %rd33194, %rd33189;
addc.u64 %rd33195, %rd33195, 0;

	// end inline asm
	// begin inline asm
	mad.lo.cc.u64 %rd33200, %rd33202, %rd33523, %rd33160;
madc.hi.u64 %rd33201, %rd33202, %rd33523, 0;
add.cc.u64 %rd33200, %rd33200, %rd33195;
addc.u64 %rd33201, %rd33201, 0;

	// end inline asm
	// begin inline asm
	add.cc.u64 %rd33206, %rd33166, %rd33201;
addc.u64 %rd33207, 0, 0;

	// end inline asm
	add.s64 	%rd33248, %rd33167, %rd33207;
	// begin inline asm
	mad.lo.cc.u64 %rd33210, %rd1752, %rd1754, %rd33176;
madc.hi.u64 %rd33211, %rd1752, %rd1754, 0;
add.cc.u64 %rd33210, %rd33210, %rd33495;
addc.u64 %rd33211, %rd33211, 0;

	// end inline asm
	// begin inline asm
	mad.lo.cc.u64 %rd33216, %rd1753, %rd1754, %rd33182;
madc.hi.u64 %rd33217, %rd1753, %rd1754, 0;
add.cc.u64 %rd33216, %rd33216, %rd33211;
addc.u64 %rd33217, %rd33217, 0;

	// end inline asm
	// begin inline asm
	mad.lo.cc.u64 %rd33222, %rd1754, %rd1754, %rd33188;
madc.hi.u64 %rd33223, %rd1754, %rd1754, 0;
add.cc.u64 %rd33222, %rd33222, %rd33217;
addc.u64 %rd33223, %rd33223, 0;

	// end inline asm
	// begin inline asm
	mad.lo.cc.u64 %rd33228, %rd1755, %rd1754, %rd33194;
madc.hi.u64 %rd33229, %rd1755, %rd1754, 0;
add.cc.u64 %rd33228, %rd33228, %rd33223;
addc.u64 %rd33229, %rd33229, 0;

	// end inline asm
	// begin inline asm
	mad.lo.cc.u64 %rd33234, %rd1756, %rd1754, %rd33200;
madc.hi.u64 %rd33235, %rd1756, %rd1754, 0;
add.cc.u64 %rd33234, %rd33234, %rd33229;
addc.u64 %rd33235, %rd33235, 0;

	// end inline asm
	// begin inline asm
	mad.lo.cc.u64 %rd33240, %rd1757, %rd1754, %rd33206;
madc.hi.u64 %rd33241, %rd1757, %rd1754, 0;
add.cc.u64 %rd33240, %rd33240, %rd33235;
addc.u64 %rd33241, %rd33241, 0;

	// end inline asm
	// begin inline asm
	add.cc.u64 %rd33246, %rd33248, %rd33241;
addc.u64 %rd33247, 0, 0;

	// end inline asm
	mul.lo.s64 	%rd33282, %rd33210, -8506173809081122819;
	// begin inline asm
	mad.lo.cc.u64 %rd33250, %rd33282, %rd33493, %rd33210;
madc.hi.u64 %rd33251, %rd33282, %rd33493, 0;
add.cc.u64 %rd33250, %rd33250, %rd33495;
addc.u64 %rd33251, %rd33251, 0;

	// end inline asm
	// begin inline asm
	mad.lo.cc.u64 %rd33256, %rd33282, %rd33499, %rd33216;
madc.hi.u64 %rd33257, %rd33282, %rd33499, 0;
add.cc.u64 %rd33256, %rd33256, %rd33251;
addc.u64 %rd33257, %rd33257, 0;

	// end inline asm
	// begin inline asm
	mad.lo.cc.u64 %rd33262, %rd33282, %rd33505, %rd33222;
madc.hi.u64 %rd33263, %rd33282, %rd33505, 0;
add.cc.u64 %rd33262, %rd33262, %rd33257;
addc.u64 %rd33263, %rd33263, 0;

	// end inline asm
	// begin inline asm
	mad.lo.cc.u64 %rd33268, %rd33282, %rd33511, %rd33228;
madc.hi.u64 %rd33269, %rd33282, %rd33511, 0;
add.cc.u64 %rd33268, %rd33268, %rd33263;
addc.u64 %rd33269, %rd33269, 0;

	// end inline asm
	// begin inline asm
	mad.lo.cc.u64 %rd33274, %rd33282, %rd33517, %rd33234;
madc.hi.u64 %rd33275, %rd33282, %rd33517, 0;
add.cc.u64 %rd33274, %rd33274, %rd33269;
addc.u64 %rd33275, %rd33275, 0;

	// end inline asm
	// begin inline asm
	mad.lo.cc.u64 %rd33280, %rd33282, %rd33523, %rd33240;
madc.hi.u64 %rd33281, %rd33282, %rd33523, 0;
add.cc.u64 %rd33280, %rd33280, %rd33275;
addc.u64 %rd33281, %rd33281, 0;

	// end inline asm
	// begin inline asm
	add.cc.u64 %rd33286, %rd33246, %rd33281;
addc.u64 %rd33287, 0, 0;

	// end inline asm
	add.s64 	%rd33328, %rd33247, %rd33287;
	// begin inline asm
	mad.lo.cc.u64 %rd33290, %rd1752, %rd1755, %rd33256;
madc.hi.u64 %rd33291, %rd1752, %rd1755, 0;
add.cc.u64 %rd33290, %rd33290, %rd33495;
addc.u64 %rd33291, %rd33291, 0;

	// end inline asm
	// begin inline asm
	mad.lo.cc.u64 %rd33296, %rd1753, %rd1755, %rd33262;
madc.hi.u64 %rd33297, %rd1753, %rd1755, 0;
add.cc.u64 %rd33296, %rd33296, %rd33291;
addc.u64 %rd33297, %rd33297, 0;

	// end inline asm
	// begin inline asm
	mad.lo.cc.u64 %rd33302, %rd1754, %rd1755, %rd33268;
madc.hi.u64 %rd33303, %rd1754, %rd1755, 0;
add.cc.u64 %rd33302, %rd33302, %rd33297;
addc.u64 %rd33303, %rd33303, 0;

	// end inline asm
	// begin inline asm
	mad.lo.cc.u64 %rd33308, %rd1755, %rd1755, %rd33274;
madc.hi.u64 %rd33309, %rd1755, %rd1755, 0;
add.cc.u64 %rd33308, %rd33308, %rd33303;
addc.u64 %rd33309, %rd33309, 0;

	// end inline asm
	// begin inline asm
	mad.lo.cc.u64 %rd33314, %rd1756, %rd1755, %rd33280;
madc.hi.u64 %rd33315, %rd1756, %rd1755, 0;
add.cc.u64 %rd33314, %rd33314, %rd33309;
addc.u64 %rd33315, %rd33315, 0;

	// end inline asm
	// begin inline asm
	mad.lo.cc.u64 %rd33320, %rd1757, %rd1755, %rd33286;
madc.hi.u64 %rd33321, %rd1757, %rd1755, 0;
add.cc.u64 %rd33320, %rd33320, %rd33315;
addc.u64 %rd33321, %rd33321, 0;

	// end inline asm
	// begin inline asm
	add.cc.u64 %rd33326, %rd33328, %rd33321;
addc.u64 %rd33327, 0, 0;

	// end inline asm
	mul.lo.s64 	%rd33362, %rd33290, -8506173809081122819;
	// begin inline asm
	mad.lo.cc.u64 %rd33330, %rd33362, %rd33493, %rd33290;
madc.hi.u64 %rd33331, %rd33362, %rd33493, 0;
add.cc.u64 %rd33330, %rd33330, %rd33495;
addc.u64 %rd33331, %rd33331, 0;

	// end inline asm
	// begin inline asm
	mad.lo.cc.u64 %rd33336, %rd33362, %rd33499, %rd33296;
madc.hi.u64 %rd33337, %rd33362, %rd33499, 0;
add.cc.u64 %rd33336, %rd33336, %rd33331;
addc.u64 %rd33337, %rd33337, 0;

	// end inline asm
	// begin inline asm
	mad.lo.cc.u64 %rd33342, %rd33362, %rd33505, %rd33302;
madc.hi.u64 %rd33343, %rd33362, %rd33505, 0;
add.cc.u64 %rd33342, %rd33342, %rd33337;
addc.u64 %rd33343, %rd33343, 0;

	// end inline asm
	// begin inline asm
	mad.lo.cc.u64 %rd33348, %rd33362, %rd33511, %rd33308;
madc.hi.u64 %rd33349, %rd33362, %rd33511, 0;
add.cc.u64 %rd33348, %rd33348, %rd33343;
addc.u64 %rd33349, %rd33349, 0;

	// end inline asm
	// begin inline asm
	mad.lo.cc.u64 %rd33354, %rd33362, %rd33517, %rd33314;
madc.hi.u64 %rd33355, %rd33362, %rd33517, 0;
add.cc.u64 %rd33354, %rd33354, %rd33349;
addc.u64 %rd33355, %rd33355, 0;

	// end inline asm
	// begin inline asm
	mad.lo.cc.u64 %rd33360, %rd33362, %rd33523, %rd33320;
madc.hi.u64 %rd33361, %rd33362, %rd33523, 0;
add.cc.u64 %rd33360, %rd33360, %rd33355;
addc.u64 %rd33361, %rd33361, 0;

	// end inline asm
	// begin inline asm
	add.cc.u64 %rd33366, %rd33326, %rd33361;
addc.u64 %rd33367, 0, 0;

	// end inline asm
	add.s64 	%rd33408, %rd33327, %rd33367;
	// begin inline asm
	mad.lo.cc.u64 %rd33370, %rd1752, %rd1756, %rd33336;
madc.hi.u64 %rd33371, %rd1752, %rd1756, 0;
add.cc.u64 %rd33370, %rd33370, %rd33495;
addc.u64 %rd33371, %rd33371, 0;

	// end inline asm
	// begin inline asm
	mad.lo.cc.u64 %rd33376, %rd1753, %rd1756, %rd33342;
madc.hi.u64 %rd33377, %rd1753, %rd1756, 0;
add.cc.u64 %rd33376, %rd33376, %rd33371;
addc.u64 %rd33377, %rd33377, 0;

	// end inline asm
	// begin inline asm
	mad.lo.cc.u64 %rd33382, %rd1754, %rd1756, %rd33348;
madc.hi.u64 %rd33383, %rd1754, %rd1756, 0;
add.cc.u64 %rd33382, %rd33382, %rd33377;
addc.u64 %rd33383, %rd33383, 0;

	// end inline asm
	// begin inline asm
	mad.lo.cc.u64 %rd33388, %rd1755, %rd1756, %rd33354;
madc.hi.u64 %rd33389, %rd1755, %rd1756, 0;
add.cc.u64 %rd33388, %rd33388, %rd33383;
addc.u64 %rd33389, %rd33389, 0;

	// end inline asm
	// begin inline asm
	mad.lo.cc.u64 %rd33394, %rd1756, %rd1756, %rd33360;
madc.hi.u64 %rd33395, %rd1756, %rd1756, 0;
add.cc.u64 %rd33394, %rd33394, %rd33389;
addc.u64 %rd33395, %rd33395, 0;

	// end inline asm
	// begin inline asm
	mad.lo.cc.u64 %rd33400, %rd1757, %rd1756, %rd33366;
madc.hi.u64 %rd33401, %rd1757, %rd1756, 0;
add.cc.u64 %rd33400, %rd33400, %rd33395;
addc.u64 %rd33401, %rd33401, 0;

	// end inline asm
	// begin inline asm
	add.cc.u64 %rd33406, %rd33408, %rd33401;
addc.u64 %rd33407, 0, 0;

	// end inline asm
	mul.lo.s64 	%rd33442, %rd33370, -8506173809081122819;
	// begin inline asm
	mad.lo.cc.u64 %rd33410, %rd33442, %rd33493, %rd33370;
madc.hi.u64 %rd33411, %rd33442, %rd33493, 0;
add.cc.u64 %rd33410, %rd33410, %rd33495;
addc.u64 %rd33411, %rd33411, 0;

	// end inline asm
	// begin inline asm
	mad.lo.cc.u64 %rd33416, %rd33442, %rd33499, %rd33376;
madc.hi.u64 %rd33417, %rd33442, %rd33499, 0;
add.cc.u64 %rd33416, %rd33416, %rd33411;
addc.u64 %rd33417, %rd33417, 0;

	// end inline asm
	// begin inline asm
	mad.lo.cc.u64 %rd33422, %rd33442, %rd33505, %rd33382;
madc.hi.u64 %rd33423, %rd33442, %rd33505, 0;
add.cc.u64 %rd33422, %rd33422, %rd33417;
addc.u64 %rd33423, %rd33423, 0;

	// end inline asm
	// begin inline asm
	mad.lo.cc.u64 %rd33428, %rd33442, %rd33511, %rd33388;
madc.hi.u64 %rd33429, %rd33442, %rd33511, 0;
add.cc.u64 %rd33428, %rd33428, %rd33423;
addc.u64 %rd33429, %rd33429, 0;

	// end inline asm
	// begin inline asm
	mad.lo.cc.u64 %rd33434, %rd33442, %rd33517, %rd33394;
madc.hi.u64 %rd33435, %rd33442, %rd33517, 0;
add.cc.u64 %rd33434, %rd33434, %rd33429;
addc.u64 %rd33435, %rd33435, 0;

	// end inline asm
	// begin inline asm
	mad.lo.cc.u64 %rd33440, %rd33442, %rd33523, %rd33400;
madc.hi.u64 %rd33441, %rd33442, %rd33523, 0;
add.cc.u64 %rd33440, %rd33440, %rd33435;
addc.u64 %rd33441, %rd33441, 0;

	// end inline asm
	// begin inline asm
	add.cc.u64 %rd33446, %rd33406, %rd33441;
addc.u64 %rd33447, 0, 0;

	// end inline asm
	add.s64 	%rd33488, %rd33407, %rd33447;
	// begin inline asm
	mad.lo.cc.u64 %rd33450, %rd1752, %rd1757, %rd33416;
madc.hi.u64 %rd33451, %rd1752, %rd1757, 0;
add.cc.u64 %rd33450, %rd33450, %rd33495;
addc.u64 %rd33451, %rd33451, 0;

	// end inline asm
	// begin inline asm
	mad.lo.cc.u64 %rd33456, %rd1753, %rd1757, %rd33422;
madc.hi.u64 %rd33457, %rd1753, %rd1757, 0;
add.cc.u64 %rd33456, %rd33456, %rd33451;
addc.u64 %rd33457, %rd33457, 0;

	// end inline asm
	// begin inline asm
	mad.lo.cc.u64 %rd33462, %rd1754, %rd1757, %rd33428;
madc.hi.u64 %rd33463, %rd1754, %rd1757, 0;
add.cc.u64 %rd33462, %rd33462, %rd33457;
addc.u64 %rd33463, %rd33463, 0;

	// end inline asm
	// begin inline asm
	mad.lo.cc.u64 %rd33468, %rd1755, %rd1757, %rd33434;
madc.hi.u64 %rd33469, %rd1755, %rd1757, 0;
add.cc.u64 %rd33468, %rd33468, %rd33463;
addc.u64 %rd33469, %rd33469, 0;

	// end inline asm
	// begin inline asm
	mad.lo.cc.u64 %rd33474, %rd1756, %rd1757, %rd33440;
madc.hi.u64 %rd33475, %rd1756, %rd1757, 0;
add.cc.u64 %rd33474, %rd33474, %rd33469;
addc.u64 %rd33475, %rd33475, 0;

	// end inline asm
	// begin inline asm
	mad.lo.cc.u64 %rd33480, %rd1757, %rd1757, %rd33446;
madc.hi.u64 %rd33481, %rd1757, %rd1757, 0;
add.cc.u64 %rd33480, %rd33480, %rd33475;
addc.u64 %rd33481, %rd33481, 0;

	// end inline asm
	// begin inline asm
	add.cc.u64 %rd33486, %rd33488, %rd33481;
addc.u64 %rd33487, 0, 0;

	// end inline asm
	mul.lo.s64 	%rd33522, %rd33450, -8506173809081122819;
	// begin inline asm
	mad.lo.cc.u64 %rd33490, %rd33522, %rd33493, %rd33450;
madc.hi.u64 %rd33491, %rd33522, %rd33493, 0;
add.cc.u64 %rd33490, %rd33490, %rd33495;
addc.u64 %rd33491, %rd33491, 0;

	// end inline asm
	// begin inline asm
	mad.lo.cc.u64 %rd49861, %rd33522, %rd33499, %rd33456;
madc.hi.u64 %rd33497, %rd33522, %rd33499, 0;
add.cc.u64 %rd49861, %rd49861, %rd33491;
addc.u64 %rd33497, %rd33497, 0;

	// end inline asm
	// begin inline asm
	mad.lo.cc.u64 %rd49862, %rd33522, %rd33505, %rd33462;
madc.hi.u64 %rd33503, %rd33522, %rd33505, 0;
add.cc.u64 %rd49862, %rd49862, %rd33497;
addc.u64 %rd33503, %rd33503, 0;

	// end inline asm
	// begin inline asm
	mad.lo.cc.u64 %rd33542, %rd33522, %rd33511, %rd33468;
madc.hi.u64 %rd33509, %rd33522, %rd33511, 0;
add.cc.u64 %rd33542, %rd33542, %rd33503;
addc.u64 %rd33509, %rd33509, 0;

	// end inline asm
	// begin inline asm
	mad.lo.cc.u64 %rd33543, %rd33522, %rd33517, %rd33474;
madc.hi.u64 %rd33515, %rd33522, %rd33517, 0;
add.cc.u64 %rd33543, %rd33543, %rd33509;
addc.u64 %rd33515, %rd33515, 0;

	// end inline asm
	// begin inline asm
	mad.lo.cc.u64 %rd33544, %rd33522, %rd33523, %rd33480;
madc.hi.u64 %rd33521, %rd33522, %rd33523, 0;
add.cc.u64 %rd33544, %rd33544, %rd33515;
addc.u64 %rd33521, %rd33521, 0;

	// end inline asm
	// begin inline asm
	add.cc.u64 %rd33545, %rd33486, %rd33521;
addc.u64 %rd33527, 0, 0;

	// end inline asm
	setp.gt.u64 	%p1558, %rd33545, 1873798617647539866;
	@%p1558 bra 	$L__BB2_1164;
	setp.eq.s64 	%p1559, %rd33545, 1873798617647539866;
	mov.u64 	%rd49863, %rd33542;
	mov.u64 	%rd49864, %rd33543;
	mov.u64 	%rd49865, %rd33544;
	mov.u64 	%rd49866, %rd33545;
	@%p1559 bra 	$L__BB2_1156;
	bra.uni 	$L__BB2_1165;
$L__BB2_1156:
	setp.gt.u64 	%p1560, %rd33544, 5412103778470702295;
	@%p1560 bra 	$L__BB2_1164;
	setp.ne.s64 	%p1561, %rd33544, 5412103778470702295;
	mov.b64 	%rd49866, 1873798617647539866;
	mov.u64 	%rd49863, %rd33542;
	mov.u64 	%rd49864, %rd33543;
	mov.u64 	%rd49865, %rd33544;
	@%p1561 bra 	$L__BB2_1165;
	setp.gt.u64 	%p1562, %rd33543, 7239337960414712511;
	@%p1562 bra 	$L__BB2_1164;
	setp.ne.s64 	%p1563, %rd33543, 7239337960414712511;
	mov.b64 	%rd49865, 5412103778470702295;
	mov.u64 	%rd49863, %rd33542;
	mov.u64 	%rd49864, %rd33543;
	@%p1563 bra 	$L__BB2_1165;
	setp.gt.u64 	%p1564, %rd33542, 7435674573564081700;
	@%p1564 bra 	$L__BB2_1164;
	setp.ne.s64 	%p1565, %rd33542, 7435674573564081700;
	mov.b64 	%rd49864, 7239337960414712511;
	mov.u64 	%rd49863, %rd33542;
	@%p1565 bra 	$L__BB2_1165;
	setp.gt.u64 	%p1566, %rd49862, 2210141511517208575;
	@%p1566 bra 	$L__BB2_1164;
	setp.ne.s64 	%p1567, %rd49862, 2210141511517208575;
	setp.lt.u64 	%p1568, %rd49861, -5044313057631688021;
	or.pred  	%p1569, %p1567, %p1568;
	mov.b64 	%rd49863, 7435674573564081700;
	@%p1569 bra 	$L__BB2_1165;
$L__BB2_1164:
	mov.b64 	%rd33546, -5044313057631688021;
	mov.b64 	%rd33547, 2210141511517208575;
	mov.b64 	%rd33548, 7435674573564081700;
	mov.b64 	%rd33549, 7239337960414712511;
	mov.b64 	%rd33550, 5412103778470702295;
	mov.b64 	%rd33551, 1873798617647539866;
	// begin inline asm
	sub.cc.u64 %rd49861, %rd49861, %rd33546;
subc.cc.u64 %rd49862, %rd49862, %rd33547;
subc.cc.u64 %rd33542, %rd33542, %rd33548;
subc.cc.u64 %rd33543, %rd33543, %rd33549;
subc.cc.u64 %rd33544, %rd33544, %rd33550;
subc.u64 %rd33545, %rd33545, %rd33551;

	// end inline asm
	mov.u64 	%rd49863, %rd33542;
	mov.u64 	%rd49864, %rd33543;
	mov.u64 	%rd49865, %rd33544;
	mov.u64 	%rd49866, %rd33545;
$L__BB2_1165:
	mov.b64 	%rd34003, 0;
	// begin inline asm
	mad.lo.cc.u64 %rd33558, %rd49861, %rd49861, %rd34003;
madc.hi.u64 %rd33559, %rd49861, %rd49861, 0;
add.cc.u64 %rd33558, %rd33558, %rd34003;
addc.u64 %rd33559, %rd33559, 0;

	// end inline asm
	// begin inline asm
	mad.lo.cc.u64 %rd33564, %rd49862, %rd49861, %rd34003;
madc.hi.u64 %rd33565, %rd49862, %rd49861, 0;
add.cc.u64 %rd33564, %rd33564, %rd33559;
addc.u64 %rd33565, %rd33565, 0;

	// end inline asm
	// begin inline asm
	mad.lo.cc.u64 %rd33570, %rd49863, %rd49861, %rd34003;
madc.hi.u64 %rd33571, %rd49863, %rd49861, 0;
add.cc.u64 %rd33570, %rd33570, %rd33565;
addc.u64 %rd33571, %rd33571, 0;

	// end inline asm
	// begin inline asm
	mad.lo.cc.u64 %rd33576, %rd49864, %rd49861, %rd34003;
madc.hi.u64 %rd33577, %rd49864, %rd49861, 0;
add.cc.u64 %rd33576, %rd33576, %rd33571;
addc.u64 %rd33577, %rd33577, 0;

	// end inline asm
	// begin inline asm
	mad.lo.cc.u64 %rd33582, %rd49865, %rd49861, %rd34003;
madc.hi.u64 %rd33583, %rd49865, %rd49861, 0;
add.cc.u64 %rd33582, %rd33582, %rd33577;
addc.u64 %rd33583, %rd33583, 0;

	// end inline asm
	// begin inline asm
	mad.lo.cc.u64 %rd33588, %rd49866, %rd49861, %rd34003;
madc.hi.u64 %rd33589, %rd49866, %rd49861, 0;
add.cc.u64 %rd33588, %rd33588, %rd33583;
addc.u64 %rd33589, %rd33589, 0;

	// end inline asm
	// begin inline asm
	add.cc.u64 %rd33594, %rd34003, %rd33589;
addc.u64 %rd33595, 0, 0;

	// end inline asm
	mul.lo.s64 	%rd33630, %rd33558, -8506173809081122819;
	mov.b64 	%rd34001, -5044313057631688021;
	// begin inline asm
	mad.lo.cc.u64 %rd33598, %rd33630, %rd34001, %rd33558;
madc.hi.u64 %rd33599, %rd33630, %rd34001, 0;
add.cc.u64 %rd33598, %rd33598, %rd34003;
addc.u64 %rd33599, %rd33599, 0;

	// end inline asm
	mov.b64 	%rd34007, 2210141511517208575;
	// begin inline asm
	mad.lo.cc.u64 %rd33604, %rd33630, %rd34007, %rd33564;
madc.hi.u64 %rd33605, %rd33630, %rd34007, 0;
add.cc.u64 %rd33604, %rd33604, %rd33599;
addc.u64 %rd33605, %rd33605, 0;

	// end inline asm
	mov.b64 	%rd34013, 7435674573564081700;
	// begin inline asm
	mad.lo.cc.u64 %rd33610, %rd33630, %rd34013, %rd33570;
madc.hi.u64 %rd33611, %rd33630, %rd34013, 0;
add.cc.u64 %rd33610, %rd33610, %rd33605;
addc.u64 %rd33611, %rd33611, 0;

	// end inline asm
	mov.b64 	%rd34019, 7239337960414712511;
	// begin inline asm
	mad.lo.cc.u64 %rd33616, %rd33630, %rd34019, %rd33576;
madc.hi.u64 %rd33617, %rd33630, %rd34019, 0;
add.cc.u64 %rd33616, %rd33616, %rd33611;
addc.u64 %rd33617, %rd33617, 0;

	// end inline asm
	mov.b64 	%rd34025, 5412103778470702295;
	// begin inline asm
	mad.lo.cc.u64 %rd33622, %rd33630, %rd34025, %rd33582;
madc.hi.u64 %rd33623, %rd33630, %rd34025, 0;
add.cc.u64 %rd33622, %rd33622, %rd33617;
addc.u64 %rd33623, %rd33623, 0;

	// end inline asm
	mov.b64 	%rd34031, 1873798617647539866;
	// begin inline asm
	mad.lo.cc.u64 %rd33628, %rd33630, %rd34031, %rd33588;
madc.hi.u64 %rd33629, %rd33630, %rd34031, 0;
add.cc.u64 %rd33628, %rd33628, %rd33623;
addc.u64 %rd33629, %rd33629, 0;

	// end inline asm
	// begin inline asm
	add.cc.u64 %rd33634, %rd33594, %rd33629;
addc.u64 %rd33635, 0, 0;

	// end inline asm
	add.s64 	%rd33676, %rd33595, %rd33635;
	// begin inline asm
	mad.lo.cc.u64 %rd33638, %rd49861, %rd49862, %rd33604;
madc.hi.u64 %rd33639, %rd49861, %rd49862, 0;
add.cc.u64 %rd33638, %rd33638, %rd34003;
addc.u64 %rd33639, %rd33639, 0;

	// end inline asm
	// begin inline asm
	mad.lo.cc.u64 %rd33644, %rd49862, %rd49862, %rd33610;
madc.hi.u64 %rd33645, %rd49862, %rd49862, 0;
add.cc.u64 %rd33644, %rd33644, %rd33639;
addc.u64 %rd33645, %rd33645, 0;

	// end inline asm
	// begin inline asm
	mad.lo.cc.u64 %rd33650, %rd49863, %rd49862, %rd33616;
madc.hi.u64 %rd33651, %rd49863, %rd49862, 0;
add.cc.u64 %rd33650, %rd33650, %rd33645;
addc.u64 %rd33651, %rd33651, 0;

	// end inline asm
	// begin inline asm
	mad.lo.cc.u64 %rd33656, %rd49864, %rd49862, %rd33622;
madc.hi.u64 %rd33657, %rd49864, %rd49862, 0;
add.cc.u64 %rd33656, %rd33656, %rd33651;
addc.u64 %rd33657, %rd33657, 0;

	// end inline asm
	// begin inline asm
	mad.lo.cc.u64 %rd33662, %rd49865, %rd49862, %rd33628;
madc.hi.u64 %rd33663, %rd49865, %rd49862, 0;
add.cc.u64 %rd33662, %rd33662, %rd33657;
addc.u64 %rd33663, %rd33663, 0;

	// end inline asm
	// begin inline asm
	mad.lo.cc.u64 %rd33668, %rd49866, %rd49862, %rd33634;
madc.hi.u64 %rd33669, %rd49866, %rd49862, 0;
add.cc.u64 %rd33668, %rd33668, %rd33663;
addc.u64 %rd33669, %rd33669, 0;

	// end inline asm
	// begin inline asm
	add.cc.u64 %rd33674, %rd33676, %rd33669;
addc.u64 %rd33675, 0, 0;

	// end inline asm
	mul.lo.s64 	%rd33710, %rd33638, -8506173809081122819;
	// begin inline asm
	mad.lo.cc.u64 %rd33678, %rd33710, %rd34001, %rd33638;
madc.hi.u64 %rd33679, %rd33710, %rd34001, 0;
add.cc.u64 %rd33678, %rd33678, %rd34003;
addc.u64 %rd33679, %rd33679, 0;

	// end inline asm
	// begin inline asm
	mad.lo.cc.u64 %rd33684, %rd33710, %rd34007, %rd33644;
madc.hi.u64 %rd33685, %rd33710, %rd34007, 0;
add.cc.u64 %rd33684, %rd33684, %rd33679;
addc.u64 %rd33685, %rd33685, 0;

	// end inline asm
	// begin inline asm
	mad.lo.cc.u64 %rd33690, %rd33710, %rd34013, %rd33650;
madc.hi.u64 %rd33691, %rd33710, %rd34013, 0;
add.cc.u64 %rd33690, %rd33690, %rd33685;
addc.u64 %rd33691, %rd33691, 0;

	// end inline asm
	// begin inline asm
	mad.lo.cc.u64 %rd33696, %rd33710, %rd34019, %rd33656;
madc.hi.u64 %rd33697, %rd33710, %rd34019, 0;
add.cc.u64 %rd33696, %rd33696, %rd33691;
addc.u64 %rd33697, %rd33697, 0;

	// end inline asm
	// begin inline asm
	mad.lo.cc.u64 %rd33702, %rd33710, %rd34025, %rd33662;
madc.hi.u64 %rd33703, %rd33710, %rd34025, 0;
add.cc.u64 %rd33702, %rd33702, %rd33697;
addc.u64 %rd33703, %rd33703, 0;

	// end inline asm
	// begin inline asm
	mad.lo.cc.u64 %rd33708, %rd33710, %rd34031, %rd33668;
madc.hi.u64 %rd33709, %rd33710, %rd34031, 0;
add.cc.u64 %rd33708, %rd33708, %rd33703;
addc.u64 %rd33709, %rd33709, 0;

	// end inline asm
	// begin inline asm
	add.cc.u64 %rd33714, %rd33674, %rd33709;
addc.u64 %rd33715, 0, 0;

	// end inline asm
	add.s64 	%rd33756, %rd33675, %rd33715;
	// begin inline asm
	mad.lo.cc.u64 %rd33718, %rd49861, %rd49863, %rd33684;
madc.hi.u64 %rd33719, %rd49861, %rd49863, 0;
add.cc.u64 %rd33718, %rd33718, %rd34003;
addc.u64 %rd33719, %rd33719, 0;

	// end inline asm
	// begin inline asm
	mad.lo.cc.u64 %rd33724, %rd49862, %rd49863, %rd33690;
madc.hi.u64 %rd33725, %rd49862, %rd49863, 0;
add.cc.u64 %rd33724, %rd33724, %rd33719;
addc.u64 %rd33725, %rd33725, 0;

	// end inline asm
	// begin inline asm
	mad.lo.cc.u64 %rd33730, %rd49863, %rd49863, %rd33696;
madc.hi.u64 %rd33731, %rd49863, %rd49863, 0;
add.cc.u64 %rd33730, %rd33730, %rd33725;
addc.u64 %rd33731, %rd33731, 0;

	// end inline asm
	// begin inline asm
	mad.lo.cc.u64 %rd33736, %rd49864, %rd49863, %rd33702;
madc.hi.u64 %rd33737, %rd49864, %rd49863, 0;
add.cc.u64 %rd33736, %rd33736, %rd33731;
addc.u64 %rd33737, %rd33737, 0;

	// end inline asm
	// begin inline asm
	mad.lo.cc.u64 %rd33742, %rd49865, %rd49863, %rd33708;
madc.hi.u64 %rd33743, %rd49865, %rd49863, 0;
add.cc.u64 %rd33742, %rd33742, %rd33737;
addc.u64 %rd33743, %rd33743, 0;

	// end inline asm
	// begin inline asm
	mad.lo.cc.u64 %rd33748, %rd49866, %rd49863, %rd33714;
madc.hi.u64 %rd33749, %rd49866, %rd49863, 0;
add.cc.u64 %rd33748, %rd33748, %rd33743;
addc.u64 %rd33749, %rd33749, 0;

	// end inline asm
	// begin inline asm
	add.cc.u64 %rd33754, %rd33756, %rd33749;
addc.u64 %rd33755, 0, 0;

	// end inline asm
	mul.lo.s64 	%rd33790, %rd33718, -8506173809081122819;
	// begin inline asm
	mad.lo.cc.u64 %rd33758, %rd33790, %rd34001, %rd33718;
madc.hi.u64 %rd33759, %rd33790, %rd34001, 0;
add.cc.u64 %rd33758, %rd33758, %rd34003;
addc.u64 %rd33759, %rd33759, 0;

	// end inline asm
	// begin inline asm
	mad.lo.cc.u64 %rd33764, %rd33790, %rd34007, %rd33724;
madc.hi.u64 %rd33765, %rd33790, %rd34007, 0;
add.cc.u64 %rd33764, %rd33764, %rd33759;
addc.u64 %rd33765, %rd33765, 0;

	// end inline asm
	// begin inline asm
	mad.lo.cc.u64 %rd33770, %rd33790, %rd34013, %rd33730;
madc.hi.u64 %rd33771, %rd33790, %rd34013, 0;
add.cc.u64 %rd33770, %rd33770, %rd33765;
addc.u64 %rd33771, %rd33771, 0;

	// end inline asm
	// begin inline asm
	mad.lo.cc.u64 %rd33776, %rd33790, %rd34019, %rd33736;
madc.hi.u64 %rd33777, %rd33790, %rd34019, 0;
add.cc.u64 %rd33776, %rd33776, %rd33771;
addc.u64 %rd33777, %rd33777, 0;

	// end inline asm
	// begin inline asm
	mad.lo.cc.u64 %rd33782, %rd33790, %rd34025, %rd33742;
madc.hi.u64 %rd33783, %rd33790, %rd34025, 0;
add.cc.u64 %rd33782, %rd33782, %rd33777;
addc.u64 %rd33783, %rd33783, 0;

	// end inline asm
	// begin inline asm
	mad.lo.cc.u64 %rd33788, %rd33790, %rd34031, %rd33748;
madc.hi.u64 %rd33789, %rd33790, %rd34031, 0;
add.cc.u64 %rd33788, %rd33788, %rd33783;
addc.u64 %rd33789, %rd33789, 0;

	// end inline asm
	// begin inline asm
	add.cc.u64 %rd33794, %rd33754, %rd33789;
addc.u64 %rd33795, 0, 0;

	// end inline asm
	add.s64 	%rd33836, %rd33755, %rd33795;
	// begin inline asm
	mad.lo.cc.u64 %rd33798, %rd49861, %rd49864, %rd33764;
madc.hi.u64 %rd33799, %rd49861, %rd49864, 0;
add.cc.u64 %rd33798, %rd33798, %rd34003;
addc.u64 %rd33799, %rd33799, 0;

	// end inline asm
	// begin inline asm
	mad.lo.cc.u64 %rd33804, %rd49862, %rd49864, %rd33770;
madc.hi.u64 %rd33805, %rd49862, %rd49864, 0;
add.cc.u64 %rd33804, %rd33804, %rd33799;
addc.u64 %rd33805, %rd33805, 0;

	// end inline asm
	// begin inline asm
	mad.lo.cc.u64 %rd33810, %rd49863, %rd49864, %rd33776;
madc.hi.u64 %rd33811, %rd49863, %rd49864, 0;
add.cc.u64 %rd33810, %rd33810, %rd33805;
addc.u64 %rd33811, %rd33811, 0;

	// end inline asm
	// begin inline asm
	mad.lo.cc.u64 %rd33816, %rd49864, %rd49864, %rd33782;
madc.hi.u64 %rd33817, %rd49864, %rd49864, 0;
add.cc.u64 %rd33816, %rd33816, %rd33811;
addc.u64 %rd33817, %rd33817, 0;

	// end inline asm
	// begin inline asm
	mad.lo.cc.u64 %rd33822, %rd49865, %rd49864, %rd33788;
madc.hi.u64 %rd33823, %rd49865, %rd49864, 0;
add.cc.u64 %rd33822, %rd33822, %rd33817;
addc.u64 %rd33823, %rd33823, 0;

	// end inline asm
	// begin inline asm
	mad.lo.cc.u64 %rd33828, %rd49866, %rd49864, %rd33794;
madc.hi.u64 %rd33829, %rd49866, %rd49864, 0;
add.cc.u64 %rd33828, %rd33828, %rd33823;
addc.u64 %rd33829, %rd33829, 0;

	// end inline asm
	// begin inline asm
	add.cc.u64 %rd33834, %rd33836, %rd33829;
addc.u64 %rd33835, 0, 0;

	// end inline asm
	mul.lo.s64 	%rd33870, %rd33798, -8506173809081122819;
	// begin inline asm
	mad.lo.cc.u64 %rd33838, %rd33870, %rd34001, %rd33798;
madc.hi.u64 %rd33839, %rd33870, %rd34001, 0;
add.cc.u64 %rd33838, %rd33838, %rd34003;
addc.u64 %rd33839, %rd33839, 0;

	// end inline asm
	// begin inline asm
	mad.lo.cc.u64 %rd33844, %rd33870, %rd34007, %rd33804;
madc.hi.u64 %rd33845, %rd33870, %rd34007, 0;
add.cc.u64 %rd33844, %rd33844, %rd33839;
addc.u64 %rd33845, %rd33845, 0;

	// end inline asm
	// begin inline asm
	mad.lo.cc.u64 %rd33850, %rd33870, %rd34013, %rd33810;
madc.hi.u64 %rd33851, %rd33870, %rd34013, 0;
add.cc.u64 %rd33850, %rd33850, %rd33845;
addc.u64 %rd33851, %rd33851, 0;

	// end inline asm
	// begin inline asm
	mad.lo.cc.u64 %rd33856, %rd33870, %rd34019, %rd33816;
madc.hi.u64 %rd33857, %rd33870, %rd34019, 0;
add.cc.u64 %rd33856, %rd33856, %rd33851;
addc.u64 %rd33857, %rd33857, 0;

	// end inline asm
	// begin inline asm
	mad.lo.cc.u64 %rd33862, %rd33870, %rd34025, %rd33822;
madc.hi.u64 %rd33863, %rd33870, %rd34025, 0;
add.cc.u64 %rd33862, %rd33862, %rd33857;
addc.u64 %rd33863, %rd33863, 0;

	// end inline asm
	// begin inline asm
	mad.lo.cc.u64 %rd33868, %rd33870, %rd34031, %rd33828;
madc.hi.u64 %rd33869, %rd33870, %rd34031, 0;
add.cc.u64 %rd33868, %rd33868, %rd33863;
addc.u64 %rd33869, %rd33869, 0;

	// end inline asm
	// begin inline asm
	add.cc.u64 %rd33874, %rd33834, %rd33869;
addc.u64 %rd33875, 0, 0;

	// end inline asm
	add.s64 	%rd33916, %rd33835, %rd33875;
	// begin inline asm
	mad.lo.cc.u64 %rd33878, %rd49861, %rd49865, %rd33844;
madc.hi.u64 %rd33879, %rd49861, %rd49865, 0;
add.cc.u64 %rd33878, %rd33878, %rd34003;
addc.u64 %rd33879, %rd33879, 0;

	// end inline asm
	// begin inline asm
	mad.lo.cc.u64 %rd33884, %rd49862, %rd49865, %rd33850;
madc.hi.u64 %rd33885, %rd49862, %rd49865, 0;
add.cc.u64 %rd33884, %rd33884, %rd33879;
addc.u64 %rd33885, %rd33885, 0;

	// end inline asm
	// begin inline asm
	mad.lo.cc.u64 %rd33890, %rd49863, %rd49865, %rd33856;
madc.hi.u64 %rd33891, %rd49863, %rd49865, 0;
add.cc.u64 %rd33890, %rd33890, %rd33885;
addc.u64 %rd33891, %rd33891, 0;

	// end inline asm
	// begin inline asm
	mad.lo.cc.u64 %rd33896, %rd49864, %rd49865, %rd33862;
madc.hi.u64 %rd33897, %rd49864, %rd49865, 0;
add.cc.u64 %rd33896, %rd33896, %rd33891;
addc.u64 %rd33897, %rd33897, 0;

	// end inline asm
	// begin inline asm
	mad.lo.cc.u64 %rd33902, %rd49865, %rd49865, %rd33868;
madc.hi.u64 %rd33903, %rd49865, %rd49865, 0;
add.cc.u64 %rd33902, %rd33902, %rd33897;
addc.u64 %rd33903, %rd33903, 0;

	// end inline asm
	// begin inline asm
	mad.lo.cc.u64 %rd33908, %rd49866, %rd49865, %rd33874;
madc.hi.u64 %rd33909, %rd49866, %rd49865, 0;
add.cc.u64 %rd33908, %rd33908, %rd33903;
addc.u64 %rd33909, %rd33909, 0;

	// end inline asm
	// begin inline asm
	add.cc.u64 %rd33914, %rd33916, %rd33909;
addc.u64 %rd33915, 0, 0;

	// end inline asm
	mul.lo.s64 	%rd33950, %rd33878, -8506173809081122819;
	// begin inline asm
	mad.lo.cc.u64 %rd33918, %rd33950, %rd34001, %rd33878;
madc.hi.u64 %rd33919, %rd33950, %rd34001, 0;
add.cc.u64 %rd33918, %rd33918, %rd34003;
addc.u64 %rd33919, %rd33919, 0;

	// end inline asm
	// begin inline asm
	mad.lo.cc.u64 %rd33924, %rd33950, %rd34007, %rd33884;
madc.hi.u64 %rd33925, %rd33950, %rd34007, 0;
add.cc.u64 %rd33924, %rd33924, %rd33919;
addc.u64 %rd33925, %rd33925, 0;

	// end inline asm
	// begin inline asm
	mad.lo.cc.u64 %rd33930, %rd33950, %rd34013, %rd33890;
madc.hi.u64 %rd33931, %rd33950, %rd34013, 0;
add.cc.u64 %rd33930, %rd33930, %rd33925;
addc.u64 %rd33931, %rd33931, 0;

	// end inline asm
	// begin inline asm
	mad.lo.cc.u64 %rd33936, %rd33950, %rd34019, %rd33896;
madc.hi.u64 %rd33937, %rd33950, %rd34019, 0;
add.cc.u64 %rd33936, %rd33936, %rd33931;
addc.u64 %rd33937, %rd33937, 0;

	// end inline asm
	// begin inline asm
	mad.lo.cc.u64 %rd33942, %rd33950, %rd34025, %rd33902;
madc.hi.u64 %rd33943, %rd33950, %rd34025, 0;
add.cc.u64 %rd33942, %rd33942, %rd33937;
addc.u64 %rd33943, %rd33943, 0;

	// end inline asm
	// begin inline asm
	mad.lo.cc.u64 %rd33948, %rd33950, %rd34031, %rd33908;
madc.hi.u64 %rd33949, %rd33950, %rd34031, 0;
add.cc.u64 %rd33948, %rd33948, %rd33943;
addc.u64 %rd33949, %rd33949, 0;

	// end inline asm
	// begin inline asm
	add.cc.u64 %rd33954, %rd33914, %rd33949;
addc.u64 %rd33955, 0, 0;

	// end inline asm
	add.s64 	%rd33996, %rd33915, %rd33955;
	// begin inline asm
	mad.lo.cc.u64 %rd33958, %rd49861, %rd49866, %rd33924;
madc.hi.u64 %rd33959, %rd49861, %rd49866, 0;
add.cc.u64 %rd33958, %rd33958, %rd34003;
addc.u64 %rd33959, %rd33959, 0;

	// end inline asm
	// begin inline asm
	mad.lo.cc.u64 %rd33964, %rd49862, %rd49866, %rd33930;
madc.hi.u64 %rd33965, %rd49862, %rd49866, 0;
add.cc.u64 %rd33964, %rd33964, %rd33959;
addc.u64 %rd33965, %rd33965, 0;

	// end inline asm
	// begin inline asm
	mad.lo.cc.u64 %rd33970, %rd49863, %rd49866, %rd33936;
madc.hi.u64 %rd33971, %rd49863, %rd49866, 0;
add.cc.u64 %rd33970, %rd33970, %rd33965;
addc.u64 %rd33971, %rd33971, 0;

	// end inline asm
	// begin inline asm
	mad.lo.cc.u64 %rd33976, %rd49864, %rd49866, %rd33942;
madc.hi.u64 %rd33977, %rd49864, %rd49866, 0;
add.cc.u64 %rd33976, %rd33976, %rd33971;
addc.u64 %rd33977, %rd33977, 0;

	// end inline asm
	// begin inline asm
	mad.lo.cc.u64 %rd33982, %rd49865, %rd49866, %rd33948;
madc.hi.u64 %rd33983, %rd49865, %rd49866, 0;
add.cc.u64 %rd33982, %rd33982, %rd33977;
addc.u64 %rd33983, %rd33983, 0;

	// end inline asm
	// begin inline asm
	mad.lo.cc.u64 %rd33988, %rd49866, %rd49866, %rd33954;
madc.hi.u64 %rd33989, %rd49866, %rd49866, 0;
add.cc.u64 %rd33988, %rd33988, %rd33983;
addc.u64 %rd33989, %rd33989, 0;

	// end inline asm
	// begin inline asm
	add.cc.u64 %rd33994, %rd33996, %rd33989;
addc.u64 %rd33995, 0, 0;

	// end inline asm
	mul.lo.s64 	%rd34030, %rd33958, -8506173809081122819;
	// begin inline asm
	mad.lo.cc.u64 %rd33998, %rd34030, %rd34001, %rd33958;
madc.hi.u64 %rd33999, %rd34030, %rd34001, 0;
add.cc.u64 %rd33998, %rd33998, %rd34003;
addc.u64 %rd33999, %rd33999, 0;

	// end inline asm
	// begin inline asm
	mad.lo.cc.u64 %rd49867, %rd34030, %rd34007, %rd33964;
madc.hi.u64 %rd34005, %rd34030, %rd34007, 0;
add.cc.u64 %rd49867, %rd49867, %rd33999;
addc.u64 %rd34005, %rd34005, 0;

	// end inline asm
	// begin inline asm
	mad.lo.cc.u64 %rd49868, %rd34030, %rd34013, %rd33970;
madc.hi.u64 %rd34011, %rd34030, %rd34013, 0;
add.cc.u64 %rd49868, %rd49868, %rd34005;
addc.u64 %rd34011, %rd34011, 0;

	// end inline asm
	// begin inline asm
	mad.lo.cc.u64 %rd34050, %rd34030, %rd34019, %rd33976;
madc.hi.u64 %rd34017, %rd34030, %rd34019, 0;
add.cc.u64 %rd34050, %rd34050, %rd34011;
addc.u64 %rd34017, %rd34017, 0;

	// end inline asm
	// begin inline asm
	mad.lo.cc.u64 %rd34051, %rd34030, %rd34025, %rd33982;
madc.hi.u64 %rd34023, %rd34030, %rd34025, 0;
add.cc.u64 %rd34051, %rd34051, %rd34017;
addc.u64 %rd34023, %rd34023, 0;

	// end inline asm
	// begin inline asm
	mad.lo.cc.u64 %rd34052, %rd34030, %rd34031, %rd33988;
madc.hi.u64 %rd34029, %rd34030, %rd34031, 0;
add.cc.u64 %rd34052, %rd34052, %rd34023;
addc.u64 %rd34029, %rd34029, 0;

	// end inline asm
	// begin inline asm
	add.cc.u64 %rd34053, %rd33994, %rd34029;
addc.u64 %rd34035, 0, 0;

	// end inline asm
	setp.gt.u64 	%p1570, %rd34053, 1873798617647539866;
	@%p1570 bra 	$L__BB2_1175;
	setp.eq.s64 	%p1571, %rd34053, 1873798617647539866;
	mov.u64 	%rd49869, %rd34050;
	mov.u64 	%rd49870, %rd34051;
	mov.u64 	%rd49871, %rd34052;
	mov.u64 	%rd49872, %rd34053;
	@%p1571 bra 	$L__BB2_1167;
	bra.uni 	$L__BB2_1176;
$L__BB2_1167:
	setp.gt.u64 	%p1572, %rd34052, 5412103778470702295;
	@%p1572 bra 	$L__BB2_1175;
	setp.ne.s64 	%p1573, %rd34052, 5412103778470702295;
	mov.b64 	%rd49872, 1873798617647539866;
	mov.u64 	%rd49869, %rd34050;
	mov.u64 	%rd49870, %rd34051;
	mov.u64 	%rd49871, %rd34052;
	@%p1573 bra 	$L__BB2_1176;
	setp.gt.u64 	%p1574, %rd34051, 7239337960414712511;
	@%p1574 bra 	$L__BB2_1175;
	setp.ne.s64 	%p1575, %rd34051, 7239337960414712511;
	mov.b64 	%rd49871, 5412103778470702295;
	mov.u64 	%rd49869, %rd34050;
	mov.u64 	%rd49870, %rd34051;
	@%p1575 bra 	$L__BB2_1176;
	setp.gt.u64 	%p1576, %rd34050, 7435674573564081700;
	@%p1576 bra 	$L__BB2_1175;
	setp.ne.s64 	%p1577, %rd34050, 7435674573564081700;
	mov.b64 	%rd49870, 7239337960414712511;
	mov.u64 	%rd49869, %rd34050;
	@%p1577 bra 	$L__BB2_1176;
	setp.gt.u64 	%p1578, %rd49868, 2210141511517208575;
	@%p1578 bra 	$L__BB2_1175;
	setp.ne.s64 	%p1579, %rd49868, 2210141511517208575;
	setp.lt.u64 	%p1580, %rd49867, -5044313057631688021;
	or.pred  	%p1581, %p1579, %p1580;
	mov.b64 	%rd49869, 7435674573564081700;
	@%p1581 bra 	$L__BB2_1176;
$L__BB2_1175:
	mov.b64 	%rd34054, -5044313057631688021;
	mov.b64 	%rd34055, 2210141511517208575;
	mov.b64 	%rd34056, 7435674573564081700;
	mov.b64 	%rd34057, 7239337960414712511;
	mov.b64 	%rd34058, 5412103778470702295;
	mov.b64 	%rd34059, 1873798617647539866;
	// begin inline asm
	sub.cc.u64 %rd49867, %rd49867, %rd34054;
subc.cc.u64 %rd49868, %rd49868, %rd34055;
subc.cc.u64 %rd34050, %rd34050, %rd34056;
subc.cc.u64 %rd34051, %rd34051, %rd34057;
subc.cc.u64 %rd34052, %rd34052, %rd34058;
subc.u64 %rd34053, %rd34053, %rd34059;

	// end inline asm
	mov.u64 	%rd49869, %rd34050;
	mov.u64 	%rd49870, %rd34051;
	mov.u64 	%rd49871, %rd34052;
	mov.u64 	%rd49872, %rd34053;
$L__BB2_1176:
	// begin inline asm
	add.cc.u64 %rd49873, %rd49873, %rd49861;
addc.cc.u64 %rd49874, %rd49874, %rd49862;
addc.cc.u64 %rd34096, %rd34096, %rd49863;
addc.cc.u64 %rd34097, %rd34097, %rd49864;
addc.cc.u64 %rd34098, %rd34098, %rd49865;
addc.u64 %rd34099, %rd34099, %rd49866;

	// end inline asm
	setp.gt.u64 	%p1582, %rd34099, 1873798617647539866;
	@%p1582 bra 	$L__BB2_1186;
	setp.eq.s64 	%p1583, %rd34099, 1873798617647539866;
	mov.u64 	%rd49875, %rd34096;
	mov.u64 	%rd49876, %rd34097;
	mov.u64 	%rd49877, %rd34098;
	mov.u64 	%rd49878, %rd34099;
	@%p1583 bra 	$L__BB2_1178;
	bra.uni 	$L__BB2_1187;
$L__BB2_1178:
	setp.gt.u64 	%p1584, %rd34098, 5412103778470702295;
	@%p1584 bra 	$L__BB2_1186;
	setp.ne.s64 	%p1585, %rd34098, 5412103778470702295;
	mov.b64 	%rd49878, 1873798617647539866;
	mov.u64 	%rd49875, %rd34096;
	mov.u64 	%rd49876, %rd34097;
	mov.u64 	%rd49877, %rd34098;
	@%p1585 bra 	$L__BB2_1187;
	setp.gt.u64 	%p1586, %rd34097, 7239337960414712511;
	@%p1586 bra 	$L__BB2_1186;
	setp.ne.s64 	%p1587, %rd34097, 7239337960414712511;
	mov.b64 	%rd49877, 5412103778470702295;
	mov.u64 	%rd49875, %rd34096;
	mov.u64 	%rd49876, %rd34097;
	@%p1587 bra 	$L__BB2_1187;
	setp.gt.u64 	%p1588, %rd34096, 7435674573564081700;
	@%p1588 bra 	$L__BB2_1186;
	setp.ne.s64 	%p1589, %rd34096, 7435674573564081700;
	mov.b64 	%rd49876, 7239337960414712511;
	mov.u64 	%rd49875, %rd34096;
	@%p1589 bra 	$L__BB2_1187;
	setp.gt.u64 	%p1590, %rd49874, 2210141511517208575;
	@%p1590 bra 	$L__BB2_1186;
	setp.ne.s64 	%p1591, %rd49874, 2210141511517208575;
	setp.lt.u64 	%p1592, %rd49873, -5044313057631688021;
	or.pred  	%p1593, %p1591, %p1592;
	mov.b64 	%rd49875, 7435674573564081700;
	@%p1593 bra 	$L__BB2_1187;
$L__BB2_1186:
	mov.b64 	%rd34100, -5044313057631688021;
	mov.b64 	%rd34101, 2210141511517208575;
	mov.b64 	%rd34102, 7435674573564081700;
	mov.b64 	%rd34103, 7239337960414712511;
	mov.b64 	%rd34104, 5412103778470702295;
	mov.b64 	%rd34105, 1873798617647539866;
	// begin inline asm
	sub.cc.u64 %rd49873, %rd49873, %rd34100;
subc.cc.u64 %rd49874, %rd49874, %rd34101;
subc.cc.u64 %rd34096, %rd34096, %rd34102;
subc.cc.u64 %rd34097, %rd34097, %rd34103;
subc.cc.u64 %rd34098, %rd34098, %rd34104;
subc.u64 %rd34099, %rd34099, %rd34105;

	// end inline asm
	mov.u64 	%rd49875, %rd34096;
	mov.u64 	%rd49876, %rd34097;
	mov.u64 	%rd49877, %rd34098;
	mov.u64 	%rd49878, %rd34099;
$L__BB2_1187:
	mov.b64 	%rd34557, 0;
	// begin inline asm
	mad.lo.cc.u64 %rd34112, %rd49873, %rd49873, %rd34557;
madc.hi.u64 %rd34113, %rd49873, %rd49873, 0;
add.cc.u64 %rd34112, %rd34112, %rd34557;
addc.u64 %rd34113, %rd34113, 0;

	// end inline asm
	// begin inline asm
	mad.lo.cc.u64 %rd34118, %rd49874, %rd49873, %rd34557;
madc.hi.u64 %rd34119, %rd49874, %rd49873, 0;
add.cc.u64 %rd34118, %rd34118, %rd34113;
addc.u64 %rd34119, %rd34119, 0;

	// end inline asm
	// begin inline asm
	mad.lo.cc.u64 %rd34124, %rd49875, %rd49873, %rd34557;
madc.hi.u64 %rd34125, %rd49875, %rd49873, 0;
add.cc.u64 %rd34124, %rd34124, %rd34119;
addc.u64 %rd34125, %rd34125, 0;

	// end inline asm
	// begin inline asm
	mad.lo.cc.u64 %rd34130, %rd49876, %rd49873, %rd34557;
madc.hi.u64 %rd34131, %rd49876, %rd49873, 0;
add.cc.u64 %rd34130, %rd34130, %rd34125;
addc.u64 %rd34131, %rd34131, 0;

	// end inline asm
	// begin inline asm
	mad.lo.cc.u64 %rd34136, %rd49877, %rd49873, %rd34557;
madc.hi.u64 %rd34137, %rd49877, %rd49873, 0;
add.cc.u64 %rd34136, %rd34136, %rd34131;
addc.u64 %rd34137, %rd34137, 0;

	// end inline asm
	// begin inline asm
	mad.lo.cc.u64 %rd34142, %rd49878, %rd49873, %rd34557;
madc.hi.u64 %rd34143, %rd49878, %rd49873, 0;
add.cc.u64 %rd34142, %rd34142, %rd34137;
addc.u64 %rd34143, %rd34143, 0;

	// end inline asm
	// begin inline asm
	add.cc.u64 %rd34148, %rd34557, %rd34143;
addc.u64 %rd34149, 0, 0;

	// end inline asm
	mul.lo.s64 	%rd34184, %rd34112, -8506173809081122819;
	mov.b64 	%rd34555, -5044313057631688021;
	// begin inline asm
	mad.lo.cc.u64 %rd34152, %rd34184, %rd34555, %rd34112;
madc.hi.u64 %rd34153, %rd34184, %rd34555, 0;
add.cc.u64 %rd34152, %rd34152, %rd34557;
addc.u64 %rd34153, %rd34153, 0;

	// end inline asm
	mov.b64 	%rd34561, 2210141511517208575;
	// begin inline asm
	mad.lo.cc.u64 %rd34158, %rd34184, %rd34561, %rd34118;
madc.hi.u64 %rd34159, %rd34184, %rd34561, 0;
add.cc.u64 %rd34158, %rd34158, %rd34153;
addc.u64 %rd34159, %rd34159, 0;

	// end inline asm
	mov.b64 	%rd34567, 7435674573564081700;
	// begin inline asm
	mad.lo.cc.u64 %rd34164, %rd34184, %rd34567, %rd34124;
madc.hi.u64 %rd34165, %rd34184, %rd34567, 0;
add.cc.u64 %rd34164, %rd34164, %rd34159;
addc.u64 %rd34165, %rd34165, 0;

	// end inline asm
	mov.b64 	%rd34573, 7239337960414712511;
	// begin inline asm
	mad.lo.cc.u64 %rd34170, %rd34184, %rd34573, %rd34130;
madc.hi.u64 %rd34171, %rd34184, %rd34573, 0;
add.cc.u64 %rd34170, %rd34170, %rd34165;
addc.u64 %rd34171, %rd34171, 0;

	// end inline asm
	mov.b64 	%rd34579, 5412103778470702295;
	// begin inline asm
	mad.lo.cc.u64 %rd34176, %rd34184, %rd34579, %rd34136;
madc.hi.u64 %rd34177, %rd34184, %rd34579, 0;
add.cc.u64 %rd34176, %rd34176, %rd34171;
addc.u64 %rd34177, %rd34177, 0;

	// end inline asm
	mov.b64 	%rd34585, 1873798617647539866;
	// begin inline asm
	mad.lo.cc.u64 %rd34182, %rd34184, %rd34585, %rd34142;
madc.hi.u64 %rd34183, %rd34184, %rd34585, 0;
add.cc.u64 %rd34182, %rd34182, %rd34177;
addc.u64 %rd34183, %rd34183, 0;

	// end inline asm
	// begin inline asm
	add.cc.u64 %rd34188, %rd34148, %rd34183;
addc.u64 %rd34189, 0, 0;

	// end inline asm
	add.s64 	%rd34230, %rd34149, %rd34189;
	// begin inline asm
	mad.lo.cc.u64 %rd34192, %rd49873, %rd49874, %rd34158;
madc.hi.u64 %rd34193, %rd49873, %rd49874, 0;
add.cc.u64 %rd34192, %rd34192, %rd34557;
addc.u64 %rd34193, %rd34193, 0;

	// end inline asm
	// begin inline asm
	mad.lo.cc.u64 %rd34198, %rd49874, %rd49874, %rd34164;
madc.hi.u64 %rd34199, %rd49874, %rd49874, 0;
add.cc.u64 %rd34198, %rd34198, %rd34193;
addc.u64 %rd34199, %rd34199, 0;

	// end inline asm
	// begin inline asm
	mad.lo.cc.u64 %rd34204, %rd49875, %rd49874, %rd34170;
madc.hi.u64 %rd34205, %rd49875, %rd49874, 0;
add.cc.u64 %rd34204, %rd34204, %rd34199;
addc.u64 %rd34205, %rd34205, 0;

	// end inline asm
	// begin inline asm
	mad.lo.cc.u64 %rd34210, %rd49876, %rd49874, %rd34176;
madc.hi.u64 %rd34211, %rd49876, %rd49874, 0;
add.cc.u64 %rd34210, %rd34210, %rd34205;
addc.u64 %rd34211, %rd34211, 0;

	// end inline asm
	// begin inline asm
	mad.lo.cc.u64 %rd34216, %rd49877, %rd49874, %rd34182;
madc.hi.u64 %rd34217, %rd49877, %rd49874, 0;
add.cc.u64 %rd34216, %rd34216, %rd34211;
addc.u64 %rd34217, %rd34217, 0;

	// end inline asm
	// begin inline asm
	mad.lo.cc.u64 %rd34222, %rd49878, %rd49874, %rd34188;
madc.hi.u64 %rd34223, %rd49878, %rd49874, 0;
add.cc.u64 %rd34222, %rd34222, %rd34217;
addc.u64 %rd34223, %rd34223, 0;

	// end inline asm
	// begin inline asm
	add.cc.u64 %rd34228, %rd34230, %rd34223;
addc.u64 %rd34229, 0, 0;

	// end inline asm
	mul.lo.s64 	%rd34264, %rd34192, -8506173809081122819;
	// begin inline asm
	mad.lo.cc.u64 %rd34232, %rd34264, %rd34555, %rd34192;
madc.hi.u64 %rd34233, %rd34264, %rd34555, 0;
add.cc.u64 %rd34232, %rd34232, %rd34557;
addc.u64 %rd34233, %rd34233, 0;

	// end inline asm
	// begin inline asm
	mad.lo.cc.u64 %rd34238, %rd34264, %rd34561, %rd34198;
madc.hi.u64 %rd34239, %rd34264, %rd34561, 0;
add.cc.u64 %rd34238, %rd34238, %rd34233;
addc.u64 %rd34239, %rd34239, 0;

	// end inline asm
	// begin inline asm
	mad.lo.cc.u64 %rd34244, %rd34264, %rd34567, %rd34204;
madc.hi.u64 %rd34245, %rd34264, %rd34567, 0;
add.cc.u64 %rd34244, %rd34244, %rd34239;
addc.u64 %rd34245, %rd34245, 0;

	// end inline asm
	// begin inline asm
	mad.lo.cc.u64 %rd34250, %rd34264, %rd34573, %rd34210;
madc.hi.u64 %rd34251, %rd34264, %rd34573, 0;
add.cc.u64 %rd34250, %rd34250, %rd34245;
addc.u64 %rd34251, %rd34251, 0;

	// end inline asm
	// begin inline asm
	mad.lo.cc.u64 %rd34256, %rd34264, %rd34579, %rd34216;
madc.hi.u64 %rd34257, %rd34264, %rd34579, 0;
add.cc.u64 %rd34256, %rd34256, %rd34251;
addc.u64 %rd34257, %rd34257, 0;

	// end inline asm
	// begin inline asm
	mad.lo.cc.u64 %rd34262, %rd34264, %rd34585, %rd34222;
madc.hi.u64 %rd34263, %rd34264, %rd34585, 0;
add.cc.u64 %rd34262, %rd34262, %rd34257;
addc.u64 %rd34263, %rd34263, 0;

	// end inline asm
	// begin inline asm
	add.cc.u64 %rd34268, %rd34228, %rd34263;
addc.u64 %rd34269, 0, 0;

	// end inline asm
	add.s64 	%rd34310, %rd34229, %rd34269;
	// begin inline asm
	mad.lo.cc.u64 %rd34272, %rd49873, %rd49875, %rd34238;
madc.hi.u64 %rd34273, %rd49873, %rd49875, 0;
add.cc.u64 %rd34272, %rd34272, %rd34557;
addc.u64 %rd34273, %rd34273, 0;

	// end inline asm
	// begin inline asm
	mad.lo.cc.u64 %rd34278, %rd49874, %rd49875, %rd34244;
madc.hi.u64 %rd34279, %rd49874, %rd49875, 0;
add.cc.u64 %rd34278, %rd34278, %rd34273;
addc.u64 %rd34279, %rd34279, 0;

	// end inline asm
	// begin inline asm
	mad.lo.cc.u64 %rd34284, %rd49875, %rd49875, %rd34250;
madc.hi.u64 %rd34285, %rd49875, %rd49875, 0;
add.cc.u64 %rd34284, %rd34284, %rd34279;
addc.u64 %rd34285, %rd34285, 0;

	// end inline asm
	// begin inline asm
	mad.lo.cc.u64 %rd34290, %rd49876, %rd49875, %rd34256;
madc.hi.u64 %rd34291, %rd49876, %rd49875, 0;
add.cc.u64 %rd34290, %rd34290, %rd34285;
addc.u64 %rd34291, %rd34291, 0;

	// end inline asm
	// begin inline asm
	mad.lo.cc.u64 %rd34296, %rd49877, %rd49875, %rd34262;
madc.hi.u64 %rd34297, %rd49877, %rd49875, 0;
add.cc.u64 %rd34296, %rd34296, %rd34291;
addc.u64 %rd34297, %rd34297, 0;

	// end inline asm
	// begin inline asm
	mad.lo.cc.u64 %rd34302, %rd49878, %rd49875, %rd34268;
madc.hi.u64 %rd34303, %rd49878, %rd49875, 0;
add.cc.u64 %rd34302, %rd34302, %rd34297;
addc.u64 %rd34303, %rd34303, 0;

	// end inline asm
	// begin inline asm
	add.cc.u64 %rd34308, %rd34310, %rd34303;
addc.u64 %rd34309, 0, 0;

	// end inline asm
	mul.lo.s64 	%rd34344, %rd34272, -8506173809081122819;
	// begin inline asm
	mad.lo.cc.u64 %rd34312, %rd34344, %rd34555, %rd34272;
madc.hi.u64 %rd34313, %rd34344, %rd34555, 0;
add.cc.u64 %rd34312, %rd34312, %rd34557;
addc.u64 %rd34313, %rd34313, 0;

	// end inline asm
	// begin inline asm
	mad.lo.cc.u64 %rd34318, %rd34344, %rd34561, %rd34278;
madc.hi.u64 %rd34319, %rd34344, %rd34561, 0;
add.cc.u64 %rd34318, %rd34318, %rd34313;
addc.u64 %rd34319, %rd34319, 0;

	// end inline asm
	// begin inline asm
	mad.lo.cc.u64 %rd34324, %rd34344, %rd34567, %rd34284;
madc.hi.u64 %rd34325, %rd34344, %rd34567, 0;
add.cc.u64 %rd34324, %rd34324, %rd34319;
addc.u64 %rd34325, %rd34325, 0;

	// end inline asm
	// begin inline asm
	mad.lo.cc.u64 %rd34330, %rd34344, %rd34573, %rd34290;
madc.hi.u64 %rd34331, %rd34344, %rd34573, 0;
add.cc.u64 %rd34330, %rd34330, %rd34325;
addc.u64 %rd34331, %rd34331, 0;

	// end inline asm
	// begin inline asm
	mad.lo.cc.u64 %rd34336, %rd34344, %rd34579, %rd34296;
madc.hi.u64 %rd34337, %rd34344, %rd34579, 0;
add.cc.u64 %rd34336, %rd34336, %rd34331;
addc.u64 %rd34337, %rd34337, 0;

	// end inline asm
	// begin inline asm
	mad.lo.cc.u64 %rd34342, %rd34344, %rd34585, %rd34302;
madc.hi.u64 %rd34343, %rd34344, %rd34585, 0;
add.cc.u64 %rd34342, %rd34342, %rd34337;
addc.u64 %rd34343, %rd34343, 0;

	// end inline asm
	// begin inline asm
	add.cc.u64 %rd34348, %rd34308, %rd34343;
addc.u64 %rd34349, 0, 0;

	// end inline asm
	add.s64 	%rd34390, %rd34309, %rd34349;
	// begin inline asm
	mad.lo.cc.u64 %rd34352, %rd49873, %rd49876, %rd34318;
madc.hi.u64 %rd34353, %rd49873, %rd49876, 0;
add.cc.u64 %rd34352, %rd34352, %rd34557;
addc.u64 %rd34353, %rd34353, 0;

	// end inline asm
	// begin inline asm
	mad.lo.cc.u64 %rd34358, %rd49874, %rd49876, %rd34324;
madc.hi.u64 %rd34359, %rd49874, %rd49876, 0;
add.cc.u64 %rd34358, %rd34358, %rd34353;
addc.u64 %rd34359, %rd34359, 0;

	// end inline asm
	// begin inline asm
	mad.lo.cc.u64 %rd34364, %rd49875, %rd49876, %rd34330;
madc.hi.u64 %rd34365, %rd49875, %rd49876, 0;
add.cc.u64 %rd34364, %rd34364, %rd34359;
addc.u64 %rd34365, %rd34365, 0;

	// end inline asm
	// begin inline asm
	mad.lo.cc.u64 %rd34370, %rd49876, %rd49876, %rd34336;
madc.hi.u64 %rd34371, %rd49876, %rd49876, 0;
add.cc.u64 %rd34370, %rd34370, %rd34365;
addc.u64 %rd34371, %rd34371, 0;

	// end inline asm
	// begin inline asm
	mad.lo.cc.u64 %rd34376, %rd49877, %rd49876, %rd34342;
madc.hi.u64 %rd34377, %rd49877, %rd49876, 0;
add.cc.u64 %rd34376, %rd34376, %rd34371;
addc.u64 %rd34377, %rd34377, 0;

	// end inline asm
	// begin inline asm
	mad.lo.cc.u64 %rd34382, %rd49878, %rd49876, %rd34348;
madc.hi.u64 %rd34383, %rd49878, %rd49876, 0;
add.cc.u64 %rd34382, %rd34382, %rd34377;
addc.u64 %rd34383, %rd34383, 0;

	// end inline asm
	// begin inline asm
	add.cc.u64 %rd34388, %rd34390, %rd34383;
addc.u64 %rd34389, 0, 0;

	// end inline asm
	mul.lo.s64 	%rd34424, %rd34352, -8506173809081122819;
	// begin inline asm
	mad.lo.cc.u64 %rd34392, %rd34424, %rd34555, %rd34352;
madc.hi.u64 %rd34393, %rd34424, %rd34555, 0;
add.cc.u64 %rd34392, %rd34392, %rd34557;
addc.u64 %rd34393, %rd34393, 0;

	// end inline asm
	// begin inline asm
	mad.lo.cc.u64 %rd34398, %rd34424, %rd34561, %rd34358;
madc.hi.u64 %rd34399, %rd34424, %rd34561, 0;
add.cc.u64 %rd34398, %rd34398, %rd34393;
addc.u64 %rd34399, %rd34399, 0;

	// end inline asm
	// begin inline asm
	mad.lo.cc.u64 %rd34404, %rd34424, %rd34567, %rd34364;
madc.hi.u64 %rd34405, %rd34424, %rd34567, 0;
add.cc.u64 %rd34404, %rd34404, %rd34399;
addc.u64 %rd34405, %rd34405, 0;

	// end inline asm
	// begin inline asm
	mad.lo.cc.u64 %rd34410, %rd34424, %rd34573, %rd34370;
madc.hi.u64 %rd34411, %rd34424, %rd34573, 0;
add.cc.u64 %rd34410, %rd34410, %rd34405;
addc.u64 %rd34411, %rd34411, 0;

	// end inline asm
	// begin inline asm
	mad.lo.cc.u64 %rd34416, %rd34424, %rd34579, %rd34376;
madc.hi.u64 %rd34417, %rd34424, %rd34579, 0;
add.cc.u64 %rd34416, %rd34416, %rd34411;
addc.u64 %rd34417, %rd34417, 0;

	// end inline asm
	// begin inline asm
	mad.lo.cc.u64 %rd34422, %rd34424, %rd34585, %rd34382;
madc.hi.u64 %rd34423, %rd34424, %rd34585, 0;
add.cc.u64 %rd34422, %rd34422, %rd34417;
addc.u64 %rd34423, %rd34423, 0;

	// end inline asm
	// begin inline asm
	add.cc.u64 %rd34428, %rd34388, %rd34423;
addc.u64 %rd34429, 0, 0;

	// end inline asm
	add.s64 	%rd34470, %rd34389, %rd34429;
	// begin inline asm
	mad.lo.cc.u64 %rd34432, %rd49873, %rd49877, %rd34398;
madc.hi.u64 %rd34433, %rd49873, %rd49877, 0;
add.cc.u64 %rd34432, %rd34432, %rd34557;
addc.u64 %rd34433, %rd34433, 0;

	// end inline asm
	// begin inline asm
	mad.lo.cc.u64 %rd34438, %rd49874, %rd49877, %rd34404;
madc.hi.u64 %rd34439, %rd49874, %rd49877, 0;
add.cc.u64 %rd34438, %rd34438, %rd34433;
addc.u64 %rd34439, %rd34439, 0;

	// end inline asm
	// begin inline asm
	mad.lo.cc.u64 %rd34444, %rd49875, %rd49877, %rd34410;
madc.hi.u64 %rd34445, %rd49875, %rd49877, 0;
add.cc.u64 %rd34444, %rd34444, %rd34439;
addc.u64 %rd34445, %rd34445, 0;

	// end inline asm
	// begin inline asm
	mad.lo.cc.u64 %rd34450, %rd49876, %rd49877, %rd34416;
madc.hi.u64 %rd34451, %rd49876, %rd49877, 0;
add.cc.u64 %rd34450, %rd34450, %rd34445;
addc.u64 %rd34451, %rd34451, 0;

	// end inline asm
	// begin inline asm
	mad.lo.cc.u64 %rd34456, %rd49877, %rd49877, %rd34422;
madc.hi.u64 %rd34457, %rd49877, %rd49877, 0;
add.cc.u64 %rd34456, %rd34456, %rd34451;
addc.u64 %rd34457, %rd34457, 0;

	// end inline asm
	// begin inline asm
	mad.lo.cc.u64 %rd34462, %rd49878, %rd49877, %rd34428;
madc.hi.u64 %rd34463, %rd49878, %rd49877, 0;
add.cc.u64 %rd34462, %rd34462, %rd34457;
addc.u64 %rd34463, %rd34463, 0;

	// end inline asm
	// begin inline asm
	add.cc.u64 %rd34468, %rd34470, %rd34463;
addc.u64 %rd34469, 0, 0;

	// end inline asm
	mul.lo.s64 	%rd34504, %rd34432, -8506173809081122819;
	// begin inline asm
	mad.lo.cc.u64 %rd34472, %rd34504, %rd34555, %rd34432;
madc.hi.u64 %rd34473, %rd34504, %rd34555, 0;
add.cc.u64 %rd34472, %rd34472, %rd34557;
addc.u64 %rd34473, %rd34473, 0;

	// end inline asm
	// begin inline asm
	mad.lo.cc.u64 %rd34478, %rd34504, %rd34561, %rd34438;
madc.hi.u64 %rd34479, %rd34504, %rd34561, 0;
add.cc.u64 %rd34478, %rd34478, %rd34473;
addc.u64 %rd34479, %rd34479, 0;

	// end inline asm
	// begin inline asm
	mad.lo.cc.u64 %rd34484, %rd34504, %rd34567, %rd34444;
madc.hi.u64 %rd34485, %rd34504, %rd34567, 0;
add.cc.u64 %rd34484, %rd34484, %rd34479;
addc.u64 %rd34485, %rd34485, 0;

	// end inline asm
	// begin inline asm
	mad.lo.cc.u64 %rd34490, %rd34504, %rd34573, %rd34450;
madc.hi.u64 %rd34491, %rd34504, %rd34573, 0;
add.cc.u64 %rd34490, %rd34490, %rd34485;
addc.u64 %rd34491, %rd34491, 0;

	// end inline asm
	// begin inline asm
	mad.lo.cc.u64 %rd34496, %rd34504, %rd34579, %rd34456;
madc.hi.u64 %rd34497, %rd34504, %rd34579, 0;
add.cc.u64 %rd34496, %rd34496, %rd34491;
addc.u64 %rd34497, %rd34497, 0;

	// end inline asm
	// begin inline asm
	mad.lo.cc.u64 %rd34502, %rd34504, %rd34585, %rd34462;
madc.hi.u64 %rd34503, %rd34504, %rd34585, 0;
add.cc.u64 %rd34502, %rd34502, %rd34497;
addc.u64 %rd34503, %rd34503, 0;

	// end inline asm
	// begin inline asm
	add.cc.u64 %rd34508, %rd34468, %rd34503;
addc.u64 %rd34509, 0, 0;

	// end inline asm
	add.s64 	%rd34550, %rd34469, %rd34509;
	// begin inline asm
	mad.lo.cc.u64 %rd34512, %rd49873, %rd49878, %rd34478;
madc.hi.u64 %rd34513, %rd49873, %rd49878, 0;
add.cc.u64 %rd34512, %rd34512, %rd34557;
addc.u64 %rd34513, %rd34513, 0;

	// end inline asm
	// begin inline asm
	mad.lo.cc.u64 %rd34518, %rd49874, %rd49878, %rd34484;
madc.hi.u64 %rd34519, %rd49874, %rd49878, 0;
add.cc.u64 %rd34518, %rd34518, %rd34513;
addc.u64 %rd34519, %rd34519, 0;

	// end inline asm
	// begin inline asm
	mad.lo.cc.u64 %rd34524, %rd49875, %rd49878, %rd34490;
madc.hi.u64 %rd34525, %rd49875, %rd49878, 0;
add.cc.u64 %rd34524, %rd34524, %rd34519;
addc.u64 %rd34525, %rd34525, 0;

	// end inline asm
	// begin inline asm
	mad.lo.cc.u64 %rd34530, %rd49876, %rd49878, %rd34496;
madc.hi.u64 %rd34531, %rd49876, %rd49878, 0;
add.cc.u64 %rd34530, %rd34530, %rd34525;
addc.u64 %rd34531, %rd34531, 0;

	// end inline asm
	// begin inline asm
	mad.lo.cc.u64 %rd34536, %rd49877, %rd49878, %rd34502;
madc.hi.u64 %rd34537, %rd49877, %rd49878, 0;
add.cc.u64 %rd34536, %rd34536, %rd34531;
addc.u64 %rd34537, %rd34537, 0;

	// end inline asm
	// begin inline asm
	mad.lo.cc.u64 %rd34542, %rd49878, %rd49878, %rd34508;
madc.hi.u64 %rd34543, %rd49878, %rd49878, 0;
add.cc.u64 %rd34542, %rd34542, %rd34537;
addc.u64 %rd34543, %rd34543, 0;

	// end inline asm
	// begin inline asm
	add.cc.u64 %rd34548, %rd34550, %rd34543;
addc.u64 %rd34549, 0, 0;

	// end inline asm
	mul.lo.s64 	%rd34584, %rd34512, -8506173809081122819;
	// begin inline asm
	mad.lo.cc.u64 %rd34552, %rd34584, %rd34555, %rd34512;
madc.hi.u64 %rd34553, %rd34584, %rd34555, 0;
add.cc.u64 %rd34552, %rd34552, %rd34557;
addc.u64 %rd34553, %rd34553, 0;

	// end inline asm
	// begin inline asm
	mad.lo.cc.u64 %rd49879, %rd34584, %rd34561, %rd34518;
madc.hi.u64 %rd34559, %rd34584, %rd34561, 0;
add.cc.u64 %rd49879, %rd49879, %rd34553;
addc.u64 %rd34559, %rd34559, 0;

	// end inline asm
	// begin inline asm
	mad.lo.cc.u64 %rd49880, %rd34584, %rd34567, %rd34524;
madc.hi.u64 %rd34565, %rd34584, %rd34567, 0;
add.cc.u64 %rd49880, %rd49880, %rd34559;
addc.u64 %rd34565, %rd34565, 0;

	// end inline asm
	// begin inline asm
	mad.lo.cc.u64 %rd34604, %rd34584, %rd34573, %rd34530;
madc.hi.u64 %rd34571, %rd34584, %rd34573, 0;
add.cc.u64 %rd34604, %rd34604, %rd34565;
addc.u64 %rd34571, %rd34571, 0;

	// end inline asm
	// begin inline asm
	mad.lo.cc.u64 %rd34605, %rd34584, %rd34579, %rd34536;
madc.hi.u64 %rd34577, %rd34584, %rd34579, 0;
add.cc.u64 %rd34605, %rd34605, %rd34571;
addc.u64 %rd34577, %rd34577, 0;

	// end inline asm
	// begin inline asm
	mad.lo.cc.u64 %rd34606, %rd34584, %rd34585, %rd34542;
madc.hi.u64 %rd34583, %rd34584, %rd34585, 0;
add.cc.u64 %rd34606, %rd34606, %rd34577;
addc.u64 %rd34583, %rd34583, 0;

	// end inline asm
	// begin inline asm
	add.cc.u64 %rd34607, %rd34548, %rd34583;
addc.u64 %rd34589, 0, 0;

	// end inline asm
	setp.gt.u64 	%p1594, %rd34607, 1873798617647539866;
	@%p1594 bra 	$L__BB2_1197;
	setp.eq.s64 	%p1595, %rd34607, 1873798617647539866;
	mov.u64 	%rd49881, %rd34604;
	mov.u64 	%rd49882, %rd34605;
	mov.u64 	%rd49883, %rd34606;
	mov.u64 	%rd49884, %rd34607;
	@%p1595 bra 	$L__BB2_1189;
	bra.uni 	$L__BB2_1198;
$L__BB2_1189:
	setp.gt.u64 	%p1596, %rd34606, 5412103778470702295;
	@%p1596 bra 	$L__BB2_1197;
	setp.ne.s64 	%p1597, %rd34606, 5412103778470702295;
	mov.b64 	%rd49884, 1873798617647539866;
	mov.u64 	%rd49881, %rd34604;
	mov.u64 	%rd49882, %rd34605;
	mov.u64 	%rd49883, %rd34606;
	@%p1597 bra 	$L__BB2_1198;
	setp.gt.u64 	%p1598, %rd34605, 7239337960414712511;
	@%p1598 bra 	$L__BB2_1197;
	setp.ne.s64 	%p1599, %rd34605, 7239337960414712511;
	mov.b64 	%rd49883, 5412103778470702295;
	mov.u64 	%rd49881, %rd34604;
	mov.u64 	%rd49882, %rd34605;
	@%p1599 bra 	$L__BB2_1198;
	setp.gt.u64 	%p1600, %rd34604, 7435674573564081700;
	@%p1600 bra 	$L__BB2_1197;
	setp.ne.s64 	%p1601, %rd34604, 7435674573564081700;
	mov.b64 	%rd49882, 7239337960414712511;
	mov.u64 	%rd49881, %rd34604;
	@%p1601 bra 	$L__BB2_1198;
	setp.gt.u64 	%p1602, %rd49880, 2210141511517208575;
	@%p1602 bra 	$L__BB2_1197;
	setp.ne.s64 	%p1603, %rd49880, 2210141511517208575;
	setp.lt.u64 	%p1604, %rd49879, -5044313057631688021;
	or.pred  	%p1605, %p1603, %p1604;
	mov.b64 	%rd49881, 7435674573564081700;
	@%p1605 bra 	$L__BB2_1198;
$L__BB2_1197:
	mov.b64 	%rd34608, -5044313057631688021;
	mov.b64 	%rd34609, 2210141511517208575;
	mov.b64 	%rd34610, 7435674573564081700;
	mov.b64 	%rd34611, 7239337960414712511;
	mov.b64 	%rd34612, 5412103778470702295;
	mov.b64 	%rd34613, 1873798617647539866;
	// begin inline asm
	sub.cc.u64 %rd49879, %rd49879, %rd34608;
subc.cc.u64 %rd49880, %rd49880, %rd34609;
subc.cc.u64 %rd34604, %rd34604, %rd34610;
subc.cc.u64 %rd34605, %rd34605, %rd34611;
subc.cc.u64 %rd34606, %rd34606, %rd34612;
subc.u64 %rd34607, %rd34607, %rd34613;

	// end inline asm
	mov.u64 	%rd49881, %rd34604;
	mov.u64 	%rd49882, %rd34605;
	mov.u64 	%rd49883, %rd34606;
	mov.u64 	%rd49884, %rd34607;
$L__BB2_1198:
	mov.u64 	%rd49887, %rd49881;
	mov.u64 	%rd49889, %rd49883;
	mov.u64 	%rd49886, %rd49880;
	mov.u64 	%rd49888, %rd49882;
	mov.u64 	%rd49890, %rd49884;
	mov.u64 	%rd49885, %rd49879;
	// begin inline asm
	sub.cc.u64 %rd49885, %rd49885, %rd49855;
subc.cc.u64 %rd49886, %rd49886, %rd49856;
subc.cc.u64 %rd49887, %rd49887, %rd49857;
subc.cc.u64 %rd49888, %rd49888, %rd49858;
subc.cc.u64 %rd49889, %rd49889, %rd49859;
subc.u64 %rd49890, %rd49890, %rd49860;

	// end inline asm
	setp.gt.u64 	%p1606, %rd49884, %rd49860;
	@%p1606 bra 	$L__BB2_1209;
	setp.ge.u64 	%p1607, %rd49884, %rd49860;
	@%p1607 bra 	$L__BB2_1200;
	bra.uni 	$L__BB2_1208;
$L__BB2_1200:
	setp.gt.u64 	%p1608, %rd49883, %rd49859;
	@%p1608 bra 	$L__BB2_1209;
	setp.lt.u64 	%p1609, %rd49883, %rd49859;
	@%p1609 bra 	$L__BB2_1208;
	setp.gt.u64 	%p1610, %rd49882, %rd49858;
	@%p1610 bra 	$L__BB2_1209;
	setp.lt.u64 	%p1611, %rd49882, %rd49858;
	@%p1611 bra 	$L__BB2_1208;
	setp.gt.u64 	%p1612, %rd49881, %rd49857;
	@%p1612 bra 	$L__BB2_1209;
	setp.lt.u64 	%p1613, %rd49881, %rd49857;
	@%p1613 bra 	$L__BB2_1208;
	setp.gt.u64 	%p1614, %rd49880, %rd49856;
	@%p1614 bra 	$L__BB2_1209;
	setp.lt.u64 	%p1615, %rd49880, %rd49856;
	setp.lt.u64 	%p1616, %rd49879, %rd49855;
	or.pred  	%p1617, %p1615, %p1616;
	@%p1617 bra 	$L__BB2_1208;
	bra.uni 	$L__BB2_1209;
$L__BB2_1208:
	mov.b64 	%rd34644, -5044313057631688021;
	mov.b64 	%rd34645, 2210141511517208575;
	mov.b64 	%rd34646, 7435674573564081700;
	mov.b64 	%rd34647, 7239337960414712511;
	mov.b64 	%rd34648, 5412103778470702295;
	mov.b64 	%rd34649, 1873798617647539866;
	// begin inline asm
	add.cc.u64 %rd49885, %rd49885, %rd34644;
addc.cc.u64 %rd49886, %rd49886, %rd34645;
addc.cc.u64 %rd49887, %rd49887, %rd34646;
addc.cc.u64 %rd49888, %rd49888, %rd34647;
addc.cc.u64 %rd49889, %rd49889, %rd34648;
addc.u64 %rd49890, %rd49890, %rd34649;

	// end inline asm
$L__BB2_1209:
	mov.u64 	%rd49894, %rd49888;
	mov.u64 	%rd49896, %rd49890;
	mov.u64 	%rd49891, %rd49885;
	mov.u64 	%rd49893, %rd49887;
	mov.u64 	%rd49895, %rd49889;
	mov.u64 	%rd49892, %rd49886;
	// begin inline asm
	sub.cc.u64 %rd49891, %rd49891, %rd49867;
subc.cc.u64 %rd49892, %rd49892, %rd49868;
subc.cc.u64 %rd49893, %rd49893, %rd49869;
subc.cc.u64 %rd49894, %rd49894, %rd49870;
subc.cc.u64 %rd49895, %rd49895, %rd49871;
subc.u64 %rd49896, %rd49896, %rd49872;

	// end inline asm
	setp.gt.u64 	%p1618, %rd49890, %rd49872;
	@%p1618 bra 	$L__BB2_1220;
	setp.ge.u64 	%p1619, %rd49890, %rd49872;
	@%p1619 bra 	$L__BB2_1211;
	bra.uni 	$L__BB2_1219;
$L__BB2_1211:
	setp.gt.u64 	%p1620, %rd49889, %rd49871;
	@%p1620 bra 	$L__BB2_1220;
	setp.lt.u64 	%p1621, %rd49889, %rd49871;
	@%p1621 bra 	$L__BB2_1219;
	setp.gt.u64 	%p1622, %rd49888, %rd49870;
	@%p1622 bra 	$L__BB2_1220;
	setp.lt.u64 	%p1623, %rd49888, %rd49870;
	@%p1623 bra 	$L__BB2_1219;
	setp.gt.u64 	%p1624, %rd49887, %rd49869;
	@%p1624 bra 	$L__BB2_1220;
	setp.lt.u64 	%p1625, %rd49887, %rd49869;
	@%p1625 bra 	$L__BB2_1219;
	setp.gt.u64 	%p1626, %rd49886, %rd49868;
	@%p1626 bra 	$L__BB2_1220;
	setp.lt.u64 	%p1627, %rd49886, %rd49868;
	setp.lt.u64 	%p1628, %rd49885, %rd49867;
	or.pred  	%p1629, %p1627, %p1628;
	@%p1629 bra 	$L__BB2_1219;
	bra.uni 	$L__BB2_1220;
$L__BB2_1219:
	mov.b64 	%rd34680, -5044313057631688021;
	mov.b64 	%rd34681, 2210141511517208575;
	mov.b64 	%rd34682, 7435674573564081700;
	mov.b64 	%rd34683, 7239337960414712511;
	mov.b64 	%rd34684, 5412103778470702295;
	mov.b64 	%rd34685, 1873798617647539866;
	// begin inline asm
	add.cc.u64 %rd49891, %rd49891, %rd34680;
addc.cc.u64 %rd49892, %rd49892, %rd34681;
addc.cc.u64 %rd49893, %rd49893, %rd34682;
addc.cc.u64 %rd49894, %rd49894, %rd34683;
addc.cc.u64 %rd49895, %rd49895, %rd34684;
addc.u64 %rd49896, %rd49896, %rd34685;

	// end inline asm
$L__BB2_1220:
	mov.b64 	{%r685, %r686}, %rd49896;
	mov.b64 	{%r687, %r688}, %rd49895;
	shf.l.wrap.b32 	%r689, %r688, %r685, 1;
	shf.l.wrap.b32 	%r690, %r685, %r686, 1;
	mov.b64 	%rd34707, {%r689, %r690};
	mov.b64 	{%r691, %r692}, %rd49894;
	shf.l.wrap.b32 	%r693, %r692, %r687, 1;
	shf.l.wrap.b32 	%r694, %r687, %r688, 1;
	mov.b64 	%rd34706, {%r693, %r694};
	mov.b64 	{%r695, %r696}, %rd49893;
	shf.l.wrap.b32 	%r697, %r696, %r691, 1;
	shf.l.wrap.b32 	%r698, %r691, %r692, 1;
	mov.b64 	%rd34705, {%r697, %r698};
	mov.b64 	{%r699, %r700}, %rd49892;
	shf.l.wrap.b32 	%r701, %r700, %r695, 1;
	shf.l.wrap.b32 	%r702, %r695, %r696, 1;
	mov.b64 	%rd34704, {%r701, %r702};
	mov.b64 	{%r703, %r704}, %rd49891;
	shf.l.wrap.b32 	%r705, %r704, %r699, 1;
	shf.l.wrap.b32 	%r706, %r699, %r700, 1;
	mov.b64 	%rd49898, {%r705, %r706};
	shl.b64 	%rd49897, %rd49891, 1;
	setp.gt.u64 	%p1630, %rd34707, 1873798617647539866;
	@%p1630 bra 	$L__BB2_1230;
	setp.eq.s64 	%p1631, %rd34707, 1873798617647539866;
	mov.u64 	%rd49899, %rd34704;
	mov.u64 	%rd49900, %rd34705;
	mov.u64 	%rd49901, %rd34706;
	mov.u64 	%rd49902, %rd34707;
	@%p1631 bra 	$L__BB2_1222;
	bra.uni 	$L__BB2_1231;
$L__BB2_1222:
	setp.gt.u64 	%p1632, %rd34706, 5412103778470702295;
	@%p1632 bra 	$L__BB2_1230;
	setp.ne.s64 	%p1633, %rd34706, 5412103778470702295;
	mov.b64 	%rd49902, 1873798617647539866;
	mov.u64 	%rd49899, %rd34704;
	mov.u64 	%rd49900, %rd34705;
	mov.u64 	%rd49901, %rd34706;
	@%p1633 bra 	$L__BB2_1231;
	setp.gt.u64 	%p1634, %rd34705, 7239337960414712511;
	@%p1634 bra 	$L__BB2_1230;
	setp.ne.s64 	%p1635, %rd34705, 7239337960414712511;
	mov.b64 	%rd49901, 5412103778470702295;
	mov.u64 	%rd49899, %rd34704;
	mov.u64 	%rd49900, %rd34705;
	@%p1635 bra 	$L__BB2_1231;
	setp.gt.u64 	%p1636, %rd34704, 7435674573564081700;
	@%p1636 bra 	$L__BB2_1230;
	setp.ne.s64 	%p1637, %rd34704, 7435674573564081700;
	mov.b64 	%rd49900, 7239337960414712511;
	mov.u64 	%rd49899, %rd34704;
	@%p1637 bra 	$L__BB2_1231;
	setp.gt.u64 	%p1638, %rd49898, 2210141511517208575;
	@%p1638 bra 	$L__BB2_1230;
	setp.ne.s64 	%p1639, %rd49898, 2210141511517208575;
	setp.lt.u64 	%p1640, %rd49897, -5044313057631688020;
	or.pred  	%p1641, %p1639, %p1640;
	mov.b64 	%rd49899, 7435674573564081700;
	@%p1641 bra 	$L__BB2_1231;
$L__BB2_1230:
	mov.b64 	%rd34708, -5044313057631688021;
	mov.b64 	%rd34709, 2210141511517208575;
	mov.b64 	%rd34710, 7435674573564081700;
	mov.b64 	%rd34711, 7239337960414712511;
	mov.b64 	%rd34712, 5412103778470702295;
	mov.b64 	%rd34713, 1873798617647539866;
	// begin inline asm
	sub.cc.u64 %rd49897, %rd49897, %rd34708;
subc.cc.u64 %rd49898, %rd49898, %rd34709;
subc.cc.u64 %rd34704, %rd34704, %rd34710;
subc.cc.u64 %rd34705, %rd34705, %rd34711;
subc.cc.u64 %rd34706, %rd34706, %rd34712;
subc.u64 %rd34707, %rd34707, %rd34713;

	// end inline asm
	mov.u64 	%rd49899, %rd34704;
	mov.u64 	%rd49900, %rd34705;
	mov.u64 	%rd49901, %rd34706;
	mov.u64 	%rd49902, %rd34707;
$L__BB2_1231:
	mov.b64 	{%r707, %r708}, %rd49860;
	mov.b64 	{%r709, %r710}, %rd49859;
	shf.l.wrap.b32 	%r711, %r710, %r707, 1;
	shf.l.wrap.b32 	%r712, %r707, %r708, 1;
	mov.b64 	%rd34735, {%r711, %r712};
	mov.b64 	{%r713, %r714}, %rd49858;
	shf.l.wrap.b32 	%r715, %r714, %r709, 1;
	shf.l.wrap.b32 	%r716, %r709, %r710, 1;
	mov.b64 	%rd34734, {%r715, %r716};
	mov.b64 	{%r717, %r718}, %rd49857;
	shf.l.wrap.b32 	%r719, %r718, %r713, 1;
	shf.l.wrap.b32 	%r720, %r713, %r714, 1;
	mov.b64 	%rd34733, {%r719, %r720};
	mov.b64 	{%r721, %r722}, %rd49856;
	shf.l.wrap.b32 	%r723, %r722, %r717, 1;
	shf.l.wrap.b32 	%r724, %r717, %r718, 1;
	mov.b64 	%rd34732, {%r723, %r724};
	mov.b64 	{%r725, %r726}, %rd49855;
	shf.l.wrap.b32 	%r727, %r726, %r721, 1;
	shf.l.wrap.b32 	%r728, %r721, %r722, 1;
	mov.b64 	%rd49910, {%r727, %r728};
	shl.b64 	%rd49909, %rd49855, 1;
	setp.gt.u64 	%p1642, %rd34735, 1873798617647539866;
	@%p1642 bra 	$L__BB2_1241;
	setp.eq.s64 	%p1643, %rd34735, 1873798617647539866;
	mov.u64 	%rd49905, %rd34732;
	mov.u64 	%rd49906, %rd34733;
	mov.u64 	%rd49907, %rd34734;
	mov.u64 	%rd49908, %rd34735;
	@%p1643 bra 	$L__BB2_1233;
	bra.uni 	$L__BB2_1242;
$L__BB2_1233:
	setp.gt.u64 	%p1644, %rd34734, 5412103778470702295;
	@%p1644 bra 	$L__BB2_1241;
	setp.ne.s64 	%p1645, %rd34734, 5412103778470702295;
	mov.b64 	%rd49908, 1873798617647539866;
	mov.u64 	%rd49905, %rd34732;
	mov.u64 	%rd49906, %rd34733;
	mov.u64 	%rd49907, %rd34734;
	@%p1645 bra 	$L__BB2_1242;
	setp.gt.u64 	%p1646, %rd34733, 7239337960414712511;
	@%p1646 bra 	$L__BB2_1241;
	setp.ne.s64 	%p1647, %rd34733, 7239337960414712511;
	mov.b64 	%rd49907, 5412103778470702295;
	mov.u64 	%rd49905, %rd34732;
	mov.u64 	%rd49906, %rd34733;
	@%p1647 bra 	$L__BB2_1242;
	setp.gt.u64 	%p1648, %rd34732, 7435674573564081700;
	@%p1648 bra 	$L__BB2_1241;
	setp.ne.s64 	%p1649, %rd34732, 7435674573564081700;
	mov.b64 	%rd49906, 7239337960414712511;
	mov.u64 	%rd49905, %rd34732;
	@%p1649 bra 	$L__BB2_1242;
	setp.gt.u64 	%p1650, %rd49910, 2210141511517208575;
	@%p1650 bra 	$L__BB2_1241;
	setp.ne.s64 	%p1651, %rd49910, 2210141511517208575;
	setp.lt.u64 	%p1652, %rd49909, -5044313057631688020;
	or.pred  	%p1653, %p1651, %p1652;
	mov.b64 	%rd49905, 7435674573564081700;
	@%p1653 bra 	$L__BB2_1242;
$L__BB2_1241:
	mov.b64 	%rd34736, -5044313057631688021;
	mov.b64 	%rd34737, 2210141511517208575;
	mov.b64 	%rd34738, 7435674573564081700;
	mov.b64 	%rd34739, 7239337960414712511;
	mov.b64 	%rd34740, 5412103778470702295;
	mov.b64 	%rd34741, 1873798617647539866;
	// begin inline asm
	sub.cc.u64 %rd49909, %rd49909, %rd34736;
subc.cc.u64 %rd49910, %rd49910, %rd34737;
subc.cc.u64 %rd34732, %rd34732, %rd34738;
subc.cc.u64 %rd34733, %rd34733, %rd34739;
subc.cc.u64 %rd34734, %rd34734, %rd34740;
subc.u64 %rd34735, %rd34735, %rd34741;

	// end inline asm
	mov.u64 	%rd49905, %rd34732;
	mov.u64 	%rd49906, %rd34733;
	mov.u64 	%rd49907, %rd34734;
	mov.u64 	%rd49908, %rd34735;
$L__BB2_1242:
	// begin inline asm
	add.cc.u64 %rd49909, %rd49909, %rd49855;
addc.cc.u64 %rd49910, %rd49910, %rd49856;
addc.cc.u64 %rd49905, %rd49905, %rd49857;
addc.cc.u64 %rd49906, %rd49906, %rd49858;
addc.cc.u64 %rd49907, %rd49907, %rd49859;
addc.u64 %rd49908, %rd49908, %rd49860;

	// end inline asm
	setp.gt.u64 	%p1654, %rd49908, 1873798617647539866;
	@%p1654 bra 	$L__BB2_1252;
	setp.eq.s64 	%p1655, %rd49908, 1873798617647539866;
	mov.u64 	%rd49911, %rd49905;
	mov.u64 	%rd49912, %rd49906;
	mov.u64 	%rd49913, %rd49907;
	mov.u64 	%rd49914, %rd49908;
	@%p1655 bra 	$L__BB2_1244;
	bra.uni 	$L__BB2_1253;
$L__BB2_1244:
	setp.gt.u64 	%p1656, %rd49907, 5412103778470702295;
	@%p1656 bra 	$L__BB2_1252;
	setp.ne.s64 	%p1657, %rd49907, 5412103778470702295;
	mov.b64 	%rd49914, 1873798617647539866;
	mov.u64 	%rd49911, %rd49905;
	mov.u64 	%rd49912, %rd49906;
	mov.u64 	%rd49913, %rd49907;
	@%p1657 bra 	$L__BB2_1253;
	setp.gt.u64 	%p1658, %rd49906, 7239337960414712511;
	@%p1658 bra 	$L__BB2_1252;
	setp.ne.s64 	%p1659, %rd49906, 7239337960414712511;
	mov.b64 	%rd49913, 5412103778470702295;
	mov.u64 	%rd49911, %rd49905;
	mov.u64 	%rd49912, %rd49906;
	@%p1659 bra 	$L__BB2_1253;
	setp.gt.u64 	%p1660, %rd49905, 7435674573564081700;
	@%p1660 bra 	$L__BB2_1252;
	setp.ne.s64 	%p1661, %rd49905, 7435674573564081700;
	mov.b64 	%rd49912, 7239337960414712511;
	mov.u64 	%rd49911, %rd49905;
	@%p1661 bra 	$L__BB2_1253;
	setp.gt.u64 	%p1662, %rd49910, 2210141511517208575;
	@%p1662 bra 	$L__BB2_1252;
	setp.ne.s64 	%p1663, %rd49910, 2210141511517208575;
	setp.lt.u64 	%p1664, %rd49909, -5044313057631688021;
	or.pred  	%p1665, %p1663, %p1664;
	mov.b64 	%rd49911, 7435674573564081700;
	@%p1665 bra 	$L__BB2_1253;
$L__BB2_1252:
	mov.b64 	%rd34782, -5044313057631688021;
	mov.b64 	%rd34783, 2210141511517208575;
	mov.b64 	%rd34784, 7435674573564081700;
	mov.b64 	%rd34785, 7239337960414712511;
	mov.b64 	%rd34786, 5412103778470702295;
	mov.b64 	%rd34787, 1873798617647539866;
	// begin inline asm
	sub.cc.u64 %rd49909, %rd49909, %rd34782;
subc.cc.u64 %rd49910, %rd49910, %rd34783;
subc.cc.u64 %rd49905, %rd49905, %rd34784;
subc.cc.u64 %rd49906, %rd49906, %rd34785;
subc.cc.u64 %rd49907, %rd49907, %rd34786;
subc.u64 %rd49908, %rd49908, %rd34787;

	// end inline asm
	mov.u64 	%rd49911, %rd49905;
	mov.u64 	%rd49912, %rd49906;
	mov.u64 	%rd49913, %rd49907;
	mov.u64 	%rd49914, %rd49908;
$L__BB2_1253:
	mov.b64 	%rd35239, 0;
	// begin inline asm
	mad.lo.cc.u64 %rd34794, %rd49909, %rd49909, %rd35239;
madc.hi.u64 %rd34795, %rd49909, %rd49909, 0;
add.cc.u64 %rd34794, %rd34794, %rd35239;
addc.u64 %rd34795, %rd34795, 0;

	// end inline asm
	// begin inline asm
	mad.lo.cc.u64 %rd34800, %rd49910, %rd49909, %rd35239;
madc.hi.u64 %rd34801, %rd49910, %rd49909, 0;
add.cc.u64 %rd34800, %rd34800, %rd34795;
addc.u64 %rd34801, %rd34801, 0;

	// end inline asm
	// begin inline asm
	mad.lo.cc.u64 %rd34806, %rd49911, %rd49909, %rd35239;
madc.hi.u64 %rd34807, %rd49911, %rd49909, 0;
add.cc.u64 %rd34806, %rd34806, %rd34801;
addc.u64 %rd34807, %rd34807, 0;

	// end inline asm
	// begin inline asm
	mad.lo.cc.u64 %rd34812, %rd49912, %rd49909, %rd35239;
madc.hi.u64 %rd34813, %rd49912, %rd49909, 0;
add.cc.u64 %rd34812, %rd34812, %rd34807;
addc.u64 %rd34813, %rd34813, 0;

	// end inline asm
	// begin inline asm
	mad.lo.cc.u64 %rd34818, %rd49913, %rd49909, %rd35239;
madc.hi.u64 %rd34819, %rd49913, %rd49909, 0;
add.cc.u64 %rd34818, %rd34818, %rd34813;
addc.u64 %rd34819, %rd34819, 0;

	// end inline asm
	// begin inline asm
	mad.lo.cc.u64 %rd34824, %rd49914, %rd49909, %rd35239;
madc.hi.u64 %rd34825, %rd49914, %rd49909, 0;
add.cc.u64 %rd34824, %rd34824, %rd34819;
addc.u64 %rd34825, %rd34825, 0;

	// end inline asm
	// begin inline asm
	add.cc.u64 %rd34830, %rd35239, %rd34825;
addc.u64 %rd34831, 0, 0;

	// end inline asm
	mul.lo.s64 	%rd34866, %rd34794, -8506173809081122819;
	mov.b64 	%rd35237, -5044313057631688021;
	// begin inline asm
	mad.lo.cc.u64 %rd34834, %rd34866, %rd35237, %rd34794;
madc.hi.u64 %rd34835, %rd34866, %rd35237, 0;
add.cc.u64 %rd34834, %rd34834, %rd35239;
addc.u64 %rd34835, %rd34835, 0;

	// end inline asm
	mov.b64 	%rd35243, 2210141511517208575;
	// begin inline asm
	mad.lo.cc.u64 %rd34840, %rd34866, %rd35243, %rd34800;
madc.hi.u64 %rd34841, %rd34866, %rd35243, 0;
add.cc.u64 %rd34840, %rd34840, %rd34835;
addc.u64 %rd34841, %rd34841, 0;

	// end inline asm
	mov.b64 	%rd35249, 7435674573564081700;
	// begin inline asm
	mad.lo.cc.u64 %rd34846, %rd34866, %rd35249, %rd34806;
madc.hi.u64 %rd34847, %rd34866, %rd35249, 0;
add.cc.u64 %rd34846, %rd34846, %rd34841;
addc.u64 %rd34847, %rd34847, 0;

	// end inline asm
	mov.b64 	%rd35255, 7239337960414712511;
	// begin inline asm
	mad.lo.cc.u64 %rd34852, %rd34866, %rd35255, %rd34812;
madc.hi.u64 %rd34853, %rd34866, %rd35255, 0;
add.cc.u64 %rd34852, %rd34852, %rd34847;
addc.u64 %rd34853, %rd34853, 0;

	// end inline asm
	mov.b64 	%rd35261, 5412103778470702295;
	// begin inline asm
	mad.lo.cc.u64 %rd34858, %rd34866, %rd35261, %rd34818;
madc.hi.u64 %rd34859, %rd34866, %rd35261, 0;
add.cc.u64 %rd34858, %rd34858, %rd34853;
addc.u64 %rd34859, %rd34859, 0;

	// end inline asm
	mov.b64 	%rd35267, 1873798617647539866;
	// begin inline asm
	mad.lo.cc.u64 %rd34864, %rd34866, %rd35267, %rd34824;
madc.hi.u64 %rd34865, %rd34866, %rd35267, 0;
add.cc.u64 %rd34864, %rd34864, %rd34859;
addc.u64 %rd34865, %rd34865, 0;

	// end inline asm
	// begin inline asm
	add.cc.u64 %rd34870, %rd34830, %rd34865;
addc.u64 %rd34871, 0, 0;

	// end inline asm
	add.s64 	%rd34912, %rd34831, %rd34871;
	// begin inline asm
	mad.lo.cc.u64 %rd34874, %rd49909, %rd49910, %rd34840;
madc.hi.u64 %rd34875, %rd49909, %rd49910, 0;
add.cc.u64 %rd34874, %rd34874, %rd35239;
addc.u64 %rd34875, %rd34875, 0;

	// end inline asm
	// begin inline asm
	mad.lo.cc.u64 %rd34880, %rd49910, %rd49910, %rd34846;
madc.hi.u64 %rd34881, %rd49910, %rd49910, 0;
add.cc.u64 %rd34880, %rd34880, %rd34875;
addc.u64 %rd34881, %rd34881, 0;

	// end inline asm
	// begin inline asm
	mad.lo.cc.u64 %rd34886, %rd49911, %rd49910, %rd34852;
madc.hi.u64 %rd34887, %rd49911, %rd49910, 0;
add.cc.u64 %rd34886, %rd34886, %rd34881;
addc.u64 %rd34887, %rd34887, 0;

	// end inline asm
	// begin inline asm
	mad.lo.cc.u64 %rd34892, %rd49912, %rd49910, %rd34858;
madc.hi.u64 %rd34893, %rd49912, %rd49910, 0;
add.cc.u64 %rd34892, %rd34892, %rd34887;
addc.u64 %rd34893, %rd34893, 0;

	// end inline asm
	// begin inline asm
	mad.lo.cc.u64 %rd34898, %rd49913, %rd49910, %rd34864;
madc.hi.u64 %rd34899, %rd49913, %rd49910, 0;
add.cc.u64 %rd34898, %rd34898, %rd34893;
addc.u64 %rd34899, %rd34899, 0;

	// end inline asm
	// begin inline asm
	mad.lo.cc.u64 %rd34904, %rd49914, %rd49910, %rd34870;
madc.hi.u64 %rd34905, %rd49914, %rd49910, 0;
add.cc.u64 %rd34904, %rd34904, %rd34899;
addc.u64 %rd34905, %rd34905, 0;

	// end inline asm
	// begin inline asm
	add.cc.u64 %rd34910, %rd34912, %rd34905;
addc.u64 %rd34911, 0, 0;

	// end inline asm
	mul.lo.s64 	%rd34946, %rd34874, -8506173809081122819;
	// begin inline asm
	mad.lo.cc.u64 %rd34914, %rd34946, %rd35237, %rd34874;
madc.hi.u64 %rd34915, %rd34946, %rd35237, 0;
add.cc.u64 %rd34914, %rd34914, %rd35239;
addc.u64 %rd34915, %rd34915, 0;

	// end inline asm
	// begin inline asm
	mad.lo.cc.u64 %rd34920, %rd34946, %rd35243, %rd34880;
madc.hi.u64 %rd34921, %rd34946, %rd35243, 0;
add.cc.u64 %rd34920, %rd34920, %rd34915;
addc.u64 %rd34921, %rd34921, 0;

	// end inline asm
	// begin inline asm
	mad.lo.cc.u64 %rd34926, %rd34946, %rd35249, %rd34886;
madc.hi.u64 %rd34927, %rd34946, %rd35249, 0;
add.cc.u64 %rd34926, %rd34926, %rd34921;
addc.u64 %rd34927, %rd34927, 0;

	// end inline asm
	// begin inline asm
	mad.lo.cc.u64 %rd34932, %rd34946, %rd35255, %rd34892;
madc.hi.u64 %rd34933, %rd34946, %rd35255, 0;
add.cc.u64 %rd34932, %rd34932, %rd34927;
addc.u64 %rd34933, %rd34933, 0;

	// end inline asm
	// begin inline asm
	mad.lo.cc.u64 %rd34938, %rd34946, %rd35261, %rd34898;
madc.hi.u64 %rd34939, %rd34946, %rd35261, 0;
add.cc.u64 %rd34938, %rd34938, %rd34933;
addc.u64 %rd34939, %rd34939, 0;

	// end inline asm
	// begin inline asm
	mad.lo.cc.u64 %rd34944, %rd34946, %rd35267, %rd34904;
madc.hi.u64 %rd34945, %rd34946, %rd35267, 0;
add.cc.u64 %rd34944, %rd34944, %rd34939;
addc.u64 %rd34945, %rd34945, 0;

	// end inline asm
	// begin inline asm
	add.cc.u64 %rd34950, %rd34910, %rd34945;
addc.u64 %rd34951, 0, 0;

	// end inline asm
	add.s64 	%rd34992, %rd34911, %rd34951;
	// begin inline asm
	mad.lo.cc.u64 %rd34954, %rd49909, %rd49911, %rd34920;
madc.hi.u64 %rd34955, %rd49909, %rd49911, 0;
add.cc.u64 %rd34954, %rd34954, %rd35239;
addc.u64 %rd34955, %rd34955, 0;

	// end inline asm
	// begin inline asm
	mad.lo.cc.u64 %rd34960, %rd49910, %rd49911, %rd34926;
madc.hi.u64 %rd34961, %rd49910, %rd49911, 0;
add.cc.u64 %rd34960, %rd34960, %rd34955;
addc.u64 %rd34961, %rd34961, 0;

	// end inline asm
	// begin inline asm
	mad.lo.cc.u64 %rd34966, %rd49911, %rd49911, %rd34932;
madc.hi.u64 %rd34967, %rd49911, %rd49911, 0;
add.cc.u64 %rd34966, %rd34966, %rd34961;
addc.u64 %rd34967, %rd34967, 0;

	// end inline asm
	// begin inline asm
	mad.lo.cc.u64 %rd34972, %rd49912, %rd49911, %rd34938;
madc.hi.u64 %rd34973, %rd49912, %rd49911, 0;
add.cc.u64 %rd34972, %rd34972, %rd34967;
addc.u64 %rd34973, %rd34973, 0;

	// end inline asm
	// begin inline asm
	mad.lo.cc.u64 %rd34978, %rd49913, %rd49911, %rd34944;
madc.hi.u64 %rd34979, %rd49913, %rd49911, 0;
add.cc.u64 %rd34978, %rd34978, %rd34973;
addc.u64 %rd34979, %rd34979, 0;

	// end inline asm
	// begin inline asm
	mad.lo.cc.u64 %rd34984, %rd49914, %rd49911, %rd34950;
madc.hi.u64 %rd34985, %rd49914, %rd49911, 0;
add.cc.u64 %rd34984, %rd34984, %rd34979;
addc.u64 %rd34985, %rd34985, 0;

	// end inline asm
	// begin inline asm
	add.cc.u64 %rd34990, %rd34992, %rd34985;
addc.u64 %rd34991, 0, 0;

	// end inline asm
	mul.lo.s64 	%rd35026, %rd34954, -8506173809081122819;
	// begin inline asm
	mad.lo.cc.u64 %rd34994, %rd35026, %rd35237, %rd34954;
madc.hi.u64 %rd34995, %rd35026, %rd35237, 0;
add.cc.u64 %rd34994, %rd34994, %rd35239;
addc.u64 %rd34995, %rd34995, 0;

	// end inline asm
	// begin inline asm
	mad.lo.cc.u64 %rd35000, %rd35026, %rd35243, %rd34960;
madc.hi.u64 %rd35001, %rd35026, %rd35243, 0;
add.cc.u64 %rd35000, %rd35000, %rd34995;
addc.u64 %rd35001, %rd35001, 0;

	// end inline asm
	// begin inline asm
	mad.lo.cc.u64 %rd35006, %rd35026, %rd35249, %rd34966;
madc.hi.u64 %rd35007, %rd35026, %rd35249, 0;
add.cc.u64 %rd35006, %rd35006, %rd35001;
addc.u64 %rd35007, %rd35007, 0;

	// end inline asm
	// begin inline asm
	mad.lo.cc.u64 %rd35012, %rd35026, %rd35255, %rd34972;
madc.hi.u64 %rd35013, %rd35026, %rd35255, 0;
add.cc.u64 %rd35012, %rd35012, %rd35007;
addc.u64 %rd35013, %rd35013, 0;

	// end inline asm
	// begin inline asm
	mad.lo.cc.u64 %rd35018, %rd35026, %rd35261, %rd34978;
madc.hi.u64 %rd35019, %rd35026, %rd35261, 0;
add.cc.u64 %rd35018, %rd35018, %rd35013;
addc.u64 %rd35019, %rd35019, 0;

	// end inline asm
	// begin inline asm
	mad.lo.cc.u64 %rd35024, %rd35026, %rd35267, %rd34984;
madc.hi.u64 %rd35025, %rd35026, %rd35267, 0;
add.cc.u64 %rd35024, %rd35024, %rd35019;
addc.u64 %rd35025, %rd35025, 0;

	// end inline asm
	// begin inline asm
	add.cc.u64 %rd35030, %rd34990, %rd35025;
addc.u64 %rd35031, 0, 0;

	// end inline asm
	add.s64 	%rd35072, %rd34991, %rd35031;
	// begin inline asm
	mad.lo.cc.u64 %rd35034, %rd49909, %rd49912, %rd35000;
madc.hi.u64 %rd35035, %rd49909, %rd49912, 0;
add.cc.u64 %rd35034, %rd35034, %rd35239;
addc.u64 %rd35035, %rd35035, 0;

	// end inline asm
	// begin inline asm
	mad.lo.cc.u64 %rd35040, %rd49910, %rd49912, %rd35006;
madc.hi.u64 %rd35041, %rd49910, %rd49912, 0;
add.cc.u64 %rd35040, %rd35040, %rd35035;
addc.u64 %rd35041, %rd35041, 0;

	// end inline asm
	// begin inline asm
	mad.lo.cc.u64 %rd35046, %rd49911, %rd49912, %rd35012;
madc.hi.u64 %rd35047, %rd49911, %rd49912, 0;
add.cc.u64 %rd35046, %rd35046, %rd35041;
addc.u64 %rd35047, %rd35047, 0;

	// end inline asm
	// begin inline asm
	mad.lo.cc.u64 %rd35052, %rd49912, %rd49912, %rd35018;
madc.hi.u64 %rd35053, %rd49912, %rd49912, 0;
add.cc.u64 %rd35052, %rd35052, %rd35047;
addc.u64 %rd35053, %rd35053, 0;

	// end inline asm
	// begin inline asm
	mad.lo.cc.u64 %rd35058, %rd49913, %rd49912, %rd35024;
madc.hi.u64 %rd35059, %rd49913, %rd49912, 0;
add.cc.u64 %rd35058, %rd35058, %rd35053;
addc.u64 %rd35059, %rd35059, 0;

	// end inline asm
	// begin inline asm
	mad.lo.cc.u64 %rd35064, %rd49914, %rd49912, %rd35030;
madc.hi.u64 %rd35065, %rd49914, %rd49912, 0;
add.cc.u64 %rd35064, %rd35064, %rd35059;
addc.u64 %rd35065, %rd35065, 0;

	// end inline asm
	// begin inline asm
	add.cc.u64 %rd35070, %rd35072, %rd35065;
addc.u64 %rd35071, 0, 0;

	// end inline asm
	mul.lo.s64 	%rd35106, %rd35034, -8506173809081122819;
	// begin inline asm
	mad.lo.cc.u64 %rd35074, %rd35106, %rd35237, %rd35034;
madc.hi.u64 %rd35075, %rd35106, %rd35237, 0;
add.cc.u64 %rd35074, %rd35074, %rd35239;
addc.u64 %rd35075, %rd35075, 0;

	// end inline asm
	// begin inline asm
	mad.lo.cc.u64 %rd35080, %rd35106, %rd35243, %rd35040;
madc.hi.u64 %rd35081, %rd35106, %rd35243, 0;
add.cc.u64 %rd35080, %rd35080, %rd35075;
addc.u64 %rd35081, %rd35081, 0;

	// end inline asm
	// begin inline asm
	mad.lo.cc.u64 %rd35086, %rd35106, %rd35249, %rd35046;
madc.hi.u64 %rd35087, %rd35106, %rd35249, 0;
add.cc.u64 %rd35086, %rd35086, %rd35081;
addc.u64 %rd35087, %rd35087, 0;

	// end inline asm
	// begin inline asm
	mad.lo.cc.u64 %rd35092, %rd35106, %rd35255, %rd35052;
madc.hi.u64 %rd35093, %rd35106, %rd35255, 0;
add.cc.u64 %rd35092, %rd35092, %rd35087;
addc.u64 %rd35093, %rd35093, 0;

	// end inline asm
	// begin inline asm
	mad.lo.cc.u64 %rd35098, %rd35106, %rd35261, %rd35058;
madc.hi.u64 %rd35099, %rd35106, %rd35261, 0;
add.cc.u64 %rd35098, %rd35098, %rd35093;
addc.u64 %rd35099, %rd35099, 0;

	// end inline asm
	// begin inline asm
	mad.lo.cc.u64 %rd35104, %rd35106, %rd35267, %rd35064;
madc.hi.u64 %rd35105, %rd35106, %rd35267, 0;
add.cc.u64 %rd35104, %rd35104, %rd35099;
addc.u64 %rd35105, %rd35105, 0;

	// end inline asm
	// begin inline asm
	add.cc.u64 %rd35110, %rd35070, %rd35105;
addc.u64 %rd35111, 0, 0;

	// end inline asm
	add.s64 	%rd35152, %rd35071, %rd35111;
	// begin inline asm
	mad.lo.cc.u64 %rd35114, %rd49909, %rd49913, %rd35080;
madc.hi.u64 %rd35115, %rd49909, %rd49913, 0;
add.cc.u64 %rd35114, %rd35114, %rd35239;
addc.u64 %rd35115, %rd35115, 0;

	// end inline asm
	// begin inline asm
	mad.lo.cc.u64 %rd35120, %rd49910, %rd49913, %rd35086;
madc.hi.u64 %rd35121, %rd49910, %rd49913, 0;
add.cc.u64 %rd35120, %rd35120, %rd35115;
addc.u64 %rd35121, %rd35121, 0;

	// end inline asm
	// begin inline asm
	mad.lo.cc.u64 %rd35126, %rd49911, %rd49913, %rd35092;
madc.hi.u64 %rd35127, %rd49911, %rd49913, 0;
add.cc.u64 %rd35126, %rd35126, %rd35121;
addc.u64 %rd35127, %rd35127, 0;

	// end inline asm
	// begin inline asm
	mad.lo.cc.u64 %rd35132, %rd49912, %rd49913, %rd35098;
madc.hi.u64 %rd35133, %rd49912, %rd49913, 0;
add.cc.u64 %rd35132, %rd35132, %rd35127;
addc.u64 %rd35133, %rd35133, 0;

	// end inline asm
	// begin inline asm
	mad.lo.cc.u64 %rd35138, %rd49913, %rd49913, %rd35104;
madc.hi.u64 %rd35139, %rd49913, %rd49913, 0;
add.cc.u64 %rd35138, %rd35138, %rd35133;
addc.u64 %rd35139, %rd35139, 0;

	// end inline asm
	// begin inline asm
	mad.lo.cc.u64 %rd35144, %rd49914, %rd49913, %rd35110;
madc.hi.u64 %rd35145, %rd49914, %rd49913, 0;
add.cc.u64 %rd35144, %rd35144, %rd35139;
addc.u64 %rd35145, %rd35145, 0;

	// end inline asm
	// begin inline asm
	add.cc.u64 %rd35150, %rd35152, %rd35145;
addc.u64 %rd35151, 0, 0;

	// end inline asm
	mul.lo.s64 	%rd35186, %rd35114, -8506173809081122819;
	// begin inline asm
	mad.lo.cc.u64 %rd35154, %rd35186, %rd35237, %rd35114;
madc.hi.u64 %rd35155, %rd35186, %rd35237, 0;
add.cc.u64 %rd35154, %rd35154, %rd35239;
addc.u64 %rd35155, %rd35155, 0;

	// end inline asm
	// begin inline asm
	mad.lo.cc.u64 %rd35160, %rd35186, %rd35243, %rd35120;
madc.hi.u64 %rd35161, %rd35186, %rd35243, 0;
add.cc.u64 %rd35160, %rd35160, %rd35155;
addc.u64 %rd35161, %rd35161, 0;

	// end inline asm
	// begin inline asm
	mad.lo.cc.u64 %rd35166, %rd35186, %rd35249, %rd35126;
madc.hi.u64 %rd35167, %rd35186, %rd35249, 0;
add.cc.u64 %rd35166, %rd35166, %rd35161;
addc.u64 %rd35167, %rd35167, 0;

	// end inline asm
	// begin inline asm
	mad.lo.cc.u64 %rd35172, %rd35186, %rd35255, %rd35132;
madc.hi.u64 %rd35173, %rd35186, %rd35255, 0;
add.cc.u64 %rd35172, %rd35172, %rd35167;
addc.u64 %rd35173, %rd35173, 0;

	// end inline asm
	// begin inline asm
	mad.lo.cc.u64 %rd35178, %rd35186, %rd35261, %rd35138;
madc.hi.u64 %rd35179, %rd35186, %rd35261, 0;
add.cc.u64 %rd35178, %rd35178, %rd35173;
addc.u64 %rd35179, %rd35179, 0;

	// end inline asm
	// begin inline asm
	mad.lo.cc.u64 %rd35184, %rd35186, %rd35267, %rd35144;
madc.hi.u64 %rd35185, %rd35186, %rd35267, 0;
add.cc.u64 %rd35184, %rd35184, %rd35179;
addc.u64 %rd35185, %rd35185, 0;

	// end inline asm
	// begin inline asm
	add.cc.u64 %rd35190, %rd35150, %rd35185;
addc.u64 %rd35191, 0, 0;

	// end inline asm
	add.s64 	%rd35232, %rd35151, %rd35191;
	// begin inline asm
	mad.lo.cc.u64 %rd35194, %rd49909, %rd49914, %rd35160;
madc.hi.u64 %rd35195, %rd49909, %rd49914, 0;
add.cc.u64 %rd35194, %rd35194, %rd35239;
addc.u64 %rd35195, %rd35195, 0;

	// end inline asm
	// begin inline asm
	mad.lo.cc.u64 %rd35200, %rd49910, %rd49914, %rd35166;
madc.hi.u64 %rd35201, %rd49910, %rd49914, 0;
add.cc.u64 %rd35200, %rd35200, %rd35195;
addc.u64 %rd35201, %rd35201, 0;

	// end inline asm
	// begin inline asm
	mad.lo.cc.u64 %rd35206, %rd49911, %rd49914, %rd35172;
madc.hi.u64 %rd35207, %rd49911, %rd49914, 0;
add.cc.u64 %rd35206, %rd35206, %rd35201;
addc.u64 %rd35207, %rd35207, 0;

	// end inline asm
	// begin inline asm
	mad.lo.cc.u64 %rd35212, %rd49912, %rd49914, %rd35178;
madc.hi.u64 %rd35213, %rd49912, %rd49914, 0;
add.cc.u64 %rd35212, %rd35212, %rd35207;
addc.u64 %rd35213, %rd35213, 0;

	// end inline asm
	// begin inline asm
	mad.lo.cc.u64 %rd35218, %rd49913, %rd49914, %rd35184;
madc.hi.u64 %rd35219, %rd49913, %rd49914, 0;
add.cc.u64 %rd35218, %rd35218, %rd35213;
addc.u64 %rd35219, %rd35219, 0;

	// end inline asm
	// begin inline asm
	mad.lo.cc.u64 %rd35224, %rd49914, %rd49914, %rd35190;
madc.hi.u64 %rd35225, %rd49914, %rd49914, 0;
add.cc.u64 %rd35224, %rd35224, %rd35219;
addc.u64 %rd35225, %rd35225, 0;

	// end inline asm
	// begin inline asm
	add.cc.u64 %rd35230, %rd35232, %rd35225;
addc.u64 %rd35231, 0, 0;

	// end inline asm
	mul.lo.s64 	%rd35266, %rd35194, -8506173809081122819;
	// begin inline asm
	mad.lo.cc.u64 %rd35234, %rd35266, %rd35237, %rd35194;
madc.hi.u64 %rd35235, %rd35266, %rd35237, 0;
add.cc.u64 %rd35234, %rd35234, %rd35239;
addc.u64 %rd35235, %rd35235, 0;

	// end inline asm
	// begin inline asm
	mad.lo.cc.u64 %rd49915, %rd35266, %rd35243, %rd35200;
madc.hi.u64 %rd35241, %rd35266, %rd35243, 0;
add.cc.u64 %rd49915, %rd49915, %rd35235;
addc.u64 %rd35241, %rd35241, 0;

	// end inline asm
	// begin inline asm
	mad.lo.cc.u64 %rd49916, %rd35266, %rd35249, %rd35206;
madc.hi.u64 %rd35247, %rd35266, %rd35249, 0;
add.cc.u64 %rd49916, %rd49916, %rd35241;
addc.u64 %rd35247, %rd35247, 0;

	// end inline asm
	// begin inline asm
	mad.lo.cc.u64 %rd35286, %rd35266, %rd35255, %rd35212;
madc.hi.u64 %rd35253, %rd35266, %rd35255, 0;
add.cc.u64 %rd35286, %rd35286, %rd35247;
addc.u64 %rd35253, %rd35253, 0;

	// end inline asm
	// begin inline asm
	mad.lo.cc.u64 %rd35287, %rd35266, %rd35261, %rd35218;
madc.hi.u64 %rd35259, %rd35266, %rd35261, 0;
add.cc.u64 %rd35287, %rd35287, %rd35253;
addc.u64 %rd35259, %rd35259, 0;

	// end inline asm
	// begin inline asm
	mad.lo.cc.u64 %rd35288, %rd35266, %rd35267, %rd35224;
madc.hi.u64 %rd35265, %rd35266, %rd35267, 0;
add.cc.u64 %rd35288, %rd35288, %rd35259;
addc.u64 %rd35265, %rd35265, 0;

	// end inline asm
	// begin inline asm
	add.cc.u64 %rd35289, %rd35230, %rd35265;
addc.u64 %rd35271, 0, 0;

	// end inline asm
	setp.gt.u64 	%p1666, %rd35289, 1873798617647539866;
	@%p1666 bra 	$L__BB2_1263;
	setp.eq.s64 	%p1667, %rd35289, 1873798617647539866;
	mov.u64 	%rd49917, %rd35286;
	mov.u64 	%rd49918, %rd35287;
	mov.u64 	%rd49919, %rd35288;
	mov.u64 	%rd49920, %rd35289;
	@%p1667 bra 	$L__BB2_1255;
	bra.uni 	$L__BB2_1264;
$L__BB2_1255:
	setp.gt.u64 	%p1668, %rd35288, 5412103778470702295;
	@%p1668 bra 	$L__BB2_1263;
	setp.ne.s64 	%p1669, %rd35288, 5412103778470702295;
	mov.b64 	%rd49920, 1873798617647539866;
	mov.u64 	%rd49917, %rd35286;
	mov.u64 	%rd49918, %rd35287;
	mov.u64 	%rd49919, %rd35288;
	@%p1669 bra 	$L__BB2_1264;
	setp.gt.u64 	%p1670, %rd35287, 7239337960414712511;
	@%p1670 bra 	$L__BB2_1263;
	setp.ne.s64 	%p1671, %rd35287, 7239337960414712511;
	mov.b64 	%rd49919, 5412103778470702295;
	mov.u64 	%rd49917, %rd35286;
	mov.u64 	%rd49918, %rd35287;
	@%p1671 bra 	$L__BB2_1264;
	setp.gt.u64 	%p1672, %rd35286, 7435674573564081700;
	@%p1672 bra 	$L__BB2_1263;
	setp.ne.s64 	%p1673, %rd35286, 7435674573564081700;
	mov.b64 	%rd49918, 7239337960414712511;
	mov.u64 	%rd49917, %rd35286;
	@%p1673 bra 	$L__BB2_1264;
	setp.gt.u64 	%p1674, %rd49916, 2210141511517208575;
	@%p1674 bra 	$L__BB2_1263;
	setp.ne.s64 	%p1675, %rd49916, 2210141511517208575;
	setp.lt.u64 	%p1676, %rd49915, -5044313057631688021;
	or.pred  	%p1677, %p1675, %p1676;
	mov.b64 	%rd49917, 7435674573564081700;
	@%p1677 bra 	$L__BB2_1264;
$L__BB2_1263:
	mov.b64 	%rd35290, -5044313057631688021;
	mov.b64 	%rd35291, 2210141511517208575;
	mov.b64 	%rd35292, 7435674573564081700;
	mov.b64 	%rd35293, 7239337960414712511;
	mov.b64 	%rd35294, 5412103778470702295;
	mov.b64 	%rd35295, 1873798617647539866;
	// begin inline asm
	sub.cc.u64 %rd49915, %rd49915, %rd35290;
subc.cc.u64 %rd49916, %rd49916, %rd35291;
subc.cc.u64 %rd35286, %rd35286, %rd35292;
subc.cc.u64 %rd35287, %rd35287, %rd35293;
subc.cc.u64 %rd35288, %rd35288, %rd35294;
subc.u64 %rd35289, %rd35289, %rd35295;

	// end inline asm
	mov.u64 	%rd49917, %rd35286;
	mov.u64 	%rd49918, %rd35287;
	mov.u64 	%rd49919, %rd35288;
	mov.u64 	%rd49920, %rd35289;
$L__BB2_1264:
	mov.b64 	%rd35747, 0;
	// begin inline asm
	mad.lo.cc.u64 %rd35302, %rd1752, %rd50071, %rd35747;
madc.hi.u64 %rd35303, %rd1752, %rd50071, 0;
add.cc.u64 %rd35302, %rd35302, %rd35747;
addc.u64 %rd35303, %rd35303, 0;

	// end inline asm
	// begin inline asm
	mad.lo.cc.u64 %rd35308, %rd1753, %rd50071, %rd35747;
madc.hi.u64 %rd35309, %rd1753, %rd50071, 0;
add.cc.u64 %rd35308, %rd35308, %rd35303;
addc.u64 %rd35309, %rd35309, 0;

	// end inline asm
	// begin inline asm
	mad.lo.cc.u64 %rd35314, %rd1754, %rd50071, %rd35747;
madc.hi.u64 %rd35315, %rd1754, %rd50071, 0;
add.cc.u64 %rd35314, %rd35314, %rd35309;
addc.u64 %rd35315, %rd35315, 0;

	// end inline asm
	// begin inline asm
	mad.lo.cc.u64 %rd35320, %rd1755, %rd50071, %rd35747;
madc.hi.u64 %rd35321, %rd1755, %rd50071, 0;
add.cc.u64 %rd35320, %rd35320, %rd35315;
addc.u64 %rd35321, %rd35321, 0;

	// end inline asm
	// begin inline asm
	mad.lo.cc.u64 %rd35326, %rd1756, %rd50071, %rd35747;
madc.hi.u64 %rd35327, %rd1756, %rd50071, 0;
add.cc.u64 %rd35326, %rd35326, %rd35321;
addc.u64 %rd35327, %rd35327, 0;

	// end inline asm
	// begin inline asm
	mad.lo.cc.u64 %rd35332, %rd1757, %rd50071, %rd35747;
madc.hi.u64 %rd35333, %rd1757, %rd50071, 0;
add.cc.u64 %rd35332, %rd35332, %rd35327;
addc.u64 %rd35333, %rd35333, 0;

	// end inline asm
	// begin inline asm
	add.cc.u64 %rd35338, %rd35747, %rd35333;
addc.u64 %rd35339, 0, 0;

	// end inline asm
	mul.lo.s64 	%rd35374, %rd35302, -8506173809081122819;
	mov.b64 	%rd35745, -5044313057631688021;
	// begin inline asm
	mad.lo.cc.u64 %rd35342, %rd35374, %rd35745, %rd35302;
madc.hi.u64 %rd35343, %rd35374, %rd35745, 0;
add.cc.u64 %rd35342, %rd35342, %rd35747;
addc.u64 %rd35343, %rd35343, 0;

	// end inline asm
	mov.b64 	%rd35751, 2210141511517208575;
	// begin inline asm
	mad.lo.cc.u64 %rd35348, %rd35374, %rd35751, %rd35308;
madc.hi.u64 %rd35349, %rd35374, %rd35751, 0;
add.cc.u64 %rd35348, %rd35348, %rd35343;
addc.u64 %rd35349, %rd35349, 0;

	// end inline asm
	mov.b64 	%rd35757, 7435674573564081700;
	// begin inline asm
	mad.lo.cc.u64 %rd35354, %rd35374, %rd35757, %rd35314;
madc.hi.u64 %rd35355, %rd35374, %rd35757, 0;
add.cc.u64 %rd35354, %rd35354, %rd35349;
addc.u64 %rd35355, %rd35355, 0;

	// end inline asm
	mov.b64 	%rd35763, 7239337960414712511;
	// begin inline asm
	mad.lo.cc.u64 %rd35360, %rd35374, %rd35763, %rd35320;
madc.hi.u64 %rd35361, %rd35374, %rd35763, 0;
add.cc.u64 %rd35360, %rd35360, %rd35355;
addc.u64 %rd35361, %rd35361, 0;

	// end inline asm
	mov.b64 	%rd35769, 5412103778470702295;
	// begin inline asm
	mad.lo.cc.u64 %rd35366, %rd35374, %rd35769, %rd35326;
madc.hi.u64 %rd35367, %rd35374, %rd35769, 0;
add.cc.u64 %rd35366, %rd35366, %rd35361;
addc.u64 %rd35367, %rd35367, 0;

	// end inline asm
	mov.b64 	%rd35775, 1873798617647539866;
	// begin inline asm
	mad.lo.cc.u64 %rd35372, %rd35374, %rd35775, %rd35332;
madc.hi.u64 %rd35373, %rd35374, %rd35775, 0;
add.cc.u64 %rd35372, %rd35372, %rd35367;
addc.u64 %rd35373, %rd35373, 0;

	// end inline asm
	// begin inline asm
	add.cc.u64 %rd35378, %rd35338, %rd35373;
addc.u64 %rd35379, 0, 0;

	// end inline asm
	add.s64 	%rd35420, %rd35339, %rd35379;
	// begin inline asm
	mad.lo.cc.u64 %rd35382, %rd1752, %rd50072, %rd35348;
madc.hi.u64 %rd35383, %rd1752, %rd50072, 0;
add.cc.u64 %rd35382, %rd35382, %rd35747;
addc.u64 %rd35383, %rd35383, 0;

	// end inline asm
	// begin inline asm
	mad.lo.cc.u64 %rd35388, %rd1753, %rd50072, %rd35354;
madc.hi.u64 %rd35389, %rd1753, %rd50072, 0;
add.cc.u64 %rd35388, %rd35388, %rd35383;
addc.u64 %rd35389, %rd35389, 0;

	// end inline asm
	// begin inline asm
	mad.lo.cc.u64 %rd35394, %rd1754, %rd50072, %rd35360;
madc.hi.u64 %rd35395, %rd1754, %rd50072, 0;
add.cc.u64 %rd35394, %rd35394, %rd35389;
addc.u64 %rd35395, %rd35395, 0;

	// end inline asm
	// begin inline asm
	mad.lo.cc.u64 %rd35400, %rd1755, %rd50072, %rd35366;
madc.hi.u64 %rd35401, %rd1755, %rd50072, 0;
add.cc.u64 %rd35400, %rd35400, %rd35395;
addc.u64 %rd35401, %rd35401, 0;

	// end inline asm
	// begin inline asm
	mad.lo.cc.u64 %rd35406, %rd1756, %rd50072, %rd35372;
madc.hi.u64 %rd35407, %rd1756, %rd50072, 0;
add.cc.u64 %rd35406, %rd35406, %rd35401;
addc.u64 %rd35407, %rd35407, 0;

	// end inline asm
	// begin inline asm
	mad.lo.cc.u64 %rd35412, %rd1757, %rd50072, %rd35378;
madc.hi.u64 %rd35413, %rd1757, %rd50072, 0;
add.cc.u64 %rd35412, %rd35412, %rd35407;
addc.u64 %rd35413, %rd35413, 0;

	// end inline asm
	// begin inline asm
	add.cc.u64 %rd35418, %rd35420, %rd35413;
addc.u64 %rd35419, 0, 0;

	// end inline asm
	mul.lo.s64 	%rd35454, %rd35382, -8506173809081122819;
	// begin inline asm
	mad.lo.cc.u64 %rd35422, %rd35454, %rd35745, %rd35382;
madc.hi.u64 %rd35423, %rd35454, %rd35745, 0;
add.cc.u64 %rd35422, %rd35422, %rd35747;
addc.u64 %rd35423, %rd35423, 0;

	// end inline asm
	// begin inline asm
	mad.lo.cc.u64 %rd35428, %rd35454, %rd35751, %rd35388;
madc.hi.u64 %rd35429, %rd35454, %rd35751, 0;
add.cc.u64 %rd35428, %rd35428, %rd35423;
addc.u64 %rd35429, %rd35429, 0;

	// end inline asm
	// begin inline asm
	mad.lo.cc.u64 %rd35434, %rd35454, %rd35757, %rd35394;
madc.hi.u64 %rd35435, %rd35454, %rd35757, 0;
add.cc.u64 %rd35434, %rd35434, %rd35429;
addc.u64 %rd35435, %rd35435, 0;

	// end inline asm
	// begin inline asm
	mad.lo.cc.u64 %rd35440, %rd35454, %rd35763, %rd35400;
madc.hi.u64 %rd35441, %rd35454, %rd35763, 0;
add.cc.u64 %rd35440, %rd35440, %rd35435;
addc.u64 %rd35441, %rd35441, 0;

	// end inline asm
	// begin inline asm
	mad.lo.cc.u64 %rd35446, %rd35454, %rd35769, %rd35406;
madc.hi.u64 %rd35447, %rd35454, %rd35769, 0;
add.cc.u64 %rd35446, %rd35446, %rd35441;
addc.u64 %rd35447, %rd35447, 0;

	// end inline asm
	// begin inline asm
	mad.lo.cc.u64 %rd35452, %rd35454, %rd35775, %rd35412;
madc.hi.u64 %rd35453, %rd35454, %rd35775, 0;
add.cc.u64 %rd35452, %rd35452, %rd35447;
addc.u64 %rd35453, %rd35453, 0;

	// end inline asm
	// begin inline asm
	add.cc.u64 %rd35458, %rd35418, %rd35453;
addc.u64 %rd35459, 0, 0;

	// end inline asm
	add.s64 	%rd35500, %rd35419, %rd35459;
	// begin inline asm
	mad.lo.cc.u64 %rd35462, %rd1752, %rd31410, %rd35428;
madc.hi.u64 %rd35463, %rd1752, %rd31410, 0;
add.cc.u64 %rd35462, %rd35462, %rd35747;
addc.u64 %rd35463, %rd35463, 0;

	// end inline asm
	// begin inline asm
	mad.lo.cc.u64 %rd35468, %rd1753, %rd31410, %rd35434;
madc.hi.u64 %rd35469, %rd1753, %rd31410, 0;
add.cc.u64 %rd35468, %rd35468, %rd35463;
addc.u64 %rd35469, %rd35469, 0;

	// end inline asm
	// begin inline asm
	mad.lo.cc.u64 %rd35474, %rd1754, %rd31410, %rd35440;
madc.hi.u64 %rd35475, %rd1754, %rd31410, 0;
add.cc.u64 %rd35474, %rd35474, %rd35469;
addc.u64 %rd35475, %rd35475, 0;

	// end inline asm
	// begin inline asm
	mad.lo.cc.u64 %rd35480, %rd1755, %rd31410, %rd35446;
madc.hi.u64 %rd35481, %rd1755, %rd31410, 0;
add.cc.u64 %rd35480, %rd35480, %rd35475;
addc.u64 %rd35481, %rd35481, 0;

	// end inline asm
	// begin inline asm
	mad.lo.cc.u64 %rd35486, %rd1756, %rd31410, %rd35452;
madc.hi.u64 %rd35487, %rd1756, %rd31410, 0;
add.cc.u64 %rd35486, %rd35486, %rd35481;
addc.u64 %rd35487, %rd35487, 0;

	// end inline asm
	// begin inline asm
	mad.lo.cc.u64 %rd35492, %rd1757, %rd31410, %rd35458;
madc.hi.u64 %rd35493, %rd1757, %rd31410, 0;
add.cc.u64 %rd35492, %rd35492, %rd35487;
addc.u64 %rd35493, %rd35493, 0;

	// end inline asm
	// begin inline asm
	add.cc.u64 %rd35498, %rd35500, %rd35493;
addc.u64 %rd35499, 0, 0;

	// end inline asm
	mul.lo.s64 	%rd35534, %rd35462, -8506173809081122819;
	// begin inline asm
	mad.lo.cc.u64 %rd35502, %rd35534, %rd35745, %rd35462;
madc.hi.u64 %rd35503, %rd35534, %rd35745, 0;
add.cc.u64 %rd35502, %rd35502, %rd35747;
addc.u64 %rd35503, %rd35503, 0;

	// end inline asm
	// begin inline asm
	mad.lo.cc.u64 %rd35508, %rd35534, %rd35751, %rd35468;
madc.hi.u64 %rd35509, %rd35534, %rd35751, 0;
add.cc.u64 %rd35508, %rd35508, %rd35503;
addc.u64 %rd35509, %rd35509, 0;

	// end inline asm
	// begin inline asm
	mad.lo.cc.u64 %rd35514, %rd35534, %rd35757, %rd35474;
madc.hi.u64 %rd35515, %rd35534, %rd35757, 0;
add.cc.u64 %rd35514, %rd35514, %rd35509;
addc.u64 %rd35515, %rd35515, 0;

	// end inline asm
	// begin inline asm
	mad.lo.cc.u64 %rd35520, %rd35534, %rd35763, %rd35480;
madc.hi.u64 %rd35521, %rd35534, %rd35763, 0;
add.cc.u64 %rd35520, %rd35520, %rd35515;
addc.u64 %rd35521, %rd35521, 0;

	// end inline asm
	// begin inline asm
	mad.lo.cc.u64 %rd35526, %rd35534, %rd35769, %rd35486;
madc.hi.u64 %rd35527, %rd35534, %rd35769, 0;
add.cc.u64 %rd35526, %rd35526, %rd35521;
addc.u64 %rd35527, %rd35527, 0;

	// end inline asm
	// begin inline asm
	mad.lo.cc.u64 %rd35532, %rd35534, %rd35775, %rd35492;
madc.hi.u64 %rd35533, %rd35534, %rd35775, 0;
add.cc.u64 %rd35532, %rd35532, %rd35527;
addc.u64 %rd35533, %rd35533, 0;

	// end inline asm
	// begin inline asm
	add.cc.u64 %rd35538, %rd35498, %rd35533;
addc.u64 %rd35539, 0, 0;

	// end inline asm
	add.s64 	%rd35580, %rd35499, %rd35539;
	// begin inline asm
	mad.lo.cc.u64 %rd35542, %rd1752, %rd31411, %rd35508;
madc.hi.u64 %rd35543, %rd1752, %rd31411, 0;
add.cc.u64 %rd35542, %rd35542, %rd35747;
addc.u64 %rd35543, %rd35543, 0;

	// end inline asm
	// begin inline asm
	mad.lo.cc.u64 %rd35548, %rd1753, %rd31411, %rd35514;
madc.hi.u64 %rd35549, %rd1753, %rd31411, 0;
add.cc.u64 %rd35548, %rd35548, %rd35543;
addc.u64 %rd35549, %rd35549, 0;

	// end inline asm
	// begin inline asm
	mad.lo.cc.u64 %rd35554, %rd1754, %rd31411, %rd35520;
madc.hi.u64 %rd35555, %rd1754, %rd31411, 0;
add.cc.u64 %rd35554, %rd35554, %rd35549;
addc.u64 %rd35555, %rd35555, 0;

	// end inline asm
	// begin inline asm
	mad.lo.cc.u64 %rd35560, %rd1755, %rd31411, %rd35526;
madc.hi.u64 %rd35561, %rd1755, %rd31411, 0;
add.cc.u64 %rd35560, %rd35560, %rd35555;
addc.u64 %rd35561, %rd35561, 0;

	// end inline asm
	// begin inline asm
	mad.lo.cc.u64 %rd35566, %rd1756, %rd31411, %rd35532;
madc.hi.u64 %rd35567, %rd1756, %rd31411, 0;
add.cc.u64 %rd35566, %rd35566, %rd35561;
addc.u64 %rd35567, %rd35567, 0;

	// end inline asm
	// begin inline asm
	mad.lo.cc.u64 %rd35572, %rd1757, %rd31411, %rd35538;
madc.hi.u64 %rd35573, %rd1757, %rd31411, 0;
add.cc.u64 %rd35572, %rd35572, %rd35567;
addc.u64 %rd35573, %rd35573, 0;

	// end inline asm
	// begin inline asm
	add.cc.u64 %rd35578, %rd35580, %rd35573;
addc.u64 %rd35579, 0, 0;

	// end inline asm
	mul.lo.s64 	%rd35614, %rd35542, -8506173809081122819;
	// begin inline asm
	mad.lo.cc.u64 %rd35582, %rd35614, %rd35745, %rd35542;
madc.hi.u64 %rd35583, %rd35614, %rd35745, 0;
add.cc.u64 %rd35582, %rd35582, %rd35747;
addc.u64 %rd35583, %rd35583, 0;

	// end inline asm
	// begin inline asm
	mad.lo.cc.u64 %rd35588, %rd35614, %rd35751, %rd35548;
madc.hi.u64 %rd35589, %rd35614, %rd35751, 0;
add.cc.u64 %rd35588, %rd35588, %rd35583;
addc.u64 %rd35589, %rd35589, 0;

	// end inline asm
	// begin inline asm
	mad.lo.cc.u64 %rd35594, %rd35614, %rd35757, %rd35554;
madc.hi.u64 %rd35595, %rd35614, %rd35757, 0;
add.cc.u64 %rd35594, %rd35594, %rd35589;
addc.u64 %rd35595, %rd35595, 0;

	// end inline asm
	// begin inline asm
	mad.lo.cc.u64 %rd35600, %rd35614, %rd35763, %rd35560;
madc.hi.u64 %rd35601, %rd35614, %rd35763, 0;
add.cc.u64 %rd35600, %rd35600, %rd35595;
addc.u64 %rd35601, %rd35601, 0;

	// end inline asm
	// begin inline asm
	mad.lo.cc.u64 %rd35606, %rd35614, %rd35769, %rd35566;
madc.hi.u64 %rd35607, %rd35614, %rd35769, 0;
add.cc.u64 %rd35606, %rd35606, %rd35601;
addc.u64 %rd35607, %rd35607, 0;

	// end inline asm
	// begin inline asm
	mad.lo.cc.u64 %rd35612, %rd35614, %rd35775, %rd35572;
madc.hi.u64 %rd35613, %rd35614, %rd35775, 0;
add.cc.u64 %rd35612, %rd35612, %rd35607;
addc.u64 %rd35613, %rd35613, 0;

	// end inline asm
	// begin inline asm
	add.cc.u64 %rd35618, %rd35578, %rd35613;
addc.u64 %rd35619, 0, 0;

	// end inline asm
	add.s64 	%rd35660, %rd35579, %rd35619;
	// begin inline asm
	mad.lo.cc.u64 %rd35622, %rd1752, %rd31412, %rd35588;
madc.hi.u64 %rd35623, %rd1752, %rd31412, 0;
add.cc.u64 %rd35622, %rd35622, %rd35747;
addc.u64 %rd35623, %rd35623, 0;

	// end inline asm
	// begin inline asm
	mad.lo.cc.u64 %rd35628, %rd1753, %rd31412, %rd35594;
madc.hi.u64 %rd35629, %rd1753, %rd31412, 0;
add.cc.u64 %rd35628, %rd35628, %rd35623;
addc.u64 %rd35629, %rd35629, 0;

	// end inline asm
	// begin inline asm
	mad.lo.cc.u64 %rd35634, %rd1754, %rd31412, %rd35600;
madc.hi.u64 %rd35635, %rd1754, %rd31412, 0;
add.cc.u64 %rd35634, %rd35634, %rd35629;
addc.u64 %rd35635, %rd35635, 0;

	// end inline asm
	// begin inline asm
	mad.lo.cc.u64 %rd35640, %rd1755, %rd31412, %rd35606;
madc.hi.u64 %rd35641, %rd1755, %rd31412, 0;
add.cc.u64 %rd35640, %rd35640, %rd35635;
addc.u64 %rd35641, %rd35641, 0;

	// end inline asm
	// begin inline asm
	mad.lo.cc.u64 %rd35646, %rd1756, %rd31412, %rd35612;
madc.hi.u64 %rd35647, %rd1756, %rd31412, 0;
add.cc.u64 %rd35646, %rd35646, %rd35641;
addc.u64 %rd35647, %rd35647, 0;

	// end inline asm
	// begin inline asm
	mad.lo.cc.u64 %rd35652, %rd1757, %rd31412, %rd35618;
madc.hi.u64 %rd35653, %rd1757, %rd31412, 0;
add.cc.u64 %rd35652, %rd35652, %rd35647;
addc.u64 %rd35653, %rd35653, 0;

	// end inline asm
	// begin inline asm
	add.cc.u64 %rd35658, %rd35660, %rd35653;
addc.u64 %rd35659, 0, 0;

	// end inline asm
	mul.lo.s64 	%rd35694, %rd35622, -8506173809081122819;
	// begin inline asm
	mad.lo.cc.u64 %rd35662, %rd35694, %rd35745, %rd35622;
madc.hi.u64 %rd35663, %rd35694, %rd35745, 0;
add.cc.u64 %rd35662, %rd35662, %rd35747;
addc.u64 %rd35663, %rd35663, 0;

	// end inline asm
	// begin inline asm
	mad.lo.cc.u64 %rd35668, %rd35694, %rd35751, %rd35628;
madc.hi.u64 %rd35669, %rd35694, %rd35751, 0;
add.cc.u64 %rd35668, %rd35668, %rd35663;
addc.u64 %rd35669, %rd35669, 0;

	// end inline asm
	// begin inline asm
	mad.lo.cc.u64 %rd35674, %rd35694, %rd35757, %rd35634;
madc.hi.u64 %rd35675, %rd35694, %rd35757, 0;
add.cc.u64 %rd35674, %rd35674, %rd35669;
addc.u64 %rd35675, %rd35675, 0;

	// end inline asm
	// begin inline asm
	mad.lo.cc.u64 %rd35680, %rd35694, %rd35763, %rd35640;
madc.hi.u64 %rd35681, %rd35694, %rd35763, 0;
add.cc.u64 %rd35680, %rd35680, %rd35675;
addc.u64 %rd35681, %rd35681, 0;

	// end inline asm
	// begin inline asm
	mad.lo.cc.u64 %rd35686, %rd35694, %rd35769, %rd35646;
madc.hi.u64 %rd35687, %rd35694, %rd35769, 0;
add.cc.u64 %rd35686, %rd35686, %rd35681;
addc.u64 %rd35687, %rd35687, 0;

	// end inline asm
	// begin inline asm
	mad.lo.cc.u64 %rd35692, %rd35694, %rd35775, %rd35652;
madc.hi.u64 %rd35693, %rd35694, %rd35775, 0;
add.cc.u64 %rd35692, %rd35692, %rd35687;
addc.u64 %rd35693, %rd35693, 0;

	// end inline asm
	// begin inline asm
	add.cc.u64 %rd35698, %rd35658, %rd35693;
addc.u64 %rd35699, 0, 0;

	// end inline asm
	add.s64 	%rd35740, %rd35659, %rd35699;
	// begin inline asm
	mad.lo.cc.u64 %rd35702, %rd1752, %rd31413, %rd35668;
madc.hi.u64 %rd35703, %rd1752, %rd31413, 0;
add.cc.u64 %rd35702, %rd35702, %rd35747;
addc.u64 %rd35703, %rd35703, 0;

	// end inline asm
	// begin inline asm
	mad.lo.cc.u64 %rd35708, %rd1753, %rd31413, %rd35674;
madc.hi.u64 %rd35709, %rd1753, %rd31413, 0;
add.cc.u64 %rd35708, %rd35708, %rd35703;
addc.u64 %rd35709, %rd35709, 0;

	// end inline asm
	// begin inline asm
	mad.lo.cc.u64 %rd35714, %rd1754, %rd31413, %rd35680;
madc.hi.u64 %rd35715, %rd1754, %rd31413, 0;
add.cc.u64 %rd35714, %rd35714, %rd35709;
addc.u64 %rd35715, %rd35715, 0;

	// end inline asm
	// begin inline asm
	mad.lo.cc.u64 %rd35720, %rd1755, %rd31413, %rd35686;
madc.hi.u64 %rd35721, %rd1755, %rd31413, 0;
add.cc.u64 %rd35720, %rd35720, %rd35715;
addc.u64 %rd35721, %rd35721, 0;

	// end inline asm
	// begin inline asm
	mad.lo.cc.u64 %rd35726, %rd1756, %rd31413, %rd35692;
madc.hi.u64 %rd35727, %rd1756, %rd31413, 0;
add.cc.u64 %rd35726, %rd35726, %rd35721;
addc.u64 %rd35727, %rd35727, 0;

	// end inline asm
	// begin inline asm
	mad.lo.cc.u64 %rd35732, %rd1757, %rd31413, %rd35698;
madc.hi.u64 %rd35733, %rd1757, %rd31413, 0;
add.cc.u64 %rd35732, %rd35732, %rd35727;
addc.u64 %rd35733, %rd35733, 0;

	// end inline asm
	// begin inline asm
	add.cc.u64 %rd35738, %rd35740, %rd35733;
addc.u64 %rd35739, 0, 0;

	// end inline asm
	mul.lo.s64 	%rd35774, %rd35702, -8506173809081122819;
	// begin inline asm
	mad.lo.cc.u64 %rd35742, %rd35774, %rd35745, %rd35702;
madc.hi.u64 %rd35743, %rd35774, %rd35745, 0;
add.cc.u64 %rd35742, %rd35742, %rd35747;
addc.u64 %rd35743, %rd35743, 0;

	// end inline asm
	// begin inline asm
	mad.lo.cc.u64 %rd49921, %rd35774, %rd35751, %rd35708;
madc.hi.u64 %rd35749, %rd35774, %rd35751, 0;
add.cc.u64 %rd49921, %rd49921, %rd35743;
addc.u64 %rd35749, %rd35749, 0;

	// end inline asm
	// begin inline asm
	mad.lo.cc.u64 %rd49922, %rd35774, %rd35757, %rd35714;
madc.hi.u64 %rd35755, %rd35774, %rd35757, 0;
add.cc.u64 %rd49922, %rd49922, %rd35749;
addc.u64 %rd35755, %rd35755, 0;

	// end inline asm
	// begin inline asm
	mad.lo.cc.u64 %rd35794, %rd35774, %rd35763, %rd35720;
madc.hi.u64 %rd35761, %rd35774, %rd35763, 0;
add.cc.u64 %rd35794, %rd35794, %rd35755;
addc.u64 %rd35761, %rd35761, 0;

	// end inline asm
	// begin inline asm
	mad.lo.cc.u64 %rd35795, %rd35774, %rd35769, %rd35726;
madc.hi.u64 %rd35767, %rd35774, %rd35769, 0;
add.cc.u64 %rd35795, %rd35795, %rd35761;
addc.u64 %rd35767, %rd35767, 0;

	// end inline asm
	// begin inline asm
	mad.lo.cc.u64 %rd35796, %rd35774, %rd35775, %rd35732;
madc.hi.u64 %rd35773, %rd35774, %rd35775, 0;
add.cc.u64 %rd35796, %rd35796, %rd35767;
addc.u64 %rd35773, %rd35773, 0;

	// end inline asm
	// begin inline asm
	add.cc.u64 %rd35797, %rd35738, %rd35773;
addc.u64 %rd35779, 0, 0;

	// end inline asm
	setp.gt.u64 	%p1678, %rd35797, 1873798617647539866;
	@%p1678 bra 	$L__BB2_1274;
	setp.eq.s64 	%p1679, %rd35797, 1873798617647539866;
	mov.u64 	%rd49923, %rd35794;
	mov.u64 	%rd49924, %rd35795;
	mov.u64 	%rd49925, %rd35796;
	mov.u64 	%rd49926, %rd35797;
	@%p1679 bra 	$L__BB2_1266;
	bra.uni 	$L__BB2_1275;
$L__BB2_1266:
	setp.gt.u64 	%p1680, %rd35796, 5412103778470702295;
	@%p1680 bra 	$L__BB2_1274;
	setp.ne.s64 	%p1681, %rd35796, 5412103778470702295;
	mov.b64 	%rd49926, 1873798617647539866;
	mov.u64 	%rd49923, %rd35794;
	mov.u64 	%rd49924, %rd35795;
	mov.u64 	%rd49925, %rd35796;
	@%p1681 bra 	$L__BB2_1275;
	setp.gt.u64 	%p1682, %rd35795, 7239337960414712511;
	@%p1682 bra 	$L__BB2_1274;
	setp.ne.s64 	%p1683, %rd35795, 7239337960414712511;
	mov.b64 	%rd49925, 5412103778470702295;
	mov.u64 	%rd49923, %rd35794;
	mov.u64 	%rd49924, %rd35795;
	@%p1683 bra 	$L__BB2_1275;
	setp.gt.u64 	%p1684, %rd35794, 7435674573564081700;
	@%p1684 bra 	$L__BB2_1274;
	setp.ne.s64 	%p1685, %rd35794, 7435674573564081700;
	mov.b64 	%rd49924, 7239337960414712511;
	mov.u64 	%rd49923, %rd35794;
	@%p1685 bra 	$L__BB2_1275;
	setp.gt.u64 	%p1686, %rd49922, 2210141511517208575;
	@%p1686 bra 	$L__BB2_1274;
	setp.ne.s64 	%p1687, %rd49922, 2210141511517208575;
	setp.lt.u64 	%p1688, %rd49921, -5044313057631688021;
	or.pred  	%p1689, %p1687, %p1688;
	mov.b64 	%rd49923, 7435674573564081700;
	@%p1689 bra 	$L__BB2_1275;
$L__BB2_1274:
	mov.b64 	%rd35798, -5044313057631688021;
	mov.b64 	%rd35799, 2210141511517208575;
	mov.b64 	%rd35800, 7435674573564081700;
	mov.b64 	%rd35801, 7239337960414712511;
	mov.b64 	%rd35802, 5412103778470702295;
	mov.b64 	%rd35803, 1873798617647539866;
	// begin inline asm
	sub.cc.u64 %rd49921, %rd49921, %rd35798;
subc.cc.u64 %rd49922, %rd49922, %rd35799;
subc.cc.u64 %rd35794, %rd35794, %rd35800;
subc.cc.u64 %rd35795, %rd35795, %rd35801;
subc.cc.u64 %rd35796, %rd35796, %rd35802;
subc.u64 %rd35797, %rd35797, %rd35803;

	// end inline asm
	mov.u64 	%rd49923, %rd35794;
	mov.u64 	%rd49924, %rd35795;
	mov.u64 	%rd49925, %rd35796;
	mov.u64 	%rd49926, %rd35797;
$L__BB2_1275:
	mov.b64 	{%r729, %r730}, %rd49926;
	mov.b64 	{%r731, %r732}, %rd49925;
	shf.l.wrap.b32 	%r733, %r732, %r729, 1;
	shf.l.wrap.b32 	%r734, %r729, %r730, 1;
	mov.b64 	%rd35825, {%r733, %r734};
	mov.b64 	{%r735, %r736}, %rd49924;
	shf.l.wrap.b32 	%r737, %r736, %r731, 1;
	shf.l.wrap.b32 	%r738, %r731, %r732, 1;
	mov.b64 	%rd35824, {%r737, %r738};
	mov.b64 	{%r739, %r740}, %rd49923;
	shf.l.wrap.b32 	%r741, %r740, %r735, 1;
	shf.l.wrap.b32 	%r742, %r735, %r736, 1;
	mov.b64 	%rd35823, {%r741, %r742};
	mov.b64 	{%r743, %r744}, %rd49922;
	shf.l.wrap.b32 	%r745, %r744, %r739, 1;
	shf.l.wrap.b32 	%r746, %r739, %r740, 1;
	mov.b64 	%rd35822, {%r745, %r746};
	mov.b64 	{%r747, %r748}, %rd49921;
	shf.l.wrap.b32 	%r749, %r748, %r743, 1;
	shf.l.wrap.b32 	%r750, %r743, %r744, 1;
	mov.b64 	%rd50108, {%r749, %r750};
	shl.b64 	%rd50107, %rd49921, 1;
	setp.gt.u64 	%p1690, %rd35825, 1873798617647539866;
	@%p1690 bra 	$L__BB2_1285;
	setp.eq.s64 	%p1691, %rd35825, 1873798617647539866;
	mov.u64 	%rd50109, %rd35822;
	mov.u64 	%rd50110, %rd35823;
	mov.u64 	%rd50111, %rd35824;
	mov.u64 	%rd50112, %rd35825;
	@%p1691 bra 	$L__BB2_1277;
	bra.uni 	$L__BB2_1286;
$L__BB2_1277:
	setp.gt.u64 	%p1692, %rd35824, 5412103778470702295;
	@%p1692 bra 	$L__BB2_1285;
	setp.ne.s64 	%p1693, %rd35824, 5412103778470702295;
	mov.b64 	%rd50112, 1873798617647539866;
	mov.u64 	%rd50109, %rd35822;
	mov.u64 	%rd50110, %rd35823;
	mov.u64 	%rd50111, %rd35824;
	@%p1693 bra 	$L__BB2_1286;
	setp.gt.u64 	%p1694, %rd35823, 7239337960414712511;
	@%p1694 bra 	$L__BB2_1285;
	setp.ne.s64 	%p1695, %rd35823, 7239337960414712511;
	mov.b64 	%rd50111, 5412103778470702295;
	mov.u64 	%rd50109, %rd35822;
	mov.u64 	%rd50110, %rd35823;
	@%p1695 bra 	$L__BB2_1286;
	setp.gt.u64 	%p1696, %rd35822, 7435674573564081700;
	@%p1696 bra 	$L__BB2_1285;
	setp.ne.s64 	%p1697, %rd35822, 7435674573564081700;
	mov.b64 	%rd50110, 7239337960414712511;
	mov.u64 	%rd50109, %rd35822;
	@%p1697 bra 	$L__BB2_1286;
	setp.gt.u64 	%p1698, %rd50108, 2210141511517208575;
	@%p1698 bra 	$L__BB2_1285;
	setp.ne.s64 	%p1699, %rd50108, 2210141511517208575;
	setp.lt.u64 	%p1700, %rd50107, -5044313057631688020;
	or.pred  	%p1701, %p1699, %p1700;
	mov.b64 	%rd50109, 7435674573564081700;
	@%p1701 bra 	$L__BB2_1286;
$L__BB2_1285:
	mov.b64 	%rd35826, -5044313057631688021;
	mov.b64 	%rd35827, 2210141511517208575;
	mov.b64 	%rd35828, 7435674573564081700;
	mov.b64 	%rd35829, 7239337960414712511;
	mov.b64 	%rd35830, 5412103778470702295;
	mov.b64 	%rd35831, 1873798617647539866;
	// begin inline asm
	sub.cc.u64 %rd50107, %rd50107, %rd35826;
subc.cc.u64 %rd50108, %rd50108, %rd35827;
subc.cc.u64 %rd35822, %rd35822, %rd35828;
subc.cc.u64 %rd35823, %rd35823, %rd35829;
subc.cc.u64 %rd35824, %rd35824, %rd35830;
subc.u64 %rd35825, %rd35825, %rd35831;

	// end inline asm
	mov.u64 	%rd50109, %rd35822;
	mov.u64 	%rd50110, %rd35823;
	mov.u64 	%rd50111, %rd35824;
	mov.u64 	%rd50112, %rd35825;
$L__BB2_1286:
	mov.u64 	%rd49934, %rd49916;
	mov.u64 	%rd49936, %rd49918;
	mov.u64 	%rd49938, %rd49920;
	mov.u64 	%rd49933, %rd49915;
	mov.u64 	%rd49935, %rd49917;
	mov.u64 	%rd49937, %rd49919;
	// begin inline asm
	sub.cc.u64 %rd49933, %rd49933, %rd49897;
subc.cc.u64 %rd49934, %rd49934, %rd49898;
subc.cc.u64 %rd49935, %rd49935, %rd49899;
subc.cc.u64 %rd49936, %rd49936, %rd49900;
subc.cc.u64 %rd49937, %rd49937, %rd49901;
subc.u64 %rd49938, %rd49938, %rd49902;

	// end inline asm
	setp.gt.u64 	%p1702, %rd49920, %rd49902;
	@%p1702 bra 	$L__BB2_1297;
	setp.ge.u64 	%p1703, %rd49920, %rd49902;
	@%p1703 bra 	$L__BB2_1288;
	bra.uni 	$L__BB2_1296;
$L__BB2_1288:
	setp.gt.u64 	%p1704, %rd49919, %rd49901;
	@%p1704 bra 	$L__BB2_1297;
	setp.lt.u64 	%p1705, %rd49919, %rd49901;
	@%p1705 bra 	$L__BB2_1296;
	setp.gt.u64 	%p1706, %rd49918, %rd49900;
	@%p1706 bra 	$L__BB2_1297;
	setp.lt.u64 	%p1707, %rd49918, %rd49900;
	@%p1707 bra 	$L__BB2_1296;
	setp.gt.u64 	%p1708, %rd49917, %rd49899;
	@%p1708 bra 	$L__BB2_1297;
	setp.lt.u64 	%p1709, %rd49917, %rd49899;
	@%p1709 bra 	$L__BB2_1296;
	setp.gt.u64 	%p1710, %rd49916, %rd49898;
	@%p1710 bra 	$L__BB2_1297;
	setp.lt.u64 	%p1711, %rd49916, %rd49898;
	setp.lt.u64 	%p1712, %rd49915, %rd49897;
	or.pred  	%p1713, %p1711, %p1712;
	@%p1713 bra 	$L__BB2_1296;
	bra.uni 	$L__BB2_1297;
$L__BB2_1296:
	mov.b64 	%rd35862, -5044313057631688021;
	mov.b64 	%rd35863, 2210141511517208575;
	mov.b64 	%rd35864, 7435674573564081700;
	mov.b64 	%rd35865, 7239337960414712511;
	mov.b64 	%rd35866, 5412103778470702295;
	mov.b64 	%rd35867, 1873798617647539866;
	// begin inline asm
	add.cc.u64 %rd49933, %rd49933, %rd35862;
addc.cc.u64 %rd49934, %rd49934, %rd35863;
addc.cc.u64 %rd49935, %rd49935, %rd35864;
addc.cc.u64 %rd49936, %rd49936, %rd35865;
addc.cc.u64 %rd49937, %rd49937, %rd35866;
addc.u64 %rd49938, %rd49938, %rd35867;

	// end inline asm
$L__BB2_1297:
	mov.u64 	%rd50096, %rd49934;
	mov.u64 	%rd50098, %rd49936;
	mov.u64 	%rd50100, %rd49938;
	mov.u64 	%rd50095, %rd49933;
	mov.u64 	%rd50097, %rd49935;
	mov.u64 	%rd50099, %rd49937;
	// begin inline asm
	sub.cc.u64 %rd50095, %rd50095, %rd49897;
subc.cc.u64 %rd50096, %rd50096, %rd49898;
subc.cc.u64 %rd50097, %rd50097, %rd49899;
subc.cc.u64 %rd50098, %rd50098, %rd49900;
subc.cc.u64 %rd50099, %rd50099, %rd49901;
subc.u64 %rd50100, %rd50100, %rd49902;

	// end inline asm
	setp.gt.u64 	%p1714, %rd49938, %rd49902;
	@%p1714 bra 	$L__BB2_1308;
	setp.ge.u64 	%p1715, %rd49938, %rd49902;
	@%p1715 bra 	$L__BB2_1299;
	bra.uni 	$L__BB2_1307;
$L__BB2_1299:
	setp.gt.u64 	%p1716, %rd49937, %rd49901;
	@%p1716 bra 	$L__BB2_1308;
	setp.lt.u64 	%p1717, %rd49937, %rd49901;
	@%p1717 bra 	$L__BB2_1307;
	setp.gt.u64 	%p1718, %rd49936, %rd49900;
	@%p1718 bra 	$L__BB2_1308;
	setp.lt.u64 	%p1719, %rd49936, %rd49900;
	@%p1719 bra 	$L__BB2_1307;
	setp.gt.u64 	%p1720, %rd49935, %rd49899;
	@%p1720 bra 	$L__BB2_1308;
	setp.lt.u64 	%p1721, %rd49935, %rd49899;
	@%p1721 bra 	$L__BB2_1307;
	setp.gt.u64 	%p1722, %rd49934, %rd49898;
	@%p1722 bra 	$L__BB2_1308;
	setp.lt.u64 	%p1723, %rd49934, %rd49898;
	setp.lt.u64 	%p1724, %rd49933, %rd49897;
	or.pred  	%p1725, %p1723, %p1724;
	@%p1725 bra 	$L__BB2_1307;
	bra.uni 	$L__BB2_1308;
$L__BB2_1307:
	mov.b64 	%rd35898, -5044313057631688021;
	mov.b64 	%rd35899, 2210141511517208575;
	mov.b64 	%rd35900, 7435674573564081700;
	mov.b64 	%rd35901, 7239337960414712511;
	mov.b64 	%rd35902, 5412103778470702295;
	mov.b64 	%rd35903, 1873798617647539866;
	// begin inline asm
	add.cc.u64 %rd50095, %rd50095, %rd35898;
addc.cc.u64 %rd50096, %rd50096, %rd35899;
addc.cc.u64 %rd50097, %rd50097, %rd35900;
addc.cc.u64 %rd50098, %rd50098, %rd35901;
addc.cc.u64 %rd50099, %rd50099, %rd35902;
addc.u64 %rd50100, %rd50100, %rd35903;

	// end inline asm
$L__BB2_1308:
	mov.b64 	{%r751, %r752}, %rd49872;
	mov.b64 	{%r753, %r754}, %rd49871;
	shf.l.wrap.b32 	%r755, %r754, %r751, 1;
	shf.l.wrap.b32 	%r756, %r751, %r752, 1;
	mov.b64 	%rd35925, {%r755, %r756};
	mov.b64 	{%r757, %r758}, %rd49870;
	shf.l.wrap.b32 	%r759, %r758, %r753, 1;
	shf.l.wrap.b32 	%r760, %r753, %r754, 1;
	mov.b64 	%rd35924, {%r759, %r760};
	mov.b64 	{%r761, %r762}, %rd49869;
	shf.l.wrap.b32 	%r763, %r762, %r757, 1;
	shf.l.wrap.b32 	%r764, %r757, %r758, 1;
	mov.b64 	%rd35923, {%r763, %r764};
	mov.b64 	{%r765, %r766}, %rd49868;
	shf.l.wrap.b32 	%r767, %r766, %r761, 1;
	shf.l.wrap.b32 	%r768, %r761, %r762, 1;
	mov.b64 	%rd35922, {%r767, %r768};
	mov.b64 	{%r769, %r770}, %rd49867;
	shf.l.wrap.b32 	%r771, %r770, %r765, 1;
	shf.l.wrap.b32 	%r772, %r765, %r766, 1;
	mov.b64 	%rd49946, {%r771, %r772};
	shl.b64 	%rd49945, %rd49867, 1;
	setp.gt.u64 	%p1726, %rd35925, 1873798617647539866;
	@%p1726 bra 	$L__BB2_1318;
	setp.eq.s64 	%p1727, %rd35925, 1873798617647539866;
	mov.u64 	%rd49947, %rd35922;
	mov.u64 	%rd49948, %rd35923;
	mov.u64 	%rd49949, %rd35924;
	mov.u64 	%rd49950, %rd35925;
	@%p1727 bra 	$L__BB2_1310;
	bra.uni 	$L__BB2_1319;
$L__BB2_1310:
	setp.gt.u64 	%p1728, %rd35924, 5412103778470702295;
	@%p1728 bra 	$L__BB2_1318;
	setp.ne.s64 	%p1729, %rd35924, 5412103778470702295;
	mov.b64 	%rd49950, 1873798617647539866;
	mov.u64 	%rd49947, %rd35922;
	mov.u64 	%rd49948, %rd35923;
	mov.u64 	%rd49949, %rd35924;
	@%p1729 bra 	$L__BB2_1319;
	setp.gt.u64 	%p1730, %rd35923, 7239337960414712511;
	@%p1730 bra 	$L__BB2_1318;
	setp.ne.s64 	%p1731, %rd35923, 7239337960414712511;
	mov.b64 	%rd49949, 5412103778470702295;
	mov.u64 	%rd49947, %rd35922;
	mov.u64 	%rd49948, %rd35923;
	@%p1731 bra 	$L__BB2_1319;
	setp.gt.u64 	%p1732, %rd35922, 7435674573564081700;
	@%p1732 bra 	$L__BB2_1318;
	setp.ne.s64 	%p1733, %rd35922, 7435674573564081700;
	mov.b64 	%rd49948, 7239337960414712511;
	mov.u64 	%rd49947, %rd35922;
	@%p1733 bra 	$L__BB2_1319;
	setp.gt.u64 	%p1734, %rd49946, 2210141511517208575;
	@%p1734 bra 	$L__BB2_1318;
	setp.ne.s64 	%p1735, %rd49946, 2210141511517208575;
	setp.lt.u64 	%p1736, %rd49945, -5044313057631688020;
	or.pred  	%p1737, %p1735, %p1736;
	mov.b64 	%rd49947, 7435674573564081700;
	@%p1737 bra 	$L__BB2_1319;
$L__BB2_1318:
	mov.b64 	%rd35926, -5044313057631688021;
	mov.b64 	%rd35927, 2210141511517208575;
	mov.b64 	%rd35928, 7435674573564081700;
	mov.b64 	%rd35929, 7239337960414712511;
	mov.b64 	%rd35930, 5412103778470702295;
	mov.b64 	%rd35931, 1873798617647539866;
	// begin inline asm
	sub.cc.u64 %rd49945, %rd49945, %rd35926;
subc.cc.u64 %rd49946, %rd49946, %rd35927;
subc.cc.u64 %rd35922, %rd35922, %rd35928;
subc.cc.u64 %rd35923, %rd35923, %rd35929;
subc.cc.u64 %rd35924, %rd35924, %rd35930;
subc.u64 %rd35925, %rd35925, %rd35931;

	// end inline asm
	mov.u64 	%rd49947, %rd35922;
	mov.u64 	%rd49948, %rd35923;
	mov.u64 	%rd49949, %rd35924;
	mov.u64 	%rd49950, %rd35925;
$L__BB2_1319:
	mov.b64 	{%r773, %r774}, %rd49950;
	mov.b64 	{%r775, %r776}, %rd49949;
	shf.l.wrap.b32 	%r777, %r776, %r773, 1;
	shf.l.wrap.b32 	%r778, %r773, %r774, 1;
	mov.b64 	%rd35953, {%r777, %r778};
	mov.b64 	{%r779, %r780}, %rd49948;
	shf.l.wrap.b32 	%r781, %r780, %r775, 1;
	shf.l.wrap.b32 	%r782, %r775, %r776, 1;
	mov.b64 	%rd35952, {%r781, %r782};
	mov.b64 	{%r783, %r784}, %rd49947;
	shf.l.wrap.b32 	%r785, %r784, %r779, 1;
	shf.l.wrap.b32 	%r786, %r779, %r780, 1;
	mov.b64 	%rd35951, {%r785, %r786};
	mov.b64 	{%r787, %r788}, %rd49946;
	shf.l.wrap.b32 	%r789, %r788, %r783, 1;
	shf.l.wrap.b32 	%r790, %r783, %r784, 1;
	mov.b64 	%rd35950, {%r789, %r790};
	mov.b64 	{%r791, %r792}, %rd49945;
	shf.l.wrap.b32 	%r793, %r792, %r787, 1;
	shf.l.wrap.b32 	%r794, %r787, %r788, 1;
	mov.b64 	%rd49952, {%r793, %r794};
	shl.b64 	%rd49951, %rd49945, 1;
	setp.gt.u64 	%p1738, %rd35953, 1873798617647539866;
	@%p1738 bra 	$L__BB2_1329;
	setp.eq.s64 	%p1739, %rd35953, 1873798617647539866;
	mov.u64 	%rd49953, %rd35950;
	mov.u64 	%rd49954, %rd35951;
	mov.u64 	%rd49955, %rd35952;
	mov.u64 	%rd49956, %rd35953;
	@%p1739 bra 	$L__BB2_1321;
	bra.uni 	$L__BB2_1330;
$L__BB2_1321:
	setp.gt.u64 	%p1740, %rd35952, 5412103778470702295;
	@%p1740 bra 	$L__BB2_1329;
	setp.ne.s64 	%p1741, %rd35952, 5412103778470702295;
	mov.b64 	%rd49956, 1873798617647539866;
	mov.u64 	%rd49953, %rd35950;
	mov.u64 	%rd49954, %rd35951;
	mov.u64 	%rd49955, %rd35952;
	@%p1741 bra 	$L__BB2_1330;
	setp.gt.u64 	%p1742, %rd35951, 7239337960414712511;
	@%p1742 bra 	$L__BB2_1329;
	setp.ne.s64 	%p1743, %rd35951, 7239337960414712511;
	mov.b64 	%rd49955, 5412103778470702295;
	mov.u64 	%rd49953, %rd35950;
	mov.u64 	%rd49954, %rd35951;
	@%p1743 bra 	$L__BB2_1330;
	setp.gt.u64 	%p1744, %rd35950, 7435674573564081700;
	@%p1744 bra 	$L__BB2_1329;
	setp.ne.s64 	%p1745, %rd35950, 7435674573564081700;
	mov.b64 	%rd49954, 7239337960414712511;
	mov.u64 	%rd49953, %rd35950;
	@%p1745 bra 	$L__BB2_1330;
	setp.gt.u64 	%p1746, %rd49952, 2210141511517208575;
	@%p1746 bra 	$L__BB2_1329;
	setp.ne.s64 	%p1747, %rd49952, 2210141511517208575;
	setp.lt.u64 	%p1748, %rd49951, -5044313057631688020;
	or.pred  	%p1749, %p1747, %p1748;
	mov.b64 	%rd49953, 7435674573564081700;
	@%p1749 bra 	$L__BB2_1330;
$L__BB2_1329:
	mov.b64 	%rd35954, -5044313057631688021;
	mov.b64 	%rd35955, 2210141511517208575;
	mov.b64 	%rd35956, 7435674573564081700;
	mov.b64 	%rd35957, 7239337960414712511;
	mov.b64 	%rd35958, 5412103778470702295;
	mov.b64 	%rd35959, 1873798617647539866;
	// begin inline asm
	sub.cc.u64 %rd49951, %rd49951, %rd35954;
subc.cc.u64 %rd49952, %rd49952, %rd35955;
subc.cc.u64 %rd35950, %rd35950, %rd35956;
subc.cc.u64 %rd35951, %rd35951, %rd35957;
subc.cc.u64 %rd35952, %rd35952, %rd35958;
subc.u64 %rd35953, %rd35953, %rd35959;

	// end inline asm
	mov.u64 	%rd49953, %rd35950;
	mov.u64 	%rd49954, %rd35951;
	mov.u64 	%rd49955, %rd35952;
	mov.u64 	%rd49956, %rd35953;
$L__BB2_1330:
	mov.b64 	{%r795, %r796}, %rd49956;
	mov.b64 	{%r797, %r798}, %rd49955;
	shf.l.wrap.b32 	%r799, %r798, %r795, 1;
	shf.l.wrap.b32 	%r800, %r795, %r796, 1;
	mov.b64 	%rd35981, {%r799, %r800};
	mov.b64 	{%r801, %r802}, %rd49954;
	shf.l.wrap.b32 	%r803, %r802, %r797, 1;
	shf.l.wrap.b32 	%r804, %r797, %r798, 1;
	mov.b64 	%rd35980, {%r803, %r804};
	mov.b64 	{%r805, %r806}, %rd49953;
	shf.l.wrap.b32 	%r807, %r806, %r801, 1;
	shf.l.wrap.b32 	%r808, %r801, %r802, 1;
	mov.b64 	%rd35979, {%r807, %r808};
	mov.b64 	{%r809, %r810}, %rd49952;
	shf.l.wrap.b32 	%r811, %r810, %r805, 1;
	shf.l.wrap.b32 	%r812, %r805, %r806, 1;
	mov.b64 	%rd35978, {%r811, %r812};
	mov.b64 	{%r813, %r814}, %rd49951;
	shf.l.wrap.b32 	%r815, %r814, %r809, 1;
	shf.l.wrap.b32 	%r816, %r809, %r810, 1;
	mov.b64 	%rd49958, {%r815, %r816};
	shl.b64 	%rd49957, %rd49951, 1;
	setp.gt.u64 	%p1750, %rd35981, 1873798617647539866;
	@%p1750 bra 	$L__BB2_1340;
	setp.eq.s64 	%p1751, %rd35981, 1873798617647539866;
	mov.u64 	%rd49959, %rd35978;
	mov.u64 	%rd49960, %rd35979;
	mov.u64 	%rd49961, %rd35980;
	mov.u64 	%rd49962, %rd35981;
	@%p1751 bra 	$L__BB2_1332;
	bra.uni 	$L__BB2_1341;
$L__BB2_1332:
	setp.gt.u64 	%p1752, %rd35980, 5412103778470702295;
	@%p1752 bra 	$L__BB2_1340;
	setp.ne.s64 	%p1753, %rd35980, 5412103778470702295;
	mov.b64 	%rd49962, 1873798617647539866;
	mov.u64 	%rd49959, %rd35978;
	mov.u64 	%rd49960, %rd35979;
	mov.u64 	%rd49961, %rd35980;
	@%p1753 bra 	$L__BB2_1341;
	setp.gt.u64 	%p1754, %rd35979, 7239337960414712511;
	@%p1754 bra 	$L__BB2_1340;
	setp.ne.s64 	%p1755, %rd35979, 7239337960414712511;
	mov.b64 	%rd49961, 5412103778470702295;
	mov.u64 	%rd49959, %rd35978;
	mov.u64 	%rd49960, %rd35979;
	@%p1755 bra 	$L__BB2_1341;
	setp.gt.u64 	%p1756, %rd35978, 7435674573564081700;
	@%p1756 bra 	$L__BB2_1340;
	setp.ne.s64 	%p1757, %rd35978, 7435674573564081700;
	mov.b64 	%rd49960, 7239337960414712511;
	mov.u64 	%rd49959, %rd35978;
	@%p1757 bra 	$L__BB2_1341;
	setp.gt.u64 	%p1758, %rd49958, 2210141511517208575;
	@%p1758 bra 	$L__BB2_1340;
	setp.ne.s64 	%p1759, %rd49958, 2210141511517208575;
	setp.lt.u64 	%p1760, %rd49957, -5044313057631688020;
	or.pred  	%p1761, %p1759, %p1760;
	mov.b64 	%rd49959, 7435674573564081700;
	@%p1761 bra 	$L__BB2_1341;
$L__BB2_1340:
	mov.b64 	%rd35982, -5044313057631688021;
	mov.b64 	%rd35983, 2210141511517208575;
	mov.b64 	%rd35984, 7435674573564081700;
	mov.b64 	%rd35985, 7239337960414712511;
	mov.b64 	%rd35986, 5412103778470702295;
	mov.b64 	%rd35987, 1873798617647539866;
	// begin inline asm
	sub.cc.u64 %rd49957, %rd49957, %rd35982;
subc.cc.u64 %rd49958, %rd49958, %rd35983;
subc.cc.u64 %rd35978, %rd35978, %rd35984;
subc.cc.u64 %rd35979, %rd35979, %rd35985;
subc.cc.u64 %rd35980, %rd35980, %rd35986;
subc.u64 %rd35981, %rd35981, %rd35987;

	// end inline asm
	mov.u64 	%rd49959, %rd35978;
	mov.u64 	%rd49960, %rd35979;
	mov.u64 	%rd49961, %rd35980;
	mov.u64 	%rd49962, %rd35981;
$L__BB2_1341:
	mov.u64 	%rd49968, %rd49902;
	mov.u64 	%rd49963, %rd49897;
	mov.u64 	%rd49965, %rd49899;
	mov.u64 	%rd49967, %rd49901;
	mov.u64 	%rd49964, %rd49898;
	mov.u64 	%rd49966, %rd49900;
	// begin inline asm
	sub.cc.u64 %rd49963, %rd49963, %rd50095;
subc.cc.u64 %rd49964, %rd49964, %rd50096;
subc.cc.u64 %rd49965, %rd49965, %rd50097;
subc.cc.u64 %rd49966, %rd49966, %rd50098;
subc.cc.u64 %rd49967, %rd49967, %rd50099;
subc.u64 %rd49968, %rd49968, %rd50100;

	// end inline asm
	setp.gt.u64 	%p1762, %rd49902, %rd50100;
	@%p1762 bra 	$L__BB2_1352;
	setp.ge.u64 	%p1763, %rd49902, %rd50100;
	@%p1763 bra 	$L__BB2_1343;
	bra.uni 	$L__BB2_1351;
$L__BB2_1343:
	setp.gt.u64 	%p1764, %rd49901, %rd50099;
	@%p1764 bra 	$L__BB2_1352;
	setp.lt.u64 	%p1765, %rd49901, %rd50099;
	@%p1765 bra 	$L__BB2_1351;
	setp.gt.u64 	%p1766, %rd49900, %rd50098;
	@%p1766 bra 	$L__BB2_1352;
	setp.lt.u64 	%p1767, %rd49900, %rd50098;
	@%p1767 bra 	$L__BB2_1351;
	setp.gt.u64 	%p1768, %rd49899, %rd50097;
	@%p1768 bra 	$L__BB2_1352;
	setp.lt.u64 	%p1769, %rd49899, %rd50097;
	@%p1769 bra 	$L__BB2_1351;
	setp.gt.u64 	%p1770, %rd49898, %rd50096;
	@%p1770 bra 	$L__BB2_1352;
	setp.lt.u64 	%p1771, %rd49898, %rd50096;
	setp.lt.u64 	%p1772, %rd49897, %rd50095;
	or.pred  	%p1773, %p1771, %p1772;
	@%p1773 bra 	$L__BB2_1351;
	bra.uni 	$L__BB2_1352;
$L__BB2_1351:
	mov.b64 	%rd36018, -5044313057631688021;
	mov.b64 	%rd36019, 2210141511517208575;
	mov.b64 	%rd36020, 7435674573564081700;
	mov.b64 	%rd36021, 7239337960414712511;
	mov.b64 	%rd36022, 5412103778470702295;
	mov.b64 	%rd36023, 1873798617647539866;
	// begin inline asm
	add.cc.u64 %rd49963, %rd49963, %rd36018;
addc.cc.u64 %rd49964, %rd49964, %rd36019;
addc.cc.u64 %rd49965, %rd49965, %rd36020;
addc.cc.u64 %rd49966, %rd49966, %rd36021;
addc.cc.u64 %rd49967, %rd49967, %rd36022;
addc.u64 %rd49968, %rd49968, %rd36023;

	// end inline asm
$L__BB2_1352:
	mov.b64 	%rd36475, 0;
	// begin inline asm
	mad.lo.cc.u64 %rd36030, %rd49963, %rd49909, %rd36475;
madc.hi.u64 %rd36031, %rd49963, %rd49909, 0;
add.cc.u64 %rd36030, %rd36030, %rd36475;
addc.u64 %rd36031, %rd36031, 0;

	// end inline asm
	// begin inline asm
	mad.lo.cc.u64 %rd36036, %rd49964, %rd49909, %rd36475;
madc.hi.u64 %rd36037, %rd49964, %rd49909, 0;
add.cc.u64 %rd36036, %rd36036, %rd36031;
addc.u64 %rd36037, %rd36037, 0;

	// end inline asm
	// begin inline asm
	mad.lo.cc.u64 %rd36042, %rd49965, %rd49909, %rd36475;
madc.hi.u64 %rd36043, %rd49965, %rd49909, 0;
add.cc.u64 %rd36042, %rd36042, %rd36037;
addc.u64 %rd36043, %rd36043, 0;

	// end inline asm
	// begin inline asm
	mad.lo.cc.u64 %rd36048, %rd49966, %rd49909, %rd36475;
madc.hi.u64 %rd36049, %rd49966, %rd49909, 0;
add.cc.u64 %rd36048, %rd36048, %rd36043;
addc.u64 %rd36049, %rd36049, 0;

	// end inline asm
	// begin inline asm
	mad.lo.cc.u64 %rd36054, %rd49967, %rd49909, %rd36475;
madc.hi.u64 %rd36055, %rd49967, %rd49909, 0;
add.cc.u64 %rd36054, %rd36054, %rd36049;
addc.u64 %rd36055, %rd36055, 0;

	// end inline asm
	// begin inline asm
	mad.lo.cc.u64 %rd36060, %rd49968, %rd49909, %rd36475;
madc.hi.u64 %rd36061, %rd49968, %rd49909, 0;
add.cc.u64 %rd36060, %rd36060, %rd36055;
addc.u64 %rd36061, %rd36061, 0;

	// end inline asm
	// begin inline asm
	add.cc.u64 %rd36066, %rd36475, %rd36061;
addc.u64 %rd36067, 0, 0;

	// end inline asm
	mul.lo.s64 	%rd36102, %rd36030, -8506173809081122819;
	mov.b64 	%rd36473, -5044313057631688021;
	// begin inline asm
	mad.lo.cc.u64 %rd36070, %rd36102, %rd36473, %rd36030;
madc.hi.u64 %rd36071, %rd36102, %rd36473, 0;
add.cc.u64 %rd36070, %rd36070, %rd36475;
addc.u64 %rd36071, %rd36071, 0;

	// end inline asm
	mov.b64 	%rd36479, 2210141511517208575;
	// begin inline asm
	mad.lo.cc.u64 %rd36076, %rd36102, %rd36479, %rd36036;
madc.hi.u64 %rd36077, %rd36102, %rd36479, 0;
add.cc.u64 %rd36076, %rd36076, %rd36071;
addc.u64 %rd36077, %rd36077, 0;

	// end inline asm
	mov.b64 	%rd36485, 7435674573564081700;
	// begin inline asm
	mad.lo.cc.u64 %rd36082, %rd36102, %rd36485, %rd36042;
madc.hi.u64 %rd36083, %rd36102, %rd36485, 0;
add.cc.u64 %rd36082, %rd36082, %rd36077;
addc.u64 %rd36083, %rd36083, 0;

	// end inline asm
	mov.b64 	%rd36491, 7239337960414712511;
	// begin inline asm
	mad.lo.cc.u64 %rd36088, %rd36102, %rd36491, %rd36048;
madc.hi.u64 %rd36089, %rd36102, %rd36491, 0;
add.cc.u64 %rd36088, %rd36088, %rd36083;
addc.u64 %rd36089, %rd36089, 0;

	// end inline asm
	mov.b64 	%rd36497, 5412103778470702295;
	// begin inline asm
	mad.lo.cc.u64 %rd36094, %rd36102, %rd36497, %rd36054;
madc.hi.u64 %rd36095, %rd36102, %rd36497, 0;
add.cc.u64 %rd36094, %rd36094, %rd36089;
addc.u64 %rd36095, %rd36095, 0;

	// end inline asm
	mov.b64 	%rd36503, 1873798617647539866;
	// begin inline asm
	mad.lo.cc.u64 %rd36100, %rd36102, %rd36503, %rd36060;
madc.hi.u64 %rd36101, %rd36102, %rd36503, 0;
add.cc.u64 %rd36100, %rd36100, %rd36095;
addc.u64 %rd36101, %rd36101, 0;

	// end inline asm
	// begin inline asm
	add.cc.u64 %rd36106, %rd36066, %rd36101;
addc.u64 %rd36107, 0, 0;

	// end inline asm
	add.s64 	%rd36148, %rd36067, %rd36107;
	// begin inline asm
	mad.lo.cc.u64 %rd36110, %rd49963, %rd49910, %rd36076;
madc.hi.u64 %rd36111, %rd49963, %rd49910, 0;
add.cc.u64 %rd36110, %rd36110, %rd36475;
addc.u64 %rd36111, %rd36111, 0;

	// end inline asm
	// begin inline asm
	mad.lo.cc.u64 %rd36116, %rd49964, %rd49910, %rd36082;
madc.hi.u64 %rd36117, %rd49964, %rd49910, 0;
add.cc.u64 %rd36116, %rd36116, %rd36111;
addc.u64 %rd36117, %rd36117, 0;

	// end inline asm
	// begin inline asm
	mad.lo.cc.u64 %rd36122, %rd49965, %rd49910, %rd36088;
madc.hi.u64 %rd36123, %rd49965, %rd49910, 0;
add.cc.u64 %rd36122, %rd36122, %rd36117;
addc.u64 %rd36123, %rd36123, 0;

	// end inline asm
	// begin inline asm
	mad.lo.cc.u64 %rd36128, %rd49966, %rd49910, %rd36094;
madc.hi.u64 %rd36129, %rd49966, %rd49910, 0;
add.cc.u64 %rd36128, %rd36128, %rd36123;
addc.u64 %rd36129, %rd36129, 0;

	// end inline asm
	// begin inline asm
	mad.lo.cc.u64 %rd36134, %rd49967, %rd49910, %rd36100;
madc.hi.u64 %rd36135, %rd49967, %rd49910, 0;
add.cc.u64 %rd36134, %rd36134, %rd36129;
addc.u64 %rd36135, %rd36135, 0;

	// end inline asm
	// begin inline asm
	mad.lo.cc.u64 %rd36140, %rd49968, %rd49910, %rd36106;
madc.hi.u64 %rd36141, %rd49968, %rd49910, 0;
add.cc.u64 %rd36140, %rd36140, %rd36135;
addc.u64 %rd36141, %rd36141, 0;

	// end inline asm
	// begin inline asm
	add.cc.u64 %rd36146, %rd36148, %rd36141;
addc.u64 %rd36147, 0, 0;

	// end inline asm
	mul.lo.s64 	%rd36182, %rd36110, -8506173809081122819;
	// begin inline asm
	mad.lo.cc.u64 %rd36150, %rd36182, %rd36473, %rd36110;
madc.hi.u64 %rd36151, %rd36182, %rd36473, 0;
add.cc.u64 %rd36150, %rd36150, %rd36475;
addc.u64 %rd36151, %rd36151, 0;

	// end inline asm
	// begin inline asm
	mad.lo.cc.u64 %rd36156, %rd36182, %rd36479, %rd36116;
madc.hi.u64 %rd36157, %rd36182, %rd36479, 0;
add.cc.u64 %rd36156, %rd36156, %rd36151;
addc.u64 %rd36157, %rd36157, 0;

	// end inline asm
	// begin inline asm
	mad.lo.cc.u64 %rd36162, %rd36182, %rd36485, %rd36122;
madc.hi.u64 %rd36163, %rd36182, %rd36485, 0;
add.cc.u64 %rd36162, %rd36162, %rd36157;
addc.u64 %rd36163, %rd36163, 0;

	// end inline asm
	// begin inline asm
	mad.lo.cc.u64 %rd36168, %rd36182, %rd36491, %rd36128;
madc.hi.u64 %rd36169, %rd36182, %rd36491, 0;
add.cc.u64 %rd36168, %rd36168, %rd36163;
addc.u64 %rd36169, %rd36169, 0;

	// end inline asm
	// begin inline asm
	mad.lo.cc.u64 %rd36174, %rd36182, %rd36497, %rd36134;
madc.hi.u64 %rd36175, %rd36182, %rd36497, 0;
add.cc.u64 %rd36174, %rd36174, %rd36169;
addc.u64 %rd36175, %rd36175, 0;

	// end inline asm
	// begin inline asm
	mad.lo.cc.u64 %rd36180, %rd36182, %rd36503, %rd36140;
madc.hi.u64 %rd36181, %rd36182, %rd36503, 0;
add.cc.u64 %rd36180, %rd36180, %rd36175;
addc.u64 %rd36181, %rd36181, 0;

	// end inline asm
	// begin inline asm
	add.cc.u64 %rd36186, %rd36146, %rd36181;
addc.u64 %rd36187, 0, 0;

	// end inline asm
	add.s64 	%rd36228, %rd36147, %rd36187;
	// begin inline asm
	mad.lo.cc.u64 %rd36190, %rd49963, %rd49911, %rd36156;
madc.hi.u64 %rd36191, %rd49963, %rd49911, 0;
add.cc.u64 %rd36190, %rd36190, %rd36475;
addc.u64 %rd36191, %rd36191, 0;

	// end inline asm
	// begin inline asm
	mad.lo.cc.u64 %rd36196, %rd49964, %rd49911, %rd36162;
madc.hi.u64 %rd36197, %rd49964, %rd49911, 0;
add.cc.u64 %rd36196, %rd36196, %rd36191;
addc.u64 %rd36197, %rd36197, 0;

	// end inline asm
	// begin inline asm
	mad.lo.cc.u64 %rd36202, %rd49965, %rd49911, %rd36168;
madc.hi.u64 %rd36203, %rd49965, %rd49911, 0;
add.cc.u64 %rd36202, %rd36202, %rd36197;
addc.u64 %rd36203, %rd36203, 0;

	// end inline asm
	// begin inline asm
	mad.lo.cc.u64 %rd36208, %rd49966, %rd49911, %rd36174;
madc.hi.u64 %rd36209, %rd49966, %rd49911, 0;
add.cc.u64 %rd36208, %rd36208, %rd36203;
addc.u64 %rd36209, %rd36209, 0;

	// end inline asm
	// begin inline asm
	mad.lo.cc.u64 %rd36214, %rd49967, %rd49911, %rd36180;
madc.hi.u64 %rd36215, %rd49967, %rd49911, 0;
add.cc.u64 %rd36214, %rd36214, %rd36209;
addc.u64 %rd36215, %rd36215, 0;

	// end inline asm
	// begin inline asm
	mad.lo.cc.u64 %rd36220, %rd49968, %rd49911, %rd36186;
madc.hi.u64 %rd36221, %rd49968, %rd49911, 0;
add.cc.u64 %rd36220, %rd36220, %rd36215;
addc.u64 %rd36221, %rd36221, 0;

	// end inline asm
	// begin inline asm
	add.cc.u64 %rd36226, %rd36228, %rd36221;
addc.u64 %rd36227, 0, 0;

	// end inline asm
	mul.lo.s64 	%rd36262, %rd36190, -8506173809081122819;
	// begin inline asm
	mad.lo.cc.u64 %rd36230, %rd36262, %rd36473, %rd36190;
madc.hi.u64 %rd36231, %rd36262, %rd36473, 0;
add.cc.u64 %rd36230, %rd36230, %rd36475;
addc.u64 %rd36231, %rd36231, 0;

	// end inline asm
	// begin inline asm
	mad.lo.cc.u64 %rd36236, %rd36262, %rd36479, %rd36196;
madc.hi.u64 %rd36237, %rd36262, %rd36479, 0;
add.cc.u64 %rd36236, %rd36236, %rd36231;
addc.u64 %rd36237, %rd36237, 0;

	// end inline asm
	// begin inline asm
	mad.lo.cc.u64 %rd36242, %rd36262, %rd36485, %rd36202;
madc.hi.u64 %rd36243, %rd36262, %rd36485, 0;
add.cc.u64 %rd36242, %rd36242, %rd36237;
addc.u64 %rd36243, %rd36243, 0;

	// end inline asm
	// begin inline asm
	mad.lo.cc.u64 %rd36248, %rd36262, %rd36491, %rd36208;
madc.hi.u64 %rd36249, %rd36262, %rd36491, 0;
add.cc.u64 %rd36248, %rd36248, %rd36243;
addc.u64 %rd36249, %rd36249, 0;

	// end inline asm
	// begin inline asm
	mad.lo.cc.u64 %rd36254, %rd36262, %rd36497, %rd36214;
madc.hi.u64 %rd36255, %rd36262, %rd36497, 0;
add.cc.u64 %rd36254, %rd36254, %rd36249;
addc.u64 %rd36255, %rd36255, 0;

	// end inline asm
	// begin inline asm
	mad.lo.cc.u64 %rd36260, %rd36262, %rd36503, %rd36220;
madc.hi.u64 %rd36261, %rd36262, %rd36503, 0;
add.cc.u64 %rd36260, %rd36260, %rd36255;
addc.u64 %rd36261, %rd36261, 0;

	// end inline asm
	// begin inline asm
	add.cc.u64 %rd36266, %rd36226, %rd36261;
addc.u64 %rd36267, 0, 0;

	// end inline asm
	add.s64 	%rd36308, %rd36227, %rd36267;
	// begin inline asm
	mad.lo.cc.u64 %rd36270, %rd49963, %rd49912, %rd36236;
madc.hi.u64 %rd36271, %rd49963, %rd49912, 0;
add.cc.u64 %rd36270, %rd36270, %rd36475;
addc.u64 %rd36271, %rd36271, 0;

	// end inline asm
	// begin inline asm
	mad.lo.cc.u64 %rd36276, %rd49964, %rd49912, %rd36242;
madc.hi.u64 %rd36277, %rd49964, %rd49912, 0;
add.cc.u64 %rd36276, %rd36276, %rd36271;
addc.u64 %rd36277, %rd36277, 0;

	// end inline asm
	// begin inline asm
	mad.lo.cc.u64 %rd36282, %rd49965, %rd49912, %rd36248;
madc.hi.u64 %rd36283, %rd49965, %rd49912, 0;
add.cc.u64 %rd36282, %rd36282, %rd36277;
addc.u64 %rd36283, %rd36283, 0;

	// end inline asm
	// begin inline asm
	mad.lo.cc.u64 %rd36288, %rd49966, %rd49912, %rd36254;
madc.hi.u64 %rd36289, %rd49966, %rd49912, 0;
add.cc.u64 %rd36288, %rd36288, %rd36283;
addc.u64 %rd36289, %rd36289, 0;

	// end inline asm
	// begin inline asm
	mad.lo.cc.u64 %rd36294, %rd49967, %rd49912, %rd36260;
madc.hi.u64 %rd36295, %rd49967, %rd49912, 0;
add.cc.u64 %rd36294, %rd36294, %rd36289;
addc.u64 %rd36295, %rd36295, 0;

	// end inline asm
	// begin inline asm
	mad.lo.cc.u64 %rd36300, %rd49968, %rd49912, %rd36266;
madc.hi.u64 %rd36301, %rd49968, %rd49912, 0;
add.cc.u64 %rd36300, %rd36300, %rd36295;
addc.u64 %rd36301, %rd36301, 0;

	// end inline asm
	// begin inline asm
	add.cc.u64 %rd36306, %rd36308, %rd36301;
addc.u64 %rd36307, 0, 0;

	// end inline asm
	mul.lo.s64 	%rd36342, %rd36270, -8506173809081122819;
	// begin inline asm
	mad.lo.cc.u64 %rd36310, %rd36342, %rd36473, %rd36270;
madc.hi.u64 %rd36311, %rd36342, %rd36473, 0;
add.cc.u64 %rd36310, %rd36310, %rd36475;
addc.u64 %rd36311, %rd36311, 0;

	// end inline asm
	// begin inline asm
	mad.lo.cc.u64 %rd36316, %rd36342, %rd36479, %rd36276;
madc.hi.u64 %rd36317, %rd36342, %rd36479, 0;
add.cc.u64 %rd36316, %rd36316, %rd36311;
addc.u64 %rd36317, %rd36317, 0;

	// end inline asm
	// begin inline asm
	mad.lo.cc.u64 %rd36322, %rd36342, %rd36485, %rd36282;
madc.hi.u64 %rd36323, %rd36342, %rd36485, 0;
add.cc.u64 %rd36322, %rd36322, %rd36317;
addc.u64 %rd36323, %rd36323, 0;

	// end inline asm
	// begin inline asm
	mad.lo.cc.u64 %rd36328, %rd36342, %rd36491, %rd36288;
madc.hi.u64 %rd36329, %rd36342, %rd36491, 0;
add.cc.u64 %rd36328, %rd36328, %rd36323;
addc.u64 %rd36329, %rd36329, 0;

	// end inline asm
	// begin inline asm
	mad.lo.cc.u64 %rd36334, %rd36342, %rd36497, %rd36294;
madc.hi.u64 %rd36335, %rd36342, %rd36497, 0;
add.cc.u64 %rd36334, %rd36334, %rd36329;
addc.u64 %rd36335, %rd36335, 0;

	// end inline asm
	// begin inline asm
	mad.lo.cc.u64 %rd36340, %rd36342, %rd36503, %rd36300;
madc.hi.u64 %rd36341, %rd36342, %rd36503, 0;
add.cc.u64 %rd36340, %rd36340, %rd36335;
addc.u64 %rd36341, %rd36341, 0;

	// end inline asm
	// begin inline asm
	add.cc.u64 %rd36346, %rd36306, %rd36341;
addc.u64 %rd36347, 0, 0;

	// end inline asm
	add.s64 	%rd36388, %rd36307, %rd36347;
	// begin inline asm
	mad.lo.cc.u64 %rd36350, %rd49963, %rd49913, %rd36316;
madc.hi.u64 %rd36351, %rd49963, %rd49913, 0;
add.cc.u64 %rd36350, %rd36350, %rd36475;
addc.u64 %rd36351, %rd36351, 0;

	// end inline asm
	// begin inline asm
	mad.lo.cc.u64 %rd36356, %rd49964, %rd49913, %rd36322;
madc.hi.u64 %rd36357, %rd49964, %rd49913, 0;
add.cc.u64 %rd36356, %rd36356, %rd36351;
addc.u64 %rd36357, %rd36357, 0;

	// end inline asm
	// begin inline asm
	mad.lo.cc.u64 %rd36362, %rd49965, %rd49913, %rd36328;
madc.hi.u64 %rd36363, %rd49965, %rd49913, 0;
add.cc.u64 %rd36362, %rd36362, %rd36357;
addc.u64 %rd36363, %rd36363, 0;

	// end inline asm
	// begin inline asm
	mad.lo.cc.u64 %rd36368, %rd49966, %rd49913, %rd36334;
madc.hi.u64 %rd36369, %rd49966, %rd49913, 0;
add.cc.u64 %rd36368, %rd36368, %rd36363;
addc.u64 %rd36369, %rd36369, 0;

	// end inline asm
	// begin inline asm
	mad.lo.cc.u64 %rd36374, %rd49967, %rd49913, %rd36340;
madc.hi.u64 %rd36375, %rd49967, %rd49913, 0;
add.cc.u64 %rd36374, %rd36374, %rd36369;
addc.u64 %rd36375, %rd36375, 0;

	// end inline asm
	// begin inline asm
	mad.lo.cc.u64 %rd36380, %rd49968, %rd49913, %rd36346;
madc.hi.u64 %rd36381, %rd49968, %rd49913, 0;
add.cc.u64 %rd36380, %rd36380, %rd36375;
addc.u64 %rd36381, %rd36381, 0;

	// end inline asm
	// begin inline asm
	add.cc.u64 %rd36386, %rd36388, %rd36381;
addc.u64 %rd36387, 0, 0;

	// end inline asm
	mul.lo.s64 	%rd36422, %rd36350, -8506173809081122819;
	// begin inline asm
	mad.lo.cc.u64 %rd36390, %rd36422, %rd36473, %rd36350;
madc.hi.u64 %rd36391, %rd36422, %rd36473, 0;
add.cc.u64 %rd36390, %rd36390, %rd36475;
addc.u64 %rd36391, %rd36391, 0;

	// end inline asm
	// begin inline asm
	mad.lo.cc.u64 %rd36396, %rd36422, %rd36479, %rd36356;
madc.hi.u64 %rd36397, %rd36422, %rd36479, 0;
add.cc.u64 %rd36396, %rd36396, %rd36391;
addc.u64 %rd36397, %rd36397, 0;

	// end inline asm
	// begin inline asm
	mad.lo.cc.u64 %rd36402, %rd36422, %rd36485, %rd36362;
madc.hi.u64 %rd36403, %rd36422, %rd36485, 0;
add.cc.u64 %rd36402, %rd36402, %rd36397;
addc.u64 %rd36403, %rd36403, 0;

	// end inline asm
	// begin inline asm
	mad.lo.cc.u64 %rd36408, %rd36422, %rd36491, %rd36368;
madc.hi.u64 %rd36409, %rd36422, %rd36491, 0;
add.cc.u64 %rd36408, %rd36408, %rd36403;
addc.u64 %rd36409, %rd36409, 0;

	// end inline asm
	// begin inline asm
	mad.lo.cc.u64 %rd36414, %rd36422, %rd36497, %rd36374;
madc.hi.u64 %rd36415, %rd36422, %rd36497, 0;
add.cc.u64 %rd36414, %rd36414, %rd36409;
addc.u64 %rd36415, %rd36415, 0;

	// end inline asm
	// begin inline asm
	mad.lo.cc.u64 %rd36420, %rd36422, %rd36503, %rd36380;
madc.hi.u64 %rd36421, %rd36422, %rd36503, 0;
add.cc.u64 %rd36420, %rd36420, %rd36415;
addc.u64 %rd36421, %rd36421, 0;

	// end inline asm
	// begin inline asm
	add.cc.u64 %rd36426, %rd36386, %rd36421;
addc.u64 %rd36427, 0, 0;

	// end inline asm
	add.s64 	%rd36468, %rd36387, %rd36427;
	// begin inline asm
	mad.lo.cc.u64 %rd36430, %rd49963, %rd49914, %rd36396;
madc.hi.u64 %rd36431, %rd49963, %rd49914, 0;
add.cc.u64 %rd36430, %rd36430, %rd36475;
addc.u64 %rd36431, %rd36431, 0;

	// end inline asm
	// begin inline asm
	mad.lo.cc.u64 %rd36436, %rd49964, %rd49914, %rd36402;
madc.hi.u64 %rd36437, %rd49964, %rd49914, 0;
add.cc.u64 %rd36436, %rd36436, %rd36431;
addc.u64 %rd36437, %rd36437, 0;

	// end inline asm
	// begin inline asm
	mad.lo.cc.u64 %rd36442, %rd49965, %rd49914, %rd36408;
madc.hi.u64 %rd36443, %rd49965, %rd49914, 0;
add.cc.u64 %rd36442, %rd36442, %rd36437;
addc.u64 %rd36443, %rd36443, 0;

	// end inline asm
	// begin inline asm
	mad.lo.cc.u64 %rd36448, %rd49966, %rd49914, %rd36414;
madc.hi.u64 %rd36449, %rd49966, %rd49914, 0;
add.cc.u64 %rd36448, %rd36448, %rd36443;
addc.u64 %rd36449, %rd36449, 0;

	// end inline asm
	// begin inline asm
	mad.lo.cc.u64 %rd36454, %rd49967, %rd49914, %rd36420;
madc.hi.u64 %rd36455, %rd49967, %rd49914, 0;
add.cc.u64 %rd36454, %rd36454, %rd36449;
addc.u64 %rd36455, %rd36455, 0;

	// end inline asm
	// begin inline asm
	mad.lo.cc.u64 %rd36460, %rd49968, %rd49914, %rd36426;
madc.hi.u64 %rd36461, %rd49968, %rd49914, 0;
add.cc.u64 %rd36460, %rd36460, %rd36455;
addc.u64 %rd36461, %rd36461, 0;

	// end inline asm
	// begin inline asm
	add.cc.u64 %rd36466, %rd36468, %rd36461;
addc.u64 %rd36467, 0, 0;

	// end inline asm
	mul.lo.s64 	%rd36502, %rd36430, -8506173809081122819;
	// begin inline asm
	mad.lo.cc.u64 %rd36470, %rd36502, %rd36473, %rd36430;
madc.hi.u64 %rd36471, %rd36502, %rd36473, 0;
add.cc.u64 %rd36470, %rd36470, %rd36475;
addc.u64 %rd36471, %rd36471, 0;

	// end inline asm
	// begin inline asm
	mad.lo.cc.u64 %rd49969, %rd36502, %rd36479, %rd36436;
madc.hi.u64 %rd36477, %rd36502, %rd36479, 0;
add.cc.u64 %rd49969, %rd49969, %rd36471;
addc.u64 %rd36477, %rd36477, 0;

	// end inline asm
	// begin inline asm
	mad.lo.cc.u64 %rd49970, %rd36502, %rd36485, %rd36442;
madc.hi.u64 %rd36483, %rd36502, %rd36485, 0;
add.cc.u64 %rd49970, %rd49970, %rd36477;
addc.u64 %rd36483, %rd36483, 0;

	// end inline asm
	// begin inline asm
	mad.lo.cc.u64 %rd36522, %rd36502, %rd36491, %rd36448;
madc.hi.u64 %rd36489, %rd36502, %rd36491, 0;
add.cc.u64 %rd36522, %rd36522, %rd36483;
addc.u64 %rd36489, %rd36489, 0;

	// end inline asm
	// begin inline asm
	mad.lo.cc.u64 %rd36523, %rd36502, %rd36497, %rd36454;
madc.hi.u64 %rd36495, %rd36502, %rd36497, 0;
add.cc.u64 %rd36523, %rd36523, %rd36489;
addc.u64 %rd36495, %rd36495, 0;

	// end inline asm
	// begin inline asm
	mad.lo.cc.u64 %rd36524, %rd36502, %rd36503, %rd36460;
madc.hi.u64 %rd36501, %rd36502, %rd36503, 0;
add.cc.u64 %rd36524, %rd36524, %rd36495;
addc.u64 %rd36501, %rd36501, 0;

	// end inline asm
	// begin inline asm
	add.cc.u64 %rd36525, %rd36466, %rd36501;
addc.u64 %rd36507, 0, 0;

	// end inline asm
	setp.gt.u64 	%p1774, %rd36525, 1873798617647539866;
	@%p1774 bra 	$L__BB2_1362;
	setp.eq.s64 	%p1775, %rd36525, 1873798617647539866;
	mov.u64 	%rd49971, %rd36522;
	mov.u64 	%rd49972, %rd36523;
	mov.u64 	%rd49973, %rd36524;
	mov.u64 	%rd49974, %rd36525;
	@%p1775 bra 	$L__BB2_1354;
	bra.uni 	$L__BB2_1363;
$L__BB2_1354:
	setp.gt.u64 	%p1776, %rd36524, 5412103778470702295;
	@%p1776 bra 	$L__BB2_1362;
	setp.ne.s64 	%p1777, %rd36524, 5412103778470702295;
	mov.b64 	%rd49974, 1873798617647539866;
	mov.u64 	%rd49971, %rd36522;
	mov.u64 	%rd49972, %rd36523;
	mov.u64 	%rd49973, %rd36524;
	@%p1777 bra 	$L__BB2_1363;
	setp.gt.u64 	%p1778, %rd36523, 7239337960414712511;
	@%p1778 bra 	$L__BB2_1362;
	setp.ne.s64 	%p1779, %rd36523, 7239337960414712511;
	mov.b64 	%rd49973, 5412103778470702295;
	mov.u64 	%rd49971, %rd36522;
	mov.u64 	%rd49972, %rd36523;
	@%p1779 bra 	$L__BB2_1363;
	setp.gt.u64 	%p1780, %rd36522, 7435674573564081700;
	@%p1780 bra 	$L__BB2_1362;
	setp.ne.s64 	%p1781, %rd36522, 7435674573564081700;
	mov.b64 	%rd49972, 7239337960414712511;
	mov.u64 	%rd49971, %rd36522;
	@%p1781 bra 	$L__BB2_1363;
	setp.gt.u64 	%p1782, %rd49970, 2210141511517208575;
	@%p1782 bra 	$L__BB2_1362;
	setp.ne.s64 	%p1783, %rd49970, 2210141511517208575;
	setp.lt.u64 	%p1784, %rd49969, -5044313057631688021;
	or.pred  	%p1785, %p1783, %p1784;
	mov.b64 	%rd49971, 7435674573564081700;
	@%p1785 bra 	$L__BB2_1363;
$L__BB2_1362:
	mov.b64 	%rd36526, -5044313057631688021;
	mov.b64 	%rd36527, 2210141511517208575;
	mov.b64 	%rd36528, 7435674573564081700;
	mov.b64 	%rd36529, 7239337960414712511;
	mov.b64 	%rd36530, 5412103778470702295;
	mov.b64 	%rd36531, 1873798617647539866;
	// begin inline asm
	sub.cc.u64 %rd49969, %rd49969, %rd36526;
subc.cc.u64 %rd49970, %rd49970, %rd36527;
subc.cc.u64 %rd36522, %rd36522, %rd36528;
subc.cc.u64 %rd36523, %rd36523, %rd36529;
subc.cc.u64 %rd36524, %rd36524, %rd36530;
subc.u64 %rd36525, %rd36525, %rd36531;

	// end inline asm
	mov.u64 	%rd49971, %rd36522;
	mov.u64 	%rd49972, %rd36523;
	mov.u64 	%rd49973, %rd36524;
	mov.u64 	%rd49974, %rd36525;
$L__BB2_1363:
	mov.u64 	%rd50101, %rd49969;
	mov.u64 	%rd50103, %rd49971;
	mov.u64 	%rd50105, %rd49973;
	mov.u64 	%rd50102, %rd49970;
	mov.u64 	%rd50104, %rd49972;
	mov.u64 	%rd50106, %rd49974;
	// begin inline asm
	sub.cc.u64 %rd50101, %rd50101, %rd49957;
subc.cc.u64 %rd50102, %rd50102, %rd49958;
subc.cc.u64 %rd50103, %rd50103, %rd49959;
subc.cc.u64 %rd50104, %rd50104, %rd49960;
subc.cc.u64 %rd50105, %rd50105, %rd49961;
subc.u64 %rd50106, %rd50106, %rd49962;

	// end inline asm
	setp.gt.u64 	%p1786, %rd49974, %rd49962;
	@%p1786 bra 	$L__BB2_1605;
	setp.ge.u64 	%p1787, %rd49974, %rd49962;
	@%p1787 bra 	$L__BB2_1365;
	bra.uni 	$L__BB2_1373;
$L__BB2_1365:
	setp.gt.u64 	%p1788, %rd49973, %rd49961;
	@%p1788 bra 	$L__BB2_1605;
	setp.lt.u64 	%p1789, %rd49973, %rd49961;
	@%p1789 bra 	$L__BB2_1373;
	setp.gt.u64 	%p1790, %rd49972, %rd49960;
	@%p1790 bra 	$L__BB2_1605;
	setp.lt.u64 	%p1791, %rd49972, %rd49960;
	@%p1791 bra 	$L__BB2_1373;
	setp.gt.u64 	%p1792, %rd49971, %rd49959;
	@%p1792 bra 	$L__BB2_1605;
	setp.lt.u64 	%p1793, %rd49971, %rd49959;
	@%p1793 bra 	$L__BB2_1373;
	setp.gt.u64 	%p1794, %rd49970, %rd49958;
	@%p1794 bra 	$L__BB2_1605;
	setp.lt.u64 	%p1795, %rd49970, %rd49958;
	setp.lt.u64 	%p1796, %rd49969, %rd49957;
	or.pred  	%p1797, %p1795, %p1796;
	@%p1797 bra 	$L__BB2_1373;
	bra.uni 	$L__BB2_1605;
$L__BB2_1373:
	mov.b64 	%rd36562, -5044313057631688021;
	mov.b64 	%rd36563, 2210141511517208575;
	mov.b64 	%rd36564, 7435674573564081700;
	mov.b64 	%rd36565, 7239337960414712511;
	mov.b64 	%rd36566, 5412103778470702295;
	mov.b64 	%rd36567, 1873798617647539866;
	// begin inline asm
	add.cc.u64 %rd50101, %rd50101, %rd36562;
addc.cc.u64 %rd50102, %rd50102, %rd36563;
addc.cc.u64 %rd50103, %rd50103, %rd36564;
addc.cc.u64 %rd50104, %rd50104, %rd36565;
addc.cc.u64 %rd50105, %rd50105, %rd36566;
addc.u64 %rd50106, %rd50106, %rd36567;

	// end inline asm
	bra.uni 	$L__BB2_1605;
$L__BB2_1374:
	setp.gt.u64 	%p1296, %rd49829, %rd49823;
	@%p1296 bra 	$L__BB2_1385;
	setp.lt.u64 	%p1297, %rd49829, %rd49823;
	@%p1297 bra 	$L__BB2_1384;
	setp.gt.u64 	%p1298, %rd49828, %rd49822;
	@%p1298 bra 	$L__BB2_1385;
	setp.lt.u64 	%p1299, %rd49828, %rd49822;
	@%p1299 bra 	$L__BB2_1384;
	setp.gt.u64 	%p1300, %rd49827, %rd49821;
	@%p1300 bra 	$L__BB2_1385;
	setp.lt.u64 	%p1301, %rd49827, %rd49821;
	@%p1301 bra 	$L__BB2_1384;
	setp.gt.u64 	%p1302, %rd49826, %rd49820;
	@%p1302 bra 	$L__BB2_1385;
	setp.lt.u64 	%p1303, %rd49826, %rd49820;
	setp.lt.u64 	%p1304, %rd49825, %rd49819;
	or.pred  	%p1305, %p1303, %p1304;
	@%p1305 bra 	$L__BB2_1384;
	bra.uni 	$L__BB2_1385;
$L__BB2_1382:
	mov.u64 	%rd49978, %rd49828;
	mov.u64 	%rd49980, %rd49830;
	mov.u64 	%rd49975, %rd49825;
	mov.u64 	%rd49977, %rd49827;
	mov.u64 	%rd49979, %rd49829;
	mov.u64 	%rd49976, %rd49826;
	// begin inline asm
	sub.cc.u64 %rd49975, %rd49975, %rd49819;
subc.cc.u64 %rd49976, %rd49976, %rd49820;
subc.cc.u64 %rd49977, %rd49977, %rd49821;
subc.cc.u64 %rd49978, %rd49978, %rd49822;
subc.cc.u64 %rd49979, %rd49979, %rd49823;
subc.u64 %rd49980, %rd49980, %rd49824;

	// end inline asm
	setp.gt.u64 	%p1294, %rd49830, %rd49824;
	@%p1294 bra 	$L__BB2_1385;
	setp.ge.u64 	%p1295, %rd49830, %rd49824;
	@%p1295 bra 	$L__BB2_1374;
$L__BB2_1384:
	mov.b64 	%rd28048, -5044313057631688021;
	mov.b64 	%rd28049, 2210141511517208575;
	mov.b64 	%rd28050, 7435674573564081700;
	mov.b64 	%rd28051, 7239337960414712511;
	mov.b64 	%rd28052, 5412103778470702295;
	mov.b64 	%rd28053, 1873798617647539866;
	// begin inline asm
	add.cc.u64 %rd49975, %rd49975, %rd28048;
addc.cc.u64 %rd49976, %rd49976, %rd28049;
addc.cc.u64 %rd49977, %rd49977, %rd28050;
addc.cc.u64 %rd49978, %rd49978, %rd28051;
addc.cc.u64 %rd49979, %rd49979, %rd28052;
addc.u64 %rd49980, %rd49980, %rd28053;

	// end inline asm
$L__BB2_1385:
	mov.b64 	{%r619, %r620}, %rd49980;
	mov.b64 	{%r621, %r622}, %rd49979;
	shf.l.wrap.b32 	%r623, %r622, %r619, 1;
	shf.l.wrap.b32 	%r624, %r619, %r620, 1;
	mov.b64 	%rd28075, {%r623, %r624};
	mov.b64 	{%r625, %r626}, %rd49978;
	shf.l.wrap.b32 	%r627, %r626, %r621, 1;
	shf.l.wrap.b32 	%r628, %r621, %r622, 1;
	mov.b64 	%rd28074, {%r627, %r628};
	mov.b64 	{%r629, %r630}, %rd49977;
	shf.l.wrap.b32 	%r631, %r630, %r625, 1;
	shf.l.wrap.b32 	%r632, %r625, %r626, 1;
	mov.b64 	%rd28073, {%r631, %r632};
	mov.b64 	{%r633, %r634}, %rd49976;
	shf.l.wrap.b32 	%r635, %r634, %r629, 1;
	shf.l.wrap.b32 	%r636, %r629, %r630, 1;
	mov.b64 	%rd28072, {%r635, %r636};
	mov.b64 	{%r637, %r638}, %rd49975;
	shf.l.wrap.b32 	%r639, %r638, %r633, 1;
	shf.l.wrap.b32 	%r640, %r633, %r634, 1;
	mov.b64 	%rd49982, {%r639, %r640};
	setp.gt.u64 	%p1306, %rd28075, 1873798617647539866;
	@%p1306 bra 	$L__BB2_1395;
	shl.b64 	%rd49981, %rd49975, 1;
	setp.eq.s64 	%p1307, %rd28075, 1873798617647539866;
	mov.u64 	%rd49983, %rd28072;
	mov.u64 	%rd49984, %rd28073;
	mov.u64 	%rd49985, %rd28074;
	mov.u64 	%rd49986, %rd28075;
	@%p1307 bra 	$L__BB2_1387;
	bra.uni 	$L__BB2_1396;
$L__BB2_1387:
	setp.gt.u64 	%p1308, %rd28074, 5412103778470702295;
	@%p1308 bra 	$L__BB2_1395;
	setp.ne.s64 	%p1309, %rd28074, 5412103778470702295;
	mov.b64 	%rd49986, 1873798617647539866;
	mov.u64 	%rd49983, %rd28072;
	mov.u64 	%rd49984, %rd28073;
	mov.u64 	%rd49985, %rd28074;
	@%p1309 bra 	$L__BB2_1396;
	setp.gt.u64 	%p1310, %rd28073, 7239337960414712511;
	@%p1310 bra 	$L__BB2_1395;
	setp.ne.s64 	%p1311, %rd28073, 7239337960414712511;
	mov.b64 	%rd49985, 5412103778470702295;
	mov.u64 	%rd49983, %rd28072;
	mov.u64 	%rd49984, %rd28073;
	@%p1311 bra 	$L__BB2_1396;
	setp.gt.u64 	%p1312, %rd28072, 7435674573564081700;
	@%p1312 bra 	$L__BB2_1395;
	setp.ne.s64 	%p1313, %rd28072, 7435674573564081700;
	mov.b64 	%rd49984, 7239337960414712511;
	mov.u64 	%rd49983, %rd28072;
	@%p1313 bra 	$L__BB2_1396;
	setp.gt.u64 	%p1314, %rd49982, 2210141511517208575;
	@%p1314 bra 	$L__BB2_1395;
	setp.ne.s64 	%p1315, %rd49982, 2210141511517208575;
	shl.b64 	%rd49981, %rd49975, 1;
	setp.lt.u64 	%p1316, %rd49981, -5044313057631688020;
	or.pred  	%p1317, %p1315, %p1316;
	mov.b64 	%rd49983, 7435674573564081700;
	@%p1317 bra 	$L__BB2_1396;
$L__BB2_1395:
	shl.b64 	%rd49981, %rd49975, 1;
	mov.b64 	%rd28076, -5044313057631688021;
	mov.b64 	%rd28077, 2210141511517208575;
	mov.b64 	%rd28078, 7435674573564081700;
	mov.b64 	%rd28079, 7239337960414712511;
	mov.b64 	%rd28080, 5412103778470702295;
	mov.b64 	%rd28081, 1873798617647539866;
	// begin inline asm
	sub.cc.u64 %rd49981, %rd49981, %rd28076;
subc.cc.u64 %rd49982, %rd49982, %rd28077;
subc.cc.u64 %rd28072, %rd28072, %rd28078;
subc.cc.u64 %rd28073, %rd28073, %rd28079;
subc.cc.u64 %rd28074, %rd28074, %rd28080;
subc.u64 %rd28075, %rd28075, %rd28081;

	// end inline asm
	mov.u64 	%rd49983, %rd28072;
	mov.u64 	%rd49984, %rd28073;
	mov.u64 	%rd49985, %rd28074;
	mov.u64 	%rd49986, %rd28075;
$L__BB2_1396:
	mov.b64 	%rd28533, 0;
	// begin inline asm
	mad.lo.cc.u64 %rd28088, %rd49981, %rd49981, %rd28533;
madc.hi.u64 %rd28089, %rd49981, %rd49981, 0;
add.cc.u64 %rd28088, %rd28088, %rd28533;
addc.u64 %rd28089, %rd28089, 0;

	// end inline asm
	// begin inline asm
	mad.lo.cc.u64 %rd28094, %rd49982, %rd49981, %rd28533;
madc.hi.u64 %rd28095, %rd49982, %rd49981, 0;
add.cc.u64 %rd28094, %rd28094, %rd28089;
addc.u64 %rd28095, %rd28095, 0;

	// end inline asm
	// begin inline asm
	mad.lo.cc.u64 %rd28100, %rd49983, %rd49981, %rd28533;
madc.hi.u64 %rd28101, %rd49983, %rd49981, 0;
add.cc.u64 %rd28100, %rd28100, %rd28095;
addc.u64 %rd28101, %rd28101, 0;

	// end inline asm
	// begin inline asm
	mad.lo.cc.u64 %rd28106, %rd49984, %rd49981, %rd28533;
madc.hi.u64 %rd28107, %rd49984, %rd49981, 0;
add.cc.u64 %rd28106, %rd28106, %rd28101;
addc.u64 %rd28107, %rd28107, 0;

	// end inline asm
	// begin inline asm
	mad.lo.cc.u64 %rd28112, %rd49985, %rd49981, %rd28533;
madc.hi.u64 %rd28113, %rd49985, %rd49981, 0;
add.cc.u64 %rd28112, %rd28112, %rd28107;
addc.u64 %rd28113, %rd28113, 0;

	// end inline asm
	// begin inline asm
	mad.lo.cc.u64 %rd28118, %rd49986, %rd49981, %rd28533;
madc.hi.u64 %rd28119, %rd49986, %rd49981, 0;
add.cc.u64 %rd28118, %rd28118, %rd28113;
addc.u64 %rd28119, %rd28119, 0;

	// end inline asm
	// begin inline asm
	add.cc.u64 %rd28124, %rd28533, %rd28119;
addc.u64 %rd28125, 0, 0;

	// end inline asm
	mul.lo.s64 	%rd28160, %rd28088, -8506173809081122819;
	mov.b64 	%rd28531, -5044313057631688021;
	// begin inline asm
	mad.lo.cc.u64 %rd28128, %rd28160, %rd28531, %rd28088;
madc.hi.u64 %rd28129, %rd28160, %rd28531, 0;
add.cc.u64 %rd28128, %rd28128, %rd28533;
addc.u64 %rd28129, %rd28129, 0;

	// end inline asm
	mov.b64 	%rd28537, 2210141511517208575;
	// begin inline asm
	mad.lo.cc.u64 %rd28134, %rd28160, %rd28537, %rd28094;
madc.hi.u64 %rd28135, %rd28160, %rd28537, 0;
add.cc.u64 %rd28134, %rd28134, %rd28129;
addc.u64 %rd28135, %rd28135, 0;

	// end inline asm
	mov.b64 	%rd28543, 7435674573564081700;
	// begin inline asm
	mad.lo.cc.u64 %rd28140, %rd28160, %rd28543, %rd28100;
madc.hi.u64 %rd28141, %rd28160, %rd28543, 0;
add.cc.u64 %rd28140, %rd28140, %rd28135;
addc.u64 %rd28141, %rd28141, 0;

	// end inline asm
	mov.b64 	%rd28549, 7239337960414712511;
	// begin inline asm
	mad.lo.cc.u64 %rd28146, %rd28160, %rd28549, %rd28106;
madc.hi.u64 %rd28147, %rd28160, %rd28549, 0;
add.cc.u64 %rd28146, %rd28146, %rd28141;
addc.u64 %rd28147, %rd28147, 0;

	// end inline asm
	mov.b64 	%rd28555, 5412103778470702295;
	// begin inline asm
	mad.lo.cc.u64 %rd28152, %rd28160, %rd28555, %rd28112;
madc.hi.u64 %rd28153, %rd28160, %rd28555, 0;
add.cc.u64 %rd28152, %rd28152, %rd28147;
addc.u64 %rd28153, %rd28153, 0;

	// end inline asm
	mov.b64 	%rd28561, 1873798617647539866;
	// begin inline asm
	mad.lo.cc.u64 %rd28158, %rd28160, %rd28561, %rd28118;
madc.hi.u64 %rd28159, %rd28160, %rd28561, 0;
add.cc.u64 %rd28158, %rd28158, %rd28153;
addc.u64 %rd28159, %rd28159, 0;

	// end inline asm
	// begin inline asm
	add.cc.u64 %rd28164, %rd28124, %rd28159;
addc.u64 %rd28165, 0, 0;

	// end inline asm
	add.s64 	%rd28206, %rd28125, %rd28165;
	// begin inline asm
	mad.lo.cc.u64 %rd28168, %rd49981, %rd49982, %rd28134;
madc.hi.u64 %rd28169, %rd49981, %rd49982, 0;
add.cc.u64 %rd28168, %rd28168, %rd28533;
addc.u64 %rd28169, %rd28169, 0;

	// end inline asm
	// begin inline asm
	mad.lo.cc.u64 %rd28174, %rd49982, %rd49982, %rd28140;
madc.hi.u64 %rd28175, %rd49982, %rd49982, 0;
add.cc.u64 %rd28174, %rd28174, %rd28169;
addc.u64 %rd28175, %rd28175, 0;

	// end inline asm
	// begin inline asm
	mad.lo.cc.u64 %rd28180, %rd49983, %rd49982, %rd28146;
madc.hi.u64 %rd28181, %rd49983, %rd49982, 0;
add.cc.u64 %rd28180, %rd28180, %rd28175;
addc.u64 %rd28181, %rd28181, 0;

	// end inline asm
	// begin inline asm
	mad.lo.cc.u64 %rd28186, %rd49984, %rd49982, %rd28152;
madc.hi.u64 %rd28187, %rd49984, %rd49982, 0;
add.cc.u64 %rd28186, %rd28186, %rd28181;
addc.u64 %rd28187, %rd28187, 0;

	// end inline asm
	// begin inline asm
	mad.lo.cc.u64 %rd28192, %rd49985, %rd49982, %rd28158;
madc.hi.u64 %rd28193, %rd49985, %rd49982, 0;
add.cc.u64 %rd28192, %rd28192, %rd28187;
addc.u64 %rd28193, %rd28193, 0;

	// end inline asm
	// begin inline asm
	mad.lo.cc.u64 %rd28198, %rd49986, %rd49982, %rd28164;
madc.hi.u64 %rd28199, %rd49986, %rd49982, 0;
add.cc.u64 %rd28198, %rd28198, %rd28193;
addc.u64 %rd28199, %rd28199, 0;

	// end inline asm
	// begin inline asm
	add.cc.u64 %rd28204, %rd28206, %rd28199;
addc.u64 %rd28205, 0, 0;

	// end inline asm
	mul.lo.s64 	%rd28240, %rd28168, -8506173809081122819;
	// begin inline asm
	mad.lo.cc.u64 %rd28208, %rd28240, %rd28531, %rd28168;
madc.hi.u64 %rd28209, %rd28240, %rd28531, 0;
add.cc.u64 %rd28208, %rd28208, %rd28533;
addc.u64 %rd28209, %rd28209, 0;

	// end inline asm
	// begin inline asm
	mad.lo.cc.u64 %rd28214, %rd28240, %rd28537, %rd28174;
madc.hi.u64 %rd28215, %rd28240, %rd28537, 0;
add.cc.u64 %rd28214, %rd28214, %rd28209;
addc.u64 %rd28215, %rd28215, 0;

	// end inline asm
	// begin inline asm
	mad.lo.cc.u64 %rd28220, %rd28240, %rd28543, %rd28180;
madc.hi.u64 %rd28221, %rd28240, %rd28543, 0;
add.cc.u64 %rd28220, %rd28220, %rd28215;
addc.u64 %rd28221, %rd28221, 0;

	// end inline asm
	// begin inline asm
	mad.lo.cc.u64 %rd28226, %rd28240, %rd28549, %rd28186;
madc.hi.u64 %rd28227, %rd28240, %rd28549, 0;
add.cc.u64 %rd28226, %rd28226, %rd28221;
addc.u64 %rd28227, %rd28227, 0;

	// end inline asm
	// begin inline asm
	mad.lo.cc.u64 %rd28232, %rd28240, %rd28555, %rd28192;
madc.hi.u64 %rd28233, %rd28240, %rd28555, 0;
add.cc.u64 %rd28232, %rd28232, %rd28227;
addc.u64 %rd28233, %rd28233, 0;

	// end inline asm
	// begin inline asm
	mad.lo.cc.u64 %rd28238, %rd28240, %rd28561, %rd28198;
madc.hi.u64 %rd28239, %rd28240, %rd28561, 0;
add.cc.u64 %rd28238, %rd28238, %rd28233;
addc.u64 %rd28239, %rd28239, 0;

	// end inline asm
	// begin inline asm
	add.cc.u64 %rd28244, %rd28204, %rd28239;
addc.u64 %rd28245, 0, 0;

	// end inline asm
	add.s64 	%rd28286, %rd28205, %rd28245;
	// begin inline asm
	mad.lo.cc.u64 %rd28248, %rd49981, %rd49983, %rd28214;
madc.hi.u64 %rd28249, %rd49981, %rd49983, 0;
add.cc.u64 %rd28248, %rd28248, %rd28533;
addc.u64 %rd28249, %rd28249, 0;

	// end inline asm
	// begin inline asm
	mad.lo.cc.u64 %rd28254, %rd49982, %rd49983, %rd28220;
madc.hi.u64 %rd28255, %rd49982, %rd49983, 0;
add.cc.u64 %rd28254, %rd28254, %rd28249;
addc.u64 %rd28255, %rd28255, 0;

	// end inline asm
	// begin inline asm
	mad.lo.cc.u64 %rd28260, %rd49983, %rd49983, %rd28226;
madc.hi.u64 %rd28261, %rd49983, %rd49983, 0;
add.cc.u64 %rd28260, %rd28260, %rd28255;
addc.u64 %rd28261, %rd28261, 0;

	// end inline asm
	// begin inline asm
	mad.lo.cc.u64 %rd28266, %rd49984, %rd49983, %rd28232;
madc.hi.u64 %rd28267, %rd49984, %rd49983, 0;
add.cc.u64 %rd28266, %rd28266, %rd28261;
addc.u64 %rd28267, %rd28267, 0;

	// end inline asm
	// begin inline asm
	mad.lo.cc.u64 %rd28272, %rd49985, %rd49983, %rd28238;
madc.hi.u64 %rd28273, %rd49985, %rd49983, 0;
add.cc.u64 %rd28272, %rd28272, %rd28267;
addc.u64 %rd28273, %rd28273, 0;

	// end inline asm
	// begin inline asm
	mad.lo.cc.u64 %rd28278, %rd49986, %rd49983, %rd28244;
madc.hi.u64 %rd28279, %rd49986, %rd49983, 0;
add.cc.u64 %rd28278, %rd28278, %rd28273;
addc.u64 %rd28279, %rd28279, 0;

	// end inline asm
	// begin inline asm
	add.cc.u64 %rd28284, %rd28286, %rd28279;
addc.u64 %rd28285, 0, 0;

	// end inline asm
	mul.lo.s64 	%rd28320, %rd28248, -8506173809081122819;
	// begin inline asm
	mad.lo.cc.u64 %rd28288, %rd28320, %rd28531, %rd28248;
madc.hi.u64 %rd28289, %rd28320, %rd28531, 0;
add.cc.u64 %rd28288, %rd28288, %rd28533;
addc.u64 %rd28289, %rd28289, 0;

	// end inline asm
	// begin inline asm
	mad.lo.cc.u64 %rd28294, %rd28320, %rd28537, %rd28254;
madc.hi.u64 %rd28295, %rd28320, %rd28537, 0;
add.cc.u64 %rd28294, %rd28294, %rd28289;
addc.u64 %rd28295, %rd28295, 0;

	// end inline asm
	// begin inline asm
	mad.lo.cc.u64 %rd28300, %rd28320, %rd28543, %rd28260;
madc.hi.u64 %rd28301, %rd28320, %rd28543, 0;
add.cc.u64 %rd28300, %rd28300, %rd28295;
addc.u64 %rd28301, %rd28301, 0;

	// end inline asm
	// begin inline asm
	mad.lo.cc.u64 %rd28306, %rd28320, %rd28549, %rd28266;
madc.hi.u64 %rd28307, %rd28320, %rd28549, 0;
add.cc.u64 %rd28306, %rd28306, %rd28301;
addc.u64 %rd28307, %rd28307, 0;

	// end inline asm
	// begin inline asm
	mad.lo.cc.u64 %rd28312, %rd28320, %rd28555, %rd28272;
madc.hi.u64 %rd28313, %rd28320, %rd28555, 0;
add.cc.u64 %rd28312, %rd28312, %rd28307;
addc.u64 %rd28313, %rd28313, 0;

	// end inline asm
	// begin inline asm
	mad.lo.cc.u64 %rd28318, %rd28320, %rd28561, %rd28278;
madc.hi.u64 %rd28319, %rd28320, %rd28561, 0;
add.cc.u64 %rd28318, %rd28318, %rd28313;
addc.u64 %rd28319, %rd28319, 0;

	// end inline asm
	// begin inline asm
	add.cc.u64 %rd28324, %rd28284, %rd28319;
addc.u64 %rd28325, 0, 0;

	// end inline asm
	add.s64 	%rd28366, %rd28285, %rd28325;
	// begin inline asm
	mad.lo.cc.u64 %rd28328, %rd49981, %rd49984, %rd28294;
madc.hi.u64 %rd28329, %rd49981, %rd49984, 0;
add.cc.u64 %rd28328, %rd28328, %rd28533;
addc.u64 %rd28329, %rd28329, 0;

	// end inline asm
	// begin inline asm
	mad.lo.cc.u64 %rd28334, %rd49982, %rd49984, %rd28300;
madc.hi.u64 %rd28335, %rd49982, %rd49984, 0;
add.cc.u64 %rd28334, %rd28334, %rd28329;
addc.u64 %rd28335, %rd28335, 0;

	// end inline asm
	// begin inline asm
	mad.lo.cc.u64 %rd28340, %rd49983, %rd49984, %rd28306;
madc.hi.u64 %rd28341, %rd49983, %rd49984, 0;
add.cc.u64 %rd28340, %rd28340, %rd28335;
addc.u64 %rd28341, %rd28341, 0;

	// end inline asm
	// begin inline asm
	mad.lo.cc.u64 %rd28346, %rd49984, %rd49984, %rd28312;
madc.hi.u64 %rd28347, %rd49984, %rd49984, 0;
add.cc.u64 %rd28346, %rd28346, %rd28341;
addc.u64 %rd28347, %rd28347, 0;

	// end inline asm
	// begin inline asm
	mad.lo.cc.u64 %rd28352, %rd49985, %rd49984, %rd28318;
madc.hi.u64 %rd28353, %rd49985, %rd49984, 0;
add.cc.u64 %rd28352, %rd28352, %rd28347;
addc.u64 %rd28353, %rd28353, 0;

	// end inline asm
	// begin inline asm
	mad.lo.cc.u64 %rd28358, %rd49986, %rd49984, %rd28324;
madc.hi.u64 %rd28359, %rd49986, %rd49984, 0;
add.cc.u64 %rd28358, %rd28358, %rd28353;
addc.u64 %rd28359, %rd28359, 0;

	// end inline asm
	// begin inline asm
	add.cc.u64 %rd28364, %rd28366, %rd28359;
addc.u64 %rd28365, 0, 0;

	// end inline asm
	mul.lo.s64 	%rd28400, %rd28328, -8506173809081122819;
	// begin inline asm
	mad.lo.cc.u64 %rd28368, %rd28400, %rd28531, %rd28328;
madc.hi.u64 %rd28369, %rd28400, %rd28531, 0;
add.cc.u64 %rd28368, %rd28368, %rd28533;
addc.u64 %rd28369, %rd28369, 0;

	// end inline asm
	// begin inline asm
	mad.lo.cc.u64 %rd28374, %rd28400, %rd28537, %rd28334;
madc.hi.u64 %rd28375, %rd28400, %rd28537, 0;
add.cc.u64 %rd28374, %rd28374, %rd28369;
addc.u64 %rd28375, %rd28375, 0;

	// end inline asm
	// begin inline asm
	mad.lo.cc.u64 %rd28380, %rd28400, %rd28543, %rd28340;
madc.hi.u64 %rd28381, %rd28400, %rd28543, 0;
add.cc.u64 %rd28380, %rd28380, %rd28375;
addc.u64 %rd28381, %rd28381, 0;

	// end inline asm
	// begin inline asm
	mad.lo.cc.u64 %rd28386, %rd28400, %rd28549, %rd28346;
madc.hi.u64 %rd28387, %rd28400, %rd28549, 0;
add.cc.u64 %rd28386, %rd28386, %rd28381;
addc.u64 %rd28387, %rd28387, 0;

	// end inline asm
	// begin inline asm
	mad.lo.cc.u64 %rd28392, %rd28400, %rd28555, %rd28352;
madc.hi.u64 %rd28393, %rd28400, %rd28555, 0;
add.cc.u64 %rd28392, %rd28392, %rd28387;
addc.u64 %rd28393, %rd28393, 0;

	// end inline asm
	// begin inline asm
	mad.lo.cc.u64 %rd28398, %rd28400, %rd28561, %rd28358;
madc.hi.u64 %rd28399, %rd28400, %rd28561, 0;
add.cc.u64 %rd28398, %rd28398, %rd28393;
addc.u64 %rd28399, %rd28399, 0;

	// end inline asm
	// begin inline asm
	add.cc.u64 %rd28404, %rd28364, %rd28399;
addc.u64 %rd28405, 0, 0;

	// end inline asm
	add.s64 	%rd28446, %rd28365, %rd28405;
	// begin inline asm
	mad.lo.cc.u64 %rd28408, %rd49981, %rd49985, %rd28374;
madc.hi.u64 %rd28409, %rd49981, %rd49985, 0;
add.cc.u64 %rd28408, %rd28408, %rd28533;
addc.u64 %rd28409, %rd28409, 0;

	// end inline asm
	// begin inline asm
	mad.lo.cc.u64 %rd28414, %rd49982, %rd49985, %rd28380;
madc.hi.u64 %rd28415, %rd49982, %rd49985, 0;
add.cc.u64 %rd28414, %rd28414, %rd28409;
addc.u64 %rd28415, %rd28415, 0;

	// end inline asm
	// begin inline asm
	mad.lo.cc.u64 %rd28420, %rd49983, %rd49985, %rd28386;
madc.hi.u64 %rd28421, %rd49983, %rd49985, 0;
add.cc.u64 %rd28420, %rd28420, %rd28415;
addc.u64 %rd28421, %rd28421, 0;

	// end inline asm
	// begin inline asm
	mad.lo.cc.u64 %rd28426, %rd49984, %rd49985, %rd28392;
madc.hi.u64 %rd28427, %rd49984, %rd49985, 0;
add.cc.u64 %rd28426, %rd28426, %rd28421;
addc.u64 %rd28427, %rd28427, 0;

	// end inline asm
	// begin inline asm
	mad.lo.cc.u64 %rd28432, %rd49985, %rd49985, %rd28398;
madc.hi.u64 %rd28433, %rd49985, %rd49985, 0;
add.cc.u64 %rd28432, %rd28432, %rd28427;
addc.u64 %rd28433, %rd28433, 0;

	// end inline asm
	// begin inline asm
	mad.lo.cc.u64 %rd28438, %rd49986, %rd49985, %rd28404;
madc.hi.u64 %rd28439, %rd49986, %rd49985, 0;
add.cc.u64 %rd28438, %rd28438, %rd28433;
addc.u64 %rd28439, %rd28439, 0;

	// end inline asm
	// begin inline asm
	add.cc.u64 %rd28444, %rd28446, %rd28439;
addc.u64 %rd28445, 0, 0;

	// end inline asm
	mul.lo.s64 	%rd28480, %rd28408, -8506173809081122819;
	// begin inline asm
	mad.lo.cc.u64 %rd28448, %rd28480, %rd28531, %rd28408;
madc.hi.u64 %rd28449, %rd28480, %rd28531, 0;
add.cc.u64 %rd28448, %rd28448, %rd28533;
addc.u64 %rd28449, %rd28449, 0;

	// end inline asm
	// begin inline asm
	mad.lo.cc.u64 %rd28454, %rd28480, %rd28537, %rd28414;
madc.hi.u64 %rd28455, %rd28480, %rd28537, 0;
add.cc.u64 %rd28454, %rd28454, %rd28449;
addc.u64 %rd28455, %rd28455, 0;

	// end inline asm
	// begin inline asm
	mad.lo.cc.u64 %rd28460, %rd28480, %rd28543, %rd28420;
madc.hi.u64 %rd28461, %rd28480, %rd28543, 0;
add.cc.u64 %rd28460, %rd28460, %rd28455;
addc.u64 %rd28461, %rd28461, 0;

	// end inline asm
	// begin inline asm
	mad.lo.cc.u64 %rd28466, %rd28480, %rd28549, %rd28426;
madc.hi.u64 %rd28467, %rd28480, %rd28549, 0;
add.cc.u64 %rd28466, %rd28466, %rd28461;
addc.u64 %rd28467, %rd28467, 0;

	// end inline asm
	// begin inline asm
	mad.lo.cc.u64 %rd28472, %rd28480, %rd28555, %rd28432;
madc.hi.u64 %rd28473, %rd28480, %rd28555, 0;
add.cc.u64 %rd28472, %rd28472, %rd28467;
addc.u64 %rd28473, %rd28473, 0;

	// end inline asm
	// begin inline asm
	mad.lo.cc.u64 %rd28478, %rd28480, %rd28561, %rd28438;
madc.hi.u64 %rd28479, %rd28480, %rd28561, 0;
add.cc.u64 %rd28478, %rd28478, %rd28473;
addc.u64 %rd28479, %rd28479, 0;

	// end inline asm
	// begin inline asm
	add.cc.u64 %rd28484, %rd28444, %rd28479;
addc.u64 %rd28485, 0, 0;

	// end inline asm
	add.s64 	%rd28526, %rd28445, %rd28485;
	// begin inline asm
	mad.lo.cc.u64 %rd28488, %rd49981, %rd49986, %rd28454;
madc.hi.u64 %rd28489, %rd49981, %rd49986, 0;
add.cc.u64 %rd28488, %rd28488, %rd28533;
addc.u64 %rd28489, %rd28489, 0;

	// end inline asm
	// begin inline asm
	mad.lo.cc.u64 %rd28494, %rd49982, %rd49986, %rd28460;
madc.hi.u64 %rd28495, %rd49982, %rd49986, 0;
add.cc.u64 %rd28494, %rd28494, %rd28489;
addc.u64 %rd28495, %rd28495, 0;

	// end inline asm
	// begin inline asm
	mad.lo.cc.u64 %rd28500, %rd49983, %rd49986, %rd28466;
madc.hi.u64 %rd28501, %rd49983, %rd49986, 0;
add.cc.u64 %rd28500, %rd28500, %rd28495;
addc.u64 %rd28501, %rd28501, 0;

	// end inline asm
	// begin inline asm
	mad.lo.cc.u64 %rd28506, %rd49984, %rd49986, %rd28472;
madc.hi.u64 %rd28507, %rd49984, %rd49986, 0;
add.cc.u64 %rd28506, %rd28506, %rd28501;
addc.u64 %rd28507, %rd28507, 0;

	// end inline asm
	// begin inline asm
	mad.lo.cc.u64 %rd28512, %rd49985, %rd49986, %rd28478;
madc.hi.u64 %rd28513, %rd49985, %rd49986, 0;
add.cc.u64 %rd28512, %rd28512, %rd28507;
addc.u64 %rd28513, %rd28513, 0;

	// end inline asm
	// begin inline asm
	mad.lo.cc.u64 %rd28518, %rd49986, %rd49986, %rd28484;
madc.hi.u64 %rd28519, %rd49986, %rd49986, 0;
add.cc.u64 %rd28518, %rd28518, %rd28513;
addc.u64 %rd28519, %rd28519, 0;

	// end inline asm
	// begin inline asm
	add.cc.u64 %rd28524, %rd28526, %rd28519;
addc.u64 %rd28525, 0, 0;

	// end inline asm
	mul.lo.s64 	%rd28560, %rd28488, -8506173809081122819;
	// begin inline asm
	mad.lo.cc.u64 %rd28528, %rd28560, %rd28531, %rd28488;
madc.hi.u64 %rd28529, %rd28560, %rd28531, 0;
add.cc.u64 %rd28528, %rd28528, %rd28533;
addc.u64 %rd28529, %rd28529, 0;

	// end inline asm
	// begin inline asm
	mad.lo.cc.u64 %rd49987, %rd28560, %rd28537, %rd28494;
madc.hi.u64 %rd28535, %rd28560, %rd28537, 0;
add.cc.u64 %rd49987, %rd49987, %rd28529;
addc.u64 %rd28535, %rd28535, 0;

	// end inline asm
	// begin inline asm
	mad.lo.cc.u64 %rd49988, %rd28560, %rd28543, %rd28500;
madc.hi.u64 %rd28541, %rd28560, %rd28543, 0;
add.cc.u64 %rd49988, %rd49988, %rd28535;
addc.u64 %rd28541, %rd28541, 0;

	// end inline asm
	// begin inline asm
	mad.lo.cc.u64 %rd28580, %rd28560, %rd28549, %rd28506;
madc.hi.u64 %rd28547, %rd28560, %rd28549, 0;
add.cc.u64 %rd28580, %rd28580, %rd28541;
addc.u64 %rd28547, %rd28547, 0;

	// end inline asm
	// begin inline asm
	mad.lo.cc.u64 %rd28581, %rd28560, %rd28555, %rd28512;
madc.hi.u64 %rd28553, %rd28560, %rd28555, 0;
add.cc.u64 %rd28581, %rd28581, %rd28547;
addc.u64 %rd28553, %rd28553, 0;

	// end inline asm
	// begin inline asm
	mad.lo.cc.u64 %rd28582, %rd28560, %rd28561, %rd28518;
madc.hi.u64 %rd28559, %rd28560, %rd28561, 0;
add.cc.u64 %rd28582, %rd28582, %rd28553;
addc.u64 %rd28559, %rd28559, 0;

	// end inline asm
	// begin inline asm
	add.cc.u64 %rd28583, %rd28524, %rd28559;
addc.u64 %rd28565, 0, 0;

	// end inline asm
	setp.gt.u64 	%p1318, %rd28583, 1873798617647539866;
	@%p1318 bra 	$L__BB2_1406;
	setp.eq.s64 	%p1319, %rd28583, 1873798617647539866;
	mov.u64 	%rd49989, %rd28580;
	mov.u64 	%rd49990, %rd28581;
	mov.u64 	%rd49991, %rd28582;
	mov.u64 	%rd49992, %rd28583;
	@%p1319 bra 	$L__BB2_1398;
	bra.uni 	$L__BB2_1407;
$L__BB2_1398:
	setp.gt.u64 	%p1320, %rd28582, 5412103778470702295;
	@%p1320 bra 	$L__BB2_1406;
	setp.ne.s64 	%p1321, %rd28582, 5412103778470702295;
	mov.b64 	%rd49992, 1873798617647539866;
	mov.u64 	%rd49989, %rd28580;
	mov.u64 	%rd49990, %rd28581;
	mov.u64 	%rd49991, %rd28582;
	@%p1321 bra 	$L__BB2_1407;
	setp.gt.u64 	%p1322, %rd28581, 7239337960414712511;
	@%p1322 bra 	$L__BB2_1406;
	setp.ne.s64 	%p1323, %rd28581, 7239337960414712511;
	mov.b64 	%rd49991, 5412103778470702295;
	mov.u64 	%rd49989, %rd28580;
	mov.u64 	%rd49990, %rd28581;
	@%p1323 bra 	$L__BB2_1407;
	setp.gt.u64 	%p1324, %rd28580, 7435674573564081700;
	@%p1324 bra 	$L__BB2_1406;
	setp.ne.s64 	%p1325, %rd28580, 7435674573564081700;
	mov.b64 	%rd49990, 7239337960414712511;
	mov.u64 	%rd49989, %rd28580;
	@%p1325 bra 	$L__BB2_1407;
	setp.gt.u64 	%p1326, %rd49988, 2210141511517208575;
	@%p1326 bra 	$L__BB2_1406;
	setp.ne.s64 	%p1327, %rd49988, 2210141511517208575;
	setp.lt.u64 	%p1328, %rd49987, -5044313057631688021;
	or.pred  	%p1329, %p1327, %p1328;
	mov.b64 	%rd49989, 7435674573564081700;
	@%p1329 bra 	$L__BB2_1407;
$L__BB2_1406:
	mov.b64 	%rd28584, -5044313057631688021;
	mov.b64 	%rd28585, 2210141511517208575;
	mov.b64 	%rd28586, 7435674573564081700;
	mov.b64 	%rd28587, 7239337960414712511;
	mov.b64 	%rd28588, 5412103778470702295;
	mov.b64 	%rd28589, 1873798617647539866;
	// begin inline asm
	sub.cc.u64 %rd49987, %rd49987, %rd28584;
subc.cc.u64 %rd49988, %rd49988, %rd28585;
subc.cc.u64 %rd28580, %rd28580, %rd28586;
subc.cc.u64 %rd28581, %rd28581, %rd28587;
subc.cc.u64 %rd28582, %rd28582, %rd28588;
subc.u64 %rd28583, %rd28583, %rd28589;

	// end inline asm
	mov.u64 	%rd49989, %rd28580;
	mov.u64 	%rd49990, %rd28581;
	mov.u64 	%rd49991, %rd28582;
	mov.u64 	%rd49992, %rd28583;
$L__BB2_1407:
	mov.b64 	%rd29041, 0;
	// begin inline asm
	mad.lo.cc.u64 %rd28596, %rd49975, %rd49987, %rd29041;
madc.hi.u64 %rd28597, %rd49975, %rd49987, 0;
add.cc.u64 %rd28596, %rd28596, %rd29041;
addc.u64 %rd28597, %rd28597, 0;

	// end inline asm
	// begin inline asm
	mad.lo.cc.u64 %rd28602, %rd49976, %rd49987, %rd29041;
madc.hi.u64 %rd28603, %rd49976, %rd49987, 0;
add.cc.u64 %rd28602, %rd28602, %rd28597;
addc.u64 %rd28603, %rd28603, 0;

	// end inline asm
	// begin inline asm
	mad.lo.cc.u64 %rd28608, %rd49977, %rd49987, %rd29041;
madc.hi.u64 %rd28609, %rd49977, %rd49987, 0;
add.cc.u64 %rd28608, %rd28608, %rd28603;
addc.u64 %rd28609, %rd28609, 0;

	// end inline asm
	// begin inline asm
	mad.lo.cc.u64 %rd28614, %rd49978, %rd49987, %rd29041;
madc.hi.u64 %rd28615, %rd49978, %rd49987, 0;
add.cc.u64 %rd28614, %rd28614, %rd28609;
addc.u64 %rd28615, %rd28615, 0;

	// end inline asm
	// begin inline asm
	mad.lo.cc.u64 %rd28620, %rd49979, %rd49987, %rd29041;
madc.hi.u64 %rd28621, %rd49979, %rd49987, 0;
add.cc.u64 %rd28620, %rd28620, %rd28615;
addc.u64 %rd28621, %rd28621, 0;

	// end inline asm
	// begin inline asm
	mad.lo.cc.u64 %rd28626, %rd49980, %rd49987, %rd29041;
madc.hi.u64 %rd28627, %rd49980, %rd49987, 0;
add.cc.u64 %rd28626, %rd28626, %rd28621;
addc.u64 %rd28627, %rd28627, 0;

	// end inline asm
	// begin inline asm
	add.cc.u64 %rd28632, %rd29041, %rd28627;
addc.u64 %rd28633, 0, 0;

	// end inline asm
	mul.lo.s64 	%rd28668, %rd28596, -8506173809081122819;
	mov.b64 	%rd29039, -5044313057631688021;
	// begin inline asm
	mad.lo.cc.u64 %rd28636, %rd28668, %rd29039, %rd28596;
madc.hi.u64 %rd28637, %rd28668, %rd29039, 0;
add.cc.u64 %rd28636, %rd28636, %rd29041;
addc.u64 %rd28637, %rd28637, 0;

	// end inline asm
	mov.b64 	%rd29045, 2210141511517208575;
	// begin inline asm
	mad.lo.cc.u64 %rd28642, %rd28668, %rd29045, %rd28602;
madc.hi.u64 %rd28643, %rd28668, %rd29045, 0;
add.cc.u64 %rd28642, %rd28642, %rd28637;
addc.u64 %rd28643, %rd28643, 0;

	// end inline asm
	mov.b64 	%rd29051, 7435674573564081700;
	// begin inline asm
	mad.lo.cc.u64 %rd28648, %rd28668, %rd29051, %rd28608;
madc.hi.u64 %rd28649, %rd28668, %rd29051, 0;
add.cc.u64 %rd28648, %rd28648, %rd28643;
addc.u64 %rd28649, %rd28649, 0;

	// end inline asm
	mov.b64 	%rd29057, 7239337960414712511;
	// begin inline asm
	mad.lo.cc.u64 %rd28654, %rd28668, %rd29057, %rd28614;
madc.hi.u64 %rd28655, %rd28668, %rd29057, 0;
add.cc.u64 %rd28654, %rd28654, %rd28649;
addc.u64 %rd28655, %rd28655, 0;

	// end inline asm
	mov.b64 	%rd29063, 5412103778470702295;
	// begin inline asm
	mad.lo.cc.u64 %rd28660, %rd28668, %rd29063, %rd28620;
madc.hi.u64 %rd28661, %rd28668, %rd29063, 0;
add.cc.u64 %rd28660, %rd28660, %rd28655;
addc.u64 %rd28661, %rd28661, 0;

	// end inline asm
	mov.b64 	%rd29069, 1873798617647539866;
	// begin inline asm
	mad.lo.cc.u64 %rd28666, %rd28668, %rd29069, %rd28626;
madc.hi.u64 %rd28667, %rd28668, %rd29069, 0;
add.cc.u64 %rd28666, %rd28666, %rd28661;
addc.u64 %rd28667, %rd28667, 0;

	// end inline asm
	// begin inline asm
	add.cc.u64 %rd28672, %rd28632, %rd28667;
addc.u64 %rd28673, 0, 0;

	// end inline asm
	add.s64 	%rd28714, %rd28633, %rd28673;
	// begin inline asm
	mad.lo.cc.u64 %rd28676, %rd49975, %rd49988, %rd28642;
madc.hi.u64 %rd28677, %rd49975, %rd49988, 0;
add.cc.u64 %rd28676, %rd28676, %rd29041;
addc.u64 %rd28677, %rd28677, 0;

	// end inline asm
	// begin inline asm
	mad.lo.cc.u64 %rd28682, %rd49976, %rd49988, %rd28648;
madc.hi.u64 %rd28683, %rd49976, %rd49988, 0;
add.cc.u64 %rd28682, %rd28682, %rd28677;
addc.u64 %rd28683, %rd28683, 0;

	// end inline asm
	// begin inline asm
	mad.lo.cc.u64 %rd28688, %rd49977, %rd49988, %rd28654;
madc.hi.u64 %rd28689, %rd49977, %rd49988, 0;
add.cc.u64 %rd28688, %rd28688, %rd28683;
addc.u64 %rd28689, %rd28689, 0;

	// end inline asm
	// begin inline asm
	mad.lo.cc.u64 %rd28694, %rd49978, %rd49988, %rd28660;
madc.hi.u64 %rd28695, %rd49978, %rd49988, 0;
add.cc.u64 %rd28694, %rd28694, %rd28689;
addc.u64 %rd28695, %rd28695, 0;

	// end inline asm
	// begin inline asm
	mad.lo.cc.u64 %rd28700, %rd49979, %rd49988, %rd28666;
madc.hi.u64 %rd28701, %rd49979, %rd49988, 0;
add.cc.u64 %rd28700, %rd28700, %rd28695;
addc.u64 %rd28701, %rd28701, 0;

	// end inline asm
	// begin inline asm
	mad.lo.cc.u64 %rd28706, %rd49980, %rd49988, %rd28672;
madc.hi.u64 %rd28707, %rd49980, %rd49988, 0;
add.cc.u64 %rd28706, %rd28706, %rd28701;
addc.u64 %rd28707, %rd28707, 0;

	// end inline asm
	// begin inline asm
	add.cc.u64 %rd28712, %rd28714, %rd28707;
addc.u64 %rd28713, 0, 0;

	// end inline asm
	mul.lo.s64 	%rd28748, %rd28676, -8506173809081122819;
	// begin inline asm
	mad.lo.cc.u64 %rd28716, %rd28748, %rd29039, %rd28676;
madc.hi.u64 %rd28717, %rd28748, %rd29039, 0;
add.cc.u64 %rd28716, %rd28716, %rd29041;
addc.u64 %rd28717, %rd28717, 0;

	// end inline asm
	// begin inline asm
	mad.lo.cc.u64 %rd28722, %rd28748, %rd29045, %rd28682;
madc.hi.u64 %rd28723, %rd28748, %rd29045, 0;
add.cc.u64 %rd28722, %rd28722, %rd28717;
addc.u64 %rd28723, %rd28723, 0;

	// end inline asm
	// begin inline asm
	mad.lo.cc.u64 %rd28728, %rd28748, %rd29051, %rd28688;
madc.hi.u64 %rd28729, %rd28748, %rd29051, 0;
add.cc.u64 %rd28728, %rd28728, %rd28723;
addc.u64 %rd28729, %rd28729, 0;

	// end inline asm
	// begin inline asm
	mad.lo.cc.u64 %rd28734, %rd28748, %rd29057, %rd28694;
madc.hi.u64 %rd28735, %rd28748, %rd29057, 0;
add.cc.u64 %rd28734, %rd28734, %rd28729;
addc.u64 %rd28735, %rd28735, 0;

	// end inline asm
	// begin inline asm
	mad.lo.cc.u64 %rd28740, %rd28748, %rd29063, %rd28700;
madc.hi.u64 %rd28741, %rd28748, %rd29063, 0;
add.cc.u64 %rd28740, %rd28740, %rd28735;
addc.u64 %rd28741, %rd28741, 0;

	// end inline asm
	// begin inline asm
	mad.lo.cc.u64 %rd28746, %rd28748, %rd29069, %rd28706;
madc.hi.u64 %rd28747, %rd28748, %rd29069, 0;
add.cc.u64 %rd28746, %rd28746, %rd28741;
addc.u64 %rd28747, %rd28747, 0;

	// end inline asm
	// begin inline asm
	add.cc.u64 %rd28752, %rd28712, %rd28747;
addc.u64 %rd28753, 0, 0;

	// end inline asm
	add.s64 	%rd28794, %rd28713, %rd28753;
	// begin inline asm
	mad.lo.cc.u64 %rd28756, %rd49975, %rd49989, %rd28722;
madc.hi.u64 %rd28757, %rd49975, %rd49989, 0;
add.cc.u64 %rd28756, %rd28756, %rd29041;
addc.u64 %rd28757, %rd28757, 0;

	// end inline asm
	// begin inline asm
	mad.lo.cc.u64 %rd28762, %rd49976, %rd49989, %rd28728;
madc.hi.u64 %rd28763, %rd49976, %rd49989, 0;
add.cc.u64 %rd28762, %rd28762, %rd28757;
addc.u64 %rd28763, %rd28763, 0;

	// end inline asm
	// begin inline asm
	mad.lo.cc.u64 %rd28768, %rd49977, %rd49989, %rd28734;
madc.hi.u64 %rd28769, %rd49977, %rd49989, 0;
add.cc.u64 %rd28768, %rd28768, %rd28763;
addc.u64 %rd28769, %rd28769, 0;

	// end inline asm
	// begin inline asm
	mad.lo.cc.u64 %rd28774, %rd49978, %rd49989, %rd28740;
madc.hi.u64 %rd28775, %rd49978, %rd49989, 0;
add.cc.u64 %rd28774, %rd28774, %rd28769;
addc.u64 %rd28775, %rd28775, 0;

	// end inline asm
	// begin inline asm
	mad.lo.cc.u64 %rd28780, %rd49979, %rd49989, %rd28746;
madc.hi.u64 %rd28781, %rd49979, %rd49989, 0;
add.cc.u64 %rd28780, %rd28780, %rd28775;
addc.u64 %rd28781, %rd28781, 0;

	// end inline asm
	// begin inline asm
	mad.lo.cc.u64 %rd28786, %rd49980, %rd49989, %rd28752;
madc.hi.u64 %rd28787, %rd49980, %rd49989, 0;
add.cc.u64 %rd28786, %rd28786, %rd28781;
addc.u64 %rd28787, %rd28787, 0;

	// end inline asm
	// begin inline asm
	add.cc.u64 %rd28792, %rd28794, %rd28787;
addc.u64 %rd28793, 0, 0;

	// end inline asm
	mul.lo.s64 	%rd28828, %rd28756, -8506173809081122819;
	// begin inline asm
	mad.lo.cc.u64 %rd28796, %rd28828, %rd29039, %rd28756;
madc.hi.u64 %rd28797, %rd28828, %rd29039, 0;
add.cc.u64 %rd28796, %rd28796, %rd29041;
addc.u64 %rd28797, %rd28797, 0;

	// end inline asm
	// begin inline asm
	mad.lo.cc.u64 %rd28802, %rd28828, %rd29045, %rd28762;
madc.hi.u64 %rd28803, %rd28828, %rd29045, 0;
add.cc.u64 %rd28802, %rd28802, %rd28797;
addc.u64 %rd28803, %rd28803, 0;

	// end inline asm
	// begin inline asm
	mad.lo.cc.u64 %rd28808, %rd28828, %rd29051, %rd28768;
madc.hi.u64 %rd28809, %rd28828, %rd29051, 0;
add.cc.u64 %rd28808, %rd28808, %rd28803;
addc.u64 %rd28809, %rd28809, 0;

	// end inline asm
	// begin inline asm
	mad.lo.cc.u64 %rd28814, %rd28828, %rd29057, %rd28774;
madc.hi.u64 %rd28815, %rd28828, %rd29057, 0;
add.cc.u64 %rd28814, %rd28814, %rd28809;
addc.u64 %rd28815, %rd28815, 0;

	// end inline asm
	// begin inline asm
	mad.lo.cc.u64 %rd28820, %rd28828, %rd29063, %rd28780;
madc.hi.u64 %rd28821, %rd28828, %rd29063, 0;
add.cc.u64 %rd28820, %rd28820, %rd28815;
addc.u64 %rd28821, %rd28821, 0;

	// end inline asm
	// begin inline asm
	mad.lo.cc.u64 %rd28826, %rd28828, %rd29069, %rd28786;
madc.hi.u64 %rd28827, %rd28828, %rd29069, 0;
add.cc.u64 %rd28826, %rd28826, %rd28821;
addc.u64 %rd28827, %rd28827, 0;

	// end inline asm
	// begin inline asm
	add.cc.u64 %rd28832, %rd28792, %rd28827;
addc.u64 %rd28833, 0, 0;

	// end inline asm
	add.s64 	%rd28874, %rd28793, %rd28833;
	// begin inline asm
	mad.lo.cc.u64 %rd28836, %rd49975, %rd49990, %rd28802;
madc.hi.u64 %rd28837, %rd49975, %rd49990, 0;
add.cc.u64 %rd28836, %rd28836, %rd29041;
addc.u64 %rd28837, %rd28837, 0;

	// end inline asm
	// begin inline asm
	mad.lo.cc.u64 %rd28842, %rd49976, %rd49990, %rd28808;
madc.hi.u64 %rd28843, %rd49976, %rd49990, 0;
add.cc.u64 %rd28842, %rd28842, %rd28837;
addc.u64 %rd28843, %rd28843, 0;

	// end inline asm
	// begin inline asm
	mad.lo.cc.u64 %rd28848, %rd49977, %rd49990, %rd28814;
madc.hi.u64 %rd28849, %rd49977, %rd49990, 0;
add.cc.u64 %rd28848, %rd28848, %rd28843;
addc.u64 %rd28849, %rd28849, 0;

	// end inline asm
	// begin inline asm
	mad.lo.cc.u64 %rd28854, %rd49978, %rd49990, %rd28820;
madc.hi.u64 %rd28855, %rd49978, %rd49990, 0;
add.cc.u64 %rd28854, %rd28854, %rd28849;
addc.u64 %rd28855, %rd28855, 0;

	// end inline asm
	// begin inline asm
	mad.lo.cc.u64 %rd28860, %rd49979, %rd49990, %rd28826;
madc.hi.u64 %rd28861, %rd49979, %rd49990, 0;
add.cc.u64 %rd28860, %rd28860, %rd28855;
addc.u64 %rd28861, %rd28861, 0;

	// end inline asm
	// begin inline asm
	mad.lo.cc.u64 %rd28866, %rd49980, %rd49990, %rd28832;
madc.hi.u64 %rd28867, %rd49980, %rd49990, 0;
add.cc.u64 %rd28866, %rd28866, %rd28861;
addc.u64 %rd28867, %rd28867, 0;

	// end inline asm
	// begin inline asm
	add.cc.u64 %rd28872, %rd28874, %rd28867;
addc.u64 %rd28873, 0, 0;

	// end inline asm
	mul.lo.s64 	%rd28908, %rd28836, -8506173809081122819;
	// begin inline asm
	mad.lo.cc.u64 %rd28876, %rd28908, %rd29039, %rd28836;
madc.hi.u64 %rd28877, %rd28908, %rd29039, 0;
add.cc.u64 %rd28876, %rd28876, %rd29041;
addc.u64 %rd28877, %rd28877, 0;

	// end inline asm
	// begin inline asm
	mad.lo.cc.u64 %rd28882, %rd28908, %rd29045, %rd28842;
madc.hi.u64 %rd28883, %rd28908, %rd29045, 0;
add.cc.u64 %rd28882, %rd28882, %rd28877;
addc.u64 %rd28883, %rd28883, 0;

	// end inline asm
	// begin inline asm
	mad.lo.cc.u64 %rd28888, %rd28908, %rd29051, %rd28848;
madc.hi.u64 %rd28889, %rd28908, %rd29051, 0;
add.cc.u64 %rd28888, %rd28888, %rd28883;
addc.u64 %rd28889, %rd28889, 0;

	// end inline asm
	// begin inline asm
	mad.lo.cc.u64 %rd28894, %rd28908, %rd29057, %rd28854;
madc.hi.u64 %rd28895, %rd28908, %rd29057, 0;
add.cc.u64 %rd28894, %rd28894, %rd28889;
addc.u64 %rd28895, %rd28895, 0;

	// end inline asm
	// begin inline asm
	mad.lo.cc.u64 %rd28900, %rd28908, %rd29063, %rd28860;
madc.hi.u64 %rd28901, %rd28908, %rd29063, 0;
add.cc.u64 %rd28900, %rd28900, %rd28895;
addc.u64 %rd28901, %rd28901, 0;

	// end inline asm
	// begin inline asm
	mad.lo.cc.u64 %rd28906, %rd28908, %rd29069, %rd28866;
madc.hi.u64 %rd28907, %rd28908, %rd29069, 0;
add.cc.u64 %rd28906, %rd28906, %rd28901;
addc.u64 %rd28907, %rd28907, 0;

	// end inline asm
	// begin inline asm
	add.cc.u64 %rd28912, %rd28872, %rd28907;
addc.u64 %rd28913, 0, 0;

	// end inline asm
	add.s64 	%rd28954, %rd28873, %rd28913;
	// begin inline asm
	mad.lo.cc.u64 %rd28916, %rd49975, %rd49991, %rd28882;
madc.hi.u64 %rd28917, %rd49975, %rd49991, 0;
add.cc.u64 %rd28916, %rd28916, %rd29041;
addc.u64 %rd28917, %rd28917, 0;

	// end inline asm
	// begin inline asm
	mad.lo.cc.u64 %rd28922, %rd49976, %rd49991, %rd28888;
madc.hi.u64 %rd28923, %rd49976, %rd49991, 0;
add.cc.u64 %rd28922, %rd28922, %rd28917;
addc.u64 %rd28923, %rd28923, 0;

	// end inline asm
	// begin inline asm
	mad.lo.cc.u64 %rd28928, %rd49977, %rd49991, %rd28894;
madc.hi.u64 %rd28929, %rd49977, %rd49991, 0;
add.cc.u64 %rd28928, %rd28928, %rd28923;
addc.u64 %rd28929, %rd28929, 0;

	// end inline asm
	// begin inline asm
	mad.lo.cc.u64 %rd28934, %rd49978, %rd49991, %rd28900;
madc.hi.u64 %rd28935, %rd49978, %rd49991, 0;
add.cc.u64 %rd28934, %rd28934, %rd28929;
addc.u64 %rd28935, %rd28935, 0;

	// end inline asm
	// begin inline asm
	mad.lo.cc.u64 %rd28940, %rd49979, %rd49991, %rd28906;
madc.hi.u64 %rd28941, %rd49979, %rd49991, 0;
add.cc.u64 %rd28940, %rd28940, %rd28935;
addc.u64 %rd28941, %rd28941, 0;

	// end inline asm
	// begin inline asm
	mad.lo.cc.u64 %rd28946, %rd49980, %rd49991, %rd28912;
madc.hi.u64 %rd28947, %rd49980, %rd49991, 0;
add.cc.u64 %rd28946, %rd28946, %rd28941;
addc.u64 %rd28947, %rd28947, 0;

	// end inline asm
	// begin inline asm
	add.cc.u64 %rd28952, %rd28954, %rd28947;
addc.u64 %rd28953, 0, 0;

	// end inline asm
	mul.lo.s64 	%rd28988, %rd28916, -8506173809081122819;
	// begin inline asm
	mad.lo.cc.u64 %rd28956, %rd28988, %rd29039, %rd28916;
madc.hi.u64 %rd28957, %rd28988, %rd29039, 0;
add.cc.u64 %rd28956, %rd28956, %rd29041;
addc.u64 %rd28957, %rd28957, 0;

	// end inline asm
	// begin inline asm
	mad.lo.cc.u64 %rd28962, %rd28988, %rd29045, %rd28922;
madc.hi.u64 %rd28963, %rd28988, %rd29045, 0;
add.cc.u64 %rd28962, %rd28962, %rd28957;
addc.u64 %rd28963, %rd28963, 0;

	// end inline asm
	// begin inline asm
	mad.lo.cc.u64 %rd28968, %rd28988, %rd29051, %rd28928;
madc.hi.u64 %rd28969, %rd28988, %rd29051, 0;
add.cc.u64 %rd28968, %rd28968, %rd28963;
addc.u64 %rd28969, %rd28969, 0;

	// end inline asm
	// begin inline asm
	mad.lo.cc.u64 %rd28974, %rd28988, %rd29057, %rd28934;
madc.hi.u64 %rd28975, %rd28988, %rd29057, 0;
add.cc.u64 %rd28974, %rd28974, %rd28969;
addc.u64 %rd28975, %rd28975, 0;

	// end inline asm
	// begin inline asm
	mad.lo.cc.u64 %rd28980, %rd28988, %rd29063, %rd28940;
madc.hi.u64 %rd28981, %rd28988, %rd29063, 0;
add.cc.u64 %rd28980, %rd28980, %rd28975;
addc.u64 %rd28981, %rd28981, 0;

	// end inline asm
	// begin inline asm
	mad.lo.cc.u64 %rd28986, %rd28988, %rd29069, %rd28946;
madc.hi.u64 %rd28987, %rd28988, %rd29069, 0;
add.cc.u64 %rd28986, %rd28986, %rd28981;
addc.u64 %rd28987, %rd28987, 0;

	// end inline asm
	// begin inline asm
	add.cc.u64 %rd28992, %rd28952, %rd28987;
addc.u64 %rd28993, 0, 0;

	// end inline asm
	add.s64 	%rd29034, %rd28953, %rd28993;
	// begin inline asm
	mad.lo.cc.u64 %rd28996, %rd49975, %rd49992, %rd28962;
madc.hi.u64 %rd28997, %rd49975, %rd49992, 0;
add.cc.u64 %rd28996, %rd28996, %rd29041;
addc.u64 %rd28997, %rd28997, 0;

	// end inline asm
	// begin inline asm
	mad.lo.cc.u64 %rd29002, %rd49976, %rd49992, %rd28968;
madc.hi.u64 %rd29003, %rd49976, %rd49992, 0;
add.cc.u64 %rd29002, %rd29002, %rd28997;
addc.u64 %rd29003, %rd29003, 0;

	// end inline asm
	// begin inline asm
	mad.lo.cc.u64 %rd29008, %rd49977, %rd49992, %rd28974;
madc.hi.u64 %rd29009, %rd49977, %rd49992, 0;
add.cc.u64 %rd29008, %rd29008, %rd29003;
addc.u64 %rd29009, %rd29009, 0;

	// end inline asm
	// begin inline asm
	mad.lo.cc.u64 %rd29014, %rd49978, %rd49992, %rd28980;
madc.hi.u64 %rd29015, %rd49978, %rd49992, 0;
add.cc.u64 %rd29014, %rd29014, %rd29009;
addc.u64 %rd29015, %rd29015, 0;

	// end inline asm
	// begin inline asm
	mad.lo.cc.u64 %rd29020, %rd49979, %rd49992, %rd28986;
madc.hi.u64 %rd29021, %rd49979, %rd49992, 0;
add.cc.u64 %rd29020, %rd29020, %rd29015;
addc.u64 %rd29021, %rd29021, 0;

	// end inline asm
	// begin inline asm
	mad.lo.cc.u64 %rd29026, %rd49980, %rd49992, %rd28992;
madc.hi.u64 %rd29027, %rd49980, %rd49992, 0;
add.cc.u64 %rd29026, %rd29026, %rd29021;
addc.u64 %rd29027, %rd29027, 0;

	// end inline asm
	// begin inline asm
	add.cc.u64 %rd29032, %rd29034, %rd29027;
addc.u64 %rd29033, 0, 0;

	// end inline asm
	mul.lo.s64 	%rd29068, %rd28996, -8506173809081122819;
	// begin inline asm
	mad.lo.cc.u64 %rd29036, %rd29068, %rd29039, %rd28996;
madc.hi.u64 %rd29037, %rd29068, %rd29039, 0;
add.cc.u64 %rd29036, %rd29036, %rd29041;
addc.u64 %rd29037, %rd29037, 0;

	// end inline asm
	// begin inline asm
	mad.lo.cc.u64 %rd49993, %rd29068, %rd29045, %rd29002;
madc.hi.u64 %rd29043, %rd29068, %rd29045, 0;
add.cc.u64 %rd49993, %rd49993, %rd29037;
addc.u64 %rd29043, %rd29043, 0;

	// end inline asm
	// begin inline asm
	mad.lo.cc.u64 %rd49994, %rd29068, %rd29051, %rd29008;
madc.hi.u64 %rd29049, %rd29068, %rd29051, 0;
add.cc.u64 %rd49994, %rd49994, %rd29043;
addc.u64 %rd29049, %rd29049, 0;

	// end inline asm
	// begin inline asm
	mad.lo.cc.u64 %rd29088, %rd29068, %rd29057, %rd29014;
madc.hi.u64 %rd29055, %rd29068, %rd29057, 0;
add.cc.u64 %rd29088, %rd29088, %rd29049;
addc.u64 %rd29055, %rd29055, 0;

	// end inline asm
	// begin inline asm
	mad.lo.cc.u64 %rd29089, %rd29068, %rd29063, %rd29020;
madc.hi.u64 %rd29061, %rd29068, %rd29063, 0;
add.cc.u64 %rd29089, %rd29089, %rd29055;
addc.u64 %rd29061, %rd29061, 0;

	// end inline asm
	// begin inline asm
	mad.lo.cc.u64 %rd29090, %rd29068, %rd29069, %rd29026;
madc.hi.u64 %rd29067, %rd29068, %rd29069, 0;
add.cc.u64 %rd29090, %rd29090, %rd29061;
addc.u64 %rd29067, %rd29067, 0;

	// end inline asm
	// begin inline asm
	add.cc.u64 %rd29091, %rd29032, %rd29067;
addc.u64 %rd29073, 0, 0;

	// end inline asm
	setp.gt.u64 	%p1330, %rd29091, 1873798617647539866;
	@%p1330 bra 	$L__BB2_1417;
	setp.eq.s64 	%p1331, %rd29091, 1873798617647539866;
	mov.u64 	%rd49995, %rd29088;
	mov.u64 	%rd49996, %rd29089;
	mov.u64 	%rd49997, %rd29090;
	mov.u64 	%rd49998, %rd29091;
	@%p1331 bra 	$L__BB2_1409;
	bra.uni 	$L__BB2_1418;
$L__BB2_1409:
	setp.gt.u64 	%p1332, %rd29090, 5412103778470702295;
	@%p1332 bra 	$L__BB2_1417;
	setp.ne.s64 	%p1333, %rd29090, 5412103778470702295;
	mov.b64 	%rd49998, 1873798617647539866;
	mov.u64 	%rd49995, %rd29088;
	mov.u64 	%rd49996, %rd29089;
	mov.u64 	%rd49997, %rd29090;
	@%p1333 bra 	$L__BB2_1418;
	setp.gt.u64 	%p1334, %rd29089, 7239337960414712511;
	@%p1334 bra 	$L__BB2_1417;
	setp.ne.s64 	%p1335, %rd29089, 7239337960414712511;
	mov.b64 	%rd49997, 5412103778470702295;
	mov.u64 	%rd49995, %rd29088;
	mov.u64 	%rd49996, %rd29089;
	@%p1335 bra 	$L__BB2_1418;
	setp.gt.u64 	%p1336, %rd29088, 7435674573564081700;
	@%p1336 bra 	$L__BB2_1417;
	setp.ne.s64 	%p1337, %rd29088, 7435674573564081700;
	mov.b64 	%rd49996, 7239337960414712511;
	mov.u64 	%rd49995, %rd29088;
	@%p1337 bra 	$L__BB2_1418;
	setp.gt.u64 	%p1338, %rd49994, 2210141511517208575;
	@%p1338 bra 	$L__BB2_1417;
	setp.ne.s64 	%p1339, %rd49994, 2210141511517208575;
	setp.lt.u64 	%p1340, %rd49993, -5044313057631688021;
	or.pred  	%p1341, %p1339, %p1340;
	mov.b64 	%rd49995, 7435674573564081700;
	@%p1341 bra 	$L__BB2_1418;
$L__BB2_1417:
	mov.b64 	%rd29092, -5044313057631688021;
	mov.b64 	%rd29093, 2210141511517208575;
	mov.b64 	%rd29094, 7435674573564081700;
	mov.b64 	%rd29095, 7239337960414712511;
	mov.b64 	%rd29096, 5412103778470702295;
	mov.b64 	%rd29097, 1873798617647539866;
	// begin inline asm
	sub.cc.u64 %rd49993, %rd49993, %rd29092;
subc.cc.u64 %rd49994, %rd49994, %rd29093;
subc.cc.u64 %rd29088, %rd29088, %rd29094;
subc.cc.u64 %rd29089, %rd29089, %rd29095;
subc.cc.u64 %rd29090, %rd29090, %rd29096;
subc.u64 %rd29091, %rd29091, %rd29097;

	// end inline asm
	mov.u64 	%rd49995, %rd29088;
	mov.u64 	%rd49996, %rd29089;
	mov.u64 	%rd49997, %rd29090;
	mov.u64 	%rd49998, %rd29091;
$L__BB2_1418:
	mov.u64 	%rd50001, %rd49851;
	mov.u64 	%rd50003, %rd49853;
	mov.u64 	%rd50000, %rd49850;
	mov.u64 	%rd50002, %rd49852;
	mov.u64 	%rd50004, %rd49854;
	mov.u64 	%rd49999, %rd49849;
	// begin inline asm
	sub.cc.u64 %rd49999, %rd49999, %rd49837;
subc.cc.u64 %rd50000, %rd50000, %rd49838;
subc.cc.u64 %rd50001, %rd50001, %rd49839;
subc.cc.u64 %rd50002, %rd50002, %rd49840;
subc.cc.u64 %rd50003, %rd50003, %rd49841;
subc.u64 %rd50004, %rd50004, %rd49842;

	// end inline asm
	setp.gt.u64 	%p1342, %rd49854, %rd49842;
	@%p1342 bra 	$L__BB2_1429;
	setp.ge.u64 	%p1343, %rd49854, %rd49842;
	@%p1343 bra 	$L__BB2_1420;
	bra.uni 	$L__BB2_1428;
$L__BB2_1420:
	setp.gt.u64 	%p1344, %rd49853, %rd49841;
	@%p1344 bra 	$L__BB2_1429;
	setp.lt.u64 	%p1345, %rd49853, %rd49841;
	@%p1345 bra 	$L__BB2_1428;
	setp.gt.u64 	%p1346, %rd49852, %rd49840;
	@%p1346 bra 	$L__BB2_1429;
	setp.lt.u64 	%p1347, %rd49852, %rd49840;
	@%p1347 bra 	$L__BB2_1428;
	setp.gt.u64 	%p1348, %rd49851, %rd49839;
	@%p1348 bra 	$L__BB2_1429;
	setp.lt.u64 	%p1349, %rd49851, %rd49839;
	@%p1349 bra 	$L__BB2_1428;
	setp.gt.u64 	%p1350, %rd49850, %rd49838;
	@%p1350 bra 	$L__BB2_1429;
	setp.lt.u64 	%p1351, %rd49850, %rd49838;
	setp.lt.u64 	%p1352, %rd49849, %rd49837;
	or.pred  	%p1353, %p1351, %p1352;
	@%p1353 bra 	$L__BB2_1428;
	bra.uni 	$L__BB2_1429;
$L__BB2_1428:
	mov.b64 	%rd29128, -5044313057631688021;
	mov.b64 	%rd29129, 2210141511517208575;
	mov.b64 	%rd29130, 7435674573564081700;
	mov.b64 	%rd29131, 7239337960414712511;
	mov.b64 	%rd29132, 5412103778470702295;
	mov.b64 	%rd29133, 1873798617647539866;
	// begin inline asm
	add.cc.u64 %rd49999, %rd49999, %rd29128;
addc.cc.u64 %rd50000, %rd50000, %rd29129;
addc.cc.u64 %rd50001, %rd50001, %rd29130;
addc.cc.u64 %rd50002, %rd50002, %rd29131;
addc.cc.u64 %rd50003, %rd50003, %rd29132;
addc.u64 %rd50004, %rd50004, %rd29133;

	// end inline asm
$L__BB2_1429:
	mov.b64 	{%r641, %r642}, %rd50004;
	mov.b64 	{%r643, %r644}, %rd50003;
	shf.l.wrap.b32 	%r645, %r644, %r641, 1;
	shf.l.wrap.b32 	%r646, %r641, %r642, 1;
	mov.b64 	%rd29155, {%r645, %r646};
	mov.b64 	{%r647, %r648}, %rd50002;
	shf.l.wrap.b32 	%r649, %r648, %r643, 1;
	shf.l.wrap.b32 	%r650, %r643, %r644, 1;
	mov.b64 	%rd29154, {%r649, %r650};
	mov.b64 	{%r651, %r652}, %rd50001;
	shf.l.wrap.b32 	%r653, %r652, %r647, 1;
	shf.l.wrap.b32 	%r654, %r647, %r648, 1;
	mov.b64 	%rd29153, {%r653, %r654};
	mov.b64 	{%r655, %r656}, %rd50000;
	shf.l.wrap.b32 	%r657, %r656, %r651, 1;
	shf.l.wrap.b32 	%r658, %r651, %r652, 1;
	mov.b64 	%rd29152, {%r657, %r658};
	mov.b64 	{%r659, %r660}, %rd49999;
	shf.l.wrap.b32 	%r661, %r660, %r655, 1;
	shf.l.wrap.b32 	%r662, %r655, %r656, 1;
	mov.b64 	%rd50006, {%r661, %r662};
	shl.b64 	%rd50005, %rd49999, 1;
	setp.gt.u64 	%p1354, %rd29155, 1873798617647539866;
	@%p1354 bra 	$L__BB2_1439;
	setp.eq.s64 	%p1355, %rd29155, 1873798617647539866;
	mov.u64 	%rd50007, %rd29152;
	mov.u64 	%rd50008, %rd29153;
	mov.u64 	%rd50009, %rd29154;
	mov.u64 	%rd50010, %rd29155;
	@%p1355 bra 	$L__BB2_1431;
	bra.uni 	$L__BB2_1440;
$L__BB2_1431:
	setp.gt.u64 	%p1356, %rd29154, 5412103778470702295;
	@%p1356 bra 	$L__BB2_1439;
	setp.ne.s64 	%p1357, %rd29154, 5412103778470702295;
	mov.b64 	%rd50010, 1873798617647539866;
	mov.u64 	%rd50007, %rd29152;
	mov.u64 	%rd50008, %rd29153;
	mov.u64 	%rd50009, %rd29154;
	@%p1357 bra 	$L__BB2_1440;
	setp.gt.u64 	%p1358, %rd29153, 7239337960414712511;
	@%p1358 bra 	$L__BB2_1439;
	setp.ne.s64 	%p1359, %rd29153, 7239337960414712511;
	mov.b64 	%rd50009, 5412103778470702295;
	mov.u64 	%rd50007, %rd29152;
	mov.u64 	%rd50008, %rd29153;
	@%p1359 bra 	$L__BB2_1440;
	setp.gt.u64 	%p1360, %rd29152, 7435674573564081700;
	@%p1360 bra 	$L__BB2_1439;
	setp.ne.s64 	%p1361, %rd29152, 7435674573564081700;
	mov.b64 	%rd50008, 7239337960414712511;
	mov.u64 	%rd50007, %rd29152;
	@%p1361 bra 	$L__BB2_1440;
	setp.gt.u64 	%p1362, %rd50006, 2210141511517208575;
	@%p1362 bra 	$L__BB2_1439;
	setp.ne.s64 	%p1363, %rd50006, 2210141511517208575;
	setp.lt.u64 	%p1364, %rd50005, -5044313057631688020;
	or.pred  	%p1365, %p1363, %p1364;
	mov.b64 	%rd50007, 7435674573564081700;
	@%p1365 bra 	$L__BB2_1440;
$L__BB2_1439:
	mov.b64 	%rd29156, -5044313057631688021;
	mov.b64 	%rd29157, 2210141511517208575;
	mov.b64 	%rd29158, 7435674573564081700;
	mov.b64 	%rd29159, 7239337960414712511;
	mov.b64 	%rd29160, 5412103778470702295;
	mov.b64 	%rd29161, 1873798617647539866;
	// begin inline asm
	sub.cc.u64 %rd50005, %rd50005, %rd29156;
subc.cc.u64 %rd50006, %rd50006, %rd29157;
subc.cc.u64 %rd29152, %rd29152, %rd29158;
subc.cc.u64 %rd29153, %rd29153, %rd29159;
subc.cc.u64 %rd29154, %rd29154, %rd29160;
subc.u64 %rd29155, %rd29155, %rd29161;

	// end inline asm
	mov.u64 	%rd50007, %rd29152;
	mov.u64 	%rd50008, %rd29153;
	mov.u64 	%rd50009, %rd29154;
	mov.u64 	%rd50010, %rd29155;
$L__BB2_1440:
	mov.b64 	%rd29613, 0;
	// begin inline asm
	mad.lo.cc.u64 %rd29168, %rd49819, %rd49987, %rd29613;
madc.hi.u64 %rd29169, %rd49819, %rd49987, 0;
add.cc.u64 %rd29168, %rd29168, %rd29613;
addc.u64 %rd29169, %rd29169, 0;

	// end inline asm
	// begin inline asm
	mad.lo.cc.u64 %rd29174, %rd49820, %rd49987, %rd29613;
madc.hi.u64 %rd29175, %rd49820, %rd49987, 0;
add.cc.u64 %rd29174, %rd29174, %rd29169;
addc.u64 %rd29175, %rd29175, 0;

	// end inline asm
	// begin inline asm
	mad.lo.cc.u64 %rd29180, %rd49821, %rd49987, %rd29613;
madc.hi.u64 %rd29181, %rd49821, %rd49987, 0;
add.cc.u64 %rd29180, %rd29180, %rd29175;
addc.u64 %rd29181, %rd29181, 0;

	// end inline asm
	// begin inline asm
	mad.lo.cc.u64 %rd29186, %rd49822, %rd49987, %rd29613;
madc.hi.u64 %rd29187, %rd49822, %rd49987, 0;
add.cc.u64 %rd29186, %rd29186, %rd29181;
addc.u64 %rd29187, %rd29187, 0;

	// end inline asm
	// begin inline asm
	mad.lo.cc.u64 %rd29192, %rd49823, %rd49987, %rd29613;
madc.hi.u64 %rd29193, %rd49823, %rd49987, 0;
add.cc.u64 %rd29192, %rd29192, %rd29187;
addc.u64 %rd29193, %rd29193, 0;

	// end inline asm
	// begin inline asm
	mad.lo.cc.u64 %rd29198, %rd49824, %rd49987, %rd29613;
madc.hi.u64 %rd29199, %rd49824, %rd49987, 0;
add.cc.u64 %rd29198, %rd29198, %rd29193;
addc.u64 %rd29199, %rd29199, 0;

	// end inline asm
	// begin inline asm
	add.cc.u64 %rd29204, %rd29613, %rd29199;
addc.u64 %rd29205, 0, 0;

	// end inline asm
	mul.lo.s64 	%rd29240, %rd29168, -8506173809081122819;
	mov.b64 	%rd29611, -5044313057631688021;
	// begin inline asm
	mad.lo.cc.u64 %rd29208, %rd29240, %rd29611, %rd29168;
madc.hi.u64 %rd29209, %rd29240, %rd29611, 0;
add.cc.u64 %rd29208, %rd29208, %rd29613;
addc.u64 %rd29209, %rd29209, 0;

	// end inline asm
	mov.b64 	%rd29617, 2210141511517208575;
	// begin inline asm
	mad.lo.cc.u64 %rd29214, %rd29240, %rd29617, %rd29174;
madc.hi.u64 %rd29215, %rd29240, %rd29617, 0;
add.cc.u64 %rd29214, %rd29214, %rd29209;
addc.u64 %rd29215, %rd29215, 0;

	// end inline asm
	mov.b64 	%rd29623, 7435674573564081700;
	// begin inline asm
	mad.lo.cc.u64 %rd29220, %rd29240, %rd29623, %rd29180;
madc.hi.u64 %rd29221, %rd29240, %rd29623, 0;
add.cc.u64 %rd29220, %rd29220, %rd29215;
addc.u64 %rd29221, %rd29221, 0;

	// end inline asm
	mov.b64 	%rd29629, 7239337960414712511;
	// begin inline asm
	mad.lo.cc.u64 %rd29226, %rd29240, %rd29629, %rd29186;
madc.hi.u64 %rd29227, %rd29240, %rd29629, 0;
add.cc.u64 %rd29226, %rd29226, %rd29221;
addc.u64 %rd29227, %rd29227, 0;

	// end inline asm
	mov.b64 	%rd29635, 5412103778470702295;
	// begin inline asm
	mad.lo.cc.u64 %rd29232, %rd29240, %rd29635, %rd29192;
madc.hi.u64 %rd29233, %rd29240, %rd29635, 0;
add.cc.u64 %rd29232, %rd29232, %rd29227;
addc.u64 %rd29233, %rd29233, 0;

	// end inline asm
	mov.b64 	%rd29641, 1873798617647539866;
	// begin inline asm
	mad.lo.cc.u64 %rd29238, %rd29240, %rd29641, %rd29198;
madc.hi.u64 %rd29239, %rd29240, %rd29641, 0;
add.cc.u64 %rd29238, %rd29238, %rd29233;
addc.u64 %rd29239, %rd29239, 0;

	// end inline asm
	// begin inline asm
	add.cc.u64 %rd29244, %rd29204, %rd29239;
addc.u64 %rd29245, 0, 0;

	// end inline asm
	add.s64 	%rd29286, %rd29205, %rd29245;
	// begin inline asm
	mad.lo.cc.u64 %rd29248, %rd49819, %rd49988, %rd29214;
madc.hi.u64 %rd29249, %rd49819, %rd49988, 0;
add.cc.u64 %rd29248, %rd29248, %rd29613;
addc.u64 %rd29249, %rd29249, 0;

	// end inline asm
	// begin inline asm
	mad.lo.cc.u64 %rd29254, %rd49820, %rd49988, %rd29220;
madc.hi.u64 %rd29255, %rd49820, %rd49988, 0;
add.cc.u64 %rd29254, %rd29254, %rd29249;
addc.u64 %rd29255, %rd29255, 0;

	// end inline asm
	// begin inline asm
	mad.lo.cc.u64 %rd29260, %rd49821, %rd49988, %rd29226;
madc.hi.u64 %rd29261, %rd49821, %rd49988, 0;
add.cc.u64 %rd29260, %rd29260, %rd29255;
addc.u64 %rd29261, %rd29261, 0;

	// end inline asm
	// begin inline asm
	mad.lo.cc.u64 %rd29266, %rd49822, %rd49988, %rd29232;
madc.hi.u64 %rd29267, %rd49822, %rd49988, 0;
add.cc.u64 %rd29266, %rd29266, %rd29261;
addc.u64 %rd29267, %rd29267, 0;

	// end inline asm
	// begin inline asm
	mad.lo.cc.u64 %rd29272, %rd49823, %rd49988, %rd29238;
madc.hi.u64 %rd29273, %rd49823, %rd49988, 0;
add.cc.u64 %rd29272, %rd29272, %rd29267;
addc.u64 %rd29273, %rd29273, 0;

	// end inline asm
	// begin inline asm
	mad.lo.cc.u64 %rd29278, %rd49824, %rd49988, %rd29244;
madc.hi.u64 %rd29279, %rd49824, %rd49988, 0;
add.cc.u64 %rd29278, %rd29278, %rd29273;
addc.u64 %rd29279, %rd29279, 0;

	// end inline asm
	// begin inline asm
	add.cc.u64 %rd29284, %rd29286, %rd29279;
addc.u64 %rd29285, 0, 0;

	// end inline asm
	mul.lo.s64 	%rd29320, %rd29248, -8506173809081122819;
	// begin inline asm
	mad.lo.cc.u64 %rd29288, %rd29320, %rd29611, %rd29248;
madc.hi.u64 %rd29289, %rd29320, %rd29611, 0;
add.cc.u64 %rd29288, %rd29288, %rd29613;
addc.u64 %rd29289, %rd29289, 0;

	// end inline asm
	// begin inline asm
	mad.lo.cc.u64 %rd29294, %rd29320, %rd29617, %rd29254;
madc.hi.u64 %rd29295, %rd29320, %rd29617, 0;
add.cc.u64 %rd29294, %rd29294, %rd29289;
addc.u64 %rd29295, %rd29295, 0;

	// end inline asm
	// begin inline asm
	mad.lo.cc.u64 %rd29300, %rd29320, %rd29623, %rd29260;
madc.hi.u64 %rd29301, %rd29320, %rd29623, 0;
add.cc.u64 %rd29300, %rd29300, %rd29295;
addc.u64 %rd29301, %rd29301, 0;

	// end inline asm
	// begin inline asm
	mad.lo.cc.u64 %rd29306, %rd29320, %rd29629, %rd29266;
madc.hi.u64 %rd29307, %rd29320, %rd29629, 0;
add.cc.u64 %rd29306, %rd29306, %rd29301;
addc.u64 %rd29307, %rd29307, 0;

	// end inline asm
	// begin inline asm
	mad.lo.cc.u64 %rd29312, %rd29320, %rd29635, %rd29272;
madc.hi.u64 %rd29313, %rd29320, %rd29635, 0;
add.cc.u64 %rd29312, %rd29312, %rd29307;
addc.u64 %rd29313, %rd29313, 0;

	// end inline asm
	// begin inline asm
	mad.lo.cc.u64 %rd29318, %rd29320, %rd29641, %rd29278;
madc.hi.u64 %rd29319, %rd29320, %rd29641, 0;
add.cc.u64 %rd29318, %rd29318, %rd29313;
addc.u64 %rd29319, %rd29319, 0;

	// end inline asm
	// begin inline asm
	add.cc.u64 %rd29324, %rd29284, %rd29319;
addc.u64 %rd29325, 0, 0;

	// end inline asm
	add.s64 	%rd29366, %rd29285, %rd29325;
	// begin inline asm
	mad.lo.cc.u64 %rd29328, %rd49819, %rd49989, %rd29294;
madc.hi.u64 %rd29329, %rd49819, %rd49989, 0;
add.cc.u64 %rd29328, %rd29328, %rd29613;
addc.u64 %rd29329, %rd29329, 0;

	// end inline asm
	// begin inline asm
	mad.lo.cc.u64 %rd29334, %rd49820, %rd49989, %rd29300;
madc.hi.u64 %rd29335, %rd49820, %rd49989, 0;
add.cc.u64 %rd29334, %rd29334, %rd29329;
addc.u64 %rd29335, %rd29335, 0;

	// end inline asm
	// begin inline asm
	mad.lo.cc.u64 %rd29340, %rd49821, %rd49989, %rd29306;
madc.hi.u64 %rd29341, %rd49821, %rd49989, 0;
add.cc.u64 %rd29340, %rd29340, %rd29335;
addc.u64 %rd29341, %rd29341, 0;

	// end inline asm
	// begin inline asm
	mad.lo.cc.u64 %rd29346, %rd49822, %rd49989, %rd29312;
madc.hi.u64 %rd29347, %rd49822, %rd49989, 0;
add.cc.u64 %rd29346, %rd29346, %rd29341;
addc.u64 %rd29347, %rd29347, 0;

	// end inline asm
	// begin inline asm
	mad.lo.cc.u64 %rd29352, %rd49823, %rd49989, %rd29318;
madc.hi.u64 %rd29353, %rd49823, %rd49989, 0;
add.cc.u64 %rd29352, %rd29352, %rd29347;
addc.u64 %rd29353, %rd29353, 0;

	// end inline asm
	// begin inline asm
	mad.lo.cc.u64 %rd29358, %rd49824, %rd49989, %rd29324;
madc.hi.u64 %rd29359, %rd49824, %rd49989, 0;
add.cc.u64 %rd29358, %rd29358, %rd29353;
addc.u64 %rd29359, %rd29359, 0;

	// end inline asm
	// begin inline asm
	add.cc.u64 %rd29364, %rd29366, %rd29359;
addc.u64 %rd29365, 0, 0;

	// end inline asm
	mul.lo.s64 	%rd29400, %rd29328, -8506173809081122819;
	// begin inline asm
	mad.lo.cc.u64 %rd29368, %rd29400, %rd29611, %rd29328;
madc.hi.u64 %rd29369, %rd29400, %rd29611, 0;
add.cc.u64 %rd29368, %rd29368, %rd29613;
addc.u64 %rd29369, %rd29369, 0;

	// end inline asm
	// begin inline asm
	mad.lo.cc.u64 %rd29374, %rd29400, %rd29617, %rd29334;
madc.hi.u64 %rd29375, %rd29400, %rd29617, 0;
add.cc.u64 %rd29374, %rd29374, %rd29369;
addc.u64 %rd29375, %rd29375, 0;

	// end inline asm
	// begin inline asm
	mad.lo.cc.u64 %rd29380, %rd29400, %rd29623, %rd29340;
madc.hi.u64 %rd29381, %rd29400, %rd29623, 0;
add.cc.u64 %rd29380, %rd29380, %rd29375;
addc.u64 %rd29381, %rd29381, 0;

	// end inline asm
	// begin inline asm
	mad.lo.cc.u64 %rd29386, %rd29400, %rd29629, %rd29346;
madc.hi.u64 %rd29387, %rd29400, %rd29629, 0;
add.cc.u64 %rd29386, %rd29386, %rd29381;
addc.u64 %rd29387, %rd29387, 0;

	// end inline asm
	// begin inline asm
	mad.lo.cc.u64 %rd29392, %rd29400, %rd29635, %rd29352;
madc.hi.u64 %rd29393, %rd29400, %rd29635, 0;
add.cc.u64 %rd29392, %rd29392, %rd29387;
addc.u64 %rd29393, %rd29393, 0;

	// end inline asm
	// begin inline asm
	mad.lo.cc.u64 %rd29398, %rd29400, %rd29641, %rd29358;
madc.hi.u64 %rd29399, %rd29400, %rd29641, 0;
add.cc.u64 %rd29398, %rd29398, %rd29393;
addc.u64 %rd29399, %rd29399, 0;

	// end inline asm
	// begin inline asm
	add.cc.u64 %rd29404, %rd29364, %rd29399;
addc.u64 %rd29405, 0, 0;

	// end inline asm
	add.s64 	%rd29446, %rd29365, %rd29405;
	// begin inline asm
	mad.lo.cc.u64 %rd29408, %rd49819, %rd49990, %rd29374;
madc.hi.u64 %rd29409, %rd49819, %rd49990, 0;
add.cc.u64 %rd29408, %rd29408, %rd29613;
addc.u64 %rd29409, %rd29409, 0;

	// end inline asm
	// begin inline asm
	mad.lo.cc.u64 %rd29414, %rd49820, %rd49990, %rd29380;
madc.hi.u64 %rd29415, %rd49820, %rd49990, 0;
add.cc.u64 %rd29414, %rd29414, %rd29409;
addc.u64 %rd29415, %rd29415, 0;

	// end inline asm
	// begin inline asm
	mad.lo.cc.u64 %rd29420, %rd49821, %rd49990, %rd29386;
madc.hi.u64 %rd29421, %rd49821, %rd49990, 0;
add.cc.u64 %rd29420, %rd29420, %rd29415;
addc.u64 %rd29421, %rd29421, 0;

	// end inline asm
	// begin inline asm
	mad.lo.cc.u64 %rd29426, %rd49822, %rd49990, %rd29392;
madc.hi.u64 %rd29427, %rd49822, %rd49990, 0;
add.cc.u64 %rd29426, %rd29426, %rd29421;
addc.u64 %rd29427, %rd29427, 0;

	// end inline asm
	// begin inline asm
	mad.lo.cc.u64 %rd29432, %rd49823, %rd49990, %rd29398;
madc.hi.u64 %rd29433, %rd49823, %rd49990, 0;
add.cc.u64 %rd29432, %rd29432, %rd29427;
addc.u64 %rd29433, %rd29433, 0;

	// end inline asm
	// begin inline asm
	mad.lo.cc.u64 %rd29438, %rd49824, %rd49990, %rd29404;
madc.hi.u64 %rd29439, %rd49824, %rd49990, 0;
add.cc.u64 %rd29438, %rd29438, %rd29433;
addc.u64 %rd29439, %rd29439, 0;

	// end inline asm
	// begin inline asm
	add.cc.u64 %rd29444, %rd29446, %rd29439;
addc.u64 %rd29445, 0, 0;

	// end inline asm
	mul.lo.s64 	%rd29480, %rd29408, -8506173809081122819;
	// begin inline asm
	mad.lo.cc.u64 %rd29448, %rd29480, %rd29611, %rd29408;
madc.hi.u64 %rd29449, %rd29480, %rd29611, 0;
add.cc.u64 %rd29448, %rd29448, %rd29613;
addc.u64 %rd29449, %rd29449, 0;

	// end inline asm
	// begin inline asm
	mad.lo.cc.u64 %rd29454, %rd29480, %rd29617, %rd29414;
madc.hi.u64 %rd29455, %rd29480, %rd29617, 0;
add.cc.u64 %rd29454, %rd29454, %rd29449;
addc.u64 %rd29455, %rd29455, 0;

	// end inline asm
	// begin inline asm
	mad.lo.cc.u64 %rd29460, %rd29480, %rd29623, %rd29420;
madc.hi.u64 %rd29461, %rd29480, %rd29623, 0;
add.cc.u64 %rd29460, %rd29460, %rd29455;
addc.u64 %rd29461, %rd29461, 0;

	// end inline asm
	// begin inline asm
	mad.lo.cc.u64 %rd29466, %rd29480, %rd29629, %rd29426;
madc.hi.u64 %rd29467, %rd29480, %rd29629, 0;
add.cc.u64 %rd29466, %rd29466, %rd29461;
addc.u64 %rd29467, %rd29467, 0;

	// end inline asm
	// begin inline asm
	mad.lo.cc.u64 %rd29472, %rd29480, %rd29635, %rd29432;
madc.hi.u64 %rd29473, %rd29480, %rd29635, 0;
add.cc.u64 %rd29472, %rd29472, %rd29467;
addc.u64 %rd29473, %rd29473, 0;

	// end inline asm
	// begin inline asm
	mad.lo.cc.u64 %rd29478, %rd29480, %rd29641, %rd29438;
madc.hi.u64 %rd29479, %rd29480, %rd29641, 0;
add.cc.u64 %rd29478, %rd29478, %rd29473;
addc.u64 %rd29479, %rd29479, 0;

	// end inline asm
	// begin inline asm
	add.cc.u64 %rd29484, %rd29444, %rd29479;
addc.u64 %rd29485, 0, 0;

	// end inline asm
	add.s64 	%rd29526, %rd29445, %rd29485;
	// begin inline asm
	mad.lo.cc.u64 %rd29488, %rd49819, %rd49991, %rd29454;
madc.hi.u64 %rd29489, %rd49819, %rd49991, 0;
add.cc.u64 %rd29488, %rd29488, %rd29613;
addc.u64 %rd29489, %rd29489, 0;

	// end inline asm
	// begin inline asm
	mad.lo.cc.u64 %rd29494, %rd49820, %rd49991, %rd29460;
madc.hi.u64 %rd29495, %rd49820, %rd49991, 0;
add.cc.u64 %rd29494, %rd29494, %rd29489;
addc.u64 %rd29495, %rd29495, 0;

	// end inline asm
	// begin inline asm
	mad.lo.cc.u64 %rd29500, %rd49821, %rd49991, %rd29466;
madc.hi.u64 %rd29501, %rd49821, %rd49991, 0;
add.cc.u64 %rd29500, %rd29500, %rd29495;
addc.u64 %rd29501, %rd29501, 0;

	// end inline asm
	// begin inline asm
	mad.lo.cc.u64 %rd29506, %rd49822, %rd49991, %rd29472;
madc.hi.u64 %rd29507, %rd49822, %rd49991, 0;
add.cc.u64 %rd29506, %rd29506, %rd29501;
addc.u64 %rd29507, %rd29507, 0;

	// end inline asm
	// begin inline asm
	mad.lo.cc.u64 %rd29512, %rd49823, %rd49991, %rd29478;
madc.hi.u64 %rd29513, %rd49823, %rd49991, 0;
add.cc.u64 %rd29512, %rd29512, %rd29507;
addc.u64 %rd29513, %rd29513, 0;

	// end inline asm
	// begin inline asm
	mad.lo.cc.u64 %rd29518, %rd49824, %rd49991, %rd29484;
madc.hi.u64 %rd29519, %rd49824, %rd49991, 0;
add.cc.u64 %rd29518, %rd29518, %rd29513;
addc.u64 %rd29519, %rd29519, 0;

	// end inline asm
	// begin inline asm
	add.cc.u64 %rd29524, %rd29526, %rd29519;
addc.u64 %rd29525, 0, 0;

	// end inline asm
	mul.lo.s64 	%rd29560, %rd29488, -8506173809081122819;
	// begin inline asm
	mad.lo.cc.u64 %rd29528, %rd29560, %rd29611, %rd29488;
madc.hi.u64 %rd29529, %rd29560, %rd29611, 0;
add.cc.u64 %rd29528, %rd29528, %rd29613;
addc.u64 %rd29529, %rd29529, 0;

	// end inline asm
	// begin inline asm
	mad.lo.cc.u64 %rd29534, %rd29560, %rd29617, %rd29494;
madc.hi.u64 %rd29535, %rd29560, %rd29617, 0;
add.cc.u64 %rd29534, %rd29534, %rd29529;
addc.u64 %rd29535, %rd29535, 0;

	// end inline asm
	// begin inline asm
	mad.lo.cc.u64 %rd29540, %rd29560, %rd29623, %rd29500;
madc.hi.u64 %rd29541, %rd29560, %rd29623, 0;
add.cc.u64 %rd29540, %rd29540, %rd29535;
addc.u64 %rd29541, %rd29541, 0;

	// end inline asm
	// begin inline asm
	mad.lo.cc.u64 %rd29546, %rd29560, %rd29629, %rd29506;
madc.hi.u64 %rd29547, %rd29560, %rd29629, 0;
add.cc.u64 %rd29546, %rd29546, %rd29541;
addc.u64 %rd29547, %rd29547, 0;

	// end inline asm
	// begin inline asm
	mad.lo.cc.u64 %rd29552, %rd29560, %rd29635, %rd29512;
madc.hi.u64 %rd29553, %rd29560, %rd29635, 0;
add.cc.u64 %rd29552, %rd29552, %rd29547;
addc.u64 %rd29553, %rd29553, 0;

	// end inline asm
	// begin inline asm
	mad.lo.cc.u64 %rd29558, %rd29560, %rd29641, %rd29518;
madc.hi.u64 %rd29559, %rd29560, %rd29641, 0;
add.cc.u64 %rd29558, %rd29558, %rd29553;
addc.u64 %rd29559, %rd29559, 0;

	// end inline asm
	// begin inline asm
	add.cc.u64 %rd29564, %rd29524, %rd29559;
addc.u64 %rd29565, 0, 0;

	// end inline asm
	add.s64 	%rd29606, %rd29525, %rd29565;
	// begin inline asm
	mad.lo.cc.u64 %rd29568, %rd49819, %rd49992, %rd29534;
madc.hi.u64 %rd29569, %rd49819, %rd49992, 0;
add.cc.u64 %rd29568, %rd29568, %rd29613;
addc.u64 %rd29569, %rd29569, 0;

	// end inline asm
	// begin inline asm
	mad.lo.cc.u64 %rd29574, %rd49820, %rd49992, %rd29540;
madc.hi.u64 %rd29575, %rd49820, %rd49992, 0;
add.cc.u64 %rd29574, %rd29574, %rd29569;
addc.u64 %rd29575, %rd29575, 0;

	// end inline asm
	// begin inline asm
	mad.lo.cc.u64 %rd29580, %rd49821, %rd49992, %rd29546;
madc.hi.u64 %rd29581, %rd49821, %rd49992, 0;
add.cc.u64 %rd29580, %rd29580, %rd29575;
addc.u64 %rd29581, %rd29581, 0;

	// end inline asm
	// begin inline asm
	mad.lo.cc.u64 %rd29586, %rd49822, %rd49992, %rd29552;
madc.hi.u64 %rd29587, %rd49822, %rd49992, 0;
add.cc.u64 %rd29586, %rd29586, %rd29581;
addc.u64 %rd29587, %rd29587, 0;

	// end inline asm
	// begin inline asm
	mad.lo.cc.u64 %rd29592, %rd49823, %rd49992, %rd29558;
madc.hi.u64 %rd29593, %rd49823, %rd49992, 0;
add.cc.u64 %rd29592, %rd29592, %rd29587;
addc.u64 %rd29593, %rd29593, 0;

	// end inline asm
	// begin inline asm
	mad.lo.cc.u64 %rd29598, %rd49824, %rd49992, %rd29564;
madc.hi.u64 %rd29599, %rd49824, %rd49992, 0;
add.cc.u64 %rd29598, %rd29598, %rd29593;
addc.u64 %rd29599, %rd29599, 0;

	// end inline asm
	// begin inline asm
	add.cc.u64 %rd29604, %rd29606, %rd29599;
addc.u64 %rd29605, 0, 0;

	// end inline asm
	mul.lo.s64 	%rd29640, %rd29568, -8506173809081122819;
	// begin inline asm
	mad.lo.cc.u64 %rd29608, %rd29640, %rd29611, %rd29568;
madc.hi.u64 %rd29609, %rd29640, %rd29611, 0;
add.cc.u64 %rd29608, %rd29608, %rd29613;
addc.u64 %rd29609, %rd29609, 0;

	// end inline asm
	// begin inline asm
	mad.lo.cc.u64 %rd50011, %rd29640, %rd29617, %rd29574;
madc.hi.u64 %rd29615, %rd29640, %rd29617, 0;
add.cc.u64 %rd50011, %rd50011, %rd29609;
addc.u64 %rd29615, %rd29615, 0;

	// end inline asm
	// begin inline asm
	mad.lo.cc.u64 %rd50012, %rd29640, %rd29623, %rd29580;
madc.hi.u64 %rd29621, %rd29640, %rd29623, 0;
add.cc.u64 %rd50012, %rd50012, %rd29615;
addc.u64 %rd29621, %rd29621, 0;

	// end inline asm
	// begin inline asm
	mad.lo.cc.u64 %rd29660, %rd29640, %rd29629, %rd29586;
madc.hi.u64 %rd29627, %rd29640, %rd29629, 0;
add.cc.u64 %rd29660, %rd29660, %rd29621;
addc.u64 %rd29627, %rd29627, 0;

	// end inline asm
	// begin inline asm
	mad.lo.cc.u64 %rd29661, %rd29640, %rd29635, %rd29592;
madc.hi.u64 %rd29633, %rd29640, %rd29635, 0;
add.cc.u64 %rd29661, %rd29661, %rd29627;
addc.u64 %rd29633, %rd29633, 0;

	// end inline asm
	// begin inline asm
	mad.lo.cc.u64 %rd29662, %rd29640, %rd29641, %rd29598;
madc.hi.u64 %rd29639, %rd29640, %rd29641, 0;
add.cc.u64 %rd29662, %rd29662, %rd29633;
addc.u64 %rd29639, %rd29639, 0;

	// end inline asm
	// begin inline asm
	add.cc.u64 %rd29663, %rd29604, %rd29639;
addc.u64 %rd29645, 0, 0;

	// end inline asm
	setp.gt.u64 	%p1366, %rd29663, 1873798617647539866;
	@%p1366 bra 	$L__BB2_1450;
	setp.eq.s64 	%p1367, %rd29663, 1873798617647539866;
	mov.u64 	%rd50013, %rd29660;
	mov.u64 	%rd50014, %rd29661;
	mov.u64 	%rd50015, %rd29662;
	mov.u64 	%rd50016, %rd29663;
	@%p1367 bra 	$L__BB2_1442;
	bra.uni 	$L__BB2_1451;
$L__BB2_1442:
	setp.gt.u64 	%p1368, %rd29662, 5412103778470702295;
	@%p1368 bra 	$L__BB2_1450;
	setp.ne.s64 	%p1369, %rd29662, 5412103778470702295;
	mov.b64 	%rd50016, 1873798617647539866;
	mov.u64 	%rd50013, %rd29660;
	mov.u64 	%rd50014, %rd29661;
	mov.u64 	%rd50015, %rd29662;
	@%p1369 bra 	$L__BB2_1451;
	setp.gt.u64 	%p1370, %rd29661, 7239337960414712511;
	@%p1370 bra 	$L__BB2_1450;
	setp.ne.s64 	%p1371, %rd29661, 7239337960414712511;
	mov.b64 	%rd50015, 5412103778470702295;
	mov.u64 	%rd50013, %rd29660;
	mov.u64 	%rd50014, %rd29661;
	@%p1371 bra 	$L__BB2_1451;
	setp.gt.u64 	%p1372, %rd29660, 7435674573564081700;
	@%p1372 bra 	$L__BB2_1450;
	setp.ne.s64 	%p1373, %rd29660, 7435674573564081700;
	mov.b64 	%rd50014, 7239337960414712511;
	mov.u64 	%rd50013, %rd29660;
	@%p1373 bra 	$L__BB2_1451;
	setp.gt.u64 	%p1374, %rd50012, 2210141511517208575;
	@%p1374 bra 	$L__BB2_1450;
	setp.ne.s64 	%p1375, %rd50012, 2210141511517208575;
	setp.lt.u64 	%p1376, %rd50011, -5044313057631688021;
	or.pred  	%p1377, %p1375, %p1376;
	mov.b64 	%rd50013, 7435674573564081700;
	@%p1377 bra 	$L__BB2_1451;
$L__BB2_1450:
	mov.b64 	%rd29664, -5044313057631688021;
	mov.b64 	%rd29665, 2210141511517208575;
	mov.b64 	%rd29666, 7435674573564081700;
	mov.b64 	%rd29667, 7239337960414712511;
	mov.b64 	%rd29668, 5412103778470702295;
	mov.b64 	%rd29669, 1873798617647539866;
	// begin inline asm
	sub.cc.u64 %rd50011, %rd50011, %rd29664;
subc.cc.u64 %rd50012, %rd50012, %rd29665;
subc.cc.u64 %rd29660, %rd29660, %rd29666;
subc.cc.u64 %rd29661, %rd29661, %rd29667;
subc.cc.u64 %rd29662, %rd29662, %rd29668;
subc.u64 %rd29663, %rd29663, %rd29669;

	// end inline asm
	mov.u64 	%rd50013, %rd29660;
	mov.u64 	%rd50014, %rd29661;
	mov.u64 	%rd50015, %rd29662;
	mov.u64 	%rd50016, %rd29663;
$L__BB2_1451:
	mov.b64 	%rd30121, 0;
	// begin inline asm
	mad.lo.cc.u64 %rd29676, %rd50005, %rd50005, %rd30121;
madc.hi.u64 %rd29677, %rd50005, %rd50005, 0;
add.cc.u64 %rd29676, %rd29676, %rd30121;
addc.u64 %rd29677, %rd29677, 0;

	// end inline asm
	// begin inline asm
	mad.lo.cc.u64 %rd29682, %rd50006, %rd50005, %rd30121;
madc.hi.u64 %rd29683, %rd50006, %rd50005, 0;
add.cc.u64 %rd29682, %rd29682, %rd29677;
addc.u64 %rd29683, %rd29683, 0;

	// end inline asm
	// begin inline asm
	mad.lo.cc.u64 %rd29688, %rd50007, %rd50005, %rd30121;
madc.hi.u64 %rd29689, %rd50007, %rd50005, 0;
add.cc.u64 %rd29688, %rd29688, %rd29683;
addc.u64 %rd29689, %rd29689, 0;

	// end inline asm
	// begin inline asm
	mad.lo.cc.u64 %rd29694, %rd50008, %rd50005, %rd30121;
madc.hi.u64 %rd29695, %rd50008, %rd50005, 0;
add.cc.u64 %rd29694, %rd29694, %rd29689;
addc.u64 %rd29695, %rd29695, 0;

	// end inline asm
	// begin inline asm
	mad.lo.cc.u64 %rd29700, %rd50009, %rd50005, %rd30121;
madc.hi.u64 %rd29701, %rd50009, %rd50005, 0;
add.cc.u64 %rd29700, %rd29700, %rd29695;
addc.u64 %rd29701, %rd29701, 0;

	// end inline asm
	// begin inline asm
	mad.lo.cc.u64 %rd29706, %rd50010, %rd50005, %rd30121;
madc.hi.u64 %rd29707, %rd50010, %rd50005, 0;
add.cc.u64 %rd29706, %rd29706, %rd29701;
addc.u64 %rd29707, %rd29707, 0;

	// end inline asm
	// begin inline asm
	add.cc.u64 %rd29712, %rd30121, %rd29707;
addc.u64 %rd29713, 0, 0;

	// end inline asm
	mul.lo.s64 	%rd29748, %rd29676, -8506173809081122819;
	mov.b64 	%rd30119, -5044313057631688021;
	// begin inline asm
	mad.lo.cc.u64 %rd29716, %rd29748, %rd30119, %rd29676;
madc.hi.u64 %rd29717, %rd29748, %rd30119, 0;
add.cc.u64 %rd29716, %rd29716, %rd30121;
addc.u64 %rd29717, %rd29717, 0;

	// end inline asm
	mov.b64 	%rd30125, 2210141511517208575;
	// begin inline asm
	mad.lo.cc.u64 %rd29722, %rd29748, %rd30125, %rd29682;
madc.hi.u64 %rd29723, %rd29748, %rd30125, 0;
add.cc.u64 %rd29722, %rd29722, %rd29717;
addc.u64 %rd29723, %rd29723, 0;

	// end inline asm
	mov.b64 	%rd30131, 7435674573564081700;
	// begin inline asm
	mad.lo.cc.u64 %rd29728, %rd29748, %rd30131, %rd29688;
madc.hi.u64 %rd29729, %rd29748, %rd30131, 0;
add.cc.u64 %rd29728, %rd29728, %rd29723;
addc.u64 %rd29729, %rd29729, 0;

	// end inline asm
	mov.b64 	%rd30137, 7239337960414712511;
	// begin inline asm
	mad.lo.cc.u64 %rd29734, %rd29748, %rd30137, %rd29694;
madc.hi.u64 %rd29735, %rd29748, %rd30137, 0;
add.cc.u64 %rd29734, %rd29734, %rd29729;
addc.u64 %rd29735, %rd29735, 0;

	// end inline asm
	mov.b64 	%rd30143, 5412103778470702295;
	// begin inline asm
	mad.lo.cc.u64 %rd29740, %rd29748, %rd30143, %rd29700;
madc.hi.u64 %rd29741, %rd29748, %rd30143, 0;
add.cc.u64 %rd29740, %rd29740, %rd29735;
addc.u64 %rd29741, %rd29741, 0;

	// end inline asm
	mov.b64 	%rd30149, 1873798617647539866;
	// begin inline asm
	mad.lo.cc.u64 %rd29746, %rd29748, %rd30149, %rd29706;
madc.hi.u64 %rd29747, %rd29748, %rd30149, 0;
add.cc.u64 %rd29746, %rd29746, %rd29741;
addc.u64 %rd29747, %rd29747, 0;

	// end inline asm
	// begin inline asm
	add.cc.u64 %rd29752, %rd29712, %rd29747;
addc.u64 %rd29753, 0, 0;

	// end inline asm
	add.s64 	%rd29794, %rd29713, %rd29753;
	// begin inline asm
	mad.lo.cc.u64 %rd29756, %rd50005, %rd50006, %rd29722;
madc.hi.u64 %rd29757, %rd50005, %rd50006, 0;
add.cc.u64 %rd29756, %rd29756, %rd30121;
addc.u64 %rd29757, %rd29757, 0;

	// end inline asm
	// begin inline asm
	mad.lo.cc.u64 %rd29762, %rd50006, %rd50006, %rd29728;
madc.hi.u64 %rd29763, %rd50006, %rd50006, 0;
add.cc.u64 %rd29762, %rd29762, %rd29757;
addc.u64 %rd29763, %rd29763, 0;

	// end inline asm
	// begin inline asm
	mad.lo.cc.u64 %rd29768, %rd50007, %rd50006, %rd29734;
madc.hi.u64 %rd29769, %rd50007, %rd50006, 0;
add.cc.u64 %rd29768, %rd29768, %rd29763;
addc.u64 %rd29769, %rd29769, 0;

	// end inline asm
	// begin inline asm
	mad.lo.cc.u64 %rd29774, %rd50008, %rd50006, %rd29740;
madc.hi.u64 %rd29775, %rd50008, %rd50006, 0;
add.cc.u64 %rd29774, %rd29774, %rd29769;
addc.u64 %rd29775, %rd29775, 0;

	// end inline asm
	// begin inline asm
	mad.lo.cc.u64 %rd29780, %rd50009, %rd50006, %rd29746;
madc.hi.u64 %rd29781, %rd50009, %rd50006, 0;
add.cc.u64 %rd29780, %rd29780, %rd29775;
addc.u64 %rd29781, %rd29781, 0;

	// end inline asm
	// begin inline asm
	mad.lo.cc.u64 %rd29786, %rd50010, %rd50006, %rd29752;
madc.hi.u64 %rd29787, %rd50010, %rd50006, 0;
add.cc.u64 %rd29786, %rd29786, %rd29781;
addc.u64 %rd29787, %rd29787, 0;

	// end inline asm
	// begin inline asm
	add.cc.u64 %rd29792, %rd29794, %rd29787;
addc.u64 %rd29793, 0, 0;

	// end inline asm
	mul.lo.s64 	%rd29828, %rd29756, -8506173809081122819;
	// begin inline asm
	mad.lo.cc.u64 %rd29796, %rd29828, %rd30119, %rd29756;
madc.hi.u64 %rd29797, %rd29828, %rd30119, 0;
add.cc.u64 %rd29796, %rd29796, %rd30121;
addc.u64 %rd29797, %rd29797, 0;

	// end inline asm
	// begin inline asm
	mad.lo.cc.u64 %rd29802, %rd29828, %rd30125, %rd29762;
madc.hi.u64 %rd29803, %rd29828, %rd30125, 0;
add.cc.u64 %rd29802, %rd29802, %rd29797;
addc.u64 %rd29803, %rd29803, 0;

	// end inline asm
	// begin inline asm
	mad.lo.cc.u64 %rd29808, %rd29828, %rd30131, %rd29768;
madc.hi.u64 %rd29809, %rd29828, %rd30131, 0;
add.cc.u64 %rd29808, %rd29808, %rd29803;
addc.u64 %rd29809, %rd29809, 0;

	// end inline asm
	// begin inline asm
	mad.lo.cc.u64 %rd29814, %rd29828, %rd30137, %rd29774;
madc.hi.u64 %rd29815, %rd29828, %rd30137, 0;
add.cc.u64 %rd29814, %rd29814, %rd29809;
addc.u64 %rd29815, %rd29815, 0;

	// end inline asm
	// begin inline asm
	mad.lo.cc.u64 %rd29820, %rd29828, %rd30143, %rd29780;
madc.hi.u64 %rd29821, %rd29828, %rd30143, 0;
add.cc.u64 %rd29820, %rd29820, %rd29815;
addc.u64 %rd29821, %rd29821, 0;

	// end inline asm
	// begin inline asm
	mad.lo.cc.u64 %rd29826, %rd29828, %rd30149, %rd29786;
madc.hi.u64 %rd29827, %rd29828, %rd30149, 0;
add.cc.u64 %rd29826, %rd29826, %rd29821;
addc.u64 %rd29827, %rd29827, 0;

	// end inline asm
	// begin inline asm
	add.cc.u64 %rd29832, %rd29792, %rd29827;
addc.u64 %rd29833, 0, 0;

	// end inline asm
	add.s64 	%rd29874, %rd29793, %rd29833;
	// begin inline asm
	mad.lo.cc.u64 %rd29836, %rd50005, %rd50007, %rd29802;
madc.hi.u64 %rd29837, %rd50005, %rd50007, 0;
add.cc.u64 %rd29836, %rd29836, %rd30121;
addc.u64 %rd29837, %rd29837, 0;

	// end inline asm
	// begin inline asm
	mad.lo.cc.u64 %rd29842, %rd50006, %rd50007, %rd29808;
madc.hi.u64 %rd29843, %rd50006, %rd50007, 0;
add.cc.u64 %rd29842, %rd29842, %rd29837;
addc.u64 %rd29843, %rd29843, 0;

	// end inline asm
	// begin inline asm
	mad.lo.cc.u64 %rd29848, %rd50007, %rd50007, %rd29814;
madc.hi.u64 %rd29849, %rd50007, %rd50007, 0;
add.cc.u64 %rd29848, %rd29848, %rd29843;
addc.u64 %rd29849, %rd29849, 0;

	// end inline asm
	// begin inline asm
	mad.lo.cc.u64 %rd29854, %rd50008, %rd50007, %rd29820;
madc.hi.u64 %rd29855, %rd50008, %rd50007, 0;
add.cc.u64 %rd29854, %rd29854, %rd29849;
addc.u64 %rd29855, %rd29855, 0;

	// end inline asm
	// begin inline asm
	mad.lo.cc.u64 %rd29860, %rd50009, %rd50007, %rd29826;
madc.hi.u64 %rd29861, %rd50009, %rd50007, 0;
add.cc.u64 %rd29860, %rd29860, %rd29855;
addc.u64 %rd29861, %rd29861, 0;

	// end inline asm
	// begin inline asm
	mad.lo.cc.u64 %rd29866, %rd50010, %rd50007, %rd29832;
madc.hi.u64 %rd29867, %rd50010, %rd50007, 0;
add.cc.u64 %rd29866, %rd29866, %rd29861;
addc.u64 %rd29867, %rd29867, 0;

	// end inline asm
	// begin inline asm
	add.cc.u64 %rd29872, %rd29874, %rd29867;
addc.u64 %rd29873, 0, 0;

	// end inline asm
	mul.lo.s64 	%rd29908, %rd29836, -8506173809081122819;
	// begin inline asm
	mad.lo.cc.u64 %rd29876, %rd29908, %rd30119, %rd29836;
madc.hi.u64 %rd29877, %rd29908, %rd30119, 0;
add.cc.u64 %rd29876, %rd29876, %rd30121;
addc.u64 %rd29877, %rd29877, 0;

	// end inline asm
	// begin inline asm
	mad.lo.cc.u64 %rd29882, %rd29908, %rd30125, %rd29842;
madc.hi.u64 %rd29883, %rd29908, %rd30125, 0;
add.cc.u64 %rd29882, %rd29882, %rd29877;
addc.u64 %rd29883, %rd29883, 0;

	// end inline asm
	// begin inline asm
	mad.lo.cc.u64 %rd29888, %rd29908, %rd30131, %rd29848;
madc.hi.u64 %rd29889, %rd29908, %rd30131, 0;
add.cc.u64 %rd29888, %rd29888, %rd29883;
addc.u64 %rd29889, %rd29889, 0;

	// end inline asm
	// begin inline asm
	mad.lo.cc.u64 %rd29894, %rd29908, %rd30137, %rd29854;
madc.hi.u64 %rd29895, %rd29908, %rd30137, 0;
add.cc.u64 %rd29894, %rd29894, %rd29889;
addc.u64 %rd29895, %rd29895, 0;

	// end inline asm
	// begin inline asm
	mad.lo.cc.u64 %rd29900, %rd29908, %rd30143, %rd29860;
madc.hi.u64 %rd29901, %rd29908, %rd30143, 0;
add.cc.u64 %rd29900, %rd29900, %rd29895;
addc.u64 %rd29901, %rd29901, 0;

	// end inline asm
	// begin inline asm
	mad.lo.cc.u64 %rd29906, %rd29908, %rd30149, %rd29866;
madc.hi.u64 %rd29907, %rd29908, %rd30149, 0;
add.cc.u64 %rd29906, %rd29906, %rd29901;
addc.u64 %rd29907, %rd29907, 0;

	// end inline asm
	// begin inline asm
	add.cc.u64 %rd29912, %rd29872, %rd29907;
addc.u64 %rd29913, 0, 0;

	// end inline asm
	add.s64 	%rd29954, %rd29873, %rd29913;
	// begin inline asm
	mad.lo.cc.u64 %rd29916, %rd50005, %rd50008, %rd29882;
madc.hi.u64 %rd29917, %rd50005, %rd50008, 0;
add.cc.u64 %rd29916, %rd29916, %rd30121;
addc.u64 %rd29917, %rd29917, 0;

	// end inline asm
	// begin inline asm
	mad.lo.cc.u64 %rd29922, %rd50006, %rd50008, %rd29888;
madc.hi.u64 %rd29923, %rd50006, %rd50008, 0;
add.cc.u64 %rd29922, %rd29922, %rd29917;
addc.u64 %rd29923, %rd29923, 0;

	// end inline asm
	// begin inline asm
	mad.lo.cc.u64 %rd29928, %rd50007, %rd50008, %rd29894;
madc.hi.u64 %rd29929, %rd50007, %rd50008, 0;
add.cc.u64 %rd29928, %rd29928, %rd29923;
addc.u64 %rd29929, %rd29929, 0;

	// end inline asm
	// begin inline asm
	mad.lo.cc.u64 %rd29934, %rd50008, %rd50008, %rd29900;
madc.hi.u64 %rd29935, %rd50008, %rd50008, 0;
add.cc.u64 %rd29934, %rd29934, %rd29929;
addc.u64 %rd29935, %rd29935, 0;

	// end inline asm
	// begin inline asm
	mad.lo.cc.u64 %rd29940, %rd50009, %rd50008, %rd29906;
madc.hi.u64 %rd29941, %rd50009, %rd50008, 0;
add.cc.u64 %rd29940, %rd29940, %rd29935;
addc.u64 %rd29941, %rd29941, 0;

	// end inline asm
	// begin inline asm
	mad.lo.cc.u64 %rd29946, %rd50010, %rd50008, %rd29912;
madc.hi.u64 %rd29947, %rd50010, %rd50008, 0;
add.cc.u64 %rd29946, %rd29946, %rd29941;
addc.u64 %rd29947, %rd29947, 0;

	// end inline asm
	// begin inline asm
	add.cc.u64 %rd29952, %rd29954, %rd29947;
addc.u64 %rd29953, 0, 0;

	// end inline asm
	mul.lo.s64 	%rd29988, %rd29916, -8506173809081122819;
	// begin inline asm
	mad.lo.cc.u64 %rd29956, %rd29988, %rd30119, %rd29916;
madc.hi.u64 %rd29957, %rd29988, %rd30119, 0;
add.cc.u64 %rd29956, %rd29956, %rd30121;
addc.u64 %rd29957, %rd29957, 0;

	// end inline asm
	// begin inline asm
	mad.lo.cc.u64 %rd29962, %rd29988, %rd30125, %rd29922;
madc.hi.u64 %rd29963, %rd29988, %rd30125, 0;
add.cc.u64 %rd29962, %rd29962, %rd29957;
addc.u64 %rd29963, %rd29963, 0;

	// end inline asm
	// begin inline asm
	mad.lo.cc.u64 %rd29968, %rd29988, %rd30131, %rd29928;
madc.hi.u64 %rd29969, %rd29988, %rd30131, 0;
add.cc.u64 %rd29968, %rd29968, %rd29963;
addc.u64 %rd29969, %rd29969, 0;

	// end inline asm
	// begin inline asm
	mad.lo.cc.u64 %rd29974, %rd29988, %rd30137, %rd29934;
madc.hi.u64 %rd29975, %rd29988, %rd30137, 0;
add.cc.u64 %rd29974, %rd29974, %rd29969;
addc.u64 %rd29975, %rd29975, 0;

	// end inline asm
	// begin inline asm
	mad.lo.cc.u64 %rd29980, %rd29988, %rd30143, %rd29940;
madc.hi.u64 %rd29981, %rd29988, %rd30143, 0;
add.cc.u64 %rd29980, %rd29980, %rd29975;
addc.u64 %rd29981, %rd29981, 0;

	// end inline asm
	// begin inline asm
	mad.lo.cc.u64 %rd29986, %rd29988, %rd30149, %rd29946;
madc.hi.u64 %rd29987, %rd29988, %rd30149, 0;
add.cc.u64 %rd29986, %rd29986, %rd29981;
addc.u64 %rd29987, %rd29987, 0;

	// end inline asm
	// begin inline asm
	add.cc.u64 %rd29992, %rd29952, %rd29987;
addc.u64 %rd29993, 0, 0;

	// end inline asm
	add.s64 	%rd30034, %rd29953, %rd29993;
	// begin inline asm
	mad.lo.cc.u64 %rd29996, %rd50005, %rd50009, %rd29962;
madc.hi.u64 %rd29997, %rd50005, %rd50009, 0;
add.cc.u64 %rd29996, %rd29996, %rd30121;
addc.u64 %rd29997, %rd29997, 0;

	// end inline asm
	// begin inline asm
	mad.lo.cc.u64 %rd30002, %rd50006, %rd50009, %rd29968;
madc.hi.u64 %rd30003, %rd50006, %rd50009, 0;
add.cc.u64 %rd30002, %rd30002, %rd29997;
addc.u64 %rd30003, %rd30003, 0;

	// end inline asm
	// begin inline asm
	mad.lo.cc.u64 %rd30008, %rd50007, %rd50009, %rd29974;
madc.hi.u64 %rd30009, %rd50007, %rd50009, 0;
add.cc.u64 %rd30008, %rd30008, %rd30003;
addc.u64 %rd30009, %rd30009, 0;

	// end inline asm
	// begin inline asm
	mad.lo.cc.u64 %rd30014, %rd50008, %rd50009, %rd29980;
madc.hi.u64 %rd30015, %rd50008, %rd50009, 0;
add.cc.u64 %rd30014, %rd30014, %rd30009;
addc.u64 %rd30015, %rd30015, 0;

	// end inline asm
	// begin inline asm
	mad.lo.cc.u64 %rd30020, %rd50009, %rd50009, %rd29986;
madc.hi.u64 %rd30021, %rd50009, %rd50009, 0;
add.cc.u64 %rd30020, %rd30020, %rd30015;
addc.u64 %rd30021, %rd30021, 0;

	// end inline asm
	// begin inline asm
	mad.lo.cc.u64 %rd30026, %rd50010, %rd50009, %rd29992;
madc.hi.u64 %rd30027, %rd50010, %rd50009, 0;
add.cc.u64 %rd30026, %rd30026, %rd30021;
addc.u64 %rd30027, %rd30027, 0;

	// end inline asm
	// begin inline asm
	add.cc.u64 %rd30032, %rd30034, %rd30027;
addc.u64 %rd30033, 0, 0;

	// end inline asm
	mul.lo.s64 	%rd30068, %rd29996, -8506173809081122819;
	// begin inline asm
	mad.lo.cc.u64 %rd30036, %rd30068, %rd30119, %rd29996;
madc.hi.u64 %rd30037, %rd30068, %rd30119, 0;
add.cc.u64 %rd30036, %rd30036, %rd30121;
addc.u64 %rd30037, %rd30037, 0;

	// end inline asm
	// begin inline asm
	mad.lo.cc.u64 %rd30042, %rd30068, %rd30125, %rd30002;
madc.hi.u64 %rd30043, %rd30068, %rd30125, 0;
add.cc.u64 %rd30042, %rd30042, %rd30037;
addc.u64 %rd30043, %rd30043, 0;

	// end inline asm
	// begin inline asm
	mad.lo.cc.u64 %rd30048, %rd30068, %rd30131, %rd30008;
madc.hi.u64 %rd30049, %rd30068, %rd30131, 0;
add.cc.u64 %rd30048, %rd30048, %rd30043;
addc.u64 %rd30049, %rd30049, 0;

	// end inline asm
	// begin inline asm
	mad.lo.cc.u64 %rd30054, %rd30068, %rd30137, %rd30014;
madc.hi.u64 %rd30055, %rd30068, %rd30137, 0;
add.cc.u64 %rd30054, %rd30054, %rd30049;
addc.u64 %rd30055, %rd30055, 0;

	// end inline asm
	// begin inline asm
	mad.lo.cc.u64 %rd30060, %rd30068, %rd30143, %rd30020;
madc.hi.u64 %rd30061, %rd30068, %rd30143, 0;
add.cc.u64 %rd30060, %rd30060, %rd30055;
addc.u64 %rd30061, %rd30061, 0;

	// end inline asm
	// begin inline asm
	mad.lo.cc.u64 %rd30066, %rd30068, %rd30149, %rd30026;
madc.hi.u64 %rd30067, %rd30068, %rd30149, 0;
add.cc.u64 %rd30066, %rd30066, %rd30061;
addc.u64 %rd30067, %rd30067, 0;

	// end inline asm
	// begin inline asm
	add.cc.u64 %rd30072, %rd30032, %rd30067;
addc.u64 %rd30073, 0, 0;

	// end inline asm
	add.s64 	%rd30114, %rd30033, %rd30073;
	// begin inline asm
	mad.lo.cc.u64 %rd30076, %rd50005, %rd50010, %rd30042;
madc.hi.u64 %rd30077, %rd50005, %rd50010, 0;
add.cc.u64 %rd30076, %rd30076, %rd30121;
addc.u64 %rd30077, %rd30077, 0;

	// end inline asm
	// begin inline asm
	mad.lo.cc.u64 %rd30082, %rd50006, %rd50010, %rd30048;
madc.hi.u64 %rd30083, %rd50006, %rd50010, 0;
add.cc.u64 %rd30082, %rd30082, %rd30077;
addc.u64 %rd30083, %rd30083, 0;

	// end inline asm
	// begin inline asm
	mad.lo.cc.u64 %rd30088, %rd50007, %rd50010, %rd30054;
madc.hi.u64 %rd30089, %rd50007, %rd50010, 0;
add.cc.u64 %rd30088, %rd30088, %rd30083;
addc.u64 %rd30089, %rd30089, 0;

	// end inline asm
	// begin inline asm
	mad.lo.cc.u64 %rd30094, %rd50008, %rd50010, %rd30060;
madc.hi.u64 %rd30095, %rd50008, %rd50010, 0;
add.cc.u64 %rd30094, %rd30094, %rd30089;
addc.u64 %rd30095, %rd30095, 0;

	// end inline asm
	// begin inline asm
	mad.lo.cc.u64 %rd30100, %rd50009, %rd50010, %rd30066;
madc.hi.u64 %rd30101, %rd50009, %rd50010, 0;
add.cc.u64 %rd30100, %rd30100, %rd30095;
addc.u64 %rd30101, %rd30101, 0;

	// end inline asm
	// begin inline asm
	mad.lo.cc.u64 %rd30106, %rd50010, %rd50010, %rd30072;
madc.hi.u64 %rd30107, %rd50010, %rd50010, 0;
add.cc.u64 %rd30106, %rd30106, %rd30101;
addc.u64 %rd30107, %rd30107, 0;

	// end inline asm
	// begin inline asm
	add.cc.u64 %rd30112, %rd30114, %rd30107;
addc.u64 %rd30113, 0, 0;

	// end inline asm
	mul.lo.s64 	%rd30148, %rd30076, -8506173809081122819;
	// begin inline asm
	mad.lo.cc.u64 %rd30116, %rd30148, %rd30119, %rd30076;
madc.hi.u64 %rd30117, %rd30148, %rd30119, 0;
add.cc.u64 %rd30116, %rd30116, %rd30121;
addc.u64 %rd30117, %rd30117, 0;

	// end inline asm
	// begin inline asm
	mad.lo.cc.u64 %rd50017, %rd30148, %rd30125, %rd30082;
madc.hi.u64 %rd30123, %rd30148, %rd30125, 0;
add.cc.u64 %rd50017, %rd50017, %rd30117;
addc.u64 %rd30123, %rd30123, 0;

	// end inline asm
	// begin inline asm
	mad.lo.cc.u64 %rd50018, %rd30148, %rd30131, %rd30088;
madc.hi.u64 %rd30129, %rd30148, %rd30131, 0;
add.cc.u64 %rd50018, %rd50018, %rd30123;
addc.u64 %rd30129, %rd30129, 0;

	// end inline asm
	// begin inline asm
	mad.lo.cc.u64 %rd30168, %rd30148, %rd30137, %rd30094;
madc.hi.u64 %rd30135, %rd30148, %rd30137, 0;
add.cc.u64 %rd30168, %rd30168, %rd30129;
addc.u64 %rd30135, %rd30135, 0;

	// end inline asm
	// begin inline asm
	mad.lo.cc.u64 %rd30169, %rd30148, %rd30143, %rd30100;
madc.hi.u64 %rd30141, %rd30148, %rd30143, 0;
add.cc.u64 %rd30169, %rd30169, %rd30135;
addc.u64 %rd30141, %rd30141, 0;

	// end inline asm
	// begin inline asm
	mad.lo.cc.u64 %rd30170, %rd30148, %rd30149, %rd30106;
madc.hi.u64 %rd30147, %rd30148, %rd30149, 0;
add.cc.u64 %rd30170, %rd30170, %rd30141;
addc.u64 %rd30147, %rd30147, 0;

	// end inline asm
	// begin inline asm
	add.cc.u64 %rd30171, %rd30112, %rd30147;
addc.u64 %rd30153, 0, 0;

	// end inline asm
	setp.gt.u64 	%p1378, %rd30171, 1873798617647539866;
	@%p1378 bra 	$L__BB2_1461;
	setp.eq.s64 	%p1379, %rd30171, 1873798617647539866;
	mov.u64 	%rd50019, %rd30168;
	mov.u64 	%rd50020, %rd30169;
	mov.u64 	%rd50021, %rd30170;
	mov.u64 	%rd50022, %rd30171;
	@%p1379 bra 	$L__BB2_1453;
	bra.uni 	$L__BB2_1462;
$L__BB2_1453:
	setp.gt.u64 	%p1380, %rd30170, 5412103778470702295;
	@%p1380 bra 	$L__BB2_1461;
	setp.ne.s64 	%p1381, %rd30170, 5412103778470702295;
	mov.b64 	%rd50022, 1873798617647539866;
	mov.u64 	%rd50019, %rd30168;
	mov.u64 	%rd50020, %rd30169;
	mov.u64 	%rd50021, %rd30170;
	@%p1381 bra 	$L__BB2_1462;
	setp.gt.u64 	%p1382, %rd30169, 7239337960414712511;
	@%p1382 bra 	$L__BB2_1461;
	setp.ne.s64 	%p1383, %rd30169, 7239337960414712511;
	mov.b64 	%rd50021, 5412103778470702295;
	mov.u64 	%rd50019, %rd30168;
	mov.u64 	%rd50020, %rd30169;
	@%p1383 bra 	$L__BB2_1462;
	setp.gt.u64 	%p1384, %rd30168, 7435674573564081700;
	@%p1384 bra 	$L__BB2_1461;
	setp.ne.s64 	%p1385, %rd30168, 7435674573564081700;
	mov.b64 	%rd50020, 7239337960414712511;
	mov.u64 	%rd50019, %rd30168;
	@%p1385 bra 	$L__BB2_1462;
	setp.gt.u64 	%p1386, %rd50018, 2210141511517208575;
	@%p1386 bra 	$L__BB2_1461;
	setp.ne.s64 	%p1387, %rd50018, 2210141511517208575;
	setp.lt.u64 	%p1388, %rd50017, -5044313057631688021;
	or.pred  	%p1389, %p1387, %p1388;
	mov.b64 	%rd50019, 7435674573564081700;
	@%p1389 bra 	$L__BB2_1462;
$L__BB2_1461:
	mov.b64 	%rd30172, -5044313057631688021;
	mov.b64 	%rd30173, 2210141511517208575;
	mov.b64 	%rd30174, 7435674573564081700;
	mov.b64 	%rd30175, 7239337960414712511;
	mov.b64 	%rd30176, 5412103778470702295;
	mov.b64 	%rd30177, 1873798617647539866;
	// begin inline asm
	sub.cc.u64 %rd50017, %rd50017, %rd30172;
subc.cc.u64 %rd50018, %rd50018, %rd30173;
subc.cc.u64 %rd30168, %rd30168, %rd30174;
subc.cc.u64 %rd30169, %rd30169, %rd30175;
subc.cc.u64 %rd30170, %rd30170, %rd30176;
subc.u64 %rd30171, %rd30171, %rd30177;

	// end inline asm
	mov.u64 	%rd50019, %rd30168;
	mov.u64 	%rd50020, %rd30169;
	mov.u64 	%rd50021, %rd30170;
	mov.u64 	%rd50022, %rd30171;
$L__BB2_1462:
	mov.u64 	%rd50024, %rd50018;
	mov.u64 	%rd50026, %rd50020;
	mov.u64 	%rd50028, %rd50022;
	mov.u64 	%rd50023, %rd50017;
	mov.u64 	%rd50025, %rd50019;
	mov.u64 	%rd50027, %rd50021;
	// begin inline asm
	sub.cc.u64 %rd50023, %rd50023, %rd49993;
subc.cc.u64 %rd50024, %rd50024, %rd49994;
subc.cc.u64 %rd50025, %rd50025, %rd49995;
subc.cc.u64 %rd50026, %rd50026, %rd49996;
subc.cc.u64 %rd50027, %rd50027, %rd49997;
subc.u64 %rd50028, %rd50028, %rd49998;

	// end inline asm
	setp.gt.u64 	%p1390, %rd50022, %rd49998;
	@%p1390 bra 	$L__BB2_1473;
	setp.ge.u64 	%p1391, %rd50022, %rd49998;
	@%p1391 bra 	$L__BB2_1464;
	bra.uni 	$L__BB2_1472;
$L__BB2_1464:
	setp.gt.u64 	%p1392, %rd50021, %rd49997;
	@%p1392 bra 	$L__BB2_1473;
	setp.lt.u64 	%p1393, %rd50021, %rd49997;
	@%p1393 bra 	$L__BB2_1472;
	setp.gt.u64 	%p1394, %rd50020, %rd49996;
	@%p1394 bra 	$L__BB2_1473;
	setp.lt.u64 	%p1395, %rd50020, %rd49996;
	@%p1395 bra 	$L__BB2_1472;
	setp.gt.u64 	%p1396, %rd50019, %rd49995;
	@%p1396 bra 	$L__BB2_1473;
	setp.lt.u64 	%p1397, %rd50019, %rd49995;
	@%p1397 bra 	$L__BB2_1472;
	setp.gt.u64 	%p1398, %rd50018, %rd49994;
	@%p1398 bra 	$L__BB2_1473;
	setp.lt.u64 	%p1399, %rd50018, %rd49994;
	setp.lt.u64 	%p1400, %rd50017, %rd49993;
	or.pred  	%p1401, %p1399, %p1400;
	@%p1401 bra 	$L__BB2_1472;
	bra.uni 	$L__BB2_1473;
$L__BB2_1472:
	mov.b64 	%rd30208, -5044313057631688021;
	mov.b64 	%rd30209, 2210141511517208575;
	mov.b64 	%rd30210, 7435674573564081700;
	mov.b64 	%rd30211, 7239337960414712511;
	mov.b64 	%rd30212, 5412103778470702295;
	mov.b64 	%rd30213, 1873798617647539866;
	// begin inline asm
	add.cc.u64 %rd50023, %rd50023, %rd30208;
addc.cc.u64 %rd50024, %rd50024, %rd30209;
addc.cc.u64 %rd50025, %rd50025, %rd30210;
addc.cc.u64 %rd50026, %rd50026, %rd30211;
addc.cc.u64 %rd50027, %rd50027, %rd30212;
addc.u64 %rd50028, %rd50028, %rd30213;

	// end inline asm
$L__BB2_1473:
	mov.u64 	%rd50031, %rd50025;
	mov.u64 	%rd50033, %rd50027;
	mov.u64 	%rd50030, %rd50024;
	mov.u64 	%rd50032, %rd50026;
	mov.u64 	%rd50034, %rd50028;
	mov.u64 	%rd50029, %rd50023;
	// begin inline asm
	sub.cc.u64 %rd50029, %rd50029, %rd50011;
subc.cc.u64 %rd50030, %rd50030, %rd50012;
subc.cc.u64 %rd50031, %rd50031, %rd50013;
subc.cc.u64 %rd50032, %rd50032, %rd50014;
subc.cc.u64 %rd50033, %rd50033, %rd50015;
subc.u64 %rd50034, %rd50034, %rd50016;

	// end inline asm
	setp.gt.u64 	%p1402, %rd50028, %rd50016;
	@%p1402 bra 	$L__BB2_1484;
	setp.ge.u64 	%p1403, %rd50028, %rd50016;
	@%p1403 bra 	$L__BB2_1475;
	bra.uni 	$L__BB2_1483;
$L__BB2_1475:
	setp.gt.u64 	%p1404, %rd50027, %rd50015;
	@%p1404 bra 	$L__BB2_1484;
	setp.lt.u64 	%p1405, %rd50027, %rd50015;
	@%p1405 bra 	$L__BB2_1483;
	setp.gt.u64 	%p1406, %rd50026, %rd50014;
	@%p1406 bra 	$L__BB2_1484;
	setp.lt.u64 	%p1407, %rd50026, %rd50014;
	@%p1407 bra 	$L__BB2_1483;
	setp.gt.u64 	%p1408, %rd50025, %rd50013;
	@%p1408 bra 	$L__BB2_1484;
	setp.lt.u64 	%p1409, %rd50025, %rd50013;
	@%p1409 bra 	$L__BB2_1483;
	setp.gt.u64 	%p1410, %rd50024, %rd50012;
	@%p1410 bra 	$L__BB2_1484;
	setp.lt.u64 	%p1411, %rd50024, %rd50012;
	setp.lt.u64 	%p1412, %rd50023, %rd50011;
	or.pred  	%p1413, %p1411, %p1412;
	@%p1413 bra 	$L__BB2_1483;
	bra.uni 	$L__BB2_1484;
$L__BB2_1483:
	mov.b64 	%rd30244, -5044313057631688021;
	mov.b64 	%rd30245, 2210141511517208575;
	mov.b64 	%rd30246, 7435674573564081700;
	mov.b64 	%rd30247, 7239337960414712511;
	mov.b64 	%rd30248, 5412103778470702295;
	mov.b64 	%rd30249, 1873798617647539866;
	// begin inline asm
	add.cc.u64 %rd50029, %rd50029, %rd30244;
addc.cc.u64 %rd50030, %rd50030, %rd30245;
addc.cc.u64 %rd50031, %rd50031, %rd30246;
addc.cc.u64 %rd50032, %rd50032, %rd30247;
addc.cc.u64 %rd50033, %rd50033, %rd30248;
addc.u64 %rd50034, %rd50034, %rd30249;

	// end inline asm
$L__BB2_1484:
	mov.u64 	%rd50098, %rd50032;
	mov.u64 	%rd50100, %rd50034;
	mov.u64 	%rd50095, %rd50029;
	mov.u64 	%rd50097, %rd50031;
	mov.u64 	%rd50099, %rd50033;
	mov.u64 	%rd50096, %rd50030;
	// begin inline asm
	sub.cc.u64 %rd50095, %rd50095, %rd50011;
subc.cc.u64 %rd50096, %rd50096, %rd50012;
subc.cc.u64 %rd50097, %rd50097, %rd50013;
subc.cc.u64 %rd50098, %rd50098, %rd50014;
subc.cc.u64 %rd50099, %rd50099, %rd50015;
subc.u64 %rd50100, %rd50100, %rd50016;

	// end inline asm
	setp.gt.u64 	%p1414, %rd50034, %rd50016;
	@%p1414 bra 	$L__BB2_1495;
	setp.ge.u64 	%p1415, %rd50034, %rd50016;
	@%p1415 bra 	$L__BB2_1486;
	bra.uni 	$L__BB2_1494;
$L__BB2_1486:
	setp.gt.u64 	%p1416, %rd50033, %rd50015;
	@%p1416 bra 	$L__BB2_1495;
	setp.lt.u64 	%p1417, %rd50033, %rd50015;
	@%p1417 bra 	$L__BB2_1494;
	setp.gt.u64 	%p1418, %rd50032, %rd50014;
	@%p1418 bra 	$L__BB2_1495;
	setp.lt.u64 	%p1419, %rd50032, %rd50014;
	@%p1419 bra 	$L__BB2_1494;
	setp.gt.u64 	%p1420, %rd50031, %rd50013;
	@%p1420 bra 	$L__BB2_1495;
	setp.lt.u64 	%p1421, %rd50031, %rd50013;
	@%p1421 bra 	$L__BB2_1494;
	setp.gt.u64 	%p1422, %rd50030, %rd50012;
	@%p1422 bra 	$L__BB2_1495;
	setp.lt.u64 	%p1423, %rd50030, %rd50012;
	setp.lt.u64 	%p1424, %rd50029, %rd50011;
	or.pred  	%p1425, %p1423, %p1424;
	@%p1425 bra 	$L__BB2_1494;
	bra.uni 	$L__BB2_1495;
$L__BB2_1494:
	mov.b64 	%rd30280, -5044313057631688021;
	mov.b64 	%rd30281, 2210141511517208575;
	mov.b64 	%rd30282, 7435674573564081700;
	mov.b64 	%rd30283, 7239337960414712511;
	mov.b64 	%rd30284, 5412103778470702295;
	mov.b64 	%rd30285, 1873798617647539866;
	// begin inline asm
	add.cc.u64 %rd50095, %rd50095, %rd30280;
addc.cc.u64 %rd50096, %rd50096, %rd30281;
addc.cc.u64 %rd50097, %rd50097, %rd30282;
addc.cc.u64 %rd50098, %rd50098, %rd30283;
addc.cc.u64 %rd50099, %rd50099, %rd30284;
addc.u64 %rd50100, %rd50100, %rd30285;

	// end inline asm
$L__BB2_1495:
	mov.u64 	%rd50046, %rd50016;
	mov.u64 	%rd50041, %rd50011;
	mov.u64 	%rd50043, %rd50013;
	mov.u64 	%rd50045, %rd50015;
	mov.u64 	%rd50042, %rd50012;
	mov.u64 	%rd50044, %rd50014;
	// begin inline asm
	sub.cc.u64 %rd50041, %rd50041, %rd50095;
subc.cc.u64 %rd50042, %rd50042, %rd50096;
subc.cc.u64 %rd50043, %rd50043, %rd50097;
subc.cc.u64 %rd50044, %rd50044, %rd50098;
subc.cc.u64 %rd50045, %rd50045, %rd50099;
subc.u64 %rd50046, %rd50046, %rd50100;

	// end inline asm
	setp.gt.u64 	%p1426, %rd50016, %rd50100;
	@%p1426 bra 	$L__BB2_1506;
	setp.ge.u64 	%p1427, %rd50016, %rd50100;
	@%p1427 bra 	$L__BB2_1497;
	bra.uni 	$L__BB2_1505;
$L__BB2_1497:
	setp.gt.u64 	%p1428, %rd50015, %rd50099;
	@%p1428 bra 	$L__BB2_1506;
	setp.lt.u64 	%p1429, %rd50015, %rd50099;
	@%p1429 bra 	$L__BB2_1505;
	setp.gt.u64 	%p1430, %rd50014, %rd50098;
	@%p1430 bra 	$L__BB2_1506;
	setp.lt.u64 	%p1431, %rd50014, %rd50098;
	@%p1431 bra 	$L__BB2_1505;
	setp.gt.u64 	%p1432, %rd50013, %rd50097;
	@%p1432 bra 	$L__BB2_1506;
	setp.lt.u64 	%p1433, %rd50013, %rd50097;
	@%p1433 bra 	$L__BB2_1505;
	setp.gt.u64 	%p1434, %rd50012, %rd50096;
	@%p1434 bra 	$L__BB2_1506;
	setp.lt.u64 	%p1435, %rd50012, %rd50096;
	setp.lt.u64 	%p1436, %rd50011, %rd50095;
	or.pred  	%p1437, %p1435, %p1436;
	@%p1437 bra 	$L__BB2_1505;
	bra.uni 	$L__BB2_1506;
$L__BB2_1505:
	mov.b64 	%rd30316, -5044313057631688021;
	mov.b64 	%rd30317, 2210141511517208575;
	mov.b64 	%rd30318, 7435674573564081700;
	mov.b64 	%rd30319, 7239337960414712511;
	mov.b64 	%rd30320, 5412103778470702295;
	mov.b64 	%rd30321, 1873798617647539866;
	// begin inline asm
	add.cc.u64 %rd50041, %rd50041, %rd30316;
addc.cc.u64 %rd50042, %rd50042, %rd30317;
addc.cc.u64 %rd50043, %rd50043, %rd30318;
addc.cc.u64 %rd50044, %rd50044, %rd30319;
addc.cc.u64 %rd50045, %rd50045, %rd30320;
addc.u64 %rd50046, %rd50046, %rd30321;

	// end inline asm
$L__BB2_1506:
	mov.b64 	%rd30773, 0;
	// begin inline asm
	mad.lo.cc.u64 %rd30328, %rd50041, %rd50005, %rd30773;
madc.hi.u64 %rd30329, %rd50041, %rd50005, 0;
add.cc.u64 %rd30328, %rd30328, %rd30773;
addc.u64 %rd30329, %rd30329, 0;

	// end inline asm
	// begin inline asm
	mad.lo.cc.u64 %rd30334, %rd50042, %rd50005, %rd30773;
madc.hi.u64 %rd30335, %rd50042, %rd50005, 0;
add.cc.u64 %rd30334, %rd30334, %rd30329;
addc.u64 %rd30335, %rd30335, 0;

	// end inline asm
	// begin inline asm
	mad.lo.cc.u64 %rd30340, %rd50043, %rd50005, %rd30773;
madc.hi.u64 %rd30341, %rd50043, %rd50005, 0;
add.cc.u64 %rd30340, %rd30340, %rd30335;
addc.u64 %rd30341, %rd30341, 0;

	// end inline asm
	// begin inline asm
	mad.lo.cc.u64 %rd30346, %rd50044, %rd50005, %rd30773;
madc.hi.u64 %rd30347, %rd50044, %rd50005, 0;
add.cc.u64 %rd30346, %rd30346, %rd30341;
addc.u64 %rd30347, %rd30347, 0;

	// end inline asm
	// begin inline asm
	mad.lo.cc.u64 %rd30352, %rd50045, %rd50005, %rd30773;
madc.hi.u64 %rd30353, %rd50045, %rd50005, 0;
add.cc.u64 %rd30352, %rd30352, %rd30347;
addc.u64 %rd30353, %rd30353, 0;

	// end inline asm
	// begin inline asm
	mad.lo.cc.u64 %rd30358, %rd50046, %rd50005, %rd30773;
madc.hi.u64 %rd30359, %rd50046, %rd50005, 0;
add.cc.u64 %rd30358, %rd30358, %rd30353;
addc.u64 %rd30359, %rd30359, 0;

	// end inline asm
	// begin inline asm
	add.cc.u64 %rd30364, %rd30773, %rd30359;
addc.u64 %rd30365, 0, 0;

	// end inline asm
	mul.lo.s64 	%rd30400, %rd30328, -8506173809081122819;
	mov.b64 	%rd30771, -5044313057631688021;
	// begin inline asm
	mad.lo.cc.u64 %rd30368, %rd30400, %rd30771, %rd30328;
madc.hi.u64 %rd30369, %rd30400, %rd30771, 0;
add.cc.u64 %rd30368, %rd30368, %rd30773;
addc.u64 %rd30369, %rd30369, 0;

	// end inline asm
	mov.b64 	%rd30777, 2210141511517208575;
	// begin inline asm
	mad.lo.cc.u64 %rd30374, %rd30400, %rd30777, %rd30334;
madc.hi.u64 %rd30375, %rd30400, %rd30777, 0;
add.cc.u64 %rd30374, %rd30374, %rd30369;
addc.u64 %rd30375, %rd30375, 0;

	// end inline asm
	mov.b64 	%rd30783, 7435674573564081700;
	// begin inline asm
	mad.lo.cc.u64 %rd30380, %rd30400, %rd30783, %rd30340;
madc.hi.u64 %rd30381, %rd30400, %rd30783, 0;
add.cc.u64 %rd30380, %rd30380, %rd30375;
addc.u64 %rd30381, %rd30381, 0;

	// end inline asm
	mov.b64 	%rd30789, 7239337960414712511;
	// begin inline asm
	mad.lo.cc.u64 %rd30386, %rd30400, %rd30789, %rd30346;
madc.hi.u64 %rd30387, %rd30400, %rd30789, 0;
add.cc.u64 %rd30386, %rd30386, %rd30381;
addc.u64 %rd30387, %rd30387, 0;

	// end inline asm
	mov.b64 	%rd30795, 5412103778470702295;
	// begin inline asm
	mad.lo.cc.u64 %rd30392, %rd30400, %rd30795, %rd30352;
madc.hi.u64 %rd30393, %rd30400, %rd30795, 0;
add.cc.u64 %rd30392, %rd30392, %rd30387;
addc.u64 %rd30393, %rd30393, 0;

	// end inline asm
	mov.b64 	%rd30801, 1873798617647539866;
	// begin inline asm
	mad.lo.cc.u64 %rd30398, %rd30400, %rd30801, %rd30358;
madc.hi.u64 %rd30399, %rd30400, %rd30801, 0;
add.cc.u64 %rd30398, %rd30398, %rd30393;
addc.u64 %rd30399, %rd30399, 0;

	// end inline asm
	// begin inline asm
	add.cc.u64 %rd30404, %rd30364, %rd30399;
addc.u64 %rd30405, 0, 0;

	// end inline asm
	add.s64 	%rd30446, %rd30365, %rd30405;
	// begin inline asm
	mad.lo.cc.u64 %rd30408, %rd50041, %rd50006, %rd30374;
madc.hi.u64 %rd30409, %rd50041, %rd50006, 0;
add.cc.u64 %rd30408, %rd30408, %rd30773;
addc.u64 %rd30409, %rd30409, 0;

	// end inline asm
	// begin inline asm
	mad.lo.cc.u64 %rd30414, %rd50042, %rd50006, %rd30380;
madc.hi.u64 %rd30415, %rd50042, %rd50006, 0;
add.cc.u64 %rd30414, %rd30414, %rd30409;
addc.u64 %rd30415, %rd30415, 0;

	// end inline asm
	// begin inline asm
	mad.lo.cc.u64 %rd30420, %rd50043, %rd50006, %rd30386;
madc.hi.u64 %rd30421, %rd50043, %rd50006, 0;
add.cc.u64 %rd30420, %rd30420, %rd30415;
addc.u64 %rd30421, %rd30421, 0;

	// end inline asm
	// begin inline asm
	mad.lo.cc.u64 %rd30426, %rd50044, %rd50006, %rd30392;
madc.hi.u64 %rd30427, %rd50044, %rd50006, 0;
add.cc.u64 %rd30426, %rd30426, %rd30421;
addc.u64 %rd30427, %rd30427, 0;

	// end inline asm
	// begin inline asm
	mad.lo.cc.u64 %rd30432, %rd50045, %rd50006, %rd30398;
madc.hi.u64 %rd30433, %rd50045, %rd50006, 0;
add.cc.u64 %rd30432, %rd30432, %rd30427;
addc.u64 %rd30433, %rd30433, 0;

	// end inline asm
	// begin inline asm
	mad.lo.cc.u64 %rd30438, %rd50046, %rd50006, %rd30404;
madc.hi.u64 %rd30439, %rd50046, %rd50006, 0;
add.cc.u64 %rd30438, %rd30438, %rd30433;
addc.u64 %rd30439, %rd30439, 0;

	// end inline asm
	// begin inline asm
	add.cc.u64 %rd30444, %rd30446, %rd30439;
addc.u64 %rd30445, 0, 0;

	// end inline asm
	mul.lo.s64 	%rd30480, %rd30408, -8506173809081122819;
	// begin inline asm
	mad.lo.cc.u64 %rd30448, %rd30480, %rd30771, %rd30408;
madc.hi.u64 %rd30449, %rd30480, %rd30771, 0;
add.cc.u64 %rd30448, %rd30448, %rd30773;
addc.u64 %rd30449, %rd30449, 0;

	// end inline asm
	// begin inline asm
	mad.lo.cc.u64 %rd30454, %rd30480, %rd30777, %rd30414;
madc.hi.u64 %rd30455, %rd30480, %rd30777, 0;
add.cc.u64 %rd30454, %rd30454, %rd30449;
addc.u64 %rd30455, %rd30455, 0;

	// end inline asm
	// begin inline asm
	mad.lo.cc.u64 %rd30460, %rd30480, %rd30783, %rd30420;
madc.hi.u64 %rd30461, %rd30480, %rd30783, 0;
add.cc.u64 %rd30460, %rd30460, %rd30455;
addc.u64 %rd30461, %rd30461, 0;

	// end inline asm
	// begin inline asm
	mad.lo.cc.u64 %rd30466, %rd30480, %rd30789, %rd30426;
madc.hi.u64 %rd30467, %rd30480, %rd30789, 0;
add.cc.u64 %rd30466, %rd30466, %rd30461;
addc.u64 %rd30467, %rd30467, 0;

	// end inline asm
	// begin inline asm
	mad.lo.cc.u64 %rd30472, %rd30480, %rd30795, %rd30432;
madc.hi.u64 %rd30473, %rd30480, %rd30795, 0;
add.cc.u64 %rd30472, %rd30472, %rd30467;
addc.u64 %rd30473, %rd30473, 0;

	// end inline asm
	// begin inline asm
	mad.lo.cc.u64 %rd30478, %rd30480, %rd30801, %rd30438;
madc.hi.u64 %rd30479, %rd30480, %rd30801, 0;
add.cc.u64 %rd30478, %rd30478, %rd30473;
addc.u64 %rd30479, %rd30479, 0;

	// end inline asm
	// begin inline asm
	add.cc.u64 %rd30484, %rd30444, %rd30479;
addc.u64 %rd30485, 0, 0;

	// end inline asm
	add.s64 	%rd30526, %rd30445, %rd30485;
	// begin inline asm
	mad.lo.cc.u64 %rd30488, %rd50041, %rd50007, %rd30454;
madc.hi.u64 %rd30489, %rd50041, %rd50007, 0;
add.cc.u64 %rd30488, %rd30488, %rd30773;
addc.u64 %rd30489, %rd30489, 0;

	// end inline asm
	// begin inline asm
	mad.lo.cc.u64 %rd30494, %rd50042, %rd50007, %rd30460;
madc.hi.u64 %rd30495, %rd50042, %rd50007, 0;
add.cc.u64 %rd30494, %rd30494, %rd30489;
addc.u64 %rd30495, %rd30495, 0;

	// end inline asm
	// begin inline asm
	mad.lo.cc.u64 %rd30500, %rd50043, %rd50007, %rd30466;
madc.hi.u64 %rd30501, %rd50043, %rd50007, 0;
add.cc.u64 %rd30500, %rd30500, %rd30495;
addc.u64 %rd30501, %rd30501, 0;

	// end inline asm
	// begin inline asm
	mad.lo.cc.u64 %rd30506, %rd50044, %rd50007, %rd30472;
madc.hi.u64 %rd30507, %rd50044, %rd50007, 0;
add.cc.u64 %rd30506, %rd30506, %rd30501;
addc.u64 %rd30507, %rd30507, 0;

	// end inline asm
	// begin inline asm
	mad.lo.cc.u64 %rd30512, %rd50045, %rd50007, %rd30478;
madc.hi.u64 %rd30513, %rd50045, %rd50007, 0;
add.cc.u64 %rd30512, %rd30512, %rd30507;
addc.u64 %rd30513, %rd30513, 0;

	// end inline asm
	// begin inline asm
	mad.lo.cc.u64 %rd30518, %rd50046, %rd50007, %rd30484;
madc.hi.u64 %rd30519, %rd50046, %rd50007, 0;
add.cc.u64 %rd30518, %rd30518, %rd30513;
addc.u64 %rd30519, %rd30519, 0;

	// end inline asm
	// begin inline asm
	add.cc.u64 %rd30524, %rd30526, %rd30519;
addc.u64 %rd30525, 0, 0;

	// end inline asm
	mul.lo.s64 	%rd30560, %rd30488, -8506173809081122819;
	// begin inline asm
	mad.lo.cc.u64 %rd30528, %rd30560, %rd30771, %rd30488;
madc.hi.u64 %rd30529, %rd30560, %rd30771, 0;
add.cc.u64 %rd30528, %rd30528, %rd30773;
addc.u64 %rd30529, %rd30529, 0;

	// end inline asm
	// begin inline asm
	mad.lo.cc.u64 %rd30534, %rd30560, %rd30777, %rd30494;
madc.hi.u64 %rd30535, %rd30560, %rd30777, 0;
add.cc.u64 %rd30534, %rd30534, %rd30529;
addc.u64 %rd30535, %rd30535, 0;

	// end inline asm
	// begin inline asm
	mad.lo.cc.u64 %rd30540, %rd30560, %rd30783, %rd30500;
madc.hi.u64 %rd30541, %rd30560, %rd30783, 0;
add.cc.u64 %rd30540, %rd30540, %rd30535;
addc.u64 %rd30541, %rd30541, 0;

	// end inline asm
	// begin inline asm
	mad.lo.cc.u64 %rd30546, %rd30560, %rd30789, %rd30506;
madc.hi.u64 %rd30547, %rd30560, %rd30789, 0;
add.cc.u64 %rd30546, %rd30546, %rd30541;
addc.u64 %rd30547, %rd30547, 0;

	// end inline asm
	// begin inline asm
	mad.lo.cc.u64 %rd30552, %rd30560, %rd30795, %rd30512;
madc.hi.u64 %rd30553, %rd30560, %rd30795, 0;
add.cc.u64 %rd30552, %rd30552, %rd30547;
addc.u64 %rd30553, %rd30553, 0;

	// end inline asm
	// begin inline asm
	mad.lo.cc.u64 %rd30558, %rd30560, %rd30801, %rd30518;
madc.hi.u64 %rd30559, %rd30560, %rd30801, 0;
add.cc.u64 %rd30558, %rd30558, %rd30553;
addc.u64 %rd30559, %rd30559, 0;

	// end inline asm
	// begin inline asm
	add.cc.u64 %rd30564, %rd30524, %rd30559;
addc.u64 %rd30565, 0, 0;

	// end inline asm
	add.s64 	%rd30606, %rd30525, %rd30565;
	// begin inline asm
	mad.lo.cc.u64 %rd30568, %rd50041, %rd50008, %rd30534;
madc.hi.u64 %rd30569, %rd50041, %rd50008, 0;
add.cc.u64 %rd30568, %rd30568, %rd30773;
addc.u64 %rd30569, %rd30569, 0;

	// end inline asm
	// begin inline asm
	mad.lo.cc.u64 %rd30574, %rd50042, %rd50008, %rd30540;
madc.hi.u64 %rd30575, %rd50042, %rd50008, 0;
add.cc.u64 %rd30574, %rd30574, %rd30569;
addc.u64 %rd30575, %rd30575, 0;

	// end inline asm
	// begin inline asm
	mad.lo.cc.u64 %rd30580, %rd50043, %rd50008, %rd30546;
madc.hi.u64 %rd30581, %rd50043, %rd50008, 0;
add.cc.u64 %rd30580, %rd30580, %rd30575;
addc.u64 %rd30581, %rd30581, 0;

	// end inline asm
	// begin inline asm
	mad.lo.cc.u64 %rd30586, %rd50044, %rd50008, %rd30552;
madc.hi.u64 %rd30587, %rd50044, %rd50008, 0;
add.cc.u64 %rd30586, %rd30586, %rd30581;
addc.u64 %rd30587, %rd30587, 0;

	// end inline asm
	// begin inline asm
	mad.lo.cc.u64 %rd30592, %rd50045, %rd50008, %rd30558;
madc.hi.u64 %rd30593, %rd50045, %rd50008, 0;
add.cc.u64 %rd30592, %rd30592, %rd30587;
addc.u64 %rd30593, %rd30593, 0;

	// end inline asm
	// begin inline asm
	mad.lo.cc.u64 %rd30598, %rd50046, %rd50008, %rd30564;
madc.hi.u64 %rd30599, %rd50046, %rd50008, 0;
add.cc.u64 %rd30598, %rd30598, %rd30593;
addc.u64 %rd30599, %rd30599, 0;

	// end inline asm
	// begin inline asm
	add.cc.u64 %rd30604, %rd30606, %rd30599;
addc.u64 %rd30605, 0, 0;

	// end inline asm
	mul.lo.s64 	%rd30640, %rd30568, -8506173809081122819;
	// begin inline asm
	mad.lo.cc.u64 %rd30608, %rd30640, %rd30771, %rd30568;
madc.hi.u64 %rd30609, %rd30640, %rd30771, 0;
add.cc.u64 %rd30608, %rd30608, %rd30773;
addc.u64 %rd30609, %rd30609, 0;

	// end inline asm
	// begin inline asm
	mad.lo.cc.u64 %rd30614, %rd30640, %rd30777, %rd30574;
madc.hi.u64 %rd30615, %rd30640, %rd30777, 0;
add.cc.u64 %rd30614, %rd30614, %rd30609;
addc.u64 %rd30615, %rd30615, 0;

	// end inline asm
	// begin inline asm
	mad.lo.cc.u64 %rd30620, %rd30640, %rd30783, %rd30580;
madc.hi.u64 %rd30621, %rd30640, %rd30783, 0;
add.cc.u64 %rd30620, %rd30620, %rd30615;
addc.u64 %rd30621, %rd30621, 0;

	// end inline asm
	// begin inline asm
	mad.lo.cc.u64 %rd30626, %rd30640, %rd30789, %rd30586;
madc.hi.u64 %rd30627, %rd30640, %rd30789, 0;
add.cc.u64 %rd30626, %rd30626, %rd30621;
addc.u64 %rd30627, %rd30627, 0;

	// end inline asm
	// begin inline asm
	mad.lo.cc.u64 %rd30632, %rd30640, %rd30795, %rd30592;
madc.hi.u64 %rd30633, %rd30640, %rd30795, 0;
add.cc.u64 %rd30632, %rd30632, %rd30627;
addc.u64 %rd30633, %rd30633, 0;

	// end inline asm
	// begin inline asm
	mad.lo.cc.u64 %rd30638, %rd30640, %rd30801, %rd30598;
madc.hi.u64 %rd30639, %rd30640, %rd30801, 0;
add.cc.u64 %rd30638, %rd30638, %rd30633;
addc.u64 %rd30639, %rd30639, 0;

	// end inline asm
	// begin inline asm
	add.cc.u64 %rd30644, %rd30604, %rd30639;
addc.u64 %rd30645, 0, 0;

	// end inline asm
	add.s64 	%rd30686, %rd30605, %rd30645;
	// begin inline asm
	mad.lo.cc.u64 %rd30648, %rd50041, %rd50009, %rd30614;
madc.hi.u64 %rd30649, %rd50041, %rd50009, 0;
add.cc.u64 %rd30648, %rd30648, %rd30773;
addc.u64 %rd30649, %rd30649, 0;

	// end inline asm
	// begin inline asm
	mad.lo.cc.u64 %rd30654, %rd50042, %rd50009, %rd30620;
madc.hi.u64 %rd30655, %rd50042, %rd50009, 0;
add.cc.u64 %rd30654, %rd30654, %rd30649;
addc.u64 %rd30655, %rd30655, 0;

	// end inline asm
	// begin inline asm
	mad.lo.cc.u64 %rd30660, %rd50043, %rd50009, %rd30626;
madc.hi.u64 %rd30661, %rd50043, %rd50009, 0;
add.cc.u64 %rd30660, %rd30660, %rd30655;
addc.u64 %rd30661, %rd30661, 0;

	// end inline asm
	// begin inline asm
	mad.lo.cc.u64 %rd30666, %rd50044, %rd50009, %rd30632;
madc.hi.u64 %rd30667, %rd50044, %rd50009, 0;
add.cc.u64 %rd30666, %rd30666, %rd30661;
addc.u64 %rd30667, %rd30667, 0;

	// end inline asm
	// begin inline asm
	mad.lo.cc.u64 %rd30672, %rd50045, %rd50009, %rd30638;
madc.hi.u64 %rd30673, %rd50045, %rd50009, 0;
add.cc.u64 %rd30672, %rd30672, %rd30667;
addc.u64 %rd30673, %rd30673, 0;

	// end inline asm
	// begin inline asm
	mad.lo.cc.u64 %rd30678, %rd50046, %rd50009, %rd30644;
madc.hi.u64 %rd30679, %rd50046, %rd50009, 0;
add.cc.u64 %rd30678, %rd30678, %rd30673;
addc.u64 %rd30679, %rd30679, 0;

	// end inline asm
	// begin inline asm
	add.cc.u64 %rd30684, %rd30686, %rd30679;
addc.u64 %rd30685, 0, 0;

	// end inline asm
	mul.lo.s64 	%rd30720, %rd30648, -8506173809081122819;
	// begin inline asm
	mad.lo.cc.u64 %rd30688, %rd30720, %rd30771, %rd30648;
madc.hi.u64 %rd30689, %rd30720, %rd30771, 0;
add.cc.u64 %rd30688, %rd30688, %rd30773;
addc.u64 %rd30689, %rd30689, 0;

	// end inline asm
	// begin inline asm
	mad.lo.cc.u64 %rd30694, %rd30720, %rd30777, %rd30654;
madc.hi.u64 %rd30695, %rd30720, %rd30777, 0;
add.cc.u64 %rd30694, %rd30694, %rd30689;
addc.u64 %rd30695, %rd30695, 0;

	// end inline asm
	// begin inline asm
	mad.lo.cc.u64 %rd30700, %rd30720, %rd30783, %rd30660;
madc.hi.u64 %rd30701, %rd30720, %rd30783, 0;
add.cc.u64 %rd30700, %rd30700, %rd30695;
addc.u64 %rd30701, %rd30701, 0;

	// end inline asm
	// begin inline asm
	mad.lo.cc.u64 %rd30706, %rd30720, %rd30789, %rd30666;
madc.hi.u64 %rd30707, %rd30720, %rd30789, 0;
add.cc.u64 %rd30706, %rd30706, %rd30701;
addc.u64 %rd30707, %rd30707, 0;

	// end inline asm
	// begin inline asm
	mad.lo.cc.u64 %rd30712, %rd30720, %rd30795, %rd30672;
madc.hi.u64 %rd30713, %rd30720, %rd30795, 0;
add.cc.u64 %rd30712, %rd30712, %rd30707;
addc.u64 %rd30713, %rd30713, 0;

	// end inline asm
	// begin inline asm
	mad.lo.cc.u64 %rd30718, %rd30720, %rd30801, %rd30678;
madc.hi.u64 %rd30719, %rd30720, %rd30801, 0;
add.cc.u64 %rd30718, %rd30718, %rd30713;
addc.u64 %rd30719, %rd30719, 0;

	// end inline asm
	// begin inline asm
	add.cc.u64 %rd30724, %rd30684, %rd30719;
addc.u64 %rd30725, 0, 0;

	// end inline asm
	add.s64 	%rd30766, %rd30685, %rd30725;
	// begin inline asm
	mad.lo.cc.u64 %rd30728, %rd50041, %rd50010, %rd30694;
madc.hi.u64 %rd30729, %rd50041, %rd50010, 0;
add.cc.u64 %rd30728, %rd30728, %rd30773;
addc.u64 %rd30729, %rd30729, 0;

	// end inline asm
	// begin inline asm
	mad.lo.cc.u64 %rd30734, %rd50042, %rd50010, %rd30700;
madc.hi.u64 %rd30735, %rd50042, %rd50010, 0;
add.cc.u64 %rd30734, %rd30734, %rd30729;
addc.u64 %rd30735, %rd30735, 0;

	// end inline asm
	// begin inline asm
	mad.lo.cc.u64 %rd30740, %rd50043, %rd50010, %rd30706;
madc.hi.u64 %rd30741, %rd50043, %rd50010, 0;
add.cc.u64 %rd30740, %rd30740, %rd30735;
addc.u64 %rd30741, %rd30741, 0;

	// end inline asm
	// begin inline asm
	mad.lo.cc.u64 %rd30746, %rd50044, %rd50010, %rd30712;
madc.hi.u64 %rd30747, %rd50044, %rd50010, 0;
add.cc.u64 %rd30746, %rd30746, %rd30741;
addc.u64 %rd30747, %rd30747, 0;

	// end inline asm
	// begin inline asm
	mad.lo.cc.u64 %rd30752, %rd50045, %rd50010, %rd30718;
madc.hi.u64 %rd30753, %rd50045, %rd50010, 0;
add.cc.u64 %rd30752, %rd30752, %rd30747;
addc.u64 %rd30753, %rd30753, 0;

	// end inline asm
	// begin inline asm
	mad.lo.cc.u64 %rd30758, %rd50046, %rd50010, %rd30724;
madc.hi.u64 %rd30759, %rd50046, %rd50010, 0;
add.cc.u64 %rd30758, %rd30758, %rd30753;
addc.u64 %rd30759, %rd30759, 0;

	// end inline asm
	// begin inline asm
	add.cc.u64 %rd30764, %rd30766, %rd30759;
addc.u64 %rd30765, 0, 0;

	// end inline asm
	mul.lo.s64 	%rd30800, %rd30728, -8506173809081122819;
	// begin inline asm
	mad.lo.cc.u64 %rd30768, %rd30800, %rd30771, %rd30728;
madc.hi.u64 %rd30769, %rd30800, %rd30771, 0;
add.cc.u64 %rd30768, %rd30768, %rd30773;
addc.u64 %rd30769, %rd30769, 0;

	// end inline asm
	// begin inline asm
	mad.lo.cc.u64 %rd50047, %rd30800, %rd30777, %rd30734;
madc.hi.u64 %rd30775, %rd30800, %rd30777, 0;
add.cc.u64 %rd50047, %rd50047, %rd30769;
addc.u64 %rd30775, %rd30775, 0;

	// end inline asm
	// begin inline asm
	mad.lo.cc.u64 %rd50048, %rd30800, %rd30783, %rd30740;
madc.hi.u64 %rd30781, %rd30800, %rd30783, 0;
add.cc.u64 %rd50048, %rd50048, %rd30775;
addc.u64 %rd30781, %rd30781, 0;

	// end inline asm
	// begin inline asm
	mad.lo.cc.u64 %rd30820, %rd30800, %rd30789, %rd30746;
madc.hi.u64 %rd30787, %rd30800, %rd30789, 0;
add.cc.u64 %rd30820, %rd30820, %rd30781;
addc.u64 %rd30787, %rd30787, 0;

	// end inline asm
	// begin inline asm
	mad.lo.cc.u64 %rd30821, %rd30800, %rd30795, %rd30752;
madc.hi.u64 %rd30793, %rd30800, %rd30795, 0;
add.cc.u64 %rd30821, %rd30821, %rd30787;
addc.u64 %rd30793, %rd30793, 0;

	// end inline asm
	// begin inline asm
	mad.lo.cc.u64 %rd30822, %rd30800, %rd30801, %rd30758;
madc.hi.u64 %rd30799, %rd30800, %rd30801, 0;
add.cc.u64 %rd30822, %rd30822, %rd30793;
addc.u64 %rd30799, %rd30799, 0;

	// end inline asm
	// begin inline asm
	add.cc.u64 %rd30823, %rd30764, %rd30799;
addc.u64 %rd30805, 0, 0;

	// end inline asm
	setp.gt.u64 	%p1438, %rd30823, 1873798617647539866;
	@%p1438 bra 	$L__BB2_1516;
	setp.eq.s64 	%p1439, %rd30823, 1873798617647539866;
	mov.u64 	%rd50049, %rd30820;
	mov.u64 	%rd50050, %rd30821;
	mov.u64 	%rd50051, %rd30822;
	mov.u64 	%rd50052, %rd30823;
	@%p1439 bra 	$L__BB2_1508;
	bra.uni 	$L__BB2_1517;
$L__BB2_1508:
	setp.gt.u64 	%p1440, %rd30822, 5412103778470702295;
	@%p1440 bra 	$L__BB2_1516;
	setp.ne.s64 	%p1441, %rd30822, 5412103778470702295;
	mov.b64 	%rd50052, 1873798617647539866;
	mov.u64 	%rd50049, %rd30820;
	mov.u64 	%rd50050, %rd30821;
	mov.u64 	%rd50051, %rd30822;
	@%p1441 bra 	$L__BB2_1517;
	setp.gt.u64 	%p1442, %rd30821, 7239337960414712511;
	@%p1442 bra 	$L__BB2_1516;
	setp.ne.s64 	%p1443, %rd30821, 7239337960414712511;
	mov.b64 	%rd50051, 5412103778470702295;
	mov.u64 	%rd50049, %rd30820;
	mov.u64 	%rd50050, %rd30821;
	@%p1443 bra 	$L__BB2_1517;
	setp.gt.u64 	%p1444, %rd30820, 7435674573564081700;
	@%p1444 bra 	$L__BB2_1516;
	setp.ne.s64 	%p1445, %rd30820, 7435674573564081700;
	mov.b64 	%rd50050, 7239337960414712511;
	mov.u64 	%rd50049, %rd30820;
	@%p1445 bra 	$L__BB2_1517;
	setp.gt.u64 	%p1446, %rd50048, 2210141511517208575;
	@%p1446 bra 	$L__BB2_1516;
	setp.ne.s64 	%p1447, %rd50048, 2210141511517208575;
	setp.lt.u64 	%p1448, %rd50047, -5044313057631688021;
	or.pred  	%p1449, %p1447, %p1448;
	mov.b64 	%rd50049, 7435674573564081700;
	@%p1449 bra 	$L__BB2_1517;
$L__BB2_1516:
	mov.b64 	%rd30824, -5044313057631688021;
	mov.b64 	%rd30825, 2210141511517208575;
	mov.b64 	%rd30826, 7435674573564081700;
	mov.b64 	%rd30827, 7239337960414712511;
	mov.b64 	%rd30828, 5412103778470702295;
	mov.b64 	%rd30829, 1873798617647539866;
	// begin inline asm
	sub.cc.u64 %rd50047, %rd50047, %rd30824;
subc.cc.u64 %rd50048, %rd50048, %rd30825;
subc.cc.u64 %rd30820, %rd30820, %rd30826;
subc.cc.u64 %rd30821, %rd30821, %rd30827;
subc.cc.u64 %rd30822, %rd30822, %rd30828;
subc.u64 %rd30823, %rd30823, %rd30829;

	// end inline asm
	mov.u64 	%rd50049, %rd30820;
	mov.u64 	%rd50050, %rd30821;
	mov.u64 	%rd50051, %rd30822;
	mov.u64 	%rd50052, %rd30823;
$L__BB2_1517:
	mov.b64 	%rd31281, 0;
	// begin inline asm
	mad.lo.cc.u64 %rd30836, %rd49837, %rd49993, %rd31281;
madc.hi.u64 %rd30837, %rd49837, %rd49993, 0;
add.cc.u64 %rd30836, %rd30836, %rd31281;
addc.u64 %rd30837, %rd30837, 0;

	// end inline asm
	// begin inline asm
	mad.lo.cc.u64 %rd30842, %rd49838, %rd49993, %rd31281;
madc.hi.u64 %rd30843, %rd49838, %rd49993, 0;
add.cc.u64 %rd30842, %rd30842, %rd30837;
addc.u64 %rd30843, %rd30843, 0;

	// end inline asm
	// begin inline asm
	mad.lo.cc.u64 %rd30848, %rd49839, %rd49993, %rd31281;
madc.hi.u64 %rd30849, %rd49839, %rd49993, 0;
add.cc.u64 %rd30848, %rd30848, %rd30843;
addc.u64 %rd30849, %rd30849, 0;

	// end inline asm
	// begin inline asm
	mad.lo.cc.u64 %rd30854, %rd49840, %rd49993, %rd31281;
madc.hi.u64 %rd30855, %rd49840, %rd49993, 0;
add.cc.u64 %rd30854, %rd30854, %rd30849;
addc.u64 %rd30855, %rd30855, 0;

	// end inline asm
	// begin inline asm
	mad.lo.cc.u64 %rd30860, %rd49841, %rd49993, %rd31281;
madc.hi.u64 %rd30861, %rd49841, %rd49993, 0;
add.cc.u64 %rd30860, %rd30860, %rd30855;
addc.u64 %rd30861, %rd30861, 0;

	// end inline asm
	// begin inline asm
	mad.lo.cc.u64 %rd30866, %rd49842, %rd49993, %rd31281;
madc.hi.u64 %rd30867, %rd49842, %rd49993, 0;
add.cc.u64 %rd30866, %rd30866, %rd30861;
addc.u64 %rd30867, %rd30867, 0;

	// end inline asm
	// begin inline asm
	add.cc.u64 %rd30872, %rd31281, %rd30867;
addc.u64 %rd30873, 0, 0;

	// end inline asm
	mul.lo.s64 	%rd30908, %rd30836, -8506173809081122819;
	mov.b64 	%rd31279, -5044313057631688021;
	// begin inline asm
	mad.lo.cc.u64 %rd30876, %rd30908, %rd31279, %rd30836;
madc.hi.u64 %rd30877, %rd30908, %rd31279, 0;
add.cc.u64 %rd30876, %rd30876, %rd31281;
addc.u64 %rd30877, %rd30877, 0;

	// end inline asm
	mov.b64 	%rd31285, 2210141511517208575;
	// begin inline asm
	mad.lo.cc.u64 %rd30882, %rd30908, %rd31285, %rd30842;
madc.hi.u64 %rd30883, %rd30908, %rd31285, 0;
add.cc.u64 %rd30882, %rd30882, %rd30877;
addc.u64 %rd30883, %rd30883, 0;

	// end inline asm
	mov.b64 	%rd31291, 7435674573564081700;
	// begin inline asm
	mad.lo.cc.u64 %rd30888, %rd30908, %rd31291, %rd30848;
madc.hi.u64 %rd30889, %rd30908, %rd31291, 0;
add.cc.u64 %rd30888, %rd30888, %rd30883;
addc.u64 %rd30889, %rd30889, 0;

	// end inline asm
	mov.b64 	%rd31297, 7239337960414712511;
	// begin inline asm
	mad.lo.cc.u64 %rd30894, %rd30908, %rd31297, %rd30854;
madc.hi.u64 %rd30895, %rd30908, %rd31297, 0;
add.cc.u64 %rd30894, %rd30894, %rd30889;
addc.u64 %rd30895, %rd30895, 0;

	// end inline asm
	mov.b64 	%rd31303, 5412103778470702295;
	// begin inline asm
	mad.lo.cc.u64 %rd30900, %rd30908, %rd31303, %rd30860;
madc.hi.u64 %rd30901, %rd30908, %rd31303, 0;
add.cc.u64 %rd30900, %rd30900, %rd30895;
addc.u64 %rd30901, %rd30901, 0;

	// end inline asm
	mov.b64 	%rd31309, 1873798617647539866;
	// begin inline asm
	mad.lo.cc.u64 %rd30906, %rd30908, %rd31309, %rd30866;
madc.hi.u64 %rd30907, %rd30908, %rd31309, 0;
add.cc.u64 %rd30906, %rd30906, %rd30901;
addc.u64 %rd30907, %rd30907, 0;

	// end inline asm
	// begin inline asm
	add.cc.u64 %rd30912, %rd30872, %rd30907;
addc.u64 %rd30913, 0, 0;

	// end inline asm
	add.s64 	%rd30954, %rd30873, %rd30913;
	// begin inline asm
	mad.lo.cc.u64 %rd30916, %rd49837, %rd49994, %rd30882;
madc.hi.u64 %rd30917, %rd49837, %rd49994, 0;
add.cc.u64 %rd30916, %rd30916, %rd31281;
addc.u64 %rd30917, %rd30917, 0;

	// end inline asm
	// begin inline asm
	mad.lo.cc.u64 %rd30922, %rd49838, %rd49994, %rd30888;
madc.hi.u64 %rd30923, %rd49838, %rd49994, 0;
add.cc.u64 %rd30922, %rd30922, %rd30917;
addc.u64 %rd30923, %rd30923, 0;

	// end inline asm
	// begin inline asm
	mad.lo.cc.u64 %rd30928, %rd49839, %rd49994, %rd30894;
madc.hi.u64 %rd30929, %rd49839, %rd49994, 0;
add.cc.u64 %rd30928, %rd30928, %rd30923;
addc.u64 %rd30929, %rd30929, 0;

	// end inline asm
	// begin inline asm
	mad.lo.cc.u64 %rd30934, %rd49840, %rd49994, %rd30900;
madc.hi.u64 %rd30935, %rd49840, %rd49994, 0;
add.cc.u64 %rd30934, %rd30934, %rd30929;
addc.u64 %rd30935, %rd30935, 0;

	// end inline asm
	// begin inline asm
	mad.lo.cc.u64 %rd30940, %rd49841, %rd49994, %rd30906;
madc.hi.u64 %rd30941, %rd49841, %rd49994, 0;
add.cc.u64 %rd30940, %rd30940, %rd30935;
addc.u64 %rd30941, %rd30941, 0;

	// end inline asm
	// begin inline asm
	mad.lo.cc.u64 %rd30946, %rd49842, %rd49994, %rd30912;
madc.hi.u64 %rd30947, %rd49842, %rd49994, 0;
add.cc.u64 %rd30946, %rd30946, %rd30941;
addc.u64 %rd30947, %rd30947, 0;

	// end inline asm
	// begin inline asm
	add.cc.u64 %rd30952, %rd30954, %rd30947;
addc.u64 %rd30953, 0, 0;

	// end inline asm
	mul.lo.s64 	%rd30988, %rd30916, -8506173809081122819;
	// begin inline asm
	mad.lo.cc.u64 %rd30956, %rd30988, %rd31279, %rd30916;
madc.hi.u64 %rd30957, %rd30988, %rd31279, 0;
add.cc.u64 %rd30956, %rd30956, %rd31281;
addc.u64 %rd30957, %rd30957, 0;

	// end inline asm
	// begin inline asm
	mad.lo.cc.u64 %rd30962, %rd30988, %rd31285, %rd30922;
madc.hi.u64 %rd30963, %rd30988, %rd31285, 0;
add.cc.u64 %rd30962, %rd30962, %rd30957;
addc.u64 %rd30963, %rd30963, 0;

	// end inline asm
	// begin inline asm
	mad.lo.cc.u64 %rd30968, %rd30988, %rd31291, %rd30928;
madc.hi.u64 %rd30969, %rd30988, %rd31291, 0;
add.cc.u64 %rd30968, %rd30968, %rd30963;
addc.u64 %rd30969, %rd30969, 0;

	// end inline asm
	// begin inline asm
	mad.lo.cc.u64 %rd30974, %rd30988, %rd31297, %rd30934;
madc.hi.u64 %rd30975, %rd30988, %rd31297, 0;
add.cc.u64 %rd30974, %rd30974, %rd30969;
addc.u64 %rd30975, %rd30975, 0;

	// end inline asm
	// begin inline asm
	mad.lo.cc.u64 %rd30980, %rd30988, %rd31303, %rd30940;
madc.hi.u64 %rd30981, %rd30988, %rd31303, 0;
add.cc.u64 %rd30980, %rd30980, %rd30975;
addc.u64 %rd30981, %rd30981, 0;

	// end inline asm
	// begin inline asm
	mad.lo.cc.u64 %rd30986, %rd30988, %rd31309, %rd30946;
madc.hi.u64 %rd30987, %rd30988, %rd31309, 0;
add.cc.u64 %rd30986, %rd30986, %rd30981;
addc.u64 %rd30987, %rd30987, 0;

	// end inline asm
	// begin inline asm
	add.cc.u64 %rd30992, %rd30952, %rd30987;
addc.u64 %rd30993, 0, 0;

	// end inline asm
	add.s64 	%rd31034, %rd30953, %rd30993;
	// begin inline asm
	mad.lo.cc.u64 %rd30996, %rd49837, %rd49995, %rd30962;
madc.hi.u64 %rd30997, %rd49837, %rd49995, 0;
add.cc.u64 %rd30996, %rd30996, %rd31281;
addc.u64 %rd30997, %rd30997, 0;

	// end inline asm
	// begin inline asm
	mad.lo.cc.u64 %rd31002, %rd49838, %rd49995, %rd30968;
madc.hi.u64 %rd31003, %rd49838, %rd49995, 0;
add.cc.u64 %rd31002, %rd31002, %rd30997;
addc.u64 %rd31003, %rd31003, 0;

	// end inline asm
	// begin inline asm
	mad.lo.cc.u64 %rd31008, %rd49839, %rd49995, %rd30974;
madc.hi.u64 %rd31009, %rd49839, %rd49995, 0;
add.cc.u64 %rd31008, %rd31008, %rd31003;
addc.u64 %rd31009, %rd31009, 0;

	// end inline asm
	// begin inline asm
	mad.lo.cc.u64 %rd31014, %rd49840, %rd49995, %rd30980;
madc.hi.u64 %rd31015, %rd49840, %rd49995, 0;
add.cc.u64 %rd31014, %rd31014, %rd31009;
addc.u64 %rd31015, %rd31015, 0;

	// end inline asm
	// begin inline asm
	mad.lo.cc.u64 %rd31020, %rd49841, %rd49995, %rd30986;
madc.hi.u64 %rd31021, %rd49841, %rd49995, 0;
add.cc.u64 %rd31020, %rd31020, %rd31015;
addc.u64 %rd31021, %rd31021, 0;

	// end inline asm
	// begin inline asm
	mad.lo.cc.u64 %rd31026, %rd49842, %rd49995, %rd30992;
madc.hi.u64 %rd31027, %rd49842, %rd49995, 0;
add.cc.u64 %rd31026, %rd31026, %rd31021;
addc.u64 %rd31027, %rd31027, 0;

	// end inline asm
	// begin inline asm
	add.cc.u64 %rd31032, %rd31034, %rd31027;
addc.u64 %rd31033, 0, 0;

	// end inline asm
	mul.lo.s64 	%rd31068, %rd30996, -8506173809081122819;
	// begin inline asm
	mad.lo.cc.u64 %rd31036, %rd31068, %rd31279, %rd30996;
madc.hi.u64 %rd31037, %rd31068, %rd31279, 0;
add.cc.u64 %rd31036, %rd31036, %rd31281;
addc.u64 %rd31037, %rd31037, 0;

	// end inline asm
	// begin inline asm
	mad.lo.cc.u64 %rd31042, %rd31068, %rd31285, %rd31002;
madc.hi.u64 %rd31043, %rd31068, %rd31285, 0;
add.cc.u64 %rd31042, %rd31042, %rd31037;
addc.u64 %rd31043, %rd31043, 0;

	// end inline asm
	// begin inline asm
	mad.lo.cc.u64 %rd31048, %rd31068, %rd31291, %rd31008;
madc.hi.u64 %rd31049, %rd31068, %rd31291, 0;
add.cc.u64 %rd31048, %rd31048, %rd31043;
addc.u64 %rd31049, %rd31049, 0;

	// end inline asm
	// begin inline asm
	mad.lo.cc.u64 %rd31054, %rd31068, %rd31297, %rd31014;
madc.hi.u64 %rd31055, %rd31068, %rd31297, 0;
add.cc.u64 %rd31054, %rd31054, %rd31049;
addc.u64 %rd31055, %rd31055, 0;

	// end inline asm
	// begin inline asm
	mad.lo.cc.u64 %rd31060, %rd31068, %rd31303, %rd31020;
madc.hi.u64 %rd31061, %rd31068, %rd31303, 0;
add.cc.u64 %rd31060, %rd31060, %rd31055;
addc.u64 %rd31061, %rd31061, 0;

	// end inline asm
	// begin inline asm
	mad.lo.cc.u64 %rd31066, %rd31068, %rd31309, %rd31026;
madc.hi.u64 %rd31067, %rd31068, %rd31309, 0;
add.cc.u64 %rd31066, %rd31066, %rd31061;
addc.u64 %rd31067, %rd31067, 0;

	// end inline asm
	// begin inline asm
	add.cc.u64 %rd31072, %rd31032, %rd31067;
addc.u64 %rd31073, 0, 0;

	// end inline asm
	add.s64 	%rd31114, %rd31033, %rd31073;
	// begin inline asm
	mad.lo.cc.u64 %rd31076, %rd49837, %rd49996, %rd31042;
madc.hi.u64 %rd31077, %rd49837, %rd49996, 0;
add.cc.u64 %rd31076, %rd31076, %rd31281;
addc.u64 %rd31077, %rd31077, 0;

	// end inline asm
	// begin inline asm
	mad.lo.cc.u64 %rd31082, %rd49838, %rd49996, %rd31048;
madc.hi.u64 %rd31083, %rd49838, %rd49996, 0;
add.cc.u64 %rd31082, %rd31082, %rd31077;
addc.u64 %rd31083, %rd31083, 0;

	// end inline asm
	// begin inline asm
	mad.lo.cc.u64 %rd31088, %rd49839, %rd49996, %rd31054;
madc.hi.u64 %rd31089, %rd49839, %rd49996, 0;
add.cc.u64 %rd31088, %rd31088, %rd31083;
addc.u64 %rd31089, %rd31089, 0;

	// end inline asm
	// begin inline asm
	mad.lo.cc.u64 %rd31094, %rd49840, %rd49996, %rd31060;
madc.hi.u64 %rd31095, %rd49840, %rd49996, 0;
add.cc.u64 %rd31094, %rd31094, %rd31089;
addc.u64 %rd31095, %rd31095, 0;

	// end inline asm
	// begin inline asm
	mad.lo.cc.u64 %rd31100, %rd49841, %rd49996, %rd31066;
madc.hi.u64 %rd31101, %rd49841, %rd49996, 0;
add.cc.u64 %rd31100, %rd31100, %rd31095;
addc.u64 %rd31101, %rd31101, 0;

	// end inline asm
	// begin inline asm
	mad.lo.cc.u64 %rd31106, %rd49842, %rd49996, %rd31072;
madc.hi.u64 %rd31107, %rd49842, %rd49996, 0;
add.cc.u64 %rd31106, %rd31106, %rd31101;
addc.u64 %rd31107, %rd31107, 0;

	// end inline asm
	// begin inline asm
	add.cc.u64 %rd31112, %rd31114, %rd31107;
addc.u64 %rd31113, 0, 0;

	// end inline asm
	mul.lo.s64 	%rd31148, %rd31076, -8506173809081122819;
	// begin inline asm
	mad.lo.cc.u64 %rd31116, %rd31148, %rd31279, %rd31076;
madc.hi.u64 %rd31117, %rd31148, %rd31279, 0;
add.cc.u64 %rd31116, %rd31116, %rd31281;
addc.u64 %rd31117, %rd31117, 0;

	// end inline asm
	// begin inline asm
	mad.lo.cc.u64 %rd31122, %rd31148, %rd31285, %rd31082;
madc.hi.u64 %rd31123, %rd31148, %rd31285, 0;
add.cc.u64 %rd31122, %rd31122, %rd31117;
addc.u64 %rd31123, %rd31123, 0;

	// end inline asm
	// begin inline asm
	mad.lo.cc.u64 %rd31128, %rd31148, %rd31291, %rd31088;
madc.hi.u64 %rd31129, %rd31148, %rd31291, 0;
add.cc.u64 %rd31128, %rd31128, %rd31123;
addc.u64 %rd31129, %rd31129, 0;

	// end inline asm
	// begin inline asm
	mad.lo.cc.u64 %rd31134, %rd31148, %rd31297, %rd31094;
madc.hi.u64 %rd31135, %rd31148, %rd31297, 0;
add.cc.u64 %rd31134, %rd31134, %rd31129;
addc.u64 %rd31135, %rd31135, 0;

	// end inline asm
	// begin inline asm
	mad.lo.cc.u64 %rd31140, %rd31148, %rd31303, %rd31100;
madc.hi.u64 %rd31141, %rd31148, %rd31303, 0;
add.cc.u64 %rd31140, %rd31140, %rd31135;
addc.u64 %rd31141, %rd31141, 0;

	// end inline asm
	// begin inline asm
	mad.lo.cc.u64 %rd31146, %rd31148, %rd31309, %rd31106;
madc.hi.u64 %rd31147, %rd31148, %rd31309, 0;
add.cc.u64 %rd31146, %rd31146, %rd31141;
addc.u64 %rd31147, %rd31147, 0;

	// end inline asm
	// begin inline asm
	add.cc.u64 %rd31152, %rd31112, %rd31147;
addc.u64 %rd31153, 0, 0;

	// end inline asm
	add.s64 	%rd31194, %rd31113, %rd31153;
	// begin inline asm
	mad.lo.cc.u64 %rd31156, %rd49837, %rd49997, %rd31122;
madc.hi.u64 %rd31157, %rd49837, %rd49997, 0;
add.cc.u64 %rd31156, %rd31156, %rd31281;
addc.u64 %rd31157, %rd31157, 0;

	// end inline asm
	// begin inline asm
	mad.lo.cc.u64 %rd31162, %rd49838, %rd49997, %rd31128;
madc.hi.u64 %rd31163, %rd49838, %rd49997, 0;
add.cc.u64 %rd31162, %rd31162, %rd31157;
addc.u64 %rd31163, %rd31163, 0;

	// end inline asm
	// begin inline asm
	mad.lo.cc.u64 %rd31168, %rd49839, %rd49997, %rd31134;
madc.hi.u64 %rd31169, %rd49839, %rd49997, 0;
add.cc.u64 %rd31168, %rd31168, %rd31163;
addc.u64 %rd31169, %rd31169, 0;

	// end inline asm
	// begin inline asm
	mad.lo.cc.u64 %rd31174, %rd49840, %rd49997, %rd31140;
madc.hi.u64 %rd31175, %rd49840, %rd49997, 0;
add.cc.u64 %rd31174, %rd31174, %rd31169;
addc.u64 %rd31175, %rd31175, 0;

	// end inline asm
	// begin inline asm
	mad.lo.cc.u64 %rd31180, %rd49841, %rd49997, %rd31146;
madc.hi.u64 %rd31181, %rd49841, %rd49997, 0;
add.cc.u64 %rd31180, %rd31180, %rd31175;
addc.u64 %rd31181, %rd31181, 0;

	// end inline asm
	// begin inline asm
	mad.lo.cc.u64 %rd31186, %rd49842, %rd49997, %rd31152;
madc.hi.u64 %rd31187, %rd49842, %rd49997, 0;
add.cc.u64 %rd31186, %rd31186, %rd31181;
addc.u64 %rd31187, %rd31187, 0;

	// end inline asm
	// begin inline asm
	add.cc.u64 %rd31192, %rd31194, %rd31187;
addc.u64 %rd31193, 0, 0;

	// end inline asm
	mul.lo.s64 	%rd31228, %rd31156, -8506173809081122819;
	// begin inline asm
	mad.lo.cc.u64 %rd31196, %rd31228, %rd31279, %rd31156;
madc.hi.u64 %rd31197, %rd31228, %rd31279, 0;
add.cc.u64 %rd31196, %rd31196, %rd31281;
addc.u64 %rd31197, %rd31197, 0;

	// end inline asm
	// begin inline asm
	mad.lo.cc.u64 %rd31202, %rd31228, %rd31285, %rd31162;
madc.hi.u64 %rd31203, %rd31228, %rd31285, 0;
add.cc.u64 %rd31202, %rd31202, %rd31197;
addc.u64 %rd31203, %rd31203, 0;

	// end inline asm
	// begin inline asm
	mad.lo.cc.u64 %rd31208, %rd31228, %rd31291, %rd31168;
madc.hi.u64 %rd31209, %rd31228, %rd31291, 0;
add.cc.u64 %rd31208, %rd31208, %rd31203;
addc.u64 %rd31209, %rd31209, 0;

	// end inline asm
	// begin inline asm
	mad.lo.cc.u64 %rd31214, %rd31228, %rd31297, %rd31174;
madc.hi.u64 %rd31215, %rd31228, %rd31297, 0;
add.cc.u64 %rd31214, %rd31214, %rd31209;
addc.u64 %rd31215, %rd31215, 0;

	// end inline asm
	// begin inline asm
	mad.lo.cc.u64 %rd31220, %rd31228, %rd31303, %rd31180;
madc.hi.u64 %rd31221, %rd31228, %rd31303, 0;
add.cc.u64 %rd31220, %rd31220, %rd31215;
addc.u64 %rd31221, %rd31221, 0;

	// end inline asm
	// begin inline asm
	mad.lo.cc.u64 %rd31226, %rd31228, %rd31309, %rd31186;
madc.hi.u64 %rd31227, %rd31228, %rd31309, 0;
add.cc.u64 %rd31226, %rd31226, %rd31221;
addc.u64 %rd31227, %rd31227, 0;

	// end inline asm
	// begin inline asm
	add.cc.u64 %rd31232, %rd31192, %rd31227;
addc.u64 %rd31233, 0, 0;

	// end inline asm
	add.s64 	%rd31274, %rd31193, %rd31233;
	// begin inline asm
	mad.lo.cc.u64 %rd31236, %rd49837, %rd49998, %rd31202;
madc.hi.u64 %rd31237, %rd49837, %rd49998, 0;
add.cc.u64 %rd31236, %rd31236, %rd31281;
addc.u64 %rd31237, %rd31237, 0;

	// end inline asm
	// begin inline asm
	mad.lo.cc.u64 %rd31242, %rd49838, %rd49998, %rd31208;
madc.hi.u64 %rd31243, %rd49838, %rd49998, 0;
add.cc.u64 %rd31242, %rd31242, %rd31237;
addc.u64 %rd31243, %rd31243, 0;

	// end inline asm
	// begin inline asm
	mad.lo.cc.u64 %rd31248, %rd49839, %rd49998, %rd31214;
madc.hi.u64 %rd31249, %rd49839, %rd49998, 0;
add.cc.u64 %rd31248, %rd31248, %rd31243;
addc.u64 %rd31249, %rd31249, 0;

	// end inline asm
	// begin inline asm
	mad.lo.cc.u64 %rd31254, %rd49840, %rd49998, %rd31220;
madc.hi.u64 %rd31255, %rd49840, %rd49998, 0;
add.cc.u64 %rd31254, %rd31254, %rd31249;
addc.u64 %rd31255, %rd31255, 0;

	// end inline asm
	// begin inline asm
	mad.lo.cc.u64 %rd31260, %rd49841, %rd49998, %rd31226;
madc.hi.u64 %rd31261, %rd49841, %rd49998, 0;
add.cc.u64 %rd31260, %rd31260, %rd31255;
addc.u64 %rd31261, %rd31261, 0;

	// end inline asm
	// begin inline asm
	mad.lo.cc.u64 %rd31266, %rd49842, %rd49998, %rd31232;
madc.hi.u64 %rd31267, %rd49842, %rd49998, 0;
add.cc.u64 %rd31266, %rd31266, %rd31261;
addc.u64 %rd31267, %rd31267, 0;

	// end inline asm
	// begin inline asm
	add.cc.u64 %rd31272, %rd31274, %rd31267;
addc.u64 %rd31273, 0, 0;

	// end inline asm
	mul.lo.s64 	%rd31308, %rd31236, -8506173809081122819;
	// begin inline asm
	mad.lo.cc.u64 %rd31276, %rd31308, %rd31279, %rd31236;
madc.hi.u64 %rd31277, %rd31308, %rd31279, 0;
add.cc.u64 %rd31276, %rd31276, %rd31281;
addc.u64 %rd31277, %rd31277, 0;

	// end inline asm
	// begin inline asm
	mad.lo.cc.u64 %rd50053, %rd31308, %rd31285, %rd31242;
madc.hi.u64 %rd31283, %rd31308, %rd31285, 0;
add.cc.u64 %rd50053, %rd50053, %rd31277;
addc.u64 %rd31283, %rd31283, 0;

	// end inline asm
	// begin inline asm
	mad.lo.cc.u64 %rd50054, %rd31308, %rd31291, %rd31248;
madc.hi.u64 %rd31289, %rd31308, %rd31291, 0;
add.cc.u64 %rd50054, %rd50054, %rd31283;
addc.u64 %rd31289, %rd31289, 0;

	// end inline asm
	// begin inline asm
	mad.lo.cc.u64 %rd31328, %rd31308, %rd31297, %rd31254;
madc.hi.u64 %rd31295, %rd31308, %rd31297, 0;
add.cc.u64 %rd31328, %rd31328, %rd31289;
addc.u64 %rd31295, %rd31295, 0;

	// end inline asm
	// begin inline asm
	mad.lo.cc.u64 %rd31329, %rd31308, %rd31303, %rd31260;
madc.hi.u64 %rd31301, %rd31308, %rd31303, 0;
add.cc.u64 %rd31329, %rd31329, %rd31295;
addc.u64 %rd31301, %rd31301, 0;

	// end inline asm
	// begin inline asm
	mad.lo.cc.u64 %rd31330, %rd31308, %rd31309, %rd31266;
madc.hi.u64 %rd31307, %rd31308, %rd31309, 0;
add.cc.u64 %rd31330, %rd31330, %rd31301;
addc.u64 %rd31307, %rd31307, 0;

	// end inline asm
	// begin inline asm
	add.cc.u64 %rd31331, %rd31272, %rd31307;
addc.u64 %rd31313, 0, 0;

	// end inline asm
	setp.gt.u64 	%p1450, %rd31331, 1873798617647539866;
	@%p1450 bra 	$L__BB2_1527;
	setp.eq.s64 	%p1451, %rd31331, 1873798617647539866;
	mov.u64 	%rd50055, %rd31328;
	mov.u64 	%rd50056, %rd31329;
	mov.u64 	%rd50057, %rd31330;
	mov.u64 	%rd50058, %rd31331;
	@%p1451 bra 	$L__BB2_1519;
	bra.uni 	$L__BB2_1528;
$L__BB2_1519:
	setp.gt.u64 	%p1452, %rd31330, 5412103778470702295;
	@%p1452 bra 	$L__BB2_1527;
	setp.ne.s64 	%p1453, %rd31330, 5412103778470702295;
	mov.b64 	%rd50058, 1873798617647539866;
	mov.u64 	%rd50055, %rd31328;
	mov.u64 	%rd50056, %rd31329;
	mov.u64 	%rd50057, %rd31330;
	@%p1453 bra 	$L__BB2_1528;
	setp.gt.u64 	%p1454, %rd31329, 7239337960414712511;
	@%p1454 bra 	$L__BB2_1527;
	setp.ne.s64 	%p1455, %rd31329, 7239337960414712511;
	mov.b64 	%rd50057, 5412103778470702295;
	mov.u64 	%rd50055, %rd31328;
	mov.u64 	%rd50056, %rd31329;
	@%p1455 bra 	$L__BB2_1528;
	setp.gt.u64 	%p1456, %rd31328, 7435674573564081700;
	@%p1456 bra 	$L__BB2_1527;
	setp.ne.s64 	%p1457, %rd31328, 7435674573564081700;
	mov.b64 	%rd50056, 7239337960414712511;
	mov.u64 	%rd50055, %rd31328;
	@%p1457 bra 	$L__BB2_1528;
	setp.gt.u64 	%p1458, %rd50054, 2210141511517208575;
	@%p1458 bra 	$L__BB2_1527;
	setp.ne.s64 	%p1459, %rd50054, 2210141511517208575;
	setp.lt.u64 	%p1460, %rd50053, -5044313057631688021;
	or.pred  	%p1461, %p1459, %p1460;
	mov.b64 	%rd50055, 7435674573564081700;
	@%p1461 bra 	$L__BB2_1528;
$L__BB2_1527:
	mov.b64 	%rd31332, -5044313057631688021;
	mov.b64 	%rd31333, 2210141511517208575;
	mov.b64 	%rd31334, 7435674573564081700;
	mov.b64 	%rd31335, 7239337960414712511;
	mov.b64 	%rd31336, 5412103778470702295;
	mov.b64 	%rd31337, 1873798617647539866;
	// begin inline asm
	sub.cc.u64 %rd50053, %rd50053, %rd31332;
subc.cc.u64 %rd50054, %rd50054, %rd31333;
subc.cc.u64 %rd31328, %rd31328, %rd31334;
subc.cc.u64 %rd31329, %rd31329, %rd31335;
subc.cc.u64 %rd31330, %rd31330, %rd31336;
subc.u64 %rd31331, %rd31331, %rd31337;

	// end inline asm
	mov.u64 	%rd50055, %rd31328;
	mov.u64 	%rd50056, %rd31329;
	mov.u64 	%rd50057, %rd31330;
	mov.u64 	%rd50058, %rd31331;
$L__BB2_1528:
	mov.b64 	{%r663, %r664}, %rd50058;
	mov.b64 	{%r665, %r666}, %rd50057;
	shf.l.wrap.b32 	%r667, %r666, %r663, 1;
	shf.l.wrap.b32 	%r668, %r663, %r664, 1;
	mov.b64 	%rd31359, {%r667, %r668};
	mov.b64 	{%r669, %r670}, %rd50056;
	shf.l.wrap.b32 	%r671, %r670, %r665, 1;
	shf.l.wrap.b32 	%r672, %r665, %r666, 1;
	mov.b64 	%rd31358, {%r671, %r672};
	mov.b64 	{%r673, %r674}, %rd50055;
	shf.l.wrap.b32 	%r675, %r674, %r669, 1;
	shf.l.wrap.b32 	%r676, %r669, %r670, 1;
	mov.b64 	%rd31357, {%r675, %r676};
	mov.b64 	{%r677, %r678}, %rd50054;
	shf.l.wrap.b32 	%r679, %r678, %r673, 1;
	shf.l.wrap.b32 	%r680, %r673, %r674, 1;
	mov.b64 	%rd31356, {%r679, %r680};
	mov.b64 	{%r681, %r682}, %rd50053;
	shf.l.wrap.b32 	%r683, %r682, %r677, 1;
	shf.l.wrap.b32 	%r684, %r677, %r678, 1;
	mov.b64 	%rd50060, {%r683, %r684};
	shl.b64 	%rd50059, %rd50053, 1;
	setp.gt.u64 	%p1462, %rd31359, 1873798617647539866;
	@%p1462 bra 	$L__BB2_1538;
	setp.eq.s64 	%p1463, %rd31359, 1873798617647539866;
	mov.u64 	%rd50061, %rd31356;
	mov.u64 	%rd50062, %rd31357;
	mov.u64 	%rd50063, %rd31358;
	mov.u64 	%rd50064, %rd31359;
	@%p1463 bra 	$L__BB2_1530;
	bra.uni 	$L__BB2_1539;
$L__BB2_1530:
	setp.gt.u64 	%p1464, %rd31358, 5412103778470702295;
	@%p1464 bra 	$L__BB2_1538;
	setp.ne.s64 	%p1465, %rd31358, 5412103778470702295;
	mov.b64 	%rd50064, 1873798617647539866;
	mov.u64 	%rd50061, %rd31356;
	mov.u64 	%rd50062, %rd31357;
	mov.u64 	%rd50063, %rd31358;
	@%p1465 bra 	$L__BB2_1539;
	setp.gt.u64 	%p1466, %rd31357, 7239337960414712511;
	@%p1466 bra 	$L__BB2_1538;
	setp.ne.s64 	%p1467, %rd31357, 7239337960414712511;
	mov.b64 	%rd50063, 5412103778470702295;
	mov.u64 	%rd50061, %rd31356;
	mov.u64 	%rd50062, %rd31357;
	@%p1467 bra 	$L__BB2_1539;
	setp.gt.u64 	%p1468, %rd31356, 7435674573564081700;
	@%p1468 bra 	$L__BB2_1538;
	setp.ne.s64 	%p1469, %rd31356, 7435674573564081700;
	mov.b64 	%rd50062, 7239337960414712511;
	mov.u64 	%rd50061, %rd31356;
	@%p1469 bra 	$L__BB2_1539;
	setp.gt.u64 	%p1470, %rd50060, 2210141511517208575;
	@%p1470 bra 	$L__BB2_1538;
	setp.ne.s64 	%p1471, %rd50060, 2210141511517208575;
	setp.lt.u64 	%p1472, %rd50059, -5044313057631688020;
	or.pred  	%p1473, %p1471, %p1472;
	mov.b64 	%rd50061, 7435674573564081700;
	@%p1473 bra 	$L__BB2_1539;
$L__BB2_1538:
	mov.b64 	%rd31360, -5044313057631688021;
	mov.b64 	%rd31361, 2210141511517208575;
	mov.b64 	%rd31362, 7435674573564081700;
	mov.b64 	%rd31363, 7239337960414712511;
	mov.b64 	%rd31364, 5412103778470702295;
	mov.b64 	%rd31365, 1873798617647539866;
	// begin inline asm
	sub.cc.u64 %rd50059, %rd50059, %rd31360;
subc.cc.u64 %rd50060, %rd50060, %rd31361;
subc.cc.u64 %rd31356, %rd31356, %rd31362;
subc.cc.u64 %rd31357, %rd31357, %rd31363;
subc.cc.u64 %rd31358, %rd31358, %rd31364;
subc.u64 %rd31359, %rd31359, %rd31365;

	// end inline asm
	mov.u64 	%rd50061, %rd31356;
	mov.u64 	%rd50062, %rd31357;
	mov.u64 	%rd50063, %rd31358;
	mov.u64 	%rd50064, %rd31359;
$L__BB2_1539:
	mov.u64 	%rd50102, %rd50048;
	mov.u64 	%rd50104, %rd50050;
	mov.u64 	%rd50106, %rd50052;
	mov.u64 	%rd50101, %rd50047;
	mov.u64 	%rd50103, %rd50049;
	mov.u64 	%rd50105, %rd50051;
	// begin inline asm
	sub.cc.u64 %rd50101, %rd50101, %rd50059;
subc.cc.u64 %rd50102, %rd50102, %rd50060;
subc.cc.u64 %rd50103, %rd50103, %rd50061;
subc.cc.u64 %rd50104, %rd50104, %rd50062;
subc.cc.u64 %rd50105, %rd50105, %rd50063;
subc.u64 %rd50106, %rd50106, %rd50064;

	// end inline asm
	setp.gt.u64 	%p1474, %rd50052, %rd50064;
	@%p1474 bra 	$L__BB2_1550;
	setp.ge.u64 	%p1475, %rd50052, %rd50064;
	@%p1475 bra 	$L__BB2_1541;
	bra.uni 	$L__BB2_1549;
$L__BB2_1541:
	setp.gt.u64 	%p1476, %rd50051, %rd50063;
	@%p1476 bra 	$L__BB2_1550;
	setp.lt.u64 	%p1477, %rd50051, %rd50063;
	@%p1477 bra 	$L__BB2_1549;
	setp.gt.u64 	%p1478, %rd50050, %rd50062;
	@%p1478 bra 	$L__BB2_1550;
	setp.lt.u64 	%p1479, %rd50050, %rd50062;
	@%p1479 bra 	$L__BB2_1549;
	setp.gt.u64 	%p1480, %rd50049, %rd50061;
	@%p1480 bra 	$L__BB2_1550;
	setp.lt.u64 	%p1481, %rd50049, %rd50061;
	@%p1481 bra 	$L__BB2_1549;
	setp.gt.u64 	%p1482, %rd50048, %rd50060;
	@%p1482 bra 	$L__BB2_1550;
	setp.lt.u64 	%p1483, %rd50048, %rd50060;
	setp.lt.u64 	%p1484, %rd50047, %rd50059;
	or.pred  	%p1485, %p1483, %p1484;
	@%p1485 bra 	$L__BB2_1549;
	bra.uni 	$L__BB2_1550;
$L__BB2_1549:
	mov.b64 	%rd31396, -5044313057631688021;
	mov.b64 	%rd31397, 2210141511517208575;
	mov.b64 	%rd31398, 7435674573564081700;
	mov.b64 	%rd31399, 7239337960414712511;
	mov.b64 	%rd31400, 5412103778470702295;
	mov.b64 	%rd31401, 1873798617647539866;
	// begin inline asm
	add.cc.u64 %rd50101, %rd50101, %rd31396;
addc.cc.u64 %rd50102, %rd50102, %rd31397;
addc.cc.u64 %rd50103, %rd50103, %rd31398;
addc.cc.u64 %rd50104, %rd50104, %rd31399;
addc.cc.u64 %rd50105, %rd50105, %rd31400;
addc.u64 %rd50106, %rd50106, %rd31401;

	// end inline asm
$L__BB2_1550:
	// begin inline asm
	add.cc.u64 %rd50071, %rd50071, %rd1787;
addc.cc.u64 %rd50072, %rd50072, %rd1786;
addc.cc.u64 %rd31410, %rd31410, %rd1785;
addc.cc.u64 %rd31411, %rd31411, %rd1784;
addc.cc.u64 %rd31412, %rd31412, %rd1783;
addc.u64 %rd31413, %rd31413, %rd1782;

	// end inline asm
	setp.gt.u64 	%p1486, %rd31413, 1873798617647539866;
	@%p1486 bra 	$L__BB2_1560;
	setp.eq.s64 	%p1487, %rd31413, 1873798617647539866;
	mov.u64 	%rd50073, %rd31410;
	mov.u64 	%rd50074, %rd31411;
	mov.u64 	%rd50075, %rd31412;
	mov.u64 	%rd50076, %rd31413;
	@%p1487 bra 	$L__BB2_1552;
	bra.uni 	$L__BB2_1561;
$L__BB2_1552:
	setp.gt.u64 	%p1488, %rd31412, 5412103778470702295;
	@%p1488 bra 	$L__BB2_1560;
	setp.ne.s64 	%p1489, %rd31412, 5412103778470702295;
	mov.b64 	%rd50076, 1873798617647539866;
	mov.u64 	%rd50073, %rd31410;
	mov.u64 	%rd50074, %rd31411;
	mov.u64 	%rd50075, %rd31412;
	@%p1489 bra 	$L__BB2_1561;
	setp.gt.u64 	%p1490, %rd31411, 7239337960414712511;
	@%p1490 bra 	$L__BB2_1560;
	setp.ne.s64 	%p1491, %rd31411, 7239337960414712511;
	mov.b64 	%rd50075, 5412103778470702295;
	mov.u64 	%rd50073, %rd31410;
	mov.u64 	%rd50074, %rd31411;
	@%p1491 bra 	$L__BB2_1561;
	setp.gt.u64 	%p1492, %rd31410, 7435674573564081700;
	@%p1492 bra 	$L__BB2_1560;
	setp.ne.s64 	%p1493, %rd31410, 7435674573564081700;
	mov.b64 	%rd50074, 7239337960414712511;
	mov.u64 	%rd50073, %rd31410;
	@%p1493 bra 	$L__BB2_1561;
	setp.gt.u64 	%p1494, %rd50072, 2210141511517208575;
	@%p1494 bra 	$L__BB2_1560;
	setp.ne.s64 	%p1495, %rd50072, 2210141511517208575;
	setp.lt.u64 	%p1496, %rd50071, -5044313057631688021;
	or.pred  	%p1497, %p1495, %p1496;
	mov.b64 	%rd50073, 7435674573564081700;
	@%p1497 bra 	$L__BB2_1561;
$L__BB2_1560:
	mov.b64 	%rd31442, -5044313057631688021;
	mov.b64 	%rd31443, 2210141511517208575;
	mov.b64 	%rd31444, 7435674573564081700;
	mov.b64 	%rd31445, 7239337960414712511;
	mov.b64 	%rd31446, 5412103778470702295;
	mov.b64 	%rd31447, 1873798617647539866;
	// begin inline asm
	sub.cc.u64 %rd50071, %rd50071, %rd31442;
subc.cc.u64 %rd50072, %rd50072, %rd31443;
subc.cc.u64 %rd31410, %rd31410, %rd31444;
subc.cc.u64 %rd31411, %rd31411, %rd31445;
subc.cc.u64 %rd31412, %rd31412, %rd31446;
subc.u64 %rd31413, %rd31413, %rd31447;

	// end inline asm
	mov.u64 	%rd50073, %rd31410;
	mov.u64 	%rd50074, %rd31411;
	mov.u64 	%rd50075, %rd31412;
	mov.u64 	%rd50076, %rd31413;
$L__BB2_1561:
	mov.b64 	%rd31899, 0;
	// begin inline asm
	mad.lo.cc.u64 %rd31454, %rd50071, %rd50071, %rd31899;
madc.hi.u64 %rd31455, %rd50071, %rd50071, 0;
add.cc.u64 %rd31454, %rd31454, %rd31899;
addc.u64 %rd31455, %rd31455, 0;

	// end inline asm
	// begin inline asm
	mad.lo.cc.u64 %rd31460, %rd50072, %rd50071, %rd31899;
madc.hi.u64 %rd31461, %rd50072, %rd50071, 0;
add.cc.u64 %rd31460, %rd31460, %rd31455;
addc.u64 %rd31461, %rd31461, 0;

	// end inline asm
	// begin inline asm
	mad.lo.cc.u64 %rd31466, %rd50073, %rd50071, %rd31899;
madc.hi.u64 %rd31467, %rd50073, %rd50071, 0;
add.cc.u64 %rd31466, %rd31466, %rd31461;
addc.u64 %rd31467, %rd31467, 0;

	// end inline asm
	// begin inline asm
	mad.lo.cc.u64 %rd31472, %rd50074, %rd50071, %rd31899;
madc.hi.u64 %rd31473, %rd50074, %rd50071, 0;
add.cc.u64 %rd31472, %rd31472, %rd31467;
addc.u64 %rd31473, %rd31473, 0;

	// end inline asm
	// begin inline asm
	mad.lo.cc.u64 %rd31478, %rd50075, %rd50071, %rd31899;
madc.hi.u64 %rd31479, %rd50075, %rd50071, 0;
add.cc.u64 %rd31478, %rd31478, %rd31473;
addc.u64 %rd31479, %rd31479, 0;

	// end inline asm
	// begin inline asm
	mad.lo.cc.u64 %rd31484, %rd50076, %rd50071, %rd31899;
madc.hi.u64 %rd31485, %rd50076, %rd50071, 0;
add.cc.u64 %rd31484, %rd31484, %rd31479;
addc.u64 %rd31485, %rd31485, 0;

	// end inline asm
	// begin inline asm
	add.cc.u64 %rd31490, %rd31899, %rd31485;
addc.u64 %rd31491, 0, 0;

	// end inline asm
	mul.lo.s64 	%rd31526, %rd31454, -8506173809081122819;
	mov.b64 	%rd31897, -5044313057631688021;
	// begin inline asm
	mad.lo.cc.u64 %rd31494, %rd31526, %rd31897, %rd31454;
madc.hi.u64 %rd31495, %rd31526, %rd31897, 0;
add.cc.u64 %rd31494, %rd31494, %rd31899;
addc.u64 %rd31495, %rd31495, 0;

	// end inline asm
	mov.b64 	%rd31903, 2210141511517208575;
	// begin inline asm
	mad.lo.cc.u64 %rd31500, %rd31526, %rd31903, %rd31460;
madc.hi.u64 %rd31501, %rd31526, %rd31903, 0;
add.cc.u64 %rd31500, %rd31500, %rd31495;
addc.u64 %rd31501, %rd31501, 0;

	// end inline asm
	mov.b64 	%rd31909, 7435674573564081700;
	// begin inline asm
	mad.lo.cc.u64 %rd31506, %rd31526, %rd31909, %rd31466;
madc.hi.u64 %rd31507, %rd31526, %rd31909, 0;
add.cc.u64 %rd31506, %rd31506, %rd31501;
addc.u64 %rd31507, %rd31507, 0;

	// end inline asm
	mov.b64 	%rd31915, 7239337960414712511;
	// begin inline asm
	mad.lo.cc.u64 %rd31512, %rd31526, %rd31915, %rd31472;
madc.hi.u64 %rd31513, %rd31526, %rd31915, 0;
add.cc.u64 %rd31512, %rd31512, %rd31507;
addc.u64 %rd31513, %rd31513, 0;

	// end inline asm
	mov.b64 	%rd31921, 5412103778470702295;
	// begin inline asm
	mad.lo.cc.u64 %rd31518, %rd31526, %rd31921, %rd31478;
madc.hi.u64 %rd31519, %rd31526, %rd31921, 0;
add.cc.u64 %rd31518, %rd31518, %rd31513;
addc.u64 %rd31519, %rd31519, 0;

	// end inline asm
	mov.b64 	%rd31927, 1873798617647539866;
	// begin inline asm
	mad.lo.cc.u64 %rd31524, %rd31526, %rd31927, %rd31484;
madc.hi.u64 %rd31525, %rd31526, %rd31927, 0;
add.cc.u64 %rd31524, %rd31524, %rd31519;
addc.u64 %rd31525, %rd31525, 0;

	// end inline asm
	// begin inline asm
	add.cc.u64 %rd31530, %rd31490, %rd31525;
addc.u64 %rd31531, 0, 0;

	// end inline asm
	add.s64 	%rd31572, %rd31491, %rd31531;
	// begin inline asm
	mad.lo.cc.u64 %rd31534, %rd50071, %rd50072, %rd31500;
madc.hi.u64 %rd31535, %rd50071, %rd50072, 0;
add.cc.u64 %rd31534, %rd31534, %rd31899;
addc.u64 %rd31535, %rd31535, 0;

	// end inline asm
	// begin inline asm
	mad.lo.cc.u64 %rd31540, %rd50072, %rd50072, %rd31506;
madc.hi.u64 %rd31541, %rd50072, %rd50072, 0;
add.cc.u64 %rd31540, %rd31540, %rd31535;
addc.u64 %rd31541, %rd31541, 0;

	// end inline asm
	// begin inline asm
	mad.lo.cc.u64 %rd31546, %rd50073, %rd50072, %rd31512;
madc.hi.u64 %rd31547, %rd50073, %rd50072, 0;
add.cc.u64 %rd31546, %rd31546, %rd31541;
addc.u64 %rd31547, %rd31547, 0;

	// end inline asm
	// begin inline asm
	mad.lo.cc.u64 %rd31552, %rd50074, %rd50072, %rd31518;
madc.hi.u64 %rd31553, %rd50074, %rd50072, 0;
add.cc.u64 %rd31552, %rd31552, %rd31547;
addc.u64 %rd31553, %rd31553, 0;

	// end inline asm
	// begin inline asm
	mad.lo.cc.u64 %rd31558, %rd50075, %rd50072, %rd31524;
madc.hi.u64 %rd31559, %rd50075, %rd50072, 0;
add.cc.u64 %rd31558, %rd31558, %rd31553;
addc.u64 %rd31559, %rd31559, 0;

	// end inline asm
	// begin inline asm
	mad.lo.cc.u64 %rd31564, %rd50076, %rd50072, %rd31530;
madc.hi.u64 %rd31565, %rd50076, %rd50072, 0;
add.cc.u64 %rd31564, %rd31564, %rd31559;
addc.u64 %rd31565, %rd31565, 0;

	// end inline asm
	// begin inline asm
	add.cc.u64 %rd31570, %rd31572, %rd31565;
addc.u64 %rd31571, 0, 0;

	// end inline asm
	mul.lo.s64 	%rd31606, %rd31534, -8506173809081122819;
	// begin inline asm
	mad.lo.cc.u64 %rd31574, %rd31606, %rd31897, %rd31534;
madc.hi.u64 %rd31575, %rd31606, %rd31897, 0;
add.cc.u64 %rd31574, %rd31574, %rd31899;
addc.u64 %rd31575, %rd31575, 0;

	// end inline asm
	// begin inline asm
	mad.lo.cc.u64 %rd31580, %rd31606, %rd31903, %rd31540;
madc.hi.u64 %rd31581, %rd31606, %rd31903, 0;
add.cc.u64 %rd31580, %rd31580, %rd31575;
addc.u64 %rd31581, %rd31581, 0;

	// end inline asm
	// begin inline asm
	mad.lo.cc.u64 %rd31586, %rd31606, %rd31909, %rd31546;
madc.hi.u64 %rd31587, %rd31606, %rd31909, 0;
add.cc.u64 %rd31586, %rd31586, %rd31581;
addc.u64 %rd31587, %rd31587, 0;

	// end inline asm
	// begin inline asm
	mad.lo.cc.u64 %rd31592, %rd31606, %rd31915, %rd31552;
madc.hi.u64 %rd31593, %rd31606, %rd31915, 0;
add.cc.u64 %rd31592, %rd31592, %rd31587;
addc.u64 %rd31593, %rd31593, 0;

	// end inline asm
	// begin inline asm
	mad.lo.cc.u64 %rd31598, %rd31606, %rd31921, %rd31558;
madc.hi.u64 %rd31599, %rd31606, %rd31921, 0;
add.cc.u64 %rd31598, %rd31598, %rd31593;
addc.u64 %rd31599, %rd31599, 0;

	// end inline asm
	// begin inline asm
	mad.lo.cc.u64 %rd31604, %rd31606, %rd31927, %rd31564;
madc.hi.u64 %rd31605, %rd31606, %rd31927, 0;
add.cc.u64 %rd31604, %rd31604, %rd31599;
addc.u64 %rd31605, %rd31605, 0;

	// end inline asm
	// begin inline asm
	add.cc.u64 %rd31610, %rd31570, %rd31605;
addc.u64 %rd31611, 0, 0;

	// end inline asm
	add.s64 	%rd31652, %rd31571, %rd31611;
	// begin inline asm
	mad.lo.cc.u64 %rd31614, %rd50071, %rd50073, %rd31580;
madc.hi.u64 %rd31615, %rd50071, %rd50073, 0;
add.cc.u64 %rd31614, %rd31614, %rd31899;
addc.u64 %rd31615, %rd31615, 0;

	// end inline asm
	// begin inline asm
	mad.lo.cc.u64 %rd31620, %rd50072, %rd50073, %rd31586;
madc.hi.u64 %rd31621, %rd50072, %rd50073, 0;
add.cc.u64 %rd31620, %rd31620, %rd31615;
addc.u64 %rd31621, %rd31621, 0;

	// end inline asm
	// begin inline asm
	mad.lo.cc.u64 %rd31626, %rd50073, %rd50073, %rd31592;
madc.hi.u64 %rd31627, %rd50073, %rd50073, 0;
add.cc.u64 %rd31626, %rd31626, %rd31621;
addc.u64 %rd31627, %rd31627, 0;

	// end inline asm
	// begin inline asm
	mad.lo.cc.u64 %rd31632, %rd50074, %rd50073, %rd31598;
madc.hi.u64 %rd31633, %rd50074, %rd50073, 0;
add.cc.u64 %rd31632, %rd31632, %rd31627;
addc.u64 %rd31633, %rd31633, 0;

	// end inline asm
	// begin inline asm
	mad.lo.cc.u64 %rd31638, %rd50075, %rd50073, %rd31604;
madc.hi.u64 %rd31639, %rd50075, %rd50073, 0;
add.cc.u64 %rd31638, %rd31638, %rd31633;
addc.u64 %rd31639, %rd31639, 0;

	// end inline asm
	// begin inline asm
	mad.lo.cc.u64 %rd31644, %rd50076, %rd50073, %rd31610;
madc.hi.u64 %rd31645, %rd50076, %rd50073, 0;
add.cc.u64 %rd31644, %rd31644, %rd31639;
addc.u64 %rd31645, %rd31645, 0;

	// end inline asm
	// begin inline asm
	add.cc.u64 %rd31650, %rd31652, %rd31645;
addc.u64 %rd31651, 0, 0;

	// end inline asm
	mul.lo.s64 	%rd31686, %rd31614, -8506173809081122819;
	// begin inline asm
	mad.lo.cc.u64 %rd31654, %rd31686, %rd31897, %rd31614;
madc.hi.u64 %rd31655, %rd31686, %rd31897, 0;
add.cc.u64 %rd31654, %rd31654, %rd31899;
addc.u64 %rd31655, %rd31655, 0;

	// end inline asm
	// begin inline asm
	mad.lo.cc.u64 %rd31660, %rd31686, %rd31903, %rd31620;
madc.hi.u64 %rd31661, %rd31686, %rd31903, 0;
add.cc.u64 %rd31660, %rd31660, %rd31655;
addc.u64 %rd31661, %rd31661, 0;

	// end inline asm
	// begin inline asm
	mad.lo.cc.u64 %rd31666, %rd31686, %rd31909, %rd31626;
madc.hi.u64 %rd31667, %rd31686, %rd31909, 0;
add.cc.u64 %rd31666, %rd31666, %rd31661;
addc.u64 %rd31667, %rd31667, 0;

	// end inline asm
	// begin inline asm
	mad.lo.cc.u64 %rd31672, %rd31686, %rd31915, %rd31632;
madc.hi.u64 %rd31673, %rd31686, %rd31915, 0;
add.cc.u64 %rd31672, %rd31672, %rd31667;
addc.u64 %rd31673, %rd31673, 0;

	// end inline asm
	// begin inline asm
	mad.lo.cc.u64 %rd31678, %rd31686, %rd31921, %rd31638;
madc.hi.u64 %rd31679, %rd31686, %rd31921, 0;
add.cc.u64 %rd31678, %rd31678, %rd31673;
addc.u64 %rd31679, %rd31679, 0;

	// end inline asm
	// begin inline asm
	mad.lo.cc.u64 %rd31684, %rd31686, %rd31927, %rd31644;
madc.hi.u64 %rd31685, %rd31686, %rd31927, 0;
add.cc.u64 %rd31684, %rd31684, %rd31679;
addc.u64 %rd31685, %rd31685, 0;

	// end inline asm
	// begin inline asm
	add.cc.u64 %rd31690, %rd31650, %rd31685;
addc.u64 %rd31691, 0, 0;

	// end inline asm
	add.s64 	%rd31732, %rd31651, %rd31691;
	// begin inline asm
	mad.lo.cc.u64 %rd31694, %rd50071, %rd50074, %rd31660;
madc.hi.u64 %rd31695, %rd50071, %rd50074, 0;
add.cc.u64 %rd31694, %rd31694, %rd31899;
addc.u64 %rd31695, %rd31695, 0;

	// end inline asm
	// begin inline asm
	mad.lo.cc.u64 %rd31700, %rd50072, %rd50074, %rd31666;
madc.hi.u64 %rd31701, %rd50072, %rd50074, 0;
add.cc.u64 %rd31700, %rd31700, %rd31695;
addc.u64 %rd31701, %rd31701, 0;

	// end inline asm
	// begin inline asm
	mad.lo.cc.u64 %rd31706, %rd50073, %rd50074, %rd31672;
madc.hi.u64 %rd31707, %rd50073, %rd50074, 0;
add.cc.u64 %rd31706, %rd31706, %rd31701;
addc.u64 %rd31707, %rd31707, 0;

	// end inline asm
	// begin inline asm
	mad.lo.cc.u64 %rd31712, %rd50074, %rd50074, %rd31678;
madc.hi.u64 %rd31713, %rd50074, %rd50074, 0;
add.cc.u64 %rd31712, %rd31712, %rd31707;
addc.u64 %rd31713, %rd31713, 0;

	// end inline asm
	// begin inline asm
	mad.lo.cc.u64 %rd31718, %rd50075, %rd50074, %rd31684;
madc.hi.u64 %rd31719, %rd50075, %rd50074, 0;
add.cc.u64 %rd31718, %rd31718, %rd31713;
addc.u64 %rd31719, %rd31719, 0;

	// end inline asm
	// begin inline asm
	mad.lo.cc.u64 %rd31724, %rd50076, %rd50074, %rd31690;
madc.hi.u64 %rd31725, %rd50076, %rd50074, 0;
add.cc.u64 %rd31724, %rd31724, %rd31719;
addc.u64 %rd31725, %rd31725, 0;

	// end inline asm
	// begin inline asm
	add.cc.u64 %rd31730, %rd31732, %rd31725;
addc.u64 %rd31731, 0, 0;

	// end inline asm
	mul.lo.s64 	%rd31766, %rd31694, -8506173809081122819;
	// begin inline asm
	mad.lo.cc.u64 %rd31734, %rd31766, %rd31897, %rd31694;
madc.hi.u64 %rd31735, %rd31766, %rd31897, 0;
add.cc.u64 %rd31734, %rd31734, %rd31899;
addc.u64 %rd31735, %rd31735, 0;

	// end inline asm
	// begin inline asm
	mad.lo.cc.u64 %rd31740, %rd31766, %rd31903, %rd31700;
madc.hi.u64 %rd31741, %rd31766, %rd31903, 0;
add.cc.u64 %rd31740, %rd31740, %rd31735;
addc.u64 %rd31741, %rd31741, 0;

	// end inline asm
	// begin inline asm
	mad.lo.cc.u64 %rd31746, %rd31766, %rd31909, %rd31706;
madc.hi.u64 %rd31747, %rd31766, %rd31909, 0;
add.cc.u64 %rd31746, %rd31746, %rd31741;
addc.u64 %rd31747, %rd31747, 0;

	// end inline asm
	// begin inline asm
	mad.lo.cc.u64 %rd31752, %rd31766, %rd31915, %rd31712;
madc.hi.u64 %rd31753, %rd31766, %rd31915, 0;
add.cc.u64 %rd31752, %rd31752, %rd31747;
addc.u64 %rd31753, %rd31753, 0;

	// end inline asm
	// begin inline asm
	mad.lo.cc.u64 %rd31758, %rd31766, %rd31921, %rd31718;
madc.hi.u64 %rd31759, %rd31766, %rd31921, 0;
add.cc.u64 %rd31758, %rd31758, %rd31753;
addc.u64 %rd31759, %rd31759, 0;

	// end inline asm
	// begin inline asm
	mad.lo.cc.u64 %rd31764, %rd31766, %rd31927, %rd31724;
madc.hi.u64 %rd31765, %rd31766, %rd31927, 0;
add.cc.u64 %rd31764, %rd31764, %rd31759;
addc.u64 %rd31765, %rd31765, 0;

	// end inline asm
	// begin inline asm
	add.cc.u64 %rd31770, %rd31730, %rd31765;
addc.u64 %rd31771, 0, 0;

	// end inline asm
	add.s64 	%rd31812, %rd31731, %rd31771;
	// begin inline asm
	mad.lo.cc.u64 %rd31774, %rd50071, %rd50075, %rd31740;
madc.hi.u64 %rd31775, %rd50071, %rd50075, 0;
add.cc.u64 %rd31774, %rd31774, %rd31899;
addc.u64 %rd31775, %rd31775, 0;

	// end inline asm
	// begin inline asm
	mad.lo.cc.u64 %rd31780, %rd50072, %rd50075, %rd31746;
madc.hi.u64 %rd31781, %rd50072, %rd50075, 0;
add.cc.u64 %rd31780, %rd31780, %rd31775;
addc.u64 %rd31781, %rd31781, 0;

	// end inline asm
	// begin inline asm
	mad.lo.cc.u64 %rd31786, %rd50073, %rd50075, %rd31752;
madc.hi.u64 %rd31787, %rd50073, %rd50075, 0;
add.cc.u64 %rd31786, %rd31786, %rd31781;
addc.u64 %rd31787, %rd31787, 0;

	// end inline asm
	// begin inline asm
	mad.lo.cc.u64 %rd31792, %rd50074, %rd50075, %rd31758;
madc.hi.u64 %rd31793, %rd50074, %rd50075, 0;
add.cc.u64 %rd31792, %rd31792, %rd31787;
addc.u64 %rd31793, %rd31793, 0;

	// end inline asm
	// begin inline asm
	mad.lo.cc.u64 %rd31798, %rd50075, %rd50075, %rd31764;
madc.hi.u64 %rd31799, %rd50075, %rd50075, 0;
add.cc.u64 %rd31798, %rd31798, %rd31793;
addc.u64 %rd31799, %rd31799, 0;

	// end inline asm
	// begin inline asm
	mad.lo.cc.u64 %rd31804, %rd50076, %rd50075, %rd31770;
madc.hi.u64 %rd31805, %rd50076, %rd50075, 0;
add.cc.u64 %rd31804, %rd31804, %rd31799;
addc.u64 %rd31805, %rd31805, 0;

	// end inline asm
	// begin inline asm
	add.cc.u64 %rd31810, %rd31812, %rd31805;
addc.u64 %rd31811, 0, 0;

	// end inline asm
	mul.lo.s64 	%rd31846, %rd31774, -8506173809081122819;
	// begin inline asm
	mad.lo.cc.u64 %rd31814, %rd31846, %rd31897, %rd31774;
madc.hi.u64 %rd31815, %rd31846, %rd31897, 0;
add.cc.u64 %rd31814, %rd31814, %rd31899;
addc.u64 %rd31815, %rd31815, 0;

	// end inline asm
	// begin inline asm
	mad.lo.cc.u64 %rd31820, %rd31846, %rd31903, %rd31780;
madc.hi.u64 %rd31821, %rd31846, %rd31903, 0;
add.cc.u64 %rd31820, %rd31820, %rd31815;
addc.u64 %rd31821, %rd31821, 0;

	// end inline asm
	// begin inline asm
	mad.lo.cc.u64 %rd31826, %rd31846, %rd31909, %rd31786;
madc.hi.u64 %rd31827, %rd31846, %rd31909, 0;
add.cc.u64 %rd31826, %rd31826, %rd31821;
addc.u64 %rd31827, %rd31827, 0;

	// end inline asm
	// begin inline asm
	mad.lo.cc.u64 %rd31832, %rd31846, %rd31915, %rd31792;
madc.hi.u64 %rd31833, %rd31846, %rd31915, 0;
add.cc.u64 %rd31832, %rd31832, %rd31827;
addc.u64 %rd31833, %rd31833, 0;

	// end inline asm
	// begin inline asm
	mad.lo.cc.u64 %rd31838, %rd31846, %rd31921, %rd31798;
madc.hi.u64 %rd31839, %rd31846, %rd31921, 0;
add.cc.u64 %rd31838, %rd31838, %rd31833;
addc.u64 %rd31839, %rd31839, 0;

	// end inline asm
	// begin inline asm
	mad.lo.cc.u64 %rd31844, %rd31846, %rd31927, %rd31804;
madc.hi.u64 %rd31845, %rd31846, %rd31927, 0;
add.cc.u64 %rd31844, %rd31844, %rd31839;
addc.u64 %rd31845, %rd31845, 0;

	// end inline asm
	// begin inline asm
	add.cc.u64 %rd31850, %rd31810, %rd31845;
addc.u64 %rd31851, 0, 0;

	// end inline asm
	add.s64 	%rd31892, %rd31811, %rd31851;
	// begin inline asm
	mad.lo.cc.u64 %rd31854, %rd50071, %rd50076, %rd31820;
madc.hi.u64 %rd31855, %rd50071, %rd50076, 0;
add.cc.u64 %rd31854, %rd31854, %rd31899;
addc.u64 %rd31855, %rd31855, 0;

	// end inline asm
	// begin inline asm
	mad.lo.cc.u64 %rd31860, %rd50072, %rd50076, %rd31826;
madc.hi.u64 %rd31861, %rd50072, %rd50076, 0;
add.cc.u64 %rd31860, %rd31860, %rd31855;
addc.u64 %rd31861, %rd31861, 0;

	// end inline asm
	// begin inline asm
	mad.lo.cc.u64 %rd31866, %rd50073, %rd50076, %rd31832;
madc.hi.u64 %rd31867, %rd50073, %rd50076, 0;
add.cc.u64 %rd31866, %rd31866, %rd31861;
addc.u64 %rd31867, %rd31867, 0;

	// end inline asm
	// begin inline asm
	mad.lo.cc.u64 %rd31872, %rd50074, %rd50076, %rd31838;
madc.hi.u64 %rd31873, %rd50074, %rd50076, 0;
add.cc.u64 %rd31872, %rd31872, %rd31867;
addc.u64 %rd31873, %rd31873, 0;

	// end inline asm
	// begin inline asm
	mad.lo.cc.u64 %rd31878, %rd50075, %rd50076, %rd31844;
madc.hi.u64 %rd31879, %rd50075, %rd50076, 0;
add.cc.u64 %rd31878, %rd31878, %rd31873;
addc.u64 %rd31879, %rd31879, 0;

	// end inline asm
	// begin inline asm
	mad.lo.cc.u64 %rd31884, %rd50076, %rd50076, %rd31850;
madc.hi.u64 %rd31885, %rd50076, %rd50076, 0;
add.cc.u64 %rd31884, %rd31884, %rd31879;
addc.u64 %rd31885, %rd31885, 0;

	// end inline asm
	// begin inline asm
	add.cc.u64 %rd31890, %rd31892, %rd31885;
addc.u64 %rd31891, 0, 0;

	// end inline asm
	mul.lo.s64 	%rd31926, %rd31854, -8506173809081122819;
	// begin inline asm
	mad.lo.cc.u64 %rd31894, %rd31926, %rd31897, %rd31854;
madc.hi.u64 %rd31895, %rd31926, %rd31897, 0;
add.cc.u64 %rd31894, %rd31894, %rd31899;
addc.u64 %rd31895, %rd31895, 0;

	// end inline asm
	// begin inline asm
	mad.lo.cc.u64 %rd50077, %rd31926, %rd31903, %rd31860;
madc.hi.u64 %rd31901, %rd31926, %rd31903, 0;
add.cc.u64 %rd50077, %rd50077, %rd31895;
addc.u64 %rd31901, %rd31901, 0;

	// end inline asm
	// begin inline asm
	mad.lo.cc.u64 %rd50078, %rd31926, %rd31909, %rd31866;
madc.hi.u64 %rd31907, %rd31926, %rd31909, 0;
add.cc.u64 %rd50078, %rd50078, %rd31901;
addc.u64 %rd31907, %rd31907, 0;

	// end inline asm
	// begin inline asm
	mad.lo.cc.u64 %rd31946, %rd31926, %rd31915, %rd31872;
madc.hi.u64 %rd31913, %rd31926, %rd31915, 0;
add.cc.u64 %rd31946, %rd31946, %rd31907;
addc.u64 %rd31913, %rd31913, 0;

	// end inline asm
	// begin inline asm
	mad.lo.cc.u64 %rd31947, %rd31926, %rd31921, %rd31878;
madc.hi.u64 %rd31919, %rd31926, %rd31921, 0;
add.cc.u64 %rd31947, %rd31947, %rd31913;
addc.u64 %rd31919, %rd31919, 0;

	// end inline asm
	// begin inline asm
	mad.lo.cc.u64 %rd31948, %rd31926, %rd31927, %rd31884;
madc.hi.u64 %rd31925, %rd31926, %rd31927, 0;
add.cc.u64 %rd31948, %rd31948, %rd31919;
addc.u64 %rd31925, %rd31925, 0;

	// end inline asm
	// begin inline asm
	add.cc.u64 %rd31949, %rd31890, %rd31925;
addc.u64 %rd31931, 0, 0;

	// end inline asm
	setp.gt.u64 	%p1498, %rd31949, 1873798617647539866;
	@%p1498 bra 	$L__BB2_1571;
	setp.eq.s64 	%p1499, %rd31949, 1873798617647539866;
	mov.u64 	%rd50079, %rd31946;
	mov.u64 	%rd50080, %rd31947;
	mov.u64 	%rd50081, %rd31948;
	mov.u64 	%rd50082, %rd31949;
	@%p1499 bra 	$L__BB2_1563;
	bra.uni 	$L__BB2_1572;
$L__BB2_1563:
	setp.gt.u64 	%p1500, %rd31948, 5412103778470702295;
	@%p1500 bra 	$L__BB2_1571;
	setp.ne.s64 	%p1501, %rd31948, 5412103778470702295;
	mov.b64 	%rd50082, 1873798617647539866;
	mov.u64 	%rd50079, %rd31946;
	mov.u64 	%rd50080, %rd31947;
	mov.u64 	%rd50081, %rd31948;
	@%p1501 bra 	$L__BB2_1572;
	setp.gt.u64 	%p1502, %rd31947, 7239337960414712511;
	@%p1502 bra 	$L__BB2_1571;
	setp.ne.s64 	%p1503, %rd31947, 7239337960414712511;
	mov.b64 	%rd50081, 5412103778470702295;
	mov.u64 	%rd50079, %rd31946;
	mov.u64 	%rd50080, %rd31947;
	@%p1503 bra 	$L__BB2_1572;
	setp.gt.u64 	%p1504, %rd31946, 7435674573564081700;
	@%p1504 bra 	$L__BB2_1571;
	setp.ne.s64 	%p1505, %rd31946, 7435674573564081700;
	mov.b64 	%rd50080, 7239337960414712511;
	mov.u64 	%rd50079, %rd31946;
	@%p1505 bra 	$L__BB2_1572;
	setp.gt.u64 	%p1506, %rd50078, 2210141511517208575;
	@%p1506 bra 	$L__BB2_1571;
	setp.ne.s64 	%p1507, %rd50078, 2210141511517208575;
	setp.lt.u64 	%p1508, %rd50077, -5044313057631688021;
	or.pred  	%p1509, %p1507, %p1508;
	mov.b64 	%rd50079, 7435674573564081700;
	@%p1509 bra 	$L__BB2_1572;
$L__BB2_1571:
	mov.b64 	%rd31950, -5044313057631688021;
	mov.b64 	%rd31951, 2210141511517208575;
	mov.b64 	%rd31952, 7435674573564081700;
	mov.b64 	%rd31953, 7239337960414712511;
	mov.b64 	%rd31954, 5412103778470702295;
	mov.b64 	%rd31955, 1873798617647539866;
	// begin inline asm
	sub.cc.u64 %rd50077, %rd50077, %rd31950;
subc.cc.u64 %rd50078, %rd50078, %rd31951;
subc.cc.u64 %rd31946, %rd31946, %rd31952;
subc.cc.u64 %rd31947, %rd31947, %rd31953;
subc.cc.u64 %rd31948, %rd31948, %rd31954;
subc.u64 %rd31949, %rd31949, %rd31955;

	// end inline asm
	mov.u64 	%rd50079, %rd31946;
	mov.u64 	%rd50080, %rd31947;
	mov.u64 	%rd50081, %rd31948;
	mov.u64 	%rd50082, %rd31949;
$L__BB2_1572:
	mov.u64 	%rd50084, %rd50078;
	mov.u64 	%rd50086, %rd50080;
	mov.u64 	%rd50088, %rd50082;
	mov.u64 	%rd50083, %rd50077;
	mov.u64 	%rd50085, %rd50079;
	mov.u64 	%rd50087, %rd50081;
	// begin inline asm
	sub.cc.u64 %rd50083, %rd50083, %rd49807;
subc.cc.u64 %rd50084, %rd50084, %rd49808;
subc.cc.u64 %rd50085, %rd50085, %rd49809;
subc.cc.u64 %rd50086, %rd50086, %rd49810;
subc.cc.u64 %rd50087, %rd50087, %rd49811;
subc.u64 %rd50088, %rd50088, %rd49812;

	// end inline asm
	setp.gt.u64 	%p1510, %rd50082, %rd49812;
	@%p1510 bra 	$L__BB2_1583;
	setp.ge.u64 	%p1511, %rd50082, %rd49812;
	@%p1511 bra 	$L__BB2_1574;
	bra.uni 	$L__BB2_1582;
$L__BB2_1574:
	setp.gt.u64 	%p1512, %rd50081, %rd49811;
	@%p1512 bra 	$L__BB2_1583;
	setp.lt.u64 	%p1513, %rd50081, %rd49811;
	@%p1513 bra 	$L__BB2_1582;
	setp.gt.u64 	%p1514, %rd50080, %rd49810;
	@%p1514 bra 	$L__BB2_1583;
	setp.lt.u64 	%p1515, %rd50080, %rd49810;
	@%p1515 bra 	$L__BB2_1582;
	setp.gt.u64 	%p1516, %rd50079, %rd49809;
	@%p1516 bra 	$L__BB2_1583;
	setp.lt.u64 	%p1517, %rd50079, %rd49809;
	@%p1517 bra 	$L__BB2_1582;
	setp.gt.u64 	%p1518, %rd50078, %rd49808;
	@%p1518 bra 	$L__BB2_1583;
	setp.lt.u64 	%p1519, %rd50078, %rd49808;
	setp.lt.u64 	%p1520, %rd50077, %rd49807;
	or.pred  	%p1521, %p1519, %p1520;
	@%p1521 bra 	$L__BB2_1582;
	bra.uni 	$L__BB2_1583;
$L__BB2_1582:
	mov.b64 	%rd31986, -5044313057631688021;
	mov.b64 	%rd31987, 2210141511517208575;
	mov.b64 	%rd31988, 7435674573564081700;
	mov.b64 	%rd31989, 7239337960414712511;
	mov.b64 	%rd31990, 5412103778470702295;
	mov.b64 	%rd31991, 1873798617647539866;
	// begin inline asm
	add.cc.u64 %rd50083, %rd50083, %rd31986;
addc.cc.u64 %rd50084, %rd50084, %rd31987;
addc.cc.u64 %rd50085, %rd50085, %rd31988;
addc.cc.u64 %rd50086, %rd50086, %rd31989;
addc.cc.u64 %rd50087, %rd50087, %rd31990;
addc.u64 %rd50088, %rd50088, %rd31991;

	// end inline asm
$L__BB2_1583:
	mov.u64 	%rd50089, %rd50083;
	mov.u64 	%rd50091, %rd50085;
	mov.u64 	%rd50093, %rd50087;
	mov.u64 	%rd50090, %rd50084;
	mov.u64 	%rd50092, %rd50086;
	mov.u64 	%rd50094, %rd50088;
	// begin inline asm
	sub.cc.u64 %rd50089, %rd50089, %rd49813;
subc.cc.u64 %rd50090, %rd50090, %rd49814;
subc.cc.u64 %rd50091, %rd50091, %rd49815;
subc.cc.u64 %rd50092, %rd50092, %rd49816;
subc.cc.u64 %rd50093, %rd50093, %rd49817;
subc.u64 %rd50094, %rd50094, %rd49818;

	// end inline asm
	setp.gt.u64 	%p1522, %rd50088, %rd49818;
	@%p1522 bra 	$L__BB2_1594;
	setp.ge.u64 	%p1523, %rd50088, %rd49818;
	@%p1523 bra 	$L__BB2_1585;
	bra.uni 	$L__BB2_1593;
$L__BB2_1585:
	setp.gt.u64 	%p1524, %rd50087, %rd49817;
	@%p1524 bra 	$L__BB2_1594;
	setp.lt.u64 	%p1525, %rd50087, %rd49817;
	@%p1525 bra 	$L__BB2_1593;
	setp.gt.u64 	%p1526, %rd50086, %rd49816;
	@%p1526 bra 	$L__BB2_1594;
	setp.lt.u64 	%p1527, %rd50086, %rd49816;
	@%p1527 bra 	$L__BB2_1593;
	setp.gt.u64 	%p1528, %rd50085, %rd49815;
	@%p1528 bra 	$L__BB2_1594;
	setp.lt.u64 	%p1529, %rd50085, %rd49815;
	@%p1529 bra 	$L__BB2_1593;
	setp.gt.u64 	%p1530, %rd50084, %rd49814;
	@%p1530 bra 	$L__BB2_1594;
	setp.lt.u64 	%p1531, %rd50084, %rd49814;
	setp.lt.u64 	%p1532, %rd50083, %rd49813;
	or.pred  	%p1533, %p1531, %p1532;
	@%p1533 bra 	$L__BB2_1593;
	bra.uni 	$L__BB2_1594;
$L__BB2_1593:
	mov.b64 	%rd32022, -5044313057631688021;
	mov.b64 	%rd32023, 2210141511517208575;
	mov.b64 	%rd32024, 7435674573564081700;
	mov.b64 	%rd32025, 7239337960414712511;
	mov.b64 	%rd32026, 5412103778470702295;
	mov.b64 	%rd32027, 1873798617647539866;
	// begin inline asm
	add.cc.u64 %rd50089, %rd50089, %rd32022;
addc.cc.u64 %rd50090, %rd50090, %rd32023;
addc.cc.u64 %rd50091, %rd50091, %rd32024;
addc.cc.u64 %rd50092, %rd50092, %rd32025;
addc.cc.u64 %rd50093, %rd50093, %rd32026;
addc.u64 %rd50094, %rd50094, %rd32027;

	// end inline asm
$L__BB2_1594:
	mov.b64 	%rd32479, 0;
	// begin inline asm
	mad.lo.cc.u64 %rd32034, %rd50089, %rd49975, %rd32479;
madc.hi.u64 %rd32035, %rd50089, %rd49975, 0;
add.cc.u64 %rd32034, %rd32034, %rd32479;
addc.u64 %rd32035, %rd32035, 0;

	// end inline asm
	// begin inline asm
	mad.lo.cc.u64 %rd32040, %rd50090, %rd49975, %rd32479;
madc.hi.u64 %rd32041, %rd50090, %rd49975, 0;
add.cc.u64 %rd32040, %rd32040, %rd32035;
addc.u64 %rd32041, %rd32041, 0;

	// end inline asm
	// begin inline asm
	mad.lo.cc.u64 %rd32046, %rd50091, %rd49975, %rd32479;
madc.hi.u64 %rd32047, %rd50091, %rd49975, 0;
add.cc.u64 %rd32046, %rd32046, %rd32041;
addc.u64 %rd32047, %rd32047, 0;

	// end inline asm
	// begin inline asm
	mad.lo.cc.u64 %rd32052, %rd50092, %rd49975, %rd32479;
madc.hi.u64 %rd32053, %rd50092, %rd49975, 0;
add.cc.u64 %rd32052, %rd32052, %rd32047;
addc.u64 %rd32053, %rd32053, 0;

	// end inline asm
	// begin inline asm
	mad.lo.cc.u64 %rd32058, %rd50093, %rd49975, %rd32479;
madc.hi.u64 %rd32059, %rd50093, %rd49975, 0;
add.cc.u64 %rd32058, %rd32058, %rd32053;
addc.u64 %rd32059, %rd32059, 0;

	// end inline asm
	// begin inline asm
	mad.lo.cc.u64 %rd32064, %rd50094, %rd49975, %rd32479;
madc.hi.u64 %rd32065, %rd50094, %rd49975, 0;
add.cc.u64 %rd32064, %rd32064, %rd32059;
addc.u64 %rd32065, %rd32065, 0;

	// end inline asm
	// begin inline asm
	add.cc.u64 %rd32070, %rd32479, %rd32065;
addc.u64 %rd32071, 0, 0;

	// end inline asm
	mul.lo.s64 	%rd32106, %rd32034, -8506173809081122819;
	mov.b64 	%rd32477, -5044313057631688021;
	// begin inline asm
	mad.lo.cc.u64 %rd32074, %rd32106, %rd32477, %rd32034;
madc.hi.u64 %rd32075, %rd32106, %rd32477, 0;
add.cc.u64 %rd32074, %rd32074, %rd32479;
addc.u64 %rd32075, %rd32075, 0;

	// end inline asm
	mov.b64 	%rd32483, 2210141511517208575;
	// begin inline asm
	mad.lo.cc.u64 %rd32080, %rd32106, %rd32483, %rd32040;
madc.hi.u64 %rd32081, %rd32106, %rd32483, 0;
add.cc.u64 %rd32080, %rd32080, %rd32075;
addc.u64 %rd32081, %rd32081, 0;

	// end inline asm
	mov.b64 	%rd32489, 7435674573564081700;
	// begin inline asm
	mad.lo.cc.u64 %rd32086, %rd32106, %rd32489, %rd32046;
madc.hi.u64 %rd32087, %rd32106, %rd32489, 0;
add.cc.u64 %rd32086, %rd32086, %rd32081;
addc.u64 %rd32087, %rd32087, 0;

	// end inline asm
	mov.b64 	%rd32495, 7239337960414712511;
	// begin inline asm
	mad.lo.cc.u64 %rd32092, %rd32106, %rd32495, %rd32052;
madc.hi.u64 %rd32093, %rd32106, %rd32495, 0;
add.cc.u64 %rd32092, %rd32092, %rd32087;
addc.u64 %rd32093, %rd32093, 0;

	// end inline asm
	mov.b64 	%rd32501, 5412103778470702295;
	// begin inline asm
	mad.lo.cc.u64 %rd32098, %rd32106, %rd32501, %rd32058;
madc.hi.u64 %rd32099, %rd32106, %rd32501, 0;
add.cc.u64 %rd32098, %rd32098, %rd32093;
addc.u64 %rd32099, %rd32099, 0;

	// end inline asm
	mov.b64 	%rd32507, 1873798617647539866;
	// begin inline asm
	mad.lo.cc.u64 %rd32104, %rd32106, %rd32507, %rd32064;
madc.hi.u64 %rd32105, %rd32106, %rd32507, 0;
add.cc.u64 %rd32104, %rd32104, %rd32099;
addc.u64 %rd32105, %rd32105, 0;

	// end inline asm
	// begin inline asm
	add.cc.u64 %rd32110, %rd32070, %rd32105;
addc.u64 %rd32111, 0, 0;

	// end inline asm
	add.s64 	%rd32152, %rd32071, %rd32111;
	// begin inline asm
	mad.lo.cc.u64 %rd32114, %rd50089, %rd49976, %rd32080;
madc.hi.u64 %rd32115, %rd50089, %rd49976, 0;
add.cc.u64 %rd32114, %rd32114, %rd32479;
addc.u64 %rd32115, %rd32115, 0;

	// end inline asm
	// begin inline asm
	mad.lo.cc.u64 %rd32120, %rd50090, %rd49976, %rd32086;
madc.hi.u64 %rd32121, %rd50090, %rd49976, 0;
add.cc.u64 %rd32120, %rd32120, %rd32115;
addc.u64 %rd32121, %rd32121, 0;

	// end inline asm
	// begin inline asm
	mad.lo.cc.u64 %rd32126, %rd50091, %rd49976, %rd32092;
madc.hi.u64 %rd32127, %rd50091, %rd49976, 0;
add.cc.u64 %rd32126, %rd32126, %rd32121;
addc.u64 %rd32127, %rd32127, 0;

	// end inline asm
	// begin inline asm
	mad.lo.cc.u64 %rd32132, %rd50092, %rd49976, %rd32098;
madc.hi.u64 %rd32133, %rd50092, %rd49976, 0;
add.cc.u64 %rd32132, %rd32132, %rd32127;
addc.u64 %rd32133, %rd32133, 0;

	// end inline asm
	// begin inline asm
	mad.lo.cc.u64 %rd32138, %rd50093, %rd49976, %rd32104;
madc.hi.u64 %rd32139, %rd50093, %rd49976, 0;
add.cc.u64 %rd32138, %rd32138, %rd32133;
addc.u64 %rd32139, %rd32139, 0;

	// end inline asm
	// begin inline asm
	mad.lo.cc.u64 %rd32144, %rd50094, %rd49976, %rd32110;
madc.hi.u64 %rd32145, %rd50094, %rd49976, 0;
add.cc.u64 %rd32144, %rd32144, %rd32139;
addc.u64 %rd32145, %rd32145, 0;

	// end inline asm
	// begin inline asm
	add.cc.u64 %rd32150, %rd32152, %rd32145;
addc.u64 %rd32151, 0, 0;

	// end inline asm
	mul.lo.s64 	%rd32186, %rd32114, -8506173809081122819;
	// begin inline asm
	mad.lo.cc.u64 %rd32154, %rd32186, %rd32477, %rd32114;
madc.hi.u64 %rd32155, %rd32186, %rd32477, 0;
add.cc.u64 %rd32154, %rd32154, %rd32479;
addc.u64 %rd32155, %rd32155, 0;

	// end inline asm
	// begin inline asm
	mad.lo.cc.u64 %rd32160, %rd32186, %rd32483, %rd32120;
madc.hi.u64 %rd32161, %rd32186, %rd32483, 0;
add.cc.u64 %rd32160, %rd32160, %rd32155;
addc.u64 %rd32161, %rd32161, 0;

	// end inline asm
	// begin inline asm
	mad.lo.cc.u64 %rd32166, %rd32186, %rd32489, %rd32126;
madc.hi.u64 %rd32167, %rd32186, %rd32489, 0;
add.cc.u64 %rd32166, %rd32166, %rd32161;
addc.u64 %rd32167, %rd32167, 0;

	// end inline asm
	// begin inline asm
	mad.lo.cc.u64 %rd32172, %rd32186, %rd32495, %rd32132;
madc.hi.u64 %rd32173, %rd32186, %rd32495, 0;
add.cc.u64 %rd32172, %rd32172, %rd32167;
addc.u64 %rd32173, %rd32173, 0;

	// end inline asm
	// begin inline asm
	mad.lo.cc.u64 %rd32178, %rd32186, %rd32501, %rd32138;
madc.hi.u64 %rd32179, %rd32186, %rd32501, 0;
add.cc.u64 %rd32178, %rd32178, %rd32173;
addc.u64 %rd32179, %rd32179, 0;

	// end inline asm
	// begin inline asm
	mad.lo.cc.u64 %rd32184, %rd32186, %rd32507, %rd32144;
madc.hi.u64 %rd32185, %rd32186, %rd32507, 0;
add.cc.u64 %rd32184, %rd32184, %rd32179;
addc.u64 %rd32185, %rd32185, 0;

	// end inline asm
	// begin inline asm
	add.cc.u64 %rd32190, %rd32150, %rd32185;
addc.u64 %rd32191, 0, 0;

	// end inline asm
	add.s64 	%rd32232, %rd32151, %rd32191;
	// begin inline asm
	mad.lo.cc.u64 %rd32194, %rd50089, %rd49977, %rd32160;
madc.hi.u64 %rd32195, %rd50089, %rd49977, 0;
add.cc.u64 %rd32194, %rd32194, %rd32479;
addc.u64 %rd32195, %rd32195, 0;

	// end inline asm
	// begin inline asm
	mad.lo.cc.u64 %rd32200, %rd50090, %rd49977, %rd32166;
madc.hi.u64 %rd32201, %rd50090, %rd49977, 0;
add.cc.u64 %rd32200, %rd32200, %rd32195;
addc.u64 %rd32201, %rd32201, 0;

	// end inline asm
	// begin inline asm
	mad.lo.cc.u64 %rd32206, %rd50091, %rd49977, %rd32172;
madc.hi.u64 %rd32207, %rd50091, %rd49977, 0;
add.cc.u64 %rd32206, %rd32206, %rd32201;
addc.u64 %rd32207, %rd32207, 0;

	// end inline asm
	// begin inline asm
	mad.lo.cc.u64 %rd32212, %rd50092, %rd49977, %rd32178;
madc.hi.u64 %rd32213, %rd50092, %rd49977, 0;
add.cc.u64 %rd32212, %rd32212, %rd32207;
addc.u64 %rd32213, %rd32213, 0;

	// end inline asm
	// begin inline asm
	mad.lo.cc.u64 %rd32218, %rd50093, %rd49977, %rd32184;
madc.hi.u64 %rd32219, %rd50093, %rd49977, 0;
add.cc.u64 %rd32218, %rd32218, %rd32213;
addc.u64 %rd32219, %rd32219, 0;

	// end inline asm
	// begin inline asm
	mad.lo.cc.u64 %rd32224, %rd50094, %rd49977, %rd32190;
madc.hi.u64 %rd32225, %rd50094, %rd49977, 0;
add.cc.u64 %rd32224, %rd32224, %rd32219;
addc.u64 %rd32225, %rd32225, 0;

	// end inline asm
	// begin inline asm
	add.cc.u64 %rd32230, %rd32232, %rd32225;
addc.u64 %rd32231, 0, 0;

	// end inline asm
	mul.lo.s64 	%rd32266, %rd32194, -8506173809081122819;
	// begin inline asm
	mad.lo.cc.u64 %rd32234, %rd32266, %rd32477, %rd32194;
madc.hi.u64 %rd32235, %rd32266, %rd32477, 0;
add.cc.u64 %rd32234, %rd32234, %rd32479;
addc.u64 %rd32235, %rd32235, 0;

	// end inline asm
	// begin inline asm
	mad.lo.cc.u64 %rd32240, %rd32266, %rd32483, %rd32200;
madc.hi.u64 %rd32241, %rd32266, %rd32483, 0;
add.cc.u64 %rd32240, %rd32240, %rd32235;
addc.u64 %rd32241, %rd32241, 0;

	// end inline asm
	// begin inline asm
	mad.lo.cc.u64 %rd32246, %rd32266, %rd32489, %rd32206;
madc.hi.u64 %rd32247, %rd32266, %rd32489, 0;
add.cc.u64 %rd32246, %rd32246, %rd32241;
addc.u64 %rd32247, %rd32247, 0;

	// end inline asm
	// begin inline asm
	mad.lo.cc.u64 %rd32252, %rd32266, %rd32495, %rd32212;
madc.hi.u64 %rd32253, %rd32266, %rd32495, 0;
add.cc.u64 %rd32252, %rd32252, %rd32247;
addc.u64 %rd32253, %rd32253, 0;

	// end inline asm
	// begin inline asm
	mad.lo.cc.u64 %rd32258, %rd32266, %rd32501, %rd32218;
madc.hi.u64 %rd32259, %rd32266, %rd32501, 0;
add.cc.u64 %rd32258, %rd32258, %rd32253;
addc.u64 %rd32259, %rd32259, 0;

	// end inline asm
	// begin inline asm
	mad.lo.cc.u64 %rd32264, %rd32266, %rd32507, %rd32224;
madc.hi.u64 %rd32265, %rd32266, %rd32507, 0;
add.cc.u64 %rd32264, %rd32264, %rd32259;
addc.u64 %rd32265, %rd32265, 0;

	// end inline asm
	// begin inline asm
	add.cc.u64 %rd32270, %rd32230, %rd32265;
addc.u64 %rd32271, 0, 0;

	// end inline asm
	add.s64 	%rd32312, %rd32231, %rd32271;
	// begin inline asm
	mad.lo.cc.u64 %rd32274, %rd50089, %rd49978, %rd32240;
madc.hi.u64 %rd32275, %rd50089, %rd49978, 0;
add.cc.u64 %rd32274, %rd32274, %rd32479;
addc.u64 %rd32275, %rd32275, 0;

	// end inline asm
	// begin inline asm
	mad.lo.cc.u64 %rd32280, %rd50090, %rd49978, %rd32246;
madc.hi.u64 %rd32281, %rd50090, %rd49978, 0;
add.cc.u64 %rd32280, %rd32280, %rd32275;
addc.u64 %rd32281, %rd32281, 0;

	// end inline asm
	// begin inline asm
	mad.lo.cc.u64 %rd32286, %rd50091, %rd49978, %rd32252;
madc.hi.u64 %rd32287, %rd50091, %rd49978, 0;
add.cc.u64 %rd32286, %rd32286, %rd32281;
addc.u64 %rd32287, %rd32287, 0;

	// end inline asm
	// begin inline asm
	mad.lo.cc.u64 %rd32292, %rd50092, %rd49978, %rd32258;
madc.hi.u64 %rd32293, %rd50092, %rd49978, 0;
add.cc.u64 %rd32292, %rd32292, %rd32287;
addc.u64 %rd32293, %rd32293, 0;

	// end inline asm
	// begin inline asm
	mad.lo.cc.u64 %rd32298, %rd50093, %rd49978, %rd32264;
madc.hi.u64 %rd32299, %rd50093, %rd49978, 0;
add.cc.u64 %rd32298, %rd32298, %rd32293;
addc.u64 %rd32299, %rd32299, 0;

	// end inline asm
	// begin inline asm
	mad.lo.cc.u64 %rd32304, %rd50094, %rd49978, %rd32270;
madc.hi.u64 %rd32305, %rd50094, %rd49978, 0;
add.cc.u64 %rd32304, %rd32304, %rd32299;
addc.u64 %rd32305, %rd32305, 0;

	// end inline asm
	// begin inline asm
	add.cc.u64 %rd32310, %rd32312, %rd32305;
addc.u64 %rd32311, 0, 0;

	// end inline asm
	mul.lo.s64 	%rd32346, %rd32274, -8506173809081122819;
	// begin inline asm
	mad.lo.cc.u64 %rd32314, %rd32346, %rd32477, %rd32274;
madc.hi.u64 %rd32315, %rd32346, %rd32477, 0;
add.cc.u64 %rd32314, %rd32314, %rd32479;
addc.u64 %rd32315, %rd32315, 0;

	// end inline asm
	// begin inline asm
	mad.lo.cc.u64 %rd32320, %rd32346, %rd32483, %rd32280;
madc.hi.u64 %rd32321, %rd32346, %rd32483, 0;
add.cc.u64 %rd32320, %rd32320, %rd32315;
addc.u64 %rd32321, %rd32321, 0;

	// end inline asm
	// begin inline asm
	mad.lo.cc.u64 %rd32326, %rd32346, %rd32489, %rd32286;
madc.hi.u64 %rd32327, %rd32346, %rd32489, 0;
add.cc.u64 %rd32326, %rd32326, %rd32321;
addc.u64 %rd32327, %rd32327, 0;

	// end inline asm
	// begin inline asm
	mad.lo.cc.u64 %rd32332, %rd32346, %rd32495, %rd32292;
madc.hi.u64 %rd32333, %rd32346, %rd32495, 0;
add.cc.u64 %rd32332, %rd32332, %rd32327;
addc.u64 %rd32333, %rd32333, 0;

	// end inline asm
	// begin inline asm
	mad.lo.cc.u64 %rd32338, %rd32346, %rd32501, %rd32298;
madc.hi.u64 %rd32339, %rd32346, %rd32501, 0;
add.cc.u64 %rd32338, %rd32338, %rd32333;
addc.u64 %rd32339, %rd32339, 0;

	// end inline asm
	// begin inline asm
	mad.lo.cc.u64 %rd32344, %rd32346, %rd32507, %rd32304;
madc.hi.u64 %rd32345, %rd32346, %rd32507, 0;
add.cc.u64 %rd32344, %rd32344, %rd32339;
addc.u64 %rd32345, %rd32345, 0;

	// end inline asm
	// begin inline asm
	add.cc.u64 %rd32350, %rd32310, %rd32345;
addc.u64 %rd32351, 0, 0;

	// end inline asm
	add.s64 	%rd32392, %rd32311, %rd32351;
	// begin inline asm
	mad.lo.cc.u64 %rd32354, %rd50089, %rd49979, %rd32320;
madc.hi.u64 %rd32355, %rd50089, %rd49979, 0;
add.cc.u64 %rd32354, %rd32354, %rd32479;
addc.u64 %rd32355, %rd32355, 0;

	// end inline asm
	// begin inline asm
	mad.lo.cc.u64 %rd32360, %rd50090, %rd49979, %rd32326;
madc.hi.u64 %rd32361, %rd50090, %rd49979, 0;
add.cc.u64 %rd32360, %rd32360, %rd32355;
addc.u64 %rd32361, %rd32361, 0;

	// end inline asm
	// begin inline asm
	mad.lo.cc.u64 %rd32366, %rd50091, %rd49979, %rd32332;
madc.hi.u64 %rd32367, %rd50091, %rd49979, 0;
add.cc.u64 %rd32366, %rd32366, %rd32361;
addc.u64 %rd32367, %rd32367, 0;

	// end inline asm
	// begin inline asm
	mad.lo.cc.u64 %rd32372, %rd50092, %rd49979, %rd32338;
madc.hi.u64 %rd32373, %rd50092, %rd49979, 0;
add.cc.u64 %rd32372, %rd32372, %rd32367;
addc.u64 %rd32373, %rd32373, 0;

	// end inline asm
	// begin inline asm
	mad.lo.cc.u64 %rd32378, %rd50093, %rd49979, %rd32344;
madc.hi.u64 %rd32379, %rd50093, %rd49979, 0;
add.cc.u64 %rd32378, %rd32378, %rd32373;
addc.u64 %rd32379, %rd32379, 0;

	// end inline asm
	// begin inline asm
	mad.lo.cc.u64 %rd32384, %rd50094, %rd49979, %rd32350;
madc.hi.u64 %rd32385, %rd50094, %rd49979, 0;
add.cc.u64 %rd32384, %rd32384, %rd32379;
addc.u64 %rd32385, %rd32385, 0;

	// end inline asm
	// begin inline asm
	add.cc.u64 %rd32390, %rd32392, %rd32385;
addc.u64 %rd32391, 0, 0;

	// end inline asm
	mul.lo.s64 	%rd32426, %rd32354, -8506173809081122819;
	// begin inline asm
	mad.lo.cc.u64 %rd32394, %rd32426, %rd32477, %rd32354;
madc.hi.u64 %rd32395, %rd32426, %rd32477, 0;
add.cc.u64 %rd32394, %rd32394, %rd32479;
addc.u64 %rd32395, %rd32395, 0;

	// end inline asm
	// begin inline asm
	mad.lo.cc.u64 %rd32400, %rd32426, %rd32483, %rd32360;
madc.hi.u64 %rd32401, %rd32426, %rd32483, 0;
add.cc.u64 %rd32400, %rd32400, %rd32395;
addc.u64 %rd32401, %rd32401, 0;

	// end inline asm
	// begin inline asm
	mad.lo.cc.u64 %rd32406, %rd32426, %rd32489, %rd32366;
madc.hi.u64 %rd32407, %rd32426, %rd32489, 0;
add.cc.u64 %rd32406, %rd32406, %rd32401;
addc.u64 %rd32407, %rd32407, 0;

	// end inline asm
	// begin inline asm
	mad.lo.cc.u64 %rd32412, %rd32426, %rd32495, %rd32372;
madc.hi.u64 %rd32413, %rd32426, %rd32495, 0;
add.cc.u64 %rd32412, %rd32412, %rd32407;
addc.u64 %rd32413, %rd32413, 0;

	// end inline asm
	// begin inline asm
	mad.lo.cc.u64 %rd32418, %rd32426, %rd32501, %rd32378;
madc.hi.u64 %rd32419, %rd32426, %rd32501, 0;
add.cc.u64 %rd32418, %rd32418, %rd32413;
addc.u64 %rd32419, %rd32419, 0;

	// end inline asm
	// begin inline asm
	mad.lo.cc.u64 %rd32424, %rd32426, %rd32507, %rd32384;
madc.hi.u64 %rd32425, %rd32426, %rd32507, 0;
add.cc.u64 %rd32424, %rd32424, %rd32419;
addc.u64 %rd32425, %rd32425, 0;

	// end inline asm
	// begin inline asm
	add.cc.u64 %rd32430, %rd32390, %rd32425;
addc.u64 %rd32431, 0, 0;

	// end inline asm
	add.s64 	%rd32472, %rd32391, %rd32431;
	// begin inline asm
	mad.lo.cc.u64 %rd32434, %rd50089, %rd49980, %rd32400;
madc.hi.u64 %rd32435, %rd50089, %rd49980, 0;
add.cc.u64 %rd32434, %rd32434, %rd32479;
addc.u64 %rd32435, %rd32435, 0;

	// end inline asm
	// begin inline asm
	mad.lo.cc.u64 %rd32440, %rd50090, %rd49980, %rd32406;
madc.hi.u64 %rd32441, %rd50090, %rd49980, 0;
add.cc.u64 %rd32440, %rd32440, %rd32435;
addc.u64 %rd32441, %rd32441, 0;

	// end inline asm
	// begin inline asm
	mad.lo.cc.u64 %rd32446, %rd50091, %rd49980, %rd32412;
madc.hi.u64 %rd32447, %rd50091, %rd49980, 0;
add.cc.u64 %rd32446, %rd32446, %rd32441;
addc.u64 %rd32447, %rd32447, 0;

	// end inline asm
	// begin inline asm
	mad.lo.cc.u64 %rd32452, %rd50092, %rd49980, %rd32418;
madc.hi.u64 %rd32453, %rd50092, %rd49980, 0;
add.cc.u64 %rd32452, %rd32452, %rd32447;
addc.u64 %rd32453, %rd32453, 0;

	// end inline asm
	// begin inline asm
	mad.lo.cc.u64 %rd32458, %rd50093, %rd49980, %rd32424;
madc.hi.u64 %rd32459, %rd50093, %rd49980, 0;
add.cc.u64 %rd32458, %rd32458, %rd32453;
addc.u64 %rd32459, %rd32459, 0;

	// end inline asm
	// begin inline asm
	mad.lo.cc.u64 %rd32464, %rd50094, %rd49980, %rd32430;
madc.hi.u64 %rd32465, %rd50094, %rd49980, 0;
add.cc.u64 %rd32464, %rd32464, %rd32459;
addc.u64 %rd32465, %rd32465, 0;

	// end inline asm
	// begin inline asm
	add.cc.u64 %rd32470, %rd32472, %rd32465;
addc.u64 %rd32471, 0, 0;

	// end inline asm
	mul.lo.s64 	%rd32506, %rd32434, -8506173809081122819;
	// begin inline asm
	mad.lo.cc.u64 %rd32474, %rd32506, %rd32477, %rd32434;
madc.hi.u64 %rd32475, %rd32506, %rd32477, 0;
add.cc.u64 %rd32474, %rd32474, %rd32479;
addc.u64 %rd32475, %rd32475, 0;

	// end inline asm
	// begin inline asm
	mad.lo.cc.u64 %rd50107, %rd32506, %rd32483, %rd32440;
madc.hi.u64 %rd32481, %rd32506, %rd32483, 0;
add.cc.u64 %rd50107, %rd50107, %rd32475;
addc.u64 %rd32481, %rd32481, 0;

	// end inline asm
	// begin inline asm
	mad.lo.cc.u64 %rd50108, %rd32506, %rd32489, %rd32446;
madc.hi.u64 %rd32487, %rd32506, %rd32489, 0;
add.cc.u64 %rd50108, %rd50108, %rd32481;
addc.u64 %rd32487, %rd32487, 0;

	// end inline asm
	// begin inline asm
	mad.lo.cc.u64 %rd32526, %rd32506, %rd32495, %rd32452;
madc.hi.u64 %rd32493, %rd32506, %rd32495, 0;
add.cc.u64 %rd32526, %rd32526, %rd32487;
addc.u64 %rd32493, %rd32493, 0;

	// end inline asm
	// begin inline asm
	mad.lo.cc.u64 %rd32527, %rd32506, %rd32501, %rd32458;
madc.hi.u64 %rd32499, %rd32506, %rd32501, 0;
add.cc.u64 %rd32527, %rd32527, %rd32493;
addc.u64 %rd32499, %rd32499, 0;

	// end inline asm
	// begin inline asm
	mad.lo.cc.u64 %rd32528, %rd32506, %rd32507, %rd32464;
madc.hi.u64 %rd32505, %rd32506, %rd32507, 0;
add.cc.u64 %rd32528, %rd32528, %rd32499;
addc.u64 %rd32505, %rd32505, 0;

	// end inline asm
	// begin inline asm
	add.cc.u64 %rd32529, %rd32470, %rd32505;
addc.u64 %rd32511, 0, 0;

	// end inline asm
	setp.gt.u64 	%p1534, %rd32529, 1873798617647539866;
	@%p1534 bra 	$L__BB2_1604;
	setp.eq.s64 	%p1535, %rd32529, 1873798617647539866;
	mov.u64 	%rd50109, %rd32526;
	mov.u64 	%rd50110, %rd32527;
	mov.u64 	%rd50111, %rd32528;
	mov.u64 	%rd50112, %rd32529;
	@%p1535 bra 	$L__BB2_1596;
	bra.uni 	$L__BB2_1605;
$L__BB2_1596:
	setp.gt.u64 	%p1536, %rd32528, 5412103778470702295;
	@%p1536 bra 	$L__BB2_1604;
	setp.ne.s64 	%p1537, %rd32528, 5412103778470702295;
	mov.b64 	%rd50112, 1873798617647539866;
	mov.u64 	%rd50109, %rd32526;
	mov.u64 	%rd50110, %rd32527;
	mov.u64 	%rd50111, %rd32528;
	@%p1537 bra 	$L__BB2_1605;
	setp.gt.u64 	%p1538, %rd32527, 7239337960414712511;
	@%p1538 bra 	$L__BB2_1604;
	setp.ne.s64 	%p1539, %rd32527, 7239337960414712511;
	mov.b64 	%rd50111, 5412103778470702295;
	mov.u64 	%rd50109, %rd32526;
	mov.u64 	%rd50110, %rd32527;
	@%p1539 bra 	$L__BB2_1605;
	setp.gt.u64 	%p1540, %rd32526, 7435674573564081700;
	@%p1540 bra 	$L__BB2_1604;
	setp.ne.s64 	%p1541, %rd32526, 7435674573564081700;
	mov.b64 	%rd50110, 7239337960414712511;
	mov.u64 	%rd50109, %rd32526;
	@%p1541 bra 	$L__BB2_1605;
	setp.gt.u64 	%p1542, %rd50108, 2210141511517208575;
	@%p1542 bra 	$L__BB2_1604;
	setp.ne.s64 	%p1543, %rd50108, 2210141511517208575;
	setp.lt.u64 	%p1544, %rd50107, -5044313057631688021;
	or.pred  	%p1545, %p1543, %p1544;
	mov.b64 	%rd50109, 7435674573564081700;
	@%p1545 bra 	$L__BB2_1605;
$L__BB2_1604:
	mov.b64 	%rd32530, -5044313057631688021;
	mov.b64 	%rd32531, 2210141511517208575;
	mov.b64 	%rd32532, 7435674573564081700;
	mov.b64 	%rd32533, 7239337960414712511;
	mov.b64 	%rd32534, 5412103778470702295;
	mov.b64 	%rd32535, 1873798617647539866;
	// begin inline asm
	sub.cc.u64 %rd50107, %rd50107, %rd32530;
subc.cc.u64 %rd50108, %rd50108, %rd32531;
subc.cc.u64 %rd32526, %rd32526, %rd32532;
subc.cc.u64 %rd32527, %rd32527, %rd32533;
subc.cc.u64 %rd32528, %rd32528, %rd32534;
subc.u64 %rd32529, %rd32529, %rd32535;

	// end inline asm
	mov.u64 	%rd50109, %rd32526;
	mov.u64 	%rd50110, %rd32527;
	mov.u64 	%rd50111, %rd32528;
	mov.u64 	%rd50112, %rd32529;
$L__BB2_1605:
	or.b64  	%rd36574, %rd50377, %rd50378;
	or.b64  	%rd36575, %rd36574, %rd44034;
	or.b64  	%rd36576, %rd36575, %rd44035;
	or.b64  	%rd36577, %rd36576, %rd44036;
	or.b64  	%rd36578, %rd36577, %rd44037;
	setp.eq.s64 	%p1798, %rd36578, 0;
	mov.u64 	%rd50401, %rd50095;
	mov.u64 	%rd50402, %rd50096;
	mov.u64 	%rd50403, %rd50097;
	mov.u64 	%rd50404, %rd50098;
	mov.u64 	%rd50405, %rd50099;
	mov.u64 	%rd50406, %rd50100;
	mov.u64 	%rd50407, %rd50101;
	mov.u64 	%rd50408, %rd50102;
	mov.u64 	%rd50409, %rd50103;
	mov.u64 	%rd50410, %rd50104;
	mov.u64 	%rd50411, %rd50105;
	mov.u64 	%rd50412, %rd50106;
	mov.u64 	%rd50413, %rd50107;
	mov.u64 	%rd50414, %rd50108;
	mov.u64 	%rd50415, %rd50109;
	mov.u64 	%rd50416, %rd50110;
	mov.u64 	%rd50417, %rd50111;
	mov.u64 	%rd50418, %rd50112;
	@%p1798 bra 	$L__BB2_2159;
	or.b64  	%rd36579, %rd50107, %rd50108;
	or.b64  	%rd36580, %rd36579, %rd50109;
	or.b64  	%rd36581, %rd36580, %rd50110;
	or.b64  	%rd36582, %rd36581, %rd50111;
	or.b64  	%rd36583, %rd36582, %rd50112;
	setp.eq.s64 	%p1799, %rd36583, 0;
	mov.u64 	%rd50401, %rd50179;
	mov.u64 	%rd50402, %rd50180;
	mov.u64 	%rd50403, %rd46720;
	mov.u64 	%rd50404, %rd46721;
	mov.u64 	%rd50405, %rd46722;
	mov.u64 	%rd50406, %rd46723;
	mov.u64 	%rd50407, %rd1770;
	mov.u64 	%rd50408, %rd1771;
	mov.u64 	%rd50409, %rd1772;
	mov.u64 	%rd50410, %rd1773;
	mov.u64 	%rd50411, %rd1774;
	mov.u64 	%rd50412, %rd1775;
	mov.u64 	%rd50413, %rd50377;
	mov.u64 	%rd50414, %rd50378;
	mov.u64 	%rd50415, %rd44034;
	mov.u64 	%rd50416, %rd44035;
	mov.u64 	%rd50417, %rd44036;
	mov.u64 	%rd50418, %rd44037;
	@%p1799 bra 	$L__BB2_2159;
	mov.b64 	%rd37029, 0;
	// begin inline asm
	mad.lo.cc.u64 %rd36584, %rd50377, %rd50377, %rd37029;
madc.hi.u64 %rd36585, %rd50377, %rd50377, 0;
add.cc.u64 %rd36584, %rd36584, %rd37029;
addc.u64 %rd36585, %rd36585, 0;

	// end inline asm
	// begin inline asm
	mad.lo.cc.u64 %rd36590, %rd50378, %rd50377, %rd37029;
madc.hi.u64 %rd36591, %rd50378, %rd50377, 0;
add.cc.u64 %rd36590, %rd36590, %rd36585;
addc.u64 %rd36591, %rd36591, 0;

	// end inline asm
	// begin inline asm
	mad.lo.cc.u64 %rd36596, %rd44034, %rd50377, %rd37029;
madc.hi.u64 %rd36597, %rd44034, %rd50377, 0;
add.cc.u64 %rd36596, %rd36596, %rd36591;
addc.u64 %rd36597, %rd36597, 0;

	// end inline asm
	// begin inline asm
	mad.lo.cc.u64 %rd36602, %rd44035, %rd50377, %rd37029;
madc.hi.u64 %rd36603, %rd44035, %rd50377, 0;
add.cc.u64 %rd36602, %rd36602, %rd36597;
addc.u64 %rd36603, %rd36603, 0;

	// end inline asm
	// begin inline asm
	mad.lo.cc.u64 %rd36608, %rd44036, %rd50377, %rd37029;
madc.hi.u64 %rd36609, %rd44036, %rd50377, 0;
add.cc.u64 %rd36608, %rd36608, %rd36603;
addc.u64 %rd36609, %rd36609, 0;

	// end inline asm
	// begin inline asm
	mad.lo.cc.u64 %rd36614, %rd44037, %rd50377, %rd37029;
madc.hi.u64 %rd36615, %rd44037, %rd50377, 0;
add.cc.u64 %rd36614, %rd36614, %rd36609;
addc.u64 %rd36615, %rd36615, 0;

	// end inline asm
	// begin inline asm
	add.cc.u64 %rd36620, %rd37029, %rd36615;
addc.u64 %rd36621, 0, 0;

	// end inline asm
	mul.lo.s64 	%rd36656, %rd36584, -8506173809081122819;
	mov.b64 	%rd37027, -5044313057631688021;
	// begin inline asm
	mad.lo.cc.u64 %rd36624, %rd36656, %rd37027, %rd36584;
madc.hi.u64 %rd36625, %rd36656, %rd37027, 0;
add.cc.u64 %rd36624, %rd36624, %rd37029;
addc.u64 %rd36625, %rd36625, 0;

	// end inline asm
	mov.b64 	%rd37033, 2210141511517208575;
	// begin inline asm
	mad.lo.cc.u64 %rd36630, %rd36656, %rd37033, %rd36590;
madc.hi.u64 %rd36631, %rd36656, %rd37033, 0;
add.cc.u64 %rd36630, %rd36630, %rd36625;
addc.u64 %rd36631, %rd36631, 0;

	// end inline asm
	mov.b64 	%rd37039, 7435674573564081700;
	// begin inline asm
	mad.lo.cc.u64 %rd36636, %rd36656, %rd37039, %rd36596;
madc.hi.u64 %rd36637, %rd36656, %rd37039, 0;
add.cc.u64 %rd36636, %rd36636, %rd36631;
addc.u64 %rd36637, %rd36637, 0;

	// end inline asm
	mov.b64 	%rd37045, 7239337960414712511;
	// begin inline asm
	mad.lo.cc.u64 %rd36642, %rd36656, %rd37045, %rd36602;
madc.hi.u64 %rd36643, %rd36656, %rd37045, 0;
add.cc.u64 %rd36642, %rd36642, %rd36637;
addc.u64 %rd36643, %rd36643, 0;

	// end inline asm
	mov.b64 	%rd37051, 5412103778470702295;
	// begin inline asm
	mad.lo.cc.u64 %rd36648, %rd36656, %rd37051, %rd36608;
madc.hi.u64 %rd36649, %rd36656, %rd37051, 0;
add.cc.u64 %rd36648, %rd36648, %rd36643;
addc.u64 %rd36649, %rd36649, 0;

	// end inline asm
	mov.b64 	%rd37057, 1873798617647539866;
	// begin inline asm
	mad.lo.cc.u64 %rd36654, %rd36656, %rd37057, %rd36614;
madc.hi.u64 %rd36655, %rd36656, %rd37057, 0;
add.cc.u64 %rd36654, %rd36654, %rd36649;
addc.u64 %rd36655, %rd36655, 0;

	// end inline asm
	// begin inline asm
	add.cc.u64 %rd36660, %rd36620, %rd36655;
addc.u64 %rd36661, 0, 0;

	// end inline asm
	add.s64 	%rd36702, %rd36621, %rd36661;
	// begin inline asm
	mad.lo.cc.u64 %rd36664, %rd50377, %rd50378, %rd36630;
madc.hi.u64 %rd36665, %rd50377, %rd50378, 0;
add.cc.u64 %rd36664, %rd36664, %rd37029;
addc.u64 %rd36665, %rd36665, 0;

	// end inline asm
	// begin inline asm
	mad.lo.cc.u64 %rd36670, %rd50378, %rd50378, %rd36636;
madc.hi.u64 %rd36671, %rd50378, %rd50378, 0;
add.cc.u64 %rd36670, %rd36670, %rd36665;
addc.u64 %rd36671, %rd36671, 0;

	// end inline asm
	// begin inline asm
	mad.lo.cc.u64 %rd36676, %rd44034, %rd50378, %rd36642;
madc.hi.u64 %rd36677, %rd44034, %rd50378, 0;
add.cc.u64 %rd36676, %rd36676, %rd36671;
addc.u64 %rd36677, %rd36677, 0;

	// end inline asm
	// begin inline asm
	mad.lo.cc.u64 %rd36682, %rd44035, %rd50378, %rd36648;
madc.hi.u64 %rd36683, %rd44035, %rd50378, 0;
add.cc.u64 %rd36682, %rd36682, %rd36677;
addc.u64 %rd36683, %rd36683, 0;

	// end inline asm
	// begin inline asm
	mad.lo.cc.u64 %rd36688, %rd44036, %rd50378, %rd36654;
madc.hi.u64 %rd36689, %rd44036, %rd50378, 0;
add.cc.u64 %rd36688, %rd36688, %rd36683;
addc.u64 %rd36689, %rd36689, 0;

	// end inline asm
	// begin inline asm
	mad.lo.cc.u64 %rd36694, %rd44037, %rd50378, %rd36660;
madc.hi.u64 %rd36695, %rd44037, %rd50378, 0;
add.cc.u64 %rd36694, %rd36694, %rd36689;
addc.u64 %rd36695, %rd36695, 0;

	// end inline asm
	// begin inline asm
	add.cc.u64 %rd36700, %rd36702, %rd36695;
addc.u64 %rd36701, 0, 0;

	// end inline asm
	mul.lo.s64 	%rd36736, %rd36664, -8506173809081122819;
	// begin inline asm
	mad.lo.cc.u64 %rd36704, %rd36736, %rd37027, %rd36664;
madc.hi.u64 %rd36705, %rd36736, %rd37027, 0;
add.cc.u64 %rd36704, %rd36704, %rd37029;
addc.u64 %rd36705, %rd36705, 0;

	// end inline asm
	// begin inline asm
	mad.lo.cc.u64 %rd36710, %rd36736, %rd37033, %rd36670;
madc.hi.u64 %rd36711, %rd36736, %rd37033, 0;
add.cc.u64 %rd36710, %rd36710, %rd36705;
addc.u64 %rd36711, %rd36711, 0;

	// end inline asm
	// begin inline asm
	mad.lo.cc.u64 %rd36716, %rd36736, %rd37039, %rd36676;
madc.hi.u64 %rd36717, %rd36736, %rd37039, 0;
add.cc.u64 %rd36716, %rd36716, %rd36711;
addc.u64 %rd36717, %rd36717, 0;

	// end inline asm
	// begin inline asm
	mad.lo.cc.u64 %rd36722, %rd36736, %rd37045, %rd36682;
madc.hi.u64 %rd36723, %rd36736, %rd37045, 0;
add.cc.u64 %rd36722, %rd36722, %rd36717;
addc.u64 %rd36723, %rd36723, 0;

	// end inline asm
	// begin inline asm
	mad.lo.cc.u64 %rd36728, %rd36736, %rd37051, %rd36688;
madc.hi.u64 %rd36729, %rd36736, %rd37051, 0;
add.cc.u64 %rd36728, %rd36728, %rd36723;
addc.u64 %rd36729, %rd36729, 0;

	// end inline asm
	// begin inline asm
	mad.lo.cc.u64 %rd36734, %rd36736, %rd37057, %rd36694;
madc.hi.u64 %rd36735, %rd36736, %rd37057, 0;
add.cc.u64 %rd36734, %rd36734, %rd36729;
addc.u64 %rd36735, %rd36735, 0;

	// end inline asm
	// begin inline asm
	add.cc.u64 %rd36740, %rd36700, %rd36735;
addc.u64 %rd36741, 0, 0;

	// end inline asm
	add.s64 	%rd36782, %rd36701, %rd36741;
	// begin inline asm
	mad.lo.cc.u64 %rd36744, %rd50377, %rd44034, %rd36710;
madc.hi.u64 %rd36745, %rd50377, %rd44034, 0;
add.cc.u64 %rd36744, %rd36744, %rd37029;
addc.u64 %rd36745, %rd36745, 0;

	// end inline asm
	// begin inline asm
	mad.lo.cc.u64 %rd36750, %rd50378, %rd44034, %rd36716;
madc.hi.u64 %rd36751, %rd50378, %rd44034, 0;
add.cc.u64 %rd36750, %rd36750, %rd36745;
addc.u64 %rd36751, %rd36751, 0;

	// end inline asm
	// begin inline asm
	mad.lo.cc.u64 %rd36756, %rd44034, %rd44034, %rd36722;
madc.hi.u64 %rd36757, %rd44034, %rd44034, 0;
add.cc.u64 %rd36756, %rd36756, %rd36751;
addc.u64 %rd36757, %rd36757, 0;

	// end inline asm
	// begin inline asm
	mad.lo.cc.u64 %rd36762, %rd44035, %rd44034, %rd36728;
madc.hi.u64 %rd36763, %rd44035, %rd44034, 0;
add.cc.u64 %rd36762, %rd36762, %rd36757;
addc.u64 %rd36763, %rd36763, 0;

	// end inline asm
	// begin inline asm
	mad.lo.cc.u64 %rd36768, %rd44036, %rd44034, %rd36734;
madc.hi.u64 %rd36769, %rd44036, %rd44034, 0;
add.cc.u64 %rd36768, %rd36768, %rd36763;
addc.u64 %rd36769, %rd36769, 0;

	// end inline asm
	// begin inline asm
	mad.lo.cc.u64 %rd36774, %rd44037, %rd44034, %rd36740;
madc.hi.u64 %rd36775, %rd44037, %rd44034, 0;
add.cc.u64 %rd36774, %rd36774, %rd36769;
addc.u64 %rd36775, %rd36775, 0;

	// end inline asm
	// begin inline asm
	add.cc.u64 %rd36780, %rd36782, %rd36775;
addc.u64 %rd36781, 0, 0;

	// end inline asm
	mul.lo.s64 	%rd36816, %rd36744, -8506173809081122819;
	// begin inline asm
	mad.lo.cc.u64 %rd36784, %rd36816, %rd37027, %rd36744;
madc.hi.u64 %rd36785, %rd36816, %rd37027, 0;
add.cc.u64 %rd36784, %rd36784, %rd37029;
addc.u64 %rd36785, %rd36785, 0;

	// end inline asm
	// begin inline asm
	mad.lo.cc.u64 %rd36790, %rd36816, %rd37033, %rd36750;
madc.hi.u64 %rd36791, %rd36816, %rd37033, 0;
add.cc.u64 %rd36790, %rd36790, %rd36785;
addc.u64 %rd36791, %rd36791, 0;

	// end inline asm
	// begin inline asm
	mad.lo.cc.u64 %rd36796, %rd36816, %rd37039, %rd36756;
madc.hi.u64 %rd36797, %rd36816, %rd37039, 0;
add.cc.u64 %rd36796, %rd36796, %rd36791;
addc.u64 %rd36797, %rd36797, 0;

	// end inline asm
	// begin inline asm
	mad.lo.cc.u64 %rd36802, %rd36816, %rd37045, %rd36762;
madc.hi.u64 %rd36803, %rd36816, %rd37045, 0;
add.cc.u64 %rd36802, %rd36802, %rd36797;
addc.u64 %rd36803, %rd36803, 0;

	// end inline asm
	// begin inline asm
	mad.lo.cc.u64 %rd36808, %rd36816, %rd37051, %rd36768;
madc.hi.u64 %rd36809, %rd36816, %rd37051, 0;
add.cc.u64 %rd36808, %rd36808, %rd36803;
addc.u64 %rd36809, %rd36809, 0;

	// end inline asm
	// begin inline asm
	mad.lo.cc.u64 %rd36814, %rd36816, %rd37057, %rd36774;
madc.hi.u64 %rd36815, %rd36816, %rd37057, 0;
add.cc.u64 %rd36814, %rd36814, %rd36809;
addc.u64 %rd36815, %rd36815, 0;

	// end inline asm
	// begin inline asm
	add.cc.u64 %rd36820, %rd36780, %rd36815;
addc.u64 %rd36821, 0, 0;

	// end inline asm
	add.s64 	%rd36862, %rd36781, %rd36821;
	// begin inline asm
	mad.lo.cc.u64 %rd36824, %rd50377, %rd44035, %rd36790;
madc.hi.u64 %rd36825, %rd50377, %rd44035, 0;
add.cc.u64 %rd36824, %rd36824, %rd37029;
addc.u64 %rd36825, %rd36825, 0;

	// end inline asm
	// begin inline asm
	mad.lo.cc.u64 %rd36830, %rd50378, %rd44035, %rd36796;
madc.hi.u64 %rd36831, %rd50378, %rd44035, 0;
add.cc.u64 %rd36830, %rd36830, %rd36825;
addc.u64 %rd36831, %rd36831, 0;

	// end inline asm
	// begin inline asm
	mad.lo.cc.u64 %rd36836, %rd44034, %rd44035, %rd36802;
madc.hi.u64 %rd36837, %rd44034, %rd44035, 0;
add.cc.u64 %rd36836, %rd36836, %rd36831;
addc.u64 %rd36837, %rd36837, 0;

	// end inline asm
	// begin inline asm
	mad.lo.cc.u64 %rd36842, %rd44035, %rd44035, %rd36808;
madc.hi.u64 %rd36843, %rd44035, %rd44035, 0;
add.cc.u64 %rd36842, %rd36842, %rd36837;
addc.u64 %rd36843, %rd36843, 0;

	// end inline asm
	// begin inline asm
	mad.lo.cc.u64 %rd36848, %rd44036, %rd44035, %rd36814;
madc.hi.u64 %rd36849, %rd44036, %rd44035, 0;
add.cc.u64 %rd36848, %rd36848, %rd36843;
addc.u64 %rd36849, %rd36849, 0;

	// end inline asm
	// begin inline asm
	mad.lo.cc.u64 %rd36854, %rd44037, %rd44035, %rd36820;
madc.hi.u64 %rd36855, %rd44037, %rd44035, 0;
add.cc.u64 %rd36854, %rd36854, %rd36849;
addc.u64 %rd36855, %rd36855, 0;

	// end inline asm
	// begin inline asm
	add.cc.u64 %rd36860, %rd36862, %rd36855;
addc.u64 %rd36861, 0, 0;

	// end inline asm
	mul.lo.s64 	%rd36896, %rd36824, -8506173809081122819;
	// begin inline asm
	mad.lo.cc.u64 %rd36864, %rd36896, %rd37027, %rd36824;
madc.hi.u64 %rd36865, %rd36896, %rd37027, 0;
add.cc.u64 %rd36864, %rd36864, %rd37029;
addc.u64 %rd36865, %rd36865, 0;

	// end inline asm
	// begin inline asm
	mad.lo.cc.u64 %rd36870, %rd36896, %rd37033, %rd36830;
madc.hi.u64 %rd36871, %rd36896, %rd37033, 0;
add.cc.u64 %rd36870, %rd36870, %rd36865;
addc.u64 %rd36871, %rd36871, 0;

	// end inline asm
	// begin inline asm
	mad.lo.cc.u64 %rd36876, %rd36896, %rd37039, %rd36836;
madc.hi.u64 %rd36877, %rd36896, %rd37039, 0;
add.cc.u64 %rd36876, %rd36876, %rd36871;
addc.u64 %rd36877, %rd36877, 0;

	// end inline asm
	// begin inline asm
	mad.lo.cc.u64 %rd36882, %rd36896, %rd37045, %rd36842;
madc.hi.u64 %rd36883, %rd36896, %rd37045, 0;
add.cc.u64 %rd36882, %rd36882, %rd36877;
addc.u64 %rd36883, %rd36883, 0;

	// end inline asm
	// begin inline asm
	mad.lo.cc.u64 %rd36888, %rd36896, %rd37051, %rd36848;
madc.hi.u64 %rd36889, %rd36896, %rd37051, 0;
add.cc.u64 %rd36888, %rd36888, %rd36883;
addc.u64 %rd36889, %rd36889, 0;

	// end inline asm
	// begin inline asm
	mad.lo.cc.u64 %rd36894, %rd36896, %rd37057, %rd36854;
madc.hi.u64 %rd36895, %rd36896, %rd37057, 0;
add.cc.u64 %rd36894, %rd36894, %rd36889;
addc.u64 %rd36895, %rd36895, 0;

	// end inline asm
	// begin inline asm
	add.cc.u64 %rd36900, %rd36860, %rd36895;
addc.u64 %rd36901, 0, 0;

	// end inline asm
	add.s64 	%rd36942, %rd36861, %rd36901;
	// begin inline asm
	mad.lo.cc.u64 %rd36904, %rd50377, %rd44036, %rd36870;
madc.hi.u64 %rd36905, %rd50377, %rd44036, 0;
add.cc.u64 %rd36904, %rd36904, %rd37029;
addc.u64 %rd36905, %rd36905, 0;

	// end inline asm
	// begin inline asm
	mad.lo.cc.u64 %rd36910, %rd50378, %rd44036, %rd36876;
madc.hi.u64 %rd36911, %rd50378, %rd44036, 0;
add.cc.u64 %rd36910, %rd36910, %rd36905;
addc.u64 %rd36911, %rd36911, 0;

	// end inline asm
	// begin inline asm
	mad.lo.cc.u64 %rd36916, %rd44034, %rd44036, %rd36882;
madc.hi.u64 %rd36917, %rd44034, %rd44036, 0;
add.cc.u64 %rd36916, %rd36916, %rd36911;
addc.u64 %rd36917, %rd36917, 0;

	// end inline asm
	// begin inline asm
	mad.lo.cc.u64 %rd36922, %rd44035, %rd44036, %rd36888;
madc.hi.u64 %rd36923, %rd44035, %rd44036, 0;
add.cc.u64 %rd36922, %rd36922, %rd36917;
addc.u64 %rd36923, %rd36923, 0;

	// end inline asm
	// begin inline asm
	mad.lo.cc.u64 %rd36928, %rd44036, %rd44036, %rd36894;
madc.hi.u64 %rd36929, %rd44036, %rd44036, 0;
add.cc.u64 %rd36928, %rd36928, %rd36923;
addc.u64 %rd36929, %rd36929, 0;

	// end inline asm
	// begin inline asm
	mad.lo.cc.u64 %rd36934, %rd44037, %rd44036, %rd36900;
madc.hi.u64 %rd36935, %rd44037, %rd44036, 0;
add.cc.u64 %rd36934, %rd36934, %rd36929;
addc.u64 %rd36935, %rd36935, 0;

	// end inline asm
	// begin inline asm
	add.cc.u64 %rd36940, %rd36942, %rd36935;
addc.u64 %rd36941, 0, 0;

	// end inline asm
	mul.lo.s64 	%rd36976, %rd36904, -8506173809081122819;
	// begin inline asm
	mad.lo.cc.u64 %rd36944, %rd36976, %rd37027, %rd36904;
madc.hi.u64 %rd36945, %rd36976, %rd37027, 0;
add.cc.u64 %rd36944, %rd36944, %rd37029;
addc.u64 %rd36945, %rd36945, 0;

	// end inline asm
	// begin inline asm
	mad.lo.cc.u64 %rd36950, %rd36976, %rd37033, %rd36910;
madc.hi.u64 %rd36951, %rd36976, %rd37033, 0;
add.cc.u64 %rd36950, %rd36950, %rd36945;
addc.u64 %rd36951, %rd36951, 0;

	// end inline asm
	// begin inline asm
	mad.lo.cc.u64 %rd36956, %rd36976, %rd37039, %rd36916;
madc.hi.u64 %rd36957, %rd36976, %rd37039, 0;
add.cc.u64 %rd36956, %rd36956, %rd36951;
addc.u64 %rd36957, %rd36957, 0;

	// end inline asm
	// begin inline asm
	mad.lo.cc.u64 %rd36962, %rd36976, %rd37045, %rd36922;
madc.hi.u64 %rd36963, %rd36976, %rd37045, 0;
add.cc.u64 %rd36962, %rd36962, %rd36957;
addc.u64 %rd36963, %rd36963, 0;

	// end inline asm
	// begin inline asm
	mad.lo.cc.u64 %rd36968, %rd36976, %rd37051, %rd36928;
madc.hi.u64 %rd36969, %rd36976, %rd37051, 0;
add.cc.u64 %rd36968, %rd36968, %rd36963;
addc.u64 %rd36969, %rd36969, 0;

	// end inline asm
	// begin inline asm
	mad.lo.cc.u64 %rd36974, %rd36976, %rd37057, %rd36934;
madc.hi.u64 %rd36975, %rd36976, %rd37057, 0;
add.cc.u64 %rd36974, %rd36974, %rd36969;
addc.u64 %rd36975, %rd36975, 0;

	// end inline asm
	// begin inline asm
	add.cc.u64 %rd36980, %rd36940, %rd36975;
addc.u64 %rd36981, 0, 0;

	// end inline asm
	add.s64 	%rd37022, %rd36941, %rd36981;
	// begin inline asm
	mad.lo.cc.u64 %rd36984, %rd50377, %rd44037, %rd36950;
madc.hi.u64 %rd36985, %rd50377, %rd44037, 0;
add.cc.u64 %rd36984, %rd36984, %rd37029;
addc.u64 %rd36985, %rd36985, 0;

	// end inline asm
	// begin inline asm
	mad.lo.cc.u64 %rd36990, %rd50378, %rd44037, %rd36956;
madc.hi.u64 %rd36991, %rd50378, %rd44037, 0;
add.cc.u64 %rd36990, %rd36990, %rd36985;
addc.u64 %rd36991, %rd36991, 0;

	// end inline asm
	// begin inline asm
	mad.lo.cc.u64 %rd36996, %rd44034, %rd44037, %rd36962;
madc.hi.u64 %rd36997, %rd44034, %rd44037, 0;
add.cc.u64 %rd36996, %rd36996, %rd36991;
addc.u64 %rd36997, %rd36997, 0;

	// end inline asm
	// begin inline asm
	mad.lo.cc.u64 %rd37002, %rd44035, %rd44037, %rd36968;
madc.hi.u64 %rd37003, %rd44035, %rd44037, 0;
add.cc.u64 %rd37002, %rd37002, %rd36997;
addc.u64 %rd37003, %rd37003, 0;

	// end inline asm
	// begin inline asm
	mad.lo.cc.u64 %rd37008, %rd44036, %rd44037, %rd36974;
madc.hi.u64 %rd37009, %rd44036, %rd44037, 0;
add.cc.u64 %rd37008, %rd37008, %rd37003;
addc.u64 %rd37009, %rd37009, 0;

	// end inline asm
	// begin inline asm
	mad.lo.cc.u64 %rd37014, %rd44037, %rd44037, %rd36980;
madc.hi.u64 %rd37015, %rd44037, %rd44037, 0;
add.cc.u64 %rd37014, %rd37014, %rd37009;
addc.u64 %rd37015, %rd37015, 0;

	// end inline asm
	// begin inline asm
	add.cc.u64 %rd37020, %rd37022, %rd37015;
addc.u64 %rd37021, 0, 0;

	// end inline asm
	mul.lo.s64 	%rd37056, %rd36984, -8506173809081122819;
	// begin inline asm
	mad.lo.cc.u64 %rd37024, %rd37056, %rd37027, %rd36984;
madc.hi.u64 %rd37025, %rd37056, %rd37027, 0;
add.cc.u64 %rd37024, %rd37024, %rd37029;
addc.u64 %rd37025, %rd37025, 0;

	// end inline asm
	// begin inline asm
	mad.lo.cc.u64 %rd50113, %rd37056, %rd37033, %rd36990;
madc.hi.u64 %rd37031, %rd37056, %rd37033, 0;
add.cc.u64 %rd50113, %rd50113, %rd37025;
addc.u64 %rd37031, %rd37031, 0;

	// end inline asm
	// begin inline asm
	mad.lo.cc.u64 %rd50114, %rd37056, %rd37039, %rd36996;
madc.hi.u64 %rd37037, %rd37056, %rd37039, 0;
add.cc.u64 %rd50114, %rd50114, %rd37031;
addc.u64 %rd37037, %rd37037, 0;

	// end inline asm
	// begin inline asm
	mad.lo.cc.u64 %rd37076, %rd37056, %rd37045, %rd37002;
madc.hi.u64 %rd37043, %rd37056, %rd37045, 0;
add.cc.u64 %rd37076, %rd37076, %rd37037;
addc.u64 %rd37043, %rd37043, 0;

	// end inline asm
	// begin inline asm
	mad.lo.cc.u64 %rd37077, %rd37056, %rd37051, %rd37008;
madc.hi.u64 %rd37049, %rd37056, %rd37051, 0;
add.cc.u64 %rd37077, %rd37077, %rd37043;
addc.u64 %rd37049, %rd37049, 0;

	// end inline asm
	// begin inline asm
	mad.lo.cc.u64 %rd37078, %rd37056, %rd37057, %rd37014;
madc.hi.u64 %rd37055, %rd37056, %rd37057, 0;
add.cc.u64 %rd37078, %rd37078, %rd37049;
addc.u64 %rd37055, %rd37055, 0;

	// end inline asm
	// begin inline asm
	add.cc.u64 %rd37079, %rd37020, %rd37055;
addc.u64 %rd37061, 0, 0;

	// end inline asm
	setp.gt.u64 	%p1800, %rd37079, 1873798617647539866;
	@%p1800 bra 	$L__BB2_1617;
	setp.eq.s64 	%p1801, %rd37079, 1873798617647539866;
	mov.u64 	%rd50115, %rd37076;
	mov.u64 	%rd50116, %rd37077;
	mov.u64 	%rd50117, %rd37078;
	mov.u64 	%rd50118, %rd37079;
	@%p1801 bra 	$L__BB2_1609;
	bra.uni 	$L__BB2_1618;
$L__BB2_1609:
	setp.gt.u64 	%p1802, %rd37078, 5412103778470702295;
	@%p1802 bra 	$L__BB2_1617;
	setp.ne.s64 	%p1803, %rd37078, 5412103778470702295;
	mov.b64 	%rd50118, 1873798617647539866;
	mov.u64 	%rd50115, %rd37076;
	mov.u64 	%rd50116, %rd37077;
	mov.u64 	%rd50117, %rd37078;
	@%p1803 bra 	$L__BB2_1618;
	setp.gt.u64 	%p1804, %rd37077, 7239337960414712511;
	@%p1804 bra 	$L__BB2_1617;
	setp.ne.s64 	%p1805, %rd37077, 7239337960414712511;
	mov.b64 	%rd50117, 5412103778470702295;
	mov.u64 	%rd50115, %rd37076;
	mov.u64 	%rd50116, %rd37077;
	@%p1805 bra 	$L__BB2_1618;
	setp.gt.u64 	%p1806, %rd37076, 7435674573564081700;
	@%p1806 bra 	$L__BB2_1617;
	setp.ne.s64 	%p1807, %rd37076, 7435674573564081700;
	mov.b64 	%rd50116, 7239337960414712511;
	mov.u64 	%rd50115, %rd37076;
	@%p1807 bra 	$L__BB2_1618;
	setp.gt.u64 	%p1808, %rd50114, 2210141511517208575;
	@%p1808 bra 	$L__BB2_1617;
	setp.ne.s64 	%p1809, %rd50114, 2210141511517208575;
	setp.lt.u64 	%p1810, %rd50113, -5044313057631688021;
	or.pred  	%p1811, %p1809, %p1810;
	mov.b64 	%rd50115, 7435674573564081700;
	@%p1811 bra 	$L__BB2_1618;
$L__BB2_1617:
	mov.b64 	%rd37080, -5044313057631688021;
	mov.b64 	%rd37081, 2210141511517208575;
	mov.b64 	%rd37082, 7435674573564081700;
	mov.b64 	%rd37083, 7239337960414712511;
	mov.b64 	%rd37084, 5412103778470702295;
	mov.b64 	%rd37085, 1873798617647539866;
	// begin inline asm
	sub.cc.u64 %rd50113, %rd50113, %rd37080;
subc.cc.u64 %rd50114, %rd50114, %rd37081;
subc.cc.u64 %rd37076, %rd37076, %rd37082;
subc.cc.u64 %rd37077, %rd37077, %rd37083;
subc.cc.u64 %rd37078, %rd37078, %rd37084;
subc.u64 %rd37079, %rd37079, %rd37085;

	// end inline asm
	mov.u64 	%rd50115, %rd37076;
	mov.u64 	%rd50116, %rd37077;
	mov.u64 	%rd50117, %rd37078;
	mov.u64 	%rd50118, %rd37079;
$L__BB2_1618:
	mov.b64 	%rd37537, 0;
	// begin inline asm
	mad.lo.cc.u64 %rd37092, %rd50107, %rd50107, %rd37537;
madc.hi.u64 %rd37093, %rd50107, %rd50107, 0;
add.cc.u64 %rd37092, %rd37092, %rd37537;
addc.u64 %rd37093, %rd37093, 0;

	// end inline asm
	// begin inline asm
	mad.lo.cc.u64 %rd37098, %rd50108, %rd50107, %rd37537;
madc.hi.u64 %rd37099, %rd50108, %rd50107, 0;
add.cc.u64 %rd37098, %rd37098, %rd37093;
addc.u64 %rd37099, %rd37099, 0;

	// end inline asm
	// begin inline asm
	mad.lo.cc.u64 %rd37104, %rd50109, %rd50107, %rd37537;
madc.hi.u64 %rd37105, %rd50109, %rd50107, 0;
add.cc.u64 %rd37104, %rd37104, %rd37099;
addc.u64 %rd37105, %rd37105, 0;

	// end inline asm
	// begin inline asm
	mad.lo.cc.u64 %rd37110, %rd50110, %rd50107, %rd37537;
madc.hi.u64 %rd37111, %rd50110, %rd50107, 0;
add.cc.u64 %rd37110, %rd37110, %rd37105;
addc.u64 %rd37111, %rd37111, 0;

	// end inline asm
	// begin inline asm
	mad.lo.cc.u64 %rd37116, %rd50111, %rd50107, %rd37537;
madc.hi.u64 %rd37117, %rd50111, %rd50107, 0;
add.cc.u64 %rd37116, %rd37116, %rd37111;
addc.u64 %rd37117, %rd37117, 0;

	// end inline asm
	// begin inline asm
	mad.lo.cc.u64 %rd37122, %rd50112, %rd50107, %rd37537;
madc.hi.u64 %rd37123, %rd50112, %rd50107, 0;
add.cc.u64 %rd37122, %rd37122, %rd37117;
addc.u64 %rd37123, %rd37123, 0;

	// end inline asm
	// begin inline asm
	add.cc.u64 %rd37128, %rd37537, %rd37123;
addc.u64 %rd37129, 0, 0;

	// end inline asm
	mul.lo.s64 	%rd37164, %rd37092, -8506173809081122819;
	mov.b64 	%rd37535, -5044313057631688021;
	// begin inline asm
	mad.lo.cc.u64 %rd37132, %rd37164, %rd37535, %rd37092;
madc.hi.u64 %rd37133, %rd37164, %rd37535, 0;
add.cc.u64 %rd37132, %rd37132, %rd37537;
addc.u64 %rd37133, %rd37133, 0;

	// end inline asm
	mov.b64 	%rd37541, 2210141511517208575;
	// begin inline asm
	mad.lo.cc.u64 %rd37138, %rd37164, %rd37541, %rd37098;
madc.hi.u64 %rd37139, %rd37164, %rd37541, 0;
add.cc.u64 %rd37138, %rd37138, %rd37133;
addc.u64 %rd37139, %rd37139, 0;

	// end inline asm
	mov.b64 	%rd37547, 7435674573564081700;
	// begin inline asm
	mad.lo.cc.u64 %rd37144, %rd37164, %rd37547, %rd37104;
madc.hi.u64 %rd37145, %rd37164, %rd37547, 0;
add.cc.u64 %rd37144, %rd37144, %rd37139;
addc.u64 %rd37145, %rd37145, 0;

	// end inline asm
	mov.b64 	%rd37553, 7239337960414712511;
	// begin inline asm
	mad.lo.cc.u64 %rd37150, %rd37164, %rd37553, %rd37110;
madc.hi.u64 %rd37151, %rd37164, %rd37553, 0;
add.cc.u64 %rd37150, %rd37150, %rd37145;
addc.u64 %rd37151, %rd37151, 0;

	// end inline asm
	mov.b64 	%rd37559, 5412103778470702295;
	// begin inline asm
	mad.lo.cc.u64 %rd37156, %rd37164, %rd37559, %rd37116;
madc.hi.u64 %rd37157, %rd37164, %rd37559, 0;
add.cc.u64 %rd37156, %rd37156, %rd37151;
addc.u64 %rd37157, %rd37157, 0;

	// end inline asm
	mov.b64 	%rd37565, 1873798617647539866;
	// begin inline asm
	mad.lo.cc.u64 %rd37162, %rd37164, %rd37565, %rd37122;
madc.hi.u64 %rd37163, %rd37164, %rd37565, 0;
add.cc.u64 %rd37162, %rd37162, %rd37157;
addc.u64 %rd37163, %rd37163, 0;

	// end inline asm
	// begin inline asm
	add.cc.u64 %rd37168, %rd37128, %rd37163;
addc.u64 %rd37169, 0, 0;

	// end inline asm
	add.s64 	%rd37210, %rd37129, %rd37169;
	// begin inline asm
	mad.lo.cc.u64 %rd37172, %rd50107, %rd50108, %rd37138;
madc.hi.u64 %rd37173, %rd50107, %rd50108, 0;
add.cc.u64 %rd37172, %rd37172, %rd37537;
addc.u64 %rd37173, %rd37173, 0;

	// end inline asm
	// begin inline asm
	mad.lo.cc.u64 %rd37178, %rd50108, %rd50108, %rd37144;
madc.hi.u64 %rd37179, %rd50108, %rd50108, 0;
add.cc.u64 %rd37178, %rd37178, %rd37173;
addc.u64 %rd37179, %rd37179, 0;

	// end inline asm
	// begin inline asm
	mad.lo.cc.u64 %rd37184, %rd50109, %rd50108, %rd37150;
madc.hi.u64 %rd37185, %rd50109, %rd50108, 0;
add.cc.u64 %rd37184, %rd37184, %rd37179;
addc.u64 %rd37185, %rd37185, 0;

	// end inline asm
	// begin inline asm
	mad.lo.cc.u64 %rd37190, %rd50110, %rd50108, %rd37156;
madc.hi.u64 %rd37191, %rd50110, %rd50108, 0;
add.cc.u64 %rd37190, %rd37190, %rd37185;
addc.u64 %rd37191, %rd37191, 0;

	// end inline asm
	// begin inline asm
	mad.lo.cc.u64 %rd37196, %rd50111, %rd50108, %rd37162;
madc.hi.u64 %rd37197, %rd50111, %rd50108, 0;
add.cc.u64 %rd37196, %rd37196, %rd37191;
addc.u64 %rd37197, %rd37197, 0;

	// end inline asm
	// begin inline asm
	mad.lo.cc.u64 %rd37202, %rd50112, %rd50108, %rd37168;
madc.hi.u64 %rd37203, %rd50112, %rd50108, 0;
add.cc.u64 %rd37202, %rd37202, %rd37197;
addc.u64 %rd37203, %rd37203, 0;

	// end inline asm
	// begin inline asm
	add.cc.u64 %rd37208, %rd37210, %rd37203;
addc.u64 %rd37209, 0, 0;

	// end inline asm
	mul.lo.s64 	%rd37244, %rd37172, -8506173809081122819;
	// begin inline asm
	mad.lo.cc.u64 %rd37212, %rd37244, %rd37535, %rd37172;
madc.hi.u64 %rd37213, %rd37244, %rd37535, 0;
add.cc.u64 %rd37212, %rd37212, %rd37537;
addc.u64 %rd37213, %rd37213, 0;

	// end inline asm
	// begin inline asm
	mad.lo.cc.u64 %rd37218, %rd37244, %rd37541, %rd37178;
madc.hi.u64 %rd37219, %rd37244, %rd37541, 0;
add.cc.u64 %rd37218, %rd37218, %rd37213;
addc.u64 %rd37219, %rd37219, 0;

	// end inline asm
	// begin inline asm
	mad.lo.cc.u64 %rd37224, %rd37244, %rd37547, %rd37184;
madc.hi.u64 %rd37225, %rd37244, %rd37547, 0;
add.cc.u64 %rd37224, %rd37224, %rd37219;
addc.u64 %rd37225, %rd37225, 0;

	// end inline asm
	// begin inline asm
	mad.lo.cc.u64 %rd37230, %rd37244, %rd37553, %rd37190;
madc.hi.u64 %rd37231, %rd37244, %rd37553, 0;
add.cc.u64 %rd37230, %rd37230, %rd37225;
addc.u64 %rd37231, %rd37231, 0;

	// end inline asm
	// begin inline asm
	mad.lo.cc.u64 %rd37236, %rd37244, %rd37559, %rd37196;
madc.hi.u64 %rd37237, %rd37244, %rd37559, 0;
add.cc.u64 %rd37236, %rd37236, %rd37231;
addc.u64 %rd37237, %rd37237, 0;

	// end inline asm
	// begin inline asm
	mad.lo.cc.u64 %rd37242, %rd37244, %rd37565, %rd37202;
madc.hi.u64 %rd37243, %rd37244, %rd37565, 0;
add.cc.u64 %rd37242, %rd37242, %rd37237;
addc.u64 %rd37243, %rd37243, 0;

	// end inline asm
	// begin inline asm
	add.cc.u64 %rd37248, %rd37208, %rd37243;
addc.u64 %rd37249, 0, 0;

	// end inline asm
	add.s64 	%rd37290, %rd37209, %rd37249;
	// begin inline asm
	mad.lo.cc.u64 %rd37252, %rd50107, %rd50109, %rd37218;
madc.hi.u64 %rd37253, %rd50107, %rd50109, 0;
add.cc.u64 %rd37252, %rd37252, %rd37537;
addc.u64 %rd37253, %rd37253, 0;

	// end inline asm
	// begin inline asm
	mad.lo.cc.u64 %rd37258, %rd50108, %rd50109, %rd37224;
madc.hi.u64 %rd37259, %rd50108, %rd50109, 0;
add.cc.u64 %rd37258, %rd37258, %rd37253;
addc.u64 %rd37259, %rd37259, 0;

	// end inline asm
	// begin inline asm
	mad.lo.cc.u64 %rd37264, %rd50109, %rd50109, %rd37230;
madc.hi.u64 %rd37265, %rd50109, %rd50109, 0;
add.cc.u64 %rd37264, %rd37264, %rd37259;
addc.u64 %rd37265, %rd37265, 0;

	// end inline asm
	// begin inline asm
	mad.lo.cc.u64 %rd37270, %rd50110, %rd50109, %rd37236;
madc.hi.u64 %rd37271, %rd50110, %rd50109, 0;
add.cc.u64 %rd37270, %rd37270, %rd37265;
addc.u64 %rd37271, %rd37271, 0;

	// end inline asm
	// begin inline asm
	mad.lo.cc.u64 %rd37276, %rd50111, %rd50109, %rd37242;
madc.hi.u64 %rd37277, %rd50111, %rd50109, 0;
add.cc.u64 %rd37276, %rd37276, %rd37271;
addc.u64 %rd37277, %rd37277, 0;

	// end inline asm
	// begin inline asm
	mad.lo.cc.u64 %rd37282, %rd50112, %rd50109, %rd37248;
madc.hi.u64 %rd37283, %rd50112, %rd50109, 0;
add.cc.u64 %rd37282, %rd37282, %rd37277;
addc.u64 %rd37283, %rd37283, 0;

	// end inline asm
	// begin inline asm
	add.cc.u64 %rd37288, %rd37290, %rd37283;
addc.u64 %rd37289, 0, 0;

	// end inline asm
	mul.lo.s64 	%rd37324, %rd37252, -8506173809081122819;
	// begin inline asm
	mad.lo.cc.u64 %rd37292, %rd37324, %rd37535, %rd37252;
madc.hi.u64 %rd37293, %rd37324, %rd37535, 0;
add.cc.u64 %rd37292, %rd37292, %rd37537;
addc.u64 %rd37293, %rd37293, 0;

	// end inline asm
	// begin inline asm
	mad.lo.cc.u64 %rd37298, %rd37324, %rd37541, %rd37258;
madc.hi.u64 %rd37299, %rd37324, %rd37541, 0;
add.cc.u64 %rd37298, %rd37298, %rd37293;
addc.u64 %rd37299, %rd37299, 0;

	// end inline asm
	// begin inline asm
	mad.lo.cc.u64 %rd37304, %rd37324, %rd37547, %rd37264;
madc.hi.u64 %rd37305, %rd37324, %rd37547, 0;
add.cc.u64 %rd37304, %rd37304, %rd37299;
addc.u64 %rd37305, %rd37305, 0;

	// end inline asm
	// begin inline asm
	mad.lo.cc.u64 %rd37310, %rd37324, %rd37553, %rd37270;
madc.hi.u64 %rd37311, %rd37324, %rd37553, 0;
add.cc.u64 %rd37310, %rd37310, %rd37305;
addc.u64 %rd37311, %rd37311, 0;

	// end inline asm
	// begin inline asm
	mad.lo.cc.u64 %rd37316, %rd37324, %rd37559, %rd37276;
madc.hi.u64 %rd37317, %rd37324, %rd37559, 0;
add.cc.u64 %rd37316, %rd37316, %rd37311;
addc.u64 %rd37317, %rd37317, 0;

	// end inline asm
	// begin inline asm
	mad.lo.cc.u64 %rd37322, %rd37324, %rd37565, %rd37282;
madc.hi.u64 %rd37323, %rd37324, %rd37565, 0;
add.cc.u64 %rd37322, %rd37322, %rd37317;
addc.u64 %rd37323, %rd37323, 0;

	// end inline asm
	// begin inline asm
	add.cc.u64 %rd37328, %rd37288, %rd37323;
addc.u64 %rd37329, 0, 0;

	// end inline asm
	add.s64 	%rd37370, %rd37289, %rd37329;
	// begin inline asm
	mad.lo.cc.u64 %rd37332, %rd50107, %rd50110, %rd37298;
madc.hi.u64 %rd37333, %rd50107, %rd50110, 0;
add.cc.u64 %rd37332, %rd37332, %rd37537;
addc.u64 %rd37333, %rd37333, 0;

	// end inline asm
	// begin inline asm
	mad.lo.cc.u64 %rd37338, %rd50108, %rd50110, %rd37304;
madc.hi.u64 %rd37339, %rd50108, %rd50110, 0;
add.cc.u64 %rd37338, %rd37338, %rd37333;
addc.u64 %rd37339, %rd37339, 0;

	// end inline asm
	// begin inline asm
	mad.lo.cc.u64 %rd37344, %rd50109, %rd50110, %rd37310;
madc.hi.u64 %rd37345, %rd50109, %rd50110, 0;
add.cc.u64 %rd37344, %rd37344, %rd37339;
addc.u64 %rd37345, %rd37345, 0;

	// end inline asm
	// begin inline asm
	mad.lo.cc.u64 %rd37350, %rd50110, %rd50110, %rd37316;
madc.hi.u64 %rd37351, %rd50110, %rd50110, 0;
add.cc.u64 %rd37350, %rd37350, %rd37345;
addc.u64 %rd37351, %rd37351, 0;

	// end inline asm
	// begin inline asm
	mad.lo.cc.u64 %rd37356, %rd50111, %rd50110, %rd37322;
madc.hi.u64 %rd37357, %rd50111, %rd50110, 0;
add.cc.u64 %rd37356, %rd37356, %rd37351;
addc.u64 %rd37357, %rd37357, 0;

	// end inline asm
	// begin inline asm
	mad.lo.cc.u64 %rd37362, %rd50112, %rd50110, %rd37328;
madc.hi.u64 %rd37363, %rd50112, %rd50110, 0;
add.cc.u64 %rd37362, %rd37362, %rd37357;
addc.u64 %rd37363, %rd37363, 0;

	// end inline asm
	// begin inline asm
	add.cc.u64 %rd37368, %rd37370, %rd37363;
addc.u64 %rd37369, 0, 0;

	// end inline asm
	mul.lo.s64 	%rd37404, %rd37332, -8506173809081122819;
	// begin inline asm
	mad.lo.cc.u64 %rd37372, %rd37404, %rd37535, %rd37332;
madc.hi.u64 %rd37373, %rd37404, %rd37535, 0;
add.cc.u64 %rd37372, %rd37372, %rd37537;
addc.u64 %rd37373, %rd37373, 0;

	// end inline asm
	// begin inline asm
	mad.lo.cc.u64 %rd37378, %rd37404, %rd37541, %rd37338;
madc.hi.u64 %rd37379, %rd37404, %rd37541, 0;
add.cc.u64 %rd37378, %rd37378, %rd37373;
addc.u64 %rd37379, %rd37379, 0;

	// end inline asm
	// begin inline asm
	mad.lo.cc.u64 %rd37384, %rd37404, %rd37547, %rd37344;
madc.hi.u64 %rd37385, %rd37404, %rd37547, 0;
add.cc.u64 %rd37384, %rd37384, %rd37379;
addc.u64 %rd37385, %rd37385, 0;

	// end inline asm
	// begin inline asm
	mad.lo.cc.u64 %rd37390, %rd37404, %rd37553, %rd37350;
madc.hi.u64 %rd37391, %rd37404, %rd37553, 0;
add.cc.u64 %rd37390, %rd37390, %rd37385;
addc.u64 %rd37391, %rd37391, 0;

	// end inline asm
	// begin inline asm
	mad.lo.cc.u64 %rd37396, %rd37404, %rd37559, %rd37356;
madc.hi.u64 %rd37397, %rd37404, %rd37559, 0;
add.cc.u64 %rd37396, %rd37396, %rd37391;
addc.u64 %rd37397, %rd37397, 0;

	// end inline asm
	// begin inline asm
	mad.lo.cc.u64 %rd37402, %rd37404, %rd37565, %rd37362;
madc.hi.u64 %rd37403, %rd37404, %rd37565, 0;
add.cc.u64 %rd37402, %rd37402, %rd37397;
addc.u64 %rd37403, %rd37403, 0;

	// end inline asm
	// begin inline asm
	add.cc.u64 %rd37408, %rd37368, %rd37403;
addc.u64 %rd37409, 0, 0;

	// end inline asm
	add.s64 	%rd37450, %rd37369, %rd37409;
	// begin inline asm
	mad.lo.cc.u64 %rd37412, %rd50107, %rd50111, %rd37378;
madc.hi.u64 %rd37413, %rd50107, %rd50111, 0;
add.cc.u64 %rd37412, %rd37412, %rd37537;
addc.u64 %rd37413, %rd37413, 0;

	// end inline asm
	// begin inline asm
	mad.lo.cc.u64 %rd37418, %rd50108, %rd50111, %rd37384;
madc.hi.u64 %rd37419, %rd50108, %rd50111, 0;
add.cc.u64 %rd37418, %rd37418, %rd37413;
addc.u64 %rd37419, %rd37419, 0;

	// end inline asm
	// begin inline asm
	mad.lo.cc.u64 %rd37424, %rd50109, %rd50111, %rd37390;
madc.hi.u64 %rd37425, %rd50109, %rd50111, 0;
add.cc.u64 %rd37424, %rd37424, %rd37419;
addc.u64 %rd37425, %rd37425, 0;

	// end inline asm
	// begin inline asm
	mad.lo.cc.u64 %rd37430, %rd50110, %rd50111, %rd37396;
madc.hi.u64 %rd37431, %rd50110, %rd50111, 0;
add.cc.u64 %rd37430, %rd37430, %rd37425;
addc.u64 %rd37431, %rd37431, 0;

	// end inline asm
	// begin inline asm
	mad.lo.cc.u64 %rd37436, %rd50111, %rd50111, %rd37402;
madc.hi.u64 %rd37437, %rd50111, %rd50111, 0;
add.cc.u64 %rd37436, %rd37436, %rd37431;
addc.u64 %rd37437, %rd37437, 0;

	// end inline asm
	// begin inline asm
	mad.lo.cc.u64 %rd37442, %rd50112, %rd50111, %rd37408;
madc.hi.u64 %rd37443, %rd50112, %rd50111, 0;
add.cc.u64 %rd37442, %rd37442, %rd37437;
addc.u64 %rd37443, %rd37443, 0;

	// end inline asm
	// begin inline asm
	add.cc.u64 %rd37448, %rd37450, %rd37443;
addc.u64 %rd37449, 0, 0;

	// end inline asm
	mul.lo.s64 	%rd37484, %rd37412, -8506173809081122819;
	// begin inline asm
	mad.lo.cc.u64 %rd37452, %rd37484, %rd37535, %rd37412;
madc.hi.u64 %rd37453, %rd37484, %rd37535, 0;
add.cc.u64 %rd37452, %rd37452, %rd37537;
addc.u64 %rd37453, %rd37453, 0;

	// end inline asm
	// begin inline asm
	mad.lo.cc.u64 %rd37458, %rd37484, %rd37541, %rd37418;
madc.hi.u64 %rd37459, %rd37484, %rd37541, 0;
add.cc.u64 %rd37458, %rd37458, %rd37453;
addc.u64 %rd37459, %rd37459, 0;

	// end inline asm
	// begin inline asm
	mad.lo.cc.u64 %rd37464, %rd37484, %rd37547, %rd37424;
madc.hi.u64 %rd37465, %rd37484, %rd37547, 0;
add.cc.u64 %rd37464, %rd37464, %rd37459;
addc.u64 %rd37465, %rd37465, 0;

	// end inline asm
	// begin inline asm
	mad.lo.cc.u64 %rd37470, %rd37484, %rd37553, %rd37430;
madc.hi.u64 %rd37471, %rd37484, %rd37553, 0;
add.cc.u64 %rd37470, %rd37470, %rd37465;
addc.u64 %rd37471, %rd37471, 0;

	// end inline asm
	// begin inline asm
	mad.lo.cc.u64 %rd37476, %rd37484, %rd37559, %rd37436;
madc.hi.u64 %rd37477, %rd37484, %rd37559, 0;
add.cc.u64 %rd37476, %rd37476, %rd37471;
addc.u64 %rd37477, %rd37477, 0;

	// end inline asm
	// begin inline asm
	mad.lo.cc.u64 %rd37482, %rd37484, %rd37565, %rd37442;
madc.hi.u64 %rd37483, %rd37484, %rd37565, 0;
add.cc.u64 %rd37482, %rd37482, %rd37477;
addc.u64 %rd37483, %rd37483, 0;

	// end inline asm
	// begin inline asm
	add.cc.u64 %rd37488, %rd37448, %rd37483;
addc.u64 %rd37489, 0, 0;

	// end inline asm
	add.s64 	%rd37530, %rd37449, %rd37489;
	// begin inline asm
	mad.lo.cc.u64 %rd37492, %rd50107, %rd50112, %rd37458;
madc.hi.u64 %rd37493, %rd50107, %rd50112, 0;
add.cc.u64 %rd37492, %rd37492, %rd37537;
addc.u64 %rd37493, %rd37493, 0;

	// end inline asm
	// begin inline asm
	mad.lo.cc.u64 %rd37498, %rd50108, %rd50112, %rd37464;
madc.hi.u64 %rd37499, %rd50108, %rd50112, 0;
add.cc.u64 %rd37498, %rd37498, %rd37493;
addc.u64 %rd37499, %rd37499, 0;

	// end inline asm
	// begin inline asm
	mad.lo.cc.u64 %rd37504, %rd50109, %rd50112, %rd37470;
madc.hi.u64 %rd37505, %rd50109, %rd50112, 0;
add.cc.u64 %rd37504, %rd37504, %rd37499;
addc.u64 %rd37505, %rd37505, 0;

	// end inline asm
	// begin inline asm
	mad.lo.cc.u64 %rd37510, %rd50110, %rd50112, %rd37476;
madc.hi.u64 %rd37511, %rd50110, %rd50112, 0;
add.cc.u64 %rd37510, %rd37510, %rd37505;
addc.u64 %rd37511, %rd37511, 0;

	// end inline asm
	// begin inline asm
	mad.lo.cc.u64 %rd37516, %rd50111, %rd50112, %rd37482;
madc.hi.u64 %rd37517, %rd50111, %rd50112, 0;
add.cc.u64 %rd37516, %rd37516, %rd37511;
addc.u64 %rd37517, %rd37517, 0;

	// end inline asm
	// begin inline asm
	mad.lo.cc.u64 %rd37522, %rd50112, %rd50112, %rd37488;
madc.hi.u64 %rd37523, %rd50112, %rd50112, 0;
add.cc.u64 %rd37522, %rd37522, %rd37517;
addc.u64 %rd37523, %rd37523, 0;

	// end inline asm
	// begin inline asm
	add.cc.u64 %rd37528, %rd37530, %rd37523;
addc.u64 %rd37529, 0, 0;

	// end inline asm
	mul.lo.s64 	%rd37564, %rd37492, -8506173809081122819;
	// begin inline asm
	mad.lo.cc.u64 %rd37532, %rd37564, %rd37535, %rd37492;
madc.hi.u64 %rd37533, %rd37564, %rd37535, 0;
add.cc.u64 %rd37532, %rd37532, %rd37537;
addc.u64 %rd37533, %rd37533, 0;

	// end inline asm
	// begin inline asm
	mad.lo.cc.u64 %rd50119, %rd37564, %rd37541, %rd37498;
madc.hi.u64 %rd37539, %rd37564, %rd37541, 0;
add.cc.u64 %rd50119, %rd50119, %rd37533;
addc.u64 %rd37539, %rd37539, 0;

	// end inline asm
	// begin inline asm
	mad.lo.cc.u64 %rd50120, %rd37564, %rd37547, %rd37504;
madc.hi.u64 %rd37545, %rd37564, %rd37547, 0;
add.cc.u64 %rd50120, %rd50120, %rd37539;
addc.u64 %rd37545, %rd37545, 0;

	// end inline asm
	// begin inline asm
	mad.lo.cc.u64 %rd37584, %rd37564, %rd37553, %rd37510;
madc.hi.u64 %rd37551, %rd37564, %rd37553, 0;
add.cc.u64 %rd37584, %rd37584, %rd37545;
addc.u64 %rd37551, %rd37551, 0;

	// end inline asm
	// begin inline asm
	mad.lo.cc.u64 %rd37585, %rd37564, %rd37559, %rd37516;
madc.hi.u64 %rd37557, %rd37564, %rd37559, 0;
add.cc.u64 %rd37585, %rd37585, %rd37551;
addc.u64 %rd37557, %rd37557, 0;

	// end inline asm
	// begin inline asm
	mad.lo.cc.u64 %rd37586, %rd37564, %rd37565, %rd37522;
madc.hi.u64 %rd37563, %rd37564, %rd37565, 0;
add.cc.u64 %rd37586, %rd37586, %rd37557;
addc.u64 %rd37563, %rd37563, 0;

	// end inline asm
	// begin inline asm
	add.cc.u64 %rd37587, %rd37528, %rd37563;
addc.u64 %rd37569, 0, 0;

	// end inline asm
	setp.gt.u64 	%p1812, %rd37587, 1873798617647539866;
	@%p1812 bra 	$L__BB2_1628;
	setp.eq.s64 	%p1813, %rd37587, 1873798617647539866;
	mov.u64 	%rd50121, %rd37584;
	mov.u64 	%rd50122, %rd37585;
	mov.u64 	%rd50123, %rd37586;
	mov.u64 	%rd50124, %rd37587;
	@%p1813 bra 	$L__BB2_1620;
	bra.uni 	$L__BB2_1629;
$L__BB2_1620:
	setp.gt.u64 	%p1814, %rd37586, 5412103778470702295;
	@%p1814 bra 	$L__BB2_1628;
	setp.ne.s64 	%p1815, %rd37586, 5412103778470702295;
	mov.b64 	%rd50124, 1873798617647539866;
	mov.u64 	%rd50121, %rd37584;
	mov.u64 	%rd50122, %rd37585;
	mov.u64 	%rd50123, %rd37586;
	@%p1815 bra 	$L__BB2_1629;
	setp.gt.u64 	%p1816, %rd37585, 7239337960414712511;
	@%p1816 bra 	$L__BB2_1628;
	setp.ne.s64 	%p1817, %rd37585, 7239337960414712511;
	mov.b64 	%rd50123, 5412103778470702295;
	mov.u64 	%rd50121, %rd37584;
	mov.u64 	%rd50122, %rd37585;
	@%p1817 bra 	$L__BB2_1629;
	setp.gt.u64 	%p1818, %rd37584, 7435674573564081700;
	@%p1818 bra 	$L__BB2_1628;
	setp.ne.s64 	%p1819, %rd37584, 7435674573564081700;
	mov.b64 	%rd50122, 7239337960414712511;
	mov.u64 	%rd50121, %rd37584;
	@%p1819 bra 	$L__BB2_1629;
	setp.gt.u64 	%p1820, %rd50120, 2210141511517208575;
	@%p1820 bra 	$L__BB2_1628;
	setp.ne.s64 	%p1821, %rd50120, 2210141511517208575;
	setp.lt.u64 	%p1822, %rd50119, -5044313057631688021;
	or.pred  	%p1823, %p1821, %p1822;
	mov.b64 	%rd50121, 7435674573564081700;
	@%p1823 bra 	$L__BB2_1629;
$L__BB2_1628:
	mov.b64 	%rd37588, -5044313057631688021;
	mov.b64 	%rd37589, 2210141511517208575;
	mov.b64 	%rd37590, 7435674573564081700;
	mov.b64 	%rd37591, 7239337960414712511;
	mov.b64 	%rd37592, 5412103778470702295;
	mov.b64 	%rd37593, 1873798617647539866;
	// begin inline asm
	sub.cc.u64 %rd50119, %rd50119, %rd37588;
subc.cc.u64 %rd50120, %rd50120, %rd37589;
subc.cc.u64 %rd37584, %rd37584, %rd37590;
subc.cc.u64 %rd37585, %rd37585, %rd37591;
subc.cc.u64 %rd37586, %rd37586, %rd37592;
subc.u64 %rd37587, %rd37587, %rd37593;

	// end inline asm
	mov.u64 	%rd50121, %rd37584;
	mov.u64 	%rd50122, %rd37585;
	mov.u64 	%rd50123, %rd37586;
	mov.u64 	%rd50124, %rd37587;
$L__BB2_1629:
	mov.b64 	%rd38045, 0;
	// begin inline asm
	mad.lo.cc.u64 %rd37600, %rd50179, %rd50119, %rd38045;
madc.hi.u64 %rd37601, %rd50179, %rd50119, 0;
add.cc.u64 %rd37600, %rd37600, %rd38045;
addc.u64 %rd37601, %rd37601, 0;

	// end inline asm
	// begin inline asm
	mad.lo.cc.u64 %rd37606, %rd50180, %rd50119, %rd38045;
madc.hi.u64 %rd37607, %rd50180, %rd50119, 0;
add.cc.u64 %rd37606, %rd37606, %rd37601;
addc.u64 %rd37607, %rd37607, 0;

	// end inline asm
	// begin inline asm
	mad.lo.cc.u64 %rd37612, %rd46720, %rd50119, %rd38045;
madc.hi.u64 %rd37613, %rd46720, %rd50119, 0;
add.cc.u64 %rd37612, %rd37612, %rd37607;
addc.u64 %rd37613, %rd37613, 0;

	// end inline asm
	// begin inline asm
	mad.lo.cc.u64 %rd37618, %rd46721, %rd50119, %rd38045;
madc.hi.u64 %rd37619, %rd46721, %rd50119, 0;
add.cc.u64 %rd37618, %rd37618, %rd37613;
addc.u64 %rd37619, %rd37619, 0;

	// end inline asm
	// begin inline asm
	mad.lo.cc.u64 %rd37624, %rd46722, %rd50119, %rd38045;
madc.hi.u64 %rd37625, %rd46722, %rd50119, 0;
add.cc.u64 %rd37624, %rd37624, %rd37619;
addc.u64 %rd37625, %rd37625, 0;

	// end inline asm
	// begin inline asm
	mad.lo.cc.u64 %rd37630, %rd46723, %rd50119, %rd38045;
madc.hi.u64 %rd37631, %rd46723, %rd50119, 0;
add.cc.u64 %rd37630, %rd37630, %rd37625;
addc.u64 %rd37631, %rd37631, 0;

	// end inline asm
	// begin inline asm
	add.cc.u64 %rd37636, %rd38045, %rd37631;
addc.u64 %rd37637, 0, 0;

	// end inline asm
	mul.lo.s64 	%rd37672, %rd37600, -8506173809081122819;
	mov.b64 	%rd38043, -5044313057631688021;
	// begin inline asm
	mad.lo.cc.u64 %rd37640, %rd37672, %rd38043, %rd37600;
madc.hi.u64 %rd37641, %rd37672, %rd38043, 0;
add.cc.u64 %rd37640, %rd37640, %rd38045;
addc.u64 %rd37641, %rd37641, 0;

	// end inline asm
	mov.b64 	%rd38049, 2210141511517208575;
	// begin inline asm
	mad.lo.cc.u64 %rd37646, %rd37672, %rd38049, %rd37606;
madc.hi.u64 %rd37647, %rd37672, %rd38049, 0;
add.cc.u64 %rd37646, %rd37646, %rd37641;
addc.u64 %rd37647, %rd37647, 0;

	// end inline asm
	mov.b64 	%rd38055, 7435674573564081700;
	// begin inline asm
	mad.lo.cc.u64 %rd37652, %rd37672, %rd38055, %rd37612;
madc.hi.u64 %rd37653, %rd37672, %rd38055, 0;
add.cc.u64 %rd37652, %rd37652, %rd37647;
addc.u64 %rd37653, %rd37653, 0;

	// end inline asm
	mov.b64 	%rd38061, 7239337960414712511;
	// begin inline asm
	mad.lo.cc.u64 %rd37658, %rd37672, %rd38061, %rd37618;
madc.hi.u64 %rd37659, %rd37672, %rd38061, 0;
add.cc.u64 %rd37658, %rd37658, %rd37653;
addc.u64 %rd37659, %rd37659, 0;

	// end inline asm
	mov.b64 	%rd38067, 5412103778470702295;
	// begin inline asm
	mad.lo.cc.u64 %rd37664, %rd37672, %rd38067, %rd37624;
madc.hi.u64 %rd37665, %rd37672, %rd38067, 0;
add.cc.u64 %rd37664, %rd37664, %rd37659;
addc.u64 %rd37665, %rd37665, 0;

	// end inline asm
	mov.b64 	%rd38073, 1873798617647539866;
	// begin inline asm
	mad.lo.cc.u64 %rd37670, %rd37672, %rd38073, %rd37630;
madc.hi.u64 %rd37671, %rd37672, %rd38073, 0;
add.cc.u64 %rd37670, %rd37670, %rd37665;
addc.u64 %rd37671, %rd37671, 0;

	// end inline asm
	// begin inline asm
	add.cc.u64 %rd37676, %rd37636, %rd37671;
addc.u64 %rd37677, 0, 0;

	// end inline asm
	add.s64 	%rd37718, %rd37637, %rd37677;
	// begin inline asm
	mad.lo.cc.u64 %rd37680, %rd50179, %rd50120, %rd37646;
madc.hi.u64 %rd37681, %rd50179, %rd50120, 0;
add.cc.u64 %rd37680, %rd37680, %rd38045;
addc.u64 %rd37681, %rd37681, 0;

	// end inline asm
	// begin inline asm
	mad.lo.cc.u64 %rd37686, %rd50180, %rd50120, %rd37652;
madc.hi.u64 %rd37687, %rd50180, %rd50120, 0;
add.cc.u64 %rd37686, %rd37686, %rd37681;
addc.u64 %rd37687, %rd37687, 0;

	// end inline asm
	// begin inline asm
	mad.lo.cc.u64 %rd37692, %rd46720, %rd50120, %rd37658;
madc.hi.u64 %rd37693, %rd46720, %rd50120, 0;
add.cc.u64 %rd37692, %rd37692, %rd37687;
addc.u64 %rd37693, %rd37693, 0;

	// end inline asm
	// begin inline asm
	mad.lo.cc.u64 %rd37698, %rd46721, %rd50120, %rd37664;
madc.hi.u64 %rd37699, %rd46721, %rd50120, 0;
add.cc.u64 %rd37698, %rd37698, %rd37693;
addc.u64 %rd37699, %rd37699, 0;

	// end inline asm
	// begin inline asm
	mad.lo.cc.u64 %rd37704, %rd46722, %rd50120, %rd37670;
madc.hi.u64 %rd37705, %rd46722, %rd50120, 0;
add.cc.u64 %rd37704, %rd37704, %rd37699;
addc.u64 %rd37705, %rd37705, 0;

	// end inline asm
	// begin inline asm
	mad.lo.cc.u64 %rd37710, %rd46723, %rd50120, %rd37676;
madc.hi.u64 %rd37711, %rd46723, %rd50120, 0;
add.cc.u64 %rd37710, %rd37710, %rd37705;
addc.u64 %rd37711, %rd37711, 0;

	// end inline asm
	// begin inline asm
	add.cc.u64 %rd37716, %rd37718, %rd37711;
addc.u64 %rd37717, 0, 0;

	// end inline asm
	mul.lo.s64 	%rd37752, %rd37680, -8506173809081122819;
	// begin inline asm
	mad.lo.cc.u64 %rd37720, %rd37752, %rd38043, %rd37680;
madc.hi.u64 %rd37721, %rd37752, %rd38043, 0;
add.cc.u64 %rd37720, %rd37720, %rd38045;
addc.u64 %rd37721, %rd37721, 0;

	// end inline asm
	// begin inline asm
	mad.lo.cc.u64 %rd37726, %rd37752, %rd38049, %rd37686;
madc.hi.u64 %rd37727, %rd37752, %rd38049, 0;
add.cc.u64 %rd37726, %rd37726, %rd37721;
addc.u64 %rd37727, %rd37727, 0;

	// end inline asm
	// begin inline asm
	mad.lo.cc.u64 %rd37732, %rd37752, %rd38055, %rd37692;
madc.hi.u64 %rd37733, %rd37752, %rd38055, 0;
add.cc.u64 %rd37732, %rd37732, %rd37727;
addc.u64 %rd37733, %rd37733, 0;

	// end inline asm
	// begin inline asm
	mad.lo.cc.u64 %rd37738, %rd37752, %rd38061, %rd37698;
madc.hi.u64 %rd37739, %rd37752, %rd38061, 0;
add.cc.u64 %rd37738, %rd37738, %rd37733;
addc.u64 %rd37739, %rd37739, 0;

	// end inline asm
	// begin inline asm
	mad.lo.cc.u64 %rd37744, %rd37752, %rd38067, %rd37704;
madc.hi.u64 %rd37745, %rd37752, %rd38067, 0;
add.cc.u64 %rd37744, %rd37744, %rd37739;
addc.u64 %rd37745, %rd37745, 0;

	// end inline asm
	// begin inline asm
	mad.lo.cc.u64 %rd37750, %rd37752, %rd38073, %rd37710;
madc.hi.u64 %rd37751, %rd37752, %rd38073, 0;
add.cc.u64 %rd37750, %rd37750, %rd37745;
addc.u64 %rd37751, %rd37751, 0;

	// end inline asm
	// begin inline asm
	add.cc.u64 %rd37756, %rd37716, %rd37751;
addc.u64 %rd37757, 0, 0;

	// end inline asm
	add.s64 	%rd37798, %rd37717, %rd37757;
	// begin inline asm
	mad.lo.cc.u64 %rd37760, %rd50179, %rd50121, %rd37726;
madc.hi.u64 %rd37761, %rd50179, %rd50121, 0;
add.cc.u64 %rd37760, %rd37760, %rd38045;
addc.u64 %rd37761, %rd37761, 0;

	// end inline asm
	// begin inline asm
	mad.lo.cc.u64 %rd37766, %rd50180, %rd50121, %rd37732;
madc.hi.u64 %rd37767, %rd50180, %rd50121, 0;
add.cc.u64 %rd37766, %rd37766, %rd37761;
addc.u64 %rd37767, %rd37767, 0;

	// end inline asm
	// begin inline asm
	mad.lo.cc.u64 %rd37772, %rd46720, %rd50121, %rd37738;
madc.hi.u64 %rd37773, %rd46720, %rd50121, 0;
add.cc.u64 %rd37772, %rd37772, %rd37767;
addc.u64 %rd37773, %rd37773, 0;

	// end inline asm
	// begin inline asm
	mad.lo.cc.u64 %rd37778, %rd46721, %rd50121, %rd37744;
madc.hi.u64 %rd37779, %rd46721, %rd50121, 0;
add.cc.u64 %rd37778, %rd37778, %rd37773;
addc.u64 %rd37779, %rd37779, 0;

	// end inline asm
	// begin inline asm
	mad.lo.cc.u64 %rd37784, %rd46722, %rd50121, %rd37750;
madc.hi.u64 %rd37785, %rd46722, %rd50121, 0;
add.cc.u64 %rd37784, %rd37784, %rd37779;
addc.u64 %rd37785, %rd37785, 0;

	// end inline asm
	// begin inline asm
	mad.lo.cc.u64 %rd37790, %rd46723, %rd50121, %rd37756;
madc.hi.u64 %rd37791, %rd46723, %rd50121, 0;
add.cc.u64 %rd37790, %rd37790, %rd37785;
addc.u64 %rd37791, %rd37791, 0;

	// end inline asm
	// begin inline asm
	add.cc.u64 %rd37796, %rd37798, %rd37791;
addc.u64 %rd37797, 0, 0;

	// end inline asm
	mul.lo.s64 	%rd37832, %rd37760, -8506173809081122819;
	// begin inline asm
	mad.lo.cc.u64 %rd37800, %rd37832, %rd38043, %rd37760;
madc.hi.u64 %rd37801, %rd37832, %rd38043, 0;
add.cc.u64 %rd37800, %rd37800, %rd38045;
addc.u64 %rd37801, %rd37801, 0;

	// end inline asm
	// begin inline asm
	mad.lo.cc.u64 %rd37806, %rd37832, %rd38049, %rd37766;
madc.hi.u64 %rd37807, %rd37832, %rd38049, 0;
add.cc.u64 %rd37806, %rd37806, %rd37801;
addc.u64 %rd37807, %rd37807, 0;

	// end inline asm
	// begin inline asm
	mad.lo.cc.u64 %rd37812, %rd37832, %rd38055, %rd37772;
madc.hi.u64 %rd37813, %rd37832, %rd38055, 0;
add.cc.u64 %rd37812, %rd37812, %rd37807;
addc.u64 %rd37813, %rd37813, 0;

	// end inline asm
	// begin inline asm
	mad.lo.cc.u64 %rd37818, %rd37832, %rd38061, %rd37778;
madc.hi.u64 %rd37819, %rd37832, %rd38061, 0;
add.cc.u64 %rd37818, %rd37818, %rd37813;
addc.u64 %rd37819, %rd37819, 0;

	// end inline asm
	// begin inline asm
	mad.lo.cc.u64 %rd37824, %rd37832, %rd38067, %rd37784;
madc.hi.u64 %rd37825, %rd37832, %rd38067, 0;
add.cc.u64 %rd37824, %rd37824, %rd37819;
addc.u64 %rd37825, %rd37825, 0;

	// end inline asm
	// begin inline asm
	mad.lo.cc.u64 %rd37830, %rd37832, %rd38073, %rd37790;
madc.hi.u64 %rd37831, %rd37832, %rd38073, 0;
add.cc.u64 %rd37830, %rd37830, %rd37825;
addc.u64 %rd37831, %rd37831, 0;

	// end inline asm
	// begin inline asm
	add.cc.u64 %rd37836, %rd37796, %rd37831;
addc.u64 %rd37837, 0, 0;

	// end inline asm
	add.s64 	%rd37878, %rd37797, %rd37837;
	// begin inline asm
	mad.lo.cc.u64 %rd37840, %rd50179, %rd50122, %rd37806;
madc.hi.u64 %rd37841, %rd50179, %rd50122, 0;
add.cc.u64 %rd37840, %rd37840, %rd38045;
addc.u64 %rd37841, %rd37841, 0;

	// end inline asm
	// begin inline asm
	mad.lo.cc.u64 %rd37846, %rd50180, %rd50122, %rd37812;
madc.hi.u64 %rd37847, %rd50180, %rd50122, 0;
add.cc.u64 %rd37846, %rd37846, %rd37841;
addc.u64 %rd37847, %rd37847, 0;

	// end inline asm
	// begin inline asm
	mad.lo.cc.u64 %rd37852, %rd46720, %rd50122, %rd37818;
madc.hi.u64 %rd37853, %rd46720, %rd50122, 0;
add.cc.u64 %rd37852, %rd37852, %rd37847;
addc.u64 %rd37853, %rd37853, 0;

	// end inline asm
	// begin inline asm
	mad.lo.cc.u64 %rd37858, %rd46721, %rd50122, %rd37824;
madc.hi.u64 %rd37859, %rd46721, %rd50122, 0;
add.cc.u64 %rd37858, %rd37858, %rd37853;
addc.u64 %rd37859, %rd37859, 0;

	// end inline asm
	// begin inline asm
	mad.lo.cc.u64 %rd37864, %rd46722, %rd50122, %rd37830;
madc.hi.u64 %rd37865, %rd46722, %rd50122, 0;
add.cc.u64 %rd37864, %rd37864, %rd37859;
addc.u64 %rd37865, %rd37865, 0;

	// end inline asm
	// begin inline asm
	mad.lo.cc.u64 %rd37870, %rd46723, %rd50122, %rd37836;
madc.hi.u64 %rd37871, %rd46723, %rd50122, 0;
add.cc.u64 %rd37870, %rd37870, %rd37865;
addc.u64 %rd37871, %rd37871, 0;

	// end inline asm
	// begin inline asm
	add.cc.u64 %rd37876, %rd37878, %rd37871;
addc.u64 %rd37877, 0, 0;

	// end inline asm
	mul.lo.s64 	%rd37912, %rd37840, -8506173809081122819;
	// begin inline asm
	mad.lo.cc.u64 %rd37880, %rd37912, %rd38043, %rd37840;
madc.hi.u64 %rd37881, %rd37912, %rd38043, 0;
add.cc.u64 %rd37880, %rd37880, %rd38045;
addc.u64 %rd37881, %rd37881, 0;

	// end inline asm
	// begin inline asm
	mad.lo.cc.u64 %rd37886, %rd37912, %rd38049, %rd37846;
madc.hi.u64 %rd37887, %rd37912, %rd38049, 0;
add.cc.u64 %rd37886, %rd37886, %rd37881;
addc.u64 %rd37887, %rd37887, 0;

	// end inline asm
	// begin inline asm
	mad.lo.cc.u64 %rd37892, %rd37912, %rd38055, %rd37852;
madc.hi.u64 %rd37893, %rd37912, %rd38055, 0;
add.cc.u64 %rd37892, %rd37892, %rd37887;
addc.u64 %rd37893, %rd37893, 0;

	// end inline asm
	// begin inline asm
	mad.lo.cc.u64 %rd37898, %rd37912, %rd38061, %rd37858;
madc.hi.u64 %rd37899, %rd37912, %rd38061, 0;
add.cc.u64 %rd37898, %rd37898, %rd37893;
addc.u64 %rd37899, %rd37899, 0;

	// end inline asm
	// begin inline asm
	mad.lo.cc.u64 %rd37904, %rd37912, %rd38067, %rd37864;
madc.hi.u64 %rd37905, %rd37912, %rd38067, 0;
add.cc.u64 %rd37904, %rd37904, %rd37899;
addc.u64 %rd37905, %rd37905, 0;

	// end inline asm
	// begin inline asm
	mad.lo.cc.u64 %rd37910, %rd37912, %rd38073, %rd37870;
madc.hi.u64 %rd37911, %rd37912, %rd38073, 0;
add.cc.u64 %rd37910, %rd37910, %rd37905;
addc.u64 %rd37911, %rd37911, 0;

	// end inline asm
	// begin inline asm
	add.cc.u64 %rd37916, %rd37876, %rd37911;
addc.u64 %rd37917, 0, 0;

	// end inline asm
	add.s64 	%rd37958, %rd37877, %rd37917;
	// begin inline asm
	mad.lo.cc.u64 %rd37920, %rd50179, %rd50123, %rd37886;
madc.hi.u64 %rd37921, %rd50179, %rd50123, 0;
add.cc.u64 %rd37920, %rd37920, %rd38045;
addc.u64 %rd37921, %rd37921, 0;

	// end inline asm
	// begin inline asm
	mad.lo.cc.u64 %rd37926, %rd50180, %rd50123, %rd37892;
madc.hi.u64 %rd37927, %rd50180, %rd50123, 0;
add.cc.u64 %rd37926, %rd37926, %rd37921;
addc.u64 %rd37927, %rd37927, 0;

	// end inline asm
	// begin inline asm
	mad.lo.cc.u64 %rd37932, %rd46720, %rd50123, %rd37898;
madc.hi.u64 %rd37933, %rd46720, %rd50123, 0;
add.cc.u64 %rd37932, %rd37932, %rd37927;
addc.u64 %rd37933, %rd37933, 0;

	// end inline asm
	// begin inline asm
	mad.lo.cc.u64 %rd37938, %rd46721, %rd50123, %rd37904;
madc.hi.u64 %rd37939, %rd46721, %rd50123, 0;
add.cc.u64 %rd37938, %rd37938, %rd37933;
addc.u64 %rd37939, %rd37939, 0;

	// end inline asm
	// begin inline asm
	mad.lo.cc.u64 %rd37944, %rd46722, %rd50123, %rd37910;
madc.hi.u64 %rd37945, %rd46722, %rd50123, 0;
add.cc.u64 %rd37944, %rd37944, %rd37939;
addc.u64 %rd37945, %rd37945, 0;

	// end inline asm
	// begin inline asm
	mad.lo.cc.u64 %rd37950, %rd46723, %rd50123, %rd37916;
madc.hi.u64 %rd37951, %rd46723, %rd50123, 0;
add.cc.u64 %rd37950, %rd37950, %rd37945;
addc.u64 %rd37951, %rd37951, 0;

	// end inline asm
	// begin inline asm
	add.cc.u64 %rd37956, %rd37958, %rd37951;
addc.u64 %rd37957, 0, 0;

	// end inline asm
	mul.lo.s64 	%rd37992, %rd37920, -8506173809081122819;
	// begin inline asm
	mad.lo.cc.u64 %rd37960, %rd37992, %rd38043, %rd37920;
madc.hi.u64 %rd37961, %rd37992, %rd38043, 0;
add.cc.u64 %rd37960, %rd37960, %rd38045;
addc.u64 %rd37961, %rd37961, 0;

	// end inline asm
	// begin inline asm
	mad.lo.cc.u64 %rd37966, %rd37992, %rd38049, %rd37926;
madc.hi.u64 %rd37967, %rd37992, %rd38049, 0;
add.cc.u64 %rd37966, %rd37966, %rd37961;
addc.u64 %rd37967, %rd37967, 0;

	// end inline asm
	// begin inline asm
	mad.lo.cc.u64 %rd37972, %rd37992, %rd38055, %rd37932;
madc.hi.u64 %rd37973, %rd37992, %rd38055, 0;
add.cc.u64 %rd37972, %rd37972, %rd37967;
addc.u64 %rd37973, %rd37973, 0;

	// end inline asm
	// begin inline asm
	mad.lo.cc.u64 %rd37978, %rd37992, %rd38061, %rd37938;
madc.hi.u64 %rd37979, %rd37992, %rd38061, 0;
add.cc.u64 %rd37978, %rd37978, %rd37973;
addc.u64 %rd37979, %rd37979, 0;

	// end inline asm
	// begin inline asm
	mad.lo.cc.u64 %rd37984, %rd37992, %rd38067, %rd37944;
madc.hi.u64 %rd37985, %rd37992, %rd38067, 0;
add.cc.u64 %rd37984, %rd37984, %rd37979;
addc.u64 %rd37985, %rd37985, 0;

	// end inline asm
	// begin inline asm
	mad.lo.cc.u64 %rd37990, %rd37992, %rd38073, %rd37950;
madc.hi.u64 %rd37991, %rd37992, %rd38073, 0;
add.cc.u64 %rd37990, %rd37990, %rd37985;
addc.u64 %rd37991, %rd37991, 0;

	// end inline asm
	// begin inline asm
	add.cc.u64 %rd37996, %rd37956, %rd37991;
addc.u64 %rd37997, 0, 0;

	// end inline asm
	add.s64 	%rd38038, %rd37957, %rd37997;
	// begin inline asm
	mad.lo.cc.u64 %rd38000, %rd50179, %rd50124, %rd37966;
madc.hi.u64 %rd38001, %rd50179, %rd50124, 0;
add.cc.u64 %rd38000, %rd38000, %rd38045;
addc.u64 %rd38001, %rd38001, 0;

	// end inline asm
	// begin inline asm
	mad.lo.cc.u64 %rd38006, %rd50180, %rd50124, %rd37972;
madc.hi.u64 %rd38007, %rd50180, %rd50124, 0;
add.cc.u64 %rd38006, %rd38006, %rd38001;
addc.u64 %rd38007, %rd38007, 0;

	// end inline asm
	// begin inline asm
	mad.lo.cc.u64 %rd38012, %rd46720, %rd50124, %rd37978;
madc.hi.u64 %rd38013, %rd46720, %rd50124, 0;
add.cc.u64 %rd38012, %rd38012, %rd38007;
addc.u64 %rd38013, %rd38013, 0;

	// end inline asm
	// begin inline asm
	mad.lo.cc.u64 %rd38018, %rd46721, %rd50124, %rd37984;
madc.hi.u64 %rd38019, %rd46721, %rd50124, 0;
add.cc.u64 %rd38018, %rd38018, %rd38013;
addc.u64 %rd38019, %rd38019, 0;

	// end inline asm
	// begin inline asm
	mad.lo.cc.u64 %rd38024, %rd46722, %rd50124, %rd37990;
madc.hi.u64 %rd38025, %rd46722, %rd50124, 0;
add.cc.u64 %rd38024, %rd38024, %rd38019;
addc.u64 %rd38025, %rd38025, 0;

	// end inline asm
	// begin inline asm
	mad.lo.cc.u64 %rd38030, %rd46723, %rd50124, %rd37996;
madc.hi.u64 %rd38031, %rd46723, %rd50124, 0;
add.cc.u64 %rd38030, %rd38030, %rd38025;
addc.u64 %rd38031, %rd38031, 0;

	// end inline asm
	// begin inline asm
	add.cc.u64 %rd38036, %rd38038, %rd38031;
addc.u64 %rd38037, 0, 0;

	// end inline asm
	mul.lo.s64 	%rd38072, %rd38000, -8506173809081122819;
	// begin inline asm
	mad.lo.cc.u64 %rd38040, %rd38072, %rd38043, %rd38000;
madc.hi.u64 %rd38041, %rd38072, %rd38043, 0;
add.cc.u64 %rd38040, %rd38040, %rd38045;
addc.u64 %rd38041, %rd38041, 0;

	// end inline asm
	// begin inline asm
	mad.lo.cc.u64 %rd50125, %rd38072, %rd38049, %rd38006;
madc.hi.u64 %rd38047, %rd38072, %rd38049, 0;
add.cc.u64 %rd50125, %rd50125, %rd38041;
addc.u64 %rd38047, %rd38047, 0;

	// end inline asm
	// begin inline asm
	mad.lo.cc.u64 %rd50126, %rd38072, %rd38055, %rd38012;
madc.hi.u64 %rd38053, %rd38072, %rd38055, 0;
add.cc.u64 %rd50126, %rd50126, %rd38047;
addc.u64 %rd38053, %rd38053, 0;

	// end inline asm
	// begin inline asm
	mad.lo.cc.u64 %rd38092, %rd38072, %rd38061, %rd38018;
madc.hi.u64 %rd38059, %rd38072, %rd38061, 0;
add.cc.u64 %rd38092, %rd38092, %rd38053;
addc.u64 %rd38059, %rd38059, 0;

	// end inline asm
	// begin inline asm
	mad.lo.cc.u64 %rd38093, %rd38072, %rd38067, %rd38024;
madc.hi.u64 %rd38065, %rd38072, %rd38067, 0;
add.cc.u64 %rd38093, %rd38093, %rd38059;
addc.u64 %rd38065, %rd38065, 0;

	// end inline asm
	// begin inline asm
	mad.lo.cc.u64 %rd38094, %rd38072, %rd38073, %rd38030;
madc.hi.u64 %rd38071, %rd38072, %rd38073, 0;
add.cc.u64 %rd38094, %rd38094, %rd38065;
addc.u64 %rd38071, %rd38071, 0;

	// end inline asm
	// begin inline asm
	add.cc.u64 %rd38095, %rd38036, %rd38071;
addc.u64 %rd38077, 0, 0;

	// end inline asm
	setp.gt.u64 	%p1824, %rd38095, 1873798617647539866;
	@%p1824 bra 	$L__BB2_1639;
	setp.eq.s64 	%p1825, %rd38095, 1873798617647539866;
	mov.u64 	%rd50127, %rd38092;
	mov.u64 	%rd50128, %rd38093;
	mov.u64 	%rd50129, %rd38094;
	mov.u64 	%rd50130, %rd38095;
	@%p1825 bra 	$L__BB2_1631;
	bra.uni 	$L__BB2_1640;
$L__BB2_1631:
	setp.gt.u64 	%p1826, %rd38094, 5412103778470702295;
	@%p1826 bra 	$L__BB2_1639;
	setp.ne.s64 	%p1827, %rd38094, 5412103778470702295;
	mov.b64 	%rd50130, 1873798617647539866;
	mov.u64 	%rd50127, %rd38092;
	mov.u64 	%rd50128, %rd38093;
	mov.u64 	%rd50129, %rd38094;
	@%p1827 bra 	$L__BB2_1640;
	setp.gt.u64 	%p1828, %rd38093, 7239337960414712511;
	@%p1828 bra 	$L__BB2_1639;
	setp.ne.s64 	%p1829, %rd38093, 7239337960414712511;
	mov.b64 	%rd50129, 5412103778470702295;
	mov.u64 	%rd50127, %rd38092;
	mov.u64 	%rd50128, %rd38093;
	@%p1829 bra 	$L__BB2_1640;
	setp.gt.u64 	%p1830, %rd38092, 7435674573564081700;
	@%p1830 bra 	$L__BB2_1639;
	setp.ne.s64 	%p1831, %rd38092, 7435674573564081700;
	mov.b64 	%rd50128, 7239337960414712511;
	mov.u64 	%rd50127, %rd38092;
	@%p1831 bra 	$L__BB2_1640;
	setp.gt.u64 	%p1832, %rd50126, 2210141511517208575;
	@%p1832 bra 	$L__BB2_1639;
	setp.ne.s64 	%p1833, %rd50126, 2210141511517208575;
	setp.lt.u64 	%p1834, %rd50125, -5044313057631688021;
	or.pred  	%p1835, %p1833, %p1834;
	mov.b64 	%rd50127, 7435674573564081700;
	@%p1835 bra 	$L__BB2_1640;
$L__BB2_1639:
	mov.b64 	%rd38096, -5044313057631688021;
	mov.b64 	%rd38097, 2210141511517208575;
	mov.b64 	%rd38098, 7435674573564081700;
	mov.b64 	%rd38099, 7239337960414712511;
	mov.b64 	%rd38100, 5412103778470702295;
	mov.b64 	%rd38101, 1873798617647539866;
	// begin inline asm
	sub.cc.u64 %rd50125, %rd50125, %rd38096;
subc.cc.u64 %rd50126, %rd50126, %rd38097;
subc.cc.u64 %rd38092, %rd38092, %rd38098;
subc.cc.u64 %rd38093, %rd38093, %rd38099;
subc.cc.u64 %rd38094, %rd38094, %rd38100;
subc.u64 %rd38095, %rd38095, %rd38101;

	// end inline asm
	mov.u64 	%rd50127, %rd38092;
	mov.u64 	%rd50128, %rd38093;
	mov.u64 	%rd50129, %rd38094;
	mov.u64 	%rd50130, %rd38095;
$L__BB2_1640:
	mov.b64 	%rd38553, 0;
	// begin inline asm
	mad.lo.cc.u64 %rd38108, %rd50095, %rd50113, %rd38553;
madc.hi.u64 %rd38109, %rd50095, %rd50113, 0;
add.cc.u64 %rd38108, %rd38108, %rd38553;
addc.u64 %rd38109, %rd38109, 0;

	// end inline asm
	// begin inline asm
	mad.lo.cc.u64 %rd38114, %rd50096, %rd50113, %rd38553;
madc.hi.u64 %rd38115, %rd50096, %rd50113, 0;
add.cc.u64 %rd38114, %rd38114, %rd38109;
addc.u64 %rd38115, %rd38115, 0;

	// end inline asm
	// begin inline asm
	mad.lo.cc.u64 %rd38120, %rd50097, %rd50113, %rd38553;
madc.hi.u64 %rd38121, %rd50097, %rd50113, 0;
add.cc.u64 %rd38120, %rd38120, %rd38115;
addc.u64 %rd38121, %rd38121, 0;

	// end inline asm
	// begin inline asm
	mad.lo.cc.u64 %rd38126, %rd50098, %rd50113, %rd38553;
madc.hi.u64 %rd38127, %rd50098, %rd50113, 0;
add.cc.u64 %rd38126, %rd38126, %rd38121;
addc.u64 %rd38127, %rd38127, 0;

	// end inline asm
	// begin inline asm
	mad.lo.cc.u64 %rd38132, %rd50099, %rd50113, %rd38553;
madc.hi.u64 %rd38133, %rd50099, %rd50113, 0;
add.cc.u64 %rd38132, %rd38132, %rd38127;
addc.u64 %rd38133, %rd38133, 0;

	// end inline asm
	// begin inline asm
	mad.lo.cc.u64 %rd38138, %rd50100, %rd50113, %rd38553;
madc.hi.u64 %rd38139, %rd50100, %rd50113, 0;
add.cc.u64 %rd38138, %rd38138, %rd38133;
addc.u64 %rd38139, %rd38139, 0;

	// end inline asm
	// begin inline asm
	add.cc.u64 %rd38144, %rd38553, %rd38139;
addc.u64 %rd38145, 0, 0;

	// end inline asm
	mul.lo.s64 	%rd38180, %rd38108, -8506173809081122819;
	mov.b64 	%rd38551, -5044313057631688021;
	// begin inline asm
	mad.lo.cc.u64 %rd38148, %rd38180, %rd38551, %rd38108;
madc.hi.u64 %rd38149, %rd38180, %rd38551, 0;
add.cc.u64 %rd38148, %rd38148, %rd38553;
addc.u64 %rd38149, %rd38149, 0;

	// end inline asm
	mov.b64 	%rd38557, 2210141511517208575;
	// begin inline asm
	mad.lo.cc.u64 %rd38154, %rd38180, %rd38557, %rd38114;
madc.hi.u64 %rd38155, %rd38180, %rd38557, 0;
add.cc.u64 %rd38154, %rd38154, %rd38149;
addc.u64 %rd38155, %rd38155, 0;

	// end inline asm
	mov.b64 	%rd38563, 7435674573564081700;
	// begin inline asm
	mad.lo.cc.u64 %rd38160, %rd38180, %rd38563, %rd38120;
madc.hi.u64 %rd38161, %rd38180, %rd38563, 0;
add.cc.u64 %rd38160, %rd38160, %rd38155;
addc.u64 %rd38161, %rd38161, 0;

	// end inline asm
	mov.b64 	%rd38569, 7239337960414712511;
	// begin inline asm
	mad.lo.cc.u64 %rd38166, %rd38180, %rd38569, %rd38126;
madc.hi.u64 %rd38167, %rd38180, %rd38569, 0;
add.cc.u64 %rd38166, %rd38166, %rd38161;
addc.u64 %rd38167, %rd38167, 0;

	// end inline asm
	mov.b64 	%rd38575, 5412103778470702295;
	// begin inline asm
	mad.lo.cc.u64 %rd38172, %rd38180, %rd38575, %rd38132;
madc.hi.u64 %rd38173, %rd38180, %rd38575, 0;
add.cc.u64 %rd38172, %rd38172, %rd38167;
addc.u64 %rd38173, %rd38173, 0;

	// end inline asm
	mov.b64 	%rd38581, 1873798617647539866;
	// begin inline asm
	mad.lo.cc.u64 %rd38178, %rd38180, %rd38581, %rd38138;
madc.hi.u64 %rd38179, %rd38180, %rd38581, 0;
add.cc.u64 %rd38178, %rd38178, %rd38173;
addc.u64 %rd38179, %rd38179, 0;

	// end inline asm
	// begin inline asm
	add.cc.u64 %rd38184, %rd38144, %rd38179;
addc.u64 %rd38185, 0, 0;

	// end inline asm
	add.s64 	%rd38226, %rd38145, %rd38185;
	// begin inline asm
	mad.lo.cc.u64 %rd38188, %rd50095, %rd50114, %rd38154;
madc.hi.u64 %rd38189, %rd50095, %rd50114, 0;
add.cc.u64 %rd38188, %rd38188, %rd38553;
addc.u64 %rd38189, %rd38189, 0;

	// end inline asm
	// begin inline asm
	mad.lo.cc.u64 %rd38194, %rd50096, %rd50114, %rd38160;
madc.hi.u64 %rd38195, %rd50096, %rd50114, 0;
add.cc.u64 %rd38194, %rd38194, %rd38189;
addc.u64 %rd38195, %rd38195, 0;

	// end inline asm
	// begin inline asm
	mad.lo.cc.u64 %rd38200, %rd50097, %rd50114, %rd38166;
madc.hi.u64 %rd38201, %rd50097, %rd50114, 0;
add.cc.u64 %rd38200, %rd38200, %rd38195;
addc.u64 %rd38201, %rd38201, 0;

	// end inline asm
	// begin inline asm
	mad.lo.cc.u64 %rd38206, %rd50098, %rd50114, %rd38172;
madc.hi.u64 %rd38207, %rd50098, %rd50114, 0;
add.cc.u64 %rd38206, %rd38206, %rd38201;
addc.u64 %rd38207, %rd38207, 0;

	// end inline asm
	// begin inline asm
	mad.lo.cc.u64 %rd38212, %rd50099, %rd50114, %rd38178;
madc.hi.u64 %rd38213, %rd50099, %rd50114, 0;
add.cc.u64 %rd38212, %rd38212, %rd38207;
addc.u64 %rd38213, %rd38213, 0;

	// end inline asm
	// begin inline asm
	mad.lo.cc.u64 %rd38218, %rd50100, %rd50114, %rd38184;
madc.hi.u64 %rd38219, %rd50100, %rd50114, 0;
add.cc.u64 %rd38218, %rd38218, %rd38213;
addc.u64 %rd38219, %rd38219, 0;

	// end inline asm
	// begin inline asm
	add.cc.u64 %rd38224, %rd38226, %rd38219;
addc.u64 %rd38225, 0, 0;

	// end inline asm
	mul.lo.s64 	%rd38260, %rd38188, -8506173809081122819;
	// begin inline asm
	mad.lo.cc.u64 %rd38228, %rd38260, %rd38551, %rd38188;
madc.hi.u64 %rd38229, %rd38260, %rd38551, 0;
add.cc.u64 %rd38228, %rd38228, %rd38553;
addc.u64 %rd38229, %rd38229, 0;

	// end inline asm
	// begin inline asm
	mad.lo.cc.u64 %rd38234, %rd38260, %rd38557, %rd38194;
madc.hi.u64 %rd38235, %rd38260, %rd38557, 0;
add.cc.u64 %rd38234, %rd38234, %rd38229;
addc.u64 %rd38235, %rd38235, 0;

	// end inline asm
	// begin inline asm
	mad.lo.cc.u64 %rd38240, %rd38260, %rd38563, %rd38200;
madc.hi.u64 %rd38241, %rd38260, %rd38563, 0;
add.cc.u64 %rd38240, %rd38240, %rd38235;
addc.u64 %rd38241, %rd38241, 0;

	// end inline asm
	// begin inline asm
	mad.lo.cc.u64 %rd38246, %rd38260, %rd38569, %rd38206;
madc.hi.u64 %rd38247, %rd38260, %rd38569, 0;
add.cc.u64 %rd38246, %rd38246, %rd38241;
addc.u64 %rd38247, %rd38247, 0;

	// end inline asm
	// begin inline asm
	mad.lo.cc.u64 %rd38252, %rd38260, %rd38575, %rd38212;
madc.hi.u64 %rd38253, %rd38260, %rd38575, 0;
add.cc.u64 %rd38252, %rd38252, %rd38247;
addc.u64 %rd38253, %rd38253, 0;

	// end inline asm
	// begin inline asm
	mad.lo.cc.u64 %rd38258, %rd38260, %rd38581, %rd38218;
madc.hi.u64 %rd38259, %rd38260, %rd38581, 0;
add.cc.u64 %rd38258, %rd38258, %rd38253;
addc.u64 %rd38259, %rd38259, 0;

	// end inline asm
	// begin inline asm
	add.cc.u64 %rd38264, %rd38224, %rd38259;
addc.u64 %rd38265, 0, 0;

	// end inline asm
	add.s64 	%rd38306, %rd38225, %rd38265;
	// begin inline asm
	mad.lo.cc.u64 %rd38268, %rd50095, %rd50115, %rd38234;
madc.hi.u64 %rd38269, %rd50095, %rd50115, 0;
add.cc.u64 %rd38268, %rd38268, %rd38553;
addc.u64 %rd38269, %rd38269, 0;

	// end inline asm
	// begin inline asm
	mad.lo.cc.u64 %rd38274, %rd50096, %rd50115, %rd38240;
madc.hi.u64 %rd38275, %rd50096, %rd50115, 0;
add.cc.u64 %rd38274, %rd38274, %rd38269;
addc.u64 %rd38275, %rd38275, 0;

	// end inline asm
	// begin inline asm
	mad.lo.cc.u64 %rd38280, %rd50097, %rd50115, %rd38246;
madc.hi.u64 %rd38281, %rd50097, %rd50115, 0;
add.cc.u64 %rd38280, %rd38280, %rd38275;
addc.u64 %rd38281, %rd38281, 0;

	// end inline asm
	// begin inline asm
	mad.lo.cc.u64 %rd38286, %rd50098, %rd50115, %rd38252;
madc.hi.u64 %rd38287, %rd50098, %rd50115, 0;
add.cc.u64 %rd38286, %rd38286, %rd38281;
addc.u64 %rd38287, %rd38287, 0;

	// end inline asm
	// begin inline asm
	mad.lo.cc.u64 %rd38292, %rd50099, %rd50115, %rd38258;
madc.hi.u64 %rd38293, %rd50099, %rd50115, 0;
add.cc.u64 %rd38292, %rd38292, %rd38287;
addc.u64 %rd38293, %rd38293, 0;

	// end inline asm
	// begin inline asm
	mad.lo.cc.u64 %rd38298, %rd50100, %rd50115, %rd38264;
madc.hi.u64 %rd38299, %rd50100, %rd50115, 0;
add.cc.u64 %rd38298, %rd38298, %rd38293;
addc.u64 %rd38299, %rd38299, 0;

	// end inline asm
	// begin inline asm
	add.cc.u64 %rd38304, %rd38306, %rd38299;
addc.u64 %rd38305, 0, 0;

	// end inline asm
	mul.lo.s64 	%rd38340, %rd38268, -8506173809081122819;
	// begin inline asm
	mad.lo.cc.u64 %rd38308, %rd38340, %rd38551, %rd38268;
madc.hi.u64 %rd38309, %rd38340, %rd38551, 0;
add.cc.u64 %rd38308, %rd38308, %rd38553;
addc.u64 %rd38309, %rd38309, 0;

	// end inline asm
	// begin inline asm
	mad.lo.cc.u64 %rd38314, %rd38340, %rd38557, %rd38274;
madc.hi.u64 %rd38315, %rd38340, %rd38557, 0;
add.cc.u64 %rd38314, %rd38314, %rd38309;
addc.u64 %rd38315, %rd38315, 0;

	// end inline asm
	// begin inline asm
	mad.lo.cc.u64 %rd38320, %rd38340, %rd38563, %rd38280;
madc.hi.u64 %rd38321, %rd38340, %rd38563, 0;
add.cc.u64 %rd38320, %rd38320, %rd38315;
addc.u64 %rd38321, %rd38321, 0;

	// end inline asm
	// begin inline asm
	mad.lo.cc.u64 %rd38326, %rd38340, %rd38569, %rd38286;
madc.hi.u64 %rd38327, %rd38340, %rd38569, 0;
add.cc.u64 %rd38326, %rd38326, %rd38321;
addc.u64 %rd38327, %rd38327, 0;

	// end inline asm
	// begin inline asm
	mad.lo.cc.u64 %rd38332, %rd38340, %rd38575, %rd38292;
madc.hi.u64 %rd38333, %rd38340, %rd38575, 0;
add.cc.u64 %rd38332, %rd38332, %rd38327;
addc.u64 %rd38333, %rd38333, 0;

	// end inline asm
	// begin inline asm
	mad.lo.cc.u64 %rd38338, %rd38340, %rd38581, %rd38298;
madc.hi.u64 %rd38339, %rd38340, %rd38581, 0;
add.cc.u64 %rd38338, %rd38338, %rd38333;
addc.u64 %rd38339, %rd38339, 0;

	// end inline asm
	// begin inline asm
	add.cc.u64 %rd38344, %rd38304, %rd38339;
addc.u64 %rd38345, 0, 0;

	// end inline asm
	add.s64 	%rd38386, %rd38305, %rd38345;
	// begin inline asm
	mad.lo.cc.u64 %rd38348, %rd50095, %rd50116, %rd38314;
madc.hi.u64 %rd38349, %rd50095, %rd50116, 0;
add.cc.u64 %rd38348, %rd38348, %rd38553;
addc.u64 %rd38349, %rd38349, 0;

	// end inline asm
	// begin inline asm
	mad.lo.cc.u64 %rd38354, %rd50096, %rd50116, %rd38320;
madc.hi.u64 %rd38355, %rd50096, %rd50116, 0;
add.cc.u64 %rd38354, %rd38354, %rd38349;
addc.u64 %rd38355, %rd38355, 0;

	// end inline asm
	// begin inline asm
	mad.lo.cc.u64 %rd38360, %rd50097, %rd50116, %rd38326;
madc.hi.u64 %rd38361, %rd50097, %rd50116, 0;
add.cc.u64 %rd38360, %rd38360, %rd38355;
addc.u64 %rd38361, %rd38361, 0;

	// end inline asm
	// begin inline asm
	mad.lo.cc.u64 %rd38366, %rd50098, %rd50116, %rd38332;
madc.hi.u64 %rd38367, %rd50098, %rd50116, 0;
add.cc.u64 %rd38366, %rd38366, %rd38361;
addc.u64 %rd38367, %rd38367, 0;

	// end inline asm
	// begin inline asm
	mad.lo.cc.u64 %rd38372, %rd50099, %rd50116, %rd38338;
madc.hi.u64 %rd38373, %rd50099, %rd50116, 0;
add.cc.u64 %rd38372, %rd38372, %rd38367;
addc.u64 %rd38373, %rd38373, 0;

	// end inline asm
	// begin inline asm
	mad.lo.cc.u64 %rd38378, %rd50100, %rd50116, %rd38344;
madc.hi.u64 %rd38379, %rd50100, %rd50116, 0;
add.cc.u64 %rd38378, %rd38378, %rd38373;
addc.u64 %rd38379, %rd38379, 0;

	// end inline asm
	// begin inline asm
	add.cc.u64 %rd38384, %rd38386, %rd38379;
addc.u64 %rd38385, 0, 0;

	// end inline asm
	mul.lo.s64 	%rd38420, %rd38348, -8506173809081122819;
	// begin inline asm
	mad.lo.cc.u64 %rd38388, %rd38420, %rd38551, %rd38348;
madc.hi.u64 %rd38389, %rd38420, %rd38551, 0;
add.cc.u64 %rd38388, %rd38388, %rd38553;
addc.u64 %rd38389, %rd38389, 0;

	// end inline asm
	// begin inline asm
	mad.lo.cc.u64 %rd38394, %rd38420, %rd38557, %rd38354;
madc.hi.u64 %rd38395, %rd38420, %rd38557, 0;
add.cc.u64 %rd38394, %rd38394, %rd38389;
addc.u64 %rd38395, %rd38395, 0;

	// end inline asm
	// begin inline asm
	mad.lo.cc.u64 %rd38400, %rd38420, %rd38563, %rd38360;
madc.hi.u64 %rd38401, %rd38420, %rd38563, 0;
add.cc.u64 %rd38400, %rd38400, %rd38395;
addc.u64 %rd38401, %rd38401, 0;

	// end inline asm
	// begin inline asm
	mad.lo.cc.u64 %rd38406, %rd38420, %rd38569, %rd38366;
madc.hi.u64 %rd38407, %rd38420, %rd38569, 0;
add.cc.u64 %rd38406, %rd38406, %rd38401;
addc.u64 %rd38407, %rd38407, 0;

	// end inline asm
	// begin inline asm
	mad.lo.cc.u64 %rd38412, %rd38420, %rd38575, %rd38372;
madc.hi.u64 %rd38413, %rd38420, %rd38575, 0;
add.cc.u64 %rd38412, %rd38412, %rd38407;
addc.u64 %rd38413, %rd38413, 0;

	// end inline asm
	// begin inline asm
	mad.lo.cc.u64 %rd38418, %rd38420, %rd38581, %rd38378;
madc.hi.u64 %rd38419, %rd38420, %rd38581, 0;
add.cc.u64 %rd38418, %rd38418, %rd38413;
addc.u64 %rd38419, %rd38419, 0;

	// end inline asm
	// begin inline asm
	add.cc.u64 %rd38424, %rd38384, %rd38419;
addc.u64 %rd38425, 0, 0;

	// end inline asm
	add.s64 	%rd38466, %rd38385, %rd38425;
	// begin inline asm
	mad.lo.cc.u64 %rd38428, %rd50095, %rd50117, %rd38394;
madc.hi.u64 %rd38429, %rd50095, %rd50117, 0;
add.cc.u64 %rd38428, %rd38428, %rd38553;
addc.u64 %rd38429, %rd38429, 0;

	// end inline asm
	// begin inline asm
	mad.lo.cc.u64 %rd38434, %rd50096, %rd50117, %rd38400;
madc.hi.u64 %rd38435, %rd50096, %rd50117, 0;
add.cc.u64 %rd38434, %rd38434, %rd38429;
addc.u64 %rd38435, %rd38435, 0;

	// end inline asm
	// begin inline asm
	mad.lo.cc.u64 %rd38440, %rd50097, %rd50117, %rd38406;
madc.hi.u64 %rd38441, %rd50097, %rd50117, 0;
add.cc.u64 %rd38440, %rd38440, %rd38435;
addc.u64 %rd38441, %rd38441, 0;

	// end inline asm
	// begin inline asm
	mad.lo.cc.u64 %rd38446, %rd50098, %rd50117, %rd38412;
madc.hi.u64 %rd38447, %rd50098, %rd50117, 0;
add.cc.u64 %rd38446, %rd38446, %rd38441;
addc.u64 %rd38447, %rd38447, 0;

	// end inline asm
	// begin inline asm
	mad.lo.cc.u64 %rd38452, %rd50099, %rd50117, %rd38418;
madc.hi.u64 %rd38453, %rd50099, %rd50117, 0;
add.cc.u64 %rd38452, %rd38452, %rd38447;
addc.u64 %rd38453, %rd38453, 0;

	// end inline asm
	// begin inline asm
	mad.lo.cc.u64 %rd38458, %rd50100, %rd50117, %rd38424;
madc.hi.u64 %rd38459, %rd50100, %rd50117, 0;
add.cc.u64 %rd38458, %rd38458, %rd38453;
addc.u64 %rd38459, %rd38459, 0;

	// end inline asm
	// begin inline asm
	add.cc.u64 %rd38464, %rd38466, %rd38459;
addc.u64 %rd38465, 0, 0;

	// end inline asm
	mul.lo.s64 	%rd38500, %rd38428, -8506173809081122819;
	// begin inline asm
	mad.lo.cc.u64 %rd38468, %rd38500, %rd38551, %rd38428;
madc.hi.u64 %rd38469, %rd38500, %rd38551, 0;
add.cc.u64 %rd38468, %rd38468, %rd38553;
addc.u64 %rd38469, %rd38469, 0;

	// end inline asm
	// begin inline asm
	mad.lo.cc.u64 %rd38474, %rd38500, %rd38557, %rd38434;
madc.hi.u64 %rd38475, %rd38500, %rd38557, 0;
add.cc.u64 %rd38474, %rd38474, %rd38469;
addc.u64 %rd38475, %rd38475, 0;

	// end inline asm
	// begin inline asm
	mad.lo.cc.u64 %rd38480, %rd38500, %rd38563, %rd38440;
madc.hi.u64 %rd38481, %rd38500, %rd38563, 0;
add.cc.u64 %rd38480, %rd38480, %rd38475;
addc.u64 %rd38481, %rd38481, 0;

	// end inline asm
	// begin inline asm
	mad.lo.cc.u64 %rd38486, %rd38500, %rd38569, %rd38446;
madc.hi.u64 %rd38487, %rd38500, %rd38569, 0;
add.cc.u64 %rd38486, %rd38486, %rd38481;
addc.u64 %rd38487, %rd38487, 0;

	// end inline asm
	// begin inline asm
	mad.lo.cc.u64 %rd38492, %rd38500, %rd38575, %rd38452;
madc.hi.u64 %rd38493, %rd38500, %rd38575, 0;
add.cc.u64 %rd38492, %rd38492, %rd38487;
addc.u64 %rd38493, %rd38493, 0;

	// end inline asm
	// begin inline asm
	mad.lo.cc.u64 %rd38498, %rd38500, %rd38581, %rd38458;
madc.hi.u64 %rd38499, %rd38500, %rd38581, 0;
add.cc.u64 %rd38498, %rd38498, %rd38493;
addc.u64 %rd38499, %rd38499, 0;

	// end inline asm
	// begin inline asm
	add.cc.u64 %rd38504, %rd38464, %rd38499;
addc.u64 %rd38505, 0, 0;

	// end inline asm
	add.s64 	%rd38546, %rd38465, %rd38505;
	// begin inline asm
	mad.lo.cc.u64 %rd38508, %rd50095, %rd50118, %rd38474;
madc.hi.u64 %rd38509, %rd50095, %rd50118, 0;
add.cc.u64 %rd38508, %rd38508, %rd38553;
addc.u64 %rd38509, %rd38509, 0;

	// end inline asm
	// begin inline asm
	mad.lo.cc.u64 %rd38514, %rd50096, %rd50118, %rd38480;
madc.hi.u64 %rd38515, %rd50096, %rd50118, 0;
add.cc.u64 %rd38514, %rd38514, %rd38509;
addc.u64 %rd38515, %rd38515, 0;

	// end inline asm
	// begin inline asm
	mad.lo.cc.u64 %rd38520, %rd50097, %rd50118, %rd38486;
madc.hi.u64 %rd38521, %rd50097, %rd50118, 0;
add.cc.u64 %rd38520, %rd38520, %rd38515;
addc.u64 %rd38521, %rd38521, 0;

	// end inline asm
	// begin inline asm
	mad.lo.cc.u64 %rd38526, %rd50098, %rd50118, %rd38492;
madc.hi.u64 %rd38527, %rd50098, %rd50118, 0;
add.cc.u64 %rd38526, %rd38526, %rd38521;
addc.u64 %rd38527, %rd38527, 0;

	// end inline asm
	// begin inline asm
	mad.lo.cc.u64 %rd38532, %rd50099, %rd50118, %rd38498;
madc.hi.u64 %rd38533, %rd50099, %rd50118, 0;
add.cc.u64 %rd38532, %rd38532, %rd38527;
addc.u64 %rd38533, %rd38533, 0;

	// end inline asm
	// begin inline asm
	mad.lo.cc.u64 %rd38538, %rd50100, %rd50118, %rd38504;
madc.hi.u64 %rd38539, %rd50100, %rd50118, 0;
add.cc.u64 %rd38538, %rd38538, %rd38533;
addc.u64 %rd38539, %rd38539, 0;

	// end inline asm
	// begin inline asm
	add.cc.u64 %rd38544, %rd38546, %rd38539;
addc.u64 %rd38545, 0, 0;

	// end inline asm
	mul.lo.s64 	%rd38580, %rd38508, -8506173809081122819;
	// begin inline asm
	mad.lo.cc.u64 %rd38548, %rd38580, %rd38551, %rd38508;
madc.hi.u64 %rd38549, %rd38580, %rd38551, 0;
add.cc.u64 %rd38548, %rd38548, %rd38553;
addc.u64 %rd38549, %rd38549, 0;

	// end inline asm
	// begin inline asm
	mad.lo.cc.u64 %rd50131, %rd38580, %rd38557, %rd38514;
madc.hi.u64 %rd38555, %rd38580, %rd38557, 0;
add.cc.u64 %rd50131, %rd50131, %rd38549;
addc.u64 %rd38555, %rd38555, 0;

	// end inline asm
	// begin inline asm
	mad.lo.cc.u64 %rd50132, %rd38580, %rd38563, %rd38520;
madc.hi.u64 %rd38561, %rd38580, %rd38563, 0;
add.cc.u64 %rd50132, %rd50132, %rd38555;
addc.u64 %rd38561, %rd38561, 0;

	// end inline asm
	// begin inline asm
	mad.lo.cc.u64 %rd38600, %rd38580, %rd38569, %rd38526;
madc.hi.u64 %rd38567, %rd38580, %rd38569, 0;
add.cc.u64 %rd38600, %rd38600, %rd38561;
addc.u64 %rd38567, %rd38567, 0;

	// end inline asm
	// begin inline asm
	mad.lo.cc.u64 %rd38601, %rd38580, %rd38575, %rd38532;
madc.hi.u64 %rd38573, %rd38580, %rd38575, 0;
add.cc.u64 %rd38601, %rd38601, %rd38567;
addc.u64 %rd38573, %rd38573, 0;

	// end inline asm
	// begin inline asm
	mad.lo.cc.u64 %rd38602, %rd38580, %rd38581, %rd38538;
madc.hi.u64 %rd38579, %rd38580, %rd38581, 0;
add.cc.u64 %rd38602, %rd38602, %rd38573;
addc.u64 %rd38579, %rd38579, 0;

	// end inline asm
	// begin inline asm
	add.cc.u64 %rd38603, %rd38544, %rd38579;
addc.u64 %rd38585, 0, 0;

	// end inline asm
	setp.gt.u64 	%p1836, %rd38603, 1873798617647539866;
	@%p1836 bra 	$L__BB2_1650;
	setp.eq.s64 	%p1837, %rd38603, 1873798617647539866;
	mov.u64 	%rd50133, %rd38600;
	mov.u64 	%rd50134, %rd38601;
	mov.u64 	%rd50135, %rd38602;
	mov.u64 	%rd50136, %rd38603;
	@%p1837 bra 	$L__BB2_1642;
	bra.uni 	$L__BB2_1651;
$L__BB2_1642:
	setp.gt.u64 	%p1838, %rd38602, 5412103778470702295;
	@%p1838 bra 	$L__BB2_1650;
	setp.ne.s64 	%p1839, %rd38602, 5412103778470702295;
	mov.b64 	%rd50136, 1873798617647539866;
	mov.u64 	%rd50133, %rd38600;
	mov.u64 	%rd50134, %rd38601;
	mov.u64 	%rd50135, %rd38602;
	@%p1839 bra 	$L__BB2_1651;
	setp.gt.u64 	%p1840, %rd38601, 7239337960414712511;
	@%p1840 bra 	$L__BB2_1650;
	setp.ne.s64 	%p1841, %rd38601, 7239337960414712511;
	mov.b64 	%rd50135, 5412103778470702295;
	mov.u64 	%rd50133, %rd38600;
	mov.u64 	%rd50134, %rd38601;
	@%p1841 bra 	$L__BB2_1651;
	setp.gt.u64 	%p1842, %rd38600, 7435674573564081700;
	@%p1842 bra 	$L__BB2_1650;
	setp.ne.s64 	%p1843, %rd38600, 7435674573564081700;
	mov.b64 	%rd50134, 7239337960414712511;
	mov.u64 	%rd50133, %rd38600;
	@%p1843 bra 	$L__BB2_1651;
	setp.gt.u64 	%p1844, %rd50132, 2210141511517208575;
	@%p1844 bra 	$L__BB2_1650;
	setp.ne.s64 	%p1845, %rd50132, 2210141511517208575;
	setp.lt.u64 	%p1846, %rd50131, -5044313057631688021;
	or.pred  	%p1847, %p1845, %p1846;
	mov.b64 	%rd50133, 7435674573564081700;
	@%p1847 bra 	$L__BB2_1651;
$L__BB2_1650:
	mov.b64 	%rd38604, -5044313057631688021;
	mov.b64 	%rd38605, 2210141511517208575;
	mov.b64 	%rd38606, 7435674573564081700;
	mov.b64 	%rd38607, 7239337960414712511;
	mov.b64 	%rd38608, 5412103778470702295;
	mov.b64 	%rd38609, 1873798617647539866;
	// begin inline asm
	sub.cc.u64 %rd50131, %rd50131, %rd38604;
subc.cc.u64 %rd50132, %rd50132, %rd38605;
subc.cc.u64 %rd38600, %rd38600, %rd38606;
subc.cc.u64 %rd38601, %rd38601, %rd38607;
subc.cc.u64 %rd38602, %rd38602, %rd38608;
subc.u64 %rd38603, %rd38603, %rd38609;

	// end inline asm
	mov.u64 	%rd50133, %rd38600;
	mov.u64 	%rd50134, %rd38601;
	mov.u64 	%rd50135, %rd38602;
	mov.u64 	%rd50136, %rd38603;
$L__BB2_1651:
	mov.b64 	%rd39061, 0;
	// begin inline asm
	mad.lo.cc.u64 %rd38616, %rd1770, %rd50107, %rd39061;
madc.hi.u64 %rd38617, %rd1770, %rd50107, 0;
add.cc.u64 %rd38616, %rd38616, %rd39061;
addc.u64 %rd38617, %rd38617, 0;

	// end inline asm
	// begin inline asm
	mad.lo.cc.u64 %rd38622, %rd1771, %rd50107, %rd39061;
madc.hi.u64 %rd38623, %rd1771, %rd50107, 0;
add.cc.u64 %rd38622, %rd38622, %rd38617;
addc.u64 %rd38623, %rd38623, 0;

	// end inline asm
	// begin inline asm
	mad.lo.cc.u64 %rd38628, %rd1772, %rd50107, %rd39061;
madc.hi.u64 %rd38629, %rd1772, %rd50107, 0;
add.cc.u64 %rd38628, %rd38628, %rd38623;
addc.u64 %rd38629, %rd38629, 0;

	// end inline asm
	// begin inline asm
	mad.lo.cc.u64 %rd38634, %rd1773, %rd50107, %rd39061;
madc.hi.u64 %rd38635, %rd1773, %rd50107, 0;
add.cc.u64 %rd38634, %rd38634, %rd38629;
addc.u64 %rd38635, %rd38635, 0;

	// end inline asm
	// begin inline asm
	mad.lo.cc.u64 %rd38640, %rd1774, %rd50107, %rd39061;
madc.hi.u64 %rd38641, %rd1774, %rd50107, 0;
add.cc.u64 %rd38640, %rd38640, %rd38635;
addc.u64 %rd38641, %rd38641, 0;

	// end inline asm
	// begin inline asm
	mad.lo.cc.u64 %rd38646, %rd1775, %rd50107, %rd39061;
madc.hi.u64 %rd38647, %rd1775, %rd50107, 0;
add.cc.u64 %rd38646, %rd38646, %rd38641;
addc.u64 %rd38647, %rd38647, 0;

	// end inline asm
	// begin inline asm
	add.cc.u64 %rd38652, %rd39061, %rd38647;
addc.u64 %rd38653, 0, 0;

	// end inline asm
	mul.lo.s64 	%rd38688, %rd38616, -8506173809081122819;
	mov.b64 	%rd39059, -5044313057631688021;
	// begin inline asm
	mad.lo.cc.u64 %rd38656, %rd38688, %rd39059, %rd38616;
madc.hi.u64 %rd38657, %rd38688, %rd39059, 0;
add.cc.u64 %rd38656, %rd38656, %rd39061;
addc.u64 %rd38657, %rd38657, 0;

	// end inline asm
	mov.b64 	%rd39065, 2210141511517208575;
	// begin inline asm
	mad.lo.cc.u64 %rd38662, %rd38688, %rd39065, %rd38622;
madc.hi.u64 %rd38663, %rd38688, %rd39065, 0;
add.cc.u64 %rd38662, %rd38662, %rd38657;
addc.u64 %rd38663, %rd38663, 0;

	// end inline asm
	mov.b64 	%rd39071, 7435674573564081700;
	// begin inline asm
	mad.lo.cc.u64 %rd38668, %rd38688, %rd39071, %rd38628;
madc.hi.u64 %rd38669, %rd38688, %rd39071, 0;
add.cc.u64 %rd38668, %rd38668, %rd38663;
addc.u64 %rd38669, %rd38669, 0;

	// end inline asm
	mov.b64 	%rd39077, 7239337960414712511;
	// begin inline asm
	mad.lo.cc.u64 %rd38674, %rd38688, %rd39077, %rd38634;
madc.hi.u64 %rd38675, %rd38688, %rd39077, 0;
add.cc.u64 %rd38674, %rd38674, %rd38669;
addc.u64 %rd38675, %rd38675, 0;

	// end inline asm
	mov.b64 	%rd39083, 5412103778470702295;
	// begin inline asm
	mad.lo.cc.u64 %rd38680, %rd38688, %rd39083, %rd38640;
madc.hi.u64 %rd38681, %rd38688, %rd39083, 0;
add.cc.u64 %rd38680, %rd38680, %rd38675;
addc.u64 %rd38681, %rd38681, 0;

	// end inline asm
	mov.b64 	%rd39089, 1873798617647539866;
	// begin inline asm
	mad.lo.cc.u64 %rd38686, %rd38688, %rd39089, %rd38646;
madc.hi.u64 %rd38687, %rd38688, %rd39089, 0;
add.cc.u64 %rd38686, %rd38686, %rd38681;
addc.u64 %rd38687, %rd38687, 0;

	// end inline asm
	// begin inline asm
	add.cc.u64 %rd38692, %rd38652, %rd38687;
addc.u64 %rd38693, 0, 0;

	// end inline asm
	add.s64 	%rd38734, %rd38653, %rd38693;
	// begin inline asm
	mad.lo.cc.u64 %rd38696, %rd1770, %rd50108, %rd38662;
madc.hi.u64 %rd38697, %rd1770, %rd50108, 0;
add.cc.u64 %rd38696, %rd38696, %rd39061;
addc.u64 %rd38697, %rd38697, 0;

	// end inline asm
	// begin inline asm
	mad.lo.cc.u64 %rd38702, %rd1771, %rd50108, %rd38668;
madc.hi.u64 %rd38703, %rd1771, %rd50108, 0;
add.cc.u64 %rd38702, %rd38702, %rd38697;
addc.u64 %rd38703, %rd38703, 0;

	// end inline asm
	// begin inline asm
	mad.lo.cc.u64 %rd38708, %rd1772, %rd50108, %rd38674;
madc.hi.u64 %rd38709, %rd1772, %rd50108, 0;
add.cc.u64 %rd38708, %rd38708, %rd38703;
addc.u64 %rd38709, %rd38709, 0;

	// end inline asm
	// begin inline asm
	mad.lo.cc.u64 %rd38714, %rd1773, %rd50108, %rd38680;
madc.hi.u64 %rd38715, %rd1773, %rd50108, 0;
add.cc.u64 %rd38714, %rd38714, %rd38709;
addc.u64 %rd38715, %rd38715, 0;

	// end inline asm
	// begin inline asm
	mad.lo.cc.u64 %rd38720, %rd1774, %rd50108, %rd38686;
madc.hi.u64 %rd38721, %rd1774, %rd50108, 0;
add.cc.u64 %rd38720, %rd38720, %rd38715;
addc.u64 %rd38721, %rd38721, 0;

	// end inline asm
	// begin inline asm
	mad.lo.cc.u64 %rd38726, %rd1775, %rd50108, %rd38692;
madc.hi.u64 %rd38727, %rd1775, %rd50108, 0;
add.cc.u64 %rd38726, %rd38726, %rd38721;
addc.u64 %rd38727, %rd38727, 0;

	// end inline asm
	// begin inline asm
	add.cc.u64 %rd38732, %rd38734, %rd38727;
addc.u64 %rd38733, 0, 0;

	// end inline asm
	mul.lo.s64 	%rd38768, %rd38696, -8506173809081122819;
	// begin inline asm
	mad.lo.cc.u64 %rd38736, %rd38768, %rd39059, %rd38696;
madc.hi.u64 %rd38737, %rd38768, %rd39059, 0;
add.cc.u64 %rd38736, %rd38736, %rd39061;
addc.u64 %rd38737, %rd38737, 0;

	// end inline asm
	// begin inline asm
	mad.lo.cc.u64 %rd38742, %rd38768, %rd39065, %rd38702;
madc.hi.u64 %rd38743, %rd38768, %rd39065, 0;
add.cc.u64 %rd38742, %rd38742, %rd38737;
addc.u64 %rd38743, %rd38743, 0;

	// end inline asm
	// begin inline asm
	mad.lo.cc.u64 %rd38748, %rd38768, %rd39071, %rd38708;
madc.hi.u64 %rd38749, %rd38768, %rd39071, 0;
add.cc.u64 %rd38748, %rd38748, %rd38743;
addc.u64 %rd38749, %rd38749, 0;

	// end inline asm
	// begin inline asm
	mad.lo.cc.u64 %rd38754, %rd38768, %rd39077, %rd38714;
madc.hi.u64 %rd38755, %rd38768, %rd39077, 0;
add.cc.u64 %rd38754, %rd38754, %rd38749;
addc.u64 %rd38755, %rd38755, 0;

	// end inline asm
	// begin inline asm
	mad.lo.cc.u64 %rd38760, %rd38768, %rd39083, %rd38720;
madc.hi.u64 %rd38761, %rd38768, %rd39083, 0;
add.cc.u64 %rd38760, %rd38760, %rd38755;
addc.u64 %rd38761, %rd38761, 0;

	// end inline asm
	// begin inline asm
	mad.lo.cc.u64 %rd38766, %rd38768, %rd39089, %rd38726;
madc.hi.u64 %rd38767, %rd38768, %rd39089, 0;
add.cc.u64 %rd38766, %rd38766, %rd38761;
addc.u64 %rd38767, %rd38767, 0;

	// end inline asm
	// begin inline asm
	add.cc.u64 %rd38772, %rd38732, %rd38767;
addc.u64 %rd38773, 0, 0;

	// end inline asm
	add.s64 	%rd38814, %rd38733, %rd38773;
	// begin inline asm
	mad.lo.cc.u64 %rd38776, %rd1770, %rd50109, %rd38742;
madc.hi.u64 %rd38777, %rd1770, %rd50109, 0;
add.cc.u64 %rd38776, %rd38776, %rd39061;
addc.u64 %rd38777, %rd38777, 0;

	// end inline asm
	// begin inline asm
	mad.lo.cc.u64 %rd38782, %rd1771, %rd50109, %rd38748;
madc.hi.u64 %rd38783, %rd1771, %rd50109, 0;
add.cc.u64 %rd38782, %rd38782, %rd38777;
addc.u64 %rd38783, %rd38783, 0;

	// end inline asm
	// begin inline asm
	mad.lo.cc.u64 %rd38788, %rd1772, %rd50109, %rd38754;
madc.hi.u64 %rd38789, %rd1772, %rd50109, 0;
add.cc.u64 %rd38788, %rd38788, %rd38783;
addc.u64 %rd38789, %rd38789, 0;

	// end inline asm
	// begin inline asm
	mad.lo.cc.u64 %rd38794, %rd1773, %rd50109, %rd38760;
madc.hi.u64 %rd38795, %rd1773, %rd50109, 0;
add.cc.u64 %rd38794, %rd38794, %rd38789;
addc.u64 %rd38795, %rd38795, 0;

	// end inline asm
	// begin inline asm
	mad.lo.cc.u64 %rd38800, %rd1774, %rd50109, %rd38766;
madc.hi.u64 %rd38801, %rd1774, %rd50109, 0;
add.cc.u64 %rd38800, %rd38800, %rd38795;
addc.u64 %rd38801, %rd38801, 0;

	// end inline asm
	// begin inline asm
	mad.lo.cc.u64 %rd38806, %rd1775, %rd50109, %rd38772;
madc.hi.u64 %rd38807, %rd1775, %rd50109, 0;
add.cc.u64 %rd38806, %rd38806, %rd38801;
addc.u64 %rd38807, %rd38807, 0;

	// end inline asm
	// begin inline asm
	add.cc.u64 %rd38812, %rd38814, %rd38807;
addc.u64 %rd38813, 0, 0;

	// end inline asm
	mul.lo.s64 	%rd38848, %rd38776, -8506173809081122819;
	// begin inline asm
	mad.lo.cc.u64 %rd38816, %rd38848, %rd39059, %rd38776;
madc.hi.u64 %rd38817, %rd38848, %rd39059, 0;
add.cc.u64 %rd38816, %rd38816, %rd39061;
addc.u64 %rd38817, %rd38817, 0;

	// end inline asm
	// begin inline asm
	mad.lo.cc.u64 %rd38822, %rd38848, %rd39065, %rd38782;
madc.hi.u64 %rd38823, %rd38848, %rd39065, 0;
add.cc.u64 %rd38822, %rd38822, %rd38817;
addc.u64 %rd38823, %rd38823, 0;

	// end inline asm
	// begin inline asm
	mad.lo.cc.u64 %rd38828, %rd38848, %rd39071, %rd38788;
madc.hi.u64 %rd38829, %rd38848, %rd39071, 0;
add.cc.u64 %rd38828, %rd38828, %rd38823;
addc.u64 %rd38829, %rd38829, 0;

	// end inline asm
	// begin inline asm
	mad.lo.cc.u64 %rd38834, %rd38848, %rd39077, %rd38794;
madc.hi.u64 %rd38835, %rd38848, %rd39077, 0;
add.cc.u64 %rd38834, %rd38834, %rd38829;
addc.u64 %rd38835, %rd38835, 0;

	// end inline asm
	// begin inline asm
	mad.lo.cc.u64 %rd38840, %rd38848, %rd39083, %rd38800;
madc.hi.u64 %rd38841, %rd38848, %rd39083, 0;
add.cc.u64 %rd38840, %rd38840, %rd38835;
addc.u64 %rd38841, %rd38841, 0;

	// end inline asm
	// begin inline asm
	mad.lo.cc.u64 %rd38846, %rd38848, %rd39089, %rd38806;
madc.hi.u64 %rd38847, %rd38848, %rd39089, 0;
add.cc.u64 %rd38846, %rd38846, %rd38841;
addc.u64 %rd38847, %rd38847, 0;

	// end inline asm
	// begin inline asm
	add.cc.u64 %rd38852, %rd38812, %rd38847;
addc.u64 %rd38853, 0, 0;

	// end inline asm
	add.s64 	%rd38894, %rd38813, %rd38853;
	// begin inline asm
	mad.lo.cc.u64 %rd38856, %rd1770, %rd50110, %rd38822;
madc.hi.u64 %rd38857, %rd1770, %rd50110, 0;
add.cc.u64 %rd38856, %rd38856, %rd39061;
addc.u64 %rd38857, %rd38857, 0;

	// end inline asm
	// begin inline asm
	mad.lo.cc.u64 %rd38862, %rd1771, %rd50110, %rd38828;
madc.hi.u64 %rd38863, %rd1771, %rd50110, 0;
add.cc.u64 %rd38862, %rd38862, %rd38857;
addc.u64 %rd38863, %rd38863, 0;

	// end inline asm
	// begin inline asm
	mad.lo.cc.u64 %rd38868, %rd1772, %rd50110, %rd38834;
madc.hi.u64 %rd38869, %rd1772, %rd50110, 0;
add.cc.u64 %rd38868, %rd38868, %rd38863;
addc.u64 %rd38869, %rd38869, 0;

	// end inline asm
	// begin inline asm
	mad.lo.cc.u64 %rd38874, %rd1773, %rd50110, %rd38840;
madc.hi.u64 %rd38875, %rd1773, %rd50110, 0;
add.cc.u64 %rd38874, %rd38874, %rd38869;
addc.u64 %rd38875, %rd38875, 0;

	// end inline asm
	// begin inline asm
	mad.lo.cc.u64 %rd38880, %rd1774, %rd50110, %rd38846;
madc.hi.u64 %rd38881, %rd1774, %rd50110, 0;
add.cc.u64 %rd38880, %rd38880, %rd38875;
addc.u64 %rd38881, %rd38881, 0;

	// end inline asm
	// begin inline asm
	mad.lo.cc.u64 %rd38886, %rd1775, %rd50110, %rd38852;
madc.hi.u64 %rd38887, %rd1775, %rd50110, 0;
add.cc.u64 %rd38886, %rd38886, %rd38881;
addc.u64 %rd38887, %rd38887, 0;

	// end inline asm
	// begin inline asm
	add.cc.u64 %rd38892, %rd38894, %rd38887;
addc.u64 %rd38893, 0, 0;

	// end inline asm
	mul.lo.s64 	%rd38928, %rd38856, -8506173809081122819;
	// begin inline asm
	mad.lo.cc.u64 %rd38896, %rd38928, %rd39059, %rd38856;
madc.hi.u64 %rd38897, %rd38928, %rd39059, 0;
add.cc.u64 %rd38896, %rd38896, %rd39061;
addc.u64 %rd38897, %rd38897, 0;

	// end inline asm
	// begin inline asm
	mad.lo.cc.u64 %rd38902, %rd38928, %rd39065, %rd38862;
madc.hi.u64 %rd38903, %rd38928, %rd39065, 0;
add.cc.u64 %rd38902, %rd38902, %rd38897;
addc.u64 %rd38903, %rd38903, 0;

	// end inline asm
	// begin inline asm
	mad.lo.cc.u64 %rd38908, %rd38928, %rd39071, %rd38868;
madc.hi.u64 %rd38909, %rd38928, %rd39071, 0;
add.cc.u64 %rd38908, %rd38908, %rd38903;
addc.u64 %rd38909, %rd38909, 0;

	// end inline asm
	// begin inline asm
	mad.lo.cc.u64 %rd38914, %rd38928, %rd39077, %rd38874;
madc.hi.u64 %rd38915, %rd38928, %rd39077, 0;
add.cc.u64 %rd38914, %rd38914, %rd38909;
addc.u64 %rd38915, %rd38915, 0;

	// end inline asm
	// begin inline asm
	mad.lo.cc.u64 %rd38920, %rd38928, %rd39083, %rd38880;
madc.hi.u64 %rd38921, %rd38928, %rd39083, 0;
add.cc.u64 %rd38920, %rd38920, %rd38915;
addc.u64 %rd38921, %rd38921, 0;

	// end inline asm
	// begin inline asm
	mad.lo.cc.u64 %rd38926, %rd38928, %rd39089, %rd38886;
madc.hi.u64 %rd38927, %rd38928, %rd39089, 0;
add.cc.u64 %rd38926, %rd38926, %rd38921;
addc.u64 %rd38927, %rd38927, 0;

	// end inline asm
	// begin inline asm
	add.cc.u64 %rd38932, %rd38892, %rd38927;
addc.u64 %rd38933, 0, 0;

	// end inline asm
	add.s64 	%rd38974, %rd38893, %rd38933;
	// begin inline asm
	mad.lo.cc.u64 %rd38936, %rd1770, %rd50111, %rd38902;
madc.hi.u64 %rd38937, %rd1770, %rd50111, 0;
add.cc.u64 %rd38936, %rd38936, %rd39061;
addc.u64 %rd38937, %rd38937, 0;

	// end inline asm
	// begin inline asm
	mad.lo.cc.u64 %rd38942, %rd1771, %rd50111, %rd38908;
madc.hi.u64 %rd38943, %rd1771, %rd50111, 0;
add.cc.u64 %rd38942, %rd38942, %rd38937;
addc.u64 %rd38943, %rd38943, 0;

	// end inline asm
	// begin inline asm
	mad.lo.cc.u64 %rd38948, %rd1772, %rd50111, %rd38914;
madc.hi.u64 %rd38949, %rd1772, %rd50111, 0;
add.cc.u64 %rd38948, %rd38948, %rd38943;
addc.u64 %rd38949, %rd38949, 0;

	// end inline asm
	// begin inline asm
	mad.lo.cc.u64 %rd38954, %rd1773, %rd50111, %rd38920;
madc.hi.u64 %rd38955, %rd1773, %rd50111, 0;
add.cc.u64 %rd38954, %rd38954, %rd38949;
addc.u64 %rd38955, %rd38955, 0;

	// end inline asm
	// begin inline asm
	mad.lo.cc.u64 %rd38960, %rd1774, %rd50111, %rd38926;
madc.hi.u64 %rd38961, %rd1774, %rd50111, 0;
add.cc.u64 %rd38960, %rd38960, %rd38955;
addc.u64 %rd38961, %rd38961, 0;

	// end inline asm
	// begin inline asm
	mad.lo.cc.u64 %rd38966, %rd1775, %rd50111, %rd38932;
madc.hi.u64 %rd38967, %rd1775, %rd50111, 0;
add.cc.u64 %rd38966, %rd38966, %rd38961;
addc.u64 %rd38967, %rd38967, 0;

	// end inline asm
	// begin inline asm
	add.cc.u64 %rd38972, %rd38974, %rd38967;
addc.u64 %rd38973, 0, 0;

	// end inline asm
	mul.lo.s64 	%rd39008, %rd38936, -8506173809081122819;
	// begin inline asm
	mad.lo.cc.u64 %rd38976, %rd39008, %rd39059, %rd38936;
madc.hi.u64 %rd38977, %rd39008, %rd39059, 0;
add.cc.u64 %rd38976, %rd38976, %rd39061;
addc.u64 %rd38977, %rd38977, 0;

	// end inline asm
	// begin inline asm
	mad.lo.cc.u64 %rd38982, %rd39008, %rd39065, %rd38942;
madc.hi.u64 %rd38983, %rd39008, %rd39065, 0;
add.cc.u64 %rd38982, %rd38982, %rd38977;
addc.u64 %rd38983, %rd38983, 0;

	// end inline asm
	// begin inline asm
	mad.lo.cc.u64 %rd38988, %rd39008, %rd39071, %rd38948;
madc.hi.u64 %rd38989, %rd39008, %rd39071, 0;
add.cc.u64 %rd38988, %rd38988, %rd38983;
addc.u64 %rd38989, %rd38989, 0;

	// end inline asm
	// begin inline asm
	mad.lo.cc.u64 %rd38994, %rd39008, %rd39077, %rd38954;
madc.hi.u64 %rd38995, %rd39008, %rd39077, 0;
add.cc.u64 %rd38994, %rd38994, %rd38989;
addc.u64 %rd38995, %rd38995, 0;

	// end inline asm
	// begin inline asm
	mad.lo.cc.u64 %rd39000, %rd39008, %rd39083, %rd38960;
madc.hi.u64 %rd39001, %rd39008, %rd39083, 0;
add.cc.u64 %rd39000, %rd39000, %rd38995;
addc.u64 %rd39001, %rd39001, 0;

	// end inline asm
	// begin inline asm
	mad.lo.cc.u64 %rd39006, %rd39008, %rd39089, %rd38966;
madc.hi.u64 %rd39007, %rd39008, %rd39089, 0;
add.cc.u64 %rd39006, %rd39006, %rd39001;
addc.u64 %rd39007, %rd39007, 0;

	// end inline asm
	// begin inline asm
	add.cc.u64 %rd39012, %rd38972, %rd39007;
addc.u64 %rd39013, 0, 0;

	// end inline asm
	add.s64 	%rd39054, %rd38973, %rd39013;
	// begin inline asm
	mad.lo.cc.u64 %rd39016, %rd1770, %rd50112, %rd38982;
madc.hi.u64 %rd39017, %rd1770, %rd50112, 0;
add.cc.u64 %rd39016, %rd39016, %rd39061;
addc.u64 %rd39017, %rd39017, 0;

	// end inline asm
	// begin inline asm
	mad.lo.cc.u64 %rd39022, %rd1771, %rd50112, %rd38988;
madc.hi.u64 %rd39023, %rd1771, %rd50112, 0;
add.cc.u64 %rd39022, %rd39022, %rd39017;
addc.u64 %rd39023, %rd39023, 0;

	// end inline asm
	// begin inline asm
	mad.lo.cc.u64 %rd39028, %rd1772, %rd50112, %rd38994;
madc.hi.u64 %rd39029, %rd1772, %rd50112, 0;
add.cc.u64 %rd39028, %rd39028, %rd39023;
addc.u64 %rd39029, %rd39029, 0;

	// end inline asm
	// begin inline asm
	mad.lo.cc.u64 %rd39034, %rd1773, %rd50112, %rd39000;
madc.hi.u64 %rd39035, %rd1773, %rd50112, 0;
add.cc.u64 %rd39034, %rd39034, %rd39029;
addc.u64 %rd39035, %rd39035, 0;

	// end inline asm
	// begin inline asm
	mad.lo.cc.u64 %rd39040, %rd1774, %rd50112, %rd39006;
madc.hi.u64 %rd39041, %rd1774, %rd50112, 0;
add.cc.u64 %rd39040, %rd39040, %rd39035;
addc.u64 %rd39041, %rd39041, 0;

	// end inline asm
	// begin inline asm
	mad.lo.cc.u64 %rd39046, %rd1775, %rd50112, %rd39012;
madc.hi.u64 %rd39047, %rd1775, %rd50112, 0;
add.cc.u64 %rd39046, %rd39046, %rd39041;
addc.u64 %rd39047, %rd39047, 0;

	// end inline asm
	// begin inline asm
	add.cc.u64 %rd39052, %rd39054, %rd39047;
addc.u64 %rd39053, 0, 0;

	// end inline asm
	mul.lo.s64 	%rd39088, %rd39016, -8506173809081122819;
	// begin inline asm
	mad.lo.cc.u64 %rd39056, %rd39088, %rd39059, %rd39016;
madc.hi.u64 %rd39057, %rd39088, %rd39059, 0;
add.cc.u64 %rd39056, %rd39056, %rd39061;
addc.u64 %rd39057, %rd39057, 0;

	// end inline asm
	// begin inline asm
	mad.lo.cc.u64 %rd50137, %rd39088, %rd39065, %rd39022;
madc.hi.u64 %rd39063, %rd39088, %rd39065, 0;
add.cc.u64 %rd50137, %rd50137, %rd39057;
addc.u64 %rd39063, %rd39063, 0;

	// end inline asm
	// begin inline asm
	mad.lo.cc.u64 %rd50138, %rd39088, %rd39071, %rd39028;
madc.hi.u64 %rd39069, %rd39088, %rd39071, 0;
add.cc.u64 %rd50138, %rd50138, %rd39063;
addc.u64 %rd39069, %rd39069, 0;

	// end inline asm
	// begin inline asm
	mad.lo.cc.u64 %rd39108, %rd39088, %rd39077, %rd39034;
madc.hi.u64 %rd39075, %rd39088, %rd39077, 0;
add.cc.u64 %rd39108, %rd39108, %rd39069;
addc.u64 %rd39075, %rd39075, 0;

	// end inline asm
	// begin inline asm
	mad.lo.cc.u64 %rd39109, %rd39088, %rd39083, %rd39040;
madc.hi.u64 %rd39081, %rd39088, %rd39083, 0;
add.cc.u64 %rd39109, %rd39109, %rd39075;
addc.u64 %rd39081, %rd39081, 0;

	// end inline asm
	// begin inline asm
	mad.lo.cc.u64 %rd39110, %rd39088, %rd39089, %rd39046;
madc.hi.u64 %rd39087, %rd39088, %rd39089, 0;
add.cc.u64 %rd39110, %rd39110, %rd39081;
addc.u64 %rd39087, %rd39087, 0;

	// end inline asm
	// begin inline asm
	add.cc.u64 %rd39111, %rd39052, %rd39087;
addc.u64 %rd39093, 0, 0;

	// end inline asm
	setp.gt.u64 	%p1848, %rd39111, 1873798617647539866;
	@%p1848 bra 	$L__BB2_1661;
	setp.eq.s64 	%p1849, %rd39111, 1873798617647539866;
	mov.u64 	%rd50139, %rd39108;
	mov.u64 	%rd50140, %rd39109;
	mov.u64 	%rd50141, %rd39110;
	mov.u64 	%rd50142, %rd39111;
	@%p1849 bra 	$L__BB2_1653;
	bra.uni 	$L__BB2_1662;
$L__BB2_1653:
	setp.gt.u64 	%p1850, %rd39110, 5412103778470702295;
	@%p1850 bra 	$L__BB2_1661;
	setp.ne.s64 	%p1851, %rd39110, 5412103778470702295;
	mov.b64 	%rd50142, 1873798617647539866;
	mov.u64 	%rd50139, %rd39108;
	mov.u64 	%rd50140, %rd39109;
	mov.u64 	%rd50141, %rd39110;
	@%p1851 bra 	$L__BB2_1662;
	setp.gt.u64 	%p1852, %rd39109, 7239337960414712511;
	@%p1852 bra 	$L__BB2_1661;
	setp.ne.s64 	%p1853, %rd39109, 7239337960414712511;
	mov.b64 	%rd50141, 5412103778470702295;
	mov.u64 	%rd50139, %rd39108;
	mov.u64 	%rd50140, %rd39109;
	@%p1853 bra 	$L__BB2_1662;
	setp.gt.u64 	%p1854, %rd39108, 7435674573564081700;
	@%p1854 bra 	$L__BB2_1661;
	setp.ne.s64 	%p1855, %rd39108, 7435674573564081700;
	mov.b64 	%rd50140, 7239337960414712511;
	mov.u64 	%rd50139, %rd39108;
	@%p1855 bra 	$L__BB2_1662;
	setp.gt.u64 	%p1856, %rd50138, 2210141511517208575;
	@%p1856 bra 	$L__BB2_1661;
	setp.ne.s64 	%p1857, %rd50138, 2210141511517208575;
	setp.lt.u64 	%p1858, %rd50137, -5044313057631688021;
	or.pred  	%p1859, %p1857, %p1858;
	mov.b64 	%rd50139, 7435674573564081700;
	@%p1859 bra 	$L__BB2_1662;
$L__BB2_1661:
	mov.b64 	%rd39112, -5044313057631688021;
	mov.b64 	%rd39113, 2210141511517208575;
	mov.b64 	%rd39114, 7435674573564081700;
	mov.b64 	%rd39115, 7239337960414712511;
	mov.b64 	%rd39116, 5412103778470702295;
	mov.b64 	%rd39117, 1873798617647539866;
	// begin inline asm
	sub.cc.u64 %rd50137, %rd50137, %rd39112;
subc.cc.u64 %rd50138, %rd50138, %rd39113;
subc.cc.u64 %rd39108, %rd39108, %rd39114;
subc.cc.u64 %rd39109, %rd39109, %rd39115;
subc.cc.u64 %rd39110, %rd39110, %rd39116;
subc.u64 %rd39111, %rd39111, %rd39117;

	// end inline asm
	mov.u64 	%rd50139, %rd39108;
	mov.u64 	%rd50140, %rd39109;
	mov.u64 	%rd50141, %rd39110;
	mov.u64 	%rd50142, %rd39111;
$L__BB2_1662:
	mov.b64 	%rd39569, 0;
	// begin inline asm
	mad.lo.cc.u64 %rd39124, %rd50137, %rd50119, %rd39569;
madc.hi.u64 %rd39125, %rd50137, %rd50119, 0;
add.cc.u64 %rd39124, %rd39124, %rd39569;
addc.u64 %rd39125, %rd39125, 0;

	// end inline asm
	// begin inline asm
	mad.lo.cc.u64 %rd39130, %rd50138, %rd50119, %rd39569;
madc.hi.u64 %rd39131, %rd50138, %rd50119, 0;
add.cc.u64 %rd39130, %rd39130, %rd39125;
addc.u64 %rd39131, %rd39131, 0;

	// end inline asm
	// begin inline asm
	mad.lo.cc.u64 %rd39136, %rd50139, %rd50119, %rd39569;
madc.hi.u64 %rd39137, %rd50139, %rd50119, 0;
add.cc.u64 %rd39136, %rd39136, %rd39131;
addc.u64 %rd39137, %rd39137, 0;

	// end inline asm
	// begin inline asm
	mad.lo.cc.u64 %rd39142, %rd50140, %rd50119, %rd39569;
madc.hi.u64 %rd39143, %rd50140, %rd50119, 0;
add.cc.u64 %rd39142, %rd39142, %rd39137;
addc.u64 %rd39143, %rd39143, 0;

	// end inline asm
	// begin inline asm
	mad.lo.cc.u64 %rd39148, %rd50141, %rd50119, %rd39569;
madc.hi.u64 %rd39149, %rd50141, %rd50119, 0;
add.cc.u64 %rd39148, %rd39148, %rd39143;
addc.u64 %rd39149, %rd39149, 0;

	// end inline asm
	// begin inline asm
	mad.lo.cc.u64 %rd39154, %rd50142, %rd50119, %rd39569;
madc.hi.u64 %rd39155, %rd50142, %rd50119, 0;
add.cc.u64 %rd39154, %rd39154, %rd39149;
addc.u64 %rd39155, %rd39155, 0;

	// end inline asm
	// begin inline asm
	add.cc.u64 %rd39160, %rd39569, %rd39155;
addc.u64 %rd39161, 0, 0;

	// end inline asm
	mul.lo.s64 	%rd39196, %rd39124, -8506173809081122819;
	mov.b64 	%rd39567, -5044313057631688021;
	// begin inline asm
	mad.lo.cc.u64 %rd39164, %rd39196, %rd39567, %rd39124;
madc.hi.u64 %rd39165, %rd39196, %rd39567, 0;
add.cc.u64 %rd39164, %rd39164, %rd39569;
addc.u64 %rd39165, %rd39165, 0;

	// end inline asm
	mov.b64 	%rd39573, 2210141511517208575;
	// begin inline asm
	mad.lo.cc.u64 %rd39170, %rd39196, %rd39573, %rd39130;
madc.hi.u64 %rd39171, %rd39196, %rd39573, 0;
add.cc.u64 %rd39170, %rd39170, %rd39165;
addc.u64 %rd39171, %rd39171, 0;

	// end inline asm
	mov.b64 	%rd39579, 7435674573564081700;
	// begin inline asm
	mad.lo.cc.u64 %rd39176, %rd39196, %rd39579, %rd39136;
madc.hi.u64 %rd39177, %rd39196, %rd39579, 0;
add.cc.u64 %rd39176, %rd39176, %rd39171;
addc.u64 %rd39177, %rd39177, 0;

	// end inline asm
	mov.b64 	%rd39585, 7239337960414712511;
	// begin inline asm
	mad.lo.cc.u64 %rd39182, %rd39196, %rd39585, %rd39142;
madc.hi.u64 %rd39183, %rd39196, %rd39585, 0;
add.cc.u64 %rd39182, %rd39182, %rd39177;
addc.u64 %rd39183, %rd39183, 0;

	// end inline asm
	mov.b64 	%rd39591, 5412103778470702295;
	// begin inline asm
	mad.lo.cc.u64 %rd39188, %rd39196, %rd39591, %rd39148;
madc.hi.u64 %rd39189, %rd39196, %rd39591, 0;
add.cc.u64 %rd39188, %rd39188, %rd39183;
addc.u64 %rd39189, %rd39189, 0;

	// end inline asm
	mov.b64 	%rd39597, 1873798617647539866;
	// begin inline asm
	mad.lo.cc.u64 %rd39194, %rd39196, %rd39597, %rd39154;
madc.hi.u64 %rd39195, %rd39196, %rd39597, 0;
add.cc.u64 %rd39194, %rd39194, %rd39189;
addc.u64 %rd39195, %rd39195, 0;

	// end inline asm
	// begin inline asm
	add.cc.u64 %rd39200, %rd39160, %rd39195;
addc.u64 %rd39201, 0, 0;

	// end inline asm
	add.s64 	%rd39242, %rd39161, %rd39201;
	// begin inline asm
	mad.lo.cc.u64 %rd39204, %rd50137, %rd50120, %rd39170;
madc.hi.u64 %rd39205, %rd50137, %rd50120, 0;
add.cc.u64 %rd39204, %rd39204, %rd39569;
addc.u64 %rd39205, %rd39205, 0;

	// end inline asm
	// begin inline asm
	mad.lo.cc.u64 %rd39210, %rd50138, %rd50120, %rd39176;
madc.hi.u64 %rd39211, %rd50138, %rd50120, 0;
add.cc.u64 %rd39210, %rd39210, %rd39205;
addc.u64 %rd39211, %rd39211, 0;

	// end inline asm
	// begin inline asm
	mad.lo.cc.u64 %rd39216, %rd50139, %rd50120, %rd39182;
madc.hi.u64 %rd39217, %rd50139, %rd50120, 0;
add.cc.u64 %rd39216, %rd39216, %rd39211;
addc.u64 %rd39217, %rd39217, 0;

	// end inline asm
	// begin inline asm
	mad.lo.cc.u64 %rd39222, %rd50140, %rd50120, %rd39188;
madc.hi.u64 %rd39223, %rd50140, %rd50120, 0;
add.cc.u64 %rd39222, %rd39222, %rd39217;
addc.u64 %rd39223, %rd39223, 0;

	// end inline asm
	// begin inline asm
	mad.lo.cc.u64 %rd39228, %rd50141, %rd50120, %rd39194;
madc.hi.u64 %rd39229, %rd50141, %rd50120, 0;
add.cc.u64 %rd39228, %rd39228, %rd39223;
addc.u64 %rd39229, %rd39229, 0;

	// end inline asm
	// begin inline asm
	mad.lo.cc.u64 %rd39234, %rd50142, %rd50120, %rd39200;
madc.hi.u64 %rd39235, %rd50142, %rd50120, 0;
add.cc.u64 %rd39234, %rd39234, %rd39229;
addc.u64 %rd39235, %rd39235, 0;

	// end inline asm
	// begin inline asm
	add.cc.u64 %rd39240, %rd39242, %rd39235;
addc.u64 %rd39241, 0, 0;

	// end inline asm
	mul.lo.s64 	%rd39276, %rd39204, -8506173809081122819;
	// begin inline asm
	mad.lo.cc.u64 %rd39244, %rd39276, %rd39567, %rd39204;
madc.hi.u64 %rd39245, %rd39276, %rd39567, 0;
add.cc.u64 %rd39244, %rd39244, %rd39569;
addc.u64 %rd39245, %rd39245, 0;

	// end inline asm
	// begin inline asm
	mad.lo.cc.u64 %rd39250, %rd39276, %rd39573, %rd39210;
madc.hi.u64 %rd39251, %rd39276, %rd39573, 0;
add.cc.u64 %rd39250, %rd39250, %rd39245;
addc.u64 %rd39251, %rd39251, 0;

	// end inline asm
	// begin inline asm
	mad.lo.cc.u64 %rd39256, %rd39276, %rd39579, %rd39216;
madc.hi.u64 %rd39257, %rd39276, %rd39579, 0;
add.cc.u64 %rd39256, %rd39256, %rd39251;
addc.u64 %rd39257, %rd39257, 0;

	// end inline asm
	// begin inline asm
	mad.lo.cc.u64 %rd39262, %rd39276, %rd39585, %rd39222;
madc.hi.u64 %rd39263, %rd39276, %rd39585, 0;
add.cc.u64 %rd39262, %rd39262, %rd39257;
addc.u64 %rd39263, %rd39263, 0;

	// end inline asm
	// begin inline asm
	mad.lo.cc.u64 %rd39268, %rd39276, %rd39591, %rd39228;
madc.hi.u64 %rd39269, %rd39276, %rd39591, 0;
add.cc.u64 %rd39268, %rd39268, %rd39263;
addc.u64 %rd39269, %rd39269, 0;

	// end inline asm
	// begin inline asm
	mad.lo.cc.u64 %rd39274, %rd39276, %rd39597, %rd39234;
madc.hi.u64 %rd39275, %rd39276, %rd39597, 0;
add.cc.u64 %rd39274, %rd39274, %rd39269;
addc.u64 %rd39275, %rd39275, 0;

	// end inline asm
	// begin inline asm
	add.cc.u64 %rd39280, %rd39240, %rd39275;
addc.u64 %rd39281, 0, 0;

	// end inline asm
	add.s64 	%rd39322, %rd39241, %rd39281;
	// begin inline asm
	mad.lo.cc.u64 %rd39284, %rd50137, %rd50121, %rd39250;
madc.hi.u64 %rd39285, %rd50137, %rd50121, 0;
add.cc.u64 %rd39284, %rd39284, %rd39569;
addc.u64 %rd39285, %rd39285, 0;

	// end inline asm
	// begin inline asm
	mad.lo.cc.u64 %rd39290, %rd50138, %rd50121, %rd39256;
madc.hi.u64 %rd39291, %rd50138, %rd50121, 0;
add.cc.u64 %rd39290, %rd39290, %rd39285;
addc.u64 %rd39291, %rd39291, 0;

	// end inline asm
	// begin inline asm
	mad.lo.cc.u64 %rd39296, %rd50139, %rd50121, %rd39262;
madc.hi.u64 %rd39297, %rd50139, %rd50121, 0;
add.cc.u64 %rd39296, %rd39296, %rd39291;
addc.u64 %rd39297, %rd39297, 0;

	// end inline asm
	// begin inline asm
	mad.lo.cc.u64 %rd39302, %rd50140, %rd50121, %rd39268;
madc.hi.u64 %rd39303, %rd50140, %rd50121, 0;
add.cc.u64 %rd39302, %rd39302, %rd39297;
addc.u64 %rd39303, %rd39303, 0;

	// end inline asm
	// begin inline asm
	mad.lo.cc.u64 %rd39308, %rd50141, %rd50121, %rd39274;
madc.hi.u64 %rd39309, %rd50141, %rd50121, 0;
add.cc.u64 %rd39308, %rd39308, %rd39303;
addc.u64 %rd39309, %rd39309, 0;

	// end inline asm
	// begin inline asm
	mad.lo.cc.u64 %rd39314, %rd50142, %rd50121, %rd39280;
madc.hi.u64 %rd39315, %rd50142, %rd50121, 0;
add.cc.u64 %rd39314, %rd39314, %rd39309;
addc.u64 %rd39315, %rd39315, 0;

	// end inline asm
	// begin inline asm
	add.cc.u64 %rd39320, %rd39322, %rd39315;
addc.u64 %rd39321, 0, 0;

	// end inline asm
	mul.lo.s64 	%rd39356, %rd39284, -8506173809081122819;
	// begin inline asm
	mad.lo.cc.u64 %rd39324, %rd39356, %rd39567, %rd39284;
madc.hi.u64 %rd39325, %rd39356, %rd39567, 0;
add.cc.u64 %rd39324, %rd39324, %rd39569;
addc.u64 %rd39325, %rd39325, 0;

	// end inline asm
	// begin inline asm
	mad.lo.cc.u64 %rd39330, %rd39356, %rd39573, %rd39290;
madc.hi.u64 %rd39331, %rd39356, %rd39573, 0;
add.cc.u64 %rd39330, %rd39330, %rd39325;
addc.u64 %rd39331, %rd39331, 0;

	// end inline asm
	// begin inline asm
	mad.lo.cc.u64 %rd39336, %rd39356, %rd39579, %rd39296;
madc.hi.u64 %rd39337, %rd39356, %rd39579, 0;
add.cc.u64 %rd39336, %rd39336, %rd39331;
addc.u64 %rd39337, %rd39337, 0;

	// end inline asm
	// begin inline asm
	mad.lo.cc.u64 %rd39342, %rd39356, %rd39585, %rd39302;
madc.hi.u64 %rd39343, %rd39356, %rd39585, 0;
add.cc.u64 %rd39342, %rd39342, %rd39337;
addc.u64 %rd39343, %rd39343, 0;

	// end inline asm
	// begin inline asm
	mad.lo.cc.u64 %rd39348, %rd39356, %rd39591, %rd39308;
madc.hi.u64 %rd39349, %rd39356, %rd39591, 0;
add.cc.u64 %rd39348, %rd39348, %rd39343;
addc.u64 %rd39349, %rd39349, 0;

	// end inline asm
	// begin inline asm
	mad.lo.cc.u64 %rd39354, %rd39356, %rd39597, %rd39314;
madc.hi.u64 %rd39355, %rd39356, %rd39597, 0;
add.cc.u64 %rd39354, %rd39354, %rd39349;
addc.u64 %rd39355, %rd39355, 0;

	// end inline asm
	// begin inline asm
	add.cc.u64 %rd39360, %rd39320, %rd39355;
addc.u64 %rd39361, 0, 0;

	// end inline asm
	add.s64 	%rd39402, %rd39321, %rd39361;
	// begin inline asm
	mad.lo.cc.u64 %rd39364, %rd50137, %rd50122, %rd39330;
madc.hi.u64 %rd39365, %rd50137, %rd50122, 0;
add.cc.u64 %rd39364, %rd39364, %rd39569;
addc.u64 %rd39365, %rd39365, 0;

	// end inline asm
	// begin inline asm
	mad.lo.cc.u64 %rd39370, %rd50138, %rd50122, %rd39336;
madc.hi.u64 %rd39371, %rd50138, %rd50122, 0;
add.cc.u64 %rd39370, %rd39370, %rd39365;
addc.u64 %rd39371, %rd39371, 0;

	// end inline asm
	// begin inline asm
	mad.lo.cc.u64 %rd39376, %rd50139, %rd50122, %rd39342;
madc.hi.u64 %rd39377, %rd50139, %rd50122, 0;
add.cc.u64 %rd39376, %rd39376, %rd39371;
addc.u64 %rd39377, %rd39377, 0;

	// end inline asm
	// begin inline asm
	mad.lo.cc.u64 %rd39382, %rd50140, %rd50122, %rd39348;
madc.hi.u64 %rd39383, %rd50140, %rd50122, 0;
add.cc.u64 %rd39382, %rd39382, %rd39377;
addc.u64 %rd39383, %rd39383, 0;

	// end inline asm
	// begin inline asm
	mad.lo.cc.u64 %rd39388, %rd50141, %rd50122, %rd39354;
madc.hi.u64 %rd39389, %rd50141, %rd50122, 0;
add.cc.u64 %rd39388, %rd39388, %rd39383;
addc.u64 %rd39389, %rd39389, 0;

	// end inline asm
	// begin inline asm
	mad.lo.cc.u64 %rd39394, %rd50142, %rd50122, %rd39360;
madc.hi.u64 %rd39395, %rd50142, %rd50122, 0;
add.cc.u64 %rd39394, %rd39394, %rd39389;
addc.u64 %rd39395, %rd39395, 0;

	// end inline asm
	// begin inline asm
	add.cc.u64 %rd39400, %rd39402, %rd39395;
addc.u64 %rd39401, 0, 0;

	// end inline asm
	mul.lo.s64 	%rd39436, %rd39364, -8506173809081122819;
	// begin inline asm
	mad.lo.cc.u64 %rd39404, %rd39436, %rd39567, %rd39364;
madc.hi.u64 %rd39405, %rd39436, %rd39567, 0;
add.cc.u64 %rd39404, %rd39404, %rd39569;
addc.u64 %rd39405, %rd39405, 0;

	// end inline asm
	// begin inline asm
	mad.lo.cc.u64 %rd39410, %rd39436, %rd39573, %rd39370;
madc.hi.u64 %rd39411, %rd39436, %rd39573, 0;
add.cc.u64 %rd39410, %rd39410, %rd39405;
addc.u64 %rd39411, %rd39411, 0;

	// end inline asm
	// begin inline asm
	mad.lo.cc.u64 %rd39416, %rd39436, %rd39579, %rd39376;
madc.hi.u64 %rd39417, %rd39436, %rd39579, 0;
add.cc.u64 %rd39416, %rd39416, %rd39411;
addc.u64 %rd39417, %rd39417, 0;

	// end inline asm
	// begin inline asm
	mad.lo.cc.u64 %rd39422, %rd39436, %rd39585, %rd39382;
madc.hi.u64 %rd39423, %rd39436, %rd39585, 0;
add.cc.u64 %rd39422, %rd39422, %rd39417;
addc.u64 %rd39423, %rd39423, 0;

	// end inline asm
	// begin inline asm
	mad.lo.cc.u64 %rd39428, %rd39436, %rd39591, %rd39388;
madc.hi.u64 %rd39429, %rd39436, %rd39591, 0;
add.cc.u64 %rd39428, %rd39428, %rd39423;
addc.u64 %rd39429, %rd39429, 0;

	// end inline asm
	// begin inline asm
	mad.lo.cc.u64 %rd39434, %rd39436, %rd39597, %rd39394;
madc.hi.u64 %rd39435, %rd39436, %rd39597, 0;
add.cc.u64 %rd39434, %rd39434, %rd39429;
addc.u64 %rd39435, %rd39435, 0;

	// end inline asm
	// begin inline asm
	add.cc.u64 %rd39440, %rd39400, %rd39435;
addc.u64 %rd39441, 0, 0;

	// end inline asm
	add.s64 	%rd39482, %rd39401, %rd39441;
	// begin inline asm
	mad.lo.cc.u64 %rd39444, %rd50137, %rd50123, %rd39410;
madc.hi.u64 %rd39445, %rd50137, %rd50123, 0;
add.cc.u64 %rd39444, %rd39444, %rd39569;
addc.u64 %rd39445, %rd39445, 0;

	// end inline asm
	// begin inline asm
	mad.lo.cc.u64 %rd39450, %rd50138, %rd50123, %rd39416;
madc.hi.u64 %rd39451, %rd50138, %rd50123, 0;
add.cc.u64 %rd39450, %rd39450, %rd39445;
addc.u64 %rd39451, %rd39451, 0;

	// end inline asm
	// begin inline asm
	mad.lo.cc.u64 %rd39456, %rd50139, %rd50123, %rd39422;
madc.hi.u64 %rd39457, %rd50139, %rd50123, 0;
add.cc.u64 %rd39456, %rd39456, %rd39451;
addc.u64 %rd39457, %rd39457, 0;

	// end inline asm
	// begin inline asm
	mad.lo.cc.u64 %rd39462, %rd50140, %rd50123, %rd39428;
madc.hi.u64 %rd39463, %rd50140, %rd50123, 0;
add.cc.u64 %rd39462, %rd39462, %rd39457;
addc.u64 %rd39463, %rd39463, 0;

	// end inline asm
	// begin inline asm
	mad.lo.cc.u64 %rd39468, %rd50141, %rd50123, %rd39434;
madc.hi.u64 %rd39469, %rd50141, %rd50123, 0;
add.cc.u64 %rd39468, %rd39468, %rd39463;
addc.u64 %rd39469, %rd39469, 0;

	// end inline asm
	// begin inline asm
	mad.lo.cc.u64 %rd39474, %rd50142, %rd50123, %rd39440;
madc.hi.u64 %rd39475, %rd50142, %rd50123, 0;
add.cc.u64 %rd39474, %rd39474, %rd39469;
addc.u64 %rd39475, %rd39475, 0;

	// end inline asm
	// begin inline asm
	add.cc.u64 %rd39480, %rd39482, %rd39475;
addc.u64 %rd39481, 0, 0;

	// end inline asm
	mul.lo.s64 	%rd39516, %rd39444, -8506173809081122819;
	// begin inline asm
	mad.lo.cc.u64 %rd39484, %rd39516, %rd39567, %rd39444;
madc.hi.u64 %rd39485, %rd39516, %rd39567, 0;
add.cc.u64 %rd39484, %rd39484, %rd39569;
addc.u64 %rd39485, %rd39485, 0;

	// end inline asm
	// begin inline asm
	mad.lo.cc.u64 %rd39490, %rd39516, %rd39573, %rd39450;
madc.hi.u64 %rd39491, %rd39516, %rd39573, 0;
add.cc.u64 %rd39490, %rd39490, %rd39485;
addc.u64 %rd39491, %rd39491, 0;

	// end inline asm
	// begin inline asm
	mad.lo.cc.u64 %rd39496, %rd39516, %rd39579, %rd39456;
madc.hi.u64 %rd39497, %rd39516, %rd39579, 0;
add.cc.u64 %rd39496, %rd39496, %rd39491;
addc.u64 %rd39497, %rd39497, 0;

	// end inline asm
	// begin inline asm
	mad.lo.cc.u64 %rd39502, %rd39516, %rd39585, %rd39462;
madc.hi.u64 %rd39503, %rd39516, %rd39585, 0;
add.cc.u64 %rd39502, %rd39502, %rd39497;
addc.u64 %rd39503, %rd39503, 0;

	// end inline asm
	// begin inline asm
	mad.lo.cc.u64 %rd39508, %rd39516, %rd39591, %rd39468;
madc.hi.u64 %rd39509, %rd39516, %rd39591, 0;
add.cc.u64 %rd39508, %rd39508, %rd39503;
addc.u64 %rd39509, %rd39509, 0;

	// end inline asm
	// begin inline asm
	mad.lo.cc.u64 %rd39514, %rd39516, %rd39597, %rd39474;
madc.hi.u64 %rd39515, %rd39516, %rd39597, 0;
add.cc.u64 %rd39514, %rd39514, %rd39509;
addc.u64 %rd39515, %rd39515, 0;

	// end inline asm
	// begin inline asm
	add.cc.u64 %rd39520, %rd39480, %rd39515;
addc.u64 %rd39521, 0, 0;

	// end inline asm
	add.s64 	%rd39562, %rd39481, %rd39521;
	// begin inline asm
	mad.lo.cc.u64 %rd39524, %rd50137, %rd50124, %rd39490;
madc.hi.u64 %rd39525, %rd50137, %rd50124, 0;
add.cc.u64 %rd39524, %rd39524, %rd39569;
addc.u64 %rd39525, %rd39525, 0;

	// end inline asm
	// begin inline asm
	mad.lo.cc.u64 %rd39530, %rd50138, %rd50124, %rd39496;
madc.hi.u64 %rd39531, %rd50138, %rd50124, 0;
add.cc.u64 %rd39530, %rd39530, %rd39525;
addc.u64 %rd39531, %rd39531, 0;

	// end inline asm
	// begin inline asm
	mad.lo.cc.u64 %rd39536, %rd50139, %rd50124, %rd39502;
madc.hi.u64 %rd39537, %rd50139, %rd50124, 0;
add.cc.u64 %rd39536, %rd39536, %rd39531;
addc.u64 %rd39537, %rd39537, 0;

	// end inline asm
	// begin inline asm
	mad.lo.cc.u64 %rd39542, %rd50140, %rd50124, %rd39508;
madc.hi.u64 %rd39543, %rd50140, %rd50124, 0;
add.cc.u64 %rd39542, %rd39542, %rd39537;
addc.u64 %rd39543, %rd39543, 0;

	// end inline asm
	// begin inline asm
	mad.lo.cc.u64 %rd39548, %rd50141, %rd50124, %rd39514;
madc.hi.u64 %rd39549, %rd50141, %rd50124, 0;
add.cc.u64 %rd39548, %rd39548, %rd39543;
addc.u64 %rd39549, %rd39549, 0;

	// end inline asm
	// begin inline asm
	mad.lo.cc.u64 %rd39554, %rd50142, %rd50124, %rd39520;
madc.hi.u64 %rd39555, %rd50142, %rd50124, 0;
add.cc.u64 %rd39554, %rd39554, %rd39549;
addc.u64 %rd39555, %rd39555, 0;

	// end inline asm
	// begin inline asm
	add.cc.u64 %rd39560, %rd39562, %rd39555;
addc.u64 %rd39561, 0, 0;

	// end inline asm
	mul.lo.s64 	%rd39596, %rd39524, -8506173809081122819;
	// begin inline asm
	mad.lo.cc.u64 %rd39564, %rd39596, %rd39567, %rd39524;
madc.hi.u64 %rd39565, %rd39596, %rd39567, 0;
add.cc.u64 %rd39564, %rd39564, %rd39569;
addc.u64 %rd39565, %rd39565, 0;

	// end inline asm
	// begin inline asm
	mad.lo.cc.u64 %rd50143, %rd39596, %rd39573, %rd39530;
madc.hi.u64 %rd39571, %rd39596, %rd39573, 0;
add.cc.u64 %rd50143, %rd50143, %rd39565;
addc.u64 %rd39571, %rd39571, 0;

	// end inline asm
	// begin inline asm
	mad.lo.cc.u64 %rd50144, %rd39596, %rd39579, %rd39536;
madc.hi.u64 %rd39577, %rd39596, %rd39579, 0;
add.cc.u64 %rd50144, %rd50144, %rd39571;
addc.u64 %rd39577, %rd39577, 0;

	// end inline asm
	// begin inline asm
	mad.lo.cc.u64 %rd39616, %rd39596, %rd39585, %rd39542;
madc.hi.u64 %rd39583, %rd39596, %rd39585, 0;
add.cc.u64 %rd39616, %rd39616, %rd39577;
addc.u64 %rd39583, %rd39583, 0;

	// end inline asm
	// begin inline asm
	mad.lo.cc.u64 %rd39617, %rd39596, %rd39591, %rd39548;
madc.hi.u64 %rd39589, %rd39596, %rd39591, 0;
add.cc.u64 %rd39617, %rd39617, %rd39583;
addc.u64 %rd39589, %rd39589, 0;

	// end inline asm
	// begin inline asm
	mad.lo.cc.u64 %rd39618, %rd39596, %rd39597, %rd39554;
madc.hi.u64 %rd39595, %rd39596, %rd39597, 0;
add.cc.u64 %rd39618, %rd39618, %rd39589;
addc.u64 %rd39595, %rd39595, 0;

	// end inline asm
	// begin inline asm
	add.cc.u64 %rd39619, %rd39560, %rd39595;
addc.u64 %rd39601, 0, 0;

	// end inline asm
	setp.gt.u64 	%p1860, %rd39619, 1873798617647539866;
	@%p1860 bra 	$L__BB2_1672;
	setp.eq.s64 	%p1861, %rd39619, 1873798617647539866;
	mov.u64 	%rd50145, %rd39616;
	mov.u64 	%rd50146, %rd39617;
	mov.u64 	%rd50147, %rd39618;
	mov.u64 	%rd50148, %rd39619;
	@%p1861 bra 	$L__BB2_1664;
	bra.uni 	$L__BB2_1673;
$L__BB2_1664:
	setp.gt.u64 	%p1862, %rd39618, 5412103778470702295;
	@%p1862 bra 	$L__BB2_1672;
	setp.ne.s64 	%p1863, %rd39618, 5412103778470702295;
	mov.b64 	%rd50148, 1873798617647539866;
	mov.u64 	%rd50145, %rd39616;
	mov.u64 	%rd50146, %rd39617;
	mov.u64 	%rd50147, %rd39618;
	@%p1863 bra 	$L__BB2_1673;
	setp.gt.u64 	%p1864, %rd39617, 7239337960414712511;
	@%p1864 bra 	$L__BB2_1672;
	setp.ne.s64 	%p1865, %rd39617, 7239337960414712511;
	mov.b64 	%rd50147, 5412103778470702295;
	mov.u64 	%rd50145, %rd39616;
	mov.u64 	%rd50146, %rd39617;
	@%p1865 bra 	$L__BB2_1673;
	setp.gt.u64 	%p1866, %rd39616, 7435674573564081700;
	@%p1866 bra 	$L__BB2_1672;
	setp.ne.s64 	%p1867, %rd39616, 7435674573564081700;
	mov.b64 	%rd50146, 7239337960414712511;
	mov.u64 	%rd50145, %rd39616;
	@%p1867 bra 	$L__BB2_1673;
	setp.gt.u64 	%p1868, %rd50144, 2210141511517208575;
	@%p1868 bra 	$L__BB2_1672;
	setp.ne.s64 	%p1869, %rd50144, 2210141511517208575;
	setp.lt.u64 	%p1870, %rd50143, -5044313057631688021;
	or.pred  	%p1871, %p1869, %p1870;
	mov.b64 	%rd50145, 7435674573564081700;
	@%p1871 bra 	$L__BB2_1673;
$L__BB2_1672:
	mov.b64 	%rd39620, -5044313057631688021;
	mov.b64 	%rd39621, 2210141511517208575;
	mov.b64 	%rd39622, 7435674573564081700;
	mov.b64 	%rd39623, 7239337960414712511;
	mov.b64 	%rd39624, 5412103778470702295;
	mov.b64 	%rd39625, 1873798617647539866;
	// begin inline asm
	sub.cc.u64 %rd50143, %rd50143, %rd39620;
subc.cc.u64 %rd50144, %rd50144, %rd39621;
subc.cc.u64 %rd39616, %rd39616, %rd39622;
subc.cc.u64 %rd39617, %rd39617, %rd39623;
subc.cc.u64 %rd39618, %rd39618, %rd39624;
subc.u64 %rd39619, %rd39619, %rd39625;

	// end inline asm
	mov.u64 	%rd50145, %rd39616;
	mov.u64 	%rd50146, %rd39617;
	mov.u64 	%rd50147, %rd39618;
	mov.u64 	%rd50148, %rd39619;
$L__BB2_1673:
	mov.b64 	%rd40077, 0;
	// begin inline asm
	mad.lo.cc.u64 %rd39632, %rd50101, %rd50377, %rd40077;
madc.hi.u64 %rd39633, %rd50101, %rd50377, 0;
add.cc.u64 %rd39632, %rd39632, %rd40077;
addc.u64 %rd39633, %rd39633, 0;

	// end inline asm
	// begin inline asm
	mad.lo.cc.u64 %rd39638, %rd50102, %rd50377, %rd40077;
madc.hi.u64 %rd39639, %rd50102, %rd50377, 0;
add.cc.u64 %rd39638, %rd39638, %rd39633;
addc.u64 %rd39639, %rd39639, 0;

	// end inline asm
	// begin inline asm
	mad.lo.cc.u64 %rd39644, %rd50103, %rd50377, %rd40077;
madc.hi.u64 %rd39645, %rd50103, %rd50377, 0;
add.cc.u64 %rd39644, %rd39644, %rd39639;
addc.u64 %rd39645, %rd39645, 0;

	// end inline asm
	// begin inline asm
	mad.lo.cc.u64 %rd39650, %rd50104, %rd50377, %rd40077;
madc.hi.u64 %rd39651, %rd50104, %rd50377, 0;
add.cc.u64 %rd39650, %rd39650, %rd39645;
addc.u64 %rd39651, %rd39651, 0;

	// end inline asm
	// begin inline asm
	mad.lo.cc.u64 %rd39656, %rd50105, %rd50377, %rd40077;
madc.hi.u64 %rd39657, %rd50105, %rd50377, 0;
add.cc.u64 %rd39656, %rd39656, %rd39651;
addc.u64 %rd39657, %rd39657, 0;

	// end inline asm
	// begin inline asm
	mad.lo.cc.u64 %rd39662, %rd50106, %rd50377, %rd40077;
madc.hi.u64 %rd39663, %rd50106, %rd50377, 0;
add.cc.u64 %rd39662, %rd39662, %rd39657;
addc.u64 %rd39663, %rd39663, 0;

	// end inline asm
	// begin inline asm
	add.cc.u64 %rd39668, %rd40077, %rd39663;
addc.u64 %rd39669, 0, 0;

	// end inline asm
	mul.lo.s64 	%rd39704, %rd39632, -8506173809081122819;
	mov.b64 	%rd40075, -5044313057631688021;
	// begin inline asm
	mad.lo.cc.u64 %rd39672, %rd39704, %rd40075, %rd39632;
madc.hi.u64 %rd39673, %rd39704, %rd40075, 0;
add.cc.u64 %rd39672, %rd39672, %rd40077;
addc.u64 %rd39673, %rd39673, 0;

	// end inline asm
	mov.b64 	%rd40081, 2210141511517208575;
	// begin inline asm
	mad.lo.cc.u64 %rd39678, %rd39704, %rd40081, %rd39638;
madc.hi.u64 %rd39679, %rd39704, %rd40081, 0;
add.cc.u64 %rd39678, %rd39678, %rd39673;
addc.u64 %rd39679, %rd39679, 0;

	// end inline asm
	mov.b64 	%rd40087, 7435674573564081700;
	// begin inline asm
	mad.lo.cc.u64 %rd39684, %rd39704, %rd40087, %rd39644;
madc.hi.u64 %rd39685, %rd39704, %rd40087, 0;
add.cc.u64 %rd39684, %rd39684, %rd39679;
addc.u64 %rd39685, %rd39685, 0;

	// end inline asm
	mov.b64 	%rd40093, 7239337960414712511;
	// begin inline asm
	mad.lo.cc.u64 %rd39690, %rd39704, %rd40093, %rd39650;
madc.hi.u64 %rd39691, %rd39704, %rd40093, 0;
add.cc.u64 %rd39690, %rd39690, %rd39685;
addc.u64 %rd39691, %rd39691, 0;

	// end inline asm
	mov.b64 	%rd40099, 5412103778470702295;
	// begin inline asm
	mad.lo.cc.u64 %rd39696, %rd39704, %rd40099, %rd39656;
madc.hi.u64 %rd39697, %rd39704, %rd40099, 0;
add.cc.u64 %rd39696, %rd39696, %rd39691;
addc.u64 %rd39697, %rd39697, 0;

	// end inline asm
	mov.b64 	%rd40105, 1873798617647539866;
	// begin inline asm
	mad.lo.cc.u64 %rd39702, %rd39704, %rd40105, %rd39662;
madc.hi.u64 %rd39703, %rd39704, %rd40105, 0;
add.cc.u64 %rd39702, %rd39702, %rd39697;
addc.u64 %rd39703, %rd39703, 0;

	// end inline asm
	// begin inline asm
	add.cc.u64 %rd39708, %rd39668, %rd39703;
addc.u64 %rd39709, 0, 0;

	// end inline asm
	add.s64 	%rd39750, %rd39669, %rd39709;
	// begin inline asm
	mad.lo.cc.u64 %rd39712, %rd50101, %rd50378, %rd39678;
madc.hi.u64 %rd39713, %rd50101, %rd50378, 0;
add.cc.u64 %rd39712, %rd39712, %rd40077;
addc.u64 %rd39713, %rd39713, 0;

	// end inline asm
	// begin inline asm
	mad.lo.cc.u64 %rd39718, %rd50102, %rd50378, %rd39684;
madc.hi.u64 %rd39719, %rd50102, %rd50378, 0;
add.cc.u64 %rd39718, %rd39718, %rd39713;
addc.u64 %rd39719, %rd39719, 0;

	// end inline asm
	// begin inline asm
	mad.lo.cc.u64 %rd39724, %rd50103, %rd50378, %rd39690;
madc.hi.u64 %rd39725, %rd50103, %rd50378, 0;
add.cc.u64 %rd39724, %rd39724, %rd39719;
addc.u64 %rd39725, %rd39725, 0;

	// end inline asm
	// begin inline asm
	mad.lo.cc.u64 %rd39730, %rd50104, %rd50378, %rd39696;
madc.hi.u64 %rd39731, %rd50104, %rd50378, 0;
add.cc.u64 %rd39730, %rd39730, %rd39725;
addc.u64 %rd39731, %rd39731, 0;

	// end inline asm
	// begin inline asm
	mad.lo.cc.u64 %rd39736, %rd50105, %rd50378, %rd39702;
madc.hi.u64 %rd39737, %rd50105, %rd50378, 0;
add.cc.u64 %rd39736, %rd39736, %rd39731;
addc.u64 %rd39737, %rd39737, 0;

	// end inline asm
	// begin inline asm
	mad.lo.cc.u64 %rd39742, %rd50106, %rd50378, %rd39708;
madc.hi.u64 %rd39743, %rd50106, %rd50378, 0;
add.cc.u64 %rd39742, %rd39742, %rd39737;
addc.u64 %rd39743, %rd39743, 0;

	// end inline asm
	// begin inline asm
	add.cc.u64 %rd39748, %rd39750, %rd39743;
addc.u64 %rd39749, 0, 0;

	// end inline asm
	mul.lo.s64 	%rd39784, %rd39712, -8506173809081122819;
	// begin inline asm
	mad.lo.cc.u64 %rd39752, %rd39784, %rd40075, %rd39712;
madc.hi.u64 %rd39753, %rd39784, %rd40075, 0;
add.cc.u64 %rd39752, %rd39752, %rd40077;
addc.u64 %rd39753, %rd39753, 0;

	// end inline asm
	// begin inline asm
	mad.lo.cc.u64 %rd39758, %rd39784, %rd40081, %rd39718;
madc.hi.u64 %rd39759, %rd39784, %rd40081, 0;
add.cc.u64 %rd39758, %rd39758, %rd39753;
addc.u64 %rd39759, %rd39759, 0;

	// end inline asm
	// begin inline asm
	mad.lo.cc.u64 %rd39764, %rd39784, %rd40087, %rd39724;
madc.hi.u64 %rd39765, %rd39784, %rd40087, 0;
add.cc.u64 %rd39764, %rd39764, %rd39759;
addc.u64 %rd39765, %rd39765, 0;

	// end inline asm
	// begin inline asm
	mad.lo.cc.u64 %rd39770, %rd39784, %rd40093, %rd39730;
madc.hi.u64 %rd39771, %rd39784, %rd40093, 0;
add.cc.u64 %rd39770, %rd39770, %rd39765;
addc.u64 %rd39771, %rd39771, 0;

	// end inline asm
	// begin inline asm
	mad.lo.cc.u64 %rd39776, %rd39784, %rd40099, %rd39736;
madc.hi.u64 %rd39777, %rd39784, %rd40099, 0;
add.cc.u64 %rd39776, %rd39776, %rd39771;
addc.u64 %rd39777, %rd39777, 0;

	// end inline asm
	// begin inline asm
	mad.lo.cc.u64 %rd39782, %rd39784, %rd40105, %rd39742;
madc.hi.u64 %rd39783, %rd39784, %rd40105, 0;
add.cc.u64 %rd39782, %rd39782, %rd39777;
addc.u64 %rd39783, %rd39783, 0;

	// end inline asm
	// begin inline asm
	add.cc.u64 %rd39788, %rd39748, %rd39783;
addc.u64 %rd39789, 0, 0;

	// end inline asm
	add.s64 	%rd39830, %rd39749, %rd39789;
	// begin inline asm
	mad.lo.cc.u64 %rd39792, %rd50101, %rd44034, %rd39758;
madc.hi.u64 %rd39793, %rd50101, %rd44034, 0;
add.cc.u64 %rd39792, %rd39792, %rd40077;
addc.u64 %rd39793, %rd39793, 0;

	// end inline asm
	// begin inline asm
	mad.lo.cc.u64 %rd39798, %rd50102, %rd44034, %rd39764;
madc.hi.u64 %rd39799, %rd50102, %rd44034, 0;
add.cc.u64 %rd39798, %rd39798, %rd39793;
addc.u64 %rd39799, %rd39799, 0;

	// end inline asm
	// begin inline asm
	mad.lo.cc.u64 %rd39804, %rd50103, %rd44034, %rd39770;
madc.hi.u64 %rd39805, %rd50103, %rd44034, 0;
add.cc.u64 %rd39804, %rd39804, %rd39799;
addc.u64 %rd39805, %rd39805, 0;

	// end inline asm
	// begin inline asm
	mad.lo.cc.u64 %rd39810, %rd50104, %rd44034, %rd39776;
madc.hi.u64 %rd39811, %rd50104, %rd44034, 0;
add.cc.u64 %rd39810, %rd39810, %rd39805;
addc.u64 %rd39811, %rd39811, 0;

	// end inline asm
	// begin inline asm
	mad.lo.cc.u64 %rd39816, %rd50105, %rd44034, %rd39782;
madc.hi.u64 %rd39817, %rd50105, %rd44034, 0;
add.cc.u64 %rd39816, %rd39816, %rd39811;
addc.u64 %rd39817, %rd39817, 0;

	// end inline asm
	// begin inline asm
	mad.lo.cc.u64 %rd39822, %rd50106, %rd44034, %rd39788;
madc.hi.u64 %rd39823, %rd50106, %rd44034, 0;
add.cc.u64 %rd39822, %rd39822, %rd39817;
addc.u64 %rd39823, %rd39823, 0;

	// end inline asm
	// begin inline asm
	add.cc.u64 %rd39828, %rd39830, %rd39823;
addc.u64 %rd39829, 0, 0;

	// end inline asm
	mul.lo.s64 	%rd39864, %rd39792, -8506173809081122819;
	// begin inline asm
	mad.lo.cc.u64 %rd39832, %rd39864, %rd40075, %rd39792;
madc.hi.u64 %rd39833, %rd39864, %rd40075, 0;
add.cc.u64 %rd39832, %rd39832, %rd40077;
addc.u64 %rd39833, %rd39833, 0;

	// end inline asm
	// begin inline asm
	mad.lo.cc.u64 %rd39838, %rd39864, %rd40081, %rd39798;
madc.hi.u64 %rd39839, %rd39864, %rd40081, 0;
add.cc.u64 %rd39838, %rd39838, %rd39833;
addc.u64 %rd39839, %rd39839, 0;

	// end inline asm
	// begin inline asm
	mad.lo.cc.u64 %rd39844, %rd39864, %rd40087, %rd39804;
madc.hi.u64 %rd39845, %rd39864, %rd40087, 0;
add.cc.u64 %rd39844, %rd39844, %rd39839;
addc.u64 %rd39845, %rd39845, 0;

	// end inline asm
	// begin inline asm
	mad.lo.cc.u64 %rd39850, %rd39864, %rd40093, %rd39810;
madc.hi.u64 %rd39851, %rd39864, %rd40093, 0;
add.cc.u64 %rd39850, %rd39850, %rd39845;
addc.u64 %rd39851, %rd39851, 0;

	// end inline asm
	// begin inline asm
	mad.lo.cc.u64 %rd39856, %rd39864, %rd40099, %rd39816;
madc.hi.u64 %rd39857, %rd39864, %rd40099, 0;
add.cc.u64 %rd39856, %rd39856, %rd39851;
addc.u64 %rd39857, %rd39857, 0;

	// end inline asm
	// begin inline asm
	mad.lo.cc.u64 %rd39862, %rd39864, %rd40105, %rd39822;
madc.hi.u64 %rd39863, %rd39864, %rd40105, 0;
add.cc.u64 %rd39862, %rd39862, %rd39857;
addc.u64 %rd39863, %rd39863, 0;

	// end inline asm
	// begin inline asm
	add.cc.u64 %rd39868, %rd39828, %rd39863;
addc.u64 %rd39869, 0, 0;

	// end inline asm
	add.s64 	%rd39910, %rd39829, %rd39869;
	// begin inline asm
	mad.lo.cc.u64 %rd39872, %rd50101, %rd44035, %rd39838;
madc.hi.u64 %rd39873, %rd50101, %rd44035, 0;
add.cc.u64 %rd39872, %rd39872, %rd40077;
addc.u64 %rd39873, %rd39873, 0;

	// end inline asm
	// begin inline asm
	mad.lo.cc.u64 %rd39878, %rd50102, %rd44035, %rd39844;
madc.hi.u64 %rd39879, %rd50102, %rd44035, 0;
add.cc.u64 %rd39878, %rd39878, %rd39873;
addc.u64 %rd39879, %rd39879, 0;

	// end inline asm
	// begin inline asm
	mad.lo.cc.u64 %rd39884, %rd50103, %rd44035, %rd39850;
madc.hi.u64 %rd39885, %rd50103, %rd44035, 0;
add.cc.u64 %rd39884, %rd39884, %rd39879;
addc.u64 %rd39885, %rd39885, 0;

	// end inline asm
	// begin inline asm
	mad.lo.cc.u64 %rd39890, %rd50104, %rd44035, %rd39856;
madc.hi.u64 %rd39891, %rd50104, %rd44035, 0;
add.cc.u64 %rd39890, %rd39890, %rd39885;
addc.u64 %rd39891, %rd39891, 0;

	// end inline asm
	// begin inline asm
	mad.lo.cc.u64 %rd39896, %rd50105, %rd44035, %rd39862;
madc.hi.u64 %rd39897, %rd50105, %rd44035, 0;
add.cc.u64 %rd39896, %rd39896, %rd39891;
addc.u64 %rd39897, %rd39897, 0;

	// end inline asm
	// begin inline asm
	mad.lo.cc.u64 %rd39902, %rd50106, %rd44035, %rd39868;
madc.hi.u64 %rd39903, %rd50106, %rd44035, 0;
add.cc.u64 %rd39902, %rd39902, %rd39897;
addc.u64 %rd39903, %rd39903, 0;

	// end inline asm
	// begin inline asm
	add.cc.u64 %rd39908, %rd39910, %rd39903;
addc.u64 %rd39909, 0, 0;

	// end inline asm
	mul.lo.s64 	%rd39944, %rd39872, -8506173809081122819;
	// begin inline asm
	mad.lo.cc.u64 %rd39912, %rd39944, %rd40075, %rd39872;
madc.hi.u64 %rd39913, %rd39944, %rd40075, 0;
add.cc.u64 %rd39912, %rd39912, %rd40077;
addc.u64 %rd39913, %rd39913, 0;

	// end inline asm
	// begin inline asm
	mad.lo.cc.u64 %rd39918, %rd39944, %rd40081, %rd39878;
madc.hi.u64 %rd39919, %rd39944, %rd40081, 0;
add.cc.u64 %rd39918, %rd39918, %rd39913;
addc.u64 %rd39919, %rd39919, 0;

	// end inline asm
	// begin inline asm
	mad.lo.cc.u64 %rd39924, %rd39944, %rd40087, %rd39884;
madc.hi.u64 %rd39925, %rd39944, %rd40087, 0;
add.cc.u64 %rd39924, %rd39924, %rd39919;
addc.u64 %rd39925, %rd39925, 0;

	// end inline asm
	// begin inline asm
	mad.lo.cc.u64 %rd39930, %rd39944, %rd40093, %rd39890;
madc.hi.u64 %rd39931, %rd39944, %rd40093, 0;
add.cc.u64 %rd39930, %rd39930, %rd39925;
addc.u64 %rd39931, %rd39931, 0;

	// end inline asm
	// begin inline asm
	mad.lo.cc.u64 %rd39936, %rd39944, %rd40099, %rd39896;
madc.hi.u64 %rd39937, %rd39944, %rd40099, 0;
add.cc.u64 %rd39936, %rd39936, %rd39931;
addc.u64 %rd39937, %rd39937, 0;

	// end inline asm
	// begin inline asm
	mad.lo.cc.u64 %rd39942, %rd39944, %rd40105, %rd39902;
madc.hi.u64 %rd39943, %rd39944, %rd40105, 0;
add.cc.u64 %rd39942, %rd39942, %rd39937;
addc.u64 %rd39943, %rd39943, 0;

	// end inline asm
	// begin inline asm
	add.cc.u64 %rd39948, %rd39908, %rd39943;
addc.u64 %rd39949, 0, 0;

	// end inline asm
	add.s64 	%rd39990, %rd39909, %rd39949;
	// begin inline asm
	mad.lo.cc.u64 %rd39952, %rd50101, %rd44036, %rd39918;
madc.hi.u64 %rd39953, %rd50101, %rd44036, 0;
add.cc.u64 %rd39952, %rd39952, %rd40077;
addc.u64 %rd39953, %rd39953, 0;

	// end inline asm
	// begin inline asm
	mad.lo.cc.u64 %rd39958, %rd50102, %rd44036, %rd39924;
madc.hi.u64 %rd39959, %rd50102, %rd44036, 0;
add.cc.u64 %rd39958, %rd39958, %rd39953;
addc.u64 %rd39959, %rd39959, 0;

	// end inline asm
	// begin inline asm
	mad.lo.cc.u64 %rd39964, %rd50103, %rd44036, %rd39930;
madc.hi.u64 %rd39965, %rd50103, %rd44036, 0;
add.cc.u64 %rd39964, %rd39964, %rd39959;
addc.u64 %rd39965, %rd39965, 0;

	// end inline asm
	// begin inline asm
	mad.lo.cc.u64 %rd39970, %rd50104, %rd44036, %rd39936;
madc.hi.u64 %rd39971, %rd50104, %rd44036, 0;
add.cc.u64 %rd39970, %rd39970, %rd39965;
addc.u64 %rd39971, %rd39971, 0;

	// end inline asm
	// begin inline asm
	mad.lo.cc.u64 %rd39976, %rd50105, %rd44036, %rd39942;
madc.hi.u64 %rd39977, %rd50105, %rd44036, 0;
add.cc.u64 %rd39976, %rd39976, %rd39971;
addc.u64 %rd39977, %rd39977, 0;

	// end inline asm
	// begin inline asm
	mad.lo.cc.u64 %rd39982, %rd50106, %rd44036, %rd39948;
madc.hi.u64 %rd39983, %rd50106, %rd44036, 0;
add.cc.u64 %rd39982, %rd39982, %rd39977;
addc.u64 %rd39983, %rd39983, 0;

	// end inline asm
	// begin inline asm
	add.cc.u64 %rd39988, %rd39990, %rd39983;
addc.u64 %rd39989, 0, 0;

	// end inline asm
	mul.lo.s64 	%rd40024, %rd39952, -8506173809081122819;
	// begin inline asm
	mad.lo.cc.u64 %rd39992, %rd40024, %rd40075, %rd39952;
madc.hi.u64 %rd39993, %rd40024, %rd40075, 0;
add.cc.u64 %rd39992, %rd39992, %rd40077;
addc.u64 %rd39993, %rd39993, 0;

	// end inline asm
	// begin inline asm
	mad.lo.cc.u64 %rd39998, %rd40024, %rd40081, %rd39958;
madc.hi.u64 %rd39999, %rd40024, %rd40081, 0;
add.cc.u64 %rd39998, %rd39998, %rd39993;
addc.u64 %rd39999, %rd39999, 0;

	// end inline asm
	// begin inline asm
	mad.lo.cc.u64 %rd40004, %rd40024, %rd40087, %rd39964;
madc.hi.u64 %rd40005, %rd40024, %rd40087, 0;
add.cc.u64 %rd40004, %rd40004, %rd39999;
addc.u64 %rd40005, %rd40005, 0;

	// end inline asm
	// begin inline asm
	mad.lo.cc.u64 %rd40010, %rd40024, %rd40093, %rd39970;
madc.hi.u64 %rd40011, %rd40024, %rd40093, 0;
add.cc.u64 %rd40010, %rd40010, %rd40005;
addc.u64 %rd40011, %rd40011, 0;

	// end inline asm
	// begin inline asm
	mad.lo.cc.u64 %rd40016, %rd40024, %rd40099, %rd39976;
madc.hi.u64 %rd40017, %rd40024, %rd40099, 0;
add.cc.u64 %rd40016, %rd40016, %rd40011;
addc.u64 %rd40017, %rd40017, 0;

	// end inline asm
	// begin inline asm
	mad.lo.cc.u64 %rd40022, %rd40024, %rd40105, %rd39982;
madc.hi.u64 %rd40023, %rd40024, %rd40105, 0;
add.cc.u64 %rd40022, %rd40022, %rd40017;
addc.u64 %rd40023, %rd40023, 0;

	// end inline asm
	// begin inline asm
	add.cc.u64 %rd40028, %rd39988, %rd40023;
addc.u64 %rd40029, 0, 0;

	// end inline asm
	add.s64 	%rd40070, %rd39989, %rd40029;
	// begin inline asm
	mad.lo.cc.u64 %rd40032, %rd50101, %rd44037, %rd39998;
madc.hi.u64 %rd40033, %rd50101, %rd44037, 0;
add.cc.u64 %rd40032, %rd40032, %rd40077;
addc.u64 %rd40033, %rd40033, 0;

	// end inline asm
	// begin inline asm
	mad.lo.cc.u64 %rd40038, %rd50102, %rd44037, %rd40004;
madc.hi.u64 %rd40039, %rd50102, %rd44037, 0;
add.cc.u64 %rd40038, %rd40038, %rd40033;
addc.u64 %rd40039, %rd40039, 0;

	// end inline asm
	// begin inline asm
	mad.lo.cc.u64 %rd40044, %rd50103, %rd44037, %rd40010;
madc.hi.u64 %rd40045, %rd50103, %rd44037, 0;
add.cc.u64 %rd40044, %rd40044, %rd40039;
addc.u64 %rd40045, %rd40045, 0;

	// end inline asm
	// begin inline asm
	mad.lo.cc.u64 %rd40050, %rd50104, %rd44037, %rd40016;
madc.hi.u64 %rd40051, %rd50104, %rd44037, 0;
add.cc.u64 %rd40050, %rd40050, %rd40045;
addc.u64 %rd40051, %rd40051, 0;

	// end inline asm
	// begin inline asm
	mad.lo.cc.u64 %rd40056, %rd50105, %rd44037, %rd40022;
madc.hi.u64 %rd40057, %rd50105, %rd44037, 0;
add.cc.u64 %rd40056, %rd40056, %rd40051;
addc.u64 %rd40057, %rd40057, 0;

	// end inline asm
	// begin inline asm
	mad.lo.cc.u64 %rd40062, %rd50106, %rd44037, %rd40028;
madc.hi.u64 %rd40063, %rd50106, %rd44037, 0;
add.cc.u64 %rd40062, %rd40062, %rd40057;
addc.u64 %rd40063, %rd40063, 0;

	// end inline asm
	// begin inline asm
	add.cc.u64 %rd40068, %rd40070, %rd40063;
addc.u64 %rd40069, 0, 0;

	// end inline asm
	mul.lo.s64 	%rd40104, %rd40032, -8506173809081122819;
	// begin inline asm
	mad.lo.cc.u64 %rd40072, %rd40104, %rd40075, %rd40032;
madc.hi.u64 %rd40073, %rd40104, %rd40075, 0;
add.cc.u64 %rd40072, %rd40072, %rd40077;
addc.u64 %rd40073, %rd40073, 0;

	// end inline asm
	// begin inline asm
	mad.lo.cc.u64 %rd50149, %rd40104, %rd40081, %rd40038;
madc.hi.u64 %rd40079, %rd40104, %rd40081, 0;
add.cc.u64 %rd50149, %rd50149, %rd40073;
addc.u64 %rd40079, %rd40079, 0;

	// end inline asm
	// begin inline asm
	mad.lo.cc.u64 %rd50150, %rd40104, %rd40087, %rd40044;
madc.hi.u64 %rd40085, %rd40104, %rd40087, 0;
add.cc.u64 %rd50150, %rd50150, %rd40079;
addc.u64 %rd40085, %rd40085, 0;

	// end inline asm
	// begin inline asm
	mad.lo.cc.u64 %rd40124, %rd40104, %rd40093, %rd40050;
madc.hi.u64 %rd40091, %rd40104, %rd40093, 0;
add.cc.u64 %rd40124, %rd40124, %rd40085;
addc.u64 %rd40091, %rd40091, 0;

	// end inline asm
	// begin inline asm
	mad.lo.cc.u64 %rd40125, %rd40104, %rd40099, %rd40056;
madc.hi.u64 %rd40097, %rd40104, %rd40099, 0;
add.cc.u64 %rd40125, %rd40125, %rd40091;
addc.u64 %rd40097, %rd40097, 0;

	// end inline asm
	// begin inline asm
	mad.lo.cc.u64 %rd40126, %rd40104, %rd40105, %rd40062;
madc.hi.u64 %rd40103, %rd40104, %rd40105, 0;
add.cc.u64 %rd40126, %rd40126, %rd40097;
addc.u64 %rd40103, %rd40103, 0;

	// end inline asm
	// begin inline asm
	add.cc.u64 %rd40127, %rd40068, %rd40103;
addc.u64 %rd40109, 0, 0;

	// end inline asm
	setp.gt.u64 	%p1872, %rd40127, 1873798617647539866;
	@%p1872 bra 	$L__BB2_1683;
	setp.eq.s64 	%p1873, %rd40127, 1873798617647539866;
	mov.u64 	%rd50151, %rd40124;
	mov.u64 	%rd50152, %rd40125;
	mov.u64 	%rd50153, %rd40126;
	mov.u64 	%rd50154, %rd40127;
	@%p1873 bra 	$L__BB2_1675;
	bra.uni 	$L__BB2_1684;
$L__BB2_1675:
	setp.gt.u64 	%p1874, %rd40126, 5412103778470702295;
	@%p1874 bra 	$L__BB2_1683;
	setp.ne.s64 	%p1875, %rd40126, 5412103778470702295;
	mov.b64 	%rd50154, 1873798617647539866;
	mov.u64 	%rd50151, %rd40124;
	mov.u64 	%rd50152, %rd40125;
	mov.u64 	%rd50153, %rd40126;
	@%p1875 bra 	$L__BB2_1684;
	setp.gt.u64 	%p1876, %rd40125, 7239337960414712511;
	@%p1876 bra 	$L__BB2_1683;
	setp.ne.s64 	%p1877, %rd40125, 7239337960414712511;
	mov.b64 	%rd50153, 5412103778470702295;
	mov.u64 	%rd50151, %rd40124;
	mov.u64 	%rd50152, %rd40125;
	@%p1877 bra 	$L__BB2_1684;
	setp.gt.u64 	%p1878, %rd40124, 7435674573564081700;
	@%p1878 bra 	$L__BB2_1683;
	setp.ne.s64 	%p1879, %rd40124, 7435674573564081700;
	mov.b64 	%rd50152, 7239337960414712511;
	mov.u64 	%rd50151, %rd40124;
	@%p1879 bra 	$L__BB2_1684;
	setp.gt.u64 	%p1880, %rd50150, 2210141511517208575;
	@%p1880 bra 	$L__BB2_1683;
	setp.ne.s64 	%p1881, %rd50150, 2210141511517208575;
	setp.lt.u64 	%p1882, %rd50149, -5044313057631688021;
	or.pred  	%p1883, %p1881, %p1882;
	mov.b64 	%rd50151, 7435674573564081700;
	@%p1883 bra 	$L__BB2_1684;
$L__BB2_1683:
	mov.b64 	%rd40128, -5044313057631688021;
	mov.b64 	%rd40129, 2210141511517208575;
	mov.b64 	%rd40130, 7435674573564081700;
	mov.b64 	%rd40131, 7239337960414712511;
	mov.b64 	%rd40132, 5412103778470702295;
	mov.b64 	%rd40133, 1873798617647539866;
	// begin inline asm
	sub.cc.u64 %rd50149, %rd50149, %rd40128;
subc.cc.u64 %rd50150, %rd50150, %rd40129;
subc.cc.u64 %rd40124, %rd40124, %rd40130;
subc.cc.u64 %rd40125, %rd40125, %rd40131;
subc.cc.u64 %rd40126, %rd40126, %rd40132;
subc.u64 %rd40127, %rd40127, %rd40133;

	// end inline asm
	mov.u64 	%rd50151, %rd40124;
	mov.u64 	%rd50152, %rd40125;
	mov.u64 	%rd50153, %rd40126;
	mov.u64 	%rd50154, %rd40127;
$L__BB2_1684:
	mov.b64 	%rd40585, 0;
	// begin inline asm
	mad.lo.cc.u64 %rd40140, %rd50149, %rd50113, %rd40585;
madc.hi.u64 %rd40141, %rd50149, %rd50113, 0;
add.cc.u64 %rd40140, %rd40140, %rd40585;
addc.u64 %rd40141, %rd40141, 0;

	// end inline asm
	// begin inline asm
	mad.lo.cc.u64 %rd40146, %rd50150, %rd50113, %rd40585;
madc.hi.u64 %rd40147, %rd50150, %rd50113, 0;
add.cc.u64 %rd40146, %rd40146, %rd40141;
addc.u64 %rd40147, %rd40147, 0;

	// end inline asm
	// begin inline asm
	mad.lo.cc.u64 %rd40152, %rd50151, %rd50113, %rd40585;
madc.hi.u64 %rd40153, %rd50151, %rd50113, 0;
add.cc.u64 %rd40152, %rd40152, %rd40147;
addc.u64 %rd40153, %rd40153, 0;

	// end inline asm
	// begin inline asm
	mad.lo.cc.u64 %rd40158, %rd50152, %rd50113, %rd40585;
madc.hi.u64 %rd40159, %rd50152, %rd50113, 0;
add.cc.u64 %rd40158, %rd40158, %rd40153;
addc.u64 %rd40159, %rd40159, 0;

	// end inline asm
	// begin inline asm
	mad.lo.cc.u64 %rd40164, %rd50153, %rd50113, %rd40585;
madc.hi.u64 %rd40165, %rd50153, %rd50113, 0;
add.cc.u64 %rd40164, %rd40164, %rd40159;
addc.u64 %rd40165, %rd40165, 0;

	// end inline asm
	// begin inline asm
	mad.lo.cc.u64 %rd40170, %rd50154, %rd50113, %rd40585;
madc.hi.u64 %rd40171, %rd50154, %rd50113, 0;
add.cc.u64 %rd40170, %rd40170, %rd40165;
addc.u64 %rd40171, %rd40171, 0;

	// end inline asm
	// begin inline asm
	add.cc.u64 %rd40176, %rd40585, %rd40171;
addc.u64 %rd40177, 0, 0;

	// end inline asm
	mul.lo.s64 	%rd40212, %rd40140, -8506173809081122819;
	mov.b64 	%rd40583, -5044313057631688021;
	// begin inline asm
	mad.lo.cc.u64 %rd40180, %rd40212, %rd40583, %rd40140;
madc.hi.u64 %rd40181, %rd40212, %rd40583, 0;
add.cc.u64 %rd40180, %rd40180, %rd40585;
addc.u64 %rd40181, %rd40181, 0;

	// end inline asm
	mov.b64 	%rd40589, 2210141511517208575;
	// begin inline asm
	mad.lo.cc.u64 %rd40186, %rd40212, %rd40589, %rd40146;
madc.hi.u64 %rd40187, %rd40212, %rd40589, 0;
add.cc.u64 %rd40186, %rd40186, %rd40181;
addc.u64 %rd40187, %rd40187, 0;

	// end inline asm
	mov.b64 	%rd40595, 7435674573564081700;
	// begin inline asm
	mad.lo.cc.u64 %rd40192, %rd40212, %rd40595, %rd40152;
madc.hi.u64 %rd40193, %rd40212, %rd40595, 0;
add.cc.u64 %rd40192, %rd40192, %rd40187;
addc.u64 %rd40193, %rd40193, 0;

	// end inline asm
	mov.b64 	%rd40601, 7239337960414712511;
	// begin inline asm
	mad.lo.cc.u64 %rd40198, %rd40212, %rd40601, %rd40158;
madc.hi.u64 %rd40199, %rd40212, %rd40601, 0;
add.cc.u64 %rd40198, %rd40198, %rd40193;
addc.u64 %rd40199, %rd40199, 0;

	// end inline asm
	mov.b64 	%rd40607, 5412103778470702295;
	// begin inline asm
	mad.lo.cc.u64 %rd40204, %rd40212, %rd40607, %rd40164;
madc.hi.u64 %rd40205, %rd40212, %rd40607, 0;
add.cc.u64 %rd40204, %rd40204, %rd40199;
addc.u64 %rd40205, %rd40205, 0;

	// end inline asm
	mov.b64 	%rd40613, 1873798617647539866;
	// begin inline asm
	mad.lo.cc.u64 %rd40210, %rd40212, %rd40613, %rd40170;
madc.hi.u64 %rd40211, %rd40212, %rd40613, 0;
add.cc.u64 %rd40210, %rd40210, %rd40205;
addc.u64 %rd40211, %rd40211, 0;

	// end inline asm
	// begin inline asm
	add.cc.u64 %rd40216, %rd40176, %rd40211;
addc.u64 %rd40217, 0, 0;

	// end inline asm
	add.s64 	%rd40258, %rd40177, %rd40217;
	// begin inline asm
	mad.lo.cc.u64 %rd40220, %rd50149, %rd50114, %rd40186;
madc.hi.u64 %rd40221, %rd50149, %rd50114, 0;
add.cc.u64 %rd40220, %rd40220, %rd40585;
addc.u64 %rd40221, %rd40221, 0;

	// end inline asm
	// begin inline asm
	mad.lo.cc.u64 %rd40226, %rd50150, %rd50114, %rd40192;
madc.hi.u64 %rd40227, %rd50150, %rd50114, 0;
add.cc.u64 %rd40226, %rd40226, %rd40221;
addc.u64 %rd40227, %rd40227, 0;

	// end inline asm
	// begin inline asm
	mad.lo.cc.u64 %rd40232, %rd50151, %rd50114, %rd40198;
madc.hi.u64 %rd40233, %rd50151, %rd50114, 0;
add.cc.u64 %rd40232, %rd40232, %rd40227;
addc.u64 %rd40233, %rd40233, 0;

	// end inline asm
	// begin inline asm
	mad.lo.cc.u64 %rd40238, %rd50152, %rd50114, %rd40204;
madc.hi.u64 %rd40239, %rd50152, %rd50114, 0;
add.cc.u64 %rd40238, %rd40238, %rd40233;
addc.u64 %rd40239, %rd40239, 0;

	// end inline asm
	// begin inline asm
	mad.lo.cc.u64 %rd40244, %rd50153, %rd50114, %rd40210;
madc.hi.u64 %rd40245, %rd50153, %rd50114, 0;
add.cc.u64 %rd40244, %rd40244, %rd40239;
addc.u64 %rd40245, %rd40245, 0;

	// end inline asm
	// begin inline asm
	mad.lo.cc.u64 %rd40250, %rd50154, %rd50114, %rd40216;
madc.hi.u64 %rd40251, %rd50154, %rd50114, 0;
add.cc.u64 %rd40250, %rd40250, %rd40245;
addc.u64 %rd40251, %rd40251, 0;

	// end inline asm
	// begin inline asm
	add.cc.u64 %rd40256, %rd40258, %rd40251;
addc.u64 %rd40257, 0, 0;

	// end inline asm
	mul.lo.s64 	%rd40292, %rd40220, -8506173809081122819;
	// begin inline asm
	mad.lo.cc.u64 %rd40260, %rd40292, %rd40583, %rd40220;
madc.hi.u64 %rd40261, %rd40292, %rd40583, 0;
add.cc.u64 %rd40260, %rd40260, %rd40585;
addc.u64 %rd40261, %rd40261, 0;

	// end inline asm
	// begin inline asm
	mad.lo.cc.u64 %rd40266, %rd40292, %rd40589, %rd40226;
madc.hi.u64 %rd40267, %rd40292, %rd40589, 0;
add.cc.u64 %rd40266, %rd40266, %rd40261;
addc.u64 %rd40267, %rd40267, 0;

	// end inline asm
	// begin inline asm
	mad.lo.cc.u64 %rd40272, %rd40292, %rd40595, %rd40232;
madc.hi.u64 %rd40273, %rd40292, %rd40595, 0;
add.cc.u64 %rd40272, %rd40272, %rd40267;
addc.u64 %rd40273, %rd40273, 0;

	// end inline asm
	// begin inline asm
	mad.lo.cc.u64 %rd40278, %rd40292, %rd40601, %rd40238;
madc.hi.u64 %rd40279, %rd40292, %rd40601, 0;
add.cc.u64 %rd40278, %rd40278, %rd40273;
addc.u64 %rd40279, %rd40279, 0;

	// end inline asm
	// begin inline asm
	mad.lo.cc.u64 %rd40284, %rd40292, %rd40607, %rd40244;
madc.hi.u64 %rd40285, %rd40292, %rd40607, 0;
add.cc.u64 %rd40284, %rd40284, %rd40279;
addc.u64 %rd40285, %rd40285, 0;

	// end inline asm
	// begin inline asm
	mad.lo.cc.u64 %rd40290, %rd40292, %rd40613, %rd40250;
madc.hi.u64 %rd40291, %rd40292, %rd40613, 0;
add.cc.u64 %rd40290, %rd40290, %rd40285;
addc.u64 %rd40291, %rd40291, 0;

	// end inline asm
	// begin inline asm
	add.cc.u64 %rd40296, %rd40256, %rd40291;
addc.u64 %rd40297, 0, 0;

	// end inline asm
	add.s64 	%rd40338, %rd40257, %rd40297;
	// begin inline asm
	mad.lo.cc.u64 %rd40300, %rd50149, %rd50115, %rd40266;
madc.hi.u64 %rd40301, %rd50149, %rd50115, 0;
add.cc.u64 %rd40300, %rd40300, %rd40585;
addc.u64 %rd40301, %rd40301, 0;

	// end inline asm
	// begin inline asm
	mad.lo.cc.u64 %rd40306, %rd50150, %rd50115, %rd40272;
madc.hi.u64 %rd40307, %rd50150, %rd50115, 0;
add.cc.u64 %rd40306, %rd40306, %rd40301;
addc.u64 %rd40307, %rd40307, 0;

	// end inline asm
	// begin inline asm
	mad.lo.cc.u64 %rd40312, %rd50151, %rd50115, %rd40278;
madc.hi.u64 %rd40313, %rd50151, %rd50115, 0;
add.cc.u64 %rd40312, %rd40312, %rd40307;
addc.u64 %rd40313, %rd40313, 0;

	// end inline asm
	// begin inline asm
	mad.lo.cc.u64 %rd40318, %rd50152, %rd50115, %rd40284;
madc.hi.u64 %rd40319, %rd50152, %rd50115, 0;
add.cc.u64 %rd40318, %rd40318, %rd40313;
addc.u64 %rd40319, %rd40319, 0;

	// end inline asm
	// begin inline asm
	mad.lo.cc.u64 %rd40324, %rd50153, %rd50115, %rd40290;
madc.hi.u64 %rd40325, %rd50153, %rd50115, 0;
add.cc.u64 %rd40324, %rd40324, %rd40319;
addc.u64 %rd40325, %rd40325, 0;

	// end inline asm
	// begin inline asm
	mad.lo.cc.u64 %rd40330, %rd50154, %rd50115, %rd40296;
madc.hi.u64 %rd40331, %rd50154, %rd50115, 0;
add.cc.u64 %rd40330, %rd40330, %rd40325;
addc.u64 %rd40331, %rd40331, 0;

	// end inline asm
	// begin inline asm
	add.cc.u64 %rd40336, %rd40338, %rd40331;
addc.u64 %rd40337, 0, 0;

	// end inline asm
	mul.lo.s64 	%rd40372, %rd40300, -8506173809081122819;
	// begin inline asm
	mad.lo.cc.u64 %rd40340, %rd40372, %rd40583, %rd40300;
madc.hi.u64 %rd40341, %rd40372, %rd40583, 0;
add.cc.u64 %rd40340, %rd40340, %rd40585;
addc.u64 %rd40341, %rd40341, 0;

	// end inline asm
	// begin inline asm
	mad.lo.cc.u64 %rd40346, %rd40372, %rd40589, %rd40306;
madc.hi.u64 %rd40347, %rd40372, %rd40589, 0;
add.cc.u64 %rd40346, %rd40346, %rd40341;
addc.u64 %rd40347, %rd40347, 0;

	// end inline asm
	// begin inline asm
	mad.lo.cc.u64 %rd40352, %rd40372, %rd40595, %rd40312;
madc.hi.u64 %rd40353, %rd40372, %rd40595, 0;
add.cc.u64 %rd40352, %rd40352, %rd40347;
addc.u64 %rd40353, %rd40353, 0;

	// end inline asm
	// begin inline asm
	mad.lo.cc.u64 %rd40358, %rd40372, %rd40601, %rd40318;
madc.hi.u64 %rd40359, %rd40372, %rd40601, 0;
add.cc.u64 %rd40358, %rd40358, %rd40353;
addc.u64 %rd40359, %rd40359, 0;

	// end inline asm
	// begin inline asm
	mad.lo.cc.u64 %rd40364, %rd40372, %rd40607, %rd40324;
madc.hi.u64 %rd40365, %rd40372, %rd40607, 0;
add.cc.u64 %rd40364, %rd40364, %rd40359;
addc.u64 %rd40365, %rd40365, 0;

	// end inline asm
	// begin inline asm
	mad.lo.cc.u64 %rd40370, %rd40372, %rd40613, %rd40330;
madc.hi.u64 %rd40371, %rd40372, %rd40613, 0;
add.cc.u64 %rd40370, %rd40370, %rd40365;
addc.u64 %rd40371, %rd40371, 0;

	// end inline asm
	// begin inline asm
	add.cc.u64 %rd40376, %rd40336, %rd40371;
addc.u64 %rd40377, 0, 0;

	// end inline asm
	add.s64 	%rd40418, %rd40337, %rd40377;
	// begin inline asm
	mad.lo.cc.u64 %rd40380, %rd50149, %rd50116, %rd40346;
madc.hi.u64 %rd40381, %rd50149, %rd50116, 0;
add.cc.u64 %rd40380, %rd40380, %rd40585;
addc.u64 %rd40381, %rd40381, 0;

	// end inline asm
	// begin inline asm
	mad.lo.cc.u64 %rd40386, %rd50150, %rd50116, %rd40352;
madc.hi.u64 %rd40387, %rd50150, %rd50116, 0;
add.cc.u64 %rd40386, %rd40386, %rd40381;
addc.u64 %rd40387, %rd40387, 0;

	// end inline asm
	// begin inline asm
	mad.lo.cc.u64 %rd40392, %rd50151, %rd50116, %rd40358;
madc.hi.u64 %rd40393, %rd50151, %rd50116, 0;
add.cc.u64 %rd40392, %rd40392, %rd40387;
addc.u64 %rd40393, %rd40393, 0;

	// end inline asm
	// begin inline asm
	mad.lo.cc.u64 %rd40398, %rd50152, %rd50116, %rd40364;
madc.hi.u64 %rd40399, %rd50152, %rd50116, 0;
add.cc.u64 %rd40398, %rd40398, %rd40393;
addc.u64 %rd40399, %rd40399, 0;

	// end inline asm
	// begin inline asm
	mad.lo.cc.u64 %rd40404, %rd50153, %rd50116, %rd40370;
madc.hi.u64 %rd40405, %rd50153, %rd50116, 0;
add.cc.u64 %rd40404, %rd40404, %rd40399;
addc.u64 %rd40405, %rd40405, 0;

	// end inline asm
	// begin inline asm
	mad.lo.cc.u64 %rd40410, %rd50154, %rd50116, %rd40376;
madc.hi.u64 %rd40411, %rd50154, %rd50116, 0;
add.cc.u64 %rd40410, %rd40410, %rd40405;
addc.u64 %rd40411, %rd40411, 0;

	// end inline asm
	// begin inline asm
	add.cc.u64 %rd40416, %rd40418, %rd40411;
addc.u64 %rd40417, 0, 0;

	// end inline asm
	mul.lo.s64 	%rd40452, %rd40380, -8506173809081122819;
	// begin inline asm
	mad.lo.cc.u64 %rd40420, %rd40452, %rd40583, %rd40380;
madc.hi.u64 %rd40421, %rd40452, %rd40583, 0;
add.cc.u64 %rd40420, %rd40420, %rd40585;
addc.u64 %rd40421, %rd40421, 0;

	// end inline asm
	// begin inline asm
	mad.lo.cc.u64 %rd40426, %rd40452, %rd40589, %rd40386;
madc.hi.u64 %rd40427, %rd40452, %rd40589, 0;
add.cc.u64 %rd40426, %rd40426, %rd40421;
addc.u64 %rd40427, %rd40427, 0;

	// end inline asm
	// begin inline asm
	mad.lo.cc.u64 %rd40432, %rd40452, %rd40595, %rd40392;
madc.hi.u64 %rd40433, %rd40452, %rd40595, 0;
add.cc.u64 %rd40432, %rd40432, %rd40427;
addc.u64 %rd40433, %rd40433, 0;

	// end inline asm
	// begin inline asm
	mad.lo.cc.u64 %rd40438, %rd40452, %rd40601, %rd40398;
madc.hi.u64 %rd40439, %rd40452, %rd40601, 0;
add.cc.u64 %rd40438, %rd40438, %rd40433;
addc.u64 %rd40439, %rd40439, 0;

	// end inline asm
	// begin inline asm
	mad.lo.cc.u64 %rd40444, %rd40452, %rd40607, %rd40404;
madc.hi.u64 %rd40445, %rd40452, %rd40607, 0;
add.cc.u64 %rd40444, %rd40444, %rd40439;
addc.u64 %rd40445, %rd40445, 0;

	// end inline asm
	// begin inline asm
	mad.lo.cc.u64 %rd40450, %rd40452, %rd40613, %rd40410;
madc.hi.u64 %rd40451, %rd40452, %rd40613, 0;
add.cc.u64 %rd40450, %rd40450, %rd40445;
addc.u64 %rd40451, %rd40451, 0;

	// end inline asm
	// begin inline asm
	add.cc.u64 %rd40456, %rd40416, %rd40451;
addc.u64 %rd40457, 0, 0;

	// end inline asm
	add.s64 	%rd40498, %rd40417, %rd40457;
	// begin inline asm
	mad.lo.cc.u64 %rd40460, %rd50149, %rd50117, %rd40426;
madc.hi.u64 %rd40461, %rd50149, %rd50117, 0;
add.cc.u64 %rd40460, %rd40460, %rd40585;
addc.u64 %rd40461, %rd40461, 0;

	// end inline asm
	// begin inline asm
	mad.lo.cc.u64 %rd40466, %rd50150, %rd50117, %rd40432;
madc.hi.u64 %rd40467, %rd50150, %rd50117, 0;
add.cc.u64 %rd40466, %rd40466, %rd40461;
addc.u64 %rd40467, %rd40467, 0;

	// end inline asm
	// begin inline asm
	mad.lo.cc.u64 %rd40472, %rd50151, %rd50117, %rd40438;
madc.hi.u64 %rd40473, %rd50151, %rd50117, 0;
add.cc.u64 %rd40472, %rd40472, %rd40467;
addc.u64 %rd40473, %rd40473, 0;

	// end inline asm
	// begin inline asm
	mad.lo.cc.u64 %rd40478, %rd50152, %rd50117, %rd40444;
madc.hi.u64 %rd40479, %rd50152, %rd50117, 0;
add.cc.u64 %rd40478, %rd40478, %rd40473;
addc.u64 %rd40479, %rd40479, 0;

	// end inline asm
	// begin inline asm
	mad.lo.cc.u64 %rd40484, %rd50153, %rd50117, %rd40450;
madc.hi.u64 %rd40485, %rd50153, %rd50117, 0;
add.cc.u64 %rd40484, %rd40484, %rd40479;
addc.u64 %rd40485, %rd40485, 0;

	// end inline asm
	// begin inline asm
	mad.lo.cc.u64 %rd40490, %rd50154, %rd50117, %rd40456;
madc.hi.u64 %rd40491, %rd50154, %rd50117, 0;
add.cc.u64 %rd40490, %rd40490, %rd40485;
addc.u64 %rd40491, %rd40491, 0;

	// end inline asm
	// begin inline asm
	add.cc.u64 %rd40496, %rd40498, %rd40491;
addc.u64 %rd40497, 0, 0;

	// end inline asm
	mul.lo.s64 	%rd40532, %rd40460, -8506173809081122819;
	// begin inline asm
	mad.lo.cc.u64 %rd40500, %rd40532, %rd40583, %rd40460;
madc.hi.u64 %rd40501, %rd40532, %rd40583, 0;
add.cc.u64 %rd40500, %rd40500, %rd40585;
addc.u64 %rd40501, %rd40501, 0;

	// end inline asm
	// begin inline asm
	mad.lo.cc.u64 %rd40506, %rd40532, %rd40589, %rd40466;
madc.hi.u64 %rd40507, %rd40532, %rd40589, 0;
add.cc.u64 %rd40506, %rd40506, %rd40501;
addc.u64 %rd40507, %rd40507, 0;

	// end inline asm
	// begin inline asm
	mad.lo.cc.u64 %rd40512, %rd40532, %rd40595, %rd40472;
madc.hi.u64 %rd40513, %rd40532, %rd40595, 0;
add.cc.u64 %rd40512, %rd40512, %rd40507;
addc.u64 %rd40513, %rd40513, 0;

	// end inline asm
	// begin inline asm
	mad.lo.cc.u64 %rd40518, %rd40532, %rd40601, %rd40478;
madc.hi.u64 %rd40519, %rd40532, %rd40601, 0;
add.cc.u64 %rd40518, %rd40518, %rd40513;
addc.u64 %rd40519, %rd40519, 0;

	// end inline asm
	// begin inline asm
	mad.lo.cc.u64 %rd40524, %rd40532, %rd40607, %rd40484;
madc.hi.u64 %rd40525, %rd40532, %rd40607, 0;
add.cc.u64 %rd40524, %rd40524, %rd40519;
addc.u64 %rd40525, %rd40525, 0;

	// end inline asm
	// begin inline asm
	mad.lo.cc.u64 %rd40530, %rd40532, %rd40613, %rd40490;
madc.hi.u64 %rd40531, %rd40532, %rd40613, 0;
add.cc.u64 %rd40530, %rd40530, %rd40525;
addc.u64 %rd40531, %rd40531, 0;

	// end inline asm
	// begin inline asm
	add.cc.u64 %rd40536, %rd40496, %rd40531;
addc.u64 %rd40537, 0, 0;

	// end inline asm
	add.s64 	%rd40578, %rd40497, %rd40537;
	// begin inline asm
	mad.lo.cc.u64 %rd40540, %rd50149, %rd50118, %rd40506;
madc.hi.u64 %rd40541, %rd50149, %rd50118, 0;
add.cc.u64 %rd40540, %rd40540, %rd40585;
addc.u64 %rd40541, %rd40541, 0;

	// end inline asm
	// begin inline asm
	mad.lo.cc.u64 %rd40546, %rd50150, %rd50118, %rd40512;
madc.hi.u64 %rd40547, %rd50150, %rd50118, 0;
add.cc.u64 %rd40546, %rd40546, %rd40541;
addc.u64 %rd40547, %rd40547, 0;

	// end inline asm
	// begin inline asm
	mad.lo.cc.u64 %rd40552, %rd50151, %rd50118, %rd40518;
madc.hi.u64 %rd40553, %rd50151, %rd50118, 0;
add.cc.u64 %rd40552, %rd40552, %rd40547;
addc.u64 %rd40553, %rd40553, 0;

	// end inline asm
	// begin inline asm
	mad.lo.cc.u64 %rd40558, %rd50152, %rd50118, %rd40524;
madc.hi.u64 %rd40559, %rd50152, %rd50118, 0;
add.cc.u64 %rd40558, %rd40558, %rd40553;
addc.u64 %rd40559, %rd40559, 0;

	// end inline asm
	// begin inline asm
	mad.lo.cc.u64 %rd40564, %rd50153, %rd50118, %rd40530;
madc.hi.u64 %rd40565, %rd50153, %rd50118, 0;
add.cc.u64 %rd40564, %rd40564, %rd40559;
addc.u64 %rd40565, %rd40565, 0;

	// end inline asm
	// begin inline asm
	mad.lo.cc.u64 %rd40570, %rd50154, %rd50118, %rd40536;
madc.hi.u64 %rd40571, %rd50154, %rd50118, 0;
add.cc.u64 %rd40570, %rd40570, %rd40565;
addc.u64 %rd40571, %rd40571, 0;

	// end inline asm
	// begin inline asm
	add.cc.u64 %rd40576, %rd40578, %rd40571;
addc.u64 %rd40577, 0, 0;

	// end inline asm
	mul.lo.s64 	%rd40612, %rd40540, -8506173809081122819;
	// begin inline asm
	mad.lo.cc.u64 %rd40580, %rd40612, %rd40583, %rd40540;
madc.hi.u64 %rd40581, %rd40612, %rd40583, 0;
add.cc.u64 %rd40580, %rd40580, %rd40585;
addc.u64 %rd40581, %rd40581, 0;

	// end inline asm
	// begin inline asm
	mad.lo.cc.u64 %rd50155, %rd40612, %rd40589, %rd40546;
madc.hi.u64 %rd40587, %rd40612, %rd40589, 0;
add.cc.u64 %rd50155, %rd50155, %rd40581;
addc.u64 %rd40587, %rd40587, 0;

	// end inline asm
	// begin inline asm
	mad.lo.cc.u64 %rd50156, %rd40612, %rd40595, %rd40552;
madc.hi.u64 %rd40593, %rd40612, %rd40595, 0;
add.cc.u64 %rd50156, %rd50156, %rd40587;
addc.u64 %rd40593, %rd40593, 0;

	// end inline asm
	// begin inline asm
	mad.lo.cc.u64 %rd40632, %rd40612, %rd40601, %rd40558;
madc.hi.u64 %rd40599, %rd40612, %rd40601, 0;
add.cc.u64 %rd40632, %rd40632, %rd40593;
addc.u64 %rd40599, %rd40599, 0;

	// end inline asm
	// begin inline asm
	mad.lo.cc.u64 %rd40633, %rd40612, %rd40607, %rd40564;
madc.hi.u64 %rd40605, %rd40612, %rd40607, 0;
add.cc.u64 %rd40633, %rd40633, %rd40599;
addc.u64 %rd40605, %rd40605, 0;

	// end inline asm
	// begin inline asm
	mad.lo.cc.u64 %rd40634, %rd40612, %rd40613, %rd40570;
madc.hi.u64 %rd40611, %rd40612, %rd40613, 0;
add.cc.u64 %rd40634, %rd40634, %rd40605;
addc.u64 %rd40611, %rd40611, 0;

	// end inline asm
	// begin inline asm
	add.cc.u64 %rd40635, %rd40576, %rd40611;
addc.u64 %rd40617, 0, 0;

	// end inline asm
	setp.gt.u64 	%p1884, %rd40635, 1873798617647539866;
	@%p1884 bra 	$L__BB2_1694;
	setp.eq.s64 	%p1885, %rd40635, 1873798617647539866;
	mov.u64 	%rd50157, %rd40632;
	mov.u64 	%rd50158, %rd40633;
	mov.u64 	%rd50159, %rd40634;
	mov.u64 	%rd50160, %rd40635;
	@%p1885 bra 	$L__BB2_1686;
	bra.uni 	$L__BB2_1695;
$L__BB2_1686:
	setp.gt.u64 	%p1886, %rd40634, 5412103778470702295;
	@%p1886 bra 	$L__BB2_1694;
	setp.ne.s64 	%p1887, %rd40634, 5412103778470702295;
	mov.b64 	%rd50160, 1873798617647539866;
	mov.u64 	%rd50157, %rd40632;
	mov.u64 	%rd50158, %rd40633;
	mov.u64 	%rd50159, %rd40634;
	@%p1887 bra 	$L__BB2_1695;
	setp.gt.u64 	%p1888, %rd40633, 7239337960414712511;
	@%p1888 bra 	$L__BB2_1694;
	setp.ne.s64 	%p1889, %rd40633, 7239337960414712511;
	mov.b64 	%rd50159, 5412103778470702295;
	mov.u64 	%rd50157, %rd40632;
	mov.u64 	%rd50158, %rd40633;
	@%p1889 bra 	$L__BB2_1695;
	setp.gt.u64 	%p1890, %rd40632, 7435674573564081700;
	@%p1890 bra 	$L__BB2_1694;
	setp.ne.s64 	%p1891, %rd40632, 7435674573564081700;
	mov.b64 	%rd50158, 7239337960414712511;
	mov.u64 	%rd50157, %rd40632;
	@%p1891 bra 	$L__BB2_1695;
	setp.gt.u64 	%p1892, %rd50156, 2210141511517208575;
	@%p1892 bra 	$L__BB2_1694;
	setp.ne.s64 	%p1893, %rd50156, 2210141511517208575;
	setp.lt.u64 	%p1894, %rd50155, -5044313057631688021;
	or.pred  	%p1895, %p1893, %p1894;
	mov.b64 	%rd50157, 7435674573564081700;
	@%p1895 bra 	$L__BB2_1695;
$L__BB2_1694:
	mov.b64 	%rd40636, -5044313057631688021;
	mov.b64 	%rd40637, 2210141511517208575;
	mov.b64 	%rd40638, 7435674573564081700;
	mov.b64 	%rd40639, 7239337960414712511;
	mov.b64 	%rd40640, 5412103778470702295;
	mov.b64 	%rd40641, 1873798617647539866;
	// begin inline asm
	sub.cc.u64 %rd50155, %rd50155, %rd40636;
subc.cc.u64 %rd50156, %rd50156, %rd40637;
subc.cc.u64 %rd40632, %rd40632, %rd40638;
subc.cc.u64 %rd40633, %rd40633, %rd40639;
subc.cc.u64 %rd40634, %rd40634, %rd40640;
subc.u64 %rd40635, %rd40635, %rd40641;

	// end inline asm
	mov.u64 	%rd50157, %rd40632;
	mov.u64 	%rd50158, %rd40633;
	mov.u64 	%rd50159, %rd40634;
	mov.u64 	%rd50160, %rd40635;
$L__BB2_1695:
	setp.ne.s64 	%p1896, %rd50125, %rd50131;
	setp.ne.s64 	%p1897, %rd50126, %rd50132;
	or.pred  	%p1898, %p1896, %p1897;
	setp.ne.s64 	%p1899, %rd50127, %rd50133;
	or.pred  	%p1900, %p1898, %p1899;
	setp.ne.s64 	%p1901, %rd50128, %rd50134;
	or.pred  	%p1902, %p1900, %p1901;
	setp.ne.s64 	%p1903, %rd50129, %rd50135;
	or.pred  	%p1904, %p1902, %p1903;
	setp.ne.s64 	%p1905, %rd50130, %rd50136;
	or.pred  	%p1906, %p1904, %p1905;
	@%p1906 bra 	$L__BB2_1936;
	setp.ne.s64 	%p1907, %rd50143, %rd50155;
	setp.ne.s64 	%p1908, %rd50144, %rd50156;
	or.pred  	%p1909, %p1907, %p1908;
	setp.ne.s64 	%p1910, %rd50145, %rd50157;
	or.pred  	%p1911, %p1909, %p1910;
	setp.ne.s64 	%p1912, %rd50146, %rd50158;
	or.pred  	%p1913, %p1911, %p1912;
	setp.ne.s64 	%p1914, %rd50147, %rd50159;
	or.pred  	%p1915, %p1913, %p1914;
	setp.ne.s64 	%p1916, %rd50148, %rd50160;
	or.pred  	%p1917, %p1915, %p1916;
	@%p1917 bra 	$L__BB2_1936;
	mov.b64 	%rd45611, 0;
	// begin inline asm
	mad.lo.cc.u64 %rd45166, %rd50179, %rd50179, %rd45611;
madc.hi.u64 %rd45167, %rd50179, %rd50179, 0;
add.cc.u64 %rd45166, %rd45166, %rd45611;
addc.u64 %rd45167, %rd45167, 0;

	// end inline asm
	// begin inline asm
	mad.lo.cc.u64 %rd45172, %rd50180, %rd50179, %rd45611;
madc.hi.u64 %rd45173, %rd50180, %rd50179, 0;
add.cc.u64 %rd45172, %rd45172, %rd45167;
addc.u64 %rd45173, %rd45173, 0;

	// end inline asm
	// begin inline asm
	mad.lo.cc.u64 %rd45178, %rd46720, %rd50179, %rd45611;
madc.hi.u64 %rd45179, %rd46720, %rd50179, 0;
add.cc.u64 %rd45178, %rd45178, %rd45173;
addc.u64 %rd45179, %rd45179, 0;

	// end inline asm
	// begin inline asm
	mad.lo.cc.u64 %rd45184, %rd46721, %rd50179, %rd45611;
madc.hi.u64 %rd45185, %rd46721, %rd50179, 0;
add.cc.u64 %rd45184, %rd45184, %rd45179;
addc.u64 %rd45185, %rd45185, 0;

	// end inline asm
	// begin inline asm
	mad.lo.cc.u64 %rd45190, %rd46722, %rd50179, %rd45611;
madc.hi.u64 %rd45191, %rd46722, %rd50179, 0;
add.cc.u64 %rd45190, %rd45190, %rd45185;
addc.u64 %rd45191, %rd45191, 0;

	// end inline asm
	// begin inline asm
	mad.lo.cc.u64 %rd45196, %rd46723, %rd50179, %rd45611;
madc.hi.u64 %rd45197, %rd46723, %rd50179, 0;
add.cc.u64 %rd45196, %rd45196, %rd45191;
addc.u64 %rd45197, %rd45197, 0;

	// end inline asm
	// begin inline asm
	add.cc.u64 %rd45202, %rd45611, %rd45197;
addc.u64 %rd45203, 0, 0;

	// end inline asm
	mul.lo.s64 	%rd45238, %rd45166, -8506173809081122819;
	mov.b64 	%rd45609, -5044313057631688021;
	// begin inline asm
	mad.lo.cc.u64 %rd45206, %rd45238, %rd45609, %rd45166;
madc.hi.u64 %rd45207, %rd45238, %rd45609, 0;
add.cc.u64 %rd45206, %rd45206, %rd45611;
addc.u64 %rd45207, %rd45207, 0;

	// end inline asm
	mov.b64 	%rd45615, 2210141511517208575;
	// begin inline asm
	mad.lo.cc.u64 %rd45212, %rd45238, %rd45615, %rd45172;
madc.hi.u64 %rd45213, %rd45238, %rd45615, 0;
add.cc.u64 %rd45212, %rd45212, %rd45207;
addc.u64 %rd45213, %rd45213, 0;

	// end inline asm
	mov.b64 	%rd45621, 7435674573564081700;
	// begin inline asm
	mad.lo.cc.u64 %rd45218, %rd45238, %rd45621, %rd45178;
madc.hi.u64 %rd45219, %rd45238, %rd45621, 0;
add.cc.u64 %rd45218, %rd45218, %rd45213;
addc.u64 %rd45219, %rd45219, 0;

	// end inline asm
	mov.b64 	%rd45627, 7239337960414712511;
	// begin inline asm
	mad.lo.cc.u64 %rd45224, %rd45238, %rd45627, %rd45184;
madc.hi.u64 %rd45225, %rd45238, %rd45627, 0;
add.cc.u64 %rd45224, %rd45224, %rd45219;
addc.u64 %rd45225, %rd45225, 0;

	// end inline asm
	mov.b64 	%rd45633, 5412103778470702295;
	// begin inline asm
	mad.lo.cc.u64 %rd45230, %rd45238, %rd45633, %rd45190;
madc.hi.u64 %rd45231, %rd45238, %rd45633, 0;
add.cc.u64 %rd45230, %rd45230, %rd45225;
addc.u64 %rd45231, %rd45231, 0;

	// end inline asm
	mov.b64 	%rd45639, 1873798617647539866;
	// begin inline asm
	mad.lo.cc.u64 %rd45236, %rd45238, %rd45639, %rd45196;
madc.hi.u64 %rd45237, %rd45238, %rd45639, 0;
add.cc.u64 %rd45236, %rd45236, %rd45231;
addc.u64 %rd45237, %rd45237, 0;

	// end inline asm
	// begin inline asm
	add.cc.u64 %rd45242, %rd45202, %rd45237;
addc.u64 %rd45243, 0, 0;

	// end inline asm
	add.s64 	%rd45284, %rd45203, %rd45243;
	// begin inline asm
	mad.lo.cc.u64 %rd45246, %rd50179, %rd50180, %rd45212;
madc.hi.u64 %rd45247, %rd50179, %rd50180, 0;
add.cc.u64 %rd45246, %rd45246, %rd45611;
addc.u64 %rd45247, %rd45247, 0;

	// end inline asm
	// begin inline asm
	mad.lo.cc.u64 %rd45252, %rd50180, %rd50180, %rd45218;
madc.hi.u64 %rd45253, %rd50180, %rd50180, 0;
add.cc.u64 %rd45252, %rd45252, %rd45247;
addc.u64 %rd45253, %rd45253, 0;

	// end inline asm
	// begin inline asm
	mad.lo.cc.u64 %rd45258, %rd46720, %rd50180, %rd45224;
madc.hi.u64 %rd45259, %rd46720, %rd50180, 0;
add.cc.u64 %rd45258, %rd45258, %rd45253;
addc.u64 %rd45259, %rd45259, 0;

	// end inline asm
	// begin inline asm
	mad.lo.cc.u64 %rd45264, %rd46721, %rd50180, %rd45230;
madc.hi.u64 %rd45265, %rd46721, %rd50180, 0;
add.cc.u64 %rd45264, %rd45264, %rd45259;
addc.u64 %rd45265, %rd45265, 0;

	// end inline asm
	// begin inline asm
	mad.lo.cc.u64 %rd45270, %rd46722, %rd50180, %rd45236;
madc.hi.u64 %rd45271, %rd46722, %rd50180, 0;
add.cc.u64 %rd45270, %rd45270, %rd45265;
addc.u64 %rd45271, %rd45271, 0;

	// end inline asm
	// begin inline asm
	mad.lo.cc.u64 %rd45276, %rd46723, %rd50180, %rd45242;
madc.hi.u64 %rd45277, %rd46723, %rd50180, 0;
add.cc.u64 %rd45276, %rd45276, %rd45271;
addc.u64 %rd45277, %rd45277, 0;

	// end inline asm
	// begin inline asm
	add.cc.u64 %rd45282, %rd45284, %rd45277;
addc.u64 %rd45283, 0, 0;

	// end inline asm
	mul.lo.s64 	%rd45318, %rd45246, -8506173809081122819;
	// begin inline asm
	mad.lo.cc.u64 %rd45286, %rd45318, %rd45609, %rd45246;
madc.hi.u64 %rd45287, %rd45318, %rd45609, 0;
add.cc.u64 %rd45286, %rd45286, %rd45611;
addc.u64 %rd45287, %rd45287, 0;

	// end inline asm
	// begin inline asm
	mad.lo.cc.u64 %rd45292, %rd45318, %rd45615, %rd45252;
madc.hi.u64 %rd45293, %rd45318, %rd45615, 0;
add.cc.u64 %rd45292, %rd45292, %rd45287;
addc.u64 %rd45293, %rd45293, 0;

	// end inline asm
	// begin inline asm
	mad.lo.cc.u64 %rd45298, %rd45318, %rd45621, %rd45258;
madc.hi.u64 %rd45299, %rd45318, %rd45621, 0;
add.cc.u64 %rd45298, %rd45298, %rd45293;
addc.u64 %rd45299, %rd45299, 0;

	// end inline asm
	// begin inline asm
	mad.lo.cc.u64 %rd45304, %rd45318, %rd45627, %rd45264;
madc.hi.u64 %rd45305, %rd45318, %rd45627, 0;
add.cc.u64 %rd45304, %rd45304, %rd45299;
addc.u64 %rd45305, %rd45305, 0;

	// end inline asm
	// begin inline asm
	mad.lo.cc.u64 %rd45310, %rd45318, %rd45633, %rd45270;
madc.hi.u64 %rd45311, %rd45318, %rd45633, 0;
add.cc.u64 %rd45310, %rd45310, %rd45305;
addc.u64 %rd45311, %rd45311, 0;

	// end inline asm
	// begin inline asm
	mad.lo.cc.u64 %rd45316, %rd45318, %rd45639, %rd45276;
madc.hi.u64 %rd45317, %rd45318, %rd45639, 0;
add.cc.u64 %rd45316, %rd45316, %rd45311;
addc.u64 %rd45317, %rd45317, 0;

	// end inline asm
	// begin inline asm
	add.cc.u64 %rd45322, %rd45282, %rd45317;
addc.u64 %rd45323, 0, 0;

	// end inline asm
	add.s64 	%rd45364, %rd45283, %rd45323;
	// begin inline asm
	mad.lo.cc.u64 %rd45326, %rd50179, %rd46720, %rd45292;
madc.hi.u64 %rd45327, %rd50179, %rd46720, 0;
add.cc.u64 %rd45326, %rd45326, %rd45611;
addc.u64 %rd45327, %rd45327, 0;

	// end inline asm
	// begin inline asm
	mad.lo.cc.u64 %rd45332, %rd50180, %rd46720, %rd45298;
madc.hi.u64 %rd45333, %rd50180, %rd46720, 0;
add.cc.u64 %rd45332, %rd45332, %rd45327;
addc.u64 %rd45333, %rd45333, 0;

	// end inline asm
	// begin inline asm
	mad.lo.cc.u64 %rd45338, %rd46720, %rd46720, %rd45304;
madc.hi.u64 %rd45339, %rd46720, %rd46720, 0;
add.cc.u64 %rd45338, %rd45338, %rd45333;
addc.u64 %rd45339, %rd45339, 0;

	// end inline asm
	// begin inline asm
	mad.lo.cc.u64 %rd45344, %rd46721, %rd46720, %rd45310;
madc.hi.u64 %rd45345, %rd46721, %rd46720, 0;
add.cc.u64 %rd45344, %rd45344, %rd45339;
addc.u64 %rd45345, %rd45345, 0;

	// end inline asm
	// begin inline asm
	mad.lo.cc.u64 %rd45350, %rd46722, %rd46720, %rd45316;
madc.hi.u64 %rd45351, %rd46722, %rd46720, 0;
add.cc.u64 %rd45350, %rd45350, %rd45345;
addc.u64 %rd45351, %rd45351, 0;

	// end inline asm
	// begin inline asm
	mad.lo.cc.u64 %rd45356, %rd46723, %rd46720, %rd45322;
madc.hi.u64 %rd45357, %rd46723, %rd46720, 0;
add.cc.u64 %rd45356, %rd45356, %rd45351;
addc.u64 %rd45357, %rd45357, 0;

	// end inline asm
	// begin inline asm
	add.cc.u64 %rd45362, %rd45364, %rd45357;
addc.u64 %rd45363, 0, 0;

	// end inline asm
	mul.lo.s64 	%rd45398, %rd45326, -8506173809081122819;
	// begin inline asm
	mad.lo.cc.u64 %rd45366, %rd45398, %rd45609, %rd45326;
madc.hi.u64 %rd45367, %rd45398, %rd45609, 0;
add.cc.u64 %rd45366, %rd45366, %rd45611;
addc.u64 %rd45367, %rd45367, 0;

	// end inline asm
	// begin inline asm
	mad.lo.cc.u64 %rd45372, %rd45398, %rd45615, %rd45332;
madc.hi.u64 %rd45373, %rd45398, %rd45615, 0;
add.cc.u64 %rd45372, %rd45372, %rd45367;
addc.u64 %rd45373, %rd45373, 0;

	// end inline asm
	// begin inline asm
	mad.lo.cc.u64 %rd45378, %rd45398, %rd45621, %rd45338;
madc.hi.u64 %rd45379, %rd45398, %rd45621, 0;
add.cc.u64 %rd45378, %rd45378, %rd45373;
addc.u64 %rd45379, %rd45379, 0;

	// end inline asm
	// begin inline asm
	mad.lo.cc.u64 %rd45384, %rd45398, %rd45627, %rd45344;
madc.hi.u64 %rd45385, %rd45398, %rd45627, 0;
add.cc.u64 %rd45384, %rd45384, %rd45379;
addc.u64 %rd45385, %rd45385, 0;

	// end inline asm
	// begin inline asm
	mad.lo.cc.u64 %rd45390, %rd45398, %rd45633, %rd45350;
madc.hi.u64 %rd45391, %rd45398, %rd45633, 0;
add.cc.u64 %rd45390, %rd45390, %rd45385;
addc.u64 %rd45391, %rd45391, 0;

	// end inline asm
	// begin inline asm
	mad.lo.cc.u64 %rd45396, %rd45398, %rd45639, %rd45356;
madc.hi.u64 %rd45397, %rd45398, %rd45639, 0;
add.cc.u64 %rd45396, %rd45396, %rd45391;
addc.u64 %rd45397, %rd45397, 0;

	// end inline asm
	// begin inline asm
	add.cc.u64 %rd45402, %rd45362, %rd45397;
addc.u64 %rd45403, 0, 0;

	// end inline asm
	add.s64 	%rd45444, %rd45363, %rd45403;
	// begin inline asm
	mad.lo.cc.u64 %rd45406, %rd50179, %rd46721, %rd45372;
madc.hi.u64 %rd45407, %rd50179, %rd46721, 0;
add.cc.u64 %rd45406, %rd45406, %rd45611;
addc.u64 %rd45407, %rd45407, 0;

	// end inline asm
	// begin inline asm
	mad.lo.cc.u64 %rd45412, %rd50180, %rd46721, %rd45378;
madc.hi.u64 %rd45413, %rd50180, %rd46721, 0;
add.cc.u64 %rd45412, %rd45412, %rd45407;
addc.u64 %rd45413, %rd45413, 0;

	// end inline asm
	// begin inline asm
	mad.lo.cc.u64 %rd45418, %rd46720, %rd46721, %rd45384;
madc.hi.u64 %rd45419, %rd46720, %rd46721, 0;
add.cc.u64 %rd45418, %rd45418, %rd45413;
addc.u64 %rd45419, %rd45419, 0;

	// end inline asm
	// begin inline asm
	mad.lo.cc.u64 %rd45424, %rd46721, %rd46721, %rd45390;
madc.hi.u64 %rd45425, %rd46721, %rd46721, 0;
add.cc.u64 %rd45424, %rd45424, %rd45419;
addc.u64 %rd45425, %rd45425, 0;

	// end inline asm
	// begin inline asm
	mad.lo.cc.u64 %rd45430, %rd46722, %rd46721, %rd45396;
madc.hi.u64 %rd45431, %rd46722, %rd46721, 0;
add.cc.u64 %rd45430, %rd45430, %rd45425;
addc.u64 %rd45431, %rd45431, 0;

	// end inline asm
	// begin inline asm
	mad.lo.cc.u64 %rd45436, %rd46723, %rd46721, %rd45402;
madc.hi.u64 %rd45437, %rd46723, %rd46721, 0;
add.cc.u64 %rd45436, %rd45436, %rd45431;
addc.u64 %rd45437, %rd45437, 0;

	// end inline asm
	// begin inline asm
	add.cc.u64 %rd45442, %rd45444, %rd45437;
addc.u64 %rd45443, 0, 0;

	// end inline asm
	mul.lo.s64 	%rd45478, %rd45406, -8506173809081122819;
	// begin inline asm
	mad.lo.cc.u64 %rd45446, %rd45478, %rd45609, %rd45406;
madc.hi.u64 %rd45447, %rd45478, %rd45609, 0;
add.cc.u64 %rd45446, %rd45446, %rd45611;
addc.u64 %rd45447, %rd45447, 0;

	// end inline asm
	// begin inline asm
	mad.lo.cc.u64 %rd45452, %rd45478, %rd45615, %rd45412;
madc.hi.u64 %rd45453, %rd45478, %rd45615, 0;
add.cc.u64 %rd45452, %rd45452, %rd45447;
addc.u64 %rd45453, %rd45453, 0;

	// end inline asm
	// begin inline asm
	mad.lo.cc.u64 %rd45458, %rd45478, %rd45621, %rd45418;
madc.hi.u64 %rd45459, %rd45478, %rd45621, 0;
add.cc.u64 %rd45458, %rd45458, %rd45453;
addc.u64 %rd45459, %rd45459, 0;

	// end inline asm
	// begin inline asm
	mad.lo.cc.u64 %rd45464, %rd45478, %rd45627, %rd45424;
madc.hi.u64 %rd45465, %rd45478, %rd45627, 0;
add.cc.u64 %rd45464, %rd45464, %rd45459;
addc.u64 %rd45465, %rd45465, 0;

	// end inline asm
	// begin inline asm
	mad.lo.cc.u64 %rd45470, %rd45478, %rd45633, %rd45430;
madc.hi.u64 %rd45471, %rd45478, %rd45633, 0;
add.cc.u64 %rd45470, %rd45470, %rd45465;
addc.u64 %rd45471, %rd45471, 0;

	// end inline asm
	// begin inline asm
	mad.lo.cc.u64 %rd45476, %rd45478, %rd45639, %rd45436;
madc.hi.u64 %rd45477, %rd45478, %rd45639, 0;
add.cc.u64 %rd45476, %rd45476, %rd45471;
addc.u64 %rd45477, %rd45477, 0;

	// end inline asm
	// begin inline asm
	add.cc.u64 %rd45482, %rd45442, %rd45477;
addc.u64 %rd45483, 0, 0;

	// end inline asm
	add.s64 	%rd45524, %rd45443, %rd45483;
	// begin inline asm
	mad.lo.cc.u64 %rd45486, %rd50179, %rd46722, %rd45452;
madc.hi.u64 %rd45487, %rd50179, %rd46722, 0;
add.cc.u64 %rd45486, %rd45486, %rd45611;
addc.u64 %rd45487, %rd45487, 0;

	// end inline asm
	// begin inline asm
	mad.lo.cc.u64 %rd45492, %rd50180, %rd46722, %rd45458;
madc.hi.u64 %rd45493, %rd50180, %rd46722, 0;
add.cc.u64 %rd45492, %rd45492, %rd45487;
addc.u64 %rd45493, %rd45493, 0;

	// end inline asm
	// begin inline asm
	mad.lo.cc.u64 %rd45498, %rd46720, %rd46722, %rd45464;
madc.hi.u64 %rd45499, %rd46720, %rd46722, 0;
add.cc.u64 %rd45498, %rd45498, %rd45493;
addc.u64 %rd45499, %rd45499, 0;

	// end inline asm
	// begin inline asm
	mad.lo.cc.u64 %rd45504, %rd46721, %rd46722, %rd45470;
madc.hi.u64 %rd45505, %rd46721, %rd46722, 0;
add.cc.u64 %rd45504, %rd45504, %rd45499;
addc.u64 %rd45505, %rd45505, 0;

	// end inline asm
	// begin inline asm
	mad.lo.cc.u64 %rd45510, %rd46722, %rd46722, %rd45476;
madc.hi.u64 %rd45511, %rd46722, %rd46722, 0;
add.cc.u64 %rd45510, %rd45510, %rd45505;
addc.u64 %rd45511, %rd45511, 0;

	// end inline asm
	// begin inline asm
	mad.lo.cc.u64 %rd45516, %rd46723, %rd46722, %rd45482;
madc.hi.u64 %rd45517, %rd46723, %rd46722, 0;
add.cc.u64 %rd45516, %rd45516, %rd45511;
addc.u64 %rd45517, %rd45517, 0;

	// end inline asm
	// begin inline asm
	add.cc.u64 %rd45522, %rd45524, %rd45517;
addc.u64 %rd45523, 0, 0;

	// end inline asm
	mul.lo.s64 	%rd45558, %rd45486, -8506173809081122819;
	// begin inline asm
	mad.lo.cc.u64 %rd45526, %rd45558, %rd45609, %rd45486;
madc.hi.u64 %rd45527, %rd45558, %rd45609, 0;
add.cc.u64 %rd45526, %rd45526, %rd45611;
addc.u64 %rd45527, %rd45527, 0;

	// end inline asm
	// begin inline asm
	mad.lo.cc.u64 %rd45532, %rd45558, %rd45615, %rd45492;
madc.hi.u64 %rd45533, %rd45558, %rd45615, 0;
add.cc.u64 %rd45532, %rd45532, %rd45527;
addc.u64 %rd45533, %rd45533, 0;

	// end inline asm
	// begin inline asm
	mad.lo.cc.u64 %rd45538, %rd45558, %rd45621, %rd45498;
madc.hi.u64 %rd45539, %rd45558, %rd45621, 0;
add.cc.u64 %rd45538, %rd45538, %rd45533;
addc.u64 %rd45539, %rd45539, 0;

	// end inline asm
	// begin inline asm
	mad.lo.cc.u64 %rd45544, %rd45558, %rd45627, %rd45504;
madc.hi.u64 %rd45545, %rd45558, %rd45627, 0;
add.cc.u64 %rd45544, %rd45544, %rd45539;
addc.u64 %rd45545, %rd45545, 0;

	// end inline asm
	// begin inline asm
	mad.lo.cc.u64 %rd45550, %rd45558, %rd45633, %rd45510;
madc.hi.u64 %rd45551, %rd45558, %rd45633, 0;
add.cc.u64 %rd45550, %rd45550, %rd45545;
addc.u64 %rd45551, %rd45551, 0;

	// end inline asm
	// begin inline asm
	mad.lo.cc.u64 %rd45556, %rd45558, %rd45639, %rd45516;
madc.hi.u64 %rd45557, %rd45558, %rd45639, 0;
add.cc.u64 %rd45556, %rd45556, %rd45551;
addc.u64 %rd45557, %rd45557, 0;

	// end inline asm
	// begin inline asm
	add.cc.u64 %rd45562, %rd45522, %rd45557;
addc.u64 %rd45563, 0, 0;

	// end inline asm
	add.s64 	%rd45604, %rd45523, %rd45563;
	// begin inline asm
	mad.lo.cc.u64 %rd45566, %rd50179, %rd46723, %rd45532;
madc.hi.u64 %rd45567, %rd50179, %rd46723, 0;
add.cc.u64 %rd45566, %rd45566, %rd45611;
addc.u64 %rd45567, %rd45567, 0;

	// end inline asm
	// begin inline asm
	mad.lo.cc.u64 %rd45572, %rd50180, %rd46723, %rd45538;
madc.hi.u64 %rd45573, %rd50180, %rd46723, 0;
add.cc.u64 %rd45572, %rd45572, %rd45567;
addc.u64 %rd45573, %rd45573, 0;

	// end inline asm
	// begin inline asm
	mad.lo.cc.u64 %rd45578, %rd46720, %rd46723, %rd45544;
madc.hi.u64 %rd45579, %rd46720, %rd46723, 0;
add.cc.u64 %rd45578, %rd45578, %rd45573;
addc.u64 %rd45579, %rd45579, 0;

	// end inline asm
	// begin inline asm
	mad.lo.cc.u64 %rd45584, %rd46721, %rd46723, %rd45550;
madc.hi.u64 %rd45585, %rd46721, %rd46723, 0;
add.cc.u64 %rd45584, %rd45584, %rd45579;
addc.u64 %rd45585, %rd45585, 0;

	// end inline asm
	// begin inline asm
	mad.lo.cc.u64 %rd45590, %rd46722, %rd46723, %rd45556;
madc.hi.u64 %rd45591, %rd46722, %rd46723, 0;
add.cc.u64 %rd45590, %rd45590, %rd45585;
addc.u64 %rd45591, %rd45591, 0;

	// end inline asm
	// begin inline asm
	mad.lo.cc.u64 %rd45596, %rd46723, %rd46723, %rd45562;
madc.hi.u64 %rd45597, %rd46723, %rd46723, 0;
add.cc.u64 %rd45596, %rd45596, %rd45591;
addc.u64 %rd45597, %rd45597, 0;

	// end inline asm
	// begin inline asm
	add.cc.u64 %rd45602, %rd45604, %rd45597;
addc.u64 %rd45603, 0, 0;

	// end inline asm
	mul.lo.s64 	%rd45638, %rd45566, -8506173809081122819;
	// begin inline asm
	mad.lo.cc.u64 %rd45606, %rd45638, %rd45609, %rd45566;
madc.hi.u64 %rd45607, %rd45638, %rd45609, 0;
add.cc.u64 %rd45606, %rd45606, %rd45611;
addc.u64 %rd45607, %rd45607, 0;

	// end inline asm
	// begin inline asm
	mad.lo.cc.u64 %rd50161, %rd45638, %rd45615, %rd45572;
madc.hi.u64 %rd45613, %rd45638, %rd45615, 0;
add.cc.u64 %rd50161, %rd50161, %rd45607;
addc.u64 %rd45613, %rd45613, 0;

	// end inline asm
	// begin inline asm
	mad.lo.cc.u64 %rd50162, %rd45638, %rd45621, %rd45578;
madc.hi.u64 %rd45619, %rd45638, %rd45621, 0;
add.cc.u64 %rd50162, %rd50162, %rd45613;
addc.u64 %rd45619, %rd45619, 0;

	// end inline asm
	// begin inline asm
	mad.lo.cc.u64 %rd45658, %rd45638, %rd45627, %rd45584;
madc.hi.u64 %rd45625, %rd45638, %rd45627, 0;
add.cc.u64 %rd45658, %rd45658, %rd45619;
addc.u64 %rd45625, %rd45625, 0;

	// end inline asm
	// begin inline asm
	mad.lo.cc.u64 %rd45659, %rd45638, %rd45633, %rd45590;
madc.hi.u64 %rd45631, %rd45638, %rd45633, 0;
add.cc.u64 %rd45659, %rd45659, %rd45625;
addc.u64 %rd45631, %rd45631, 0;

	// end inline asm
	// begin inline asm
	mad.lo.cc.u64 %rd45660, %rd45638, %rd45639, %rd45596;
madc.hi.u64 %rd45637, %rd45638, %rd45639, 0;
add.cc.u64 %rd45660, %rd45660, %rd45631;
addc.u64 %rd45637, %rd45637, 0;

	// end inline asm
	// begin inline asm
	add.cc.u64 %rd45661, %rd45602, %rd45637;
addc.u64 %rd45643, 0, 0;

	// end inline asm
	setp.gt.u64 	%p2170, %rd45661, 1873798617647539866;
	@%p2170 bra 	$L__BB2_1707;
	setp.eq.s64 	%p2171, %rd45661, 1873798617647539866;
	mov.u64 	%rd50163, %rd45658;
	mov.u64 	%rd50164, %rd45659;
	mov.u64 	%rd50165, %rd45660;
	mov.u64 	%rd50166, %rd45661;
	@%p2171 bra 	$L__BB2_1699;
	bra.uni 	$L__BB2_1708;
$L__BB2_1699:
	setp.gt.u64 	%p2172, %rd45660, 5412103778470702295;
	@%p2172 bra 	$L__BB2_1707;
	setp.ne.s64 	%p2173, %rd45660, 5412103778470702295;
	mov.b64 	%rd50166, 1873798617647539866;
	mov.u64 	%rd50163, %rd45658;
	mov.u64 	%rd50164, %rd45659;
	mov.u64 	%rd50165, %rd45660;
	@%p2173 bra 	$L__BB2_1708;
	setp.gt.u64 	%p2174, %rd45659, 7239337960414712511;
	@%p2174 bra 	$L__BB2_1707;
	setp.ne.s64 	%p2175, %rd45659, 7239337960414712511;
	mov.b64 	%rd50165, 5412103778470702295;
	mov.u64 	%rd50163, %rd45658;
	mov.u64 	%rd50164, %rd45659;
	@%p2175 bra 	$L__BB2_1708;
	setp.gt.u64 	%p2176, %rd45658, 7435674573564081700;
	@%p2176 bra 	$L__BB2_1707;
	setp.ne.s64 	%p2177, %rd45658, 7435674573564081700;
	mov.b64 	%rd50164, 7239337960414712511;
	mov.u64 	%rd50163, %rd45658;
	@%p2177 bra 	$L__BB2_1708;
	setp.gt.u64 	%p2178, %rd50162, 2210141511517208575;
	@%p2178 bra 	$L__BB2_1707;
	setp.ne.s64 	%p2179, %rd50162, 2210141511517208575;
	setp.lt.u64 	%p2180, %rd50161, -5044313057631688021;
	or.pred  	%p2181, %p2179, %p2180;
	mov.b64 	%rd50163, 7435674573564081700;
	@%p2181 bra 	$L__BB2_1708;
$L__BB2_1707:
	mov.b64 	%rd45662, -5044313057631688021;
	mov.b64 	%rd45663, 2210141511517208575;
	mov.b64 	%rd45664, 7435674573564081700;
	mov.b64 	%rd45665, 7239337960414712511;
	mov.b64 	%rd45666, 5412103778470702295;
	mov.b64 	%rd45667, 1873798617647539866;
	// begin inline asm
	sub.cc.u64 %rd50161, %rd50161, %rd45662;
subc.cc.u64 %rd50162, %rd50162, %rd45663;
subc.cc.u64 %rd45658, %rd45658, %rd45664;
subc.cc.u64 %rd45659, %rd45659, %rd45665;
subc.cc.u64 %rd45660, %rd45660, %rd45666;
subc.u64 %rd45661, %rd45661, %rd45667;

	// end inline asm
	mov.u64 	%rd50163, %rd45658;
	mov.u64 	%rd50164, %rd45659;
	mov.u64 	%rd50165, %rd45660;
	mov.u64 	%rd50166, %rd45661;
$L__BB2_1708:
	mov.b64 	%rd46119, 0;
	// begin inline asm
	mad.lo.cc.u64 %rd45674, %rd1770, %rd1770, %rd46119;
madc.hi.u64 %rd45675, %rd1770, %rd1770, 0;
add.cc.u64 %rd45674, %rd45674, %rd46119;
addc.u64 %rd45675, %rd45675, 0;

	// end inline asm
	// begin inline asm
	mad.lo.cc.u64 %rd45680, %rd1771, %rd1770, %rd46119;
madc.hi.u64 %rd45681, %rd1771, %rd1770, 0;
add.cc.u64 %rd45680, %rd45680, %rd45675;
addc.u64 %rd45681, %rd45681, 0;

	// end inline asm
	// begin inline asm
	mad.lo.cc.u64 %rd45686, %rd1772, %rd1770, %rd46119;
madc.hi.u64 %rd45687, %rd1772, %rd1770, 0;
add.cc.u64 %rd45686, %rd45686, %rd45681;
addc.u64 %rd45687, %rd45687, 0;

	// end inline asm
	// begin inline asm
	mad.lo.cc.u64 %rd45692, %rd1773, %rd1770, %rd46119;
madc.hi.u64 %rd45693, %rd1773, %rd1770, 0;
add.cc.u64 %rd45692, %rd45692, %rd45687;
addc.u64 %rd45693, %rd45693, 0;

	// end inline asm
	// begin inline asm
	mad.lo.cc.u64 %rd45698, %rd1774, %rd1770, %rd46119;
madc.hi.u64 %rd45699, %rd1774, %rd1770, 0;
add.cc.u64 %rd45698, %rd45698, %rd45693;
addc.u64 %rd45699, %rd45699, 0;

	// end inline asm
	// begin inline asm
	mad.lo.cc.u64 %rd45704, %rd1775, %rd1770, %rd46119;
madc.hi.u64 %rd45705, %rd1775, %rd1770, 0;
add.cc.u64 %rd45704, %rd45704, %rd45699;
addc.u64 %rd45705, %rd45705, 0;

	// end inline asm
	// begin inline asm
	add.cc.u64 %rd45710, %rd46119, %rd45705;
addc.u64 %rd45711, 0, 0;

	// end inline asm
	mul.lo.s64 	%rd45746, %rd45674, -8506173809081122819;
	mov.b64 	%rd46117, -5044313057631688021;
	// begin inline asm
	mad.lo.cc.u64 %rd45714, %rd45746, %rd46117, %rd45674;
madc.hi.u64 %rd45715, %rd45746, %rd46117, 0;
add.cc.u64 %rd45714, %rd45714, %rd46119;
addc.u64 %rd45715, %rd45715, 0;

	// end inline asm
	mov.b64 	%rd46123, 2210141511517208575;
	// begin inline asm
	mad.lo.cc.u64 %rd45720, %rd45746, %rd46123, %rd45680;
madc.hi.u64 %rd45721, %rd45746, %rd46123, 0;
add.cc.u64 %rd45720, %rd45720, %rd45715;
addc.u64 %rd45721, %rd45721, 0;

	// end inline asm
	mov.b64 	%rd46129, 7435674573564081700;
	// begin inline asm
	mad.lo.cc.u64 %rd45726, %rd45746, %rd46129, %rd45686;
madc.hi.u64 %rd45727, %rd45746, %rd46129, 0;
add.cc.u64 %rd45726, %rd45726, %rd45721;
addc.u64 %rd45727, %rd45727, 0;

	// end inline asm
	mov.b64 	%rd46135, 7239337960414712511;
	// begin inline asm
	mad.lo.cc.u64 %rd45732, %rd45746, %rd46135, %rd45692;
madc.hi.u64 %rd45733, %rd45746, %rd46135, 0;
add.cc.u64 %rd45732, %rd45732, %rd45727;
addc.u64 %rd45733, %rd45733, 0;

	// end inline asm
	mov.b64 	%rd46141, 5412103778470702295;
	// begin inline asm
	mad.lo.cc.u64 %rd45738, %rd45746, %rd46141, %rd45698;
madc.hi.u64 %rd45739, %rd45746, %rd46141, 0;
add.cc.u64 %rd45738, %rd45738, %rd45733;
addc.u64 %rd45739, %rd45739, 0;

	// end inline asm
	mov.b64 	%rd46147, 1873798617647539866;
	// begin inline asm
	mad.lo.cc.u64 %rd45744, %rd45746, %rd46147, %rd45704;
madc.hi.u64 %rd45745, %rd45746, %rd46147, 0;
add.cc.u64 %rd45744, %rd45744, %rd45739;
addc.u64 %rd45745, %rd45745, 0;

	// end inline asm
	// begin inline asm
	add.cc.u64 %rd45750, %rd45710, %rd45745;
addc.u64 %rd45751, 0, 0;

	// end inline asm
	add.s64 	%rd45792, %rd45711, %rd45751;
	// begin inline asm
	mad.lo.cc.u64 %rd45754, %rd1770, %rd1771, %rd45720;
madc.hi.u64 %rd45755, %rd1770, %rd1771, 0;
add.cc.u64 %rd45754, %rd45754, %rd46119;
addc.u64 %rd45755, %rd45755, 0;

	// end inline asm
	// begin inline asm
	mad.lo.cc.u64 %rd45760, %rd1771, %rd1771, %rd45726;
madc.hi.u64 %rd45761, %rd1771, %rd1771, 0;
add.cc.u64 %rd45760, %rd45760, %rd45755;
addc.u64 %rd45761, %rd45761, 0;

	// end inline asm
	// begin inline asm
	mad.lo.cc.u64 %rd45766, %rd1772, %rd1771, %rd45732;
madc.hi.u64 %rd45767, %rd1772, %rd1771, 0;
add.cc.u64 %rd45766, %rd45766, %rd45761;
addc.u64 %rd45767, %rd45767, 0;

	// end inline asm
	// begin inline asm
	mad.lo.cc.u64 %rd45772, %rd1773, %rd1771, %rd45738;
madc.hi.u64 %rd45773, %rd1773, %rd1771, 0;
add.cc.u64 %rd45772, %rd45772, %rd45767;
addc.u64 %rd45773, %rd45773, 0;

	// end inline asm
	// begin inline asm
	mad.lo.cc.u64 %rd45778, %rd1774, %rd1771, %rd45744;
madc.hi.u64 %rd45779, %rd1774, %rd1771, 0;
add.cc.u64 %rd45778, %rd45778, %rd45773;
addc.u64 %rd45779, %rd45779, 0;

	// end inline asm
	// begin inline asm
	mad.lo.cc.u64 %rd45784, %rd1775, %rd1771, %rd45750;
madc.hi.u64 %rd45785, %rd1775, %rd1771, 0;
add.cc.u64 %rd45784, %rd45784, %rd45779;
addc.u64 %rd45785, %rd45785, 0;

	// end inline asm
	// begin inline asm
	add.cc.u64 %rd45790, %rd45792, %rd45785;
addc.u64 %rd45791, 0, 0;

	// end inline asm
	mul.lo.s64 	%rd45826, %rd45754, -8506173809081122819;
	// begin inline asm
	mad.lo.cc.u64 %rd45794, %rd45826, %rd46117, %rd45754;
madc.hi.u64 %rd45795, %rd45826, %rd46117, 0;
add.cc.u64 %rd45794, %rd45794, %rd46119;
addc.u64 %rd45795, %rd45795, 0;

	// end inline asm
	// begin inline asm
	mad.lo.cc.u64 %rd45800, %rd45826, %rd46123, %rd45760;
madc.hi.u64 %rd45801, %rd45826, %rd46123, 0;
add.cc.u64 %rd45800, %rd45800, %rd45795;
addc.u64 %rd45801, %rd45801, 0;

	// end inline asm
	// begin inline asm
	mad.lo.cc.u64 %rd45806, %rd45826, %rd46129, %rd45766;
madc.hi.u64 %rd45807, %rd45826, %rd46129, 0;
add.cc.u64 %rd45806, %rd45806, %rd45801;
addc.u64 %rd45807, %rd45807, 0;

	// end inline asm
	// begin inline asm
	mad.lo.cc.u64 %rd45812, %rd45826, %rd46135, %rd45772;
madc.hi.u64 %rd45813, %rd45826, %rd46135, 0;
add.cc.u64 %rd45812, %rd45812, %rd45807;
addc.u64 %rd45813, %rd45813, 0;

	// end inline asm
	// begin inline asm
	mad.lo.cc.u64 %rd45818, %rd45826, %rd46141, %rd45778;
madc.hi.u64 %rd45819, %rd45826, %rd46141, 0;
add.cc.u64 %rd45818, %rd45818, %rd45813;
addc.u64 %rd45819, %rd45819, 0;

	// end inline asm
	// begin inline asm
	mad.lo.cc.u64 %rd45824, %rd45826, %rd46147, %rd45784;
madc.hi.u64 %rd45825, %rd45826, %rd46147, 0;
add.cc.u64 %rd45824, %rd45824, %rd45819;
addc.u64 %rd45825, %rd45825, 0;

	// end inline asm
	// begin inline asm
	add.cc.u64 %rd45830, %rd45790, %rd45825;
addc.u64 %rd45831, 0, 0;

	// end inline asm
	add.s64 	%rd45872, %rd45791, %rd45831;
	// begin inline asm
	mad.lo.cc.u64 %rd45834, %rd1770, %rd1772, %rd45800;
madc.hi.u64 %rd45835, %rd1770, %rd1772, 0;
add.cc.u64 %rd45834, %rd45834, %rd46119;
addc.u64 %rd45835, %rd45835, 0;

	// end inline asm
	// begin inline asm
	mad.lo.cc.u64 %rd45840, %rd1771, %rd1772, %rd45806;
madc.hi.u64 %rd45841, %rd1771, %rd1772, 0;
add.cc.u64 %rd45840, %rd45840, %rd45835;
addc.u64 %rd45841, %rd45841, 0;

	// end inline asm
	// begin inline asm
	mad.lo.cc.u64 %rd45846, %rd1772, %rd1772, %rd45812;
madc.hi.u64 %rd45847, %rd1772, %rd1772, 0;
add.cc.u64 %rd45846, %rd45846, %rd45841;
addc.u64 %rd45847, %rd45847, 0;

	// end inline asm
	// begin inline asm
	mad.lo.cc.u64 %rd45852, %rd1773, %rd1772, %rd45818;
madc.hi.u64 %rd45853, %rd1773, %rd1772, 0;
add.cc.u64 %rd45852, %rd45852, %rd45847;
addc.u64 %rd45853, %rd45853, 0;

	// end inline asm
	// begin inline asm
	mad.lo.cc.u64 %rd45858, %rd1774, %rd1772, %rd45824;
madc.hi.u64 %rd45859, %rd1774, %rd1772, 0;
add.cc.u64 %rd45858, %rd45858, %rd45853;
addc.u64 %rd45859, %rd45859, 0;

	// end inline asm
	// begin inline asm
	mad.lo.cc.u64 %rd45864, %rd1775, %rd1772, %rd45830;
madc.hi.u64 %rd45865, %rd1775, %rd1772, 0;
add.cc.u64 %rd45864, %rd45864, %rd45859;
addc.u64 %rd45865, %rd45865, 0;

	// end inline asm
	// begin inline asm
	add.cc.u64 %rd45870, %rd45872, %rd45865;
addc.u64 %rd45871, 0, 0;

	// end inline asm
	mul.lo.s64 	%rd45906, %rd45834, -8506173809081122819;
	// begin inline asm
	mad.lo.cc.u64 %rd45874, %rd45906, %rd46117, %rd45834;
madc.hi.u64 %rd45875, %rd45906, %rd46117, 0;
add.cc.u64 %rd45874, %rd45874, %rd46119;
addc.u64 %rd45875, %rd45875, 0;

	// end inline asm
	// begin inline asm
	mad.lo.cc.u64 %rd45880, %rd45906, %rd46123, %rd45840;
madc.hi.u64 %rd45881, %rd45906, %rd46123, 0;
add.cc.u64 %rd45880, %rd45880, %rd45875;
addc.u64 %rd45881, %rd45881, 0;

	// end inline asm
	// begin inline asm
	mad.lo.cc.u64 %rd45886, %rd45906, %rd46129, %rd45846;
madc.hi.u64 %rd45887, %rd45906, %rd46129, 0;
add.cc.u64 %rd45886, %rd45886, %rd45881;
addc.u64 %rd45887, %rd45887, 0;

	// end inline asm
	// begin inline asm
	mad.lo.cc.u64 %rd45892, %rd45906, %rd46135, %rd45852;
madc.hi.u64 %rd45893, %rd45906, %rd46135, 0;
add.cc.u64 %rd45892, %rd45892, %rd45887;
addc.u64 %rd45893, %rd45893, 0;

	// end inline asm
	// begin inline asm
	mad.lo.cc.u64 %rd45898, %rd45906, %rd46141, %rd45858;
madc.hi.u64 %rd45899, %rd45906, %rd46141, 0;
add.cc.u64 %rd45898, %rd45898, %rd45893;
addc.u64 %rd45899, %rd45899, 0;

	// end inline asm
	// begin inline asm
	mad.lo.cc.u64 %rd45904, %rd45906, %rd46147, %rd45864;
madc.hi.u64 %rd45905, %rd45906, %rd46147, 0;
add.cc.u64 %rd45904, %rd45904, %rd45899;
addc.u64 %rd45905, %rd45905, 0;

	// end inline asm
	// begin inline asm
	add.cc.u64 %rd45910, %rd45870, %rd45905;
addc.u64 %rd45911, 0, 0;

	// end inline asm
	add.s64 	%rd45952, %rd45871, %rd45911;
	// begin inline asm
	mad.lo.cc.u64 %rd45914, %rd1770, %rd1773, %rd45880;
madc.hi.u64 %rd45915, %rd1770, %rd1773, 0;
add.cc.u64 %rd45914, %rd45914, %rd46119;
addc.u64 %rd45915, %rd45915, 0;

	// end inline asm
	// begin inline asm
	mad.lo.cc.u64 %rd45920, %rd1771, %rd1773, %rd45886;
madc.hi.u64 %rd45921, %rd1771, %rd1773, 0;
add.cc.u64 %rd45920, %rd45920, %rd45915;
addc.u64 %rd45921, %rd45921, 0;

	// end inline asm
	// begin inline asm
	mad.lo.cc.u64 %rd45926, %rd1772, %rd1773, %rd45892;
madc.hi.u64 %rd45927, %rd1772, %rd1773, 0;
add.cc.u64 %rd45926, %rd45926, %rd45921;
addc.u64 %rd45927, %rd45927, 0;

	// end inline asm
	// begin inline asm
	mad.lo.cc.u64 %rd45932, %rd1773, %rd1773, %rd45898;
madc.hi.u64 %rd45933, %rd1773, %rd1773, 0;
add.cc.u64 %rd45932, %rd45932, %rd45927;
addc.u64 %rd45933, %rd45933, 0;

	// end inline asm
	// begin inline asm
	mad.lo.cc.u64 %rd45938, %rd1774, %rd1773, %rd45904;
madc.hi.u64 %rd45939, %rd1774, %rd1773, 0;
add.cc.u64 %rd45938, %rd45938, %rd45933;
addc.u64 %rd45939, %rd45939, 0;

	// end inline asm
	// begin inline asm
	mad.lo.cc.u64 %rd45944, %rd1775, %rd1773, %rd45910;
madc.hi.u64 %rd45945, %rd1775, %rd1773, 0;
add.cc.u64 %rd45944, %rd45944, %rd45939;
addc.u64 %rd45945, %rd45945, 0;

	// end inline asm
	// begin inline asm
	add.cc.u64 %rd45950, %rd45952, %rd45945;
addc.u64 %rd45951, 0, 0;

	// end inline asm
	mul.lo.s64 	%rd45986, %rd45914, -8506173809081122819;
	// begin inline asm
	mad.lo.cc.u64 %rd45954, %rd45986, %rd46117, %rd45914;
madc.hi.u64 %rd45955, %rd45986, %rd46117, 0;
add.cc.u64 %rd45954, %rd45954, %rd46119;
addc.u64 %rd45955, %rd45955, 0;

	// end inline asm
	// begin inline asm
	mad.lo.cc.u64 %rd45960, %rd45986, %rd46123, %rd45920;
madc.hi.u64 %rd45961, %rd45986, %rd46123, 0;
add.cc.u64 %rd45960, %rd45960, %rd45955;
addc.u64 %rd45961, %rd45961, 0;

	// end inline asm
	// begin inline asm
	mad.lo.cc.u64 %rd45966, %rd45986, %rd46129, %rd45926;
madc.hi.u64 %rd45967, %rd45986, %rd46129, 0;
add.cc.u64 %rd45966, %rd45966, %rd45961;
addc.u64 %rd45967, %rd45967, 0;

	// end inline asm
	// begin inline asm
	mad.lo.cc.u64 %rd45972, %rd45986, %rd46135, %rd45932;
madc.hi.u64 %rd45973, %rd45986, %rd46135, 0;
add.cc.u64 %rd45972, %rd45972, %rd45967;
addc.u64 %rd45973, %rd45973, 0;

	// end inline asm
	// begin inline asm
	mad.lo.cc.u64 %rd45978, %rd45986, %rd46141, %rd45938;
madc.hi.u64 %rd45979, %rd45986, %rd46141, 0;
add.cc.u64 %rd45978, %rd45978, %rd45973;
addc.u64 %rd45979, %rd45979, 0;

	// end inline asm
	// begin inline asm
	mad.lo.cc.u64 %rd45984, %rd45986, %rd46147, %rd45944;
madc.hi.u64 %rd45985, %rd45986, %rd46147, 0;
add.cc.u64 %rd45984, %rd45984, %rd45979;
addc.u64 %rd45985, %rd45985, 0;

	// end inline asm
	// begin inline asm
	add.cc.u64 %rd45990, %rd45950, %rd45985;
addc.u64 %rd45991, 0, 0;

	// end inline asm
	add.s64 	%rd46032, %rd45951, %rd45991;
	// begin inline asm
	mad.lo.cc.u64 %rd45994, %rd1770, %rd1774, %rd45960;
madc.hi.u64 %rd45995, %rd1770, %rd1774, 0;
add.cc.u64 %rd45994, %rd45994, %rd46119;
addc.u64 %rd45995, %rd45995, 0;

	// end inline asm
	// begin inline asm
	mad.lo.cc.u64 %rd46000, %rd1771, %rd1774, %rd45966;
madc.hi.u64 %rd46001, %rd1771, %rd1774, 0;
add.cc.u64 %rd46000, %rd46000, %rd45995;
addc.u64 %rd46001, %rd46001, 0;

	// end inline asm
	// begin inline asm
	mad.lo.cc.u64 %rd46006, %rd1772, %rd1774, %rd45972;
madc.hi.u64 %rd46007, %rd1772, %rd1774, 0;
add.cc.u64 %rd46006, %rd46006, %rd46001;
addc.u64 %rd46007, %rd46007, 0;

	// end inline asm
	// begin inline asm
	mad.lo.cc.u64 %rd46012, %rd1773, %rd1774, %rd45978;
madc.hi.u64 %rd46013, %rd1773, %rd1774, 0;
add.cc.u64 %rd46012, %rd46012, %rd46007;
addc.u64 %rd46013, %rd46013, 0;

	// end inline asm
	// begin inline asm
	mad.lo.cc.u64 %rd46018, %rd1774, %rd1774, %rd45984;
madc.hi.u64 %rd46019, %rd1774, %rd1774, 0;
add.cc.u64 %rd46018, %rd46018, %rd46013;
addc.u64 %rd46019, %rd46019, 0;

	// end inline asm
	// begin inline asm
	mad.lo.cc.u64 %rd46024, %rd1775, %rd1774, %rd45990;
madc.hi.u64 %rd46025, %rd1775, %rd1774, 0;
add.cc.u64 %rd46024, %rd46024, %rd46019;
addc.u64 %rd46025, %rd46025, 0;

	// end inline asm
	// begin inline asm
	add.cc.u64 %rd46030, %rd46032, %rd46025;
addc.u64 %rd46031, 0, 0;

	// end inline asm
	mul.lo.s64 	%rd46066, %rd45994, -8506173809081122819;
	// begin inline asm
	mad.lo.cc.u64 %rd46034, %rd46066, %rd46117, %rd45994;
madc.hi.u64 %rd46035, %rd46066, %rd46117, 0;
add.cc.u64 %rd46034, %rd46034, %rd46119;
addc.u64 %rd46035, %rd46035, 0;

	// end inline asm
	// begin inline asm
	mad.lo.cc.u64 %rd46040, %rd46066, %rd46123, %rd46000;
madc.hi.u64 %rd46041, %rd46066, %rd46123, 0;
add.cc.u64 %rd46040, %rd46040, %rd46035;
addc.u64 %rd46041, %rd46041, 0;

	// end inline asm
	// begin inline asm
	mad.lo.cc.u64 %rd46046, %rd46066, %rd46129, %rd46006;
madc.hi.u64 %rd46047, %rd46066, %rd46129, 0;
add.cc.u64 %rd46046, %rd46046, %rd46041;
addc.u64 %rd46047, %rd46047, 0;

	// end inline asm
	// begin inline asm
	mad.lo.cc.u64 %rd46052, %rd46066, %rd46135, %rd46012;
madc.hi.u64 %rd46053, %rd46066, %rd46135, 0;
add.cc.u64 %rd46052, %rd46052, %rd46047;
addc.u64 %rd46053, %rd46053, 0;

	// end inline asm
	// begin inline asm
	mad.lo.cc.u64 %rd46058, %rd46066, %rd46141, %rd46018;
madc.hi.u64 %rd46059, %rd46066, %rd46141, 0;
add.cc.u64 %rd46058, %rd46058, %rd46053;
addc.u64 %rd46059, %rd46059, 0;

	// end inline asm
	// begin inline asm
	mad.lo.cc.u64 %rd46064, %rd46066, %rd46147, %rd46024;
madc.hi.u64 %rd46065, %rd46066, %rd46147, 0;
add.cc.u64 %rd46064, %rd46064, %rd46059;
addc.u64 %rd46065, %rd46065, 0;

	// end inline asm
	// begin inline asm
	add.cc.u64 %rd46070, %rd46030, %rd46065;
addc.u64 %rd46071, 0, 0;

	// end inline asm
	add.s64 	%rd46112, %rd46031, %rd46071;
	// begin inline asm
	mad.lo.cc.u64 %rd46074, %rd1770, %rd1775, %rd46040;
madc.hi.u64 %rd46075, %rd1770, %rd1775, 0;
add.cc.u64 %rd46074, %rd46074, %rd46119;
addc.u64 %rd46075, %rd46075, 0;

	// end inline asm
	// begin inline asm
	mad.lo.cc.u64 %rd46080, %rd1771, %rd1775, %rd46046;
madc.hi.u64 %rd46081, %rd1771, %rd1775, 0;
add.cc.u64 %rd46080, %rd46080, %rd46075;
addc.u64 %rd46081, %rd46081, 0;

	// end inline asm
	// begin inline asm
	mad.lo.cc.u64 %rd46086, %rd1772, %rd1775, %rd46052;
madc.hi.u64 %rd46087, %rd1772, %rd1775, 0;
add.cc.u64 %rd46086, %rd46086, %rd46081;
addc.u64 %rd46087, %rd46087, 0;

	// end inline asm
	// begin inline asm
	mad.lo.cc.u64 %rd46092, %rd1773, %rd1775, %rd46058;
madc.hi.u64 %rd46093, %rd1773, %rd1775, 0;
add.cc.u64 %rd46092, %rd46092, %rd46087;
addc.u64 %rd46093, %rd46093, 0;

	// end inline asm
	// begin inline asm
	mad.lo.cc.u64 %rd46098, %rd1774, %rd1775, %rd46064;
madc.hi.u64 %rd46099, %rd1774, %rd1775, 0;
add.cc.u64 %rd46098, %rd46098, %rd46093;
addc.u64 %rd46099, %rd46099, 0;

	// end inline asm
	// begin inline asm
	mad.lo.cc.u64 %rd46104, %rd1775, %rd1775, %rd46070;
madc.hi.u64 %rd46105, %rd1775, %rd1775, 0;
add.cc.u64 %rd46104, %rd46104, %rd46099;
addc.u64 %rd46105, %rd46105, 0;

	// end inline asm
	// begin inline asm
	add.cc.u64 %rd46110, %rd46112, %rd46105;
addc.u64 %rd46111, 0, 0;

	// end inline asm
	mul.lo.s64 	%rd46146, %rd46074, -8506173809081122819;
	// begin inline asm
	mad.lo.cc.u64 %rd46114, %rd46146, %rd46117, %rd46074;
madc.hi.u64 %rd46115, %rd46146, %rd46117, 0;
add.cc.u64 %rd46114, %rd46114, %rd46119;
addc.u64 %rd46115, %rd46115, 0;

	// end inline asm
	// begin inline asm
	mad.lo.cc.u64 %rd50167, %rd46146, %rd46123, %rd46080;
madc.hi.u64 %rd46121, %rd46146, %rd46123, 0;
add.cc.u64 %rd50167, %rd50167, %rd46115;
addc.u64 %rd46121, %rd46121, 0;

	// end inline asm
	// begin inline asm
	mad.lo.cc.u64 %rd50168, %rd46146, %rd46129, %rd46086;
madc.hi.u64 %rd46127, %rd46146, %rd46129, 0;
add.cc.u64 %rd50168, %rd50168, %rd46121;
addc.u64 %rd46127, %rd46127, 0;

	// end inline asm
	// begin inline asm
	mad.lo.cc.u64 %rd46166, %rd46146, %rd46135, %rd46092;
madc.hi.u64 %rd46133, %rd46146, %rd46135, 0;
add.cc.u64 %rd46166, %rd46166, %rd46127;
addc.u64 %rd46133, %rd46133, 0;

	// end inline asm
	// begin inline asm
	mad.lo.cc.u64 %rd46167, %rd46146, %rd46141, %rd46098;
madc.hi.u64 %rd46139, %rd46146, %rd46141, 0;
add.cc.u64 %rd46167, %rd46167, %rd46133;
addc.u64 %rd46139, %rd46139, 0;

	// end inline asm
	// begin inline asm
	mad.lo.cc.u64 %rd46168, %rd46146, %rd46147, %rd46104;
madc.hi.u64 %rd46145, %rd46146, %rd46147, 0;
add.cc.u64 %rd46168, %rd46168, %rd46139;
addc.u64 %rd46145, %rd46145, 0;

	// end inline asm
	// begin inline asm
	add.cc.u64 %rd46169, %rd46110, %rd46145;
addc.u64 %rd46151, 0, 0;

	// end inline asm
	setp.gt.u64 	%p2182, %rd46169, 1873798617647539866;
	@%p2182 bra 	$L__BB2_1718;
	setp.eq.s64 	%p2183, %rd46169, 1873798617647539866;
	mov.u64 	%rd50169, %rd46166;
	mov.u64 	%rd50170, %rd46167;
	mov.u64 	%rd50171, %rd46168;
	mov.u64 	%rd50172, %rd46169;
	@%p2183 bra 	$L__BB2_1710;
	bra.uni 	$L__BB2_1719;
$L__BB2_1710:
	setp.gt.u64 	%p2184, %rd46168, 5412103778470702295;
	@%p2184 bra 	$L__BB2_1718;
	setp.ne.s64 	%p2185, %rd46168, 5412103778470702295;
	mov.b64 	%rd50172, 1873798617647539866;
	mov.u64 	%rd50169, %rd46166;
	mov.u64 	%rd50170, %rd46167;
	mov.u64 	%rd50171, %rd46168;
	@%p2185 bra 	$L__BB2_1719;
	setp.gt.u64 	%p2186, %rd46167, 7239337960414712511;
	@%p2186 bra 	$L__BB2_1718;
	setp.ne.s64 	%p2187, %rd46167, 7239337960414712511;
	mov.b64 	%rd50171, 5412103778470702295;
	mov.u64 	%rd50169, %rd46166;
	mov.u64 	%rd50170, %rd46167;
	@%p2187 bra 	$L__BB2_1719;
	setp.gt.u64 	%p2188, %rd46166, 7435674573564081700;
	@%p2188 bra 	$L__BB2_1718;
	setp.ne.s64 	%p2189, %rd46166, 7435674573564081700;
	mov.b64 	%rd50170, 7239337960414712511;
	mov.u64 	%rd50169, %rd46166;
	@%p2189 bra 	$L__BB2_1719;
	setp.gt.u64 	%p2190, %rd50168, 2210141511517208575;
	@%p2190 bra 	$L__BB2_1718;
	setp.ne.s64 	%p2191, %rd50168, 2210141511517208575;
	setp.lt.u64 	%p2192, %rd50167, -5044313057631688021;
	or.pred  	%p2193, %p2191, %p2192;
	mov.b64 	%rd50169, 7435674573564081700;
	@%p2193 bra 	$L__BB2_1719;
$L__BB2_1718:
	mov.b64 	%rd46170, -5044313057631688021;
	mov.b64 	%rd46171, 2210141511517208575;
	mov.b64 	%rd46172, 7435674573564081700;
	mov.b64 	%rd46173, 7239337960414712511;
	mov.b64 	%rd46174, 5412103778470702295;
	mov.b64 	%rd46175, 1873798617647539866;
	// begin inline asm
	sub.cc.u64 %rd50167, %rd50167, %rd46170;
subc.cc.u64 %rd50168, %rd50168, %rd46171;
subc.cc.u64 %rd46166, %rd46166, %rd46172;
subc.cc.u64 %rd46167, %rd46167, %rd46173;
subc.cc.u64 %rd46168, %rd46168, %rd46174;
subc.u64 %rd46169, %rd46169, %rd46175;

	// end inline asm
	mov.u64 	%rd50169, %rd46166;
	mov.u64 	%rd50170, %rd46167;
	mov.u64 	%rd50171, %rd46168;
	mov.u64 	%rd50172, %rd46169;
$L__BB2_1719:
	mov.b64 	%rd46627, 0;
	// begin inline asm
	mad.lo.cc.u64 %rd46182, %rd50167, %rd50167, %rd46627;
madc.hi.u64 %rd46183, %rd50167, %rd50167, 0;
add.cc.u64 %rd46182, %rd46182, %rd46627;
addc.u64 %rd46183, %rd46183, 0;

	// end inline asm
	// begin inline asm
	mad.lo.cc.u64 %rd46188, %rd50168, %rd50167, %rd46627;
madc.hi.u64 %rd46189, %rd50168, %rd50167, 0;
add.cc.u64 %rd46188, %rd46188, %rd46183;
addc.u64 %rd46189, %rd46189, 0;

	// end inline asm
	// begin inline asm
	mad.lo.cc.u64 %rd46194, %rd50169, %rd50167, %rd46627;
madc.hi.u64 %rd46195, %rd50169, %rd50167, 0;
add.cc.u64 %rd46194, %rd46194, %rd46189;
addc.u64 %rd46195, %rd46195, 0;

	// end inline asm
	// begin inline asm
	mad.lo.cc.u64 %rd46200, %rd50170, %rd50167, %rd46627;
madc.hi.u64 %rd46201, %rd50170, %rd50167, 0;
add.cc.u64 %rd46200, %rd46200, %rd46195;
addc.u64 %rd46201, %rd46201, 0;

	// end inline asm
	// begin inline asm
	mad.lo.cc.u64 %rd46206, %rd50171, %rd50167, %rd46627;
madc.hi.u64 %rd46207, %rd50171, %rd50167, 0;
add.cc.u64 %rd46206, %rd46206, %rd46201;
addc.u64 %rd46207, %rd46207, 0;

	// end inline asm
	// begin inline asm
	mad.lo.cc.u64 %rd46212, %rd50172, %rd50167, %rd46627;
madc.hi.u64 %rd46213, %rd50172, %rd50167, 0;
add.cc.u64 %rd46212, %rd46212, %rd46207;
addc.u64 %rd46213, %rd46213, 0;

	// end inline asm
	// begin inline asm
	add.cc.u64 %rd46218, %rd46627, %rd46213;
addc.u64 %rd46219, 0, 0;

	// end inline asm
	mul.lo.s64 	%rd46254, %rd46182, -8506173809081122819;
	mov.b64 	%rd46625, -5044313057631688021;
	// begin inline asm
	mad.lo.cc.u64 %rd46222, %rd46254, %rd46625, %rd46182;
madc.hi.u64 %rd46223, %rd46254, %rd46625, 0;
add.cc.u64 %rd46222, %rd46222, %rd46627;
addc.u64 %rd46223, %rd46223, 0;

	// end inline asm
	mov.b64 	%rd46631, 2210141511517208575;
	// begin inline asm
	mad.lo.cc.u64 %rd46228, %rd46254, %rd46631, %rd46188;
madc.hi.u64 %rd46229, %rd46254, %rd46631, 0;
add.cc.u64 %rd46228, %rd46228, %rd46223;
addc.u64 %rd46229, %rd46229, 0;

	// end inline asm
	mov.b64 	%rd46637, 7435674573564081700;
	// begin inline asm
	mad.lo.cc.u64 %rd46234, %rd46254, %rd46637, %rd46194;
madc.hi.u64 %rd46235, %rd46254, %rd46637, 0;
add.cc.u64 %rd46234, %rd46234, %rd46229;
addc.u64 %rd46235, %rd46235, 0;

	// end inline asm
	mov.b64 	%rd46643, 7239337960414712511;
	// begin inline asm
	mad.lo.cc.u64 %rd46240, %rd46254, %rd46643, %rd46200;
madc.hi.u64 %rd46241, %rd46254, %rd46643, 0;
add.cc.u64 %rd46240, %rd46240, %rd46235;
addc.u64 %rd46241, %rd46241, 0;

	// end inline asm
	mov.b64 	%rd46649, 5412103778470702295;
	// begin inline asm
	mad.lo.cc.u64 %rd46246, %rd46254, %rd46649, %rd46206;
madc.hi.u64 %rd46247, %rd46254, %rd46649, 0;
add.cc.u64 %rd46246, %rd46246, %rd46241;
addc.u64 %rd46247, %rd46247, 0;

	// end inline asm
	mov.b64 	%rd46655, 1873798617647539866;
	// begin inline asm
	mad.lo.cc.u64 %rd46252, %rd46254, %rd46655, %rd46212;
madc.hi.u64 %rd46253, %rd46254, %rd46655, 0;
add.cc.u64 %rd46252, %rd46252, %rd46247;
addc.u64 %rd46253, %rd46253, 0;

	// end inline asm
	// begin inline asm
	add.cc.u64 %rd46258, %rd46218, %rd46253;
addc.u64 %rd46259, 0, 0;

	// end inline asm
	add.s64 	%rd46300, %rd46219, %rd46259;
	// begin inline asm
	mad.lo.cc.u64 %rd46262, %rd50167, %rd50168, %rd46228;
madc.hi.u64 %rd46263, %rd50167, %rd50168, 0;
add.cc.u64 %rd46262, %rd46262, %rd46627;
addc.u64 %rd46263, %rd46263, 0;

	// end inline asm
	// begin inline asm
	mad.lo.cc.u64 %rd46268, %rd50168, %rd50168, %rd46234;
madc.hi.u64 %rd46269, %rd50168, %rd50168, 0;
add.cc.u64 %rd46268, %rd46268, %rd46263;
addc.u64 %rd46269, %rd46269, 0;

	// end inline asm
	// begin inline asm
	mad.lo.cc.u64 %rd46274, %rd50169, %rd50168, %rd46240;
madc.hi.u64 %rd46275, %rd50169, %rd50168, 0;
add.cc.u64 %rd46274, %rd46274, %rd46269;
addc.u64 %rd46275, %rd46275, 0;

	// end inline asm
	// begin inline asm
	mad.lo.cc.u64 %rd46280, %rd50170, %rd50168, %rd46246;
madc.hi.u64 %rd46281, %rd50170, %rd50168, 0;
add.cc.u64 %rd46280, %rd46280, %rd46275;
addc.u64 %rd46281, %rd46281, 0;

	// end inline asm
	// begin inline asm
	mad.lo.cc.u64 %rd46286, %rd50171, %rd50168, %rd46252;
madc.hi.u64 %rd46287, %rd50171, %rd50168, 0;
add.cc.u64 %rd46286, %rd46286, %rd46281;
addc.u64 %rd46287, %rd46287, 0;

	// end inline asm
	// begin inline asm
	mad.lo.cc.u64 %rd46292, %rd50172, %rd50168, %rd46258;
madc.hi.u64 %rd46293, %rd50172, %rd50168, 0;
add.cc.u64 %rd46292, %rd46292, %rd46287;
addc.u64 %rd46293, %rd46293, 0;

	// end inline asm
	// begin inline asm
	add.cc.u64 %rd46298, %rd46300, %rd46293;
addc.u64 %rd46299, 0, 0;

	// end inline asm
	mul.lo.s64 	%rd46334, %rd46262, -8506173809081122819;
	// begin inline asm
	mad.lo.cc.u64 %rd46302, %rd46334, %rd46625, %rd46262;
madc.hi.u64 %rd46303, %rd46334, %rd46625, 0;
add.cc.u64 %rd46302, %rd46302, %rd46627;
addc.u64 %rd46303, %rd46303, 0;

	// end inline asm
	// begin inline asm
	mad.lo.cc.u64 %rd46308, %rd46334, %rd46631, %rd46268;
madc.hi.u64 %rd46309, %rd46334, %rd46631, 0;
add.cc.u64 %rd46308, %rd46308, %rd46303;
addc.u64 %rd46309, %rd46309, 0;

	// end inline asm
	// begin inline asm
	mad.lo.cc.u64 %rd46314, %rd46334, %rd46637, %rd46274;
madc.hi.u64 %rd46315, %rd46334, %rd46637, 0;
add.cc.u64 %rd46314, %rd46314, %rd46309;
addc.u64 %rd46315, %rd46315, 0;

	// end inline asm
	// begin inline asm
	mad.lo.cc.u64 %rd46320, %rd46334, %rd46643, %rd46280;
madc.hi.u64 %rd46321, %rd46334, %rd46643, 0;
add.cc.u64 %rd46320, %rd46320, %rd46315;
addc.u64 %rd46321, %rd46321, 0;

	// end inline asm
	// begin inline asm
	mad.lo.cc.u64 %rd46326, %rd46334, %rd46649, %rd46286;
madc.hi.u64 %rd46327, %rd46334, %rd46649, 0;
add.cc.u64 %rd46326, %rd46326, %rd46321;
addc.u64 %rd46327, %rd46327, 0;

	// end inline asm
	// begin inline asm
	mad.lo.cc.u64 %rd46332, %rd46334, %rd46655, %rd46292;
madc.hi.u64 %rd46333, %rd46334, %rd46655, 0;
add.cc.u64 %rd46332, %rd46332, %rd46327;
addc.u64 %rd46333, %rd46333, 0;

	// end inline asm
	// begin inline asm
	add.cc.u64 %rd46338, %rd46298, %rd46333;
addc.u64 %rd46339, 0, 0;

	// end inline asm
	add.s64 	%rd46380, %rd46299, %rd46339;
	// begin inline asm
	mad.lo.cc.u64 %rd46342, %rd50167, %rd50169, %rd46308;
madc.hi.u64 %rd46343, %rd50167, %rd50169, 0;
add.cc.u64 %rd46342, %rd46342, %rd46627;
addc.u64 %rd46343, %rd46343, 0;

	// end inline asm
	// begin inline asm
	mad.lo.cc.u64 %rd46348, %rd50168, %rd50169, %rd46314;
madc.hi.u64 %rd46349, %rd50168, %rd50169, 0;
add.cc.u64 %rd46348, %rd46348, %rd46343;
addc.u64 %rd46349, %rd46349, 0;

	// end inline asm
	// begin inline asm
	mad.lo.cc.u64 %rd46354, %rd50169, %rd50169, %rd46320;
madc.hi.u64 %rd46355, %rd50169, %rd50169, 0;
add.cc.u64 %rd46354, %rd46354, %rd46349;
addc.u64 %rd46355, %rd46355, 0;

	// end inline asm
	// begin inline asm
	mad.lo.cc.u64 %rd46360, %rd50170, %rd50169, %rd46326;
madc.hi.u64 %rd46361, %rd50170, %rd50169, 0;
add.cc.u64 %rd46360, %rd46360, %rd46355;
addc.u64 %rd46361, %rd46361, 0;

	// end inline asm
	// begin inline asm
	mad.lo.cc.u64 %rd46366, %rd50171, %rd50169, %rd46332;
madc.hi.u64 %rd46367, %rd50171, %rd50169, 0;
add.cc.u64 %rd46366, %rd46366, %rd46361;
addc.u64 %rd46367, %rd46367, 0;

	// end inline asm
	// begin inline asm
	mad.lo.cc.u64 %rd46372, %rd50172, %rd50169, %rd46338;
madc.hi.u64 %rd46373, %rd50172, %rd50169, 0;
add.cc.u64 %rd46372, %rd46372, %rd46367;
addc.u64 %rd46373, %rd46373, 0;

	// end inline asm
	// begin inline asm
	add.cc.u64 %rd46378, %rd46380, %rd46373;
addc.u64 %rd46379, 0, 0;

	// end inline asm
	mul.lo.s64 	%rd46414, %rd46342, -8506173809081122819;
	// begin inline asm
	mad.lo.cc.u64 %rd46382, %rd46414, %rd46625, %rd46342;
madc.hi.u64 %rd46383, %rd46414, %rd46625, 0;
add.cc.u64 %rd46382, %rd46382, %rd46627;
addc.u64 %rd46383, %rd46383, 0;

	// end inline asm
	// begin inline asm
	mad.lo.cc.u64 %rd46388, %rd46414, %rd46631, %rd46348;
madc.hi.u64 %rd46389, %rd46414, %rd46631, 0;
add.cc.u64 %rd46388, %rd46388, %rd46383;
addc.u64 %rd46389, %rd46389, 0;

	// end inline asm
	// begin inline asm
	mad.lo.cc.u64 %rd46394, %rd46414, %rd46637, %rd46354;
madc.hi.u64 %rd46395, %rd46414, %rd46637, 0;
add.cc.u64 %rd46394, %rd46394, %rd46389;
addc.u64 %rd46395, %rd46395, 0;

	// end inline asm
	// begin inline asm
	mad.lo.cc.u64 %rd46400, %rd46414, %rd46643, %rd46360;
madc.hi.u64 %rd46401, %rd46414, %rd46643, 0;
add.cc.u64 %rd46400, %rd46400, %rd46395;
addc.u64 %rd46401, %rd46401, 0;

	// end inline asm
	// begin inline asm
	mad.lo.cc.u64 %rd46406, %rd46414, %rd46649, %rd46366;
madc.hi.u64 %rd46407, %rd46414, %rd46649, 0;
add.cc.u64 %rd46406, %rd46406, %rd46401;
addc.u64 %rd46407, %rd46407, 0;

	// end inline asm
	// begin inline asm
	mad.lo.cc.u64 %rd46412, %rd46414, %rd46655, %rd46372;
madc.hi.u64 %rd46413, %rd46414, %rd46655, 0;
add.cc.u64 %rd46412, %rd46412, %rd46407;
addc.u64 %rd46413, %rd46413, 0;

	// end inline asm
	// begin inline asm
	add.cc.u64 %rd46418, %rd46378, %rd46413;
addc.u64 %rd46419, 0, 0;

	// end inline asm
	add.s64 	%rd46460, %rd46379, %rd46419;
	// begin inline asm
	mad.lo.cc.u64 %rd46422, %rd50167, %rd50170, %rd46388;
madc.hi.u64 %rd46423, %rd50167, %rd50170, 0;
add.cc.u64 %rd46422, %rd46422, %rd46627;
addc.u64 %rd46423, %rd46423, 0;

	// end inline asm
	// begin inline asm
	mad.lo.cc.u64 %rd46428, %rd50168, %rd50170, %rd46394;
madc.hi.u64 %rd46429, %rd50168, %rd50170, 0;
add.cc.u64 %rd46428, %rd46428, %rd46423;
addc.u64 %rd46429, %rd46429, 0;

	// end inline asm
	// begin inline asm
	mad.lo.cc.u64 %rd46434, %rd50169, %rd50170, %rd46400;
madc.hi.u64 %rd46435, %rd50169, %rd50170, 0;
add.cc.u64 %rd46434, %rd46434, %rd46429;
addc.u64 %rd46435, %rd46435, 0;

	// end inline asm
	// begin inline asm
	mad.lo.cc.u64 %rd46440, %rd50170, %rd50170, %rd46406;
madc.hi.u64 %rd46441, %rd50170, %rd50170, 0;
add.cc.u64 %rd46440, %rd46440, %rd46435;
addc.u64 %rd46441, %rd46441, 0;

	// end inline asm
	// begin inline asm
	mad.lo.cc.u64 %rd46446, %rd50171, %rd50170, %rd46412;
madc.hi.u64 %rd46447, %rd50171, %rd50170, 0;
add.cc.u64 %rd46446, %rd46446, %rd46441;
addc.u64 %rd46447, %rd46447, 0;

	// end inline asm
	// begin inline asm
	mad.lo.cc.u64 %rd46452, %rd50172, %rd50170, %rd46418;
madc.hi.u64 %rd46453, %rd50172, %rd50170, 0;
add.cc.u64 %rd46452, %rd46452, %rd46447;
addc.u64 %rd46453, %rd46453, 0;

	// end inline asm
	// begin inline asm
	add.cc.u64 %rd46458, %rd46460, %rd46453;
addc.u64 %rd46459, 0, 0;

	// end inline asm
	mul.lo.s64 	%rd46494, %rd46422, -8506173809081122819;
	// begin inline asm
	mad.lo.cc.u64 %rd46462, %rd46494, %rd46625, %rd46422;
madc.hi.u64 %rd46463, %rd46494, %rd46625, 0;
add.cc.u64 %rd46462, %rd46462, %rd46627;
addc.u64 %rd46463, %rd46463, 0;

	// end inline asm
	// begin inline asm
	mad.lo.cc.u64 %rd46468, %rd46494, %rd46631, %rd46428;
madc.hi.u64 %rd46469, %rd46494, %rd46631, 0;
add.cc.u64 %rd46468, %rd46468, %rd46463;
addc.u64 %rd46469, %rd46469, 0;

	// end inline asm
	// begin inline asm
	mad.lo.cc.u64 %rd46474, %rd46494, %rd46637, %rd46434;
madc.hi.u64 %rd46475, %rd46494, %rd46637, 0;
add.cc.u64 %rd46474, %rd46474, %rd46469;
addc.u64 %rd46475, %rd46475, 0;

	// end inline asm
	// begin inline asm
	mad.lo.cc.u64 %rd46480, %rd46494, %rd46643, %rd46440;
madc.hi.u64 %rd46481, %rd46494, %rd46643, 0;
add.cc.u64 %rd46480, %rd46480, %rd46475;
addc.u64 %rd46481, %rd46481, 0;

	// end inline asm
	// begin inline asm
	mad.lo.cc.u64 %rd46486, %rd46494, %rd46649, %rd46446;
madc.hi.u64 %rd46487, %rd46494, %rd46649, 0;
add.cc.u64 %rd46486, %rd46486, %rd46481;
addc.u64 %rd46487, %rd46487, 0;

	// end inline asm
	// begin inline asm
	mad.lo.cc.u64 %rd46492, %rd46494, %rd46655, %rd46452;
madc.hi.u64 %rd46493, %rd46494, %rd46655, 0;
add.cc.u64 %rd46492, %rd46492, %rd46487;
addc.u64 %rd46493, %rd46493, 0;

	// end inline asm
	// begin inline asm
	add.cc.u64 %rd46498, %rd46458, %rd46493;
addc.u64 %rd46499, 0, 0;

	// end inline asm
	add.s64 	%rd46540, %rd46459, %rd46499;
	// begin inline asm
	mad.lo.cc.u64 %rd46502, %rd50167, %rd50171, %rd46468;
madc.hi.u64 %rd46503, %rd50167, %rd50171, 0;
add.cc.u64 %rd46502, %rd46502, %rd46627;
addc.u64 %rd46503, %rd46503, 0;

	// end inline asm
	// begin inline asm
	mad.lo.cc.u64 %rd46508, %rd50168, %rd50171, %rd46474;
madc.hi.u64 %rd46509, %rd50168, %rd50171, 0;
add.cc.u64 %rd46508, %rd46508, %rd46503;
addc.u64 %rd46509, %rd46509, 0;

	// end inline asm
	// begin inline asm
	mad.lo.cc.u64 %rd46514, %rd50169, %rd50171, %rd46480;
madc.hi.u64 %rd46515, %rd50169, %rd50171, 0;
add.cc.u64 %rd46514, %rd46514, %rd46509;
addc.u64 %rd46515, %rd46515, 0;

	// end inline asm
	// begin inline asm
	mad.lo.cc.u64 %rd46520, %rd50170, %rd50171, %rd46486;
madc.hi.u64 %rd46521, %rd50170, %rd50171, 0;
add.cc.u64 %rd46520, %rd46520, %rd46515;
addc.u64 %rd46521, %rd46521, 0;

	// end inline asm
	// begin inline asm
	mad.lo.cc.u64 %rd46526, %rd50171, %rd50171, %rd46492;
madc.hi.u64 %rd46527, %rd50171, %rd50171, 0;
add.cc.u64 %rd46526, %rd46526, %rd46521;
addc.u64 %rd46527, %rd46527, 0;

	// end inline asm
	// begin inline asm
	mad.lo.cc.u64 %rd46532, %rd50172, %rd50171, %rd46498;
madc.hi.u64 %rd46533, %rd50172, %rd50171, 0;
add.cc.u64 %rd46532, %rd46532, %rd46527;
addc.u64 %rd46533, %rd46533, 0;

	// end inline asm
	// begin inline asm
	add.cc.u64 %rd46538, %rd46540, %rd46533;
addc.u64 %rd46539, 0, 0;

	// end inline asm
	mul.lo.s64 	%rd46574, %rd46502, -8506173809081122819;
	// begin inline asm
	mad.lo.cc.u64 %rd46542, %rd46574, %rd46625, %rd46502;
madc.hi.u64 %rd46543, %rd46574, %rd46625, 0;
add.cc.u64 %rd46542, %rd46542, %rd46627;
addc.u64 %rd46543, %rd46543, 0;

	// end inline asm
	// begin inline asm
	mad.lo.cc.u64 %rd46548, %rd46574, %rd46631, %rd46508;
madc.hi.u64 %rd46549, %rd46574, %rd46631, 0;
add.cc.u64 %rd46548, %rd46548, %rd46543;
addc.u64 %rd46549, %rd46549, 0;

	// end inline asm
	// begin inline asm
	mad.lo.cc.u64 %rd46554, %rd46574, %rd46637, %rd46514;
madc.hi.u64 %rd46555, %rd46574, %rd46637, 0;
add.cc.u64 %rd46554, %rd46554, %rd46549;
addc.u64 %rd46555, %rd46555, 0;

	// end inline asm
	// begin inline asm
	mad.lo.cc.u64 %rd46560, %rd46574, %rd46643, %rd46520;
madc.hi.u64 %rd46561, %rd46574, %rd46643, 0;
add.cc.u64 %rd46560, %rd46560, %rd46555;
addc.u64 %rd46561, %rd46561, 0;

	// end inline asm
	// begin inline asm
	mad.lo.cc.u64 %rd46566, %rd46574, %rd46649, %rd46526;
madc.hi.u64 %rd46567, %rd46574, %rd46649, 0;
add.cc.u64 %rd46566, %rd46566, %rd46561;
addc.u64 %rd46567, %rd46567, 0;

	// end inline asm
	// begin inline asm
	mad.lo.cc.u64 %rd46572, %rd46574, %rd46655, %rd46532;
madc.hi.u64 %rd46573, %rd46574, %rd46655, 0;
add.cc.u64 %rd46572, %rd46572, %rd46567;
addc.u64 %rd46573, %rd46573, 0;

	// end inline asm
	// begin inline asm
	add.cc.u64 %rd46578, %rd46538, %rd46573;
addc.u64 %rd46579, 0, 0;

	// end inline asm
	add.s64 	%rd46620, %rd46539, %rd46579;
	// begin inline asm
	mad.lo.cc.u64 %rd46582, %rd50167, %rd50172, %rd46548;
madc.hi.u64 %rd46583, %rd50167, %rd50172, 0;
add.cc.u64 %rd46582, %rd46582, %rd46627;
addc.u64 %rd46583, %rd46583, 0;

	// end inline asm
	// begin inline asm
	mad.lo.cc.u64 %rd46588, %rd50168, %rd50172, %rd46554;
madc.hi.u64 %rd46589, %rd50168, %rd50172, 0;
add.cc.u64 %rd46588, %rd46588, %rd46583;
addc.u64 %rd46589, %rd46589, 0;

	// end inline asm
	// begin inline asm
	mad.lo.cc.u64 %rd46594, %rd50169, %rd50172, %rd46560;
madc.hi.u64 %rd46595, %rd50169, %rd50172, 0;
add.cc.u64 %rd46594, %rd46594, %rd46589;
addc.u64 %rd46595, %rd46595, 0;

	// end inline asm
	// begin inline asm
	mad.lo.cc.u64 %rd46600, %rd50170, %rd50172, %rd46566;
madc.hi.u64 %rd46601, %rd50170, %rd50172, 0;
add.cc.u64 %rd46600, %rd46600, %rd46595;
addc.u64 %rd46601, %rd46601, 0;

	// end inline asm
	// begin inline asm
	mad.lo.cc.u64 %rd46606, %rd50171, %rd50172, %rd46572;
madc.hi.u64 %rd46607, %rd50171, %rd50172, 0;
add.cc.u64 %rd46606, %rd46606, %rd46601;
addc.u64 %rd46607, %rd46607, 0;

	// end inline asm
	// begin inline asm
	mad.lo.cc.u64 %rd46612, %rd50172, %rd50172, %rd46578;
madc.hi.u64 %rd46613, %rd50172, %rd50172, 0;
add.cc.u64 %rd46612, %rd46612, %rd46607;
addc.u64 %rd46613, %rd46613, 0;

	// end inline asm
	// begin inline asm
	add.cc.u64 %rd46618, %rd46620, %rd46613;
addc.u64 %rd46619, 0, 0;

	// end inline asm
	mul.lo.s64 	%rd46654, %rd46582, -8506173809081122819;
	// begin inline asm
	mad.lo.cc.u64 %rd46622, %rd46654, %rd46625, %rd46582;
madc.hi.u64 %rd46623, %rd46654, %rd46625, 0;
add.cc.u64 %rd46622, %rd46622, %rd46627;
addc.u64 %rd46623, %rd46623, 0;

	// end inline asm
	// begin inline asm
	mad.lo.cc.u64 %rd50173, %rd46654, %rd46631, %rd46588;
madc.hi.u64 %rd46629, %rd46654, %rd46631, 0;
add.cc.u64 %rd50173, %rd50173, %rd46623;
addc.u64 %rd46629, %rd46629, 0;

	// end inline asm
	// begin inline asm
	mad.lo.cc.u64 %rd50174, %rd46654, %rd46637, %rd46594;
madc.hi.u64 %rd46635, %rd46654, %rd46637, 0;
add.cc.u64 %rd50174, %rd50174, %rd46629;
addc.u64 %rd46635, %rd46635, 0;

	// end inline asm
	// begin inline asm
	mad.lo.cc.u64 %rd46674, %rd46654, %rd46643, %rd46600;
madc.hi.u64 %rd46641, %rd46654, %rd46643, 0;
add.cc.u64 %rd46674, %rd46674, %rd46635;
addc.u64 %rd46641, %rd46641, 0;

	// end inline asm
	// begin inline asm
	mad.lo.cc.u64 %rd46675, %rd46654, %rd46649, %rd46606;
madc.hi.u64 %rd46647, %rd46654, %rd46649, 0;
add.cc.u64 %rd46675, %rd46675, %rd46641;
addc.u64 %rd46647, %rd46647, 0;

	// end inline asm
	// begin inline asm
	mad.lo.cc.u64 %rd46676, %rd46654, %rd46655, %rd46612;
madc.hi.u64 %rd46653, %rd46654, %rd46655, 0;
add.cc.u64 %rd46676, %rd46676, %rd46647;
addc.u64 %rd46653, %rd46653, 0;

	// end inline asm
	// begin inline asm
	add.cc.u64 %rd46677, %rd46618, %rd46653;
addc.u64 %rd46659, 0, 0;

	// end inline asm
	setp.gt.u64 	%p2194, %rd46677, 1873798617647539866;
	@%p2194 bra 	$L__BB2_1729;
	setp.eq.s64 	%p2195, %rd46677, 1873798617647539866;
	mov.u64 	%rd50175, %rd46674;
	mov.u64 	%rd50176, %rd46675;
	mov.u64 	%rd50177, %rd46676;
	mov.u64 	%rd50178, %rd46677;
	@%p2195 bra 	$L__BB2_1721;
	bra.uni 	$L__BB2_1730;
$L__BB2_1721:
	setp.gt.u64 	%p2196, %rd46676, 5412103778470702295;
	@%p2196 bra 	$L__BB2_1729;
	setp.ne.s64 	%p2197, %rd46676, 5412103778470702295;
	mov.b64 	%rd50178, 1873798617647539866;
	mov.u64 	%rd50175, %rd46674;
	mov.u64 	%rd50176, %rd46675;
	mov.u64 	%rd50177, %rd46676;
	@%p2197 bra 	$L__BB2_1730;
	setp.gt.u64 	%p2198, %rd46675, 7239337960414712511;
	@%p2198 bra 	$L__BB2_1729;
	setp.ne.s64 	%p2199, %rd46675, 7239337960414712511;
	mov.b64 	%rd50177, 5412103778470702295;
	mov.u64 	%rd50175, %rd46674;
	mov.u64 	%rd50176, %rd46675;
	@%p2199 bra 	$L__BB2_1730;
	setp.gt.u64 	%p2200, %rd46674, 7435674573564081700;
	@%p2200 bra 	$L__BB2_1729;
	setp.ne.s64 	%p2201, %rd46674, 7435674573564081700;
	mov.b64 	%rd50176, 7239337960414712511;
	mov.u64 	%rd50175, %rd46674;
	@%p2201 bra 	$L__BB2_1730;
	setp.gt.u64 	%p2202, %rd50174, 2210141511517208575;
	@%p2202 bra 	$L__BB2_1729;
	setp.ne.s64 	%p2203, %rd50174, 2210141511517208575;
	setp.lt.u64 	%p2204, %rd50173, -5044313057631688021;
	or.pred  	%p2205, %p2203, %p2204;
	mov.b64 	%rd50175, 7435674573564081700;
	@%p2205 bra 	$L__BB2_1730;
$L__BB2_1729:
	mov.b64 	%rd46678, -5044313057631688021;
	mov.b64 	%rd46679, 2210141511517208575;
	mov.b64 	%rd46680, 7435674573564081700;
	mov.b64 	%rd46681, 7239337960414712511;
	mov.b64 	%rd46682, 5412103778470702295;
	mov.b64 	%rd46683, 1873798617647539866;
	// begin inline asm
	sub.cc.u64 %rd50173, %rd50173, %rd46678;
subc.cc.u64 %rd50174, %rd50174, %rd46679;
subc.cc.u64 %rd46674, %rd46674, %rd46680;
subc.cc.u64 %rd46675, %rd46675, %rd46681;
subc.cc.u64 %rd46676, %rd46676, %rd46682;
subc.u64 %rd46677, %rd46677, %rd46683;

	// end inline asm
	mov.u64 	%rd50175, %rd46674;
	mov.u64 	%rd50176, %rd46675;
	mov.u64 	%rd50177, %rd46676;
	mov.u64 	%rd50178, %rd46677;
$L__BB2_1730:
	// begin inline asm
	add.cc.u64 %rd50179, %rd50179, %rd50167;
addc.cc.u64 %rd50180, %rd50180, %rd50168;
addc.cc.u64 %rd46720, %rd46720, %rd50169;
addc.cc.u64 %rd46721, %rd46721, %rd50170;
addc.cc.u64 %rd46722, %rd46722, %rd50171;
addc.u64 %rd46723, %rd46723, %rd50172;

	// end inline asm
	setp.gt.u64 	%p2206, %rd46723, 1873798617647539866;
	@%p2206 bra 	$L__BB2_1740;
	setp.eq.s64 	%p2207, %rd46723, 1873798617647539866;
	mov.u64 	%rd50181, %rd46720;
	mov.u64 	%rd50182, %rd46721;
	mov.u64 	%rd50183, %rd46722;
	mov.u64 	%rd50184, %rd46723;
	@%p2207 bra 	$L__BB2_1732;
	bra.uni 	$L__BB2_1741;
$L__BB2_1732:
	setp.gt.u64 	%p2208, %rd46722, 5412103778470702295;
	@%p2208 bra 	$L__BB2_1740;
	setp.ne.s64 	%p2209, %rd46722, 5412103778470702295;
	mov.b64 	%rd50184, 1873798617647539866;
	mov.u64 	%rd50181, %rd46720;
	mov.u64 	%rd50182, %rd46721;
	mov.u64 	%rd50183, %rd46722;
	@%p2209 bra 	$L__BB2_1741;
	setp.gt.u64 	%p2210, %rd46721, 7239337960414712511;
	@%p2210 bra 	$L__BB2_1740;
	setp.ne.s64 	%p2211, %rd46721, 7239337960414712511;
	mov.b64 	%rd50183, 5412103778470702295;
	mov.u64 	%rd50181, %rd46720;
	mov.u64 	%rd50182, %rd46721;
	@%p2211 bra 	$L__BB2_1741;
	setp.gt.u64 	%p2212, %rd46720, 7435674573564081700;
	@%p2212 bra 	$L__BB2_1740;
	setp.ne.s64 	%p2213, %rd46720, 7435674573564081700;
	mov.b64 	%rd50182, 7239337960414712511;
	mov.u64 	%rd50181, %rd46720;
	@%p2213 bra 	$L__BB2_1741;
	setp.gt.u64 	%p2214, %rd50180, 2210141511517208575;
	@%p2214 bra 	$L__BB2_1740;
	setp.ne.s64 	%p2215, %rd50180, 2210141511517208575;
	setp.lt.u64 	%p2216, %rd50179, -5044313057631688021;
	or.pred  	%p2217, %p2215, %p2216;
	mov.b64 	%rd50181, 7435674573564081700;
	@%p2217 bra 	$L__BB2_1741;
$L__BB2_1740:
	mov.b64 	%rd46724, -5044313057631688021;
	mov.b64 	%rd46725, 2210141511517208575;
	mov.b64 	%rd46726, 7435674573564081700;
	mov.b64 	%rd46727, 7239337960414712511;
	mov.b64 	%rd46728, 5412103778470702295;
	mov.b64 	%rd46729, 1873798617647539866;
	// begin inline asm
	sub.cc.u64 %rd50179, %rd50179, %rd46724;
subc.cc.u64 %rd50180, %rd50180, %rd46725;
subc.cc.u64 %rd46720, %rd46720, %rd46726;
subc.cc.u64 %rd46721, %rd46721, %rd46727;
subc.cc.u64 %rd46722, %rd46722, %rd46728;
subc.u64 %rd46723, %rd46723, %rd46729;

	// end inline asm
	mov.u64 	%rd50181, %rd46720;
	mov.u64 	%rd50182, %rd46721;
	mov.u64 	%rd50183, %rd46722;
	mov.u64 	%rd50184, %rd46723;
$L__BB2_1741:
	mov.b64 	%rd47181, 0;
	// begin inline asm
	mad.lo.cc.u64 %rd46736, %rd50179, %rd50179, %rd47181;
madc.hi.u64 %rd46737, %rd50179, %rd50179, 0;
add.cc.u64 %rd46736, %rd46736, %rd47181;
addc.u64 %rd46737, %rd46737, 0;

	// end inline asm
	// begin inline asm
	mad.lo.cc.u64 %rd46742, %rd50180, %rd50179, %rd47181;
madc.hi.u64 %rd46743, %rd50180, %rd50179, 0;
add.cc.u64 %rd46742, %rd46742, %rd46737;
addc.u64 %rd46743, %rd46743, 0;

	// end inline asm
	// begin inline asm
	mad.lo.cc.u64 %rd46748, %rd50181, %rd50179, %rd47181;
madc.hi.u64 %rd46749, %rd50181, %rd50179, 0;
add.cc.u64 %rd46748, %rd46748, %rd46743;
addc.u64 %rd46749, %rd46749, 0;

	// end inline asm
	// begin inline asm
	mad.lo.cc.u64 %rd46754, %rd50182, %rd50179, %rd47181;
madc.hi.u64 %rd46755, %rd50182, %rd50179, 0;
add.cc.u64 %rd46754, %rd46754, %rd46749;
addc.u64 %rd46755, %rd46755, 0;

	// end inline asm
	// begin inline asm
	mad.lo.cc.u64 %rd46760, %rd50183, %rd50179, %rd47181;
madc.hi.u64 %rd46761, %rd50183, %rd50179, 0;
add.cc.u64 %rd46760, %rd46760, %rd46755;
addc.u64 %rd46761, %rd46761, 0;

	// end inline asm
	// begin inline asm
	mad.lo.cc.u64 %rd46766, %rd50184, %rd50179, %rd47181;
madc.hi.u64 %rd46767, %rd50184, %rd50179, 0;
add.cc.u64 %rd46766, %rd46766, %rd46761;
addc.u64 %rd46767, %rd46767, 0;

	// end inline asm
	// begin inline asm
	add.cc.u64 %rd46772, %rd47181, %rd46767;
addc.u64 %rd46773, 0, 0;

	// end inline asm
	mul.lo.s64 	%rd46808, %rd46736, -8506173809081122819;
	mov.b64 	%rd47179, -5044313057631688021;
	// begin inline asm
	mad.lo.cc.u64 %rd46776, %rd46808, %rd47179, %rd46736;
madc.hi.u64 %rd46777, %rd46808, %rd47179, 0;
add.cc.u64 %rd46776, %rd46776, %rd47181;
addc.u64 %rd46777, %rd46777, 0;

	// end inline asm
	mov.b64 	%rd47185, 2210141511517208575;
	// begin inline asm
	mad.lo.cc.u64 %rd46782, %rd46808, %rd47185, %rd46742;
madc.hi.u64 %rd46783, %rd46808, %rd47185, 0;
add.cc.u64 %rd46782, %rd46782, %rd46777;
addc.u64 %rd46783, %rd46783, 0;

	// end inline asm
	mov.b64 	%rd47191, 7435674573564081700;
	// begin inline asm
	mad.lo.cc.u64 %rd46788, %rd46808, %rd47191, %rd46748;
madc.hi.u64 %rd46789, %rd46808, %rd47191, 0;
add.cc.u64 %rd46788, %rd46788, %rd46783;
addc.u64 %rd46789, %rd46789, 0;

	// end inline asm
	mov.b64 	%rd47197, 7239337960414712511;
	// begin inline asm
	mad.lo.cc.u64 %rd46794, %rd46808, %rd47197, %rd46754;
madc.hi.u64 %rd46795, %rd46808, %rd47197, 0;
add.cc.u64 %rd46794, %rd46794, %rd46789;
addc.u64 %rd46795, %rd46795, 0;

	// end inline asm
	mov.b64 	%rd47203, 5412103778470702295;
	// begin inline asm
	mad.lo.cc.u64 %rd46800, %rd46808, %rd47203, %rd46760;
madc.hi.u64 %rd46801, %rd46808, %rd47203, 0;
add.cc.u64 %rd46800, %rd46800, %rd46795;
addc.u64 %rd46801, %rd46801, 0;

	// end inline asm
	mov.b64 	%rd47209, 1873798617647539866;
	// begin inline asm
	mad.lo.cc.u64 %rd46806, %rd46808, %rd47209, %rd46766;
madc.hi.u64 %rd46807, %rd46808, %rd47209, 0;
add.cc.u64 %rd46806, %rd46806, %rd46801;
addc.u64 %rd46807, %rd46807, 0;

	// end inline asm
	// begin inline asm
	add.cc.u64 %rd46812, %rd46772, %rd46807;
addc.u64 %rd46813, 0, 0;

	// end inline asm
	add.s64 	%rd46854, %rd46773, %rd46813;
	// begin inline asm
	mad.lo.cc.u64 %rd46816, %rd50179, %rd50180, %rd46782;
madc.hi.u64 %rd46817, %rd50179, %rd50180, 0;
add.cc.u64 %rd46816, %rd46816, %rd47181;
addc.u64 %rd46817, %rd46817, 0;

	// end inline asm
	// begin inline asm
	mad.lo.cc.u64 %rd46822, %rd50180, %rd50180, %rd46788;
madc.hi.u64 %rd46823, %rd50180, %rd50180, 0;
add.cc.u64 %rd46822, %rd46822, %rd46817;
addc.u64 %rd46823, %rd46823, 0;

	// end inline asm
	// begin inline asm
	mad.lo.cc.u64 %rd46828, %rd50181, %rd50180, %rd46794;
madc.hi.u64 %rd46829, %rd50181, %rd50180, 0;
add.cc.u64 %rd46828, %rd46828, %rd46823;
addc.u64 %rd46829, %rd46829, 0;

	// end inline asm
	// begin inline asm
	mad.lo.cc.u64 %rd46834, %rd50182, %rd50180, %rd46800;
madc.hi.u64 %rd46835, %rd50182, %rd50180, 0;
add.cc.u64 %rd46834, %rd46834, %rd46829;
addc.u64 %rd46835, %rd46835, 0;

	// end inline asm
	// begin inline asm
	mad.lo.cc.u64 %rd46840, %rd50183, %rd50180, %rd46806;
madc.hi.u64 %rd46841, %rd50183, %rd50180, 0;
add.cc.u64 %rd46840, %rd46840, %rd46835;
addc.u64 %rd46841, %rd46841, 0;

	// end inline asm
	// begin inline asm
	mad.lo.cc.u64 %rd46846, %rd50184, %rd50180, %rd46812;
madc.hi.u64 %rd46847, %rd50184, %rd50180, 0;
add.cc.u64 %rd46846, %rd46846, %rd46841;
addc.u64 %rd46847, %rd46847, 0;

	// end inline asm
	// begin inline asm
	add.cc.u64 %rd46852, %rd46854, %rd46847;
addc.u64 %rd46853, 0, 0;

	// end inline asm
	mul.lo.s64 	%rd46888, %rd46816, -8506173809081122819;
	// begin inline asm
	mad.lo.cc.u64 %rd46856, %rd46888, %rd47179, %rd46816;
madc.hi.u64 %rd46857, %rd46888, %rd47179, 0;
add.cc.u64 %rd46856, %rd46856, %rd47181;
addc.u64 %rd46857, %rd46857, 0;

	// end inline asm
	// begin inline asm
	mad.lo.cc.u64 %rd46862, %rd46888, %rd47185, %rd46822;
madc.hi.u64 %rd46863, %rd46888, %rd47185, 0;
add.cc.u64 %rd46862, %rd46862, %rd46857;
addc.u64 %rd46863, %rd46863, 0;

	// end inline asm
	// begin inline asm
	mad.lo.cc.u64 %rd46868, %rd46888, %rd47191, %rd46828;
madc.hi.u64 %rd46869, %rd46888, %rd47191, 0;
add.cc.u64 %rd46868, %rd46868, %rd46863;
addc.u64 %rd46869, %rd46869, 0;

	// end inline asm
	// begin inline asm
	mad.lo.cc.u64 %rd46874, %rd46888, %rd47197, %rd46834;
madc.hi.u64 %rd46875, %rd46888, %rd47197, 0;
add.cc.u64 %rd46874, %rd46874, %rd46869;
addc.u64 %rd46875, %rd46875, 0;

	// end inline asm
	// begin inline asm
	mad.lo.cc.u64 %rd46880, %rd46888, %rd47203, %rd46840;
madc.hi.u64 %rd46881, %rd46888, %rd47203, 0;
add.cc.u64 %rd46880, %rd46880, %rd46875;
addc.u64 %rd46881, %rd46881, 0;

	// end inline asm
	// begin inline asm
	mad.lo.cc.u64 %rd46886, %rd46888, %rd47209, %rd46846;
madc.hi.u64 %rd46887, %rd46888, %rd47209, 0;
add.cc.u64 %rd46886, %rd46886, %rd46881;
addc.u64 %rd46887, %rd46887, 0;

	// end inline asm
	// begin inline asm
	add.cc.u64 %rd46892, %rd46852, %rd46887;
addc.u64 %rd46893, 0, 0;

	// end inline asm
	add.s64 	%rd46934, %rd46853, %rd46893;
	// begin inline asm
	mad.lo.cc.u64 %rd46896, %rd50179, %rd50181, %rd46862;
madc.hi.u64 %rd46897, %rd50179, %rd50181, 0;
add.cc.u64 %rd46896, %rd46896, %rd47181;
addc.u64 %rd46897, %rd46897, 0;

	// end inline asm
	// begin inline asm
	mad.lo.cc.u64 %rd46902, %rd50180, %rd50181, %rd46868;
madc.hi.u64 %rd46903, %rd50180, %rd50181, 0;
add.cc.u64 %rd46902, %rd46902, %rd46897;
addc.u64 %rd46903, %rd46903, 0;

	// end inline asm
	// begin inline asm
	mad.lo.cc.u64 %rd46908, %rd50181, %rd50181, %rd46874;
madc.hi.u64 %rd46909, %rd50181, %rd50181, 0;
add.cc.u64 %rd46908, %rd46908, %rd46903;
addc.u64 %rd46909, %rd46909, 0;

	// end inline asm
	// begin inline asm
	mad.lo.cc.u64 %rd46914, %rd50182, %rd50181, %rd46880;
madc.hi.u64 %rd46915, %rd50182, %rd50181, 0;
add.cc.u64 %rd46914, %rd46914, %rd46909;
addc.u64 %rd46915, %rd46915, 0;

	// end inline asm
	// begin inline asm
	mad.lo.cc.u64 %rd46920, %rd50183, %rd50181, %rd46886;
madc.hi.u64 %rd46921, %rd50183, %rd50181, 0;
add.cc.u64 %rd46920, %rd46920, %rd46915;
addc.u64 %rd46921, %rd46921, 0;

	// end inline asm
	// begin inline asm
	mad.lo.cc.u64 %rd46926, %rd50184, %rd50181, %rd46892;
madc.hi.u64 %rd46927, %rd50184, %rd50181, 0;
add.cc.u64 %rd46926, %rd46926, %rd46921;
addc.u64 %rd46927, %rd46927, 0;

	// end inline asm
	// begin inline asm
	add.cc.u64 %rd46932, %rd46934, %rd46927;
addc.u64 %rd46933, 0, 0;

	// end inline asm
	mul.lo.s64 	%rd46968, %rd46896, -8506173809081122819;
	// begin inline asm
	mad.lo.cc.u64 %rd46936, %rd46968, %rd47179, %rd46896;
madc.hi.u64 %rd46937, %rd46968, %rd47179, 0;
add.cc.u64 %rd46936, %rd46936, %rd47181;
addc.u64 %rd46937, %rd46937, 0;

	// end inline asm
	// begin inline asm
	mad.lo.cc.u64 %rd46942, %rd46968, %rd47185, %rd46902;
madc.hi.u64 %rd46943, %rd46968, %rd47185, 0;
add.cc.u64 %rd46942, %rd46942, %rd46937;
addc.u64 %rd46943, %rd46943, 0;

	// end inline asm
	// begin inline asm
	mad.lo.cc.u64 %rd46948, %rd46968, %rd47191, %rd46908;
madc.hi.u64 %rd46949, %rd46968, %rd47191, 0;
add.cc.u64 %rd46948, %rd46948, %rd46943;
addc.u64 %rd46949, %rd46949, 0;

	// end inline asm
	// begin inline asm
	mad.lo.cc.u64 %rd46954, %rd46968, %rd47197, %rd46914;
madc.hi.u64 %rd46955, %rd46968, %rd47197, 0;
add.cc.u64 %rd46954, %rd46954, %rd46949;
addc.u64 %rd46955, %rd46955, 0;

	// end inline asm
	// begin inline asm
	mad.lo.cc.u64 %rd46960, %rd46968, %rd47203, %rd46920;
madc.hi.u64 %rd46961, %rd46968, %rd47203, 0;
add.cc.u64 %rd46960, %rd46960, %rd46955;
addc.u64 %rd46961, %rd46961, 0;

	// end inline asm
	// begin inline asm
	mad.lo.cc.u64 %rd46966, %rd46968, %rd47209, %rd46926;
madc.hi.u64 %rd46967, %rd46968, %rd47209, 0;
add.cc.u64 %rd46966, %rd46966, %rd46961;
addc.u64 %rd46967, %rd46967, 0;

	// end inline asm
	// begin inline asm
	add.cc.u64 %rd46972, %rd46932, %rd46967;
addc.u64 %rd46973, 0, 0;

	// end inline asm
	add.s64 	%rd47014, %rd46933, %rd46973;
	// begin inline asm
	mad.lo.cc.u64 %rd46976, %rd50179, %rd50182, %rd46942;
madc.hi.u64 %rd46977, %rd50179, %rd50182, 0;
add.cc.u64 %rd46976, %rd46976, %rd47181;
addc.u64 %rd46977, %rd46977, 0;

	// end inline asm
	// begin inline asm
	mad.lo.cc.u64 %rd46982, %rd50180, %rd50182, %rd46948;
madc.hi.u64 %rd46983, %rd50180, %rd50182, 0;
add.cc.u64 %rd46982, %rd46982, %rd46977;
addc.u64 %rd46983, %rd46983, 0;

	// end inline asm
	// begin inline asm
	mad.lo.cc.u64 %rd46988, %rd50181, %rd50182, %rd46954;
madc.hi.u64 %rd46989, %rd50181, %rd50182, 0;
add.cc.u64 %rd46988, %rd46988, %rd46983;
addc.u64 %rd46989, %rd46989, 0;

	// end inline asm
	// begin inline asm
	mad.lo.cc.u64 %rd46994, %rd50182, %rd50182, %rd46960;
madc.hi.u64 %rd46995, %rd50182, %rd50182, 0;
add.cc.u64 %rd46994, %rd46994, %rd46989;
addc.u64 %rd46995, %rd46995, 0;

	// end inline asm
	// begin inline asm
	mad.lo.cc.u64 %rd47000, %rd50183, %rd50182, %rd46966;
madc.hi.u64 %rd47001, %rd50183, %rd50182, 0;
add.cc.u64 %rd47000, %rd47000, %rd46995;
addc.u64 %rd47001, %rd47001, 0;

	// end inline asm
	// begin inline asm
	mad.lo.cc.u64 %rd47006, %rd50184, %rd50182, %rd46972;
madc.hi.u64 %rd47007, %rd50184, %rd50182, 0;
add.cc.u64 %rd47006, %rd47006, %rd47001;
addc.u64 %rd47007, %rd47007, 0;

	// end inline asm
	// begin inline asm
	add.cc.u64 %rd47012, %rd47014, %rd47007;
addc.u64 %rd47013, 0, 0;

	// end inline asm
	mul.lo.s64 	%rd47048, %rd46976, -8506173809081122819;
	// begin inline asm
	mad.lo.cc.u64 %rd47016, %rd47048, %rd47179, %rd46976;
madc.hi.u64 %rd47017, %rd47048, %rd47179, 0;
add.cc.u64 %rd47016, %rd47016, %rd47181;
addc.u64 %rd47017, %rd47017, 0;

	// end inline asm
	// begin inline asm
	mad.lo.cc.u64 %rd47022, %rd47048, %rd47185, %rd46982;
madc.hi.u64 %rd47023, %rd47048, %rd47185, 0;
add.cc.u64 %rd47022, %rd47022, %rd47017;
addc.u64 %rd47023, %rd47023, 0;

	// end inline asm
	// begin inline asm
	mad.lo.cc.u64 %rd47028, %rd47048, %rd47191, %rd46988;
madc.hi.u64 %rd47029, %rd47048, %rd47191, 0;
add.cc.u64 %rd47028, %rd47028, %rd47023;
addc.u64 %rd47029, %rd47029, 0;

	// end inline asm
	// begin inline asm
	mad.lo.cc.u64 %rd47034, %rd47048, %rd47197, %rd46994;
madc.hi.u64 %rd47035, %rd47048, %rd47197, 0;
add.cc.u64 %rd47034, %rd47034, %rd47029;
addc.u64 %rd47035, %rd47035, 0;

	// end inline asm
	// begin inline asm
	mad.lo.cc.u64 %rd47040, %rd47048, %rd47203, %rd47000;
madc.hi.u64 %rd47041, %rd47048, %rd47203, 0;
add.cc.u64 %rd47040, %rd47040, %rd47035;
addc.u64 %rd47041, %rd47041, 0;

	// end inline asm
	// begin inline asm
	mad.lo.cc.u64 %rd47046, %rd47048, %rd47209, %rd47006;
madc.hi.u64 %rd47047, %rd47048, %rd47209, 0;
add.cc.u64 %rd47046, %rd47046, %rd47041;
addc.u64 %rd47047, %rd47047, 0;

	// end inline asm
	// begin inline asm
	add.cc.u64 %rd47052, %rd47012, %rd47047;
addc.u64 %rd47053, 0, 0;

	// end inline asm
	add.s64 	%rd47094, %rd47013, %rd47053;
	// begin inline asm
	mad.lo.cc.u64 %rd47056, %rd50179, %rd50183, %rd47022;
madc.hi.u64 %rd47057, %rd50179, %rd50183, 0;
add.cc.u64 %rd47056, %rd47056, %rd47181;
addc.u64 %rd47057, %rd47057, 0;

	// end inline asm
	// begin inline asm
	mad.lo.cc.u64 %rd47062, %rd50180, %rd50183, %rd47028;
madc.hi.u64 %rd47063, %rd50180, %rd50183, 0;
add.cc.u64 %rd47062, %rd47062, %rd47057;
addc.u64 %rd47063, %rd47063, 0;

	// end inline asm
	// begin inline asm
	mad.lo.cc.u64 %rd47068, %rd50181, %rd50183, %rd47034;
madc.hi.u64 %rd47069, %rd50181, %rd50183, 0;
add.cc.u64 %rd47068, %rd47068, %rd47063;
addc.u64 %rd47069, %rd47069, 0;

	// end inline asm
	// begin inline asm
	mad.lo.cc.u64 %rd47074, %rd50182, %rd50183, %rd47040;
madc.hi.u64 %rd47075, %rd50182, %rd50183, 0;
add.cc.u64 %rd47074, %rd47074, %rd47069;
addc.u64 %rd47075, %rd47075, 0;

	// end inline asm
	// begin inline asm
	mad.lo.cc.u64 %rd47080, %rd50183, %rd50183, %rd47046;
madc.hi.u64 %rd47081, %rd50183, %rd50183, 0;
add.cc.u64 %rd47080, %rd47080, %rd47075;
addc.u64 %rd47081, %rd47081, 0;

	// end inline asm
	// begin inline asm
	mad.lo.cc.u64 %rd47086, %rd50184, %rd50183, %rd47052;
madc.hi.u64 %rd47087, %rd50184, %rd50183, 0;
add.cc.u64 %rd47086, %rd47086, %rd47081;
addc.u64 %rd47087, %rd47087, 0;

	// end inline asm
	// begin inline asm
	add.cc.u64 %rd47092, %rd47094, %rd47087;
addc.u64 %rd47093, 0, 0;

	// end inline asm
	mul.lo.s64 	%rd47128, %rd47056, -8506173809081122819;
	// begin inline asm
	mad.lo.cc.u64 %rd47096, %rd47128, %rd47179, %rd47056;
madc.hi.u64 %rd47097, %rd47128, %rd47179, 0;
add.cc.u64 %rd47096, %rd47096, %rd47181;
addc.u64 %rd47097, %rd47097, 0;

	// end inline asm
	// begin inline asm
	mad.lo.cc.u64 %rd47102, %rd47128, %rd47185, %rd47062;
madc.hi.u64 %rd47103, %rd47128, %rd47185, 0;
add.cc.u64 %rd47102, %rd47102, %rd47097;
addc.u64 %rd47103, %rd47103, 0;

	// end inline asm
	// begin inline asm
	mad.lo.cc.u64 %rd47108, %rd47128, %rd47191, %rd47068;
madc.hi.u64 %rd47109, %rd47128, %rd47191, 0;
add.cc.u64 %rd47108, %rd47108, %rd47103;
addc.u64 %rd47109, %rd47109, 0;

	// end inline asm
	// begin inline asm
	mad.lo.cc.u64 %rd47114, %rd47128, %rd47197, %rd47074;
madc.hi.u64 %rd47115, %rd47128, %rd47197, 0;
add.cc.u64 %rd47114, %rd47114, %rd47109;
addc.u64 %rd47115, %rd47115, 0;

	// end inline asm
	// begin inline asm
	mad.lo.cc.u64 %rd47120, %rd47128, %rd47203, %rd47080;
madc.hi.u64 %rd47121, %rd47128, %rd47203, 0;
add.cc.u64 %rd47120, %rd47120, %rd47115;
addc.u64 %rd47121, %rd47121, 0;

	// end inline asm
	// begin inline asm
	mad.lo.cc.u64 %rd47126, %rd47128, %rd47209, %rd47086;
madc.hi.u64 %rd47127, %rd47128, %rd47209, 0;
add.cc.u64 %rd47126, %rd47126, %rd47121;
addc.u64 %rd47127, %rd47127, 0;

	// end inline asm
	// begin inline asm
	add.cc.u64 %rd47132, %rd47092, %rd47127;
addc.u64 %rd47133, 0, 0;

	// end inline asm
	add.s64 	%rd47174, %rd47093, %rd47133;
	// begin inline asm
	mad.lo.cc.u64 %rd47136, %rd50179, %rd50184, %rd47102;
madc.hi.u64 %rd47137, %rd50179, %rd50184, 0;
add.cc.u64 %rd47136, %rd47136, %rd47181;
addc.u64 %rd47137, %rd47137, 0;

	// end inline asm
	// begin inline asm
	mad.lo.cc.u64 %rd47142, %rd50180, %rd50184, %rd47108;
madc.hi.u64 %rd47143, %rd50180, %rd50184, 0;
add.cc.u64 %rd47142, %rd47142, %rd47137;
addc.u64 %rd47143, %rd47143, 0;

	// end inline asm
	// begin inline asm
	mad.lo.cc.u64 %rd47148, %rd50181, %rd50184, %rd47114;
madc.hi.u64 %rd47149, %rd50181, %rd50184, 0;
add.cc.u64 %rd47148, %rd47148, %rd47143;
addc.u64 %rd47149, %rd47149, 0;

	// end inline asm
	// begin inline asm
	mad.lo.cc.u64 %rd47154, %rd50182, %rd50184, %rd47120;
madc.hi.u64 %rd47155, %rd50182, %rd50184, 0;
add.cc.u64 %rd47154, %rd47154, %rd47149;
addc.u64 %rd47155, %rd47155, 0;

	// end inline asm
	// begin inline asm
	mad.lo.cc.u64 %rd47160, %rd50183, %rd50184, %rd47126;
madc.hi.u64 %rd47161, %rd50183, %rd50184, 0;
add.cc.u64 %rd47160, %rd47160, %rd47155;
addc.u64 %rd47161, %rd47161, 0;

	// end inline asm
	// begin inline asm
	mad.lo.cc.u64 %rd47166, %rd50184, %rd50184, %rd47132;
madc.hi.u64 %rd47167, %rd50184, %rd50184, 0;
add.cc.u64 %rd47166, %rd47166, %rd47161;
addc.u64 %rd47167, %rd47167, 0;

	// end inline asm
	// begin inline asm
	add.cc.u64 %rd47172, %rd47174, %rd47167;
addc.u64 %rd47173, 0, 0;

	// end inline asm
	mul.lo.s64 	%rd47208, %rd47136, -8506173809081122819;
	// begin inline asm
	mad.lo.cc.u64 %rd47176, %rd47208, %rd47179, %rd47136;
madc.hi.u64 %rd47177, %rd47208, %rd47179, 0;
add.cc.u64 %rd47176, %rd47176, %rd47181;
addc.u64 %rd47177, %rd47177, 0;

	// end inline asm
	// begin inline asm
	mad.lo.cc.u64 %rd50185, %rd47208, %rd47185, %rd47142;
madc.hi.u64 %rd47183, %rd47208, %rd47185, 0;
add.cc.u64 %rd50185, %rd50185, %rd47177;
addc.u64 %rd47183, %rd47183, 0;

	// end inline asm
	// begin inline asm
	mad.lo.cc.u64 %rd50186, %rd47208, %rd47191, %rd47148;
madc.hi.u64 %rd47189, %rd47208, %rd47191, 0;
add.cc.u64 %rd50186, %rd50186, %rd47183;
addc.u64 %rd47189, %rd47189, 0;

	// end inline asm
	// begin inline asm
	mad.lo.cc.u64 %rd47228, %rd47208, %rd47197, %rd47154;
madc.hi.u64 %rd47195, %rd47208, %rd47197, 0;
add.cc.u64 %rd47228, %rd47228, %rd47189;
addc.u64 %rd47195, %rd47195, 0;

	// end inline asm
	// begin inline asm
	mad.lo.cc.u64 %rd47229, %rd47208, %rd47203, %rd47160;
madc.hi.u64 %rd47201, %rd47208, %rd47203, 0;
add.cc.u64 %rd47229, %rd47229, %rd47195;
addc.u64 %rd47201, %rd47201, 0;

	// end inline asm
	// begin inline asm
	mad.lo.cc.u64 %rd47230, %rd47208, %rd47209, %rd47166;
madc.hi.u64 %rd47207, %rd47208, %rd47209, 0;
add.cc.u64 %rd47230, %rd47230, %rd47201;
addc.u64 %rd47207, %rd47207, 0;

	// end inline asm
	// begin inline asm
	add.cc.u64 %rd47231, %rd47172, %rd47207;
addc.u64 %rd47213, 0, 0;

	// end inline asm
	setp.gt.u64 	%p2218, %rd47231, 1873798617647539866;
	@%p2218 bra 	$L__BB2_1751;
	setp.eq.s64 	%p2219, %rd47231, 1873798617647539866;
	mov.u64 	%rd50187, %rd47228;
	mov.u64 	%rd50188, %rd47229;
	mov.u64 	%rd50189, %rd47230;
	mov.u64 	%rd50190, %rd47231;
	@%p2219 bra 	$L__BB2_1743;
	bra.uni 	$L__BB2_1752;
$L__BB2_1743:
	setp.gt.u64 	%p2220, %rd47230, 5412103778470702295;
	@%p2220 bra 	$L__BB2_1751;
	setp.ne.s64 	%p2221, %rd47230, 5412103778470702295;
	mov.b64 	%rd50190, 1873798617647539866;
	mov.u64 	%rd50187, %rd47228;
	mov.u64 	%rd50188, %rd47229;
	mov.u64 	%rd50189, %rd47230;
	@%p2221 bra 	$L__BB2_1752;
	setp.gt.u64 	%p2222, %rd47229, 7239337960414712511;
	@%p2222 bra 	$L__BB2_1751;
	setp.ne.s64 	%p2223, %rd47229, 7239337960414712511;
	mov.b64 	%rd50189, 5412103778470702295;
	mov.u64 	%rd50187, %rd47228;
	mov.u64 	%rd50188, %rd47229;
	@%p2223 bra 	$L__BB2_1752;
	setp.gt.u64 	%p2224, %rd47228, 7435674573564081700;
	@%p2224 bra 	$L__BB2_1751;
	setp.ne.s64 	%p2225, %rd47228, 7435674573564081700;
	mov.b64 	%rd50188, 7239337960414712511;
	mov.u64 	%rd50187, %rd47228;
	@%p2225 bra 	$L__BB2_1752;
	setp.gt.u64 	%p2226, %rd50186, 2210141511517208575;
	@%p2226 bra 	$L__BB2_1751;
	setp.ne.s64 	%p2227, %rd50186, 2210141511517208575;
	setp.lt.u64 	%p2228, %rd50185, -5044313057631688021;
	or.pred  	%p2229, %p2227, %p2228;
	mov.b64 	%rd50187, 7435674573564081700;
	@%p2229 bra 	$L__BB2_1752;
$L__BB2_1751:
	mov.b64 	%rd47232, -5044313057631688021;
	mov.b64 	%rd47233, 2210141511517208575;
	mov.b64 	%rd47234, 7435674573564081700;
	mov.b64 	%rd47235, 7239337960414712511;
	mov.b64 	%rd47236, 5412103778470702295;
	mov.b64 	%rd47237, 1873798617647539866;
	// begin inline asm
	sub.cc.u64 %rd50185, %rd50185, %rd47232;
subc.cc.u64 %rd50186, %rd50186, %rd47233;
subc.cc.u64 %rd47228, %rd47228, %rd47234;
subc.cc.u64 %rd47229, %rd47229, %rd47235;
subc.cc.u64 %rd47230, %rd47230, %rd47236;
subc.u64 %rd47231, %rd47231, %rd47237;

	// end inline asm
	mov.u64 	%rd50187, %rd47228;
	mov.u64 	%rd50188, %rd47229;
	mov.u64 	%rd50189, %rd47230;
	mov.u64 	%rd50190, %rd47231;
$L__BB2_1752:
	mov.u64 	%rd50191, %rd50185;
	mov.u64 	%rd50193, %rd50187;
	mov.u64 	%rd50195, %rd50189;
	mov.u64 	%rd50192, %rd50186;
	mov.u64 	%rd50194, %rd50188;
	mov.u64 	%rd50196, %rd50190;
	// begin inline asm
	sub.cc.u64 %rd50191, %rd50191, %rd50161;
subc.cc.u64 %rd50192, %rd50192, %rd50162;
subc.cc.u64 %rd50193, %rd50193, %rd50163;
subc.cc.u64 %rd50194, %rd50194, %rd50164;
subc.cc.u64 %rd50195, %rd50195, %rd50165;
subc.u64 %rd50196, %rd50196, %rd50166;

	// end inline asm
	setp.gt.u64 	%p2230, %rd50190, %rd50166;
	@%p2230 bra 	$L__BB2_1763;
	setp.ge.u64 	%p2231, %rd50190, %rd50166;
	@%p2231 bra 	$L__BB2_1754;
	bra.uni 	$L__BB2_1762;
$L__BB2_1754:
	setp.gt.u64 	%p2232, %rd50189, %rd50165;
	@%p2232 bra 	$L__BB2_1763;
	setp.lt.u64 	%p2233, %rd50189, %rd50165;
	@%p2233 bra 	$L__BB2_1762;
	setp.gt.u64 	%p2234, %rd50188, %rd50164;
	@%p2234 bra 	$L__BB2_1763;
	setp.lt.u64 	%p2235, %rd50188, %rd50164;
	@%p2235 bra 	$L__BB2_1762;
	setp.gt.u64 	%p2236, %rd50187, %rd50163;
	@%p2236 bra 	$L__BB2_1763;
	setp.lt.u64 	%p2237, %rd50187, %rd50163;
	@%p2237 bra 	$L__BB2_1762;
	setp.gt.u64 	%p2238, %rd50186, %rd50162;
	@%p2238 bra 	$L__BB2_1763;
	setp.lt.u64 	%p2239, %rd50186, %rd50162;
	setp.lt.u64 	%p2240, %rd50185, %rd50161;
	or.pred  	%p2241, %p2239, %p2240;
	@%p2241 bra 	$L__BB2_1762;
	bra.uni 	$L__BB2_1763;
$L__BB2_1762:
	mov.b64 	%rd47268, -5044313057631688021;
	mov.b64 	%rd47269, 2210141511517208575;
	mov.b64 	%rd47270, 7435674573564081700;
	mov.b64 	%rd47271, 7239337960414712511;
	mov.b64 	%rd47272, 5412103778470702295;
	mov.b64 	%rd47273, 1873798617647539866;
	// begin inline asm
	add.cc.u64 %rd50191, %rd50191, %rd47268;
addc.cc.u64 %rd50192, %rd50192, %rd47269;
addc.cc.u64 %rd50193, %rd50193, %rd47270;
addc.cc.u64 %rd50194, %rd50194, %rd47271;
addc.cc.u64 %rd50195, %rd50195, %rd47272;
addc.u64 %rd50196, %rd50196, %rd47273;

	// end inline asm
$L__BB2_1763:
	mov.u64 	%rd50198, %rd50192;
	mov.u64 	%rd50200, %rd50194;
	mov.u64 	%rd50202, %rd50196;
	mov.u64 	%rd50197, %rd50191;
	mov.u64 	%rd50199, %rd50193;
	mov.u64 	%rd50201, %rd50195;
	// begin inline asm
	sub.cc.u64 %rd50197, %rd50197, %rd50173;
subc.cc.u64 %rd50198, %rd50198, %rd50174;
subc.cc.u64 %rd50199, %rd50199, %rd50175;
subc.cc.u64 %rd50200, %rd50200, %rd50176;
subc.cc.u64 %rd50201, %rd50201, %rd50177;
subc.u64 %rd50202, %rd50202, %rd50178;

	// end inline asm
	setp.gt.u64 	%p2242, %rd50196, %rd50178;
	@%p2242 bra 	$L__BB2_1774;
	setp.ge.u64 	%p2243, %rd50196, %rd50178;
	@%p2243 bra 	$L__BB2_1765;
	bra.uni 	$L__BB2_1773;
$L__BB2_1765:
	setp.gt.u64 	%p2244, %rd50195, %rd50177;
	@%p2244 bra 	$L__BB2_1774;
	setp.lt.u64 	%p2245, %rd50195, %rd50177;
	@%p2245 bra 	$L__BB2_1773;
	setp.gt.u64 	%p2246, %rd50194, %rd50176;
	@%p2246 bra 	$L__BB2_1774;
	setp.lt.u64 	%p2247, %rd50194, %rd50176;
	@%p2247 bra 	$L__BB2_1773;
	setp.gt.u64 	%p2248, %rd50193, %rd50175;
	@%p2248 bra 	$L__BB2_1774;
	setp.lt.u64 	%p2249, %rd50193, %rd50175;
	@%p2249 bra 	$L__BB2_1773;
	setp.gt.u64 	%p2250, %rd50192, %rd50174;
	@%p2250 bra 	$L__BB2_1774;
	setp.lt.u64 	%p2251, %rd50192, %rd50174;
	setp.lt.u64 	%p2252, %rd50191, %rd50173;
	or.pred  	%p2253, %p2251, %p2252;
	@%p2253 bra 	$L__BB2_1773;
	bra.uni 	$L__BB2_1774;
$L__BB2_1773:
	mov.b64 	%rd47304, -5044313057631688021;
	mov.b64 	%rd47305, 2210141511517208575;
	mov.b64 	%rd47306, 7435674573564081700;
	mov.b64 	%rd47307, 7239337960414712511;
	mov.b64 	%rd47308, 5412103778470702295;
	mov.b64 	%rd47309, 1873798617647539866;
	// begin inline asm
	add.cc.u64 %rd50197, %rd50197, %rd47304;
addc.cc.u64 %rd50198, %rd50198, %rd47305;
addc.cc.u64 %rd50199, %rd50199, %rd47306;
addc.cc.u64 %rd50200, %rd50200, %rd47307;
addc.cc.u64 %rd50201, %rd50201, %rd47308;
addc.u64 %rd50202, %rd50202, %rd47309;

	// end inline asm
$L__BB2_1774:
	mov.b64 	{%r883, %r884}, %rd50202;
	mov.b64 	{%r885, %r886}, %rd50201;
	shf.l.wrap.b32 	%r887, %r886, %r883, 1;
	shf.l.wrap.b32 	%r888, %r883, %r884, 1;
	mov.b64 	%rd47331, {%r887, %r888};
	mov.b64 	{%r889, %r890}, %rd50200;
	shf.l.wrap.b32 	%r891, %r890, %r885, 1;
	shf.l.wrap.b32 	%r892, %r885, %r886, 1;
	mov.b64 	%rd47330, {%r891, %r892};
	mov.b64 	{%r893, %r894}, %rd50199;
	shf.l.wrap.b32 	%r895, %r894, %r889, 1;
	shf.l.wrap.b32 	%r896, %r889, %r890, 1;
	mov.b64 	%rd47329, {%r895, %r896};
	mov.b64 	{%r897, %r898}, %rd50198;
	shf.l.wrap.b32 	%r899, %r898, %r893, 1;
	shf.l.wrap.b32 	%r900, %r893, %r894, 1;
	mov.b64 	%rd47328, {%r899, %r900};
	mov.b64 	{%r901, %r902}, %rd50197;
	shf.l.wrap.b32 	%r903, %r902, %r897, 1;
	shf.l.wrap.b32 	%r904, %r897, %r898, 1;
	mov.b64 	%rd50204, {%r903, %r904};
	shl.b64 	%rd50203, %rd50197, 1;
	setp.gt.u64 	%p2254, %rd47331, 1873798617647539866;
	@%p2254 bra 	$L__BB2_1784;
	setp.eq.s64 	%p2255, %rd47331, 1873798617647539866;
	mov.u64 	%rd50205, %rd47328;
	mov.u64 	%rd50206, %rd47329;
	mov.u64 	%rd50207, %rd47330;
	mov.u64 	%rd50208, %rd47331;
	@%p2255 bra 	$L__BB2_1776;
	bra.uni 	$L__BB2_1785;
$L__BB2_1776:
	setp.gt.u64 	%p2256, %rd47330, 5412103778470702295;
	@%p2256 bra 	$L__BB2_1784;
	setp.ne.s64 	%p2257, %rd47330, 5412103778470702295;
	mov.b64 	%rd50208, 1873798617647539866;
	mov.u64 	%rd50205, %rd47328;
	mov.u64 	%rd50206, %rd47329;
	mov.u64 	%rd50207, %rd47330;
	@%p2257 bra 	$L__BB2_1785;
	setp.gt.u64 	%p2258, %rd47329, 7239337960414712511;
	@%p2258 bra 	$L__BB2_1784;
	setp.ne.s64 	%p2259, %rd47329, 7239337960414712511;
	mov.b64 	%rd50207, 5412103778470702295;
	mov.u64 	%rd50205, %rd47328;
	mov.u64 	%rd50206, %rd47329;
	@%p2259 bra 	$L__BB2_1785;
	setp.gt.u64 	%p2260, %rd47328, 7435674573564081700;
	@%p2260 bra 	$L__BB2_1784;
	setp.ne.s64 	%p2261, %rd47328, 7435674573564081700;
	mov.b64 	%rd50206, 7239337960414712511;
	mov.u64 	%rd50205, %rd47328;
	@%p2261 bra 	$L__BB2_1785;
	setp.gt.u64 	%p2262, %rd50204, 2210141511517208575;
	@%p2262 bra 	$L__BB2_1784;
	setp.ne.s64 	%p2263, %rd50204, 2210141511517208575;
	setp.lt.u64 	%p2264, %rd50203, -5044313057631688020;
	or.pred  	%p2265, %p2263, %p2264;
	mov.b64 	%rd50205, 7435674573564081700;
	@%p2265 bra 	$L__BB2_1785;
$L__BB2_1784:
	mov.b64 	%rd47332, -5044313057631688021;
	mov.b64 	%rd47333, 2210141511517208575;
	mov.b64 	%rd47334, 7435674573564081700;
	mov.b64 	%rd47335, 7239337960414712511;
	mov.b64 	%rd47336, 5412103778470702295;
	mov.b64 	%rd47337, 1873798617647539866;
	// begin inline asm
	sub.cc.u64 %rd50203, %rd50203, %rd47332;
subc.cc.u64 %rd50204, %rd50204, %rd47333;
subc.cc.u64 %rd47328, %rd47328, %rd47334;
subc.cc.u64 %rd47329, %rd47329, %rd47335;
subc.cc.u64 %rd47330, %rd47330, %rd47336;
subc.u64 %rd47331, %rd47331, %rd47337;

	// end inline asm
	mov.u64 	%rd50205, %rd47328;
	mov.u64 	%rd50206, %rd47329;
	mov.u64 	%rd50207, %rd47330;
	mov.u64 	%rd50208, %rd47331;
$L__BB2_1785:
	mov.b64 	{%r905, %r906}, %rd50166;
	mov.b64 	{%r907, %r908}, %rd50165;
	shf.l.wrap.b32 	%r909, %r908, %r905, 1;
	shf.l.wrap.b32 	%r910, %r905, %r906, 1;
	mov.b64 	%rd47359, {%r909, %r910};
	mov.b64 	{%r911, %r912}, %rd50164;
	shf.l.wrap.b32 	%r913, %r912, %r907, 1;
	shf.l.wrap.b32 	%r914, %r907, %r908, 1;
	mov.b64 	%rd47358, {%r913, %r914};
	mov.b64 	{%r915, %r916}, %rd50163;
	shf.l.wrap.b32 	%r917, %r916, %r911, 1;
	shf.l.wrap.b32 	%r918, %r911, %r912, 1;
	mov.b64 	%rd47357, {%r917, %r918};
	mov.b64 	{%r919, %r920}, %rd50162;
	shf.l.wrap.b32 	%r921, %r920, %r915, 1;
	shf.l.wrap.b32 	%r922, %r915, %r916, 1;
	mov.b64 	%rd47356, {%r921, %r922};
	mov.b64 	{%r923, %r924}, %rd50161;
	shf.l.wrap.b32 	%r925, %r924, %r919, 1;
	shf.l.wrap.b32 	%r926, %r919, %r920, 1;
	mov.b64 	%rd50216, {%r925, %r926};
	shl.b64 	%rd50215, %rd50161, 1;
	setp.gt.u64 	%p2266, %rd47359, 1873798617647539866;
	@%p2266 bra 	$L__BB2_1795;
	setp.eq.s64 	%p2267, %rd47359, 1873798617647539866;
	mov.u64 	%rd50211, %rd47356;
	mov.u64 	%rd50212, %rd47357;
	mov.u64 	%rd50213, %rd47358;
	mov.u64 	%rd50214, %rd47359;
	@%p2267 bra 	$L__BB2_1787;
	bra.uni 	$L__BB2_1796;
$L__BB2_1787:
	setp.gt.u64 	%p2268, %rd47358, 5412103778470702295;
	@%p2268 bra 	$L__BB2_1795;
	setp.ne.s64 	%p2269, %rd47358, 5412103778470702295;
	mov.b64 	%rd50214, 1873798617647539866;
	mov.u64 	%rd50211, %rd47356;
	mov.u64 	%rd50212, %rd47357;
	mov.u64 	%rd50213, %rd47358;
	@%p2269 bra 	$L__BB2_1796;
	setp.gt.u64 	%p2270, %rd47357, 7239337960414712511;
	@%p2270 bra 	$L__BB2_1795;
	setp.ne.s64 	%p2271, %rd47357, 7239337960414712511;
	mov.b64 	%rd50213, 5412103778470702295;
	mov.u64 	%rd50211, %rd47356;
	mov.u64 	%rd50212, %rd47357;
	@%p2271 bra 	$L__BB2_1796;
	setp.gt.u64 	%p2272, %rd47356, 7435674573564081700;
	@%p2272 bra 	$L__BB2_1795;
	setp.ne.s64 	%p2273, %rd47356, 7435674573564081700;
	mov.b64 	%rd50212, 7239337960414712511;
	mov.u64 	%rd50211, %rd47356;
	@%p2273 bra 	$L__BB2_1796;
	setp.gt.u64 	%p2274, %rd50216, 2210141511517208575;
	@%p2274 bra 	$L__BB2_1795;
	setp.ne.s64 	%p2275, %rd50216, 2210141511517208575;
	setp.lt.u64 	%p2276, %rd50215, -5044313057631688020;
	or.pred  	%p2277, %p2275, %p2276;
	mov.b64 	%rd50211, 7435674573564081700;
	@%p2277 bra 	$L__BB2_1796;
$L__BB2_1795:
	mov.b64 	%rd47360, -5044313057631688021;
	mov.b64 	%rd47361, 2210141511517208575;
	mov.b64 	%rd47362, 7435674573564081700;
	mov.b64 	%rd47363, 7239337960414712511;
	mov.b64 	%rd47364, 5412103778470702295;
	mov.b64 	%rd47365, 1873798617647539866;
	// begin inline asm
	sub.cc.u64 %rd50215, %rd50215, %rd47360;
subc.cc.u64 %rd50216, %rd50216, %rd47361;
subc.cc.u64 %rd47356, %rd47356, %rd47362;
subc.cc.u64 %rd47357, %rd47357, %rd47363;
subc.cc.u64 %rd47358, %rd47358, %rd47364;
subc.u64 %rd47359, %rd47359, %rd47365;

	// end inline asm
	mov.u64 	%rd50211, %rd47356;
	mov.u64 	%rd50212, %rd47357;
	mov.u64 	%rd50213, %rd47358;
	mov.u64 	%rd50214, %rd47359;
$L__BB2_1796:
	// begin inline asm
	add.cc.u64 %rd50215, %rd50215, %rd50161;
addc.cc.u64 %rd50216, %rd50216, %rd50162;
addc.cc.u64 %rd50211, %rd50211, %rd50163;
addc.cc.u64 %rd50212, %rd50212, %rd50164;
addc.cc.u64 %rd50213, %rd50213, %rd50165;
addc.u64 %rd50214, %rd50214, %rd50166;

	// end inline asm
	setp.gt.u64 	%p2278, %rd50214, 1873798617647539866;
	@%p2278 bra 	$L__BB2_1806;
	setp.eq.s64 	%p2279, %rd50214, 1873798617647539866;
	mov.u64 	%rd50217, %rd50211;
	mov.u64 	%rd50218, %rd50212;
	mov.u64 	%rd50219, %rd50213;
	mov.u64 	%rd50220, %rd50214;
	@%p2279 bra 	$L__BB2_1798;
	bra.uni 	$L__BB2_1807;
$L__BB2_1798:
	setp.gt.u64 	%p2280, %rd50213, 5412103778470702295;
	@%p2280 bra 	$L__BB2_1806;
	setp.ne.s64 	%p2281, %rd50213, 5412103778470702295;
	mov.b64 	%rd50220, 1873798617647539866;
	mov.u64 	%rd50217, %rd50211;
	mov.u64 	%rd50218, %rd50212;
	mov.u64 	%rd50219, %rd50213;
	@%p2281 bra 	$L__BB2_1807;
	setp.gt.u64 	%p2282, %rd50212, 7239337960414712511;
	@%p2282 bra 	$L__BB2_1806;
	setp.ne.s64 	%p2283, %rd50212, 7239337960414712511;
	mov.b64 	%rd50219, 5412103778470702295;
	mov.u64 	%rd50217, %rd50211;
	mov.u64 	%rd50218, %rd50212;
	@%p2283 bra 	$L__BB2_1807;
	setp.gt.u64 	%p2284, %rd50211, 7435674573564081700;
	@%p2284 bra 	$L__BB2_1806;
	setp.ne.s64 	%p2285, %rd50211, 7435674573564081700;
	mov.b64 	%rd50218, 7239337960414712511;
	mov.u64 	%rd50217, %rd50211;
	@%p2285 bra 	$L__BB2_1807;
	setp.gt.u64 	%p2286, %rd50216, 2210141511517208575;
	@%p2286 bra 	$L__BB2_1806;
	setp.ne.s64 	%p2287, %rd50216, 2210141511517208575;
	setp.lt.u64 	%p2288, %rd50215, -5044313057631688021;
	or.pred  	%p2289, %p2287, %p2288;
	mov.b64 	%rd50217, 7435674573564081700;
	@%p2289 bra 	$L__BB2_1807;
$L__BB2_1806:
	mov.b64 	%rd47406, -5044313057631688021;
	mov.b64 	%rd47407, 2210141511517208575;
	mov.b64 	%rd47408, 7435674573564081700;
	mov.b64 	%rd47409, 7239337960414712511;
	mov.b64 	%rd47410, 5412103778470702295;
	mov.b64 	%rd47411, 1873798617647539866;
	// begin inline asm
	sub.cc.u64 %rd50215, %rd50215, %rd47406;
subc.cc.u64 %rd50216, %rd50216, %rd47407;
subc.cc.u64 %rd50211, %rd50211, %rd47408;
subc.cc.u64 %rd50212, %rd50212, %rd47409;
subc.cc.u64 %rd50213, %rd50213, %rd47410;
subc.u64 %rd50214, %rd50214, %rd47411;

	// end inline asm
	mov.u64 	%rd50217, %rd50211;
	mov.u64 	%rd50218, %rd50212;
	mov.u64 	%rd50219, %rd50213;
	mov.u64 	%rd50220, %rd50214;
$L__BB2_1807:
	mov.b64 	%rd47863, 0;
	// begin inline asm
	mad.lo.cc.u64 %rd47418, %rd50215, %rd50215, %rd47863;
madc.hi.u64 %rd47419, %rd50215, %rd50215, 0;
add.cc.u64 %rd47418, %rd47418, %rd47863;
addc.u64 %rd47419, %rd47419, 0;

	// end inline asm
	// begin inline asm
	mad.lo.cc.u64 %rd47424, %rd50216, %rd50215, %rd47863;
madc.hi.u64 %rd47425, %rd50216, %rd50215, 0;
add.cc.u64 %rd47424, %rd47424, %rd47419;
addc.u64 %rd47425, %rd47425, 0;

	// end inline asm
	// begin inline asm
	mad.lo.cc.u64 %rd47430, %rd50217, %rd50215, %rd47863;
madc.hi.u64 %rd47431, %rd50217, %rd50215, 0;
add.cc.u64 %rd47430, %rd47430, %rd47425;
addc.u64 %rd47431, %rd47431, 0;

	// end inline asm
	// begin inline asm
	mad.lo.cc.u64 %rd47436, %rd50218, %rd50215, %rd47863;
madc.hi.u64 %rd47437, %rd50218, %rd50215, 0;
add.cc.u64 %rd47436, %rd47436, %rd47431;
addc.u64 %rd47437, %rd47437, 0;

	// end inline asm
	// begin inline asm
	mad.lo.cc.u64 %rd47442, %rd50219, %rd50215, %rd47863;
madc.hi.u64 %rd47443, %rd50219, %rd50215, 0;
add.cc.u64 %rd47442, %rd47442, %rd47437;
addc.u64 %rd47443, %rd47443, 0;

	// end inline asm
	// begin inline asm
	mad.lo.cc.u64 %rd47448, %rd50220, %rd50215, %rd47863;
madc.hi.u64 %rd47449, %rd50220, %rd50215, 0;
add.cc.u64 %rd47448, %rd47448, %rd47443;
addc.u64 %rd47449, %rd47449, 0;

	// end inline asm
	// begin inline asm
	add.cc.u64 %rd47454, %rd47863, %rd47449;
addc.u64 %rd47455, 0, 0;

	// end inline asm
	mul.lo.s64 	%rd47490, %rd47418, -8506173809081122819;
	mov.b64 	%rd47861, -5044313057631688021;
	// begin inline asm
	mad.lo.cc.u64 %rd47458, %rd47490, %rd47861, %rd47418;
madc.hi.u64 %rd47459, %rd47490, %rd47861, 0;
add.cc.u64 %rd47458, %rd47458, %rd47863;
addc.u64 %rd47459, %rd47459, 0;

	// end inline asm
	mov.b64 	%rd47867, 2210141511517208575;
	// begin inline asm
	mad.lo.cc.u64 %rd47464, %rd47490, %rd47867, %rd47424;
madc.hi.u64 %rd47465, %rd47490, %rd47867, 0;
add.cc.u64 %rd47464, %rd47464, %rd47459;
addc.u64 %rd47465, %rd47465, 0;

	// end inline asm
	mov.b64 	%rd47873, 7435674573564081700;
	// begin inline asm
	mad.lo.cc.u64 %rd47470, %rd47490, %rd47873, %rd47430;
madc.hi.u64 %rd47471, %rd47490, %rd47873, 0;
add.cc.u64 %rd47470, %rd47470, %rd47465;
addc.u64 %rd47471, %rd47471, 0;

	// end inline asm
	mov.b64 	%rd47879, 7239337960414712511;
	// begin inline asm
	mad.lo.cc.u64 %rd47476, %rd47490, %rd47879, %rd47436;
madc.hi.u64 %rd47477, %rd47490, %rd47879, 0;
add.cc.u64 %rd47476, %rd47476, %rd47471;
addc.u64 %rd47477, %rd47477, 0;

	// end inline asm
	mov.b64 	%rd47885, 5412103778470702295;
	// begin inline asm
	mad.lo.cc.u64 %rd47482, %rd47490, %rd47885, %rd47442;
madc.hi.u64 %rd47483, %rd47490, %rd47885, 0;
add.cc.u64 %rd47482, %rd47482, %rd47477;
addc.u64 %rd47483, %rd47483, 0;

	// end inline asm
	mov.b64 	%rd47891, 1873798617647539866;
	// begin inline asm
	mad.lo.cc.u64 %rd47488, %rd47490, %rd47891, %rd47448;
madc.hi.u64 %rd47489, %rd47490, %rd47891, 0;
add.cc.u64 %rd47488, %rd47488, %rd47483;
addc.u64 %rd47489, %rd47489, 0;

	// end inline asm
	// begin inline asm
	add.cc.u64 %rd47494, %rd47454, %rd47489;
addc.u64 %rd47495, 0, 0;

	// end inline asm
	add.s64 	%rd47536, %rd47455, %rd47495;
	// begin inline asm
	mad.lo.cc.u64 %rd47498, %rd50215, %rd50216, %rd47464;
madc.hi.u64 %rd47499, %rd50215, %rd50216, 0;
add.cc.u64 %rd47498, %rd47498, %rd47863;
addc.u64 %rd47499, %rd47499, 0;

	// end inline asm
	// begin inline asm
	mad.lo.cc.u64 %rd47504, %rd50216, %rd50216, %rd47470;
madc.hi.u64 %rd47505, %rd50216, %rd50216, 0;
add.cc.u64 %rd47504, %rd47504, %rd47499;
addc.u64 %rd47505, %rd47505, 0;

	// end inline asm
	// begin inline asm
	mad.lo.cc.u64 %rd47510, %rd50217, %rd50216, %rd47476;
madc.hi.u64 %rd47511, %rd50217, %rd50216, 0;
add.cc.u64 %rd47510, %rd47510, %rd47505;
addc.u64 %rd47511, %rd47511, 0;

	// end inline asm
	// begin inline asm
	mad.lo.cc.u64 %rd47516, %rd50218, %rd50216, %rd47482;
madc.hi.u64 %rd47517, %rd50218, %rd50216, 0;
add.cc.u64 %rd47516, %rd47516, %rd47511;
addc.u64 %rd47517, %rd47517, 0;

	// end inline asm
	// begin inline asm
	mad.lo.cc.u64 %rd47522, %rd50219, %rd50216, %rd47488;
madc.hi.u64 %rd47523, %rd50219, %rd50216, 0;
add.cc.u64 %rd47522, %rd47522, %rd47517;
addc.u64 %rd47523, %rd47523, 0;

	// end inline asm
	// begin inline asm
	mad.lo.cc.u64 %rd47528, %rd50220, %rd50216, %rd47494;
madc.hi.u64 %rd47529, %rd50220, %rd50216, 0;
add.cc.u64 %rd47528, %rd47528, %rd47523;
addc.u64 %rd47529, %rd47529, 0;

	// end inline asm
	// begin inline asm
	add.cc.u64 %rd47534, %rd47536, %rd47529;
addc.u64 %rd47535, 0, 0;

	// end inline asm
	mul.lo.s64 	%rd47570, %rd47498, -8506173809081122819;
	// begin inline asm
	mad.lo.cc.u64 %rd47538, %rd47570, %rd47861, %rd47498;
madc.hi.u64 %rd47539, %rd47570, %rd47861, 0;
add.cc.u64 %rd47538, %rd47538, %rd47863;
addc.u64 %rd47539, %rd47539, 0;

	// end inline asm
	// begin inline asm
	mad.lo.cc.u64 %rd47544, %rd47570, %rd47867, %rd47504;
madc.hi.u64 %rd47545, %rd47570, %rd47867, 0;
add.cc.u64 %rd47544, %rd47544, %rd47539;
addc.u64 %rd47545, %rd47545, 0;

	// end inline asm
	// begin inline asm
	mad.lo.cc.u64 %rd47550, %rd47570, %rd47873, %rd47510;
madc.hi.u64 %rd47551, %rd47570, %rd47873, 0;
add.cc.u64 %rd47550, %rd47550, %rd47545;
addc.u64 %rd47551, %rd47551, 0;

	// end inline asm
	// begin inline asm
	mad.lo.cc.u64 %rd47556, %rd47570, %rd47879, %rd47516;
madc.hi.u64 %rd47557, %rd47570, %rd47879, 0;
add.cc.u64 %rd47556, %rd47556, %rd47551;
addc.u64 %rd47557, %rd47557, 0;

	// end inline asm
	// begin inline asm
	mad.lo.cc.u64 %rd47562, %rd47570, %rd47885, %rd47522;
madc.hi.u64 %rd47563, %rd47570, %rd47885, 0;
add.cc.u64 %rd47562, %rd47562, %rd47557;
addc.u64 %rd47563, %rd47563, 0;

	// end inline asm
	// begin inline asm
	mad.lo.cc.u64 %rd47568, %rd47570, %rd47891, %rd47528;
madc.hi.u64 %rd47569, %rd47570, %rd47891, 0;
add.cc.u64 %rd47568, %rd47568, %rd47563;
addc.u64 %rd47569, %rd47569, 0;

	// end inline asm
	// begin inline asm
	add.cc.u64 %rd47574, %rd47534, %rd47569;
addc.u64 %rd47575, 0, 0;

	// end inline asm
	add.s64 	%rd47616, %rd47535, %rd47575;
	// begin inline asm
	mad.lo.cc.u64 %rd47578, %rd50215, %rd50217, %rd47544;
madc.hi.u64 %rd47579, %rd50215, %rd50217, 0;
add.cc.u64 %rd47578, %rd47578, %rd47863;
addc.u64 %rd47579, %rd47579, 0;

	// end inline asm
	// begin inline asm
	mad.lo.cc.u64 %rd47584, %rd50216, %rd50217, %rd47550;
madc.hi.u64 %rd47585, %rd50216, %rd50217, 0;
add.cc.u64 %rd47584, %rd47584, %rd47579;
addc.u64 %rd47585, %rd47585, 0;

	// end inline asm
	// begin inline asm
	mad.lo.cc.u64 %rd47590, %rd50217, %rd50217, %rd47556;
madc.hi.u64 %rd47591, %rd50217, %rd50217, 0;
add.cc.u64 %rd47590, %rd47590, %rd47585;
addc.u64 %rd47591, %rd47591, 0;

	// end inline asm
	// begin inline asm
	mad.lo.cc.u64 %rd47596, %rd50218, %rd50217, %rd47562;
madc.hi.u64 %rd47597, %rd50218, %rd50217, 0;
add.cc.u64 %rd47596, %rd47596, %rd47591;
addc.u64 %rd47597, %rd47597, 0;

	// end inline asm
	// begin inline asm
	mad.lo.cc.u64 %rd47602, %rd50219, %rd50217, %rd47568;
madc.hi.u64 %rd47603, %rd50219, %rd50217, 0;
add.cc.u64 %rd47602, %rd47602, %rd47597;
addc.u64 %rd47603, %rd47603, 0;

	// end inline asm
	// begin inline asm
	mad.lo.cc.u64 %rd47608, %rd50220, %rd50217, %rd47574;
madc.hi.u64 %rd47609, %rd50220, %rd50217, 0;
add.cc.u64 %rd47608, %rd47608, %rd47603;
addc.u64 %rd47609, %rd47609, 0;

	// end inline asm
	// begin inline asm
	add.cc.u64 %rd47614, %rd47616, %rd47609;
addc.u64 %rd47615, 0, 0;

	// end inline asm
	mul.lo.s64 	%rd47650, %rd47578, -8506173809081122819;
	// begin inline asm
	mad.lo.cc.u64 %rd47618, %rd47650, %rd47861, %rd47578;
madc.hi.u64 %rd47619, %rd47650, %rd47861, 0;
add.cc.u64 %rd47618, %rd47618, %rd47863;
addc.u64 %rd47619, %rd47619, 0;

	// end inline asm
	// begin inline asm
	mad.lo.cc.u64 %rd47624, %rd47650, %rd47867, %rd47584;
madc.hi.u64 %rd47625, %rd47650, %rd47867, 0;
add.cc.u64 %rd47624, %rd47624, %rd47619;
addc.u64 %rd47625, %rd47625, 0;

	// end inline asm
	// begin inline asm
	mad.lo.cc.u64 %rd47630, %rd47650, %rd47873, %rd47590;
madc.hi.u64 %rd47631, %rd47650, %rd47873, 0;
add.cc.u64 %rd47630, %rd47630, %rd47625;
addc.u64 %rd47631, %rd47631, 0;

	// end inline asm
	// begin inline asm
	mad.lo.cc.u64 %rd47636, %rd47650, %rd47879, %rd47596;
madc.hi.u64 %rd47637, %rd47650, %rd47879, 0;
add.cc.u64 %rd47636, %rd47636, %rd47631;
addc.u64 %rd47637, %rd47637, 0;

	// end inline asm
	// begin inline asm
	mad.lo.cc.u64 %rd47642, %rd47650, %rd47885, %rd47602;
madc.hi.u64 %rd47643, %rd47650, %rd47885, 0;
add.cc.u64 %rd47642, %rd47642, %rd47637;
addc.u64 %rd47643, %rd47643, 0;

	// end inline asm
	// begin inline asm
	mad.lo.cc.u64 %rd47648, %rd47650, %rd47891, %rd47608;
madc.hi.u64 %rd47649, %rd47650, %rd47891, 0;
add.cc.u64 %rd47648, %rd47648, %rd47643;
addc.u64 %rd47649, %rd47649, 0;

	// end inline asm
	// begin inline asm
	add.cc.u64 %rd47654, %rd47614, %rd47649;
addc.u64 %rd47655, 0, 0;

	// end inline asm
	add.s64 	%rd47696, %rd47615, %rd47655;
	// begin inline asm
	mad.lo.cc.u64 %rd47658, %rd50215, %rd50218, %rd47624;
madc.hi.u64 %rd47659, %rd50215, %rd50218, 0;
add.cc.u64 %rd47658, %rd47658, %rd47863;
addc.u64 %rd47659, %rd47659, 0;

	// end inline asm
	// begin inline asm
	mad.lo.cc.u64 %rd47664, %rd50216, %rd50218, %rd47630;
madc.hi.u64 %rd47665, %rd50216, %rd50218, 0;
add.cc.u64 %rd47664, %rd47664, %rd47659;
addc.u64 %rd47665, %rd47665, 0;

	// end inline asm
	// begin inline asm
	mad.lo.cc.u64 %rd47670, %rd50217, %rd50218, %rd47636;
madc.hi.u64 %rd47671, %rd50217, %rd50218, 0;
add.cc.u64 %rd47670, %rd47670, %rd47665;
addc.u64 %rd47671, %rd47671, 0;

	// end inline asm
	// begin inline asm
	mad.lo.cc.u64 %rd47676, %rd50218, %rd50218, %rd47642;
madc.hi.u64 %rd47677, %rd50218, %rd50218, 0;
add.cc.u64 %rd47676, %rd47676, %rd47671;
addc.u64 %rd47677, %rd47677, 0;

	// end inline asm
	// begin inline asm
	mad.lo.cc.u64 %rd47682, %rd50219, %rd50218, %rd47648;
madc.hi.u64 %rd47683, %rd50219, %rd50218, 0;
add.cc.u64 %rd47682, %rd47682, %rd47677;
addc.u64 %rd47683, %rd47683, 0;

	// end inline asm
	// begin inline asm
	mad.lo.cc.u64 %rd47688, %rd50220, %rd50218, %rd47654;
madc.hi.u64 %rd47689, %rd50220, %rd50218, 0;
add.cc.u64 %rd47688, %rd47688, %rd47683;
addc.u64 %rd47689, %rd47689, 0;

	// end inline asm
	// begin inline asm
	add.cc.u64 %rd47694, %rd47696, %rd47689;
addc.u64 %rd47695, 0, 0;

	// end inline asm
	mul.lo.s64 	%rd47730, %rd47658, -8506173809081122819;
	// begin inline asm
	mad.lo.cc.u64 %rd47698, %rd47730, %rd47861, %rd47658;
madc.hi.u64 %rd47699, %rd47730, %rd47861, 0;
add.cc.u64 %rd47698, %rd47698, %rd47863;
addc.u64 %rd47699, %rd47699, 0;

	// end inline asm
	// begin inline asm
	mad.lo.cc.u64 %rd47704, %rd47730, %rd47867, %rd47664;
madc.hi.u64 %rd47705, %rd47730, %rd47867, 0;
add.cc.u64 %rd47704, %rd47704, %rd47699;
addc.u64 %rd47705, %rd47705, 0;

	// end inline asm
	// begin inline asm
	mad.lo.cc.u64 %rd47710, %rd47730, %rd47873, %rd47670;
madc.hi.u64 %rd47711, %rd47730, %rd47873, 0;
add.cc.u64 %rd47710, %rd47710, %rd47705;
addc.u64 %rd47711, %rd47711, 0;

	// end inline asm
	// begin inline asm
	mad.lo.cc.u64 %rd47716, %rd47730, %rd47879, %rd47676;
madc.hi.u64 %rd47717, %rd47730, %rd47879, 0;
add.cc.u64 %rd47716, %rd47716, %rd47711;
addc.u64 %rd47717, %rd47717, 0;

	// end inline asm
	// begin inline asm
	mad.lo.cc.u64 %rd47722, %rd47730, %rd47885, %rd47682;
madc.hi.u64 %rd47723, %rd47730, %rd47885, 0;
add.cc.u64 %rd47722, %rd47722, %rd47717;
addc.u64 %rd47723, %rd47723, 0;

	// end inline asm
	// begin inline asm
	mad.lo.cc.u64 %rd47728, %rd47730, %rd47891, %rd47688;
madc.hi.u64 %rd47729, %rd47730, %rd47891, 0;
add.cc.u64 %rd47728, %rd47728, %rd47723;
addc.u64 %rd47729, %rd47729, 0;

	// end inline asm
	// begin inline asm
	add.cc.u64 %rd47734, %rd47694, %rd47729;
addc.u64 %rd47735, 0, 0;

	// end inline asm
	add.s64 	%rd47776, %rd47695, %rd47735;
	// begin inline asm
	mad.lo.cc.u64 %rd47738, %rd50215, %rd50219, %rd47704;
madc.hi.u64 %rd47739, %rd50215, %rd50219, 0;
add.cc.u64 %rd47738, %rd47738, %rd47863;
addc.u64 %rd47739, %rd47739, 0;

	// end inline asm
	// begin inline asm
	mad.lo.cc.u64 %rd47744, %rd50216, %rd50219, %rd47710;
madc.hi.u64 %rd47745, %rd50216, %rd50219, 0;
add.cc.u64 %rd47744, %rd47744, %rd47739;
addc.u64 %rd47745, %rd47745, 0;

	// end inline asm
	// begin inline asm
	mad.lo.cc.u64 %rd47750, %rd50217, %rd50219, %rd47716;
madc.hi.u64 %rd47751, %rd50217, %rd50219, 0;
add.cc.u64 %rd47750, %rd47750, %rd47745;
addc.u64 %rd47751, %rd47751, 0;

	// end inline asm
	// begin inline asm
	mad.lo.cc.u64 %rd47756, %rd50218, %rd50219, %rd47722;
madc.hi.u64 %rd47757, %rd50218, %rd50219, 0;
add.cc.u64 %rd47756, %rd47756, %rd47751;
addc.u64 %rd47757, %rd47757, 0;

	// end inline asm
	// begin inline asm
	mad.lo.cc.u64 %rd47762, %rd50219, %rd50219, %rd47728;
madc.hi.u64 %rd47763, %rd50219, %rd50219, 0;
add.cc.u64 %rd47762, %rd47762, %rd47757;
addc.u64 %rd47763, %rd47763, 0;

	// end inline asm
	// begin inline asm
	mad.lo.cc.u64 %rd47768, %rd50220, %rd50219, %rd47734;
madc.hi.u64 %rd47769, %rd50220, %rd50219, 0;
add.cc.u64 %rd47768, %rd47768, %rd47763;
addc.u64 %rd47769, %rd47769, 0;

	// end inline asm
	// begin inline asm
	add.cc.u64 %rd47774, %rd47776, %rd47769;
addc.u64 %rd47775, 0, 0;

	// end inline asm
	mul.lo.s64 	%rd47810, %rd47738, -8506173809081122819;
	// begin inline asm
	mad.lo.cc.u64 %rd47778, %rd47810, %rd47861, %rd47738;
madc.hi.u64 %rd47779, %rd47810, %rd47861, 0;
add.cc.u64 %rd47778, %rd47778, %rd47863;
addc.u64 %rd47779, %rd47779, 0;

	// end inline asm
	// begin inline asm
	mad.lo.cc.u64 %rd47784, %rd47810, %rd47867, %rd47744;
madc.hi.u64 %rd47785, %rd47810, %rd47867, 0;
add.cc.u64 %rd47784, %rd47784, %rd47779;
addc.u64 %rd47785, %rd47785, 0;

	// end inline asm
	// begin inline asm
	mad.lo.cc.u64 %rd47790, %rd47810, %rd47873, %rd47750;
madc.hi.u64 %rd47791, %rd47810, %rd47873, 0;
add.cc.u64 %rd47790, %rd47790, %rd47785;
addc.u64 %rd47791, %rd47791, 0;

	// end inline asm
	// begin inline asm
	mad.lo.cc.u64 %rd47796, %rd47810, %rd47879, %rd47756;
madc.hi.u64 %rd47797, %rd47810, %rd47879, 0;
add.cc.u64 %rd47796, %rd47796, %rd47791;
addc.u64 %rd47797, %rd47797, 0;

	// end inline asm
	// begin inline asm
	mad.lo.cc.u64 %rd47802, %rd47810, %rd47885, %rd47762;
madc.hi.u64 %rd47803, %rd47810, %rd47885, 0;
add.cc.u64 %rd47802, %rd47802, %rd47797;
addc.u64 %rd47803, %rd47803, 0;

	// end inline asm
	// begin inline asm
	mad.lo.cc.u64 %rd47808, %rd47810, %rd47891, %rd47768;
madc.hi.u64 %rd47809, %rd47810, %rd47891, 0;
add.cc.u64 %rd47808, %rd47808, %rd47803;
addc.u64 %rd47809, %rd47809, 0;

	// end inline asm
	// begin inline asm
	add.cc.u64 %rd47814, %rd47774, %rd47809;
addc.u64 %rd47815, 0, 0;

	// end inline asm
	add.s64 	%rd47856, %rd47775, %rd47815;
	// begin inline asm
	mad.lo.cc.u64 %rd47818, %rd50215, %rd50220, %rd47784;
madc.hi.u64 %rd47819, %rd50215, %rd50220, 0;
add.cc.u64 %rd47818, %rd47818, %rd47863;
addc.u64 %rd47819, %rd47819, 0;

	// end inline asm
	// begin inline asm
	mad.lo.cc.u64 %rd47824, %rd50216, %rd50220, %rd47790;
madc.hi.u64 %rd47825, %rd50216, %rd50220, 0;
add.cc.u64 %rd47824, %rd47824, %rd47819;
addc.u64 %rd47825, %rd47825, 0;

	// end inline asm
	// begin inline asm
	mad.lo.cc.u64 %rd47830, %rd50217, %rd50220, %rd47796;
madc.hi.u64 %rd47831, %rd50217, %rd50220, 0;
add.cc.u64 %rd47830, %rd47830, %rd47825;
addc.u64 %rd47831, %rd47831, 0;

	// end inline asm
	// begin inline asm
	mad.lo.cc.u64 %rd47836, %rd50218, %rd50220, %rd47802;
madc.hi.u64 %rd47837, %rd50218, %rd50220, 0;
add.cc.u64 %rd47836, %rd47836, %rd47831;
addc.u64 %rd47837, %rd47837, 0;

	// end inline asm
	// begin inline asm
	mad.lo.cc.u64 %rd47842, %rd50219, %rd50220, %rd47808;
madc.hi.u64 %rd47843, %rd50219, %rd50220, 0;
add.cc.u64 %rd47842, %rd47842, %rd47837;
addc.u64 %rd47843, %rd47843, 0;

	// end inline asm
	// begin inline asm
	mad.lo.cc.u64 %rd47848, %rd50220, %rd50220, %rd47814;
madc.hi.u64 %rd47849, %rd50220, %rd50220, 0;
add.cc.u64 %rd47848, %rd47848, %rd47843;
addc.u64 %rd47849, %rd47849, 0;

	// end inline asm
	// begin inline asm
	add.cc.u64 %rd47854, %rd47856, %rd47849;
addc.u64 %rd47855, 0, 0;

	// end inline asm
	mul.lo.s64 	%rd47890, %rd47818, -8506173809081122819;
	// begin inline asm
	mad.lo.cc.u64 %rd47858, %rd47890, %rd47861, %rd47818;
madc.hi.u64 %rd47859, %rd47890, %rd47861, 0;
add.cc.u64 %rd47858, %rd47858, %rd47863;
addc.u64 %rd47859, %rd47859, 0;

	// end inline asm
	// begin inline asm
	mad.lo.cc.u64 %rd50221, %rd47890, %rd47867, %rd47824;
madc.hi.u64 %rd47865, %rd47890, %rd47867, 0;
add.cc.u64 %rd50221, %rd50221, %rd47859;
addc.u64 %rd47865, %rd47865, 0;

	// end inline asm
	// begin inline asm
	mad.lo.cc.u64 %rd50222, %rd47890, %rd47873, %rd47830;
madc.hi.u64 %rd47871, %rd47890, %rd47873, 0;
add.cc.u64 %rd50222, %rd50222, %rd47865;
addc.u64 %rd47871, %rd47871, 0;

	// end inline asm
	// begin inline asm
	mad.lo.cc.u64 %rd47910, %rd47890, %rd47879, %rd47836;
madc.hi.u64 %rd47877, %rd47890, %rd47879, 0;
add.cc.u64 %rd47910, %rd47910, %rd47871;
addc.u64 %rd47877, %rd47877, 0;

	// end inline asm
	// begin inline asm
	mad.lo.cc.u64 %rd47911, %rd47890, %rd47885, %rd47842;
madc.hi.u64 %rd47883, %rd47890, %rd47885, 0;
add.cc.u64 %rd47911, %rd47911, %rd47877;
addc.u64 %rd47883, %rd47883, 0;

	// end inline asm
	// begin inline asm
	mad.lo.cc.u64 %rd47912, %rd47890, %rd47891, %rd47848;
madc.hi.u64 %rd47889, %rd47890, %rd47891, 0;
add.cc.u64 %rd47912, %rd47912, %rd47883;
addc.u64 %rd47889, %rd47889, 0;

	// end inline asm
	// begin inline asm
	add.cc.u64 %rd47913, %rd47854, %rd47889;
addc.u64 %rd47895, 0, 0;

	// end inline asm
	setp.gt.u64 	%p2290, %rd47913, 1873798617647539866;
	@%p2290 bra 	$L__BB2_1817;
	setp.eq.s64 	%p2291, %rd47913, 1873798617647539866;
	mov.u64 	%rd50223, %rd47910;
	mov.u64 	%rd50224, %rd47911;
	mov.u64 	%rd50225, %rd47912;
	mov.u64 	%rd50226, %rd47913;
	@%p2291 bra 	$L__BB2_1809;
	bra.uni 	$L__BB2_1818;
$L__BB2_1809:
	setp.gt.u64 	%p2292, %rd47912, 5412103778470702295;
	@%p2292 bra 	$L__BB2_1817;
	setp.ne.s64 	%p2293, %rd47912, 5412103778470702295;
	mov.b64 	%rd50226, 1873798617647539866;
	mov.u64 	%rd50223, %rd47910;
	mov.u64 	%rd50224, %rd47911;
	mov.u64 	%rd50225, %rd47912;
	@%p2293 bra 	$L__BB2_1818;
	setp.gt.u64 	%p2294, %rd47911, 7239337960414712511;
	@%p2294 bra 	$L__BB2_1817;
	setp.ne.s64 	%p2295, %rd47911, 7239337960414712511;
	mov.b64 	%rd50225, 5412103778470702295;
	mov.u64 	%rd50223, %rd47910;
	mov.u64 	%rd50224, %rd47911;
	@%p2295 bra 	$L__BB2_1818;
	setp.gt.u64 	%p2296, %rd47910, 7435674573564081700;
	@%p2296 bra 	$L__BB2_1817;
	setp.ne.s64 	%p2297, %rd47910, 7435674573564081700;
	mov.b64 	%rd50224, 7239337960414712511;
	mov.u64 	%rd50223, %rd47910;
	@%p2297 bra 	$L__BB2_1818;
	setp.gt.u64 	%p2298, %rd50222, 2210141511517208575;
	@%p2298 bra 	$L__BB2_1817;
	setp.ne.s64 	%p2299, %rd50222, 2210141511517208575;
	setp.lt.u64 	%p2300, %rd50221, -5044313057631688021;
	or.pred  	%p2301, %p2299, %p2300;
	mov.b64 	%rd50223, 7435674573564081700;
	@%p2301 bra 	$L__BB2_1818;
$L__BB2_1817:
	mov.b64 	%rd47914, -5044313057631688021;
	mov.b64 	%rd47915, 2210141511517208575;
	mov.b64 	%rd47916, 7435674573564081700;
	mov.b64 	%rd47917, 7239337960414712511;
	mov.b64 	%rd47918, 5412103778470702295;
	mov.b64 	%rd47919, 1873798617647539866;
	// begin inline asm
	sub.cc.u64 %rd50221, %rd50221, %rd47914;
subc.cc.u64 %rd50222, %rd50222, %rd47915;
subc.cc.u64 %rd47910, %rd47910, %rd47916;
subc.cc.u64 %rd47911, %rd47911, %rd47917;
subc.cc.u64 %rd47912, %rd47912, %rd47918;
subc.u64 %rd47913, %rd47913, %rd47919;

	// end inline asm
	mov.u64 	%rd50223, %rd47910;
	mov.u64 	%rd50224, %rd47911;
	mov.u64 	%rd50225, %rd47912;
	mov.u64 	%rd50226, %rd47913;
$L__BB2_1818:
	mov.b64 	%rd48371, 0;
	// begin inline asm
	mad.lo.cc.u64 %rd47926, %rd1770, %rd50377, %rd48371;
madc.hi.u64 %rd47927, %rd1770, %rd50377, 0;
add.cc.u64 %rd47926, %rd47926, %rd48371;
addc.u64 %rd47927, %rd47927, 0;

	// end inline asm
	// begin inline asm
	mad.lo.cc.u64 %rd47932, %rd1771, %rd50377, %rd48371;
madc.hi.u64 %rd47933, %rd1771, %rd50377, 0;
add.cc.u64 %rd47932, %rd47932, %rd47927;
addc.u64 %rd47933, %rd47933, 0;

	// end inline asm
	// begin inline asm
	mad.lo.cc.u64 %rd47938, %rd1772, %rd50377, %rd48371;
madc.hi.u64 %rd47939, %rd1772, %rd50377, 0;
add.cc.u64 %rd47938, %rd47938, %rd47933;
addc.u64 %rd47939, %rd47939, 0;

	// end inline asm
	// begin inline asm
	mad.lo.cc.u64 %rd47944, %rd1773, %rd50377, %rd48371;
madc.hi.u64 %rd47945, %rd1773, %rd50377, 0;
add.cc.u64 %rd47944, %rd47944, %rd47939;
addc.u64 %rd47945, %rd47945, 0;

	// end inline asm
	// begin inline asm
	mad.lo.cc.u64 %rd47950, %rd1774, %rd50377, %rd48371;
madc.hi.u64 %rd47951, %rd1774, %rd50377, 0;
add.cc.u64 %rd47950, %rd47950, %rd47945;
addc.u64 %rd47951, %rd47951, 0;

	// end inline asm
	// begin inline asm
	mad.lo.cc.u64 %rd47956, %rd1775, %rd50377, %rd48371;
madc.hi.u64 %rd47957, %rd1775, %rd50377, 0;
add.cc.u64 %rd47956, %rd47956, %rd47951;
addc.u64 %rd47957, %rd47957, 0;

	// end inline asm
	// begin inline asm
	add.cc.u64 %rd47962, %rd48371, %rd47957;
addc.u64 %rd47963, 0, 0;

	// end inline asm
	mul.lo.s64 	%rd47998, %rd47926, -8506173809081122819;
	mov.b64 	%rd48369, -5044313057631688021;
	// begin inline asm
	mad.lo.cc.u64 %rd47966, %rd47998, %rd48369, %rd47926;
madc.hi.u64 %rd47967, %rd47998, %rd48369, 0;
add.cc.u64 %rd47966, %rd47966, %rd48371;
addc.u64 %rd47967, %rd47967, 0;

	// end inline asm
	mov.b64 	%rd48375, 2210141511517208575;
	// begin inline asm
	mad.lo.cc.u64 %rd47972, %rd47998, %rd48375, %rd47932;
madc.hi.u64 %rd47973, %rd47998, %rd48375, 0;
add.cc.u64 %rd47972, %rd47972, %rd47967;
addc.u64 %rd47973, %rd47973, 0;

	// end inline asm
	mov.b64 	%rd48381, 7435674573564081700;
	// begin inline asm
	mad.lo.cc.u64 %rd47978, %rd47998, %rd48381, %rd47938;
madc.hi.u64 %rd47979, %rd47998, %rd48381, 0;
add.cc.u64 %rd47978, %rd47978, %rd47973;
addc.u64 %rd47979, %rd47979, 0;

	// end inline asm
	mov.b64 	%rd48387, 7239337960414712511;
	// begin inline asm
	mad.lo.cc.u64 %rd47984, %rd47998, %rd48387, %rd47944;
madc.hi.u64 %rd47985, %rd47998, %rd48387, 0;
add.cc.u64 %rd47984, %rd47984, %rd47979;
addc.u64 %rd47985, %rd47985, 0;

	// end inline asm
	mov.b64 	%rd48393, 5412103778470702295;
	// begin inline asm
	mad.lo.cc.u64 %rd47990, %rd47998, %rd48393, %rd47950;
madc.hi.u64 %rd47991, %rd47998, %rd48393, 0;
add.cc.u64 %rd47990, %rd47990, %rd47985;
addc.u64 %rd47991, %rd47991, 0;

	// end inline asm
	mov.b64 	%rd48399, 1873798617647539866;
	// begin inline asm
	mad.lo.cc.u64 %rd47996, %rd47998, %rd48399, %rd47956;
madc.hi.u64 %rd47997, %rd47998, %rd48399, 0;
add.cc.u64 %rd47996, %rd47996, %rd47991;
addc.u64 %rd47997, %rd47997, 0;

	// end inline asm
	// begin inline asm
	add.cc.u64 %rd48002, %rd47962, %rd47997;
addc.u64 %rd48003, 0, 0;

	// end inline asm
	add.s64 	%rd48044, %rd47963, %rd48003;
	// begin inline asm
	mad.lo.cc.u64 %rd48006, %rd1770, %rd50378, %rd47972;
madc.hi.u64 %rd48007, %rd1770, %rd50378, 0;
add.cc.u64 %rd48006, %rd48006, %rd48371;
addc.u64 %rd48007, %rd48007, 0;

	// end inline asm
	// begin inline asm
	mad.lo.cc.u64 %rd48012, %rd1771, %rd50378, %rd47978;
madc.hi.u64 %rd48013, %rd1771, %rd50378, 0;
add.cc.u64 %rd48012, %rd48012, %rd48007;
addc.u64 %rd48013, %rd48013, 0;

	// end inline asm
	// begin inline asm
	mad.lo.cc.u64 %rd48018, %rd1772, %rd50378, %rd47984;
madc.hi.u64 %rd48019, %rd1772, %rd50378, 0;
add.cc.u64 %rd48018, %rd48018, %rd48013;
addc.u64 %rd48019, %rd48019, 0;

	// end inline asm
	// begin inline asm
	mad.lo.cc.u64 %rd48024, %rd1773, %rd50378, %rd47990;
madc.hi.u64 %rd48025, %rd1773, %rd50378, 0;
add.cc.u64 %rd48024, %rd48024, %rd48019;
addc.u64 %rd48025, %rd48025, 0;

	// end inline asm
	// begin inline asm
	mad.lo.cc.u64 %rd48030, %rd1774, %rd50378, %rd47996;
madc.hi.u64 %rd48031, %rd1774, %rd50378, 0;
add.cc.u64 %rd48030, %rd48030, %rd48025;
addc.u64 %rd48031, %rd48031, 0;

	// end inline asm
	// begin inline asm
	mad.lo.cc.u64 %rd48036, %rd1775, %rd50378, %rd48002;
madc.hi.u64 %rd48037, %rd1775, %rd50378, 0;
add.cc.u64 %rd48036, %rd48036, %rd48031;
addc.u64 %rd48037, %rd48037, 0;

	// end inline asm
	// begin inline asm
	add.cc.u64 %rd48042, %rd48044, %rd48037;
addc.u64 %rd48043, 0, 0;

	// end inline asm
	mul.lo.s64 	%rd48078, %rd48006, -8506173809081122819;
	// begin inline asm
	mad.lo.cc.u64 %rd48046, %rd48078, %rd48369, %rd48006;
madc.hi.u64 %rd48047, %rd48078, %rd48369, 0;
add.cc.u64 %rd48046, %rd48046, %rd48371;
addc.u64 %rd48047, %rd48047, 0;

	// end inline asm
	// begin inline asm
	mad.lo.cc.u64 %rd48052, %rd48078, %rd48375, %rd48012;
madc.hi.u64 %rd48053, %rd48078, %rd48375, 0;
add.cc.u64 %rd48052, %rd48052, %rd48047;
addc.u64 %rd48053, %rd48053, 0;

	// end inline asm
	// begin inline asm
	mad.lo.cc.u64 %rd48058, %rd48078, %rd48381, %rd48018;
madc.hi.u64 %rd48059, %rd48078, %rd48381, 0;
add.cc.u64 %rd48058, %rd48058, %rd48053;
addc.u64 %rd48059, %rd48059, 0;

	// end inline asm
	// begin inline asm
	mad.lo.cc.u64 %rd48064, %rd48078, %rd48387, %rd48024;
madc.hi.u64 %rd48065, %rd48078, %rd48387, 0;
add.cc.u64 %rd48064, %rd48064, %rd48059;
addc.u64 %rd48065, %rd48065, 0;

	// end inline asm
	// begin inline asm
	mad.lo.cc.u64 %rd48070, %rd48078, %rd48393, %rd48030;
madc.hi.u64 %rd48071, %rd48078, %rd48393, 0;
add.cc.u64 %rd48070, %rd48070, %rd48065;
addc.u64 %rd48071, %rd48071, 0;

	// end inline asm
	// begin inline asm
	mad.lo.cc.u64 %rd48076, %rd48078, %rd48399, %rd48036;
madc.hi.u64 %rd48077, %rd48078, %rd48399, 0;
add.cc.u64 %rd48076, %rd48076, %rd48071;
addc.u64 %rd48077, %rd48077, 0;

	// end inline asm
	// begin inline asm
	add.cc.u64 %rd48082, %rd48042, %rd48077;
addc.u64 %rd48083, 0, 0;

	// end inline asm
	add.s64 	%rd48124, %rd48043, %rd48083;
	// begin inline asm
	mad.lo.cc.u64 %rd48086, %rd1770, %rd44034, %rd48052;
madc.hi.u64 %rd48087, %rd1770, %rd44034, 0;
add.cc.u64 %rd48086, %rd48086, %rd48371;
addc.u64 %rd48087, %rd48087, 0;

	// end inline asm
	// begin inline asm
	mad.lo.cc.u64 %rd48092, %rd1771, %rd44034, %rd48058;
madc.hi.u64 %rd48093, %rd1771, %rd44034, 0;
add.cc.u64 %rd48092, %rd48092, %rd48087;
addc.u64 %rd48093, %rd48093, 0;

	// end inline asm
	// begin inline asm
	mad.lo.cc.u64 %rd48098, %rd1772, %rd44034, %rd48064;
madc.hi.u64 %rd48099, %rd1772, %rd44034, 0;
add.cc.u64 %rd48098, %rd48098, %rd48093;
addc.u64 %rd48099, %rd48099, 0;

	// end inline asm
	// begin inline asm
	mad.lo.cc.u64 %rd48104, %rd1773, %rd44034, %rd48070;
madc.hi.u64 %rd48105, %rd1773, %rd44034, 0;
add.cc.u64 %rd48104, %rd48104, %rd48099;
addc.u64 %rd48105, %rd48105, 0;

	// end inline asm
	// begin inline asm
	mad.lo.cc.u64 %rd48110, %rd1774, %rd44034, %rd48076;
madc.hi.u64 %rd48111, %rd1774, %rd44034, 0;
add.cc.u64 %rd48110, %rd48110, %rd48105;
addc.u64 %rd48111, %rd48111, 0;

	// end inline asm
	// begin inline asm
	mad.lo.cc.u64 %rd48116, %rd1775, %rd44034, %rd48082;
madc.hi.u64 %rd48117, %rd1775, %rd44034, 0;
add.cc.u64 %rd48116, %rd48116, %rd48111;
addc.u64 %rd48117, %rd48117, 0;

	// end inline asm
	// begin inline asm
	add.cc.u64 %rd48122, %rd48124, %rd48117;
addc.u64 %rd48123, 0, 0;

	// end inline asm
	mul.lo.s64 	%rd48158, %rd48086, -8506173809081122819;
	// begin inline asm
	mad.lo.cc.u64 %rd48126, %rd48158, %rd48369, %rd48086;
madc.hi.u64 %rd48127, %rd48158, %rd48369, 0;
add.cc.u64 %rd48126, %rd48126, %rd48371;
addc.u64 %rd48127, %rd48127, 0;

	// end inline asm
	// begin inline asm
	mad.lo.cc.u64 %rd48132, %rd48158, %rd48375, %rd48092;
madc.hi.u64 %rd48133, %rd48158, %rd48375, 0;
add.cc.u64 %rd48132, %rd48132, %rd48127;
addc.u64 %rd48133, %rd48133, 0;

	// end inline asm
	// begin inline asm
	mad.lo.cc.u64 %rd48138, %rd48158, %rd48381, %rd48098;
madc.hi.u64 %rd48139, %rd48158, %rd48381, 0;
add.cc.u64 %rd48138, %rd48138, %rd48133;
addc.u64 %rd48139, %rd48139, 0;

	// end inline asm
	// begin inline asm
	mad.lo.cc.u64 %rd48144, %rd48158, %rd48387, %rd48104;
madc.hi.u64 %rd48145, %rd48158, %rd48387, 0;
add.cc.u64 %rd48144, %rd48144, %rd48139;
addc.u64 %rd48145, %rd48145, 0;

	// end inline asm
	// begin inline asm
	mad.lo.cc.u64 %rd48150, %rd48158, %rd48393, %rd48110;
madc.hi.u64 %rd48151, %rd48158, %rd48393, 0;
add.cc.u64 %rd48150, %rd48150, %rd48145;
addc.u64 %rd48151, %rd48151, 0;

	// end inline asm
	// begin inline asm
	mad.lo.cc.u64 %rd48156, %rd48158, %rd48399, %rd48116;
madc.hi.u64 %rd48157, %rd48158, %rd48399, 0;
add.cc.u64 %rd48156, %rd48156, %rd48151;
addc.u64 %rd48157, %rd48157, 0;

	// end inline asm
	// begin inline asm
	add.cc.u64 %rd48162, %rd48122, %rd48157;
addc.u64 %rd48163, 0, 0;

	// end inline asm
	add.s64 	%rd48204, %rd48123, %rd48163;
	// begin inline asm
	mad.lo.cc.u64 %rd48166, %rd1770, %rd44035, %rd48132;
madc.hi.u64 %rd48167, %rd1770, %rd44035, 0;
add.cc.u64 %rd48166, %rd48166, %rd48371;
addc.u64 %rd48167, %rd48167, 0;

	// end inline asm
	// begin inline asm
	mad.lo.cc.u64 %rd48172, %rd1771, %rd44035, %rd48138;
madc.hi.u64 %rd48173, %rd1771, %rd44035, 0;
add.cc.u64 %rd48172, %rd48172, %rd48167;
addc.u64 %rd48173, %rd48173, 0;

	// end inline asm
	// begin inline asm
	mad.lo.cc.u64 %rd48178, %rd1772, %rd44035, %rd48144;
madc.hi.u64 %rd48179, %rd1772, %rd44035, 0;
add.cc.u64 %rd48178, %rd48178, %rd48173;
addc.u64 %rd48179, %rd48179, 0;

	// end inline asm
	// begin inline asm
	mad.lo.cc.u64 %rd48184, %rd1773, %rd44035, %rd48150;
madc.hi.u64 %rd48185, %rd1773, %rd44035, 0;
add.cc.u64 %rd48184, %rd48184, %rd48179;
addc.u64 %rd48185, %rd48185, 0;

	// end inline asm
	// begin inline asm
	mad.lo.cc.u64 %rd48190, %rd1774, %rd44035, %rd48156;
madc.hi.u64 %rd48191, %rd1774, %rd44035, 0;
add.cc.u64 %rd48190, %rd48190, %rd48185;
addc.u64 %rd48191, %rd48191, 0;

	// end inline asm
	// begin inline asm
	mad.lo.cc.u64 %rd48196, %rd1775, %rd44035, %rd48162;
madc.hi.u64 %rd48197, %rd1775, %rd44035, 0;
add.cc.u64 %rd48196, %rd48196, %rd48191;
addc.u64 %rd48197, %rd48197, 0;

	// end inline asm
	// begin inline asm
	add.cc.u64 %rd48202, %rd48204, %rd48197;
addc.u64 %rd48203, 0, 0;

	// end inline asm
	mul.lo.s64 	%rd48238, %rd48166, -8506173809081122819;
	// begin inline asm
	mad.lo.cc.u64 %rd48206, %rd48238, %rd48369, %rd48166;
madc.hi.u64 %rd48207, %rd48238, %rd48369, 0;
add.cc.u64 %rd48206, %rd48206, %rd48371;
addc.u64 %rd48207, %rd48207, 0;

	// end inline asm
	// begin inline asm
	mad.lo.cc.u64 %rd48212, %rd48238, %rd48375, %rd48172;
madc.hi.u64 %rd48213, %rd48238, %rd48375, 0;
add.cc.u64 %rd48212, %rd48212, %rd48207;
addc.u64 %rd48213, %rd48213, 0;

	// end inline asm
	// begin inline asm
	mad.lo.cc.u64 %rd48218, %rd48238, %rd48381, %rd48178;
madc.hi.u64 %rd48219, %rd48238, %rd48381, 0;
add.cc.u64 %rd48218, %rd48218, %rd48213;
addc.u64 %rd48219, %rd48219, 0;

	// end inline asm
	// begin inline asm
	mad.lo.cc.u64 %rd48224, %rd48238, %rd48387, %rd48184;
madc.hi.u64 %rd48225, %rd48238, %rd48387, 0;
add.cc.u64 %rd48224, %rd48224, %rd48219;
addc.u64 %rd48225, %rd48225, 0;

	// end inline asm
	// begin inline asm
	mad.lo.cc.u64 %rd48230, %rd48238, %rd48393, %rd48190;
madc.hi.u64 %rd48231, %rd48238, %rd48393, 0;
add.cc.u64 %rd48230, %rd48230, %rd48225;
addc.u64 %rd48231, %rd48231, 0;

	// end inline asm
	// begin inline asm
	mad.lo.cc.u64 %rd48236, %rd48238, %rd48399, %rd48196;
madc.hi.u64 %rd48237, %rd48238, %rd48399, 0;
add.cc.u64 %rd48236, %rd48236, %rd48231;
addc.u64 %rd48237, %rd48237, 0;

	// end inline asm
	// begin inline asm
	add.cc.u64 %rd48242, %rd48202, %rd48237;
addc.u64 %rd48243, 0, 0;

	// end inline asm
	add.s64 	%rd48284, %rd48203, %rd48243;
	// begin inline asm
	mad.lo.cc.u64 %rd48246, %rd1770, %rd44036, %rd48212;
madc.hi.u64 %rd48247, %rd1770, %rd44036, 0;
add.cc.u64 %rd48246, %rd48246, %rd48371;
addc.u64 %rd48247, %rd48247, 0;

	// end inline asm
	// begin inline asm
	mad.lo.cc.u64 %rd48252, %rd1771, %rd44036, %rd48218;
madc.hi.u64 %rd48253, %rd1771, %rd44036, 0;
add.cc.u64 %rd48252, %rd48252, %rd48247;
addc.u64 %rd48253, %rd48253, 0;

	// end inline asm
	// begin inline asm
	mad.lo.cc.u64 %rd48258, %rd1772, %rd44036, %rd48224;
madc.hi.u64 %rd48259, %rd1772, %rd44036, 0;
add.cc.u64 %rd48258, %rd48258, %rd48253;
addc.u64 %rd48259, %rd48259, 0;

	// end inline asm
	// begin inline asm
	mad.lo.cc.u64 %rd48264, %rd1773, %rd44036, %rd48230;
madc.hi.u64 %rd48265, %rd1773, %rd44036, 0;
add.cc.u64 %rd48264, %rd48264, %rd48259;
addc.u64 %rd48265, %rd48265, 0;

	// end inline asm
	// begin inline asm
	mad.lo.cc.u64 %rd48270, %rd1774, %rd44036, %rd48236;
madc.hi.u64 %rd48271, %rd1774, %rd44036, 0;
add.cc.u64 %rd48270, %rd48270, %rd48265;
addc.u64 %rd48271, %rd48271, 0;

	// end inline asm
	// begin inline asm
	mad.lo.cc.u64 %rd48276, %rd1775, %rd44036, %rd48242;
madc.hi.u64 %rd48277, %rd1775, %rd44036, 0;
add.cc.u64 %rd48276, %rd48276, %rd48271;
addc.u64 %rd48277, %rd48277, 0;

	// end inline asm
	// begin inline asm
	add.cc.u64 %rd48282, %rd48284, %rd48277;
addc.u64 %rd48283, 0, 0;

	// end inline asm
	mul.lo.s64 	%rd48318, %rd48246, -8506173809081122819;
	// begin inline asm
	mad.lo.cc.u64 %rd48286, %rd48318, %rd48369, %rd48246;
madc.hi.u64 %rd48287, %rd48318, %rd48369, 0;
add.cc.u64 %rd48286, %rd48286, %rd48371;
addc.u64 %rd48287, %rd48287, 0;

	// end inline asm
	// begin inline asm
	mad.lo.cc.u64 %rd48292, %rd48318, %rd48375, %rd48252;
madc.hi.u64 %rd48293, %rd48318, %rd48375, 0;
add.cc.u64 %rd48292, %rd48292, %rd48287;
addc.u64 %rd48293, %rd48293, 0;

	// end inline asm
	// begin inline asm
	mad.lo.cc.u64 %rd48298, %rd48318, %rd48381, %rd48258;
madc.hi.u64 %rd48299, %rd48318, %rd48381, 0;
add.cc.u64 %rd48298, %rd48298, %rd48293;
addc.u64 %rd48299, %rd48299, 0;

	// end inline asm
	// begin inline asm
	mad.lo.cc.u64 %rd48304, %rd48318, %rd48387, %rd48264;
madc.hi.u64 %rd48305, %rd48318, %rd48387, 0;
add.cc.u64 %rd48304, %rd48304, %rd48299;
addc.u64 %rd48305, %rd48305, 0;

	// end inline asm
	// begin inline asm
	mad.lo.cc.u64 %rd48310, %rd48318, %rd48393, %rd48270;
madc.hi.u64 %rd48311, %rd48318, %rd48393, 0;
add.cc.u64 %rd48310, %rd48310, %rd48305;
addc.u64 %rd48311, %rd48311, 0;

	// end inline asm
	// begin inline asm
	mad.lo.cc.u64 %rd48316, %rd48318, %rd48399, %rd48276;
madc.hi.u64 %rd48317, %rd48318, %rd48399, 0;
add.cc.u64 %rd48316, %rd48316, %rd48311;
addc.u64 %rd48317, %rd48317, 0;

	// end inline asm
	// begin inline asm
	add.cc.u64 %rd48322, %rd48282, %rd48317;
addc.u64 %rd48323, 0, 0;

	// end inline asm
	add.s64 	%rd48364, %rd48283, %rd48323;
	// begin inline asm
	mad.lo.cc.u64 %rd48326, %rd1770, %rd44037, %rd48292;
madc.hi.u64 %rd48327, %rd1770, %rd44037, 0;
add.cc.u64 %rd48326, %rd48326, %rd48371;
addc.u64 %rd48327, %rd48327, 0;

	// end inline asm
	// begin inline asm
	mad.lo.cc.u64 %rd48332, %rd1771, %rd44037, %rd48298;
madc.hi.u64 %rd48333, %rd1771, %rd44037, 0;
add.cc.u64 %rd48332, %rd48332, %rd48327;
addc.u64 %rd48333, %rd48333, 0;

	// end inline asm
	// begin inline asm
	mad.lo.cc.u64 %rd48338, %rd1772, %rd44037, %rd48304;
madc.hi.u64 %rd48339, %rd1772, %rd44037, 0;
add.cc.u64 %rd48338, %rd48338, %rd48333;
addc.u64 %rd48339, %rd48339, 0;

	// end inline asm
	// begin inline asm
	mad.lo.cc.u64 %rd48344, %rd1773, %rd44037, %rd48310;
madc.hi.u64 %rd48345, %rd1773, %rd44037, 0;
add.cc.u64 %rd48344, %rd48344, %rd48339;
addc.u64 %rd48345, %rd48345, 0;

	// end inline asm
	// begin inline asm
	mad.lo.cc.u64 %rd48350, %rd1774, %rd44037, %rd48316;
madc.hi.u64 %rd48351, %rd1774, %rd44037, 0;
add.cc.u64 %rd48350, %rd48350, %rd48345;
addc.u64 %rd48351, %rd48351, 0;

	// end inline asm
	// begin inline asm
	mad.lo.cc.u64 %rd48356, %rd1775, %rd44037, %rd48322;
madc.hi.u64 %rd48357, %rd1775, %rd44037, 0;
add.cc.u64 %rd48356, %rd48356, %rd48351;
addc.u64 %rd48357, %rd48357, 0;

	// end inline asm
	// begin inline asm
	add.cc.u64 %rd48362, %rd48364, %rd48357;
addc.u64 %rd48363, 0, 0;

	// end inline asm
	mul.lo.s64 	%rd48398, %rd48326, -8506173809081122819;
	// begin inline asm
	mad.lo.cc.u64 %rd48366, %rd48398, %rd48369, %rd48326;
madc.hi.u64 %rd48367, %rd48398, %rd48369, 0;
add.cc.u64 %rd48366, %rd48366, %rd48371;
addc.u64 %rd48367, %rd48367, 0;

	// end inline asm
	// begin inline asm
	mad.lo.cc.u64 %rd50227, %rd48398, %rd48375, %rd48332;
madc.hi.u64 %rd48373, %rd48398, %rd48375, 0;
add.cc.u64 %rd50227, %rd50227, %rd48367;
addc.u64 %rd48373, %rd48373, 0;

	// end inline asm
	// begin inline asm
	mad.lo.cc.u64 %rd50228, %rd48398, %rd48381, %rd48338;
madc.hi.u64 %rd48379, %rd48398, %rd48381, 0;
add.cc.u64 %rd50228, %rd50228, %rd48373;
addc.u64 %rd48379, %rd48379, 0;

	// end inline asm
	// begin inline asm
	mad.lo.cc.u64 %rd48418, %rd48398, %rd48387, %rd48344;
madc.hi.u64 %rd48385, %rd48398, %rd48387, 0;
add.cc.u64 %rd48418, %rd48418, %rd48379;
addc.u64 %rd48385, %rd48385, 0;

	// end inline asm
	// begin inline asm
	mad.lo.cc.u64 %rd48419, %rd48398, %rd48393, %rd48350;
madc.hi.u64 %rd48391, %rd48398, %rd48393, 0;
add.cc.u64 %rd48419, %rd48419, %rd48385;
addc.u64 %rd48391, %rd48391, 0;

	// end inline asm
	// begin inline asm
	mad.lo.cc.u64 %rd48420, %rd48398, %rd48399, %rd48356;
madc.hi.u64 %rd48397, %rd48398, %rd48399, 0;
add.cc.u64 %rd48420, %rd48420, %rd48391;
addc.u64 %rd48397, %rd48397, 0;

	// end inline asm
	// begin inline asm
	add.cc.u64 %rd48421, %rd48362, %rd48397;
addc.u64 %rd48403, 0, 0;

	// end inline asm
	setp.gt.u64 	%p2302, %rd48421, 1873798617647539866;
	@%p2302 bra 	$L__BB2_1828;
	setp.eq.s64 	%p2303, %rd48421, 1873798617647539866;
	mov.u64 	%rd50229, %rd48418;
	mov.u64 	%rd50230, %rd48419;
	mov.u64 	%rd50231, %rd48420;
	mov.u64 	%rd50232, %rd48421;
	@%p2303 bra 	$L__BB2_1820;
	bra.uni 	$L__BB2_1829;
$L__BB2_1820:
	setp.gt.u64 	%p2304, %rd48420, 5412103778470702295;
	@%p2304 bra 	$L__BB2_1828;
	setp.ne.s64 	%p2305, %rd48420, 5412103778470702295;
	mov.b64 	%rd50232, 1873798617647539866;
	mov.u64 	%rd50229, %rd48418;
	mov.u64 	%rd50230, %rd48419;
	mov.u64 	%rd50231, %rd48420;
	@%p2305 bra 	$L__BB2_1829;
	setp.gt.u64 	%p2306, %rd48419, 7239337960414712511;
	@%p2306 bra 	$L__BB2_1828;
	setp.ne.s64 	%p2307, %rd48419, 7239337960414712511;
	mov.b64 	%rd50231, 5412103778470702295;
	mov.u64 	%rd50229, %rd48418;
	mov.u64 	%rd50230, %rd48419;
	@%p2307 bra 	$L__BB2_1829;
	setp.gt.u64 	%p2308, %rd48418, 7435674573564081700;
	@%p2308 bra 	$L__BB2_1828;
	setp.ne.s64 	%p2309, %rd48418, 7435674573564081700;
	mov.b64 	%rd50230, 7239337960414712511;
	mov.u64 	%rd50229, %rd48418;
	@%p2309 bra 	$L__BB2_1829;
	setp.gt.u64 	%p2310, %rd50228, 2210141511517208575;
	@%p2310 bra 	$L__BB2_1828;
	setp.ne.s64 	%p2311, %rd50228, 2210141511517208575;
	setp.lt.u64 	%p2312, %rd50227, -5044313057631688021;
	or.pred  	%p2313, %p2311, %p2312;
	mov.b64 	%rd50229, 7435674573564081700;
	@%p2313 bra 	$L__BB2_1829;
$L__BB2_1828:
	mov.b64 	%rd48422, -5044313057631688021;
	mov.b64 	%rd48423, 2210141511517208575;
	mov.b64 	%rd48424, 7435674573564081700;
	mov.b64 	%rd48425, 7239337960414712511;
	mov.b64 	%rd48426, 5412103778470702295;
	mov.b64 	%rd48427, 1873798617647539866;
	// begin inline asm
	sub.cc.u64 %rd50227, %rd50227, %rd48422;
subc.cc.u64 %rd50228, %rd50228, %rd48423;
subc.cc.u64 %rd48418, %rd48418, %rd48424;
subc.cc.u64 %rd48419, %rd48419, %rd48425;
subc.cc.u64 %rd48420, %rd48420, %rd48426;
subc.u64 %rd48421, %rd48421, %rd48427;

	// end inline asm
	mov.u64 	%rd50229, %rd48418;
	mov.u64 	%rd50230, %rd48419;
	mov.u64 	%rd50231, %rd48420;
	mov.u64 	%rd50232, %rd48421;
$L__BB2_1829:
	mov.b64 	{%r927, %r928}, %rd50232;
	mov.b64 	{%r929, %r930}, %rd50231;
	shf.l.wrap.b32 	%r931, %r930, %r927, 1;
	shf.l.wrap.b32 	%r932, %r927, %r928, 1;
	mov.b64 	%rd48449, {%r931, %r932};
	mov.b64 	{%r933, %r934}, %rd50230;
	shf.l.wrap.b32 	%r935, %r934, %r929, 1;
	shf.l.wrap.b32 	%r936, %r929, %r930, 1;
	mov.b64 	%rd48448, {%r935, %r936};
	mov.b64 	{%r937, %r938}, %rd50229;
	shf.l.wrap.b32 	%r939, %r938, %r933, 1;
	shf.l.wrap.b32 	%r940, %r933, %r934, 1;
	mov.b64 	%rd48447, {%r939, %r940};
	mov.b64 	{%r941, %r942}, %rd50228;
	shf.l.wrap.b32 	%r943, %r942, %r937, 1;
	shf.l.wrap.b32 	%r944, %r937, %r938, 1;
	mov.b64 	%rd48446, {%r943, %r944};
	mov.b64 	{%r945, %r946}, %rd50227;
	shf.l.wrap.b32 	%r947, %r946, %r941, 1;
	shf.l.wrap.b32 	%r948, %r941, %r942, 1;
	mov.b64 	%rd50414, {%r947, %r948};
	shl.b64 	%rd50413, %rd50227, 1;
	setp.gt.u64 	%p2314, %rd48449, 1873798617647539866;
	@%p2314 bra 	$L__BB2_1839;
	setp.eq.s64 	%p2315, %rd48449, 1873798617647539866;
	mov.u64 	%rd50415, %rd48446;
	mov.u64 	%rd50416, %rd48447;
	mov.u64 	%rd50417, %rd48448;
	mov.u64 	%rd50418, %rd48449;
	@%p2315 bra 	$L__BB2_1831;
	bra.uni 	$L__BB2_1840;
$L__BB2_1831:
	setp.gt.u64 	%p2316, %rd48448, 5412103778470702295;
	@%p2316 bra 	$L__BB2_1839;
	setp.ne.s64 	%p2317, %rd48448, 5412103778470702295;
	mov.b64 	%rd50418, 1873798617647539866;
	mov.u64 	%rd50415, %rd48446;
	mov.u64 	%rd50416, %rd48447;
	mov.u64 	%rd50417, %rd48448;
	@%p2317 bra 	$L__BB2_1840;
	setp.gt.u64 	%p2318, %rd48447, 7239337960414712511;
	@%p2318 bra 	$L__BB2_1839;
	setp.ne.s64 	%p2319, %rd48447, 7239337960414712511;
	mov.b64 	%rd50417, 5412103778470702295;
	mov.u64 	%rd50415, %rd48446;
	mov.u64 	%rd50416, %rd48447;
	@%p2319 bra 	$L__BB2_1840;
	setp.gt.u64 	%p2320, %rd48446, 7435674573564081700;
	@%p2320 bra 	$L__BB2_1839;
	setp.ne.s64 	%p2321, %rd48446, 7435674573564081700;
	mov.b64 	%rd50416, 7239337960414712511;
	mov.u64 	%rd50415, %rd48446;
	@%p2321 bra 	$L__BB2_1840;
	setp.gt.u64 	%p2322, %rd50414, 2210141511517208575;
	@%p2322 bra 	$L__BB2_1839;
	setp.ne.s64 	%p2323, %rd50414, 2210141511517208575;
	setp.lt.u64 	%p2324, %rd50413, -5044313057631688020;
	or.pred  	%p2325, %p2323, %p2324;
	mov.b64 	%rd50415, 7435674573564081700;
	@%p2325 bra 	$L__BB2_1840;
$L__BB2_1839:
	mov.b64 	%rd48450, -5044313057631688021;
	mov.b64 	%rd48451, 2210141511517208575;
	mov.b64 	%rd48452, 7435674573564081700;
	mov.b64 	%rd48453, 7239337960414712511;
	mov.b64 	%rd48454, 5412103778470702295;
	mov.b64 	%rd48455, 1873798617647539866;
	// begin inline asm
	sub.cc.u64 %rd50413, %rd50413, %rd48450;
subc.cc.u64 %rd50414, %rd50414, %rd48451;
subc.cc.u64 %rd48446, %rd48446, %rd48452;
subc.cc.u64 %rd48447, %rd48447, %rd48453;
subc.cc.u64 %rd48448, %rd48448, %rd48454;
subc.u64 %rd48449, %rd48449, %rd48455;

	// end inline asm
	mov.u64 	%rd50415, %rd48446;
	mov.u64 	%rd50416, %rd48447;
	mov.u64 	%rd50417, %rd48448;
	mov.u64 	%rd50418, %rd48449;
$L__BB2_1840:
	mov.u64 	%rd50240, %rd50222;
	mov.u64 	%rd50242, %rd50224;
	mov.u64 	%rd50244, %rd50226;
	mov.u64 	%rd50239, %rd50221;
	mov.u64 	%rd50241, %rd50223;
	mov.u64 	%rd50243, %rd50225;
	// begin inline asm
	sub.cc.u64 %rd50239, %rd50239, %rd50203;
subc.cc.u64 %rd50240, %rd50240, %rd50204;
subc.cc.u64 %rd50241, %rd50241, %rd50205;
subc.cc.u64 %rd50242, %rd50242, %rd50206;
subc.cc.u64 %rd50243, %rd50243, %rd50207;
subc.u64 %rd50244, %rd50244, %rd50208;

	// end inline asm
	setp.gt.u64 	%p2326, %rd50226, %rd50208;
	@%p2326 bra 	$L__BB2_1851;
	setp.ge.u64 	%p2327, %rd50226, %rd50208;
	@%p2327 bra 	$L__BB2_1842;
	bra.uni 	$L__BB2_1850;
$L__BB2_1842:
	setp.gt.u64 	%p2328, %rd50225, %rd50207;
	@%p2328 bra 	$L__BB2_1851;
	setp.lt.u64 	%p2329, %rd50225, %rd50207;
	@%p2329 bra 	$L__BB2_1850;
	setp.gt.u64 	%p2330, %rd50224, %rd50206;
	@%p2330 bra 	$L__BB2_1851;
	setp.lt.u64 	%p2331, %rd50224, %rd50206;
	@%p2331 bra 	$L__BB2_1850;
	setp.gt.u64 	%p2332, %rd50223, %rd50205;
	@%p2332 bra 	$L__BB2_1851;
	setp.lt.u64 	%p2333, %rd50223, %rd50205;
	@%p2333 bra 	$L__BB2_1850;
	setp.gt.u64 	%p2334, %rd50222, %rd50204;
	@%p2334 bra 	$L__BB2_1851;
	setp.lt.u64 	%p2335, %rd50222, %rd50204;
	setp.lt.u64 	%p2336, %rd50221, %rd50203;
	or.pred  	%p2337, %p2335, %p2336;
	@%p2337 bra 	$L__BB2_1850;
	bra.uni 	$L__BB2_1851;
$L__BB2_1850:
	mov.b64 	%rd48486, -5044313057631688021;
	mov.b64 	%rd48487, 2210141511517208575;
	mov.b64 	%rd48488, 7435674573564081700;
	mov.b64 	%rd48489, 7239337960414712511;
	mov.b64 	%rd48490, 5412103778470702295;
	mov.b64 	%rd48491, 1873798617647539866;
	// begin inline asm
	add.cc.u64 %rd50239, %rd50239, %rd48486;
addc.cc.u64 %rd50240, %rd50240, %rd48487;
addc.cc.u64 %rd50241, %rd50241, %rd48488;
addc.cc.u64 %rd50242, %rd50242, %rd48489;
addc.cc.u64 %rd50243, %rd50243, %rd48490;
addc.u64 %rd50244, %rd50244, %rd48491;

	// end inline asm
$L__BB2_1851:
	mov.u64 	%rd50405, %rd50243;
	mov.u64 	%rd50402, %rd50240;
	mov.u64 	%rd50404, %rd50242;
	mov.u64 	%rd50406, %rd50244;
	mov.u64 	%rd50401, %rd50239;
	mov.u64 	%rd50403, %rd50241;
	// begin inline asm
	sub.cc.u64 %rd50401, %rd50401, %rd50203;
subc.cc.u64 %rd50402, %rd50402, %rd50204;
subc.cc.u64 %rd50403, %rd50403, %rd50205;
subc.cc.u64 %rd50404, %rd50404, %rd50206;
subc.cc.u64 %rd50405, %rd50405, %rd50207;
subc.u64 %rd50406, %rd50406, %rd50208;

	// end inline asm
	setp.gt.u64 	%p2338, %rd50244, %rd50208;
	@%p2338 bra 	$L__BB2_1862;
	setp.ge.u64 	%p2339, %rd50244, %rd50208;
	@%p2339 bra 	$L__BB2_1853;
	bra.uni 	$L__BB2_1861;
$L__BB2_1853:
	setp.gt.u64 	%p2340, %rd50243, %rd50207;
	@%p2340 bra 	$L__BB2_1862;
	setp.lt.u64 	%p2341, %rd50243, %rd50207;
	@%p2341 bra 	$L__BB2_1861;
	setp.gt.u64 	%p2342, %rd50242, %rd50206;
	@%p2342 bra 	$L__BB2_1862;
	setp.lt.u64 	%p2343, %rd50242, %rd50206;
	@%p2343 bra 	$L__BB2_1861;
	setp.gt.u64 	%p2344, %rd50241, %rd50205;
	@%p2344 bra 	$L__BB2_1862;
	setp.lt.u64 	%p2345, %rd50241, %rd50205;
	@%p2345 bra 	$L__BB2_1861;
	setp.gt.u64 	%p2346, %rd50240, %rd50204;
	@%p2346 bra 	$L__BB2_1862;
	setp.lt.u64 	%p2347, %rd50240, %rd50204;
	setp.lt.u64 	%p2348, %rd50239, %rd50203;
	or.pred  	%p2349, %p2347, %p2348;
	@%p2349 bra 	$L__BB2_1861;
	bra.uni 	$L__BB2_1862;
$L__BB2_1861:
	mov.b64 	%rd48522, -5044313057631688021;
	mov.b64 	%rd48523, 2210141511517208575;
	mov.b64 	%rd48524, 7435674573564081700;
	mov.b64 	%rd48525, 7239337960414712511;
	mov.b64 	%rd48526, 5412103778470702295;
	mov.b64 	%rd48527, 1873798617647539866;
	// begin inline asm
	add.cc.u64 %rd50401, %rd50401, %rd48522;
addc.cc.u64 %rd50402, %rd50402, %rd48523;
addc.cc.u64 %rd50403, %rd50403, %rd48524;
addc.cc.u64 %rd50404, %rd50404, %rd48525;
addc.cc.u64 %rd50405, %rd50405, %rd48526;
addc.u64 %rd50406, %rd50406, %rd48527;

	// end inline asm
$L__BB2_1862:
	mov.b64 	{%r949, %r950}, %rd50178;
	mov.b64 	{%r951, %r952}, %rd50177;
	shf.l.wrap.b32 	%r953, %r952, %r949, 1;
	shf.l.wrap.b32 	%r954, %r949, %r950, 1;
	mov.b64 	%rd48549, {%r953, %r954};
	mov.b64 	{%r955, %r956}, %rd50176;
	shf.l.wrap.b32 	%r957, %r956, %r951, 1;
	shf.l.wrap.b32 	%r958, %r951, %r952, 1;
	mov.b64 	%rd48548, {%r957, %r958};
	mov.b64 	{%r959, %r960}, %rd50175;
	shf.l.wrap.b32 	%r961, %r960, %r955, 1;
	shf.l.wrap.b32 	%r962, %r955, %r956, 1;
	mov.b64 	%rd48547, {%r961, %r962};
	mov.b64 	{%r963, %r964}, %rd50174;
	shf.l.wrap.b32 	%r965, %r964, %r959, 1;
	shf.l.wrap.b32 	%r966, %r959, %r960, 1;
	mov.b64 	%rd48546, {%r965, %r966};
	mov.b64 	{%r967, %r968}, %rd50173;
	shf.l.wrap.b32 	%r969, %r968, %r963, 1;
	shf.l.wrap.b32 	%r970, %r963, %r964, 1;
	mov.b64 	%rd50252, {%r969, %r970};
	shl.b64 	%rd50251, %rd50173, 1;
	setp.gt.u64 	%p2350, %rd48549, 1873798617647539866;
	@%p2350 bra 	$L__BB2_1872;
	setp.eq.s64 	%p2351, %rd48549, 1873798617647539866;
	mov.u64 	%rd50253, %rd48546;
	mov.u64 	%rd50254, %rd48547;
	mov.u64 	%rd50255, %rd48548;
	mov.u64 	%rd50256, %rd48549;
	@%p2351 bra 	$L__BB2_1864;
	bra.uni 	$L__BB2_1873;
$L__BB2_1864:
	setp.gt.u64 	%p2352, %rd48548, 5412103778470702295;
	@%p2352 bra 	$L__BB2_1872;
	setp.ne.s64 	%p2353, %rd48548, 5412103778470702295;
	mov.b64 	%rd50256, 1873798617647539866;
	mov.u64 	%rd50253, %rd48546;
	mov.u64 	%rd50254, %rd48547;
	mov.u64 	%rd50255, %rd48548;
	@%p2353 bra 	$L__BB2_1873;
	setp.gt.u64 	%p2354, %rd48547, 7239337960414712511;
	@%p2354 bra 	$L__BB2_1872;
	setp.ne.s64 	%p2355, %rd48547, 7239337960414712511;
	mov.b64 	%rd50255, 5412103778470702295;
	mov.u64 	%rd50253, %rd48546;
	mov.u64 	%rd50254, %rd48547;
	@%p2355 bra 	$L__BB2_1873;
	setp.gt.u64 	%p2356, %rd48546, 7435674573564081700;
	@%p2356 bra 	$L__BB2_1872;
	setp.ne.s64 	%p2357, %rd48546, 7435674573564081700;
	mov.b64 	%rd50254, 7239337960414712511;
	mov.u64 	%rd50253, %rd48546;
	@%p2357 bra 	$L__BB2_1873;
	setp.gt.u64 	%p2358, %rd50252, 2210141511517208575;
	@%p2358 bra 	$L__BB2_1872;
	setp.ne.s64 	%p2359, %rd50252, 2210141511517208575;
	setp.lt.u64 	%p2360, %rd50251, -5044313057631688020;
	or.pred  	%p2361, %p2359, %p2360;
	mov.b64 	%rd50253, 7435674573564081700;
	@%p2361 bra 	$L__BB2_1873;
$L__BB2_1872:
	mov.b64 	%rd48550, -5044313057631688021;
	mov.b64 	%rd48551, 2210141511517208575;
	mov.b64 	%rd48552, 7435674573564081700;
	mov.b64 	%rd48553, 7239337960414712511;
	mov.b64 	%rd48554, 5412103778470702295;
	mov.b64 	%rd48555, 1873798617647539866;
	// begin inline asm
	sub.cc.u64 %rd50251, %rd50251, %rd48550;
subc.cc.u64 %rd50252, %rd50252, %rd48551;
subc.cc.u64 %rd48546, %rd48546, %rd48552;
subc.cc.u64 %rd48547, %rd48547, %rd48553;
subc.cc.u64 %rd48548, %rd48548, %rd48554;
subc.u64 %rd48549, %rd48549, %rd48555;

	// end inline asm
	mov.u64 	%rd50253, %rd48546;
	mov.u64 	%rd50254, %rd48547;
	mov.u64 	%rd50255, %rd48548;
	mov.u64 	%rd50256, %rd48549;
$L__BB2_1873:
	mov.b64 	{%r971, %r972}, %rd50256;
	mov.b64 	{%r973, %r974}, %rd50255;
	shf.l.wrap.b32 	%r975, %r974, %r971, 1;
	shf.l.wrap.b32 	%r976, %r971, %r972, 1;
	mov.b64 	%rd48577, {%r975, %r976};
	mov.b64 	{%r977, %r978}, %rd50254;
	shf.l.wrap.b32 	%r979, %r978, %r973, 1;
	shf.l.wrap.b32 	%r980, %r973, %r974, 1;
	mov.b64 	%rd48576, {%r979, %r980};
	mov.b64 	{%r981, %r982}, %rd50253;
	shf.l.wrap.b32 	%r983, %r982, %r977, 1;
	shf.l.wrap.b32 	%r984, %r977, %r978, 1;
	mov.b64 	%rd48575, {%r983, %r984};
	mov.b64 	{%r985, %r986}, %rd50252;
	shf.l.wrap.b32 	%r987, %r986, %r981, 1;
	shf.l.wrap.b32 	%r988, %r981, %r982, 1;
	mov.b64 	%rd48574, {%r987, %r988};
	mov.b64 	{%r989, %r990}, %rd50251;
	shf.l.wrap.b32 	%r991, %r990, %r985, 1;
	shf.l.wrap.b32 	%r992, %r985, %r986, 1;
	mov.b64 	%rd50258, {%r991, %r992};
	shl.b64 	%rd50257, %rd50251, 1;
	setp.gt.u64 	%p2362, %rd48577, 1873798617647539866;
	@%p2362 bra 	$L__BB2_1883;
	setp.eq.s64 	%p2363, %rd48577, 1873798617647539866;
	mov.u64 	%rd50259, %rd48574;
	mov.u64 	%rd50260, %rd48575;
	mov.u64 	%rd50261, %rd48576;
	mov.u64 	%rd50262, %rd48577;
	@%p2363 bra 	$L__BB2_1875;
	bra.uni 	$L__BB2_1884;
$L__BB2_1875:
	setp.gt.u64 	%p2364, %rd48576, 5412103778470702295;
	@%p2364 bra 	$L__BB2_1883;
	setp.ne.s64 	%p2365, %rd48576, 5412103778470702295;
	mov.b64 	%rd50262, 1873798617647539866;
	mov.u64 	%rd50259, %rd48574;
	mov.u64 	%rd50260, %rd48575;
	mov.u64 	%rd50261, %rd48576;
	@%p2365 bra 	$L__BB2_1884;
	setp.gt.u64 	%p2366, %rd48575, 7239337960414712511;
	@%p2366 bra 	$L__BB2_1883;
	setp.ne.s64 	%p2367, %rd48575, 7239337960414712511;
	mov.b64 	%rd50261, 5412103778470702295;
	mov.u64 	%rd50259, %rd48574;
	mov.u64 	%rd50260, %rd48575;
	@%p2367 bra 	$L__BB2_1884;
	setp.gt.u64 	%p2368, %rd48574, 7435674573564081700;
	@%p2368 bra 	$L__BB2_1883;
	setp.ne.s64 	%p2369, %rd48574, 7435674573564081700;
	mov.b64 	%rd50260, 7239337960414712511;
	mov.u64 	%rd50259, %rd48574;
	@%p2369 bra 	$L__BB2_1884;
	setp.gt.u64 	%p2370, %rd50258, 2210141511517208575;
	@%p2370 bra 	$L__BB2_1883;
	setp.ne.s64 	%p2371, %rd50258, 2210141511517208575;
	setp.lt.u64 	%p2372, %rd50257, -5044313057631688020;
	or.pred  	%p2373, %p2371, %p2372;
	mov.b64 	%rd50259, 7435674573564081700;
	@%p2373 bra 	$L__BB2_1884;
$L__BB2_1883:
	mov.b64 	%rd48578, -5044313057631688021;
	mov.b64 	%rd48579, 2210141511517208575;
	mov.b64 	%rd48580, 7435674573564081700;
	mov.b64 	%rd48581, 7239337960414712511;
	mov.b64 	%rd48582, 5412103778470702295;
	mov.b64 	%rd48583, 1873798617647539866;
	// begin inline asm
	sub.cc.u64 %rd50257, %rd50257, %rd48578;
subc.cc.u64 %rd50258, %rd50258, %rd48579;
subc.cc.u64 %rd48574, %rd48574, %rd48580;
subc.cc.u64 %rd48575, %rd48575, %rd48581;
subc.cc.u64 %rd48576, %rd48576, %rd48582;
subc.u64 %rd48577, %rd48577, %rd48583;

	// end inline asm
	mov.u64 	%rd50259, %rd48574;
	mov.u64 	%rd50260, %rd48575;
	mov.u64 	%rd50261, %rd48576;
	mov.u64 	%rd50262, %rd48577;
$L__BB2_1884:
	mov.b64 	{%r993, %r994}, %rd50262;
	mov.b64 	{%r995, %r996}, %rd50261;
	shf.l.wrap.b32 	%r997, %r996, %r993, 1;
	shf.l.wrap.b32 	%r998, %r993, %r994, 1;
	mov.b64 	%rd48605, {%r997, %r998};
	mov.b64 	{%r999, %r1000}, %rd50260;
	shf.l.wrap.b32 	%r1001, %r1000, %r995, 1;
	shf.l.wrap.b32 	%r1002, %r995, %r996, 1;
	mov.b64 	%rd48604, {%r1001, %r1002};
	mov.b64 	{%r1003, %r1004}, %rd50259;
	shf.l.wrap.b32 	%r1005, %r1004, %r999, 1;
	shf.l.wrap.b32 	%r1006, %r999, %r1000, 1;
	mov.b64 	%rd48603, {%r1005, %r1006};
	mov.b64 	{%r1007, %r1008}, %rd50258;
	shf.l.wrap.b32 	%r1009, %r1008, %r1003, 1;
	shf.l.wrap.b32 	%r1010, %r1003, %r1004, 1;
	mov.b64 	%rd48602, {%r1009, %r1010};
	mov.b64 	{%r1011, %r1012}, %rd50257;
	shf.l.wrap.b32 	%r1013, %r1012, %r1007, 1;
	shf.l.wrap.b32 	%r1014, %r1007, %r1008, 1;
	mov.b64 	%rd50264, {%r1013, %r1014};
	shl.b64 	%rd50263, %rd50257, 1;
	setp.gt.u64 	%p2374, %rd48605, 1873798617647539866;
	@%p2374 bra 	$L__BB2_1894;
	setp.eq.s64 	%p2375, %rd48605, 1873798617647539866;
	mov.u64 	%rd50265, %rd48602;
	mov.u64 	%rd50266, %rd48603;
	mov.u64 	%rd50267, %rd48604;
	mov.u64 	%rd50268, %rd48605;
	@%p2375 bra 	$L__BB2_1886;
	bra.uni 	$L__BB2_1895;
$L__BB2_1886:
	setp.gt.u64 	%p2376, %rd48604, 5412103778470702295;
	@%p2376 bra 	$L__BB2_1894;
	setp.ne.s64 	%p2377, %rd48604, 5412103778470702295;
	mov.b64 	%rd50268, 1873798617647539866;
	mov.u64 	%rd50265, %rd48602;
	mov.u64 	%rd50266, %rd48603;
	mov.u64 	%rd50267, %rd48604;
	@%p2377 bra 	$L__BB2_1895;
	setp.gt.u64 	%p2378, %rd48603, 7239337960414712511;
	@%p2378 bra 	$L__BB2_1894;
	setp.ne.s64 	%p2379, %rd48603, 7239337960414712511;
	mov.b64 	%rd50267, 5412103778470702295;
	mov.u64 	%rd50265, %rd48602;
	mov.u64 	%rd50266, %rd48603;
	@%p2379 bra 	$L__BB2_1895;
	setp.gt.u64 	%p2380, %rd48602, 7435674573564081700;
	@%p2380 bra 	$L__BB2_1894;
	setp.ne.s64 	%p2381, %rd48602, 7435674573564081700;
	mov.b64 	%rd50266, 7239337960414712511;
	mov.u64 	%rd50265, %rd48602;
	@%p2381 bra 	$L__BB2_1895;
	setp.gt.u64 	%p2382, %rd50264, 2210141511517208575;
	@%p2382 bra 	$L__BB2_1894;
	setp.ne.s64 	%p2383, %rd50264, 2210141511517208575;
	setp.lt.u64 	%p2384, %rd50263, -5044313057631688020;
	or.pred  	%p2385, %p2383, %p2384;
	mov.b64 	%rd50265, 7435674573564081700;
	@%p2385 bra 	$L__BB2_1895;
$L__BB2_1894:
	mov.b64 	%rd48606, -5044313057631688021;
	mov.b64 	%rd48607, 2210141511517208575;
	mov.b64 	%rd48608, 7435674573564081700;
	mov.b64 	%rd48609, 7239337960414712511;
	mov.b64 	%rd48610, 5412103778470702295;
	mov.b64 	%rd48611, 1873798617647539866;
	// begin inline asm
	sub.cc.u64 %rd50263, %rd50263, %rd48606;
subc.cc.u64 %rd50264, %rd50264, %rd48607;
subc.cc.u64 %rd48602, %rd48602, %rd48608;
subc.cc.u64 %rd48603, %rd48603, %rd48609;
subc.cc.u64 %rd48604, %rd48604, %rd48610;
subc.u64 %rd48605, %rd48605, %rd48611;

	// end inline asm
	mov.u64 	%rd50265, %rd48602;
	mov.u64 	%rd50266, %rd48603;
	mov.u64 	%rd50267, %rd48604;
	mov.u64 	%rd50268, %rd48605;
$L__BB2_1895:
	mov.u64 	%rd50272, %rd50206;
	mov.u64 	%rd50274, %rd50208;
	mov.u64 	%rd50269, %rd50203;
	mov.u64 	%rd50271, %rd50205;
	mov.u64 	%rd50273, %rd50207;
	mov.u64 	%rd50270, %rd50204;
	// begin inline asm
	sub.cc.u64 %rd50269, %rd50269, %rd50401;
subc.cc.u64 %rd50270, %rd50270, %rd50402;
subc.cc.u64 %rd50271, %rd50271, %rd50403;
subc.cc.u64 %rd50272, %rd50272, %rd50404;
subc.cc.u64 %rd50273, %rd50273, %rd50405;
subc.u64 %rd50274, %rd50274, %rd50406;

	// end inline asm
	setp.gt.u64 	%p2386, %rd50208, %rd50406;
	@%p2386 bra 	$L__BB2_1906;
	setp.ge.u64 	%p2387, %rd50208, %rd50406;
	@%p2387 bra 	$L__BB2_1897;
	bra.uni 	$L__BB2_1905;
$L__BB2_1897:
	setp.gt.u64 	%p2388, %rd50207, %rd50405;
	@%p2388 bra 	$L__BB2_1906;
	setp.lt.u64 	%p2389, %rd50207, %rd50405;
	@%p2389 bra 	$L__BB2_1905;
	setp.gt.u64 	%p2390, %rd50206, %rd50404;
	@%p2390 bra 	$L__BB2_1906;
	setp.lt.u64 	%p2391, %rd50206, %rd50404;
	@%p2391 bra 	$L__BB2_1905;
	setp.gt.u64 	%p2392, %rd50205, %rd50403;
	@%p2392 bra 	$L__BB2_1906;
	setp.lt.u64 	%p2393, %rd50205, %rd50403;
	@%p2393 bra 	$L__BB2_1905;
	setp.gt.u64 	%p2394, %rd50204, %rd50402;
	@%p2394 bra 	$L__BB2_1906;
	setp.lt.u64 	%p2395, %rd50204, %rd50402;
	setp.lt.u64 	%p2396, %rd50203, %rd50401;
	or.pred  	%p2397, %p2395, %p2396;
	@%p2397 bra 	$L__BB2_1905;
	bra.uni 	$L__BB2_1906;
$L__BB2_1905:
	mov.b64 	%rd48642, -5044313057631688021;
	mov.b64 	%rd48643, 2210141511517208575;
	mov.b64 	%rd48644, 7435674573564081700;
	mov.b64 	%rd48645, 7239337960414712511;
	mov.b64 	%rd48646, 5412103778470702295;
	mov.b64 	%rd48647, 1873798617647539866;
	// begin inline asm
	add.cc.u64 %rd50269, %rd50269, %rd48642;
addc.cc.u64 %rd50270, %rd50270, %rd48643;
addc.cc.u64 %rd50271, %rd50271, %rd48644;
addc.cc.u64 %rd50272, %rd50272, %rd48645;
addc.cc.u64 %rd50273, %rd50273, %rd48646;
addc.u64 %rd50274, %rd50274, %rd48647;

	// end inline asm
$L__BB2_1906:
	mov.b64 	%rd49099, 0;
	// begin inline asm
	mad.lo.cc.u64 %rd48654, %rd50269, %rd50215, %rd49099;
madc.hi.u64 %rd48655, %rd50269, %rd50215, 0;
add.cc.u64 %rd48654, %rd48654, %rd49099;
addc.u64 %rd48655, %rd48655, 0;

	// end inline asm
	// begin inline asm
	mad.lo.cc.u64 %rd48660, %rd50270, %rd50215, %rd49099;
madc.hi.u64 %rd48661, %rd50270, %rd50215, 0;
add.cc.u64 %rd48660, %rd48660, %rd48655;
addc.u64 %rd48661, %rd48661, 0;

	// end inline asm
	// begin inline asm
	mad.lo.cc.u64 %rd48666, %rd50271, %rd50215, %rd49099;
madc.hi.u64 %rd48667, %rd50271, %rd50215, 0;
add.cc.u64 %rd48666, %rd48666, %rd48661;
addc.u64 %rd48667, %rd48667, 0;

	// end inline asm
	// begin inline asm
	mad.lo.cc.u64 %rd48672, %rd50272, %rd50215, %rd49099;
madc.hi.u64 %rd48673, %rd50272, %rd50215, 0;
add.cc.u64 %rd48672, %rd48672, %rd48667;
addc.u64 %rd48673, %rd48673, 0;

	// end inline asm
	// begin inline asm
	mad.lo.cc.u64 %rd48678, %rd50273, %rd50215, %rd49099;
madc.hi.u64 %rd48679, %rd50273, %rd50215, 0;
add.cc.u64 %rd48678, %rd48678, %rd48673;
addc.u64 %rd48679, %rd48679, 0;

	// end inline asm
	// begin inline asm
	mad.lo.cc.u64 %rd48684, %rd50274, %rd50215, %rd49099;
madc.hi.u64 %rd48685, %rd50274, %rd50215, 0;
add.cc.u64 %rd48684, %rd48684, %rd48679;
addc.u64 %rd48685, %rd48685, 0;

	// end inline asm
	// begin inline asm
	add.cc.u64 %rd48690, %rd49099, %rd48685;
addc.u64 %rd48691, 0, 0;

	// end inline asm
	mul.lo.s64 	%rd48726, %rd48654, -8506173809081122819;
	mov.b64 	%rd49097, -5044313057631688021;
	// begin inline asm
	mad.lo.cc.u64 %rd48694, %rd48726, %rd49097, %rd48654;
madc.hi.u64 %rd48695, %rd48726, %rd49097, 0;
add.cc.u64 %rd48694, %rd48694, %rd49099;
addc.u64 %rd48695, %rd48695, 0;

	// end inline asm
	mov.b64 	%rd49103, 2210141511517208575;
	// begin inline asm
	mad.lo.cc.u64 %rd48700, %rd48726, %rd49103, %rd48660;
madc.hi.u64 %rd48701, %rd48726, %rd49103, 0;
add.cc.u64 %rd48700, %rd48700, %rd48695;
addc.u64 %rd48701, %rd48701, 0;

	// end inline asm
	mov.b64 	%rd49109, 7435674573564081700;
	// begin inline asm
	mad.lo.cc.u64 %rd48706, %rd48726, %rd49109, %rd48666;
madc.hi.u64 %rd48707, %rd48726, %rd49109, 0;
add.cc.u64 %rd48706, %rd48706, %rd48701;
addc.u64 %rd48707, %rd48707, 0;

	// end inline asm
	mov.b64 	%rd49115, 7239337960414712511;
	// begin inline asm
	mad.lo.cc.u64 %rd48712, %rd48726, %rd49115, %rd48672;
madc.hi.u64 %rd48713, %rd48726, %rd49115, 0;
add.cc.u64 %rd48712, %rd48712, %rd48707;
addc.u64 %rd48713, %rd48713, 0;

	// end inline asm
	mov.b64 	%rd49121, 5412103778470702295;
	// begin inline asm
	mad.lo.cc.u64 %rd48718, %rd48726, %rd49121, %rd48678;
madc.hi.u64 %rd48719, %rd48726, %rd49121, 0;
add.cc.u64 %rd48718, %rd48718, %rd48713;
addc.u64 %rd48719, %rd48719, 0;

	// end inline asm
	mov.b64 	%rd49127, 1873798617647539866;
	// begin inline asm
	mad.lo.cc.u64 %rd48724, %rd48726, %rd49127, %rd48684;
madc.hi.u64 %rd48725, %rd48726, %rd49127, 0;
add.cc.u64 %rd48724, %rd48724, %rd48719;
addc.u64 %rd48725, %rd48725, 0;

	// end inline asm
	// begin inline asm
	add.cc.u64 %rd48730, %rd48690, %rd48725;
addc.u64 %rd48731, 0, 0;

	// end inline asm
	add.s64 	%rd48772, %rd48691, %rd48731;
	// begin inline asm
	mad.lo.cc.u64 %rd48734, %rd50269, %rd50216, %rd48700;
madc.hi.u64 %rd48735, %rd50269, %rd50216, 0;
add.cc.u64 %rd48734, %rd48734, %rd49099;
addc.u64 %rd48735, %rd48735, 0;

	// end inline asm
	// begin inline asm
	mad.lo.cc.u64 %rd48740, %rd50270, %rd50216, %rd48706;
madc.hi.u64 %rd48741, %rd50270, %rd50216, 0;
add.cc.u64 %rd48740, %rd48740, %rd48735;
addc.u64 %rd48741, %rd48741, 0;

	// end inline asm
	// begin inline asm
	mad.lo.cc.u64 %rd48746, %rd50271, %rd50216, %rd48712;
madc.hi.u64 %rd48747, %rd50271, %rd50216, 0;
add.cc.u64 %rd48746, %rd48746, %rd48741;
addc.u64 %rd48747, %rd48747, 0;

	// end inline asm
	// begin inline asm
	mad.lo.cc.u64 %rd48752, %rd50272, %rd50216, %rd48718;
madc.hi.u64 %rd48753, %rd50272, %rd50216, 0;
add.cc.u64 %rd48752, %rd48752, %rd48747;
addc.u64 %rd48753, %rd48753, 0;

	// end inline asm
	// begin inline asm
	mad.lo.cc.u64 %rd48758, %rd50273, %rd50216, %rd48724;
madc.hi.u64 %rd48759, %rd50273, %rd50216, 0;
add.cc.u64 %rd48758, %rd48758, %rd48753;
addc.u64 %rd48759, %rd48759, 0;

	// end inline asm
	// begin inline asm
	mad.lo.cc.u64 %rd48764, %rd50274, %rd50216, %rd48730;
madc.hi.u64 %rd48765, %rd50274, %rd50216, 0;
add.cc.u64 %rd48764, %rd48764, %rd48759;
addc.u64 %rd48765, %rd48765, 0;

	// end inline asm
	// begin inline asm
	add.cc.u64 %rd48770, %rd48772, %rd48765;
addc.u64 %rd48771, 0, 0;

	// end inline asm
	mul.lo.s64 	%rd48806, %rd48734, -8506173809081122819;
	// begin inline asm
	mad.lo.cc.u64 %rd48774, %rd48806, %rd49097, %rd48734;
madc.hi.u64 %rd48775, %rd48806, %rd49097, 0;
add.cc.u64 %rd48774, %rd48774, %rd49099;
addc.u64 %rd48775, %rd48775, 0;

	// end inline asm
	// begin inline asm
	mad.lo.cc.u64 %rd48780, %rd48806, %rd49103, %rd48740;
madc.hi.u64 %rd48781, %rd48806, %rd49103, 0;
add.cc.u64 %rd48780, %rd48780, %rd48775;
addc.u64 %rd48781, %rd48781, 0;

	// end inline asm
	// begin inline asm
	mad.lo.cc.u64 %rd48786, %rd48806, %rd49109, %rd48746;
madc.hi.u64 %rd48787, %rd48806, %rd49109, 0;
add.cc.u64 %rd48786, %rd48786, %rd48781;
addc.u64 %rd48787, %rd48787, 0;

	// end inline asm
	// begin inline asm
	mad.lo.cc.u64 %rd48792, %rd48806, %rd49115, %rd48752;
madc.hi.u64 %rd48793, %rd48806, %rd49115, 0;
add.cc.u64 %rd48792, %rd48792, %rd48787;
addc.u64 %rd48793, %rd48793, 0;

	// end inline asm
	// begin inline asm
	mad.lo.cc.u64 %rd48798, %rd48806, %rd49121, %rd48758;
madc.hi.u64 %rd48799, %rd48806, %rd49121, 0;
add.cc.u64 %rd48798, %rd48798, %rd48793;
addc.u64 %rd48799, %rd48799, 0;

	// end inline asm
	// begin inline asm
	mad.lo.cc.u64 %rd48804, %rd48806, %rd49127, %rd48764;
madc.hi.u64 %rd48805, %rd48806, %rd49127, 0;
add.cc.u64 %rd48804, %rd48804, %rd48799;
addc.u64 %rd48805, %rd48805, 0;

	// end inline asm
	// begin inline asm
	add.cc.u64 %rd48810, %rd48770, %rd48805;
addc.u64 %rd48811, 0, 0;

	// end inline asm
	add.s64 	%rd48852, %rd48771, %rd48811;
	// begin inline asm
	mad.lo.cc.u64 %rd48814, %rd50269, %rd50217, %rd48780;
madc.hi.u64 %rd48815, %rd50269, %rd50217, 0;
add.cc.u64 %rd48814, %rd48814, %rd49099;
addc.u64 %rd48815, %rd48815, 0;

	// end inline asm
	// begin inline asm
	mad.lo.cc.u64 %rd48820, %rd50270, %rd50217, %rd48786;
madc.hi.u64 %rd48821, %rd50270, %rd50217, 0;
add.cc.u64 %rd48820, %rd48820, %rd48815;
addc.u64 %rd48821, %rd48821, 0;

	// end inline asm
	// begin inline asm
	mad.lo.cc.u64 %rd48826, %rd50271, %rd50217, %rd48792;
madc.hi.u64 %rd48827, %rd50271, %rd50217, 0;
add.cc.u64 %rd48826, %rd48826, %rd48821;
addc.u64 %rd48827, %rd48827, 0;

	// end inline asm
	// begin inline asm
	mad.lo.cc.u64 %rd48832, %rd50272, %rd50217, %rd48798;
madc.hi.u64 %rd48833, %rd50272, %rd50217, 0;
add.cc.u64 %rd48832, %rd48832, %rd48827;
addc.u64 %rd48833, %rd48833, 0;

	// end inline asm
	// begin inline asm
	mad.lo.cc.u64 %rd48838, %rd50273, %rd50217, %rd48804;
madc.hi.u64 %rd48839, %rd50273, %rd50217, 0;
add.cc.u64 %rd48838, %rd48838, %rd48833;
addc.u64 %rd48839, %rd48839, 0;

	// end inline asm
	// begin inline asm
	mad.lo.cc.u64 %rd48844, %rd50274, %rd50217, %rd48810;
madc.hi.u64 %rd48845, %rd50274, %rd50217, 0;
add.cc.u64 %rd48844, %rd48844, %rd48839;
addc.u64 %rd48845, %rd48845, 0;

	// end inline asm
	// begin inline asm
	add.cc.u64 %rd48850, %rd48852, %rd48845;
addc.u64 %rd48851, 0, 0;

	// end inline asm
	mul.lo.s64 	%rd48886, %rd48814, -8506173809081122819;
	// begin inline asm
	mad.lo.cc.u64 %rd48854, %rd48886, %rd49097, %rd48814;
madc.hi.u64 %rd48855, %rd48886, %rd49097, 0;
add.cc.u64 %rd48854, %rd48854, %rd49099;
addc.u64 %rd48855, %rd48855, 0;

	// end inline asm
	// begin inline asm
	mad.lo.cc.u64 %rd48860, %rd48886, %rd49103, %rd48820;
madc.hi.u64 %rd48861, %rd48886, %rd49103, 0;
add.cc.u64 %rd48860, %rd48860, %rd48855;
addc.u64 %rd48861, %rd48861, 0;

	// end inline asm
	// begin inline asm
	mad.lo.cc.u64 %rd48866, %rd48886, %rd49109, %rd48826;
madc.hi.u64 %rd48867, %rd48886, %rd49109, 0;
add.cc.u64 %rd48866, %rd48866, %rd48861;
addc.u64 %rd48867, %rd48867, 0;

	// end inline asm
	// begin inline asm
	mad.lo.cc.u64 %rd48872, %rd48886, %rd49115, %rd48832;
madc.hi.u64 %rd48873, %rd48886, %rd49115, 0;
add.cc.u64 %rd48872, %rd48872, %rd48867;
addc.u64 %rd48873, %rd48873, 0;

	// end inline asm
	// begin inline asm
	mad.lo.cc.u64 %rd48878, %rd48886, %rd49121, %rd48838;
madc.hi.u64 %rd48879, %rd48886, %rd49121, 0;
add.cc.u64 %rd48878, %rd48878, %rd48873;
addc.u64 %rd48879, %rd48879, 0;

	// end inline asm
	// begin inline asm
	mad.lo.cc.u64 %rd48884, %rd48886, %rd49127, %rd48844;
madc.hi.u64 %rd48885, %rd48886, %rd49127, 0;
add.cc.u64 %rd48884, %rd48884, %rd48879;
addc.u64 %rd48885, %rd48885, 0;

	// end inline asm
	// begin inline asm
	add.cc.u64 %rd48890, %rd48850, %rd48885;
addc.u64 %rd48891, 0, 0;

	// end inline asm
	add.s64 	%rd48932, %rd48851, %rd48891;
	// begin inline asm
	mad.lo.cc.u64 %rd48894, %rd50269, %rd50218, %rd48860;
madc.hi.u64 %rd48895, %rd50269, %rd50218, 0;
add.cc.u64 %rd48894, %rd48894, %rd49099;
addc.u64 %rd48895, %rd48895, 0;

	// end inline asm
	// begin inline asm
	mad.lo.cc.u64 %rd48900, %rd50270, %rd50218, %rd48866;
madc.hi.u64 %rd48901, %rd50270, %rd50218, 0;
add.cc.u64 %rd48900, %rd48900, %rd48895;
addc.u64 %rd48901, %rd48901, 0;

	// end inline asm
	// begin inline asm
	mad.lo.cc.u64 %rd48906, %rd50271, %rd50218, %rd48872;
madc.hi.u64 %rd48907, %rd50271, %rd50218, 0;
add.cc.u64 %rd48906, %rd48906, %rd48901;
addc.u64 %rd48907, %rd48907, 0;

	// end inline asm
	// begin inline asm
	mad.lo.cc.u64 %rd48912, %rd50272, %rd50218, %rd48878;
madc.hi.u64 %rd48913, %rd50272, %rd50218, 0;
add.cc.u64 %rd48912, %rd48912, %rd48907;
addc.u64 %rd48913, %rd48913, 0;

	// end inline asm
	// begin inline asm
	mad.lo.cc.u64 %rd48918, %rd50273, %rd50218, %rd48884;
madc.hi.u64 %rd48919, %rd50273, %rd50218, 0;
add.cc.u64 %rd48918, %rd48918, %rd48913;
addc.u64 %rd48919, %rd48919, 0;

	// end inline asm
	// begin inline asm
	mad.lo.cc.u64 %rd48924, %rd50274, %rd50218, %rd48890;
madc.hi.u64 %rd48925, %rd50274, %rd50218, 0;
add.cc.u64 %rd48924, %rd48924, %rd48919;
addc.u64 %rd48925, %rd48925, 0;

	// end inline asm
	// begin inline asm
	add.cc.u64 %rd48930, %rd48932, %rd48925;
addc.u64 %rd48931, 0, 0;

	// end inline asm
	mul.lo.s64 	%rd48966, %rd48894, -8506173809081122819;
	// begin inline asm
	mad.lo.cc.u64 %rd48934, %rd48966, %rd49097, %rd48894;
madc.hi.u64 %rd48935, %rd48966, %rd49097, 0;
add.cc.u64 %rd48934, %rd48934, %rd49099;
addc.u64 %rd48935, %rd48935, 0;

	// end inline asm
	// begin inline asm
	mad.lo.cc.u64 %rd48940, %rd48966, %rd49103, %rd48900;
madc.hi.u64 %rd48941, %rd48966, %rd49103, 0;
add.cc.u64 %rd48940, %rd48940, %rd48935;
addc.u64 %rd48941, %rd48941, 0;

	// end inline asm
	// begin inline asm
	mad.lo.cc.u64 %rd48946, %rd48966, %rd49109, %rd48906;
madc.hi.u64 %rd48947, %rd48966, %rd49109, 0;
add.cc.u64 %rd48946, %rd48946, %rd48941;
addc.u64 %rd48947, %rd48947, 0;

	// end inline asm
	// begin inline asm
	mad.lo.cc.u64 %rd48952, %rd48966, %rd49115, %rd48912;
madc.hi.u64 %rd48953, %rd48966, %rd49115, 0;
add.cc.u64 %rd48952, %rd48952, %rd48947;
addc.u64 %rd48953, %rd48953, 0;

	// end inline asm
	// begin inline asm
	mad.lo.cc.u64 %rd48958, %rd48966, %rd49121, %rd48918;
madc.hi.u64 %rd48959, %rd48966, %rd49121, 0;
add.cc.u64 %rd48958, %rd48958, %rd48953;
addc.u64 %rd48959, %rd48959, 0;

	// end inline asm
	// begin inline asm
	mad.lo.cc.u64 %rd48964, %rd48966, %rd49127, %rd48924;
madc.hi.u64 %rd48965, %rd48966, %rd49127, 0;
add.cc.u64 %rd48964, %rd48964, %rd48959;
addc.u64 %rd48965, %rd48965, 0;

	// end inline asm
	// begin inline asm
	add.cc.u64 %rd48970, %rd48930, %rd48965;
addc.u64 %rd48971, 0, 0;

	// end inline asm
	add.s64 	%rd49012, %rd48931, %rd48971;
	// begin inline asm
	mad.lo.cc.u64 %rd48974, %rd50269, %rd50219, %rd48940;
madc.hi.u64 %rd48975, %rd50269, %rd50219, 0;
add.cc.u64 %rd48974, %rd48974, %rd49099;
addc.u64 %rd48975, %rd48975, 0;

	// end inline asm
	// begin inline asm
	mad.lo.cc.u64 %rd48980, %rd50270, %rd50219, %rd48946;
madc.hi.u64 %rd48981, %rd50270, %rd50219, 0;
add.cc.u64 %rd48980, %rd48980, %rd48975;
addc.u64 %rd48981, %rd48981, 0;

	// end inline asm
	// begin inline asm
	mad.lo.cc.u64 %rd48986, %rd50271, %rd50219, %rd48952;
madc.hi.u64 %rd48987, %rd50271, %rd50219, 0;
add.cc.u64 %rd48986, %rd48986, %rd48981;
addc.u64 %rd48987, %rd48987, 0;

	// end inline asm
	// begin inline asm
	mad.lo.cc.u64 %rd48992, %rd50272, %rd50219, %rd48958;
madc.hi.u64 %rd48993, %rd50272, %rd50219, 0;
add.cc.u64 %rd48992, %rd48992, %rd48987;
addc.u64 %rd48993, %rd48993, 0;

	// end inline asm
	// begin inline asm
	mad.lo.cc.u64 %rd48998, %rd50273, %rd50219, %rd48964;
madc.hi.u64 %rd48999, %rd50273, %rd50219, 0;
add.cc.u64 %rd48998, %rd48998, %rd48993;
addc.u64 %rd48999, %rd48999, 0;

	// end inline asm
	// begin inline asm
	mad.lo.cc.u64 %rd49004, %rd50274, %rd50219, %rd48970;
madc.hi.u64 %rd49005, %rd50274, %rd50219, 0;
add.cc.u64 %rd49004, %rd49004, %rd48999;
addc.u64 %rd49005, %rd49005, 0;

	// end inline asm
	// begin inline asm
	add.cc.u64 %rd49010, %rd49012, %rd49005;
addc.u64 %rd49011, 0, 0;

	// end inline asm
	mul.lo.s64 	%rd49046, %rd48974, -8506173809081122819;
	// begin inline asm
	mad.lo.cc.u64 %rd49014, %rd49046, %rd49097, %rd48974;
madc.hi.u64 %rd49015, %rd49046, %rd49097, 0;
add.cc.u64 %rd49014, %rd49014, %rd49099;
addc.u64 %rd49015, %rd49015, 0;

	// end inline asm
	// begin inline asm
	mad.lo.cc.u64 %rd49020, %rd49046, %rd49103, %rd48980;
madc.hi.u64 %rd49021, %rd49046, %rd49103, 0;
add.cc.u64 %rd49020, %rd49020, %rd49015;
addc.u64 %rd49021, %rd49021, 0;

	// end inline asm
	// begin inline asm
	mad.lo.cc.u64 %rd49026, %rd49046, %rd49109, %rd48986;
madc.hi.u64 %rd49027, %rd49046, %rd49109, 0;
add.cc.u64 %rd49026, %rd49026, %rd49021;
addc.u64 %rd49027, %rd49027, 0;

	// end inline asm
	// begin inline asm
	mad.lo.cc.u64 %rd49032, %rd49046, %rd49115, %rd48992;
madc.hi.u64 %rd49033, %rd49046, %rd49115, 0;
add.cc.u64 %rd49032, %rd49032, %rd49027;
addc.u64 %rd49033, %rd49033, 0;

	// end inline asm
	// begin inline asm
	mad.lo.cc.u64 %rd49038, %rd49046, %rd49121, %rd48998;
madc.hi.u64 %rd49039, %rd49046, %rd49121, 0;
add.cc.u64 %rd49038, %rd49038, %rd49033;
addc.u64 %rd49039, %rd49039, 0;

	// end inline asm
	// begin inline asm
	mad.lo.cc.u64 %rd49044, %rd49046, %rd49127, %rd49004;
madc.hi.u64 %rd49045, %rd49046, %rd49127, 0;
add.cc.u64 %rd49044, %rd49044, %rd49039;
addc.u64 %rd49045, %rd49045, 0;

	// end inline asm
	// begin inline asm
	add.cc.u64 %rd49050, %rd49010, %rd49045;
addc.u64 %rd49051, 0, 0;

	// end inline asm
	add.s64 	%rd49092, %rd49011, %rd49051;
	// begin inline asm
	mad.lo.cc.u64 %rd49054, %rd50269, %rd50220, %rd49020;
madc.hi.u64 %rd49055, %rd50269, %rd50220, 0;
add.cc.u64 %rd49054, %rd49054, %rd49099;
addc.u64 %rd49055, %rd49055, 0;

	// end inline asm
	// begin inline asm
	mad.lo.cc.u64 %rd49060, %rd50270, %rd50220, %rd49026;
madc.hi.u64 %rd49061, %rd50270, %rd50220, 0;
add.cc.u64 %rd49060, %rd49060, %rd49055;
addc.u64 %rd49061, %rd49061, 0;

	// end inline asm
	// begin inline asm
	mad.lo.cc.u64 %rd49066, %rd50271, %rd50220, %rd49032;
madc.hi.u64 %rd49067, %rd50271, %rd50220, 0;
add.cc.u64 %rd49066, %rd49066, %rd49061;
addc.u64 %rd49067, %rd49067, 0;

	// end inline asm
	// begin inline asm
	mad.lo.cc.u64 %rd49072, %rd50272, %rd50220, %rd49038;
madc.hi.u64 %rd49073, %rd50272, %rd50220, 0;
add.cc.u64 %rd49072, %rd49072, %rd49067;
addc.u64 %rd49073, %rd49073, 0;

	// end inline asm
	// begin inline asm
	mad.lo.cc.u64 %rd49078, %rd50273, %rd50220, %rd49044;
madc.hi.u64 %rd49079, %rd50273, %rd50220, 0;
add.cc.u64 %rd49078, %rd49078, %rd49073;
addc.u64 %rd49079, %rd49079, 0;

	// end inline asm
	// begin inline asm
	mad.lo.cc.u64 %rd49084, %rd50274, %rd50220, %rd49050;
madc.hi.u64 %rd49085, %rd50274, %rd50220, 0;
add.cc.u64 %rd49084, %rd49084, %rd49079;
addc.u64 %rd49085, %rd49085, 0;

	// end inline asm
	// begin inline asm
	add.cc.u64 %rd49090, %rd49092, %rd49085;
addc.u64 %rd49091, 0, 0;

	// end inline asm
	mul.lo.s64 	%rd49126, %rd49054, -8506173809081122819;
	// begin inline asm
	mad.lo.cc.u64 %rd49094, %rd49126, %rd49097, %rd49054;
madc.hi.u64 %rd49095, %rd49126, %rd49097, 0;
add.cc.u64 %rd49094, %rd49094, %rd49099;
addc.u64 %rd49095, %rd49095, 0;

	// end inline asm
	// begin inline asm
	mad.lo.cc.u64 %rd50275, %rd49126, %rd49103, %rd49060;
madc.hi.u64 %rd49101, %rd49126, %rd49103, 0;
add.cc.u64 %rd50275, %rd50275, %rd49095;
addc.u64 %rd49101, %rd49101, 0;

	// end inline asm
	// begin inline asm
	mad.lo.cc.u64 %rd50276, %rd49126, %rd49109, %rd49066;
madc.hi.u64 %rd49107, %rd49126, %rd49109, 0;
add.cc.u64 %rd50276, %rd50276, %rd49101;
addc.u64 %rd49107, %rd49107, 0;

	// end inline asm
	// begin inline asm
	mad.lo.cc.u64 %rd49146, %rd49126, %rd49115, %rd49072;
madc.hi.u64 %rd49113, %rd49126, %rd49115, 0;
add.cc.u64 %rd49146, %rd49146, %rd49107;
addc.u64 %rd49113, %rd49113, 0;

	// end inline asm
	// begin inline asm
	mad.lo.cc.u64 %rd49147, %rd49126, %rd49121, %rd49078;
madc.hi.u64 %rd49119, %rd49126, %rd49121, 0;
add.cc.u64 %rd49147, %rd49147, %rd49113;
addc.u64 %rd49119, %rd49119, 0;

	// end inline asm
	// begin inline asm
	mad.lo.cc.u64 %rd49148, %rd49126, %rd49127, %rd49084;
madc.hi.u64 %rd49125, %rd49126, %rd49127, 0;
add.cc.u64 %rd49148, %rd49148, %rd49119;
addc.u64 %rd49125, %rd49125, 0;

	// end inline asm
	// begin inline asm
	add.cc.u64 %rd49149, %rd49090, %rd49125;
addc.u64 %rd49131, 0, 0;

	// end inline asm
	setp.gt.u64 	%p2398, %rd49149, 1873798617647539866;
	@%p2398 bra 	$L__BB2_1916;
	setp.eq.s64 	%p2399, %rd49149, 1873798617647539866;
	mov.u64 	%rd50277, %rd49146;
	mov.u64 	%rd50278, %rd49147;
	mov.u64 	%rd50279, %rd49148;
	mov.u64 	%rd50280, %rd49149;
	@%p2399 bra 	$L__BB2_1908;
	bra.uni 	$L__BB2_1917;
$L__BB2_1908:
	setp.gt.u64 	%p2400, %rd49148, 5412103778470702295;
	@%p2400 bra 	$L__BB2_1916;
	setp.ne.s64 	%p2401, %rd49148, 5412103778470702295;
	mov.b64 	%rd50280, 1873798617647539866;
	mov.u64 	%rd50277, %rd49146;
	mov.u64 	%rd50278, %rd49147;
	mov.u64 	%rd50279, %rd49148;
	@%p2401 bra 	$L__BB2_1917;
	setp.gt.u64 	%p2402, %rd49147, 7239337960414712511;
	@%p2402 bra 	$L__BB2_1916;
	setp.ne.s64 	%p2403, %rd49147, 7239337960414712511;
	mov.b64 	%rd50279, 5412103778470702295;
	mov.u64 	%rd50277, %rd49146;
	mov.u64 	%rd50278, %rd49147;
	@%p2403 bra 	$L__BB2_1917;
	setp.gt.u64 	%p2404, %rd49146, 7435674573564081700;
	@%p2404 bra 	$L__BB2_1916;
	setp.ne.s64 	%p2405, %rd49146, 7435674573564081700;
	mov.b64 	%rd50278, 7239337960414712511;
	mov.u64 	%rd50277, %rd49146;
	@%p2405 bra 	$L__BB2_1917;
	setp.gt.u64 	%p2406, %rd50276, 2210141511517208575;
	@%p2406 bra 	$L__BB2_1916;
	setp.ne.s64 	%p2407, %rd50276, 2210141511517208575;
	setp.lt.u64 	%p2408, %rd50275, -5044313057631688021;
	or.pred  	%p2409, %p2407, %p2408;
	mov.b64 	%rd50277, 7435674573564081700;
	@%p2409 bra 	$L__BB2_1917;
$L__BB2_1916:
	mov.b64 	%rd49150, -5044313057631688021;
	mov.b64 	%rd49151, 2210141511517208575;
	mov.b64 	%rd49152, 7435674573564081700;
	mov.b64 	%rd49153, 7239337960414712511;
	mov.b64 	%rd49154, 5412103778470702295;
	mov.b64 	%rd49155, 1873798617647539866;
	// begin inline asm
	sub.cc.u64 %rd50275, %rd50275, %rd49150;
subc.cc.u64 %rd50276, %rd50276, %rd49151;
subc.cc.u64 %rd49146, %rd49146, %rd49152;
subc.cc.u64 %rd49147, %rd49147, %rd49153;
subc.cc.u64 %rd49148, %rd49148, %rd49154;
subc.u64 %rd49149, %rd49149, %rd49155;

	// end inline asm
	mov.u64 	%rd50277, %rd49146;
	mov.u64 	%rd50278, %rd49147;
	mov.u64 	%rd50279, %rd49148;
	mov.u64 	%rd50280, %rd49149;
$L__BB2_1917:
	mov.u64 	%rd50412, %rd50280;
	mov.u64 	%rd50407, %rd50275;
	mov.u64 	%rd50409, %rd50277;
	mov.u64 	%rd50411, %rd50279;
	mov.u64 	%rd50408, %rd50276;
	mov.u64 	%rd50410, %rd50278;
	// begin inline asm
	sub.cc.u64 %rd50407, %rd50407, %rd50263;
subc.cc.u64 %rd50408, %rd50408, %rd50264;
subc.cc.u64 %rd50409, %rd50409, %rd50265;
subc.cc.u64 %rd50410, %rd50410, %rd50266;
subc.cc.u64 %rd50411, %rd50411, %rd50267;
subc.u64 %rd50412, %rd50412, %rd50268;

	// end inline asm
	setp.gt.u64 	%p2410, %rd50280, %rd50268;
	@%p2410 bra 	$L__BB2_2159;
	setp.ge.u64 	%p2411, %rd50280, %rd50268;
	@%p2411 bra 	$L__BB2_1919;
	bra.uni 	$L__BB2_1927;
$L__BB2_1919:
	setp.gt.u64 	%p2412, %rd50279, %rd50267;
	@%p2412 bra 	$L__BB2_2159;
	setp.lt.u64 	%p2413, %rd50279, %rd50267;
	@%p2413 bra 	$L__BB2_1927;
	setp.gt.u64 	%p2414, %rd50278, %rd50266;
	@%p2414 bra 	$L__BB2_2159;
	setp.lt.u64 	%p2415, %rd50278, %rd50266;
	@%p2415 bra 	$L__BB2_1927;
	setp.gt.u64 	%p2416, %rd50277, %rd50265;
	@%p2416 bra 	$L__BB2_2159;
	setp.lt.u64 	%p2417, %rd50277, %rd50265;
	@%p2417 bra 	$L__BB2_1927;
	setp.gt.u64 	%p2418, %rd50276, %rd50264;
	@%p2418 bra 	$L__BB2_2159;
	setp.lt.u64 	%p2419, %rd50276, %rd50264;
	setp.lt.u64 	%p2420, %rd50275, %rd50263;
	or.pred  	%p2421, %p2419, %p2420;
	@%p2421 bra 	$L__BB2_1927;
	bra.uni 	$L__BB2_2159;
$L__BB2_1927:
	mov.b64 	%rd49186, -5044313057631688021;
	mov.b64 	%rd49187, 2210141511517208575;
	mov.b64 	%rd49188, 7435674573564081700;
	mov.b64 	%rd49189, 7239337960414712511;
	mov.b64 	%rd49190, 5412103778470702295;
	mov.b64 	%rd49191, 1873798617647539866;
	// begin inline asm
	add.cc.u64 %rd50407, %rd50407, %rd49186;
addc.cc.u64 %rd50408, %rd50408, %rd49187;
addc.cc.u64 %rd50409, %rd50409, %rd49188;
addc.cc.u64 %rd50410, %rd50410, %rd49189;
addc.cc.u64 %rd50411, %rd50411, %rd49190;
addc.u64 %rd50412, %rd50412, %rd49191;

	// end inline asm
	bra.uni 	$L__BB2_2159;
$L__BB2_1928:
	setp.gt.u64 	%p1920, %rd50135, %rd50129;
	@%p1920 bra 	$L__BB2_1939;
	setp.lt.u64 	%p1921, %rd50135, %rd50129;
	@%p1921 bra 	$L__BB2_1938;
	setp.gt.u64 	%p1922, %rd50134, %rd50128;
	@%p1922 bra 	$L__BB2_1939;
	setp.lt.u64 	%p1923, %rd50134, %rd50128;
	@%p1923 bra 	$L__BB2_1938;
	setp.gt.u64 	%p1924, %rd50133, %rd50127;
	@%p1924 bra 	$L__BB2_1939;
	setp.lt.u64 	%p1925, %rd50133, %rd50127;
	@%p1925 bra 	$L__BB2_1938;
	setp.gt.u64 	%p1926, %rd50132, %rd50126;
	@%p1926 bra 	$L__BB2_1939;
	setp.lt.u64 	%p1927, %rd50132, %rd50126;
	setp.lt.u64 	%p1928, %rd50131, %rd50125;
	or.pred  	%p1929, %p1927, %p1928;
	@%p1929 bra 	$L__BB2_1938;
	bra.uni 	$L__BB2_1939;
$L__BB2_1936:
	mov.u64 	%rd50282, %rd50132;
	mov.u64 	%rd50284, %rd50134;
	mov.u64 	%rd50286, %rd50136;
	mov.u64 	%rd50281, %rd50131;
	mov.u64 	%rd50283, %rd50133;
	mov.u64 	%rd50285, %rd50135;
	// begin inline asm
	sub.cc.u64 %rd50281, %rd50281, %rd50125;
subc.cc.u64 %rd50282, %rd50282, %rd50126;
subc.cc.u64 %rd50283, %rd50283, %rd50127;
subc.cc.u64 %rd50284, %rd50284, %rd50128;
subc.cc.u64 %rd50285, %rd50285, %rd50129;
subc.u64 %rd50286, %rd50286, %rd50130;

	// end inline asm
	setp.gt.u64 	%p1918, %rd50136, %rd50130;
	@%p1918 bra 	$L__BB2_1939;
	setp.ge.u64 	%p1919, %rd50136, %rd50130;
	@%p1919 bra 	$L__BB2_1928;
$L__BB2_1938:
	mov.b64 	%rd40672, -5044313057631688021;
	mov.b64 	%rd40673, 2210141511517208575;
	mov.b64 	%rd40674, 7435674573564081700;
	mov.b64 	%rd40675, 7239337960414712511;
	mov.b64 	%rd40676, 5412103778470702295;
	mov.b64 	%rd40677, 1873798617647539866;
	// begin inline asm
	add.cc.u64 %rd50281, %rd50281, %rd40672;
addc.cc.u64 %rd50282, %rd50282, %rd40673;
addc.cc.u64 %rd50283, %rd50283, %rd40674;
addc.cc.u64 %rd50284, %rd50284, %rd40675;
addc.cc.u64 %rd50285, %rd50285, %rd40676;
addc.u64 %rd50286, %rd50286, %rd40677;

	// end inline asm
$L__BB2_1939:
	mov.b64 	{%r817, %r818}, %rd50286;
	mov.b64 	{%r819, %r820}, %rd50285;
	shf.l.wrap.b32 	%r821, %r820, %r817, 1;
	shf.l.wrap.b32 	%r822, %r817, %r818, 1;
	mov.b64 	%rd40699, {%r821, %r822};
	mov.b64 	{%r823, %r824}, %rd50284;
	shf.l.wrap.b32 	%r825, %r824, %r819, 1;
	shf.l.wrap.b32 	%r826, %r819, %r820, 1;
	mov.b64 	%rd40698, {%r825, %r826};
	mov.b64 	{%r827, %r828}, %rd50283;
	shf.l.wrap.b32 	%r829, %r828, %r823, 1;
	shf.l.wrap.b32 	%r830, %r823, %r824, 1;
	mov.b64 	%rd40697, {%r829, %r830};
	mov.b64 	{%r831, %r832}, %rd50282;
	shf.l.wrap.b32 	%r833, %r832, %r827, 1;
	shf.l.wrap.b32 	%r834, %r827, %r828, 1;
	mov.b64 	%rd40696, {%r833, %r834};
	mov.b64 	{%r835, %r836}, %rd50281;
	shf.l.wrap.b32 	%r837, %r836, %r831, 1;
	shf.l.wrap.b32 	%r838, %r831, %r832, 1;
	mov.b64 	%rd50288, {%r837, %r838};
	setp.gt.u64 	%p1930, %rd40699, 1873798617647539866;
	@%p1930 bra 	$L__BB2_1949;
	shl.b64 	%rd50287, %rd50281, 1;
	setp.eq.s64 	%p1931, %rd40699, 1873798617647539866;
	mov.u64 	%rd50289, %rd40696;
	mov.u64 	%rd50290, %rd40697;
	mov.u64 	%rd50291, %rd40698;
	mov.u64 	%rd50292, %rd40699;
	@%p1931 bra 	$L__BB2_1941;
	bra.uni 	$L__BB2_1950;
$L__BB2_1941:
	setp.gt.u64 	%p1932, %rd40698, 5412103778470702295;
	@%p1932 bra 	$L__BB2_1949;
	setp.ne.s64 	%p1933, %rd40698, 5412103778470702295;
	mov.b64 	%rd50292, 1873798617647539866;
	mov.u64 	%rd50289, %rd40696;
	mov.u64 	%rd50290, %rd40697;
	mov.u64 	%rd50291, %rd40698;
	@%p1933 bra 	$L__BB2_1950;
	setp.gt.u64 	%p1934, %rd40697, 7239337960414712511;
	@%p1934 bra 	$L__BB2_1949;
	setp.ne.s64 	%p1935, %rd40697, 7239337960414712511;
	mov.b64 	%rd50291, 5412103778470702295;
	mov.u64 	%rd50289, %rd40696;
	mov.u64 	%rd50290, %rd40697;
	@%p1935 bra 	$L__BB2_1950;
	setp.gt.u64 	%p1936, %rd40696, 7435674573564081700;
	@%p1936 bra 	$L__BB2_1949;
	setp.ne.s64 	%p1937, %rd40696, 7435674573564081700;
	mov.b64 	%rd50290, 7239337960414712511;
	mov.u64 	%rd50289, %rd40696;
	@%p1937 bra 	$L__BB2_1950;
	setp.gt.u64 	%p1938, %rd50288, 2210141511517208575;
	@%p1938 bra 	$L__BB2_1949;
	setp.ne.s64 	%p1939, %rd50288, 2210141511517208575;
	shl.b64 	%rd50287, %rd50281, 1;
	setp.lt.u64 	%p1940, %rd50287, -5044313057631688020;
	or.pred  	%p1941, %p1939, %p1940;
	mov.b64 	%rd50289, 7435674573564081700;
	@%p1941 bra 	$L__BB2_1950;
$L__BB2_1949:
	shl.b64 	%rd50287, %rd50281, 1;
	mov.b64 	%rd40700, -5044313057631688021;
	mov.b64 	%rd40701, 2210141511517208575;
	mov.b64 	%rd40702, 7435674573564081700;
	mov.b64 	%rd40703, 7239337960414712511;
	mov.b64 	%rd40704, 5412103778470702295;
	mov.b64 	%rd40705, 1873798617647539866;
	// begin inline asm
	sub.cc.u64 %rd50287, %rd50287, %rd40700;
subc.cc.u64 %rd50288, %rd50288, %rd40701;
subc.cc.u64 %rd40696, %rd40696, %rd40702;
subc.cc.u64 %rd40697, %rd40697, %rd40703;
subc.cc.u64 %rd40698, %rd40698, %rd40704;
subc.u64 %rd40699, %rd40699, %rd40705;

	// end inline asm
	mov.u64 	%rd50289, %rd40696;
	mov.u64 	%rd50290, %rd40697;
	mov.u64 	%rd50291, %rd40698;
	mov.u64 	%rd50292, %rd40699;
$L__BB2_1950:
	mov.b64 	%rd41157, 0;
	// begin inline asm
	mad.lo.cc.u64 %rd40712, %rd50287, %rd50287, %rd41157;
madc.hi.u64 %rd40713, %rd50287, %rd50287, 0;
add.cc.u64 %rd40712, %rd40712, %rd41157;
addc.u64 %rd40713, %rd40713, 0;

	// end inline asm
	// begin inline asm
	mad.lo.cc.u64 %rd40718, %rd50288, %rd50287, %rd41157;
madc.hi.u64 %rd40719, %rd50288, %rd50287, 0;
add.cc.u64 %rd40718, %rd40718, %rd40713;
addc.u64 %rd40719, %rd40719, 0;

	// end inline asm
	// begin inline asm
	mad.lo.cc.u64 %rd40724, %rd50289, %rd50287, %rd41157;
madc.hi.u64 %rd40725, %rd50289, %rd50287, 0;
add.cc.u64 %rd40724, %rd40724, %rd40719;
addc.u64 %rd40725, %rd40725, 0;

	// end inline asm
	// begin inline asm
	mad.lo.cc.u64 %rd40730, %rd50290, %rd50287, %rd41157;
madc.hi.u64 %rd40731, %rd50290, %rd50287, 0;
add.cc.u64 %rd40730, %rd40730, %rd40725;
addc.u64 %rd40731, %rd40731, 0;

	// end inline asm
	// begin inline asm
	mad.lo.cc.u64 %rd40736, %rd50291, %rd50287, %rd41157;
madc.hi.u64 %rd40737, %rd50291, %rd50287, 0;
add.cc.u64 %rd40736, %rd40736, %rd40731;
addc.u64 %rd40737, %rd40737, 0;

	// end inline asm
	// begin inline asm
	mad.lo.cc.u64 %rd40742, %rd50292, %rd50287, %rd41157;
madc.hi.u64 %rd40743, %rd50292, %rd50287, 0;
add.cc.u64 %rd40742, %rd40742, %rd40737;
addc.u64 %rd40743, %rd40743, 0;

	// end inline asm
	// begin inline asm
	add.cc.u64 %rd40748, %rd41157, %rd40743;
addc.u64 %rd40749, 0, 0;

	// end inline asm
	mul.lo.s64 	%rd40784, %rd40712, -8506173809081122819;
	mov.b64 	%rd41155, -5044313057631688021;
	// begin inline asm
	mad.lo.cc.u64 %rd40752, %rd40784, %rd41155, %rd40712;
madc.hi.u64 %rd40753, %rd40784, %rd41155, 0;
add.cc.u64 %rd40752, %rd40752, %rd41157;
addc.u64 %rd40753, %rd40753, 0;

	// end inline asm
	mov.b64 	%rd41161, 2210141511517208575;
	// begin inline asm
	mad.lo.cc.u64 %rd40758, %rd40784, %rd41161, %rd40718;
madc.hi.u64 %rd40759, %rd40784, %rd41161, 0;
add.cc.u64 %rd40758, %rd40758, %rd40753;
addc.u64 %rd40759, %rd40759, 0;

	// end inline asm
	mov.b64 	%rd41167, 7435674573564081700;
	// begin inline asm
	mad.lo.cc.u64 %rd40764, %rd40784, %rd41167, %rd40724;
madc.hi.u64 %rd40765, %rd40784, %rd41167, 0;
add.cc.u64 %rd40764, %rd40764, %rd40759;
addc.u64 %rd40765, %rd40765, 0;

	// end inline asm
	mov.b64 	%rd41173, 7239337960414712511;
	// begin inline asm
	mad.lo.cc.u64 %rd40770, %rd40784, %rd41173, %rd40730;
madc.hi.u64 %rd40771, %rd40784, %rd41173, 0;
add.cc.u64 %rd40770, %rd40770, %rd40765;
addc.u64 %rd40771, %rd40771, 0;

	// end inline asm
	mov.b64 	%rd41179, 5412103778470702295;
	// begin inline asm
	mad.lo.cc.u64 %rd40776, %rd40784, %rd41179, %rd40736;
madc.hi.u64 %rd40777, %rd40784, %rd41179, 0;
add.cc.u64 %rd40776, %rd40776, %rd40771;
addc.u64 %rd40777, %rd40777, 0;

	// end inline asm
	mov.b64 	%rd41185, 1873798617647539866;
	// begin inline asm
	mad.lo.cc.u64 %rd40782, %rd40784, %rd41185, %rd40742;
madc.hi.u64 %rd40783, %rd40784, %rd41185, 0;
add.cc.u64 %rd40782, %rd40782, %rd40777;
addc.u64 %rd40783, %rd40783, 0;

	// end inline asm
	// begin inline asm
	add.cc.u64 %rd40788, %rd40748, %rd40783;
addc.u64 %rd40789, 0, 0;

	// end inline asm
	add.s64 	%rd40830, %rd40749, %rd40789;
	// begin inline asm
	mad.lo.cc.u64 %rd40792, %rd50287, %rd50288, %rd40758;
madc.hi.u64 %rd40793, %rd50287, %rd50288, 0;
add.cc.u64 %rd40792, %rd40792, %rd41157;
addc.u64 %rd40793, %rd40793, 0;

	// end inline asm
	// begin inline asm
	mad.lo.cc.u64 %rd40798, %rd50288, %rd50288, %rd40764;
madc.hi.u64 %rd40799, %rd50288, %rd50288, 0;
add.cc.u64 %rd40798, %rd40798, %rd40793;
addc.u64 %rd40799, %rd40799, 0;

	// end inline asm
	// begin inline asm
	mad.lo.cc.u64 %rd40804, %rd50289, %rd50288, %rd40770;
madc.hi.u64 %rd40805, %rd50289, %rd50288, 0;
add.cc.u64 %rd40804, %rd40804, %rd40799;
addc.u64 %rd40805, %rd40805, 0;

	// end inline asm
	// begin inline asm
	mad.lo.cc.u64 %rd40810, %rd50290, %rd50288, %rd40776;
madc.hi.u64 %rd40811, %rd50290, %rd50288, 0;
add.cc.u64 %rd40810, %rd40810, %rd40805;
addc.u64 %rd40811, %rd40811, 0;

	// end inline asm
	// begin inline asm
	mad.lo.cc.u64 %rd40816, %rd50291, %rd50288, %rd40782;
madc.hi.u64 %rd40817, %rd50291, %rd50288, 0;
add.cc.u64 %rd40816, %rd40816, %rd40811;
addc.u64 %rd40817, %rd40817, 0;

	// end inline asm
	// begin inline asm
	mad.lo.cc.u64 %rd40822, %rd50292, %rd50288, %rd40788;
madc.hi.u64 %rd40823, %rd50292, %rd50288, 0;
add.cc.u64 %rd40822, %rd40822, %rd40817;
addc.u64 %rd40823, %rd40823, 0;

	// end inline asm
	// begin inline asm
	add.cc.u64 %rd40828, %rd40830, %rd40823;
addc.u64 %rd40829, 0, 0;

	// end inline asm
	mul.lo.s64 	%rd40864, %rd40792, -8506173809081122819;
	// begin inline asm
	mad.lo.cc.u64 %rd40832, %rd40864, %rd41155, %rd40792;
madc.hi.u64 %rd40833, %rd40864, %rd41155, 0;
add.cc.u64 %rd40832, %rd40832, %rd41157;
addc.u64 %rd40833, %rd40833, 0;

	// end inline asm
	// begin inline asm
	mad.lo.cc.u64 %rd40838, %rd40864, %rd41161, %rd40798;
madc.hi.u64 %rd40839, %rd40864, %rd41161, 0;
add.cc.u64 %rd40838, %rd40838, %rd40833;
addc.u64 %rd40839, %rd40839, 0;

	// end inline asm
	// begin inline asm
	mad.lo.cc.u64 %rd40844, %rd40864, %rd41167, %rd40804;
madc.hi.u64 %rd40845, %rd40864, %rd41167, 0;
add.cc.u64 %rd40844, %rd40844, %rd40839;
addc.u64 %rd40845, %rd40845, 0;

	// end inline asm
	// begin inline asm
	mad.lo.cc.u64 %rd40850, %rd40864, %rd41173, %rd40810;
madc.hi.u64 %rd40851, %rd40864, %rd41173, 0;
add.cc.u64 %rd40850, %rd40850, %rd40845;
addc.u64 %rd40851, %rd40851, 0;

	// end inline asm
	// begin inline asm
	mad.lo.cc.u64 %rd40856, %rd40864, %rd41179, %rd40816;
madc.hi.u64 %rd40857, %rd40864, %rd41179, 0;
add.cc.u64 %rd40856, %rd40856, %rd40851;
addc.u64 %rd40857, %rd40857, 0;

	// end inline asm
	// begin inline asm
	mad.lo.cc.u64 %rd40862, %rd40864, %rd41185, %rd40822;
madc.hi.u64 %rd40863, %rd40864, %rd41185, 0;
add.cc.u64 %rd40862, %rd40862, %rd40857;
addc.u64 %rd40863, %rd40863, 0;

	// end inline asm
	// begin inline asm
	add.cc.u64 %rd40868, %rd40828, %rd40863;
addc.u64 %rd40869, 0, 0;

	// end inline asm
	add.s64 	%rd40910, %rd40829, %rd40869;
	// begin inline asm
	mad.lo.cc.u64 %rd40872, %rd50287, %rd50289, %rd40838;
madc.hi.u64 %rd40873, %rd50287, %rd50289, 0;
add.cc.u64 %rd40872, %rd40872, %rd41157;
addc.u64 %rd40873, %rd40873, 0;

	// end inline asm
	// begin inline asm
	mad.lo.cc.u64 %rd40878, %rd50288, %rd50289, %rd40844;
madc.hi.u64 %rd40879, %rd50288, %rd50289, 0;
add.cc.u64 %rd40878, %rd40878, %rd40873;
addc.u64 %rd40879, %rd40879, 0;

	// end inline asm
	// begin inline asm
	mad.lo.cc.u64 %rd40884, %rd50289, %rd50289, %rd40850;
madc.hi.u64 %rd40885, %rd50289, %rd50289, 0;
add.cc.u64 %rd40884, %rd40884, %rd40879;
addc.u64 %rd40885, %rd40885, 0;

	// end inline asm
	// begin inline asm
	mad.lo.cc.u64 %rd40890, %rd50290, %rd50289, %rd40856;
madc.hi.u64 %rd40891, %rd50290, %rd50289, 0;
add.cc.u64 %rd40890, %rd40890, %rd40885;
addc.u64 %rd40891, %rd40891, 0;

	// end inline asm
	// begin inline asm
	mad.lo.cc.u64 %rd40896, %rd50291, %rd50289, %rd40862;
madc.hi.u64 %rd40897, %rd50291, %rd50289, 0;
add.cc.u64 %rd40896, %rd40896, %rd40891;
addc.u64 %rd40897, %rd40897, 0;

	// end inline asm
	// begin inline asm
	mad.lo.cc.u64 %rd40902, %rd50292, %rd50289, %rd40868;
madc.hi.u64 %rd40903, %rd50292, %rd50289, 0;
add.cc.u64 %rd40902, %rd40902, %rd40897;
addc.u64 %rd40903, %rd40903, 0;

	// end inline asm
	// begin inline asm
	add.cc.u64 %rd40908, %rd40910, %rd40903;
addc.u64 %rd40909, 0, 0;

	// end inline asm
	mul.lo.s64 	%rd40944, %rd40872, -8506173809081122819;
	// begin inline asm
	mad.lo.cc.u64 %rd40912, %rd40944, %rd41155, %rd40872;
madc.hi.u64 %rd40913, %rd40944, %rd41155, 0;
add.cc.u64 %rd40912, %rd40912, %rd41157;
addc.u64 %rd40913, %rd40913, 0;

	// end inline asm
	// begin inline asm
	mad.lo.cc.u64 %rd40918, %rd40944, %rd41161, %rd40878;
madc.hi.u64 %rd40919, %rd40944, %rd41161, 0;
add.cc.u64 %rd40918, %rd40918, %rd40913;
addc.u64 %rd40919, %rd40919, 0;

	// end inline asm
	// begin inline asm
	mad.lo.cc.u64 %rd40924, %rd40944, %rd41167, %rd40884;
madc.hi.u64 %rd40925, %rd40944, %rd41167, 0;
add.cc.u64 %rd40924, %rd40924, %rd40919;
addc.u64 %rd40925, %rd40925, 0;

	// end inline asm
	// begin inline asm
	mad.lo.cc.u64 %rd40930, %rd40944, %rd41173, %rd40890;
madc.hi.u64 %rd40931, %rd40944, %rd41173, 0;
add.cc.u64 %rd40930, %rd40930, %rd40925;
addc.u64 %rd40931, %rd40931, 0;

	// end inline asm
	// begin inline asm
	mad.lo.cc.u64 %rd40936, %rd40944, %rd41179, %rd40896;
madc.hi.u64 %rd40937, %rd40944, %rd41179, 0;
add.cc.u64 %rd40936, %rd40936, %rd40931;
addc.u64 %rd40937, %rd40937, 0;

	// end inline asm
	// begin inline asm
	mad.lo.cc.u64 %rd40942, %rd40944, %rd41185, %rd40902;
madc.hi.u64 %rd40943, %rd40944, %rd41185, 0;
add.cc.u64 %rd40942, %rd40942, %rd40937;
addc.u64 %rd40943, %rd40943, 0;

	// end inline asm
	// begin inline asm
	add.cc.u64 %rd40948, %rd40908, %rd40943;
addc.u64 %rd40949, 0, 0;

	// end inline asm
	add.s64 	%rd40990, %rd40909, %rd40949;
	// begin inline asm
	mad.lo.cc.u64 %rd40952, %rd50287, %rd50290, %rd40918;
madc.hi.u64 %rd40953, %rd50287, %rd50290, 0;
add.cc.u64 %rd40952, %rd40952, %rd41157;
addc.u64 %rd40953, %rd40953, 0;

	// end inline asm
	// begin inline asm
	mad.lo.cc.u64 %rd40958, %rd50288, %rd50290, %rd40924;
madc.hi.u64 %rd40959, %rd50288, %rd50290, 0;
add.cc.u64 %rd40958, %rd40958, %rd40953;
addc.u64 %rd40959, %rd40959, 0;

	// end inline asm
	// begin inline asm
	mad.lo.cc.u64 %rd40964, %rd50289, %rd50290, %rd40930;
madc.hi.u64 %rd40965, %rd50289, %rd50290, 0;
add.cc.u64 %rd40964, %rd40964, %rd40959;
addc.u64 %rd40965, %rd40965, 0;

	// end inline asm
	// begin inline asm
	mad.lo.cc.u64 %rd40970, %rd50290, %rd50290, %rd40936;
madc.hi.u64 %rd40971, %rd50290, %rd50290, 0;
add.cc.u64 %rd40970, %rd40970, %rd40965;
addc.u64 %rd40971, %rd40971, 0;

	// end inline asm
	// begin inline asm
	mad.lo.cc.u64 %rd40976, %rd50291, %rd50290, %rd40942;
madc.hi.u64 %rd40977, %rd50291, %rd50290, 0;
add.cc.u64 %rd40976, %rd40976, %rd40971;
addc.u64 %rd40977, %rd40977, 0;

	// end inline asm
	// begin inline asm
	mad.lo.cc.u64 %rd40982, %rd50292, %rd50290, %rd40948;
madc.hi.u64 %rd40983, %rd50292, %rd50290, 0;
add.cc.u64 %rd40982, %rd40982, %rd40977;
addc.u64 %rd40983, %rd40983, 0;

	// end inline asm
	// begin inline asm
	add.cc.u64 %rd40988, %rd40990, %rd40983;
addc.u64 %rd40989, 0, 0;

	// end inline asm
	mul.lo.s64 	%rd41024, %rd40952, -8506173809081122819;
	// begin inline asm
	mad.lo.cc.u64 %rd40992, %rd41024, %rd41155, %rd40952;
madc.hi.u64 %rd40993, %rd41024, %rd41155, 0;
add.cc.u64 %rd40992, %rd40992, %rd41157;
addc.u64 %rd40993, %rd40993, 0;

	// end inline asm
	// begin inline asm
	mad.lo.cc.u64 %rd40998, %rd41024, %rd41161, %rd40958;
madc.hi.u64 %rd40999, %rd41024, %rd41161, 0;
add.cc.u64 %rd40998, %rd40998, %rd40993;
addc.u64 %rd40999, %rd40999, 0;

	// end inline asm
	// begin inline asm
	mad.lo.cc.u64 %rd41004, %rd41024, %rd41167, %rd40964;
madc.hi.u64 %rd41005, %rd41024, %rd41167, 0;
add.cc.u64 %rd41004, %rd41004, %rd40999;
addc.u64 %rd41005, %rd41005, 0;

	// end inline asm
	// begin inline asm
	mad.lo.cc.u64 %rd41010, %rd41024, %rd41173, %rd40970;
madc.hi.u64 %rd41011, %rd41024, %rd41173, 0;
add.cc.u64 %rd41010, %rd41010, %rd41005;
addc.u64 %rd41011, %rd41011, 0;

	// end inline asm
	// begin inline asm
	mad.lo.cc.u64 %rd41016, %rd41024, %rd41179, %rd40976;
madc.hi.u64 %rd41017, %rd41024, %rd41179, 0;
add.cc.u64 %rd41016, %rd41016, %rd41011;
addc.u64 %rd41017, %rd41017, 0;

	// end inline asm
	// begin inline asm
	mad.lo.cc.u64 %rd41022, %rd41024, %rd41185, %rd40982;
madc.hi.u64 %rd41023, %rd41024, %rd41185, 0;
add.cc.u64 %rd41022, %rd41022, %rd41017;
addc.u64 %rd41023, %rd41023, 0;

	// end inline asm
	// begin inline asm
	add.cc.u64 %rd41028, %rd40988, %rd41023;
addc.u64 %rd41029, 0, 0;

	// end inline asm
	add.s64 	%rd41070, %rd40989, %rd41029;
	// begin inline asm
	mad.lo.cc.u64 %rd41032, %rd50287, %rd50291, %rd40998;
madc.hi.u64 %rd41033, %rd50287, %rd50291, 0;
add.cc.u64 %rd41032, %rd41032, %rd41157;
addc.u64 %rd41033, %rd41033, 0;

	// end inline asm
	// begin inline asm
	mad.lo.cc.u64 %rd41038, %rd50288, %rd50291, %rd41004;
madc.hi.u64 %rd41039, %rd50288, %rd50291, 0;
add.cc.u64 %rd41038, %rd41038, %rd41033;
addc.u64 %rd41039, %rd41039, 0;

	// end inline asm
	// begin inline asm
	mad.lo.cc.u64 %rd41044, %rd50289, %rd50291, %rd41010;
madc.hi.u64 %rd41045, %rd50289, %rd50291, 0;
add.cc.u64 %rd41044, %rd41044, %rd41039;
addc.u64 %rd41045, %rd41045, 0;

	// end inline asm
	// begin inline asm
	mad.lo.cc.u64 %rd41050, %rd50290, %rd50291, %rd41016;
madc.hi.u64 %rd41051, %rd50290, %rd50291, 0;
add.cc.u64 %rd41050, %rd41050, %rd41045;
addc.u64 %rd41051, %rd41051, 0;

	// end inline asm
	// begin inline asm
	mad.lo.cc.u64 %rd41056, %rd50291, %rd50291, %rd41022;
madc.hi.u64 %rd41057, %rd50291, %rd50291, 0;
add.cc.u64 %rd41056, %rd41056, %rd41051;
addc.u64 %rd41057, %rd41057, 0;

	// end inline asm
	// begin inline asm
	mad.lo.cc.u64 %rd41062, %rd50292, %rd50291, %rd41028;
madc.hi.u64 %rd41063, %rd50292, %rd50291, 0;
add.cc.u64 %rd41062, %rd41062, %rd41057;
addc.u64 %rd41063, %rd41063, 0;

	// end inline asm
	// begin inline asm
	add.cc.u64 %rd41068, %rd41070, %rd41063;
addc.u64 %rd41069, 0, 0;

	// end inline asm
	mul.lo.s64 	%rd41104, %rd41032, -8506173809081122819;
	// begin inline asm
	mad.lo.cc.u64 %rd41072, %rd41104, %rd41155, %rd41032;
madc.hi.u64 %rd41073, %rd41104, %rd41155, 0;
add.cc.u64 %rd41072, %rd41072, %rd41157;
addc.u64 %rd41073, %rd41073, 0;

	// end inline asm
	// begin inline asm
	mad.lo.cc.u64 %rd41078, %rd41104, %rd41161, %rd41038;
madc.hi.u64 %rd41079, %rd41104, %rd41161, 0;
add.cc.u64 %rd41078, %rd41078, %rd41073;
addc.u64 %rd41079, %rd41079, 0;

	// end inline asm
	// begin inline asm
	mad.lo.cc.u64 %rd41084, %rd41104, %rd41167, %rd41044;
madc.hi.u64 %rd41085, %rd41104, %rd41167, 0;
add.cc.u64 %rd41084, %rd41084, %rd41079;
addc.u64 %rd41085, %rd41085, 0;

	// end inline asm
	// begin inline asm
	mad.lo.cc.u64 %rd41090, %rd41104, %rd41173, %rd41050;
madc.hi.u64 %rd41091, %rd41104, %rd41173, 0;
add.cc.u64 %rd41090, %rd41090, %rd41085;
addc.u64 %rd41091, %rd41091, 0;

	// end inline asm
	// begin inline asm
	mad.lo.cc.u64 %rd41096, %rd41104, %rd41179, %rd41056;
madc.hi.u64 %rd41097, %rd41104, %rd41179, 0;
add.cc.u64 %rd41096, %rd41096, %rd41091;
addc.u64 %rd41097, %rd41097, 0;

	// end inline asm
	// begin inline asm
	mad.lo.cc.u64 %rd41102, %rd41104, %rd41185, %rd41062;
madc.hi.u64 %rd41103, %rd41104, %rd41185, 0;
add.cc.u64 %rd41102, %rd41102, %rd41097;
addc.u64 %rd41103, %rd41103, 0;

	// end inline asm
	// begin inline asm
	add.cc.u64 %rd41108, %rd41068, %rd41103;
addc.u64 %rd41109, 0, 0;

	// end inline asm
	add.s64 	%rd41150, %rd41069, %rd41109;
	// begin inline asm
	mad.lo.cc.u64 %rd41112, %rd50287, %rd50292, %rd41078;
madc.hi.u64 %rd41113, %rd50287, %rd50292, 0;
add.cc.u64 %rd41112, %rd41112, %rd41157;
addc.u64 %rd41113, %rd41113, 0;

	// end inline asm
	// begin inline asm
	mad.lo.cc.u64 %rd41118, %rd50288, %rd50292, %rd41084;
madc.hi.u64 %rd41119, %rd50288, %rd50292, 0;
add.cc.u64 %rd41118, %rd41118, %rd41113;
addc.u64 %rd41119, %rd41119, 0;

	// end inline asm
	// begin inline asm
	mad.lo.cc.u64 %rd41124, %rd50289, %rd50292, %rd41090;
madc.hi.u64 %rd41125, %rd50289, %rd50292, 0;
add.cc.u64 %rd41124, %rd41124, %rd41119;
addc.u64 %rd41125, %rd41125, 0;

	// end inline asm
	// begin inline asm
	mad.lo.cc.u64 %rd41130, %rd50290, %rd50292, %rd41096;
madc.hi.u64 %rd41131, %rd50290, %rd50292, 0;
add.cc.u64 %rd41130, %rd41130, %rd41125;
addc.u64 %rd41131, %rd41131, 0;

	// end inline asm
	// begin inline asm
	mad.lo.cc.u64 %rd41136, %rd50291, %rd50292, %rd41102;
madc.hi.u64 %rd41137, %rd50291, %rd50292, 0;
add.cc.u64 %rd41136, %rd41136, %rd41131;
addc.u64 %rd41137, %rd41137, 0;

	// end inline asm
	// begin inline asm
	mad.lo.cc.u64 %rd41142, %rd50292, %rd50292, %rd41108;
madc.hi.u64 %rd41143, %rd50292, %rd50292, 0;
add.cc.u64 %rd41142, %rd41142, %rd41137;
addc.u64 %rd41143, %rd41143, 0;

	// end inline asm
	// begin inline asm
	add.cc.u64 %rd41148, %rd41150, %rd41143;
addc.u64 %rd41149, 0, 0;

	// end inline asm
	mul.lo.s64 	%rd41184, %rd41112, -8506173809081122819;
	// begin inline asm
	mad.lo.cc.u64 %rd41152, %rd41184, %rd41155, %rd41112;
madc.hi.u64 %rd41153, %rd41184, %rd41155, 0;
add.cc.u64 %rd41152, %rd41152, %rd41157;
addc.u64 %rd41153, %rd41153, 0;

	// end inline asm
	// begin inline asm
	mad.lo.cc.u64 %rd50293, %rd41184, %rd41161, %rd41118;
madc.hi.u64 %rd41159, %rd41184, %rd41161, 0;
add.cc.u64 %rd50293, %rd50293, %rd41153;
addc.u64 %rd41159, %rd41159, 0;

	// end inline asm
	// begin inline asm
	mad.lo.cc.u64 %rd50294, %rd41184, %rd41167, %rd41124;
madc.hi.u64 %rd41165, %rd41184, %rd41167, 0;
add.cc.u64 %rd50294, %rd50294, %rd41159;
addc.u64 %rd41165, %rd41165, 0;

	// end inline asm
	// begin inline asm
	mad.lo.cc.u64 %rd41204, %rd41184, %rd41173, %rd41130;
madc.hi.u64 %rd41171, %rd41184, %rd41173, 0;
add.cc.u64 %rd41204, %rd41204, %rd41165;
addc.u64 %rd41171, %rd41171, 0;

	// end inline asm
	// begin inline asm
	mad.lo.cc.u64 %rd41205, %rd41184, %rd41179, %rd41136;
madc.hi.u64 %rd41177, %rd41184, %rd41179, 0;
add.cc.u64 %rd41205, %rd41205, %rd41171;
addc.u64 %rd41177, %rd41177, 0;

	// end inline asm
	// begin inline asm
	mad.lo.cc.u64 %rd41206, %rd41184, %rd41185, %rd41142;
madc.hi.u64 %rd41183, %rd41184, %rd41185, 0;
add.cc.u64 %rd41206, %rd41206, %rd41177;
addc.u64 %rd41183, %rd41183, 0;

	// end inline asm
	// begin inline asm
	add.cc.u64 %rd41207, %rd41148, %rd41183;
addc.u64 %rd41189, 0, 0;

	// end inline asm
	setp.gt.u64 	%p1942, %rd41207, 1873798617647539866;
	@%p1942 bra 	$L__BB2_1960;
	setp.eq.s64 	%p1943, %rd41207, 1873798617647539866;
	mov.u64 	%rd50295, %rd41204;
	mov.u64 	%rd50296, %rd41205;
	mov.u64 	%rd50297, %rd41206;
	mov.u64 	%rd50298, %rd41207;
	@%p1943 bra 	$L__BB2_1952;
	bra.uni 	$L__BB2_1961;
$L__BB2_1952:
	setp.gt.u64 	%p1944, %rd41206, 5412103778470702295;
	@%p1944 bra 	$L__BB2_1960;
	setp.ne.s64 	%p1945, %rd41206, 5412103778470702295;
	mov.b64 	%rd50298, 1873798617647539866;
	mov.u64 	%rd50295, %rd41204;
	mov.u64 	%rd50296, %rd41205;
	mov.u64 	%rd50297, %rd41206;
	@%p1945 bra 	$L__BB2_1961;
	setp.gt.u64 	%p1946, %rd41205, 7239337960414712511;
	@%p1946 bra 	$L__BB2_1960;
	setp.ne.s64 	%p1947, %rd41205, 7239337960414712511;
	mov.b64 	%rd50297, 5412103778470702295;
	mov.u64 	%rd50295, %rd41204;
	mov.u64 	%rd50296, %rd41205;
	@%p1947 bra 	$L__BB2_1961;
	setp.gt.u64 	%p1948, %rd41204, 7435674573564081700;
	@%p1948 bra 	$L__BB2_1960;
	setp.ne.s64 	%p1949, %rd41204, 7435674573564081700;
	mov.b64 	%rd50296, 7239337960414712511;
	mov.u64 	%rd50295, %rd41204;
	@%p1949 bra 	$L__BB2_1961;
	setp.gt.u64 	%p1950, %rd50294, 2210141511517208575;
	@%p1950 bra 	$L__BB2_1960;
	setp.ne.s64 	%p1951, %rd50294, 2210141511517208575;
	setp.lt.u64 	%p1952, %rd50293, -5044313057631688021;
	or.pred  	%p1953, %p1951, %p1952;
	mov.b64 	%rd50295, 7435674573564081700;
	@%p1953 bra 	$L__BB2_1961;
$L__BB2_1960:
	mov.b64 	%rd41208, -5044313057631688021;
	mov.b64 	%rd41209, 2210141511517208575;
	mov.b64 	%rd41210, 7435674573564081700;
	mov.b64 	%rd41211, 7239337960414712511;
	mov.b64 	%rd41212, 5412103778470702295;
	mov.b64 	%rd41213, 1873798617647539866;
	// begin inline asm
	sub.cc.u64 %rd50293, %rd50293, %rd41208;
subc.cc.u64 %rd50294, %rd50294, %rd41209;
subc.cc.u64 %rd41204, %rd41204, %rd41210;
subc.cc.u64 %rd41205, %rd41205, %rd41211;
subc.cc.u64 %rd41206, %rd41206, %rd41212;
subc.u64 %rd41207, %rd41207, %rd41213;

	// end inline asm
	mov.u64 	%rd50295, %rd41204;
	mov.u64 	%rd50296, %rd41205;
	mov.u64 	%rd50297, %rd41206;
	mov.u64 	%rd50298, %rd41207;
$L__BB2_1961:
	mov.b64 	%rd41665, 0;
	// begin inline asm
	mad.lo.cc.u64 %rd41220, %rd50281, %rd50293, %rd41665;
madc.hi.u64 %rd41221, %rd50281, %rd50293, 0;
add.cc.u64 %rd41220, %rd41220, %rd41665;
addc.u64 %rd41221, %rd41221, 0;

	// end inline asm
	// begin inline asm
	mad.lo.cc.u64 %rd41226, %rd50282, %rd50293, %rd41665;
madc.hi.u64 %rd41227, %rd50282, %rd50293, 0;
add.cc.u64 %rd41226, %rd41226, %rd41221;
addc.u64 %rd41227, %rd41227, 0;

	// end inline asm
	// begin inline asm
	mad.lo.cc.u64 %rd41232, %rd50283, %rd50293, %rd41665;
madc.hi.u64 %rd41233, %rd50283, %rd50293, 0;
add.cc.u64 %rd41232, %rd41232, %rd41227;
addc.u64 %rd41233, %rd41233, 0;

	// end inline asm
	// begin inline asm
	mad.lo.cc.u64 %rd41238, %rd50284, %rd50293, %rd41665;
madc.hi.u64 %rd41239, %rd50284, %rd50293, 0;
add.cc.u64 %rd41238, %rd41238, %rd41233;
addc.u64 %rd41239, %rd41239, 0;

	// end inline asm
	// begin inline asm
	mad.lo.cc.u64 %rd41244, %rd50285, %rd50293, %rd41665;
madc.hi.u64 %rd41245, %rd50285, %rd50293, 0;
add.cc.u64 %rd41244, %rd41244, %rd41239;
addc.u64 %rd41245, %rd41245, 0;

	// end inline asm
	// begin inline asm
	mad.lo.cc.u64 %rd41250, %rd50286, %rd50293, %rd41665;
madc.hi.u64 %rd41251, %rd50286, %rd50293, 0;
add.cc.u64 %rd41250, %rd41250, %rd41245;
addc.u64 %rd41251, %rd41251, 0;

	// end inline asm
	// begin inline asm
	add.cc.u64 %rd41256, %rd41665, %rd41251;
addc.u64 %rd41257, 0, 0;

	// end inline asm
	mul.lo.s64 	%rd41292, %rd41220, -8506173809081122819;
	mov.b64 	%rd41663, -5044313057631688021;
	// begin inline asm
	mad.lo.cc.u64 %rd41260, %rd41292, %rd41663, %rd41220;
madc.hi.u64 %rd41261, %rd41292, %rd41663, 0;
add.cc.u64 %rd41260, %rd41260, %rd41665;
addc.u64 %rd41261, %rd41261, 0;

	// end inline asm
	mov.b64 	%rd41669, 2210141511517208575;
	// begin inline asm
	mad.lo.cc.u64 %rd41266, %rd41292, %rd41669, %rd41226;
madc.hi.u64 %rd41267, %rd41292, %rd41669, 0;
add.cc.u64 %rd41266, %rd41266, %rd41261;
addc.u64 %rd41267, %rd41267, 0;

	// end inline asm
	mov.b64 	%rd41675, 7435674573564081700;
	// begin inline asm
	mad.lo.cc.u64 %rd41272, %rd41292, %rd41675, %rd41232;
madc.hi.u64 %rd41273, %rd41292, %rd41675, 0;
add.cc.u64 %rd41272, %rd41272, %rd41267;
addc.u64 %rd41273, %rd41273, 0;

	// end inline asm
	mov.b64 	%rd41681, 7239337960414712511;
	// begin inline asm
	mad.lo.cc.u64 %rd41278, %rd41292, %rd41681, %rd41238;
madc.hi.u64 %rd41279, %rd41292, %rd41681, 0;
add.cc.u64 %rd41278, %rd41278, %rd41273;
addc.u64 %rd41279, %rd41279, 0;

	// end inline asm
	mov.b64 	%rd41687, 5412103778470702295;
	// begin inline asm
	mad.lo.cc.u64 %rd41284, %rd41292, %rd41687, %rd41244;
madc.hi.u64 %rd41285, %rd41292, %rd41687, 0;
add.cc.u64 %rd41284, %rd41284, %rd41279;
addc.u64 %rd41285, %rd41285, 0;

	// end inline asm
	mov.b64 	%rd41693, 1873798617647539866;
	// begin inline asm
	mad.lo.cc.u64 %rd41290, %rd41292, %rd41693, %rd41250;
madc.hi.u64 %rd41291, %rd41292, %rd41693, 0;
add.cc.u64 %rd41290, %rd41290, %rd41285;
addc.u64 %rd41291, %rd41291, 0;

	// end inline asm
	// begin inline asm
	add.cc.u64 %rd41296, %rd41256, %rd41291;
addc.u64 %rd41297, 0, 0;

	// end inline asm
	add.s64 	%rd41338, %rd41257, %rd41297;
	// begin inline asm
	mad.lo.cc.u64 %rd41300, %rd50281, %rd50294, %rd41266;
madc.hi.u64 %rd41301, %rd50281, %rd50294, 0;
add.cc.u64 %rd41300, %rd41300, %rd41665;
addc.u64 %rd41301, %rd41301, 0;

	// end inline asm
	// begin inline asm
	mad.lo.cc.u64 %rd41306, %rd50282, %rd50294, %rd41272;
madc.hi.u64 %rd41307, %rd50282, %rd50294, 0;
add.cc.u64 %rd41306, %rd41306, %rd41301;
addc.u64 %rd41307, %rd41307, 0;

	// end inline asm
	// begin inline asm
	mad.lo.cc.u64 %rd41312, %rd50283, %rd50294, %rd41278;
madc.hi.u64 %rd41313, %rd50283, %rd50294, 0;
add.cc.u64 %rd41312, %rd41312, %rd41307;
addc.u64 %rd41313, %rd41313, 0;

	// end inline asm
	// begin inline asm
	mad.lo.cc.u64 %rd41318, %rd50284, %rd50294, %rd41284;
madc.hi.u64 %rd41319, %rd50284, %rd50294, 0;
add.cc.u64 %rd41318, %rd41318, %rd41313;
addc.u64 %rd41319, %rd41319, 0;

	// end inline asm
	// begin inline asm
	mad.lo.cc.u64 %rd41324, %rd50285, %rd50294, %rd41290;
madc.hi.u64 %rd41325, %rd50285, %rd50294, 0;
add.cc.u64 %rd41324, %rd41324, %rd41319;
addc.u64 %rd41325, %rd41325, 0;

	// end inline asm
	// begin inline asm
	mad.lo.cc.u64 %rd41330, %rd50286, %rd50294, %rd41296;
madc.hi.u64 %rd41331, %rd50286, %rd50294, 0;
add.cc.u64 %rd41330, %rd41330, %rd41325;
addc.u64 %rd41331, %rd41331, 0;

	// end inline asm
	// begin inline asm
	add.cc.u64 %rd41336, %rd41338, %rd41331;
addc.u64 %rd41337, 0, 0;

	// end inline asm
	mul.lo.s64 	%rd41372, %rd41300, -8506173809081122819;
	// begin inline asm
	mad.lo.cc.u64 %rd41340, %rd41372, %rd41663, %rd41300;
madc.hi.u64 %rd41341, %rd41372, %rd41663, 0;
add.cc.u64 %rd41340, %rd41340, %rd41665;
addc.u64 %rd41341, %rd41341, 0;

	// end inline asm
	// begin inline asm
	mad.lo.cc.u64 %rd41346, %rd41372, %rd41669, %rd41306;
madc.hi.u64 %rd41347, %rd41372, %rd41669, 0;
add.cc.u64 %rd41346, %rd41346, %rd41341;
addc.u64 %rd41347, %rd41347, 0;

	// end inline asm
	// begin inline asm
	mad.lo.cc.u64 %rd41352, %rd41372, %rd41675, %rd41312;
madc.hi.u64 %rd41353, %rd41372, %rd41675, 0;
add.cc.u64 %rd41352, %rd41352, %rd41347;
addc.u64 %rd41353, %rd41353, 0;

	// end inline asm
	// begin inline asm
	mad.lo.cc.u64 %rd41358, %rd41372, %rd41681, %rd41318;
madc.hi.u64 %rd41359, %rd41372, %rd41681, 0;
add.cc.u64 %rd41358, %rd41358, %rd41353;
addc.u64 %rd41359, %rd41359, 0;

	// end inline asm
	// begin inline asm
	mad.lo.cc.u64 %rd41364, %rd41372, %rd41687, %rd41324;
madc.hi.u64 %rd41365, %rd41372, %rd41687, 0;
add.cc.u64 %rd41364, %rd41364, %rd41359;
addc.u64 %rd41365, %rd41365, 0;

	// end inline asm
	// begin inline asm
	mad.lo.cc.u64 %rd41370, %rd41372, %rd41693, %rd41330;
madc.hi.u64 %rd41371, %rd41372, %rd41693, 0;
add.cc.u64 %rd41370, %rd41370, %rd41365;
addc.u64 %rd41371, %rd41371, 0;

	// end inline asm
	// begin inline asm
	add.cc.u64 %rd41376, %rd41336, %rd41371;
addc.u64 %rd41377, 0, 0;

	// end inline asm
	add.s64 	%rd41418, %rd41337, %rd41377;
	// begin inline asm
	mad.lo.cc.u64 %rd41380, %rd50281, %rd50295, %rd41346;
madc.hi.u64 %rd41381, %rd50281, %rd50295, 0;
add.cc.u64 %rd41380, %rd41380, %rd41665;
addc.u64 %rd41381, %rd41381, 0;

	// end inline asm
	// begin inline asm
	mad.lo.cc.u64 %rd41386, %rd50282, %rd50295, %rd41352;
madc.hi.u64 %rd41387, %rd50282, %rd50295, 0;
add.cc.u64 %rd41386, %rd41386, %rd41381;
addc.u64 %rd41387, %rd41387, 0;

	// end inline asm
	// begin inline asm
	mad.lo.cc.u64 %rd41392, %rd50283, %rd50295, %rd41358;
madc.hi.u64 %rd41393, %rd50283, %rd50295, 0;
add.cc.u64 %rd41392, %rd41392, %rd41387;
addc.u64 %rd41393, %rd41393, 0;

	// end inline asm
	// begin inline asm
	mad.lo.cc.u64 %rd41398, %rd50284, %rd50295, %rd41364;
madc.hi.u64 %rd41399, %rd50284, %rd50295, 0;
add.cc.u64 %rd41398, %rd41398, %rd41393;
addc.u64 %rd41399, %rd41399, 0;

	// end inline asm
	// begin inline asm
	mad.lo.cc.u64 %rd41404, %rd50285, %rd50295, %rd41370;
madc.hi.u64 %rd41405, %rd50285, %rd50295, 0;
add.cc.u64 %rd41404, %rd41404, %rd41399;
addc.u64 %rd41405, %rd41405, 0;

	// end inline asm
	// begin inline asm
	mad.lo.cc.u64 %rd41410, %rd50286, %rd50295, %rd41376;
madc.hi.u64 %rd41411, %rd50286, %rd50295, 0;
add.cc.u64 %rd41410, %rd41410, %rd41405;
addc.u64 %rd41411, %rd41411, 0;

	// end inline asm
	// begin inline asm
	add.cc.u64 %rd41416, %rd41418, %rd41411;
addc.u64 %rd41417, 0, 0;

	// end inline asm
	mul.lo.s64 	%rd41452, %rd41380, -8506173809081122819;
	// begin inline asm
	mad.lo.cc.u64 %rd41420, %rd41452, %rd41663, %rd41380;
madc.hi.u64 %rd41421, %rd41452, %rd41663, 0;
add.cc.u64 %rd41420, %rd41420, %rd41665;
addc.u64 %rd41421, %rd41421, 0;

	// end inline asm
	// begin inline asm
	mad.lo.cc.u64 %rd41426, %rd41452, %rd41669, %rd41386;
madc.hi.u64 %rd41427, %rd41452, %rd41669, 0;
add.cc.u64 %rd41426, %rd41426, %rd41421;
addc.u64 %rd41427, %rd41427, 0;

	// end inline asm
	// begin inline asm
	mad.lo.cc.u64 %rd41432, %rd41452, %rd41675, %rd41392;
madc.hi.u64 %rd41433, %rd41452, %rd41675, 0;
add.cc.u64 %rd41432, %rd41432, %rd41427;
addc.u64 %rd41433, %rd41433, 0;

	// end inline asm
	// begin inline asm
	mad.lo.cc.u64 %rd41438, %rd41452, %rd41681, %rd41398;
madc.hi.u64 %rd41439, %rd41452, %rd41681, 0;
add.cc.u64 %rd41438, %rd41438, %rd41433;
addc.u64 %rd41439, %rd41439, 0;

	// end inline asm
	// begin inline asm
	mad.lo.cc.u64 %rd41444, %rd41452, %rd41687, %rd41404;
madc.hi.u64 %rd41445, %rd41452, %rd41687, 0;
add.cc.u64 %rd41444, %rd41444, %rd41439;
addc.u64 %rd41445, %rd41445, 0;

	// end inline asm
	// begin inline asm
	mad.lo.cc.u64 %rd41450, %rd41452, %rd41693, %rd41410;
madc.hi.u64 %rd41451, %rd41452, %rd41693, 0;
add.cc.u64 %rd41450, %rd41450, %rd41445;
addc.u64 %rd41451, %rd41451, 0;

	// end inline asm
	// begin inline asm
	add.cc.u64 %rd41456, %rd41416, %rd41451;
addc.u64 %rd41457, 0, 0;

	// end inline asm
	add.s64 	%rd41498, %rd41417, %rd41457;
	// begin inline asm
	mad.lo.cc.u64 %rd41460, %rd50281, %rd50296, %rd41426;
madc.hi.u64 %rd41461, %rd50281, %rd50296, 0;
add.cc.u64 %rd41460, %rd41460, %rd41665;
addc.u64 %rd41461, %rd41461, 0;

	// end inline asm
	// begin inline asm
	mad.lo.cc.u64 %rd41466, %rd50282, %rd50296, %rd41432;
madc.hi.u64 %rd41467, %rd50282, %rd50296, 0;
add.cc.u64 %rd41466, %rd41466, %rd41461;
addc.u64 %rd41467, %rd41467, 0;

	// end inline asm
	// begin inline asm
	mad.lo.cc.u64 %rd41472, %rd50283, %rd50296, %rd41438;
madc.hi.u64 %rd41473, %rd50283, %rd50296, 0;
add.cc.u64 %rd41472, %rd41472, %rd41467;
addc.u64 %rd41473, %rd41473, 0;

	// end inline asm
	// begin inline asm
	mad.lo.cc.u64 %rd41478, %rd50284, %rd50296, %rd41444;
madc.hi.u64 %rd41479, %rd50284, %rd50296, 0;
add.cc.u64 %rd41478, %rd41478, %rd41473;
addc.u64 %rd41479, %rd41479, 0;

	// end inline asm
	// begin inline asm
	mad.lo.cc.u64 %rd41484, %rd50285, %rd50296, %rd41450;
madc.hi.u64 %rd41485, %rd50285, %rd50296, 0;
add.cc.u64 %rd41484, %rd41484, %rd41479;
addc.u64 %rd41485, %rd41485, 0;

	// end inline asm
	// begin inline asm
	mad.lo.cc.u64 %rd41490, %rd50286, %rd50296, %rd41456;
madc.hi.u64 %rd41491, %rd50286, %rd50296, 0;
add.cc.u64 %rd41490, %rd41490, %rd41485;
addc.u64 %rd41491, %rd41491, 0;

	// end inline asm
	// begin inline asm
	add.cc.u64 %rd41496, %rd41498, %rd41491;
addc.u64 %rd41497, 0, 0;

	// end inline asm
	mul.lo.s64 	%rd41532, %rd41460, -8506173809081122819;
	// begin inline asm
	mad.lo.cc.u64 %rd41500, %rd41532, %rd41663, %rd41460;
madc.hi.u64 %rd41501, %rd41532, %rd41663, 0;
add.cc.u64 %rd41500, %rd41500, %rd41665;
addc.u64 %rd41501, %rd41501, 0;

	// end inline asm
	// begin inline asm
	mad.lo.cc.u64 %rd41506, %rd41532, %rd41669, %rd41466;
madc.hi.u64 %rd41507, %rd41532, %rd41669, 0;
add.cc.u64 %rd41506, %rd41506, %rd41501;
addc.u64 %rd41507, %rd41507, 0;

	// end inline asm
	// begin inline asm
	mad.lo.cc.u64 %rd41512, %rd41532, %rd41675, %rd41472;
madc.hi.u64 %rd41513, %rd41532, %rd41675, 0;
add.cc.u64 %rd41512, %rd41512, %rd41507;
addc.u64 %rd41513, %rd41513, 0;

	// end inline asm
	// begin inline asm
	mad.lo.cc.u64 %rd41518, %rd41532, %rd41681, %rd41478;
madc.hi.u64 %rd41519, %rd41532, %rd41681, 0;
add.cc.u64 %rd41518, %rd41518, %rd41513;
addc.u64 %rd41519, %rd41519, 0;

	// end inline asm
	// begin inline asm
	mad.lo.cc.u64 %rd41524, %rd41532, %rd41687, %rd41484;
madc.hi.u64 %rd41525, %rd41532, %rd41687, 0;
add.cc.u64 %rd41524, %rd41524, %rd41519;
addc.u64 %rd41525, %rd41525, 0;

	// end inline asm
	// begin inline asm
	mad.lo.cc.u64 %rd41530, %rd41532, %rd41693, %rd41490;
madc.hi.u64 %rd41531, %rd41532, %rd41693, 0;
add.cc.u64 %rd41530, %rd41530, %rd41525;
addc.u64 %rd41531, %rd41531, 0;

	// end inline asm
	// begin inline asm
	add.cc.u64 %rd41536, %rd41496, %rd41531;
addc.u64 %rd41537, 0, 0;

	// end inline asm
	add.s64 	%rd41578, %rd41497, %rd41537;
	// begin inline asm
	mad.lo.cc.u64 %rd41540, %rd50281, %rd50297, %rd41506;
madc.hi.u64 %rd41541, %rd50281, %rd50297, 0;
add.cc.u64 %rd41540, %rd41540, %rd41665;
addc.u64 %rd41541, %rd41541, 0;

	// end inline asm
	// begin inline asm
	mad.lo.cc.u64 %rd41546, %rd50282, %rd50297, %rd41512;
madc.hi.u64 %rd41547, %rd50282, %rd50297, 0;
add.cc.u64 %rd41546, %rd41546, %rd41541;
addc.u64 %rd41547, %rd41547, 0;

	// end inline asm
	// begin inline asm
	mad.lo.cc.u64 %rd41552, %rd50283, %rd50297, %rd41518;
madc.hi.u64 %rd41553, %rd50283, %rd50297, 0;
add.cc.u64 %rd41552, %rd41552, %rd41547;
addc.u64 %rd41553, %rd41553, 0;

	// end inline asm
	// begin inline asm
	mad.lo.cc.u64 %rd41558, %rd50284, %rd50297, %rd41524;
madc.hi.u64 %rd41559, %rd50284, %rd50297, 0;
add.cc.u64 %rd41558, %rd41558, %rd41553;
addc.u64 %rd41559, %rd41559, 0;

	// end inline asm
	// begin inline asm
	mad.lo.cc.u64 %rd41564, %rd50285, %rd50297, %rd41530;
madc.hi.u64 %rd41565, %rd50285, %rd50297, 0;
add.cc.u64 %rd41564, %rd41564, %rd41559;
addc.u64 %rd41565, %rd41565, 0;

	// end inline asm
	// begin inline asm
	mad.lo.cc.u64 %rd41570, %rd50286, %rd50297, %rd41536;
madc.hi.u64 %rd41571, %rd50286, %rd50297, 0;
add.cc.u64 %rd41570, %rd41570, %rd41565;
addc.u64 %rd41571, %rd41571, 0;

	// end inline asm
	// begin inline asm
	add.cc.u64 %rd41576, %rd41578, %rd41571;
addc.u64 %rd41577, 0, 0;

	// end inline asm
	mul.lo.s64 	%rd41612, %rd41540, -8506173809081122819;
	// begin inline asm
	mad.lo.cc.u64 %rd41580, %rd41612, %rd41663, %rd41540;
madc.hi.u64 %rd41581, %rd41612, %rd41663, 0;
add.cc.u64 %rd41580, %rd41580, %rd41665;
addc.u64 %rd41581, %rd41581, 0;

	// end inline asm
	// begin inline asm
	mad.lo.cc.u64 %rd41586, %rd41612, %rd41669, %rd41546;
madc.hi.u64 %rd41587, %rd41612, %rd41669, 0;
add.cc.u64 %rd41586, %rd41586, %rd41581;
addc.u64 %rd41587, %rd41587, 0;

	// end inline asm
	// begin inline asm
	mad.lo.cc.u64 %rd41592, %rd41612, %rd41675, %rd41552;
madc.hi.u64 %rd41593, %rd41612, %rd41675, 0;
add.cc.u64 %rd41592, %rd41592, %rd41587;
addc.u64 %rd41593, %rd41593, 0;

	// end inline asm
	// begin inline asm
	mad.lo.cc.u64 %rd41598, %rd41612, %rd41681, %rd41558;
madc.hi.u64 %rd41599, %rd41612, %rd41681, 0;
add.cc.u64 %rd41598, %rd41598, %rd41593;
addc.u64 %rd41599, %rd41599, 0;

	// end inline asm
	// begin inline asm
	mad.lo.cc.u64 %rd41604, %rd41612, %rd41687, %rd41564;
madc.hi.u64 %rd41605, %rd41612, %rd41687, 0;
add.cc.u64 %rd41604, %rd41604, %rd41599;
addc.u64 %rd41605, %rd41605, 0;

	// end inline asm
	// begin inline asm
	mad.lo.cc.u64 %rd41610, %rd41612, %rd41693, %rd41570;
madc.hi.u64 %rd41611, %rd41612, %rd41693, 0;
add.cc.u64 %rd41610, %rd41610, %rd41605;
addc.u64 %rd41611, %rd41611, 0;

	// end inline asm
	// begin inline asm
	add.cc.u64 %rd41616, %rd41576, %rd41611;
addc.u64 %rd41617, 0, 0;

	// end inline asm
	add.s64 	%rd41658, %rd41577, %rd41617;
	// begin inline asm
	mad.lo.cc.u64 %rd41620, %rd50281, %rd50298, %rd41586;
madc.hi.u64 %rd41621, %rd50281, %rd50298, 0;
add.cc.u64 %rd41620, %rd41620, %rd41665;
addc.u64 %rd41621, %rd41621, 0;

	// end inline asm
	// begin inline asm
	mad.lo.cc.u64 %rd41626, %rd50282, %rd50298, %rd41592;
madc.hi.u64 %rd41627, %rd50282, %rd50298, 0;
add.cc.u64 %rd41626, %rd41626, %rd41621;
addc.u64 %rd41627, %rd41627, 0;

	// end inline asm
	// begin inline asm
	mad.lo.cc.u64 %rd41632, %rd50283, %rd50298, %rd41598;
madc.hi.u64 %rd41633, %rd50283, %rd50298, 0;
add.cc.u64 %rd41632, %rd41632, %rd41627;
addc.u64 %rd41633, %rd41633, 0;

	// end inline asm
	// begin inline asm
	mad.lo.cc.u64 %rd41638, %rd50284, %rd50298, %rd41604;
madc.hi.u64 %rd41639, %rd50284, %rd50298, 0;
add.cc.u64 %rd41638, %rd41638, %rd41633;
addc.u64 %rd41639, %rd41639, 0;

	// end inline asm
	// begin inline asm
	mad.lo.cc.u64 %rd41644, %rd50285, %rd50298, %rd41610;
madc.hi.u64 %rd41645, %rd50285, %rd50298, 0;
add.cc.u64 %rd41644, %rd41644, %rd41639;
addc.u64 %rd41645, %rd41645, 0;

	// end inline asm
	// begin inline asm
	mad.lo.cc.u64 %rd41650, %rd50286, %rd50298, %rd41616;
madc.hi.u64 %rd41651, %rd50286, %rd50298, 0;
add.cc.u64 %rd41650, %rd41650, %rd41645;
addc.u64 %rd41651, %rd41651, 0;

	// end inline asm
	// begin inline asm
	add.cc.u64 %rd41656, %rd41658, %rd41651;
addc.u64 %rd41657, 0, 0;

	// end inline asm
	mul.lo.s64 	%rd41692, %rd41620, -8506173809081122819;
	// begin inline asm
	mad.lo.cc.u64 %rd41660, %rd41692, %rd41663, %rd41620;
madc.hi.u64 %rd41661, %rd41692, %rd41663, 0;
add.cc.u64 %rd41660, %rd41660, %rd41665;
addc.u64 %rd41661, %rd41661, 0;

	// end inline asm
	// begin inline asm
	mad.lo.cc.u64 %rd50299, %rd41692, %rd41669, %rd41626;
madc.hi.u64 %rd41667, %rd41692, %rd41669, 0;
add.cc.u64 %rd50299, %rd50299, %rd41661;
addc.u64 %rd41667, %rd41667, 0;

	// end inline asm
	// begin inline asm
	mad.lo.cc.u64 %rd50300, %rd41692, %rd41675, %rd41632;
madc.hi.u64 %rd41673, %rd41692, %rd41675, 0;
add.cc.u64 %rd50300, %rd50300, %rd41667;
addc.u64 %rd41673, %rd41673, 0;

	// end inline asm
	// begin inline asm
	mad.lo.cc.u64 %rd41712, %rd41692, %rd41681, %rd41638;
madc.hi.u64 %rd41679, %rd41692, %rd41681, 0;
add.cc.u64 %rd41712, %rd41712, %rd41673;
addc.u64 %rd41679, %rd41679, 0;

	// end inline asm
	// begin inline asm
	mad.lo.cc.u64 %rd41713, %rd41692, %rd41687, %rd41644;
madc.hi.u64 %rd41685, %rd41692, %rd41687, 0;
add.cc.u64 %rd41713, %rd41713, %rd41679;
addc.u64 %rd41685, %rd41685, 0;

	// end inline asm
	// begin inline asm
	mad.lo.cc.u64 %rd41714, %rd41692, %rd41693, %rd41650;
madc.hi.u64 %rd41691, %rd41692, %rd41693, 0;
add.cc.u64 %rd41714, %rd41714, %rd41685;
addc.u64 %rd41691, %rd41691, 0;

	// end inline asm
	// begin inline asm
	add.cc.u64 %rd41715, %rd41656, %rd41691;
addc.u64 %rd41697, 0, 0;

	// end inline asm
	setp.gt.u64 	%p1954, %rd41715, 1873798617647539866;
	@%p1954 bra 	$L__BB2_1971;
	setp.eq.s64 	%p1955, %rd41715, 1873798617647539866;
	mov.u64 	%rd50301, %rd41712;
	mov.u64 	%rd50302, %rd41713;
	mov.u64 	%rd50303, %rd41714;
	mov.u64 	%rd50304, %rd41715;
	@%p1955 bra 	$L__BB2_1963;
	bra.uni 	$L__BB2_1972;
$L__BB2_1963:
	setp.gt.u64 	%p1956, %rd41714, 5412103778470702295;
	@%p1956 bra 	$L__BB2_1971;
	setp.ne.s64 	%p1957, %rd41714, 5412103778470702295;
	mov.b64 	%rd50304, 1873798617647539866;
	mov.u64 	%rd50301, %rd41712;
	mov.u64 	%rd50302, %rd41713;
	mov.u64 	%rd50303, %rd41714;
	@%p1957 bra 	$L__BB2_1972;
	setp.gt.u64 	%p1958, %rd41713, 7239337960414712511;
	@%p1958 bra 	$L__BB2_1971;
	setp.ne.s64 	%p1959, %rd41713, 7239337960414712511;
	mov.b64 	%rd50303, 5412103778470702295;
	mov.u64 	%rd50301, %rd41712;
	mov.u64 	%rd50302, %rd41713;
	@%p1959 bra 	$L__BB2_1972;
	setp.gt.u64 	%p1960, %rd41712, 7435674573564081700;
	@%p1960 bra 	$L__BB2_1971;
	setp.ne.s64 	%p1961, %rd41712, 7435674573564081700;
	mov.b64 	%rd50302, 7239337960414712511;
	mov.u64 	%rd50301, %rd41712;
	@%p1961 bra 	$L__BB2_1972;
	setp.gt.u64 	%p1962, %rd50300, 2210141511517208575;
	@%p1962 bra 	$L__BB2_1971;
	setp.ne.s64 	%p1963, %rd50300, 2210141511517208575;
	setp.lt.u64 	%p1964, %rd50299, -5044313057631688021;
	or.pred  	%p1965, %p1963, %p1964;
	mov.b64 	%rd50301, 7435674573564081700;
	@%p1965 bra 	$L__BB2_1972;
$L__BB2_1971:
	mov.b64 	%rd41716, -5044313057631688021;
	mov.b64 	%rd41717, 2210141511517208575;
	mov.b64 	%rd41718, 7435674573564081700;
	mov.b64 	%rd41719, 7239337960414712511;
	mov.b64 	%rd41720, 5412103778470702295;
	mov.b64 	%rd41721, 1873798617647539866;
	// begin inline asm
	sub.cc.u64 %rd50299, %rd50299, %rd41716;
subc.cc.u64 %rd50300, %rd50300, %rd41717;
subc.cc.u64 %rd41712, %rd41712, %rd41718;
subc.cc.u64 %rd41713, %rd41713, %rd41719;
subc.cc.u64 %rd41714, %rd41714, %rd41720;
subc.u64 %rd41715, %rd41715, %rd41721;

	// end inline asm
	mov.u64 	%rd50301, %rd41712;
	mov.u64 	%rd50302, %rd41713;
	mov.u64 	%rd50303, %rd41714;
	mov.u64 	%rd50304, %rd41715;
$L__BB2_1972:
	mov.u64 	%rd50305, %rd50155;
	mov.u64 	%rd50307, %rd50157;
	mov.u64 	%rd50309, %rd50159;
	mov.u64 	%rd50306, %rd50156;
	mov.u64 	%rd50308, %rd50158;
	mov.u64 	%rd50310, %rd50160;
	// begin inline asm
	sub.cc.u64 %rd50305, %rd50305, %rd50143;
subc.cc.u64 %rd50306, %rd50306, %rd50144;
subc.cc.u64 %rd50307, %rd50307, %rd50145;
subc.cc.u64 %rd50308, %rd50308, %rd50146;
subc.cc.u64 %rd50309, %rd50309, %rd50147;
subc.u64 %rd50310, %rd50310, %rd50148;

	// end inline asm
	setp.gt.u64 	%p1966, %rd50160, %rd50148;
	@%p1966 bra 	$L__BB2_1983;
	setp.ge.u64 	%p1967, %rd50160, %rd50148;
	@%p1967 bra 	$L__BB2_1974;
	bra.uni 	$L__BB2_1982;
$L__BB2_1974:
	setp.gt.u64 	%p1968, %rd50159, %rd50147;
	@%p1968 bra 	$L__BB2_1983;
	setp.lt.u64 	%p1969, %rd50159, %rd50147;
	@%p1969 bra 	$L__BB2_1982;
	setp.gt.u64 	%p1970, %rd50158, %rd50146;
	@%p1970 bra 	$L__BB2_1983;
	setp.lt.u64 	%p1971, %rd50158, %rd50146;
	@%p1971 bra 	$L__BB2_1982;
	setp.gt.u64 	%p1972, %rd50157, %rd50145;
	@%p1972 bra 	$L__BB2_1983;
	setp.lt.u64 	%p1973, %rd50157, %rd50145;
	@%p1973 bra 	$L__BB2_1982;
	setp.gt.u64 	%p1974, %rd50156, %rd50144;
	@%p1974 bra 	$L__BB2_1983;
	setp.lt.u64 	%p1975, %rd50156, %rd50144;
	setp.lt.u64 	%p1976, %rd50155, %rd50143;
	or.pred  	%p1977, %p1975, %p1976;
	@%p1977 bra 	$L__BB2_1982;
	bra.uni 	$L__BB2_1983;
$L__BB2_1982:
	mov.b64 	%rd41752, -5044313057631688021;
	mov.b64 	%rd41753, 2210141511517208575;
	mov.b64 	%rd41754, 7435674573564081700;
	mov.b64 	%rd41755, 7239337960414712511;
	mov.b64 	%rd41756, 5412103778470702295;
	mov.b64 	%rd41757, 1873798617647539866;
	// begin inline asm
	add.cc.u64 %rd50305, %rd50305, %rd41752;
addc.cc.u64 %rd50306, %rd50306, %rd41753;
addc.cc.u64 %rd50307, %rd50307, %rd41754;
addc.cc.u64 %rd50308, %rd50308, %rd41755;
addc.cc.u64 %rd50309, %rd50309, %rd41756;
addc.u64 %rd50310, %rd50310, %rd41757;

	// end inline asm
$L__BB2_1983:
	mov.b64 	{%r839, %r840}, %rd50310;
	mov.b64 	{%r841, %r842}, %rd50309;
	shf.l.wrap.b32 	%r843, %r842, %r839, 1;
	shf.l.wrap.b32 	%r844, %r839, %r840, 1;
	mov.b64 	%rd41779, {%r843, %r844};
	mov.b64 	{%r845, %r846}, %rd50308;
	shf.l.wrap.b32 	%r847, %r846, %r841, 1;
	shf.l.wrap.b32 	%r848, %r841, %r842, 1;
	mov.b64 	%rd41778, {%r847, %r848};
	mov.b64 	{%r849, %r850}, %rd50307;
	shf.l.wrap.b32 	%r851, %r850, %r845, 1;
	shf.l.wrap.b32 	%r852, %r845, %r846, 1;
	mov.b64 	%rd41777, {%r851, %r852};
	mov.b64 	{%r853, %r854}, %rd50306;
	shf.l.wrap.b32 	%r855, %r854, %r849, 1;
	shf.l.wrap.b32 	%r856, %r849, %r850, 1;
	mov.b64 	%rd41776, {%r855, %r856};
	mov.b64 	{%r857, %r858}, %rd50305;
	shf.l.wrap.b32 	%r859, %r858, %r853, 1;
	shf.l.wrap.b32 	%r860, %r853, %r854, 1;
	mov.b64 	%rd50312, {%r859, %r860};
	shl.b64 	%rd50311, %rd50305, 1;
	setp.gt.u64 	%p1978, %rd41779, 1873798617647539866;
	@%p1978 bra 	$L__BB2_1993;
	setp.eq.s64 	%p1979, %rd41779, 1873798617647539866;
	mov.u64 	%rd50313, %rd41776;
	mov.u64 	%rd50314, %rd41777;
	mov.u64 	%rd50315, %rd41778;
	mov.u64 	%rd50316, %rd41779;
	@%p1979 bra 	$L__BB2_1985;
	bra.uni 	$L__BB2_1994;
$L__BB2_1985:
	setp.gt.u64 	%p1980, %rd41778, 5412103778470702295;
	@%p1980 bra 	$L__BB2_1993;
	setp.ne.s64 	%p1981, %rd41778, 5412103778470702295;
	mov.b64 	%rd50316, 1873798617647539866;
	mov.u64 	%rd50313, %rd41776;
	mov.u64 	%rd50314, %rd41777;
	mov.u64 	%rd50315, %rd41778;
	@%p1981 bra 	$L__BB2_1994;
	setp.gt.u64 	%p1982, %rd41777, 7239337960414712511;
	@%p1982 bra 	$L__BB2_1993;
	setp.ne.s64 	%p1983, %rd41777, 7239337960414712511;
	mov.b64 	%rd50315, 5412103778470702295;
	mov.u64 	%rd50313, %rd41776;
	mov.u64 	%rd50314, %rd41777;
	@%p1983 bra 	$L__BB2_1994;
	setp.gt.u64 	%p1984, %rd41776, 7435674573564081700;
	@%p1984 bra 	$L__BB2_1993;
	setp.ne.s64 	%p1985, %rd41776, 7435674573564081700;
	mov.b64 	%rd50314, 7239337960414712511;
	mov.u64 	%rd50313, %rd41776;
	@%p1985 bra 	$L__BB2_1994;
	setp.gt.u64 	%p1986, %rd50312, 2210141511517208575;
	@%p1986 bra 	$L__BB2_1993;
	setp.ne.s64 	%p1987, %rd50312, 2210141511517208575;
	setp.lt.u64 	%p1988, %rd50311, -5044313057631688020;
	or.pred  	%p1989, %p1987, %p1988;
	mov.b64 	%rd50313, 7435674573564081700;
	@%p1989 bra 	$L__BB2_1994;
$L__BB2_1993:
	mov.b64 	%rd41780, -5044313057631688021;
	mov.b64 	%rd41781, 2210141511517208575;
	mov.b64 	%rd41782, 7435674573564081700;
	mov.b64 	%rd41783, 7239337960414712511;
	mov.b64 	%rd41784, 5412103778470702295;
	mov.b64 	%rd41785, 1873798617647539866;
	// begin inline asm
	sub.cc.u64 %rd50311, %rd50311, %rd41780;
subc.cc.u64 %rd50312, %rd50312, %rd41781;
subc.cc.u64 %rd41776, %rd41776, %rd41782;
subc.cc.u64 %rd41777, %rd41777, %rd41783;
subc.cc.u64 %rd41778, %rd41778, %rd41784;
subc.u64 %rd41779, %rd41779, %rd41785;

	// end inline asm
	mov.u64 	%rd50313, %rd41776;
	mov.u64 	%rd50314, %rd41777;
	mov.u64 	%rd50315, %rd41778;
	mov.u64 	%rd50316, %rd41779;
$L__BB2_1994:
	mov.b64 	%rd42237, 0;
	// begin inline asm
	mad.lo.cc.u64 %rd41792, %rd50125, %rd50293, %rd42237;
madc.hi.u64 %rd41793, %rd50125, %rd50293, 0;
add.cc.u64 %rd41792, %rd41792, %rd42237;
addc.u64 %rd41793, %rd41793, 0;

	// end inline asm
	// begin inline asm
	mad.lo.cc.u64 %rd41798, %rd50126, %rd50293, %rd42237;
madc.hi.u64 %rd41799, %rd50126, %rd50293, 0;
add.cc.u64 %rd41798, %rd41798, %rd41793;
addc.u64 %rd41799, %rd41799, 0;

	// end inline asm
	// begin inline asm
	mad.lo.cc.u64 %rd41804, %rd50127, %rd50293, %rd42237;
madc.hi.u64 %rd41805, %rd50127, %rd50293, 0;
add.cc.u64 %rd41804, %rd41804, %rd41799;
addc.u64 %rd41805, %rd41805, 0;

	// end inline asm
	// begin inline asm
	mad.lo.cc.u64 %rd41810, %rd50128, %rd50293, %rd42237;
madc.hi.u64 %rd41811, %rd50128, %rd50293, 0;
add.cc.u64 %rd41810, %rd41810, %rd41805;
addc.u64 %rd41811, %rd41811, 0;

	// end inline asm
	// begin inline asm
	mad.lo.cc.u64 %rd41816, %rd50129, %rd50293, %rd42237;
madc.hi.u64 %rd41817, %rd50129, %rd50293, 0;
add.cc.u64 %rd41816, %rd41816, %rd41811;
addc.u64 %rd41817, %rd41817, 0;

	// end inline asm
	// begin inline asm
	mad.lo.cc.u64 %rd41822, %rd50130, %rd50293, %rd42237;
madc.hi.u64 %rd41823, %rd50130, %rd50293, 0;
add.cc.u64 %rd41822, %rd41822, %rd41817;
addc.u64 %rd41823, %rd41823, 0;

	// end inline asm
	// begin inline asm
	add.cc.u64 %rd41828, %rd42237, %rd41823;
addc.u64 %rd41829, 0, 0;

	// end inline asm
	mul.lo.s64 	%rd41864, %rd41792, -8506173809081122819;
	mov.b64 	%rd42235, -5044313057631688021;
	// begin inline asm
	mad.lo.cc.u64 %rd41832, %rd41864, %rd42235, %rd41792;
madc.hi.u64 %rd41833, %rd41864, %rd42235, 0;
add.cc.u64 %rd41832, %rd41832, %rd42237;
addc.u64 %rd41833, %rd41833, 0;

	// end inline asm
	mov.b64 	%rd42241, 2210141511517208575;
	// begin inline asm
	mad.lo.cc.u64 %rd41838, %rd41864, %rd42241, %rd41798;
madc.hi.u64 %rd41839, %rd41864, %rd42241, 0;
add.cc.u64 %rd41838, %rd41838, %rd41833;
addc.u64 %rd41839, %rd41839, 0;

	// end inline asm
	mov.b64 	%rd42247, 7435674573564081700;
	// begin inline asm
	mad.lo.cc.u64 %rd41844, %rd41864, %rd42247, %rd41804;
madc.hi.u64 %rd41845, %rd41864, %rd42247, 0;
add.cc.u64 %rd41844, %rd41844, %rd41839;
addc.u64 %rd41845, %rd41845, 0;

	// end inline asm
	mov.b64 	%rd42253, 7239337960414712511;
	// begin inline asm
	mad.lo.cc.u64 %rd41850, %rd41864, %rd42253, %rd41810;
madc.hi.u64 %rd41851, %rd41864, %rd42253, 0;
add.cc.u64 %rd41850, %rd41850, %rd41845;
addc.u64 %rd41851, %rd41851, 0;

	// end inline asm
	mov.b64 	%rd42259, 5412103778470702295;
	// begin inline asm
	mad.lo.cc.u64 %rd41856, %rd41864, %rd42259, %rd41816;
madc.hi.u64 %rd41857, %rd41864, %rd42259, 0;
add.cc.u64 %rd41856, %rd41856, %rd41851;
addc.u64 %rd41857, %rd41857, 0;

	// end inline asm
	mov.b64 	%rd42265, 1873798617647539866;
	// begin inline asm
	mad.lo.cc.u64 %rd41862, %rd41864, %rd42265, %rd41822;
madc.hi.u64 %rd41863, %rd41864, %rd42265, 0;
add.cc.u64 %rd41862, %rd41862, %rd41857;
addc.u64 %rd41863, %rd41863, 0;

	// end inline asm
	// begin inline asm
	add.cc.u64 %rd41868, %rd41828, %rd41863;
addc.u64 %rd41869, 0, 0;

	// end inline asm
	add.s64 	%rd41910, %rd41829, %rd41869;
	// begin inline asm
	mad.lo.cc.u64 %rd41872, %rd50125, %rd50294, %rd41838;
madc.hi.u64 %rd41873, %rd50125, %rd50294, 0;
add.cc.u64 %rd41872, %rd41872, %rd42237;
addc.u64 %rd41873, %rd41873, 0;

	// end inline asm
	// begin inline asm
	mad.lo.cc.u64 %rd41878, %rd50126, %rd50294, %rd41844;
madc.hi.u64 %rd41879, %rd50126, %rd50294, 0;
add.cc.u64 %rd41878, %rd41878, %rd41873;
addc.u64 %rd41879, %rd41879, 0;

	// end inline asm
	// begin inline asm
	mad.lo.cc.u64 %rd41884, %rd50127, %rd50294, %rd41850;
madc.hi.u64 %rd41885, %rd50127, %rd50294, 0;
add.cc.u64 %rd41884, %rd41884, %rd41879;
addc.u64 %rd41885, %rd41885, 0;

	// end inline asm
	// begin inline asm
	mad.lo.cc.u64 %rd41890, %rd50128, %rd50294, %rd41856;
madc.hi.u64 %rd41891, %rd50128, %rd50294, 0;
add.cc.u64 %rd41890, %rd41890, %rd41885;
addc.u64 %rd41891, %rd41891, 0;

	// end inline asm
	// begin inline asm
	mad.lo.cc.u64 %rd41896, %rd50129, %rd50294, %rd41862;
madc.hi.u64 %rd41897, %rd50129, %rd50294, 0;
add.cc.u64 %rd41896, %rd41896, %rd41891;
addc.u64 %rd41897, %rd41897, 0;

	// end inline asm
	// begin inline asm
	mad.lo.cc.u64 %rd41902, %rd50130, %rd50294, %rd41868;
madc.hi.u64 %rd41903, %rd50130, %rd50294, 0;
add.cc.u64 %rd41902, %rd41902, %rd41897;
addc.u64 %rd41903, %rd41903, 0;

	// end inline asm
	// begin inline asm
	add.cc.u64 %rd41908, %rd41910, %rd41903;
addc.u64 %rd41909, 0, 0;

	// end inline asm
	mul.lo.s64 	%rd41944, %rd41872, -8506173809081122819;
	// begin inline asm
	mad.lo.cc.u64 %rd41912, %rd41944, %rd42235, %rd41872;
madc.hi.u64 %rd41913, %rd41944, %rd42235, 0;
add.cc.u64 %rd41912, %rd41912, %rd42237;
addc.u64 %rd41913, %rd41913, 0;

	// end inline asm
	// begin inline asm
	mad.lo.cc.u64 %rd41918, %rd41944, %rd42241, %rd41878;
madc.hi.u64 %rd41919, %rd41944, %rd42241, 0;
add.cc.u64 %rd41918, %rd41918, %rd41913;
addc.u64 %rd41919, %rd41919, 0;

	// end inline asm
	// begin inline asm
	mad.lo.cc.u64 %rd41924, %rd41944, %rd42247, %rd41884;
madc.hi.u64 %rd41925, %rd41944, %rd42247, 0;
add.cc.u64 %rd41924, %rd41924, %rd41919;
addc.u64 %rd41925, %rd41925, 0;

	// end inline asm
	// begin inline asm
	mad.lo.cc.u64 %rd41930, %rd41944, %rd42253, %rd41890;
madc.hi.u64 %rd41931, %rd41944, %rd42253, 0;
add.cc.u64 %rd41930, %rd41930, %rd41925;
addc.u64 %rd41931, %rd41931, 0;

	// end inline asm
	// begin inline asm
	mad.lo.cc.u64 %rd41936, %rd41944, %rd42259, %rd41896;
madc.hi.u64 %rd41937, %rd41944, %rd42259, 0;
add.cc.u64 %rd41936, %rd41936, %rd41931;
addc.u64 %rd41937, %rd41937, 0;

	// end inline asm
	// begin inline asm
	mad.lo.cc.u64 %rd41942, %rd41944, %rd42265, %rd41902;
madc.hi.u64 %rd41943, %rd41944, %rd42265, 0;
add.cc.u64 %rd41942, %rd41942, %rd41937;
addc.u64 %rd41943, %rd41943, 0;

	// end inline asm
	// begin inline asm
	add.cc.u64 %rd41948, %rd41908, %rd41943;
addc.u64 %rd41949, 0, 0;

	// end inline asm
	add.s64 	%rd41990, %rd41909, %rd41949;
	// begin inline asm
	mad.lo.cc.u64 %rd41952, %rd50125, %rd50295, %rd41918;
madc.hi.u64 %rd41953, %rd50125, %rd50295, 0;
add.cc.u64 %rd41952, %rd41952, %rd42237;
addc.u64 %rd41953, %rd41953, 0;

	// end inline asm
	// begin inline asm
	mad.lo.cc.u64 %rd41958, %rd50126, %rd50295, %rd41924;
madc.hi.u64 %rd41959, %rd50126, %rd50295, 0;
add.cc.u64 %rd41958, %rd41958, %rd41953;
addc.u64 %rd41959, %rd41959, 0;

	// end inline asm
	// begin inline asm
	mad.lo.cc.u64 %rd41964, %rd50127, %rd50295, %rd41930;
madc.hi.u64 %rd41965, %rd50127, %rd50295, 0;
add.cc.u64 %rd41964, %rd41964, %rd41959;
addc.u64 %rd41965, %rd41965, 0;

	// end inline asm
	// begin inline asm
	mad.lo.cc.u64 %rd41970, %rd50128, %rd50295, %rd41936;
madc.hi.u64 %rd41971, %rd50128, %rd50295, 0;
add.cc.u64 %rd41970, %rd41970, %rd41965;
addc.u64 %rd41971, %rd41971, 0;

	// end inline asm
	// begin inline asm
	mad.lo.cc.u64 %rd41976, %rd50129, %rd50295, %rd41942;
madc.hi.u64 %rd41977, %rd50129, %rd50295, 0;
add.cc.u64 %rd41976, %rd41976, %rd41971;
addc.u64 %rd41977, %rd41977, 0;

	// end inline asm
	// begin inline asm
	mad.lo.cc.u64 %rd41982, %rd50130, %rd50295, %rd41948;
madc.hi.u64 %rd41983, %rd50130, %rd50295, 0;
add.cc.u64 %rd41982, %rd41982, %rd41977;
addc.u64 %rd41983, %rd41983, 0;

	// end inline asm
	// begin inline asm
	add.cc.u64 %rd41988, %rd41990, %rd41983;
addc.u64 %rd41989, 0, 0;

	// end inline asm
	mul.lo.s64 	%rd42024, %rd41952, -8506173809081122819;
	// begin inline asm
	mad.lo.cc.u64 %rd41992, %rd42024, %rd42235, %rd41952;
madc.hi.u64 %rd41993, %rd42024, %rd42235, 0;
add.cc.u64 %rd41992, %rd41992, %rd42237;
addc.u64 %rd41993, %rd41993, 0;

	// end inline asm
	// begin inline asm
	mad.lo.cc.u64 %rd41998, %rd42024, %rd42241, %rd41958;
madc.hi.u64 %rd41999, %rd42024, %rd42241, 0;
add.cc.u64 %rd41998, %rd41998, %rd41993;
addc.u64 %rd41999, %rd41999, 0;

	// end inline asm
	// begin inline asm
	mad.lo.cc.u64 %rd42004, %rd42024, %rd42247, %rd41964;
madc.hi.u64 %rd42005, %rd42024, %rd42247, 0;
add.cc.u64 %rd42004, %rd42004, %rd41999;
addc.u64 %rd42005, %rd42005, 0;

	// end inline asm
	// begin inline asm
	mad.lo.cc.u64 %rd42010, %rd42024, %rd42253, %rd41970;
madc.hi.u64 %rd42011, %rd42024, %rd42253, 0;
add.cc.u64 %rd42010, %rd42010, %rd42005;
addc.u64 %rd42011, %rd42011, 0;

	// end inline asm
	// begin inline asm
	mad.lo.cc.u64 %rd42016, %rd42024, %rd42259, %rd41976;
madc.hi.u64 %rd42017, %rd42024, %rd42259, 0;
add.cc.u64 %rd42016, %rd42016, %rd42011;
addc.u64 %rd42017, %rd42017, 0;

	// end inline asm
	// begin inline asm
	mad.lo.cc.u64 %rd42022, %rd42024, %rd42265, %rd41982;
madc.hi.u64 %rd42023, %rd42024, %rd42265, 0;
add.cc.u64 %rd42022, %rd42022, %rd42017;
addc.u64 %rd42023, %rd42023, 0;

	// end inline asm
	// begin inline asm
	add.cc.u64 %rd42028, %rd41988, %rd42023;
addc.u64 %rd42029, 0, 0;

	// end inline asm
	add.s64 	%rd42070, %rd41989, %rd42029;
	// begin inline asm
	mad.lo.cc.u64 %rd42032, %rd50125, %rd50296, %rd41998;
madc.hi.u64 %rd42033, %rd50125, %rd50296, 0;
add.cc.u64 %rd42032, %rd42032, %rd42237;
addc.u64 %rd42033, %rd42033, 0;

	// end inline asm
	// begin inline asm
	mad.lo.cc.u64 %rd42038, %rd50126, %rd50296, %rd42004;
madc.hi.u64 %rd42039, %rd50126, %rd50296, 0;
add.cc.u64 %rd42038, %rd42038, %rd42033;
addc.u64 %rd42039, %rd42039, 0;

	// end inline asm
	// begin inline asm
	mad.lo.cc.u64 %rd42044, %rd50127, %rd50296, %rd42010;
madc.hi.u64 %rd42045, %rd50127, %rd50296, 0;
add.cc.u64 %rd42044, %rd42044, %rd42039;
addc.u64 %rd42045, %rd42045, 0;

	// end inline asm
	// begin inline asm
	mad.lo.cc.u64 %rd42050, %rd50128, %rd50296, %rd42016;
madc.hi.u64 %rd42051, %rd50128, %rd50296, 0;
add.cc.u64 %rd42050, %rd42050, %rd42045;
addc.u64 %rd42051, %rd42051, 0;

	// end inline asm
	// begin inline asm
	mad.lo.cc.u64 %rd42056, %rd50129, %rd50296, %rd42022;
madc.hi.u64 %rd42057, %rd50129, %rd50296, 0;
add.cc.u64 %rd42056, %rd42056, %rd42051;
addc.u64 %rd42057, %rd42057, 0;

	// end inline asm
	// begin inline asm
	mad.lo.cc.u64 %rd42062, %rd50130, %rd50296, %rd42028;
madc.hi.u64 %rd42063, %rd50130, %rd50296, 0;
add.cc.u64 %rd42062, %rd42062, %rd42057;
addc.u64 %rd42063, %rd42063, 0;

	// end inline asm
	// begin inline asm
	add.cc.u64 %rd42068, %rd42070, %rd42063;
addc.u64 %rd42069, 0, 0;

	// end inline asm
	mul.lo.s64 	%rd42104, %rd42032, -8506173809081122819;
	// begin inline asm
	mad.lo.cc.u64 %rd42072, %rd42104, %rd42235, %rd42032;
madc.hi.u64 %rd42073, %rd42104, %rd42235, 0;
add.cc.u64 %rd42072, %rd42072, %rd42237;
addc.u64 %rd42073, %rd42073, 0;

	// end inline asm
	// begin inline asm
	mad.lo.cc.u64 %rd42078, %rd42104, %rd42241, %rd42038;
madc.hi.u64 %rd42079, %rd42104, %rd42241, 0;
add.cc.u64 %rd42078, %rd42078, %rd42073;
addc.u64 %rd42079, %rd42079, 0;

	// end inline asm
	// begin inline asm
	mad.lo.cc.u64 %rd42084, %rd42104, %rd42247, %rd42044;
madc.hi.u64 %rd42085, %rd42104, %rd42247, 0;
add.cc.u64 %rd42084, %rd42084, %rd42079;
addc.u64 %rd42085, %rd42085, 0;

	// end inline asm
	// begin inline asm
	mad.lo.cc.u64 %rd42090, %rd42104, %rd42253, %rd42050;
madc.hi.u64 %rd42091, %rd42104, %rd42253, 0;
add.cc.u64 %rd42090, %rd42090, %rd42085;
addc.u64 %rd42091, %rd42091, 0;

	// end inline asm
	// begin inline asm
	mad.lo.cc.u64 %rd42096, %rd42104, %rd42259, %rd42056;
madc.hi.u64 %rd42097, %rd42104, %rd42259, 0;
add.cc.u64 %rd42096, %rd42096, %rd42091;
addc.u64 %rd42097, %rd42097, 0;

	// end inline asm
	// begin inline asm
	mad.lo.cc.u64 %rd42102, %rd42104, %rd42265, %rd42062;
madc.hi.u64 %rd42103, %rd42104, %rd42265, 0;
add.cc.u64 %rd42102, %rd42102, %rd42097;
addc.u64 %rd42103, %rd42103, 0;

	// end inline asm
	// begin inline asm
	add.cc.u64 %rd42108, %rd42068, %rd42103;
addc.u64 %rd42109, 0, 0;

	// end inline asm
	add.s64 	%rd42150, %rd42069, %rd42109;
	// begin inline asm
	mad.lo.cc.u64 %rd42112, %rd50125, %rd50297, %rd42078;
madc.hi.u64 %rd42113, %rd50125, %rd50297, 0;
add.cc.u64 %rd42112, %rd42112, %rd42237;
addc.u64 %rd42113, %rd42113, 0;

	// end inline asm
	// begin inline asm
	mad.lo.cc.u64 %rd42118, %rd50126, %rd50297, %rd42084;
madc.hi.u64 %rd42119, %rd50126, %rd50297, 0;
add.cc.u64 %rd42118, %rd42118, %rd42113;
addc.u64 %rd42119, %rd42119, 0;

	// end inline asm
	// begin inline asm
	mad.lo.cc.u64 %rd42124, %rd50127, %rd50297, %rd42090;
madc.hi.u64 %rd42125, %rd50127, %rd50297, 0;
add.cc.u64 %rd42124, %rd42124, %rd42119;
addc.u64 %rd42125, %rd42125, 0;

	// end inline asm
	// begin inline asm
	mad.lo.cc.u64 %rd42130, %rd50128, %rd50297, %rd42096;
madc.hi.u64 %rd42131, %rd50128, %rd50297, 0;
add.cc.u64 %rd42130, %rd42130, %rd42125;
addc.u64 %rd42131, %rd42131, 0;

	// end inline asm
	// begin inline asm
	mad.lo.cc.u64 %rd42136, %rd50129, %rd50297, %rd42102;
madc.hi.u64 %rd42137, %rd50129, %rd50297, 0;
add.cc.u64 %rd42136, %rd42136, %rd42131;
addc.u64 %rd42137, %rd42137, 0;

	// end inline asm
	// begin inline asm
	mad.lo.cc.u64 %rd42142, %rd50130, %rd50297, %rd42108;
madc.hi.u64 %rd42143, %rd50130, %rd50297, 0;
add.cc.u64 %rd42142, %rd42142, %rd42137;
addc.u64 %rd42143, %rd42143, 0;

	// end inline asm
	// begin inline asm
	add.cc.u64 %rd42148, %rd42150, %rd42143;
addc.u64 %rd42149, 0, 0;

	// end inline asm
	mul.lo.s64 	%rd42184, %rd42112, -8506173809081122819;
	// begin inline asm
	mad.lo.cc.u64 %rd42152, %rd42184, %rd42235, %rd42112;
madc.hi.u64 %rd42153, %rd42184, %rd42235, 0;
add.cc.u64 %rd42152, %rd42152, %rd42237;
addc.u64 %rd42153, %rd42153, 0;

	// end inline asm
	// begin inline asm
	mad.lo.cc.u64 %rd42158, %rd42184, %rd42241, %rd42118;
madc.hi.u64 %rd42159, %rd42184, %rd42241, 0;
add.cc.u64 %rd42158, %rd42158, %rd42153;
addc.u64 %rd42159, %rd42159, 0;

	// end inline asm
	// begin inline asm
	mad.lo.cc.u64 %rd42164, %rd42184, %rd42247, %rd42124;
madc.hi.u64 %rd42165, %rd42184, %rd42247, 0;
add.cc.u64 %rd42164, %rd42164, %rd42159;
addc.u64 %rd42165, %rd42165, 0;

	// end inline asm
	// begin inline asm
	mad.lo.cc.u64 %rd42170, %rd42184, %rd42253, %rd42130;
madc.hi.u64 %rd42171, %rd42184, %rd42253, 0;
add.cc.u64 %rd42170, %rd42170, %rd42165;
addc.u64 %rd42171, %rd42171, 0;

	// end inline asm
	// begin inline asm
	mad.lo.cc.u64 %rd42176, %rd42184, %rd42259, %rd42136;
madc.hi.u64 %rd42177, %rd42184, %rd42259, 0;
add.cc.u64 %rd42176, %rd42176, %rd42171;
addc.u64 %rd42177, %rd42177, 0;

	// end inline asm
	// begin inline asm
	mad.lo.cc.u64 %rd42182, %rd42184, %rd42265, %rd42142;
madc.hi.u64 %rd42183, %rd42184, %rd42265, 0;
add.cc.u64 %rd42182, %rd42182, %rd42177;
addc.u64 %rd42183, %rd42183, 0;

	// end inline asm
	// begin inline asm
	add.cc.u64 %rd42188, %rd42148, %rd42183;
addc.u64 %rd42189, 0, 0;

	// end inline asm
	add.s64 	%rd42230, %rd42149, %rd42189;
	// begin inline asm
	mad.lo.cc.u64 %rd42192, %rd50125, %rd50298, %rd42158;
madc.hi.u64 %rd42193, %rd50125, %rd50298, 0;
add.cc.u64 %rd42192, %rd42192, %rd42237;
addc.u64 %rd42193, %rd42193, 0;

	// end inline asm
	// begin inline asm
	mad.lo.cc.u64 %rd42198, %rd50126, %rd50298, %rd42164;
madc.hi.u64 %rd42199, %rd50126, %rd50298, 0;
add.cc.u64 %rd42198, %rd42198, %rd42193;
addc.u64 %rd42199, %rd42199, 0;

	// end inline asm
	// begin inline asm
	mad.lo.cc.u64 %rd42204, %rd50127, %rd50298, %rd42170;
madc.hi.u64 %rd42205, %rd50127, %rd50298, 0;
add.cc.u64 %rd42204, %rd42204, %rd42199;
addc.u64 %rd42205, %rd42205, 0;

	// end inline asm
	// begin inline asm
	mad.lo.cc.u64 %rd42210, %rd50128, %rd50298, %rd42176;
madc.hi.u64 %rd42211, %rd50128, %rd50298, 0;
add.cc.u64 %rd42210, %rd42210, %rd42205;
addc.u64 %rd42211, %rd42211, 0;

	// end inline asm
	// begin inline asm
	mad.lo.cc.u64 %rd42216, %rd50129, %rd50298, %rd42182;
madc.hi.u64 %rd42217, %rd50129, %rd50298, 0;
add.cc.u64 %rd42216, %rd42216, %rd42211;
addc.u64 %rd42217, %rd42217, 0;

	// end inline asm
	// begin inline asm
	mad.lo.cc.u64 %rd42222, %rd50130, %rd50298, %rd42188;
madc.hi.u64 %rd42223, %rd50130, %rd50298, 0;
add.cc.u64 %rd42222, %rd42222, %rd42217;
addc.u64 %rd42223, %rd42223, 0;

	// end inline asm
	// begin inline asm
	add.cc.u64 %rd42228, %rd42230, %rd42223;
addc.u64 %rd42229, 0, 0;

	// end inline asm
	mul.lo.s64 	%rd42264, %rd42192, -8506173809081122819;
	// begin inline asm
	mad.lo.cc.u64 %rd42232, %rd42264, %rd42235, %rd42192;
madc.hi.u64 %rd42233, %rd42264, %rd42235, 0;
add.cc.u64 %rd42232, %rd42232, %rd42237;
addc.u64 %rd42233, %rd42233, 0;

	// end inline asm
	// begin inline asm
	mad.lo.cc.u64 %rd50317, %rd42264, %rd42241, %rd42198;
madc.hi.u64 %rd42239, %rd42264, %rd42241, 0;
add.cc.u64 %rd50317, %rd50317, %rd42233;
addc.u64 %rd42239, %rd42239, 0;

	// end inline asm
	// begin inline asm
	mad.lo.cc.u64 %rd50318, %rd42264, %rd42247, %rd42204;
madc.hi.u64 %rd42245, %rd42264, %rd42247, 0;
add.cc.u64 %rd50318, %rd50318, %rd42239;
addc.u64 %rd42245, %rd42245, 0;

	// end inline asm
	// begin inline asm
	mad.lo.cc.u64 %rd42284, %rd42264, %rd42253, %rd42210;
madc.hi.u64 %rd42251, %rd42264, %rd42253, 0;
add.cc.u64 %rd42284, %rd42284, %rd42245;
addc.u64 %rd42251, %rd42251, 0;

	// end inline asm
	// begin inline asm
	mad.lo.cc.u64 %rd42285, %rd42264, %rd42259, %rd42216;
madc.hi.u64 %rd42257, %rd42264, %rd42259, 0;
add.cc.u64 %rd42285, %rd42285, %rd42251;
addc.u64 %rd42257, %rd42257, 0;

	// end inline asm
	// begin inline asm
	mad.lo.cc.u64 %rd42286, %rd42264, %rd42265, %rd42222;
madc.hi.u64 %rd42263, %rd42264, %rd42265, 0;
add.cc.u64 %rd42286, %rd42286, %rd42257;
addc.u64 %rd42263, %rd42263, 0;

	// end inline asm
	// begin inline asm
	add.cc.u64 %rd42287, %rd42228, %rd42263;
addc.u64 %rd42269, 0, 0;

	// end inline asm
	setp.gt.u64 	%p1990, %rd42287, 1873798617647539866;
	@%p1990 bra 	$L__BB2_2004;
	setp.eq.s64 	%p1991, %rd42287, 1873798617647539866;
	mov.u64 	%rd50319, %rd42284;
	mov.u64 	%rd50320, %rd42285;
	mov.u64 	%rd50321, %rd42286;
	mov.u64 	%rd50322, %rd42287;
	@%p1991 bra 	$L__BB2_1996;
	bra.uni 	$L__BB2_2005;
$L__BB2_1996:
	setp.gt.u64 	%p1992, %rd42286, 5412103778470702295;
	@%p1992 bra 	$L__BB2_2004;
	setp.ne.s64 	%p1993, %rd42286, 5412103778470702295;
	mov.b64 	%rd50322, 1873798617647539866;
	mov.u64 	%rd50319, %rd42284;
	mov.u64 	%rd50320, %rd42285;
	mov.u64 	%rd50321, %rd42286;
	@%p1993 bra 	$L__BB2_2005;
	setp.gt.u64 	%p1994, %rd42285, 7239337960414712511;
	@%p1994 bra 	$L__BB2_2004;
	setp.ne.s64 	%p1995, %rd42285, 7239337960414712511;
	mov.b64 	%rd50321, 5412103778470702295;
	mov.u64 	%rd50319, %rd42284;
	mov.u64 	%rd50320, %rd42285;
	@%p1995 bra 	$L__BB2_2005;
	setp.gt.u64 	%p1996, %rd42284, 7435674573564081700;
	@%p1996 bra 	$L__BB2_2004;
	setp.ne.s64 	%p1997, %rd42284, 7435674573564081700;
	mov.b64 	%rd50320, 7239337960414712511;
	mov.u64 	%rd50319, %rd42284;
	@%p1997 bra 	$L__BB2_2005;
	setp.gt.u64 	%p1998, %rd50318, 2210141511517208575;
	@%p1998 bra 	$L__BB2_2004;
	setp.ne.s64 	%p1999, %rd50318, 2210141511517208575;
	setp.lt.u64 	%p2000, %rd50317, -5044313057631688021;
	or.pred  	%p2001, %p1999, %p2000;
	mov.b64 	%rd50319, 7435674573564081700;
	@%p2001 bra 	$L__BB2_2005;
$L__BB2_2004:
	mov.b64 	%rd42288, -5044313057631688021;
	mov.b64 	%rd42289, 2210141511517208575;
	mov.b64 	%rd42290, 7435674573564081700;
	mov.b64 	%rd42291, 7239337960414712511;
	mov.b64 	%rd42292, 5412103778470702295;
	mov.b64 	%rd42293, 1873798617647539866;
	// begin inline asm
	sub.cc.u64 %rd50317, %rd50317, %rd42288;
subc.cc.u64 %rd50318, %rd50318, %rd42289;
subc.cc.u64 %rd42284, %rd42284, %rd42290;
subc.cc.u64 %rd42285, %rd42285, %rd42291;
subc.cc.u64 %rd42286, %rd42286, %rd42292;
subc.u64 %rd42287, %rd42287, %rd42293;

	// end inline asm
	mov.u64 	%rd50319, %rd42284;
	mov.u64 	%rd50320, %rd42285;
	mov.u64 	%rd50321, %rd42286;
	mov.u64 	%rd50322, %rd42287;
$L__BB2_2005:
	mov.b64 	%rd42745, 0;
	// begin inline asm
	mad.lo.cc.u64 %rd42300, %rd50311, %rd50311, %rd42745;
madc.hi.u64 %rd42301, %rd50311, %rd50311, 0;
add.cc.u64 %rd42300, %rd42300, %rd42745;
addc.u64 %rd42301, %rd42301, 0;

	// end inline asm
	// begin inline asm
	mad.lo.cc.u64 %rd42306, %rd50312, %rd50311, %rd42745;
madc.hi.u64 %rd42307, %rd50312, %rd50311, 0;
add.cc.u64 %rd42306, %rd42306, %rd42301;
addc.u64 %rd42307, %rd42307, 0;

	// end inline asm
	// begin inline asm
	mad.lo.cc.u64 %rd42312, %rd50313, %rd50311, %rd42745;
madc.hi.u64 %rd42313, %rd50313, %rd50311, 0;
add.cc.u64 %rd42312, %rd42312, %rd42307;
addc.u64 %rd42313, %rd42313, 0;

	// end inline asm
	// begin inline asm
	mad.lo.cc.u64 %rd42318, %rd50314, %rd50311, %rd42745;
madc.hi.u64 %rd42319, %rd50314, %rd50311, 0;
add.cc.u64 %rd42318, %rd42318, %rd42313;
addc.u64 %rd42319, %rd42319, 0;

	// end inline asm
	// begin inline asm
	mad.lo.cc.u64 %rd42324, %rd50315, %rd50311, %rd42745;
madc.hi.u64 %rd42325, %rd50315, %rd50311, 0;
add.cc.u64 %rd42324, %rd42324, %rd42319;
addc.u64 %rd42325, %rd42325, 0;

	// end inline asm
	// begin inline asm
	mad.lo.cc.u64 %rd42330, %rd50316, %rd50311, %rd42745;
madc.hi.u64 %rd42331, %rd50316, %rd50311, 0;
add.cc.u64 %rd42330, %rd42330, %rd42325;
addc.u64 %rd42331, %rd42331, 0;

	// end inline asm
	// begin inline asm
	add.cc.u64 %rd42336, %rd42745, %rd42331;
addc.u64 %rd42337, 0, 0;

	// end inline asm
	mul.lo.s64 	%rd42372, %rd42300, -8506173809081122819;
	mov.b64 	%rd42743, -5044313057631688021;
	// begin inline asm
	mad.lo.cc.u64 %rd42340, %rd42372, %rd42743, %rd42300;
madc.hi.u64 %rd42341, %rd42372, %rd42743, 0;
add.cc.u64 %rd42340, %rd42340, %rd42745;
addc.u64 %rd42341, %rd42341, 0;

	// end inline asm
	mov.b64 	%rd42749, 2210141511517208575;
	// begin inline asm
	mad.lo.cc.u64 %rd42346, %rd42372, %rd42749, %rd42306;
madc.hi.u64 %rd42347, %rd42372, %rd42749, 0;
add.cc.u64 %rd42346, %rd42346, %rd42341;
addc.u64 %rd42347, %rd42347, 0;

	// end inline asm
	mov.b64 	%rd42755, 7435674573564081700;
	// begin inline asm
	mad.lo.cc.u64 %rd42352, %rd42372, %rd42755, %rd42312;
madc.hi.u64 %rd42353, %rd42372, %rd42755, 0;
add.cc.u64 %rd42352, %rd42352, %rd42347;
addc.u64 %rd42353, %rd42353, 0;

	// end inline asm
	mov.b64 	%rd42761, 7239337960414712511;
	// begin inline asm
	mad.lo.cc.u64 %rd42358, %rd42372, %rd42761, %rd42318;
madc.hi.u64 %rd42359, %rd42372, %rd42761, 0;
add.cc.u64 %rd42358, %rd42358, %rd42353;
addc.u64 %rd42359, %rd42359, 0;

	// end inline asm
	mov.b64 	%rd42767, 5412103778470702295;
	// begin inline asm
	mad.lo.cc.u64 %rd42364, %rd42372, %rd42767, %rd42324;
madc.hi.u64 %rd42365, %rd42372, %rd42767, 0;
add.cc.u64 %rd42364, %rd42364, %rd42359;
addc.u64 %rd42365, %rd42365, 0;

	// end inline asm
	mov.b64 	%rd42773, 1873798617647539866;
	// begin inline asm
	mad.lo.cc.u64 %rd42370, %rd42372, %rd42773, %rd42330;
madc.hi.u64 %rd42371, %rd42372, %rd42773, 0;
add.cc.u64 %rd42370, %rd42370, %rd42365;
addc.u64 %rd42371, %rd42371, 0;

	// end inline asm
	// begin inline asm
	add.cc.u64 %rd42376, %rd42336, %rd42371;
addc.u64 %rd42377, 0, 0;

	// end inline asm
	add.s64 	%rd42418, %rd42337, %rd42377;
	// begin inline asm
	mad.lo.cc.u64 %rd42380, %rd50311, %rd50312, %rd42346;
madc.hi.u64 %rd42381, %rd50311, %rd50312, 0;
add.cc.u64 %rd42380, %rd42380, %rd42745;
addc.u64 %rd42381, %rd42381, 0;

	// end inline asm
	// begin inline asm
	mad.lo.cc.u64 %rd42386, %rd50312, %rd50312, %rd42352;
madc.hi.u64 %rd42387, %rd50312, %rd50312, 0;
add.cc.u64 %rd42386, %rd42386, %rd42381;
addc.u64 %rd42387, %rd42387, 0;

	// end inline asm
	// begin inline asm
	mad.lo.cc.u64 %rd42392, %rd50313, %rd50312, %rd42358;
madc.hi.u64 %rd42393, %rd50313, %rd50312, 0;
add.cc.u64 %rd42392, %rd42392, %rd42387;
addc.u64 %rd42393, %rd42393, 0;

	// end inline asm
	// begin inline asm
	mad.lo.cc.u64 %rd42398, %rd50314, %rd50312, %rd42364;
madc.hi.u64 %rd42399, %rd50314, %rd50312, 0;
add.cc.u64 %rd42398, %rd42398, %rd42393;
addc.u64 %rd42399, %rd42399, 0;

	// end inline asm
	// begin inline asm
	mad.lo.cc.u64 %rd42404, %rd50315, %rd50312, %rd42370;
madc.hi.u64 %rd42405, %rd50315, %rd50312, 0;
add.cc.u64 %rd42404, %rd42404, %rd42399;
addc.u64 %rd42405, %rd42405, 0;

	// end inline asm
	// begin inline asm
	mad.lo.cc.u64 %rd42410, %rd50316, %rd50312, %rd42376;
madc.hi.u64 %rd42411, %rd50316, %rd50312, 0;
add.cc.u64 %rd42410, %rd42410, %rd42405;
addc.u64 %rd42411, %rd42411, 0;

	// end inline asm
	// begin inline asm
	add.cc.u64 %rd42416, %rd42418, %rd42411;
addc.u64 %rd42417, 0, 0;

	// end inline asm
	mul.lo.s64 	%rd42452, %rd42380, -8506173809081122819;
	// begin inline asm
	mad.lo.cc.u64 %rd42420, %rd42452, %rd42743, %rd42380;
madc.hi.u64 %rd42421, %rd42452, %rd42743, 0;
add.cc.u64 %rd42420, %rd42420, %rd42745;
addc.u64 %rd42421, %rd42421, 0;

	// end inline asm
	// begin inline asm
	mad.lo.cc.u64 %rd42426, %rd42452, %rd42749, %rd42386;
madc.hi.u64 %rd42427, %rd42452, %rd42749, 0;
add.cc.u64 %rd42426, %rd42426, %rd42421;
addc.u64 %rd42427, %rd42427, 0;

	// end inline asm
	// begin inline asm
	mad.lo.cc.u64 %rd42432, %rd42452, %rd42755, %rd42392;
madc.hi.u64 %rd42433, %rd42452, %rd42755, 0;
add.cc.u64 %rd42432, %rd42432, %rd42427;
addc.u64 %rd42433, %rd42433, 0;

	// end inline asm
	// begin inline asm
	mad.lo.cc.u64 %rd42438, %rd42452, %rd42761, %rd42398;
madc.hi.u64 %rd42439, %rd42452, %rd42761, 0;
add.cc.u64 %rd42438, %rd42438, %rd42433;
addc.u64 %rd42439, %rd42439, 0;

	// end inline asm
	// begin inline asm
	mad.lo.cc.u64 %rd42444, %rd42452, %rd42767, %rd42404;
madc.hi.u64 %rd42445, %rd42452, %rd42767, 0;
add.cc.u64 %rd42444, %rd42444, %rd42439;
addc.u64 %rd42445, %rd42445, 0;

	// end inline asm
	// begin inline asm
	mad.lo.cc.u64 %rd42450, %rd42452, %rd42773, %rd42410;
madc.hi.u64 %rd42451, %rd42452, %rd42773, 0;
add.cc.u64 %rd42450, %rd42450, %rd42445;
addc.u64 %rd42451, %rd42451, 0;

	// end inline asm
	// begin inline asm
	add.cc.u64 %rd42456, %rd42416, %rd42451;
addc.u64 %rd42457, 0, 0;

	// end inline asm
	add.s64 	%rd42498, %rd42417, %rd42457;
	// begin inline asm
	mad.lo.cc.u64 %rd42460, %rd50311, %rd50313, %rd42426;
madc.hi.u64 %rd42461, %rd50311, %rd50313, 0;
add.cc.u64 %rd42460, %rd42460, %rd42745;
addc.u64 %rd42461, %rd42461, 0;

	// end inline asm
	// begin inline asm
	mad.lo.cc.u64 %rd42466, %rd50312, %rd50313, %rd42432;
madc.hi.u64 %rd42467, %rd50312, %rd50313, 0;
add.cc.u64 %rd42466, %rd42466, %rd42461;
addc.u64 %rd42467, %rd42467, 0;

	// end inline asm
	// begin inline asm
	mad.lo.cc.u64 %rd42472, %rd50313, %rd50313, %rd42438;
madc.hi.u64 %rd42473, %rd50313, %rd50313, 0;
add.cc.u64 %rd42472, %rd42472, %rd42467;
addc.u64 %rd42473, %rd42473, 0;

	// end inline asm
	// begin inline asm
	mad.lo.cc.u64 %rd42478, %rd50314, %rd50313, %rd42444;
madc.hi.u64 %rd42479, %rd50314, %rd50313, 0;
add.cc.u64 %rd42478, %rd42478, %rd42473;
addc.u64 %rd42479, %rd42479, 0;

	// end inline asm
	// begin inline asm
	mad.lo.cc.u64 %rd42484, %rd50315, %rd50313, %rd42450;
madc.hi.u64 %rd42485, %rd50315, %rd50313, 0;
add.cc.u64 %rd42484, %rd42484, %rd42479;
addc.u64 %rd42485, %rd42485, 0;

	// end inline asm
	// begin inline asm
	mad.lo.cc.u64 %rd42490, %rd50316, %rd50313, %rd42456;
madc.hi.u64 %rd42491, %rd50316, %rd50313, 0;
add.cc.u64 %rd42490, %rd42490, %rd42485;
addc.u64 %rd42491, %rd42491, 0;

	// end inline asm
	// begin inline asm
	add.cc.u64 %rd42496, %rd42498, %rd42491;
addc.u64 %rd42497, 0, 0;

	// end inline asm
	mul.lo.s64 	%rd42532, %rd42460, -8506173809081122819;
	// begin inline asm
	mad.lo.cc.u64 %rd42500, %rd42532, %rd42743, %rd42460;
madc.hi.u64 %rd42501, %rd42532, %rd42743, 0;
add.cc.u64 %rd42500, %rd42500, %rd42745;
addc.u64 %rd42501, %rd42501, 0;

	// end inline asm
	// begin inline asm
	mad.lo.cc.u64 %rd42506, %rd42532, %rd42749, %rd42466;
madc.hi.u64 %rd42507, %rd42532, %rd42749, 0;
add.cc.u64 %rd42506, %rd42506, %rd42501;
addc.u64 %rd42507, %rd42507, 0;

	// end inline asm
	// begin inline asm
	mad.lo.cc.u64 %rd42512, %rd42532, %rd42755, %rd42472;
madc.hi.u64 %rd42513, %rd42532, %rd42755, 0;
add.cc.u64 %rd42512, %rd42512, %rd42507;
addc.u64 %rd42513, %rd42513, 0;

	// end inline asm
	// begin inline asm
	mad.lo.cc.u64 %rd42518, %rd42532, %rd42761, %rd42478;
madc.hi.u64 %rd42519, %rd42532, %rd42761, 0;
add.cc.u64 %rd42518, %rd42518, %rd42513;
addc.u64 %rd42519, %rd42519, 0;

	// end inline asm
	// begin inline asm
	mad.lo.cc.u64 %rd42524, %rd42532, %rd42767, %rd42484;
madc.hi.u64 %rd42525, %rd42532, %rd42767, 0;
add.cc.u64 %rd42524, %rd42524, %rd42519;
addc.u64 %rd42525, %rd42525, 0;

	// end inline asm
	// begin inline asm
	mad.lo.cc.u64 %rd42530, %rd42532, %rd42773, %rd42490;
madc.hi.u64 %rd42531, %rd42532, %rd42773, 0;
add.cc.u64 %rd42530, %rd42530, %rd42525;
addc.u64 %rd42531, %rd42531, 0;

	// end inline asm
	// begin inline asm
	add.cc.u64 %rd42536, %rd42496, %rd42531;
addc.u64 %rd42537, 0, 0;

	// end inline asm
	add.s64 	%rd42578, %rd42497, %rd42537;
	// begin inline asm
	mad.lo.cc.u64 %rd42540, %rd50311, %rd50314, %rd42506;
madc.hi.u64 %rd42541, %rd50311, %rd50314, 0;
add.cc.u64 %rd42540, %rd42540, %rd42745;
addc.u64 %rd42541, %rd42541, 0;

	// end inline asm
	// begin inline asm
	mad.lo.cc.u64 %rd42546, %rd50312, %rd50314, %rd42512;
madc.hi.u64 %rd42547, %rd50312, %rd50314, 0;
add.cc.u64 %rd42546, %rd42546, %rd42541;
addc.u64 %rd42547, %rd42547, 0;

	// end inline asm
	// begin inline asm
	mad.lo.cc.u64 %rd42552, %rd50313, %rd50314, %rd42518;
madc.hi.u64 %rd42553, %rd50313, %rd50314, 0;
add.cc.u64 %rd42552, %rd42552, %rd42547;
addc.u64 %rd42553, %rd42553, 0;

	// end inline asm
	// begin inline asm
	mad.lo.cc.u64 %rd42558, %rd50314, %rd50314, %rd42524;
madc.hi.u64 %rd42559, %rd50314, %rd50314, 0;
add.cc.u64 %rd42558, %rd42558, %rd42553;
addc.u64 %rd42559, %rd42559, 0;

	// end inline asm
	// begin inline asm
	mad.lo.cc.u64 %rd42564, %rd50315, %rd50314, %rd42530;
madc.hi.u64 %rd42565, %rd50315, %rd50314, 0;
add.cc.u64 %rd42564, %rd42564, %rd42559;
addc.u64 %rd42565, %rd42565, 0;

	// end inline asm
	// begin inline asm
	mad.lo.cc.u64 %rd42570, %rd50316, %rd50314, %rd42536;
madc.hi.u64 %rd42571, %rd50316, %rd50314, 0;
add.cc.u64 %rd42570, %rd42570, %rd42565;
addc.u64 %rd42571, %rd42571, 0;

	// end inline asm
	// begin inline asm
	add.cc.u64 %rd42576, %rd42578, %rd42571;
addc.u64 %rd42577, 0, 0;

	// end inline asm
	mul.lo.s64 	%rd42612, %rd42540, -8506173809081122819;
	// begin inline asm
	mad.lo.cc.u64 %rd42580, %rd42612, %rd42743, %rd42540;
madc.hi.u64 %rd42581, %rd42612, %rd42743, 0;
add.cc.u64 %rd42580, %rd42580, %rd42745;
addc.u64 %rd42581, %rd42581, 0;

	// end inline asm
	// begin inline asm
	mad.lo.cc.u64 %rd42586, %rd42612, %rd42749, %rd42546;
madc.hi.u64 %rd42587, %rd42612, %rd42749, 0;
add.cc.u64 %rd42586, %rd42586, %rd42581;
addc.u64 %rd42587, %rd42587, 0;

	// end inline asm
	// begin inline asm
	mad.lo.cc.u64 %rd42592, %rd42612, %rd42755, %rd42552;
madc.hi.u64 %rd42593, %rd42612, %rd42755, 0;
add.cc.u64 %rd42592, %rd42592, %rd42587;
addc.u64 %rd42593, %rd42593, 0;

	// end inline asm
	// begin inline asm
	mad.lo.cc.u64 %rd42598, %rd42612, %rd42761, %rd42558;
madc.hi.u64 %rd42599, %rd42612, %rd42761, 0;
add.cc.u64 %rd42598, %rd42598, %rd42593;
addc.u64 %rd42599, %rd42599, 0;

	// end inline asm
	// begin inline asm
	mad.lo.cc.u64 %rd42604, %rd42612, %rd42767, %rd42564;
madc.hi.u64 %rd42605, %rd42612, %rd42767, 0;
add.cc.u64 %rd42604, %rd42604, %rd42599;
addc.u64 %rd42605, %rd42605, 0;

	// end inline asm
	// begin inline asm
	mad.lo.cc.u64 %rd42610, %rd42612, %rd42773, %rd42570;
madc.hi.u64 %rd42611, %rd42612, %rd42773, 0;
add.cc.u64 %rd42610, %rd42610, %rd42605;
addc.u64 %rd42611, %rd42611, 0;

	// end inline asm
	// begin inline asm
	add.cc.u64 %rd42616, %rd42576, %rd42611;
addc.u64 %rd42617, 0, 0;

	// end inline asm
	add.s64 	%rd42658, %rd42577, %rd42617;
	// begin inline asm
	mad.lo.cc.u64 %rd42620, %rd50311, %rd50315, %rd42586;
madc.hi.u64 %rd42621, %rd50311, %rd50315, 0;
add.cc.u64 %rd42620, %rd42620, %rd42745;
addc.u64 %rd42621, %rd42621, 0;

	// end inline asm
	// begin inline asm
	mad.lo.cc.u64 %rd42626, %rd50312, %rd50315, %rd42592;
madc.hi.u64 %rd42627, %rd50312, %rd50315, 0;
add.cc.u64 %rd42626, %rd42626, %rd42621;
addc.u64 %rd42627, %rd42627, 0;

	// end inline asm
	// begin inline asm
	mad.lo.cc.u64 %rd42632, %rd50313, %rd50315, %rd42598;
madc.hi.u64 %rd42633, %rd50313, %rd50315, 0;
add.cc.u64 %rd42632, %rd42632, %rd42627;
addc.u64 %rd42633, %rd42633, 0;

	// end inline asm
	// begin inline asm
	mad.lo.cc.u64 %rd42638, %rd50314, %rd50315, %rd42604;
madc.hi.u64 %rd42639, %rd50314, %rd50315, 0;
add.cc.u64 %rd42638, %rd42638, %rd42633;
addc.u64 %rd42639, %rd42639, 0;

	// end inline asm
	// begin inline asm
	mad.lo.cc.u64 %rd42644, %rd50315, %rd50315, %rd42610;
madc.hi.u64 %rd42645, %rd50315, %rd50315, 0;
add.cc.u64 %rd42644, %rd42644, %rd42639;
addc.u64 %rd42645, %rd42645, 0;

	// end inline asm
	// begin inline asm
	mad.lo.cc.u64 %rd42650, %rd50316, %rd50315, %rd42616;
madc.hi.u64 %rd42651, %rd50316, %rd50315, 0;
add.cc.u64 %rd42650, %rd42650, %rd42645;
addc.u64 %rd42651, %rd42651, 0;

	// end inline asm
	// begin inline asm
	add.cc.u64 %rd42656, %rd42658, %rd42651;
addc.u64 %rd42657, 0, 0;

	// end inline asm
	mul.lo.s64 	%rd42692, %rd42620, -8506173809081122819;
	// begin inline asm
	mad.lo.cc.u64 %rd42660, %rd42692, %rd42743, %rd42620;
madc.hi.u64 %rd42661, %rd42692, %rd42743, 0;
add.cc.u64 %rd42660, %rd42660, %rd42745;
addc.u64 %rd42661, %rd42661, 0;

	// end inline asm
	// begin inline asm
	mad.lo.cc.u64 %rd42666, %rd42692, %rd42749, %rd42626;
madc.hi.u64 %rd42667, %rd42692, %rd42749, 0;
add.cc.u64 %rd42666, %rd42666, %rd42661;
addc.u64 %rd42667, %rd42667, 0;

	// end inline asm
	// begin inline asm
	mad.lo.cc.u64 %rd42672, %rd42692, %rd42755, %rd42632;
madc.hi.u64 %rd42673, %rd42692, %rd42755, 0;
add.cc.u64 %rd42672, %rd42672, %rd42667;
addc.u64 %rd42673, %rd42673, 0;

	// end inline asm
	// begin inline asm
	mad.lo.cc.u64 %rd42678, %rd42692, %rd42761, %rd42638;
madc.hi.u64 %rd42679, %rd42692, %rd42761, 0;
add.cc.u64 %rd42678, %rd42678, %rd42673;
addc.u64 %rd42679, %rd42679, 0;

	// end inline asm
	// begin inline asm
	mad.lo.cc.u64 %rd42684, %rd42692, %rd42767, %rd42644;
madc.hi.u64 %rd42685, %rd42692, %rd42767, 0;
add.cc.u64 %rd42684, %rd42684, %rd42679;
addc.u64 %rd42685, %rd42685, 0;

	// end inline asm
	// begin inline asm
	mad.lo.cc.u64 %rd42690, %rd42692, %rd42773, %rd42650;
madc.hi.u64 %rd42691, %rd42692, %rd42773, 0;
add.cc.u64 %rd42690, %rd42690, %rd42685;
addc.u64 %rd42691, %rd42691, 0;

	// end inline asm
	// begin inline asm
	add.cc.u64 %rd42696, %rd42656, %rd42691;
addc.u64 %rd42697, 0, 0;

	// end inline asm
	add.s64 	%rd42738, %rd42657, %rd42697;
	// begin inline asm
	mad.lo.cc.u64 %rd42700, %rd50311, %rd50316, %rd42666;
madc.hi.u64 %rd42701, %rd50311, %rd50316, 0;
add.cc.u64 %rd42700, %rd42700, %rd42745;
addc.u64 %rd42701, %rd42701, 0;

	// end inline asm
	// begin inline asm
	mad.lo.cc.u64 %rd42706, %rd50312, %rd50316, %rd42672;
madc.hi.u64 %rd42707, %rd50312, %rd50316, 0;
add.cc.u64 %rd42706, %rd42706, %rd42701;
addc.u64 %rd42707, %rd42707, 0;

	// end inline asm
	// begin inline asm
	mad.lo.cc.u64 %rd42712, %rd50313, %rd50316, %rd42678;
madc.hi.u64 %rd42713, %rd50313, %rd50316, 0;
add.cc.u64 %rd42712, %rd42712, %rd42707;
addc.u64 %rd42713, %rd42713, 0;

	// end inline asm
	// begin inline asm
	mad.lo.cc.u64 %rd42718, %rd50314, %rd50316, %rd42684;
madc.hi.u64 %rd42719, %rd50314, %rd50316, 0;
add.cc.u64 %rd42718, %rd42718, %rd42713;
addc.u64 %rd42719, %rd42719, 0;

	// end inline asm
	// begin inline asm
	mad.lo.cc.u64 %rd42724, %rd50315, %rd50316, %rd42690;
madc.hi.u64 %rd42725, %rd50315, %rd50316, 0;
add.cc.u64 %rd42724, %rd42724, %rd42719;
addc.u64 %rd42725, %rd42725, 0;

	// end inline asm
	// begin inline asm
	mad.lo.cc.u64 %rd42730, %rd50316, %rd50316, %rd42696;
madc.hi.u64 %rd42731, %rd50316, %rd50316, 0;
add.cc.u64 %rd42730, %rd42730, %rd42725;
addc.u64 %rd42731, %rd42731, 0;

	// end inline asm
	// begin inline asm
	add.cc.u64 %rd42736, %rd42738, %rd42731;
addc.u64 %rd42737, 0, 0;

	// end inline asm
	mul.lo.s64 	%rd42772, %rd42700, -8506173809081122819;
	// begin inline asm
	mad.lo.cc.u64 %rd42740, %rd42772, %rd42743, %rd42700;
madc.hi.u64 %rd42741, %rd42772, %rd42743, 0;
add.cc.u64 %rd42740, %rd42740, %rd42745;
addc.u64 %rd42741, %rd42741, 0;

	// end inline asm
	// begin inline asm
	mad.lo.cc.u64 %rd50323, %rd42772, %rd42749, %rd42706;
madc.hi.u64 %rd42747, %rd42772, %rd42749, 0;
add.cc.u64 %rd50323, %rd50323, %rd42741;
addc.u64 %rd42747, %rd42747, 0;

	// end inline asm
	// begin inline asm
	mad.lo.cc.u64 %rd50324, %rd42772, %rd42755, %rd42712;
madc.hi.u64 %rd42753, %rd42772, %rd42755, 0;
add.cc.u64 %rd50324, %rd50324, %rd42747;
addc.u64 %rd42753, %rd42753, 0;

	// end inline asm
	// begin inline asm
	mad.lo.cc.u64 %rd42792, %rd42772, %rd42761, %rd42718;
madc.hi.u64 %rd42759, %rd42772, %rd42761, 0;
add.cc.u64 %rd42792, %rd42792, %rd42753;
addc.u64 %rd42759, %rd42759, 0;

	// end inline asm
	// begin inline asm
	mad.lo.cc.u64 %rd42793, %rd42772, %rd42767, %rd42724;
madc.hi.u64 %rd42765, %rd42772, %rd42767, 0;
add.cc.u64 %rd42793, %rd42793, %rd42759;
addc.u64 %rd42765, %rd42765, 0;

	// end inline asm
	// begin inline asm
	mad.lo.cc.u64 %rd42794, %rd42772, %rd42773, %rd42730;
madc.hi.u64 %rd42771, %rd42772, %rd42773, 0;
add.cc.u64 %rd42794, %rd42794, %rd42765;
addc.u64 %rd42771, %rd42771, 0;

	// end inline asm
	// begin inline asm
	add.cc.u64 %rd42795, %rd42736, %rd42771;
addc.u64 %rd42777, 0, 0;

	// end inline asm
	setp.gt.u64 	%p2002, %rd42795, 1873798617647539866;
	@%p2002 bra 	$L__BB2_2015;
	setp.eq.s64 	%p2003, %rd42795, 1873798617647539866;
	mov.u64 	%rd50325, %rd42792;
	mov.u64 	%rd50326, %rd42793;
	mov.u64 	%rd50327, %rd42794;
	mov.u64 	%rd50328, %rd42795;
	@%p2003 bra 	$L__BB2_2007;
	bra.uni 	$L__BB2_2016;
$L__BB2_2007:
	setp.gt.u64 	%p2004, %rd42794, 5412103778470702295;
	@%p2004 bra 	$L__BB2_2015;
	setp.ne.s64 	%p2005, %rd42794, 5412103778470702295;
	mov.b64 	%rd50328, 1873798617647539866;
	mov.u64 	%rd50325, %rd42792;
	mov.u64 	%rd50326, %rd42793;
	mov.u64 	%rd50327, %rd42794;
	@%p2005 bra 	$L__BB2_2016;
	setp.gt.u64 	%p2006, %rd42793, 7239337960414712511;
	@%p2006 bra 	$L__BB2_2015;
	setp.ne.s64 	%p2007, %rd42793, 7239337960414712511;
	mov.b64 	%rd50327, 5412103778470702295;
	mov.u64 	%rd50325, %rd42792;
	mov.u64 	%rd50326, %rd42793;
	@%p2007 bra 	$L__BB2_2016;
	setp.gt.u64 	%p2008, %rd42792, 7435674573564081700;
	@%p2008 bra 	$L__BB2_2015;
	setp.ne.s64 	%p2009, %rd42792, 7435674573564081700;
	mov.b64 	%rd50326, 7239337960414712511;
	mov.u64 	%rd50325, %rd42792;
	@%p2009 bra 	$L__BB2_2016;
	setp.gt.u64 	%p2010, %rd50324, 2210141511517208575;
	@%p2010 bra 	$L__BB2_2015;
	setp.ne.s64 	%p2011, %rd50324, 2210141511517208575;
	setp.lt.u64 	%p2012, %rd50323, -5044313057631688021;
	or.pred  	%p2013, %p2011, %p2012;
	mov.b64 	%rd50325, 7435674573564081700;
	@%p2013 bra 	$L__BB2_2016;
$L__BB2_2015:
	mov.b64 	%rd42796, -5044313057631688021;
	mov.b64 	%rd42797, 2210141511517208575;
	mov.b64 	%rd42798, 7435674573564081700;
	mov.b64 	%rd42799, 7239337960414712511;
	mov.b64 	%rd42800, 5412103778470702295;
	mov.b64 	%rd42801, 1873798617647539866;
	// begin inline asm
	sub.cc.u64 %rd50323, %rd50323, %rd42796;
subc.cc.u64 %rd50324, %rd50324, %rd42797;
subc.cc.u64 %rd42792, %rd42792, %rd42798;
subc.cc.u64 %rd42793, %rd42793, %rd42799;
subc.cc.u64 %rd42794, %rd42794, %rd42800;
subc.u64 %rd42795, %rd42795, %rd42801;

	// end inline asm
	mov.u64 	%rd50325, %rd42792;
	mov.u64 	%rd50326, %rd42793;
	mov.u64 	%rd50327, %rd42794;
	mov.u64 	%rd50328, %rd42795;
$L__BB2_2016:
	mov.u64 	%rd50330, %rd50324;
	mov.u64 	%rd50332, %rd50326;
	mov.u64 	%rd50334, %rd50328;
	mov.u64 	%rd50329, %rd50323;
	mov.u64 	%rd50331, %rd50325;
	mov.u64 	%rd50333, %rd50327;
	// begin inline asm
	sub.cc.u64 %rd50329, %rd50329, %rd50299;
subc.cc.u64 %rd50330, %rd50330, %rd50300;
subc.cc.u64 %rd50331, %rd50331, %rd50301;
subc.cc.u64 %rd50332, %rd50332, %rd50302;
subc.cc.u64 %rd50333, %rd50333, %rd50303;
subc.u64 %rd50334, %rd50334, %rd50304;

	// end inline asm
	setp.gt.u64 	%p2014, %rd50328, %rd50304;
	@%p2014 bra 	$L__BB2_2027;
	setp.ge.u64 	%p2015, %rd50328, %rd50304;
	@%p2015 bra 	$L__BB2_2018;
	bra.uni 	$L__BB2_2026;
$L__BB2_2018:
	setp.gt.u64 	%p2016, %rd50327, %rd50303;
	@%p2016 bra 	$L__BB2_2027;
	setp.lt.u64 	%p2017, %rd50327, %rd50303;
	@%p2017 bra 	$L__BB2_2026;
	setp.gt.u64 	%p2018, %rd50326, %rd50302;
	@%p2018 bra 	$L__BB2_2027;
	setp.lt.u64 	%p2019, %rd50326, %rd50302;
	@%p2019 bra 	$L__BB2_2026;
	setp.gt.u64 	%p2020, %rd50325, %rd50301;
	@%p2020 bra 	$L__BB2_2027;
	setp.lt.u64 	%p2021, %rd50325, %rd50301;
	@%p2021 bra 	$L__BB2_2026;
	setp.gt.u64 	%p2022, %rd50324, %rd50300;
	@%p2022 bra 	$L__BB2_2027;
	setp.lt.u64 	%p2023, %rd50324, %rd50300;
	setp.lt.u64 	%p2024, %rd50323, %rd50299;
	or.pred  	%p2025, %p2023, %p2024;
	@%p2025 bra 	$L__BB2_2026;
	bra.uni 	$L__BB2_2027;
$L__BB2_2026:
	mov.b64 	%rd42832, -5044313057631688021;
	mov.b64 	%rd42833, 2210141511517208575;
	mov.b64 	%rd42834, 7435674573564081700;
	mov.b64 	%rd42835, 7239337960414712511;
	mov.b64 	%rd42836, 5412103778470702295;
	mov.b64 	%rd42837, 1873798617647539866;
	// begin inline asm
	add.cc.u64 %rd50329, %rd50329, %rd42832;
addc.cc.u64 %rd50330, %rd50330, %rd42833;
addc.cc.u64 %rd50331, %rd50331, %rd42834;
addc.cc.u64 %rd50332, %rd50332, %rd42835;
addc.cc.u64 %rd50333, %rd50333, %rd42836;
addc.u64 %rd50334, %rd50334, %rd42837;

	// end inline asm
$L__BB2_2027:
	mov.u64 	%rd50335, %rd50329;
	mov.u64 	%rd50337, %rd50331;
	mov.u64 	%rd50339, %rd50333;
	mov.u64 	%rd50336, %rd50330;
	mov.u64 	%rd50338, %rd50332;
	mov.u64 	%rd50340, %rd50334;
	// begin inline asm
	sub.cc.u64 %rd50335, %rd50335, %rd50317;
subc.cc.u64 %rd50336, %rd50336, %rd50318;
subc.cc.u64 %rd50337, %rd50337, %rd50319;
subc.cc.u64 %rd50338, %rd50338, %rd50320;
subc.cc.u64 %rd50339, %rd50339, %rd50321;
subc.u64 %rd50340, %rd50340, %rd50322;

	// end inline asm
	setp.gt.u64 	%p2026, %rd50334, %rd50322;
	@%p2026 bra 	$L__BB2_2038;
	setp.ge.u64 	%p2027, %rd50334, %rd50322;
	@%p2027 bra 	$L__BB2_2029;
	bra.uni 	$L__BB2_2037;
$L__BB2_2029:
	setp.gt.u64 	%p2028, %rd50333, %rd50321;
	@%p2028 bra 	$L__BB2_2038;
	setp.lt.u64 	%p2029, %rd50333, %rd50321;
	@%p2029 bra 	$L__BB2_2037;
	setp.gt.u64 	%p2030, %rd50332, %rd50320;
	@%p2030 bra 	$L__BB2_2038;
	setp.lt.u64 	%p2031, %rd50332, %rd50320;
	@%p2031 bra 	$L__BB2_2037;
	setp.gt.u64 	%p2032, %rd50331, %rd50319;
	@%p2032 bra 	$L__BB2_2038;
	setp.lt.u64 	%p2033, %rd50331, %rd50319;
	@%p2033 bra 	$L__BB2_2037;
	setp.gt.u64 	%p2034, %rd50330, %rd50318;
	@%p2034 bra 	$L__BB2_2038;
	setp.lt.u64 	%p2035, %rd50330, %rd50318;
	setp.lt.u64 	%p2036, %rd50329, %rd50317;
	or.pred  	%p2037, %p2035, %p2036;
	@%p2037 bra 	$L__BB2_2037;
	bra.uni 	$L__BB2_2038;
$L__BB2_2037:
	mov.b64 	%rd42868, -5044313057631688021;
	mov.b64 	%rd42869, 2210141511517208575;
	mov.b64 	%rd42870, 7435674573564081700;
	mov.b64 	%rd42871, 7239337960414712511;
	mov.b64 	%rd42872, 5412103778470702295;
	mov.b64 	%rd42873, 1873798617647539866;
	// begin inline asm
	add.cc.u64 %rd50335, %rd50335, %rd42868;
addc.cc.u64 %rd50336, %rd50336, %rd42869;
addc.cc.u64 %rd50337, %rd50337, %rd42870;
addc.cc.u64 %rd50338, %rd50338, %rd42871;
addc.cc.u64 %rd50339, %rd50339, %rd42872;
addc.u64 %rd50340, %rd50340, %rd42873;

	// end inline asm
$L__BB2_2038:
	mov.u64 	%rd50402, %rd50336;
	mov.u64 	%rd50404, %rd50338;
	mov.u64 	%rd50406, %rd50340;
	mov.u64 	%rd50401, %rd50335;
	mov.u64 	%rd50403, %rd50337;
	mov.u64 	%rd50405, %rd50339;
	// begin inline asm
	sub.cc.u64 %rd50401, %rd50401, %rd50317;
subc.cc.u64 %rd50402, %rd50402, %rd50318;
subc.cc.u64 %rd50403, %rd50403, %rd50319;
subc.cc.u64 %rd50404, %rd50404, %rd50320;
subc.cc.u64 %rd50405, %rd50405, %rd50321;
subc.u64 %rd50406, %rd50406, %rd50322;

	// end inline asm
	setp.gt.u64 	%p2038, %rd50340, %rd50322;
	@%p2038 bra 	$L__BB2_2049;
	setp.ge.u64 	%p2039, %rd50340, %rd50322;
	@%p2039 bra 	$L__BB2_2040;
	bra.uni 	$L__BB2_2048;
$L__BB2_2040:
	setp.gt.u64 	%p2040, %rd50339, %rd50321;
	@%p2040 bra 	$L__BB2_2049;
	setp.lt.u64 	%p2041, %rd50339, %rd50321;
	@%p2041 bra 	$L__BB2_2048;
	setp.gt.u64 	%p2042, %rd50338, %rd50320;
	@%p2042 bra 	$L__BB2_2049;
	setp.lt.u64 	%p2043, %rd50338, %rd50320;
	@%p2043 bra 	$L__BB2_2048;
	setp.gt.u64 	%p2044, %rd50337, %rd50319;
	@%p2044 bra 	$L__BB2_2049;
	setp.lt.u64 	%p2045, %rd50337, %rd50319;
	@%p2045 bra 	$L__BB2_2048;
	setp.gt.u64 	%p2046, %rd50336, %rd50318;
	@%p2046 bra 	$L__BB2_2049;
	setp.lt.u64 	%p2047, %rd50336, %rd50318;
	setp.lt.u64 	%p2048, %rd50335, %rd50317;
	or.pred  	%p2049, %p2047, %p2048;
	@%p2049 bra 	$L__BB2_2048;
	bra.uni 	$L__BB2_2049;
$L__BB2_2048:
	mov.b64 	%rd42904, -5044313057631688021;
	mov.b64 	%rd42905, 2210141511517208575;
	mov.b64 	%rd42906, 7435674573564081700;
	mov.b64 	%rd42907, 7239337960414712511;
	mov.b64 	%rd42908, 5412103778470702295;
	mov.b64 	%rd42909, 1873798617647539866;
	// begin inline asm
	add.cc.u64 %rd50401, %rd50401, %rd42904;
addc.cc.u64 %rd50402, %rd50402, %rd42905;
addc.cc.u64 %rd50403, %rd50403, %rd42906;
addc.cc.u64 %rd50404, %rd50404, %rd42907;
addc.cc.u64 %rd50405, %rd50405, %rd42908;
addc.u64 %rd50406, %rd50406, %rd42909;

	// end inline asm
$L__BB2_2049:
	mov.u64 	%rd50350, %rd50320;
	mov.u64 	%rd50352, %rd50322;
	mov.u64 	%rd50347, %rd50317;
	mov.u64 	%rd50349, %rd50319;
	mov.u64 	%rd50351, %rd50321;
	mov.u64 	%rd50348, %rd50318;
	// begin inline asm
	sub.cc.u64 %rd50347, %rd50347, %rd50401;
subc.cc.u64 %rd50348, %rd50348, %rd50402;
subc.cc.u64 %rd50349, %rd50349, %rd50403;
subc.cc.u64 %rd50350, %rd50350, %rd50404;
subc.cc.u64 %rd50351, %rd50351, %rd50405;
subc.u64 %rd50352, %rd50352, %rd50406;

	// end inline asm
	setp.gt.u64 	%p2050, %rd50322, %rd50406;
	@%p2050 bra 	$L__BB2_2060;
	setp.ge.u64 	%p2051, %rd50322, %rd50406;
	@%p2051 bra 	$L__BB2_2051;
	bra.uni 	$L__BB2_2059;
$L__BB2_2051:
	setp.gt.u64 	%p2052, %rd50321, %rd50405;
	@%p2052 bra 	$L__BB2_2060;
	setp.lt.u64 	%p2053, %rd50321, %rd50405;
	@%p2053 bra 	$L__BB2_2059;
	setp.gt.u64 	%p2054, %rd50320, %rd50404;
	@%p2054 bra 	$L__BB2_2060;
	setp.lt.u64 	%p2055, %rd50320, %rd50404;
	@%p2055 bra 	$L__BB2_2059;
	setp.gt.u64 	%p2056, %rd50319, %rd50403;
	@%p2056 bra 	$L__BB2_2060;
	setp.lt.u64 	%p2057, %rd50319, %rd50403;
	@%p2057 bra 	$L__BB2_2059;
	setp.gt.u64 	%p2058, %rd50318, %rd50402;
	@%p2058 bra 	$L__BB2_2060;
	setp.lt.u64 	%p2059, %rd50318, %rd50402;
	setp.lt.u64 	%p2060, %rd50317, %rd50401;
	or.pred  	%p2061, %p2059, %p2060;
	@%p2061 bra 	$L__BB2_2059;
	bra.uni 	$L__BB2_2060;
$L__BB2_2059:
	mov.b64 	%rd42940, -5044313057631688021;
	mov.b64 	%rd42941, 2210141511517208575;
	mov.b64 	%rd42942, 7435674573564081700;
	mov.b64 	%rd42943, 7239337960414712511;
	mov.b64 	%rd42944, 5412103778470702295;
	mov.b64 	%rd42945, 1873798617647539866;
	// begin inline asm
	add.cc.u64 %rd50347, %rd50347, %rd42940;
addc.cc.u64 %rd50348, %rd50348, %rd42941;
addc.cc.u64 %rd50349, %rd50349, %rd42942;
addc.cc.u64 %rd50350, %rd50350, %rd42943;
addc.cc.u64 %rd50351, %rd50351, %rd42944;
addc.u64 %rd50352, %rd50352, %rd42945;

	// end inline asm
$L__BB2_2060:
	mov.b64 	%rd43397, 0;
	// begin inline asm
	mad.lo.cc.u64 %rd42952, %rd50347, %rd50311, %rd43397;
madc.hi.u64 %rd42953, %rd50347, %rd50311, 0;
add.cc.u64 %rd42952, %rd42952, %rd43397;
addc.u64 %rd42953, %rd42953, 0;

	// end inline asm
	// begin inline asm
	mad.lo.cc.u64 %rd42958, %rd50348, %rd50311, %rd43397;
madc.hi.u64 %rd42959, %rd50348, %rd50311, 0;
add.cc.u64 %rd42958, %rd42958, %rd42953;
addc.u64 %rd42959, %rd42959, 0;

	// end inline asm
	// begin inline asm
	mad.lo.cc.u64 %rd42964, %rd50349, %rd50311, %rd43397;
madc.hi.u64 %rd42965, %rd50349, %rd50311, 0;
add.cc.u64 %rd42964, %rd42964, %rd42959;
addc.u64 %rd42965, %rd42965, 0;

	// end inline asm
	// begin inline asm
	mad.lo.cc.u64 %rd42970, %rd50350, %rd50311, %rd43397;
madc.hi.u64 %rd42971, %rd50350, %rd50311, 0;
add.cc.u64 %rd42970, %rd42970, %rd42965;
addc.u64 %rd42971, %rd42971, 0;

	// end inline asm
	// begin inline asm
	mad.lo.cc.u64 %rd42976, %rd50351, %rd50311, %rd43397;
madc.hi.u64 %rd42977, %rd50351, %rd50311, 0;
add.cc.u64 %rd42976, %rd42976, %rd42971;
addc.u64 %rd42977, %rd42977, 0;

	// end inline asm
	// begin inline asm
	mad.lo.cc.u64 %rd42982, %rd50352, %rd50311, %rd43397;
madc.hi.u64 %rd42983, %rd50352, %rd50311, 0;
add.cc.u64 %rd42982, %rd42982, %rd42977;
addc.u64 %rd42983, %rd42983, 0;

	// end inline asm
	// begin inline asm
	add.cc.u64 %rd42988, %rd43397, %rd42983;
addc.u64 %rd42989, 0, 0;

	// end inline asm
	mul.lo.s64 	%rd43024, %rd42952, -8506173809081122819;
	mov.b64 	%rd43395, -5044313057631688021;
	// begin inline asm
	mad.lo.cc.u64 %rd42992, %rd43024, %rd43395, %rd42952;
madc.hi.u64 %rd42993, %rd43024, %rd43395, 0;
add.cc.u64 %rd42992, %rd42992, %rd43397;
addc.u64 %rd42993, %rd42993, 0;

	// end inline asm
	mov.b64 	%rd43401, 2210141511517208575;
	// begin inline asm
	mad.lo.cc.u64 %rd42998, %rd43024, %rd43401, %rd42958;
madc.hi.u64 %rd42999, %rd43024, %rd43401, 0;
add.cc.u64 %rd42998, %rd42998, %rd42993;
addc.u64 %rd42999, %rd42999, 0;

	// end inline asm
	mov.b64 	%rd43407, 7435674573564081700;
	// begin inline asm
	mad.lo.cc.u64 %rd43004, %rd43024, %rd43407, %rd42964;
madc.hi.u64 %rd43005, %rd43024, %rd43407, 0;
add.cc.u64 %rd43004, %rd43004, %rd42999;
addc.u64 %rd43005, %rd43005, 0;

	// end inline asm
	mov.b64 	%rd43413, 7239337960414712511;
	// begin inline asm
	mad.lo.cc.u64 %rd43010, %rd43024, %rd43413, %rd42970;
madc.hi.u64 %rd43011, %rd43024, %rd43413, 0;
add.cc.u64 %rd43010, %rd43010, %rd43005;
addc.u64 %rd43011, %rd43011, 0;

	// end inline asm
	mov.b64 	%rd43419, 5412103778470702295;
	// begin inline asm
	mad.lo.cc.u64 %rd43016, %rd43024, %rd43419, %rd42976;
madc.hi.u64 %rd43017, %rd43024, %rd43419, 0;
add.cc.u64 %rd43016, %rd43016, %rd43011;
addc.u64 %rd43017, %rd43017, 0;

	// end inline asm
	mov.b64 	%rd43425, 1873798617647539866;
	// begin inline asm
	mad.lo.cc.u64 %rd43022, %rd43024, %rd43425, %rd42982;
madc.hi.u64 %rd43023, %rd43024, %rd43425, 0;
add.cc.u64 %rd43022, %rd43022, %rd43017;
addc.u64 %rd43023, %rd43023, 0;

	// end inline asm
	// begin inline asm
	add.cc.u64 %rd43028, %rd42988, %rd43023;
addc.u64 %rd43029, 0, 0;

	// end inline asm
	add.s64 	%rd43070, %rd42989, %rd43029;
	// begin inline asm
	mad.lo.cc.u64 %rd43032, %rd50347, %rd50312, %rd42998;
madc.hi.u64 %rd43033, %rd50347, %rd50312, 0;
add.cc.u64 %rd43032, %rd43032, %rd43397;
addc.u64 %rd43033, %rd43033, 0;

	// end inline asm
	// begin inline asm
	mad.lo.cc.u64 %rd43038, %rd50348, %rd50312, %rd43004;
madc.hi.u64 %rd43039, %rd50348, %rd50312, 0;
add.cc.u64 %rd43038, %rd43038, %rd43033;
addc.u64 %rd43039, %rd43039, 0;

	// end inline asm
	// begin inline asm
	mad.lo.cc.u64 %rd43044, %rd50349, %rd50312, %rd43010;
madc.hi.u64 %rd43045, %rd50349, %rd50312, 0;
add.cc.u64 %rd43044, %rd43044, %rd43039;
addc.u64 %rd43045, %rd43045, 0;

	// end inline asm
	// begin inline asm
	mad.lo.cc.u64 %rd43050, %rd50350, %rd50312, %rd43016;
madc.hi.u64 %rd43051, %rd50350, %rd50312, 0;
add.cc.u64 %rd43050, %rd43050, %rd43045;
addc.u64 %rd43051, %rd43051, 0;

	// end inline asm
	// begin inline asm
	mad.lo.cc.u64 %rd43056, %rd50351, %rd50312, %rd43022;
madc.hi.u64 %rd43057, %rd50351, %rd50312, 0;
add.cc.u64 %rd43056, %rd43056, %rd43051;
addc.u64 %rd43057, %rd43057, 0;

	// end inline asm
	// begin inline asm
	mad.lo.cc.u64 %rd43062, %rd50352, %rd50312, %rd43028;
madc.hi.u64 %rd43063, %rd50352, %rd50312, 0;
add.cc.u64 %rd43062, %rd43062, %rd43057;
addc.u64 %rd43063, %rd43063, 0;

	// end inline asm
	// begin inline asm
	add.cc.u64 %rd43068, %rd43070, %rd43063;
addc.u64 %rd43069, 0, 0;

	// end inline asm
	mul.lo.s64 	%rd43104, %rd43032, -8506173809081122819;
	// begin inline asm
	mad.lo.cc.u64 %rd43072, %rd43104, %rd43395, %rd43032;
madc.hi.u64 %rd43073, %rd43104, %rd43395, 0;
add.cc.u64 %rd43072, %rd43072, %rd43397;
addc.u64 %rd43073, %rd43073, 0;

	// end inline asm
	// begin inline asm
	mad.lo.cc.u64 %rd43078, %rd43104, %rd43401, %rd43038;
madc.hi.u64 %rd43079, %rd43104, %rd43401, 0;
add.cc.u64 %rd43078, %rd43078, %rd43073;
addc.u64 %rd43079, %rd43079, 0;

	// end inline asm
	// begin inline asm
	mad.lo.cc.u64 %rd43084, %rd43104, %rd43407, %rd43044;
madc.hi.u64 %rd43085, %rd43104, %rd43407, 0;
add.cc.u64 %rd43084, %rd43084, %rd43079;
addc.u64 %rd43085, %rd43085, 0;

	// end inline asm
	// begin inline asm
	mad.lo.cc.u64 %rd43090, %rd43104, %rd43413, %rd43050;
madc.hi.u64 %rd43091, %rd43104, %rd43413, 0;
add.cc.u64 %rd43090, %rd43090, %rd43085;
addc.u64 %rd43091, %rd43091, 0;

	// end inline asm
	// begin inline asm
	mad.lo.cc.u64 %rd43096, %rd43104, %rd43419, %rd43056;
madc.hi.u64 %rd43097, %rd43104, %rd43419, 0;
add.cc.u64 %rd43096, %rd43096, %rd43091;
addc.u64 %rd43097, %rd43097, 0;

	// end inline asm
	// begin inline asm
	mad.lo.cc.u64 %rd43102, %rd43104, %rd43425, %rd43062;
madc.hi.u64 %rd43103, %rd43104, %rd43425, 0;
add.cc.u64 %rd43102, %rd43102, %rd43097;
addc.u64 %rd43103, %rd43103, 0;

	// end inline asm
	// begin inline asm
	add.cc.u64 %rd43108, %rd43068, %rd43103;
addc.u64 %rd43109, 0, 0;

	// end inline asm
	add.s64 	%rd43150, %rd43069, %rd43109;
	// begin inline asm
	mad.lo.cc.u64 %rd43112, %rd50347, %rd50313, %rd43078;
madc.hi.u64 %rd43113, %rd50347, %rd50313, 0;
add.cc.u64 %rd43112, %rd43112, %rd43397;
addc.u64 %rd43113, %rd43113, 0;

	// end inline asm
	// begin inline asm
	mad.lo.cc.u64 %rd43118, %rd50348, %rd50313, %rd43084;
madc.hi.u64 %rd43119, %rd50348, %rd50313, 0;
add.cc.u64 %rd43118, %rd43118, %rd43113;
addc.u64 %rd43119, %rd43119, 0;

	// end inline asm
	// begin inline asm
	mad.lo.cc.u64 %rd43124, %rd50349, %rd50313, %rd43090;
madc.hi.u64 %rd43125, %rd50349, %rd50313, 0;
add.cc.u64 %rd43124, %rd43124, %rd43119;
addc.u64 %rd43125, %rd43125, 0;

	// end inline asm
	// begin inline asm
	mad.lo.cc.u64 %rd43130, %rd50350, %rd50313, %rd43096;
madc.hi.u64 %rd43131, %rd50350, %rd50313, 0;
add.cc.u64 %rd43130, %rd43130, %rd43125;
addc.u64 %rd43131, %rd43131, 0;

	// end inline asm
	// begin inline asm
	mad.lo.cc.u64 %rd43136, %rd50351, %rd50313, %rd43102;
madc.hi.u64 %rd43137, %rd50351, %rd50313, 0;
add.cc.u64 %rd43136, %rd43136, %rd43131;
addc.u64 %rd43137, %rd43137, 0;

	// end inline asm
	// begin inline asm
	mad.lo.cc.u64 %rd43142, %rd50352, %rd50313, %rd43108;
madc.hi.u64 %rd43143, %rd50352, %rd50313, 0;
add.cc.u64 %rd43142, %rd43142, %rd43137;
addc.u64 %rd43143, %rd43143, 0;

	// end inline asm
	// begin inline asm
	add.cc.u64 %rd43148, %rd43150, %rd43143;
addc.u64 %rd43149, 0, 0;

	// end inline asm
	mul.lo.s64 	%rd43184, %rd43112, -8506173809081122819;
	// begin inline asm
	mad.lo.cc.u64 %rd43152, %rd43184, %rd43395, %rd43112;
madc.hi.u64 %rd43153, %rd43184, %rd43395, 0;
add.cc.u64 %rd43152, %rd43152, %rd43397;
addc.u64 %rd43153, %rd43153, 0;

	// end inline asm
	// begin inline asm
	mad.lo.cc.u64 %rd43158, %rd43184, %rd43401, %rd43118;
madc.hi.u64 %rd43159, %rd43184, %rd43401, 0;
add.cc.u64 %rd43158, %rd43158, %rd43153;
addc.u64 %rd43159, %rd43159, 0;

	// end inline asm
	// begin inline asm
	mad.lo.cc.u64 %rd43164, %rd43184, %rd43407, %rd43124;
madc.hi.u64 %rd43165, %rd43184, %rd43407, 0;
add.cc.u64 %rd43164, %rd43164, %rd43159;
addc.u64 %rd43165, %rd43165, 0;

	// end inline asm
	// begin inline asm
	mad.lo.cc.u64 %rd43170, %rd43184, %rd43413, %rd43130;
madc.hi.u64 %rd43171, %rd43184, %rd43413, 0;
add.cc.u64 %rd43170, %rd43170, %rd43165;
addc.u64 %rd43171, %rd43171, 0;

	// end inline asm
	// begin inline asm
	mad.lo.cc.u64 %rd43176, %rd43184, %rd43419, %rd43136;
madc.hi.u64 %rd43177, %rd43184, %rd43419, 0;
add.cc.u64 %rd43176, %rd43176, %rd43171;
addc.u64 %rd43177, %rd43177, 0;

	// end inline asm
	// begin inline asm
	mad.lo.cc.u64 %rd43182, %rd43184, %rd43425, %rd43142;
madc.hi.u64 %rd43183, %rd43184, %rd43425, 0;
add.cc.u64 %rd43182, %rd43182, %rd43177;
addc.u64 %rd43183, %rd43183, 0;

	// end inline asm
	// begin inline asm
	add.cc.u64 %rd43188, %rd43148, %rd43183;
addc.u64 %rd43189, 0, 0;

	// end inline asm
	add.s64 	%rd43230, %rd43149, %rd43189;
	// begin inline asm
	mad.lo.cc.u64 %rd43192, %rd50347, %rd50314, %rd43158;
madc.hi.u64 %rd43193, %rd50347, %rd50314, 0;
add.cc.u64 %rd43192, %rd43192, %rd43397;
addc.u64 %rd43193, %rd43193, 0;

	// end inline asm
	// begin inline asm
	mad.lo.cc.u64 %rd43198, %rd50348, %rd50314, %rd43164;
madc.hi.u64 %rd43199, %rd50348, %rd50314, 0;
add.cc.u64 %rd43198, %rd43198, %rd43193;
addc.u64 %rd43199, %rd43199, 0;

	// end inline asm
	// begin inline asm
	mad.lo.cc.u64 %rd43204, %rd50349, %rd50314, %rd43170;
madc.hi.u64 %rd43205, %rd50349, %rd50314, 0;
add.cc.u64 %rd43204, %rd43204, %rd43199;
addc.u64 %rd43205, %rd43205, 0;

	// end inline asm
	// begin inline asm
	mad.lo.cc.u64 %rd43210, %rd50350, %rd50314, %rd43176;
madc.hi.u64 %rd43211, %rd50350, %rd50314, 0;
add.cc.u64 %rd43210, %rd43210, %rd43205;
addc.u64 %rd43211, %rd43211, 0;

	// end inline asm
	// begin inline asm
	mad.lo.cc.u64 %rd43216, %rd50351, %rd50314, %rd43182;
madc.hi.u64 %rd43217, %rd50351, %rd50314, 0;
add.cc.u64 %rd43216, %rd43216, %rd43211;
addc.u64 %rd43217, %rd43217, 0;

	// end inline asm
	// begin inline asm
	mad.lo.cc.u64 %rd43222, %rd50352, %rd50314, %rd43188;
madc.hi.u64 %rd43223, %rd50352, %rd50314, 0;
add.cc.u64 %rd43222, %rd43222, %rd43217;
addc.u64 %rd43223, %rd43223, 0;

	// end inline asm
	// begin inline asm
	add.cc.u64 %rd43228, %rd43230, %rd43223;
addc.u64 %rd43229, 0, 0;

	// end inline asm
	mul.lo.s64 	%rd43264, %rd43192, -8506173809081122819;
	// begin inline asm
	mad.lo.cc.u64 %rd43232, %rd43264, %rd43395, %rd43192;
madc.hi.u64 %rd43233, %rd43264, %rd43395, 0;
add.cc.u64 %rd43232, %rd43232, %rd43397;
addc.u64 %rd43233, %rd43233, 0;

	// end inline asm
	// begin inline asm
	mad.lo.cc.u64 %rd43238, %rd43264, %rd43401, %rd43198;
madc.hi.u64 %rd43239, %rd43264, %rd43401, 0;
add.cc.u64 %rd43238, %rd43238, %rd43233;
addc.u64 %rd43239, %rd43239, 0;

	// end inline asm
	// begin inline asm
	mad.lo.cc.u64 %rd43244, %rd43264, %rd43407, %rd43204;
madc.hi.u64 %rd43245, %rd43264, %rd43407, 0;
add.cc.u64 %rd43244, %rd43244, %rd43239;
addc.u64 %rd43245, %rd43245, 0;

	// end inline asm
	// begin inline asm
	mad.lo.cc.u64 %rd43250, %rd43264, %rd43413, %rd43210;
madc.hi.u64 %rd43251, %rd43264, %rd43413, 0;
add.cc.u64 %rd43250, %rd43250, %rd43245;
addc.u64 %rd43251, %rd43251, 0;

	// end inline asm
	// begin inline asm
	mad.lo.cc.u64 %rd43256, %rd43264, %rd43419, %rd43216;
madc.hi.u64 %rd43257, %rd43264, %rd43419, 0;
add.cc.u64 %rd43256, %rd43256, %rd43251;
addc.u64 %rd43257, %rd43257, 0;

	// end inline asm
	// begin inline asm
	mad.lo.cc.u64 %rd43262, %rd43264, %rd43425, %rd43222;
madc.hi.u64 %rd43263, %rd43264, %rd43425, 0;
add.cc.u64 %rd43262, %rd43262, %rd43257;
addc.u64 %rd43263, %rd43263, 0;

	// end inline asm
	// begin inline asm
	add.cc.u64 %rd43268, %rd43228, %rd43263;
addc.u64 %rd43269, 0, 0;

	// end inline asm
	add.s64 	%rd43310, %rd43229, %rd43269;
	// begin inline asm
	mad.lo.cc.u64 %rd43272, %rd50347, %rd50315, %rd43238;
madc.hi.u64 %rd43273, %rd50347, %rd50315, 0;
add.cc.u64 %rd43272, %rd43272, %rd43397;
addc.u64 %rd43273, %rd43273, 0;

	// end inline asm
	// begin inline asm
	mad.lo.cc.u64 %rd43278, %rd50348, %rd50315, %rd43244;
madc.hi.u64 %rd43279, %rd50348, %rd50315, 0;
add.cc.u64 %rd43278, %rd43278, %rd43273;
addc.u64 %rd43279, %rd43279, 0;

	// end inline asm
	// begin inline asm
	mad.lo.cc.u64 %rd43284, %rd50349, %rd50315, %rd43250;
madc.hi.u64 %rd43285, %rd50349, %rd50315, 0;
add.cc.u64 %rd43284, %rd43284, %rd43279;
addc.u64 %rd43285, %rd43285, 0;

	// end inline asm
	// begin inline asm
	mad.lo.cc.u64 %rd43290, %rd50350, %rd50315, %rd43256;
madc.hi.u64 %rd43291, %rd50350, %rd50315, 0;
add.cc.u64 %rd43290, %rd43290, %rd43285;
addc.u64 %rd43291, %rd43291, 0;

	// end inline asm
	// begin inline asm
	mad.lo.cc.u64 %rd43296, %rd50351, %rd50315, %rd43262;
madc.hi.u64 %rd43297, %rd50351, %rd50315, 0;
add.cc.u64 %rd43296, %rd43296, %rd43291;
addc.u64 %rd43297, %rd43297, 0;

	// end inline asm
	// begin inline asm
	mad.lo.cc.u64 %rd43302, %rd50352, %rd50315, %rd43268;
madc.hi.u64 %rd43303, %rd50352, %rd50315, 0;
add.cc.u64 %rd43302, %rd43302, %rd43297;
addc.u64 %rd43303, %rd43303, 0;

	// end inline asm
	// begin inline asm
	add.cc.u64 %rd43308, %rd43310, %rd43303;
addc.u64 %rd43309, 0, 0;

	// end inline asm
	mul.lo.s64 	%rd43344, %rd43272, -8506173809081122819;
	// begin inline asm
	mad.lo.cc.u64 %rd43312, %rd43344, %rd43395, %rd43272;
madc.hi.u64 %rd43313, %rd43344, %rd43395, 0;
add.cc.u64 %rd43312, %rd43312, %rd43397;
addc.u64 %rd43313, %rd43313, 0;

	// end inline asm
	// begin inline asm
	mad.lo.cc.u64 %rd43318, %rd43344, %rd43401, %rd43278;
madc.hi.u64 %rd43319, %rd43344, %rd43401, 0;
add.cc.u64 %rd43318, %rd43318, %rd43313;
addc.u64 %rd43319, %rd43319, 0;

	// end inline asm
	// begin inline asm
	mad.lo.cc.u64 %rd43324, %rd43344, %rd43407, %rd43284;
madc.hi.u64 %rd43325, %rd43344, %rd43407, 0;
add.cc.u64 %rd43324, %rd43324, %rd43319;
addc.u64 %rd43325, %rd43325, 0;

	// end inline asm
	// begin inline asm
	mad.lo.cc.u64 %rd43330, %rd43344, %rd43413, %rd43290;
madc.hi.u64 %rd43331, %rd43344, %rd43413, 0;
add.cc.u64 %rd43330, %rd43330, %rd43325;
addc.u64 %rd43331, %rd43331, 0;

	// end inline asm
	// begin inline asm
	mad.lo.cc.u64 %rd43336, %rd43344, %rd43419, %rd43296;
madc.hi.u64 %rd43337, %rd43344, %rd43419, 0;
add.cc.u64 %rd43336, %rd43336, %rd43331;
addc.u64 %rd43337, %rd43337, 0;

	// end inline asm
	// begin inline asm
	mad.lo.cc.u64 %rd43342, %rd43344, %rd43425, %rd43302;
madc.hi.u64 %rd43343, %rd43344, %rd43425, 0;
add.cc.u64 %rd43342, %rd43342, %rd43337;
addc.u64 %rd43343, %rd43343, 0;

	// end inline asm
	// begin inline asm
	add.cc.u64 %rd43348, %rd43308, %rd43343;
addc.u64 %rd43349, 0, 0;

	// end inline asm
	add.s64 	%rd43390, %rd43309, %rd43349;
	// begin inline asm
	mad.lo.cc.u64 %rd43352, %rd50347, %rd50316, %rd43318;
madc.hi.u64 %rd43353, %rd50347, %rd50316, 0;
add.cc.u64 %rd43352, %rd43352, %rd43397;
addc.u64 %rd43353, %rd43353, 0;

	// end inline asm
	// begin inline asm
	mad.lo.cc.u64 %rd43358, %rd50348, %rd50316, %rd43324;
madc.hi.u64 %rd43359, %rd50348, %rd50316, 0;
add.cc.u64 %rd43358, %rd43358, %rd43353;
addc.u64 %rd43359, %rd43359, 0;

	// end inline asm
	// begin inline asm
	mad.lo.cc.u64 %rd43364, %rd50349, %rd50316, %rd43330;
madc.hi.u64 %rd43365, %rd50349, %rd50316, 0;
add.cc.u64 %rd43364, %rd43364, %rd43359;
addc.u64 %rd43365, %rd43365, 0;

	// end inline asm
	// begin inline asm
	mad.lo.cc.u64 %rd43370, %rd50350, %rd50316, %rd43336;
madc.hi.u64 %rd43371, %rd50350, %rd50316, 0;
add.cc.u64 %rd43370, %rd43370, %rd43365;
addc.u64 %rd43371, %rd43371, 0;

	// end inline asm
	// begin inline asm
	mad.lo.cc.u64 %rd43376, %rd50351, %rd50316, %rd43342;
madc.hi.u64 %rd43377, %rd50351, %rd50316, 0;
add.cc.u64 %rd43376, %rd43376, %rd43371;
addc.u64 %rd43377, %rd43377, 0;

	// end inline asm
	// begin inline asm
	mad.lo.cc.u64 %rd43382, %rd50352, %rd50316, %rd43348;
madc.hi.u64 %rd43383, %rd50352, %rd50316, 0;
add.cc.u64 %rd43382, %rd43382, %rd43377;
addc.u64 %rd43383, %rd43383, 0;

	// end inline asm
	// begin inline asm
	add.cc.u64 %rd43388, %rd43390, %rd43383;
addc.u64 %rd43389, 0, 0;

	// end inline asm
	mul.lo.s64 	%rd43424, %rd43352, -8506173809081122819;
	// begin inline asm
	mad.lo.cc.u64 %rd43392, %rd43424, %rd43395, %rd43352;
madc.hi.u64 %rd43393, %rd43424, %rd43395, 0;
add.cc.u64 %rd43392, %rd43392, %rd43397;
addc.u64 %rd43393, %rd43393, 0;

	// end inline asm
	// begin inline asm
	mad.lo.cc.u64 %rd50353, %rd43424, %rd43401, %rd43358;
madc.hi.u64 %rd43399, %rd43424, %rd43401, 0;
add.cc.u64 %rd50353, %rd50353, %rd43393;
addc.u64 %rd43399, %rd43399, 0;

	// end inline asm
	// begin inline asm
	mad.lo.cc.u64 %rd50354, %rd43424, %rd43407, %rd43364;
madc.hi.u64 %rd43405, %rd43424, %rd43407, 0;
add.cc.u64 %rd50354, %rd50354, %rd43399;
addc.u64 %rd43405, %rd43405, 0;

	// end inline asm
	// begin inline asm
	mad.lo.cc.u64 %rd43444, %rd43424, %rd43413, %rd43370;
madc.hi.u64 %rd43411, %rd43424, %rd43413, 0;
add.cc.u64 %rd43444, %rd43444, %rd43405;
addc.u64 %rd43411, %rd43411, 0;

	// end inline asm
	// begin inline asm
	mad.lo.cc.u64 %rd43445, %rd43424, %rd43419, %rd43376;
madc.hi.u64 %rd43417, %rd43424, %rd43419, 0;
add.cc.u64 %rd43445, %rd43445, %rd43411;
addc.u64 %rd43417, %rd43417, 0;

	// end inline asm
	// begin inline asm
	mad.lo.cc.u64 %rd43446, %rd43424, %rd43425, %rd43382;
madc.hi.u64 %rd43423, %rd43424, %rd43425, 0;
add.cc.u64 %rd43446, %rd43446, %rd43417;
addc.u64 %rd43423, %rd43423, 0;

	// end inline asm
	// begin inline asm
	add.cc.u64 %rd43447, %rd43388, %rd43423;
addc.u64 %rd43429, 0, 0;

	// end inline asm
	setp.gt.u64 	%p2062, %rd43447, 1873798617647539866;
	@%p2062 bra 	$L__BB2_2070;
	setp.eq.s64 	%p2063, %rd43447, 1873798617647539866;
	mov.u64 	%rd50355, %rd43444;
	mov.u64 	%rd50356, %rd43445;
	mov.u64 	%rd50357, %rd43446;
	mov.u64 	%rd50358, %rd43447;
	@%p2063 bra 	$L__BB2_2062;
	bra.uni 	$L__BB2_2071;
$L__BB2_2062:
	setp.gt.u64 	%p2064, %rd43446, 5412103778470702295;
	@%p2064 bra 	$L__BB2_2070;
	setp.ne.s64 	%p2065, %rd43446, 5412103778470702295;
	mov.b64 	%rd50358, 1873798617647539866;
	mov.u64 	%rd50355, %rd43444;
	mov.u64 	%rd50356, %rd43445;
	mov.u64 	%rd50357, %rd43446;
	@%p2065 bra 	$L__BB2_2071;
	setp.gt.u64 	%p2066, %rd43445, 7239337960414712511;
	@%p2066 bra 	$L__BB2_2070;
	setp.ne.s64 	%p2067, %rd43445, 7239337960414712511;
	mov.b64 	%rd50357, 5412103778470702295;
	mov.u64 	%rd50355, %rd43444;
	mov.u64 	%rd50356, %rd43445;
	@%p2067 bra 	$L__BB2_2071;
	setp.gt.u64 	%p2068, %rd43444, 7435674573564081700;
	@%p2068 bra 	$L__BB2_2070;
	setp.ne.s64 	%p2069, %rd43444, 7435674573564081700;
	mov.b64 	%rd50356, 7239337960414712511;
	mov.u64 	%rd50355, %rd43444;
	@%p2069 bra 	$L__BB2_2071;
	setp.gt.u64 	%p2070, %rd50354, 2210141511517208575;
	@%p2070 bra 	$L__BB2_2070;
	setp.ne.s64 	%p2071, %rd50354, 2210141511517208575;
	setp.lt.u64 	%p2072, %rd50353, -5044313057631688021;
	or.pred  	%p2073, %p2071, %p2072;
	mov.b64 	%rd50355, 7435674573564081700;
	@%p2073 bra 	$L__BB2_2071;
$L__BB2_2070:
	mov.b64 	%rd43448, -5044313057631688021;
	mov.b64 	%rd43449, 2210141511517208575;
	mov.b64 	%rd43450, 7435674573564081700;
	mov.b64 	%rd43451, 7239337960414712511;
	mov.b64 	%rd43452, 5412103778470702295;
	mov.b64 	%rd43453, 1873798617647539866;
	// begin inline asm
	sub.cc.u64 %rd50353, %rd50353, %rd43448;
subc.cc.u64 %rd50354, %rd50354, %rd43449;
subc.cc.u64 %rd43444, %rd43444, %rd43450;
subc.cc.u64 %rd43445, %rd43445, %rd43451;
subc.cc.u64 %rd43446, %rd43446, %rd43452;
subc.u64 %rd43447, %rd43447, %rd43453;

	// end inline asm
	mov.u64 	%rd50355, %rd43444;
	mov.u64 	%rd50356, %rd43445;
	mov.u64 	%rd50357, %rd43446;
	mov.u64 	%rd50358, %rd43447;
$L__BB2_2071:
	mov.b64 	%rd43905, 0;
	// begin inline asm
	mad.lo.cc.u64 %rd43460, %rd50143, %rd50299, %rd43905;
madc.hi.u64 %rd43461, %rd50143, %rd50299, 0;
add.cc.u64 %rd43460, %rd43460, %rd43905;
addc.u64 %rd43461, %rd43461, 0;

	// end inline asm
	// begin inline asm
	mad.lo.cc.u64 %rd43466, %rd50144, %rd50299, %rd43905;
madc.hi.u64 %rd43467, %rd50144, %rd50299, 0;
add.cc.u64 %rd43466, %rd43466, %rd43461;
addc.u64 %rd43467, %rd43467, 0;

	// end inline asm
	// begin inline asm
	mad.lo.cc.u64 %rd43472, %rd50145, %rd50299, %rd43905;
madc.hi.u64 %rd43473, %rd50145, %rd50299, 0;
add.cc.u64 %rd43472, %rd43472, %rd43467;
addc.u64 %rd43473, %rd43473, 0;

	// end inline asm
	// begin inline asm
	mad.lo.cc.u64 %rd43478, %rd50146, %rd50299, %rd43905;
madc.hi.u64 %rd43479, %rd50146, %rd50299, 0;
add.cc.u64 %rd43478, %rd43478, %rd43473;
addc.u64 %rd43479, %rd43479, 0;

	// end inline asm
	// begin inline asm
	mad.lo.cc.u64 %rd43484, %rd50147, %rd50299, %rd43905;
madc.hi.u64 %rd43485, %rd50147, %rd50299, 0;
add.cc.u64 %rd43484, %rd43484, %rd43479;
addc.u64 %rd43485, %rd43485, 0;

	// end inline asm
	// begin inline asm
	mad.lo.cc.u64 %rd43490, %rd50148, %rd50299, %rd43905;
madc.hi.u64 %rd43491, %rd50148, %rd50299, 0;
add.cc.u64 %rd43490, %rd43490, %rd43485;
addc.u64 %rd43491, %rd43491, 0;

	// end inline asm
	// begin inline asm
	add.cc.u64 %rd43496, %rd43905, %rd43491;
addc.u64 %rd43497, 0, 0;

	// end inline asm
	mul.lo.s64 	%rd43532, %rd43460, -8506173809081122819;
	mov.b64 	%rd43903, -5044313057631688021;
	// begin inline asm
	mad.lo.cc.u64 %rd43500, %rd43532, %rd43903, %rd43460;
madc.hi.u64 %rd43501, %rd43532, %rd43903, 0;
add.cc.u64 %rd43500, %rd43500, %rd43905;
addc.u64 %rd43501, %rd43501, 0;

	// end inline asm
	mov.b64 	%rd43909, 2210141511517208575;
	// begin inline asm
	mad.lo.cc.u64 %rd43506, %rd43532, %rd43909, %rd43466;
madc.hi.u64 %rd43507, %rd43532, %rd43909, 0;
add.cc.u64 %rd43506, %rd43506, %rd43501;
addc.u64 %rd43507, %rd43507, 0;

	// end inline asm
	mov.b64 	%rd43915, 7435674573564081700;
	// begin inline asm
	mad.lo.cc.u64 %rd43512, %rd43532, %rd43915, %rd43472;
madc.hi.u64 %rd43513, %rd43532, %rd43915, 0;
add.cc.u64 %rd43512, %rd43512, %rd43507;
addc.u64 %rd43513, %rd43513, 0;

	// end inline asm
	mov.b64 	%rd43921, 7239337960414712511;
	// begin inline asm
	mad.lo.cc.u64 %rd43518, %rd43532, %rd43921, %rd43478;
madc.hi.u64 %rd43519, %rd43532, %rd43921, 0;
add.cc.u64 %rd43518, %rd43518, %rd43513;
addc.u64 %rd43519, %rd43519, 0;

	// end inline asm
	mov.b64 	%rd43927, 5412103778470702295;
	// begin inline asm
	mad.lo.cc.u64 %rd43524, %rd43532, %rd43927, %rd43484;
madc.hi.u64 %rd43525, %rd43532, %rd43927, 0;
add.cc.u64 %rd43524, %rd43524, %rd43519;
addc.u64 %rd43525, %rd43525, 0;

	// end inline asm
	mov.b64 	%rd43933, 1873798617647539866;
	// begin inline asm
	mad.lo.cc.u64 %rd43530, %rd43532, %rd43933, %rd43490;
madc.hi.u64 %rd43531, %rd43532, %rd43933, 0;
add.cc.u64 %rd43530, %rd43530, %rd43525;
addc.u64 %rd43531, %rd43531, 0;

	// end inline asm
	// begin inline asm
	add.cc.u64 %rd43536, %rd43496, %rd43531;
addc.u64 %rd43537, 0, 0;

	// end inline asm
	add.s64 	%rd43578, %rd43497, %rd43537;
	// begin inline asm
	mad.lo.cc.u64 %rd43540, %rd50143, %rd50300, %rd43506;
madc.hi.u64 %rd43541, %rd50143, %rd50300, 0;
add.cc.u64 %rd43540, %rd43540, %rd43905;
addc.u64 %rd43541, %rd43541, 0;

	// end inline asm
	// begin inline asm
	mad.lo.cc.u64 %rd43546, %rd50144, %rd50300, %rd43512;
madc.hi.u64 %rd43547, %rd50144, %rd50300, 0;
add.cc.u64 %rd43546, %rd43546, %rd43541;
addc.u64 %rd43547, %rd43547, 0;

	// end inline asm
	// begin inline asm
	mad.lo.cc.u64 %rd43552, %rd50145, %rd50300, %rd43518;
madc.hi.u64 %rd43553, %rd50145, %rd50300, 0;
add.cc.u64 %rd43552, %rd43552, %rd43547;
addc.u64 %rd43553, %rd43553, 0;

	// end inline asm
	// begin inline asm
	mad.lo.cc.u64 %rd43558, %rd50146, %rd50300, %rd43524;
madc.hi.u64 %rd43559, %rd50146, %rd50300, 0;
add.cc.u64 %rd43558, %rd43558, %rd43553;
addc.u64 %rd43559, %rd43559, 0;

	// end inline asm
	// begin inline asm
	mad.lo.cc.u64 %rd43564, %rd50147, %rd50300, %rd43530;
madc.hi.u64 %rd43565, %rd50147, %rd50300, 0;
add.cc.u64 %rd43564, %rd43564, %rd43559;
addc.u64 %rd43565, %rd43565, 0;

	// end inline asm
	// begin inline asm
	mad.lo.cc.u64 %rd43570, %rd50148, %rd50300, %rd43536;
madc.hi.u64 %rd43571, %rd50148, %rd50300, 0;
add.cc.u64 %rd43570, %rd43570, %rd43565;
addc.u64 %rd43571, %rd43571, 0;

	// end inline asm
	// begin inline asm
	add.cc.u64 %rd43576, %rd43578, %rd43571;
addc.u64 %rd43577, 0, 0;

	// end inline asm
	mul.lo.s64 	%rd43612, %rd43540, -8506173809081122819;
	// begin inline asm
	mad.lo.cc.u64 %rd43580, %rd43612, %rd43903, %rd43540;
madc.hi.u64 %rd43581, %rd43612, %rd43903, 0;
add.cc.u64 %rd43580, %rd43580, %rd43905;
addc.u64 %rd43581, %rd43581, 0;

	// end inline asm
	// begin inline asm
	mad.lo.cc.u64 %rd43586, %rd43612, %rd43909, %rd43546;
madc.hi.u64 %rd43587, %rd43612, %rd43909, 0;
add.cc.u64 %rd43586, %rd43586, %rd43581;
addc.u64 %rd43587, %rd43587, 0;

	// end inline asm
	// begin inline asm
	mad.lo.cc.u64 %rd43592, %rd43612, %rd43915, %rd43552;
madc.hi.u64 %rd43593, %rd43612, %rd43915, 0;
add.cc.u64 %rd43592, %rd43592, %rd43587;
addc.u64 %rd43593, %rd43593, 0;

	// end inline asm
	// begin inline asm
	mad.lo.cc.u64 %rd43598, %rd43612, %rd43921, %rd43558;
madc.hi.u64 %rd43599, %rd43612, %rd43921, 0;
add.cc.u64 %rd43598, %rd43598, %rd43593;
addc.u64 %rd43599, %rd43599, 0;

	// end inline asm
	// begin inline asm
	mad.lo.cc.u64 %rd43604, %rd43612, %rd43927, %rd43564;
madc.hi.u64 %rd43605, %rd43612, %rd43927, 0;
add.cc.u64 %rd43604, %rd43604, %rd43599;
addc.u64 %rd43605, %rd43605, 0;

	// end inline asm
	// begin inline asm
	mad.lo.cc.u64 %rd43610, %rd43612, %rd43933, %rd43570;
madc.hi.u64 %rd43611, %rd43612, %rd43933, 0;
add.cc.u64 %rd43610, %rd43610, %rd43605;
addc.u64 %rd43611, %rd43611, 0;

	// end inline asm
	// begin inline asm
	add.cc.u64 %rd43616, %rd43576, %rd43611;
addc.u64 %rd43617, 0, 0;

	// end inline asm
	add.s64 	%rd43658, %rd43577, %rd43617;
	// begin inline asm
	mad.lo.cc.u64 %rd43620, %rd50143, %rd50301, %rd43586;
madc.hi.u64 %rd43621, %rd50143, %rd50301, 0;
add.cc.u64 %rd43620, %rd43620, %rd43905;
addc.u64 %rd43621, %rd43621, 0;

	// end inline asm
	// begin inline asm
	mad.lo.cc.u64 %rd43626, %rd50144, %rd50301, %rd43592;
madc.hi.u64 %rd43627, %rd50144, %rd50301, 0;
add.cc.u64 %rd43626, %rd43626, %rd43621;
addc.u64 %rd43627, %rd43627, 0;

	// end inline asm
	// begin inline asm
	mad.lo.cc.u64 %rd43632, %rd50145, %rd50301, %rd43598;
madc.hi.u64 %rd43633, %rd50145, %rd50301, 0;
add.cc.u64 %rd43632, %rd43632, %rd43627;
addc.u64 %rd43633, %rd43633, 0;

	// end inline asm
	// begin inline asm
	mad.lo.cc.u64 %rd43638, %rd50146, %rd50301, %rd43604;
madc.hi.u64 %rd43639, %rd50146, %rd50301, 0;
add.cc.u64 %rd43638, %rd43638, %rd43633;
addc.u64 %rd43639, %rd43639, 0;

	// end inline asm
	// begin inline asm
	mad.lo.cc.u64 %rd43644, %rd50147, %rd50301, %rd43610;
madc.hi.u64 %rd43645, %rd50147, %rd50301, 0;
add.cc.u64 %rd43644, %rd43644, %rd43639;
addc.u64 %rd43645, %rd43645, 0;

	// end inline asm
	// begin inline asm
	mad.lo.cc.u64 %rd43650, %rd50148, %rd50301, %rd43616;
madc.hi.u64 %rd43651, %rd50148, %rd50301, 0;
add.cc.u64 %rd43650, %rd43650, %rd43645;
addc.u64 %rd43651, %rd43651, 0;

	// end inline asm
	// begin inline asm
	add.cc.u64 %rd43656, %rd43658, %rd43651;
addc.u64 %rd43657, 0, 0;

	// end inline asm
	mul.lo.s64 	%rd43692, %rd43620, -8506173809081122819;
	// begin inline asm
	mad.lo.cc.u64 %rd43660, %rd43692, %rd43903, %rd43620;
madc.hi.u64 %rd43661, %rd43692, %rd43903, 0;
add.cc.u64 %rd43660, %rd43660, %rd43905;
addc.u64 %rd43661, %rd43661, 0;

	// end inline asm
	// begin inline asm
	mad.lo.cc.u64 %rd43666, %rd43692, %rd43909, %rd43626;
madc.hi.u64 %rd43667, %rd43692, %rd43909, 0;
add.cc.u64 %rd43666, %rd43666, %rd43661;
addc.u64 %rd43667, %rd43667, 0;

	// end inline asm
	// begin inline asm
	mad.lo.cc.u64 %rd43672, %rd43692, %rd43915, %rd43632;
madc.hi.u64 %rd43673, %rd43692, %rd43915, 0;
add.cc.u64 %rd43672, %rd43672, %rd43667;
addc.u64 %rd43673, %rd43673, 0;

	// end inline asm
	// begin inline asm
	mad.lo.cc.u64 %rd43678, %rd43692, %rd43921, %rd43638;
madc.hi.u64 %rd43679, %rd43692, %rd43921, 0;
add.cc.u64 %rd43678, %rd43678, %rd43673;
addc.u64 %rd43679, %rd43679, 0;

	// end inline asm
	// begin inline asm
	mad.lo.cc.u64 %rd43684, %rd43692, %rd43927, %rd43644;
madc.hi.u64 %rd43685, %rd43692, %rd43927, 0;
add.cc.u64 %rd43684, %rd43684, %rd43679;
addc.u64 %rd43685, %rd43685, 0;

	// end inline asm
	// begin inline asm
	mad.lo.cc.u64 %rd43690, %rd43692, %rd43933, %rd43650;
madc.hi.u64 %rd43691, %rd43692, %rd43933, 0;
add.cc.u64 %rd43690, %rd43690, %rd43685;
addc.u64 %rd43691, %rd43691, 0;

	// end inline asm
	// begin inline asm
	add.cc.u64 %rd43696, %rd43656, %rd43691;
addc.u64 %rd43697, 0, 0;

	// end inline asm
	add.s64 	%rd43738, %rd43657, %rd43697;
	// begin inline asm
	mad.lo.cc.u64 %rd43700, %rd50143, %rd50302, %rd43666;
madc.hi.u64 %rd43701, %rd50143, %rd50302, 0;
add.cc.u64 %rd43700, %rd43700, %rd43905;
addc.u64 %rd43701, %rd43701, 0;

	// end inline asm
	// begin inline asm
	mad.lo.cc.u64 %rd43706, %rd50144, %rd50302, %rd43672;
madc.hi.u64 %rd43707, %rd50144, %rd50302, 0;
add.cc.u64 %rd43706, %rd43706, %rd43701;
addc.u64 %rd43707, %rd43707, 0;

	// end inline asm
	// begin inline asm
	mad.lo.cc.u64 %rd43712, %rd50145, %rd50302, %rd43678;
madc.hi.u64 %rd43713, %rd50145, %rd50302, 0;
add.cc.u64 %rd43712, %rd43712, %rd43707;
addc.u64 %rd43713, %rd43713, 0;

	// end inline asm
	// begin inline asm
	mad.lo.cc.u64 %rd43718, %rd50146, %rd50302, %rd43684;
madc.hi.u64 %rd43719, %rd50146, %rd50302, 0;
add.cc.u64 %rd43718, %rd43718, %rd43713;
addc.u64 %rd43719, %rd43719, 0;

	// end inline asm
	// begin inline asm
	mad.lo.cc.u64 %rd43724, %rd50147, %rd50302, %rd43690;
madc.hi.u64 %rd43725, %rd50147, %rd50302, 0;
add.cc.u64 %rd43724, %rd43724, %rd43719;
addc.u64 %rd43725, %rd43725, 0;

	// end inline asm
	// begin inline asm
	mad.lo.cc.u64 %rd43730, %rd50148, %rd50302, %rd43696;
madc.hi.u64 %rd43731, %rd50148, %rd50302, 0;
add.cc.u64 %rd43730, %rd43730, %rd43725;
addc.u64 %rd43731, %rd43731, 0;

	// end inline asm
	// begin inline asm
	add.cc.u64 %rd43736, %rd43738, %rd43731;
addc.u64 %rd43737, 0, 0;

	// end inline asm
	mul.lo.s64 	%rd43772, %rd43700, -8506173809081122819;
	// begin inline asm
	mad.lo.cc.u64 %rd43740, %rd43772, %rd43903, %rd43700;
madc.hi.u64 %rd43741, %rd43772, %rd43903, 0;
add.cc.u64 %rd43740, %rd43740, %rd43905;
addc.u64 %rd43741, %rd43741, 0;

	// end inline asm
	// begin inline asm
	mad.lo.cc.u64 %rd43746, %rd43772, %rd43909, %rd43706;
madc.hi.u64 %rd43747, %rd43772, %rd43909, 0;
add.cc.u64 %rd43746, %rd43746, %rd43741;
addc.u64 %rd43747, %rd43747, 0;

	// end inline asm
	// begin inline asm
	mad.lo.cc.u64 %rd43752, %rd43772, %rd43915, %rd43712;
madc.hi.u64 %rd43753, %rd43772, %rd43915, 0;
add.cc.u64 %rd43752, %rd43752, %rd43747;
addc.u64 %rd43753, %rd43753, 0;

	// end inline asm
	// begin inline asm
	mad.lo.cc.u64 %rd43758, %rd43772, %rd43921, %rd43718;
madc.hi.u64 %rd43759, %rd43772, %rd43921, 0;
add.cc.u64 %rd43758, %rd43758, %rd43753;
addc.u64 %rd43759, %rd43759, 0;

	// end inline asm
	// begin inline asm
	mad.lo.cc.u64 %rd43764, %rd43772, %rd43927, %rd43724;
madc.hi.u64 %rd43765, %rd43772, %rd43927, 0;
add.cc.u64 %rd43764, %rd43764, %rd43759;
addc.u64 %rd43765, %rd43765, 0;

	// end inline asm
	// begin inline asm
	mad.lo.cc.u64 %rd43770, %rd43772, %rd43933, %rd43730;
madc.hi.u64 %rd43771, %rd43772, %rd43933, 0;
add.cc.u64 %rd43770, %rd43770, %rd43765;
addc.u64 %rd43771, %rd43771, 0;

	// end inline asm
	// begin inline asm
	add.cc.u64 %rd43776, %rd43736, %rd43771;
addc.u64 %rd43777, 0, 0;

	// end inline asm
	add.s64 	%rd43818, %rd43737, %rd43777;
	// begin inline asm
	mad.lo.cc.u64 %rd43780, %rd50143, %rd50303, %rd43746;
madc.hi.u64 %rd43781, %rd50143, %rd50303, 0;
add.cc.u64 %rd43780, %rd43780, %rd43905;
addc.u64 %rd43781, %rd43781, 0;

	// end inline asm
	// begin inline asm
	mad.lo.cc.u64 %rd43786, %rd50144, %rd50303, %rd43752;
madc.hi.u64 %rd43787, %rd50144, %rd50303, 0;
add.cc.u64 %rd43786, %rd43786, %rd43781;
addc.u64 %rd43787, %rd43787, 0;

	// end inline asm
	// begin inline asm
	mad.lo.cc.u64 %rd43792, %rd50145, %rd50303, %rd43758;
madc.hi.u64 %rd43793, %rd50145, %rd50303, 0;
add.cc.u64 %rd43792, %rd43792, %rd43787;
addc.u64 %rd43793, %rd43793, 0;

	// end inline asm
	// begin inline asm
	mad.lo.cc.u64 %rd43798, %rd50146, %rd50303, %rd43764;
madc.hi.u64 %rd43799, %rd50146, %rd50303, 0;
add.cc.u64 %rd43798, %rd43798, %rd43793;
addc.u64 %rd43799, %rd43799, 0;

	// end inline asm
	// begin inline asm
	mad.lo.cc.u64 %rd43804, %rd50147, %rd50303, %rd43770;
madc.hi.u64 %rd43805, %rd50147, %rd50303, 0;
add.cc.u64 %rd43804, %rd43804, %rd43799;
addc.u64 %rd43805, %rd43805, 0;

	// end inline asm
	// begin inline asm
	mad.lo.cc.u64 %rd43810, %rd50148, %rd50303, %rd43776;
madc.hi.u64 %rd43811, %rd50148, %rd50303, 0;
add.cc.u64 %rd43810, %rd43810, %rd43805;
addc.u64 %rd43811, %rd43811, 0;

	// end inline asm
	// begin inline asm
	add.cc.u64 %rd43816, %rd43818, %rd43811;
addc.u64 %rd43817, 0, 0;

	// end inline asm
	mul.lo.s64 	%rd43852, %rd43780, -8506173809081122819;
	// begin inline asm
	mad.lo.cc.u64 %rd43820, %rd43852, %rd43903, %rd43780;
madc.hi.u64 %rd43821, %rd43852, %rd43903, 0;
add.cc.u64 %rd43820, %rd43820, %rd43905;
addc.u64 %rd43821, %rd43821, 0;

	// end inline asm
	// begin inline asm
	mad.lo.cc.u64 %rd43826, %rd43852, %rd43909, %rd43786;
madc.hi.u64 %rd43827, %rd43852, %rd43909, 0;
add.cc.u64 %rd43826, %rd43826, %rd43821;
addc.u64 %rd43827, %rd43827, 0;

	// end inline asm
	// begin inline asm
	mad.lo.cc.u64 %rd43832, %rd43852, %rd43915, %rd43792;
madc.hi.u64 %rd43833, %rd43852, %rd43915, 0;
add.cc.u64 %rd43832, %rd43832, %rd43827;
addc.u64 %rd43833, %rd43833, 0;

	// end inline asm
	// begin inline asm
	mad.lo.cc.u64 %rd43838, %rd43852, %rd43921, %rd43798;
madc.hi.u64 %rd43839, %rd43852, %rd43921, 0;
add.cc.u64 %rd43838, %rd43838, %rd43833;
addc.u64 %rd43839, %rd43839, 0;

	// end inline asm
	// begin inline asm
	mad.lo.cc.u64 %rd43844, %rd43852, %rd43927, %rd43804;
madc.hi.u64 %rd43845, %rd43852, %rd43927, 0;
add.cc.u64 %rd43844, %rd43844, %rd43839;
addc.u64 %rd43845, %rd43845, 0;

	// end inline asm
	// begin inline asm
	mad.lo.cc.u64 %rd43850, %rd43852, %rd43933, %rd43810;
madc.hi.u64 %rd43851, %rd43852, %rd43933, 0;
add.cc.u64 %rd43850, %rd43850, %rd43845;
addc.u64 %rd43851, %rd43851, 0;

	// end inline asm
	// begin inline asm
	add.cc.u64 %rd43856, %rd43816, %rd43851;
addc.u64 %rd43857, 0, 0;

	// end inline asm
	add.s64 	%rd43898, %rd43817, %rd43857;
	// begin inline asm
	mad.lo.cc.u64 %rd43860, %rd50143, %rd50304, %rd43826;
madc.hi.u64 %rd43861, %rd50143, %rd50304, 0;
add.cc.u64 %rd43860, %rd43860, %rd43905;
addc.u64 %rd43861, %rd43861, 0;

	// end inline asm
	// begin inline asm
	mad.lo.cc.u64 %rd43866, %rd50144, %rd50304, %rd43832;
madc.hi.u64 %rd43867, %rd50144, %rd50304, 0;
add.cc.u64 %rd43866, %rd43866, %rd43861;
addc.u64 %rd43867, %rd43867, 0;

	// end inline asm
	// begin inline asm
	mad.lo.cc.u64 %rd43872, %rd50145, %rd50304, %rd43838;
madc.hi.u64 %rd43873, %rd50145, %rd50304, 0;
add.cc.u64 %rd43872, %rd43872, %rd43867;
addc.u64 %rd43873, %rd43873, 0;

	// end inline asm
	// begin inline asm
	mad.lo.cc.u64 %rd43878, %rd50146, %rd50304, %rd43844;
madc.hi.u64 %rd43879, %rd50146, %rd50304, 0;
add.cc.u64 %rd43878, %rd43878, %rd43873;
addc.u64 %rd43879, %rd43879, 0;

	// end inline asm
	// begin inline asm
	mad.lo.cc.u64 %rd43884, %rd50147, %rd50304, %rd43850;
madc.hi.u64 %rd43885, %rd50147, %rd50304, 0;
add.cc.u64 %rd43884, %rd43884, %rd43879;
addc.u64 %rd43885, %rd43885, 0;

	// end inline asm
	// begin inline asm
	mad.lo.cc.u64 %rd43890, %rd50148, %rd50304, %rd43856;
madc.hi.u64 %rd43891, %rd50148, %rd50304, 0;
add.cc.u64 %rd43890, %rd43890, %rd43885;
addc.u64 %rd43891, %rd43891, 0;

	// end inline asm
	// begin inline asm
	add.cc.u64 %rd43896, %rd43898, %rd43891;
addc.u64 %rd43897, 0, 0;

	// end inline asm
	mul.lo.s64 	%rd43932, %rd43860, -8506173809081122819;
	// begin inline asm
	mad.lo.cc.u64 %rd43900, %rd43932, %rd43903, %rd43860;
madc.hi.u64 %rd43901, %rd43932, %rd43903, 0;
add.cc.u64 %rd43900, %rd43900, %rd43905;
addc.u64 %rd43901, %rd43901, 0;

	// end inline asm
	// begin inline asm
	mad.lo.cc.u64 %rd50359, %rd43932, %rd43909, %rd43866;
madc.hi.u64 %rd43907, %rd43932, %rd43909, 0;
add.cc.u64 %rd50359, %rd50359, %rd43901;
addc.u64 %rd43907, %rd43907, 0;

	// end inline asm
	// begin inline asm
	mad.lo.cc.u64 %rd50360, %rd43932, %rd43915, %rd43872;
madc.hi.u64 %rd43913, %rd43932, %rd43915, 0;
add.cc.u64 %rd50360, %rd50360, %rd43907;
addc.u64 %rd43913, %rd43913, 0;

	// end inline asm
	// begin inline asm
	mad.lo.cc.u64 %rd43952, %rd43932, %rd43921, %rd43878;
madc.hi.u64 %rd43919, %rd43932, %rd43921, 0;
add.cc.u64 %rd43952, %rd43952, %rd43913;
addc.u64 %rd43919, %rd43919, 0;

	// end inline asm
	// begin inline asm
	mad.lo.cc.u64 %rd43953, %rd43932, %rd43927, %rd43884;
madc.hi.u64 %rd43925, %rd43932, %rd43927, 0;
add.cc.u64 %rd43953, %rd43953, %rd43919;
addc.u64 %rd43925, %rd43925, 0;

	// end inline asm
	// begin inline asm
	mad.lo.cc.u64 %rd43954, %rd43932, %rd43933, %rd43890;
madc.hi.u64 %rd43931, %rd43932, %rd43933, 0;
add.cc.u64 %rd43954, %rd43954, %rd43925;
addc.u64 %rd43931, %rd43931, 0;

	// end inline asm
	// begin inline asm
	add.cc.u64 %rd43955, %rd43896, %rd43931;
addc.u64 %rd43937, 0, 0;

	// end inline asm
	setp.gt.u64 	%p2074, %rd43955, 1873798617647539866;
	@%p2074 bra 	$L__BB2_2081;
	setp.eq.s64 	%p2075, %rd43955, 1873798617647539866;
	mov.u64 	%rd50361, %rd43952;
	mov.u64 	%rd50362, %rd43953;
	mov.u64 	%rd50363, %rd43954;
	mov.u64 	%rd50364, %rd43955;
	@%p2075 bra 	$L__BB2_2073;
	bra.uni 	$L__BB2_2082;
$L__BB2_2073:
	setp.gt.u64 	%p2076, %rd43954, 5412103778470702295;
	@%p2076 bra 	$L__BB2_2081;
	setp.ne.s64 	%p2077, %rd43954, 5412103778470702295;
	mov.b64 	%rd50364, 1873798617647539866;
	mov.u64 	%rd50361, %rd43952;
	mov.u64 	%rd50362, %rd43953;
	mov.u64 	%rd50363, %rd43954;
	@%p2077 bra 	$L__BB2_2082;
	setp.gt.u64 	%p2078, %rd43953, 7239337960414712511;
	@%p2078 bra 	$L__BB2_2081;
	setp.ne.s64 	%p2079, %rd43953, 7239337960414712511;
	mov.b64 	%rd50363, 5412103778470702295;
	mov.u64 	%rd50361, %rd43952;
	mov.u64 	%rd50362, %rd43953;
	@%p2079 bra 	$L__BB2_2082;
	setp.gt.u64 	%p2080, %rd43952, 7435674573564081700;
	@%p2080 bra 	$L__BB2_2081;
	setp.ne.s64 	%p2081, %rd43952, 7435674573564081700;
	mov.b64 	%rd50362, 7239337960414712511;
	mov.u64 	%rd50361, %rd43952;
	@%p2081 bra 	$L__BB2_2082;
	setp.gt.u64 	%p2082, %rd50360, 2210141511517208575;
	@%p2082 bra 	$L__BB2_2081;
	setp.ne.s64 	%p2083, %rd50360, 2210141511517208575;
	setp.lt.u64 	%p2084, %rd50359, -5044313057631688021;
	or.pred  	%p2085, %p2083, %p2084;
	mov.b64 	%rd50361, 7435674573564081700;
	@%p2085 bra 	$L__BB2_2082;
$L__BB2_2081:
	mov.b64 	%rd43956, -5044313057631688021;
	mov.b64 	%rd43957, 2210141511517208575;
	mov.b64 	%rd43958, 7435674573564081700;
	mov.b64 	%rd43959, 7239337960414712511;
	mov.b64 	%rd43960, 5412103778470702295;
	mov.b64 	%rd43961, 1873798617647539866;
	// begin inline asm
	sub.cc.u64 %rd50359, %rd50359, %rd43956;
subc.cc.u64 %rd50360, %rd50360, %rd43957;
subc.cc.u64 %rd43952, %rd43952, %rd43958;
subc.cc.u64 %rd43953, %rd43953, %rd43959;
subc.cc.u64 %rd43954, %rd43954, %rd43960;
subc.u64 %rd43955, %rd43955, %rd43961;

	// end inline asm
	mov.u64 	%rd50361, %rd43952;
	mov.u64 	%rd50362, %rd43953;
	mov.u64 	%rd50363, %rd43954;
	mov.u64 	%rd50364, %rd43955;
$L__BB2_2082:
	mov.b64 	{%r861, %r862}, %rd50364;
	mov.b64 	{%r863, %r864}, %rd50363;
	shf.l.wrap.b32 	%r865, %r864, %r861, 1;
	shf.l.wrap.b32 	%r866, %r861, %r862, 1;
	mov.b64 	%rd43983, {%r865, %r866};
	mov.b64 	{%r867, %r868}, %rd50362;
	shf.l.wrap.b32 	%r869, %r868, %r863, 1;
	shf.l.wrap.b32 	%r870, %r863, %r864, 1;
	mov.b64 	%rd43982, {%r869, %r870};
	mov.b64 	{%r871, %r872}, %rd50361;
	shf.l.wrap.b32 	%r873, %r872, %r867, 1;
	shf.l.wrap.b32 	%r874, %r867, %r868, 1;
	mov.b64 	%rd43981, {%r873, %r874};
	mov.b64 	{%r875, %r876}, %rd50360;
	shf.l.wrap.b32 	%r877, %r876, %r871, 1;
	shf.l.wrap.b32 	%r878, %r871, %r872, 1;
	mov.b64 	%rd43980, {%r877, %r878};
	mov.b64 	{%r879, %r880}, %rd50359;
	shf.l.wrap.b32 	%r881, %r880, %r875, 1;
	shf.l.wrap.b32 	%r882, %r875, %r876, 1;
	mov.b64 	%rd50366, {%r881, %r882};
	shl.b64 	%rd50365, %rd50359, 1;
	setp.gt.u64 	%p2086, %rd43983, 1873798617647539866;
	@%p2086 bra 	$L__BB2_2092;
	setp.eq.s64 	%p2087, %rd43983, 1873798617647539866;
	mov.u64 	%rd50367, %rd43980;
	mov.u64 	%rd50368, %rd43981;
	mov.u64 	%rd50369, %rd43982;
	mov.u64 	%rd50370, %rd43983;
	@%p2087 bra 	$L__BB2_2084;
	bra.uni 	$L__BB2_2093;
$L__BB2_2084:
	setp.gt.u64 	%p2088, %rd43982, 5412103778470702295;
	@%p2088 bra 	$L__BB2_2092;
	setp.ne.s64 	%p2089, %rd43982, 5412103778470702295;
	mov.b64 	%rd50370, 1873798617647539866;
	mov.u64 	%rd50367, %rd43980;
	mov.u64 	%rd50368, %rd43981;
	mov.u64 	%rd50369, %rd43982;
	@%p2089 bra 	$L__BB2_2093;
	setp.gt.u64 	%p2090, %rd43981, 7239337960414712511;
	@%p2090 bra 	$L__BB2_2092;
	setp.ne.s64 	%p2091, %rd43981, 7239337960414712511;
	mov.b64 	%rd50369, 5412103778470702295;
	mov.u64 	%rd50367, %rd43980;
	mov.u64 	%rd50368, %rd43981;
	@%p2091 bra 	$L__BB2_2093;
	setp.gt.u64 	%p2092, %rd43980, 7435674573564081700;
	@%p2092 bra 	$L__BB2_2092;
	setp.ne.s64 	%p2093, %rd43980, 7435674573564081700;
	mov.b64 	%rd50368, 7239337960414712511;
	mov.u64 	%rd50367, %rd43980;
	@%p2093 bra 	$L__BB2_2093;
	setp.gt.u64 	%p2094, %rd50366, 2210141511517208575;
	@%p2094 bra 	$L__BB2_2092;
	setp.ne.s64 	%p2095, %rd50366, 2210141511517208575;
	setp.lt.u64 	%p2096, %rd50365, -5044313057631688020;
	or.pred  	%p2097, %p2095, %p2096;
	mov.b64 	%rd50367, 7435674573564081700;
	@%p2097 bra 	$L__BB2_2093;
$L__BB2_2092:
	mov.b64 	%rd43984, -5044313057631688021;
	mov.b64 	%rd43985, 2210141511517208575;
	mov.b64 	%rd43986, 7435674573564081700;
	mov.b64 	%rd43987, 7239337960414712511;
	mov.b64 	%rd43988, 5412103778470702295;
	mov.b64 	%rd43989, 1873798617647539866;
	// begin inline asm
	sub.cc.u64 %rd50365, %rd50365, %rd43984;
subc.cc.u64 %rd50366, %rd50366, %rd43985;
subc.cc.u64 %rd43980, %rd43980, %rd43986;
subc.cc.u64 %rd43981, %rd43981, %rd43987;
subc.cc.u64 %rd43982, %rd43982, %rd43988;
subc.u64 %rd43983, %rd43983, %rd43989;

	// end inline asm
	mov.u64 	%rd50367, %rd43980;
	mov.u64 	%rd50368, %rd43981;
	mov.u64 	%rd50369, %rd43982;
	mov.u64 	%rd50370, %rd43983;
$L__BB2_2093:
	mov.u64 	%rd50411, %rd50357;
	mov.u64 	%rd50408, %rd50354;
	mov.u64 	%rd50410, %rd50356;
	mov.u64 	%rd50412, %rd50358;
	mov.u64 	%rd50407, %rd50353;
	mov.u64 	%rd50409, %rd50355;
	// begin inline asm
	sub.cc.u64 %rd50407, %rd50407, %rd50365;
subc.cc.u64 %rd50408, %rd50408, %rd50366;
subc.cc.u64 %rd50409, %rd50409, %rd50367;
subc.cc.u64 %rd50410, %rd50410, %rd50368;
subc.cc.u64 %rd50411, %rd50411, %rd50369;
subc.u64 %rd50412, %rd50412, %rd50370;

	// end inline asm
	setp.gt.u64 	%p2098, %rd50358, %rd50370;
	@%p2098 bra 	$L__BB2_2104;
	setp.ge.u64 	%p2099, %rd50358, %rd50370;
	@%p2099 bra 	$L__BB2_2095;
	bra.uni 	$L__BB2_2103;
$L__BB2_2095:
	setp.gt.u64 	%p2100, %rd50357, %rd50369;
	@%p2100 bra 	$L__BB2_2104;
	setp.lt.u64 	%p2101, %rd50357, %rd50369;
	@%p2101 bra 	$L__BB2_2103;
	setp.gt.u64 	%p2102, %rd50356, %rd50368;
	@%p2102 bra 	$L__BB2_2104;
	setp.lt.u64 	%p2103, %rd50356, %rd50368;
	@%p2103 bra 	$L__BB2_2103;
	setp.gt.u64 	%p2104, %rd50355, %rd50367;
	@%p2104 bra 	$L__BB2_2104;
	setp.lt.u64 	%p2105, %rd50355, %rd50367;
	@%p2105 bra 	$L__BB2_2103;
	setp.gt.u64 	%p2106, %rd50354, %rd50366;
	@%p2106 bra 	$L__BB2_2104;
	setp.lt.u64 	%p2107, %rd50354, %rd50366;
	setp.lt.u64 	%p2108, %rd50353, %rd50365;
	or.pred  	%p2109, %p2107, %p2108;
	@%p2109 bra 	$L__BB2_2103;
	bra.uni 	$L__BB2_2104;
$L__BB2_2103:
	mov.b64 	%rd44020, -5044313057631688021;
	mov.b64 	%rd44021, 2210141511517208575;
	mov.b64 	%rd44022, 7435674573564081700;
	mov.b64 	%rd44023, 7239337960414712511;
	mov.b64 	%rd44024, 5412103778470702295;
	mov.b64 	%rd44025, 1873798617647539866;
	// begin inline asm
	add.cc.u64 %rd50407, %rd50407, %rd44020;
addc.cc.u64 %rd50408, %rd50408, %rd44021;
addc.cc.u64 %rd50409, %rd50409, %rd44022;
addc.cc.u64 %rd50410, %rd50410, %rd44023;
addc.cc.u64 %rd50411, %rd50411, %rd44024;
addc.u64 %rd50412, %rd50412, %rd44025;

	// end inline asm
$L__BB2_2104:
	// begin inline asm
	add.cc.u64 %rd50377, %rd50377, %rd50107;
addc.cc.u64 %rd50378, %rd50378, %rd50108;
addc.cc.u64 %rd44034, %rd44034, %rd50109;
addc.cc.u64 %rd44035, %rd44035, %rd50110;
addc.cc.u64 %rd44036, %rd44036, %rd50111;
addc.u64 %rd44037, %rd44037, %rd50112;

	// end inline asm
	setp.gt.u64 	%p2110, %rd44037, 1873798617647539866;
	@%p2110 bra 	$L__BB2_2114;
	setp.eq.s64 	%p2111, %rd44037, 1873798617647539866;
	mov.u64 	%rd50379, %rd44034;
	mov.u64 	%rd50380, %rd44035;
	mov.u64 	%rd50381, %rd44036;
	mov.u64 	%rd50382, %rd44037;
	@%p2111 bra 	$L__BB2_2106;
	bra.uni 	$L__BB2_2115;
$L__BB2_2106:
	setp.gt.u64 	%p2112, %rd44036, 5412103778470702295;
	@%p2112 bra 	$L__BB2_2114;
	setp.ne.s64 	%p2113, %rd44036, 5412103778470702295;
	mov.b64 	%rd50382, 1873798617647539866;
	mov.u64 	%rd50379, %rd44034;
	mov.u64 	%rd50380, %rd44035;
	mov.u64 	%rd50381, %rd44036;
	@%p2113 bra 	$L__BB2_2115;
	setp.gt.u64 	%p2114, %rd44035, 7239337960414712511;
	@%p2114 bra 	$L__BB2_2114;
	setp.ne.s64 	%p2115, %rd44035, 7239337960414712511;
	mov.b64 	%rd50381, 5412103778470702295;
	mov.u64 	%rd50379, %rd44034;
	mov.u64 	%rd50380, %rd44035;
	@%p2115 bra 	$L__BB2_2115;
	setp.gt.u64 	%p2116, %rd44034, 7435674573564081700;
	@%p2116 bra 	$L__BB2_2114;
	setp.ne.s64 	%p2117, %rd44034, 7435674573564081700;
	mov.b64 	%rd50380, 7239337960414712511;
	mov.u64 	%rd50379, %rd44034;
	@%p2117 bra 	$L__BB2_2115;
	setp.gt.u64 	%p2118, %rd50378, 2210141511517208575;
	@%p2118 bra 	$L__BB2_2114;
	setp.ne.s64 	%p2119, %rd50378, 2210141511517208575;
	setp.lt.u64 	%p2120, %rd50377, -5044313057631688021;
	or.pred  	%p2121, %p2119, %p2120;
	mov.b64 	%rd50379, 7435674573564081700;
	@%p2121 bra 	$L__BB2_2115;
$L__BB2_2114:
	mov.b64 	%rd44066, -5044313057631688021;
	mov.b64 	%rd44067, 2210141511517208575;
	mov.b64 	%rd44068, 7435674573564081700;
	mov.b64 	%rd44069, 7239337960414712511;
	mov.b64 	%rd44070, 5412103778470702295;
	mov.b64 	%rd44071, 1873798617647539866;
	// begin inline asm
	sub.cc.u64 %rd50377, %rd50377, %rd44066;
subc.cc.u64 %rd50378, %rd50378, %rd44067;
subc.cc.u64 %rd44034, %rd44034, %rd44068;
subc.cc.u64 %rd44035, %rd44035, %rd44069;
subc.cc.u64 %rd44036, %rd44036, %rd44070;
subc.u64 %rd44037, %rd44037, %rd44071;

	// end inline asm
	mov.u64 	%rd50379, %rd44034;
	mov.u64 	%rd50380, %rd44035;
	mov.u64 	%rd50381, %rd44036;
	mov.u64 	%rd50382, %rd44037;
$L__BB2_2115:
	mov.b64 	%rd44523, 0;
	// begin inline asm
	mad.lo.cc.u64 %rd44078, %rd50377, %rd50377, %rd44523;
madc.hi.u64 %rd44079, %rd50377, %rd50377, 0;
add.cc.u64 %rd44078, %rd44078, %rd44523;
addc.u64 %rd44079, %rd44079, 0;

	// end inline asm
	// begin inline asm
	mad.lo.cc.u64 %rd44084, %rd50378, %rd50377, %rd44523;
madc.hi.u64 %rd44085, %rd50378, %rd50377, 0;
add.cc.u64 %rd44084, %rd44084, %rd44079;
addc.u64 %rd44085, %rd44085, 0;

	// end inline asm
	// begin inline asm
	mad.lo.cc.u64 %rd44090, %rd50379, %rd50377, %rd44523;
madc.hi.u64 %rd44091, %rd50379, %rd50377, 0;
add.cc.u64 %rd44090, %rd44090, %rd44085;
addc.u64 %rd44091, %rd44091, 0;

	// end inline asm
	// begin inline asm
	mad.lo.cc.u64 %rd44096, %rd50380, %rd50377, %rd44523;
madc.hi.u64 %rd44097, %rd50380, %rd50377, 0;
add.cc.u64 %rd44096, %rd44096, %rd44091;
addc.u64 %rd44097, %rd44097, 0;

	// end inline asm
	// begin inline asm
	mad.lo.cc.u64 %rd44102, %rd50381, %rd50377, %rd44523;
madc.hi.u64 %rd44103, %rd50381, %rd50377, 0;
add.cc.u64 %rd44102, %rd44102, %rd44097;
addc.u64 %rd44103, %rd44103, 0;

	// end inline asm
	// begin inline asm
	mad.lo.cc.u64 %rd44108, %rd50382, %rd50377, %rd44523;
madc.hi.u64 %rd44109, %rd50382, %rd50377, 0;
add.cc.u64 %rd44108, %rd44108, %rd44103;
addc.u64 %rd44109, %rd44109, 0;

	// end inline asm
	// begin inline asm
	add.cc.u64 %rd44114, %rd44523, %rd44109;
addc.u64 %rd44115, 0, 0;

	// end inline asm
	mul.lo.s64 	%rd44150, %rd44078, -8506173809081122819;
	mov.b64 	%rd44521, -5044313057631688021;
	// begin inline asm
	mad.lo.cc.u64 %rd44118, %rd44150, %rd44521, %rd44078;
madc.hi.u64 %rd44119, %rd44150, %rd44521, 0;
add.cc.u64 %rd44118, %rd44118, %rd44523;
addc.u64 %rd44119, %rd44119, 0;

	// end inline asm
	mov.b64 	%rd44527, 2210141511517208575;
	// begin inline asm
	mad.lo.cc.u64 %rd44124, %rd44150, %rd44527, %rd44084;
madc.hi.u64 %rd44125, %rd44150, %rd44527, 0;
add.cc.u64 %rd44124, %rd44124, %rd44119;
addc.u64 %rd44125, %rd44125, 0;

	// end inline asm
	mov.b64 	%rd44533, 7435674573564081700;
	// begin inline asm
	mad.lo.cc.u64 %rd44130, %rd44150, %rd44533, %rd44090;
madc.hi.u64 %rd44131, %rd44150, %rd44533, 0;
add.cc.u64 %rd44130, %rd44130, %rd44125;
addc.u64 %rd44131, %rd44131, 0;

	// end inline asm
	mov.b64 	%rd44539, 7239337960414712511;
	// begin inline asm
	mad.lo.cc.u64 %rd44136, %rd44150, %rd44539, %rd44096;
madc.hi.u64 %rd44137, %rd44150, %rd44539, 0;
add.cc.u64 %rd44136, %rd44136, %rd44131;
addc.u64 %rd44137, %rd44137, 0;

	// end inline asm
	mov.b64 	%rd44545, 5412103778470702295;
	// begin inline asm
	mad.lo.cc.u64 %rd44142, %rd44150, %rd44545, %rd44102;
madc.hi.u64 %rd44143, %rd44150, %rd44545, 0;
add.cc.u64 %rd44142, %rd44142, %rd44137;
addc.u64 %rd44143, %rd44143, 0;

	// end inline asm
	mov.b64 	%rd44551, 1873798617647539866;
	// begin inline asm
	mad.lo.cc.u64 %rd44148, %rd44150, %rd44551, %rd44108;
madc.hi.u64 %rd44149, %rd44150, %rd44551, 0;
add.cc.u64 %rd44148, %rd44148, %rd44143;
addc.u64 %rd44149, %rd44149, 0;

	// end inline asm
	// begin inline asm
	add.cc.u64 %rd44154, %rd44114, %rd44149;
addc.u64 %rd44155, 0, 0;

	// end inline asm
	add.s64 	%rd44196, %rd44115, %rd44155;
	// begin inline asm
	mad.lo.cc.u64 %rd44158, %rd50377, %rd50378, %rd44124;
madc.hi.u64 %rd44159, %rd50377, %rd50378, 0;
add.cc.u64 %rd44158, %rd44158, %rd44523;
addc.u64 %rd44159, %rd44159, 0;

	// end inline asm
	// begin inline asm
	mad.lo.cc.u64 %rd44164, %rd50378, %rd50378, %rd44130;
madc.hi.u64 %rd44165, %rd50378, %rd50378, 0;
add.cc.u64 %rd44164, %rd44164, %rd44159;
addc.u64 %rd44165, %rd44165, 0;

	// end inline asm
	// begin inline asm
	mad.lo.cc.u64 %rd44170, %rd50379, %rd50378, %rd44136;
madc.hi.u64 %rd44171, %rd50379, %rd50378, 0;
add.cc.u64 %rd44170, %rd44170, %rd44165;
addc.u64 %rd44171, %rd44171, 0;

	// end inline asm
	// begin inline asm
	mad.lo.cc.u64 %rd44176, %rd50380, %rd50378, %rd44142;
madc.hi.u64 %rd44177, %rd50380, %rd50378, 0;
add.cc.u64 %rd44176, %rd44176, %rd44171;
addc.u64 %rd44177, %rd44177, 0;

	// end inline asm
	// begin inline asm
	mad.lo.cc.u64 %rd44182, %rd50381, %rd50378, %rd44148;
madc.hi.u64 %rd44183, %rd50381, %rd50378, 0;
add.cc.u64 %rd44182, %rd44182, %rd44177;
addc.u64 %rd44183, %rd44183, 0;

	// end inline asm
	// begin inline asm
	mad.lo.cc.u64 %rd44188, %rd50382, %rd50378, %rd44154;
madc.hi.u64 %rd44189, %rd50382, %rd50378, 0;
add.cc.u64 %rd44188, %rd44188, %rd44183;
addc.u64 %rd44189, %rd44189, 0;

	// end inline asm
	// begin inline asm
	add.cc.u64 %rd44194, %rd44196, %rd44189;
addc.u64 %rd44195, 0, 0;

	// end inline asm
	mul.lo.s64 	%rd44230, %rd44158, -8506173809081122819;
	// begin inline asm
	mad.lo.cc.u64 %rd44198, %rd44230, %rd44521, %rd44158;
madc.hi.u64 %rd44199, %rd44230, %rd44521, 0;
add.cc.u64 %rd44198, %rd44198, %rd44523;
addc.u64 %rd44199, %rd44199, 0;

	// end inline asm
	// begin inline asm
	mad.lo.cc.u64 %rd44204, %rd44230, %rd44527, %rd44164;
madc.hi.u64 %rd44205, %rd44230, %rd44527, 0;
add.cc.u64 %rd44204, %rd44204, %rd44199;
addc.u64 %rd44205, %rd44205, 0;

	// end inline asm
	// begin inline asm
	mad.lo.cc.u64 %rd44210, %rd44230, %rd44533, %rd44170;
madc.hi.u64 %rd44211, %rd44230, %rd44533, 0;
add.cc.u64 %rd44210, %rd44210, %rd44205;
addc.u64 %rd44211, %rd44211, 0;

	// end inline asm
	// begin inline asm
	mad.lo.cc.u64 %rd44216, %rd44230, %rd44539, %rd44176;
madc.hi.u64 %rd44217, %rd44230, %rd44539, 0;
add.cc.u64 %rd44216, %rd44216, %rd44211;
addc.u64 %rd44217, %rd44217, 0;

	// end inline asm
	// begin inline asm
	mad.lo.cc.u64 %rd44222, %rd44230, %rd44545, %rd44182;
madc.hi.u64 %rd44223, %rd44230, %rd44545, 0;
add.cc.u64 %rd44222, %rd44222, %rd44217;
addc.u64 %rd44223, %rd44223, 0;

	// end inline asm
	// begin inline asm
	mad.lo.cc.u64 %rd44228, %rd44230, %rd44551, %rd44188;
madc.hi.u64 %rd44229, %rd44230, %rd44551, 0;
add.cc.u64 %rd44228, %rd44228, %rd44223;
addc.u64 %rd44229, %rd44229, 0;

	// end inline asm
	// begin inline asm
	add.cc.u64 %rd44234, %rd44194, %rd44229;
addc.u64 %rd44235, 0, 0;

	// end inline asm
	add.s64 	%rd44276, %rd44195, %rd44235;
	// begin inline asm
	mad.lo.cc.u64 %rd44238, %rd50377, %rd50379, %rd44204;
madc.hi.u64 %rd44239, %rd50377, %rd50379, 0;
add.cc.u64 %rd44238, %rd44238, %rd44523;
addc.u64 %rd44239, %rd44239, 0;

	// end inline asm
	// begin inline asm
	mad.lo.cc.u64 %rd44244, %rd50378, %rd50379, %rd44210;
madc.hi.u64 %rd44245, %rd50378, %rd50379, 0;
add.cc.u64 %rd44244, %rd44244, %rd44239;
addc.u64 %rd44245, %rd44245, 0;

	// end inline asm
	// begin inline asm
	mad.lo.cc.u64 %rd44250, %rd50379, %rd50379, %rd44216;
madc.hi.u64 %rd44251, %rd50379, %rd50379, 0;
add.cc.u64 %rd44250, %rd44250, %rd44245;
addc.u64 %rd44251, %rd44251, 0;

	// end inline asm
	// begin inline asm
	mad.lo.cc.u64 %rd44256, %rd50380, %rd50379, %rd44222;
madc.hi.u64 %rd44257, %rd50380, %rd50379, 0;
add.cc.u64 %rd44256, %rd44256, %rd44251;
addc.u64 %rd44257, %rd44257, 0;

	// end inline asm
	// begin inline asm
	mad.lo.cc.u64 %rd44262, %rd50381, %rd50379, %rd44228;
madc.hi.u64 %rd44263, %rd50381, %rd50379, 0;
add.cc.u64 %rd44262, %rd44262, %rd44257;
addc.u64 %rd44263, %rd44263, 0;

	// end inline asm
	// begin inline asm
	mad.lo.cc.u64 %rd44268, %rd50382, %rd50379, %rd44234;
madc.hi.u64 %rd44269, %rd50382, %rd50379, 0;
add.cc.u64 %rd44268, %rd44268, %rd44263;
addc.u64 %rd44269, %rd44269, 0;

	// end inline asm
	// begin inline asm
	add.cc.u64 %rd44274, %rd44276, %rd44269;
addc.u64 %rd44275, 0, 0;

	// end inline asm
	mul.lo.s64 	%rd44310, %rd44238, -8506173809081122819;
	// begin inline asm
	mad.lo.cc.u64 %rd44278, %rd44310, %rd44521, %rd44238;
madc.hi.u64 %rd44279, %rd44310, %rd44521, 0;
add.cc.u64 %rd44278, %rd44278, %rd44523;
addc.u64 %rd44279, %rd44279, 0;

	// end inline asm
	// begin inline asm
	mad.lo.cc.u64 %rd44284, %rd44310, %rd44527, %rd44244;
madc.hi.u64 %rd44285, %rd44310, %rd44527, 0;
add.cc.u64 %rd44284, %rd44284, %rd44279;
addc.u64 %rd44285, %rd44285, 0;

	// end inline asm
	// begin inline asm
	mad.lo.cc.u64 %rd44290, %rd44310, %rd44533, %rd44250;
madc.hi.u64 %rd44291, %rd44310, %rd44533, 0;
add.cc.u64 %rd44290, %rd44290, %rd44285;
addc.u64 %rd44291, %rd44291, 0;

	// end inline asm
	// begin inline asm
	mad.lo.cc.u64 %rd44296, %rd44310, %rd44539, %rd44256;
madc.hi.u64 %rd44297, %rd44310, %rd44539, 0;
add.cc.u64 %rd44296, %rd44296, %rd44291;
addc.u64 %rd44297, %rd44297, 0;

	// end inline asm
	// begin inline asm
	mad.lo.cc.u64 %rd44302, %rd44310, %rd44545, %rd44262;
madc.hi.u64 %rd44303, %rd44310, %rd44545, 0;
add.cc.u64 %rd44302, %rd44302, %rd44297;
addc.u64 %rd44303, %rd44303, 0;

	// end inline asm
	// begin inline asm
	mad.lo.cc.u64 %rd44308, %rd44310, %rd44551, %rd44268;
madc.hi.u64 %rd44309, %rd44310, %rd44551, 0;
add.cc.u64 %rd44308, %rd44308, %rd44303;
addc.u64 %rd44309, %rd44309, 0;

	// end inline asm
	// begin inline asm
	add.cc.u64 %rd44314, %rd44274, %rd44309;
addc.u64 %rd44315, 0, 0;

	// end inline asm
	add.s64 	%rd44356, %rd44275, %rd44315;
	// begin inline asm
	mad.lo.cc.u64 %rd44318, %rd50377, %rd50380, %rd44284;
madc.hi.u64 %rd44319, %rd50377, %rd50380, 0;
add.cc.u64 %rd44318, %rd44318, %rd44523;
addc.u64 %rd44319, %rd44319, 0;

	// end inline asm
	// begin inline asm
	mad.lo.cc.u64 %rd44324, %rd50378, %rd50380, %rd44290;
madc.hi.u64 %rd44325, %rd50378, %rd50380, 0;
add.cc.u64 %rd44324, %rd44324, %rd44319;
addc.u64 %rd44325, %rd44325, 0;

	// end inline asm
	// begin inline asm
	mad.lo.cc.u64 %rd44330, %rd50379, %rd50380, %rd44296;
madc.hi.u64 %rd44331, %rd50379, %rd50380, 0;
add.cc.u64 %rd44330, %rd44330, %rd44325;
addc.u64 %rd44331, %rd44331, 0;

	// end inline asm
	// begin inline asm
	mad.lo.cc.u64 %rd44336, %rd50380, %rd50380, %rd44302;
madc.hi.u64 %rd44337, %rd50380, %rd50380, 0;
add.cc.u64 %rd44336, %rd44336, %rd44331;
addc.u64 %rd44337, %rd44337, 0;

	// end inline asm
	// begin inline asm
	mad.lo.cc.u64 %rd44342, %rd50381, %rd50380, %rd44308;
madc.hi.u64 %rd44343, %rd50381, %rd50380, 0;
add.cc.u64 %rd44342, %rd44342, %rd44337;
addc.u64 %rd44343, %rd44343, 0;

	// end inline asm
	// begin inline asm
	mad.lo.cc.u64 %rd44348, %rd50382, %rd50380, %rd44314;
madc.hi.u64 %rd44349, %rd50382, %rd50380, 0;
add.cc.u64 %rd44348, %rd44348, %rd44343;
addc.u64 %rd44349, %rd44349, 0;

	// end inline asm
	// begin inline asm
	add.cc.u64 %rd44354, %rd44356, %rd44349;
addc.u64 %rd44355, 0, 0;

	// end inline asm
	mul.lo.s64 	%rd44390, %rd44318, -8506173809081122819;
	// begin inline asm
	mad.lo.cc.u64 %rd44358, %rd44390, %rd44521, %rd44318;
madc.hi.u64 %rd44359, %rd44390, %rd44521, 0;
add.cc.u64 %rd44358, %rd44358, %rd44523;
addc.u64 %rd44359, %rd44359, 0;

	// end inline asm
	// begin inline asm
	mad.lo.cc.u64 %rd44364, %rd44390, %rd44527, %rd44324;
madc.hi.u64 %rd44365, %rd44390, %rd44527, 0;
add.cc.u64 %rd44364, %rd44364, %rd44359;
addc.u64 %rd44365, %rd44365, 0;

	// end inline asm
	// begin inline asm
	mad.lo.cc.u64 %rd44370, %rd44390, %rd44533, %rd44330;
madc.hi.u64 %rd44371, %rd44390, %rd44533, 0;
add.cc.u64 %rd44370, %rd44370, %rd44365;
addc.u64 %rd44371, %rd44371, 0;

	// end inline asm
	// begin inline asm
	mad.lo.cc.u64 %rd44376, %rd44390, %rd44539, %rd44336;
madc.hi.u64 %rd44377, %rd44390, %rd44539, 0;
add.cc.u64 %rd44376, %rd44376, %rd44371;
addc.u64 %rd44377, %rd44377, 0;

	// end inline asm
	// begin inline asm
	mad.lo.cc.u64 %rd44382, %rd44390, %rd44545, %rd44342;
madc.hi.u64 %rd44383, %rd44390, %rd44545, 0;
add.cc.u64 %rd44382, %rd44382, %rd44377;
addc.u64 %rd44383, %rd44383, 0;

	// end inline asm
	// begin inline asm
	mad.lo.cc.u64 %rd44388, %rd44390, %rd44551, %rd44348;
madc.hi.u64 %rd44389, %rd44390, %rd44551, 0;
add.cc.u64 %rd44388, %rd44388, %rd44383;
addc.u64 %rd44389, %rd44389, 0;

	// end inline asm
	// begin inline asm
	add.cc.u64 %rd44394, %rd44354, %rd44389;
addc.u64 %rd44395, 0, 0;

	// end inline asm
	add.s64 	%rd44436, %rd44355, %rd44395;
	// begin inline asm
	mad.lo.cc.u64 %rd44398, %rd50377, %rd50381, %rd44364;
madc.hi.u64 %rd44399, %rd50377, %rd50381, 0;
add.cc.u64 %rd44398, %rd44398, %rd44523;
addc.u64 %rd44399, %rd44399, 0;

	// end inline asm
	// begin inline asm
	mad.lo.cc.u64 %rd44404, %rd50378, %rd50381, %rd44370;
madc.hi.u64 %rd44405, %rd50378, %rd50381, 0;
add.cc.u64 %rd44404, %rd44404, %rd44399;
addc.u64 %rd44405, %rd44405, 0;

	// end inline asm
	// begin inline asm
	mad.lo.cc.u64 %rd44410, %rd50379, %rd50381, %rd44376;
madc.hi.u64 %rd44411, %rd50379, %rd50381, 0;
add.cc.u64 %rd44410, %rd44410, %rd44405;
addc.u64 %rd44411, %rd44411, 0;

	// end inline asm
	// begin inline asm
	mad.lo.cc.u64 %rd44416, %rd50380, %rd50381, %rd44382;
madc.hi.u64 %rd44417, %rd50380, %rd50381, 0;
add.cc.u64 %rd44416, %rd44416, %rd44411;
addc.u64 %rd44417, %rd44417, 0;

	// end inline asm
	// begin inline asm
	mad.lo.cc.u64 %rd44422, %rd50381, %rd50381, %rd44388;
madc.hi.u64 %rd44423, %rd50381, %rd50381, 0;
add.cc.u64 %rd44422, %rd44422, %rd44417;
addc.u64 %rd44423, %rd44423, 0;

	// end inline asm
	// begin inline asm
	mad.lo.cc.u64 %rd44428, %rd50382, %rd50381, %rd44394;
madc.hi.u64 %rd44429, %rd50382, %rd50381, 0;
add.cc.u64 %rd44428, %rd44428, %rd44423;
addc.u64 %rd44429, %rd44429, 0;

	// end inline asm
	// begin inline asm
	add.cc.u64 %rd44434, %rd44436, %rd44429;
addc.u64 %rd44435, 0, 0;

	// end inline asm
	mul.lo.s64 	%rd44470, %rd44398, -8506173809081122819;
	// begin inline asm
	mad.lo.cc.u64 %rd44438, %rd44470, %rd44521, %rd44398;
madc.hi.u64 %rd44439, %rd44470, %rd44521, 0;
add.cc.u64 %rd44438, %rd44438, %rd44523;
addc.u64 %rd44439, %rd44439, 0;

	// end inline asm
	// begin inline asm
	mad.lo.cc.u64 %rd44444, %rd44470, %rd44527, %rd44404;
madc.hi.u64 %rd44445, %rd44470, %rd44527, 0;
add.cc.u64 %rd44444, %rd44444, %rd44439;
addc.u64 %rd44445, %rd44445, 0;

	// end inline asm
	// begin inline asm
	mad.lo.cc.u64 %rd44450, %rd44470, %rd44533, %rd44410;
madc.hi.u64 %rd44451, %rd44470, %rd44533, 0;
add.cc.u64 %rd44450, %rd44450, %rd44445;
addc.u64 %rd44451, %rd44451, 0;

	// end inline asm
	// begin inline asm
	mad.lo.cc.u64 %rd44456, %rd44470, %rd44539, %rd44416;
madc.hi.u64 %rd44457, %rd44470, %rd44539, 0;
add.cc.u64 %rd44456, %rd44456, %rd44451;
addc.u64 %rd44457, %rd44457, 0;

	// end inline asm
	// begin inline asm
	mad.lo.cc.u64 %rd44462, %rd44470, %rd44545, %rd44422;
madc.hi.u64 %rd44463, %rd44470, %rd44545, 0;
add.cc.u64 %rd44462, %rd44462, %rd44457;
addc.u64 %rd44463, %rd44463, 0;

	// end inline asm
	// begin inline asm
	mad.lo.cc.u64 %rd44468, %rd44470, %rd44551, %rd44428;
madc.hi.u64 %rd44469, %rd44470, %rd44551, 0;
add.cc.u64 %rd44468, %rd44468, %rd44463;
addc.u64 %rd44469, %rd44469, 0;

	// end inline asm
	// begin inline asm
	add.cc.u64 %rd44474, %rd44434, %rd44469;
addc.u64 %rd44475, 0, 0;

	// end inline asm
	add.s64 	%rd44516, %rd44435, %rd44475;
	// begin inline asm
	mad.lo.cc.u64 %rd44478, %rd50377, %rd50382, %rd44444;
madc.hi.u64 %rd44479, %rd50377, %rd50382, 0;
add.cc.u64 %rd44478, %rd44478, %rd44523;
addc.u64 %rd44479, %rd44479, 0;

	// end inline asm
	// begin inline asm
	mad.lo.cc.u64 %rd44484, %rd50378, %rd50382, %rd44450;
madc.hi.u64 %rd44485, %rd50378, %rd50382, 0;
add.cc.u64 %rd44484, %rd44484, %rd44479;
addc.u64 %rd44485, %rd44485, 0;

	// end inline asm
	// begin inline asm
	mad.lo.cc.u64 %rd44490, %rd50379, %rd50382, %rd44456;
madc.hi.u64 %rd44491, %rd50379, %rd50382, 0;
add.cc.u64 %rd44490, %rd44490, %rd44485;
addc.u64 %rd44491, %rd44491, 0;

	// end inline asm
	// begin inline asm
	mad.lo.cc.u64 %rd44496, %rd50380, %rd50382, %rd44462;
madc.hi.u64 %rd44497, %rd50380, %rd50382, 0;
add.cc.u64 %rd44496, %rd44496, %rd44491;
addc.u64 %rd44497, %rd44497, 0;

	// end inline asm
	// begin inline asm
	mad.lo.cc.u64 %rd44502, %rd50381, %rd50382, %rd44468;
madc.hi.u64 %rd44503, %rd50381, %rd50382, 0;
add.cc.u64 %rd44502, %rd44502, %rd44497;
addc.u64 %rd44503, %rd44503, 0;

	// end inline asm
	// begin inline asm
	mad.lo.cc.u64 %rd44508, %rd50382, %rd50382, %rd44474;
madc.hi.u64 %rd44509, %rd50382, %rd50382, 0;
add.cc.u64 %rd44508, %rd44508, %rd44503;
addc.u64 %rd44509, %rd44509, 0;

	// end inline asm
	// begin inline asm
	add.cc.u64 %rd44514, %rd44516, %rd44509;
addc.u64 %rd44515, 0, 0;

	// end inline asm
	mul.lo.s64 	%rd44550, %rd44478, -8506173809081122819;
	// begin inline asm
	mad.lo.cc.u64 %rd44518, %rd44550, %rd44521, %rd44478;
madc.hi.u64 %rd44519, %rd44550, %rd44521, 0;
add.cc.u64 %rd44518, %rd44518, %rd44523;
addc.u64 %rd44519, %rd44519, 0;

	// end inline asm
	// begin inline asm
	mad.lo.cc.u64 %rd50383, %rd44550, %rd44527, %rd44484;
madc.hi.u64 %rd44525, %rd44550, %rd44527, 0;
add.cc.u64 %rd50383, %rd50383, %rd44519;
addc.u64 %rd44525, %rd44525, 0;

	// end inline asm
	// begin inline asm
	mad.lo.cc.u64 %rd50384, %rd44550, %rd44533, %rd44490;
madc.hi.u64 %rd44531, %rd44550, %rd44533, 0;
add.cc.u64 %rd50384, %rd50384, %rd44525;
addc.u64 %rd44531, %rd44531, 0;

	// end inline asm
	// begin inline asm
	mad.lo.cc.u64 %rd44570, %rd44550, %rd44539, %rd44496;
madc.hi.u64 %rd44537, %rd44550, %rd44539, 0;
add.cc.u64 %rd44570, %rd44570, %rd44531;
addc.u64 %rd44537, %rd44537, 0;

	// end inline asm
	// begin inline asm
	mad.lo.cc.u64 %rd44571, %rd44550, %rd44545, %rd44502;
madc.hi.u64 %rd44543, %rd44550, %rd44545, 0;
add.cc.u64 %rd44571, %rd44571, %rd44537;
addc.u64 %rd44543, %rd44543, 0;

	// end inline asm
	// begin inline asm
	mad.lo.cc.u64 %rd44572, %rd44550, %rd44551, %rd44508;
madc.hi.u64 %rd44549, %rd44550, %rd44551, 0;
add.cc.u64 %rd44572, %rd44572, %rd44543;
addc.u64 %rd44549, %rd44549, 0;

	// end inline asm
	// begin inline asm
	add.cc.u64 %rd44573, %rd44514, %rd44549;
addc.u64 %rd44555, 0, 0;

	// end inline asm
	setp.gt.u64 	%p2122, %rd44573, 1873798617647539866;
	@%p2122 bra 	$L__BB2_2125;
	setp.eq.s64 	%p2123, %rd44573, 1873798617647539866;
	mov.u64 	%rd50385, %rd44570;
	mov.u64 	%rd50386, %rd44571;
	mov.u64 	%rd50387, %rd44572;
	mov.u64 	%rd50388, %rd44573;
	@%p2123 bra 	$L__BB2_2117;
	bra.uni 	$L__BB2_2126;
$L__BB2_2117:
	setp.gt.u64 	%p2124, %rd44572, 5412103778470702295;
	@%p2124 bra 	$L__BB2_2125;
	setp.ne.s64 	%p2125, %rd44572, 5412103778470702295;
	mov.b64 	%rd50388, 1873798617647539866;
	mov.u64 	%rd50385, %rd44570;
	mov.u64 	%rd50386, %rd44571;
	mov.u64 	%rd50387, %rd44572;
	@%p2125 bra 	$L__BB2_2126;
	setp.gt.u64 	%p2126, %rd44571, 7239337960414712511;
	@%p2126 bra 	$L__BB2_2125;
	setp.ne.s64 	%p2127, %rd44571, 7239337960414712511;
	mov.b64 	%rd50387, 5412103778470702295;
	mov.u64 	%rd50385, %rd44570;
	mov.u64 	%rd50386, %rd44571;
	@%p2127 bra 	$L__BB2_2126;
	setp.gt.u64 	%p2128, %rd44570, 7435674573564081700;
	@%p2128 bra 	$L__BB2_2125;
	setp.ne.s64 	%p2129, %rd44570, 7435674573564081700;
	mov.b64 	%rd50386, 7239337960414712511;
	mov.u64 	%rd50385, %rd44570;
	@%p2129 bra 	$L__BB2_2126;
	setp.gt.u64 	%p2130, %rd50384, 2210141511517208575;
	@%p2130 bra 	$L__BB2_2125;
	setp.ne.s64 	%p2131, %rd50384, 2210141511517208575;
	setp.lt.u64 	%p2132, %rd50383, -5044313057631688021;
	or.pred  	%p2133, %p2131, %p2132;
	mov.b64 	%rd50385, 7435674573564081700;
	@%p2133 bra 	$L__BB2_2126;
$L__BB2_2125:
	mov.b64 	%rd44574, -5044313057631688021;
	mov.b64 	%rd44575, 2210141511517208575;
	mov.b64 	%rd44576, 7435674573564081700;
	mov.b64 	%rd44577, 7239337960414712511;
	mov.b64 	%rd44578, 5412103778470702295;
	mov.b64 	%rd44579, 1873798617647539866;
	// begin inline asm
	sub.cc.u64 %rd50383, %rd50383, %rd44574;
subc.cc.u64 %rd50384, %rd50384, %rd44575;
subc.cc.u64 %rd44570, %rd44570, %rd44576;
subc.cc.u64 %rd44571, %rd44571, %rd44577;
subc.cc.u64 %rd44572, %rd44572, %rd44578;
subc.u64 %rd44573, %rd44573, %rd44579;

	// end inline asm
	mov.u64 	%rd50385, %rd44570;
	mov.u64 	%rd50386, %rd44571;
	mov.u64 	%rd50387, %rd44572;
	mov.u64 	%rd50388, %rd44573;
$L__BB2_2126:
	mov.u64 	%rd50393, %rd50387;
	mov.u64 	%rd50390, %rd50384;
	mov.u64 	%rd50392, %rd50386;
	mov.u64 	%rd50394, %rd50388;
	mov.u64 	%rd50389, %rd50383;
	mov.u64 	%rd50391, %rd50385;
	// begin inline asm
	sub.cc.u64 %rd50389, %rd50389, %rd50113;
subc.cc.u64 %rd50390, %rd50390, %rd50114;
subc.cc.u64 %rd50391, %rd50391, %rd50115;
subc.cc.u64 %rd50392, %rd50392, %rd50116;
subc.cc.u64 %rd50393, %rd50393, %rd50117;
subc.u64 %rd50394, %rd50394, %rd50118;

	// end inline asm
	setp.gt.u64 	%p2134, %rd50388, %rd50118;
	@%p2134 bra 	$L__BB2_2137;
	setp.ge.u64 	%p2135, %rd50388, %rd50118;
	@%p2135 bra 	$L__BB2_2128;
	bra.uni 	$L__BB2_2136;
$L__BB2_2128:
	setp.gt.u64 	%p2136, %rd50387, %rd50117;
	@%p2136 bra 	$L__BB2_2137;
	setp.lt.u64 	%p2137, %rd50387, %rd50117;
	@%p2137 bra 	$L__BB2_2136;
	setp.gt.u64 	%p2138, %rd50386, %rd50116;
	@%p2138 bra 	$L__BB2_2137;
	setp.lt.u64 	%p2139, %rd50386, %rd50116;
	@%p2139 bra 	$L__BB2_2136;
	setp.gt.u64 	%p2140, %rd50385, %rd50115;
	@%p2140 bra 	$L__BB2_2137;
	setp.lt.u64 	%p2141, %rd50385, %rd50115;
	@%p2141 bra 	$L__BB2_2136;
	setp.gt.u64 	%p2142, %rd50384, %rd50114;
	@%p2142 bra 	$L__BB2_2137;
	setp.lt.u64 	%p2143, %rd50384, %rd50114;
	setp.lt.u64 	%p2144, %rd50383, %rd50113;
	or.pred  	%p2145, %p2143, %p2144;
	@%p2145 bra 	$L__BB2_2136;
	bra.uni 	$L__BB2_2137;
$L__BB2_2136:
	mov.b64 	%rd44610, -5044313057631688021;
	mov.b64 	%rd44611, 2210141511517208575;
	mov.b64 	%rd44612, 7435674573564081700;
	mov.b64 	%rd44613, 7239337960414712511;
	mov.b64 	%rd44614, 5412103778470702295;
	mov.b64 	%rd44615, 1873798617647539866;
	// begin inline asm
	add.cc.u64 %rd50389, %rd50389, %rd44610;
addc.cc.u64 %rd50390, %rd50390, %rd44611;
addc.cc.u64 %rd50391, %rd50391, %rd44612;
addc.cc.u64 %rd50392, %rd50392, %rd44613;
addc.cc.u64 %rd50393, %rd50393, %rd44614;
addc.u64 %rd50394, %rd50394, %rd44615;

	// end inline asm
$L__BB2_2137:
	mov.u64 	%rd50400, %rd50394;
	mov.u64 	%rd50395, %rd50389;
	mov.u64 	%rd50397, %rd50391;
	mov.u64 	%rd50399, %rd50393;
	mov.u64 	%rd50396, %rd50390;
	mov.u64 	%rd50398, %rd50392;
	// begin inline asm
	sub.cc.u64 %rd50395, %rd50395, %rd50119;
subc.cc.u64 %rd50396, %rd50396, %rd50120;
subc.cc.u64 %rd50397, %rd50397, %rd50121;
subc.cc.u64 %rd50398, %rd50398, %rd50122;
subc.cc.u64 %rd50399, %rd50399, %rd50123;
subc.u64 %rd50400, %rd50400, %rd50124;

	// end inline asm
	setp.gt.u64 	%p2146, %rd50394, %rd50124;
	@%p2146 bra 	$L__BB2_2148;
	setp.ge.u64 	%p2147, %rd50394, %rd50124;
	@%p2147 bra 	$L__BB2_2139;
	bra.uni 	$L__BB2_2147;
$L__BB2_2139:
	setp.gt.u64 	%p2148, %rd50393, %rd50123;
	@%p2148 bra 	$L__BB2_2148;
	setp.lt.u64 	%p2149, %rd50393, %rd50123;
	@%p2149 bra 	$L__BB2_2147;
	setp.gt.u64 	%p2150, %rd50392, %rd50122;
	@%p2150 bra 	$L__BB2_2148;
	setp.lt.u64 	%p2151, %rd50392, %rd50122;
	@%p2151 bra 	$L__BB2_2147;
	setp.gt.u64 	%p2152, %rd50391, %rd50121;
	@%p2152 bra 	$L__BB2_2148;
	setp.lt.u64 	%p2153, %rd50391, %rd50121;
	@%p2153 bra 	$L__BB2_2147;
	setp.gt.u64 	%p2154, %rd50390, %rd50120;
	@%p2154 bra 	$L__BB2_2148;
	setp.lt.u64 	%p2155, %rd50390, %rd50120;
	setp.lt.u64 	%p2156, %rd50389, %rd50119;
	or.pred  	%p2157, %p2155, %p2156;
	@%p2157 bra 	$L__BB2_2147;
	bra.uni 	$L__BB2_2148;
$L__BB2_2147:
	mov.b64 	%rd44646, -5044313057631688021;
	mov.b64 	%rd44647, 2210141511517208575;
	mov.b64 	%rd44648, 7435674573564081700;
	mov.b64 	%rd44649, 7239337960414712511;
	mov.b64 	%rd44650, 5412103778470702295;
	mov.b64 	%rd44651, 1873798617647539866;
	// begin inline asm
	add.cc.u64 %rd50395, %rd50395, %rd44646;
addc.cc.u64 %rd50396, %rd50396, %rd44647;
addc.cc.u64 %rd50397, %rd50397, %rd44648;
addc.cc.u64 %rd50398, %rd50398, %rd44649;
addc.cc.u64 %rd50399, %rd50399, %rd44650;
addc.u64 %rd50400, %rd50400, %rd44651;

	// end inline asm
$L__BB2_2148:
	mov.b64 	%rd45103, 0;
	// begin inline asm
	mad.lo.cc.u64 %rd44658, %rd50395, %rd50281, %rd45103;
madc.hi.u64 %rd44659, %rd50395, %rd50281, 0;
add.cc.u64 %rd44658, %rd44658, %rd45103;
addc.u64 %rd44659, %rd44659, 0;

	// end inline asm
	// begin inline asm
	mad.lo.cc.u64 %rd44664, %rd50396, %rd50281, %rd45103;
madc.hi.u64 %rd44665, %rd50396, %rd50281, 0;
add.cc.u64 %rd44664, %rd44664, %rd44659;
addc.u64 %rd44665, %rd44665, 0;

	// end inline asm
	// begin inline asm
	mad.lo.cc.u64 %rd44670, %rd50397, %rd50281, %rd45103;
madc.hi.u64 %rd44671, %rd50397, %rd50281, 0;
add.cc.u64 %rd44670, %rd44670, %rd44665;
addc.u64 %rd44671, %rd44671, 0;

	// end inline asm
	// begin inline asm
	mad.lo.cc.u64 %rd44676, %rd50398, %rd50281, %rd45103;
madc.hi.u64 %rd44677, %rd50398, %rd50281, 0;
add.cc.u64 %rd44676, %rd44676, %rd44671;
addc.u64 %rd44677, %rd44677, 0;

	// end inline asm
	// begin inline asm
	mad.lo.cc.u64 %rd44682, %rd50399, %rd50281, %rd45103;
madc.hi.u64 %rd44683, %rd50399, %rd50281, 0;
add.cc.u64 %rd44682, %rd44682, %rd44677;
addc.u64 %rd44683, %rd44683, 0;

	// end inline asm
	// begin inline asm
	mad.lo.cc.u64 %rd44688, %rd50400, %rd50281, %rd45103;
madc.hi.u64 %rd44689, %rd50400, %rd50281, 0;
add.cc.u64 %rd44688, %rd44688, %rd44683;
addc.u64 %rd44689, %rd44689, 0;

	// end inline asm
	// begin inline asm
	add.cc.u64 %rd44694, %rd45103, %rd44689;
addc.u64 %rd44695, 0, 0;

	// end inline asm
	mul.lo.s64 	%rd44730, %rd44658, -8506173809081122819;
	mov.b64 	%rd45101, -5044313057631688021;
	// begin inline asm
	mad.lo.cc.u64 %rd44698, %rd44730, %rd45101, %rd44658;
madc.hi.u64 %rd44699, %rd44730, %rd45101, 0;
add.cc.u64 %rd44698, %rd44698, %rd45103;
addc.u64 %rd44699, %rd44699, 0;

	// end inline asm
	mov.b64 	%rd45107, 2210141511517208575;
	// begin inline asm
	mad.lo.cc.u64 %rd44704, %rd44730, %rd45107, %rd44664;
madc.hi.u64 %rd44705, %rd44730, %rd45107, 0;
add.cc.u64 %rd44704, %rd44704, %rd44699;
addc.u64 %rd44705, %rd44705, 0;

	// end inline asm
	mov.b64 	%rd45113, 7435674573564081700;
	// begin inline asm
	mad.lo.cc.u64 %rd44710, %rd44730, %rd45113, %rd44670;
madc.hi.u64 %rd44711, %rd44730, %rd45113, 0;
add.cc.u64 %rd44710, %rd44710, %rd44705;
addc.u64 %rd44711, %rd44711, 0;

	// end inline asm
	mov.b64 	%rd45119, 7239337960414712511;
	// begin inline asm
	mad.lo.cc.u64 %rd44716, %rd44730, %rd45119, %rd44676;
madc.hi.u64 %rd44717, %rd44730, %rd45119, 0;
add.cc.u64 %rd44716, %rd44716, %rd44711;
addc.u64 %rd44717, %rd44717, 0;

	// end inline asm
	mov.b64 	%rd45125, 5412103778470702295;
	// begin inline asm
	mad.lo.cc.u64 %rd44722, %rd44730, %rd45125, %rd44682;
madc.hi.u64 %rd44723, %rd44730, %rd45125, 0;
add.cc.u64 %rd44722, %rd44722, %rd44717;
addc.u64 %rd44723, %rd44723, 0;

	// end inline asm
	mov.b64 	%rd45131, 1873798617647539866;
	// begin inline asm
	mad.lo.cc.u64 %rd44728, %rd44730, %rd45131, %rd44688;
madc.hi.u64 %rd44729, %rd44730, %rd45131, 0;
add.cc.u64 %rd44728, %rd44728, %rd44723;
addc.u64 %rd44729, %rd44729, 0;

	// end inline asm
	// begin inline asm
	add.cc.u64 %rd44734, %rd44694, %rd44729;
addc.u64 %rd44735, 0, 0;

	// end inline asm
	add.s64 	%rd44776, %rd44695, %rd44735;
	// begin inline asm
	mad.lo.cc.u64 %rd44738, %rd50395, %rd50282, %rd44704;
madc.hi.u64 %rd44739, %rd50395, %rd50282, 0;
add.cc.u64 %rd44738, %rd44738, %rd45103;
addc.u64 %rd44739, %rd44739, 0;

	// end inline asm
	// begin inline asm
	mad.lo.cc.u64 %rd44744, %rd50396, %rd50282, %rd44710;
madc.hi.u64 %rd44745, %rd50396, %rd50282, 0;
add.cc.u64 %rd44744, %rd44744, %rd44739;
addc.u64 %rd44745, %rd44745, 0;

	// end inline asm
	// begin inline asm
	mad.lo.cc.u64 %rd44750, %rd50397, %rd50282, %rd44716;
madc.hi.u64 %rd44751, %rd50397, %rd50282, 0;
add.cc.u64 %rd44750, %rd44750, %rd44745;
addc.u64 %rd44751, %rd44751, 0;

	// end inline asm
	// begin inline asm
	mad.lo.cc.u64 %rd44756, %rd50398, %rd50282, %rd44722;
madc.hi.u64 %rd44757, %rd50398, %rd50282, 0;
add.cc.u64 %rd44756, %rd44756, %rd44751;
addc.u64 %rd44757, %rd44757, 0;

	// end inline asm
	// begin inline asm
	mad.lo.cc.u64 %rd44762, %rd50399, %rd50282, %rd44728;
madc.hi.u64 %rd44763, %rd50399, %rd50282, 0;
add.cc.u64 %rd44762, %rd44762, %rd44757;
addc.u64 %rd44763, %rd44763, 0;

	// end inline asm
	// begin inline asm
	mad.lo.cc.u64 %rd44768, %rd50400, %rd50282, %rd44734;
madc.hi.u64 %rd44769, %rd50400, %rd50282, 0;
add.cc.u64 %rd44768, %rd44768, %rd44763;
addc.u64 %rd44769, %rd44769, 0;

	// end inline asm
	// begin inline asm
	add.cc.u64 %rd44774, %rd44776, %rd44769;
addc.u64 %rd44775, 0, 0;

	// end inline asm
	mul.lo.s64 	%rd44810, %rd44738, -8506173809081122819;
	// begin inline asm
	mad.lo.cc.u64 %rd44778, %rd44810, %rd45101, %rd44738;
madc.hi.u64 %rd44779, %rd44810, %rd45101, 0;
add.cc.u64 %rd44778, %rd44778, %rd45103;
addc.u64 %rd44779, %rd44779, 0;

	// end inline asm
	// begin inline asm
	mad.lo.cc.u64 %rd44784, %rd44810, %rd45107, %rd44744;
madc.hi.u64 %rd44785, %rd44810, %rd45107, 0;
add.cc.u64 %rd44784, %rd44784, %rd44779;
addc.u64 %rd44785, %rd44785, 0;

	// end inline asm
	// begin inline asm
	mad.lo.cc.u64 %rd44790, %rd44810, %rd45113, %rd44750;
madc.hi.u64 %rd44791, %rd44810, %rd45113, 0;
add.cc.u64 %rd44790, %rd44790, %rd44785;
addc.u64 %rd44791, %rd44791, 0;

	// end inline asm
	// begin inline asm
	mad.lo.cc.u64 %rd44796, %rd44810, %rd45119, %rd44756;
madc.hi.u64 %rd44797, %rd44810, %rd45119, 0;
add.cc.u64 %rd44796, %rd44796, %rd44791;
addc.u64 %rd44797, %rd44797, 0;

	// end inline asm
	// begin inline asm
	mad.lo.cc.u64 %rd44802, %rd44810, %rd45125, %rd44762;
madc.hi.u64 %rd44803, %rd44810, %rd45125, 0;
add.cc.u64 %rd44802, %rd44802, %rd44797;
addc.u64 %rd44803, %rd44803, 0;

	// end inline asm
	// begin inline asm
	mad.lo.cc.u64 %rd44808, %rd44810, %rd45131, %rd44768;
madc.hi.u64 %rd44809, %rd44810, %rd45131, 0;
add.cc.u64 %rd44808, %rd44808, %rd44803;
addc.u64 %rd44809, %rd44809, 0;

	// end inline asm
	// begin inline asm
	add.cc.u64 %rd44814, %rd44774, %rd44809;
addc.u64 %rd44815, 0, 0;

	// end inline asm
	add.s64 	%rd44856, %rd44775, %rd44815;
	// begin inline asm
	mad.lo.cc.u64 %rd44818, %rd50395, %rd50283, %rd44784;
madc.hi.u64 %rd44819, %rd50395, %rd50283, 0;
add.cc.u64 %rd44818, %rd44818, %rd45103;
addc.u64 %rd44819, %rd44819, 0;

	// end inline asm
	// begin inline asm
	mad.lo.cc.u64 %rd44824, %rd50396, %rd50283, %rd44790;
madc.hi.u64 %rd44825, %rd50396, %rd50283, 0;
add.cc.u64 %rd44824, %rd44824, %rd44819;
addc.u64 %rd44825, %rd44825, 0;

	// end inline asm
	// begin inline asm
	mad.lo.cc.u64 %rd44830, %rd50397, %rd50283, %rd44796;
madc.hi.u64 %rd44831, %rd50397, %rd50283, 0;
add.cc.u64 %rd44830, %rd44830, %rd44825;
addc.u64 %rd44831, %rd44831, 0;

	// end inline asm
	// begin inline asm
	mad.lo.cc.u64 %rd44836, %rd50398, %rd50283, %rd44802;
madc.hi.u64 %rd44837, %rd50398, %rd50283, 0;
add.cc.u64 %rd44836, %rd44836, %rd44831;
addc.u64 %rd44837, %rd44837, 0;

	// end inline asm
	// begin inline asm
	mad.lo.cc.u64 %rd44842, %rd50399, %rd50283, %rd44808;
madc.hi.u64 %rd44843, %rd50399, %rd50283, 0;
add.cc.u64 %rd44842, %rd44842, %rd44837;
addc.u64 %rd44843, %rd44843, 0;

	// end inline asm
	// begin inline asm
	mad.lo.cc.u64 %rd44848, %rd50400, %rd50283, %rd44814;
madc.hi.u64 %rd44849, %rd50400, %rd50283, 0;
add.cc.u64 %rd44848, %rd44848, %rd44843;
addc.u64 %rd44849, %rd44849, 0;

	// end inline asm
	// begin inline asm
	add.cc.u64 %rd44854, %rd44856, %rd44849;
addc.u64 %rd44855, 0, 0;

	// end inline asm
	mul.lo.s64 	%rd44890, %rd44818, -8506173809081122819;
	// begin inline asm
	mad.lo.cc.u64 %rd44858, %rd44890, %rd45101, %rd44818;
madc.hi.u64 %rd44859, %rd44890, %rd45101, 0;
add.cc.u64 %rd44858, %rd44858, %rd45103;
addc.u64 %rd44859, %rd44859, 0;

	// end inline asm
	// begin inline asm
	mad.lo.cc.u64 %rd44864, %rd44890, %rd45107, %rd44824;
madc.hi.u64 %rd44865, %rd44890, %rd45107, 0;
add.cc.u64 %rd44864, %rd44864, %rd44859;
addc.u64 %rd44865, %rd44865, 0;

	// end inline asm
	// begin inline asm
	mad.lo.cc.u64 %rd44870, %rd44890, %rd45113, %rd44830;
madc.hi.u64 %rd44871, %rd44890, %rd45113, 0;
add.cc.u64 %rd44870, %rd44870, %rd44865;
addc.u64 %rd44871, %rd44871, 0;

	// end inline asm
	// begin inline asm
	mad.lo.cc.u64 %rd44876, %rd44890, %rd45119, %rd44836;
madc.hi.u64 %rd44877, %rd44890, %rd45119, 0;
add.cc.u64 %rd44876, %rd44876, %rd44871;
addc.u64 %rd44877, %rd44877, 0;

	// end inline asm
	// begin inline asm
	mad.lo.cc.u64 %rd44882, %rd44890, %rd45125, %rd44842;
madc.hi.u64 %rd44883, %rd44890, %rd45125, 0;
add.cc.u64 %rd44882, %rd44882, %rd44877;
addc.u64 %rd44883, %rd44883, 0;

	// end inline asm
	// begin inline asm
	mad.lo.cc.u64 %rd44888, %rd44890, %rd45131, %rd44848;
madc.hi.u64 %rd44889, %rd44890, %rd45131, 0;
add.cc.u64 %rd44888, %rd44888, %rd44883;
addc.u64 %rd44889, %rd44889, 0;

	// end inline asm
	// begin inline asm
	add.cc.u64 %rd44894, %rd44854, %rd44889;
addc.u64 %rd44895, 0, 0;

	// end inline asm
	add.s64 	%rd44936, %rd44855, %rd44895;
	// begin inline asm
	mad.lo.cc.u64 %rd44898, %rd50395, %rd50284, %rd44864;
madc.hi.u64 %rd44899, %rd50395, %rd50284, 0;
add.cc.u64 %rd44898, %rd44898, %rd45103;
addc.u64 %rd44899, %rd44899, 0;

	// end inline asm
	// begin inline asm
	mad.lo.cc.u64 %rd44904, %rd50396, %rd50284, %rd44870;
madc.hi.u64 %rd44905, %rd50396, %rd50284, 0;
add.cc.u64 %rd44904, %rd44904, %rd44899;
addc.u64 %rd44905, %rd44905, 0;

	// end inline asm
	// begin inline asm
	mad.lo.cc.u64 %rd44910, %rd50397, %rd50284, %rd44876;
madc.hi.u64 %rd44911, %rd50397, %rd50284, 0;
add.cc.u64 %rd44910, %rd44910, %rd44905;
addc.u64 %rd44911, %rd44911, 0;

	// end inline asm
	// begin inline asm
	mad.lo.cc.u64 %rd44916, %rd50398, %rd50284, %rd44882;
madc.hi.u64 %rd44917, %rd50398, %rd50284, 0;
add.cc.u64 %rd44916, %rd44916, %rd44911;
addc.u64 %rd44917, %rd44917, 0;

	// end inline asm
	// begin inline asm
	mad.lo.cc.u64 %rd44922, %rd50399, %rd50284, %rd44888;
madc.hi.u64 %rd44923, %rd50399, %rd50284, 0;
add.cc.u64 %rd44922, %rd44922, %rd44917;
addc.u64 %rd44923, %rd44923, 0;

	// end inline asm
	// begin inline asm
	mad.lo.cc.u64 %rd44928, %rd50400, %rd50284, %rd44894;
madc.hi.u64 %rd44929, %rd50400, %rd50284, 0;
add.cc.u64 %rd44928, %rd44928, %rd44923;
addc.u64 %rd44929, %rd44929, 0;

	// end inline asm
	// begin inline asm
	add.cc.u64 %rd44934, %rd44936, %rd44929;
addc.u64 %rd44935, 0, 0;

	// end inline asm
	mul.lo.s64 	%rd44970, %rd44898, -8506173809081122819;
	// begin inline asm
	mad.lo.cc.u64 %rd44938, %rd44970, %rd45101, %rd44898;
madc.hi.u64 %rd44939, %rd44970, %rd45101, 0;
add.cc.u64 %rd44938, %rd44938, %rd45103;
addc.u64 %rd44939, %rd44939, 0;

	// end inline asm
	// begin inline asm
	mad.lo.cc.u64 %rd44944, %rd44970, %rd45107, %rd44904;
madc.hi.u64 %rd44945, %rd44970, %rd45107, 0;
add.cc.u64 %rd44944, %rd44944, %rd44939;
addc.u64 %rd44945, %rd44945, 0;

	// end inline asm
	// begin inline asm
	mad.lo.cc.u64 %rd44950, %rd44970, %rd45113, %rd44910;
madc.hi.u64 %rd44951, %rd44970, %rd45113, 0;
add.cc.u64 %rd44950, %rd44950, %rd44945;
addc.u64 %rd44951, %rd44951, 0;

	// end inline asm
	// begin inline asm
	mad.lo.cc.u64 %rd44956, %rd44970, %rd45119, %rd44916;
madc.hi.u64 %rd44957, %rd44970, %rd45119, 0;
add.cc.u64 %rd44956, %rd44956, %rd44951;
addc.u64 %rd44957, %rd44957, 0;

	// end inline asm
	// begin inline asm
	mad.lo.cc.u64 %rd44962, %rd44970, %rd45125, %rd44922;
madc.hi.u64 %rd44963, %rd44970, %rd45125, 0;
add.cc.u64 %rd44962, %rd44962, %rd44957;
addc.u64 %rd44963, %rd44963, 0;

	// end inline asm
	// begin inline asm
	mad.lo.cc.u64 %rd44968, %rd44970, %rd45131, %rd44928;
madc.hi.u64 %rd44969, %rd44970, %rd45131, 0;
add.cc.u64 %rd44968, %rd44968, %rd44963;
addc.u64 %rd44969, %rd44969, 0;

	// end inline asm
	// begin inline asm
	add.cc.u64 %rd44974, %rd44934, %rd44969;
addc.u64 %rd44975, 0, 0;

	// end inline asm
	add.s64 	%rd45016, %rd44935, %rd44975;
	// begin inline asm
	mad.lo.cc.u64 %rd44978, %rd50395, %rd50285, %rd44944;
madc.hi.u64 %rd44979, %rd50395, %rd50285, 0;
add.cc.u64 %rd44978, %rd44978, %rd45103;
addc.u64 %rd44979, %rd44979, 0;

	// end inline asm
	// begin inline asm
	mad.lo.cc.u64 %rd44984, %rd50396, %rd50285, %rd44950;
madc.hi.u64 %rd44985, %rd50396, %rd50285, 0;
add.cc.u64 %rd44984, %rd44984, %rd44979;
addc.u64 %rd44985, %rd44985, 0;

	// end inline asm
	// begin inline asm
	mad.lo.cc.u64 %rd44990, %rd50397, %rd50285, %rd44956;
madc.hi.u64 %rd44991, %rd50397, %rd50285, 0;
add.cc.u64 %rd44990, %rd44990, %rd44985;
addc.u64 %rd44991, %rd44991, 0;

	// end inline asm
	// begin inline asm
	mad.lo.cc.u64 %rd44996, %rd50398, %rd50285, %rd44962;
madc.hi.u64 %rd44997, %rd50398, %rd50285, 0;
add.cc.u64 %rd44996, %rd44996, %rd44991;
addc.u64 %rd44997, %rd44997, 0;

	// end inline asm
	// begin inline asm
	mad.lo.cc.u64 %rd45002, %rd50399, %rd50285, %rd44968;
madc.hi.u64 %rd45003, %rd50399, %rd50285, 0;
add.cc.u64 %rd45002, %rd45002, %rd44997;
addc.u64 %rd45003, %rd45003, 0;

	// end inline asm
	// begin inline asm
	mad.lo.cc.u64 %rd45008, %rd50400, %rd50285, %rd44974;
madc.hi.u64 %rd45009, %rd50400, %rd50285, 0;
add.cc.u64 %rd45008, %rd45008, %rd45003;
addc.u64 %rd45009, %rd45009, 0;

	// end inline asm
	// begin inline asm
	add.cc.u64 %rd45014, %rd45016, %rd45009;
addc.u64 %rd45015, 0, 0;

	// end inline asm
	mul.lo.s64 	%rd45050, %rd44978, -8506173809081122819;
	// begin inline asm
	mad.lo.cc.u64 %rd45018, %rd45050, %rd45101, %rd44978;
madc.hi.u64 %rd45019, %rd45050, %rd45101, 0;
add.cc.u64 %rd45018, %rd45018, %rd45103;
addc.u64 %rd45019, %rd45019, 0;

	// end inline asm
	// begin inline asm
	mad.lo.cc.u64 %rd45024, %rd45050, %rd45107, %rd44984;
madc.hi.u64 %rd45025, %rd45050, %rd45107, 0;
add.cc.u64 %rd45024, %rd45024, %rd45019;
addc.u64 %rd45025, %rd45025, 0;

	// end inline asm
	// begin inline asm
	mad.lo.cc.u64 %rd45030, %rd45050, %rd45113, %rd44990;
madc.hi.u64 %rd45031, %rd45050, %rd45113, 0;
add.cc.u64 %rd45030, %rd45030, %rd45025;
addc.u64 %rd45031, %rd45031, 0;

	// end inline asm
	// begin inline asm
	mad.lo.cc.u64 %rd45036, %rd45050, %rd45119, %rd44996;
madc.hi.u64 %rd45037, %rd45050, %rd45119, 0;
add.cc.u64 %rd45036, %rd45036, %rd45031;
addc.u64 %rd45037, %rd45037, 0;

	// end inline asm
	// begin inline asm
	mad.lo.cc.u64 %rd45042, %rd45050, %rd45125, %rd45002;
madc.hi.u64 %rd45043, %rd45050, %rd45125, 0;
add.cc.u64 %rd45042, %rd45042, %rd45037;
addc.u64 %rd45043, %rd45043, 0;

	// end inline asm
	// begin inline asm
	mad.lo.cc.u64 %rd45048, %rd45050, %rd45131, %rd45008;
madc.hi.u64 %rd45049, %rd45050, %rd45131, 0;
add.cc.u64 %rd45048, %rd45048, %rd45043;
addc.u64 %rd45049, %rd45049, 0;

	// end inline asm
	// begin inline asm
	add.cc.u64 %rd45054, %rd45014, %rd45049;
addc.u64 %rd45055, 0, 0;

	// end inline asm
	add.s64 	%rd45096, %rd45015, %rd45055;
	// begin inline asm
	mad.lo.cc.u64 %rd45058, %rd50395, %rd50286, %rd45024;
madc.hi.u64 %rd45059, %rd50395, %rd50286, 0;
add.cc.u64 %rd45058, %rd45058, %rd45103;
addc.u64 %rd45059, %rd45059, 0;

	// end inline asm
	// begin inline asm
	mad.lo.cc.u64 %rd45064, %rd50396, %rd50286, %rd45030;
madc.hi.u64 %rd45065, %rd50396, %rd50286, 0;
add.cc.u64 %rd45064, %rd45064, %rd45059;
addc.u64 %rd45065, %rd45065, 0;

	// end inline asm
	// begin inline asm
	mad.lo.cc.u64 %rd45070, %rd50397, %rd50286, %rd45036;
madc.hi.u64 %rd45071, %rd50397, %rd50286, 0;
add.cc.u64 %rd45070, %rd45070, %rd45065;
addc.u64 %rd45071, %rd45071, 0;

	// end inline asm
	// begin inline asm
	mad.lo.cc.u64 %rd45076, %rd50398, %rd50286, %rd45042;
madc.hi.u64 %rd45077, %rd50398, %rd50286, 0;
add.cc.u64 %rd45076, %rd45076, %rd45071;
addc.u64 %rd45077, %rd45077, 0;

	// end inline asm
	// begin inline asm
	mad.lo.cc.u64 %rd45082, %rd50399, %rd50286, %rd45048;
madc.hi.u64 %rd45083, %rd50399, %rd50286, 0;
add.cc.u64 %rd45082, %rd45082, %rd45077;
addc.u64 %rd45083, %rd45083, 0;

	// end inline asm
	// begin inline asm
	mad.lo.cc.u64 %rd45088, %rd50400, %rd50286, %rd45054;
madc.hi.u64 %rd45089, %rd50400, %rd50286, 0;
add.cc.u64 %rd45088, %rd45088, %rd45083;
addc.u64 %rd45089, %rd45089, 0;

	// end inline asm
	// begin inline asm
	add.cc.u64 %rd45094, %rd45096, %rd45089;
addc.u64 %rd45095, 0, 0;

	// end inline asm
	mul.lo.s64 	%rd45130, %rd45058, -8506173809081122819;
	// begin inline asm
	mad.lo.cc.u64 %rd45098, %rd45130, %rd45101, %rd45058;
madc.hi.u64 %rd45099, %rd45130, %rd45101, 0;
add.cc.u64 %rd45098, %rd45098, %rd45103;
addc.u64 %rd45099, %rd45099, 0;

	// end inline asm
	// begin inline asm
	mad.lo.cc.u64 %rd50413, %rd45130, %rd45107, %rd45064;
madc.hi.u64 %rd45105, %rd45130, %rd45107, 0;
add.cc.u64 %rd50413, %rd50413, %rd45099;
addc.u64 %rd45105, %rd45105, 0;

	// end inline asm
	// begin inline asm
	mad.lo.cc.u64 %rd50414, %rd45130, %rd45113, %rd45070;
madc.hi.u64 %rd45111, %rd45130, %rd45113, 0;
add.cc.u64 %rd50414, %rd50414, %rd45105;
addc.u64 %rd45111, %rd45111, 0;

	// end inline asm
	// begin inline asm
	mad.lo.cc.u64 %rd45150, %rd45130, %rd45119, %rd45076;
madc.hi.u64 %rd45117, %rd45130, %rd45119, 0;
add.cc.u64 %rd45150, %rd45150, %rd45111;
addc.u64 %rd45117, %rd45117, 0;

	// end inline asm
	// begin inline asm
	mad.lo.cc.u64 %rd45151, %rd45130, %rd45125, %rd45082;
madc.hi.u64 %rd45123, %rd45130, %rd45125, 0;
add.cc.u64 %rd45151, %rd45151, %rd45117;
addc.u64 %rd45123, %rd45123, 0;

	// end inline asm
	// begin inline asm
	mad.lo.cc.u64 %rd45152, %rd45130, %rd45131, %rd45088;
madc.hi.u64 %rd45129, %rd45130, %rd45131, 0;
add.cc.u64 %rd45152, %rd45152, %rd45123;
addc.u64 %rd45129, %rd45129, 0;

	// end inline asm
	// begin inline asm
	add.cc.u64 %rd45153, %rd45094, %rd45129;
addc.u64 %rd45135, 0, 0;

	// end inline asm
	setp.gt.u64 	%p2158, %rd45153, 1873798617647539866;
	@%p2158 bra 	$L__BB2_2158;
	setp.eq.s64 	%p2159, %rd45153, 1873798617647539866;
	mov.u64 	%rd50415, %rd45150;
	mov.u64 	%rd50416, %rd45151;
	mov.u64 	%rd50417, %rd45152;
	mov.u64 	%rd50418, %rd45153;
	@%p2159 bra 	$L__BB2_2150;
	bra.uni 	$L__BB2_2159;
$L__BB2_2150:
	setp.gt.u64 	%p2160, %rd45152, 5412103778470702295;
	@%p2160 bra 	$L__BB2_2158;
	setp.ne.s64 	%p2161, %rd45152, 5412103778470702295;
	mov.b64 	%rd50418, 1873798617647539866;
	mov.u64 	%rd50415, %rd45150;
	mov.u64 	%rd50416, %rd45151;
	mov.u64 	%rd50417, %rd45152;
	@%p2161 bra 	$L__BB2_2159;
	setp.gt.u64 	%p2162, %rd45151, 7239337960414712511;
	@%p2162 bra 	$L__BB2_2158;
	setp.ne.s64 	%p2163, %rd45151, 7239337960414712511;
	mov.b64 	%rd50417, 5412103778470702295;
	mov.u64 	%rd50415, %rd45150;
	mov.u64 	%rd50416, %rd45151;
	@%p2163 bra 	$L__BB2_2159;
	setp.gt.u64 	%p2164, %rd45150, 7435674573564081700;
	@%p2164 bra 	$L__BB2_2158;
	setp.ne.s64 	%p2165, %rd45150, 7435674573564081700;
	mov.b64 	%rd50416, 7239337960414712511;
	mov.u64 	%rd50415, %rd45150;
	@%p2165 bra 	$L__BB2_2159;
	setp.gt.u64 	%p2166, %rd50414, 2210141511517208575;
	@%p2166 bra 	$L__BB2_2158;
	setp.ne.s64 	%p2167, %rd50414, 2210141511517208575;
	setp.lt.u64 	%p2168, %rd50413, -5044313057631688021;
	or.pred  	%p2169, %p2167, %p2168;
	mov.b64 	%rd50415, 7435674573564081700;
	@%p2169 bra 	$L__BB2_2159;
$L__BB2_2158:
	mov.b64 	%rd45154, -5044313057631688021;
	mov.b64 	%rd45155, 2210141511517208575;
	mov.b64 	%rd45156, 7435674573564081700;
	mov.b64 	%rd45157, 7239337960414712511;
	mov.b64 	%rd45158, 5412103778470702295;
	mov.b64 	%rd45159, 1873798617647539866;
	// begin inline asm
	sub.cc.u64 %rd50413, %rd50413, %rd45154;
subc.cc.u64 %rd50414, %rd50414, %rd45155;
subc.cc.u64 %rd45150, %rd45150, %rd45156;
subc.cc.u64 %rd45151, %rd45151, %rd45157;
subc.cc.u64 %rd45152, %rd45152, %rd45158;
subc.u64 %rd45153, %rd45153, %rd45159;

	// end inline asm
	mov.u64 	%rd50415, %rd45150;
	mov.u64 	%rd50416, %rd45151;
	mov.u64 	%rd50417, %rd45152;
	mov.u64 	%rd50418, %rd45153;
$L__BB2_2159:
	add.s32 	%r1036, %r40, -1;
	add.s32 	%r1015, %r40, -2;
	add.s64 	%rd49770, %rd49770, -144;
	setp.gt.s32 	%p2422, %r1015, 0;
	@%p2422 bra 	$L__BB2_1051;
$L__BB2_2160:
	ld.param.u64 	%rd49204, [g1_bellman_multiexp_param_2];
	mov.u32 	%r1016, %ctaid.x;
	mov.u32 	%r1017, %ntid.x;
	mov.u32 	%r1018, %tid.x;
	mad.lo.s32 	%r1019, %r1016, %r1017, %r1018;
	cvta.to.global.u64 	%rd49198, %rd49204;
	mul.wide.u32 	%rd49199, %r1019, 144;
	add.s64 	%rd49200, %rd49198, %rd49199;
	st.global.u64 	[%rd49200], %rd50401;
	st.global.u64 	[%rd49200+8], %rd50402;
	st.global.u64 	[%rd49200+16], %rd50403;
	st.global.u64 	[%rd49200+24], %rd50404;
	st.global.u64 	[%rd49200+32], %rd50405;
	st.global.u64 	[%rd49200+40], %rd50406;
	st.global.u64 	[%rd49200+48], %rd50407;
	st.global.u64 	[%rd49200+56], %rd50408;
	st.global.u64 	[%rd49200+64], %rd50409;
	st.global.u64 	[%rd49200+72], %rd50410;
	st.global.u64 	[%rd49200+80], %rd50411;
	st.global.u64 	[%rd49200+88], %rd50412;
	st.global.u64 	[%rd49200+96], %rd50413;
	st.global.u64 	[%rd49200+104], %rd50414;
	st.global.u64 	[%rd49200+112], %rd50415;
	st.global.u64 	[%rd49200+120], %rd50416;
	st.global.u64 	[%rd49200+128], %rd50417;
	st.global.u64 	[%rd49200+136], %rd50418;
$L__BB2_2161:
	ret;

}
	// .globl	g2_bellman_multiexp
.visible .entry g2_bellman_multiexp(
	.param .u64 .ptr .align 1 g2_bellman_multiexp_param_0,
	.param .u64 .ptr .align 1 g2_bellman_multiexp_param_1,
	.param .u64 .ptr .align 1 g2_bellman_multiexp_param_2,
	.param .u64 .ptr .align 1 g2_bellman_multiexp_param_3,
	.param .u32 g2_bellman_multiexp_param_4,
	.param .u32 g2_bellman_multiexp_param_5,
	.param .u32 g2_bellman_multiexp_param_6,
	.param .u32 g2_bellman_multiexp_param_7
)
{
	.local .align 8 .b8 	__local_depot3[32];
	.reg .b64 	%SP;
	.reg .b64 	%SPL;
	.reg .pred 	%p<3909>;
	.reg .b16 	%rs<3>;
	.reg .b32 	%r<2093>;
	.reg .b32 	%f<5>;
	.reg .b64 	%rd<36714>;

	mov.u64 	%SPL, __local_depot3;
	ld.param.u32 	%r42, [g2_bellman_multiexp_param_4];
	ld.param.u32 	%r43, [g2_bellman_multiexp_param_5];
	ld.param.u32 	%r44, [g2_bellman_multiexp_param_6];
	mov.u32 	%r46, %ctaid.x;
	mov.u32 	%r47, %ntid.x;
	mov.u32 	%r48, %tid.x;
	mad.lo.s32 	%r1, %r46, %r47, %r48;
	mul.lo.s32 	%r49, %r44, %r43;
	setp.ge.u32 	%p1, %r1, %r49;
	@%p1 bra 	$L__BB3_3453;
	ld.param.u32 	%r2076, [g2_bellman_multiexp_param_7];
	ld.param.u64 	%rd34645, [g2_bellman_multiexp_param_1];
	cvta.to.global.u64 	%rd6727, %rd34645;
	mov.b32 	%r50, -1;
	shl.b32 	%r2, %r50, %r2076;
	not.b32 	%r3, %r2;
	mul.lo.s32 	%r51, %r1, %r3;
	mul.wide.u32 	%rd6728, %r51, 288;
	add.s64 	%rd1, %rd6727, %rd6728;
	setp.eq.s32 	%p2, %r2076, 0;
	@%p2 bra 	$L__BB3_13;
	max.u32 	%r4, %r3, 1;
	and.b32  	%r5, %r4, 7;
	setp.gt.u32 	%p3, %r2, -9;
	mov.b32 	%r2082, 0;
	@%p3 bra 	$L__BB3_5;
	and.b32  	%r2082, %r4, 2147483640;
	mov.b32 	%r2080, 0;
$L__BB3_4:
	.pragma "nounroll";
	mul.wide.u32 	%rd6729, %r2080, 288;
	add.s64 	%rd6730, %rd1, %rd6729;
	mov.b64 	%rd6731, 0;
	st.global.u64 	[%rd6730+280], %rd6731;
	st.global.u64 	[%rd6730+272], %rd6731;
	st.global.u64 	[%rd6730+264], %rd6731;
	st.global.u64 	[%rd6730+256], %rd6731;
	st.global.u64 	[%rd6730+248], %rd6731;
	st.global.u64 	[%rd6730+240], %rd6731;
	st.global.u64 	[%rd6730+232], %rd6731;
	st.global.u64 	[%rd6730+224], %rd6731;
	st.global.u64 	[%rd6730+216], %rd6731;
	st.global.u64 	[%rd6730+208], %rd6731;
	st.global.u64 	[%rd6730+200], %rd6731;
	st.global.u64 	[%rd6730+192], %rd6731;
	st.global.u64 	[%rd6730+184], %rd6731;
	st.global.u64 	[%rd6730+176], %rd6731;
	st.global.u64 	[%rd6730+168], %rd6731;
	st.global.u64 	[%rd6730+160], %rd6731;
	st.global.u64 	[%rd6730+152], %rd6731;
	st.global.u64 	[%rd6730+144], %rd6731;
	mov.b64 	%rd6732, 1582556514881692819;
	st.global.u64 	[%rd6730+136], %rd6732;
	mov.b64 	%rd6733, 6631298214892334189;
	st.global.u64 	[%rd6730+128], %rd6733;
	mov.b64 	%rd6734, 8632934651105793861;
	st.global.u64 	[%rd6730+120], %rd6734;
	mov.b64 	%rd6735, 6865905132761471162;
	st.global.u64 	[%rd6730+112], %rd6735;
	mov.b64 	%rd6736, -1444529529945325566;
	st.global.u64 	[%rd6730+104], %rd6736;
	mov.b64 	%rd6737, 8505329371266088957;
	st.global.u64 	[%rd6730+96], %rd6737;
	st.global.u64 	[%rd6730+88], %rd6731;
	st.global.u64 	[%rd6730+80], %rd6731;
	st.global.u64 	[%rd6730+72], %rd6731;
	st.global.u64 	[%rd6730+64], %rd6731;
	st.global.u64 	[%rd6730+56], %rd6731;
	st.global.u64 	[%rd6730+48], %rd6731;
	st.global.u64 	[%rd6730+40], %rd6731;
	st.global.u64 	[%rd6730+32], %rd6731;
	st.global.u64 	[%rd6730+24], %rd6731;
	st.global.u64 	[%rd6730+16], %rd6731;
	st.global.u64 	[%rd6730+8], %rd6731;
	st.global.u64 	[%rd6730], %rd6731;
	st.global.u64 	[%rd6730+568], %rd6731;
	st.global.u64 	[%rd6730+560], %rd6731;
	st.global.u64 	[%rd6730+552], %rd6731;
	st.global.u64 	[%rd6730+544], %rd6731;
	st.global.u64 	[%rd6730+536], %rd6731;
	st.global.u64 	[%rd6730+528], %rd6731;
	st.global.u64 	[%rd6730+520], %rd6731;
	st.global.u64 	[%rd6730+512], %rd6731;
	st.global.u64 	[%rd6730+504], %rd6731;
	st.global.u64 	[%rd6730+496], %rd6731;
	st.global.u64 	[%rd6730+488], %rd6731;
	st.global.u64 	[%rd6730+480], %rd6731;
	st.global.u64 	[%rd6730+472], %rd6731;
	st.global.u64 	[%rd6730+464], %rd6731;
	st.global.u64 	[%rd6730+456], %rd6731;
	st.global.u64 	[%rd6730+448], %rd6731;
	st.global.u64 	[%rd6730+440], %rd6731;
	st.global.u64 	[%rd6730+432], %rd6731;
	st.global.u64 	[%rd6730+424], %rd6732;
	st.global.u64 	[%rd6730+416], %rd6733;
	st.global.u64 	[%rd6730+408], %rd6734;
	st.global.u64 	[%rd6730+400], %rd6735;
	st.global.u64 	[%rd6730+392], %rd6736;
	st.global.u64 	[%rd6730+384], %rd6737;
	st.global.u64 	[%rd6730+376], %rd6731;
	st.global.u64 	[%rd6730+368], %rd6731;
	st.global.u64 	[%rd6730+360], %rd6731;
	st.global.u64 	[%rd6730+352], %rd6731;
	st.global.u64 	[%rd6730+344], %rd6731;
	st.global.u64 	[%rd6730+336], %rd6731;
	st.global.u64 	[%rd6730+328], %rd6731;
	st.global.u64 	[%rd6730+320], %rd6731;
	st.global.u64 	[%rd6730+312], %rd6731;
	st.global.u64 	[%rd6730+304], %rd6731;
	st.global.u64 	[%rd6730+296], %rd6731;
	st.global.u64 	[%rd6730+288], %rd6731;
	st.global.u64 	[%rd6730+856], %rd6731;
	st.global.u64 	[%rd6730+848], %rd6731;
	st.global.u64 	[%rd6730+840], %rd6731;
	st.global.u64 	[%rd6730+832], %rd6731;
	st.global.u64 	[%rd6730+824], %rd6731;
	st.global.u64 	[%rd6730+816], %rd6731;
	st.global.u64 	[%rd6730+808], %rd6731;
	st.global.u64 	[%rd6730+800], %rd6731;
	st.global.u64 	[%rd6730+792], %rd6731;
	st.global.u64 	[%rd6730+784], %rd6731;
	st.global.u64 	[%rd6730+776], %rd6731;
	st.global.u64 	[%rd6730+768], %rd6731;
	st.global.u64 	[%rd6730+760], %rd6731;
	st.global.u64 	[%rd6730+752], %rd6731;
	st.global.u64 	[%rd6730+744], %rd6731;
	st.global.u64 	[%rd6730+736], %rd6731;
	st.global.u64 	[%rd6730+728], %rd6731;
	st.global.u64 	[%rd6730+720], %rd6731;
	st.global.u64 	[%rd6730+712], %rd6732;
	st.global.u64 	[%rd6730+704], %rd6733;
	st.global.u64 	[%rd6730+696], %rd6734;
	st.global.u64 	[%rd6730+688], %rd6735;
	st.global.u64 	[%rd6730+680], %rd6736;
	st.global.u64 	[%rd6730+672], %rd6737;
	st.global.u64 	[%rd6730+664], %rd6731;
	st.global.u64 	[%rd6730+656], %rd6731;
	st.global.u64 	[%rd6730+648], %rd6731;
	st.global.u64 	[%rd6730+640], %rd6731;
	st.global.u64 	[%rd6730+632], %rd6731;
	st.global.u64 	[%rd6730+624], %rd6731;
	st.global.u64 	[%rd6730+616], %rd6731;
	st.global.u64 	[%rd6730+608], %rd6731;
	st.global.u64 	[%rd6730+600], %rd6731;
	st.global.u64 	[%rd6730+592], %rd6731;
	st.global.u64 	[%rd6730+584], %rd6731;
	st.global.u64 	[%rd6730+576], %rd6731;
	st.global.u64 	[%rd6730+1144], %rd6731;
	st.global.u64 	[%rd6730+1136], %rd6731;
	st.global.u64 	[%rd6730+1128], %rd6731;
	st.global.u64 	[%rd6730+1120], %rd6731;
	st.global.u64 	[%rd6730+1112], %rd6731;
	st.global.u64 	[%rd6730+1104], %rd6731;
	st.global.u64 	[%rd6730+1096], %rd6731;
	st.global.u64 	[%rd6730+1088], %rd6731;
	st.global.u64 	[%rd6730+1080], %rd6731;
	st.global.u64 	[%rd6730+1072], %rd6731;
	st.global.u64 	[%rd6730+1064], %rd6731;
	st.global.u64 	[%rd6730+1056], %rd6731;
	st.global.u64 	[%rd6730+1048], %rd6731;
	st.global.u64 	[%rd6730+1040], %rd6731;
	st.global.u64 	[%rd6730+1032], %rd6731;
	st.global.u64 	[%rd6730+1024], %rd6731;
	st.global.u64 	[%rd6730+1016], %rd6731;
	st.global.u64 	[%rd6730+1008], %rd6731;
	st.global.u64 	[%rd6730+1000], %rd6732;
	st.global.u64 	[%rd6730+992], %rd6733;
	st.global.u64 	[%rd6730+984], %rd6734;
	st.global.u64 	[%rd6730+976], %rd6735;
	st.global.u64 	[%rd6730+968], %rd6736;
	st.global.u64 	[%rd6730+960], %rd6737;
	st.global.u64 	[%rd6730+952], %rd6731;
	st.global.u64 	[%rd6730+944], %rd6731;
	st.global.u64 	[%rd6730+936], %rd6731;
	st.global.u64 	[%rd6730+928], %rd6731;
	st.global.u64 	[%rd6730+920], %rd6731;
	st.global.u64 	[%rd6730+912], %rd6731;
	st.global.u64 	[%rd6730+904], %rd6731;
	st.global.u64 	[%rd6730+896], %rd6731;
	st.global.u64 	[%rd6730+888], %rd6731;
	st.global.u64 	[%rd6730+880], %rd6731;
	st.global.u64 	[%rd6730+872], %rd6731;
	st.global.u64 	[%rd6730+864], %rd6731;
	st.global.u64 	[%rd6730+1432], %rd6731;
	st.global.u64 	[%rd6730+1424], %rd6731;
	st.global.u64 	[%rd6730+1416], %rd6731;
	st.global.u64 	[%rd6730+1408], %rd6731;
	st.global.u64 	[%rd6730+1400], %rd6731;
	st.global.u64 	[%rd6730+1392], %rd6731;
	st.global.u64 	[%rd6730+1384], %rd6731;
	st.global.u64 	[%rd6730+1376], %rd6731;
	st.global.u64 	[%rd6730+1368], %rd6731;
	st.global.u64 	[%rd6730+1360], %rd6731;
	st.global.u64 	[%rd6730+1352], %rd6731;
	st.global.u64 	[%rd6730+1344], %rd6731;
	st.global.u64 	[%rd6730+1336], %rd6731;
	st.global.u64 	[%rd6730+1328], %rd6731;
	st.global.u64 	[%rd6730+1320], %rd6731;
	st.global.u64 	[%rd6730+1312], %rd6731;
	st.global.u64 	[%rd6730+1304], %rd6731;
	st.global.u64 	[%rd6730+1296], %rd6731;
	st.global.u64 	[%rd6730+1288], %rd6732;
	st.global.u64 	[%rd6730+1280], %rd6733;
	st.global.u64 	[%rd6730+1272], %rd6734;
	st.global.u64 	[%rd6730+1264], %rd6735;
	st.global.u64 	[%rd6730+1256], %rd6736;
	st.global.u64 	[%rd6730+1248], %rd6737;
	st.global.u64 	[%rd6730+1240], %rd6731;
	st.global.u64 	[%rd6730+1232], %rd6731;
	st.global.u64 	[%rd6730+1224], %rd6731;
	st.global.u64 	[%rd6730+1216], %rd6731;
	st.global.u64 	[%rd6730+1208], %rd6731;
	st.global.u64 	[%rd6730+1200], %rd6731;
	st.global.u64 	[%rd6730+1192], %rd6731;
	st.global.u64 	[%rd6730+1184], %rd6731;
	st.global.u64 	[%rd6730+1176], %rd6731;
	st.global.u64 	[%rd6730+1168], %rd6731;
	st.global.u64 	[%rd6730+1160], %rd6731;
	st.global.u64 	[%rd6730+1152], %rd6731;
	st.global.u64 	[%rd6730+1720], %rd6731;
	st.global.u64 	[%rd6730+1712], %rd6731;
	st.global.u64 	[%rd6730+1704], %rd6731;
	st.global.u64 	[%rd6730+1696], %rd6731;
	st.global.u64 	[%rd6730+1688], %rd6731;
	st.global.u64 	[%rd6730+1680], %rd6731;
	st.global.u64 	[%rd6730+1672], %rd6731;
	st.global.u64 	[%rd6730+1664], %rd6731;
	st.global.u64 	[%rd6730+1656], %rd6731;
	st.global.u64 	[%rd6730+1648], %rd6731;
	st.global.u64 	[%rd6730+1640], %rd6731;
	st.global.u64 	[%rd6730+1632], %rd6731;
	st.global.u64 	[%rd6730+1624], %rd6731;
	st.global.u64 	[%rd6730+1616], %rd6731;
	st.global.u64 	[%rd6730+1608], %rd6731;
	st.global.u64 	[%rd6730+1600], %rd6731;
	st.global.u64 	[%rd6730+1592], %rd6731;
	st.global.u64 	[%rd6730+1584], %rd6731;
	st.global.u64 	[%rd6730+1576], %rd6732;
	st.global.u64 	[%rd6730+1568], %rd6733;
	st.global.u64 	[%rd6730+1560], %rd6734;
	st.global.u64 	[%rd6730+1552], %rd6735;
	st.global.u64 	[%rd6730+1544], %rd6736;
	st.global.u64 	[%rd6730+1536], %rd6737;
	st.global.u64 	[%rd6730+1528], %rd6731;
	st.global.u64 	[%rd6730+1520], %rd6731;
	st.global.u64 	[%rd6730+1512], %rd6731;
	st.global.u64 	[%rd6730+1504], %rd6731;
	st.global.u64 	[%rd6730+1496], %rd6731;
	st.global.u64 	[%rd6730+1488], %rd6731;
	st.global.u64 	[%rd6730+1480], %rd6731;
	st.global.u64 	[%rd6730+1472], %rd6731;
	st.global.u64 	[%rd6730+1464], %rd6731;
	st.global.u64 	[%rd6730+1456], %rd6731;
	st.global.u64 	[%rd6730+1448], %rd6731;
	st.global.u64 	[%rd6730+1440], %rd6731;
	st.global.u64 	[%rd6730+2008], %rd6731;
	st.global.u64 	[%rd6730+2000], %rd6731;
	st.global.u64 	[%rd6730+1992], %rd6731;
	st.global.u64 	[%rd6730+1984], %rd6731;
	st.global.u64 	[%rd6730+1976], %rd6731;
	st.global.u64 	[%rd6730+1968], %rd6731;
	st.global.u64 	[%rd6730+1960], %rd6731;
	st.global.u64 	[%rd6730+1952], %rd6731;
	st.global.u64 	[%rd6730+1944], %rd6731;
	st.global.u64 	[%rd6730+1936], %rd6731;
	st.global.u64 	[%rd6730+1928], %rd6731;
	st.global.u64 	[%rd6730+1920], %rd6731;
	st.global.u64 	[%rd6730+1912], %rd6731;
	st.global.u64 	[%rd6730+1904], %rd6731;
	st.global.u64 	[%rd6730+1896], %rd6731;
	st.global.u64 	[%rd6730+1888], %rd6731;
	st.global.u64 	[%rd6730+1880], %rd6731;
	st.global.u64 	[%rd6730+1872], %rd6731;
	st.global.u64 	[%rd6730+1864], %rd6732;
	st.global.u64 	[%rd6730+1856], %rd6733;
	st.global.u64 	[%rd6730+1848], %rd6734;
	st.global.u64 	[%rd6730+1840], %rd6735;
	st.global.u64 	[%rd6730+1832], %rd6736;
	st.global.u64 	[%rd6730+1824], %rd6737;
	st.global.u64 	[%rd6730+1816], %rd6731;
	st.global.u64 	[%rd6730+1808], %rd6731;
	st.global.u64 	[%rd6730+1800], %rd6731;
	st.global.u64 	[%rd6730+1792], %rd6731;
	st.global.u64 	[%rd6730+1784], %rd6731;
	st.global.u64 	[%rd6730+1776], %rd6731;
	st.global.u64 	[%rd6730+1768], %rd6731;
	st.global.u64 	[%rd6730+1760], %rd6731;
	st.global.u64 	[%rd6730+1752], %rd6731;
	st.global.u64 	[%rd6730+1744], %rd6731;
	st.global.u64 	[%rd6730+1736], %rd6731;
	st.global.u64 	[%rd6730+1728], %rd6731;
	st.global.u64 	[%rd6730+2296], %rd6731;
	st.global.u64 	[%rd6730+2288], %rd6731;
	st.global.u64 	[%rd6730+2280], %rd6731;
	st.global.u64 	[%rd6730+2272], %rd6731;
	st.global.u64 	[%rd6730+2264], %rd6731;
	st.global.u64 	[%rd6730+2256], %rd6731;
	st.global.u64 	[%rd6730+2248], %rd6731;
	st.global.u64 	[%rd6730+2240], %rd6731;
	st.global.u64 	[%rd6730+2232], %rd6731;
	st.global.u64 	[%rd6730+2224], %rd6731;
	st.global.u64 	[%rd6730+2216], %rd6731;
	st.global.u64 	[%rd6730+2208], %rd6731;
	st.global.u64 	[%rd6730+2200], %rd6731;
	st.global.u64 	[%rd6730+2192], %rd6731;
	st.global.u64 	[%rd6730+2184], %rd6731;
	st.global.u64 	[%rd6730+2176], %rd6731;
	st.global.u64 	[%rd6730+2168], %rd6731;
	st.global.u64 	[%rd6730+2160], %rd6731;
	st.global.u64 	[%rd6730+2152], %rd6732;
	st.global.u64 	[%rd6730+2144], %rd6733;
	st.global.u64 	[%rd6730+2136], %rd6734;
	st.global.u64 	[%rd6730+2128], %rd6735;
	st.global.u64 	[%rd6730+2120], %rd6736;
	st.global.u64 	[%rd6730+2112], %rd6737;
	st.global.u64 	[%rd6730+2104], %rd6731;
	st.global.u64 	[%rd6730+2096], %rd6731;
	st.global.u64 	[%rd6730+2088], %rd6731;
	st.global.u64 	[%rd6730+2080], %rd6731;
	st.global.u64 	[%rd6730+2072], %rd6731;
	st.global.u64 	[%rd6730+2064], %rd6731;
	st.global.u64 	[%rd6730+2056], %rd6731;
	st.global.u64 	[%rd6730+2048], %rd6731;
	st.global.u64 	[%rd6730+2040], %rd6731;
	st.global.u64 	[%rd6730+2032], %rd6731;
	st.global.u64 	[%rd6730+2024], %rd6731;
	st.global.u64 	[%rd6730+2016], %rd6731;
	add.s32 	%r2080, %r2080, 8;
	setp.ne.s32 	%p4, %r2080, %r2082;
	@%p4 bra 	$L__BB3_4;
$L__BB3_5:
	setp.eq.s32 	%p5, %r5, 0;
	@%p5 bra 	$L__BB3_13;
	and.b32  	%r10, %r4, 3;
	setp.lt.u32 	%p6, %r5, 4;
	@%p6 bra 	$L__BB3_8;
	mul.wide.u32 	%rd6738, %r2082, 288;
	add.s64 	%rd6739, %rd1, %rd6738;
	mov.b64 	%rd6740, 0;
	st.global.u64 	[%rd6739+280], %rd6740;
	st.global.u64 	[%rd6739+272], %rd6740;
	st.global.u64 	[%rd6739+264], %rd6740;
	st.global.u64 	[%rd6739+256], %rd6740;
	st.global.u64 	[%rd6739+248], %rd6740;
	st.global.u64 	[%rd6739+240], %rd6740;
	st.global.u64 	[%rd6739+232], %rd6740;
	st.global.u64 	[%rd6739+224], %rd6740;
	st.global.u64 	[%rd6739+216], %rd6740;
	st.global.u64 	[%rd6739+208], %rd6740;
	st.global.u64 	[%rd6739+200], %rd6740;
	st.global.u64 	[%rd6739+192], %rd6740;
	st.global.u64 	[%rd6739+184], %rd6740;
	st.global.u64 	[%rd6739+176], %rd6740;
	st.global.u64 	[%rd6739+168], %rd6740;
	st.global.u64 	[%rd6739+160], %rd6740;
	st.global.u64 	[%rd6739+152], %rd6740;
	st.global.u64 	[%rd6739+144], %rd6740;
	mov.b64 	%rd6741, 1582556514881692819;
	st.global.u64 	[%rd6739+136], %rd6741;
	mov.b64 	%rd6742, 6631298214892334189;
	st.global.u64 	[%rd6739+128], %rd6742;
	mov.b64 	%rd6743, 8632934651105793861;
	st.global.u64 	[%rd6739+120], %rd6743;
	mov.b64 	%rd6744, 6865905132761471162;
	st.global.u64 	[%rd6739+112], %rd6744;
	mov.b64 	%rd6745, -1444529529945325566;
	st.global.u64 	[%rd6739+104], %rd6745;
	mov.b64 	%rd6746, 8505329371266088957;
	st.global.u64 	[%rd6739+96], %rd6746;
	st.global.u64 	[%rd6739+88], %rd6740;
	st.global.u64 	[%rd6739+80], %rd6740;
	st.global.u64 	[%rd6739+72], %rd6740;
	st.global.u64 	[%rd6739+64], %rd6740;
	st.global.u64 	[%rd6739+56], %rd6740;
	st.global.u64 	[%rd6739+48], %rd6740;
	st.global.u64 	[%rd6739+40], %rd6740;
	st.global.u64 	[%rd6739+32], %rd6740;
	st.global.u64 	[%rd6739+24], %rd6740;
	st.global.u64 	[%rd6739+16], %rd6740;
	st.global.u64 	[%rd6739+8], %rd6740;
	st.global.u64 	[%rd6739], %rd6740;
	st.global.u64 	[%rd6739+568], %rd6740;
	st.global.u64 	[%rd6739+560], %rd6740;
	st.global.u64 	[%rd6739+552], %rd6740;
	st.global.u64 	[%rd6739+544], %rd6740;
	st.global.u64 	[%rd6739+536], %rd6740;
	st.global.u64 	[%rd6739+528], %rd6740;
	st.global.u64 	[%rd6739+520], %rd6740;
	st.global.u64 	[%rd6739+512], %rd6740;
	st.global.u64 	[%rd6739+504], %rd6740;
	st.global.u64 	[%rd6739+496], %rd6740;
	st.global.u64 	[%rd6739+488], %rd6740;
	st.global.u64 	[%rd6739+480], %rd6740;
	st.global.u64 	[%rd6739+472], %rd6740;
	st.global.u64 	[%rd6739+464], %rd6740;
	st.global.u64 	[%rd6739+456], %rd6740;
	st.global.u64 	[%rd6739+448], %rd6740;
	st.global.u64 	[%rd6739+440], %rd6740;
	st.global.u64 	[%rd6739+432], %rd6740;
	st.global.u64 	[%rd6739+424], %rd6741;
	st.global.u64 	[%rd6739+416], %rd6742;
	st.global.u64 	[%rd6739+408], %rd6743;
	st.global.u64 	[%rd6739+400], %rd6744;
	st.global.u64 	[%rd6739+392], %rd6745;
	st.global.u64 	[%rd6739+384], %rd6746;
	st.global.u64 	[%rd6739+376], %rd6740;
	st.global.u64 	[%rd6739+368], %rd6740;
	st.global.u64 	[%rd6739+360], %rd6740;
	st.global.u64 	[%rd6739+352], %rd6740;
	st.global.u64 	[%rd6739+344], %rd6740;
	st.global.u64 	[%rd6739+336], %rd6740;
	st.global.u64 	[%rd6739+328], %rd6740;
	st.global.u64 	[%rd6739+320], %rd6740;
	st.global.u64 	[%rd6739+312], %rd6740;
	st.global.u64 	[%rd6739+304], %rd6740;
	st.global.u64 	[%rd6739+296], %rd6740;
	st.global.u64 	[%rd6739+288], %rd6740;
	st.global.u64 	[%rd6739+856], %rd6740;
	st.global.u64 	[%rd6739+848], %rd6740;
	st.global.u64 	[%rd6739+840], %rd6740;
	st.global.u64 	[%rd6739+832], %rd6740;
	st.global.u64 	[%rd6739+824], %rd6740;
	st.global.u64 	[%rd6739+816], %rd6740;
	st.global.u64 	[%rd6739+808], %rd6740;
	st.global.u64 	[%rd6739+800], %rd6740;
	st.global.u64 	[%rd6739+792], %rd6740;
	st.global.u64 	[%rd6739+784], %rd6740;
	st.global.u64 	[%rd6739+776], %rd6740;
	st.global.u64 	[%rd6739+768], %rd6740;
	st.global.u64 	[%rd6739+760], %rd6740;
	st.global.u64 	[%rd6739+752], %rd6740;
	st.global.u64 	[%rd6739+744], %rd6740;
	st.global.u64 	[%rd6739+736], %rd6740;
	st.global.u64 	[%rd6739+728], %rd6740;
	st.global.u64 	[%rd6739+720], %rd6740;
	st.global.u64 	[%rd6739+712], %rd6741;
	st.global.u64 	[%rd6739+704], %rd6742;
	st.global.u64 	[%rd6739+696], %rd6743;
	st.global.u64 	[%rd6739+688], %rd6744;
	st.global.u64 	[%rd6739+680], %rd6745;
	st.global.u64 	[%rd6739+672], %rd6746;
	st.global.u64 	[%rd6739+664], %rd6740;
	st.global.u64 	[%rd6739+656], %rd6740;
	st.global.u64 	[%rd6739+648], %rd6740;
	st.global.u64 	[%rd6739+640], %rd6740;
	st.global.u64 	[%rd6739+632], %rd6740;
	st.global.u64 	[%rd6739+624], %rd6740;
	st.global.u64 	[%rd6739+616], %rd6740;
	st.global.u64 	[%rd6739+608], %rd6740;
	st.global.u64 	[%rd6739+600], %rd6740;
	st.global.u64 	[%rd6739+592], %rd6740;
	st.global.u64 	[%rd6739+584], %rd6740;
	st.global.u64 	[%rd6739+576], %rd6740;
	st.global.u64 	[%rd6739+1144], %rd6740;
	st.global.u64 	[%rd6739+1136], %rd6740;
	st.global.u64 	[%rd6739+1128], %rd6740;
	st.global.u64 	[%rd6739+1120], %rd6740;
	st.global.u64 	[%rd6739+1112], %rd6740;
	st.global.u64 	[%rd6739+1104], %rd6740;
	st.global.u64 	[%rd6739+1096], %rd6740;
	st.global.u64 	[%rd6739+1088], %rd6740;
	st.global.u64 	[%rd6739+1080], %rd6740;
	st.global.u64 	[%rd6739+1072], %rd6740;
	st.global.u64 	[%rd6739+1064], %rd6740;
	st.global.u64 	[%rd6739+1056], %rd6740;
	st.global.u64 	[%rd6739+1048], %rd6740;
	st.global.u64 	[%rd6739+1040], %rd6740;
	st.global.u64 	[%rd6739+1032], %rd6740;
	st.global.u64 	[%rd6739+1024], %rd6740;
	st.global.u64 	[%rd6739+1016], %rd6740;
	st.global.u64 	[%rd6739+1008], %rd6740;
	st.global.u64 	[%rd6739+1000], %rd6741;
	st.global.u64 	[%rd6739+992], %rd6742;
	st.global.u64 	[%rd6739+984], %rd6743;
	st.global.u64 	[%rd6739+976], %rd6744;
	st.global.u64 	[%rd6739+968], %rd6745;
	st.global.u64 	[%rd6739+960], %rd6746;
	st.global.u64 	[%rd6739+952], %rd6740;
	st.global.u64 	[%rd6739+944], %rd6740;
	st.global.u64 	[%rd6739+936], %rd6740;
	st.global.u64 	[%rd6739+928], %rd6740;
	st.global.u64 	[%rd6739+920], %rd6740;
	st.global.u64 	[%rd6739+912], %rd6740;
	st.global.u64 	[%rd6739+904], %rd6740;
	st.global.u64 	[%rd6739+896], %rd6740;
	st.global.u64 	[%rd6739+888], %rd6740;
	st.global.u64 	[%rd6739+880], %rd6740;
	st.global.u64 	[%rd6739+872], %rd6740;
	st.global.u64 	[%rd6739+864], %rd6740;
	add.s32 	%r2082, %r2082, 4;
$L__BB3_8:
	setp.eq.s32 	%p7, %r10, 0;
	@%p7 bra 	$L__BB3_13;
	setp.eq.s32 	%p8, %r10, 1;
	@%p8 bra 	$L__BB3_11;
	mul.wide.u32 	%rd6747, %r2082, 288;
	add.s64 	%rd6748, %rd1, %rd6747;
	mov.b64 	%rd6749, 0;
	st.global.u64 	[%rd6748+280], %rd6749;
	st.global.u64 	[%rd6748+272], %rd6749;
	st.global.u64 	[%rd6748+264], %rd6749;
	st.global.u64 	[%rd6748+256], %rd6749;
	st.global.u64 	[%rd6748+248], %rd6749;
	st.global.u64 	[%rd6748+240], %rd6749;
	st.global.u64 	[%rd6748+232], %rd6749;
	st.global.u64 	[%rd6748+224], %rd6749;
	st.global.u64 	[%rd6748+216], %rd6749;
	st.global.u64 	[%rd6748+208], %rd6749;
	st.global.u64 	[%rd6748+200], %rd6749;
	st.global.u64 	[%rd6748+192], %rd6749;
	st.global.u64 	[%rd6748+184], %rd6749;
	st.global.u64 	[%rd6748+176], %rd6749;
	st.global.u64 	[%rd6748+168], %rd6749;
	st.global.u64 	[%rd6748+160], %rd6749;
	st.global.u64 	[%rd6748+152], %rd6749;
	st.global.u64 	[%rd6748+144], %rd6749;
	mov.b64 	%rd6750, 1582556514881692819;
	st.global.u64 	[%rd6748+136], %rd6750;
	mov.b64 	%rd6751, 6631298214892334189;
	st.global.u64 	[%rd6748+128], %rd6751;
	mov.b64 	%rd6752, 8632934651105793861;
	st.global.u64 	[%rd6748+120], %rd6752;
	mov.b64 	%rd6753, 6865905132761471162;
	st.global.u64 	[%rd6748+112], %rd6753;
	mov.b64 	%rd6754, -1444529529945325566;
	st.global.u64 	[%rd6748+104], %rd6754;
	mov.b64 	%rd6755, 8505329371266088957;
	st.global.u64 	[%rd6748+96], %rd6755;
	st.global.u64 	[%rd6748+88], %rd6749;
	st.global.u64 	[%rd6748+80], %rd6749;
	st.global.u64 	[%rd6748+72], %rd6749;
	st.global.u64 	[%rd6748+64], %rd6749;
	st.global.u64 	[%rd6748+56], %rd6749;
	st.global.u64 	[%rd6748+48], %rd6749;
	st.global.u64 	[%rd6748+40], %rd6749;
	st.global.u64 	[%rd6748+32], %rd6749;
	st.global.u64 	[%rd6748+24], %rd6749;
	st.global.u64 	[%rd6748+16], %rd6749;
	st.global.u64 	[%rd6748+8], %rd6749;
	st.global.u64 	[%rd6748], %rd6749;
	st.global.u64 	[%rd6748+568], %rd6749;
	st.global.u64 	[%rd6748+560], %rd6749;
	st.global.u64 	[%rd6748+552], %rd6749;
	st.global.u64 	[%rd6748+544], %rd6749;
	st.global.u64 	[%rd6748+536], %rd6749;
	st.global.u64 	[%rd6748+528], %rd6749;
	st.global.u64 	[%rd6748+520], %rd6749;
	st.global.u64 	[%rd6748+512], %rd6749;
	st.global.u64 	[%rd6748+504], %rd6749;
	st.global.u64 	[%rd6748+496], %rd6749;
	st.global.u64 	[%rd6748+488], %rd6749;
	st.global.u64 	[%rd6748+480], %rd6749;
	st.global.u64 	[%rd6748+472], %rd6749;
	st.global.u64 	[%rd6748+464], %rd6749;
	st.global.u64 	[%rd6748+456], %rd6749;
	st.global.u64 	[%rd6748+448], %rd6749;
	st.global.u64 	[%rd6748+440], %rd6749;
	st.global.u64 	[%rd6748+432], %rd6749;
	st.global.u64 	[%rd6748+424], %rd6750;
	st.global.u64 	[%rd6748+416], %rd6751;
	st.global.u64 	[%rd6748+408], %rd6752;
	st.global.u64 	[%rd6748+400], %rd6753;
	st.global.u64 	[%rd6748+392], %rd6754;
	st.global.u64 	[%rd6748+384], %rd6755;
	st.global.u64 	[%rd6748+376], %rd6749;
	st.global.u64 	[%rd6748+368], %rd6749;
	st.global.u64 	[%rd6748+360], %rd6749;
	st.global.u64 	[%rd6748+352], %rd6749;
	st.global.u64 	[%rd6748+344], %rd6749;
	st.global.u64 	[%rd6748+336], %rd6749;
	st.global.u64 	[%rd6748+328], %rd6749;
	st.global.u64 	[%rd6748+320], %rd6749;
	st.global.u64 	[%rd6748+312], %rd6749;
	st.global.u64 	[%rd6748+304], %rd6749;
	st.global.u64 	[%rd6748+296], %rd6749;
	st.global.u64 	[%rd6748+288], %rd6749;
	add.s32 	%r2082, %r2082, 2;
$L__BB3_11:
	and.b32  	%r54, %r4, 1;
	setp.eq.b32 	%p9, %r54, 1;
	not.pred 	%p10, %p9;
	@%p10 bra 	$L__BB3_13;
	mul.wide.u32 	%rd6756, %r2082, 288;
	add.s64 	%rd6757, %rd1, %rd6756;
	mov.b64 	%rd6758, 0;
	st.global.u64 	[%rd6757+280], %rd6758;
	st.global.u64 	[%rd6757+272], %rd6758;
	st.global.u64 	[%rd6757+264], %rd6758;
	st.global.u64 	[%rd6757+256], %rd6758;
	st.global.u64 	[%rd6757+248], %rd6758;
	st.global.u64 	[%rd6757+240], %rd6758;
	st.global.u64 	[%rd6757+232], %rd6758;
	st.global.u64 	[%rd6757+224], %rd6758;
	st.global.u64 	[%rd6757+216], %rd6758;
	st.global.u64 	[%rd6757+208], %rd6758;
	st.global.u64 	[%rd6757+200], %rd6758;
	st.global.u64 	[%rd6757+192], %rd6758;
	st.global.u64 	[%rd6757+184], %rd6758;
	st.global.u64 	[%rd6757+176], %rd6758;
	st.global.u64 	[%rd6757+168], %rd6758;
	st.global.u64 	[%rd6757+160], %rd6758;
	st.global.u64 	[%rd6757+152], %rd6758;
	st.global.u64 	[%rd6757+144], %rd6758;
	mov.b64 	%rd6759, 1582556514881692819;
	st.global.u64 	[%rd6757+136], %rd6759;
	mov.b64 	%rd6760, 6631298214892334189;
	st.global.u64 	[%rd6757+128], %rd6760;
	mov.b64 	%rd6761, 8632934651105793861;
	st.global.u64 	[%rd6757+120], %rd6761;
	mov.b64 	%rd6762, 6865905132761471162;
	st.global.u64 	[%rd6757+112], %rd6762;
	mov.b64 	%rd6763, -1444529529945325566;
	st.global.u64 	[%rd6757+104], %rd6763;
	mov.b64 	%rd6764, 8505329371266088957;
	st.global.u64 	[%rd6757+96], %rd6764;
	st.global.u64 	[%rd6757+88], %rd6758;
	st.global.u64 	[%rd6757+80], %rd6758;
	st.global.u64 	[%rd6757+72], %rd6758;
	st.global.u64 	[%rd6757+64], %rd6758;
	st.global.u64 	[%rd6757+56], %rd6758;
	st.global.u64 	[%rd6757+48], %rd6758;
	st.global.u64 	[%rd6757+40], %rd6758;
	st.global.u64 	[%rd6757+32], %rd6758;
	st.global.u64 	[%rd6757+24], %rd6758;
	st.global.u64 	[%rd6757+16], %rd6758;
	st.global.u64 	[%rd6757+8], %rd6758;
	st.global.u64 	[%rd6757], %rd6758;
$L__BB3_13:
	ld.param.u32 	%r2077, [g2_bellman_multiexp_param_7];
	cvt.rn.f32.u32 	%f1, %r42;
	cvt.rn.f32.u32 	%f2, %r43;
	div.rn.f32 	%f3, %f1, %f2;
	cvt.rpi.f32.f32 	%f4, %f3;
	cvt.rzi.u32.f32 	%r55, %f4;
	div.u32 	%r56, %r1, %r44;
	mul.lo.s32 	%r2084, %r56, %r55;
	add.s32 	%r57, %r2084, %r55;
	min.u32 	%r16, %r57, %r42;
	mul.lo.s32 	%r58, %r56, %r44;
	sub.s32 	%r59, %r1, %r58;
	mul.lo.s32 	%r17, %r59, %r2077;
	and.b32  	%r60, %r2077, 65535;
	sub.s32 	%r61, 256, %r17;
	and.b32  	%r62, %r61, 65535;
	min.u32 	%r18, %r60, %r62;
	setp.ge.u32 	%p11, %r2084, %r16;
	@%p11 bra 	$L__BB3_2243;
	add.u64 	%rd2, %SPL, 0;
$L__BB3_15:
	ld.param.u64 	%rd34648, [g2_bellman_multiexp_param_3];
	setp.eq.s32 	%p12, %r18, 0;
	cvta.to.global.u64 	%rd6766, %rd34648;
	mul.wide.u32 	%rd6767, %r2084, 32;
	add.s64 	%rd6768, %rd6766, %rd6767;
	ld.global.u64 	%rd3, [%rd6768];
	ld.global.u64 	%rd4, [%rd6768+8];
	ld.global.u64 	%rd5, [%rd6768+16];
	ld.global.u64 	%rd6, [%rd6768+24];
	mov.b32 	%r2091, 0;
	@%p12 bra 	$L__BB3_24;
	setp.lt.u32 	%p13, %r18, 4;
	mov.b32 	%r2089, 0;
	mov.u32 	%r2090, %r2089;
	@%p13 bra 	$L__BB3_20;
	and.b32  	%r2089, %r18, 65532;
	neg.s32 	%r2085, %r2089;
	mov.b32 	%r2086, 0;
	mov.u32 	%r2091, %r2086;
$L__BB3_18:
	add.s32 	%r67, %r2086, %r17;
	not.b32 	%r68, %r67;
	st.local.u64 	[%rd2], %rd3;
	st.local.u64 	[%rd2+8], %rd4;
	st.local.u64 	[%rd2+16], %rd5;
	st.local.u64 	[%rd2+24], %rd6;
	shr.u32 	%r69, %r67, 6;
	sub.s32 	%r70, 3, %r69;
	mul.wide.u32 	%rd6769, %r70, 8;
	add.s64 	%rd6770, %rd2, %rd6769;
	ld.local.u64 	%rd6771, [%rd6770];
	and.b32  	%r71, %r68, 63;
	shr.u64 	%rd6772, %rd6771, %r71;
	cvt.u32.u64 	%r72, %rd6772;
	shl.b32 	%r73, %r2091, 2;
	shl.b32 	%r74, %r72, 1;
	and.b32  	%r75, %r74, 2;
	or.b32  	%r76, %r73, %r75;
	add.s32 	%r77, %r67, 1;
	not.b32 	%r78, %r77;
	st.local.u64 	[%rd2], %rd3;
	st.local.u64 	[%rd2+8], %rd4;
	st.local.u64 	[%rd2+16], %rd5;
	st.local.u64 	[%rd2+24], %rd6;
	shr.u32 	%r79, %r77, 6;
	sub.s32 	%r80, 3, %r79;
	mul.wide.u32 	%rd6773, %r80, 8;
	add.s64 	%rd6774, %rd2, %rd6773;
	ld.local.u64 	%rd6775, [%rd6774];
	and.b32  	%r81, %r78, 63;
	shr.u64 	%rd6776, %rd6775, %r81;
	cvt.u32.u64 	%r82, %rd6776;
	and.b32  	%r83, %r82, 1;
	or.b32  	%r84, %r83, %r76;
	add.s32 	%r85, %r67, 2;
	not.b32 	%r86, %r85;
	st.local.u64 	[%rd2], %rd3;
	st.local.u64 	[%rd2+8], %rd4;
	st.local.u64 	[%rd2+16], %rd5;
	st.local.u64 	[%rd2+24], %rd6;
	shr.u32 	%r87, %r85, 6;
	sub.s32 	%r88, 3, %r87;
	mul.wide.u32 	%rd6777, %r88, 8;
	add.s64 	%rd6778, %rd2, %rd6777;
	ld.local.u64 	%rd6779, [%rd6778];
	and.b32  	%r89, %r86, 63;
	shr.u64 	%rd6780, %rd6779, %r89;
	cvt.u32.u64 	%r90, %rd6780;
	shl.b32 	%r91, %r84, 2;
	shl.b32 	%r92, %r90, 1;
	and.b32  	%r93, %r92, 2;
	or.b32  	%r94, %r91, %r93;
	add.s32 	%r95, %r67, 3;
	not.b32 	%r96, %r95;
	st.local.u64 	[%rd2], %rd3;
	st.local.u64 	[%rd2+8], %rd4;
	st.local.u64 	[%rd2+16], %rd5;
	st.local.u64 	[%rd2+24], %rd6;
	shr.u32 	%r97, %r95, 6;
	sub.s32 	%r98, 3, %r97;
	mul.wide.u32 	%rd6781, %r98, 8;
	add.s64 	%rd6782, %rd2, %rd6781;
	ld.local.u64 	%rd6783, [%rd6782];
	and.b32  	%r99, %r96, 63;
	shr.u64 	%rd6784, %rd6783, %r99;
	cvt.u32.u64 	%r100, %rd6784;
	and.b32  	%r101, %r100, 1;
	or.b32  	%r2091, %r101, %r94;
	add.s32 	%r2086, %r2086, 4;
	add.s32 	%r2085, %r2085, 4;
	setp.ne.s32 	%p14, %r2085, 0;
	@%p14 bra 	$L__BB3_18;
	shl.b32 	%r2090, %r2091, 1;
$L__BB3_20:
	and.b32  	%r32, %r18, 3;
	setp.eq.s32 	%p15, %r32, 0;
	@%p15 bra 	$L__BB3_24;
	setp.eq.s32 	%p16, %r32, 1;
	add.s32 	%r33, %r2089, %r17;
	not.b32 	%r102, %r33;
	st.local.u64 	[%rd2], %rd3;
	st.local.u64 	[%rd2+8], %rd4;
	st.local.u64 	[%rd2+16], %rd5;
	st.local.u64 	[%rd2+24], %rd6;
	shr.u32 	%r103, %r33, 6;
	sub.s32 	%r104, 3, %r103;
	mul.wide.u32 	%rd6785, %r104, 8;
	add.s64 	%rd6786, %rd2, %rd6785;
	ld.local.u64 	%rd6787, [%rd6786];
	and.b32  	%r105, %r102, 63;
	shr.u64 	%rd6788, %rd6787, %r105;
	cvt.u32.u64 	%r106, %rd6788;
	and.b32  	%r107, %r106, 1;
	add.s32 	%r2091, %r107, %r2090;
	@%p16 bra 	$L__BB3_24;
	setp.eq.s32 	%p17, %r32, 2;
	shl.b32 	%r108, %r2091, 1;
	add.s32 	%r109, %r33, 1;
	not.b32 	%r110, %r109;
	st.local.u64 	[%rd2], %rd3;
	st.local.u64 	[%rd2+8], %rd4;
	st.local.u64 	[%rd2+16], %rd5;
	st.local.u64 	[%rd2+24], %rd6;
	shr.u32 	%r111, %r109, 6;
	sub.s32 	%r112, 3, %r111;
	mul.wide.u32 	%rd6789, %r112, 8;
	add.s64 	%rd6790, %rd2, %rd6789;
	ld.local.u64 	%rd6791, [%rd6790];
	and.b32  	%r113, %r110, 63;
	shr.u64 	%rd6792, %rd6791, %r113;
	cvt.u32.u64 	%r114, %rd6792;
	and.b32  	%r115, %r114, 1;
	or.b32  	%r2091, %r115, %r108;
	@%p17 bra 	$L__BB3_24;
	shl.b32 	%r116, %r2091, 1;
	add.s32 	%r117, %r33, 2;
	not.b32 	%r118, %r117;
	st.local.u64 	[%rd2], %rd3;
	st.local.u64 	[%rd2+8], %rd4;
	st.local.u64 	[%rd2+16], %rd5;
	st.local.u64 	[%rd2+24], %rd6;
	shr.u32 	%r119, %r117, 6;
	sub.s32 	%r120, 3, %r119;
	mul.wide.u32 	%rd6793, %r120, 8;
	add.s64 	%rd6794, %rd2, %rd6793;
	ld.local.u64 	%rd6795, [%rd6794];
	and.b32  	%r121, %r118, 63;
	shr.u64 	%rd6796, %rd6795, %r121;
	cvt.u32.u64 	%r122, %rd6796;
	and.b32  	%r123, %r122, 1;
	or.b32  	%r2091, %r123, %r116;
$L__BB3_24:
	ld.param.u64 	%rd34644, [g2_bellman_multiexp_param_0];
	cvta.to.global.u64 	%rd7, %rd34644;
	setp.eq.s32 	%p18, %r2091, 0;
	@%p18 bra 	$L__BB3_2242;
	setp.ne.s32 	%p19, %r2091, 511;
	@%p19 bra 	$L__BB3_1618;
	ld.global.u64 	%rd17859, [%rd1+147160];
	ld.global.u64 	%rd17858, [%rd1+147152];
	ld.global.u64 	%rd17857, [%rd1+147144];
	ld.global.u64 	%rd17856, [%rd1+147136];
	ld.global.u64 	%rd35478, [%rd1+147128];
	ld.global.u64 	%rd35477, [%rd1+147120];
	ld.global.u64 	%rd17813, [%rd1+147112];
	ld.global.u64 	%rd17812, [%rd1+147104];
	ld.global.u64 	%rd17811, [%rd1+147096];
	ld.global.u64 	%rd17810, [%rd1+147088];
	ld.global.u64 	%rd35472, [%rd1+147080];
	ld.global.u64 	%rd35471, [%rd1+147072];
	ld.global.u64 	%rd25175, [%rd1+147064];
	ld.global.u64 	%rd25174, [%rd1+147056];
	ld.global.u64 	%rd25173, [%rd1+147048];
	ld.global.u64 	%rd25172, [%rd1+147040];
	ld.global.u64 	%rd35064, [%rd1+147032];
	ld.global.u64 	%rd35063, [%rd1+147024];
	ld.global.u64 	%rd26, [%rd1+147016];
	ld.global.u64 	%rd27, [%rd1+147008];
	ld.global.u64 	%rd28, [%rd1+147000];
	ld.global.u64 	%rd29, [%rd1+146992];
	ld.global.u64 	%rd30, [%rd1+146984];
	ld.global.u64 	%rd31, [%rd1+146976];
	ld.global.u64 	%rd21485, [%rd1+146968];
	ld.global.u64 	%rd21484, [%rd1+146960];
	ld.global.u64 	%rd21483, [%rd1+146952];
	ld.global.u64 	%rd21482, [%rd1+146944];
	ld.global.u64 	%rd34920, [%rd1+146936];
	ld.global.u64 	%rd34919, [%rd1+146928];
	ld.global.u64 	%rd21439, [%rd1+146920];
	ld.global.u64 	%rd21438, [%rd1+146912];
	ld.global.u64 	%rd21437, [%rd1+146904];
	ld.global.u64 	%rd21436, [%rd1+146896];
	ld.global.u64 	%rd34914, [%rd1+146888];
	ld.global.u64 	%rd34913, [%rd1+146880];
	mul.wide.u32 	%rd6797, %r2084, 200;
	add.s64 	%rd6798, %rd7, %rd6797;
	ld.global.u8 	%rs1, [%rd6798+192];
	ld.global.u64 	%rd10743, [%rd6798+184];
	ld.global.u64 	%rd10742, [%rd6798+176];
	ld.global.u64 	%rd10741, [%rd6798+168];
	ld.global.u64 	%rd10740, [%rd6798+160];
	ld.global.u64 	%rd34746, [%rd6798+152];
	ld.global.u64 	%rd34745, [%rd6798+144];
	ld.global.u64 	%rd50, [%rd6798+136];
	ld.global.u64 	%rd51, [%rd6798+128];
	ld.global.u64 	%rd52, [%rd6798+120];
	ld.global.u64 	%rd53, [%rd6798+112];
	ld.global.u64 	%rd54, [%rd6798+104];
	ld.global.u64 	%rd55, [%rd6798+96];
	ld.global.u64 	%rd9037, [%rd6798+88];
	ld.global.u64 	%rd9036, [%rd6798+80];
	ld.global.u64 	%rd9035, [%rd6798+72];
	ld.global.u64 	%rd9034, [%rd6798+64];
	ld.global.u64 	%rd34698, [%rd6798+56];
	ld.global.u64 	%rd34697, [%rd6798+48];
	ld.global.u64 	%rd62, [%rd6798+40];
	ld.global.u64 	%rd63, [%rd6798+32];
	ld.global.u64 	%rd64, [%rd6798+24];
	ld.global.u64 	%rd65, [%rd6798+16];
	ld.global.u64 	%rd66, [%rd6798+8];
	ld.global.u64 	%rd67, [%rd6798];
	setp.ne.s16 	%p20, %rs1, 0;
	mov.u64 	%rd35501, %rd35478;
	mov.u64 	%rd35502, %rd35477;
	mov.u64 	%rd35503, %rd17813;
	mov.u64 	%rd35504, %rd17812;
	mov.u64 	%rd35505, %rd17811;
	mov.u64 	%rd35506, %rd17810;
	mov.u64 	%rd35507, %rd35472;
	mov.u64 	%rd35508, %rd35471;
	mov.u64 	%rd35509, %rd25175;
	mov.u64 	%rd35510, %rd25174;
	mov.u64 	%rd35511, %rd25173;
	mov.u64 	%rd35512, %rd25172;
	mov.u64 	%rd35513, %rd35064;
	mov.u64 	%rd35514, %rd35063;
	mov.u64 	%rd35515, %rd26;
	mov.u64 	%rd35516, %rd27;
	mov.u64 	%rd35517, %rd28;
	mov.u64 	%rd35518, %rd29;
	mov.u64 	%rd35519, %rd30;
	mov.u64 	%rd35520, %rd31;
	mov.u64 	%rd35521, %rd21485;
	mov.u64 	%rd35522, %rd21484;
	mov.u64 	%rd35523, %rd21483;
	mov.u64 	%rd35524, %rd21482;
	mov.u64 	%rd35525, %rd34920;
	mov.u64 	%rd35526, %rd34919;
	mov.u64 	%rd35527, %rd21439;
	mov.u64 	%rd35528, %rd21438;
	mov.u64 	%rd35529, %rd21437;
	mov.u64 	%rd35530, %rd21436;
	mov.u64 	%rd35531, %rd34914;
	mov.u64 	%rd35532, %rd34913;
	mov.u64 	%rd35533, %rd17856;
	mov.u64 	%rd35534, %rd17857;
	mov.u64 	%rd35535, %rd17858;
	mov.u64 	%rd35536, %rd17859;
	@%p20 bra 	$L__BB3_1617;
	or.b64  	%rd6799, %rd35471, %rd35472;
	or.b64  	%rd6800, %rd6799, %rd17810;
	or.b64  	%rd6801, %rd6800, %rd17811;
	or.b64  	%rd6802, %rd6801, %rd17812;
	or.b64  	%rd6803, %rd6802, %rd17813;
	setp.ne.s64 	%p21, %rd6803, 0;
	@%p21 bra 	$L__BB3_29;
	or.b64  	%rd6811, %rd35477, %rd35478;
	or.b64  	%rd6812, %rd6811, %rd17856;
	or.b64  	%rd6813, %rd6812, %rd17857;
	or.b64  	%rd6814, %rd6813, %rd17858;
	or.b64  	%rd6815, %rd6814, %rd17859;
	setp.eq.s64 	%p22, %rd6815, 0;
	mov.b64 	%rd35508, 8505329371266088957;
	mov.b64 	%rd35507, -1444529529945325566;
	mov.b64 	%rd35506, 6865905132761471162;
	mov.b64 	%rd35505, 8632934651105793861;
	mov.b64 	%rd35504, 6631298214892334189;
	mov.b64 	%rd35503, 1582556514881692819;
	mov.b64 	%rd35501, 0;
	mov.u64 	%rd35502, %rd35501;
	mov.u64 	%rd35509, %rd10743;
	mov.u64 	%rd35510, %rd10742;
	mov.u64 	%rd35511, %rd10741;
	mov.u64 	%rd35512, %rd10740;
	mov.u64 	%rd35513, %rd34746;
	mov.u64 	%rd35514, %rd34745;
	mov.u64 	%rd35515, %rd50;
	mov.u64 	%rd35516, %rd51;
	mov.u64 	%rd35517, %rd52;
	mov.u64 	%rd35518, %rd53;
	mov.u64 	%rd35519, %rd54;
	mov.u64 	%rd35520, %rd55;
	mov.u64 	%rd35521, %rd9037;
	mov.u64 	%rd35522, %rd9036;
	mov.u64 	%rd35523, %rd9035;
	mov.u64 	%rd35524, %rd9034;
	mov.u64 	%rd35525, %rd34698;
	mov.u64 	%rd35526, %rd34697;
	mov.u64 	%rd35527, %rd62;
	mov.u64 	%rd35528, %rd63;
	mov.u64 	%rd35529, %rd64;
	mov.u64 	%rd35530, %rd65;
	mov.u64 	%rd35531, %rd66;
	mov.u64 	%rd35532, %rd67;
	mov.u64 	%rd35533, %rd35501;
	mov.u64 	%rd35534, %rd35501;
	mov.u64 	%rd35535, %rd35501;
	mov.u64 	%rd35536, %rd35501;
	@%p22 bra 	$L__BB3_1617;
$L__BB3_29:
	mov.b64 	%rd7261, 0;
	// begin inline asm
	mad.lo.cc.u64 %rd6816, %rd35471, %rd35477, %rd7261;
madc.hi.u64 %rd6817, %rd35471, %rd35477, 0;
add.cc.u64 %rd6816, %rd6816, %rd7261;
addc.u64 %rd6817, %rd6817, 0;

	// end inline asm
	// begin inline asm
	mad.lo.cc.u64 %rd6822, %rd35472, %rd35477, %rd7261;
madc.hi.u64 %rd6823, %rd35472, %rd35477, 0;
add.cc.u64 %rd6822, %rd6822, %rd6817;
addc.u64 %rd6823, %rd6823, 0;

	// end inline asm
	// begin inline asm
	mad.lo.cc.u64 %rd6828, %rd17810, %rd35477, %rd7261;
madc.hi.u64 %rd6829, %rd17810, %rd35477, 0;
add.cc.u64 %rd6828, %rd6828, %rd6823;
addc.u64 %rd6829, %rd6829, 0;

	// end inline asm
	// begin inline asm
	mad.lo.cc.u64 %rd6834, %rd17811, %rd35477, %rd7261;
madc.hi.u64 %rd6835, %rd17811, %rd35477, 0;
add.cc.u64 %rd6834, %rd6834, %rd6829;
addc.u64 %rd6835, %rd6835, 0;

	// end inline asm
	// begin inline asm
	mad.lo.cc.u64 %rd6840, %rd17812, %rd35477, %rd7261;
madc.hi.u64 %rd6841, %rd17812, %rd35477, 0;
add.cc.u64 %rd6840, %rd6840, %rd6835;
addc.u64 %rd6841, %rd6841, 0;

	// end inline asm
	// begin inline asm
	mad.lo.cc.u64 %rd6846, %rd17813, %rd35477, %rd7261;
madc.hi.u64 %rd6847, %rd17813, %rd35477, 0;
add.cc.u64 %rd6846, %rd6846, %rd6841;
addc.u64 %rd6847, %rd6847, 0;

	// end inline asm
	// begin inline asm
	add.cc.u64 %rd6852, %rd7261, %rd6847;
addc.u64 %rd6853, 0, 0;

	// end inline asm
	mul.lo.s64 	%rd6888, %rd6816, -8506173809081122819;
	mov.b64 	%rd7259, -5044313057631688021;
	// begin inline asm
	mad.lo.cc.u64 %rd6856, %rd6888, %rd7259, %rd6816;
madc.hi.u64 %rd6857, %rd6888, %rd7259, 0;
add.cc.u64 %rd6856, %rd6856, %rd7261;
addc.u64 %rd6857, %rd6857, 0;

	// end inline asm
	mov.b64 	%rd7265, 2210141511517208575;
	// begin inline asm
	mad.lo.cc.u64 %rd6862, %rd6888, %rd7265, %rd6822;
madc.hi.u64 %rd6863, %rd6888, %rd7265, 0;
add.cc.u64 %rd6862, %rd6862, %rd6857;
addc.u64 %rd6863, %rd6863, 0;

	// end inline asm
	mov.b64 	%rd7271, 7435674573564081700;
	// begin inline asm
	mad.lo.cc.u64 %rd6868, %rd6888, %rd7271, %rd6828;
madc.hi.u64 %rd6869, %rd6888, %rd7271, 0;
add.cc.u64 %rd6868, %rd6868, %rd6863;
addc.u64 %rd6869, %rd6869, 0;

	// end inline asm
	mov.b64 	%rd7277, 7239337960414712511;
	// begin inline asm
	mad.lo.cc.u64 %rd6874, %rd6888, %rd7277, %rd6834;
madc.hi.u64 %rd6875, %rd6888, %rd7277, 0;
add.cc.u64 %rd6874, %rd6874, %rd6869;
addc.u64 %rd6875, %rd6875, 0;

	// end inline asm
	mov.b64 	%rd7283, 5412103778470702295;
	// begin inline asm
	mad.lo.cc.u64 %rd6880, %rd6888, %rd7283, %rd6840;
madc.hi.u64 %rd6881, %rd6888, %rd7283, 0;
add.cc.u64 %rd6880, %rd6880, %rd6875;
addc.u64 %rd6881, %rd6881, 0;

	// end inline asm
	mov.b64 	%rd7289, 1873798617647539866;
	// begin inline asm
	mad.lo.cc.u64 %rd6886, %rd6888, %rd7289, %rd6846;
madc.hi.u64 %rd6887, %rd6888, %rd7289, 0;
add.cc.u64 %rd6886, %rd6886, %rd6881;
addc.u64 %rd6887, %rd6887, 0;

	// end inline asm
	// begin inline asm
	add.cc.u64 %rd6892, %rd6852, %rd6887;
addc.u64 %rd6893, 0, 0;

	// end inline asm
	add.s64 	%rd6934, %rd6853, %rd6893;
	// begin inline asm
	mad.lo.cc.u64 %rd6896, %rd35471, %rd35478, %rd6862;
madc.hi.u64 %rd6897, %rd35471, %rd35478, 0;
add.cc.u64 %rd6896, %rd6896, %rd7261;
addc.u64 %rd6897, %rd6897, 0;

	// end inline asm
	// begin inline asm
	mad.lo.cc.u64 %rd6902, %rd35472, %rd35478, %rd6868;
madc.hi.u64 %rd6903, %rd35472, %rd35478, 0;
add.cc.u64 %rd6902, %rd6902, %rd6897;
addc.u64 %rd6903, %rd6903, 0;

	// end inline asm
	// begin inline asm
	mad.lo.cc.u64 %rd6908, %rd17810, %rd35478, %rd6874;
madc.hi.u64 %rd6909, %rd17810, %rd35478, 0;
add.cc.u64 %rd6908, %rd6908, %rd6903;
addc.u64 %rd6909, %rd6909, 0;

	// end inline asm
	// begin inline asm
	mad.lo.cc.u64 %rd6914, %rd17811, %rd35478, %rd6880;
madc.hi.u64 %rd6915, %rd17811, %rd35478, 0;
add.cc.u64 %rd6914, %rd6914, %rd6909;
addc.u64 %rd6915, %rd6915, 0;

	// end inline asm
	// begin inline asm
	mad.lo.cc.u64 %rd6920, %rd17812, %rd35478, %rd6886;
madc.hi.u64 %rd6921, %rd17812, %rd35478, 0;
add.cc.u64 %rd6920, %rd6920, %rd6915;
addc.u64 %rd6921, %rd6921, 0;

	// end inline asm
	// begin inline asm
	mad.lo.cc.u64 %rd6926, %rd17813, %rd35478, %rd6892;
madc.hi.u64 %rd6927, %rd17813, %rd35478, 0;
add.cc.u64 %rd6926, %rd6926, %rd6921;
addc.u64 %rd6927, %rd6927, 0;

	// end inline asm
	// begin inline asm
	add.cc.u64 %rd6932, %rd6934, %rd6927;
addc.u64 %rd6933, 0, 0;

	// end inline asm
	mul.lo.s64 	%rd6968, %rd6896, -8506173809081122819;
	// begin inline asm
	mad.lo.cc.u64 %rd6936, %rd6968, %rd7259, %rd6896;
madc.hi.u64 %rd6937, %rd6968, %rd7259, 0;
add.cc.u64 %rd6936, %rd6936, %rd7261;
addc.u64 %rd6937, %rd6937, 0;

	// end inline asm
	// begin inline asm
	mad.lo.cc.u64 %rd6942, %rd6968, %rd7265, %rd6902;
madc.hi.u64 %rd6943, %rd6968, %rd7265, 0;
add.cc.u64 %rd6942, %rd6942, %rd6937;
addc.u64 %rd6943, %rd6943, 0;

	// end inline asm
	// begin inline asm
	mad.lo.cc.u64 %rd6948, %rd6968, %rd7271, %rd6908;
madc.hi.u64 %rd6949, %rd6968, %rd7271, 0;
add.cc.u64 %rd6948, %rd6948, %rd6943;
addc.u64 %rd6949, %rd6949, 0;

	// end inline asm
	// begin inline asm
	mad.lo.cc.u64 %rd6954, %rd6968, %rd7277, %rd6914;
madc.hi.u64 %rd6955, %rd6968, %rd7277, 0;
add.cc.u64 %rd6954, %rd6954, %rd6949;
addc.u64 %rd6955, %rd6955, 0;

	// end inline asm
	// begin inline asm
	mad.lo.cc.u64 %rd6960, %rd6968, %rd7283, %rd6920;
madc.hi.u64 %rd6961, %rd6968, %rd7283, 0;
add.cc.u64 %rd6960, %rd6960, %rd6955;
addc.u64 %rd6961, %rd6961, 0;

	// end inline asm
	// begin inline asm
	mad.lo.cc.u64 %rd6966, %rd6968, %rd7289, %rd6926;
madc.hi.u64 %rd6967, %rd6968, %rd7289, 0;
add.cc.u64 %rd6966, %rd6966, %rd6961;
addc.u64 %rd6967, %rd6967, 0;

	// end inline asm
	// begin inline asm
	add.cc.u64 %rd6972, %rd6932, %rd6967;
addc.u64 %rd6973, 0, 0;

	// end inline asm
	add.s64 	%rd7014, %rd6933, %rd6973;
	// begin inline asm
	mad.lo.cc.u64 %rd6976, %rd35471, %rd17856, %rd6942;
madc.hi.u64 %rd6977, %rd35471, %rd17856, 0;
add.cc.u64 %rd6976, %rd6976, %rd7261;
addc.u64 %rd6977, %rd6977, 0;

	// end inline asm
	// begin inline asm
	mad.lo.cc.u64 %rd6982, %rd35472, %rd17856, %rd6948;
madc.hi.u64 %rd6983, %rd35472, %rd17856, 0;
add.cc.u64 %rd6982, %rd6982, %rd6977;
addc.u64 %rd6983, %rd6983, 0;

	// end inline asm
	// begin inline asm
	mad.lo.cc.u64 %rd6988, %rd17810, %rd17856, %rd6954;
madc.hi.u64 %rd6989, %rd17810, %rd17856, 0;
add.cc.u64 %rd6988, %rd6988, %rd6983;
addc.u64 %rd6989, %rd6989, 0;

	// end inline asm
	// begin inline asm
	mad.lo.cc.u64 %rd6994, %rd17811, %rd17856, %rd6960;
madc.hi.u64 %rd6995, %rd17811, %rd17856, 0;
add.cc.u64 %rd6994, %rd6994, %rd6989;
addc.u64 %rd6995, %rd6995, 0;

	// end inline asm
	// begin inline asm
	mad.lo.cc.u64 %rd7000, %rd17812, %rd17856, %rd6966;
madc.hi.u64 %rd7001, %rd17812, %rd17856, 0;
add.cc.u64 %rd7000, %rd7000, %rd6995;
addc.u64 %rd7001, %rd7001, 0;

	// end inline asm
	// begin inline asm
	mad.lo.cc.u64 %rd7006, %rd17813, %rd17856, %rd6972;
madc.hi.u64 %rd7007, %rd17813, %rd17856, 0;
add.cc.u64 %rd7006, %rd7006, %rd7001;
addc.u64 %rd7007, %rd7007, 0;

	// end inline asm
	// begin inline asm
	add.cc.u64 %rd7012, %rd7014, %rd7007;
addc.u64 %rd7013, 0, 0;

	// end inline asm
	mul.lo.s64 	%rd7048, %rd6976, -8506173809081122819;
	// begin inline asm
	mad.lo.cc.u64 %rd7016, %rd7048, %rd7259, %rd6976;
madc.hi.u64 %rd7017, %rd7048, %rd7259, 0;
add.cc.u64 %rd7016, %rd7016, %rd7261;
addc.u64 %rd7017, %rd7017, 0;

	// end inline asm
	// begin inline asm
	mad.lo.cc.u64 %rd7022, %rd7048, %rd7265, %rd6982;
madc.hi.u64 %rd7023, %rd7048, %rd7265, 0;
add.cc.u64 %rd7022, %rd7022, %rd7017;
addc.u64 %rd7023, %rd7023, 0;

	// end inline asm
	// begin inline asm
	mad.lo.cc.u64 %rd7028, %rd7048, %rd7271, %rd6988;
madc.hi.u64 %rd7029, %rd7048, %rd7271, 0;
add.cc.u64 %rd7028, %rd7028, %rd7023;
addc.u64 %rd7029, %rd7029, 0;

	// end inline asm
	// begin inline asm
	mad.lo.cc.u64 %rd7034, %rd7048, %rd7277, %rd6994;
madc.hi.u64 %rd7035, %rd7048, %rd7277, 0;
add.cc.u64 %rd7034, %rd7034, %rd7029;
addc.u64 %rd7035, %rd7035, 0;

	// end inline asm
	// begin inline asm
	mad.lo.cc.u64 %rd7040, %rd7048, %rd7283, %rd7000;
madc.hi.u64 %rd7041, %rd7048, %rd7283, 0;
add.cc.u64 %rd7040, %rd7040, %rd7035;
addc.u64 %rd7041, %rd7041, 0;

	// end inline asm
	// begin inline asm
	mad.lo.cc.u64 %rd7046, %rd7048, %rd7289, %rd7006;
madc.hi.u64 %rd7047, %rd7048, %rd7289, 0;
add.cc.u64 %rd7046, %rd7046, %rd7041;
addc.u64 %rd7047, %rd7047, 0;

	// end inline asm
	// begin inline asm
	add.cc.u64 %rd7052, %rd7012, %rd7047;
addc.u64 %rd7053, 0, 0;

	// end inline asm
	add.s64 	%rd7094, %rd7013, %rd7053;
	// begin inline asm
	mad.lo.cc.u64 %rd7056, %rd35471, %rd17857, %rd7022;
madc.hi.u64 %rd7057, %rd35471, %rd17857, 0;
add.cc.u64 %rd7056, %rd7056, %rd7261;
addc.u64 %rd7057, %rd7057, 0;

	// end inline asm
	// begin inline asm
	mad.lo.cc.u64 %rd7062, %rd35472, %rd17857, %rd7028;
madc.hi.u64 %rd7063, %rd35472, %rd17857, 0;
add.cc.u64 %rd7062, %rd7062, %rd7057;
addc.u64 %rd7063, %rd7063, 0;

	// end inline asm
	// begin inline asm
	mad.lo.cc.u64 %rd7068, %rd17810, %rd17857, %rd7034;
madc.hi.u64 %rd7069, %rd17810, %rd17857, 0;
add.cc.u64 %rd7068, %rd7068, %rd7063;
addc.u64 %rd7069, %rd7069, 0;

	// end inline asm
	// begin inline asm
	mad.lo.cc.u64 %rd7074, %rd17811, %rd17857, %rd7040;
madc.hi.u64 %rd7075, %rd17811, %rd17857, 0;
add.cc.u64 %rd7074, %rd7074, %rd7069;
addc.u64 %rd7075, %rd7075, 0;

	// end inline asm
	// begin inline asm
	mad.lo.cc.u64 %rd7080, %rd17812, %rd17857, %rd7046;
madc.hi.u64 %rd7081, %rd17812, %rd17857, 0;
add.cc.u64 %rd7080, %rd7080, %rd7075;
addc.u64 %rd7081, %rd7081, 0;

	// end inline asm
	// begin inline asm
	mad.lo.cc.u64 %rd7086, %rd17813, %rd17857, %rd7052;
madc.hi.u64 %rd7087, %rd17813, %rd17857, 0;
add.cc.u64 %rd7086, %rd7086, %rd7081;
addc.u64 %rd7087, %rd7087, 0;

	// end inline asm
	// begin inline asm
	add.cc.u64 %rd7092, %rd7094, %rd7087;
addc.u64 %rd7093, 0, 0;

	// end inline asm
	mul.lo.s64 	%rd7128, %rd7056, -8506173809081122819;
	// begin inline asm
	mad.lo.cc.u64 %rd7096, %rd7128, %rd7259, %rd7056;
madc.hi.u64 %rd7097, %rd7128, %rd7259, 0;
add.cc.u64 %rd7096, %rd7096, %rd7261;
addc.u64 %rd7097, %rd7097, 0;

	// end inline asm
	// begin inline asm
	mad.lo.cc.u64 %rd7102, %rd7128, %rd7265, %rd7062;
madc.hi.u64 %rd7103, %rd7128, %rd7265, 0;
add.cc.u64 %rd7102, %rd7102, %rd7097;
addc.u64 %rd7103, %rd7103, 0;

	// end inline asm
	// begin inline asm
	mad.lo.cc.u64 %rd7108, %rd7128, %rd7271, %rd7068;
madc.hi.u64 %rd7109, %rd7128, %rd7271, 0;
add.cc.u64 %rd7108, %rd7108, %rd7103;
addc.u64 %rd7109, %rd7109, 0;

	// end inline asm
	// begin inline asm
	mad.lo.cc.u64 %rd7114, %rd7128, %rd7277, %rd7074;
madc.hi.u64 %rd7115, %rd7128, %rd7277, 0;
add.cc.u64 %rd7114, %rd7114, %rd7109;
addc.u64 %rd7115, %rd7115, 0;

	// end inline asm
	// begin inline asm
	mad.lo.cc.u64 %rd7120, %rd7128, %rd7283, %rd7080;
madc.hi.u64 %rd7121, %rd7128, %rd7283, 0;
add.cc.u64 %rd7120, %rd7120, %rd7115;
addc.u64 %rd7121, %rd7121, 0;

	// end inline asm
	// begin inline asm
	mad.lo.cc.u64 %rd7126, %rd7128, %rd7289, %rd7086;
madc.hi.u64 %rd7127, %rd7128, %rd7289, 0;
add.cc.u64 %rd7126, %rd7126, %rd7121;
addc.u64 %rd7127, %rd7127, 0;

	// end inline asm
	// begin inline asm
	add.cc.u64 %rd7132, %rd7092, %rd7127;
addc.u64 %rd7133, 0, 0;

	// end inline asm
	add.s64 	%rd7174, %rd7093, %rd7133;
	// begin inline asm
	mad.lo.cc.u64 %rd7136, %rd35471, %rd17858, %rd7102;
madc.hi.u64 %rd7137, %rd35471, %rd17858, 0;
add.cc.u64 %rd7136, %rd7136, %rd7261;
addc.u64 %rd7137, %rd7137, 0;

	// end inline asm
	// begin inline asm
	mad.lo.cc.u64 %rd7142, %rd35472, %rd17858, %rd7108;
madc.hi.u64 %rd7143, %rd35472, %rd17858, 0;
add.cc.u64 %rd7142, %rd7142, %rd7137;
addc.u64 %rd7143, %rd7143, 0;

	// end inline asm
	// begin inline asm
	mad.lo.cc.u64 %rd7148, %rd17810, %rd17858, %rd7114;
madc.hi.u64 %rd7149, %rd17810, %rd17858, 0;
add.cc.u64 %rd7148, %rd7148, %rd7143;
addc.u64 %rd7149, %rd7149, 0;

	// end inline asm
	// begin inline asm
	mad.lo.cc.u64 %rd7154, %rd17811, %rd17858, %rd7120;
madc.hi.u64 %rd7155, %rd17811, %rd17858, 0;
add.cc.u64 %rd7154, %rd7154, %rd7149;
addc.u64 %rd7155, %rd7155, 0;

	// end inline asm
	// begin inline asm
	mad.lo.cc.u64 %rd7160, %rd17812, %rd17858, %rd7126;
madc.hi.u64 %rd7161, %rd17812, %rd17858, 0;
add.cc.u64 %rd7160, %rd7160, %rd7155;
addc.u64 %rd7161, %rd7161, 0;

	// end inline asm
	// begin inline asm
	mad.lo.cc.u64 %rd7166, %rd17813, %rd17858, %rd7132;
madc.hi.u64 %rd7167, %rd17813, %rd17858, 0;
add.cc.u64 %rd7166, %rd7166, %rd7161;
addc.u64 %rd7167, %rd7167, 0;

	// end inline asm
	// begin inline asm
	add.cc.u64 %rd7172, %rd7174, %rd7167;
addc.u64 %rd7173, 0, 0;

	// end inline asm
	mul.lo.s64 	%rd7208, %rd7136, -8506173809081122819;
	// begin inline asm
	mad.lo.cc.u64 %rd7176, %rd7208, %rd7259, %rd7136;
madc.hi.u64 %rd7177, %rd7208, %rd7259, 0;
add.cc.u64 %rd7176, %rd7176, %rd7261;
addc.u64 %rd7177, %rd7177, 0;

	// end inline asm
	// begin inline asm
	mad.lo.cc.u64 %rd7182, %rd7208, %rd7265, %rd7142;
madc.hi.u64 %rd7183, %rd7208, %rd7265, 0;
add.cc.u64 %rd7182, %rd7182, %rd7177;
addc.u64 %rd7183, %rd7183, 0;

	// end inline asm
	// begin inline asm
	mad.lo.cc.u64 %rd7188, %rd7208, %rd7271, %rd7148;
madc.hi.u64 %rd7189, %rd7208, %rd7271, 0;
add.cc.u64 %rd7188, %rd7188, %rd7183;
addc.u64 %rd7189, %rd7189, 0;

	// end inline asm
	// begin inline asm
	mad.lo.cc.u64 %rd7194, %rd7208, %rd7277, %rd7154;
madc.hi.u64 %rd7195, %rd7208, %rd7277, 0;
add.cc.u64 %rd7194, %rd7194, %rd7189;
addc.u64 %rd7195, %rd7195, 0;

	// end inline asm
	// begin inline asm
	mad.lo.cc.u64 %rd7200, %rd7208, %rd7283, %rd7160;
madc.hi.u64 %rd7201, %rd7208, %rd7283, 0;
add.cc.u64 %rd7200, %rd7200, %rd7195;
addc.u64 %rd7201, %rd7201, 0;

	// end inline asm
	// begin inline asm
	mad.lo.cc.u64 %rd7206, %rd7208, %rd7289, %rd7166;
madc.hi.u64 %rd7207, %rd7208, %rd7289, 0;
add.cc.u64 %rd7206, %rd7206, %rd7201;
addc.u64 %rd7207, %rd7207, 0;

	// end inline asm
	// begin inline asm
	add.cc.u64 %rd7212, %rd7172, %rd7207;
addc.u64 %rd7213, 0, 0;

	// end inline asm
	add.s64 	%rd7254, %rd7173, %rd7213;
	// begin inline asm
	mad.lo.cc.u64 %rd7216, %rd35471, %rd17859, %rd7182;
madc.hi.u64 %rd7217, %rd35471, %rd17859, 0;
add.cc.u64 %rd7216, %rd7216, %rd7261;
addc.u64 %rd7217, %rd7217, 0;

	// end inline asm
	// begin inline asm
	mad.lo.cc.u64 %rd7222, %rd35472, %rd17859, %rd7188;
madc.hi.u64 %rd7223, %rd35472, %rd17859, 0;
add.cc.u64 %rd7222, %rd7222, %rd7217;
addc.u64 %rd7223, %rd7223, 0;

	// end inline asm
	// begin inline asm
	mad.lo.cc.u64 %rd7228, %rd17810, %rd17859, %rd7194;
madc.hi.u64 %rd7229, %rd17810, %rd17859, 0;
add.cc.u64 %rd7228, %rd7228, %rd7223;
addc.u64 %rd7229, %rd7229, 0;

	// end inline asm
	// begin inline asm
	mad.lo.cc.u64 %rd7234, %rd17811, %rd17859, %rd7200;
madc.hi.u64 %rd7235, %rd17811, %rd17859, 0;
add.cc.u64 %rd7234, %rd7234, %rd7229;
addc.u64 %rd7235, %rd7235, 0;

	// end inline asm
	// begin inline asm
	mad.lo.cc.u64 %rd7240, %rd17812, %rd17859, %rd7206;
madc.hi.u64 %rd7241, %rd17812, %rd17859, 0;
add.cc.u64 %rd7240, %rd7240, %rd7235;
addc.u64 %rd7241, %rd7241, 0;

	// end inline asm
	// begin inline asm
	mad.lo.cc.u64 %rd7246, %rd17813, %rd17859, %rd7212;
madc.hi.u64 %rd7247, %rd17813, %rd17859, 0;
add.cc.u64 %rd7246, %rd7246, %rd7241;
addc.u64 %rd7247, %rd7247, 0;

	// end inline asm
	// begin inline asm
	add.cc.u64 %rd7252, %rd7254, %rd7247;
addc.u64 %rd7253, 0, 0;

	// end inline asm
	mul.lo.s64 	%rd7288, %rd7216, -8506173809081122819;
	// begin inline asm
	mad.lo.cc.u64 %rd7256, %rd7288, %rd7259, %rd7216;
madc.hi.u64 %rd7257, %rd7288, %rd7259, 0;
add.cc.u64 %rd7256, %rd7256, %rd7261;
addc.u64 %rd7257, %rd7257, 0;

	// end inline asm
	// begin inline asm
	mad.lo.cc.u64 %rd34654, %rd7288, %rd7265, %rd7222;
madc.hi.u64 %rd7263, %rd7288, %rd7265, 0;
add.cc.u64 %rd34654, %rd34654, %rd7257;
addc.u64 %rd7263, %rd7263, 0;

	// end inline asm
	// begin inline asm
	mad.lo.cc.u64 %rd34653, %rd7288, %rd7271, %rd7228;
madc.hi.u64 %rd7269, %rd7288, %rd7271, 0;
add.cc.u64 %rd34653, %rd34653, %rd7263;
addc.u64 %rd7269, %rd7269, 0;

	// end inline asm
	// begin inline asm
	mad.lo.cc.u64 %rd7308, %rd7288, %rd7277, %rd7234;
madc.hi.u64 %rd7275, %rd7288, %rd7277, 0;
add.cc.u64 %rd7308, %rd7308, %rd7269;
addc.u64 %rd7275, %rd7275, 0;

	// end inline asm
	// begin inline asm
	mad.lo.cc.u64 %rd7309, %rd7288, %rd7283, %rd7240;
madc.hi.u64 %rd7281, %rd7288, %rd7283, 0;
add.cc.u64 %rd7309, %rd7309, %rd7275;
addc.u64 %rd7281, %rd7281, 0;

	// end inline asm
	// begin inline asm
	mad.lo.cc.u64 %rd7310, %rd7288, %rd7289, %rd7246;
madc.hi.u64 %rd7287, %rd7288, %rd7289, 0;
add.cc.u64 %rd7310, %rd7310, %rd7281;
addc.u64 %rd7287, %rd7287, 0;

	// end inline asm
	// begin inline asm
	add.cc.u64 %rd7311, %rd7252, %rd7287;
addc.u64 %rd7293, 0, 0;

	// end inline asm
	setp.gt.u64 	%p23, %rd7311, 1873798617647539866;
	@%p23 bra 	$L__BB3_39;
	setp.eq.s64 	%p24, %rd7311, 1873798617647539866;
	mov.u64 	%rd34649, %rd7311;
	mov.u64 	%rd34650, %rd7310;
	mov.u64 	%rd34651, %rd7309;
	mov.u64 	%rd34652, %rd7308;
	@%p24 bra 	$L__BB3_31;
	bra.uni 	$L__BB3_40;
$L__BB3_31:
	setp.gt.u64 	%p25, %rd7310, 5412103778470702295;
	@%p25 bra 	$L__BB3_39;
	setp.ne.s64 	%p26, %rd7310, 5412103778470702295;
	mov.b64 	%rd34649, 1873798617647539866;
	mov.u64 	%rd34650, %rd7310;
	mov.u64 	%rd34651, %rd7309;
	mov.u64 	%rd34652, %rd7308;
	@%p26 bra 	$L__BB3_40;
	setp.gt.u64 	%p27, %rd7309, 7239337960414712511;
	@%p27 bra 	$L__BB3_39;
	setp.ne.s64 	%p28, %rd7309, 7239337960414712511;
	mov.b64 	%rd34650, 5412103778470702295;
	mov.u64 	%rd34651, %rd7309;
	mov.u64 	%rd34652, %rd7308;
	@%p28 bra 	$L__BB3_40;
	setp.gt.u64 	%p29, %rd7308, 7435674573564081700;
	@%p29 bra 	$L__BB3_39;
	setp.ne.s64 	%p30, %rd7308, 7435674573564081700;
	mov.b64 	%rd34651, 7239337960414712511;
	mov.u64 	%rd34652, %rd7308;
	@%p30 bra 	$L__BB3_40;
	setp.gt.u64 	%p31, %rd34653, 2210141511517208575;
	@%p31 bra 	$L__BB3_39;
	setp.ne.s64 	%p32, %rd34653, 2210141511517208575;
	setp.lt.u64 	%p33, %rd34654, -5044313057631688021;
	or.pred  	%p34, %p32, %p33;
	mov.b64 	%rd34652, 7435674573564081700;
	@%p34 bra 	$L__BB3_40;
$L__BB3_39:
	mov.b64 	%rd7312, -5044313057631688021;
	mov.b64 	%rd7313, 2210141511517208575;
	mov.b64 	%rd7314, 7435674573564081700;
	mov.b64 	%rd7315, 7239337960414712511;
	mov.b64 	%rd7316, 5412103778470702295;
	mov.b64 	%rd7317, 1873798617647539866;
	// begin inline asm
	sub.cc.u64 %rd34654, %rd34654, %rd7312;
subc.cc.u64 %rd34653, %rd34653, %rd7313;
subc.cc.u64 %rd7308, %rd7308, %rd7314;
subc.cc.u64 %rd7309, %rd7309, %rd7315;
subc.cc.u64 %rd7310, %rd7310, %rd7316;
subc.u64 %rd7311, %rd7311, %rd7317;

	// end inline asm
	mov.u64 	%rd34649, %rd7311;
	mov.u64 	%rd34650, %rd7310;
	mov.u64 	%rd34651, %rd7309;
	mov.u64 	%rd34652, %rd7308;
$L__BB3_40:
	mov.u64 	%rd25155, %rd17811;
	mov.u64 	%rd35058, %rd35472;
	mov.u64 	%rd25156, %rd17812;
	mov.u64 	%rd25154, %rd17810;
	mov.u64 	%rd35057, %rd35471;
	mov.u64 	%rd25157, %rd17813;
	// begin inline asm
	add.cc.u64 %rd35057, %rd35057, %rd35477;
addc.cc.u64 %rd35058, %rd35058, %rd35478;
addc.cc.u64 %rd25154, %rd25154, %rd17856;
addc.cc.u64 %rd25155, %rd25155, %rd17857;
addc.cc.u64 %rd25156, %rd25156, %rd17858;
addc.u64 %rd25157, %rd25157, %rd17859;

	// end inline asm
	setp.gt.u64 	%p35, %rd25157, 1873798617647539866;
	@%p35 bra 	$L__BB3_50;
	setp.eq.s64 	%p36, %rd25157, 1873798617647539866;
	mov.u64 	%rd34655, %rd35057;
	mov.u64 	%rd34656, %rd35058;
	mov.u64 	%rd34657, %rd25154;
	mov.u64 	%rd34658, %rd25155;
	mov.u64 	%rd34659, %rd25156;
	mov.u64 	%rd34660, %rd25157;
	@%p36 bra 	$L__BB3_42;
	bra.uni 	$L__BB3_51;
$L__BB3_42:
	setp.gt.u64 	%p37, %rd25156, 5412103778470702295;
	@%p37 bra 	$L__BB3_50;
	setp.ne.s64 	%p38, %rd25156, 5412103778470702295;
	mov.b64 	%rd34660, 1873798617647539866;
	mov.u64 	%rd34655, %rd35057;
	mov.u64 	%rd34656, %rd35058;
	mov.u64 	%rd34657, %rd25154;
	mov.u64 	%rd34658, %rd25155;
	mov.u64 	%rd34659, %rd25156;
	@%p38 bra 	$L__BB3_51;
	setp.gt.u64 	%p39, %rd25155, 7239337960414712511;
	@%p39 bra 	$L__BB3_50;
	setp.ne.s64 	%p40, %rd25155, 7239337960414712511;
	mov.b64 	%rd34659, 5412103778470702295;
	mov.u64 	%rd34655, %rd35057;
	mov.u64 	%rd34656, %rd35058;
	mov.u64 	%rd34657, %rd25154;
	mov.u64 	%rd34658, %rd25155;
	@%p40 bra 	$L__BB3_51;
	setp.gt.u64 	%p41, %rd25154, 7435674573564081700;
	@%p41 bra 	$L__BB3_50;
	setp.ne.s64 	%p42, %rd25154, 7435674573564081700;
	mov.b64 	%rd34658, 7239337960414712511;
	mov.u64 	%rd34655, %rd35057;
	mov.u64 	%rd34656, %rd35058;
	mov.u64 	%rd34657, %rd25154;
	@%p42 bra 	$L__BB3_51;
	setp.gt.u64 	%p43, %rd35058, 2210141511517208575;
	@%p43 bra 	$L__BB3_50;
	setp.ne.s64 	%p44, %rd35058, 2210141511517208575;
	setp.lt.u64 	%p45, %rd35057, -5044313057631688021;
	or.pred  	%p46, %p44, %p45;
	mov.b64 	%rd34657, 7435674573564081700;
	mov.u64 	%rd34655, %rd35057;
	mov.u64 	%rd34656, %rd35058;
	@%p46 bra 	$L__BB3_51;
$L__BB3_50:
	mov.b64 	%rd7358, -5044313057631688021;
	mov.b64 	%rd7359, 2210141511517208575;
	mov.b64 	%rd7360, 7435674573564081700;
	mov.b64 	%rd7361, 7239337960414712511;
	mov.b64 	%rd7362, 5412103778470702295;
	mov.b64 	%rd7363, 1873798617647539866;
	mov.u64 	%rd34658, %rd25155;
	mov.u64 	%rd34660, %rd25157;
	mov.u64 	%rd34655, %rd35057;
	mov.u64 	%rd34657, %rd25154;
	mov.u64 	%rd34659, %rd25156;
	mov.u64 	%rd34656, %rd35058;
	// begin inline asm
	sub.cc.u64 %rd34655, %rd34655, %rd7358;
subc.cc.u64 %rd34656, %rd34656, %rd7359;
subc.cc.u64 %rd34657, %rd34657, %rd7360;
subc.cc.u64 %rd34658, %rd34658, %rd7361;
subc.cc.u64 %rd34659, %rd34659, %rd7362;
subc.u64 %rd34660, %rd34660, %rd7363;

	// end inline asm
$L__BB3_51:
	mov.u64 	%rd34664, %rd17811;
	mov.u64 	%rd34662, %rd35472;
	mov.u64 	%rd34665, %rd17812;
	mov.u64 	%rd34663, %rd17810;
	mov.u64 	%rd34661, %rd35471;
	mov.u64 	%rd34666, %rd17813;
	// begin inline asm
	sub.cc.u64 %rd34661, %rd34661, %rd35477;
subc.cc.u64 %rd34662, %rd34662, %rd35478;
subc.cc.u64 %rd34663, %rd34663, %rd17856;
subc.cc.u64 %rd34664, %rd34664, %rd17857;
subc.cc.u64 %rd34665, %rd34665, %rd17858;
subc.u64 %rd34666, %rd34666, %rd17859;

	// end inline asm
	setp.gt.u64 	%p47, %rd17813, %rd17859;
	@%p47 bra 	$L__BB3_62;
	setp.ge.u64 	%p48, %rd17813, %rd17859;
	@%p48 bra 	$L__BB3_53;
	bra.uni 	$L__BB3_61;
$L__BB3_53:
	setp.gt.u64 	%p49, %rd17812, %rd17858;
	@%p49 bra 	$L__BB3_62;
	setp.lt.u64 	%p50, %rd17812, %rd17858;
	@%p50 bra 	$L__BB3_61;
	setp.gt.u64 	%p51, %rd17811, %rd17857;
	@%p51 bra 	$L__BB3_62;
	setp.lt.u64 	%p52, %rd17811, %rd17857;
	@%p52 bra 	$L__BB3_61;
	setp.gt.u64 	%p53, %rd17810, %rd17856;
	@%p53 bra 	$L__BB3_62;
	setp.lt.u64 	%p54, %rd17810, %rd17856;
	@%p54 bra 	$L__BB3_61;
	setp.gt.u64 	%p55, %rd35472, %rd35478;
	@%p55 bra 	$L__BB3_62;
	setp.lt.u64 	%p56, %rd35472, %rd35478;
	setp.lt.u64 	%p57, %rd35471, %rd35477;
	or.pred  	%p58, %p56, %p57;
	@%p58 bra 	$L__BB3_61;
	bra.uni 	$L__BB3_62;
$L__BB3_61:
	mov.b64 	%rd7394, -5044313057631688021;
	mov.b64 	%rd7395, 2210141511517208575;
	mov.b64 	%rd7396, 7435674573564081700;
	mov.b64 	%rd7397, 7239337960414712511;
	mov.b64 	%rd7398, 5412103778470702295;
	mov.b64 	%rd7399, 1873798617647539866;
	// begin inline asm
	add.cc.u64 %rd34661, %rd34661, %rd7394;
addc.cc.u64 %rd34662, %rd34662, %rd7395;
addc.cc.u64 %rd34663, %rd34663, %rd7396;
addc.cc.u64 %rd34664, %rd34664, %rd7397;
addc.cc.u64 %rd34665, %rd34665, %rd7398;
addc.u64 %rd34666, %rd34666, %rd7399;

	// end inline asm
$L__BB3_62:
	mov.b64 	%rd7851, 0;
	// begin inline asm
	mad.lo.cc.u64 %rd7406, %rd34661, %rd34655, %rd7851;
madc.hi.u64 %rd7407, %rd34661, %rd34655, 0;
add.cc.u64 %rd7406, %rd7406, %rd7851;
addc.u64 %rd7407, %rd7407, 0;

	// end inline asm
	// begin inline asm
	mad.lo.cc.u64 %rd7412, %rd34662, %rd34655, %rd7851;
madc.hi.u64 %rd7413, %rd34662, %rd34655, 0;
add.cc.u64 %rd7412, %rd7412, %rd7407;
addc.u64 %rd7413, %rd7413, 0;

	// end inline asm
	// begin inline asm
	mad.lo.cc.u64 %rd7418, %rd34663, %rd34655, %rd7851;
madc.hi.u64 %rd7419, %rd34663, %rd34655, 0;
add.cc.u64 %rd7418, %rd7418, %rd7413;
addc.u64 %rd7419, %rd7419, 0;

	// end inline asm
	// begin inline asm
	mad.lo.cc.u64 %rd7424, %rd34664, %rd34655, %rd7851;
madc.hi.u64 %rd7425, %rd34664, %rd34655, 0;
add.cc.u64 %rd7424, %rd7424, %rd7419;
addc.u64 %rd7425, %rd7425, 0;

	// end inline asm
	// begin inline asm
	mad.lo.cc.u64 %rd7430, %rd34665, %rd34655, %rd7851;
madc.hi.u64 %rd7431, %rd34665, %rd34655, 0;
add.cc.u64 %rd7430, %rd7430, %rd7425;
addc.u64 %rd7431, %rd7431, 0;

	// end inline asm
	// begin inline asm
	mad.lo.cc.u64 %rd7436, %rd34666, %rd34655, %rd7851;
madc.hi.u64 %rd7437, %rd34666, %rd34655, 0;
add.cc.u64 %rd7436, %rd7436, %rd7431;
addc.u64 %rd7437, %rd7437, 0;

	// end inline asm
	// begin inline asm
	add.cc.u64 %rd7442, %rd7851, %rd7437;
addc.u64 %rd7443, 0, 0;

	// end inline asm
	mul.lo.s64 	%rd7478, %rd7406, -8506173809081122819;
	mov.b64 	%rd7849, -5044313057631688021;
	// begin inline asm
	mad.lo.cc.u64 %rd7446, %rd7478, %rd7849, %rd7406;
madc.hi.u64 %rd7447, %rd7478, %rd7849, 0;
add.cc.u64 %rd7446, %rd7446, %rd7851;
addc.u64 %rd7447, %rd7447, 0;

	// end inline asm
	mov.b64 	%rd7855, 2210141511517208575;
	// begin inline asm
	mad.lo.cc.u64 %rd7452, %rd7478, %rd7855, %rd7412;
madc.hi.u64 %rd7453, %rd7478, %rd7855, 0;
add.cc.u64 %rd7452, %rd7452, %rd7447;
addc.u64 %rd7453, %rd7453, 0;

	// end inline asm
	mov.b64 	%rd7861, 7435674573564081700;
	// begin inline asm
	mad.lo.cc.u64 %rd7458, %rd7478, %rd7861, %rd7418;
madc.hi.u64 %rd7459, %rd7478, %rd7861, 0;
add.cc.u64 %rd7458, %rd7458, %rd7453;
addc.u64 %rd7459, %rd7459, 0;

	// end inline asm
	mov.b64 	%rd7867, 7239337960414712511;
	// begin inline asm
	mad.lo.cc.u64 %rd7464, %rd7478, %rd7867, %rd7424;
madc.hi.u64 %rd7465, %rd7478, %rd7867, 0;
add.cc.u64 %rd7464, %rd7464, %rd7459;
addc.u64 %rd7465, %rd7465, 0;

	// end inline asm
	mov.b64 	%rd7873, 5412103778470702295;
	// begin inline asm
	mad.lo.cc.u64 %rd7470, %rd7478, %rd7873, %rd7430;
madc.hi.u64 %rd7471, %rd7478, %rd7873, 0;
add.cc.u64 %rd7470, %rd7470, %rd7465;
addc.u64 %rd7471, %rd7471, 0;

	// end inline asm
	mov.b64 	%rd7879, 1873798617647539866;
	// begin inline asm
	mad.lo.cc.u64 %rd7476, %rd7478, %rd7879, %rd7436;
madc.hi.u64 %rd7477, %rd7478, %rd7879, 0;
add.cc.u64 %rd7476, %rd7476, %rd7471;
addc.u64 %rd7477, %rd7477, 0;

	// end inline asm
	// begin inline asm
	add.cc.u64 %rd7482, %rd7442, %rd7477;
addc.u64 %rd7483, 0, 0;

	// end inline asm
	add.s64 	%rd7524, %rd7443, %rd7483;
	// begin inline asm
	mad.lo.cc.u64 %rd7486, %rd34661, %rd34656, %rd7452;
madc.hi.u64 %rd7487, %rd34661, %rd34656, 0;
add.cc.u64 %rd7486, %rd7486, %rd7851;
addc.u64 %rd7487, %rd7487, 0;

	// end inline asm
	// begin inline asm
	mad.lo.cc.u64 %rd7492, %rd34662, %rd34656, %rd7458;
madc.hi.u64 %rd7493, %rd34662, %rd34656, 0;
add.cc.u64 %rd7492, %rd7492, %rd7487;
addc.u64 %rd7493, %rd7493, 0;

	// end inline asm
	// begin inline asm
	mad.lo.cc.u64 %rd7498, %rd34663, %rd34656, %rd7464;
madc.hi.u64 %rd7499, %rd34663, %rd34656, 0;
add.cc.u64 %rd7498, %rd7498, %rd7493;
addc.u64 %rd7499, %rd7499, 0;

	// end inline asm
	// begin inline asm
	mad.lo.cc.u64 %rd7504, %rd34664, %rd34656, %rd7470;
madc.hi.u64 %rd7505, %rd34664, %rd34656, 0;
add.cc.u64 %rd7504, %rd7504, %rd7499;
addc.u64 %rd7505, %rd7505, 0;

	// end inline asm
	// begin inline asm
	mad.lo.cc.u64 %rd7510, %rd34665, %rd34656, %rd7476;
madc.hi.u64 %rd7511, %rd34665, %rd34656, 0;
add.cc.u64 %rd7510, %rd7510, %rd7505;
addc.u64 %rd7511, %rd7511, 0;

	// end inline asm
	// begin inline asm
	mad.lo.cc.u64 %rd7516, %rd34666, %rd34656, %rd7482;
madc.hi.u64 %rd7517, %rd34666, %rd34656, 0;
add.cc.u64 %rd7516, %rd7516, %rd7511;
addc.u64 %rd7517, %rd7517, 0;

	// end inline asm
	// begin inline asm
	add.cc.u64 %rd7522, %rd7524, %rd7517;
addc.u64 %rd7523, 0, 0;

	// end inline asm
	mul.lo.s64 	%rd7558, %rd7486, -8506173809081122819;
	// begin inline asm
	mad.lo.cc.u64 %rd7526, %rd7558, %rd7849, %rd7486;
madc.hi.u64 %rd7527, %rd7558, %rd7849, 0;
add.cc.u64 %rd7526, %rd7526, %rd7851;
addc.u64 %rd7527, %rd7527, 0;

	// end inline asm
	// begin inline asm
	mad.lo.cc.u64 %rd7532, %rd7558, %rd7855, %rd7492;
madc.hi.u64 %rd7533, %rd7558, %rd7855, 0;
add.cc.u64 %rd7532, %rd7532, %rd7527;
addc.u64 %rd7533, %rd7533, 0;

	// end inline asm
	// begin inline asm
	mad.lo.cc.u64 %rd7538, %rd7558, %rd7861, %rd7498;
madc.hi.u64 %rd7539, %rd7558, %rd7861, 0;
add.cc.u64 %rd7538, %rd7538, %rd7533;
addc.u64 %rd7539, %rd7539, 0;

	// end inline asm
	// begin inline asm
	mad.lo.cc.u64 %rd7544, %rd7558, %rd7867, %rd7504;
madc.hi.u64 %rd7545, %rd7558, %rd7867, 0;
add.cc.u64 %rd7544, %rd7544, %rd7539;
addc.u64 %rd7545, %rd7545, 0;

	// end inline asm
	// begin inline asm
	mad.lo.cc.u64 %rd7550, %rd7558, %rd7873, %rd7510;
madc.hi.u64 %rd7551, %rd7558, %rd7873, 0;
add.cc.u64 %rd7550, %rd7550, %rd7545;
addc.u64 %rd7551, %rd7551, 0;

	// end inline asm
	// begin inline asm
	mad.lo.cc.u64 %rd7556, %rd7558, %rd7879, %rd7516;
madc.hi.u64 %rd7557, %rd7558, %rd7879, 0;
add.cc.u64 %rd7556, %rd7556, %rd7551;
addc.u64 %rd7557, %rd7557, 0;

	// end inline asm
	// begin inline asm
	add.cc.u64 %rd7562, %rd7522, %rd7557;
addc.u64 %rd7563, 0, 0;

	// end inline asm
	add.s64 	%rd7604, %rd7523, %rd7563;
	// begin inline asm
	mad.lo.cc.u64 %rd7566, %rd34661, %rd34657, %rd7532;
madc.hi.u64 %rd7567, %rd34661, %rd34657, 0;
add.cc.u64 %rd7566, %rd7566, %rd7851;
addc.u64 %rd7567, %rd7567, 0;

	// end inline asm
	// begin inline asm
	mad.lo.cc.u64 %rd7572, %rd34662, %rd34657, %rd7538;
madc.hi.u64 %rd7573, %rd34662, %rd34657, 0;
add.cc.u64 %rd7572, %rd7572, %rd7567;
addc.u64 %rd7573, %rd7573, 0;

	// end inline asm
	// begin inline asm
	mad.lo.cc.u64 %rd7578, %rd34663, %rd34657, %rd7544;
madc.hi.u64 %rd7579, %rd34663, %rd34657, 0;
add.cc.u64 %rd7578, %rd7578, %rd7573;
addc.u64 %rd7579, %rd7579, 0;

	// end inline asm
	// begin inline asm
	mad.lo.cc.u64 %rd7584, %rd34664, %rd34657, %rd7550;
madc.hi.u64 %rd7585, %rd34664, %rd34657, 0;
add.cc.u64 %rd7584, %rd7584, %rd7579;
addc.u64 %rd7585, %rd7585, 0;

	// end inline asm
	// begin inline asm
	mad.lo.cc.u64 %rd7590, %rd34665, %rd34657, %rd7556;
madc.hi.u64 %rd7591, %rd34665, %rd34657, 0;
add.cc.u64 %rd7590, %rd7590, %rd7585;
addc.u64 %rd7591, %rd7591, 0;

	// end inline asm
	// begin inline asm
	mad.lo.cc.u64 %rd7596, %rd34666, %rd34657, %rd7562;
madc.hi.u64 %rd7597, %rd34666, %rd34657, 0;
add.cc.u64 %rd7596, %rd7596, %rd7591;
addc.u64 %rd7597, %rd7597, 0;

	// end inline asm
	// begin inline asm
	add.cc.u64 %rd7602, %rd7604, %rd7597;
addc.u64 %rd7603, 0, 0;

	// end inline asm
	mul.lo.s64 	%rd7638, %rd7566, -8506173809081122819;
	// begin inline asm
	mad.lo.cc.u64 %rd7606, %rd7638, %rd7849, %rd7566;
madc.hi.u64 %rd7607, %rd7638, %rd7849, 0;
add.cc.u64 %rd7606, %rd7606, %rd7851;
addc.u64 %rd7607, %rd7607, 0;

	// end inline asm
	// begin inline asm
	mad.lo.cc.u64 %rd7612, %rd7638, %rd7855, %rd7572;
madc.hi.u64 %rd7613, %rd7638, %rd7855, 0;
add.cc.u64 %rd7612, %rd7612, %rd7607;
addc.u64 %rd7613, %rd7613, 0;

	// end inline asm
	// begin inline asm
	mad.lo.cc.u64 %rd7618, %rd7638, %rd7861, %rd7578;
madc.hi.u64 %rd7619, %rd7638, %rd7861, 0;
add.cc.u64 %rd7618, %rd7618, %rd7613;
addc.u64 %rd7619, %rd7619, 0;

	// end inline asm
	// begin inline asm
	mad.lo.cc.u64 %rd7624, %rd7638, %rd7867, %rd7584;
madc.hi.u64 %rd7625, %rd7638, %rd7867, 0;
add.cc.u64 %rd7624, %rd7624, %rd7619;
addc.u64 %rd7625, %rd7625, 0;

	// end inline asm
	// begin inline asm
	mad.lo.cc.u64 %rd7630, %rd7638, %rd7873, %rd7590;
madc.hi.u64 %rd7631, %rd7638, %rd7873, 0;
add.cc.u64 %rd7630, %rd7630, %rd7625;
addc.u64 %rd7631, %rd7631, 0;

	// end inline asm
	// begin inline asm
	mad.lo.cc.u64 %rd7636, %rd7638, %rd7879, %rd7596;
madc.hi.u64 %rd7637, %rd7638, %rd7879, 0;
add.cc.u64 %rd7636, %rd7636, %rd7631;
addc.u64 %rd7637, %rd7637, 0;

	// end inline asm
	// begin inline asm
	add.cc.u64 %rd7642, %rd7602, %rd7637;
addc.u64 %rd7643, 0, 0;

	// end inline asm
	add.s64 	%rd7684, %rd7603, %rd7643;
	// begin inline asm
	mad.lo.cc.u64 %rd7646, %rd34661, %rd34658, %rd7612;
madc.hi.u64 %rd7647, %rd34661, %rd34658, 0;
add.cc.u64 %rd7646, %rd7646, %rd7851;
addc.u64 %rd7647, %rd7647, 0;

	// end inline asm
	// begin inline asm
	mad.lo.cc.u64 %rd7652, %rd34662, %rd34658, %rd7618;
madc.hi.u64 %rd7653, %rd34662, %rd34658, 0;
add.cc.u64 %rd7652, %rd7652, %rd7647;
addc.u64 %rd7653, %rd7653, 0;

	// end inline asm
	// begin inline asm
	mad.lo.cc.u64 %rd7658, %rd34663, %rd34658, %rd7624;
madc.hi.u64 %rd7659, %rd34663, %rd34658, 0;
add.cc.u64 %rd7658, %rd7658, %rd7653;
addc.u64 %rd7659, %rd7659, 0;

	// end inline asm
	// begin inline asm
	mad.lo.cc.u64 %rd7664, %rd34664, %rd34658, %rd7630;
madc.hi.u64 %rd7665, %rd34664, %rd34658, 0;
add.cc.u64 %rd7664, %rd7664, %rd7659;
addc.u64 %rd7665, %rd7665, 0;

	// end inline asm
	// begin inline asm
	mad.lo.cc.u64 %rd7670, %rd34665, %rd34658, %rd7636;
madc.hi.u64 %rd7671, %rd34665, %rd34658, 0;
add.cc.u64 %rd7670, %rd7670, %rd7665;
addc.u64 %rd7671, %rd7671, 0;

	// end inline asm
	// begin inline asm
	mad.lo.cc.u64 %rd7676, %rd34666, %rd34658, %rd7642;
madc.hi.u64 %rd7677, %rd34666, %rd34658, 0;
add.cc.u64 %rd7676, %rd7676, %rd7671;
addc.u64 %rd7677, %rd7677, 0;

	// end inline asm
	// begin inline asm
	add.cc.u64 %rd7682, %rd7684, %rd7677;
addc.u64 %rd7683, 0, 0;

	// end inline asm
	mul.lo.s64 	%rd7718, %rd7646, -8506173809081122819;
	// begin inline asm
	mad.lo.cc.u64 %rd7686, %rd7718, %rd7849, %rd7646;
madc.hi.u64 %rd7687, %rd7718, %rd7849, 0;
add.cc.u64 %rd7686, %rd7686, %rd7851;
addc.u64 %rd7687, %rd7687, 0;

	// end inline asm
	// begin inline asm
	mad.lo.cc.u64 %rd7692, %rd7718, %rd7855, %rd7652;
madc.hi.u64 %rd7693, %rd7718, %rd7855, 0;
add.cc.u64 %rd7692, %rd7692, %rd7687;
addc.u64 %rd7693, %rd7693, 0;

	// end inline asm
	// begin inline asm
	mad.lo.cc.u64 %rd7698, %rd7718, %rd7861, %rd7658;
madc.hi.u64 %rd7699, %rd7718, %rd7861, 0;
add.cc.u64 %rd7698, %rd7698, %rd7693;
addc.u64 %rd7699, %rd7699, 0;

	// end inline asm
	// begin inline asm
	mad.lo.cc.u64 %rd7704, %rd7718, %rd7867, %rd7664;
madc.hi.u64 %rd7705, %rd7718, %rd7867, 0;
add.cc.u64 %rd7704, %rd7704, %rd7699;
addc.u64 %rd7705, %rd7705, 0;

	// end inline asm
	// begin inline asm
	mad.lo.cc.u64 %rd7710, %rd7718, %rd7873, %rd7670;
madc.hi.u64 %rd7711, %rd7718, %rd7873, 0;
add.cc.u64 %rd7710, %rd7710, %rd7705;
addc.u64 %rd7711, %rd7711, 0;

	// end inline asm
	// begin inline asm
	mad.lo.cc.u64 %rd7716, %rd7718, %rd7879, %rd7676;
madc.hi.u64 %rd7717, %rd7718, %rd7879, 0;
add.cc.u64 %rd7716, %rd7716, %rd7711;
addc.u64 %rd7717, %rd7717, 0;

	// end inline asm
	// begin inline asm
	add.cc.u64 %rd7722, %rd7682, %rd7717;
addc.u64 %rd7723, 0, 0;

	// end inline asm
	add.s64 	%rd7764, %rd7683, %rd7723;
	// begin inline asm
	mad.lo.cc.u64 %rd7726, %rd34661, %rd34659, %rd7692;
madc.hi.u64 %rd7727, %rd34661, %rd34659, 0;
add.cc.u64 %rd7726, %rd7726, %rd7851;
addc.u64 %rd7727, %rd7727, 0;

	// end inline asm
	// begin inline asm
	mad.lo.cc.u64 %rd7732, %rd34662, %rd34659, %rd7698;
madc.hi.u64 %rd7733, %rd34662, %rd34659, 0;
add.cc.u64 %rd7732, %rd7732, %rd7727;
addc.u64 %rd7733, %rd7733, 0;

	// end inline asm
	// begin inline asm
	mad.lo.cc.u64 %rd7738, %rd34663, %rd34659, %rd7704;
madc.hi.u64 %rd7739, %rd34663, %rd34659, 0;
add.cc.u64 %rd7738, %rd7738, %rd7733;
addc.u64 %rd7739, %rd7739, 0;

	// end inline asm
	// begin inline asm
	mad.lo.cc.u64 %rd7744, %rd34664, %rd34659, %rd7710;
madc.hi.u64 %rd7745, %rd34664, %rd34659, 0;
add.cc.u64 %rd7744, %rd7744, %rd7739;
addc.u64 %rd7745, %rd7745, 0;

	// end inline asm
	// begin inline asm
	mad.lo.cc.u64 %rd7750, %rd34665, %rd34659, %rd7716;
madc.hi.u64 %rd7751, %rd34665, %rd34659, 0;
add.cc.u64 %rd7750, %rd7750, %rd7745;
addc.u64 %rd7751, %rd7751, 0;

	// end inline asm
	// begin inline asm
	mad.lo.cc.u64 %rd7756, %rd34666, %rd34659, %rd7722;
madc.hi.u64 %rd7757, %rd34666, %rd34659, 0;
add.cc.u64 %rd7756, %rd7756, %rd7751;
addc.u64 %rd7757, %rd7757, 0;

	// end inline asm
	// begin inline asm
	add.cc.u64 %rd7762, %rd7764, %rd7757;
addc.u64 %rd7763, 0, 0;

	// end inline asm
	mul.lo.s64 	%rd7798, %rd7726, -8506173809081122819;
	// begin inline asm
	mad.lo.cc.u64 %rd7766, %rd7798, %rd7849, %rd7726;
madc.hi.u64 %rd7767, %rd7798, %rd7849, 0;
add.cc.u64 %rd7766, %rd7766, %rd7851;
addc.u64 %rd7767, %rd7767, 0;

	// end inline asm
	// begin inline asm
	mad.lo.cc.u64 %rd7772, %rd7798, %rd7855, %rd7732;
madc.hi.u64 %rd7773, %rd7798, %rd7855, 0;
add.cc.u64 %rd7772, %rd7772, %rd7767;
addc.u64 %rd7773, %rd7773, 0;

	// end inline asm
	// begin inline asm
	mad.lo.cc.u64 %rd7778, %rd7798, %rd7861, %rd7738;
madc.hi.u64 %rd7779, %rd7798, %rd7861, 0;
add.cc.u64 %rd7778, %rd7778, %rd7773;
addc.u64 %rd7779, %rd7779, 0;

	// end inline asm
	// begin inline asm
	mad.lo.cc.u64 %rd7784, %rd7798, %rd7867, %rd7744;
madc.hi.u64 %rd7785, %rd7798, %rd7867, 0;
add.cc.u64 %rd7784, %rd7784, %rd7779;
addc.u64 %rd7785, %rd7785, 0;

	// end inline asm
	// begin inline asm
	mad.lo.cc.u64 %rd7790, %rd7798, %rd7873, %rd7750;
madc.hi.u64 %rd7791, %rd7798, %rd7873, 0;
add.cc.u64 %rd7790, %rd7790, %rd7785;
addc.u64 %rd7791, %rd7791, 0;

	// end inline asm
	// begin inline asm
	mad.lo.cc.u64 %rd7796, %rd7798, %rd7879, %rd7756;
madc.hi.u64 %rd7797, %rd7798, %rd7879, 0;
add.cc.u64 %rd7796, %rd7796, %rd7791;
addc.u64 %rd7797, %rd7797, 0;

	// end inline asm
	// begin inline asm
	add.cc.u64 %rd7802, %rd7762, %rd7797;
addc.u64 %rd7803, 0, 0;

	// end inline asm
	add.s64 	%rd7844, %rd7763, %rd7803;
	// begin inline asm
	mad.lo.cc.u64 %rd7806, %rd34661, %rd34660, %rd7772;
madc.hi.u64 %rd7807, %rd34661, %rd34660, 0;
add.cc.u64 %rd7806, %rd7806, %rd7851;
addc.u64 %rd7807, %rd7807, 0;

	// end inline asm
	// begin inline asm
	mad.lo.cc.u64 %rd7812, %rd34662, %rd34660, %rd7778;
madc.hi.u64 %rd7813, %rd34662, %rd34660, 0;
add.cc.u64 %rd7812, %rd7812, %rd7807;
addc.u64 %rd7813, %rd7813, 0;

	// end inline asm
	// begin inline asm
	mad.lo.cc.u64 %rd7818, %rd34663, %rd34660, %rd7784;
madc.hi.u64 %rd7819, %rd34663, %rd34660, 0;
add.cc.u64 %rd7818, %rd7818, %rd7813;
addc.u64 %rd7819, %rd7819, 0;

	// end inline asm
	// begin inline asm
	mad.lo.cc.u64 %rd7824, %rd34664, %rd34660, %rd7790;
madc.hi.u64 %rd7825, %rd34664, %rd34660, 0;
add.cc.u64 %rd7824, %rd7824, %rd7819;
addc.u64 %rd7825, %rd7825, 0;

	// end inline asm
	// begin inline asm
	mad.lo.cc.u64 %rd7830, %rd34665, %rd34660, %rd7796;
madc.hi.u64 %rd7831, %rd34665, %rd34660, 0;
add.cc.u64 %rd7830, %rd7830, %rd7825;
addc.u64 %rd7831, %rd7831, 0;

	// end inline asm
	// begin inline asm
	mad.lo.cc.u64 %rd7836, %rd34666, %rd34660, %rd7802;
madc.hi.u64 %rd7837, %rd34666, %rd34660, 0;
add.cc.u64 %rd7836, %rd7836, %rd7831;
addc.u64 %rd7837, %rd7837, 0;

	// end inline asm
	// begin inline asm
	add.cc.u64 %rd7842, %rd7844, %rd7837;
addc.u64 %rd7843, 0, 0;

	// end inline asm
	mul.lo.s64 	%rd7878, %rd7806, -8506173809081122819;
	// begin inline asm
	mad.lo.cc.u64 %rd7846, %rd7878, %rd7849, %rd7806;
madc.hi.u64 %rd7847, %rd7878, %rd7849, 0;
add.cc.u64 %rd7846, %rd7846, %rd7851;
addc.u64 %rd7847, %rd7847, 0;

	// end inline asm
	// begin inline asm
	mad.lo.cc.u64 %rd34672, %rd7878, %rd7855, %rd7812;
madc.hi.u64 %rd7853, %rd7878, %rd7855, 0;
add.cc.u64 %rd34672, %rd34672, %rd7847;
addc.u64 %rd7853, %rd7853, 0;

	// end inline asm
	// begin inline asm
	mad.lo.cc.u64 %rd34671, %rd7878, %rd7861, %rd7818;
madc.hi.u64 %rd7859, %rd7878, %rd7861, 0;
add.cc.u64 %rd34671, %rd34671, %rd7853;
addc.u64 %rd7859, %rd7859, 0;

	// end inline asm
	// begin inline asm
	mad.lo.cc.u64 %rd7898, %rd7878, %rd7867, %rd7824;
madc.hi.u64 %rd7865, %rd7878, %rd7867, 0;
add.cc.u64 %rd7898, %rd7898, %rd7859;
addc.u64 %rd7865, %rd7865, 0;

	// end inline asm
	// begin inline asm
	mad.lo.cc.u64 %rd7899, %rd7878, %rd7873, %rd7830;
madc.hi.u64 %rd7871, %rd7878, %rd7873, 0;
add.cc.u64 %rd7899, %rd7899, %rd7865;
addc.u64 %rd7871, %rd7871, 0;

	// end inline asm
	// begin inline asm
	mad.lo.cc.u64 %rd7900, %rd7878, %rd7879, %rd7836;
madc.hi.u64 %rd7877, %rd7878, %rd7879, 0;
add.cc.u64 %rd7900, %rd7900, %rd7871;
addc.u64 %rd7877, %rd7877, 0;

	// end inline asm
	// begin inline asm
	add.cc.u64 %rd7901, %rd7842, %rd7877;
addc.u64 %rd7883, 0, 0;

	// end inline asm
	setp.gt.u64 	%p59, %rd7901, 1873798617647539866;
	@%p59 bra 	$L__BB3_72;
	setp.eq.s64 	%p60, %rd7901, 1873798617647539866;
	mov.u64 	%rd34667, %rd7901;
	mov.u64 	%rd34668, %rd7900;
	mov.u64 	%rd34669, %rd7899;
	mov.u64 	%rd34670, %rd7898;
	@%p60 bra 	$L__BB3_64;
	bra.uni 	$L__BB3_73;
$L__BB3_64:
	setp.gt.u64 	%p61, %rd7900, 5412103778470702295;
	@%p61 bra 	$L__BB3_72;
	setp.ne.s64 	%p62, %rd7900, 5412103778470702295;
	mov.b64 	%rd34667, 1873798617647539866;
	mov.u64 	%rd34668, %rd7900;
	mov.u64 	%rd34669, %rd7899;
	mov.u64 	%rd34670, %rd7898;
	@%p62 bra 	$L__BB3_73;
	setp.gt.u64 	%p63, %rd7899, 7239337960414712511;
	@%p63 bra 	$L__BB3_72;
	setp.ne.s64 	%p64, %rd7899, 7239337960414712511;
	mov.b64 	%rd34668, 5412103778470702295;
	mov.u64 	%rd34669, %rd7899;
	mov.u64 	%rd34670, %rd7898;
	@%p64 bra 	$L__BB3_73;
	setp.gt.u64 	%p65, %rd7898, 7435674573564081700;
	@%p65 bra 	$L__BB3_72;
	setp.ne.s64 	%p66, %rd7898, 7435674573564081700;
	mov.b64 	%rd34669, 7239337960414712511;
	mov.u64 	%rd34670, %rd7898;
	@%p66 bra 	$L__BB3_73;
	setp.gt.u64 	%p67, %rd34671, 2210141511517208575;
	@%p67 bra 	$L__BB3_72;
	setp.ne.s64 	%p68, %rd34671, 2210141511517208575;
	setp.lt.u64 	%p69, %rd34672, -5044313057631688021;
	or.pred  	%p70, %p68, %p69;
	mov.b64 	%rd34670, 7435674573564081700;
	@%p70 bra 	$L__BB3_73;
$L__BB3_72:
	mov.b64 	%rd7902, -5044313057631688021;
	mov.b64 	%rd7903, 2210141511517208575;
	mov.b64 	%rd7904, 7435674573564081700;
	mov.b64 	%rd7905, 7239337960414712511;
	mov.b64 	%rd7906, 5412103778470702295;
	mov.b64 	%rd7907, 1873798617647539866;
	// begin inline asm
	sub.cc.u64 %rd34672, %rd34672, %rd7902;
subc.cc.u64 %rd34671, %rd34671, %rd7903;
subc.cc.u64 %rd7898, %rd7898, %rd7904;
subc.cc.u64 %rd7899, %rd7899, %rd7905;
subc.cc.u64 %rd7900, %rd7900, %rd7906;
subc.u64 %rd7901, %rd7901, %rd7907;

	// end inline asm
	mov.u64 	%rd34667, %rd7901;
	mov.u64 	%rd34668, %rd7900;
	mov.u64 	%rd34669, %rd7899;
	mov.u64 	%rd34670, %rd7898;
$L__BB3_73:
	mov.b64 	{%r124, %r125}, %rd34649;
	mov.b64 	{%r126, %r127}, %rd34650;
	shf.l.wrap.b32 	%r128, %r127, %r124, 1;
	shf.l.wrap.b32 	%r129, %r124, %r125, 1;
	mov.b64 	%rd7929, {%r128, %r129};
	mov.b64 	{%r130, %r131}, %rd34651;
	shf.l.wrap.b32 	%r132, %r131, %r126, 1;
	shf.l.wrap.b32 	%r133, %r126, %r127, 1;
	mov.b64 	%rd7928, {%r132, %r133};
	mov.b64 	{%r134, %r135}, %rd34652;
	shf.l.wrap.b32 	%r136, %r135, %r130, 1;
	shf.l.wrap.b32 	%r137, %r130, %r131, 1;
	mov.b64 	%rd7927, {%r136, %r137};
	mov.b64 	{%r138, %r139}, %rd34653;
	shf.l.wrap.b32 	%r140, %r139, %r134, 1;
	shf.l.wrap.b32 	%r141, %r134, %r135, 1;
	mov.b64 	%rd7926, {%r140, %r141};
	mov.b64 	{%r142, %r143}, %rd34654;
	shf.l.wrap.b32 	%r144, %r143, %r138, 1;
	shf.l.wrap.b32 	%r145, %r138, %r139, 1;
	mov.b64 	%rd34677, {%r144, %r145};
	shl.b64 	%rd34678, %rd34654, 1;
	setp.gt.u64 	%p71, %rd7929, 1873798617647539866;
	@%p71 bra 	$L__BB3_83;
	setp.eq.s64 	%p72, %rd7929, 1873798617647539866;
	mov.u64 	%rd34673, %rd7929;
	mov.u64 	%rd34674, %rd7928;
	mov.u64 	%rd34675, %rd7927;
	mov.u64 	%rd34676, %rd7926;
	@%p72 bra 	$L__BB3_75;
	bra.uni 	$L__BB3_84;
$L__BB3_75:
	setp.gt.u64 	%p73, %rd7928, 5412103778470702295;
	@%p73 bra 	$L__BB3_83;
	setp.ne.s64 	%p74, %rd7928, 5412103778470702295;
	mov.b64 	%rd34673, 1873798617647539866;
	mov.u64 	%rd34674, %rd7928;
	mov.u64 	%rd34675, %rd7927;
	mov.u64 	%rd34676, %rd7926;
	@%p74 bra 	$L__BB3_84;
	setp.gt.u64 	%p75, %rd7927, 7239337960414712511;
	@%p75 bra 	$L__BB3_83;
	setp.ne.s64 	%p76, %rd7927, 7239337960414712511;
	mov.b64 	%rd34674, 5412103778470702295;
	mov.u64 	%rd34675, %rd7927;
	mov.u64 	%rd34676, %rd7926;
	@%p76 bra 	$L__BB3_84;
	setp.gt.u64 	%p77, %rd7926, 7435674573564081700;
	@%p77 bra 	$L__BB3_83;
	setp.ne.s64 	%p78, %rd7926, 7435674573564081700;
	mov.b64 	%rd34675, 7239337960414712511;
	mov.u64 	%rd34676, %rd7926;
	@%p78 bra 	$L__BB3_84;
	setp.gt.u64 	%p79, %rd34677, 2210141511517208575;
	@%p79 bra 	$L__BB3_83;
	setp.ne.s64 	%p80, %rd34677, 2210141511517208575;
	setp.lt.u64 	%p81, %rd34678, -5044313057631688020;
	or.pred  	%p82, %p80, %p81;
	mov.b64 	%rd34676, 7435674573564081700;
	@%p82 bra 	$L__BB3_84;
$L__BB3_83:
	mov.b64 	%rd7930, -5044313057631688021;
	mov.b64 	%rd7931, 2210141511517208575;
	mov.b64 	%rd7932, 7435674573564081700;
	mov.b64 	%rd7933, 7239337960414712511;
	mov.b64 	%rd7934, 5412103778470702295;
	mov.b64 	%rd7935, 1873798617647539866;
	// begin inline asm
	sub.cc.u64 %rd34678, %rd34678, %rd7930;
subc.cc.u64 %rd34677, %rd34677, %rd7931;
subc.cc.u64 %rd7926, %rd7926, %rd7932;
subc.cc.u64 %rd7927, %rd7927, %rd7933;
subc.cc.u64 %rd7928, %rd7928, %rd7934;
subc.u64 %rd7929, %rd7929, %rd7935;

	// end inline asm
	mov.u64 	%rd34673, %rd7929;
	mov.u64 	%rd34674, %rd7928;
	mov.u64 	%rd34675, %rd7927;
	mov.u64 	%rd34676, %rd7926;
$L__BB3_84:
	mov.b64 	%rd8387, 0;
	// begin inline asm
	mad.lo.cc.u64 %rd7942, %rd67, %rd34672, %rd8387;
madc.hi.u64 %rd7943, %rd67, %rd34672, 0;
add.cc.u64 %rd7942, %rd7942, %rd8387;
addc.u64 %rd7943, %rd7943, 0;

	// end inline asm
	// begin inline asm
	mad.lo.cc.u64 %rd7948, %rd66, %rd34672, %rd8387;
madc.hi.u64 %rd7949, %rd66, %rd34672, 0;
add.cc.u64 %rd7948, %rd7948, %rd7943;
addc.u64 %rd7949, %rd7949, 0;

	// end inline asm
	// begin inline asm
	mad.lo.cc.u64 %rd7954, %rd65, %rd34672, %rd8387;
madc.hi.u64 %rd7955, %rd65, %rd34672, 0;
add.cc.u64 %rd7954, %rd7954, %rd7949;
addc.u64 %rd7955, %rd7955, 0;

	// end inline asm
	// begin inline asm
	mad.lo.cc.u64 %rd7960, %rd64, %rd34672, %rd8387;
madc.hi.u64 %rd7961, %rd64, %rd34672, 0;
add.cc.u64 %rd7960, %rd7960, %rd7955;
addc.u64 %rd7961, %rd7961, 0;

	// end inline asm
	// begin inline asm
	mad.lo.cc.u64 %rd7966, %rd63, %rd34672, %rd8387;
madc.hi.u64 %rd7967, %rd63, %rd34672, 0;
add.cc.u64 %rd7966, %rd7966, %rd7961;
addc.u64 %rd7967, %rd7967, 0;

	// end inline asm
	// begin inline asm
	mad.lo.cc.u64 %rd7972, %rd62, %rd34672, %rd8387;
madc.hi.u64 %rd7973, %rd62, %rd34672, 0;
add.cc.u64 %rd7972, %rd7972, %rd7967;
addc.u64 %rd7973, %rd7973, 0;

	// end inline asm
	// begin inline asm
	add.cc.u64 %rd7978, %rd8387, %rd7973;
addc.u64 %rd7979, 0, 0;

	// end inline asm
	mul.lo.s64 	%rd8014, %rd7942, -8506173809081122819;
	mov.b64 	%rd8385, -5044313057631688021;
	// begin inline asm
	mad.lo.cc.u64 %rd7982, %rd8014, %rd8385, %rd7942;
madc.hi.u64 %rd7983, %rd8014, %rd8385, 0;
add.cc.u64 %rd7982, %rd7982, %rd8387;
addc.u64 %rd7983, %rd7983, 0;

	// end inline asm
	mov.b64 	%rd8391, 2210141511517208575;
	// begin inline asm
	mad.lo.cc.u64 %rd7988, %rd8014, %rd8391, %rd7948;
madc.hi.u64 %rd7989, %rd8014, %rd8391, 0;
add.cc.u64 %rd7988, %rd7988, %rd7983;
addc.u64 %rd7989, %rd7989, 0;

	// end inline asm
	mov.b64 	%rd8397, 7435674573564081700;
	// begin inline asm
	mad.lo.cc.u64 %rd7994, %rd8014, %rd8397, %rd7954;
madc.hi.u64 %rd7995, %rd8014, %rd8397, 0;
add.cc.u64 %rd7994, %rd7994, %rd7989;
addc.u64 %rd7995, %rd7995, 0;

	// end inline asm
	mov.b64 	%rd8403, 7239337960414712511;
	// begin inline asm
	mad.lo.cc.u64 %rd8000, %rd8014, %rd8403, %rd7960;
madc.hi.u64 %rd8001, %rd8014, %rd8403, 0;
add.cc.u64 %rd8000, %rd8000, %rd7995;
addc.u64 %rd8001, %rd8001, 0;

	// end inline asm
	mov.b64 	%rd8409, 5412103778470702295;
	// begin inline asm
	mad.lo.cc.u64 %rd8006, %rd8014, %rd8409, %rd7966;
madc.hi.u64 %rd8007, %rd8014, %rd8409, 0;
add.cc.u64 %rd8006, %rd8006, %rd8001;
addc.u64 %rd8007, %rd8007, 0;

	// end inline asm
	mov.b64 	%rd8415, 1873798617647539866;
	// begin inline asm
	mad.lo.cc.u64 %rd8012, %rd8014, %rd8415, %rd7972;
madc.hi.u64 %rd8013, %rd8014, %rd8415, 0;
add.cc.u64 %rd8012, %rd8012, %rd8007;
addc.u64 %rd8013, %rd8013, 0;

	// end inline asm
	// begin inline asm
	add.cc.u64 %rd8018, %rd7978, %rd8013;
addc.u64 %rd8019, 0, 0;

	// end inline asm
	add.s64 	%rd8060, %rd7979, %rd8019;
	// begin inline asm
	mad.lo.cc.u64 %rd8022, %rd67, %rd34671, %rd7988;
madc.hi.u64 %rd8023, %rd67, %rd34671, 0;
add.cc.u64 %rd8022, %rd8022, %rd8387;
addc.u64 %rd8023, %rd8023, 0;

	// end inline asm
	// begin inline asm
	mad.lo.cc.u64 %rd8028, %rd66, %rd34671, %rd7994;
madc.hi.u64 %rd8029, %rd66, %rd34671, 0;
add.cc.u64 %rd8028, %rd8028, %rd8023;
addc.u64 %rd8029, %rd8029, 0;

	// end inline asm
	// begin inline asm
	mad.lo.cc.u64 %rd8034, %rd65, %rd34671, %rd8000;
madc.hi.u64 %rd8035, %rd65, %rd34671, 0;
add.cc.u64 %rd8034, %rd8034, %rd8029;
addc.u64 %rd8035, %rd8035, 0;

	// end inline asm
	// begin inline asm
	mad.lo.cc.u64 %rd8040, %rd64, %rd34671, %rd8006;
madc.hi.u64 %rd8041, %rd64, %rd34671, 0;
add.cc.u64 %rd8040, %rd8040, %rd8035;
addc.u64 %rd8041, %rd8041, 0;

	// end inline asm
	// begin inline asm
	mad.lo.cc.u64 %rd8046, %rd63, %rd34671, %rd8012;
madc.hi.u64 %rd8047, %rd63, %rd34671, 0;
add.cc.u64 %rd8046, %rd8046, %rd8041;
addc.u64 %rd8047, %rd8047, 0;

	// end inline asm
	// begin inline asm
	mad.lo.cc.u64 %rd8052, %rd62, %rd34671, %rd8018;
madc.hi.u64 %rd8053, %rd62, %rd34671, 0;
add.cc.u64 %rd8052, %rd8052, %rd8047;
addc.u64 %rd8053, %rd8053, 0;

	// end inline asm
	// begin inline asm
	add.cc.u64 %rd8058, %rd8060, %rd8053;
addc.u64 %rd8059, 0, 0;

	// end inline asm
	mul.lo.s64 	%rd8094, %rd8022, -8506173809081122819;
	// begin inline asm
	mad.lo.cc.u64 %rd8062, %rd8094, %rd8385, %rd8022;
madc.hi.u64 %rd8063, %rd8094, %rd8385, 0;
add.cc.u64 %rd8062, %rd8062, %rd8387;
addc.u64 %rd8063, %rd8063, 0;

	// end inline asm
	// begin inline asm
	mad.lo.cc.u64 %rd8068, %rd8094, %rd8391, %rd8028;
madc.hi.u64 %rd8069, %rd8094, %rd8391, 0;
add.cc.u64 %rd8068, %rd8068, %rd8063;
addc.u64 %rd8069, %rd8069, 0;

	// end inline asm
	// begin inline asm
	mad.lo.cc.u64 %rd8074, %rd8094, %rd8397, %rd8034;
madc.hi.u64 %rd8075, %rd8094, %rd8397, 0;
add.cc.u64 %rd8074, %rd8074, %rd8069;
addc.u64 %rd8075, %rd8075, 0;

	// end inline asm
	// begin inline asm
	mad.lo.cc.u64 %rd8080, %rd8094, %rd8403, %rd8040;
madc.hi.u64 %rd8081, %rd8094, %rd8403, 0;
add.cc.u64 %rd8080, %rd8080, %rd8075;
addc.u64 %rd8081, %rd8081, 0;

	// end inline asm
	// begin inline asm
	mad.lo.cc.u64 %rd8086, %rd8094, %rd8409, %rd8046;
madc.hi.u64 %rd8087, %rd8094, %rd8409, 0;
add.cc.u64 %rd8086, %rd8086, %rd8081;
addc.u64 %rd8087, %rd8087, 0;

	// end inline asm
	// begin inline asm
	mad.lo.cc.u64 %rd8092, %rd8094, %rd8415, %rd8052;
madc.hi.u64 %rd8093, %rd8094, %rd8415, 0;
add.cc.u64 %rd8092, %rd8092, %rd8087;
addc.u64 %rd8093, %rd8093, 0;

	// end inline asm
	// begin inline asm
	add.cc.u64 %rd8098, %rd8058, %rd8093;
addc.u64 %rd8099, 0, 0;

	// end inline asm
	add.s64 	%rd8140, %rd8059, %rd8099;
	// begin inline asm
	mad.lo.cc.u64 %rd8102, %rd67, %rd34670, %rd8068;
madc.hi.u64 %rd8103, %rd67, %rd34670, 0;
add.cc.u64 %rd8102, %rd8102, %rd8387;
addc.u64 %rd8103, %rd8103, 0;

	// end inline asm
	// begin inline asm
	mad.lo.cc.u64 %rd8108, %rd66, %rd34670, %rd8074;
madc.hi.u64 %rd8109, %rd66, %rd34670, 0;
add.cc.u64 %rd8108, %rd8108, %rd8103;
addc.u64 %rd8109, %rd8109, 0;

	// end inline asm
	// begin inline asm
	mad.lo.cc.u64 %rd8114, %rd65, %rd34670, %rd8080;
madc.hi.u64 %rd8115, %rd65, %rd34670, 0;
add.cc.u64 %rd8114, %rd8114, %rd8109;
addc.u64 %rd8115, %rd8115, 0;

	// end inline asm
	// begin inline asm
	mad.lo.cc.u64 %rd8120, %rd64, %rd34670, %rd8086;
madc.hi.u64 %rd8121, %rd64, %rd34670, 0;
add.cc.u64 %rd8120, %rd8120, %rd8115;
addc.u64 %rd8121, %rd8121, 0;

	// end inline asm
	// begin inline asm
	mad.lo.cc.u64 %rd8126, %rd63, %rd34670, %rd8092;
madc.hi.u64 %rd8127, %rd63, %rd34670, 0;
add.cc.u64 %rd8126, %rd8126, %rd8121;
addc.u64 %rd8127, %rd8127, 0;

	// end inline asm
	// begin inline asm
	mad.lo.cc.u64 %rd8132, %rd62, %rd34670, %rd8098;
madc.hi.u64 %rd8133, %rd62, %rd34670, 0;
add.cc.u64 %rd8132, %rd8132, %rd8127;
addc.u64 %rd8133, %rd8133, 0;

	// end inline asm
	// begin inline asm
	add.cc.u64 %rd8138, %rd8140, %rd8133;
addc.u64 %rd8139, 0, 0;

	// end inline asm
	mul.lo.s64 	%rd8174, %rd8102, -8506173809081122819;
	// begin inline asm
	mad.lo.cc.u64 %rd8142, %rd8174, %rd8385, %rd8102;
madc.hi.u64 %rd8143, %rd8174, %rd8385, 0;
add.cc.u64 %rd8142, %rd8142, %rd8387;
addc.u64 %rd8143, %rd8143, 0;

	// end inline asm
	// begin inline asm
	mad.lo.cc.u64 %rd8148, %rd8174, %rd8391, %rd8108;
madc.hi.u64 %rd8149, %rd8174, %rd8391, 0;
add.cc.u64 %rd8148, %rd8148, %rd8143;
addc.u64 %rd8149, %rd8149, 0;

	// end inline asm
	// begin inline asm
	mad.lo.cc.u64 %rd8154, %rd8174, %rd8397, %rd8114;
madc.hi.u64 %rd8155, %rd8174, %rd8397, 0;
add.cc.u64 %rd8154, %rd8154, %rd8149;
addc.u64 %rd8155, %rd8155, 0;

	// end inline asm
	// begin inline asm
	mad.lo.cc.u64 %rd8160, %rd8174, %rd8403, %rd8120;
madc.hi.u64 %rd8161, %rd8174, %rd8403, 0;
add.cc.u64 %rd8160, %rd8160, %rd8155;
addc.u64 %rd8161, %rd8161, 0;

	// end inline asm
	// begin inline asm
	mad.lo.cc.u64 %rd8166, %rd8174, %rd8409, %rd8126;
madc.hi.u64 %rd8167, %rd8174, %rd8409, 0;
add.cc.u64 %rd8166, %rd8166, %rd8161;
addc.u64 %rd8167, %rd8167, 0;

	// end inline asm
	// begin inline asm
	mad.lo.cc.u64 %rd8172, %rd8174, %rd8415, %rd8132;
madc.hi.u64 %rd8173, %rd8174, %rd8415, 0;
add.cc.u64 %rd8172, %rd8172, %rd8167;
addc.u64 %rd8173, %rd8173, 0;

	// end inline asm
	// begin inline asm
	add.cc.u64 %rd8178, %rd8138, %rd8173;
addc.u64 %rd8179, 0, 0;

	// end inline asm
	add.s64 	%rd8220, %rd8139, %rd8179;
	// begin inline asm
	mad.lo.cc.u64 %rd8182, %rd67, %rd34669, %rd8148;
madc.hi.u64 %rd8183, %rd67, %rd34669, 0;
add.cc.u64 %rd8182, %rd8182, %rd8387;
addc.u64 %rd8183, %rd8183, 0;

	// end inline asm
	// begin inline asm
	mad.lo.cc.u64 %rd8188, %rd66, %rd34669, %rd8154;
madc.hi.u64 %rd8189, %rd66, %rd34669, 0;
add.cc.u64 %rd8188, %rd8188, %rd8183;
addc.u64 %rd8189, %rd8189, 0;

	// end inline asm
	// begin inline asm
	mad.lo.cc.u64 %rd8194, %rd65, %rd34669, %rd8160;
madc.hi.u64 %rd8195, %rd65, %rd34669, 0;
add.cc.u64 %rd8194, %rd8194, %rd8189;
addc.u64 %rd8195, %rd8195, 0;

	// end inline asm
	// begin inline asm
	mad.lo.cc.u64 %rd8200, %rd64, %rd34669, %rd8166;
madc.hi.u64 %rd8201, %rd64, %rd34669, 0;
add.cc.u64 %rd8200, %rd8200, %rd8195;
addc.u64 %rd8201, %rd8201, 0;

	// end inline asm
	// begin inline asm
	mad.lo.cc.u64 %rd8206, %rd63, %rd34669, %rd8172;
madc.hi.u64 %rd8207, %rd63, %rd34669, 0;
add.cc.u64 %rd8206, %rd8206, %rd8201;
addc.u64 %rd8207, %rd8207, 0;

	// end inline asm
	// begin inline asm
	mad.lo.cc.u64 %rd8212, %rd62, %rd34669, %rd8178;
madc.hi.u64 %rd8213, %rd62, %rd34669, 0;
add.cc.u64 %rd8212, %rd8212, %rd8207;
addc.u64 %rd8213, %rd8213, 0;

	// end inline asm
	// begin inline asm
	add.cc.u64 %rd8218, %rd8220, %rd8213;
addc.u64 %rd8219, 0, 0;

	// end inline asm
	mul.lo.s64 	%rd8254, %rd8182, -8506173809081122819;
	// begin inline asm
	mad.lo.cc.u64 %rd8222, %rd8254, %rd8385, %rd8182;
madc.hi.u64 %rd8223, %rd8254, %rd8385, 0;
add.cc.u64 %rd8222, %rd8222, %rd8387;
addc.u64 %rd8223, %rd8223, 0;

	// end inline asm
	// begin inline asm
	mad.lo.cc.u64 %rd8228, %rd8254, %rd8391, %rd8188;
madc.hi.u64 %rd8229, %rd8254, %rd8391, 0;
add.cc.u64 %rd8228, %rd8228, %rd8223;
addc.u64 %rd8229, %rd8229, 0;

	// end inline asm
	// begin inline asm
	mad.lo.cc.u64 %rd8234, %rd8254, %rd8397, %rd8194;
madc.hi.u64 %rd8235, %rd8254, %rd8397, 0;
add.cc.u64 %rd8234, %rd8234, %rd8229;
addc.u64 %rd8235, %rd8235, 0;

	// end inline asm
	// begin inline asm
	mad.lo.cc.u64 %rd8240, %rd8254, %rd8403, %rd8200;
madc.hi.u64 %rd8241, %rd8254, %rd8403, 0;
add.cc.u64 %rd8240, %rd8240, %rd8235;
addc.u64 %rd8241, %rd8241, 0;

	// end inline asm
	// begin inline asm
	mad.lo.cc.u64 %rd8246, %rd8254, %rd8409, %rd8206;
madc.hi.u64 %rd8247, %rd8254, %rd8409, 0;
add.cc.u64 %rd8246, %rd8246, %rd8241;
addc.u64 %rd8247, %rd8247, 0;

	// end inline asm
	// begin inline asm
	mad.lo.cc.u64 %rd8252, %rd8254, %rd8415, %rd8212;
madc.hi.u64 %rd8253, %rd8254, %rd8415, 0;
add.cc.u64 %rd8252, %rd8252, %rd8247;
addc.u64 %rd8253, %rd8253, 0;

	// end inline asm
	// begin inline asm
	add.cc.u64 %rd8258, %rd8218, %rd8253;
addc.u64 %rd8259, 0, 0;

	// end inline asm
	add.s64 	%rd8300, %rd8219, %rd8259;
	// begin inline asm
	mad.lo.cc.u64 %rd8262, %rd67, %rd34668, %rd8228;
madc.hi.u64 %rd8263, %rd67, %rd34668, 0;
add.cc.u64 %rd8262, %rd8262, %rd8387;
addc.u64 %rd8263, %rd8263, 0;

	// end inline asm
	// begin inline asm
	mad.lo.cc.u64 %rd8268, %rd66, %rd34668, %rd8234;
madc.hi.u64 %rd8269, %rd66, %rd34668, 0;
add.cc.u64 %rd8268, %rd8268, %rd8263;
addc.u64 %rd8269, %rd8269, 0;

	// end inline asm
	// begin inline asm
	mad.lo.cc.u64 %rd8274, %rd65, %rd34668, %rd8240;
madc.hi.u64 %rd8275, %rd65, %rd34668, 0;
add.cc.u64 %rd8274, %rd8274, %rd8269;
addc.u64 %rd8275, %rd8275, 0;

	// end inline asm
	// begin inline asm
	mad.lo.cc.u64 %rd8280, %rd64, %rd34668, %rd8246;
madc.hi.u64 %rd8281, %rd64, %rd34668, 0;
add.cc.u64 %rd8280, %rd8280, %rd8275;
addc.u64 %rd8281, %rd8281, 0;

	// end inline asm
	// begin inline asm
	mad.lo.cc.u64 %rd8286, %rd63, %rd34668, %rd8252;
madc.hi.u64 %rd8287, %rd63, %rd34668, 0;
add.cc.u64 %rd8286, %rd8286, %rd8281;
addc.u64 %rd8287, %rd8287, 0;

	// end inline asm
	// begin inline asm
	mad.lo.cc.u64 %rd8292, %rd62, %rd34668, %rd8258;
madc.hi.u64 %rd8293, %rd62, %rd34668, 0;
add.cc.u64 %rd8292, %rd8292, %rd8287;
addc.u64 %rd8293, %rd8293, 0;

	// end inline asm
	// begin inline asm
	add.cc.u64 %rd8298, %rd8300, %rd8293;
addc.u64 %rd8299, 0, 0;

	// end inline asm
	mul.lo.s64 	%rd8334, %rd8262, -8506173809081122819;
	// begin inline asm
	mad.lo.cc.u64 %rd8302, %rd8334, %rd8385, %rd8262;
madc.hi.u64 %rd8303, %rd8334, %rd8385, 0;
add.cc.u64 %rd8302, %rd8302, %rd8387;
addc.u64 %rd8303, %rd8303, 0;

	// end inline asm
	// begin inline asm
	mad.lo.cc.u64 %rd8308, %rd8334, %rd8391, %rd8268;
madc.hi.u64 %rd8309, %rd8334, %rd8391, 0;
add.cc.u64 %rd8308, %rd8308, %rd8303;
addc.u64 %rd8309, %rd8309, 0;

	// end inline asm
	// begin inline asm
	mad.lo.cc.u64 %rd8314, %rd8334, %rd8397, %rd8274;
madc.hi.u64 %rd8315, %rd8334, %rd8397, 0;
add.cc.u64 %rd8314, %rd8314, %rd8309;
addc.u64 %rd8315, %rd8315, 0;

	// end inline asm
	// begin inline asm
	mad.lo.cc.u64 %rd8320, %rd8334, %rd8403, %rd8280;
madc.hi.u64 %rd8321, %rd8334, %rd8403, 0;
add.cc.u64 %rd8320, %rd8320, %rd8315;
addc.u64 %rd8321, %rd8321, 0;

	// end inline asm
	// begin inline asm
	mad.lo.cc.u64 %rd8326, %rd8334, %rd8409, %rd8286;
madc.hi.u64 %rd8327, %rd8334, %rd8409, 0;
add.cc.u64 %rd8326, %rd8326, %rd8321;
addc.u64 %rd8327, %rd8327, 0;

	// end inline asm
	// begin inline asm
	mad.lo.cc.u64 %rd8332, %rd8334, %rd8415, %rd8292;
madc.hi.u64 %rd8333, %rd8334, %rd8415, 0;
add.cc.u64 %rd8332, %rd8332, %rd8327;
addc.u64 %rd8333, %rd8333, 0;

	// end inline asm
	// begin inline asm
	add.cc.u64 %rd8338, %rd8298, %rd8333;
addc.u64 %rd8339, 0, 0;

	// end inline asm
	add.s64 	%rd8380, %rd8299, %rd8339;
	// begin inline asm
	mad.lo.cc.u64 %rd8342, %rd67, %rd34667, %rd8308;
madc.hi.u64 %rd8343, %rd67, %rd34667, 0;
add.cc.u64 %rd8342, %rd8342, %rd8387;
addc.u64 %rd8343, %rd8343, 0;

	// end inline asm
	// begin inline asm
	mad.lo.cc.u64 %rd8348, %rd66, %rd34667, %rd8314;
madc.hi.u64 %rd8349, %rd66, %rd34667, 0;
add.cc.u64 %rd8348, %rd8348, %rd8343;
addc.u64 %rd8349, %rd8349, 0;

	// end inline asm
	// begin inline asm
	mad.lo.cc.u64 %rd8354, %rd65, %rd34667, %rd8320;
madc.hi.u64 %rd8355, %rd65, %rd34667, 0;
add.cc.u64 %rd8354, %rd8354, %rd8349;
addc.u64 %rd8355, %rd8355, 0;

	// end inline asm
	// begin inline asm
	mad.lo.cc.u64 %rd8360, %rd64, %rd34667, %rd8326;
madc.hi.u64 %rd8361, %rd64, %rd34667, 0;
add.cc.u64 %rd8360, %rd8360, %rd8355;
addc.u64 %rd8361, %rd8361, 0;

	// end inline asm
	// begin inline asm
	mad.lo.cc.u64 %rd8366, %rd63, %rd34667, %rd8332;
madc.hi.u64 %rd8367, %rd63, %rd34667, 0;
add.cc.u64 %rd8366, %rd8366, %rd8361;
addc.u64 %rd8367, %rd8367, 0;

	// end inline asm
	// begin inline asm
	mad.lo.cc.u64 %rd8372, %rd62, %rd34667, %rd8338;
madc.hi.u64 %rd8373, %rd62, %rd34667, 0;
add.cc.u64 %rd8372, %rd8372, %rd8367;
addc.u64 %rd8373, %rd8373, 0;

	// end inline asm
	// begin inline asm
	add.cc.u64 %rd8378, %rd8380, %rd8373;
addc.u64 %rd8379, 0, 0;

	// end inline asm
	mul.lo.s64 	%rd8414, %rd8342, -8506173809081122819;
	// begin inline asm
	mad.lo.cc.u64 %rd8382, %rd8414, %rd8385, %rd8342;
madc.hi.u64 %rd8383, %rd8414, %rd8385, 0;
add.cc.u64 %rd8382, %rd8382, %rd8387;
addc.u64 %rd8383, %rd8383, 0;

	// end inline asm
	// begin inline asm
	mad.lo.cc.u64 %rd34684, %rd8414, %rd8391, %rd8348;
madc.hi.u64 %rd8389, %rd8414, %rd8391, 0;
add.cc.u64 %rd34684, %rd34684, %rd8383;
addc.u64 %rd8389, %rd8389, 0;

	// end inline asm
	// begin inline asm
	mad.lo.cc.u64 %rd34683, %rd8414, %rd8397, %rd8354;
madc.hi.u64 %rd8395, %rd8414, %rd8397, 0;
add.cc.u64 %rd34683, %rd34683, %rd8389;
addc.u64 %rd8395, %rd8395, 0;

	// end inline asm
	// begin inline asm
	mad.lo.cc.u64 %rd8434, %rd8414, %rd8403, %rd8360;
madc.hi.u64 %rd8401, %rd8414, %rd8403, 0;
add.cc.u64 %rd8434, %rd8434, %rd8395;
addc.u64 %rd8401, %rd8401, 0;

	// end inline asm
	// begin inline asm
	mad.lo.cc.u64 %rd8435, %rd8414, %rd8409, %rd8366;
madc.hi.u64 %rd8407, %rd8414, %rd8409, 0;
add.cc.u64 %rd8435, %rd8435, %rd8401;
addc.u64 %rd8407, %rd8407, 0;

	// end inline asm
	// begin inline asm
	mad.lo.cc.u64 %rd8436, %rd8414, %rd8415, %rd8372;
madc.hi.u64 %rd8413, %rd8414, %rd8415, 0;
add.cc.u64 %rd8436, %rd8436, %rd8407;
addc.u64 %rd8413, %rd8413, 0;

	// end inline asm
	// begin inline asm
	add.cc.u64 %rd8437, %rd8378, %rd8413;
addc.u64 %rd8419, 0, 0;

	// end inline asm
	setp.gt.u64 	%p83, %rd8437, 1873798617647539866;
	@%p83 bra 	$L__BB3_94;
	setp.eq.s64 	%p84, %rd8437, 1873798617647539866;
	mov.u64 	%rd34679, %rd8437;
	mov.u64 	%rd34680, %rd8436;
	mov.u64 	%rd34681, %rd8435;
	mov.u64 	%rd34682, %rd8434;
	@%p84 bra 	$L__BB3_86;
	bra.uni 	$L__BB3_95;
$L__BB3_86:
	setp.gt.u64 	%p85, %rd8436, 5412103778470702295;
	@%p85 bra 	$L__BB3_94;
	setp.ne.s64 	%p86, %rd8436, 5412103778470702295;
	mov.b64 	%rd34679, 1873798617647539866;
	mov.u64 	%rd34680, %rd8436;
	mov.u64 	%rd34681, %rd8435;
	mov.u64 	%rd34682, %rd8434;
	@%p86 bra 	$L__BB3_95;
	setp.gt.u64 	%p87, %rd8435, 7239337960414712511;
	@%p87 bra 	$L__BB3_94;
	setp.ne.s64 	%p88, %rd8435, 7239337960414712511;
	mov.b64 	%rd34680, 5412103778470702295;
	mov.u64 	%rd34681, %rd8435;
	mov.u64 	%rd34682, %rd8434;
	@%p88 bra 	$L__BB3_95;
	setp.gt.u64 	%p89, %rd8434, 7435674573564081700;
	@%p89 bra 	$L__BB3_94;
	setp.ne.s64 	%p90, %rd8434, 7435674573564081700;
	mov.b64 	%rd34681, 7239337960414712511;
	mov.u64 	%rd34682, %rd8434;
	@%p90 bra 	$L__BB3_95;
	setp.gt.u64 	%p91, %rd34683, 2210141511517208575;
	@%p91 bra 	$L__BB3_94;
	setp.ne.s64 	%p92, %rd34683, 2210141511517208575;
	setp.lt.u64 	%p93, %rd34684, -5044313057631688021;
	or.pred  	%p94, %p92, %p93;
	mov.b64 	%rd34682, 7435674573564081700;
	@%p94 bra 	$L__BB3_95;
$L__BB3_94:
	mov.b64 	%rd8438, -5044313057631688021;
	mov.b64 	%rd8439, 2210141511517208575;
	mov.b64 	%rd8440, 7435674573564081700;
	mov.b64 	%rd8441, 7239337960414712511;
	mov.b64 	%rd8442, 5412103778470702295;
	mov.b64 	%rd8443, 1873798617647539866;
	// begin inline asm
	sub.cc.u64 %rd34684, %rd34684, %rd8438;
subc.cc.u64 %rd34683, %rd34683, %rd8439;
subc.cc.u64 %rd8434, %rd8434, %rd8440;
subc.cc.u64 %rd8435, %rd8435, %rd8441;
subc.cc.u64 %rd8436, %rd8436, %rd8442;
subc.u64 %rd8437, %rd8437, %rd8443;

	// end inline asm
	mov.u64 	%rd34679, %rd8437;
	mov.u64 	%rd34680, %rd8436;
	mov.u64 	%rd34681, %rd8435;
	mov.u64 	%rd34682, %rd8434;
$L__BB3_95:
	mov.b64 	%rd8895, 0;
	// begin inline asm
	mad.lo.cc.u64 %rd8450, %rd34697, %rd34678, %rd8895;
madc.hi.u64 %rd8451, %rd34697, %rd34678, 0;
add.cc.u64 %rd8450, %rd8450, %rd8895;
addc.u64 %rd8451, %rd8451, 0;

	// end inline asm
	// begin inline asm
	mad.lo.cc.u64 %rd8456, %rd34698, %rd34678, %rd8895;
madc.hi.u64 %rd8457, %rd34698, %rd34678, 0;
add.cc.u64 %rd8456, %rd8456, %rd8451;
addc.u64 %rd8457, %rd8457, 0;

	// end inline asm
	// begin inline asm
	mad.lo.cc.u64 %rd8462, %rd9034, %rd34678, %rd8895;
madc.hi.u64 %rd8463, %rd9034, %rd34678, 0;
add.cc.u64 %rd8462, %rd8462, %rd8457;
addc.u64 %rd8463, %rd8463, 0;

	// end inline asm
	// begin inline asm
	mad.lo.cc.u64 %rd8468, %rd9035, %rd34678, %rd8895;
madc.hi.u64 %rd8469, %rd9035, %rd34678, 0;
add.cc.u64 %rd8468, %rd8468, %rd8463;
addc.u64 %rd8469, %rd8469, 0;

	// end inline asm
	// begin inline asm
	mad.lo.cc.u64 %rd8474, %rd9036, %rd34678, %rd8895;
madc.hi.u64 %rd8475, %rd9036, %rd34678, 0;
add.cc.u64 %rd8474, %rd8474, %rd8469;
addc.u64 %rd8475, %rd8475, 0;

	// end inline asm
	// begin inline asm
	mad.lo.cc.u64 %rd8480, %rd9037, %rd34678, %rd8895;
madc.hi.u64 %rd8481, %rd9037, %rd34678, 0;
add.cc.u64 %rd8480, %rd8480, %rd8475;
addc.u64 %rd8481, %rd8481, 0;

	// end inline asm
	// begin inline asm
	add.cc.u64 %rd8486, %rd8895, %rd8481;
addc.u64 %rd8487, 0, 0;

	// end inline asm
	mul.lo.s64 	%rd8522, %rd8450, -8506173809081122819;
	mov.b64 	%rd8893, -5044313057631688021;
	// begin inline asm
	mad.lo.cc.u64 %rd8490, %rd8522, %rd8893, %rd8450;
madc.hi.u64 %rd8491, %rd8522, %rd8893, 0;
add.cc.u64 %rd8490, %rd8490, %rd8895;
addc.u64 %rd8491, %rd8491, 0;

	// end inline asm
	mov.b64 	%rd8899, 2210141511517208575;
	// begin inline asm
	mad.lo.cc.u64 %rd8496, %rd8522, %rd8899, %rd8456;
madc.hi.u64 %rd8497, %rd8522, %rd8899, 0;
add.cc.u64 %rd8496, %rd8496, %rd8491;
addc.u64 %rd8497, %rd8497, 0;

	// end inline asm
	mov.b64 	%rd8905, 7435674573564081700;
	// begin inline asm
	mad.lo.cc.u64 %rd8502, %rd8522, %rd8905, %rd8462;
madc.hi.u64 %rd8503, %rd8522, %rd8905, 0;
add.cc.u64 %rd8502, %rd8502, %rd8497;
addc.u64 %rd8503, %rd8503, 0;

	// end inline asm
	mov.b64 	%rd8911, 7239337960414712511;
	// begin inline asm
	mad.lo.cc.u64 %rd8508, %rd8522, %rd8911, %rd8468;
madc.hi.u64 %rd8509, %rd8522, %rd8911, 0;
add.cc.u64 %rd8508, %rd8508, %rd8503;
addc.u64 %rd8509, %rd8509, 0;

	// end inline asm
	mov.b64 	%rd8917, 5412103778470702295;
	// begin inline asm
	mad.lo.cc.u64 %rd8514, %rd8522, %rd8917, %rd8474;
madc.hi.u64 %rd8515, %rd8522, %rd8917, 0;
add.cc.u64 %rd8514, %rd8514, %rd8509;
addc.u64 %rd8515, %rd8515, 0;

	// end inline asm
	mov.b64 	%rd8923, 1873798617647539866;
	// begin inline asm
	mad.lo.cc.u64 %rd8520, %rd8522, %rd8923, %rd8480;
madc.hi.u64 %rd8521, %rd8522, %rd8923, 0;
add.cc.u64 %rd8520, %rd8520, %rd8515;
addc.u64 %rd8521, %rd8521, 0;

	// end inline asm
	// begin inline asm
	add.cc.u64 %rd8526, %rd8486, %rd8521;
addc.u64 %rd8527, 0, 0;

	// end inline asm
	add.s64 	%rd8568, %rd8487, %rd8527;
	// begin inline asm
	mad.lo.cc.u64 %rd8530, %rd34697, %rd34677, %rd8496;
madc.hi.u64 %rd8531, %rd34697, %rd34677, 0;
add.cc.u64 %rd8530, %rd8530, %rd8895;
addc.u64 %rd8531, %rd8531, 0;

	// end inline asm
	// begin inline asm
	mad.lo.cc.u64 %rd8536, %rd34698, %rd34677, %rd8502;
madc.hi.u64 %rd8537, %rd34698, %rd34677, 0;
add.cc.u64 %rd8536, %rd8536, %rd8531;
addc.u64 %rd8537, %rd8537, 0;

	// end inline asm
	// begin inline asm
	mad.lo.cc.u64 %rd8542, %rd9034, %rd34677, %rd8508;
madc.hi.u64 %rd8543, %rd9034, %rd34677, 0;
add.cc.u64 %rd8542, %rd8542, %rd8537;
addc.u64 %rd8543, %rd8543, 0;

	// end inline asm
	// begin inline asm
	mad.lo.cc.u64 %rd8548, %rd9035, %rd34677, %rd8514;
madc.hi.u64 %rd8549, %rd9035, %rd34677, 0;
add.cc.u64 %rd8548, %rd8548, %rd8543;
addc.u64 %rd8549, %rd8549, 0;

	// end inline asm
	// begin inline asm
	mad.lo.cc.u64 %rd8554, %rd9036, %rd34677, %rd8520;
madc.hi.u64 %rd8555, %rd9036, %rd34677, 0;
add.cc.u64 %rd8554, %rd8554, %rd8549;
addc.u64 %rd8555, %rd8555, 0;

	// end inline asm
	// begin inline asm
	mad.lo.cc.u64 %rd8560, %rd9037, %rd34677, %rd8526;
madc.hi.u64 %rd8561, %rd9037, %rd34677, 0;
add.cc.u64 %rd8560, %rd8560, %rd8555;
addc.u64 %rd8561, %rd8561, 0;

	// end inline asm
	// begin inline asm
	add.cc.u64 %rd8566, %rd8568, %rd8561;
addc.u64 %rd8567, 0, 0;

	// end inline asm
	mul.lo.s64 	%rd8602, %rd8530, -8506173809081122819;
	// begin inline asm
	mad.lo.cc.u64 %rd8570, %rd8602, %rd8893, %rd8530;
madc.hi.u64 %rd8571, %rd8602, %rd8893, 0;
add.cc.u64 %rd8570, %rd8570, %rd8895;
addc.u64 %rd8571, %rd8571, 0;

	// end inline asm
	// begin inline asm
	mad.lo.cc.u64 %rd8576, %rd8602, %rd8899, %rd8536;
madc.hi.u64 %rd8577, %rd8602, %rd8899, 0;
add.cc.u64 %rd8576, %rd8576, %rd8571;
addc.u64 %rd8577, %rd8577, 0;

	// end inline asm
	// begin inline asm
	mad.lo.cc.u64 %rd8582, %rd8602, %rd8905, %rd8542;
madc.hi.u64 %rd8583, %rd8602, %rd8905, 0;
add.cc.u64 %rd8582, %rd8582, %rd8577;
addc.u64 %rd8583, %rd8583, 0;

	// end inline asm
	// begin inline asm
	mad.lo.cc.u64 %rd8588, %rd8602, %rd8911, %rd8548;
madc.hi.u64 %rd8589, %rd8602, %rd8911, 0;
add.cc.u64 %rd8588, %rd8588, %rd8583;
addc.u64 %rd8589, %rd8589, 0;

	// end inline asm
	// begin inline asm
	mad.lo.cc.u64 %rd8594, %rd8602, %rd8917, %rd8554;
madc.hi.u64 %rd8595, %rd8602, %rd8917, 0;
add.cc.u64 %rd8594, %rd8594, %rd8589;
addc.u64 %rd8595, %rd8595, 0;

	// end inline asm
	// begin inline asm
	mad.lo.cc.u64 %rd8600, %rd8602, %rd8923, %rd8560;
madc.hi.u64 %rd8601, %rd8602, %rd8923, 0;
add.cc.u64 %rd8600, %rd8600, %rd8595;
addc.u64 %rd8601, %rd8601, 0;

	// end inline asm
	// begin inline asm
	add.cc.u64 %rd8606, %rd8566, %rd8601;
addc.u64 %rd8607, 0, 0;

	// end inline asm
	add.s64 	%rd8648, %rd8567, %rd8607;
	// begin inline asm
	mad.lo.cc.u64 %rd8610, %rd34697, %rd34676, %rd8576;
madc.hi.u64 %rd8611, %rd34697, %rd34676, 0;
add.cc.u64 %rd8610, %rd8610, %rd8895;
addc.u64 %rd8611, %rd8611, 0;

	// end inline asm
	// begin inline asm
	mad.lo.cc.u64 %rd8616, %rd34698, %rd34676, %rd8582;
madc.hi.u64 %rd8617, %rd34698, %rd34676, 0;
add.cc.u64 %rd8616, %rd8616, %rd8611;
addc.u64 %rd8617, %rd8617, 0;

	// end inline asm
	// begin inline asm
	mad.lo.cc.u64 %rd8622, %rd9034, %rd34676, %rd8588;
madc.hi.u64 %rd8623, %rd9034, %rd34676, 0;
add.cc.u64 %rd8622, %rd8622, %rd8617;
addc.u64 %rd8623, %rd8623, 0;

	// end inline asm
	// begin inline asm
	mad.lo.cc.u64 %rd8628, %rd9035, %rd34676, %rd8594;
madc.hi.u64 %rd8629, %rd9035, %rd34676, 0;
add.cc.u64 %rd8628, %rd8628, %rd8623;
addc.u64 %rd8629, %rd8629, 0;

	// end inline asm
	// begin inline asm
	mad.lo.cc.u64 %rd8634, %rd9036, %rd34676, %rd8600;
madc.hi.u64 %rd8635, %rd9036, %rd34676, 0;
add.cc.u64 %rd8634, %rd8634, %rd8629;
addc.u64 %rd8635, %rd8635, 0;

	// end inline asm
	// begin inline asm
	mad.lo.cc.u64 %rd8640, %rd9037, %rd34676, %rd8606;
madc.hi.u64 %rd8641, %rd9037, %rd34676, 0;
add.cc.u64 %rd8640, %rd8640, %rd8635;
addc.u64 %rd8641, %rd8641, 0;

	// end inline asm
	// begin inline asm
	add.cc.u64 %rd8646, %rd8648, %rd8641;
addc.u64 %rd8647, 0, 0;

	// end inline asm
	mul.lo.s64 	%rd8682, %rd8610, -8506173809081122819;
	// begin inline asm
	mad.lo.cc.u64 %rd8650, %rd8682, %rd8893, %rd8610;
madc.hi.u64 %rd8651, %rd8682, %rd8893, 0;
add.cc.u64 %rd8650, %rd8650, %rd8895;
addc.u64 %rd8651, %rd8651, 0;

	// end inline asm
	// begin inline asm
	mad.lo.cc.u64 %rd8656, %rd8682, %rd8899, %rd8616;
madc.hi.u64 %rd8657, %rd8682, %rd8899, 0;
add.cc.u64 %rd8656, %rd8656, %rd8651;
addc.u64 %rd8657, %rd8657, 0;

	// end inline asm
	// begin inline asm
	mad.lo.cc.u64 %rd8662, %rd8682, %rd8905, %rd8622;
madc.hi.u64 %rd8663, %rd8682, %rd8905, 0;
add.cc.u64 %rd8662, %rd8662, %rd8657;
addc.u64 %rd8663, %rd8663, 0;

	// end inline asm
	// begin inline asm
	mad.lo.cc.u64 %rd8668, %rd8682, %rd8911, %rd8628;
madc.hi.u64 %rd8669, %rd8682, %rd8911, 0;
add.cc.u64 %rd8668, %rd8668, %rd8663;
addc.u64 %rd8669, %rd8669, 0;

	// end inline asm
	// begin inline asm
	mad.lo.cc.u64 %rd8674, %rd8682, %rd8917, %rd8634;
madc.hi.u64 %rd8675, %rd8682, %rd8917, 0;
add.cc.u64 %rd8674, %rd8674, %rd8669;
addc.u64 %rd8675, %rd8675, 0;

	// end inline asm
	// begin inline asm
	mad.lo.cc.u64 %rd8680, %rd8682, %rd8923, %rd8640;
madc.hi.u64 %rd8681, %rd8682, %rd8923, 0;
add.cc.u64 %rd8680, %rd8680, %rd8675;
addc.u64 %rd8681, %rd8681, 0;

	// end inline asm
	// begin inline asm
	add.cc.u64 %rd8686, %rd8646, %rd8681;
addc.u64 %rd8687, 0, 0;

	// end inline asm
	add.s64 	%rd8728, %rd8647, %rd8687;
	// begin inline asm
	mad.lo.cc.u64 %rd8690, %rd34697, %rd34675, %rd8656;
madc.hi.u64 %rd8691, %rd34697, %rd34675, 0;
add.cc.u64 %rd8690, %rd8690, %rd8895;
addc.u64 %rd8691, %rd8691, 0;

	// end inline asm
	// begin inline asm
	mad.lo.cc.u64 %rd8696, %rd34698, %rd34675, %rd8662;
madc.hi.u64 %rd8697, %rd34698, %rd34675, 0;
add.cc.u64 %rd8696, %rd8696, %rd8691;
addc.u64 %rd8697, %rd8697, 0;

	// end inline asm
	// begin inline asm
	mad.lo.cc.u64 %rd8702, %rd9034, %rd34675, %rd8668;
madc.hi.u64 %rd8703, %rd9034, %rd34675, 0;
add.cc.u64 %rd8702, %rd8702, %rd8697;
addc.u64 %rd8703, %rd8703, 0;

	// end inline asm
	// begin inline asm
	mad.lo.cc.u64 %rd8708, %rd9035, %rd34675, %rd8674;
madc.hi.u64 %rd8709, %rd9035, %rd34675, 0;
add.cc.u64 %rd8708, %rd8708, %rd8703;
addc.u64 %rd8709, %rd8709, 0;

	// end inline asm
	// begin inline asm
	mad.lo.cc.u64 %rd8714, %rd9036, %rd34675, %rd8680;
madc.hi.u64 %rd8715, %rd9036, %rd34675, 0;
add.cc.u64 %rd8714, %rd8714, %rd8709;
addc.u64 %rd8715, %rd8715, 0;

	// end inline asm
	// begin inline asm
	mad.lo.cc.u64 %rd8720, %rd9037, %rd34675, %rd8686;
madc.hi.u64 %rd8721, %rd9037, %rd34675, 0;
add.cc.u64 %rd8720, %rd8720, %rd8715;
addc.u64 %rd8721, %rd8721, 0;

	// end inline asm
	// begin inline asm
	add.cc.u64 %rd8726, %rd8728, %rd8721;
addc.u64 %rd8727, 0, 0;

	// end inline asm
	mul.lo.s64 	%rd8762, %rd8690, -8506173809081122819;
	// begin inline asm
	mad.lo.cc.u64 %rd8730, %rd8762, %rd8893, %rd8690;
madc.hi.u64 %rd8731, %rd8762, %rd8893, 0;
add.cc.u64 %rd8730, %rd8730, %rd8895;
addc.u64 %rd8731, %rd8731, 0;

	// end inline asm
	// begin inline asm
	mad.lo.cc.u64 %rd8736, %rd8762, %rd8899, %rd8696;
madc.hi.u64 %rd8737, %rd8762, %rd8899, 0;
add.cc.u64 %rd8736, %rd8736, %rd8731;
addc.u64 %rd8737, %rd8737, 0;

	// end inline asm
	// begin inline asm
	mad.lo.cc.u64 %rd8742, %rd8762, %rd8905, %rd8702;
madc.hi.u64 %rd8743, %rd8762, %rd8905, 0;
add.cc.u64 %rd8742, %rd8742, %rd8737;
addc.u64 %rd8743, %rd8743, 0;

	// end inline asm
	// begin inline asm
	mad.lo.cc.u64 %rd8748, %rd8762, %rd8911, %rd8708;
madc.hi.u64 %rd8749, %rd8762, %rd8911, 0;
add.cc.u64 %rd8748, %rd8748, %rd8743;
addc.u64 %rd8749, %rd8749, 0;

	// end inline asm
	// begin inline asm
	mad.lo.cc.u64 %rd8754, %rd8762, %rd8917, %rd8714;
madc.hi.u64 %rd8755, %rd8762, %rd8917, 0;
add.cc.u64 %rd8754, %rd8754, %rd8749;
addc.u64 %rd8755, %rd8755, 0;

	// end inline asm
	// begin inline asm
	mad.lo.cc.u64 %rd8760, %rd8762, %rd8923, %rd8720;
madc.hi.u64 %rd8761, %rd8762, %rd8923, 0;
add.cc.u64 %rd8760, %rd8760, %rd8755;
addc.u64 %rd8761, %rd8761, 0;

	// end inline asm
	// begin inline asm
	add.cc.u64 %rd8766, %rd8726, %rd8761;
addc.u64 %rd8767, 0, 0;

	// end inline asm
	add.s64 	%rd8808, %rd8727, %rd8767;
	// begin inline asm
	mad.lo.cc.u64 %rd8770, %rd34697, %rd34674, %rd8736;
madc.hi.u64 %rd8771, %rd34697, %rd34674, 0;
add.cc.u64 %rd8770, %rd8770, %rd8895;
addc.u64 %rd8771, %rd8771, 0;

	// end inline asm
	// begin inline asm
	mad.lo.cc.u64 %rd8776, %rd34698, %rd34674, %rd8742;
madc.hi.u64 %rd8777, %rd34698, %rd34674, 0;
add.cc.u64 %rd8776, %rd8776, %rd8771;
addc.u64 %rd8777, %rd8777, 0;

	// end inline asm
	// begin inline asm
	mad.lo.cc.u64 %rd8782, %rd9034, %rd34674, %rd8748;
madc.hi.u64 %rd8783, %rd9034, %rd34674, 0;
add.cc.u64 %rd8782, %rd8782, %rd8777;
addc.u64 %rd8783, %rd8783, 0;

	// end inline asm
	// begin inline asm
	mad.lo.cc.u64 %rd8788, %rd9035, %rd34674, %rd8754;
madc.hi.u64 %rd8789, %rd9035, %rd34674, 0;
add.cc.u64 %rd8788, %rd8788, %rd8783;
addc.u64 %rd8789, %rd8789, 0;

	// end inline asm
	// begin inline asm
	mad.lo.cc.u64 %rd8794, %rd9036, %rd34674, %rd8760;
madc.hi.u64 %rd8795, %rd9036, %rd34674, 0;
add.cc.u64 %rd8794, %rd8794, %rd8789;
addc.u64 %rd8795, %rd8795, 0;

	// end inline asm
	// begin inline asm
	mad.lo.cc.u64 %rd8800, %rd9037, %rd34674, %rd8766;
madc.hi.u64 %rd8801, %rd9037, %rd34674, 0;
add.cc.u64 %rd8800, %rd8800, %rd8795;
addc.u64 %rd8801, %rd8801, 0;

	// end inline asm
	// begin inline asm
	add.cc.u64 %rd8806, %rd8808, %rd8801;
addc.u64 %rd8807, 0, 0;

	// end inline asm
	mul.lo.s64 	%rd8842, %rd8770, -8506173809081122819;
	// begin inline asm
	mad.lo.cc.u64 %rd8810, %rd8842, %rd8893, %rd8770;
madc.hi.u64 %rd8811, %rd8842, %rd8893, 0;
add.cc.u64 %rd8810, %rd8810, %rd8895;
addc.u64 %rd8811, %rd8811, 0;

	// end inline asm
	// begin inline asm
	mad.lo.cc.u64 %rd8816, %rd8842, %rd8899, %rd8776;
madc.hi.u64 %rd8817, %rd8842, %rd8899, 0;
add.cc.u64 %rd8816, %rd8816, %rd8811;
addc.u64 %rd8817, %rd8817, 0;

	// end inline asm
	// begin inline asm
	mad.lo.cc.u64 %rd8822, %rd8842, %rd8905, %rd8782;
madc.hi.u64 %rd8823, %rd8842, %rd8905, 0;
add.cc.u64 %rd8822, %rd8822, %rd8817;
addc.u64 %rd8823, %rd8823, 0;

	// end inline asm
	// begin inline asm
	mad.lo.cc.u64 %rd8828, %rd8842, %rd8911, %rd8788;
madc.hi.u64 %rd8829, %rd8842, %rd8911, 0;
add.cc.u64 %rd8828, %rd8828, %rd8823;
addc.u64 %rd8829, %rd8829, 0;

	// end inline asm
	// begin inline asm
	mad.lo.cc.u64 %rd8834, %rd8842, %rd8917, %rd8794;
madc.hi.u64 %rd8835, %rd8842, %rd8917, 0;
add.cc.u64 %rd8834, %rd8834, %rd8829;
addc.u64 %rd8835, %rd8835, 0;

	// end inline asm
	// begin inline asm
	mad.lo.cc.u64 %rd8840, %rd8842, %rd8923, %rd8800;
madc.hi.u64 %rd8841, %rd8842, %rd8923, 0;
add.cc.u64 %rd8840, %rd8840, %rd8835;
addc.u64 %rd8841, %rd8841, 0;

	// end inline asm
	// begin inline asm
	add.cc.u64 %rd8846, %rd8806, %rd8841;
addc.u64 %rd8847, 0, 0;

	// end inline asm
	add.s64 	%rd8888, %rd8807, %rd8847;
	// begin inline asm
	mad.lo.cc.u64 %rd8850, %rd34697, %rd34673, %rd8816;
madc.hi.u64 %rd8851, %rd34697, %rd34673, 0;
add.cc.u64 %rd8850, %rd8850, %rd8895;
addc.u64 %rd8851, %rd8851, 0;

	// end inline asm
	// begin inline asm
	mad.lo.cc.u64 %rd8856, %rd34698, %rd34673, %rd8822;
madc.hi.u64 %rd8857, %rd34698, %rd34673, 0;
add.cc.u64 %rd8856, %rd8856, %rd8851;
addc.u64 %rd8857, %rd8857, 0;

	// end inline asm
	// begin inline asm
	mad.lo.cc.u64 %rd8862, %rd9034, %rd34673, %rd8828;
madc.hi.u64 %rd8863, %rd9034, %rd34673, 0;
add.cc.u64 %rd8862, %rd8862, %rd8857;
addc.u64 %rd8863, %rd8863, 0;

	// end inline asm
	// begin inline asm
	mad.lo.cc.u64 %rd8868, %rd9035, %rd34673, %rd8834;
madc.hi.u64 %rd8869, %rd9035, %rd34673, 0;
add.cc.u64 %rd8868, %rd8868, %rd8863;
addc.u64 %rd8869, %rd8869, 0;

	// end inline asm
	// begin inline asm
	mad.lo.cc.u64 %rd8874, %rd9036, %rd34673, %rd8840;
madc.hi.u64 %rd8875, %rd9036, %rd34673, 0;
add.cc.u64 %rd8874, %rd8874, %rd8869;
addc.u64 %rd8875, %rd8875, 0;

	// end inline asm
	// begin inline asm
	mad.lo.cc.u64 %rd8880, %rd9037, %rd34673, %rd8846;
madc.hi.u64 %rd8881, %rd9037, %rd34673, 0;
add.cc.u64 %rd8880, %rd8880, %rd8875;
addc.u64 %rd8881, %rd8881, 0;

	// end inline asm
	// begin inline asm
	add.cc.u64 %rd8886, %rd8888, %rd8881;
addc.u64 %rd8887, 0, 0;

	// end inline asm
	mul.lo.s64 	%rd8922, %rd8850, -8506173809081122819;
	// begin inline asm
	mad.lo.cc.u64 %rd8890, %rd8922, %rd8893, %rd8850;
madc.hi.u64 %rd8891, %rd8922, %rd8893, 0;
add.cc.u64 %rd8890, %rd8890, %rd8895;
addc.u64 %rd8891, %rd8891, 0;

	// end inline asm
	// begin inline asm
	mad.lo.cc.u64 %rd34690, %rd8922, %rd8899, %rd8856;
madc.hi.u64 %rd8897, %rd8922, %rd8899, 0;
add.cc.u64 %rd34690, %rd34690, %rd8891;
addc.u64 %rd8897, %rd8897, 0;

	// end inline asm
	// begin inline asm
	mad.lo.cc.u64 %rd34689, %rd8922, %rd8905, %rd8862;
madc.hi.u64 %rd8903, %rd8922, %rd8905, 0;
add.cc.u64 %rd34689, %rd34689, %rd8897;
addc.u64 %rd8903, %rd8903, 0;

	// end inline asm
	// begin inline asm
	mad.lo.cc.u64 %rd8942, %rd8922, %rd8911, %rd8868;
madc.hi.u64 %rd8909, %rd8922, %rd8911, 0;
add.cc.u64 %rd8942, %rd8942, %rd8903;
addc.u64 %rd8909, %rd8909, 0;

	// end inline asm
	// begin inline asm
	mad.lo.cc.u64 %rd8943, %rd8922, %rd8917, %rd8874;
madc.hi.u64 %rd8915, %rd8922, %rd8917, 0;
add.cc.u64 %rd8943, %rd8943, %rd8909;
addc.u64 %rd8915, %rd8915, 0;

	// end inline asm
	// begin inline asm
	mad.lo.cc.u64 %rd8944, %rd8922, %rd8923, %rd8880;
madc.hi.u64 %rd8921, %rd8922, %rd8923, 0;
add.cc.u64 %rd8944, %rd8944, %rd8915;
addc.u64 %rd8921, %rd8921, 0;

	// end inline asm
	// begin inline asm
	add.cc.u64 %rd8945, %rd8886, %rd8921;
addc.u64 %rd8927, 0, 0;

	// end inline asm
	setp.gt.u64 	%p95, %rd8945, 1873798617647539866;
	@%p95 bra 	$L__BB3_105;
	setp.eq.s64 	%p96, %rd8945, 1873798617647539866;
	mov.u64 	%rd34685, %rd8945;
	mov.u64 	%rd34686, %rd8944;
	mov.u64 	%rd34687, %rd8943;
	mov.u64 	%rd34688, %rd8942;
	@%p96 bra 	$L__BB3_97;
	bra.uni 	$L__BB3_106;
$L__BB3_97:
	setp.gt.u64 	%p97, %rd8944, 5412103778470702295;
	@%p97 bra 	$L__BB3_105;
	setp.ne.s64 	%p98, %rd8944, 5412103778470702295;
	mov.b64 	%rd34685, 1873798617647539866;
	mov.u64 	%rd34686, %rd8944;
	mov.u64 	%rd34687, %rd8943;
	mov.u64 	%rd34688, %rd8942;
	@%p98 bra 	$L__BB3_106;
	setp.gt.u64 	%p99, %rd8943, 7239337960414712511;
	@%p99 bra 	$L__BB3_105;
	setp.ne.s64 	%p100, %rd8943, 7239337960414712511;
	mov.b64 	%rd34686, 5412103778470702295;
	mov.u64 	%rd34687, %rd8943;
	mov.u64 	%rd34688, %rd8942;
	@%p100 bra 	$L__BB3_106;
	setp.gt.u64 	%p101, %rd8942, 7435674573564081700;
	@%p101 bra 	$L__BB3_105;
	setp.ne.s64 	%p102, %rd8942, 7435674573564081700;
	mov.b64 	%rd34687, 7239337960414712511;
	mov.u64 	%rd34688, %rd8942;
	@%p102 bra 	$L__BB3_106;
	setp.gt.u64 	%p103, %rd34689, 2210141511517208575;
	@%p103 bra 	$L__BB3_105;
	setp.ne.s64 	%p104, %rd34689, 2210141511517208575;
	setp.lt.u64 	%p105, %rd34690, -5044313057631688021;
	or.pred  	%p106, %p104, %p105;
	mov.b64 	%rd34688, 7435674573564081700;
	@%p106 bra 	$L__BB3_106;
$L__BB3_105:
	mov.b64 	%rd8946, -5044313057631688021;
	mov.b64 	%rd8947, 2210141511517208575;
	mov.b64 	%rd8948, 7435674573564081700;
	mov.b64 	%rd8949, 7239337960414712511;
	mov.b64 	%rd8950, 5412103778470702295;
	mov.b64 	%rd8951, 1873798617647539866;
	// begin inline asm
	sub.cc.u64 %rd34690, %rd34690, %rd8946;
subc.cc.u64 %rd34689, %rd34689, %rd8947;
subc.cc.u64 %rd8942, %rd8942, %rd8948;
subc.cc.u64 %rd8943, %rd8943, %rd8949;
subc.cc.u64 %rd8944, %rd8944, %rd8950;
subc.u64 %rd8945, %rd8945, %rd8951;

	// end inline asm
	mov.u64 	%rd34685, %rd8945;
	mov.u64 	%rd34686, %rd8944;
	mov.u64 	%rd34687, %rd8943;
	mov.u64 	%rd34688, %rd8942;
$L__BB3_106:
	mov.u64 	%rd12400, %rd34670;
	mov.u64 	%rd34787, %rd34672;
	mov.u64 	%rd12403, %rd34667;
	mov.u64 	%rd12401, %rd34669;
	mov.u64 	%rd34788, %rd34671;
	mov.u64 	%rd12402, %rd34668;
	// begin inline asm
	add.cc.u64 %rd34787, %rd34787, %rd34678;
addc.cc.u64 %rd34788, %rd34788, %rd34677;
addc.cc.u64 %rd12400, %rd12400, %rd34676;
addc.cc.u64 %rd12401, %rd12401, %rd34675;
addc.cc.u64 %rd12402, %rd12402, %rd34674;
addc.u64 %rd12403, %rd12403, %rd34673;

	// end inline asm
	setp.gt.u64 	%p107, %rd12403, 1873798617647539866;
	@%p107 bra 	$L__BB3_116;
	setp.eq.s64 	%p108, %rd12403, 1873798617647539866;
	mov.u64 	%rd34691, %rd34787;
	mov.u64 	%rd34692, %rd34788;
	mov.u64 	%rd34693, %rd12400;
	mov.u64 	%rd34694, %rd12401;
	mov.u64 	%rd34695, %rd12402;
	mov.u64 	%rd34696, %rd12403;
	@%p108 bra 	$L__BB3_108;
	bra.uni 	$L__BB3_117;
$L__BB3_108:
	setp.gt.u64 	%p109, %rd12402, 5412103778470702295;
	@%p109 bra 	$L__BB3_116;
	setp.ne.s64 	%p110, %rd12402, 5412103778470702295;
	mov.b64 	%rd34696, 1873798617647539866;
	mov.u64 	%rd34691, %rd34787;
	mov.u64 	%rd34692, %rd34788;
	mov.u64 	%rd34693, %rd12400;
	mov.u64 	%rd34694, %rd12401;
	mov.u64 	%rd34695, %rd12402;
	@%p110 bra 	$L__BB3_117;
	setp.gt.u64 	%p111, %rd12401, 7239337960414712511;
	@%p111 bra 	$L__BB3_116;
	setp.ne.s64 	%p112, %rd12401, 7239337960414712511;
	mov.b64 	%rd34695, 5412103778470702295;
	mov.u64 	%rd34691, %rd34787;
	mov.u64 	%rd34692, %rd34788;
	mov.u64 	%rd34693, %rd12400;
	mov.u64 	%rd34694, %rd12401;
	@%p112 bra 	$L__BB3_117;
	setp.gt.u64 	%p113, %rd12400, 7435674573564081700;
	@%p113 bra 	$L__BB3_116;
	setp.ne.s64 	%p114, %rd12400, 7435674573564081700;
	mov.b64 	%rd34694, 7239337960414712511;
	mov.u64 	%rd34691, %rd34787;
	mov.u64 	%rd34692, %rd34788;
	mov.u64 	%rd34693, %rd12400;
	@%p114 bra 	$L__BB3_117;
	setp.gt.u64 	%p115, %rd34788, 2210141511517208575;
	@%p115 bra 	$L__BB3_116;
	setp.ne.s64 	%p116, %rd34788, 2210141511517208575;
	setp.lt.u64 	%p117, %rd34787, -5044313057631688021;
	or.pred  	%p118, %p116, %p117;
	mov.b64 	%rd34693, 7435674573564081700;
	mov.u64 	%rd34691, %rd34787;
	mov.u64 	%rd34692, %rd34788;
	@%p118 bra 	$L__BB3_117;
$L__BB3_116:
	mov.b64 	%rd8992, -5044313057631688021;
	mov.b64 	%rd8993, 2210141511517208575;
	mov.b64 	%rd8994, 7435674573564081700;
	mov.b64 	%rd8995, 7239337960414712511;
	mov.b64 	%rd8996, 5412103778470702295;
	mov.b64 	%rd8997, 1873798617647539866;
	mov.u64 	%rd34694, %rd12401;
	mov.u64 	%rd34696, %rd12403;
	mov.u64 	%rd34691, %rd34787;
	mov.u64 	%rd34693, %rd12400;
	mov.u64 	%rd34695, %rd12402;
	mov.u64 	%rd34692, %rd34788;
	// begin inline asm
	sub.cc.u64 %rd34691, %rd34691, %rd8992;
subc.cc.u64 %rd34692, %rd34692, %rd8993;
subc.cc.u64 %rd34693, %rd34693, %rd8994;
subc.cc.u64 %rd34694, %rd34694, %rd8995;
subc.cc.u64 %rd34695, %rd34695, %rd8996;
subc.u64 %rd34696, %rd34696, %rd8997;

	// end inline asm
$L__BB3_117:
	// begin inline asm
	add.cc.u64 %rd34697, %rd34697, %rd67;
addc.cc.u64 %rd34698, %rd34698, %rd66;
addc.cc.u64 %rd9034, %rd9034, %rd65;
addc.cc.u64 %rd9035, %rd9035, %rd64;
addc.cc.u64 %rd9036, %rd9036, %rd63;
addc.u64 %rd9037, %rd9037, %rd62;

	// end inline asm
	setp.gt.u64 	%p119, %rd9037, 1873798617647539866;
	@%p119 bra 	$L__BB3_127;
	setp.eq.s64 	%p120, %rd9037, 1873798617647539866;
	mov.u64 	%rd34699, %rd9034;
	mov.u64 	%rd34700, %rd9035;
	mov.u64 	%rd34701, %rd9036;
	mov.u64 	%rd34702, %rd9037;
	@%p120 bra 	$L__BB3_119;
	bra.uni 	$L__BB3_128;
$L__BB3_119:
	setp.gt.u64 	%p121, %rd9036, 5412103778470702295;
	@%p121 bra 	$L__BB3_127;
	setp.ne.s64 	%p122, %rd9036, 5412103778470702295;
	mov.b64 	%rd34702, 1873798617647539866;
	mov.u64 	%rd34699, %rd9034;
	mov.u64 	%rd34700, %rd9035;
	mov.u64 	%rd34701, %rd9036;
	@%p122 bra 	$L__BB3_128;
	setp.gt.u64 	%p123, %rd9035, 7239337960414712511;
	@%p123 bra 	$L__BB3_127;
	setp.ne.s64 	%p124, %rd9035, 7239337960414712511;
	mov.b64 	%rd34701, 5412103778470702295;
	mov.u64 	%rd34699, %rd9034;
	mov.u64 	%rd34700, %rd9035;
	@%p124 bra 	$L__BB3_128;
	setp.gt.u64 	%p125, %rd9034, 7435674573564081700;
	@%p125 bra 	$L__BB3_127;
	setp.ne.s64 	%p126, %rd9034, 7435674573564081700;
	mov.b64 	%rd34700, 7239337960414712511;
	mov.u64 	%rd34699, %rd9034;
	@%p126 bra 	$L__BB3_128;
	setp.gt.u64 	%p127, %rd34698, 2210141511517208575;
	@%p127 bra 	$L__BB3_127;
	setp.ne.s64 	%p128, %rd34698, 2210141511517208575;
	setp.lt.u64 	%p129, %rd34697, -5044313057631688021;
	or.pred  	%p130, %p128, %p129;
	mov.b64 	%rd34699, 7435674573564081700;
	@%p130 bra 	$L__BB3_128;
$L__BB3_127:
	mov.b64 	%rd9038, -5044313057631688021;
	mov.b64 	%rd9039, 2210141511517208575;
	mov.b64 	%rd9040, 7435674573564081700;
	mov.b64 	%rd9041, 7239337960414712511;
	mov.b64 	%rd9042, 5412103778470702295;
	mov.b64 	%rd9043, 1873798617647539866;
	// begin inline asm
	sub.cc.u64 %rd34697, %rd34697, %rd9038;
subc.cc.u64 %rd34698, %rd34698, %rd9039;
subc.cc.u64 %rd9034, %rd9034, %rd9040;
subc.cc.u64 %rd9035, %rd9035, %rd9041;
subc.cc.u64 %rd9036, %rd9036, %rd9042;
subc.u64 %rd9037, %rd9037, %rd9043;

	// end inline asm
	mov.u64 	%rd34699, %rd9034;
	mov.u64 	%rd34700, %rd9035;
	mov.u64 	%rd34701, %rd9036;
	mov.u64 	%rd34702, %rd9037;
$L__BB3_128:
	mov.b64 	%rd9495, 0;
	// begin inline asm
	mad.lo.cc.u64 %rd9050, %rd34697, %rd34691, %rd9495;
madc.hi.u64 %rd9051, %rd34697, %rd34691, 0;
add.cc.u64 %rd9050, %rd9050, %rd9495;
addc.u64 %rd9051, %rd9051, 0;

	// end inline asm
	// begin inline asm
	mad.lo.cc.u64 %rd9056, %rd34698, %rd34691, %rd9495;
madc.hi.u64 %rd9057, %rd34698, %rd34691, 0;
add.cc.u64 %rd9056, %rd9056, %rd9051;
addc.u64 %rd9057, %rd9057, 0;

	// end inline asm
	// begin inline asm
	mad.lo.cc.u64 %rd9062, %rd34699, %rd34691, %rd9495;
madc.hi.u64 %rd9063, %rd34699, %rd34691, 0;
add.cc.u64 %rd9062, %rd9062, %rd9057;
addc.u64 %rd9063, %rd9063, 0;

	// end inline asm
	// begin inline asm
	mad.lo.cc.u64 %rd9068, %rd34700, %rd34691, %rd9495;
madc.hi.u64 %rd9069, %rd34700, %rd34691, 0;
add.cc.u64 %rd9068, %rd9068, %rd9063;
addc.u64 %rd9069, %rd9069, 0;

	// end inline asm
	// begin inline asm
	mad.lo.cc.u64 %rd9074, %rd34701, %rd34691, %rd9495;
madc.hi.u64 %rd9075, %rd34701, %rd34691, 0;
add.cc.u64 %rd9074, %rd9074, %rd9069;
addc.u64 %rd9075, %rd9075, 0;

	// end inline asm
	// begin inline asm
	mad.lo.cc.u64 %rd9080, %rd34702, %rd34691, %rd9495;
madc.hi.u64 %rd9081, %rd34702, %rd34691, 0;
add.cc.u64 %rd9080, %rd9080, %rd9075;
addc.u64 %rd9081, %rd9081, 0;

	// end inline asm
	// begin inline asm
	add.cc.u64 %rd9086, %rd9495, %rd9081;
addc.u64 %rd9087, 0, 0;

	// end inline asm
	mul.lo.s64 	%rd9122, %rd9050, -8506173809081122819;
	mov.b64 	%rd9493, -5044313057631688021;
	// begin inline asm
	mad.lo.cc.u64 %rd9090, %rd9122, %rd9493, %rd9050;
madc.hi.u64 %rd9091, %rd9122, %rd9493, 0;
add.cc.u64 %rd9090, %rd9090, %rd9495;
addc.u64 %rd9091, %rd9091, 0;

	// end inline asm
	mov.b64 	%rd9499, 2210141511517208575;
	// begin inline asm
	mad.lo.cc.u64 %rd9096, %rd9122, %rd9499, %rd9056;
madc.hi.u64 %rd9097, %rd9122, %rd9499, 0;
add.cc.u64 %rd9096, %rd9096, %rd9091;
addc.u64 %rd9097, %rd9097, 0;

	// end inline asm
	mov.b64 	%rd9505, 7435674573564081700;
	// begin inline asm
	mad.lo.cc.u64 %rd9102, %rd9122, %rd9505, %rd9062;
madc.hi.u64 %rd9103, %rd9122, %rd9505, 0;
add.cc.u64 %rd9102, %rd9102, %rd9097;
addc.u64 %rd9103, %rd9103, 0;

	// end inline asm
	mov.b64 	%rd9511, 7239337960414712511;
	// begin inline asm
	mad.lo.cc.u64 %rd9108, %rd9122, %rd9511, %rd9068;
madc.hi.u64 %rd9109, %rd9122, %rd9511, 0;
add.cc.u64 %rd9108, %rd9108, %rd9103;
addc.u64 %rd9109, %rd9109, 0;

	// end inline asm
	mov.b64 	%rd9517, 5412103778470702295;
	// begin inline asm
	mad.lo.cc.u64 %rd9114, %rd9122, %rd9517, %rd9074;
madc.hi.u64 %rd9115, %rd9122, %rd9517, 0;
add.cc.u64 %rd9114, %rd9114, %rd9109;
addc.u64 %rd9115, %rd9115, 0;

	// end inline asm
	mov.b64 	%rd9523, 1873798617647539866;
	// begin inline asm
	mad.lo.cc.u64 %rd9120, %rd9122, %rd9523, %rd9080;
madc.hi.u64 %rd9121, %rd9122, %rd9523, 0;
add.cc.u64 %rd9120, %rd9120, %rd9115;
addc.u64 %rd9121, %rd9121, 0;

	// end inline asm
	// begin inline asm
	add.cc.u64 %rd9126, %rd9086, %rd9121;
addc.u64 %rd9127, 0, 0;

	// end inline asm
	add.s64 	%rd9168, %rd9087, %rd9127;
	// begin inline asm
	mad.lo.cc.u64 %rd9130, %rd34697, %rd34692, %rd9096;
madc.hi.u64 %rd9131, %rd34697, %rd34692, 0;
add.cc.u64 %rd9130, %rd9130, %rd9495;
addc.u64 %rd9131, %rd9131, 0;

	// end inline asm
	// begin inline asm
	mad.lo.cc.u64 %rd9136, %rd34698, %rd34692, %rd9102;
madc.hi.u64 %rd9137, %rd34698, %rd34692, 0;
add.cc.u64 %rd9136, %rd9136, %rd9131;
addc.u64 %rd9137, %rd9137, 0;

	// end inline asm
	// begin inline asm
	mad.lo.cc.u64 %rd9142, %rd34699, %rd34692, %rd9108;
madc.hi.u64 %rd9143, %rd34699, %rd34692, 0;
add.cc.u64 %rd9142, %rd9142, %rd9137;
addc.u64 %rd9143, %rd9143, 0;

	// end inline asm
	// begin inline asm
	mad.lo.cc.u64 %rd9148, %rd34700, %rd34692, %rd9114;
madc.hi.u64 %rd9149, %rd34700, %rd34692, 0;
add.cc.u64 %rd9148, %rd9148, %rd9143;
addc.u64 %rd9149, %rd9149, 0;

	// end inline asm
	// begin inline asm
	mad.lo.cc.u64 %rd9154, %rd34701, %rd34692, %rd9120;
madc.hi.u64 %rd9155, %rd34701, %rd34692, 0;
add.cc.u64 %rd9154, %rd9154, %rd9149;
addc.u64 %rd9155, %rd9155, 0;

	// end inline asm
	// begin inline asm
	mad.lo.cc.u64 %rd9160, %rd34702, %rd34692, %rd9126;
madc.hi.u64 %rd9161, %rd34702, %rd34692, 0;
add.cc.u64 %rd9160, %rd9160, %rd9155;
addc.u64 %rd9161, %rd9161, 0;

	// end inline asm
	// begin inline asm
	add.cc.u64 %rd9166, %rd9168, %rd9161;
addc.u64 %rd9167, 0, 0;

	// end inline asm
	mul.lo.s64 	%rd9202, %rd9130, -8506173809081122819;
	// begin inline asm
	mad.lo.cc.u64 %rd9170, %rd9202, %rd9493, %rd9130;
madc.hi.u64 %rd9171, %rd9202, %rd9493, 0;
add.cc.u64 %rd9170, %rd9170, %rd9495;
addc.u64 %rd9171, %rd9171, 0;

	// end inline asm
	// begin inline asm
	mad.lo.cc.u64 %rd9176, %rd9202, %rd9499, %rd9136;
madc.hi.u64 %rd9177, %rd9202, %rd9499, 0;
add.cc.u64 %rd9176, %rd9176, %rd9171;
addc.u64 %rd9177, %rd9177, 0;

	// end inline asm
	// begin inline asm
	mad.lo.cc.u64 %rd9182, %rd9202, %rd9505, %rd9142;
madc.hi.u64 %rd9183, %rd9202, %rd9505, 0;
add.cc.u64 %rd9182, %rd9182, %rd9177;
addc.u64 %rd9183, %rd9183, 0;

	// end inline asm
	// begin inline asm
	mad.lo.cc.u64 %rd9188, %rd9202, %rd9511, %rd9148;
madc.hi.u64 %rd9189, %rd9202, %rd9511, 0;
add.cc.u64 %rd9188, %rd9188, %rd9183;
addc.u64 %rd9189, %rd9189, 0;

	// end inline asm
	// begin inline asm
	mad.lo.cc.u64 %rd9194, %rd9202, %rd9517, %rd9154;
madc.hi.u64 %rd9195, %rd9202, %rd9517, 0;
add.cc.u64 %rd9194, %rd9194, %rd9189;
addc.u64 %rd9195, %rd9195, 0;

	// end inline asm
	// begin inline asm
	mad.lo.cc.u64 %rd9200, %rd9202, %rd9523, %rd9160;
madc.hi.u64 %rd9201, %rd9202, %rd9523, 0;
add.cc.u64 %rd9200, %rd9200, %rd9195;
addc.u64 %rd9201, %rd9201, 0;

	// end inline asm
	// begin inline asm
	add.cc.u64 %rd9206, %rd9166, %rd9201;
addc.u64 %rd9207, 0, 0;

	// end inline asm
	add.s64 	%rd9248, %rd9167, %rd9207;
	// begin inline asm
	mad.lo.cc.u64 %rd9210, %rd34697, %rd34693, %rd9176;
madc.hi.u64 %rd9211, %rd34697, %rd34693, 0;
add.cc.u64 %rd9210, %rd9210, %rd9495;
addc.u64 %rd9211, %rd9211, 0;

	// end inline asm
	// begin inline asm
	mad.lo.cc.u64 %rd9216, %rd34698, %rd34693, %rd9182;
madc.hi.u64 %rd9217, %rd34698, %rd34693, 0;
add.cc.u64 %rd9216, %rd9216, %rd9211;
addc.u64 %rd9217, %rd9217, 0;

	// end inline asm
	// begin inline asm
	mad.lo.cc.u64 %rd9222, %rd34699, %rd34693, %rd9188;
madc.hi.u64 %rd9223, %rd34699, %rd34693, 0;
add.cc.u64 %rd9222, %rd9222, %rd9217;
addc.u64 %rd9223, %rd9223, 0;

	// end inline asm
	// begin inline asm
	mad.lo.cc.u64 %rd9228, %rd34700, %rd34693, %rd9194;
madc.hi.u64 %rd9229, %rd34700, %rd34693, 0;
add.cc.u64 %rd9228, %rd9228, %rd9223;
addc.u64 %rd9229, %rd9229, 0;

	// end inline asm
	// begin inline asm
	mad.lo.cc.u64 %rd9234, %rd34701, %rd34693, %rd9200;
madc.hi.u64 %rd9235, %rd34701, %rd34693, 0;
add.cc.u64 %rd9234, %rd9234, %rd9229;
addc.u64 %rd9235, %rd9235, 0;

	// end inline asm
	// begin inline asm
	mad.lo.cc.u64 %rd9240, %rd34702, %rd34693, %rd9206;
madc.hi.u64 %rd9241, %rd34702, %rd34693, 0;
add.cc.u64 %rd9240, %rd9240, %rd9235;
addc.u64 %rd9241, %rd9241, 0;

	// end inline asm
	// begin inline asm
	add.cc.u64 %rd9246, %rd9248, %rd9241;
addc.u64 %rd9247, 0, 0;

	// end inline asm
	mul.lo.s64 	%rd9282, %rd9210, -8506173809081122819;
	// begin inline asm
	mad.lo.cc.u64 %rd9250, %rd9282, %rd9493, %rd9210;
madc.hi.u64 %rd9251, %rd9282, %rd9493, 0;
add.cc.u64 %rd9250, %rd9250, %rd9495;
addc.u64 %rd9251, %rd9251, 0;

	// end inline asm
	// begin inline asm
	mad.lo.cc.u64 %rd9256, %rd9282, %rd9499, %rd9216;
madc.hi.u64 %rd9257, %rd9282, %rd9499, 0;
add.cc.u64 %rd9256, %rd9256, %rd9251;
addc.u64 %rd9257, %rd9257, 0;

	// end inline asm
	// begin inline asm
	mad.lo.cc.u64 %rd9262, %rd9282, %rd9505, %rd9222;
madc.hi.u64 %rd9263, %rd9282, %rd9505, 0;
add.cc.u64 %rd9262, %rd9262, %rd9257;
addc.u64 %rd9263, %rd9263, 0;

	// end inline asm
	// begin inline asm
	mad.lo.cc.u64 %rd9268, %rd9282, %rd9511, %rd9228;
madc.hi.u64 %rd9269, %rd9282, %rd9511, 0;
add.cc.u64 %rd9268, %rd9268, %rd9263;
addc.u64 %rd9269, %rd9269, 0;

	// end inline asm
	// begin inline asm
	mad.lo.cc.u64 %rd9274, %rd9282, %rd9517, %rd9234;
madc.hi.u64 %rd9275, %rd9282, %rd9517, 0;
add.cc.u64 %rd9274, %rd9274, %rd9269;
addc.u64 %rd9275, %rd9275, 0;

	// end inline asm
	// begin inline asm
	mad.lo.cc.u64 %rd9280, %rd9282, %rd9523, %rd9240;
madc.hi.u64 %rd9281, %rd9282, %rd9523, 0;
add.cc.u64 %rd9280, %rd9280, %rd9275;
addc.u64 %rd9281, %rd9281, 0;

	// end inline asm
	// begin inline asm
	add.cc.u64 %rd9286, %rd9246, %rd9281;
addc.u64 %rd9287, 0, 0;

	// end inline asm
	add.s64 	%rd9328, %rd9247, %rd9287;
	// begin inline asm
	mad.lo.cc.u64 %rd9290, %rd34697, %rd34694, %rd9256;
madc.hi.u64 %rd9291, %rd34697, %rd34694, 0;
add.cc.u64 %rd9290, %rd9290, %rd9495;
addc.u64 %rd9291, %rd9291, 0;

	// end inline asm
	// begin inline asm
	mad.lo.cc.u64 %rd9296, %rd34698, %rd34694, %rd9262;
madc.hi.u64 %rd9297, %rd34698, %rd34694, 0;
add.cc.u64 %rd9296, %rd9296, %rd9291;
addc.u64 %rd9297, %rd9297, 0;

	// end inline asm
	// begin inline asm
	mad.lo.cc.u64 %rd9302, %rd34699, %rd34694, %rd9268;
madc.hi.u64 %rd9303, %rd34699, %rd34694, 0;
add.cc.u64 %rd9302, %rd9302, %rd9297;
addc.u64 %rd9303, %rd9303, 0;

	// end inline asm
	// begin inline asm
	mad.lo.cc.u64 %rd9308, %rd34700, %rd34694, %rd9274;
madc.hi.u64 %rd9309, %rd34700, %rd34694, 0;
add.cc.u64 %rd9308, %rd9308, %rd9303;
addc.u64 %rd9309, %rd9309, 0;

	// end inline asm
	// begin inline asm
	mad.lo.cc.u64 %rd9314, %rd34701, %rd34694, %rd9280;
madc.hi.u64 %rd9315, %rd34701, %rd34694, 0;
add.cc.u64 %rd9314, %rd9314, %rd9309;
addc.u64 %rd9315, %rd9315, 0;

	// end inline asm
	// begin inline asm
	mad.lo.cc.u64 %rd9320, %rd34702, %rd34694, %rd9286;
madc.hi.u64 %rd9321, %rd34702, %rd34694, 0;
add.cc.u64 %rd9320, %rd9320, %rd9315;
addc.u64 %rd9321, %rd9321, 0;

	// end inline asm
	// begin inline asm
	add.cc.u64 %rd9326, %rd9328, %rd9321;
addc.u64 %rd9327, 0, 0;

	// end inline asm
	mul.lo.s64 	%rd9362, %rd9290, -8506173809081122819;
	// begin inline asm
	mad.lo.cc.u64 %rd9330, %rd9362, %rd9493, %rd9290;
madc.hi.u64 %rd9331, %rd9362, %rd9493, 0;
add.cc.u64 %rd9330, %rd9330, %rd9495;
addc.u64 %rd9331, %rd9331, 0;

	// end inline asm
	// begin inline asm
	mad.lo.cc.u64 %rd9336, %rd9362, %rd9499, %rd9296;
madc.hi.u64 %rd9337, %rd9362, %rd9499, 0;
add.cc.u64 %rd9336, %rd9336, %rd9331;
addc.u64 %rd9337, %rd9337, 0;

	// end inline asm
	// begin inline asm
	mad.lo.cc.u64 %rd9342, %rd9362, %rd9505, %rd9302;
madc.hi.u64 %rd9343, %rd9362, %rd9505, 0;
add.cc.u64 %rd9342, %rd9342, %rd9337;
addc.u64 %rd9343, %rd9343, 0;

	// end inline asm
	// begin inline asm
	mad.lo.cc.u64 %rd9348, %rd9362, %rd9511, %rd9308;
madc.hi.u64 %rd9349, %rd9362, %rd9511, 0;
add.cc.u64 %rd9348, %rd9348, %rd9343;
addc.u64 %rd9349, %rd9349, 0;

	// end inline asm
	// begin inline asm
	mad.lo.cc.u64 %rd9354, %rd9362, %rd9517, %rd9314;
madc.hi.u64 %rd9355, %rd9362, %rd9517, 0;
add.cc.u64 %rd9354, %rd9354, %rd9349;
addc.u64 %rd9355, %rd9355, 0;

	// end inline asm
	// begin inline asm
	mad.lo.cc.u64 %rd9360, %rd9362, %rd9523, %rd9320;
madc.hi.u64 %rd9361, %rd9362, %rd9523, 0;
add.cc.u64 %rd9360, %rd9360, %rd9355;
addc.u64 %rd9361, %rd9361, 0;

	// end inline asm
	// begin inline asm
	add.cc.u64 %rd9366, %rd9326, %rd9361;
addc.u64 %rd9367, 0, 0;

	// end inline asm
	add.s64 	%rd9408, %rd9327, %rd9367;
	// begin inline asm
	mad.lo.cc.u64 %rd9370, %rd34697, %rd34695, %rd9336;
madc.hi.u64 %rd9371, %rd34697, %rd34695, 0;
add.cc.u64 %rd9370, %rd9370, %rd9495;
addc.u64 %rd9371, %rd9371, 0;

	// end inline asm
	// begin inline asm
	mad.lo.cc.u64 %rd9376, %rd34698, %rd34695, %rd9342;
madc.hi.u64 %rd9377, %rd34698, %rd34695, 0;
add.cc.u64 %rd9376, %rd9376, %rd9371;
addc.u64 %rd9377, %rd9377, 0;

	// end inline asm
	// begin inline asm
	mad.lo.cc.u64 %rd9382, %rd34699, %rd34695, %rd9348;
madc.hi.u64 %rd9383, %rd34699, %rd34695, 0;
add.cc.u64 %rd9382, %rd9382, %rd9377;
addc.u64 %rd9383, %rd9383, 0;

	// end inline asm
	// begin inline asm
	mad.lo.cc.u64 %rd9388, %rd34700, %rd34695, %rd9354;
madc.hi.u64 %rd9389, %rd34700, %rd34695, 0;
add.cc.u64 %rd9388, %rd9388, %rd9383;
addc.u64 %rd9389, %rd9389, 0;

	// end inline asm
	// begin inline asm
	mad.lo.cc.u64 %rd9394, %rd34701, %rd34695, %rd9360;
madc.hi.u64 %rd9395, %rd34701, %rd34695, 0;
add.cc.u64 %rd9394, %rd9394, %rd9389;
addc.u64 %rd9395, %rd9395, 0;

	// end inline asm
	// begin inline asm
	mad.lo.cc.u64 %rd9400, %rd34702, %rd34695, %rd9366;
madc.hi.u64 %rd9401, %rd34702, %rd34695, 0;
add.cc.u64 %rd9400, %rd9400, %rd9395;
addc.u64 %rd9401, %rd9401, 0;

	// end inline asm
	// begin inline asm
	add.cc.u64 %rd9406, %rd9408, %rd9401;
addc.u64 %rd9407, 0, 0;

	// end inline asm
	mul.lo.s64 	%rd9442, %rd9370, -8506173809081122819;
	// begin inline asm
	mad.lo.cc.u64 %rd9410, %rd9442, %rd9493, %rd9370;
madc.hi.u64 %rd9411, %rd9442, %rd9493, 0;
add.cc.u64 %rd9410, %rd9410, %rd9495;
addc.u64 %rd9411, %rd9411, 0;

	// end inline asm
	// begin inline asm
	mad.lo.cc.u64 %rd9416, %rd9442, %rd9499, %rd9376;
madc.hi.u64 %rd9417, %rd9442, %rd9499, 0;
add.cc.u64 %rd9416, %rd9416, %rd9411;
addc.u64 %rd9417, %rd9417, 0;

	// end inline asm
	// begin inline asm
	mad.lo.cc.u64 %rd9422, %rd9442, %rd9505, %rd9382;
madc.hi.u64 %rd9423, %rd9442, %rd9505, 0;
add.cc.u64 %rd9422, %rd9422, %rd9417;
addc.u64 %rd9423, %rd9423, 0;

	// end inline asm
	// begin inline asm
	mad.lo.cc.u64 %rd9428, %rd9442, %rd9511, %rd9388;
madc.hi.u64 %rd9429, %rd9442, %rd9511, 0;
add.cc.u64 %rd9428, %rd9428, %rd9423;
addc.u64 %rd9429, %rd9429, 0;

	// end inline asm
	// begin inline asm
	mad.lo.cc.u64 %rd9434, %rd9442, %rd9517, %rd9394;
madc.hi.u64 %rd9435, %rd9442, %rd9517, 0;
add.cc.u64 %rd9434, %rd9434, %rd9429;
addc.u64 %rd9435, %rd9435, 0;

	// end inline asm
	// begin inline asm
	mad.lo.cc.u64 %rd9440, %rd9442, %rd9523, %rd9400;
madc.hi.u64 %rd9441, %rd9442, %rd9523, 0;
add.cc.u64 %rd9440, %rd9440, %rd9435;
addc.u64 %rd9441, %rd9441, 0;

	// end inline asm
	// begin inline asm
	add.cc.u64 %rd9446, %rd9406, %rd9441;
addc.u64 %rd9447, 0, 0;

	// end inline asm
	add.s64 	%rd9488, %rd9407, %rd9447;
	// begin inline asm
	mad.lo.cc.u64 %rd9450, %rd34697, %rd34696, %rd9416;
madc.hi.u64 %rd9451, %rd34697, %rd34696, 0;
add.cc.u64 %rd9450, %rd9450, %rd9495;
addc.u64 %rd9451, %rd9451, 0;

	// end inline asm
	// begin inline asm
	mad.lo.cc.u64 %rd9456, %rd34698, %rd34696, %rd9422;
madc.hi.u64 %rd9457, %rd34698, %rd34696, 0;
add.cc.u64 %rd9456, %rd9456, %rd9451;
addc.u64 %rd9457, %rd9457, 0;

	// end inline asm
	// begin inline asm
	mad.lo.cc.u64 %rd9462, %rd34699, %rd34696, %rd9428;
madc.hi.u64 %rd9463, %rd34699, %rd34696, 0;
add.cc.u64 %rd9462, %rd9462, %rd9457;
addc.u64 %rd9463, %rd9463, 0;

	// end inline asm
	// begin inline asm
	mad.lo.cc.u64 %rd9468, %rd34700, %rd34696, %rd9434;
madc.hi.u64 %rd9469, %rd34700, %rd34696, 0;
add.cc.u64 %rd9468, %rd9468, %rd9463;
addc.u64 %rd9469, %rd9469, 0;

	// end inline asm
	// begin inline asm
	mad.lo.cc.u64 %rd9474, %rd34701, %rd34696, %rd9440;
madc.hi.u64 %rd9475, %rd34701, %rd34696, 0;
add.cc.u64 %rd9474, %rd9474, %rd9469;
addc.u64 %rd9475, %rd9475, 0;

	// end inline asm
	// begin inline asm
	mad.lo.cc.u64 %rd9480, %rd34702, %rd34696, %rd9446;
madc.hi.u64 %rd9481, %rd34702, %rd34696, 0;
add.cc.u64 %rd9480, %rd9480, %rd9475;
addc.u64 %rd9481, %rd9481, 0;

	// end inline asm
	// begin inline asm
	add.cc.u64 %rd9486, %rd9488, %rd9481;
addc.u64 %rd9487, 0, 0;

	// end inline asm
	mul.lo.s64 	%rd9522, %rd9450, -8506173809081122819;
	// begin inline asm
	mad.lo.cc.u64 %rd9490, %rd9522, %rd9493, %rd9450;
madc.hi.u64 %rd9491, %rd9522, %rd9493, 0;
add.cc.u64 %rd9490, %rd9490, %rd9495;
addc.u64 %rd9491, %rd9491, 0;

	// end inline asm
	// begin inline asm
	mad.lo.cc.u64 %rd34708, %rd9522, %rd9499, %rd9456;
madc.hi.u64 %rd9497, %rd9522, %rd9499, 0;
add.cc.u64 %rd34708, %rd34708, %rd9491;
addc.u64 %rd9497, %rd9497, 0;

	// end inline asm
	// begin inline asm
	mad.lo.cc.u64 %rd34707, %rd9522, %rd9505, %rd9462;
madc.hi.u64 %rd9503, %rd9522, %rd9505, 0;
add.cc.u64 %rd34707, %rd34707, %rd9497;
addc.u64 %rd9503, %rd9503, 0;

	// end inline asm
	// begin inline asm
	mad.lo.cc.u64 %rd9542, %rd9522, %rd9511, %rd9468;
madc.hi.u64 %rd9509, %rd9522, %rd9511, 0;
add.cc.u64 %rd9542, %rd9542, %rd9503;
addc.u64 %rd9509, %rd9509, 0;

	// end inline asm
	// begin inline asm
	mad.lo.cc.u64 %rd9543, %rd9522, %rd9517, %rd9474;
madc.hi.u64 %rd9515, %rd9522, %rd9517, 0;
add.cc.u64 %rd9543, %rd9543, %rd9509;
addc.u64 %rd9515, %rd9515, 0;

	// end inline asm
	// begin inline asm
	mad.lo.cc.u64 %rd9544, %rd9522, %rd9523, %rd9480;
madc.hi.u64 %rd9521, %rd9522, %rd9523, 0;
add.cc.u64 %rd9544, %rd9544, %rd9515;
addc.u64 %rd9521, %rd9521, 0;

	// end inline asm
	// begin inline asm
	add.cc.u64 %rd9545, %rd9486, %rd9521;
addc.u64 %rd9527, 0, 0;

	// end inline asm
	setp.gt.u64 	%p131, %rd9545, 1873798617647539866;
	@%p131 bra 	$L__BB3_138;
	setp.eq.s64 	%p132, %rd9545, 1873798617647539866;
	mov.u64 	%rd34703, %rd9545;
	mov.u64 	%rd34704, %rd9544;
	mov.u64 	%rd34705, %rd9543;
	mov.u64 	%rd34706, %rd9542;
	@%p132 bra 	$L__BB3_130;
	bra.uni 	$L__BB3_139;
$L__BB3_130:
	setp.gt.u64 	%p133, %rd9544, 5412103778470702295;
	@%p133 bra 	$L__BB3_138;
	setp.ne.s64 	%p134, %rd9544, 5412103778470702295;
	mov.b64 	%rd34703, 1873798617647539866;
	mov.u64 	%rd34704, %rd9544;
	mov.u64 	%rd34705, %rd9543;
	mov.u64 	%rd34706, %rd9542;
	@%p134 bra 	$L__BB3_139;
	setp.gt.u64 	%p135, %rd9543, 7239337960414712511;
	@%p135 bra 	$L__BB3_138;
	setp.ne.s64 	%p136, %rd9543, 7239337960414712511;
	mov.b64 	%rd34704, 5412103778470702295;
	mov.u64 	%rd34705, %rd9543;
	mov.u64 	%rd34706, %rd9542;
	@%p136 bra 	$L__BB3_139;
	setp.gt.u64 	%p137, %rd9542, 7435674573564081700;
	@%p137 bra 	$L__BB3_138;
	setp.ne.s64 	%p138, %rd9542, 7435674573564081700;
	mov.b64 	%rd34705, 7239337960414712511;
	mov.u64 	%rd34706, %rd9542;
	@%p138 bra 	$L__BB3_139;
	setp.gt.u64 	%p139, %rd34707, 2210141511517208575;
	@%p139 bra 	$L__BB3_138;
	setp.ne.s64 	%p140, %rd34707, 2210141511517208575;
	setp.lt.u64 	%p141, %rd34708, -5044313057631688021;
	or.pred  	%p142, %p140, %p141;
	mov.b64 	%rd34706, 7435674573564081700;
	@%p142 bra 	$L__BB3_139;
$L__BB3_138:
	mov.b64 	%rd9546, -5044313057631688021;
	mov.b64 	%rd9547, 2210141511517208575;
	mov.b64 	%rd9548, 7435674573564081700;
	mov.b64 	%rd9549, 7239337960414712511;
	mov.b64 	%rd9550, 5412103778470702295;
	mov.b64 	%rd9551, 1873798617647539866;
	// begin inline asm
	sub.cc.u64 %rd34708, %rd34708, %rd9546;
subc.cc.u64 %rd34707, %rd34707, %rd9547;
subc.cc.u64 %rd9542, %rd9542, %rd9548;
subc.cc.u64 %rd9543, %rd9543, %rd9549;
subc.cc.u64 %rd9544, %rd9544, %rd9550;
subc.u64 %rd9545, %rd9545, %rd9551;

	// end inline asm
	mov.u64 	%rd34703, %rd9545;
	mov.u64 	%rd34704, %rd9544;
	mov.u64 	%rd34705, %rd9543;
	mov.u64 	%rd34706, %rd9542;
$L__BB3_139:
	mov.u64 	%rd34710, %rd34707;
	mov.u64 	%rd34713, %rd34704;
	mov.u64 	%rd34711, %rd34706;
	mov.u64 	%rd34709, %rd34708;
	mov.u64 	%rd34714, %rd34703;
	mov.u64 	%rd34712, %rd34705;
	// begin inline asm
	sub.cc.u64 %rd34709, %rd34709, %rd34684;
subc.cc.u64 %rd34710, %rd34710, %rd34683;
subc.cc.u64 %rd34711, %rd34711, %rd34682;
subc.cc.u64 %rd34712, %rd34712, %rd34681;
subc.cc.u64 %rd34713, %rd34713, %rd34680;
subc.u64 %rd34714, %rd34714, %rd34679;

	// end inline asm
	setp.gt.u64 	%p143, %rd34703, %rd34679;
	@%p143 bra 	$L__BB3_150;
	setp.ge.u64 	%p144, %rd34703, %rd34679;
	@%p144 bra 	$L__BB3_141;
	bra.uni 	$L__BB3_149;
$L__BB3_141:
	setp.gt.u64 	%p145, %rd34704, %rd34680;
	@%p145 bra 	$L__BB3_150;
	setp.lt.u64 	%p146, %rd34704, %rd34680;
	@%p146 bra 	$L__BB3_149;
	setp.gt.u64 	%p147, %rd34705, %rd34681;
	@%p147 bra 	$L__BB3_150;
	setp.lt.u64 	%p148, %rd34705, %rd34681;
	@%p148 bra 	$L__BB3_149;
	setp.gt.u64 	%p149, %rd34706, %rd34682;
	@%p149 bra 	$L__BB3_150;
	setp.lt.u64 	%p150, %rd34706, %rd34682;
	@%p150 bra 	$L__BB3_149;
	setp.gt.u64 	%p151, %rd34707, %rd34683;
	@%p151 bra 	$L__BB3_150;
	setp.lt.u64 	%p152, %rd34707, %rd34683;
	setp.lt.u64 	%p153, %rd34708, %rd34684;
	or.pred  	%p154, %p152, %p153;
	@%p154 bra 	$L__BB3_149;
	bra.uni 	$L__BB3_150;
$L__BB3_149:
	mov.b64 	%rd9582, -5044313057631688021;
	mov.b64 	%rd9583, 2210141511517208575;
	mov.b64 	%rd9584, 7435674573564081700;
	mov.b64 	%rd9585, 7239337960414712511;
	mov.b64 	%rd9586, 5412103778470702295;
	mov.b64 	%rd9587, 1873798617647539866;
	// begin inline asm
	add.cc.u64 %rd34709, %rd34709, %rd9582;
addc.cc.u64 %rd34710, %rd34710, %rd9583;
addc.cc.u64 %rd34711, %rd34711, %rd9584;
addc.cc.u64 %rd34712, %rd34712, %rd9585;
addc.cc.u64 %rd34713, %rd34713, %rd9586;
addc.u64 %rd34714, %rd34714, %rd9587;

	// end inline asm
$L__BB3_150:
	mov.u64 	%rd34720, %rd34714;
	mov.u64 	%rd34715, %rd34709;
	mov.u64 	%rd34717, %rd34711;
	mov.u64 	%rd34719, %rd34713;
	mov.u64 	%rd34716, %rd34710;
	mov.u64 	%rd34718, %rd34712;
	// begin inline asm
	sub.cc.u64 %rd34715, %rd34715, %rd34690;
subc.cc.u64 %rd34716, %rd34716, %rd34689;
subc.cc.u64 %rd34717, %rd34717, %rd34688;
subc.cc.u64 %rd34718, %rd34718, %rd34687;
subc.cc.u64 %rd34719, %rd34719, %rd34686;
subc.u64 %rd34720, %rd34720, %rd34685;

	// end inline asm
	setp.gt.u64 	%p155, %rd34714, %rd34685;
	@%p155 bra 	$L__BB3_161;
	setp.ge.u64 	%p156, %rd34714, %rd34685;
	@%p156 bra 	$L__BB3_152;
	bra.uni 	$L__BB3_160;
$L__BB3_152:
	setp.gt.u64 	%p157, %rd34713, %rd34686;
	@%p157 bra 	$L__BB3_161;
	setp.lt.u64 	%p158, %rd34713, %rd34686;
	@%p158 bra 	$L__BB3_160;
	setp.gt.u64 	%p159, %rd34712, %rd34687;
	@%p159 bra 	$L__BB3_161;
	setp.lt.u64 	%p160, %rd34712, %rd34687;
	@%p160 bra 	$L__BB3_160;
	setp.gt.u64 	%p161, %rd34711, %rd34688;
	@%p161 bra 	$L__BB3_161;
	setp.lt.u64 	%p162, %rd34711, %rd34688;
	@%p162 bra 	$L__BB3_160;
	setp.gt.u64 	%p163, %rd34710, %rd34689;
	@%p163 bra 	$L__BB3_161;
	setp.lt.u64 	%p164, %rd34710, %rd34689;
	setp.lt.u64 	%p165, %rd34709, %rd34690;
	or.pred  	%p166, %p164, %p165;
	@%p166 bra 	$L__BB3_160;
	bra.uni 	$L__BB3_161;
$L__BB3_160:
	mov.b64 	%rd9618, -5044313057631688021;
	mov.b64 	%rd9619, 2210141511517208575;
	mov.b64 	%rd9620, 7435674573564081700;
	mov.b64 	%rd9621, 7239337960414712511;
	mov.b64 	%rd9622, 5412103778470702295;
	mov.b64 	%rd9623, 1873798617647539866;
	// begin inline asm
	add.cc.u64 %rd34715, %rd34715, %rd9618;
addc.cc.u64 %rd34716, %rd34716, %rd9619;
addc.cc.u64 %rd34717, %rd34717, %rd9620;
addc.cc.u64 %rd34718, %rd34718, %rd9621;
addc.cc.u64 %rd34719, %rd34719, %rd9622;
addc.u64 %rd34720, %rd34720, %rd9623;

	// end inline asm
$L__BB3_161:
	mov.u64 	%rd34726, %rd34679;
	mov.u64 	%rd34724, %rd34681;
	mov.u64 	%rd34722, %rd34683;
	mov.u64 	%rd34725, %rd34680;
	mov.u64 	%rd34723, %rd34682;
	mov.u64 	%rd34721, %rd34684;
	// begin inline asm
	sub.cc.u64 %rd34721, %rd34721, %rd34690;
subc.cc.u64 %rd34722, %rd34722, %rd34689;
subc.cc.u64 %rd34723, %rd34723, %rd34688;
subc.cc.u64 %rd34724, %rd34724, %rd34687;
subc.cc.u64 %rd34725, %rd34725, %rd34686;
subc.u64 %rd34726, %rd34726, %rd34685;

	// end inline asm
	setp.gt.u64 	%p167, %rd34679, %rd34685;
	@%p167 bra 	$L__BB3_172;
	setp.ge.u64 	%p168, %rd34679, %rd34685;
	@%p168 bra 	$L__BB3_163;
	bra.uni 	$L__BB3_171;
$L__BB3_163:
	setp.gt.u64 	%p169, %rd34680, %rd34686;
	@%p169 bra 	$L__BB3_172;
	setp.lt.u64 	%p170, %rd34680, %rd34686;
	@%p170 bra 	$L__BB3_171;
	setp.gt.u64 	%p171, %rd34681, %rd34687;
	@%p171 bra 	$L__BB3_172;
	setp.lt.u64 	%p172, %rd34681, %rd34687;
	@%p172 bra 	$L__BB3_171;
	setp.gt.u64 	%p173, %rd34682, %rd34688;
	@%p173 bra 	$L__BB3_172;
	setp.lt.u64 	%p174, %rd34682, %rd34688;
	@%p174 bra 	$L__BB3_171;
	setp.gt.u64 	%p175, %rd34683, %rd34689;
	@%p175 bra 	$L__BB3_172;
	setp.lt.u64 	%p176, %rd34683, %rd34689;
	setp.lt.u64 	%p177, %rd34684, %rd34690;
	or.pred  	%p178, %p176, %p177;
	@%p178 bra 	$L__BB3_171;
	bra.uni 	$L__BB3_172;
$L__BB3_171:
	mov.b64 	%rd9654, -5044313057631688021;
	mov.b64 	%rd9655, 2210141511517208575;
	mov.b64 	%rd9656, 7435674573564081700;
	mov.b64 	%rd9657, 7239337960414712511;
	mov.b64 	%rd9658, 5412103778470702295;
	mov.b64 	%rd9659, 1873798617647539866;
	// begin inline asm
	add.cc.u64 %rd34721, %rd34721, %rd9654;
addc.cc.u64 %rd34722, %rd34722, %rd9655;
addc.cc.u64 %rd34723, %rd34723, %rd9656;
addc.cc.u64 %rd34724, %rd34724, %rd9657;
addc.cc.u64 %rd34725, %rd34725, %rd9658;
addc.u64 %rd34726, %rd34726, %rd9659;

	// end inline asm
$L__BB3_172:
	mov.b64 	%rd10111, 0;
	// begin inline asm
	mad.lo.cc.u64 %rd9666, %rd55, %rd35471, %rd10111;
madc.hi.u64 %rd9667, %rd55, %rd35471, 0;
add.cc.u64 %rd9666, %rd9666, %rd10111;
addc.u64 %rd9667, %rd9667, 0;

	// end inline asm
	// begin inline asm
	mad.lo.cc.u64 %rd9672, %rd54, %rd35471, %rd10111;
madc.hi.u64 %rd9673, %rd54, %rd35471, 0;
add.cc.u64 %rd9672, %rd9672, %rd9667;
addc.u64 %rd9673, %rd9673, 0;

	// end inline asm
	// begin inline asm
	mad.lo.cc.u64 %rd9678, %rd53, %rd35471, %rd10111;
madc.hi.u64 %rd9679, %rd53, %rd35471, 0;
add.cc.u64 %rd9678, %rd9678, %rd9673;
addc.u64 %rd9679, %rd9679, 0;

	// end inline asm
	// begin inline asm
	mad.lo.cc.u64 %rd9684, %rd52, %rd35471, %rd10111;
madc.hi.u64 %rd9685, %rd52, %rd35471, 0;
add.cc.u64 %rd9684, %rd9684, %rd9679;
addc.u64 %rd9685, %rd9685, 0;

	// end inline asm
	// begin inline asm
	mad.lo.cc.u64 %rd9690, %rd51, %rd35471, %rd10111;
madc.hi.u64 %rd9691, %rd51, %rd35471, 0;
add.cc.u64 %rd9690, %rd9690, %rd9685;
addc.u64 %rd9691, %rd9691, 0;

	// end inline asm
	// begin inline asm
	mad.lo.cc.u64 %rd9696, %rd50, %rd35471, %rd10111;
madc.hi.u64 %rd9697, %rd50, %rd35471, 0;
add.cc.u64 %rd9696, %rd9696, %rd9691;
addc.u64 %rd9697, %rd9697, 0;

	// end inline asm
	// begin inline asm
	add.cc.u64 %rd9702, %rd10111, %rd9697;
addc.u64 %rd9703, 0, 0;

	// end inline asm
	mul.lo.s64 	%rd9738, %rd9666, -8506173809081122819;
	mov.b64 	%rd10109, -5044313057631688021;
	// begin inline asm
	mad.lo.cc.u64 %rd9706, %rd9738, %rd10109, %rd9666;
madc.hi.u64 %rd9707, %rd9738, %rd10109, 0;
add.cc.u64 %rd9706, %rd9706, %rd10111;
addc.u64 %rd9707, %rd9707, 0;

	// end inline asm
	mov.b64 	%rd10115, 2210141511517208575;
	// begin inline asm
	mad.lo.cc.u64 %rd9712, %rd9738, %rd10115, %rd9672;
madc.hi.u64 %rd9713, %rd9738, %rd10115, 0;
add.cc.u64 %rd9712, %rd9712, %rd9707;
addc.u64 %rd9713, %rd9713, 0;

	// end inline asm
	mov.b64 	%rd10121, 7435674573564081700;
	// begin inline asm
	mad.lo.cc.u64 %rd9718, %rd9738, %rd10121, %rd9678;
madc.hi.u64 %rd9719, %rd9738, %rd10121, 0;
add.cc.u64 %rd9718, %rd9718, %rd9713;
addc.u64 %rd9719, %rd9719, 0;

	// end inline asm
	mov.b64 	%rd10127, 7239337960414712511;
	// begin inline asm
	mad.lo.cc.u64 %rd9724, %rd9738, %rd10127, %rd9684;
madc.hi.u64 %rd9725, %rd9738, %rd10127, 0;
add.cc.u64 %rd9724, %rd9724, %rd9719;
addc.u64 %rd9725, %rd9725, 0;

	// end inline asm
	mov.b64 	%rd10133, 5412103778470702295;
	// begin inline asm
	mad.lo.cc.u64 %rd9730, %rd9738, %rd10133, %rd9690;
madc.hi.u64 %rd9731, %rd9738, %rd10133, 0;
add.cc.u64 %rd9730, %rd9730, %rd9725;
addc.u64 %rd9731, %rd9731, 0;

	// end inline asm
	mov.b64 	%rd10139, 1873798617647539866;
	// begin inline asm
	mad.lo.cc.u64 %rd9736, %rd9738, %rd10139, %rd9696;
madc.hi.u64 %rd9737, %rd9738, %rd10139, 0;
add.cc.u64 %rd9736, %rd9736, %rd9731;
addc.u64 %rd9737, %rd9737, 0;

	// end inline asm
	// begin inline asm
	add.cc.u64 %rd9742, %rd9702, %rd9737;
addc.u64 %rd9743, 0, 0;

	// end inline asm
	add.s64 	%rd9784, %rd9703, %rd9743;
	// begin inline asm
	mad.lo.cc.u64 %rd9746, %rd55, %rd35472, %rd9712;
madc.hi.u64 %rd9747, %rd55, %rd35472, 0;
add.cc.u64 %rd9746, %rd9746, %rd10111;
addc.u64 %rd9747, %rd9747, 0;

	// end inline asm
	// begin inline asm
	mad.lo.cc.u64 %rd9752, %rd54, %rd35472, %rd9718;
madc.hi.u64 %rd9753, %rd54, %rd35472, 0;
add.cc.u64 %rd9752, %rd9752, %rd9747;
addc.u64 %rd9753, %rd9753, 0;

	// end inline asm
	// begin inline asm
	mad.lo.cc.u64 %rd9758, %rd53, %rd35472, %rd9724;
madc.hi.u64 %rd9759, %rd53, %rd35472, 0;
add.cc.u64 %rd9758, %rd9758, %rd9753;
addc.u64 %rd9759, %rd9759, 0;

	// end inline asm
	// begin inline asm
	mad.lo.cc.u64 %rd9764, %rd52, %rd35472, %rd9730;
madc.hi.u64 %rd9765, %rd52, %rd35472, 0;
add.cc.u64 %rd9764, %rd9764, %rd9759;
addc.u64 %rd9765, %rd9765, 0;

	// end inline asm
	// begin inline asm
	mad.lo.cc.u64 %rd9770, %rd51, %rd35472, %rd9736;
madc.hi.u64 %rd9771, %rd51, %rd35472, 0;
add.cc.u64 %rd9770, %rd9770, %rd9765;
addc.u64 %rd9771, %rd9771, 0;

	// end inline asm
	// begin inline asm
	mad.lo.cc.u64 %rd9776, %rd50, %rd35472, %rd9742;
madc.hi.u64 %rd9777, %rd50, %rd35472, 0;
add.cc.u64 %rd9776, %rd9776, %rd9771;
addc.u64 %rd9777, %rd9777, 0;

	// end inline asm
	// begin inline asm
	add.cc.u64 %rd9782, %rd9784, %rd9777;
addc.u64 %rd9783, 0, 0;

	// end inline asm
	mul.lo.s64 	%rd9818, %rd9746, -8506173809081122819;
	// begin inline asm
	mad.lo.cc.u64 %rd9786, %rd9818, %rd10109, %rd9746;
madc.hi.u64 %rd9787, %rd9818, %rd10109, 0;
add.cc.u64 %rd9786, %rd9786, %rd10111;
addc.u64 %rd9787, %rd9787, 0;

	// end inline asm
	// begin inline asm
	mad.lo.cc.u64 %rd9792, %rd9818, %rd10115, %rd9752;
madc.hi.u64 %rd9793, %rd9818, %rd10115, 0;
add.cc.u64 %rd9792, %rd9792, %rd9787;
addc.u64 %rd9793, %rd9793, 0;

	// end inline asm
	// begin inline asm
	mad.lo.cc.u64 %rd9798, %rd9818, %rd10121, %rd9758;
madc.hi.u64 %rd9799, %rd9818, %rd10121, 0;
add.cc.u64 %rd9798, %rd9798, %rd9793;
addc.u64 %rd9799, %rd9799, 0;

	// end inline asm
	// begin inline asm
	mad.lo.cc.u64 %rd9804, %rd9818, %rd10127, %rd9764;
madc.hi.u64 %rd9805, %rd9818, %rd10127, 0;
add.cc.u64 %rd9804, %rd9804, %rd9799;
addc.u64 %rd9805, %rd9805, 0;

	// end inline asm
	// begin inline asm
	mad.lo.cc.u64 %rd9810, %rd9818, %rd10133, %rd9770;
madc.hi.u64 %rd9811, %rd9818, %rd10133, 0;
add.cc.u64 %rd9810, %rd9810, %rd9805;
addc.u64 %rd9811, %rd9811, 0;

	// end inline asm
	// begin inline asm
	mad.lo.cc.u64 %rd9816, %rd9818, %rd10139, %rd9776;
madc.hi.u64 %rd9817, %rd9818, %rd10139, 0;
add.cc.u64 %rd9816, %rd9816, %rd9811;
addc.u64 %rd9817, %rd9817, 0;

	// end inline asm
	// begin inline asm
	add.cc.u64 %rd9822, %rd9782, %rd9817;
addc.u64 %rd9823, 0, 0;

	// end inline asm
	add.s64 	%rd9864, %rd9783, %rd9823;
	// begin inline asm
	mad.lo.cc.u64 %rd9826, %rd55, %rd17810, %rd9792;
madc.hi.u64 %rd9827, %rd55, %rd17810, 0;
add.cc.u64 %rd9826, %rd9826, %rd10111;
addc.u64 %rd9827, %rd9827, 0;

	// end inline asm
	// begin inline asm
	mad.lo.cc.u64 %rd9832, %rd54, %rd17810, %rd9798;
madc.hi.u64 %rd9833, %rd54, %rd17810, 0;
add.cc.u64 %rd9832, %rd9832, %rd9827;
addc.u64 %rd9833, %rd9833, 0;

	// end inline asm
	// begin inline asm
	mad.lo.cc.u64 %rd9838, %rd53, %rd17810, %rd9804;
madc.hi.u64 %rd9839, %rd53, %rd17810, 0;
add.cc.u64 %rd9838, %rd9838, %rd9833;
addc.u64 %rd9839, %rd9839, 0;

	// end inline asm
	// begin inline asm
	mad.lo.cc.u64 %rd9844, %rd52, %rd17810, %rd9810;
madc.hi.u64 %rd9845, %rd52, %rd17810, 0;
add.cc.u64 %rd9844, %rd9844, %rd9839;
addc.u64 %rd9845, %rd9845, 0;

	// end inline asm
	// begin inline asm
	mad.lo.cc.u64 %rd9850, %rd51, %rd17810, %rd9816;
madc.hi.u64 %rd9851, %rd51, %rd17810, 0;
add.cc.u64 %rd9850, %rd9850, %rd9845;
addc.u64 %rd9851, %rd9851, 0;

	// end inline asm
	// begin inline asm
	mad.lo.cc.u64 %rd9856, %rd50, %rd17810, %rd9822;
madc.hi.u64 %rd9857, %rd50, %rd17810, 0;
add.cc.u64 %rd9856, %rd9856, %rd9851;
addc.u64 %rd9857, %rd9857, 0;

	// end inline asm
	// begin inline asm
	add.cc.u64 %rd9862, %rd9864, %rd9857;
addc.u64 %rd9863, 0, 0;

	// end inline asm
	mul.lo.s64 	%rd9898, %rd9826, -8506173809081122819;
	// begin inline asm
	mad.lo.cc.u64 %rd9866, %rd9898, %rd10109, %rd9826;
madc.hi.u64 %rd9867, %rd9898, %rd10109, 0;
add.cc.u64 %rd9866, %rd9866, %rd10111;
addc.u64 %rd9867, %rd9867, 0;

	// end inline asm
	// begin inline asm
	mad.lo.cc.u64 %rd9872, %rd9898, %rd10115, %rd9832;
madc.hi.u64 %rd9873, %rd9898, %rd10115, 0;
add.cc.u64 %rd9872, %rd9872, %rd9867;
addc.u64 %rd9873, %rd9873, 0;

	// end inline asm
	// begin inline asm
	mad.lo.cc.u64 %rd9878, %rd9898, %rd10121, %rd9838;
madc.hi.u64 %rd9879, %rd9898, %rd10121, 0;
add.cc.u64 %rd9878, %rd9878, %rd9873;
addc.u64 %rd9879, %rd9879, 0;

	// end inline asm
	// begin inline asm
	mad.lo.cc.u64 %rd9884, %rd9898, %rd10127, %rd9844;
madc.hi.u64 %rd9885, %rd9898, %rd10127, 0;
add.cc.u64 %rd9884, %rd9884, %rd9879;
addc.u64 %rd9885, %rd9885, 0;

	// end inline asm
	// begin inline asm
	mad.lo.cc.u64 %rd9890, %rd9898, %rd10133, %rd9850;
madc.hi.u64 %rd9891, %rd9898, %rd10133, 0;
add.cc.u64 %rd9890, %rd9890, %rd9885;
addc.u64 %rd9891, %rd9891, 0;

	// end inline asm
	// begin inline asm
	mad.lo.cc.u64 %rd9896, %rd9898, %rd10139, %rd9856;
madc.hi.u64 %rd9897, %rd9898, %rd10139, 0;
add.cc.u64 %rd9896, %rd9896, %rd9891;
addc.u64 %rd9897, %rd9897, 0;

	// end inline asm
	// begin inline asm
	add.cc.u64 %rd9902, %rd9862, %rd9897;
addc.u64 %rd9903, 0, 0;

	// end inline asm
	add.s64 	%rd9944, %rd9863, %rd9903;
	// begin inline asm
	mad.lo.cc.u64 %rd9906, %rd55, %rd17811, %rd9872;
madc.hi.u64 %rd9907, %rd55, %rd17811, 0;
add.cc.u64 %rd9906, %rd9906, %rd10111;
addc.u64 %rd9907, %rd9907, 0;

	// end inline asm
	// begin inline asm
	mad.lo.cc.u64 %rd9912, %rd54, %rd17811, %rd9878;
madc.hi.u64 %rd9913, %rd54, %rd17811, 0;
add.cc.u64 %rd9912, %rd9912, %rd9907;
addc.u64 %rd9913, %rd9913, 0;

	// end inline asm
	// begin inline asm
	mad.lo.cc.u64 %rd9918, %rd53, %rd17811, %rd9884;
madc.hi.u64 %rd9919, %rd53, %rd17811, 0;
add.cc.u64 %rd9918, %rd9918, %rd9913;
addc.u64 %rd9919, %rd9919, 0;

	// end inline asm
	// begin inline asm
	mad.lo.cc.u64 %rd9924, %rd52, %rd17811, %rd9890;
madc.hi.u64 %rd9925, %rd52, %rd17811, 0;
add.cc.u64 %rd9924, %rd9924, %rd9919;
addc.u64 %rd9925, %rd9925, 0;

	// end inline asm
	// begin inline asm
	mad.lo.cc.u64 %rd9930, %rd51, %rd17811, %rd9896;
madc.hi.u64 %rd9931, %rd51, %rd17811, 0;
add.cc.u64 %rd9930, %rd9930, %rd9925;
addc.u64 %rd9931, %rd9931, 0;

	// end inline asm
	// begin inline asm
	mad.lo.cc.u64 %rd9936, %rd50, %rd17811, %rd9902;
madc.hi.u64 %rd9937, %rd50, %rd17811, 0;
add.cc.u64 %rd9936, %rd9936, %rd9931;
addc.u64 %rd9937, %rd9937, 0;

	// end inline asm
	// begin inline asm
	add.cc.u64 %rd9942, %rd9944, %rd9937;
addc.u64 %rd9943, 0, 0;

	// end inline asm
	mul.lo.s64 	%rd9978, %rd9906, -8506173809081122819;
	// begin inline asm
	mad.lo.cc.u64 %rd9946, %rd9978, %rd10109, %rd9906;
madc.hi.u64 %rd9947, %rd9978, %rd10109, 0;
add.cc.u64 %rd9946, %rd9946, %rd10111;
addc.u64 %rd9947, %rd9947, 0;

	// end inline asm
	// begin inline asm
	mad.lo.cc.u64 %rd9952, %rd9978, %rd10115, %rd9912;
madc.hi.u64 %rd9953, %rd9978, %rd10115, 0;
add.cc.u64 %rd9952, %rd9952, %rd9947;
addc.u64 %rd9953, %rd9953, 0;

	// end inline asm
	// begin inline asm
	mad.lo.cc.u64 %rd9958, %rd9978, %rd10121, %rd9918;
madc.hi.u64 %rd9959, %rd9978, %rd10121, 0;
add.cc.u64 %rd9958, %rd9958, %rd9953;
addc.u64 %rd9959, %rd9959, 0;

	// end inline asm
	// begin inline asm
	mad.lo.cc.u64 %rd9964, %rd9978, %rd10127, %rd9924;
madc.hi.u64 %rd9965, %rd9978, %rd10127, 0;
add.cc.u64 %rd9964, %rd9964, %rd9959;
addc.u64 %rd9965, %rd9965, 0;

	// end inline asm
	// begin inline asm
	mad.lo.cc.u64 %rd9970, %rd9978, %rd10133, %rd9930;
madc.hi.u64 %rd9971, %rd9978, %rd10133, 0;
add.cc.u64 %rd9970, %rd9970, %rd9965;
addc.u64 %rd9971, %rd9971, 0;

	// end inline asm
	// begin inline asm
	mad.lo.cc.u64 %rd9976, %rd9978, %rd10139, %rd9936;
madc.hi.u64 %rd9977, %rd9978, %rd10139, 0;
add.cc.u64 %rd9976, %rd9976, %rd9971;
addc.u64 %rd9977, %rd9977, 0;

	// end inline asm
	// begin inline asm
	add.cc.u64 %rd9982, %rd9942, %rd9977;
addc.u64 %rd9983, 0, 0;

	// end inline asm
	add.s64 	%rd10024, %rd9943, %rd9983;
	// begin inline asm
	mad.lo.cc.u64 %rd9986, %rd55, %rd17812, %rd9952;
madc.hi.u64 %rd9987, %rd55, %rd17812, 0;
add.cc.u64 %rd9986, %rd9986, %rd10111;
addc.u64 %rd9987, %rd9987, 0;

	// end inline asm
	// begin inline asm
	mad.lo.cc.u64 %rd9992, %rd54, %rd17812, %rd9958;
madc.hi.u64 %rd9993, %rd54, %rd17812, 0;
add.cc.u64 %rd9992, %rd9992, %rd9987;
addc.u64 %rd9993, %rd9993, 0;

	// end inline asm
	// begin inline asm
	mad.lo.cc.u64 %rd9998, %rd53, %rd17812, %rd9964;
madc.hi.u64 %rd9999, %rd53, %rd17812, 0;
add.cc.u64 %rd9998, %rd9998, %rd9993;
addc.u64 %rd9999, %rd9999, 0;

	// end inline asm
	// begin inline asm
	mad.lo.cc.u64 %rd10004, %rd52, %rd17812, %rd9970;
madc.hi.u64 %rd10005, %rd52, %rd17812, 0;
add.cc.u64 %rd10004, %rd10004, %rd9999;
addc.u64 %rd10005, %rd10005, 0;

	// end inline asm
	// begin inline asm
	mad.lo.cc.u64 %rd10010, %rd51, %rd17812, %rd9976;
madc.hi.u64 %rd10011, %rd51, %rd17812, 0;
add.cc.u64 %rd10010, %rd10010, %rd10005;
addc.u64 %rd10011, %rd10011, 0;

	// end inline asm
	// begin inline asm
	mad.lo.cc.u64 %rd10016, %rd50, %rd17812, %rd9982;
madc.hi.u64 %rd10017, %rd50, %rd17812, 0;
add.cc.u64 %rd10016, %rd10016, %rd10011;
addc.u64 %rd10017, %rd10017, 0;

	// end inline asm
	// begin inline asm
	add.cc.u64 %rd10022, %rd10024, %rd10017;
addc.u64 %rd10023, 0, 0;

	// end inline asm
	mul.lo.s64 	%rd10058, %rd9986, -8506173809081122819;
	// begin inline asm
	mad.lo.cc.u64 %rd10026, %rd10058, %rd10109, %rd9986;
madc.hi.u64 %rd10027, %rd10058, %rd10109, 0;
add.cc.u64 %rd10026, %rd10026, %rd10111;
addc.u64 %rd10027, %rd10027, 0;

	// end inline asm
	// begin inline asm
	mad.lo.cc.u64 %rd10032, %rd10058, %rd10115, %rd9992;
madc.hi.u64 %rd10033, %rd10058, %rd10115, 0;
add.cc.u64 %rd10032, %rd10032, %rd10027;
addc.u64 %rd10033, %rd10033, 0;

	// end inline asm
	// begin inline asm
	mad.lo.cc.u64 %rd10038, %rd10058, %rd10121, %rd9998;
madc.hi.u64 %rd10039, %rd10058, %rd10121, 0;
add.cc.u64 %rd10038, %rd10038, %rd10033;
addc.u64 %rd10039, %rd10039, 0;

	// end inline asm
	// begin inline asm
	mad.lo.cc.u64 %rd10044, %rd10058, %rd10127, %rd10004;
madc.hi.u64 %rd10045, %rd10058, %rd10127, 0;
add.cc.u64 %rd10044, %rd10044, %rd10039;
addc.u64 %rd10045, %rd10045, 0;

	// end inline asm
	// begin inline asm
	mad.lo.cc.u64 %rd10050, %rd10058, %rd10133, %rd10010;
madc.hi.u64 %rd10051, %rd10058, %rd10133, 0;
add.cc.u64 %rd10050, %rd10050, %rd10045;
addc.u64 %rd10051, %rd10051, 0;

	// end inline asm
	// begin inline asm
	mad.lo.cc.u64 %rd10056, %rd10058, %rd10139, %rd10016;
madc.hi.u64 %rd10057, %rd10058, %rd10139, 0;
add.cc.u64 %rd10056, %rd10056, %rd10051;
addc.u64 %rd10057, %rd10057, 0;

	// end inline asm
	// begin inline asm
	add.cc.u64 %rd10062, %rd10022, %rd10057;
addc.u64 %rd10063, 0, 0;

	// end inline asm
	add.s64 	%rd10104, %rd10023, %rd10063;
	// begin inline asm
	mad.lo.cc.u64 %rd10066, %rd55, %rd17813, %rd10032;
madc.hi.u64 %rd10067, %rd55, %rd17813, 0;
add.cc.u64 %rd10066, %rd10066, %rd10111;
addc.u64 %rd10067, %rd10067, 0;

	// end inline asm
	// begin inline asm
	mad.lo.cc.u64 %rd10072, %rd54, %rd17813, %rd10038;
madc.hi.u64 %rd10073, %rd54, %rd17813, 0;
add.cc.u64 %rd10072, %rd10072, %rd10067;
addc.u64 %rd10073, %rd10073, 0;

	// end inline asm
	// begin inline asm
	mad.lo.cc.u64 %rd10078, %rd53, %rd17813, %rd10044;
madc.hi.u64 %rd10079, %rd53, %rd17813, 0;
add.cc.u64 %rd10078, %rd10078, %rd10073;
addc.u64 %rd10079, %rd10079, 0;

	// end inline asm
	// begin inline asm
	mad.lo.cc.u64 %rd10084, %rd52, %rd17813, %rd10050;
madc.hi.u64 %rd10085, %rd52, %rd17813, 0;
add.cc.u64 %rd10084, %rd10084, %rd10079;
addc.u64 %rd10085, %rd10085, 0;

	// end inline asm
	// begin inline asm
	mad.lo.cc.u64 %rd10090, %rd51, %rd17813, %rd10056;
madc.hi.u64 %rd10091, %rd51, %rd17813, 0;
add.cc.u64 %rd10090, %rd10090, %rd10085;
addc.u64 %rd10091, %rd10091, 0;

	// end inline asm
	// begin inline asm
	mad.lo.cc.u64 %rd10096, %rd50, %rd17813, %rd10062;
madc.hi.u64 %rd10097, %rd50, %rd17813, 0;
add.cc.u64 %rd10096, %rd10096, %rd10091;
addc.u64 %rd10097, %rd10097, 0;

	// end inline asm
	// begin inline asm
	add.cc.u64 %rd10102, %rd10104, %rd10097;
addc.u64 %rd10103, 0, 0;

	// end inline asm
	mul.lo.s64 	%rd10138, %rd10066, -8506173809081122819;
	// begin inline asm
	mad.lo.cc.u64 %rd10106, %rd10138, %rd10109, %rd10066;
madc.hi.u64 %rd10107, %rd10138, %rd10109, 0;
add.cc.u64 %rd10106, %rd10106, %rd10111;
addc.u64 %rd10107, %rd10107, 0;

	// end inline asm
	// begin inline asm
	mad.lo.cc.u64 %rd34732, %rd10138, %rd10115, %rd10072;
madc.hi.u64 %rd10113, %rd10138, %rd10115, 0;
add.cc.u64 %rd34732, %rd34732, %rd10107;
addc.u64 %rd10113, %rd10113, 0;

	// end inline asm
	// begin inline asm
	mad.lo.cc.u64 %rd34731, %rd10138, %rd10121, %rd10078;
madc.hi.u64 %rd10119, %rd10138, %rd10121, 0;
add.cc.u64 %rd34731, %rd34731, %rd10113;
addc.u64 %rd10119, %rd10119, 0;

	// end inline asm
	// begin inline asm
	mad.lo.cc.u64 %rd10158, %rd10138, %rd10127, %rd10084;
madc.hi.u64 %rd10125, %rd10138, %rd10127, 0;
add.cc.u64 %rd10158, %rd10158, %rd10119;
addc.u64 %rd10125, %rd10125, 0;

	// end inline asm
	// begin inline asm
	mad.lo.cc.u64 %rd10159, %rd10138, %rd10133, %rd10090;
madc.hi.u64 %rd10131, %rd10138, %rd10133, 0;
add.cc.u64 %rd10159, %rd10159, %rd10125;
addc.u64 %rd10131, %rd10131, 0;

	// end inline asm
	// begin inline asm
	mad.lo.cc.u64 %rd10160, %rd10138, %rd10139, %rd10096;
madc.hi.u64 %rd10137, %rd10138, %rd10139, 0;
add.cc.u64 %rd10160, %rd10160, %rd10131;
addc.u64 %rd10137, %rd10137, 0;

	// end inline asm
	// begin inline asm
	add.cc.u64 %rd10161, %rd10102, %rd10137;
addc.u64 %rd10143, 0, 0;

	// end inline asm
	setp.gt.u64 	%p179, %rd10161, 1873798617647539866;
	@%p179 bra 	$L__BB3_182;
	setp.eq.s64 	%p180, %rd10161, 1873798617647539866;
	mov.u64 	%rd34727, %rd10161;
	mov.u64 	%rd34728, %rd10160;
	mov.u64 	%rd34729, %rd10159;
	mov.u64 	%rd34730, %rd10158;
	@%p180 bra 	$L__BB3_174;
	bra.uni 	$L__BB3_183;
$L__BB3_174:
	setp.gt.u64 	%p181, %rd10160, 5412103778470702295;
	@%p181 bra 	$L__BB3_182;
	setp.ne.s64 	%p182, %rd10160, 5412103778470702295;
	mov.b64 	%rd34727, 1873798617647539866;
	mov.u64 	%rd34728, %rd10160;
	mov.u64 	%rd34729, %rd10159;
	mov.u64 	%rd34730, %rd10158;
	@%p182 bra 	$L__BB3_183;
	setp.gt.u64 	%p183, %rd10159, 7239337960414712511;
	@%p183 bra 	$L__BB3_182;
	setp.ne.s64 	%p184, %rd10159, 7239337960414712511;
	mov.b64 	%rd34728, 5412103778470702295;
	mov.u64 	%rd34729, %rd10159;
	mov.u64 	%rd34730, %rd10158;
	@%p184 bra 	$L__BB3_183;
	setp.gt.u64 	%p185, %rd10158, 7435674573564081700;
	@%p185 bra 	$L__BB3_182;
	setp.ne.s64 	%p186, %rd10158, 7435674573564081700;
	mov.b64 	%rd34729, 7239337960414712511;
	mov.u64 	%rd34730, %rd10158;
	@%p186 bra 	$L__BB3_183;
	setp.gt.u64 	%p187, %rd34731, 2210141511517208575;
	@%p187 bra 	$L__BB3_182;
	setp.ne.s64 	%p188, %rd34731, 2210141511517208575;
	setp.lt.u64 	%p189, %rd34732, -5044313057631688021;
	or.pred  	%p190, %p188, %p189;
	mov.b64 	%rd34730, 7435674573564081700;
	@%p190 bra 	$L__BB3_183;
$L__BB3_182:
	mov.b64 	%rd10162, -5044313057631688021;
	mov.b64 	%rd10163, 2210141511517208575;
	mov.b64 	%rd10164, 7435674573564081700;
	mov.b64 	%rd10165, 7239337960414712511;
	mov.b64 	%rd10166, 5412103778470702295;
	mov.b64 	%rd10167, 1873798617647539866;
	// begin inline asm
	sub.cc.u64 %rd34732, %rd34732, %rd10162;
subc.cc.u64 %rd34731, %rd34731, %rd10163;
subc.cc.u64 %rd10158, %rd10158, %rd10164;
subc.cc.u64 %rd10159, %rd10159, %rd10165;
subc.cc.u64 %rd10160, %rd10160, %rd10166;
subc.u64 %rd10161, %rd10161, %rd10167;

	// end inline asm
	mov.u64 	%rd34727, %rd10161;
	mov.u64 	%rd34728, %rd10160;
	mov.u64 	%rd34729, %rd10159;
	mov.u64 	%rd34730, %rd10158;
$L__BB3_183:
	mov.b64 	%rd10619, 0;
	// begin inline asm
	mad.lo.cc.u64 %rd10174, %rd34745, %rd35477, %rd10619;
madc.hi.u64 %rd10175, %rd34745, %rd35477, 0;
add.cc.u64 %rd10174, %rd10174, %rd10619;
addc.u64 %rd10175, %rd10175, 0;

	// end inline asm
	// begin inline asm
	mad.lo.cc.u64 %rd10180, %rd34746, %rd35477, %rd10619;
madc.hi.u64 %rd10181, %rd34746, %rd35477, 0;
add.cc.u64 %rd10180, %rd10180, %rd10175;
addc.u64 %rd10181, %rd10181, 0;

	// end inline asm
	// begin inline asm
	mad.lo.cc.u64 %rd10186, %rd10740, %rd35477, %rd10619;
madc.hi.u64 %rd10187, %rd10740, %rd35477, 0;
add.cc.u64 %rd10186, %rd10186, %rd10181;
addc.u64 %rd10187, %rd10187, 0;

	// end inline asm
	// begin inline asm
	mad.lo.cc.u64 %rd10192, %rd10741, %rd35477, %rd10619;
madc.hi.u64 %rd10193, %rd10741, %rd35477, 0;
add.cc.u64 %rd10192, %rd10192, %rd10187;
addc.u64 %rd10193, %rd10193, 0;

	// end inline asm
	// begin inline asm
	mad.lo.cc.u64 %rd10198, %rd10742, %rd35477, %rd10619;
madc.hi.u64 %rd10199, %rd10742, %rd35477, 0;
add.cc.u64 %rd10198, %rd10198, %rd10193;
addc.u64 %rd10199, %rd10199, 0;

	// end inline asm
	// begin inline asm
	mad.lo.cc.u64 %rd10204, %rd10743, %rd35477, %rd10619;
madc.hi.u64 %rd10205, %rd10743, %rd35477, 0;
add.cc.u64 %rd10204, %rd10204, %rd10199;
addc.u64 %rd10205, %rd10205, 0;

	// end inline asm
	// begin inline asm
	add.cc.u64 %rd10210, %rd10619, %rd10205;
addc.u64 %rd10211, 0, 0;

	// end inline asm
	mul.lo.s64 	%rd10246, %rd10174, -8506173809081122819;
	mov.b64 	%rd10617, -5044313057631688021;
	// begin inline asm
	mad.lo.cc.u64 %rd10214, %rd10246, %rd10617, %rd10174;
madc.hi.u64 %rd10215, %rd10246, %rd10617, 0;
add.cc.u64 %rd10214, %rd10214, %rd10619;
addc.u64 %rd10215, %rd10215, 0;

	// end inline asm
	mov.b64 	%rd10623, 2210141511517208575;
	// begin inline asm
	mad.lo.cc.u64 %rd10220, %rd10246, %rd10623, %rd10180;
madc.hi.u64 %rd10221, %rd10246, %rd10623, 0;
add.cc.u64 %rd10220, %rd10220, %rd10215;
addc.u64 %rd10221, %rd10221, 0;

	// end inline asm
	mov.b64 	%rd10629, 7435674573564081700;
	// begin inline asm
	mad.lo.cc.u64 %rd10226, %rd10246, %rd10629, %rd10186;
madc.hi.u64 %rd10227, %rd10246, %rd10629, 0;
add.cc.u64 %rd10226, %rd10226, %rd10221;
addc.u64 %rd10227, %rd10227, 0;

	// end inline asm
	mov.b64 	%rd10635, 7239337960414712511;
	// begin inline asm
	mad.lo.cc.u64 %rd10232, %rd10246, %rd10635, %rd10192;
madc.hi.u64 %rd10233, %rd10246, %rd10635, 0;
add.cc.u64 %rd10232, %rd10232, %rd10227;
addc.u64 %rd10233, %rd10233, 0;

	// end inline asm
	mov.b64 	%rd10641, 5412103778470702295;
	// begin inline asm
	mad.lo.cc.u64 %rd10238, %rd10246, %rd10641, %rd10198;
madc.hi.u64 %rd10239, %rd10246, %rd10641, 0;
add.cc.u64 %rd10238, %rd10238, %rd10233;
addc.u64 %rd10239, %rd10239, 0;

	// end inline asm
	mov.b64 	%rd10647, 1873798617647539866;
	// begin inline asm
	mad.lo.cc.u64 %rd10244, %rd10246, %rd10647, %rd10204;
madc.hi.u64 %rd10245, %rd10246, %rd10647, 0;
add.cc.u64 %rd10244, %rd10244, %rd10239;
addc.u64 %rd10245, %rd10245, 0;

	// end inline asm
	// begin inline asm
	add.cc.u64 %rd10250, %rd10210, %rd10245;
addc.u64 %rd10251, 0, 0;

	// end inline asm
	add.s64 	%rd10292, %rd10211, %rd10251;
	// begin inline asm
	mad.lo.cc.u64 %rd10254, %rd34745, %rd35478, %rd10220;
madc.hi.u64 %rd10255, %rd34745, %rd35478, 0;
add.cc.u64 %rd10254, %rd10254, %rd10619;
addc.u64 %rd10255, %rd10255, 0;

	// end inline asm
	// begin inline asm
	mad.lo.cc.u64 %rd10260, %rd34746, %rd35478, %rd10226;
madc.hi.u64 %rd10261, %rd34746, %rd35478, 0;
add.cc.u64 %rd10260, %rd10260, %rd10255;
addc.u64 %rd10261, %rd10261, 0;

	// end inline asm
	// begin inline asm
	mad.lo.cc.u64 %rd10266, %rd10740, %rd35478, %rd10232;
madc.hi.u64 %rd10267, %rd10740, %rd35478, 0;
add.cc.u64 %rd10266, %rd10266, %rd10261;
addc.u64 %rd10267, %rd10267, 0;

	// end inline asm
	// begin inline asm
	mad.lo.cc.u64 %rd10272, %rd10741, %rd35478, %rd10238;
madc.hi.u64 %rd10273, %rd10741, %rd35478, 0;
add.cc.u64 %rd10272, %rd10272, %rd10267;
addc.u64 %rd10273, %rd10273, 0;

	// end inline asm
	// begin inline asm
	mad.lo.cc.u64 %rd10278, %rd10742, %rd35478, %rd10244;
madc.hi.u64 %rd10279, %rd10742, %rd35478, 0;
add.cc.u64 %rd10278, %rd10278, %rd10273;
addc.u64 %rd10279, %rd10279, 0;

	// end inline asm
	// begin inline asm
	mad.lo.cc.u64 %rd10284, %rd10743, %rd35478, %rd10250;
madc.hi.u64 %rd10285, %rd10743, %rd35478, 0;
add.cc.u64 %rd10284, %rd10284, %rd10279;
addc.u64 %rd10285, %rd10285, 0;

	// end inline asm
	// begin inline asm
	add.cc.u64 %rd10290, %rd10292, %rd10285;
addc.u64 %rd10291, 0, 0;

	// end inline asm
	mul.lo.s64 	%rd10326, %rd10254, -8506173809081122819;
	// begin inline asm
	mad.lo.cc.u64 %rd10294, %rd10326, %rd10617, %rd10254;
madc.hi.u64 %rd10295, %rd10326, %rd10617, 0;
add.cc.u64 %rd10294, %rd10294, %rd10619;
addc.u64 %rd10295, %rd10295, 0;

	// end inline asm
	// begin inline asm
	mad.lo.cc.u64 %rd10300, %rd10326, %rd10623, %rd10260;
madc.hi.u64 %rd10301, %rd10326, %rd10623, 0;
add.cc.u64 %rd10300, %rd10300, %rd10295;
addc.u64 %rd10301, %rd10301, 0;

	// end inline asm
	// begin inline asm
	mad.lo.cc.u64 %rd10306, %rd10326, %rd10629, %rd10266;
madc.hi.u64 %rd10307, %rd10326, %rd10629, 0;
add.cc.u64 %rd10306, %rd10306, %rd10301;
addc.u64 %rd10307, %rd10307, 0;

	// end inline asm
	// begin inline asm
	mad.lo.cc.u64 %rd10312, %rd10326, %rd10635, %rd10272;
madc.hi.u64 %rd10313, %rd10326, %rd10635, 0;
add.cc.u64 %rd10312, %rd10312, %rd10307;
addc.u64 %rd10313, %rd10313, 0;

	// end inline asm
	// begin inline asm
	mad.lo.cc.u64 %rd10318, %rd10326, %rd10641, %rd10278;
madc.hi.u64 %rd10319, %rd10326, %rd10641, 0;
add.cc.u64 %rd10318, %rd10318, %rd10313;
addc.u64 %rd10319, %rd10319, 0;

	// end inline asm
	// begin inline asm
	mad.lo.cc.u64 %rd10324, %rd10326, %rd10647, %rd10284;
madc.hi.u64 %rd10325, %rd10326, %rd10647, 0;
add.cc.u64 %rd10324, %rd10324, %rd10319;
addc.u64 %rd10325, %rd10325, 0;

	// end inline asm
	// begin inline asm
	add.cc.u64 %rd10330, %rd10290, %rd10325;
addc.u64 %rd10331, 0, 0;

	// end inline asm
	add.s64 	%rd10372, %rd10291, %rd10331;
	// begin inline asm
	mad.lo.cc.u64 %rd10334, %rd34745, %rd17856, %rd10300;
madc.hi.u64 %rd10335, %rd34745, %rd17856, 0;
add.cc.u64 %rd10334, %rd10334, %rd10619;
addc.u64 %rd10335, %rd10335, 0;

	// end inline asm
	// begin inline asm
	mad.lo.cc.u64 %rd10340, %rd34746, %rd17856, %rd10306;
madc.hi.u64 %rd10341, %rd34746, %rd17856, 0;
add.cc.u64 %rd10340, %rd10340, %rd10335;
addc.u64 %rd10341, %rd10341, 0;

	// end inline asm
	// begin inline asm
	mad.lo.cc.u64 %rd10346, %rd10740, %rd17856, %rd10312;
madc.hi.u64 %rd10347, %rd10740, %rd17856, 0;
add.cc.u64 %rd10346, %rd10346, %rd10341;
addc.u64 %rd10347, %rd10347, 0;

	// end inline asm
	// begin inline asm
	mad.lo.cc.u64 %rd10352, %rd10741, %rd17856, %rd10318;
madc.hi.u64 %rd10353, %rd10741, %rd17856, 0;
add.cc.u64 %rd10352, %rd10352, %rd10347;
addc.u64 %rd10353, %rd10353, 0;

	// end inline asm
	// begin inline asm
	mad.lo.cc.u64 %rd10358, %rd10742, %rd17856, %rd10324;
madc.hi.u64 %rd10359, %rd10742, %rd17856, 0;
add.cc.u64 %rd10358, %rd10358, %rd10353;
addc.u64 %rd10359, %rd10359, 0;

	// end inline asm
	// begin inline asm
	mad.lo.cc.u64 %rd10364, %rd10743, %rd17856, %rd10330;
madc.hi.u64 %rd10365, %rd10743, %rd17856, 0;
add.cc.u64 %rd10364, %rd10364, %rd10359;
addc.u64 %rd10365, %rd10365, 0;

	// end inline asm
	// begin inline asm
	add.cc.u64 %rd10370, %rd10372, %rd10365;
addc.u64 %rd10371, 0, 0;

	// end inline asm
	mul.lo.s64 	%rd10406, %rd10334, -8506173809081122819;
	// begin inline asm
	mad.lo.cc.u64 %rd10374, %rd10406, %rd10617, %rd10334;
madc.hi.u64 %rd10375, %rd10406, %rd10617, 0;
add.cc.u64 %rd10374, %rd10374, %rd10619;
addc.u64 %rd10375, %rd10375, 0;

	// end inline asm
	// begin inline asm
	mad.lo.cc.u64 %rd10380, %rd10406, %rd10623, %rd10340;
madc.hi.u64 %rd10381, %rd10406, %rd10623, 0;
add.cc.u64 %rd10380, %rd10380, %rd10375;
addc.u64 %rd10381, %rd10381, 0;

	// end inline asm
	// begin inline asm
	mad.lo.cc.u64 %rd10386, %rd10406, %rd10629, %rd10346;
madc.hi.u64 %rd10387, %rd10406, %rd10629, 0;
add.cc.u64 %rd10386, %rd10386, %rd10381;
addc.u64 %rd10387, %rd10387, 0;

	// end inline asm
	// begin inline asm
	mad.lo.cc.u64 %rd10392, %rd10406, %rd10635, %rd10352;
madc.hi.u64 %rd10393, %rd10406, %rd10635, 0;
add.cc.u64 %rd10392, %rd10392, %rd10387;
addc.u64 %rd10393, %rd10393, 0;

	// end inline asm
	// begin inline asm
	mad.lo.cc.u64 %rd10398, %rd10406, %rd10641, %rd10358;
madc.hi.u64 %rd10399, %rd10406, %rd10641, 0;
add.cc.u64 %rd10398, %rd10398, %rd10393;
addc.u64 %rd10399, %rd10399, 0;

	// end inline asm
	// begin inline asm
	mad.lo.cc.u64 %rd10404, %rd10406, %rd10647, %rd10364;
madc.hi.u64 %rd10405, %rd10406, %rd10647, 0;
add.cc.u64 %rd10404, %rd10404, %rd10399;
addc.u64 %rd10405, %rd10405, 0;

	// end inline asm
	// begin inline asm
	add.cc.u64 %rd10410, %rd10370, %rd10405;
addc.u64 %rd10411, 0, 0;

	// end inline asm
	add.s64 	%rd10452, %rd10371, %rd10411;
	// begin inline asm
	mad.lo.cc.u64 %rd10414, %rd34745, %rd17857, %rd10380;
madc.hi.u64 %rd10415, %rd34745, %rd17857, 0;
add.cc.u64 %rd10414, %rd10414, %rd10619;
addc.u64 %rd10415, %rd10415, 0;

	// end inline asm
	// begin inline asm
	mad.lo.cc.u64 %rd10420, %rd34746, %rd17857, %rd10386;
madc.hi.u64 %rd10421, %rd34746, %rd17857, 0;
add.cc.u64 %rd10420, %rd10420, %rd10415;
addc.u64 %rd10421, %rd10421, 0;

	// end inline asm
	// begin inline asm
	mad.lo.cc.u64 %rd10426, %rd10740, %rd17857, %rd10392;
madc.hi.u64 %rd10427, %rd10740, %rd17857, 0;
add.cc.u64 %rd10426, %rd10426, %rd10421;
addc.u64 %rd10427, %rd10427, 0;

	// end inline asm
	// begin inline asm
	mad.lo.cc.u64 %rd10432, %rd10741, %rd17857, %rd10398;
madc.hi.u64 %rd10433, %rd10741, %rd17857, 0;
add.cc.u64 %rd10432, %rd10432, %rd10427;
addc.u64 %rd10433, %rd10433, 0;

	// end inline asm
	// begin inline asm
	mad.lo.cc.u64 %rd10438, %rd10742, %rd17857, %rd10404;
madc.hi.u64 %rd10439, %rd10742, %rd17857, 0;
add.cc.u64 %rd10438, %rd10438, %rd10433;
addc.u64 %rd10439, %rd10439, 0;

	// end inline asm
	// begin inline asm
	mad.lo.cc.u64 %rd10444, %rd10743, %rd17857, %rd10410;
madc.hi.u64 %rd10445, %rd10743, %rd17857, 0;
add.cc.u64 %rd10444, %rd10444, %rd10439;
addc.u64 %rd10445, %rd10445, 0;

	// end inline asm
	// begin inline asm
	add.cc.u64 %rd10450, %rd10452, %rd10445;
addc.u64 %rd10451, 0, 0;

	// end inline asm
	mul.lo.s64 	%rd10486, %rd10414, -8506173809081122819;
	// begin inline asm
	mad.lo.cc.u64 %rd10454, %rd10486, %rd10617, %rd10414;
madc.hi.u64 %rd10455, %rd10486, %rd10617, 0;
add.cc.u64 %rd10454, %rd10454, %rd10619;
addc.u64 %rd10455, %rd10455, 0;

	// end inline asm
	// begin inline asm
	mad.lo.cc.u64 %rd10460, %rd10486, %rd10623, %rd10420;
madc.hi.u64 %rd10461, %rd10486, %rd10623, 0;
add.cc.u64 %rd10460, %rd10460, %rd10455;
addc.u64 %rd10461, %rd10461, 0;

	// end inline asm
	// begin inline asm
	mad.lo.cc.u64 %rd10466, %rd10486, %rd10629, %rd10426;
madc.hi.u64 %rd10467, %rd10486, %rd10629, 0;
add.cc.u64 %rd10466, %rd10466, %rd10461;
addc.u64 %rd10467, %rd10467, 0;

	// end inline asm
	// begin inline asm
	mad.lo.cc.u64 %rd10472, %rd10486, %rd10635, %rd10432;
madc.hi.u64 %rd10473, %rd10486, %rd10635, 0;
add.cc.u64 %rd10472, %rd10472, %rd10467;
addc.u64 %rd10473, %rd10473, 0;

	// end inline asm
	// begin inline asm
	mad.lo.cc.u64 %rd10478, %rd10486, %rd10641, %rd10438;
madc.hi.u64 %rd10479, %rd10486, %rd10641, 0;
add.cc.u64 %rd10478, %rd10478, %rd10473;
addc.u64 %rd10479, %rd10479, 0;

	// end inline asm
	// begin inline asm
	mad.lo.cc.u64 %rd10484, %rd10486, %rd10647, %rd10444;
madc.hi.u64 %rd10485, %rd10486, %rd10647, 0;
add.cc.u64 %rd10484, %rd10484, %rd10479;
addc.u64 %rd10485, %rd10485, 0;

	// end inline asm
	// begin inline asm
	add.cc.u64 %rd10490, %rd10450, %rd10485;
addc.u64 %rd10491, 0, 0;

	// end inline asm
	add.s64 	%rd10532, %rd10451, %rd10491;
	// begin inline asm
	mad.lo.cc.u64 %rd10494, %rd34745, %rd17858, %rd10460;
madc.hi.u64 %rd10495, %rd34745, %rd17858, 0;
add.cc.u64 %rd10494, %rd10494, %rd10619;
addc.u64 %rd10495, %rd10495, 0;

	// end inline asm
	// begin inline asm
	mad.lo.cc.u64 %rd10500, %rd34746, %rd17858, %rd10466;
madc.hi.u64 %rd10501, %rd34746, %rd17858, 0;
add.cc.u64 %rd10500, %rd10500, %rd10495;
addc.u64 %rd10501, %rd10501, 0;

	// end inline asm
	// begin inline asm
	mad.lo.cc.u64 %rd10506, %rd10740, %rd17858, %rd10472;
madc.hi.u64 %rd10507, %rd10740, %rd17858, 0;
add.cc.u64 %rd10506, %rd10506, %rd10501;
addc.u64 %rd10507, %rd10507, 0;

	// end inline asm
	// begin inline asm
	mad.lo.cc.u64 %rd10512, %rd10741, %rd17858, %rd10478;
madc.hi.u64 %rd10513, %rd10741, %rd17858, 0;
add.cc.u64 %rd10512, %rd10512, %rd10507;
addc.u64 %rd10513, %rd10513, 0;

	// end inline asm
	// begin inline asm
	mad.lo.cc.u64 %rd10518, %rd10742, %rd17858, %rd10484;
madc.hi.u64 %rd10519, %rd10742, %rd17858, 0;
add.cc.u64 %rd10518, %rd10518, %rd10513;
addc.u64 %rd10519, %rd10519, 0;

	// end inline asm
	// begin inline asm
	mad.lo.cc.u64 %rd10524, %rd10743, %rd17858, %rd10490;
madc.hi.u64 %rd10525, %rd10743, %rd17858, 0;
add.cc.u64 %rd10524, %rd10524, %rd10519;
addc.u64 %rd10525, %rd10525, 0;

	// end inline asm
	// begin inline asm
	add.cc.u64 %rd10530, %rd10532, %rd10525;
addc.u64 %rd10531, 0, 0;

	// end inline asm
	mul.lo.s64 	%rd10566, %rd10494, -8506173809081122819;
	// begin inline asm
	mad.lo.cc.u64 %rd10534, %rd10566, %rd10617, %rd10494;
madc.hi.u64 %rd10535, %rd10566, %rd10617, 0;
add.cc.u64 %rd10534, %rd10534, %rd10619;
addc.u64 %rd10535, %rd10535, 0;

	// end inline asm
	// begin inline asm
	mad.lo.cc.u64 %rd10540, %rd10566, %rd10623, %rd10500;
madc.hi.u64 %rd10541, %rd10566, %rd10623, 0;
add.cc.u64 %rd10540, %rd10540, %rd10535;
addc.u64 %rd10541, %rd10541, 0;

	// end inline asm
	// begin inline asm
	mad.lo.cc.u64 %rd10546, %rd10566, %rd10629, %rd10506;
madc.hi.u64 %rd10547, %rd10566, %rd10629, 0;
add.cc.u64 %rd10546, %rd10546, %rd10541;
addc.u64 %rd10547, %rd10547, 0;

	// end inline asm
	// begin inline asm
	mad.lo.cc.u64 %rd10552, %rd10566, %rd10635, %rd10512;
madc.hi.u64 %rd10553, %rd10566, %rd10635, 0;
add.cc.u64 %rd10552, %rd10552, %rd10547;
addc.u64 %rd10553, %rd10553, 0;

	// end inline asm
	// begin inline asm
	mad.lo.cc.u64 %rd10558, %rd10566, %rd10641, %rd10518;
madc.hi.u64 %rd10559, %rd10566, %rd10641, 0;
add.cc.u64 %rd10558, %rd10558, %rd10553;
addc.u64 %rd10559, %rd10559, 0;

	// end inline asm
	// begin inline asm
	mad.lo.cc.u64 %rd10564, %rd10566, %rd10647, %rd10524;
madc.hi.u64 %rd10565, %rd10566, %rd10647, 0;
add.cc.u64 %rd10564, %rd10564, %rd10559;
addc.u64 %rd10565, %rd10565, 0;

	// end inline asm
	// begin inline asm
	add.cc.u64 %rd10570, %rd10530, %rd10565;
addc.u64 %rd10571, 0, 0;

	// end inline asm
	add.s64 	%rd10612, %rd10531, %rd10571;
	// begin inline asm
	mad.lo.cc.u64 %rd10574, %rd34745, %rd17859, %rd10540;
madc.hi.u64 %rd10575, %rd34745, %rd17859, 0;
add.cc.u64 %rd10574, %rd10574, %rd10619;
addc.u64 %rd10575, %rd10575, 0;

	// end inline asm
	// begin inline asm
	mad.lo.cc.u64 %rd10580, %rd34746, %rd17859, %rd10546;
madc.hi.u64 %rd10581, %rd34746, %rd17859, 0;
add.cc.u64 %rd10580, %rd10580, %rd10575;
addc.u64 %rd10581, %rd10581, 0;

	// end inline asm
	// begin inline asm
	mad.lo.cc.u64 %rd10586, %rd10740, %rd17859, %rd10552;
madc.hi.u64 %rd10587, %rd10740, %rd17859, 0;
add.cc.u64 %rd10586, %rd10586, %rd10581;
addc.u64 %rd10587, %rd10587, 0;

	// end inline asm
	// begin inline asm
	mad.lo.cc.u64 %rd10592, %rd10741, %rd17859, %rd10558;
madc.hi.u64 %rd10593, %rd10741, %rd17859, 0;
add.cc.u64 %rd10592, %rd10592, %rd10587;
addc.u64 %rd10593, %rd10593, 0;

	// end inline asm
	// begin inline asm
	mad.lo.cc.u64 %rd10598, %rd10742, %rd17859, %rd10564;
madc.hi.u64 %rd10599, %rd10742, %rd17859, 0;
add.cc.u64 %rd10598, %rd10598, %rd10593;
addc.u64 %rd10599, %rd10599, 0;

	// end inline asm
	// begin inline asm
	mad.lo.cc.u64 %rd10604, %rd10743, %rd17859, %rd10570;
madc.hi.u64 %rd10605, %rd10743, %rd17859, 0;
add.cc.u64 %rd10604, %rd10604, %rd10599;
addc.u64 %rd10605, %rd10605, 0;

	// end inline asm
	// begin inline asm
	add.cc.u64 %rd10610, %rd10612, %rd10605;
addc.u64 %rd10611, 0, 0;

	// end inline asm
	mul.lo.s64 	%rd10646, %rd10574, -8506173809081122819;
	// begin inline asm
	mad.lo.cc.u64 %rd10614, %rd10646, %rd10617, %rd10574;
madc.hi.u64 %rd10615, %rd10646, %rd10617, 0;
add.cc.u64 %rd10614, %rd10614, %rd10619;
addc.u64 %rd10615, %rd10615, 0;

	// end inline asm
	// begin inline asm
	mad.lo.cc.u64 %rd34738, %rd10646, %rd10623, %rd10580;
madc.hi.u64 %rd10621, %rd10646, %rd10623, 0;
add.cc.u64 %rd34738, %rd34738, %rd10615;
addc.u64 %rd10621, %rd10621, 0;

	// end inline asm
	// begin inline asm
	mad.lo.cc.u64 %rd34737, %rd10646, %rd10629, %rd10586;
madc.hi.u64 %rd10627, %rd10646, %rd10629, 0;
add.cc.u64 %rd34737, %rd34737, %rd10621;
addc.u64 %rd10627, %rd10627, 0;

	// end inline asm
	// begin inline asm
	mad.lo.cc.u64 %rd10666, %rd10646, %rd10635, %rd10592;
madc.hi.u64 %rd10633, %rd10646, %rd10635, 0;
add.cc.u64 %rd10666, %rd10666, %rd10627;
addc.u64 %rd10633, %rd10633, 0;

	// end inline asm
	// begin inline asm
	mad.lo.cc.u64 %rd10667, %rd10646, %rd10641, %rd10598;
madc.hi.u64 %rd10639, %rd10646, %rd10641, 0;
add.cc.u64 %rd10667, %rd10667, %rd10633;
addc.u64 %rd10639, %rd10639, 0;

	// end inline asm
	// begin inline asm
	mad.lo.cc.u64 %rd10668, %rd10646, %rd10647, %rd10604;
madc.hi.u64 %rd10645, %rd10646, %rd10647, 0;
add.cc.u64 %rd10668, %rd10668, %rd10639;
addc.u64 %rd10645, %rd10645, 0;

	// end inline asm
	// begin inline asm
	add.cc.u64 %rd10669, %rd10610, %rd10645;
addc.u64 %rd10651, 0, 0;

	// end inline asm
	setp.gt.u64 	%p191, %rd10669, 1873798617647539866;
	@%p191 bra 	$L__BB3_193;
	setp.eq.s64 	%p192, %rd10669, 1873798617647539866;
	mov.u64 	%rd34733, %rd10669;
	mov.u64 	%rd34734, %rd10668;
	mov.u64 	%rd34735, %rd10667;
	mov.u64 	%rd34736, %rd10666;
	@%p192 bra 	$L__BB3_185;
	bra.uni 	$L__BB3_194;
$L__BB3_185:
	setp.gt.u64 	%p193, %rd10668, 5412103778470702295;
	@%p193 bra 	$L__BB3_193;
	setp.ne.s64 	%p194, %rd10668, 5412103778470702295;
	mov.b64 	%rd34733, 1873798617647539866;
	mov.u64 	%rd34734, %rd10668;
	mov.u64 	%rd34735, %rd10667;
	mov.u64 	%rd34736, %rd10666;
	@%p194 bra 	$L__BB3_194;
	setp.gt.u64 	%p195, %rd10667, 7239337960414712511;
	@%p195 bra 	$L__BB3_193;
	setp.ne.s64 	%p196, %rd10667, 7239337960414712511;
	mov.b64 	%rd34734, 5412103778470702295;
	mov.u64 	%rd34735, %rd10667;
	mov.u64 	%rd34736, %rd10666;
	@%p196 bra 	$L__BB3_194;
	setp.gt.u64 	%p197, %rd10666, 7435674573564081700;
	@%p197 bra 	$L__BB3_193;
	setp.ne.s64 	%p198, %rd10666, 7435674573564081700;
	mov.b64 	%rd34735, 7239337960414712511;
	mov.u64 	%rd34736, %rd10666;
	@%p198 bra 	$L__BB3_194;
	setp.gt.u64 	%p199, %rd34737, 2210141511517208575;
	@%p199 bra 	$L__BB3_193;
	setp.ne.s64 	%p200, %rd34737, 2210141511517208575;
	setp.lt.u64 	%p201, %rd34738, -5044313057631688021;
	or.pred  	%p202, %p200, %p201;
	mov.b64 	%rd34736, 7435674573564081700;
	@%p202 bra 	$L__BB3_194;
$L__BB3_193:
	mov.b64 	%rd10670, -5044313057631688021;
	mov.b64 	%rd10671, 2210141511517208575;
	mov.b64 	%rd10672, 7435674573564081700;
	mov.b64 	%rd10673, 7239337960414712511;
	mov.b64 	%rd10674, 5412103778470702295;
	mov.b64 	%rd10675, 1873798617647539866;
	// begin inline asm
	sub.cc.u64 %rd34738, %rd34738, %rd10670;
subc.cc.u64 %rd34737, %rd34737, %rd10671;
subc.cc.u64 %rd10666, %rd10666, %rd10672;
subc.cc.u64 %rd10667, %rd10667, %rd10673;
subc.cc.u64 %rd10668, %rd10668, %rd10674;
subc.u64 %rd10669, %rd10669, %rd10675;

	// end inline asm
	mov.u64 	%rd34733, %rd10669;
	mov.u64 	%rd34734, %rd10668;
	mov.u64 	%rd34735, %rd10667;
	mov.u64 	%rd34736, %rd10666;
$L__BB3_194:
	setp.gt.u64 	%p203, %rd25157, 1873798617647539866;
	@%p203 bra 	$L__BB3_204;
	setp.eq.s64 	%p204, %rd25157, 1873798617647539866;
	mov.u64 	%rd34739, %rd35057;
	mov.u64 	%rd34740, %rd35058;
	mov.u64 	%rd34741, %rd25154;
	mov.u64 	%rd34742, %rd25155;
	mov.u64 	%rd34743, %rd25156;
	mov.u64 	%rd34744, %rd25157;
	@%p204 bra 	$L__BB3_196;
	bra.uni 	$L__BB3_205;
$L__BB3_196:
	setp.gt.u64 	%p205, %rd25156, 5412103778470702295;
	@%p205 bra 	$L__BB3_204;
	setp.ne.s64 	%p206, %rd25156, 5412103778470702295;
	mov.b64 	%rd34744, 1873798617647539866;
	mov.u64 	%rd34739, %rd35057;
	mov.u64 	%rd34740, %rd35058;
	mov.u64 	%rd34741, %rd25154;
	mov.u64 	%rd34742, %rd25155;
	mov.u64 	%rd34743, %rd25156;
	@%p206 bra 	$L__BB3_205;
	setp.gt.u64 	%p207, %rd25155, 7239337960414712511;
	@%p207 bra 	$L__BB3_204;
	setp.ne.s64 	%p208, %rd25155, 7239337960414712511;
	mov.b64 	%rd34743, 5412103778470702295;
	mov.u64 	%rd34739, %rd35057;
	mov.u64 	%rd34740, %rd35058;
	mov.u64 	%rd34741, %rd25154;
	mov.u64 	%rd34742, %rd25155;
	@%p208 bra 	$L__BB3_205;
	setp.gt.u64 	%p209, %rd25154, 7435674573564081700;
	@%p209 bra 	$L__BB3_204;
	setp.ne.s64 	%p210, %rd25154, 7435674573564081700;
	mov.b64 	%rd34742, 7239337960414712511;
	mov.u64 	%rd34739, %rd35057;
	mov.u64 	%rd34740, %rd35058;
	mov.u64 	%rd34741, %rd25154;
	@%p210 bra 	$L__BB3_205;
	setp.gt.u64 	%p211, %rd35058, 2210141511517208575;
	@%p211 bra 	$L__BB3_204;
	setp.ne.s64 	%p212, %rd35058, 2210141511517208575;
	setp.lt.u64 	%p213, %rd35057, -5044313057631688021;
	or.pred  	%p214, %p212, %p213;
	mov.b64 	%rd34741, 7435674573564081700;
	mov.u64 	%rd34739, %rd35057;
	mov.u64 	%rd34740, %rd35058;
	@%p214 bra 	$L__BB3_205;
$L__BB3_204:
	mov.b64 	%rd10698, -5044313057631688021;
	mov.b64 	%rd10699, 2210141511517208575;
	mov.b64 	%rd10700, 7435674573564081700;
	mov.b64 	%rd10701, 7239337960414712511;
	mov.b64 	%rd10702, 5412103778470702295;
	mov.b64 	%rd10703, 1873798617647539866;
	mov.u64 	%rd34742, %rd25155;
	mov.u64 	%rd34744, %rd25157;
	mov.u64 	%rd34739, %rd35057;
	mov.u64 	%rd34741, %rd25154;
	mov.u64 	%rd34743, %rd25156;
	mov.u64 	%rd34740, %rd35058;
	// begin inline asm
	sub.cc.u64 %rd34739, %rd34739, %rd10698;
subc.cc.u64 %rd34740, %rd34740, %rd10699;
subc.cc.u64 %rd34741, %rd34741, %rd10700;
subc.cc.u64 %rd34742, %rd34742, %rd10701;
subc.cc.u64 %rd34743, %rd34743, %rd10702;
subc.u64 %rd34744, %rd34744, %rd10703;

	// end inline asm
$L__BB3_205:
	// begin inline asm
	add.cc.u64 %rd34745, %rd34745, %rd55;
addc.cc.u64 %rd34746, %rd34746, %rd54;
addc.cc.u64 %rd10740, %rd10740, %rd53;
addc.cc.u64 %rd10741, %rd10741, %rd52;
addc.cc.u64 %rd10742, %rd10742, %rd51;
addc.u64 %rd10743, %rd10743, %rd50;

	// end inline asm
	setp.gt.u64 	%p215, %rd10743, 1873798617647539866;
	@%p215 bra 	$L__BB3_215;
	setp.eq.s64 	%p216, %rd10743, 1873798617647539866;
	mov.u64 	%rd34747, %rd10740;
	mov.u64 	%rd34748, %rd10741;
	mov.u64 	%rd34749, %rd10742;
	mov.u64 	%rd34750, %rd10743;
	@%p216 bra 	$L__BB3_207;
	bra.uni 	$L__BB3_216;
$L__BB3_207:
	setp.gt.u64 	%p217, %rd10742, 5412103778470702295;
	@%p217 bra 	$L__BB3_215;
	setp.ne.s64 	%p218, %rd10742, 5412103778470702295;
	mov.b64 	%rd34750, 1873798617647539866;
	mov.u64 	%rd34747, %rd10740;
	mov.u64 	%rd34748, %rd10741;
	mov.u64 	%rd34749, %rd10742;
	@%p218 bra 	$L__BB3_216;
	setp.gt.u64 	%p219, %rd10741, 7239337960414712511;
	@%p219 bra 	$L__BB3_215;
	setp.ne.s64 	%p220, %rd10741, 7239337960414712511;
	mov.b64 	%rd34749, 5412103778470702295;
	mov.u64 	%rd34747, %rd10740;
	mov.u64 	%rd34748, %rd10741;
	@%p220 bra 	$L__BB3_216;
	setp.gt.u64 	%p221, %rd10740, 7435674573564081700;
	@%p221 bra 	$L__BB3_215;
	setp.ne.s64 	%p222, %rd10740, 7435674573564081700;
	mov.b64 	%rd34748, 7239337960414712511;
	mov.u64 	%rd34747, %rd10740;
	@%p222 bra 	$L__BB3_216;
	setp.gt.u64 	%p223, %rd34746, 2210141511517208575;
	@%p223 bra 	$L__BB3_215;
	setp.ne.s64 	%p224, %rd34746, 2210141511517208575;
	setp.lt.u64 	%p225, %rd34745, -5044313057631688021;
	or.pred  	%p226, %p224, %p225;
	mov.b64 	%rd34747, 7435674573564081700;
	@%p226 bra 	$L__BB3_216;
$L__BB3_215:
	mov.b64 	%rd10744, -5044313057631688021;
	mov.b64 	%rd10745, 2210141511517208575;
	mov.b64 	%rd10746, 7435674573564081700;
	mov.b64 	%rd10747, 7239337960414712511;
	mov.b64 	%rd10748, 5412103778470702295;
	mov.b64 	%rd10749, 1873798617647539866;
	// begin inline asm
	sub.cc.u64 %rd34745, %rd34745, %rd10744;
subc.cc.u64 %rd34746, %rd34746, %rd10745;
subc.cc.u64 %rd10740, %rd10740, %rd10746;
subc.cc.u64 %rd10741, %rd10741, %rd10747;
subc.cc.u64 %rd10742, %rd10742, %rd10748;
subc.u64 %rd10743, %rd10743, %rd10749;

	// end inline asm
	mov.u64 	%rd34747, %rd10740;
	mov.u64 	%rd34748, %rd10741;
	mov.u64 	%rd34749, %rd10742;
	mov.u64 	%rd34750, %rd10743;
$L__BB3_216:
	mov.b64 	%rd11201, 0;
	// begin inline asm
	mad.lo.cc.u64 %rd10756, %rd34745, %rd34739, %rd11201;
madc.hi.u64 %rd10757, %rd34745, %rd34739, 0;
add.cc.u64 %rd10756, %rd10756, %rd11201;
addc.u64 %rd10757, %rd10757, 0;

	// end inline asm
	// begin inline asm
	mad.lo.cc.u64 %rd10762, %rd34746, %rd34739, %rd11201;
madc.hi.u64 %rd10763, %rd34746, %rd34739, 0;
add.cc.u64 %rd10762, %rd10762, %rd10757;
addc.u64 %rd10763, %rd10763, 0;

	// end inline asm
	// begin inline asm
	mad.lo.cc.u64 %rd10768, %rd34747, %rd34739, %rd11201;
madc.hi.u64 %rd10769, %rd34747, %rd34739, 0;
add.cc.u64 %rd10768, %rd10768, %rd10763;
addc.u64 %rd10769, %rd10769, 0;

	// end inline asm
	// begin inline asm
	mad.lo.cc.u64 %rd10774, %rd34748, %rd34739, %rd11201;
madc.hi.u64 %rd10775, %rd34748, %rd34739, 0;
add.cc.u64 %rd10774, %rd10774, %rd10769;
addc.u64 %rd10775, %rd10775, 0;

	// end inline asm
	// begin inline asm
	mad.lo.cc.u64 %rd10780, %rd34749, %rd34739, %rd11201;
madc.hi.u64 %rd10781, %rd34749, %rd34739, 0;
add.cc.u64 %rd10780, %rd10780, %rd10775;
addc.u64 %rd10781, %rd10781, 0;

	// end inline asm
	// begin inline asm
	mad.lo.cc.u64 %rd10786, %rd34750, %rd34739, %rd11201;
madc.hi.u64 %rd10787, %rd34750, %rd34739, 0;
add.cc.u64 %rd10786, %rd10786, %rd10781;
addc.u64 %rd10787, %rd10787, 0;

	// end inline asm
	// begin inline asm
	add.cc.u64 %rd10792, %rd11201, %rd10787;
addc.u64 %rd10793, 0, 0;

	// end inline asm
	mul.lo.s64 	%rd10828, %rd10756, -8506173809081122819;
	mov.b64 	%rd11199, -5044313057631688021;
	// begin inline asm
	mad.lo.cc.u64 %rd10796, %rd10828, %rd11199, %rd10756;
madc.hi.u64 %rd10797, %rd10828, %rd11199, 0;
add.cc.u64 %rd10796, %rd10796, %rd11201;
addc.u64 %rd10797, %rd10797, 0;

	// end inline asm
	mov.b64 	%rd11205, 2210141511517208575;
	// begin inline asm
	mad.lo.cc.u64 %rd10802, %rd10828, %rd11205, %rd10762;
madc.hi.u64 %rd10803, %rd10828, %rd11205, 0;
add.cc.u64 %rd10802, %rd10802, %rd10797;
addc.u64 %rd10803, %rd10803, 0;

	// end inline asm
	mov.b64 	%rd11211, 7435674573564081700;
	// begin inline asm
	mad.lo.cc.u64 %rd10808, %rd10828, %rd11211, %rd10768;
madc.hi.u64 %rd10809, %rd10828, %rd11211, 0;
add.cc.u64 %rd10808, %rd10808, %rd10803;
addc.u64 %rd10809, %rd10809, 0;

	// end inline asm
	mov.b64 	%rd11217, 7239337960414712511;
	// begin inline asm
	mad.lo.cc.u64 %rd10814, %rd10828, %rd11217, %rd10774;
madc.hi.u64 %rd10815, %rd10828, %rd11217, 0;
add.cc.u64 %rd10814, %rd10814, %rd10809;
addc.u64 %rd10815, %rd10815, 0;

	// end inline asm
	mov.b64 	%rd11223, 5412103778470702295;
	// begin inline asm
	mad.lo.cc.u64 %rd10820, %rd10828, %rd11223, %rd10780;
madc.hi.u64 %rd10821, %rd10828, %rd11223, 0;
add.cc.u64 %rd10820, %rd10820, %rd10815;
addc.u64 %rd10821, %rd10821, 0;

	// end inline asm
	mov.b64 	%rd11229, 1873798617647539866;
	// begin inline asm
	mad.lo.cc.u64 %rd10826, %rd10828, %rd11229, %rd10786;
madc.hi.u64 %rd10827, %rd10828, %rd11229, 0;
add.cc.u64 %rd10826, %rd10826, %rd10821;
addc.u64 %rd10827, %rd10827, 0;

	// end inline asm
	// begin inline asm
	add.cc.u64 %rd10832, %rd10792, %rd10827;
addc.u64 %rd10833, 0, 0;

	// end inline asm
	add.s64 	%rd10874, %rd10793, %rd10833;
	// begin inline asm
	mad.lo.cc.u64 %rd10836, %rd34745, %rd34740, %rd10802;
madc.hi.u64 %rd10837, %rd34745, %rd34740, 0;
add.cc.u64 %rd10836, %rd10836, %rd11201;
addc.u64 %rd10837, %rd10837, 0;

	// end inline asm
	// begin inline asm
	mad.lo.cc.u64 %rd10842, %rd34746, %rd34740, %rd10808;
madc.hi.u64 %rd10843, %rd34746, %rd34740, 0;
add.cc.u64 %rd10842, %rd10842, %rd10837;
addc.u64 %rd10843, %rd10843, 0;

	// end inline asm
	// begin inline asm
	mad.lo.cc.u64 %rd10848, %rd34747, %rd34740, %rd10814;
madc.hi.u64 %rd10849, %rd34747, %rd34740, 0;
add.cc.u64 %rd10848, %rd10848, %rd10843;
addc.u64 %rd10849, %rd10849, 0;

	// end inline asm
	// begin inline asm
	mad.lo.cc.u64 %rd10854, %rd34748, %rd34740, %rd10820;
madc.hi.u64 %rd10855, %rd34748, %rd34740, 0;
add.cc.u64 %rd10854, %rd10854, %rd10849;
addc.u64 %rd10855, %rd10855, 0;

	// end inline asm
	// begin inline asm
	mad.lo.cc.u64 %rd10860, %rd34749, %rd34740, %rd10826;
madc.hi.u64 %rd10861, %rd34749, %rd34740, 0;
add.cc.u64 %rd10860, %rd10860, %rd10855;
addc.u64 %rd10861, %rd10861, 0;

	// end inline asm
	// begin inline asm
	mad.lo.cc.u64 %rd10866, %rd34750, %rd34740, %rd10832;
madc.hi.u64 %rd10867, %rd34750, %rd34740, 0;
add.cc.u64 %rd10866, %rd10866, %rd10861;
addc.u64 %rd10867, %rd10867, 0;

	// end inline asm
	// begin inline asm
	add.cc.u64 %rd10872, %rd10874, %rd10867;
addc.u64 %rd10873, 0, 0;

	// end inline asm
	mul.lo.s64 	%rd10908, %rd10836, -8506173809081122819;
	// begin inline asm
	mad.lo.cc.u64 %rd10876, %rd10908, %rd11199, %rd10836;
madc.hi.u64 %rd10877, %rd10908, %rd11199, 0;
add.cc.u64 %rd10876, %rd10876, %rd11201;
addc.u64 %rd10877, %rd10877, 0;

	// end inline asm
	// begin inline asm
	mad.lo.cc.u64 %rd10882, %rd10908, %rd11205, %rd10842;
madc.hi.u64 %rd10883, %rd10908, %rd11205, 0;
add.cc.u64 %rd10882, %rd10882, %rd10877;
addc.u64 %rd10883, %rd10883, 0;

	// end inline asm
	// begin inline asm
	mad.lo.cc.u64 %rd10888, %rd10908, %rd11211, %rd10848;
madc.hi.u64 %rd10889, %rd10908, %rd11211, 0;
add.cc.u64 %rd10888, %rd10888, %rd10883;
addc.u64 %rd10889, %rd10889, 0;

	// end inline asm
	// begin inline asm
	mad.lo.cc.u64 %rd10894, %rd10908, %rd11217, %rd10854;
madc.hi.u64 %rd10895, %rd10908, %rd11217, 0;
add.cc.u64 %rd10894, %rd10894, %rd10889;
addc.u64 %rd10895, %rd10895, 0;

	// end inline asm
	// begin inline asm
	mad.lo.cc.u64 %rd10900, %rd10908, %rd11223, %rd10860;
madc.hi.u64 %rd10901, %rd10908, %rd11223, 0;
add.cc.u64 %rd10900, %rd10900, %rd10895;
addc.u64 %rd10901, %rd10901, 0;

	// end inline asm
	// begin inline asm
	mad.lo.cc.u64 %rd10906, %rd10908, %rd11229, %rd10866;
madc.hi.u64 %rd10907, %rd10908, %rd11229, 0;
add.cc.u64 %rd10906, %rd10906, %rd10901;
addc.u64 %rd10907, %rd10907, 0;

	// end inline asm
	// begin inline asm
	add.cc.u64 %rd10912, %rd10872, %rd10907;
addc.u64 %rd10913, 0, 0;

	// end inline asm
	add.s64 	%rd10954, %rd10873, %rd10913;
	// begin inline asm
	mad.lo.cc.u64 %rd10916, %rd34745, %rd34741, %rd10882;
madc.hi.u64 %rd10917, %rd34745, %rd34741, 0;
add.cc.u64 %rd10916, %rd10916, %rd11201;
addc.u64 %rd10917, %rd10917, 0;

	// end inline asm
	// begin inline asm
	mad.lo.cc.u64 %rd10922, %rd34746, %rd34741, %rd10888;
madc.hi.u64 %rd10923, %rd34746, %rd34741, 0;
add.cc.u64 %rd10922, %rd10922, %rd10917;
addc.u64 %rd10923, %rd10923, 0;

	// end inline asm
	// begin inline asm
	mad.lo.cc.u64 %rd10928, %rd34747, %rd34741, %rd10894;
madc.hi.u64 %rd10929, %rd34747, %rd34741, 0;
add.cc.u64 %rd10928, %rd10928, %rd10923;
addc.u64 %rd10929, %rd10929, 0;

	// end inline asm
	// begin inline asm
	mad.lo.cc.u64 %rd10934, %rd34748, %rd34741, %rd10900;
madc.hi.u64 %rd10935, %rd34748, %rd34741, 0;
add.cc.u64 %rd10934, %rd10934, %rd10929;
addc.u64 %rd10935, %rd10935, 0;

	// end inline asm
	// begin inline asm
	mad.lo.cc.u64 %rd10940, %rd34749, %rd34741, %rd10906;
madc.hi.u64 %rd10941, %rd34749, %rd34741, 0;
add.cc.u64 %rd10940, %rd10940, %rd10935;
addc.u64 %rd10941, %rd10941, 0;

	// end inline asm
	// begin inline asm
	mad.lo.cc.u64 %rd10946, %rd34750, %rd34741, %rd10912;
madc.hi.u64 %rd10947, %rd34750, %rd34741, 0;
add.cc.u64 %rd10946, %rd10946, %rd10941;
addc.u64 %rd10947, %rd10947, 0;

	// end inline asm
	// begin inline asm
	add.cc.u64 %rd10952, %rd10954, %rd10947;
addc.u64 %rd10953, 0, 0;

	// end inline asm
	mul.lo.s64 	%rd10988, %rd10916, -8506173809081122819;
	// begin inline asm
	mad.lo.cc.u64 %rd10956, %rd10988, %rd11199, %rd10916;
madc.hi.u64 %rd10957, %rd10988, %rd11199, 0;
add.cc.u64 %rd10956, %rd10956, %rd11201;
addc.u64 %rd10957, %rd10957, 0;

	// end inline asm
	// begin inline asm
	mad.lo.cc.u64 %rd10962, %rd10988, %rd11205, %rd10922;
madc.hi.u64 %rd10963, %rd10988, %rd11205, 0;
add.cc.u64 %rd10962, %rd10962, %rd10957;
addc.u64 %rd10963, %rd10963, 0;

	// end inline asm
	// begin inline asm
	mad.lo.cc.u64 %rd10968, %rd10988, %rd11211, %rd10928;
madc.hi.u64 %rd10969, %rd10988, %rd11211, 0;
add.cc.u64 %rd10968, %rd10968, %rd10963;
addc.u64 %rd10969, %rd10969, 0;

	// end inline asm
	// begin inline asm
	mad.lo.cc.u64 %rd10974, %rd10988, %rd11217, %rd10934;
madc.hi.u64 %rd10975, %rd10988, %rd11217, 0;
add.cc.u64 %rd10974, %rd10974, %rd10969;
addc.u64 %rd10975, %rd10975, 0;

	// end inline asm
	// begin inline asm
	mad.lo.cc.u64 %rd10980, %rd10988, %rd11223, %rd10940;
madc.hi.u64 %rd10981, %rd10988, %rd11223, 0;
add.cc.u64 %rd10980, %rd10980, %rd10975;
addc.u64 %rd10981, %rd10981, 0;

	// end inline asm
	// begin inline asm
	mad.lo.cc.u64 %rd10986, %rd10988, %rd11229, %rd10946;
madc.hi.u64 %rd10987, %rd10988, %rd11229, 0;
add.cc.u64 %rd10986, %rd10986, %rd10981;
addc.u64 %rd10987, %rd10987, 0;

	// end inline asm
	// begin inline asm
	add.cc.u64 %rd10992, %rd10952, %rd10987;
addc.u64 %rd10993, 0, 0;

	// end inline asm
	add.s64 	%rd11034, %rd10953, %rd10993;
	// begin inline asm
	mad.lo.cc.u64 %rd10996, %rd34745, %rd34742, %rd10962;
madc.hi.u64 %rd10997, %rd34745, %rd34742, 0;
add.cc.u64 %rd10996, %rd10996, %rd11201;
addc.u64 %rd10997, %rd10997, 0;

	// end inline asm
	// begin inline asm
	mad.lo.cc.u64 %rd11002, %rd34746, %rd34742, %rd10968;
madc.hi.u64 %rd11003, %rd34746, %rd34742, 0;
add.cc.u64 %rd11002, %rd11002, %rd10997;
addc.u64 %rd11003, %rd11003, 0;

	// end inline asm
	// begin inline asm
	mad.lo.cc.u64 %rd11008, %rd34747, %rd34742, %rd10974;
madc.hi.u64 %rd11009, %rd34747, %rd34742, 0;
add.cc.u64 %rd11008, %rd11008, %rd11003;
addc.u64 %rd11009, %rd11009, 0;

	// end inline asm
	// begin inline asm
	mad.lo.cc.u64 %rd11014, %rd34748, %rd34742, %rd10980;
madc.hi.u64 %rd11015, %rd34748, %rd34742, 0;
add.cc.u64 %rd11014, %rd11014, %rd11009;
addc.u64 %rd11015, %rd11015, 0;

	// end inline asm
	// begin inline asm
	mad.lo.cc.u64 %rd11020, %rd34749, %rd34742, %rd10986;
madc.hi.u64 %rd11021, %rd34749, %rd34742, 0;
add.cc.u64 %rd11020, %rd11020, %rd11015;
addc.u64 %rd11021, %rd11021, 0;

	// end inline asm
	// begin inline asm
	mad.lo.cc.u64 %rd11026, %rd34750, %rd34742, %rd10992;
madc.hi.u64 %rd11027, %rd34750, %rd34742, 0;
add.cc.u64 %rd11026, %rd11026, %rd11021;
addc.u64 %rd11027, %rd11027, 0;

	// end inline asm
	// begin inline asm
	add.cc.u64 %rd11032, %rd11034, %rd11027;
addc.u64 %rd11033, 0, 0;

	// end inline asm
	mul.lo.s64 	%rd11068, %rd10996, -8506173809081122819;
	// begin inline asm
	mad.lo.cc.u64 %rd11036, %rd11068, %rd11199, %rd10996;
madc.hi.u64 %rd11037, %rd11068, %rd11199, 0;
add.cc.u64 %rd11036, %rd11036, %rd11201;
addc.u64 %rd11037, %rd11037, 0;

	// end inline asm
	// begin inline asm
	mad.lo.cc.u64 %rd11042, %rd11068, %rd11205, %rd11002;
madc.hi.u64 %rd11043, %rd11068, %rd11205, 0;
add.cc.u64 %rd11042, %rd11042, %rd11037;
addc.u64 %rd11043, %rd11043, 0;

	// end inline asm
	// begin inline asm
	mad.lo.cc.u64 %rd11048, %rd11068, %rd11211, %rd11008;
madc.hi.u64 %rd11049, %rd11068, %rd11211, 0;
add.cc.u64 %rd11048, %rd11048, %rd11043;
addc.u64 %rd11049, %rd11049, 0;

	// end inline asm
	// begin inline asm
	mad.lo.cc.u64 %rd11054, %rd11068, %rd11217, %rd11014;
madc.hi.u64 %rd11055, %rd11068, %rd11217, 0;
add.cc.u64 %rd11054, %rd11054, %rd11049;
addc.u64 %rd11055, %rd11055, 0;

	// end inline asm
	// begin inline asm
	mad.lo.cc.u64 %rd11060, %rd11068, %rd11223, %rd11020;
madc.hi.u64 %rd11061, %rd11068, %rd11223, 0;
add.cc.u64 %rd11060, %rd11060, %rd11055;
addc.u64 %rd11061, %rd11061, 0;

	// end inline asm
	// begin inline asm
	mad.lo.cc.u64 %rd11066, %rd11068, %rd11229, %rd11026;
madc.hi.u64 %rd11067, %rd11068, %rd11229, 0;
add.cc.u64 %rd11066, %rd11066, %rd11061;
addc.u64 %rd11067, %rd11067, 0;

	// end inline asm
	// begin inline asm
	add.cc.u64 %rd11072, %rd11032, %rd11067;
addc.u64 %rd11073, 0, 0;

	// end inline asm
	add.s64 	%rd11114, %rd11033, %rd11073;
	// begin inline asm
	mad.lo.cc.u64 %rd11076, %rd34745, %rd34743, %rd11042;
madc.hi.u64 %rd11077, %rd34745, %rd34743, 0;
add.cc.u64 %rd11076, %rd11076, %rd11201;
addc.u64 %rd11077, %rd11077, 0;

	// end inline asm
	// begin inline asm
	mad.lo.cc.u64 %rd11082, %rd34746, %rd34743, %rd11048;
madc.hi.u64 %rd11083, %rd34746, %rd34743, 0;
add.cc.u64 %rd11082, %rd11082, %rd11077;
addc.u64 %rd11083, %rd11083, 0;

	// end inline asm
	// begin inline asm
	mad.lo.cc.u64 %rd11088, %rd34747, %rd34743, %rd11054;
madc.hi.u64 %rd11089, %rd34747, %rd34743, 0;
add.cc.u64 %rd11088, %rd11088, %rd11083;
addc.u64 %rd11089, %rd11089, 0;

	// end inline asm
	// begin inline asm
	mad.lo.cc.u64 %rd11094, %rd34748, %rd34743, %rd11060;
madc.hi.u64 %rd11095, %rd34748, %rd34743, 0;
add.cc.u64 %rd11094, %rd11094, %rd11089;
addc.u64 %rd11095, %rd11095, 0;

	// end inline asm
	// begin inline asm
	mad.lo.cc.u64 %rd11100, %rd34749, %rd34743, %rd11066;
madc.hi.u64 %rd11101, %rd34749, %rd34743, 0;
add.cc.u64 %rd11100, %rd11100, %rd11095;
addc.u64 %rd11101, %rd11101, 0;

	// end inline asm
	// begin inline asm
	mad.lo.cc.u64 %rd11106, %rd34750, %rd34743, %rd11072;
madc.hi.u64 %rd11107, %rd34750, %rd34743, 0;
add.cc.u64 %rd11106, %rd11106, %rd11101;
addc.u64 %rd11107, %rd11107, 0;

	// end inline asm
	// begin inline asm
	add.cc.u64 %rd11112, %rd11114, %rd11107;
addc.u64 %rd11113, 0, 0;

	// end inline asm
	mul.lo.s64 	%rd11148, %rd11076, -8506173809081122819;
	// begin inline asm
	mad.lo.cc.u64 %rd11116, %rd11148, %rd11199, %rd11076;
madc.hi.u64 %rd11117, %rd11148, %rd11199, 0;
add.cc.u64 %rd11116, %rd11116, %rd11201;
addc.u64 %rd11117, %rd11117, 0;

	// end inline asm
	// begin inline asm
	mad.lo.cc.u64 %rd11122, %rd11148, %rd11205, %rd11082;
madc.hi.u64 %rd11123, %rd11148, %rd11205, 0;
add.cc.u64 %rd11122, %rd11122, %rd11117;
addc.u64 %rd11123, %rd11123, 0;

	// end inline asm
	// begin inline asm
	mad.lo.cc.u64 %rd11128, %rd11148, %rd11211, %rd11088;
madc.hi.u64 %rd11129, %rd11148, %rd11211, 0;
add.cc.u64 %rd11128, %rd11128, %rd11123;
addc.u64 %rd11129, %rd11129, 0;

	// end inline asm
	// begin inline asm
	mad.lo.cc.u64 %rd11134, %rd11148, %rd11217, %rd11094;
madc.hi.u64 %rd11135, %rd11148, %rd11217, 0;
add.cc.u64 %rd11134, %rd11134, %rd11129;
addc.u64 %rd11135, %rd11135, 0;

	// end inline asm
	// begin inline asm
	mad.lo.cc.u64 %rd11140, %rd11148, %rd11223, %rd11100;
madc.hi.u64 %rd11141, %rd11148, %rd11223, 0;
add.cc.u64 %rd11140, %rd11140, %rd11135;
addc.u64 %rd11141, %rd11141, 0;

	// end inline asm
	// begin inline asm
	mad.lo.cc.u64 %rd11146, %rd11148, %rd11229, %rd11106;
madc.hi.u64 %rd11147, %rd11148, %rd11229, 0;
add.cc.u64 %rd11146, %rd11146, %rd11141;
addc.u64 %rd11147, %rd11147, 0;

	// end inline asm
	// begin inline asm
	add.cc.u64 %rd11152, %rd11112, %rd11147;
addc.u64 %rd11153, 0, 0;

	// end inline asm
	add.s64 	%rd11194, %rd11113, %rd11153;
	// begin inline asm
	mad.lo.cc.u64 %rd11156, %rd34745, %rd34744, %rd11122;
madc.hi.u64 %rd11157, %rd34745, %rd34744, 0;
add.cc.u64 %rd11156, %rd11156, %rd11201;
addc.u64 %rd11157, %rd11157, 0;

	// end inline asm
	// begin inline asm
	mad.lo.cc.u64 %rd11162, %rd34746, %rd34744, %rd11128;
madc.hi.u64 %rd11163, %rd34746, %rd34744, 0;
add.cc.u64 %rd11162, %rd11162, %rd11157;
addc.u64 %rd11163, %rd11163, 0;

	// end inline asm
	// begin inline asm
	mad.lo.cc.u64 %rd11168, %rd34747, %rd34744, %rd11134;
madc.hi.u64 %rd11169, %rd34747, %rd34744, 0;
add.cc.u64 %rd11168, %rd11168, %rd11163;
addc.u64 %rd11169, %rd11169, 0;

	// end inline asm
	// begin inline asm
	mad.lo.cc.u64 %rd11174, %rd34748, %rd34744, %rd11140;
madc.hi.u64 %rd11175, %rd34748, %rd34744, 0;
add.cc.u64 %rd11174, %rd11174, %rd11169;
addc.u64 %rd11175, %rd11175, 0;

	// end inline asm
	// begin inline asm
	mad.lo.cc.u64 %rd11180, %rd34749, %rd34744, %rd11146;
madc.hi.u64 %rd11181, %rd34749, %rd34744, 0;
add.cc.u64 %rd11180, %rd11180, %rd11175;
addc.u64 %rd11181, %rd11181, 0;

	// end inline asm
	// begin inline asm
	mad.lo.cc.u64 %rd11186, %rd34750, %rd34744, %rd11152;
madc.hi.u64 %rd11187, %rd34750, %rd34744, 0;
add.cc.u64 %rd11186, %rd11186, %rd11181;
addc.u64 %rd11187, %rd11187, 0;

	// end inline asm
	// begin inline asm
	add.cc.u64 %rd11192, %rd11194, %rd11187;
addc.u64 %rd11193, 0, 0;

	// end inline asm
	mul.lo.s64 	%rd11228, %rd11156, -8506173809081122819;
	// begin inline asm
	mad.lo.cc.u64 %rd11196, %rd11228, %rd11199, %rd11156;
madc.hi.u64 %rd11197, %rd11228, %rd11199, 0;
add.cc.u64 %rd11196, %rd11196, %rd11201;
addc.u64 %rd11197, %rd11197, 0;

	// end inline asm
	// begin inline asm
	mad.lo.cc.u64 %rd34756, %rd11228, %rd11205, %rd11162;
madc.hi.u64 %rd11203, %rd11228, %rd11205, 0;
add.cc.u64 %rd34756, %rd34756, %rd11197;
addc.u64 %rd11203, %rd11203, 0;

	// end inline asm
	// begin inline asm
	mad.lo.cc.u64 %rd34755, %rd11228, %rd11211, %rd11168;
madc.hi.u64 %rd11209, %rd11228, %rd11211, 0;
add.cc.u64 %rd34755, %rd34755, %rd11203;
addc.u64 %rd11209, %rd11209, 0;

	// end inline asm
	// begin inline asm
	mad.lo.cc.u64 %rd11248, %rd11228, %rd11217, %rd11174;
madc.hi.u64 %rd11215, %rd11228, %rd11217, 0;
add.cc.u64 %rd11248, %rd11248, %rd11209;
addc.u64 %rd11215, %rd11215, 0;

	// end inline asm
	// begin inline asm
	mad.lo.cc.u64 %rd11249, %rd11228, %rd11223, %rd11180;
madc.hi.u64 %rd11221, %rd11228, %rd11223, 0;
add.cc.u64 %rd11249, %rd11249, %rd11215;
addc.u64 %rd11221, %rd11221, 0;

	// end inline asm
	// begin inline asm
	mad.lo.cc.u64 %rd11250, %rd11228, %rd11229, %rd11186;
madc.hi.u64 %rd11227, %rd11228, %rd11229, 0;
add.cc.u64 %rd11250, %rd11250, %rd11221;
addc.u64 %rd11227, %rd11227, 0;

	// end inline asm
	// begin inline asm
	add.cc.u64 %rd11251, %rd11192, %rd11227;
addc.u64 %rd11233, 0, 0;

	// end inline asm
	setp.gt.u64 	%p227, %rd11251, 1873798617647539866;
	@%p227 bra 	$L__BB3_226;
	setp.eq.s64 	%p228, %rd11251, 1873798617647539866;
	mov.u64 	%rd34751, %rd11251;
	mov.u64 	%rd34752, %rd11250;
	mov.u64 	%rd34753, %rd11249;
	mov.u64 	%rd34754, %rd11248;
	@%p228 bra 	$L__BB3_218;
	bra.uni 	$L__BB3_227;
$L__BB3_218:
	setp.gt.u64 	%p229, %rd11250, 5412103778470702295;
	@%p229 bra 	$L__BB3_226;
	setp.ne.s64 	%p230, %rd11250, 5412103778470702295;
	mov.b64 	%rd34751, 1873798617647539866;
	mov.u64 	%rd34752, %rd11250;
	mov.u64 	%rd34753, %rd11249;
	mov.u64 	%rd34754, %rd11248;
	@%p230 bra 	$L__BB3_227;
	setp.gt.u64 	%p231, %rd11249, 7239337960414712511;
	@%p231 bra 	$L__BB3_226;
	setp.ne.s64 	%p232, %rd11249, 7239337960414712511;
	mov.b64 	%rd34752, 5412103778470702295;
	mov.u64 	%rd34753, %rd11249;
	mov.u64 	%rd34754, %rd11248;
	@%p232 bra 	$L__BB3_227;
	setp.gt.u64 	%p233, %rd11248, 7435674573564081700;
	@%p233 bra 	$L__BB3_226;
	setp.ne.s64 	%p234, %rd11248, 7435674573564081700;
	mov.b64 	%rd34753, 7239337960414712511;
	mov.u64 	%rd34754, %rd11248;
	@%p234 bra 	$L__BB3_227;
	setp.gt.u64 	%p235, %rd34755, 2210141511517208575;
	@%p235 bra 	$L__BB3_226;
	setp.ne.s64 	%p236, %rd34755, 2210141511517208575;
	setp.lt.u64 	%p237, %rd34756, -5044313057631688021;
	or.pred  	%p238, %p236, %p237;
	mov.b64 	%rd34754, 7435674573564081700;
	@%p238 bra 	$L__BB3_227;
$L__BB3_226:
	mov.b64 	%rd11252, -5044313057631688021;
	mov.b64 	%rd11253, 2210141511517208575;
	mov.b64 	%rd11254, 7435674573564081700;
	mov.b64 	%rd11255, 7239337960414712511;
	mov.b64 	%rd11256, 5412103778470702295;
	mov.b64 	%rd11257, 1873798617647539866;
	// begin inline asm
	sub.cc.u64 %rd34756, %rd34756, %rd11252;
subc.cc.u64 %rd34755, %rd34755, %rd11253;
subc.cc.u64 %rd11248, %rd11248, %rd11254;
subc.cc.u64 %rd11249, %rd11249, %rd11255;
subc.cc.u64 %rd11250, %rd11250, %rd11256;
subc.u64 %rd11251, %rd11251, %rd11257;

	// end inline asm
	mov.u64 	%rd34751, %rd11251;
	mov.u64 	%rd34752, %rd11250;
	mov.u64 	%rd34753, %rd11249;
	mov.u64 	%rd34754, %rd11248;
$L__BB3_227:
	mov.u64 	%rd34761, %rd34752;
	mov.u64 	%rd34759, %rd34754;
	mov.u64 	%rd34757, %rd34756;
	mov.u64 	%rd34762, %rd34751;
	mov.u64 	%rd34760, %rd34753;
	mov.u64 	%rd34758, %rd34755;
	// begin inline asm
	sub.cc.u64 %rd34757, %rd34757, %rd34732;
subc.cc.u64 %rd34758, %rd34758, %rd34731;
subc.cc.u64 %rd34759, %rd34759, %rd34730;
subc.cc.u64 %rd34760, %rd34760, %rd34729;
subc.cc.u64 %rd34761, %rd34761, %rd34728;
subc.u64 %rd34762, %rd34762, %rd34727;

	// end inline asm
	setp.gt.u64 	%p239, %rd34751, %rd34727;
	@%p239 bra 	$L__BB3_238;
	setp.ge.u64 	%p240, %rd34751, %rd34727;
	@%p240 bra 	$L__BB3_229;
	bra.uni 	$L__BB3_237;
$L__BB3_229:
	setp.gt.u64 	%p241, %rd34752, %rd34728;
	@%p241 bra 	$L__BB3_238;
	setp.lt.u64 	%p242, %rd34752, %rd34728;
	@%p242 bra 	$L__BB3_237;
	setp.gt.u64 	%p243, %rd34753, %rd34729;
	@%p243 bra 	$L__BB3_238;
	setp.lt.u64 	%p244, %rd34753, %rd34729;
	@%p244 bra 	$L__BB3_237;
	setp.gt.u64 	%p245, %rd34754, %rd34730;
	@%p245 bra 	$L__BB3_238;
	setp.lt.u64 	%p246, %rd34754, %rd34730;
	@%p246 bra 	$L__BB3_237;
	setp.gt.u64 	%p247, %rd34755, %rd34731;
	@%p247 bra 	$L__BB3_238;
	setp.lt.u64 	%p248, %rd34755, %rd34731;
	setp.lt.u64 	%p249, %rd34756, %rd34732;
	or.pred  	%p250, %p248, %p249;
	@%p250 bra 	$L__BB3_237;
	bra.uni 	$L__BB3_238;
$L__BB3_237:
	mov.b64 	%rd11288, -5044313057631688021;
	mov.b64 	%rd11289, 2210141511517208575;
	mov.b64 	%rd11290, 7435674573564081700;
	mov.b64 	%rd11291, 7239337960414712511;
	mov.b64 	%rd11292, 5412103778470702295;
	mov.b64 	%rd11293, 1873798617647539866;
	// begin inline asm
	add.cc.u64 %rd34757, %rd34757, %rd11288;
addc.cc.u64 %rd34758, %rd34758, %rd11289;
addc.cc.u64 %rd34759, %rd34759, %rd11290;
addc.cc.u64 %rd34760, %rd34760, %rd11291;
addc.cc.u64 %rd34761, %rd34761, %rd11292;
addc.u64 %rd34762, %rd34762, %rd11293;

	// end inline asm
$L__BB3_238:
	mov.u64 	%rd34765, %rd34759;
	mov.u64 	%rd34767, %rd34761;
	mov.u64 	%rd34794, %rd34758;
	mov.u64 	%rd34766, %rd34760;
	mov.u64 	%rd34768, %rd34762;
	mov.u64 	%rd34793, %rd34757;
	// begin inline asm
	sub.cc.u64 %rd34793, %rd34793, %rd34738;
subc.cc.u64 %rd34794, %rd34794, %rd34737;
subc.cc.u64 %rd34765, %rd34765, %rd34736;
subc.cc.u64 %rd34766, %rd34766, %rd34735;
subc.cc.u64 %rd34767, %rd34767, %rd34734;
subc.u64 %rd34768, %rd34768, %rd34733;

	// end inline asm
	setp.gt.u64 	%p251, %rd34762, %rd34733;
	@%p251 bra 	$L__BB3_249;
	setp.ge.u64 	%p252, %rd34762, %rd34733;
	@%p252 bra 	$L__BB3_240;
	bra.uni 	$L__BB3_248;
$L__BB3_240:
	setp.gt.u64 	%p253, %rd34761, %rd34734;
	@%p253 bra 	$L__BB3_249;
	setp.lt.u64 	%p254, %rd34761, %rd34734;
	@%p254 bra 	$L__BB3_248;
	setp.gt.u64 	%p255, %rd34760, %rd34735;
	@%p255 bra 	$L__BB3_249;
	setp.lt.u64 	%p256, %rd34760, %rd34735;
	@%p256 bra 	$L__BB3_248;
	setp.gt.u64 	%p257, %rd34759, %rd34736;
	@%p257 bra 	$L__BB3_249;
	setp.lt.u64 	%p258, %rd34759, %rd34736;
	@%p258 bra 	$L__BB3_248;
	setp.gt.u64 	%p259, %rd34758, %rd34737;
	@%p259 bra 	$L__BB3_249;
	setp.lt.u64 	%p260, %rd34758, %rd34737;
	setp.lt.u64 	%p261, %rd34757, %rd34738;
	or.pred  	%p262, %p260, %p261;
	@%p262 bra 	$L__BB3_248;
	bra.uni 	$L__BB3_249;
$L__BB3_248:
	mov.b64 	%rd11324, -5044313057631688021;
	mov.b64 	%rd11325, 2210141511517208575;
	mov.b64 	%rd11326, 7435674573564081700;
	mov.b64 	%rd11327, 7239337960414712511;
	mov.b64 	%rd11328, 5412103778470702295;
	mov.b64 	%rd11329, 1873798617647539866;
	// begin inline asm
	add.cc.u64 %rd34793, %rd34793, %rd11324;
addc.cc.u64 %rd34794, %rd34794, %rd11325;
addc.cc.u64 %rd34765, %rd34765, %rd11326;
addc.cc.u64 %rd34766, %rd34766, %rd11327;
addc.cc.u64 %rd34767, %rd34767, %rd11328;
addc.u64 %rd34768, %rd34768, %rd11329;

	// end inline asm
$L__BB3_249:
	mov.u64 	%rd34771, %rd34730;
	mov.u64 	%rd34769, %rd34732;
	mov.u64 	%rd34774, %rd34727;
	mov.u64 	%rd34772, %rd34729;
	mov.u64 	%rd34770, %rd34731;
	mov.u64 	%rd34773, %rd34728;
	// begin inline asm
	sub.cc.u64 %rd34769, %rd34769, %rd34738;
subc.cc.u64 %rd34770, %rd34770, %rd34737;
subc.cc.u64 %rd34771, %rd34771, %rd34736;
subc.cc.u64 %rd34772, %rd34772, %rd34735;
subc.cc.u64 %rd34773, %rd34773, %rd34734;
subc.u64 %rd34774, %rd34774, %rd34733;

	// end inline asm
	setp.gt.u64 	%p263, %rd34727, %rd34733;
	@%p263 bra 	$L__BB3_260;
	setp.ge.u64 	%p264, %rd34727, %rd34733;
	@%p264 bra 	$L__BB3_251;
	bra.uni 	$L__BB3_259;
$L__BB3_251:
	setp.gt.u64 	%p265, %rd34728, %rd34734;
	@%p265 bra 	$L__BB3_260;
	setp.lt.u64 	%p266, %rd34728, %rd34734;
	@%p266 bra 	$L__BB3_259;
	setp.gt.u64 	%p267, %rd34729, %rd34735;
	@%p267 bra 	$L__BB3_260;
	setp.lt.u64 	%p268, %rd34729, %rd34735;
	@%p268 bra 	$L__BB3_259;
	setp.gt.u64 	%p269, %rd34730, %rd34736;
	@%p269 bra 	$L__BB3_260;
	setp.lt.u64 	%p270, %rd34730, %rd34736;
	@%p270 bra 	$L__BB3_259;
	setp.gt.u64 	%p271, %rd34731, %rd34737;
	@%p271 bra 	$L__BB3_260;
	setp.lt.u64 	%p272, %rd34731, %rd34737;
	setp.lt.u64 	%p273, %rd34732, %rd34738;
	or.pred  	%p274, %p272, %p273;
	@%p274 bra 	$L__BB3_259;
	bra.uni 	$L__BB3_260;
$L__BB3_259:
	mov.b64 	%rd11360, -5044313057631688021;
	mov.b64 	%rd11361, 2210141511517208575;
	mov.b64 	%rd11362, 7435674573564081700;
	mov.b64 	%rd11363, 7239337960414712511;
	mov.b64 	%rd11364, 5412103778470702295;
	mov.b64 	%rd11365, 1873798617647539866;
	// begin inline asm
	add.cc.u64 %rd34769, %rd34769, %rd11360;
addc.cc.u64 %rd34770, %rd34770, %rd11361;
addc.cc.u64 %rd34771, %rd34771, %rd11362;
addc.cc.u64 %rd34772, %rd34772, %rd11363;
addc.cc.u64 %rd34773, %rd34773, %rd11364;
addc.u64 %rd34774, %rd34774, %rd11365;

	// end inline asm
$L__BB3_260:
	mov.b64 	%rd11817, 0;
	// begin inline asm
	mad.lo.cc.u64 %rd11372, %rd34769, %rd34672, %rd11817;
madc.hi.u64 %rd11373, %rd34769, %rd34672, 0;
add.cc.u64 %rd11372, %rd11372, %rd11817;
addc.u64 %rd11373, %rd11373, 0;

	// end inline asm
	// begin inline asm
	mad.lo.cc.u64 %rd11378, %rd34770, %rd34672, %rd11817;
madc.hi.u64 %rd11379, %rd34770, %rd34672, 0;
add.cc.u64 %rd11378, %rd11378, %rd11373;
addc.u64 %rd11379, %rd11379, 0;

	// end inline asm
	// begin inline asm
	mad.lo.cc.u64 %rd11384, %rd34771, %rd34672, %rd11817;
madc.hi.u64 %rd11385, %rd34771, %rd34672, 0;
add.cc.u64 %rd11384, %rd11384, %rd11379;
addc.u64 %rd11385, %rd11385, 0;

	// end inline asm
	// begin inline asm
	mad.lo.cc.u64 %rd11390, %rd34772, %rd34672, %rd11817;
madc.hi.u64 %rd11391, %rd34772, %rd34672, 0;
add.cc.u64 %rd11390, %rd11390, %rd11385;
addc.u64 %rd11391, %rd11391, 0;

	// end inline asm
	// begin inline asm
	mad.lo.cc.u64 %rd11396, %rd34773, %rd34672, %rd11817;
madc.hi.u64 %rd11397, %rd34773, %rd34672, 0;
add.cc.u64 %rd11396, %rd11396, %rd11391;
addc.u64 %rd11397, %rd11397, 0;

	// end inline asm
	// begin inline asm
	mad.lo.cc.u64 %rd11402, %rd34774, %rd34672, %rd11817;
madc.hi.u64 %rd11403, %rd34774, %rd34672, 0;
add.cc.u64 %rd11402, %rd11402, %rd11397;
addc.u64 %rd11403, %rd11403, 0;

	// end inline asm
	// begin inline asm
	add.cc.u64 %rd11408, %rd11817, %rd11403;
addc.u64 %rd11409, 0, 0;

	// end inline asm
	mul.lo.s64 	%rd11444, %rd11372, -8506173809081122819;
	mov.b64 	%rd11815, -5044313057631688021;
	// begin inline asm
	mad.lo.cc.u64 %rd11412, %rd11444, %rd11815, %rd11372;
madc.hi.u64 %rd11413, %rd11444, %rd11815, 0;
add.cc.u64 %rd11412, %rd11412, %rd11817;
addc.u64 %rd11413, %rd11413, 0;

	// end inline asm
	mov.b64 	%rd11821, 2210141511517208575;
	// begin inline asm
	mad.lo.cc.u64 %rd11418, %rd11444, %rd11821, %rd11378;
madc.hi.u64 %rd11419, %rd11444, %rd11821, 0;
add.cc.u64 %rd11418, %rd11418, %rd11413;
addc.u64 %rd11419, %rd11419, 0;

	// end inline asm
	mov.b64 	%rd11827, 7435674573564081700;
	// begin inline asm
	mad.lo.cc.u64 %rd11424, %rd11444, %rd11827, %rd11384;
madc.hi.u64 %rd11425, %rd11444, %rd11827, 0;
add.cc.u64 %rd11424, %rd11424, %rd11419;
addc.u64 %rd11425, %rd11425, 0;

	// end inline asm
	mov.b64 	%rd11833, 7239337960414712511;
	// begin inline asm
	mad.lo.cc.u64 %rd11430, %rd11444, %rd11833, %rd11390;
madc.hi.u64 %rd11431, %rd11444, %rd11833, 0;
add.cc.u64 %rd11430, %rd11430, %rd11425;
addc.u64 %rd11431, %rd11431, 0;

	// end inline asm
	mov.b64 	%rd11839, 5412103778470702295;
	// begin inline asm
	mad.lo.cc.u64 %rd11436, %rd11444, %rd11839, %rd11396;
madc.hi.u64 %rd11437, %rd11444, %rd11839, 0;
add.cc.u64 %rd11436, %rd11436, %rd11431;
addc.u64 %rd11437, %rd11437, 0;

	// end inline asm
	mov.b64 	%rd11845, 1873798617647539866;
	// begin inline asm
	mad.lo.cc.u64 %rd11442, %rd11444, %rd11845, %rd11402;
madc.hi.u64 %rd11443, %rd11444, %rd11845, 0;
add.cc.u64 %rd11442, %rd11442, %rd11437;
addc.u64 %rd11443, %rd11443, 0;

	// end inline asm
	// begin inline asm
	add.cc.u64 %rd11448, %rd11408, %rd11443;
addc.u64 %rd11449, 0, 0;

	// end inline asm
	add.s64 	%rd11490, %rd11409, %rd11449;
	// begin inline asm
	mad.lo.cc.u64 %rd11452, %rd34769, %rd34671, %rd11418;
madc.hi.u64 %rd11453, %rd34769, %rd34671, 0;
add.cc.u64 %rd11452, %rd11452, %rd11817;
addc.u64 %rd11453, %rd11453, 0;

	// end inline asm
	// begin inline asm
	mad.lo.cc.u64 %rd11458, %rd34770, %rd34671, %rd11424;
madc.hi.u64 %rd11459, %rd34770, %rd34671, 0;
add.cc.u64 %rd11458, %rd11458, %rd11453;
addc.u64 %rd11459, %rd11459, 0;

	// end inline asm
	// begin inline asm
	mad.lo.cc.u64 %rd11464, %rd34771, %rd34671, %rd11430;
madc.hi.u64 %rd11465, %rd34771, %rd34671, 0;
add.cc.u64 %rd11464, %rd11464, %rd11459;
addc.u64 %rd11465, %rd11465, 0;

	// end inline asm
	// begin inline asm
	mad.lo.cc.u64 %rd11470, %rd34772, %rd34671, %rd11436;
madc.hi.u64 %rd11471, %rd34772, %rd34671, 0;
add.cc.u64 %rd11470, %rd11470, %rd11465;
addc.u64 %rd11471, %rd11471, 0;

	// end inline asm
	// begin inline asm
	mad.lo.cc.u64 %rd11476, %rd34773, %rd34671, %rd11442;
madc.hi.u64 %rd11477, %rd34773, %rd34671, 0;
add.cc.u64 %rd11476, %rd11476, %rd11471;
addc.u64 %rd11477, %rd11477, 0;

	// end inline asm
	// begin inline asm
	mad.lo.cc.u64 %rd11482, %rd34774, %rd34671, %rd11448;
madc.hi.u64 %rd11483, %rd34774, %rd34671, 0;
add.cc.u64 %rd11482, %rd11482, %rd11477;
addc.u64 %rd11483, %rd11483, 0;

	// end inline asm
	// begin inline asm
	add.cc.u64 %rd11488, %rd11490, %rd11483;
addc.u64 %rd11489, 0, 0;

	// end inline asm
	mul.lo.s64 	%rd11524, %rd11452, -8506173809081122819;
	// begin inline asm
	mad.lo.cc.u64 %rd11492, %rd11524, %rd11815, %rd11452;
madc.hi.u64 %rd11493, %rd11524, %rd11815, 0;
add.cc.u64 %rd11492, %rd11492, %rd11817;
addc.u64 %rd11493, %rd11493, 0;

	// end inline asm
	// begin inline asm
	mad.lo.cc.u64 %rd11498, %rd11524, %rd11821, %rd11458;
madc.hi.u64 %rd11499, %rd11524, %rd11821, 0;
add.cc.u64 %rd11498, %rd11498, %rd11493;
addc.u64 %rd11499, %rd11499, 0;

	// end inline asm
	// begin inline asm
	mad.lo.cc.u64 %rd11504, %rd11524, %rd11827, %rd11464;
madc.hi.u64 %rd11505, %rd11524, %rd11827, 0;
add.cc.u64 %rd11504, %rd11504, %rd11499;
addc.u64 %rd11505, %rd11505, 0;

	// end inline asm
	// begin inline asm
	mad.lo.cc.u64 %rd11510, %rd11524, %rd11833, %rd11470;
madc.hi.u64 %rd11511, %rd11524, %rd11833, 0;
add.cc.u64 %rd11510, %rd11510, %rd11505;
addc.u64 %rd11511, %rd11511, 0;

	// end inline asm
	// begin inline asm
	mad.lo.cc.u64 %rd11516, %rd11524, %rd11839, %rd11476;
madc.hi.u64 %rd11517, %rd11524, %rd11839, 0;
add.cc.u64 %rd11516, %rd11516, %rd11511;
addc.u64 %rd11517, %rd11517, 0;

	// end inline asm
	// begin inline asm
	mad.lo.cc.u64 %rd11522, %rd11524, %rd11845, %rd11482;
madc.hi.u64 %rd11523, %rd11524, %rd11845, 0;
add.cc.u64 %rd11522, %rd11522, %rd11517;
addc.u64 %rd11523, %rd11523, 0;

	// end inline asm
	// begin inline asm
	add.cc.u64 %rd11528, %rd11488, %rd11523;
addc.u64 %rd11529, 0, 0;

	// end inline asm
	add.s64 	%rd11570, %rd11489, %rd11529;
	// begin inline asm
	mad.lo.cc.u64 %rd11532, %rd34769, %rd34670, %rd11498;
madc.hi.u64 %rd11533, %rd34769, %rd34670, 0;
add.cc.u64 %rd11532, %rd11532, %rd11817;
addc.u64 %rd11533, %rd11533, 0;

	// end inline asm
	// begin inline asm
	mad.lo.cc.u64 %rd11538, %rd34770, %rd34670, %rd11504;
madc.hi.u64 %rd11539, %rd34770, %rd34670, 0;
add.cc.u64 %rd11538, %rd11538, %rd11533;
addc.u64 %rd11539, %rd11539, 0;

	// end inline asm
	// begin inline asm
	mad.lo.cc.u64 %rd11544, %rd34771, %rd34670, %rd11510;
madc.hi.u64 %rd11545, %rd34771, %rd34670, 0;
add.cc.u64 %rd11544, %rd11544, %rd11539;
addc.u64 %rd11545, %rd11545, 0;

	// end inline asm
	// begin inline asm
	mad.lo.cc.u64 %rd11550, %rd34772, %rd34670, %rd11516;
madc.hi.u64 %rd11551, %rd34772, %rd34670, 0;
add.cc.u64 %rd11550, %rd11550, %rd11545;
addc.u64 %rd11551, %rd11551, 0;

	// end inline asm
	// begin inline asm
	mad.lo.cc.u64 %rd11556, %rd34773, %rd34670, %rd11522;
madc.hi.u64 %rd11557, %rd34773, %rd34670, 0;
add.cc.u64 %rd11556, %rd11556, %rd11551;
addc.u64 %rd11557, %rd11557, 0;

	// end inline asm
	// begin inline asm
	mad.lo.cc.u64 %rd11562, %rd34774, %rd34670, %rd11528;
madc.hi.u64 %rd11563, %rd34774, %rd34670, 0;
add.cc.u64 %rd11562, %rd11562, %rd11557;
addc.u64 %rd11563, %rd11563, 0;

	// end inline asm
	// begin inline asm
	add.cc.u64 %rd11568, %rd11570, %rd11563;
addc.u64 %rd11569, 0, 0;

	// end inline asm
	mul.lo.s64 	%rd11604, %rd11532, -8506173809081122819;
	// begin inline asm
	mad.lo.cc.u64 %rd11572, %rd11604, %rd11815, %rd11532;
madc.hi.u64 %rd11573, %rd11604, %rd11815, 0;
add.cc.u64 %rd11572, %rd11572, %rd11817;
addc.u64 %rd11573, %rd11573, 0;

	// end inline asm
	// begin inline asm
	mad.lo.cc.u64 %rd11578, %rd11604, %rd11821, %rd11538;
madc.hi.u64 %rd11579, %rd11604, %rd11821, 0;
add.cc.u64 %rd11578, %rd11578, %rd11573;
addc.u64 %rd11579, %rd11579, 0;

	// end inline asm
	// begin inline asm
	mad.lo.cc.u64 %rd11584, %rd11604, %rd11827, %rd11544;
madc.hi.u64 %rd11585, %rd11604, %rd11827, 0;
add.cc.u64 %rd11584, %rd11584, %rd11579;
addc.u64 %rd11585, %rd11585, 0;

	// end inline asm
	// begin inline asm
	mad.lo.cc.u64 %rd11590, %rd11604, %rd11833, %rd11550;
madc.hi.u64 %rd11591, %rd11604, %rd11833, 0;
add.cc.u64 %rd11590, %rd11590, %rd11585;
addc.u64 %rd11591, %rd11591, 0;

	// end inline asm
	// begin inline asm
	mad.lo.cc.u64 %rd11596, %rd11604, %rd11839, %rd11556;
madc.hi.u64 %rd11597, %rd11604, %rd11839, 0;
add.cc.u64 %rd11596, %rd11596, %rd11591;
addc.u64 %rd11597, %rd11597, 0;

	// end inline asm
	// begin inline asm
	mad.lo.cc.u64 %rd11602, %rd11604, %rd11845, %rd11562;
madc.hi.u64 %rd11603, %rd11604, %rd11845, 0;
add.cc.u64 %rd11602, %rd11602, %rd11597;
addc.u64 %rd11603, %rd11603, 0;

	// end inline asm
	// begin inline asm
	add.cc.u64 %rd11608, %rd11568, %rd11603;
addc.u64 %rd11609, 0, 0;

	// end inline asm
	add.s64 	%rd11650, %rd11569, %rd11609;
	// begin inline asm
	mad.lo.cc.u64 %rd11612, %rd34769, %rd34669, %rd11578;
madc.hi.u64 %rd11613, %rd34769, %rd34669, 0;
add.cc.u64 %rd11612, %rd11612, %rd11817;
addc.u64 %rd11613, %rd11613, 0;

	// end inline asm
	// begin inline asm
	mad.lo.cc.u64 %rd11618, %rd34770, %rd34669, %rd11584;
madc.hi.u64 %rd11619, %rd34770, %rd34669, 0;
add.cc.u64 %rd11618, %rd11618, %rd11613;
addc.u64 %rd11619, %rd11619, 0;

	// end inline asm
	// begin inline asm
	mad.lo.cc.u64 %rd11624, %rd34771, %rd34669, %rd11590;
madc.hi.u64 %rd11625, %rd34771, %rd34669, 0;
add.cc.u64 %rd11624, %rd11624, %rd11619;
addc.u64 %rd11625, %rd11625, 0;

	// end inline asm
	// begin inline asm
	mad.lo.cc.u64 %rd11630, %rd34772, %rd34669, %rd11596;
madc.hi.u64 %rd11631, %rd34772, %rd34669, 0;
add.cc.u64 %rd11630, %rd11630, %rd11625;
addc.u64 %rd11631, %rd11631, 0;

	// end inline asm
	// begin inline asm
	mad.lo.cc.u64 %rd11636, %rd34773, %rd34669, %rd11602;
madc.hi.u64 %rd11637, %rd34773, %rd34669, 0;
add.cc.u64 %rd11636, %rd11636, %rd11631;
addc.u64 %rd11637, %rd11637, 0;

	// end inline asm
	// begin inline asm
	mad.lo.cc.u64 %rd11642, %rd34774, %rd34669, %rd11608;
madc.hi.u64 %rd11643, %rd34774, %rd34669, 0;
add.cc.u64 %rd11642, %rd11642, %rd11637;
addc.u64 %rd11643, %rd11643, 0;

	// end inline asm
	// begin inline asm
	add.cc.u64 %rd11648, %rd11650, %rd11643;
addc.u64 %rd11649, 0, 0;

	// end inline asm
	mul.lo.s64 	%rd11684, %rd11612, -8506173809081122819;
	// begin inline asm
	mad.lo.cc.u64 %rd11652, %rd11684, %rd11815, %rd11612;
madc.hi.u64 %rd11653, %rd11684, %rd11815, 0;
add.cc.u64 %rd11652, %rd11652, %rd11817;
addc.u64 %rd11653, %rd11653, 0;

	// end inline asm
	// begin inline asm
	mad.lo.cc.u64 %rd11658, %rd11684, %rd11821, %rd11618;
madc.hi.u64 %rd11659, %rd11684, %rd11821, 0;
add.cc.u64 %rd11658, %rd11658, %rd11653;
addc.u64 %rd11659, %rd11659, 0;

	// end inline asm
	// begin inline asm
	mad.lo.cc.u64 %rd11664, %rd11684, %rd11827, %rd11624;
madc.hi.u64 %rd11665, %rd11684, %rd11827, 0;
add.cc.u64 %rd11664, %rd11664, %rd11659;
addc.u64 %rd11665, %rd11665, 0;

	// end inline asm
	// begin inline asm
	mad.lo.cc.u64 %rd11670, %rd11684, %rd11833, %rd11630;
madc.hi.u64 %rd11671, %rd11684, %rd11833, 0;
add.cc.u64 %rd11670, %rd11670, %rd11665;
addc.u64 %rd11671, %rd11671, 0;

	// end inline asm
	// begin inline asm
	mad.lo.cc.u64 %rd11676, %rd11684, %rd11839, %rd11636;
madc.hi.u64 %rd11677, %rd11684, %rd11839, 0;
add.cc.u64 %rd11676, %rd11676, %rd11671;
addc.u64 %rd11677, %rd11677, 0;

	// end inline asm
	// begin inline asm
	mad.lo.cc.u64 %rd11682, %rd11684, %rd11845, %rd11642;
madc.hi.u64 %rd11683, %rd11684, %rd11845, 0;
add.cc.u64 %rd11682, %rd11682, %rd11677;
addc.u64 %rd11683, %rd11683, 0;

	// end inline asm
	// begin inline asm
	add.cc.u64 %rd11688, %rd11648, %rd11683;
addc.u64 %rd11689, 0, 0;

	// end inline asm
	add.s64 	%rd11730, %rd11649, %rd11689;
	// begin inline asm
	mad.lo.cc.u64 %rd11692, %rd34769, %rd34668, %rd11658;
madc.hi.u64 %rd11693, %rd34769, %rd34668, 0;
add.cc.u64 %rd11692, %rd11692, %rd11817;
addc.u64 %rd11693, %rd11693, 0;

	// end inline asm
	// begin inline asm
	mad.lo.cc.u64 %rd11698, %rd34770, %rd34668, %rd11664;
madc.hi.u64 %rd11699, %rd34770, %rd34668, 0;
add.cc.u64 %rd11698, %rd11698, %rd11693;
addc.u64 %rd11699, %rd11699, 0;

	// end inline asm
	// begin inline asm
	mad.lo.cc.u64 %rd11704, %rd34771, %rd34668, %rd11670;
madc.hi.u64 %rd11705, %rd34771, %rd34668, 0;
add.cc.u64 %rd11704, %rd11704, %rd11699;
addc.u64 %rd11705, %rd11705, 0;

	// end inline asm
	// begin inline asm
	mad.lo.cc.u64 %rd11710, %rd34772, %rd34668, %rd11676;
madc.hi.u64 %rd11711, %rd34772, %rd34668, 0;
add.cc.u64 %rd11710, %rd11710, %rd11705;
addc.u64 %rd11711, %rd11711, 0;

	// end inline asm
	// begin inline asm
	mad.lo.cc.u64 %rd11716, %rd34773, %rd34668, %rd11682;
madc.hi.u64 %rd11717, %rd34773, %rd34668, 0;
add.cc.u64 %rd11716, %rd11716, %rd11711;
addc.u64 %rd11717, %rd11717, 0;

	// end inline asm
	// begin inline asm
	mad.lo.cc.u64 %rd11722, %rd34774, %rd34668, %rd11688;
madc.hi.u64 %rd11723, %rd34774, %rd34668, 0;
add.cc.u64 %rd11722, %rd11722, %rd11717;
addc.u64 %rd11723, %rd11723, 0;

	// end inline asm
	// begin inline asm
	add.cc.u64 %rd11728, %rd11730, %rd11723;
addc.u64 %rd11729, 0, 0;

	// end inline asm
	mul.lo.s64 	%rd11764, %rd11692, -8506173809081122819;
	// begin inline asm
	mad.lo.cc.u64 %rd11732, %rd11764, %rd11815, %rd11692;
madc.hi.u64 %rd11733, %rd11764, %rd11815, 0;
add.cc.u64 %rd11732, %rd11732, %rd11817;
addc.u64 %rd11733, %rd11733, 0;

	// end inline asm
	// begin inline asm
	mad.lo.cc.u64 %rd11738, %rd11764, %rd11821, %rd11698;
madc.hi.u64 %rd11739, %rd11764, %rd11821, 0;
add.cc.u64 %rd11738, %rd11738, %rd11733;
addc.u64 %rd11739, %rd11739, 0;

	// end inline asm
	// begin inline asm
	mad.lo.cc.u64 %rd11744, %rd11764, %rd11827, %rd11704;
madc.hi.u64 %rd11745, %rd11764, %rd11827, 0;
add.cc.u64 %rd11744, %rd11744, %rd11739;
addc.u64 %rd11745, %rd11745, 0;

	// end inline asm
	// begin inline asm
	mad.lo.cc.u64 %rd11750, %rd11764, %rd11833, %rd11710;
madc.hi.u64 %rd11751, %rd11764, %rd11833, 0;
add.cc.u64 %rd11750, %rd11750, %rd11745;
addc.u64 %rd11751, %rd11751, 0;

	// end inline asm
	// begin inline asm
	mad.lo.cc.u64 %rd11756, %rd11764, %rd11839, %rd11716;
madc.hi.u64 %rd11757, %rd11764, %rd11839, 0;
add.cc.u64 %rd11756, %rd11756, %rd11751;
addc.u64 %rd11757, %rd11757, 0;

	// end inline asm
	// begin inline asm
	mad.lo.cc.u64 %rd11762, %rd11764, %rd11845, %rd11722;
madc.hi.u64 %rd11763, %rd11764, %rd11845, 0;
add.cc.u64 %rd11762, %rd11762, %rd11757;
addc.u64 %rd11763, %rd11763, 0;

	// end inline asm
	// begin inline asm
	add.cc.u64 %rd11768, %rd11728, %rd11763;
addc.u64 %rd11769, 0, 0;

	// end inline asm
	add.s64 	%rd11810, %rd11729, %rd11769;
	// begin inline asm
	mad.lo.cc.u64 %rd11772, %rd34769, %rd34667, %rd11738;
madc.hi.u64 %rd11773, %rd34769, %rd34667, 0;
add.cc.u64 %rd11772, %rd11772, %rd11817;
addc.u64 %rd11773, %rd11773, 0;

	// end inline asm
	// begin inline asm
	mad.lo.cc.u64 %rd11778, %rd34770, %rd34667, %rd11744;
madc.hi.u64 %rd11779, %rd34770, %rd34667, 0;
add.cc.u64 %rd11778, %rd11778, %rd11773;
addc.u64 %rd11779, %rd11779, 0;

	// end inline asm
	// begin inline asm
	mad.lo.cc.u64 %rd11784, %rd34771, %rd34667, %rd11750;
madc.hi.u64 %rd11785, %rd34771, %rd34667, 0;
add.cc.u64 %rd11784, %rd11784, %rd11779;
addc.u64 %rd11785, %rd11785, 0;

	// end inline asm
	// begin inline asm
	mad.lo.cc.u64 %rd11790, %rd34772, %rd34667, %rd11756;
madc.hi.u64 %rd11791, %rd34772, %rd34667, 0;
add.cc.u64 %rd11790, %rd11790, %rd11785;
addc.u64 %rd11791, %rd11791, 0;

	// end inline asm
	// begin inline asm
	mad.lo.cc.u64 %rd11796, %rd34773, %rd34667, %rd11762;
madc.hi.u64 %rd11797, %rd34773, %rd34667, 0;
add.cc.u64 %rd11796, %rd11796, %rd11791;
addc.u64 %rd11797, %rd11797, 0;

	// end inline asm
	// begin inline asm
	mad.lo.cc.u64 %rd11802, %rd34774, %rd34667, %rd11768;
madc.hi.u64 %rd11803, %rd34774, %rd34667, 0;
add.cc.u64 %rd11802, %rd11802, %rd11797;
addc.u64 %rd11803, %rd11803, 0;

	// end inline asm
	// begin inline asm
	add.cc.u64 %rd11808, %rd11810, %rd11803;
addc.u64 %rd11809, 0, 0;

	// end inline asm
	mul.lo.s64 	%rd11844, %rd11772, -8506173809081122819;
	// begin inline asm
	mad.lo.cc.u64 %rd11812, %rd11844, %rd11815, %rd11772;
madc.hi.u64 %rd11813, %rd11844, %rd11815, 0;
add.cc.u64 %rd11812, %rd11812, %rd11817;
addc.u64 %rd11813, %rd11813, 0;

	// end inline asm
	// begin inline asm
	mad.lo.cc.u64 %rd34780, %rd11844, %rd11821, %rd11778;
madc.hi.u64 %rd11819, %rd11844, %rd11821, 0;
add.cc.u64 %rd34780, %rd34780, %rd11813;
addc.u64 %rd11819, %rd11819, 0;

	// end inline asm
	// begin inline asm
	mad.lo.cc.u64 %rd34779, %rd11844, %rd11827, %rd11784;
madc.hi.u64 %rd11825, %rd11844, %rd11827, 0;
add.cc.u64 %rd34779, %rd34779, %rd11819;
addc.u64 %rd11825, %rd11825, 0;

	// end inline asm
	// begin inline asm
	mad.lo.cc.u64 %rd11864, %rd11844, %rd11833, %rd11790;
madc.hi.u64 %rd11831, %rd11844, %rd11833, 0;
add.cc.u64 %rd11864, %rd11864, %rd11825;
addc.u64 %rd11831, %rd11831, 0;

	// end inline asm
	// begin inline asm
	mad.lo.cc.u64 %rd11865, %rd11844, %rd11839, %rd11796;
madc.hi.u64 %rd11837, %rd11844, %rd11839, 0;
add.cc.u64 %rd11865, %rd11865, %rd11831;
addc.u64 %rd11837, %rd11837, 0;

	// end inline asm
	// begin inline asm
	mad.lo.cc.u64 %rd11866, %rd11844, %rd11845, %rd11802;
madc.hi.u64 %rd11843, %rd11844, %rd11845, 0;
add.cc.u64 %rd11866, %rd11866, %rd11837;
addc.u64 %rd11843, %rd11843, 0;

	// end inline asm
	// begin inline asm
	add.cc.u64 %rd11867, %rd11808, %rd11843;
addc.u64 %rd11849, 0, 0;

	// end inline asm
	setp.gt.u64 	%p275, %rd11867, 1873798617647539866;
	@%p275 bra 	$L__BB3_270;
	setp.eq.s64 	%p276, %rd11867, 1873798617647539866;
	mov.u64 	%rd34775, %rd11867;
	mov.u64 	%rd34776, %rd11866;
	mov.u64 	%rd34777, %rd11865;
	mov.u64 	%rd34778, %rd11864;
	@%p276 bra 	$L__BB3_262;
	bra.uni 	$L__BB3_271;
$L__BB3_262:
	setp.gt.u64 	%p277, %rd11866, 5412103778470702295;
	@%p277 bra 	$L__BB3_270;
	setp.ne.s64 	%p278, %rd11866, 5412103778470702295;
	mov.b64 	%rd34775, 1873798617647539866;
	mov.u64 	%rd34776, %rd11866;
	mov.u64 	%rd34777, %rd11865;
	mov.u64 	%rd34778, %rd11864;
	@%p278 bra 	$L__BB3_271;
	setp.gt.u64 	%p279, %rd11865, 7239337960414712511;
	@%p279 bra 	$L__BB3_270;
	setp.ne.s64 	%p280, %rd11865, 7239337960414712511;
	mov.b64 	%rd34776, 5412103778470702295;
	mov.u64 	%rd34777, %rd11865;
	mov.u64 	%rd34778, %rd11864;
	@%p280 bra 	$L__BB3_271;
	setp.gt.u64 	%p281, %rd11864, 7435674573564081700;
	@%p281 bra 	$L__BB3_270;
	setp.ne.s64 	%p282, %rd11864, 7435674573564081700;
	mov.b64 	%rd34777, 7239337960414712511;
	mov.u64 	%rd34778, %rd11864;
	@%p282 bra 	$L__BB3_271;
	setp.gt.u64 	%p283, %rd34779, 2210141511517208575;
	@%p283 bra 	$L__BB3_270;
	setp.ne.s64 	%p284, %rd34779, 2210141511517208575;
	setp.lt.u64 	%p285, %rd34780, -5044313057631688021;
	or.pred  	%p286, %p284, %p285;
	mov.b64 	%rd34778, 7435674573564081700;
	@%p286 bra 	$L__BB3_271;
$L__BB3_270:
	mov.b64 	%rd11868, -5044313057631688021;
	mov.b64 	%rd11869, 2210141511517208575;
	mov.b64 	%rd11870, 7435674573564081700;
	mov.b64 	%rd11871, 7239337960414712511;
	mov.b64 	%rd11872, 5412103778470702295;
	mov.b64 	%rd11873, 1873798617647539866;
	// begin inline asm
	sub.cc.u64 %rd34780, %rd34780, %rd11868;
subc.cc.u64 %rd34779, %rd34779, %rd11869;
subc.cc.u64 %rd11864, %rd11864, %rd11870;
subc.cc.u64 %rd11865, %rd11865, %rd11871;
subc.cc.u64 %rd11866, %rd11866, %rd11872;
subc.u64 %rd11867, %rd11867, %rd11873;

	// end inline asm
	mov.u64 	%rd34775, %rd11867;
	mov.u64 	%rd34776, %rd11866;
	mov.u64 	%rd34777, %rd11865;
	mov.u64 	%rd34778, %rd11864;
$L__BB3_271:
	mov.b64 	%rd12325, 0;
	// begin inline asm
	mad.lo.cc.u64 %rd11880, %rd34793, %rd34678, %rd12325;
madc.hi.u64 %rd11881, %rd34793, %rd34678, 0;
add.cc.u64 %rd11880, %rd11880, %rd12325;
addc.u64 %rd11881, %rd11881, 0;

	// end inline asm
	// begin inline asm
	mad.lo.cc.u64 %rd11886, %rd34794, %rd34678, %rd12325;
madc.hi.u64 %rd11887, %rd34794, %rd34678, 0;
add.cc.u64 %rd11886, %rd11886, %rd11881;
addc.u64 %rd11887, %rd11887, 0;

	// end inline asm
	// begin inline asm
	mad.lo.cc.u64 %rd11892, %rd34765, %rd34678, %rd12325;
madc.hi.u64 %rd11893, %rd34765, %rd34678, 0;
add.cc.u64 %rd11892, %rd11892, %rd11887;
addc.u64 %rd11893, %rd11893, 0;

	// end inline asm
	// begin inline asm
	mad.lo.cc.u64 %rd11898, %rd34766, %rd34678, %rd12325;
madc.hi.u64 %rd11899, %rd34766, %rd34678, 0;
add.cc.u64 %rd11898, %rd11898, %rd11893;
addc.u64 %rd11899, %rd11899, 0;

	// end inline asm
	// begin inline asm
	mad.lo.cc.u64 %rd11904, %rd34767, %rd34678, %rd12325;
madc.hi.u64 %rd11905, %rd34767, %rd34678, 0;
add.cc.u64 %rd11904, %rd11904, %rd11899;
addc.u64 %rd11905, %rd11905, 0;

	// end inline asm
	// begin inline asm
	mad.lo.cc.u64 %rd11910, %rd34768, %rd34678, %rd12325;
madc.hi.u64 %rd11911, %rd34768, %rd34678, 0;
add.cc.u64 %rd11910, %rd11910, %rd11905;
addc.u64 %rd11911, %rd11911, 0;

	// end inline asm
	// begin inline asm
	add.cc.u64 %rd11916, %rd12325, %rd11911;
addc.u64 %rd11917, 0, 0;

	// end inline asm
	mul.lo.s64 	%rd11952, %rd11880, -8506173809081122819;
	mov.b64 	%rd12323, -5044313057631688021;
	// begin inline asm
	mad.lo.cc.u64 %rd11920, %rd11952, %rd12323, %rd11880;
madc.hi.u64 %rd11921, %rd11952, %rd12323, 0;
add.cc.u64 %rd11920, %rd11920, %rd12325;
addc.u64 %rd11921, %rd11921, 0;

	// end inline asm
	mov.b64 	%rd12329, 2210141511517208575;
	// begin inline asm
	mad.lo.cc.u64 %rd11926, %rd11952, %rd12329, %rd11886;
madc.hi.u64 %rd11927, %rd11952, %rd12329, 0;
add.cc.u64 %rd11926, %rd11926, %rd11921;
addc.u64 %rd11927, %rd11927, 0;

	// end inline asm
	mov.b64 	%rd12335, 7435674573564081700;
	// begin inline asm
	mad.lo.cc.u64 %rd11932, %rd11952, %rd12335, %rd11892;
madc.hi.u64 %rd11933, %rd11952, %rd12335, 0;
add.cc.u64 %rd11932, %rd11932, %rd11927;
addc.u64 %rd11933, %rd11933, 0;

	// end inline asm
	mov.b64 	%rd12341, 7239337960414712511;
	// begin inline asm
	mad.lo.cc.u64 %rd11938, %rd11952, %rd12341, %rd11898;
madc.hi.u64 %rd11939, %rd11952, %rd12341, 0;
add.cc.u64 %rd11938, %rd11938, %rd11933;
addc.u64 %rd11939, %rd11939, 0;

	// end inline asm
	mov.b64 	%rd12347, 5412103778470702295;
	// begin inline asm
	mad.lo.cc.u64 %rd11944, %rd11952, %rd12347, %rd11904;
madc.hi.u64 %rd11945, %rd11952, %rd12347, 0;
add.cc.u64 %rd11944, %rd11944, %rd11939;
addc.u64 %rd11945, %rd11945, 0;

	// end inline asm
	mov.b64 	%rd12353, 1873798617647539866;
	// begin inline asm
	mad.lo.cc.u64 %rd11950, %rd11952, %rd12353, %rd11910;
madc.hi.u64 %rd11951, %rd11952, %rd12353, 0;
add.cc.u64 %rd11950, %rd11950, %rd11945;
addc.u64 %rd11951, %rd11951, 0;

	// end inline asm
	// begin inline asm
	add.cc.u64 %rd11956, %rd11916, %rd11951;
addc.u64 %rd11957, 0, 0;

	// end inline asm
	add.s64 	%rd11998, %rd11917, %rd11957;
	// begin inline asm
	mad.lo.cc.u64 %rd11960, %rd34793, %rd34677, %rd11926;
madc.hi.u64 %rd11961, %rd34793, %rd34677, 0;
add.cc.u64 %rd11960, %rd11960, %rd12325;
addc.u64 %rd11961, %rd11961, 0;

	// end inline asm
	// begin inline asm
	mad.lo.cc.u64 %rd11966, %rd34794, %rd34677, %rd11932;
madc.hi.u64 %rd11967, %rd34794, %rd34677, 0;
add.cc.u64 %rd11966, %rd11966, %rd11961;
addc.u64 %rd11967, %rd11967, 0;

	// end inline asm
	// begin inline asm
	mad.lo.cc.u64 %rd11972, %rd34765, %rd34677, %rd11938;
madc.hi.u64 %rd11973, %rd34765, %rd34677, 0;
add.cc.u64 %rd11972, %rd11972, %rd11967;
addc.u64 %rd11973, %rd11973, 0;

	// end inline asm
	// begin inline asm
	mad.lo.cc.u64 %rd11978, %rd34766, %rd34677, %rd11944;
madc.hi.u64 %rd11979, %rd34766, %rd34677, 0;
add.cc.u64 %rd11978, %rd11978, %rd11973;
addc.u64 %rd11979, %rd11979, 0;

	// end inline asm
	// begin inline asm
	mad.lo.cc.u64 %rd11984, %rd34767, %rd34677, %rd11950;
madc.hi.u64 %rd11985, %rd34767, %rd34677, 0;
add.cc.u64 %rd11984, %rd11984, %rd11979;
addc.u64 %rd11985, %rd11985, 0;

	// end inline asm
	// begin inline asm
	mad.lo.cc.u64 %rd11990, %rd34768, %rd34677, %rd11956;
madc.hi.u64 %rd11991, %rd34768, %rd34677, 0;
add.cc.u64 %rd11990, %rd11990, %rd11985;
addc.u64 %rd11991, %rd11991, 0;

	// end inline asm
	// begin inline asm
	add.cc.u64 %rd11996, %rd11998, %rd11991;
addc.u64 %rd11997, 0, 0;

	// end inline asm
	mul.lo.s64 	%rd12032, %rd11960, -8506173809081122819;
	// begin inline asm
	mad.lo.cc.u64 %rd12000, %rd12032, %rd12323, %rd11960;
madc.hi.u64 %rd12001, %rd12032, %rd12323, 0;
add.cc.u64 %rd12000, %rd12000, %rd12325;
addc.u64 %rd12001, %rd12001, 0;

	// end inline asm
	// begin inline asm
	mad.lo.cc.u64 %rd12006, %rd12032, %rd12329, %rd11966;
madc.hi.u64 %rd12007, %rd12032, %rd12329, 0;
add.cc.u64 %rd12006, %rd12006, %rd12001;
addc.u64 %rd12007, %rd12007, 0;

	// end inline asm
	// begin inline asm
	mad.lo.cc.u64 %rd12012, %rd12032, %rd12335, %rd11972;
madc.hi.u64 %rd12013, %rd12032, %rd12335, 0;
add.cc.u64 %rd12012, %rd12012, %rd12007;
addc.u64 %rd12013, %rd12013, 0;

	// end inline asm
	// begin inline asm
	mad.lo.cc.u64 %rd12018, %rd12032, %rd12341, %rd11978;
madc.hi.u64 %rd12019, %rd12032, %rd12341, 0;
add.cc.u64 %rd12018, %rd12018, %rd12013;
addc.u64 %rd12019, %rd12019, 0;

	// end inline asm
	// begin inline asm
	mad.lo.cc.u64 %rd12024, %rd12032, %rd12347, %rd11984;
madc.hi.u64 %rd12025, %rd12032, %rd12347, 0;
add.cc.u64 %rd12024, %rd12024, %rd12019;
addc.u64 %rd12025, %rd12025, 0;

	// end inline asm
	// begin inline asm
	mad.lo.cc.u64 %rd12030, %rd12032, %rd12353, %rd11990;
madc.hi.u64 %rd12031, %rd12032, %rd12353, 0;
add.cc.u64 %rd12030, %rd12030, %rd12025;
addc.u64 %rd12031, %rd12031, 0;

	// end inline asm
	// begin inline asm
	add.cc.u64 %rd12036, %rd11996, %rd12031;
addc.u64 %rd12037, 0, 0;

	// end inline asm
	add.s64 	%rd12078, %rd11997, %rd12037;
	// begin inline asm
	mad.lo.cc.u64 %rd12040, %rd34793, %rd34676, %rd12006;
madc.hi.u64 %rd12041, %rd34793, %rd34676, 0;
add.cc.u64 %rd12040, %rd12040, %rd12325;
addc.u64 %rd12041, %rd12041, 0;

	// end inline asm
	// begin inline asm
	mad.lo.cc.u64 %rd12046, %rd34794, %rd34676, %rd12012;
madc.hi.u64 %rd12047, %rd34794, %rd34676, 0;
add.cc.u64 %rd12046, %rd12046, %rd12041;
addc.u64 %rd12047, %rd12047, 0;

	// end inline asm
	// begin inline asm
	mad.lo.cc.u64 %rd12052, %rd34765, %rd34676, %rd12018;
madc.hi.u64 %rd12053, %rd34765, %rd34676, 0;
add.cc.u64 %rd12052, %rd12052, %rd12047;
addc.u64 %rd12053, %rd12053, 0;

	// end inline asm
	// begin inline asm
	mad.lo.cc.u64 %rd12058, %rd34766, %rd34676, %rd12024;
madc.hi.u64 %rd12059, %rd34766, %rd34676, 0;
add.cc.u64 %rd12058, %rd12058, %rd12053;
addc.u64 %rd12059, %rd12059, 0;

	// end inline asm
	// begin inline asm
	mad.lo.cc.u64 %rd12064, %rd34767, %rd34676, %rd12030;
madc.hi.u64 %rd12065, %rd34767, %rd34676, 0;
add.cc.u64 %rd12064, %rd12064, %rd12059;
addc.u64 %rd12065, %rd12065, 0;

	// end inline asm
	// begin inline asm
	mad.lo.cc.u64 %rd12070, %rd34768, %rd34676, %rd12036;
madc.hi.u64 %rd12071, %rd34768, %rd34676, 0;
add.cc.u64 %rd12070, %rd12070, %rd12065;
addc.u64 %rd12071, %rd12071, 0;

	// end inline asm
	// begin inline asm
	add.cc.u64 %rd12076, %rd12078, %rd12071;
addc.u64 %rd12077, 0, 0;

	// end inline asm
	mul.lo.s64 	%rd12112, %rd12040, -8506173809081122819;
	// begin inline asm
	mad.lo.cc.u64 %rd12080, %rd12112, %rd12323, %rd12040;
madc.hi.u64 %rd12081, %rd12112, %rd12323, 0;
add.cc.u64 %rd12080, %rd12080, %rd12325;
addc.u64 %rd12081, %rd12081, 0;

	// end inline asm
	// begin inline asm
	mad.lo.cc.u64 %rd12086, %rd12112, %rd12329, %rd12046;
madc.hi.u64 %rd12087, %rd12112, %rd12329, 0;
add.cc.u64 %rd12086, %rd12086, %rd12081;
addc.u64 %rd12087, %rd12087, 0;

	// end inline asm
	// begin inline asm
	mad.lo.cc.u64 %rd12092, %rd12112, %rd12335, %rd12052;
madc.hi.u64 %rd12093, %rd12112, %rd12335, 0;
add.cc.u64 %rd12092, %rd12092, %rd12087;
addc.u64 %rd12093, %rd12093, 0;

	// end inline asm
	// begin inline asm
	mad.lo.cc.u64 %rd12098, %rd12112, %rd12341, %rd12058;
madc.hi.u64 %rd12099, %rd12112, %rd12341, 0;
add.cc.u64 %rd12098, %rd12098, %rd12093;
addc.u64 %rd12099, %rd12099, 0;

	// end inline asm
	// begin inline asm
	mad.lo.cc.u64 %rd12104, %rd12112, %rd12347, %rd12064;
madc.hi.u64 %rd12105, %rd12112, %rd12347, 0;
add.cc.u64 %rd12104, %rd12104, %rd12099;
addc.u64 %rd12105, %rd12105, 0;

	// end inline asm
	// begin inline asm
	mad.lo.cc.u64 %rd12110, %rd12112, %rd12353, %rd12070;
madc.hi.u64 %rd12111, %rd12112, %rd12353, 0;
add.cc.u64 %rd12110, %rd12110, %rd12105;
addc.u64 %rd12111, %rd12111, 0;

	// end inline asm
	// begin inline asm
	add.cc.u64 %rd12116, %rd12076, %rd12111;
addc.u64 %rd12117, 0, 0;

	// end inline asm
	add.s64 	%rd12158, %rd12077, %rd12117;
	// begin inline asm
	mad.lo.cc.u64 %rd12120, %rd34793, %rd34675, %rd12086;
madc.hi.u64 %rd12121, %rd34793, %rd34675, 0;
add.cc.u64 %rd12120, %rd12120, %rd12325;
addc.u64 %rd12121, %rd12121, 0;

	// end inline asm
	// begin inline asm
	mad.lo.cc.u64 %rd12126, %rd34794, %rd34675, %rd12092;
madc.hi.u64 %rd12127, %rd34794, %rd34675, 0;
add.cc.u64 %rd12126, %rd12126, %rd12121;
addc.u64 %rd12127, %rd12127, 0;

	// end inline asm
	// begin inline asm
	mad.lo.cc.u64 %rd12132, %rd34765, %rd34675, %rd12098;
madc.hi.u64 %rd12133, %rd34765, %rd34675, 0;
add.cc.u64 %rd12132, %rd12132, %rd12127;
addc.u64 %rd12133, %rd12133, 0;

	// end inline asm
	// begin inline asm
	mad.lo.cc.u64 %rd12138, %rd34766, %rd34675, %rd12104;
madc.hi.u64 %rd12139, %rd34766, %rd34675, 0;
add.cc.u64 %rd12138, %rd12138, %rd12133;
addc.u64 %rd12139, %rd12139, 0;

	// end inline asm
	// begin inline asm
	mad.lo.cc.u64 %rd12144, %rd34767, %rd34675, %rd12110;
madc.hi.u64 %rd12145, %rd34767, %rd34675, 0;
add.cc.u64 %rd12144, %rd12144, %rd12139;
addc.u64 %rd12145, %rd12145, 0;

	// end inline asm
	// begin inline asm
	mad.lo.cc.u64 %rd12150, %rd34768, %rd34675, %rd12116;
madc.hi.u64 %rd12151, %rd34768, %rd34675, 0;
add.cc.u64 %rd12150, %rd12150, %rd12145;
addc.u64 %rd12151, %rd12151, 0;

	// end inline asm
	// begin inline asm
	add.cc.u64 %rd12156, %rd12158, %rd12151;
addc.u64 %rd12157, 0, 0;

	// end inline asm
	mul.lo.s64 	%rd12192, %rd12120, -8506173809081122819;
	// begin inline asm
	mad.lo.cc.u64 %rd12160, %rd12192, %rd12323, %rd12120;
madc.hi.u64 %rd12161, %rd12192, %rd12323, 0;
add.cc.u64 %rd12160, %rd12160, %rd12325;
addc.u64 %rd12161, %rd12161, 0;

	// end inline asm
	// begin inline asm
	mad.lo.cc.u64 %rd12166, %rd12192, %rd12329, %rd12126;
madc.hi.u64 %rd12167, %rd12192, %rd12329, 0;
add.cc.u64 %rd12166, %rd12166, %rd12161;
addc.u64 %rd12167, %rd12167, 0;

	// end inline asm
	// begin inline asm
	mad.lo.cc.u64 %rd12172, %rd12192, %rd12335, %rd12132;
madc.hi.u64 %rd12173, %rd12192, %rd12335, 0;
add.cc.u64 %rd12172, %rd12172, %rd12167;
addc.u64 %rd12173, %rd12173, 0;

	// end inline asm
	// begin inline asm
	mad.lo.cc.u64 %rd12178, %rd12192, %rd12341, %rd12138;
madc.hi.u64 %rd12179, %rd12192, %rd12341, 0;
add.cc.u64 %rd12178, %rd12178, %rd12173;
addc.u64 %rd12179, %rd12179, 0;

	// end inline asm
	// begin inline asm
	mad.lo.cc.u64 %rd12184, %rd12192, %rd12347, %rd12144;
madc.hi.u64 %rd12185, %rd12192, %rd12347, 0;
add.cc.u64 %rd12184, %rd12184, %rd12179;
addc.u64 %rd12185, %rd12185, 0;

	// end inline asm
	// begin inline asm
	mad.lo.cc.u64 %rd12190, %rd12192, %rd12353, %rd12150;
madc.hi.u64 %rd12191, %rd12192, %rd12353, 0;
add.cc.u64 %rd12190, %rd12190, %rd12185;
addc.u64 %rd12191, %rd12191, 0;

	// end inline asm
	// begin inline asm
	add.cc.u64 %rd12196, %rd12156, %rd12191;
addc.u64 %rd12197, 0, 0;

	// end inline asm
	add.s64 	%rd12238, %rd12157, %rd12197;
	// begin inline asm
	mad.lo.cc.u64 %rd12200, %rd34793, %rd34674, %rd12166;
madc.hi.u64 %rd12201, %rd34793, %rd34674, 0;
add.cc.u64 %rd12200, %rd12200, %rd12325;
addc.u64 %rd12201, %rd12201, 0;

	// end inline asm
	// begin inline asm
	mad.lo.cc.u64 %rd12206, %rd34794, %rd34674, %rd12172;
madc.hi.u64 %rd12207, %rd34794, %rd34674, 0;
add.cc.u64 %rd12206, %rd12206, %rd12201;
addc.u64 %rd12207, %rd12207, 0;

	// end inline asm
	// begin inline asm
	mad.lo.cc.u64 %rd12212, %rd34765, %rd34674, %rd12178;
madc.hi.u64 %rd12213, %rd34765, %rd34674, 0;
add.cc.u64 %rd12212, %rd12212, %rd12207;
addc.u64 %rd12213, %rd12213, 0;

	// end inline asm
	// begin inline asm
	mad.lo.cc.u64 %rd12218, %rd34766, %rd34674, %rd12184;
madc.hi.u64 %rd12219, %rd34766, %rd34674, 0;
add.cc.u64 %rd12218, %rd12218, %rd12213;
addc.u64 %rd12219, %rd12219, 0;

	// end inline asm
	// begin inline asm
	mad.lo.cc.u64 %rd12224, %rd34767, %rd34674, %rd12190;
madc.hi.u64 %rd12225, %rd34767, %rd34674, 0;
add.cc.u64 %rd12224, %rd12224, %rd12219;
addc.u64 %rd12225, %rd12225, 0;

	// end inline asm
	// begin inline asm
	mad.lo.cc.u64 %rd12230, %rd34768, %rd34674, %rd12196;
madc.hi.u64 %rd12231, %rd34768, %rd34674, 0;
add.cc.u64 %rd12230, %rd12230, %rd12225;
addc.u64 %rd12231, %rd12231, 0;

	// end inline asm
	// begin inline asm
	add.cc.u64 %rd12236, %rd12238, %rd12231;
addc.u64 %rd12237, 0, 0;

	// end inline asm
	mul.lo.s64 	%rd12272, %rd12200, -8506173809081122819;
	// begin inline asm
	mad.lo.cc.u64 %rd12240, %rd12272, %rd12323, %rd12200;
madc.hi.u64 %rd12241, %rd12272, %rd12323, 0;
add.cc.u64 %rd12240, %rd12240, %rd12325;
addc.u64 %rd12241, %rd12241, 0;

	// end inline asm
	// begin inline asm
	mad.lo.cc.u64 %rd12246, %rd12272, %rd12329, %rd12206;
madc.hi.u64 %rd12247, %rd12272, %rd12329, 0;
add.cc.u64 %rd12246, %rd12246, %rd12241;
addc.u64 %rd12247, %rd12247, 0;

	// end inline asm
	// begin inline asm
	mad.lo.cc.u64 %rd12252, %rd12272, %rd12335, %rd12212;
madc.hi.u64 %rd12253, %rd12272, %rd12335, 0;
add.cc.u64 %rd12252, %rd12252, %rd12247;
addc.u64 %rd12253, %rd12253, 0;

	// end inline asm
	// begin inline asm
	mad.lo.cc.u64 %rd12258, %rd12272, %rd12341, %rd12218;
madc.hi.u64 %rd12259, %rd12272, %rd12341, 0;
add.cc.u64 %rd12258, %rd12258, %rd12253;
addc.u64 %rd12259, %rd12259, 0;

	// end inline asm
	// begin inline asm
	mad.lo.cc.u64 %rd12264, %rd12272, %rd12347, %rd12224;
madc.hi.u64 %rd12265, %rd12272, %rd12347, 0;
add.cc.u64 %rd12264, %rd12264, %rd12259;
addc.u64 %rd12265, %rd12265, 0;

	// end inline asm
	// begin inline asm
	mad.lo.cc.u64 %rd12270, %rd12272, %rd12353, %rd12230;
madc.hi.u64 %rd12271, %rd12272, %rd12353, 0;
add.cc.u64 %rd12270, %rd12270, %rd12265;
addc.u64 %rd12271, %rd12271, 0;

	// end inline asm
	// begin inline asm
	add.cc.u64 %rd12276, %rd12236, %rd12271;
addc.u64 %rd12277, 0, 0;

	// end inline asm
	add.s64 	%rd12318, %rd12237, %rd12277;
	// begin inline asm
	mad.lo.cc.u64 %rd12280, %rd34793, %rd34673, %rd12246;
madc.hi.u64 %rd12281, %rd34793, %rd34673, 0;
add.cc.u64 %rd12280, %rd12280, %rd12325;
addc.u64 %rd12281, %rd12281, 0;

	// end inline asm
	// begin inline asm
	mad.lo.cc.u64 %rd12286, %rd34794, %rd34673, %rd12252;
madc.hi.u64 %rd12287, %rd34794, %rd34673, 0;
add.cc.u64 %rd12286, %rd12286, %rd12281;
addc.u64 %rd12287, %rd12287, 0;

	// end inline asm
	// begin inline asm
	mad.lo.cc.u64 %rd12292, %rd34765, %rd34673, %rd12258;
madc.hi.u64 %rd12293, %rd34765, %rd34673, 0;
add.cc.u64 %rd12292, %rd12292, %rd12287;
addc.u64 %rd12293, %rd12293, 0;

	// end inline asm
	// begin inline asm
	mad.lo.cc.u64 %rd12298, %rd34766, %rd34673, %rd12264;
madc.hi.u64 %rd12299, %rd34766, %rd34673, 0;
add.cc.u64 %rd12298, %rd12298, %rd12293;
addc.u64 %rd12299, %rd12299, 0;

	// end inline asm
	// begin inline asm
	mad.lo.cc.u64 %rd12304, %rd34767, %rd34673, %rd12270;
madc.hi.u64 %rd12305, %rd34767, %rd34673, 0;
add.cc.u64 %rd12304, %rd12304, %rd12299;
addc.u64 %rd12305, %rd12305, 0;

	// end inline asm
	// begin inline asm
	mad.lo.cc.u64 %rd12310, %rd34768, %rd34673, %rd12276;
madc.hi.u64 %rd12311, %rd34768, %rd34673, 0;
add.cc.u64 %rd12310, %rd12310, %rd12305;
addc.u64 %rd12311, %rd12311, 0;

	// end inline asm
	// begin inline asm
	add.cc.u64 %rd12316, %rd12318, %rd12311;
addc.u64 %rd12317, 0, 0;

	// end inline asm
	mul.lo.s64 	%rd12352, %rd12280, -8506173809081122819;
	// begin inline asm
	mad.lo.cc.u64 %rd12320, %rd12352, %rd12323, %rd12280;
madc.hi.u64 %rd12321, %rd12352, %rd12323, 0;
add.cc.u64 %rd12320, %rd12320, %rd12325;
addc.u64 %rd12321, %rd12321, 0;

	// end inline asm
	// begin inline asm
	mad.lo.cc.u64 %rd34786, %rd12352, %rd12329, %rd12286;
madc.hi.u64 %rd12327, %rd12352, %rd12329, 0;
add.cc.u64 %rd34786, %rd34786, %rd12321;
addc.u64 %rd12327, %rd12327, 0;

	// end inline asm
	// begin inline asm
	mad.lo.cc.u64 %rd34785, %rd12352, %rd12335, %rd12292;
madc.hi.u64 %rd12333, %rd12352, %rd12335, 0;
add.cc.u64 %rd34785, %rd34785, %rd12327;
addc.u64 %rd12333, %rd12333, 0;

	// end inline asm
	// begin inline asm
	mad.lo.cc.u64 %rd12372, %rd12352, %rd12341, %rd12298;
madc.hi.u64 %rd12339, %rd12352, %rd12341, 0;
add.cc.u64 %rd12372, %rd12372, %rd12333;
addc.u64 %rd12339, %rd12339, 0;

	// end inline asm
	// begin inline asm
	mad.lo.cc.u64 %rd12373, %rd12352, %rd12347, %rd12304;
madc.hi.u64 %rd12345, %rd12352, %rd12347, 0;
add.cc.u64 %rd12373, %rd12373, %rd12339;
addc.u64 %rd12345, %rd12345, 0;

	// end inline asm
	// begin inline asm
	mad.lo.cc.u64 %rd12374, %rd12352, %rd12353, %rd12310;
madc.hi.u64 %rd12351, %rd12352, %rd12353, 0;
add.cc.u64 %rd12374, %rd12374, %rd12345;
addc.u64 %rd12351, %rd12351, 0;

	// end inline asm
	// begin inline asm
	add.cc.u64 %rd12375, %rd12316, %rd12351;
addc.u64 %rd12357, 0, 0;

	// end inline asm
	setp.gt.u64 	%p287, %rd12375, 1873798617647539866;
	@%p287 bra 	$L__BB3_281;
	setp.eq.s64 	%p288, %rd12375, 1873798617647539866;
	mov.u64 	%rd34781, %rd12375;
	mov.u64 	%rd34782, %rd12374;
	mov.u64 	%rd34783, %rd12373;
	mov.u64 	%rd34784, %rd12372;
	@%p288 bra 	$L__BB3_273;
	bra.uni 	$L__BB3_282;
$L__BB3_273:
	setp.gt.u64 	%p289, %rd12374, 5412103778470702295;
	@%p289 bra 	$L__BB3_281;
	setp.ne.s64 	%p290, %rd12374, 5412103778470702295;
	mov.b64 	%rd34781, 1873798617647539866;
	mov.u64 	%rd34782, %rd12374;
	mov.u64 	%rd34783, %rd12373;
	mov.u64 	%rd34784, %rd12372;
	@%p290 bra 	$L__BB3_282;
	setp.gt.u64 	%p291, %rd12373, 7239337960414712511;
	@%p291 bra 	$L__BB3_281;
	setp.ne.s64 	%p292, %rd12373, 7239337960414712511;
	mov.b64 	%rd34782, 5412103778470702295;
	mov.u64 	%rd34783, %rd12373;
	mov.u64 	%rd34784, %rd12372;
	@%p292 bra 	$L__BB3_282;
	setp.gt.u64 	%p293, %rd12372, 7435674573564081700;
	@%p293 bra 	$L__BB3_281;
	setp.ne.s64 	%p294, %rd12372, 7435674573564081700;
	mov.b64 	%rd34783, 7239337960414712511;
	mov.u64 	%rd34784, %rd12372;
	@%p294 bra 	$L__BB3_282;
	setp.gt.u64 	%p295, %rd34785, 2210141511517208575;
	@%p295 bra 	$L__BB3_281;
	setp.ne.s64 	%p296, %rd34785, 2210141511517208575;
	setp.lt.u64 	%p297, %rd34786, -5044313057631688021;
	or.pred  	%p298, %p296, %p297;
	mov.b64 	%rd34784, 7435674573564081700;
	@%p298 bra 	$L__BB3_282;
$L__BB3_281:
	mov.b64 	%rd12376, -5044313057631688021;
	mov.b64 	%rd12377, 2210141511517208575;
	mov.b64 	%rd12378, 7435674573564081700;
	mov.b64 	%rd12379, 7239337960414712511;
	mov.b64 	%rd12380, 5412103778470702295;
	mov.b64 	%rd12381, 1873798617647539866;
	// begin inline asm
	sub.cc.u64 %rd34786, %rd34786, %rd12376;
subc.cc.u64 %rd34785, %rd34785, %rd12377;
subc.cc.u64 %rd12372, %rd12372, %rd12378;
subc.cc.u64 %rd12373, %rd12373, %rd12379;
subc.cc.u64 %rd12374, %rd12374, %rd12380;
subc.u64 %rd12375, %rd12375, %rd12381;

	// end inline asm
	mov.u64 	%rd34781, %rd12375;
	mov.u64 	%rd34782, %rd12374;
	mov.u64 	%rd34783, %rd12373;
	mov.u64 	%rd34784, %rd12372;
$L__BB3_282:
	setp.gt.u64 	%p299, %rd12403, 1873798617647539866;
	@%p299 bra 	$L__BB3_292;
	setp.eq.s64 	%p300, %rd12403, 1873798617647539866;
	mov.u64 	%rd34789, %rd12400;
	mov.u64 	%rd34790, %rd12401;
	mov.u64 	%rd34791, %rd12402;
	mov.u64 	%rd34792, %rd12403;
	@%p300 bra 	$L__BB3_284;
	bra.uni 	$L__BB3_293;
$L__BB3_284:
	setp.gt.u64 	%p301, %rd12402, 5412103778470702295;
	@%p301 bra 	$L__BB3_292;
	setp.ne.s64 	%p302, %rd12402, 5412103778470702295;
	mov.b64 	%rd34792, 1873798617647539866;
	mov.u64 	%rd34789, %rd12400;
	mov.u64 	%rd34790, %rd12401;
	mov.u64 	%rd34791, %rd12402;
	@%p302 bra 	$L__BB3_293;
	setp.gt.u64 	%p303, %rd12401, 7239337960414712511;
	@%p303 bra 	$L__BB3_292;
	setp.ne.s64 	%p304, %rd12401, 7239337960414712511;
	mov.b64 	%rd34791, 5412103778470702295;
	mov.u64 	%rd34789, %rd12400;
	mov.u64 	%rd34790, %rd12401;
	@%p304 bra 	$L__BB3_293;
	setp.gt.u64 	%p305, %rd12400, 7435674573564081700;
	@%p305 bra 	$L__BB3_292;
	setp.ne.s64 	%p306, %rd12400, 7435674573564081700;
	mov.b64 	%rd34790, 7239337960414712511;
	mov.u64 	%rd34789, %rd12400;
	@%p306 bra 	$L__BB3_293;
	setp.gt.u64 	%p307, %rd34788, 2210141511517208575;
	@%p307 bra 	$L__BB3_292;
	setp.ne.s64 	%p308, %rd34788, 2210141511517208575;
	setp.lt.u64 	%p309, %rd34787, -5044313057631688021;
	or.pred  	%p310, %p308, %p309;
	mov.b64 	%rd34789, 7435674573564081700;
	@%p310 bra 	$L__BB3_293;
$L__BB3_292:
	mov.b64 	%rd12404, -5044313057631688021;
	mov.b64 	%rd12405, 2210141511517208575;
	mov.b64 	%rd12406, 7435674573564081700;
	mov.b64 	%rd12407, 7239337960414712511;
	mov.b64 	%rd12408, 5412103778470702295;
	mov.b64 	%rd12409, 1873798617647539866;
	// begin inline asm
	sub.cc.u64 %rd34787, %rd34787, %rd12404;
subc.cc.u64 %rd34788, %rd34788, %rd12405;
subc.cc.u64 %rd12400, %rd12400, %rd12406;
subc.cc.u64 %rd12401, %rd12401, %rd12407;
subc.cc.u64 %rd12402, %rd12402, %rd12408;
subc.u64 %rd12403, %rd12403, %rd12409;

	// end inline asm
	mov.u64 	%rd34789, %rd12400;
	mov.u64 	%rd34790, %rd12401;
	mov.u64 	%rd34791, %rd12402;
	mov.u64 	%rd34792, %rd12403;
$L__BB3_293:
	// begin inline asm
	add.cc.u64 %rd34793, %rd34793, %rd34769;
addc.cc.u64 %rd34794, %rd34794, %rd34770;
addc.cc.u64 %rd34765, %rd34765, %rd34771;
addc.cc.u64 %rd34766, %rd34766, %rd34772;
addc.cc.u64 %rd34767, %rd34767, %rd34773;
addc.u64 %rd34768, %rd34768, %rd34774;

	// end inline asm
	setp.gt.u64 	%p311, %rd34768, 1873798617647539866;
	@%p311 bra 	$L__BB3_303;
	setp.eq.s64 	%p312, %rd34768, 1873798617647539866;
	mov.u64 	%rd34795, %rd34765;
	mov.u64 	%rd34796, %rd34766;
	mov.u64 	%rd34797, %rd34767;
	mov.u64 	%rd34798, %rd34768;
	@%p312 bra 	$L__BB3_295;
	bra.uni 	$L__BB3_304;
$L__BB3_295:
	setp.gt.u64 	%p313, %rd34767, 5412103778470702295;
	@%p313 bra 	$L__BB3_303;
	setp.ne.s64 	%p314, %rd34767, 5412103778470702295;
	mov.b64 	%rd34798, 1873798617647539866;
	mov.u64 	%rd34795, %rd34765;
	mov.u64 	%rd34796, %rd34766;
	mov.u64 	%rd34797, %rd34767;
	@%p314 bra 	$L__BB3_304;
	setp.gt.u64 	%p315, %rd34766, 7239337960414712511;
	@%p315 bra 	$L__BB3_303;
	setp.ne.s64 	%p316, %rd34766, 7239337960414712511;
	mov.b64 	%rd34797, 5412103778470702295;
	mov.u64 	%rd34795, %rd34765;
	mov.u64 	%rd34796, %rd34766;
	@%p316 bra 	$L__BB3_304;
	setp.gt.u64 	%p317, %rd34765, 7435674573564081700;
	@%p317 bra 	$L__BB3_303;
	setp.ne.s64 	%p318, %rd34765, 7435674573564081700;
	mov.b64 	%rd34796, 7239337960414712511;
	mov.u64 	%rd34795, %rd34765;
	@%p318 bra 	$L__BB3_304;
	setp.gt.u64 	%p319, %rd34794, 2210141511517208575;
	@%p319 bra 	$L__BB3_303;
	setp.ne.s64 	%p320, %rd34794, 2210141511517208575;
	setp.lt.u64 	%p321, %rd34793, -5044313057631688021;
	or.pred  	%p322, %p320, %p321;
	mov.b64 	%rd34795, 7435674573564081700;
	@%p322 bra 	$L__BB3_304;
$L__BB3_303:
	mov.b64 	%rd12450, -5044313057631688021;
	mov.b64 	%rd12451, 2210141511517208575;
	mov.b64 	%rd12452, 7435674573564081700;
	mov.b64 	%rd12453, 7239337960414712511;
	mov.b64 	%rd12454, 5412103778470702295;
	mov.b64 	%rd12455, 1873798617647539866;
	// begin inline asm
	sub.cc.u64 %rd34793, %rd34793, %rd12450;
subc.cc.u64 %rd34794, %rd34794, %rd12451;
subc.cc.u64 %rd34765, %rd34765, %rd12452;
subc.cc.u64 %rd34766, %rd34766, %rd12453;
subc.cc.u64 %rd34767, %rd34767, %rd12454;
subc.u64 %rd34768, %rd34768, %rd12455;

	// end inline asm
	mov.u64 	%rd34795, %rd34765;
	mov.u64 	%rd34796, %rd34766;
	mov.u64 	%rd34797, %rd34767;
	mov.u64 	%rd34798, %rd34768;
$L__BB3_304:
	mov.b64 	%rd12907, 0;
	// begin inline asm
	mad.lo.cc.u64 %rd12462, %rd34793, %rd34787, %rd12907;
madc.hi.u64 %rd12463, %rd34793, %rd34787, 0;
add.cc.u64 %rd12462, %rd12462, %rd12907;
addc.u64 %rd12463, %rd12463, 0;

	// end inline asm
	// begin inline asm
	mad.lo.cc.u64 %rd12468, %rd34794, %rd34787, %rd12907;
madc.hi.u64 %rd12469, %rd34794, %rd34787, 0;
add.cc.u64 %rd12468, %rd12468, %rd12463;
addc.u64 %rd12469, %rd12469, 0;

	// end inline asm
	// begin inline asm
	mad.lo.cc.u64 %rd12474, %rd34795, %rd34787, %rd12907;
madc.hi.u64 %rd12475, %rd34795, %rd34787, 0;
add.cc.u64 %rd12474, %rd12474, %rd12469;
addc.u64 %rd12475, %rd12475, 0;

	// end inline asm
	// begin inline asm
	mad.lo.cc.u64 %rd12480, %rd34796, %rd34787, %rd12907;
madc.hi.u64 %rd12481, %rd34796, %rd34787, 0;
add.cc.u64 %rd12480, %rd12480, %rd12475;
addc.u64 %rd12481, %rd12481, 0;

	// end inline asm
	// begin inline asm
	mad.lo.cc.u64 %rd12486, %rd34797, %rd34787, %rd12907;
madc.hi.u64 %rd12487, %rd34797, %rd34787, 0;
add.cc.u64 %rd12486, %rd12486, %rd12481;
addc.u64 %rd12487, %rd12487, 0;

	// end inline asm
	// begin inline asm
	mad.lo.cc.u64 %rd12492, %rd34798, %rd34787, %rd12907;
madc.hi.u64 %rd12493, %rd34798, %rd34787, 0;
add.cc.u64 %rd12492, %rd12492, %rd12487;
addc.u64 %rd12493, %rd12493, 0;

	// end inline asm
	// begin inline asm
	add.cc.u64 %rd12498, %rd12907, %rd12493;
addc.u64 %rd12499, 0, 0;

	// end inline asm
	mul.lo.s64 	%rd12534, %rd12462, -8506173809081122819;
	mov.b64 	%rd12905, -5044313057631688021;
	// begin inline asm
	mad.lo.cc.u64 %rd12502, %rd12534, %rd12905, %rd12462;
madc.hi.u64 %rd12503, %rd12534, %rd12905, 0;
add.cc.u64 %rd12502, %rd12502, %rd12907;
addc.u64 %rd12503, %rd12503, 0;

	// end inline asm
	mov.b64 	%rd12911, 2210141511517208575;
	// begin inline asm
	mad.lo.cc.u64 %rd12508, %rd12534, %rd12911, %rd12468;
madc.hi.u64 %rd12509, %rd12534, %rd12911, 0;
add.cc.u64 %rd12508, %rd12508, %rd12503;
addc.u64 %rd12509, %rd12509, 0;

	// end inline asm
	mov.b64 	%rd12917, 7435674573564081700;
	// begin inline asm
	mad.lo.cc.u64 %rd12514, %rd12534, %rd12917, %rd12474;
madc.hi.u64 %rd12515, %rd12534, %rd12917, 0;
add.cc.u64 %rd12514, %rd12514, %rd12509;
addc.u64 %rd12515, %rd12515, 0;

	// end inline asm
	mov.b64 	%rd12923, 7239337960414712511;
	// begin inline asm
	mad.lo.cc.u64 %rd12520, %rd12534, %rd12923, %rd12480;
madc.hi.u64 %rd12521, %rd12534, %rd12923, 0;
add.cc.u64 %rd12520, %rd12520, %rd12515;
addc.u64 %rd12521, %rd12521, 0;

	// end inline asm
	mov.b64 	%rd12929, 5412103778470702295;
	// begin inline asm
	mad.lo.cc.u64 %rd12526, %rd12534, %rd12929, %rd12486;
madc.hi.u64 %rd12527, %rd12534, %rd12929, 0;
add.cc.u64 %rd12526, %rd12526, %rd12521;
addc.u64 %rd12527, %rd12527, 0;

	// end inline asm
	mov.b64 	%rd12935, 1873798617647539866;
	// begin inline asm
	mad.lo.cc.u64 %rd12532, %rd12534, %rd12935, %rd12492;
madc.hi.u64 %rd12533, %rd12534, %rd12935, 0;
add.cc.u64 %rd12532, %rd12532, %rd12527;
addc.u64 %rd12533, %rd12533, 0;

	// end inline asm
	// begin inline asm
	add.cc.u64 %rd12538, %rd12498, %rd12533;
addc.u64 %rd12539, 0, 0;

	// end inline asm
	add.s64 	%rd12580, %rd12499, %rd12539;
	// begin inline asm
	mad.lo.cc.u64 %rd12542, %rd34793, %rd34788, %rd12508;
madc.hi.u64 %rd12543, %rd34793, %rd34788, 0;
add.cc.u64 %rd12542, %rd12542, %rd12907;
addc.u64 %rd12543, %rd12543, 0;

	// end inline asm
	// begin inline asm
	mad.lo.cc.u64 %rd12548, %rd34794, %rd34788, %rd12514;
madc.hi.u64 %rd12549, %rd34794, %rd34788, 0;
add.cc.u64 %rd12548, %rd12548, %rd12543;
addc.u64 %rd12549, %rd12549, 0;

	// end inline asm
	// begin inline asm
	mad.lo.cc.u64 %rd12554, %rd34795, %rd34788, %rd12520;
madc.hi.u64 %rd12555, %rd34795, %rd34788, 0;
add.cc.u64 %rd12554, %rd12554, %rd12549;
addc.u64 %rd12555, %rd12555, 0;

	// end inline asm
	// begin inline asm
	mad.lo.cc.u64 %rd12560, %rd34796, %rd34788, %rd12526;
madc.hi.u64 %rd12561, %rd34796, %rd34788, 0;
add.cc.u64 %rd12560, %rd12560, %rd12555;
addc.u64 %rd12561, %rd12561, 0;

	// end inline asm
	// begin inline asm
	mad.lo.cc.u64 %rd12566, %rd34797, %rd34788, %rd12532;
madc.hi.u64 %rd12567, %rd34797, %rd34788, 0;
add.cc.u64 %rd12566, %rd12566, %rd12561;
addc.u64 %rd12567, %rd12567, 0;

	// end inline asm
	// begin inline asm
	mad.lo.cc.u64 %rd12572, %rd34798, %rd34788, %rd12538;
madc.hi.u64 %rd12573, %rd34798, %rd34788, 0;
add.cc.u64 %rd12572, %rd12572, %rd12567;
addc.u64 %rd12573, %rd12573, 0;

	// end inline asm
	// begin inline asm
	add.cc.u64 %rd12578, %rd12580, %rd12573;
addc.u64 %rd12579, 0, 0;

	// end inline asm
	mul.lo.s64 	%rd12614, %rd12542, -8506173809081122819;
	// begin inline asm
	mad.lo.cc.u64 %rd12582, %rd12614, %rd12905, %rd12542;
madc.hi.u64 %rd12583, %rd12614, %rd12905, 0;
add.cc.u64 %rd12582, %rd12582, %rd12907;
addc.u64 %rd12583, %rd12583, 0;

	// end inline asm
	// begin inline asm
	mad.lo.cc.u64 %rd12588, %rd12614, %rd12911, %rd12548;
madc.hi.u64 %rd12589, %rd12614, %rd12911, 0;
add.cc.u64 %rd12588, %rd12588, %rd12583;
addc.u64 %rd12589, %rd12589, 0;

	// end inline asm
	// begin inline asm
	mad.lo.cc.u64 %rd12594, %rd12614, %rd12917, %rd12554;
madc.hi.u64 %rd12595, %rd12614, %rd12917, 0;
add.cc.u64 %rd12594, %rd12594, %rd12589;
addc.u64 %rd12595, %rd12595, 0;

	// end inline asm
	// begin inline asm
	mad.lo.cc.u64 %rd12600, %rd12614, %rd12923, %rd12560;
madc.hi.u64 %rd12601, %rd12614, %rd12923, 0;
add.cc.u64 %rd12600, %rd12600, %rd12595;
addc.u64 %rd12601, %rd12601, 0;

	// end inline asm
	// begin inline asm
	mad.lo.cc.u64 %rd12606, %rd12614, %rd12929, %rd12566;
madc.hi.u64 %rd12607, %rd12614, %rd12929, 0;
add.cc.u64 %rd12606, %rd12606, %rd12601;
addc.u64 %rd12607, %rd12607, 0;

	// end inline asm
	// begin inline asm
	mad.lo.cc.u64 %rd12612, %rd12614, %rd12935, %rd12572;
madc.hi.u64 %rd12613, %rd12614, %rd12935, 0;
add.cc.u64 %rd12612, %rd12612, %rd12607;
addc.u64 %rd12613, %rd12613, 0;

	// end inline asm
	// begin inline asm
	add.cc.u64 %rd12618, %rd12578, %rd12613;
addc.u64 %rd12619, 0, 0;

	// end inline asm
	add.s64 	%rd12660, %rd12579, %rd12619;
	// begin inline asm
	mad.lo.cc.u64 %rd12622, %rd34793, %rd34789, %rd12588;
madc.hi.u64 %rd12623, %rd34793, %rd34789, 0;
add.cc.u64 %rd12622, %rd12622, %rd12907;
addc.u64 %rd12623, %rd12623, 0;

	// end inline asm
	// begin inline asm
	mad.lo.cc.u64 %rd12628, %rd34794, %rd34789, %rd12594;
madc.hi.u64 %rd12629, %rd34794, %rd34789, 0;
add.cc.u64 %rd12628, %rd12628, %rd12623;
addc.u64 %rd12629, %rd12629, 0;

	// end inline asm
	// begin inline asm
	mad.lo.cc.u64 %rd12634, %rd34795, %rd34789, %rd12600;
madc.hi.u64 %rd12635, %rd34795, %rd34789, 0;
add.cc.u64 %rd12634, %rd12634, %rd12629;
addc.u64 %rd12635, %rd12635, 0;

	// end inline asm
	// begin inline asm
	mad.lo.cc.u64 %rd12640, %rd34796, %rd34789, %rd12606;
madc.hi.u64 %rd12641, %rd34796, %rd34789, 0;
add.cc.u64 %rd12640, %rd12640, %rd12635;
addc.u64 %rd12641, %rd12641, 0;

	// end inline asm
	// begin inline asm
	mad.lo.cc.u64 %rd12646, %rd34797, %rd34789, %rd12612;
madc.hi.u64 %rd12647, %rd34797, %rd34789, 0;
add.cc.u64 %rd12646, %rd12646, %rd12641;
addc.u64 %rd12647, %rd12647, 0;

	// end inline asm
	// begin inline asm
	mad.lo.cc.u64 %rd12652, %rd34798, %rd34789, %rd12618;
madc.hi.u64 %rd12653, %rd34798, %rd34789, 0;
add.cc.u64 %rd12652, %rd12652, %rd12647;
addc.u64 %rd12653, %rd12653, 0;

	// end inline asm
	// begin inline asm
	add.cc.u64 %rd12658, %rd12660, %rd12653;
addc.u64 %rd12659, 0, 0;

	// end inline asm
	mul.lo.s64 	%rd12694, %rd12622, -8506173809081122819;
	// begin inline asm
	mad.lo.cc.u64 %rd12662, %rd12694, %rd12905, %rd12622;
madc.hi.u64 %rd12663, %rd12694, %rd12905, 0;
add.cc.u64 %rd12662, %rd12662, %rd12907;
addc.u64 %rd12663, %rd12663, 0;

	// end inline asm
	// begin inline asm
	mad.lo.cc.u64 %rd12668, %rd12694, %rd12911, %rd12628;
madc.hi.u64 %rd12669, %rd12694, %rd12911, 0;
add.cc.u64 %rd12668, %rd12668, %rd12663;
addc.u64 %rd12669, %rd12669, 0;

	// end inline asm
	// begin inline asm
	mad.lo.cc.u64 %rd12674, %rd12694, %rd12917, %rd12634;
madc.hi.u64 %rd12675, %rd12694, %rd12917, 0;
add.cc.u64 %rd12674, %rd12674, %rd12669;
addc.u64 %rd12675, %rd12675, 0;

	// end inline asm
	// begin inline asm
	mad.lo.cc.u64 %rd12680, %rd12694, %rd12923, %rd12640;
madc.hi.u64 %rd12681, %rd12694, %rd12923, 0;
add.cc.u64 %rd12680, %rd12680, %rd12675;
addc.u64 %rd12681, %rd12681, 0;

	// end inline asm
	// begin inline asm
	mad.lo.cc.u64 %rd12686, %rd12694, %rd12929, %rd12646;
madc.hi.u64 %rd12687, %rd12694, %rd12929, 0;
add.cc.u64 %rd12686, %rd12686, %rd12681;
addc.u64 %rd12687, %rd12687, 0;

	// end inline asm
	// begin inline asm
	mad.lo.cc.u64 %rd12692, %rd12694, %rd12935, %rd12652;
madc.hi.u64 %rd12693, %rd12694, %rd12935, 0;
add.cc.u64 %rd12692, %rd12692, %rd12687;
addc.u64 %rd12693, %rd12693, 0;

	// end inline asm
	// begin inline asm
	add.cc.u64 %rd12698, %rd12658, %rd12693;
addc.u64 %rd12699, 0, 0;

	// end inline asm
	add.s64 	%rd12740, %rd12659, %rd12699;
	// begin inline asm
	mad.lo.cc.u64 %rd12702, %rd34793, %rd34790, %rd12668;
madc.hi.u64 %rd12703, %rd34793, %rd34790, 0;
add.cc.u64 %rd12702, %rd12702, %rd12907;
addc.u64 %rd12703, %rd12703, 0;

	// end inline asm
	// begin inline asm
	mad.lo.cc.u64 %rd12708, %rd34794, %rd34790, %rd12674;
madc.hi.u64 %rd12709, %rd34794, %rd34790, 0;
add.cc.u64 %rd12708, %rd12708, %rd12703;
addc.u64 %rd12709, %rd12709, 0;

	// end inline asm
	// begin inline asm
	mad.lo.cc.u64 %rd12714, %rd34795, %rd34790, %rd12680;
madc.hi.u64 %rd12715, %rd34795, %rd34790, 0;
add.cc.u64 %rd12714, %rd12714, %rd12709;
addc.u64 %rd12715, %rd12715, 0;

	// end inline asm
	// begin inline asm
	mad.lo.cc.u64 %rd12720, %rd34796, %rd34790, %rd12686;
madc.hi.u64 %rd12721, %rd34796, %rd34790, 0;
add.cc.u64 %rd12720, %rd12720, %rd12715;
addc.u64 %rd12721, %rd12721, 0;

	// end inline asm
	// begin inline asm
	mad.lo.cc.u64 %rd12726, %rd34797, %rd34790, %rd12692;
madc.hi.u64 %rd12727, %rd34797, %rd34790, 0;
add.cc.u64 %rd12726, %rd12726, %rd12721;
addc.u64 %rd12727, %rd12727, 0;

	// end inline asm
	// begin inline asm
	mad.lo.cc.u64 %rd12732, %rd34798, %rd34790, %rd12698;
madc.hi.u64 %rd12733, %rd34798, %rd34790, 0;
add.cc.u64 %rd12732, %rd12732, %rd12727;
addc.u64 %rd12733, %rd12733, 0;

	// end inline asm
	// begin inline asm
	add.cc.u64 %rd12738, %rd12740, %rd12733;
addc.u64 %rd12739, 0, 0;

	// end inline asm
	mul.lo.s64 	%rd12774, %rd12702, -8506173809081122819;
	// begin inline asm
	mad.lo.cc.u64 %rd12742, %rd12774, %rd12905, %rd12702;
madc.hi.u64 %rd12743, %rd12774, %rd12905, 0;
add.cc.u64 %rd12742, %rd12742, %rd12907;
addc.u64 %rd12743, %rd12743, 0;

	// end inline asm
	// begin inline asm
	mad.lo.cc.u64 %rd12748, %rd12774, %rd12911, %rd12708;
madc.hi.u64 %rd12749, %rd12774, %rd12911, 0;
add.cc.u64 %rd12748, %rd12748, %rd12743;
addc.u64 %rd12749, %rd12749, 0;

	// end inline asm
	// begin inline asm
	mad.lo.cc.u64 %rd12754, %rd12774, %rd12917, %rd12714;
madc.hi.u64 %rd12755, %rd12774, %rd12917, 0;
add.cc.u64 %rd12754, %rd12754, %rd12749;
addc.u64 %rd12755, %rd12755, 0;

	// end inline asm
	// begin inline asm
	mad.lo.cc.u64 %rd12760, %rd12774, %rd12923, %rd12720;
madc.hi.u64 %rd12761, %rd12774, %rd12923, 0;
add.cc.u64 %rd12760, %rd12760, %rd12755;
addc.u64 %rd12761, %rd12761, 0;

	// end inline asm
	// begin inline asm
	mad.lo.cc.u64 %rd12766, %rd12774, %rd12929, %rd12726;
madc.hi.u64 %rd12767, %rd12774, %rd12929, 0;
add.cc.u64 %rd12766, %rd12766, %rd12761;
addc.u64 %rd12767, %rd12767, 0;

	// end inline asm
	// begin inline asm
	mad.lo.cc.u64 %rd12772, %rd12774, %rd12935, %rd12732;
madc.hi.u64 %rd12773, %rd12774, %rd12935, 0;
add.cc.u64 %rd12772, %rd12772, %rd12767;
addc.u64 %rd12773, %rd12773, 0;

	// end inline asm
	// begin inline asm
	add.cc.u64 %rd12778, %rd12738, %rd12773;
addc.u64 %rd12779, 0, 0;

	// end inline asm
	add.s64 	%rd12820, %rd12739, %rd12779;
	// begin inline asm
	mad.lo.cc.u64 %rd12782, %rd34793, %rd34791, %rd12748;
madc.hi.u64 %rd12783, %rd34793, %rd34791, 0;
add.cc.u64 %rd12782, %rd12782, %rd12907;
addc.u64 %rd12783, %rd12783, 0;

	// end inline asm
	// begin inline asm
	mad.lo.cc.u64 %rd12788, %rd34794, %rd34791, %rd12754;
madc.hi.u64 %rd12789, %rd34794, %rd34791, 0;
add.cc.u64 %rd12788, %rd12788, %rd12783;
addc.u64 %rd12789, %rd12789, 0;

	// end inline asm
	// begin inline asm
	mad.lo.cc.u64 %rd12794, %rd34795, %rd34791, %rd12760;
madc.hi.u64 %rd12795, %rd34795, %rd34791, 0;
add.cc.u64 %rd12794, %rd12794, %rd12789;
addc.u64 %rd12795, %rd12795, 0;

	// end inline asm
	// begin inline asm
	mad.lo.cc.u64 %rd12800, %rd34796, %rd34791, %rd12766;
madc.hi.u64 %rd12801, %rd34796, %rd34791, 0;
add.cc.u64 %rd12800, %rd12800, %rd12795;
addc.u64 %rd12801, %rd12801, 0;

	// end inline asm
	// begin inline asm
	mad.lo.cc.u64 %rd12806, %rd34797, %rd34791, %rd12772;
madc.hi.u64 %rd12807, %rd34797, %rd34791, 0;
add.cc.u64 %rd12806, %rd12806, %rd12801;
addc.u64 %rd12807, %rd12807, 0;

	// end inline asm
	// begin inline asm
	mad.lo.cc.u64 %rd12812, %rd34798, %rd34791, %rd12778;
madc.hi.u64 %rd12813, %rd34798, %rd34791, 0;
add.cc.u64 %rd12812, %rd12812, %rd12807;
addc.u64 %rd12813, %rd12813, 0;

	// end inline asm
	// begin inline asm
	add.cc.u64 %rd12818, %rd12820, %rd12813;
addc.u64 %rd12819, 0, 0;

	// end inline asm
	mul.lo.s64 	%rd12854, %rd12782, -8506173809081122819;
	// begin inline asm
	mad.lo.cc.u64 %rd12822, %rd12854, %rd12905, %rd12782;
madc.hi.u64 %rd12823, %rd12854, %rd12905, 0;
add.cc.u64 %rd12822, %rd12822, %rd12907;
addc.u64 %rd12823, %rd12823, 0;

	// end inline asm
	// begin inline asm
	mad.lo.cc.u64 %rd12828, %rd12854, %rd12911, %rd12788;
madc.hi.u64 %rd12829, %rd12854, %rd12911, 0;
add.cc.u64 %rd12828, %rd12828, %rd12823;
addc.u64 %rd12829, %rd12829, 0;

	// end inline asm
	// begin inline asm
	mad.lo.cc.u64 %rd12834, %rd12854, %rd12917, %rd12794;
madc.hi.u64 %rd12835, %rd12854, %rd12917, 0;
add.cc.u64 %rd12834, %rd12834, %rd12829;
addc.u64 %rd12835, %rd12835, 0;

	// end inline asm
	// begin inline asm
	mad.lo.cc.u64 %rd12840, %rd12854, %rd12923, %rd12800;
madc.hi.u64 %rd12841, %rd12854, %rd12923, 0;
add.cc.u64 %rd12840, %rd12840, %rd12835;
addc.u64 %rd12841, %rd12841, 0;

	// end inline asm
	// begin inline asm
	mad.lo.cc.u64 %rd12846, %rd12854, %rd12929, %rd12806;
madc.hi.u64 %rd12847, %rd12854, %rd12929, 0;
add.cc.u64 %rd12846, %rd12846, %rd12841;
addc.u64 %rd12847, %rd12847, 0;

	// end inline asm
	// begin inline asm
	mad.lo.cc.u64 %rd12852, %rd12854, %rd12935, %rd12812;
madc.hi.u64 %rd12853, %rd12854, %rd12935, 0;
add.cc.u64 %rd12852, %rd12852, %rd12847;
addc.u64 %rd12853, %rd12853, 0;

	// end inline asm
	// begin inline asm
	add.cc.u64 %rd12858, %rd12818, %rd12853;
addc.u64 %rd12859, 0, 0;

	// end inline asm
	add.s64 	%rd12900, %rd12819, %rd12859;
	// begin inline asm
	mad.lo.cc.u64 %rd12862, %rd34793, %rd34792, %rd12828;
madc.hi.u64 %rd12863, %rd34793, %rd34792, 0;
add.cc.u64 %rd12862, %rd12862, %rd12907;
addc.u64 %rd12863, %rd12863, 0;

	// end inline asm
	// begin inline asm
	mad.lo.cc.u64 %rd12868, %rd34794, %rd34792, %rd12834;
madc.hi.u64 %rd12869, %rd34794, %rd34792, 0;
add.cc.u64 %rd12868, %rd12868, %rd12863;
addc.u64 %rd12869, %rd12869, 0;

	// end inline asm
	// begin inline asm
	mad.lo.cc.u64 %rd12874, %rd34795, %rd34792, %rd12840;
madc.hi.u64 %rd12875, %rd34795, %rd34792, 0;
add.cc.u64 %rd12874, %rd12874, %rd12869;
addc.u64 %rd12875, %rd12875, 0;

	// end inline asm
	// begin inline asm
	mad.lo.cc.u64 %rd12880, %rd34796, %rd34792, %rd12846;
madc.hi.u64 %rd12881, %rd34796, %rd34792, 0;
add.cc.u64 %rd12880, %rd12880, %rd12875;
addc.u64 %rd12881, %rd12881, 0;

	// end inline asm
	// begin inline asm
	mad.lo.cc.u64 %rd12886, %rd34797, %rd34792, %rd12852;
madc.hi.u64 %rd12887, %rd34797, %rd34792, 0;
add.cc.u64 %rd12886, %rd12886, %rd12881;
addc.u64 %rd12887, %rd12887, 0;

	// end inline asm
	// begin inline asm
	mad.lo.cc.u64 %rd12892, %rd34798, %rd34792, %rd12858;
madc.hi.u64 %rd12893, %rd34798, %rd34792, 0;
add.cc.u64 %rd12892, %rd12892, %rd12887;
addc.u64 %rd12893, %rd12893, 0;

	// end inline asm
	// begin inline asm
	add.cc.u64 %rd12898, %rd12900, %rd12893;
addc.u64 %rd12899, 0, 0;

	// end inline asm
	mul.lo.s64 	%rd12934, %rd12862, -8506173809081122819;
	// begin inline asm
	mad.lo.cc.u64 %rd12902, %rd12934, %rd12905, %rd12862;
madc.hi.u64 %rd12903, %rd12934, %rd12905, 0;
add.cc.u64 %rd12902, %rd12902, %rd12907;
addc.u64 %rd12903, %rd12903, 0;

	// end inline asm
	// begin inline asm
	mad.lo.cc.u64 %rd34804, %rd12934, %rd12911, %rd12868;
madc.hi.u64 %rd12909, %rd12934, %rd12911, 0;
add.cc.u64 %rd34804, %rd34804, %rd12903;
addc.u64 %rd12909, %rd12909, 0;

	// end inline asm
	// begin inline asm
	mad.lo.cc.u64 %rd34803, %rd12934, %rd12917, %rd12874;
madc.hi.u64 %rd12915, %rd12934, %rd12917, 0;
add.cc.u64 %rd34803, %rd34803, %rd12909;
addc.u64 %rd12915, %rd12915, 0;

	// end inline asm
	// begin inline asm
	mad.lo.cc.u64 %rd12954, %rd12934, %rd12923, %rd12880;
madc.hi.u64 %rd12921, %rd12934, %rd12923, 0;
add.cc.u64 %rd12954, %rd12954, %rd12915;
addc.u64 %rd12921, %rd12921, 0;

	// end inline asm
	// begin inline asm
	mad.lo.cc.u64 %rd12955, %rd12934, %rd12929, %rd12886;
madc.hi.u64 %rd12927, %rd12934, %rd12929, 0;
add.cc.u64 %rd12955, %rd12955, %rd12921;
addc.u64 %rd12927, %rd12927, 0;

	// end inline asm
	// begin inline asm
	mad.lo.cc.u64 %rd12956, %rd12934, %rd12935, %rd12892;
madc.hi.u64 %rd12933, %rd12934, %rd12935, 0;
add.cc.u64 %rd12956, %rd12956, %rd12927;
addc.u64 %rd12933, %rd12933, 0;

	// end inline asm
	// begin inline asm
	add.cc.u64 %rd12957, %rd12898, %rd12933;
addc.u64 %rd12939, 0, 0;

	// end inline asm
	setp.gt.u64 	%p323, %rd12957, 1873798617647539866;
	@%p323 bra 	$L__BB3_314;
	setp.eq.s64 	%p324, %rd12957, 1873798617647539866;
	mov.u64 	%rd34799, %rd12957;
	mov.u64 	%rd34800, %rd12956;
	mov.u64 	%rd34801, %rd12955;
	mov.u64 	%rd34802, %rd12954;
	@%p324 bra 	$L__BB3_306;
	bra.uni 	$L__BB3_315;
$L__BB3_306:
	setp.gt.u64 	%p325, %rd12956, 5412103778470702295;
	@%p325 bra 	$L__BB3_314;
	setp.ne.s64 	%p326, %rd12956, 5412103778470702295;
	mov.b64 	%rd34799, 1873798617647539866;
	mov.u64 	%rd34800, %rd12956;
	mov.u64 	%rd34801, %rd12955;
	mov.u64 	%rd34802, %rd12954;
	@%p326 bra 	$L__BB3_315;
	setp.gt.u64 	%p327, %rd12955, 7239337960414712511;
	@%p327 bra 	$L__BB3_314;
	setp.ne.s64 	%p328, %rd12955, 7239337960414712511;
	mov.b64 	%rd34800, 5412103778470702295;
	mov.u64 	%rd34801, %rd12955;
	mov.u64 	%rd34802, %rd12954;
	@%p328 bra 	$L__BB3_315;
	setp.gt.u64 	%p329, %rd12954, 7435674573564081700;
	@%p329 bra 	$L__BB3_314;
	setp.ne.s64 	%p330, %rd12954, 7435674573564081700;
	mov.b64 	%rd34801, 7239337960414712511;
	mov.u64 	%rd34802, %rd12954;
	@%p330 bra 	$L__BB3_315;
	setp.gt.u64 	%p331, %rd34803, 2210141511517208575;
	@%p331 bra 	$L__BB3_314;
	setp.ne.s64 	%p332, %rd34803, 2210141511517208575;
	setp.lt.u64 	%p333, %rd34804, -5044313057631688021;
	or.pred  	%p334, %p332, %p333;
	mov.b64 	%rd34802, 7435674573564081700;
	@%p334 bra 	$L__BB3_315;
$L__BB3_314:
	mov.b64 	%rd12958, -5044313057631688021;
	mov.b64 	%rd12959, 2210141511517208575;
	mov.b64 	%rd12960, 7435674573564081700;
	mov.b64 	%rd12961, 7239337960414712511;
	mov.b64 	%rd12962, 5412103778470702295;
	mov.b64 	%rd12963, 1873798617647539866;
	// begin inline asm
	sub.cc.u64 %rd34804, %rd34804, %rd12958;
subc.cc.u64 %rd34803, %rd34803, %rd12959;
subc.cc.u64 %rd12954, %rd12954, %rd12960;
subc.cc.u64 %rd12955, %rd12955, %rd12961;
subc.cc.u64 %rd12956, %rd12956, %rd12962;
subc.u64 %rd12957, %rd12957, %rd12963;

	// end inline asm
	mov.u64 	%rd34799, %rd12957;
	mov.u64 	%rd34800, %rd12956;
	mov.u64 	%rd34801, %rd12955;
	mov.u64 	%rd34802, %rd12954;
$L__BB3_315:
	mov.u64 	%rd34807, %rd34802;
	mov.u64 	%rd34805, %rd34804;
	mov.u64 	%rd34810, %rd34799;
	mov.u64 	%rd34808, %rd34801;
	mov.u64 	%rd34806, %rd34803;
	mov.u64 	%rd34809, %rd34800;
	// begin inline asm
	sub.cc.u64 %rd34805, %rd34805, %rd34780;
subc.cc.u64 %rd34806, %rd34806, %rd34779;
subc.cc.u64 %rd34807, %rd34807, %rd34778;
subc.cc.u64 %rd34808, %rd34808, %rd34777;
subc.cc.u64 %rd34809, %rd34809, %rd34776;
subc.u64 %rd34810, %rd34810, %rd34775;

	// end inline asm
	setp.gt.u64 	%p335, %rd34799, %rd34775;
	@%p335 bra 	$L__BB3_326;
	setp.ge.u64 	%p336, %rd34799, %rd34775;
	@%p336 bra 	$L__BB3_317;
	bra.uni 	$L__BB3_325;
$L__BB3_317:
	setp.gt.u64 	%p337, %rd34800, %rd34776;
	@%p337 bra 	$L__BB3_326;
	setp.lt.u64 	%p338, %rd34800, %rd34776;
	@%p338 bra 	$L__BB3_325;
	setp.gt.u64 	%p339, %rd34801, %rd34777;
	@%p339 bra 	$L__BB3_326;
	setp.lt.u64 	%p340, %rd34801, %rd34777;
	@%p340 bra 	$L__BB3_325;
	setp.gt.u64 	%p341, %rd34802, %rd34778;
	@%p341 bra 	$L__BB3_326;
	setp.lt.u64 	%p342, %rd34802, %rd34778;
	@%p342 bra 	$L__BB3_325;
	setp.gt.u64 	%p343, %rd34803, %rd34779;
	@%p343 bra 	$L__BB3_326;
	setp.lt.u64 	%p344, %rd34803, %rd34779;
	setp.lt.u64 	%p345, %rd34804, %rd34780;
	or.pred  	%p346, %p344, %p345;
	@%p346 bra 	$L__BB3_325;
	bra.uni 	$L__BB3_326;
$L__BB3_325:
	mov.b64 	%rd12994, -5044313057631688021;
	mov.b64 	%rd12995, 2210141511517208575;
	mov.b64 	%rd12996, 7435674573564081700;
	mov.b64 	%rd12997, 7239337960414712511;
	mov.b64 	%rd12998, 5412103778470702295;
	mov.b64 	%rd12999, 1873798617647539866;
	// begin inline asm
	add.cc.u64 %rd34805, %rd34805, %rd12994;
addc.cc.u64 %rd34806, %rd34806, %rd12995;
addc.cc.u64 %rd34807, %rd34807, %rd12996;
addc.cc.u64 %rd34808, %rd34808, %rd12997;
addc.cc.u64 %rd34809, %rd34809, %rd12998;
addc.u64 %rd34810, %rd34810, %rd12999;

	// end inline asm
$L__BB3_326:
	mov.u64 	%rd34815, %rd34809;
	mov.u64 	%rd34812, %rd34806;
	mov.u64 	%rd34814, %rd34808;
	mov.u64 	%rd34816, %rd34810;
	mov.u64 	%rd34811, %rd34805;
	mov.u64 	%rd34813, %rd34807;
	// begin inline asm
	sub.cc.u64 %rd34811, %rd34811, %rd34786;
subc.cc.u64 %rd34812, %rd34812, %rd34785;
subc.cc.u64 %rd34813, %rd34813, %rd34784;
subc.cc.u64 %rd34814, %rd34814, %rd34783;
subc.cc.u64 %rd34815, %rd34815, %rd34782;
subc.u64 %rd34816, %rd34816, %rd34781;

	// end inline asm
	setp.gt.u64 	%p347, %rd34810, %rd34781;
	@%p347 bra 	$L__BB3_337;
	setp.ge.u64 	%p348, %rd34810, %rd34781;
	@%p348 bra 	$L__BB3_328;
	bra.uni 	$L__BB3_336;
$L__BB3_328:
	setp.gt.u64 	%p349, %rd34809, %rd34782;
	@%p349 bra 	$L__BB3_337;
	setp.lt.u64 	%p350, %rd34809, %rd34782;
	@%p350 bra 	$L__BB3_336;
	setp.gt.u64 	%p351, %rd34808, %rd34783;
	@%p351 bra 	$L__BB3_337;
	setp.lt.u64 	%p352, %rd34808, %rd34783;
	@%p352 bra 	$L__BB3_336;
	setp.gt.u64 	%p353, %rd34807, %rd34784;
	@%p353 bra 	$L__BB3_337;
	setp.lt.u64 	%p354, %rd34807, %rd34784;
	@%p354 bra 	$L__BB3_336;
	setp.gt.u64 	%p355, %rd34806, %rd34785;
	@%p355 bra 	$L__BB3_337;
	setp.lt.u64 	%p356, %rd34806, %rd34785;
	setp.lt.u64 	%p357, %rd34805, %rd34786;
	or.pred  	%p358, %p356, %p357;
	@%p358 bra 	$L__BB3_336;
	bra.uni 	$L__BB3_337;
$L__BB3_336:
	mov.b64 	%rd13030, -5044313057631688021;
	mov.b64 	%rd13031, 2210141511517208575;
	mov.b64 	%rd13032, 7435674573564081700;
	mov.b64 	%rd13033, 7239337960414712511;
	mov.b64 	%rd13034, 5412103778470702295;
	mov.b64 	%rd13035, 1873798617647539866;
	// begin inline asm
	add.cc.u64 %rd34811, %rd34811, %rd13030;
addc.cc.u64 %rd34812, %rd34812, %rd13031;
addc.cc.u64 %rd34813, %rd34813, %rd13032;
addc.cc.u64 %rd34814, %rd34814, %rd13033;
addc.cc.u64 %rd34815, %rd34815, %rd13034;
addc.u64 %rd34816, %rd34816, %rd13035;

	// end inline asm
$L__BB3_337:
	mov.u64 	%rd34817, %rd34780;
	mov.u64 	%rd34822, %rd34775;
	mov.u64 	%rd34820, %rd34777;
	mov.u64 	%rd34818, %rd34779;
	mov.u64 	%rd34821, %rd34776;
	mov.u64 	%rd34819, %rd34778;
	// begin inline asm
	sub.cc.u64 %rd34817, %rd34817, %rd34786;
subc.cc.u64 %rd34818, %rd34818, %rd34785;
subc.cc.u64 %rd34819, %rd34819, %rd34784;
subc.cc.u64 %rd34820, %rd34820, %rd34783;
subc.cc.u64 %rd34821, %rd34821, %rd34782;
subc.u64 %rd34822, %rd34822, %rd34781;

	// end inline asm
	setp.gt.u64 	%p359, %rd34775, %rd34781;
	@%p359 bra 	$L__BB3_348;
	setp.ge.u64 	%p360, %rd34775, %rd34781;
	@%p360 bra 	$L__BB3_339;
	bra.uni 	$L__BB3_347;
$L__BB3_339:
	setp.gt.u64 	%p361, %rd34776, %rd34782;
	@%p361 bra 	$L__BB3_348;
	setp.lt.u64 	%p362, %rd34776, %rd34782;
	@%p362 bra 	$L__BB3_347;
	setp.gt.u64 	%p363, %rd34777, %rd34783;
	@%p363 bra 	$L__BB3_348;
	setp.lt.u64 	%p364, %rd34777, %rd34783;
	@%p364 bra 	$L__BB3_347;
	setp.gt.u64 	%p365, %rd34778, %rd34784;
	@%p365 bra 	$L__BB3_348;
	setp.lt.u64 	%p366, %rd34778, %rd34784;
	@%p366 bra 	$L__BB3_347;
	setp.gt.u64 	%p367, %rd34779, %rd34785;
	@%p367 bra 	$L__BB3_348;
	setp.lt.u64 	%p368, %rd34779, %rd34785;
	setp.lt.u64 	%p369, %rd34780, %rd34786;
	or.pred  	%p370, %p368, %p369;
	@%p370 bra 	$L__BB3_347;
	bra.uni 	$L__BB3_348;
$L__BB3_347:
	mov.b64 	%rd13066, -5044313057631688021;
	mov.b64 	%rd13067, 2210141511517208575;
	mov.b64 	%rd13068, 7435674573564081700;
	mov.b64 	%rd13069, 7239337960414712511;
	mov.b64 	%rd13070, 5412103778470702295;
	mov.b64 	%rd13071, 1873798617647539866;
	// begin inline asm
	add.cc.u64 %rd34817, %rd34817, %rd13066;
addc.cc.u64 %rd34818, %rd34818, %rd13067;
addc.cc.u64 %rd34819, %rd34819, %rd13068;
addc.cc.u64 %rd34820, %rd34820, %rd13069;
addc.cc.u64 %rd34821, %rd34821, %rd13070;
addc.u64 %rd34822, %rd34822, %rd13071;

	// end inline asm
$L__BB3_348:
	setp.ne.s64 	%p371, %rd34913, %rd34721;
	setp.ne.s64 	%p372, %rd34914, %rd34722;
	or.pred  	%p373, %p371, %p372;
	setp.ne.s64 	%p374, %rd21436, %rd34723;
	or.pred  	%p375, %p373, %p374;
	setp.ne.s64 	%p376, %rd21437, %rd34724;
	or.pred  	%p377, %p375, %p376;
	setp.ne.s64 	%p378, %rd21438, %rd34725;
	or.pred  	%p379, %p377, %p378;
	setp.ne.s64 	%p380, %rd21439, %rd34726;
	or.pred  	%p381, %p379, %p380;
	@%p381 bra 	$L__BB3_1119;
	setp.ne.s64 	%p382, %rd34919, %rd34715;
	setp.ne.s64 	%p383, %rd34920, %rd34716;
	or.pred  	%p384, %p382, %p383;
	setp.ne.s64 	%p385, %rd21482, %rd34717;
	or.pred  	%p386, %p384, %p385;
	setp.ne.s64 	%p387, %rd21483, %rd34718;
	or.pred  	%p388, %p386, %p387;
	setp.ne.s64 	%p389, %rd21484, %rd34719;
	or.pred  	%p390, %p388, %p389;
	setp.ne.s64 	%p391, %rd21485, %rd34720;
	or.pred  	%p392, %p390, %p391;
	@%p392 bra 	$L__BB3_1119;
	setp.ne.s64 	%p393, %rd31, %rd34817;
	setp.ne.s64 	%p394, %rd30, %rd34818;
	or.pred  	%p395, %p393, %p394;
	setp.ne.s64 	%p396, %rd29, %rd34819;
	or.pred  	%p397, %p395, %p396;
	setp.ne.s64 	%p398, %rd28, %rd34820;
	or.pred  	%p399, %p397, %p398;
	setp.ne.s64 	%p400, %rd27, %rd34821;
	or.pred  	%p401, %p399, %p400;
	setp.ne.s64 	%p402, %rd26, %rd34822;
	or.pred  	%p403, %p401, %p402;
	@%p403 bra 	$L__BB3_1119;
	setp.ne.s64 	%p404, %rd35063, %rd34811;
	setp.ne.s64 	%p405, %rd35064, %rd34812;
	or.pred  	%p406, %p404, %p405;
	setp.ne.s64 	%p407, %rd25172, %rd34813;
	or.pred  	%p408, %p406, %p407;
	setp.ne.s64 	%p409, %rd25173, %rd34814;
	or.pred  	%p410, %p408, %p409;
	setp.ne.s64 	%p411, %rd25174, %rd34815;
	or.pred  	%p412, %p410, %p411;
	setp.ne.s64 	%p413, %rd25175, %rd34816;
	or.pred  	%p414, %p412, %p413;
	@%p414 bra 	$L__BB3_1119;
	mov.b64 	%rd18501, 0;
	// begin inline asm
	mad.lo.cc.u64 %rd18056, %rd34913, %rd34919, %rd18501;
madc.hi.u64 %rd18057, %rd34913, %rd34919, 0;
add.cc.u64 %rd18056, %rd18056, %rd18501;
addc.u64 %rd18057, %rd18057, 0;

	// end inline asm
	// begin inline asm
	mad.lo.cc.u64 %rd18062, %rd34914, %rd34919, %rd18501;
madc.hi.u64 %rd18063, %rd34914, %rd34919, 0;
add.cc.u64 %rd18062, %rd18062, %rd18057;
addc.u64 %rd18063, %rd18063, 0;

	// end inline asm
	// begin inline asm
	mad.lo.cc.u64 %rd18068, %rd21436, %rd34919, %rd18501;
madc.hi.u64 %rd18069, %rd21436, %rd34919, 0;
add.cc.u64 %rd18068, %rd18068, %rd18063;
addc.u64 %rd18069, %rd18069, 0;

	// end inline asm
	// begin inline asm
	mad.lo.cc.u64 %rd18074, %rd21437, %rd34919, %rd18501;
madc.hi.u64 %rd18075, %rd21437, %rd34919, 0;
add.cc.u64 %rd18074, %rd18074, %rd18069;
addc.u64 %rd18075, %rd18075, 0;

	// end inline asm
	// begin inline asm
	mad.lo.cc.u64 %rd18080, %rd21438, %rd34919, %rd18501;
madc.hi.u64 %rd18081, %rd21438, %rd34919, 0;
add.cc.u64 %rd18080, %rd18080, %rd18075;
addc.u64 %rd18081, %rd18081, 0;

	// end inline asm
	// begin inline asm
	mad.lo.cc.u64 %rd18086, %rd21439, %rd34919, %rd18501;
madc.hi.u64 %rd18087, %rd21439, %rd34919, 0;
add.cc.u64 %rd18086, %rd18086, %rd18081;
addc.u64 %rd18087, %rd18087, 0;

	// end inline asm
	// begin inline asm
	add.cc.u64 %rd18092, %rd18501, %rd18087;
addc.u64 %rd18093, 0, 0;

	// end inline asm
	mul.lo.s64 	%rd18128, %rd18056, -8506173809081122819;
	mov.b64 	%rd18499, -5044313057631688021;
	// begin inline asm
	mad.lo.cc.u64 %rd18096, %rd18128, %rd18499, %rd18056;
madc.hi.u64 %rd18097, %rd18128, %rd18499, 0;
add.cc.u64 %rd18096, %rd18096, %rd18501;
addc.u64 %rd18097, %rd18097, 0;

	// end inline asm
	mov.b64 	%rd18505, 2210141511517208575;
	// begin inline asm
	mad.lo.cc.u64 %rd18102, %rd18128, %rd18505, %rd18062;
madc.hi.u64 %rd18103, %rd18128, %rd18505, 0;
add.cc.u64 %rd18102, %rd18102, %rd18097;
addc.u64 %rd18103, %rd18103, 0;

	// end inline asm
	mov.b64 	%rd18511, 7435674573564081700;
	// begin inline asm
	mad.lo.cc.u64 %rd18108, %rd18128, %rd18511, %rd18068;
madc.hi.u64 %rd18109, %rd18128, %rd18511, 0;
add.cc.u64 %rd18108, %rd18108, %rd18103;
addc.u64 %rd18109, %rd18109, 0;

	// end inline asm
	mov.b64 	%rd18517, 7239337960414712511;
	// begin inline asm
	mad.lo.cc.u64 %rd18114, %rd18128, %rd18517, %rd18074;
madc.hi.u64 %rd18115, %rd18128, %rd18517, 0;
add.cc.u64 %rd18114, %rd18114, %rd18109;
addc.u64 %rd18115, %rd18115, 0;

	// end inline asm
	mov.b64 	%rd18523, 5412103778470702295;
	// begin inline asm
	mad.lo.cc.u64 %rd18120, %rd18128, %rd18523, %rd18080;
madc.hi.u64 %rd18121, %rd18128, %rd18523, 0;
add.cc.u64 %rd18120, %rd18120, %rd18115;
addc.u64 %rd18121, %rd18121, 0;

	// end inline asm
	mov.b64 	%rd18529, 1873798617647539866;
	// begin inline asm
	mad.lo.cc.u64 %rd18126, %rd18128, %rd18529, %rd18086;
madc.hi.u64 %rd18127, %rd18128, %rd18529, 0;
add.cc.u64 %rd18126, %rd18126, %rd18121;
addc.u64 %rd18127, %rd18127, 0;

	// end inline asm
	// begin inline asm
	add.cc.u64 %rd18132, %rd18092, %rd18127;
addc.u64 %rd18133, 0, 0;

	// end inline asm
	add.s64 	%rd18174, %rd18093, %rd18133;
	// begin inline asm
	mad.lo.cc.u64 %rd18136, %rd34913, %rd34920, %rd18102;
madc.hi.u64 %rd18137, %rd34913, %rd34920, 0;
add.cc.u64 %rd18136, %rd18136, %rd18501;
addc.u64 %rd18137, %rd18137, 0;

	// end inline asm
	// begin inline asm
	mad.lo.cc.u64 %rd18142, %rd34914, %rd34920, %rd18108;
madc.hi.u64 %rd18143, %rd34914, %rd34920, 0;
add.cc.u64 %rd18142, %rd18142, %rd18137;
addc.u64 %rd18143, %rd18143, 0;

	// end inline asm
	// begin inline asm
	mad.lo.cc.u64 %rd18148, %rd21436, %rd34920, %rd18114;
madc.hi.u64 %rd18149, %rd21436, %rd34920, 0;
add.cc.u64 %rd18148, %rd18148, %rd18143;
addc.u64 %rd18149, %rd18149, 0;

	// end inline asm
	// begin inline asm
	mad.lo.cc.u64 %rd18154, %rd21437, %rd34920, %rd18120;
madc.hi.u64 %rd18155, %rd21437, %rd34920, 0;
add.cc.u64 %rd18154, %rd18154, %rd18149;
addc.u64 %rd18155, %rd18155, 0;

	// end inline asm
	// begin inline asm
	mad.lo.cc.u64 %rd18160, %rd21438, %rd34920, %rd18126;
madc.hi.u64 %rd18161, %rd21438, %rd34920, 0;
add.cc.u64 %rd18160, %rd18160, %rd18155;
addc.u64 %rd18161, %rd18161, 0;

	// end inline asm
	// begin inline asm
	mad.lo.cc.u64 %rd18166, %rd21439, %rd34920, %rd18132;
madc.hi.u64 %rd18167, %rd21439, %rd34920, 0;
add.cc.u64 %rd18166, %rd18166, %rd18161;
addc.u64 %rd18167, %rd18167, 0;

	// end inline asm
	// begin inline asm
	add.cc.u64 %rd18172, %rd18174, %rd18167;
addc.u64 %rd18173, 0, 0;

	// end inline asm
	mul.lo.s64 	%rd18208, %rd18136, -8506173809081122819;
	// begin inline asm
	mad.lo.cc.u64 %rd18176, %rd18208, %rd18499, %rd18136;
madc.hi.u64 %rd18177, %rd18208, %rd18499, 0;
add.cc.u64 %rd18176, %rd18176, %rd18501;
addc.u64 %rd18177, %rd18177, 0;

	// end inline asm
	// begin inline asm
	mad.lo.cc.u64 %rd18182, %rd18208, %rd18505, %rd18142;
madc.hi.u64 %rd18183, %rd18208, %rd18505, 0;
add.cc.u64 %rd18182, %rd18182, %rd18177;
addc.u64 %rd18183, %rd18183, 0;

	// end inline asm
	// begin inline asm
	mad.lo.cc.u64 %rd18188, %rd18208, %rd18511, %rd18148;
madc.hi.u64 %rd18189, %rd18208, %rd18511, 0;
add.cc.u64 %rd18188, %rd18188, %rd18183;
addc.u64 %rd18189, %rd18189, 0;

	// end inline asm
	// begin inline asm
	mad.lo.cc.u64 %rd18194, %rd18208, %rd18517, %rd18154;
madc.hi.u64 %rd18195, %rd18208, %rd18517, 0;
add.cc.u64 %rd18194, %rd18194, %rd18189;
addc.u64 %rd18195, %rd18195, 0;

	// end inline asm
	// begin inline asm
	mad.lo.cc.u64 %rd18200, %rd18208, %rd18523, %rd18160;
madc.hi.u64 %rd18201, %rd18208, %rd18523, 0;
add.cc.u64 %rd18200, %rd18200, %rd18195;
addc.u64 %rd18201, %rd18201, 0;

	// end inline asm
	// begin inline asm
	mad.lo.cc.u64 %rd18206, %rd18208, %rd18529, %rd18166;
madc.hi.u64 %rd18207, %rd18208, %rd18529, 0;
add.cc.u64 %rd18206, %rd18206, %rd18201;
addc.u64 %rd18207, %rd18207, 0;

	// end inline asm
	// begin inline asm
	add.cc.u64 %rd18212, %rd18172, %rd18207;
addc.u64 %rd18213, 0, 0;

	// end inline asm
	add.s64 	%rd18254, %rd18173, %rd18213;
	// begin inline asm
	mad.lo.cc.u64 %rd18216, %rd34913, %rd21482, %rd18182;
madc.hi.u64 %rd18217, %rd34913, %rd21482, 0;
add.cc.u64 %rd18216, %rd18216, %rd18501;
addc.u64 %rd18217, %rd18217, 0;

	// end inline asm
	// begin inline asm
	mad.lo.cc.u64 %rd18222, %rd34914, %rd21482, %rd18188;
madc.hi.u64 %rd18223, %rd34914, %rd21482, 0;
add.cc.u64 %rd18222, %rd18222, %rd18217;
addc.u64 %rd18223, %rd18223, 0;

	// end inline asm
	// begin inline asm
	mad.lo.cc.u64 %rd18228, %rd21436, %rd21482, %rd18194;
madc.hi.u64 %rd18229, %rd21436, %rd21482, 0;
add.cc.u64 %rd18228, %rd18228, %rd18223;
addc.u64 %rd18229, %rd18229, 0;

	// end inline asm
	// begin inline asm
	mad.lo.cc.u64 %rd18234, %rd21437, %rd21482, %rd18200;
madc.hi.u64 %rd18235, %rd21437, %rd21482, 0;
add.cc.u64 %rd18234, %rd18234, %rd18229;
addc.u64 %rd18235, %rd18235, 0;

	// end inline asm
	// begin inline asm
	mad.lo.cc.u64 %rd18240, %rd21438, %rd21482, %rd18206;
madc.hi.u64 %rd18241, %rd21438, %rd21482, 0;
add.cc.u64 %rd18240, %rd18240, %rd18235;
addc.u64 %rd18241, %rd18241, 0;

	// end inline asm
	// begin inline asm
	mad.lo.cc.u64 %rd18246, %rd21439, %rd21482, %rd18212;
madc.hi.u64 %rd18247, %rd21439, %rd21482, 0;
add.cc.u64 %rd18246, %rd18246, %rd18241;
addc.u64 %rd18247, %rd18247, 0;

	// end inline asm
	// begin inline asm
	add.cc.u64 %rd18252, %rd18254, %rd18247;
addc.u64 %rd18253, 0, 0;

	// end inline asm
	mul.lo.s64 	%rd18288, %rd18216, -8506173809081122819;
	// begin inline asm
	mad.lo.cc.u64 %rd18256, %rd18288, %rd18499, %rd18216;
madc.hi.u64 %rd18257, %rd18288, %rd18499, 0;
add.cc.u64 %rd18256, %rd18256, %rd18501;
addc.u64 %rd18257, %rd18257, 0;

	// end inline asm
	// begin inline asm
	mad.lo.cc.u64 %rd18262, %rd18288, %rd18505, %rd18222;
madc.hi.u64 %rd18263, %rd18288, %rd18505, 0;
add.cc.u64 %rd18262, %rd18262, %rd18257;
addc.u64 %rd18263, %rd18263, 0;

	// end inline asm
	// begin inline asm
	mad.lo.cc.u64 %rd18268, %rd18288, %rd18511, %rd18228;
madc.hi.u64 %rd18269, %rd18288, %rd18511, 0;
add.cc.u64 %rd18268, %rd18268, %rd18263;
addc.u64 %rd18269, %rd18269, 0;

	// end inline asm
	// begin inline asm
	mad.lo.cc.u64 %rd18274, %rd18288, %rd18517, %rd18234;
madc.hi.u64 %rd18275, %rd18288, %rd18517, 0;
add.cc.u64 %rd18274, %rd18274, %rd18269;
addc.u64 %rd18275, %rd18275, 0;

	// end inline asm
	// begin inline asm
	mad.lo.cc.u64 %rd18280, %rd18288, %rd18523, %rd18240;
madc.hi.u64 %rd18281, %rd18288, %rd18523, 0;
add.cc.u64 %rd18280, %rd18280, %rd18275;
addc.u64 %rd18281, %rd18281, 0;

	// end inline asm
	// begin inline asm
	mad.lo.cc.u64 %rd18286, %rd18288, %rd18529, %rd18246;
madc.hi.u64 %rd18287, %rd18288, %rd18529, 0;
add.cc.u64 %rd18286, %rd18286, %rd18281;
addc.u64 %rd18287, %rd18287, 0;

	// end inline asm
	// begin inline asm
	add.cc.u64 %rd18292, %rd18252, %rd18287;
addc.u64 %rd18293, 0, 0;

	// end inline asm
	add.s64 	%rd18334, %rd18253, %rd18293;
	// begin inline asm
	mad.lo.cc.u64 %rd18296, %rd34913, %rd21483, %rd18262;
madc.hi.u64 %rd18297, %rd34913, %rd21483, 0;
add.cc.u64 %rd18296, %rd18296, %rd18501;
addc.u64 %rd18297, %rd18297, 0;

	// end inline asm
	// begin inline asm
	mad.lo.cc.u64 %rd18302, %rd34914, %rd21483, %rd18268;
madc.hi.u64 %rd18303, %rd34914, %rd21483, 0;
add.cc.u64 %rd18302, %rd18302, %rd18297;
addc.u64 %rd18303, %rd18303, 0;

	// end inline asm
	// begin inline asm
	mad.lo.cc.u64 %rd18308, %rd21436, %rd21483, %rd18274;
madc.hi.u64 %rd18309, %rd21436, %rd21483, 0;
add.cc.u64 %rd18308, %rd18308, %rd18303;
addc.u64 %rd18309, %rd18309, 0;

	// end inline asm
	// begin inline asm
	mad.lo.cc.u64 %rd18314, %rd21437, %rd21483, %rd18280;
madc.hi.u64 %rd18315, %rd21437, %rd21483, 0;
add.cc.u64 %rd18314, %rd18314, %rd18309;
addc.u64 %rd18315, %rd18315, 0;

	// end inline asm
	// begin inline asm
	mad.lo.cc.u64 %rd18320, %rd21438, %rd21483, %rd18286;
madc.hi.u64 %rd18321, %rd21438, %rd21483, 0;
add.cc.u64 %rd18320, %rd18320, %rd18315;
addc.u64 %rd18321, %rd18321, 0;

	// end inline asm
	// begin inline asm
	mad.lo.cc.u64 %rd18326, %rd21439, %rd21483, %rd18292;
madc.hi.u64 %rd18327, %rd21439, %rd21483, 0;
add.cc.u64 %rd18326, %rd18326, %rd18321;
addc.u64 %rd18327, %rd18327, 0;

	// end inline asm
	// begin inline asm
	add.cc.u64 %rd18332, %rd18334, %rd18327;
addc.u64 %rd18333, 0, 0;

	// end inline asm
	mul.lo.s64 	%rd18368, %rd18296, -8506173809081122819;
	// begin inline asm
	mad.lo.cc.u64 %rd18336, %rd18368, %rd18499, %rd18296;
madc.hi.u64 %rd18337, %rd18368, %rd18499, 0;
add.cc.u64 %rd18336, %rd18336, %rd18501;
addc.u64 %rd18337, %rd18337, 0;

	// end inline asm
	// begin inline asm
	mad.lo.cc.u64 %rd18342, %rd18368, %rd18505, %rd18302;
madc.hi.u64 %rd18343, %rd18368, %rd18505, 0;
add.cc.u64 %rd18342, %rd18342, %rd18337;
addc.u64 %rd18343, %rd18343, 0;

	// end inline asm
	// begin inline asm
	mad.lo.cc.u64 %rd18348, %rd18368, %rd18511, %rd18308;
madc.hi.u64 %rd18349, %rd18368, %rd18511, 0;
add.cc.u64 %rd18348, %rd18348, %rd18343;
addc.u64 %rd18349, %rd18349, 0;

	// end inline asm
	// begin inline asm
	mad.lo.cc.u64 %rd18354, %rd18368, %rd18517, %rd18314;
madc.hi.u64 %rd18355, %rd18368, %rd18517, 0;
add.cc.u64 %rd18354, %rd18354, %rd18349;
addc.u64 %rd18355, %rd18355, 0;

	// end inline asm
	// begin inline asm
	mad.lo.cc.u64 %rd18360, %rd18368, %rd18523, %rd18320;
madc.hi.u64 %rd18361, %rd18368, %rd18523, 0;
add.cc.u64 %rd18360, %rd18360, %rd18355;
addc.u64 %rd18361, %rd18361, 0;

	// end inline asm
	// begin inline asm
	mad.lo.cc.u64 %rd18366, %rd18368, %rd18529, %rd18326;
madc.hi.u64 %rd18367, %rd18368, %rd18529, 0;
add.cc.u64 %rd18366, %rd18366, %rd18361;
addc.u64 %rd18367, %rd18367, 0;

	// end inline asm
	// begin inline asm
	add.cc.u64 %rd18372, %rd18332, %rd18367;
addc.u64 %rd18373, 0, 0;

	// end inline asm
	add.s64 	%rd18414, %rd18333, %rd18373;
	// begin inline asm
	mad.lo.cc.u64 %rd18376, %rd34913, %rd21484, %rd18342;
madc.hi.u64 %rd18377, %rd34913, %rd21484, 0;
add.cc.u64 %rd18376, %rd18376, %rd18501;
addc.u64 %rd18377, %rd18377, 0;

	// end inline asm
	// begin inline asm
	mad.lo.cc.u64 %rd18382, %rd34914, %rd21484, %rd18348;
madc.hi.u64 %rd18383, %rd34914, %rd21484, 0;
add.cc.u64 %rd18382, %rd18382, %rd18377;
addc.u64 %rd18383, %rd18383, 0;

	// end inline asm
	// begin inline asm
	mad.lo.cc.u64 %rd18388, %rd21436, %rd21484, %rd18354;
madc.hi.u64 %rd18389, %rd21436, %rd21484, 0;
add.cc.u64 %rd18388, %rd18388, %rd18383;
addc.u64 %rd18389, %rd18389, 0;

	// end inline asm
	// begin inline asm
	mad.lo.cc.u64 %rd18394, %rd21437, %rd21484, %rd18360;
madc.hi.u64 %rd18395, %rd21437, %rd21484, 0;
add.cc.u64 %rd18394, %rd18394, %rd18389;
addc.u64 %rd18395, %rd18395, 0;

	// end inline asm
	// begin inline asm
	mad.lo.cc.u64 %rd18400, %rd21438, %rd21484, %rd18366;
madc.hi.u64 %rd18401, %rd21438, %rd21484, 0;
add.cc.u64 %rd18400, %rd18400, %rd18395;
addc.u64 %rd18401, %rd18401, 0;

	// end inline asm
	// begin inline asm
	mad.lo.cc.u64 %rd18406, %rd21439, %rd21484, %rd18372;
madc.hi.u64 %rd18407, %rd21439, %rd21484, 0;
add.cc.u64 %rd18406, %rd18406, %rd18401;
addc.u64 %rd18407, %rd18407, 0;

	// end inline asm
	// begin inline asm
	add.cc.u64 %rd18412, %rd18414, %rd18407;
addc.u64 %rd18413, 0, 0;

	// end inline asm
	mul.lo.s64 	%rd18448, %rd18376, -8506173809081122819;
	// begin inline asm
	mad.lo.cc.u64 %rd18416, %rd18448, %rd18499, %rd18376;
madc.hi.u64 %rd18417, %rd18448, %rd18499, 0;
add.cc.u64 %rd18416, %rd18416, %rd18501;
addc.u64 %rd18417, %rd18417, 0;

	// end inline asm
	// begin inline asm
	mad.lo.cc.u64 %rd18422, %rd18448, %rd18505, %rd18382;
madc.hi.u64 %rd18423, %rd18448, %rd18505, 0;
add.cc.u64 %rd18422, %rd18422, %rd18417;
addc.u64 %rd18423, %rd18423, 0;

	// end inline asm
	// begin inline asm
	mad.lo.cc.u64 %rd18428, %rd18448, %rd18511, %rd18388;
madc.hi.u64 %rd18429, %rd18448, %rd18511, 0;
add.cc.u64 %rd18428, %rd18428, %rd18423;
addc.u64 %rd18429, %rd18429, 0;

	// end inline asm
	// begin inline asm
	mad.lo.cc.u64 %rd18434, %rd18448, %rd18517, %rd18394;
madc.hi.u64 %rd18435, %rd18448, %rd18517, 0;
add.cc.u64 %rd18434, %rd18434, %rd18429;
addc.u64 %rd18435, %rd18435, 0;

	// end inline asm
	// begin inline asm
	mad.lo.cc.u64 %rd18440, %rd18448, %rd18523, %rd18400;
madc.hi.u64 %rd18441, %rd18448, %rd18523, 0;
add.cc.u64 %rd18440, %rd18440, %rd18435;
addc.u64 %rd18441, %rd18441, 0;

	// end inline asm
	// begin inline asm
	mad.lo.cc.u64 %rd18446, %rd18448, %rd18529, %rd18406;
madc.hi.u64 %rd18447, %rd18448, %rd18529, 0;
add.cc.u64 %rd18446, %rd18446, %rd18441;
addc.u64 %rd18447, %rd18447, 0;

	// end inline asm
	// begin inline asm
	add.cc.u64 %rd18452, %rd18412, %rd18447;
addc.u64 %rd18453, 0, 0;

	// end inline asm
	add.s64 	%rd18494, %rd18413, %rd18453;
	// begin inline asm
	mad.lo.cc.u64 %rd18456, %rd34913, %rd21485, %rd18422;
madc.hi.u64 %rd18457, %rd34913, %rd21485, 0;
add.cc.u64 %rd18456, %rd18456, %rd18501;
addc.u64 %rd18457, %rd18457, 0;

	// end inline asm
	// begin inline asm
	mad.lo.cc.u64 %rd18462, %rd34914, %rd21485, %rd18428;
madc.hi.u64 %rd18463, %rd34914, %rd21485, 0;
add.cc.u64 %rd18462, %rd18462, %rd18457;
addc.u64 %rd18463, %rd18463, 0;

	// end inline asm
	// begin inline asm
	mad.lo.cc.u64 %rd18468, %rd21436, %rd21485, %rd18434;
madc.hi.u64 %rd18469, %rd21436, %rd21485, 0;
add.cc.u64 %rd18468, %rd18468, %rd18463;
addc.u64 %rd18469, %rd18469, 0;

	// end inline asm
	// begin inline asm
	mad.lo.cc.u64 %rd18474, %rd21437, %rd21485, %rd18440;
madc.hi.u64 %rd18475, %rd21437, %rd21485, 0;
add.cc.u64 %rd18474, %rd18474, %rd18469;
addc.u64 %rd18475, %rd18475, 0;

	// end inline asm
	// begin inline asm
	mad.lo.cc.u64 %rd18480, %rd21438, %rd21485, %rd18446;
madc.hi.u64 %rd18481, %rd21438, %rd21485, 0;
add.cc.u64 %rd18480, %rd18480, %rd18475;
addc.u64 %rd18481, %rd18481, 0;

	// end inline asm
	// begin inline asm
	mad.lo.cc.u64 %rd18486, %rd21439, %rd21485, %rd18452;
madc.hi.u64 %rd18487, %rd21439, %rd21485, 0;
add.cc.u64 %rd18486, %rd18486, %rd18481;
addc.u64 %rd18487, %rd18487, 0;

	// end inline asm
	// begin inline asm
	add.cc.u64 %rd18492, %rd18494, %rd18487;
addc.u64 %rd18493, 0, 0;

	// end inline asm
	mul.lo.s64 	%rd18528, %rd18456, -8506173809081122819;
	// begin inline asm
	mad.lo.cc.u64 %rd18496, %rd18528, %rd18499, %rd18456;
madc.hi.u64 %rd18497, %rd18528, %rd18499, 0;
add.cc.u64 %rd18496, %rd18496, %rd18501;
addc.u64 %rd18497, %rd18497, 0;

	// end inline asm
	// begin inline asm
	mad.lo.cc.u64 %rd34823, %rd18528, %rd18505, %rd18462;
madc.hi.u64 %rd18503, %rd18528, %rd18505, 0;
add.cc.u64 %rd34823, %rd34823, %rd18497;
addc.u64 %rd18503, %rd18503, 0;

	// end inline asm
	// begin inline asm
	mad.lo.cc.u64 %rd34824, %rd18528, %rd18511, %rd18468;
madc.hi.u64 %rd18509, %rd18528, %rd18511, 0;
add.cc.u64 %rd34824, %rd34824, %rd18503;
addc.u64 %rd18509, %rd18509, 0;

	// end inline asm
	// begin inline asm
	mad.lo.cc.u64 %rd18548, %rd18528, %rd18517, %rd18474;
madc.hi.u64 %rd18515, %rd18528, %rd18517, 0;
add.cc.u64 %rd18548, %rd18548, %rd18509;
addc.u64 %rd18515, %rd18515, 0;

	// end inline asm
	// begin inline asm
	mad.lo.cc.u64 %rd18549, %rd18528, %rd18523, %rd18480;
madc.hi.u64 %rd18521, %rd18528, %rd18523, 0;
add.cc.u64 %rd18549, %rd18549, %rd18515;
addc.u64 %rd18521, %rd18521, 0;

	// end inline asm
	// begin inline asm
	mad.lo.cc.u64 %rd18550, %rd18528, %rd18529, %rd18486;
madc.hi.u64 %rd18527, %rd18528, %rd18529, 0;
add.cc.u64 %rd18550, %rd18550, %rd18521;
addc.u64 %rd18527, %rd18527, 0;

	// end inline asm
	// begin inline asm
	add.cc.u64 %rd18551, %rd18492, %rd18527;
addc.u64 %rd18533, 0, 0;

	// end inline asm
	setp.gt.u64 	%p967, %rd18551, 1873798617647539866;
	@%p967 bra 	$L__BB3_362;
	setp.eq.s64 	%p968, %rd18551, 1873798617647539866;
	mov.u64 	%rd34825, %rd18548;
	mov.u64 	%rd34826, %rd18549;
	mov.u64 	%rd34827, %rd18550;
	mov.u64 	%rd34828, %rd18551;
	@%p968 bra 	$L__BB3_354;
	bra.uni 	$L__BB3_363;
$L__BB3_354:
	setp.gt.u64 	%p969, %rd18550, 5412103778470702295;
	@%p969 bra 	$L__BB3_362;
	setp.ne.s64 	%p970, %rd18550, 5412103778470702295;
	mov.b64 	%rd34828, 1873798617647539866;
	mov.u64 	%rd34825, %rd18548;
	mov.u64 	%rd34826, %rd18549;
	mov.u64 	%rd34827, %rd18550;
	@%p970 bra 	$L__BB3_363;
	setp.gt.u64 	%p971, %rd18549, 7239337960414712511;
	@%p971 bra 	$L__BB3_362;
	setp.ne.s64 	%p972, %rd18549, 7239337960414712511;
	mov.b64 	%rd34827, 5412103778470702295;
	mov.u64 	%rd34825, %rd18548;
	mov.u64 	%rd34826, %rd18549;
	@%p972 bra 	$L__BB3_363;
	setp.gt.u64 	%p973, %rd18548, 7435674573564081700;
	@%p973 bra 	$L__BB3_362;
	setp.ne.s64 	%p974, %rd18548, 7435674573564081700;
	mov.b64 	%rd34826, 7239337960414712511;
	mov.u64 	%rd34825, %rd18548;
	@%p974 bra 	$L__BB3_363;
	setp.gt.u64 	%p975, %rd34824, 2210141511517208575;
	@%p975 bra 	$L__BB3_362;
	setp.ne.s64 	%p976, %rd34824, 2210141511517208575;
	setp.lt.u64 	%p977, %rd34823, -5044313057631688021;
	or.pred  	%p978, %p976, %p977;
	mov.b64 	%rd34825, 7435674573564081700;
	@%p978 bra 	$L__BB3_363;
$L__BB3_362:
	mov.b64 	%rd18552, -5044313057631688021;
	mov.b64 	%rd18553, 2210141511517208575;
	mov.b64 	%rd18554, 7435674573564081700;
	mov.b64 	%rd18555, 7239337960414712511;
	mov.b64 	%rd18556, 5412103778470702295;
	mov.b64 	%rd18557, 1873798617647539866;
	// begin inline asm
	sub.cc.u64 %rd34823, %rd34823, %rd18552;
subc.cc.u64 %rd34824, %rd34824, %rd18553;
subc.cc.u64 %rd18548, %rd18548, %rd18554;
subc.cc.u64 %rd18549, %rd18549, %rd18555;
subc.cc.u64 %rd18550, %rd18550, %rd18556;
subc.u64 %rd18551, %rd18551, %rd18557;

	// end inline asm
	mov.u64 	%rd34825, %rd18548;
	mov.u64 	%rd34826, %rd18549;
	mov.u64 	%rd34827, %rd18550;
	mov.u64 	%rd34828, %rd18551;
$L__BB3_363:
	mov.u64 	%rd34830, %rd34914;
	mov.u64 	%rd18596, %rd21438;
	mov.u64 	%rd18594, %rd21436;
	mov.u64 	%rd34829, %rd34913;
	mov.u64 	%rd18597, %rd21439;
	mov.u64 	%rd18595, %rd21437;
	// begin inline asm
	add.cc.u64 %rd34829, %rd34829, %rd34919;
addc.cc.u64 %rd34830, %rd34830, %rd34920;
addc.cc.u64 %rd18594, %rd18594, %rd21482;
addc.cc.u64 %rd18595, %rd18595, %rd21483;
addc.cc.u64 %rd18596, %rd18596, %rd21484;
addc.u64 %rd18597, %rd18597, %rd21485;

	// end inline asm
	setp.gt.u64 	%p979, %rd18597, 1873798617647539866;
	@%p979 bra 	$L__BB3_373;
	setp.eq.s64 	%p980, %rd18597, 1873798617647539866;
	mov.u64 	%rd34831, %rd18594;
	mov.u64 	%rd34832, %rd18595;
	mov.u64 	%rd34833, %rd18596;
	mov.u64 	%rd34834, %rd18597;
	@%p980 bra 	$L__BB3_365;
	bra.uni 	$L__BB3_374;
$L__BB3_365:
	setp.gt.u64 	%p981, %rd18596, 5412103778470702295;
	@%p981 bra 	$L__BB3_373;
	setp.ne.s64 	%p982, %rd18596, 5412103778470702295;
	mov.b64 	%rd34834, 1873798617647539866;
	mov.u64 	%rd34831, %rd18594;
	mov.u64 	%rd34832, %rd18595;
	mov.u64 	%rd34833, %rd18596;
	@%p982 bra 	$L__BB3_374;
	setp.gt.u64 	%p983, %rd18595, 7239337960414712511;
	@%p983 bra 	$L__BB3_373;
	setp.ne.s64 	%p984, %rd18595, 7239337960414712511;
	mov.b64 	%rd34833, 5412103778470702295;
	mov.u64 	%rd34831, %rd18594;
	mov.u64 	%rd34832, %rd18595;
	@%p984 bra 	$L__BB3_374;
	setp.gt.u64 	%p985, %rd18594, 7435674573564081700;
	@%p985 bra 	$L__BB3_373;
	setp.ne.s64 	%p986, %rd18594, 7435674573564081700;
	mov.b64 	%rd34832, 7239337960414712511;
	mov.u64 	%rd34831, %rd18594;
	@%p986 bra 	$L__BB3_374;
	setp.gt.u64 	%p987, %rd34830, 2210141511517208575;
	@%p987 bra 	$L__BB3_373;
	setp.ne.s64 	%p988, %rd34830, 2210141511517208575;
	setp.lt.u64 	%p989, %rd34829, -5044313057631688021;
	or.pred  	%p990, %p988, %p989;
	mov.b64 	%rd34831, 7435674573564081700;
	@%p990 bra 	$L__BB3_374;
$L__BB3_373:
	mov.b64 	%rd18598, -5044313057631688021;
	mov.b64 	%rd18599, 2210141511517208575;
	mov.b64 	%rd18600, 7435674573564081700;
	mov.b64 	%rd18601, 7239337960414712511;
	mov.b64 	%rd18602, 5412103778470702295;
	mov.b64 	%rd18603, 1873798617647539866;
	// begin inline asm
	sub.cc.u64 %rd34829, %rd34829, %rd18598;
subc.cc.u64 %rd34830, %rd34830, %rd18599;
subc.cc.u64 %rd18594, %rd18594, %rd18600;
subc.cc.u64 %rd18595, %rd18595, %rd18601;
subc.cc.u64 %rd18596, %rd18596, %rd18602;
subc.u64 %rd18597, %rd18597, %rd18603;

	// end inline asm
	mov.u64 	%rd34831, %rd18594;
	mov.u64 	%rd34832, %rd18595;
	mov.u64 	%rd34833, %rd18596;
	mov.u64 	%rd34834, %rd18597;
$L__BB3_374:
	mov.u64 	%rd34836, %rd34914;
	mov.u64 	%rd34839, %rd21438;
	mov.u64 	%rd34837, %rd21436;
	mov.u64 	%rd34835, %rd34913;
	mov.u64 	%rd34840, %rd21439;
	mov.u64 	%rd34838, %rd21437;
	// begin inline asm
	sub.cc.u64 %rd34835, %rd34835, %rd34919;
subc.cc.u64 %rd34836, %rd34836, %rd34920;
subc.cc.u64 %rd34837, %rd34837, %rd21482;
subc.cc.u64 %rd34838, %rd34838, %rd21483;
subc.cc.u64 %rd34839, %rd34839, %rd21484;
subc.u64 %rd34840, %rd34840, %rd21485;

	// end inline asm
	setp.gt.u64 	%p991, %rd21439, %rd21485;
	@%p991 bra 	$L__BB3_385;
	setp.ge.u64 	%p992, %rd21439, %rd21485;
	@%p992 bra 	$L__BB3_376;
	bra.uni 	$L__BB3_384;
$L__BB3_376:
	setp.gt.u64 	%p993, %rd21438, %rd21484;
	@%p993 bra 	$L__BB3_385;
	setp.lt.u64 	%p994, %rd21438, %rd21484;
	@%p994 bra 	$L__BB3_384;
	setp.gt.u64 	%p995, %rd21437, %rd21483;
	@%p995 bra 	$L__BB3_385;
	setp.lt.u64 	%p996, %rd21437, %rd21483;
	@%p996 bra 	$L__BB3_384;
	setp.gt.u64 	%p997, %rd21436, %rd21482;
	@%p997 bra 	$L__BB3_385;
	setp.lt.u64 	%p998, %rd21436, %rd21482;
	@%p998 bra 	$L__BB3_384;
	setp.gt.u64 	%p999, %rd34914, %rd34920;
	@%p999 bra 	$L__BB3_385;
	setp.lt.u64 	%p1000, %rd34914, %rd34920;
	setp.lt.u64 	%p1001, %rd34913, %rd34919;
	or.pred  	%p1002, %p1000, %p1001;
	@%p1002 bra 	$L__BB3_384;
	bra.uni 	$L__BB3_385;
$L__BB3_384:
	mov.b64 	%rd18634, -5044313057631688021;
	mov.b64 	%rd18635, 2210141511517208575;
	mov.b64 	%rd18636, 7435674573564081700;
	mov.b64 	%rd18637, 7239337960414712511;
	mov.b64 	%rd18638, 5412103778470702295;
	mov.b64 	%rd18639, 1873798617647539866;
	// begin inline asm
	add.cc.u64 %rd34835, %rd34835, %rd18634;
addc.cc.u64 %rd34836, %rd34836, %rd18635;
addc.cc.u64 %rd34837, %rd34837, %rd18636;
addc.cc.u64 %rd34838, %rd34838, %rd18637;
addc.cc.u64 %rd34839, %rd34839, %rd18638;
addc.u64 %rd34840, %rd34840, %rd18639;

	// end inline asm
$L__BB3_385:
	mov.b64 	%rd19091, 0;
	// begin inline asm
	mad.lo.cc.u64 %rd18646, %rd34835, %rd34829, %rd19091;
madc.hi.u64 %rd18647, %rd34835, %rd34829, 0;
add.cc.u64 %rd18646, %rd18646, %rd19091;
addc.u64 %rd18647, %rd18647, 0;

	// end inline asm
	// begin inline asm
	mad.lo.cc.u64 %rd18652, %rd34836, %rd34829, %rd19091;
madc.hi.u64 %rd18653, %rd34836, %rd34829, 0;
add.cc.u64 %rd18652, %rd18652, %rd18647;
addc.u64 %rd18653, %rd18653, 0;

	// end inline asm
	// begin inline asm
	mad.lo.cc.u64 %rd18658, %rd34837, %rd34829, %rd19091;
madc.hi.u64 %rd18659, %rd34837, %rd34829, 0;
add.cc.u64 %rd18658, %rd18658, %rd18653;
addc.u64 %rd18659, %rd18659, 0;

	// end inline asm
	// begin inline asm
	mad.lo.cc.u64 %rd18664, %rd34838, %rd34829, %rd19091;
madc.hi.u64 %rd18665, %rd34838, %rd34829, 0;
add.cc.u64 %rd18664, %rd18664, %rd18659;
addc.u64 %rd18665, %rd18665, 0;

	// end inline asm
	// begin inline asm
	mad.lo.cc.u64 %rd18670, %rd34839, %rd34829, %rd19091;
madc.hi.u64 %rd18671, %rd34839, %rd34829, 0;
add.cc.u64 %rd18670, %rd18670, %rd18665;
addc.u64 %rd18671, %rd18671, 0;

	// end inline asm
	// begin inline asm
	mad.lo.cc.u64 %rd18676, %rd34840, %rd34829, %rd19091;
madc.hi.u64 %rd18677, %rd34840, %rd34829, 0;
add.cc.u64 %rd18676, %rd18676, %rd18671;
addc.u64 %rd18677, %rd18677, 0;

	// end inline asm
	// begin inline asm
	add.cc.u64 %rd18682, %rd19091, %rd18677;
addc.u64 %rd18683, 0, 0;

	// end inline asm
	mul.lo.s64 	%rd18718, %rd18646, -8506173809081122819;
	mov.b64 	%rd19089, -5044313057631688021;
	// begin inline asm
	mad.lo.cc.u64 %rd18686, %rd18718, %rd19089, %rd18646;
madc.hi.u64 %rd18687, %rd18718, %rd19089, 0;
add.cc.u64 %rd18686, %rd18686, %rd19091;
addc.u64 %rd18687, %rd18687, 0;

	// end inline asm
	mov.b64 	%rd19095, 2210141511517208575;
	// begin inline asm
	mad.lo.cc.u64 %rd18692, %rd18718, %rd19095, %rd18652;
madc.hi.u64 %rd18693, %rd18718, %rd19095, 0;
add.cc.u64 %rd18692, %rd18692, %rd18687;
addc.u64 %rd18693, %rd18693, 0;

	// end inline asm
	mov.b64 	%rd19101, 7435674573564081700;
	// begin inline asm
	mad.lo.cc.u64 %rd18698, %rd18718, %rd19101, %rd18658;
madc.hi.u64 %rd18699, %rd18718, %rd19101, 0;
add.cc.u64 %rd18698, %rd18698, %rd18693;
addc.u64 %rd18699, %rd18699, 0;

	// end inline asm
	mov.b64 	%rd19107, 7239337960414712511;
	// begin inline asm
	mad.lo.cc.u64 %rd18704, %rd18718, %rd19107, %rd18664;
madc.hi.u64 %rd18705, %rd18718, %rd19107, 0;
add.cc.u64 %rd18704, %rd18704, %rd18699;
addc.u64 %rd18705, %rd18705, 0;

	// end inline asm
	mov.b64 	%rd19113, 5412103778470702295;
	// begin inline asm
	mad.lo.cc.u64 %rd18710, %rd18718, %rd19113, %rd18670;
madc.hi.u64 %rd18711, %rd18718, %rd19113, 0;
add.cc.u64 %rd18710, %rd18710, %rd18705;
addc.u64 %rd18711, %rd18711, 0;

	// end inline asm
	mov.b64 	%rd19119, 1873798617647539866;
	// begin inline asm
	mad.lo.cc.u64 %rd18716, %rd18718, %rd19119, %rd18676;
madc.hi.u64 %rd18717, %rd18718, %rd19119, 0;
add.cc.u64 %rd18716, %rd18716, %rd18711;
addc.u64 %rd18717, %rd18717, 0;

	// end inline asm
	// begin inline asm
	add.cc.u64 %rd18722, %rd18682, %rd18717;
addc.u64 %rd18723, 0, 0;

	// end inline asm
	add.s64 	%rd18764, %rd18683, %rd18723;
	// begin inline asm
	mad.lo.cc.u64 %rd18726, %rd34835, %rd34830, %rd18692;
madc.hi.u64 %rd18727, %rd34835, %rd34830, 0;
add.cc.u64 %rd18726, %rd18726, %rd19091;
addc.u64 %rd18727, %rd18727, 0;

	// end inline asm
	// begin inline asm
	mad.lo.cc.u64 %rd18732, %rd34836, %rd34830, %rd18698;
madc.hi.u64 %rd18733, %rd34836, %rd34830, 0;
add.cc.u64 %rd18732, %rd18732, %rd18727;
addc.u64 %rd18733, %rd18733, 0;

	// end inline asm
	// begin inline asm
	mad.lo.cc.u64 %rd18738, %rd34837, %rd34830, %rd18704;
madc.hi.u64 %rd18739, %rd34837, %rd34830, 0;
add.cc.u64 %rd18738, %rd18738, %rd18733;
addc.u64 %rd18739, %rd18739, 0;

	// end inline asm
	// begin inline asm
	mad.lo.cc.u64 %rd18744, %rd34838, %rd34830, %rd18710;
madc.hi.u64 %rd18745, %rd34838, %rd34830, 0;
add.cc.u64 %rd18744, %rd18744, %rd18739;
addc.u64 %rd18745, %rd18745, 0;

	// end inline asm
	// begin inline asm
	mad.lo.cc.u64 %rd18750, %rd34839, %rd34830, %rd18716;
madc.hi.u64 %rd18751, %rd34839, %rd34830, 0;
add.cc.u64 %rd18750, %rd18750, %rd18745;
addc.u64 %rd18751, %rd18751, 0;

	// end inline asm
	// begin inline asm
	mad.lo.cc.u64 %rd18756, %rd34840, %rd34830, %rd18722;
madc.hi.u64 %rd18757, %rd34840, %rd34830, 0;
add.cc.u64 %rd18756, %rd18756, %rd18751;
addc.u64 %rd18757, %rd18757, 0;

	// end inline asm
	// begin inline asm
	add.cc.u64 %rd18762, %rd18764, %rd18757;
addc.u64 %rd18763, 0, 0;

	// end inline asm
	mul.lo.s64 	%rd18798, %rd18726, -8506173809081122819;
	// begin inline asm
	mad.lo.cc.u64 %rd18766, %rd18798, %rd19089, %rd18726;
madc.hi.u64 %rd18767, %rd18798, %rd19089, 0;
add.cc.u64 %rd18766, %rd18766, %rd19091;
addc.u64 %rd18767, %rd18767, 0;

	// end inline asm
	// begin inline asm
	mad.lo.cc.u64 %rd18772, %rd18798, %rd19095, %rd18732;
madc.hi.u64 %rd18773, %rd18798, %rd19095, 0;
add.cc.u64 %rd18772, %rd18772, %rd18767;
addc.u64 %rd18773, %rd18773, 0;

	// end inline asm
	// begin inline asm
	mad.lo.cc.u64 %rd18778, %rd18798, %rd19101, %rd18738;
madc.hi.u64 %rd18779, %rd18798, %rd19101, 0;
add.cc.u64 %rd18778, %rd18778, %rd18773;
addc.u64 %rd18779, %rd18779, 0;

	// end inline asm
	// begin inline asm
	mad.lo.cc.u64 %rd18784, %rd18798, %rd19107, %rd18744;
madc.hi.u64 %rd18785, %rd18798, %rd19107, 0;
add.cc.u64 %rd18784, %rd18784, %rd18779;
addc.u64 %rd18785, %rd18785, 0;

	// end inline asm
	// begin inline asm
	mad.lo.cc.u64 %rd18790, %rd18798, %rd19113, %rd18750;
madc.hi.u64 %rd18791, %rd18798, %rd19113, 0;
add.cc.u64 %rd18790, %rd18790, %rd18785;
addc.u64 %rd18791, %rd18791, 0;

	// end inline asm
	// begin inline asm
	mad.lo.cc.u64 %rd18796, %rd18798, %rd19119, %rd18756;
madc.hi.u64 %rd18797, %rd18798, %rd19119, 0;
add.cc.u64 %rd18796, %rd18796, %rd18791;
addc.u64 %rd18797, %rd18797, 0;

	// end inline asm
	// begin inline asm
	add.cc.u64 %rd18802, %rd18762, %rd18797;
addc.u64 %rd18803, 0, 0;

	// end inline asm
	add.s64 	%rd18844, %rd18763, %rd18803;
	// begin inline asm
	mad.lo.cc.u64 %rd18806, %rd34835, %rd34831, %rd18772;
madc.hi.u64 %rd18807, %rd34835, %rd34831, 0;
add.cc.u64 %rd18806, %rd18806, %rd19091;
addc.u64 %rd18807, %rd18807, 0;

	// end inline asm
	// begin inline asm
	mad.lo.cc.u64 %rd18812, %rd34836, %rd34831, %rd18778;
madc.hi.u64 %rd18813, %rd34836, %rd34831, 0;
add.cc.u64 %rd18812, %rd18812, %rd18807;
addc.u64 %rd18813, %rd18813, 0;

	// end inline asm
	// begin inline asm
	mad.lo.cc.u64 %rd18818, %rd34837, %rd34831, %rd18784;
madc.hi.u64 %rd18819, %rd34837, %rd34831, 0;
add.cc.u64 %rd18818, %rd18818, %rd18813;
addc.u64 %rd18819, %rd18819, 0;

	// end inline asm
	// begin inline asm
	mad.lo.cc.u64 %rd18824, %rd34838, %rd34831, %rd18790;
madc.hi.u64 %rd18825, %rd34838, %rd34831, 0;
add.cc.u64 %rd18824, %rd18824, %rd18819;
addc.u64 %rd18825, %rd18825, 0;

	// end inline asm
	// begin inline asm
	mad.lo.cc.u64 %rd18830, %rd34839, %rd34831, %rd18796;
madc.hi.u64 %rd18831, %rd34839, %rd34831, 0;
add.cc.u64 %rd18830, %rd18830, %rd18825;
addc.u64 %rd18831, %rd18831, 0;

	// end inline asm
	// begin inline asm
	mad.lo.cc.u64 %rd18836, %rd34840, %rd34831, %rd18802;
madc.hi.u64 %rd18837, %rd34840, %rd34831, 0;
add.cc.u64 %rd18836, %rd18836, %rd18831;
addc.u64 %rd18837, %rd18837, 0;

	// end inline asm
	// begin inline asm
	add.cc.u64 %rd18842, %rd18844, %rd18837;
addc.u64 %rd18843, 0, 0;

	// end inline asm
	mul.lo.s64 	%rd18878, %rd18806, -8506173809081122819;
	// begin inline asm
	mad.lo.cc.u64 %rd18846, %rd18878, %rd19089, %rd18806;
madc.hi.u64 %rd18847, %rd18878, %rd19089, 0;
add.cc.u64 %rd18846, %rd18846, %rd19091;
addc.u64 %rd18847, %rd18847, 0;

	// end inline asm
	// begin inline asm
	mad.lo.cc.u64 %rd18852, %rd18878, %rd19095, %rd18812;
madc.hi.u64 %rd18853, %rd18878, %rd19095, 0;
add.cc.u64 %rd18852, %rd18852, %rd18847;
addc.u64 %rd18853, %rd18853, 0;

	// end inline asm
	// begin inline asm
	mad.lo.cc.u64 %rd18858, %rd18878, %rd19101, %rd18818;
madc.hi.u64 %rd18859, %rd18878, %rd19101, 0;
add.cc.u64 %rd18858, %rd18858, %rd18853;
addc.u64 %rd18859, %rd18859, 0;

	// end inline asm
	// begin inline asm
	mad.lo.cc.u64 %rd18864, %rd18878, %rd19107, %rd18824;
madc.hi.u64 %rd18865, %rd18878, %rd19107, 0;
add.cc.u64 %rd18864, %rd18864, %rd18859;
addc.u64 %rd18865, %rd18865, 0;

	// end inline asm
	// begin inline asm
	mad.lo.cc.u64 %rd18870, %rd18878, %rd19113, %rd18830;
madc.hi.u64 %rd18871, %rd18878, %rd19113, 0;
add.cc.u64 %rd18870, %rd18870, %rd18865;
addc.u64 %rd18871, %rd18871, 0;

	// end inline asm
	// begin inline asm
	mad.lo.cc.u64 %rd18876, %rd18878, %rd19119, %rd18836;
madc.hi.u64 %rd18877, %rd18878, %rd19119, 0;
add.cc.u64 %rd18876, %rd18876, %rd18871;
addc.u64 %rd18877, %rd18877, 0;

	// end inline asm
	// begin inline asm
	add.cc.u64 %rd18882, %rd18842, %rd18877;
addc.u64 %rd18883, 0, 0;

	// end inline asm
	add.s64 	%rd18924, %rd18843, %rd18883;
	// begin inline asm
	mad.lo.cc.u64 %rd18886, %rd34835, %rd34832, %rd18852;
madc.hi.u64 %rd18887, %rd34835, %rd34832, 0;
add.cc.u64 %rd18886, %rd18886, %rd19091;
addc.u64 %rd18887, %rd18887, 0;

	// end inline asm
	// begin inline asm
	mad.lo.cc.u64 %rd18892, %rd34836, %rd34832, %rd18858;
madc.hi.u64 %rd18893, %rd34836, %rd34832, 0;
add.cc.u64 %rd18892, %rd18892, %rd18887;
addc.u64 %rd18893, %rd18893, 0;

	// end inline asm
	// begin inline asm
	mad.lo.cc.u64 %rd18898, %rd34837, %rd34832, %rd18864;
madc.hi.u64 %rd18899, %rd34837, %rd34832, 0;
add.cc.u64 %rd18898, %rd18898, %rd18893;
addc.u64 %rd18899, %rd18899, 0;

	// end inline asm
	// begin inline asm
	mad.lo.cc.u64 %rd18904, %rd34838, %rd34832, %rd18870;
madc.hi.u64 %rd18905, %rd34838, %rd34832, 0;
add.cc.u64 %rd18904, %rd18904, %rd18899;
addc.u64 %rd18905, %rd18905, 0;

	// end inline asm
	// begin inline asm
	mad.lo.cc.u64 %rd18910, %rd34839, %rd34832, %rd18876;
madc.hi.u64 %rd18911, %rd34839, %rd34832, 0;
add.cc.u64 %rd18910, %rd18910, %rd18905;
addc.u64 %rd18911, %rd18911, 0;

	// end inline asm
	// begin inline asm
	mad.lo.cc.u64 %rd18916, %rd34840, %rd34832, %rd18882;
madc.hi.u64 %rd18917, %rd34840, %rd34832, 0;
add.cc.u64 %rd18916, %rd18916, %rd18911;
addc.u64 %rd18917, %rd18917, 0;

	// end inline asm
	// begin inline asm
	add.cc.u64 %rd18922, %rd18924, %rd18917;
addc.u64 %rd18923, 0, 0;

	// end inline asm
	mul.lo.s64 	%rd18958, %rd18886, -8506173809081122819;
	// begin inline asm
	mad.lo.cc.u64 %rd18926, %rd18958, %rd19089, %rd18886;
madc.hi.u64 %rd18927, %rd18958, %rd19089, 0;
add.cc.u64 %rd18926, %rd18926, %rd19091;
addc.u64 %rd18927, %rd18927, 0;

	// end inline asm
	// begin inline asm
	mad.lo.cc.u64 %rd18932, %rd18958, %rd19095, %rd18892;
madc.hi.u64 %rd18933, %rd18958, %rd19095, 0;
add.cc.u64 %rd18932, %rd18932, %rd18927;
addc.u64 %rd18933, %rd18933, 0;

	// end inline asm
	// begin inline asm
	mad.lo.cc.u64 %rd18938, %rd18958, %rd19101, %rd18898;
madc.hi.u64 %rd18939, %rd18958, %rd19101, 0;
add.cc.u64 %rd18938, %rd18938, %rd18933;
addc.u64 %rd18939, %rd18939, 0;

	// end inline asm
	// begin inline asm
	mad.lo.cc.u64 %rd18944, %rd18958, %rd19107, %rd18904;
madc.hi.u64 %rd18945, %rd18958, %rd19107, 0;
add.cc.u64 %rd18944, %rd18944, %rd18939;
addc.u64 %rd18945, %rd18945, 0;

	// end inline asm
	// begin inline asm
	mad.lo.cc.u64 %rd18950, %rd18958, %rd19113, %rd18910;
madc.hi.u64 %rd18951, %rd18958, %rd19113, 0;
add.cc.u64 %rd18950, %rd18950, %rd18945;
addc.u64 %rd18951, %rd18951, 0;

	// end inline asm
	// begin inline asm
	mad.lo.cc.u64 %rd18956, %rd18958, %rd19119, %rd18916;
madc.hi.u64 %rd18957, %rd18958, %rd19119, 0;
add.cc.u64 %rd18956, %rd18956, %rd18951;
addc.u64 %rd18957, %rd18957, 0;

	// end inline asm
	// begin inline asm
	add.cc.u64 %rd18962, %rd18922, %rd18957;
addc.u64 %rd18963, 0, 0;

	// end inline asm
	add.s64 	%rd19004, %rd18923, %rd18963;
	// begin inline asm
	mad.lo.cc.u64 %rd18966, %rd34835, %rd34833, %rd18932;
madc.hi.u64 %rd18967, %rd34835, %rd34833, 0;
add.cc.u64 %rd18966, %rd18966, %rd19091;
addc.u64 %rd18967, %rd18967, 0;

	// end inline asm
	// begin inline asm
	mad.lo.cc.u64 %rd18972, %rd34836, %rd34833, %rd18938;
madc.hi.u64 %rd18973, %rd34836, %rd34833, 0;
add.cc.u64 %rd18972, %rd18972, %rd18967;
addc.u64 %rd18973, %rd18973, 0;

	// end inline asm
	// begin inline asm
	mad.lo.cc.u64 %rd18978, %rd34837, %rd34833, %rd18944;
madc.hi.u64 %rd18979, %rd34837, %rd34833, 0;
add.cc.u64 %rd18978, %rd18978, %rd18973;
addc.u64 %rd18979, %rd18979, 0;

	// end inline asm
	// begin inline asm
	mad.lo.cc.u64 %rd18984, %rd34838, %rd34833, %rd18950;
madc.hi.u64 %rd18985, %rd34838, %rd34833, 0;
add.cc.u64 %rd18984, %rd18984, %rd18979;
addc.u64 %rd18985, %rd18985, 0;

	// end inline asm
	// begin inline asm
	mad.lo.cc.u64 %rd18990, %rd34839, %rd34833, %rd18956;
madc.hi.u64 %rd18991, %rd34839, %rd34833, 0;
add.cc.u64 %rd18990, %rd18990, %rd18985;
addc.u64 %rd18991, %rd18991, 0;

	// end inline asm
	// begin inline asm
	mad.lo.cc.u64 %rd18996, %rd34840, %rd34833, %rd18962;
madc.hi.u64 %rd18997, %rd34840, %rd34833, 0;
add.cc.u64 %rd18996, %rd18996, %rd18991;
addc.u64 %rd18997, %rd18997, 0;

	// end inline asm
	// begin inline asm
	add.cc.u64 %rd19002, %rd19004, %rd18997;
addc.u64 %rd19003, 0, 0;

	// end inline asm
	mul.lo.s64 	%rd19038, %rd18966, -8506173809081122819;
	// begin inline asm
	mad.lo.cc.u64 %rd19006, %rd19038, %rd19089, %rd18966;
madc.hi.u64 %rd19007, %rd19038, %rd19089, 0;
add.cc.u64 %rd19006, %rd19006, %rd19091;
addc.u64 %rd19007, %rd19007, 0;

	// end inline asm
	// begin inline asm
	mad.lo.cc.u64 %rd19012, %rd19038, %rd19095, %rd18972;
madc.hi.u64 %rd19013, %rd19038, %rd19095, 0;
add.cc.u64 %rd19012, %rd19012, %rd19007;
addc.u64 %rd19013, %rd19013, 0;

	// end inline asm
	// begin inline asm
	mad.lo.cc.u64 %rd19018, %rd19038, %rd19101, %rd18978;
madc.hi.u64 %rd19019, %rd19038, %rd19101, 0;
add.cc.u64 %rd19018, %rd19018, %rd19013;
addc.u64 %rd19019, %rd19019, 0;

	// end inline asm
	// begin inline asm
	mad.lo.cc.u64 %rd19024, %rd19038, %rd19107, %rd18984;
madc.hi.u64 %rd19025, %rd19038, %rd19107, 0;
add.cc.u64 %rd19024, %rd19024, %rd19019;
addc.u64 %rd19025, %rd19025, 0;

	// end inline asm
	// begin inline asm
	mad.lo.cc.u64 %rd19030, %rd19038, %rd19113, %rd18990;
madc.hi.u64 %rd19031, %rd19038, %rd19113, 0;
add.cc.u64 %rd19030, %rd19030, %rd19025;
addc.u64 %rd19031, %rd19031, 0;

	// end inline asm
	// begin inline asm
	mad.lo.cc.u64 %rd19036, %rd19038, %rd19119, %rd18996;
madc.hi.u64 %rd19037, %rd19038, %rd19119, 0;
add.cc.u64 %rd19036, %rd19036, %rd19031;
addc.u64 %rd19037, %rd19037, 0;

	// end inline asm
	// begin inline asm
	add.cc.u64 %rd19042, %rd19002, %rd19037;
addc.u64 %rd19043, 0, 0;

	// end inline asm
	add.s64 	%rd19084, %rd19003, %rd19043;
	// begin inline asm
	mad.lo.cc.u64 %rd19046, %rd34835, %rd34834, %rd19012;
madc.hi.u64 %rd19047, %rd34835, %rd34834, 0;
add.cc.u64 %rd19046, %rd19046, %rd19091;
addc.u64 %rd19047, %rd19047, 0;

	// end inline asm
	// begin inline asm
	mad.lo.cc.u64 %rd19052, %rd34836, %rd34834, %rd19018;
madc.hi.u64 %rd19053, %rd34836, %rd34834, 0;
add.cc.u64 %rd19052, %rd19052, %rd19047;
addc.u64 %rd19053, %rd19053, 0;

	// end inline asm
	// begin inline asm
	mad.lo.cc.u64 %rd19058, %rd34837, %rd34834, %rd19024;
madc.hi.u64 %rd19059, %rd34837, %rd34834, 0;
add.cc.u64 %rd19058, %rd19058, %rd19053;
addc.u64 %rd19059, %rd19059, 0;

	// end inline asm
	// begin inline asm
	mad.lo.cc.u64 %rd19064, %rd34838, %rd34834, %rd19030;
madc.hi.u64 %rd19065, %rd34838, %rd34834, 0;
add.cc.u64 %rd19064, %rd19064, %rd19059;
addc.u64 %rd19065, %rd19065, 0;

	// end inline asm
	// begin inline asm
	mad.lo.cc.u64 %rd19070, %rd34839, %rd34834, %rd19036;
madc.hi.u64 %rd19071, %rd34839, %rd34834, 0;
add.cc.u64 %rd19070, %rd19070, %rd19065;
addc.u64 %rd19071, %rd19071, 0;

	// end inline asm
	// begin inline asm
	mad.lo.cc.u64 %rd19076, %rd34840, %rd34834, %rd19042;
madc.hi.u64 %rd19077, %rd34840, %rd34834, 0;
add.cc.u64 %rd19076, %rd19076, %rd19071;
addc.u64 %rd19077, %rd19077, 0;

	// end inline asm
	// begin inline asm
	add.cc.u64 %rd19082, %rd19084, %rd19077;
addc.u64 %rd19083, 0, 0;

	// end inline asm
	mul.lo.s64 	%rd19118, %rd19046, -8506173809081122819;
	// begin inline asm
	mad.lo.cc.u64 %rd19086, %rd19118, %rd19089, %rd19046;
madc.hi.u64 %rd19087, %rd19118, %rd19089, 0;
add.cc.u64 %rd19086, %rd19086, %rd19091;
addc.u64 %rd19087, %rd19087, 0;

	// end inline asm
	// begin inline asm
	mad.lo.cc.u64 %rd34841, %rd19118, %rd19095, %rd19052;
madc.hi.u64 %rd19093, %rd19118, %rd19095, 0;
add.cc.u64 %rd34841, %rd34841, %rd19087;
addc.u64 %rd19093, %rd19093, 0;

	// end inline asm
	// begin inline asm
	mad.lo.cc.u64 %rd34842, %rd19118, %rd19101, %rd19058;
madc.hi.u64 %rd19099, %rd19118, %rd19101, 0;
add.cc.u64 %rd34842, %rd34842, %rd19093;
addc.u64 %rd19099, %rd19099, 0;

	// end inline asm
	// begin inline asm
	mad.lo.cc.u64 %rd19138, %rd19118, %rd19107, %rd19064;
madc.hi.u64 %rd19105, %rd19118, %rd19107, 0;
add.cc.u64 %rd19138, %rd19138, %rd19099;
addc.u64 %rd19105, %rd19105, 0;

	// end inline asm
	// begin inline asm
	mad.lo.cc.u64 %rd19139, %rd19118, %rd19113, %rd19070;
madc.hi.u64 %rd19111, %rd19118, %rd19113, 0;
add.cc.u64 %rd19139, %rd19139, %rd19105;
addc.u64 %rd19111, %rd19111, 0;

	// end inline asm
	// begin inline asm
	mad.lo.cc.u64 %rd19140, %rd19118, %rd19119, %rd19076;
madc.hi.u64 %rd19117, %rd19118, %rd19119, 0;
add.cc.u64 %rd19140, %rd19140, %rd19111;
addc.u64 %rd19117, %rd19117, 0;

	// end inline asm
	// begin inline asm
	add.cc.u64 %rd19141, %rd19082, %rd19117;
addc.u64 %rd19123, 0, 0;

	// end inline asm
	setp.gt.u64 	%p1003, %rd19141, 1873798617647539866;
	@%p1003 bra 	$L__BB3_395;
	setp.eq.s64 	%p1004, %rd19141, 1873798617647539866;
	mov.u64 	%rd34843, %rd19138;
	mov.u64 	%rd34844, %rd19139;
	mov.u64 	%rd34845, %rd19140;
	mov.u64 	%rd34846, %rd19141;
	@%p1004 bra 	$L__BB3_387;
	bra.uni 	$L__BB3_396;
$L__BB3_387:
	setp.gt.u64 	%p1005, %rd19140, 5412103778470702295;
	@%p1005 bra 	$L__BB3_395;
	setp.ne.s64 	%p1006, %rd19140, 5412103778470702295;
	mov.b64 	%rd34846, 1873798617647539866;
	mov.u64 	%rd34843, %rd19138;
	mov.u64 	%rd34844, %rd19139;
	mov.u64 	%rd34845, %rd19140;
	@%p1006 bra 	$L__BB3_396;
	setp.gt.u64 	%p1007, %rd19139, 7239337960414712511;
	@%p1007 bra 	$L__BB3_395;
	setp.ne.s64 	%p1008, %rd19139, 7239337960414712511;
	mov.b64 	%rd34845, 5412103778470702295;
	mov.u64 	%rd34843, %rd19138;
	mov.u64 	%rd34844, %rd19139;
	@%p1008 bra 	$L__BB3_396;
	setp.gt.u64 	%p1009, %rd19138, 7435674573564081700;
	@%p1009 bra 	$L__BB3_395;
	setp.ne.s64 	%p1010, %rd19138, 7435674573564081700;
	mov.b64 	%rd34844, 7239337960414712511;
	mov.u64 	%rd34843, %rd19138;
	@%p1010 bra 	$L__BB3_396;
	setp.gt.u64 	%p1011, %rd34842, 2210141511517208575;
	@%p1011 bra 	$L__BB3_395;
	setp.ne.s64 	%p1012, %rd34842, 2210141511517208575;
	setp.lt.u64 	%p1013, %rd34841, -5044313057631688021;
	or.pred  	%p1014, %p1012, %p1013;
	mov.b64 	%rd34843, 7435674573564081700;
	@%p1014 bra 	$L__BB3_396;
$L__BB3_395:
	mov.b64 	%rd19142, -5044313057631688021;
	mov.b64 	%rd19143, 2210141511517208575;
	mov.b64 	%rd19144, 7435674573564081700;
	mov.b64 	%rd19145, 7239337960414712511;
	mov.b64 	%rd19146, 5412103778470702295;
	mov.b64 	%rd19147, 1873798617647539866;
	// begin inline asm
	sub.cc.u64 %rd34841, %rd34841, %rd19142;
subc.cc.u64 %rd34842, %rd34842, %rd19143;
subc.cc.u64 %rd19138, %rd19138, %rd19144;
subc.cc.u64 %rd19139, %rd19139, %rd19145;
subc.cc.u64 %rd19140, %rd19140, %rd19146;
subc.u64 %rd19141, %rd19141, %rd19147;

	// end inline asm
	mov.u64 	%rd34843, %rd19138;
	mov.u64 	%rd34844, %rd19139;
	mov.u64 	%rd34845, %rd19140;
	mov.u64 	%rd34846, %rd19141;
$L__BB3_396:
	mov.b64 	{%r410, %r411}, %rd34828;
	mov.b64 	{%r412, %r413}, %rd34827;
	shf.l.wrap.b32 	%r414, %r413, %r410, 1;
	shf.l.wrap.b32 	%r415, %r410, %r411, 1;
	mov.b64 	%rd19169, {%r414, %r415};
	mov.b64 	{%r416, %r417}, %rd34826;
	shf.l.wrap.b32 	%r418, %r417, %r412, 1;
	shf.l.wrap.b32 	%r419, %r412, %r413, 1;
	mov.b64 	%rd19168, {%r418, %r419};
	mov.b64 	{%r420, %r421}, %rd34825;
	shf.l.wrap.b32 	%r422, %r421, %r416, 1;
	shf.l.wrap.b32 	%r423, %r416, %r417, 1;
	mov.b64 	%rd19167, {%r422, %r423};
	mov.b64 	{%r424, %r425}, %rd34824;
	shf.l.wrap.b32 	%r426, %r425, %r420, 1;
	shf.l.wrap.b32 	%r427, %r420, %r421, 1;
	mov.b64 	%rd19166, {%r426, %r427};
	mov.b64 	{%r428, %r429}, %rd34823;
	shf.l.wrap.b32 	%r430, %r429, %r424, 1;
	shf.l.wrap.b32 	%r431, %r424, %r425, 1;
	mov.b64 	%rd34848, {%r430, %r431};
	shl.b64 	%rd34847, %rd34823, 1;
	setp.gt.u64 	%p1015, %rd19169, 1873798617647539866;
	@%p1015 bra 	$L__BB3_406;
	setp.eq.s64 	%p1016, %rd19169, 1873798617647539866;
	mov.u64 	%rd34849, %rd19166;
	mov.u64 	%rd34850, %rd19167;
	mov.u64 	%rd34851, %rd19168;
	mov.u64 	%rd34852, %rd19169;
	@%p1016 bra 	$L__BB3_398;
	bra.uni 	$L__BB3_407;
$L__BB3_398:
	setp.gt.u64 	%p1017, %rd19168, 5412103778470702295;
	@%p1017 bra 	$L__BB3_406;
	setp.ne.s64 	%p1018, %rd19168, 5412103778470702295;
	mov.b64 	%rd34852, 1873798617647539866;
	mov.u64 	%rd34849, %rd19166;
	mov.u64 	%rd34850, %rd19167;
	mov.u64 	%rd34851, %rd19168;
	@%p1018 bra 	$L__BB3_407;
	setp.gt.u64 	%p1019, %rd19167, 7239337960414712511;
	@%p1019 bra 	$L__BB3_406;
	setp.ne.s64 	%p1020, %rd19167, 7239337960414712511;
	mov.b64 	%rd34851, 5412103778470702295;
	mov.u64 	%rd34849, %rd19166;
	mov.u64 	%rd34850, %rd19167;
	@%p1020 bra 	$L__BB3_407;
	setp.gt.u64 	%p1021, %rd19166, 7435674573564081700;
	@%p1021 bra 	$L__BB3_406;
	setp.ne.s64 	%p1022, %rd19166, 7435674573564081700;
	mov.b64 	%rd34850, 7239337960414712511;
	mov.u64 	%rd34849, %rd19166;
	@%p1022 bra 	$L__BB3_407;
	setp.gt.u64 	%p1023, %rd34848, 2210141511517208575;
	@%p1023 bra 	$L__BB3_406;
	setp.ne.s64 	%p1024, %rd34848, 2210141511517208575;
	setp.lt.u64 	%p1025, %rd34847, -5044313057631688020;
	or.pred  	%p1026, %p1024, %p1025;
	mov.b64 	%rd34849, 7435674573564081700;
	@%p1026 bra 	$L__BB3_407;
$L__BB3_406:
	mov.b64 	%rd19170, -5044313057631688021;
	mov.b64 	%rd19171, 2210141511517208575;
	mov.b64 	%rd19172, 7435674573564081700;
	mov.b64 	%rd19173, 7239337960414712511;
	mov.b64 	%rd19174, 5412103778470702295;
	mov.b64 	%rd19175, 1873798617647539866;
	// begin inline asm
	sub.cc.u64 %rd34847, %rd34847, %rd19170;
subc.cc.u64 %rd34848, %rd34848, %rd19171;
subc.cc.u64 %rd19166, %rd19166, %rd19172;
subc.cc.u64 %rd19167, %rd19167, %rd19173;
subc.cc.u64 %rd19168, %rd19168, %rd19174;
subc.u64 %rd19169, %rd19169, %rd19175;

	// end inline asm
	mov.u64 	%rd34849, %rd19166;
	mov.u64 	%rd34850, %rd19167;
	mov.u64 	%rd34851, %rd19168;
	mov.u64 	%rd34852, %rd19169;
$L__BB3_407:
	mov.b64 	%rd19627, 0;
	// begin inline asm
	mad.lo.cc.u64 %rd19182, %rd31, %rd35063, %rd19627;
madc.hi.u64 %rd19183, %rd31, %rd35063, 0;
add.cc.u64 %rd19182, %rd19182, %rd19627;
addc.u64 %rd19183, %rd19183, 0;

	// end inline asm
	// begin inline asm
	mad.lo.cc.u64 %rd19188, %rd30, %rd35063, %rd19627;
madc.hi.u64 %rd19189, %rd30, %rd35063, 0;
add.cc.u64 %rd19188, %rd19188, %rd19183;
addc.u64 %rd19189, %rd19189, 0;

	// end inline asm
	// begin inline asm
	mad.lo.cc.u64 %rd19194, %rd29, %rd35063, %rd19627;
madc.hi.u64 %rd19195, %rd29, %rd35063, 0;
add.cc.u64 %rd19194, %rd19194, %rd19189;
addc.u64 %rd19195, %rd19195, 0;

	// end inline asm
	// begin inline asm
	mad.lo.cc.u64 %rd19200, %rd28, %rd35063, %rd19627;
madc.hi.u64 %rd19201, %rd28, %rd35063, 0;
add.cc.u64 %rd19200, %rd19200, %rd19195;
addc.u64 %rd19201, %rd19201, 0;

	// end inline asm
	// begin inline asm
	mad.lo.cc.u64 %rd19206, %rd27, %rd35063, %rd19627;
madc.hi.u64 %rd19207, %rd27, %rd35063, 0;
add.cc.u64 %rd19206, %rd19206, %rd19201;
addc.u64 %rd19207, %rd19207, 0;

	// end inline asm
	// begin inline asm
	mad.lo.cc.u64 %rd19212, %rd26, %rd35063, %rd19627;
madc.hi.u64 %rd19213, %rd26, %rd35063, 0;
add.cc.u64 %rd19212, %rd19212, %rd19207;
addc.u64 %rd19213, %rd19213, 0;

	// end inline asm
	// begin inline asm
	add.cc.u64 %rd19218, %rd19627, %rd19213;
addc.u64 %rd19219, 0, 0;

	// end inline asm
	mul.lo.s64 	%rd19254, %rd19182, -8506173809081122819;
	mov.b64 	%rd19625, -5044313057631688021;
	// begin inline asm
	mad.lo.cc.u64 %rd19222, %rd19254, %rd19625, %rd19182;
madc.hi.u64 %rd19223, %rd19254, %rd19625, 0;
add.cc.u64 %rd19222, %rd19222, %rd19627;
addc.u64 %rd19223, %rd19223, 0;

	// end inline asm
	mov.b64 	%rd19631, 2210141511517208575;
	// begin inline asm
	mad.lo.cc.u64 %rd19228, %rd19254, %rd19631, %rd19188;
madc.hi.u64 %rd19229, %rd19254, %rd19631, 0;
add.cc.u64 %rd19228, %rd19228, %rd19223;
addc.u64 %rd19229, %rd19229, 0;

	// end inline asm
	mov.b64 	%rd19637, 7435674573564081700;
	// begin inline asm
	mad.lo.cc.u64 %rd19234, %rd19254, %rd19637, %rd19194;
madc.hi.u64 %rd19235, %rd19254, %rd19637, 0;
add.cc.u64 %rd19234, %rd19234, %rd19229;
addc.u64 %rd19235, %rd19235, 0;

	// end inline asm
	mov.b64 	%rd19643, 7239337960414712511;
	// begin inline asm
	mad.lo.cc.u64 %rd19240, %rd19254, %rd19643, %rd19200;
madc.hi.u64 %rd19241, %rd19254, %rd19643, 0;
add.cc.u64 %rd19240, %rd19240, %rd19235;
addc.u64 %rd19241, %rd19241, 0;

	// end inline asm
	mov.b64 	%rd19649, 5412103778470702295;
	// begin inline asm
	mad.lo.cc.u64 %rd19246, %rd19254, %rd19649, %rd19206;
madc.hi.u64 %rd19247, %rd19254, %rd19649, 0;
add.cc.u64 %rd19246, %rd19246, %rd19241;
addc.u64 %rd19247, %rd19247, 0;

	// end inline asm
	mov.b64 	%rd19655, 1873798617647539866;
	// begin inline asm
	mad.lo.cc.u64 %rd19252, %rd19254, %rd19655, %rd19212;
madc.hi.u64 %rd19253, %rd19254, %rd19655, 0;
add.cc.u64 %rd19252, %rd19252, %rd19247;
addc.u64 %rd19253, %rd19253, 0;

	// end inline asm
	// begin inline asm
	add.cc.u64 %rd19258, %rd19218, %rd19253;
addc.u64 %rd19259, 0, 0;

	// end inline asm
	add.s64 	%rd19300, %rd19219, %rd19259;
	// begin inline asm
	mad.lo.cc.u64 %rd19262, %rd31, %rd35064, %rd19228;
madc.hi.u64 %rd19263, %rd31, %rd35064, 0;
add.cc.u64 %rd19262, %rd19262, %rd19627;
addc.u64 %rd19263, %rd19263, 0;

	// end inline asm
	// begin inline asm
	mad.lo.cc.u64 %rd19268, %rd30, %rd35064, %rd19234;
madc.hi.u64 %rd19269, %rd30, %rd35064, 0;
add.cc.u64 %rd19268, %rd19268, %rd19263;
addc.u64 %rd19269, %rd19269, 0;

	// end inline asm
	// begin inline asm
	mad.lo.cc.u64 %rd19274, %rd29, %rd35064, %rd19240;
madc.hi.u64 %rd19275, %rd29, %rd35064, 0;
add.cc.u64 %rd19274, %rd19274, %rd19269;
addc.u64 %rd19275, %rd19275, 0;

	// end inline asm
	// begin inline asm
	mad.lo.cc.u64 %rd19280, %rd28, %rd35064, %rd19246;
madc.hi.u64 %rd19281, %rd28, %rd35064, 0;
add.cc.u64 %rd19280, %rd19280, %rd19275;
addc.u64 %rd19281, %rd19281, 0;

	// end inline asm
	// begin inline asm
	mad.lo.cc.u64 %rd19286, %rd27, %rd35064, %rd19252;
madc.hi.u64 %rd19287, %rd27, %rd35064, 0;
add.cc.u64 %rd19286, %rd19286, %rd19281;
addc.u64 %rd19287, %rd19287, 0;

	// end inline asm
	// begin inline asm
	mad.lo.cc.u64 %rd19292, %rd26, %rd35064, %rd19258;
madc.hi.u64 %rd19293, %rd26, %rd35064, 0;
add.cc.u64 %rd19292, %rd19292, %rd19287;
addc.u64 %rd19293, %rd19293, 0;

	// end inline asm
	// begin inline asm
	add.cc.u64 %rd19298, %rd19300, %rd19293;
addc.u64 %rd19299, 0, 0;

	// end inline asm
	mul.lo.s64 	%rd19334, %rd19262, -8506173809081122819;
	// begin inline asm
	mad.lo.cc.u64 %rd19302, %rd19334, %rd19625, %rd19262;
madc.hi.u64 %rd19303, %rd19334, %rd19625, 0;
add.cc.u64 %rd19302, %rd19302, %rd19627;
addc.u64 %rd19303, %rd19303, 0;

	// end inline asm
	// begin inline asm
	mad.lo.cc.u64 %rd19308, %rd19334, %rd19631, %rd19268;
madc.hi.u64 %rd19309, %rd19334, %rd19631, 0;
add.cc.u64 %rd19308, %rd19308, %rd19303;
addc.u64 %rd19309, %rd19309, 0;

	// end inline asm
	// begin inline asm
	mad.lo.cc.u64 %rd19314, %rd19334, %rd19637, %rd19274;
madc.hi.u64 %rd19315, %rd19334, %rd19637, 0;
add.cc.u64 %rd19314, %rd19314, %rd19309;
addc.u64 %rd19315, %rd19315, 0;

	// end inline asm
	// begin inline asm
	mad.lo.cc.u64 %rd19320, %rd19334, %rd19643, %rd19280;
madc.hi.u64 %rd19321, %rd19334, %rd19643, 0;
add.cc.u64 %rd19320, %rd19320, %rd19315;
addc.u64 %rd19321, %rd19321, 0;

	// end inline asm
	// begin inline asm
	mad.lo.cc.u64 %rd19326, %rd19334, %rd19649, %rd19286;
madc.hi.u64 %rd19327, %rd19334, %rd19649, 0;
add.cc.u64 %rd19326, %rd19326, %rd19321;
addc.u64 %rd19327, %rd19327, 0;

	// end inline asm
	// begin inline asm
	mad.lo.cc.u64 %rd19332, %rd19334, %rd19655, %rd19292;
madc.hi.u64 %rd19333, %rd19334, %rd19655, 0;
add.cc.u64 %rd19332, %rd19332, %rd19327;
addc.u64 %rd19333, %rd19333, 0;

	// end inline asm
	// begin inline asm
	add.cc.u64 %rd19338, %rd19298, %rd19333;
addc.u64 %rd19339, 0, 0;

	// end inline asm
	add.s64 	%rd19380, %rd19299, %rd19339;
	// begin inline asm
	mad.lo.cc.u64 %rd19342, %rd31, %rd25172, %rd19308;
madc.hi.u64 %rd19343, %rd31, %rd25172, 0;
add.cc.u64 %rd19342, %rd19342, %rd19627;
addc.u64 %rd19343, %rd19343, 0;

	// end inline asm
	// begin inline asm
	mad.lo.cc.u64 %rd19348, %rd30, %rd25172, %rd19314;
madc.hi.u64 %rd19349, %rd30, %rd25172, 0;
add.cc.u64 %rd19348, %rd19348, %rd19343;
addc.u64 %rd19349, %rd19349, 0;

	// end inline asm
	// begin inline asm
	mad.lo.cc.u64 %rd19354, %rd29, %rd25172, %rd19320;
madc.hi.u64 %rd19355, %rd29, %rd25172, 0;
add.cc.u64 %rd19354, %rd19354, %rd19349;
addc.u64 %rd19355, %rd19355, 0;

	// end inline asm
	// begin inline asm
	mad.lo.cc.u64 %rd19360, %rd28, %rd25172, %rd19326;
madc.hi.u64 %rd19361, %rd28, %rd25172, 0;
add.cc.u64 %rd19360, %rd19360, %rd19355;
addc.u64 %rd19361, %rd19361, 0;

	// end inline asm
	// begin inline asm
	mad.lo.cc.u64 %rd19366, %rd27, %rd25172, %rd19332;
madc.hi.u64 %rd19367, %rd27, %rd25172, 0;
add.cc.u64 %rd19366, %rd19366, %rd19361;
addc.u64 %rd19367, %rd19367, 0;

	// end inline asm
	// begin inline asm
	mad.lo.cc.u64 %rd19372, %rd26, %rd25172, %rd19338;
madc.hi.u64 %rd19373, %rd26, %rd25172, 0;
add.cc.u64 %rd19372, %rd19372, %rd19367;
addc.u64 %rd19373, %rd19373, 0;

	// end inline asm
	// begin inline asm
	add.cc.u64 %rd19378, %rd19380, %rd19373;
addc.u64 %rd19379, 0, 0;

	// end inline asm
	mul.lo.s64 	%rd19414, %rd19342, -8506173809081122819;
	// begin inline asm
	mad.lo.cc.u64 %rd19382, %rd19414, %rd19625, %rd19342;
madc.hi.u64 %rd19383, %rd19414, %rd19625, 0;
add.cc.u64 %rd19382, %rd19382, %rd19627;
addc.u64 %rd19383, %rd19383, 0;

	// end inline asm
	// begin inline asm
	mad.lo.cc.u64 %rd19388, %rd19414, %rd19631, %rd19348;
madc.hi.u64 %rd19389, %rd19414, %rd19631, 0;
add.cc.u64 %rd19388, %rd19388, %rd19383;
addc.u64 %rd19389, %rd19389, 0;

	// end inline asm
	// begin inline asm
	mad.lo.cc.u64 %rd19394, %rd19414, %rd19637, %rd19354;
madc.hi.u64 %rd19395, %rd19414, %rd19637, 0;
add.cc.u64 %rd19394, %rd19394, %rd19389;
addc.u64 %rd19395, %rd19395, 0;

	// end inline asm
	// begin inline asm
	mad.lo.cc.u64 %rd19400, %rd19414, %rd19643, %rd19360;
madc.hi.u64 %rd19401, %rd19414, %rd19643, 0;
add.cc.u64 %rd19400, %rd19400, %rd19395;
addc.u64 %rd19401, %rd19401, 0;

	// end inline asm
	// begin inline asm
	mad.lo.cc.u64 %rd19406, %rd19414, %rd19649, %rd19366;
madc.hi.u64 %rd19407, %rd19414, %rd19649, 0;
add.cc.u64 %rd19406, %rd19406, %rd19401;
addc.u64 %rd19407, %rd19407, 0;

	// end inline asm
	// begin inline asm
	mad.lo.cc.u64 %rd19412, %rd19414, %rd19655, %rd19372;
madc.hi.u64 %rd19413, %rd19414, %rd19655, 0;
add.cc.u64 %rd19412, %rd19412, %rd19407;
addc.u64 %rd19413, %rd19413, 0;

	// end inline asm
	// begin inline asm
	add.cc.u64 %rd19418, %rd19378, %rd19413;
addc.u64 %rd19419, 0, 0;

	// end inline asm
	add.s64 	%rd19460, %rd19379, %rd19419;
	// begin inline asm
	mad.lo.cc.u64 %rd19422, %rd31, %rd25173, %rd19388;
madc.hi.u64 %rd19423, %rd31, %rd25173, 0;
add.cc.u64 %rd19422, %rd19422, %rd19627;
addc.u64 %rd19423, %rd19423, 0;

	// end inline asm
	// begin inline asm
	mad.lo.cc.u64 %rd19428, %rd30, %rd25173, %rd19394;
madc.hi.u64 %rd19429, %rd30, %rd25173, 0;
add.cc.u64 %rd19428, %rd19428, %rd19423;
addc.u64 %rd19429, %rd19429, 0;

	// end inline asm
	// begin inline asm
	mad.lo.cc.u64 %rd19434, %rd29, %rd25173, %rd19400;
madc.hi.u64 %rd19435, %rd29, %rd25173, 0;
add.cc.u64 %rd19434, %rd19434, %rd19429;
addc.u64 %rd19435, %rd19435, 0;

	// end inline asm
	// begin inline asm
	mad.lo.cc.u64 %rd19440, %rd28, %rd25173, %rd19406;
madc.hi.u64 %rd19441, %rd28, %rd25173, 0;
add.cc.u64 %rd19440, %rd19440, %rd19435;
addc.u64 %rd19441, %rd19441, 0;

	// end inline asm
	// begin inline asm
	mad.lo.cc.u64 %rd19446, %rd27, %rd25173, %rd19412;
madc.hi.u64 %rd19447, %rd27, %rd25173, 0;
add.cc.u64 %rd19446, %rd19446, %rd19441;
addc.u64 %rd19447, %rd19447, 0;

	// end inline asm
	// begin inline asm
	mad.lo.cc.u64 %rd19452, %rd26, %rd25173, %rd19418;
madc.hi.u64 %rd19453, %rd26, %rd25173, 0;
add.cc.u64 %rd19452, %rd19452, %rd19447;
addc.u64 %rd19453, %rd19453, 0;

	// end inline asm
	// begin inline asm
	add.cc.u64 %rd19458, %rd19460, %rd19453;
addc.u64 %rd19459, 0, 0;

	// end inline asm
	mul.lo.s64 	%rd19494, %rd19422, -8506173809081122819;
	// begin inline asm
	mad.lo.cc.u64 %rd19462, %rd19494, %rd19625, %rd19422;
madc.hi.u64 %rd19463, %rd19494, %rd19625, 0;
add.cc.u64 %rd19462, %rd19462, %rd19627;
addc.u64 %rd19463, %rd19463, 0;

	// end inline asm
	// begin inline asm
	mad.lo.cc.u64 %rd19468, %rd19494, %rd19631, %rd19428;
madc.hi.u64 %rd19469, %rd19494, %rd19631, 0;
add.cc.u64 %rd19468, %rd19468, %rd19463;
addc.u64 %rd19469, %rd19469, 0;

	// end inline asm
	// begin inline asm
	mad.lo.cc.u64 %rd19474, %rd19494, %rd19637, %rd19434;
madc.hi.u64 %rd19475, %rd19494, %rd19637, 0;
add.cc.u64 %rd19474, %rd19474, %rd19469;
addc.u64 %rd19475, %rd19475, 0;

	// end inline asm
	// begin inline asm
	mad.lo.cc.u64 %rd19480, %rd19494, %rd19643, %rd19440;
madc.hi.u64 %rd19481, %rd19494, %rd19643, 0;
add.cc.u64 %rd19480, %rd19480, %rd19475;
addc.u64 %rd19481, %rd19481, 0;

	// end inline asm
	// begin inline asm
	mad.lo.cc.u64 %rd19486, %rd19494, %rd19649, %rd19446;
madc.hi.u64 %rd19487, %rd19494, %rd19649, 0;
add.cc.u64 %rd19486, %rd19486, %rd19481;
addc.u64 %rd19487, %rd19487, 0;

	// end inline asm
	// begin inline asm
	mad.lo.cc.u64 %rd19492, %rd19494, %rd19655, %rd19452;
madc.hi.u64 %rd19493, %rd19494, %rd19655, 0;
add.cc.u64 %rd19492, %rd19492, %rd19487;
addc.u64 %rd19493, %rd19493, 0;

	// end inline asm
	// begin inline asm
	add.cc.u64 %rd19498, %rd19458, %rd19493;
addc.u64 %rd19499, 0, 0;

	// end inline asm
	add.s64 	%rd19540, %rd19459, %rd19499;
	// begin inline asm
	mad.lo.cc.u64 %rd19502, %rd31, %rd25174, %rd19468;
madc.hi.u64 %rd19503, %rd31, %rd25174, 0;
add.cc.u64 %rd19502, %rd19502, %rd19627;
addc.u64 %rd19503, %rd19503, 0;

	// end inline asm
	// begin inline asm
	mad.lo.cc.u64 %rd19508, %rd30, %rd25174, %rd19474;
madc.hi.u64 %rd19509, %rd30, %rd25174, 0;
add.cc.u64 %rd19508, %rd19508, %rd19503;
addc.u64 %rd19509, %rd19509, 0;

	// end inline asm
	// begin inline asm
	mad.lo.cc.u64 %rd19514, %rd29, %rd25174, %rd19480;
madc.hi.u64 %rd19515, %rd29, %rd25174, 0;
add.cc.u64 %rd19514, %rd19514, %rd19509;
addc.u64 %rd19515, %rd19515, 0;

	// end inline asm
	// begin inline asm
	mad.lo.cc.u64 %rd19520, %rd28, %rd25174, %rd19486;
madc.hi.u64 %rd19521, %rd28, %rd25174, 0;
add.cc.u64 %rd19520, %rd19520, %rd19515;
addc.u64 %rd19521, %rd19521, 0;

	// end inline asm
	// begin inline asm
	mad.lo.cc.u64 %rd19526, %rd27, %rd25174, %rd19492;
madc.hi.u64 %rd19527, %rd27, %rd25174, 0;
add.cc.u64 %rd19526, %rd19526, %rd19521;
addc.u64 %rd19527, %rd19527, 0;

	// end inline asm
	// begin inline asm
	mad.lo.cc.u64 %rd19532, %rd26, %rd25174, %rd19498;
madc.hi.u64 %rd19533, %rd26, %rd25174, 0;
add.cc.u64 %rd19532, %rd19532, %rd19527;
addc.u64 %rd19533, %rd19533, 0;

	// end inline asm
	// begin inline asm
	add.cc.u64 %rd19538, %rd19540, %rd19533;
addc.u64 %rd19539, 0, 0;

	// end inline asm
	mul.lo.s64 	%rd19574, %rd19502, -8506173809081122819;
	// begin inline asm
	mad.lo.cc.u64 %rd19542, %rd19574, %rd19625, %rd19502;
madc.hi.u64 %rd19543, %rd19574, %rd19625, 0;
add.cc.u64 %rd19542, %rd19542, %rd19627;
addc.u64 %rd19543, %rd19543, 0;

	// end inline asm
	// begin inline asm
	mad.lo.cc.u64 %rd19548, %rd19574, %rd19631, %rd19508;
madc.hi.u64 %rd19549, %rd19574, %rd19631, 0;
add.cc.u64 %rd19548, %rd19548, %rd19543;
addc.u64 %rd19549, %rd19549, 0;

	// end inline asm
	// begin inline asm
	mad.lo.cc.u64 %rd19554, %rd19574, %rd19637, %rd19514;
madc.hi.u64 %rd19555, %rd19574, %rd19637, 0;
add.cc.u64 %rd19554, %rd19554, %rd19549;
addc.u64 %rd19555, %rd19555, 0;

	// end inline asm
	// begin inline asm
	mad.lo.cc.u64 %rd19560, %rd19574, %rd19643, %rd19520;
madc.hi.u64 %rd19561, %rd19574, %rd19643, 0;
add.cc.u64 %rd19560, %rd19560, %rd19555;
addc.u64 %rd19561, %rd19561, 0;

	// end inline asm
	// begin inline asm
	mad.lo.cc.u64 %rd19566, %rd19574, %rd19649, %rd19526;
madc.hi.u64 %rd19567, %rd19574, %rd19649, 0;
add.cc.u64 %rd19566, %rd19566, %rd19561;
addc.u64 %rd19567, %rd19567, 0;

	// end inline asm
	// begin inline asm
	mad.lo.cc.u64 %rd19572, %rd19574, %rd19655, %rd19532;
madc.hi.u64 %rd19573, %rd19574, %rd19655, 0;
add.cc.u64 %rd19572, %rd19572, %rd19567;
addc.u64 %rd19573, %rd19573, 0;

	// end inline asm
	// begin inline asm
	add.cc.u64 %rd19578, %rd19538, %rd19573;
addc.u64 %rd19579, 0, 0;

	// end inline asm
	add.s64 	%rd19620, %rd19539, %rd19579;
	// begin inline asm
	mad.lo.cc.u64 %rd19582, %rd31, %rd25175, %rd19548;
madc.hi.u64 %rd19583, %rd31, %rd25175, 0;
add.cc.u64 %rd19582, %rd19582, %rd19627;
addc.u64 %rd19583, %rd19583, 0;

	// end inline asm
	// begin inline asm
	mad.lo.cc.u64 %rd19588, %rd30, %rd25175, %rd19554;
madc.hi.u64 %rd19589, %rd30, %rd25175, 0;
add.cc.u64 %rd19588, %rd19588, %rd19583;
addc.u64 %rd19589, %rd19589, 0;

	// end inline asm
	// begin inline asm
	mad.lo.cc.u64 %rd19594, %rd29, %rd25175, %rd19560;
madc.hi.u64 %rd19595, %rd29, %rd25175, 0;
add.cc.u64 %rd19594, %rd19594, %rd19589;
addc.u64 %rd19595, %rd19595, 0;

	// end inline asm
	// begin inline asm
	mad.lo.cc.u64 %rd19600, %rd28, %rd25175, %rd19566;
madc.hi.u64 %rd19601, %rd28, %rd25175, 0;
add.cc.u64 %rd19600, %rd19600, %rd19595;
addc.u64 %rd19601, %rd19601, 0;

	// end inline asm
	// begin inline asm
	mad.lo.cc.u64 %rd19606, %rd27, %rd25175, %rd19572;
madc.hi.u64 %rd19607, %rd27, %rd25175, 0;
add.cc.u64 %rd19606, %rd19606, %rd19601;
addc.u64 %rd19607, %rd19607, 0;

	// end inline asm
	// begin inline asm
	mad.lo.cc.u64 %rd19612, %rd26, %rd25175, %rd19578;
madc.hi.u64 %rd19613, %rd26, %rd25175, 0;
add.cc.u64 %rd19612, %rd19612, %rd19607;
addc.u64 %rd19613, %rd19613, 0;

	// end inline asm
	// begin inline asm
	add.cc.u64 %rd19618, %rd19620, %rd19613;
addc.u64 %rd19619, 0, 0;

	// end inline asm
	mul.lo.s64 	%rd19654, %rd19582, -8506173809081122819;
	// begin inline asm
	mad.lo.cc.u64 %rd19622, %rd19654, %rd19625, %rd19582;
madc.hi.u64 %rd19623, %rd19654, %rd19625, 0;
add.cc.u64 %rd19622, %rd19622, %rd19627;
addc.u64 %rd19623, %rd19623, 0;

	// end inline asm
	// begin inline asm
	mad.lo.cc.u64 %rd34853, %rd19654, %rd19631, %rd19588;
madc.hi.u64 %rd19629, %rd19654, %rd19631, 0;
add.cc.u64 %rd34853, %rd34853, %rd19623;
addc.u64 %rd19629, %rd19629, 0;

	// end inline asm
	// begin inline asm
	mad.lo.cc.u64 %rd34854, %rd19654, %rd19637, %rd19594;
madc.hi.u64 %rd19635, %rd19654, %rd19637, 0;
add.cc.u64 %rd34854, %rd34854, %rd19629;
addc.u64 %rd19635, %rd19635, 0;

	// end inline asm
	// begin inline asm
	mad.lo.cc.u64 %rd19674, %rd19654, %rd19643, %rd19600;
madc.hi.u64 %rd19641, %rd19654, %rd19643, 0;
add.cc.u64 %rd19674, %rd19674, %rd19635;
addc.u64 %rd19641, %rd19641, 0;

	// end inline asm
	// begin inline asm
	mad.lo.cc.u64 %rd19675, %rd19654, %rd19649, %rd19606;
madc.hi.u64 %rd19647, %rd19654, %rd19649, 0;
add.cc.u64 %rd19675, %rd19675, %rd19641;
addc.u64 %rd19647, %rd19647, 0;

	// end inline asm
	// begin inline asm
	mad.lo.cc.u64 %rd19676, %rd19654, %rd19655, %rd19612;
madc.hi.u64 %rd19653, %rd19654, %rd19655, 0;
add.cc.u64 %rd19676, %rd19676, %rd19647;
addc.u64 %rd19653, %rd19653, 0;

	// end inline asm
	// begin inline asm
	add.cc.u64 %rd19677, %rd19618, %rd19653;
addc.u64 %rd19659, 0, 0;

	// end inline asm
	setp.gt.u64 	%p1027, %rd19677, 1873798617647539866;
	@%p1027 bra 	$L__BB3_417;
	setp.eq.s64 	%p1028, %rd19677, 1873798617647539866;
	mov.u64 	%rd34855, %rd19674;
	mov.u64 	%rd34856, %rd19675;
	mov.u64 	%rd34857, %rd19676;
	mov.u64 	%rd34858, %rd19677;
	@%p1028 bra 	$L__BB3_409;
	bra.uni 	$L__BB3_418;
$L__BB3_409:
	setp.gt.u64 	%p1029, %rd19676, 5412103778470702295;
	@%p1029 bra 	$L__BB3_417;
	setp.ne.s64 	%p1030, %rd19676, 5412103778470702295;
	mov.b64 	%rd34858, 1873798617647539866;
	mov.u64 	%rd34855, %rd19674;
	mov.u64 	%rd34856, %rd19675;
	mov.u64 	%rd34857, %rd19676;
	@%p1030 bra 	$L__BB3_418;
	setp.gt.u64 	%p1031, %rd19675, 7239337960414712511;
	@%p1031 bra 	$L__BB3_417;
	setp.ne.s64 	%p1032, %rd19675, 7239337960414712511;
	mov.b64 	%rd34857, 5412103778470702295;
	mov.u64 	%rd34855, %rd19674;
	mov.u64 	%rd34856, %rd19675;
	@%p1032 bra 	$L__BB3_418;
	setp.gt.u64 	%p1033, %rd19674, 7435674573564081700;
	@%p1033 bra 	$L__BB3_417;
	setp.ne.s64 	%p1034, %rd19674, 7435674573564081700;
	mov.b64 	%rd34856, 7239337960414712511;
	mov.u64 	%rd34855, %rd19674;
	@%p1034 bra 	$L__BB3_418;
	setp.gt.u64 	%p1035, %rd34854, 2210141511517208575;
	@%p1035 bra 	$L__BB3_417;
	setp.ne.s64 	%p1036, %rd34854, 2210141511517208575;
	setp.lt.u64 	%p1037, %rd34853, -5044313057631688021;
	or.pred  	%p1038, %p1036, %p1037;
	mov.b64 	%rd34855, 7435674573564081700;
	@%p1038 bra 	$L__BB3_418;
$L__BB3_417:
	mov.b64 	%rd19678, -5044313057631688021;
	mov.b64 	%rd19679, 2210141511517208575;
	mov.b64 	%rd19680, 7435674573564081700;
	mov.b64 	%rd19681, 7239337960414712511;
	mov.b64 	%rd19682, 5412103778470702295;
	mov.b64 	%rd19683, 1873798617647539866;
	// begin inline asm
	sub.cc.u64 %rd34853, %rd34853, %rd19678;
subc.cc.u64 %rd34854, %rd34854, %rd19679;
subc.cc.u64 %rd19674, %rd19674, %rd19680;
subc.cc.u64 %rd19675, %rd19675, %rd19681;
subc.cc.u64 %rd19676, %rd19676, %rd19682;
subc.u64 %rd19677, %rd19677, %rd19683;

	// end inline asm
	mov.u64 	%rd34855, %rd19674;
	mov.u64 	%rd34856, %rd19675;
	mov.u64 	%rd34857, %rd19676;
	mov.u64 	%rd34858, %rd19677;
$L__BB3_418:
	mov.u64 	%rd19721, %rd28;
	mov.u64 	%rd34860, %rd30;
	mov.u64 	%rd19722, %rd27;
	mov.u64 	%rd19720, %rd29;
	mov.u64 	%rd34859, %rd31;
	mov.u64 	%rd19723, %rd26;
	// begin inline asm
	add.cc.u64 %rd34859, %rd34859, %rd35063;
addc.cc.u64 %rd34860, %rd34860, %rd35064;
addc.cc.u64 %rd19720, %rd19720, %rd25172;
addc.cc.u64 %rd19721, %rd19721, %rd25173;
addc.cc.u64 %rd19722, %rd19722, %rd25174;
addc.u64 %rd19723, %rd19723, %rd25175;

	// end inline asm
	setp.gt.u64 	%p1039, %rd19723, 1873798617647539866;
	@%p1039 bra 	$L__BB3_428;
	setp.eq.s64 	%p1040, %rd19723, 1873798617647539866;
	mov.u64 	%rd34861, %rd19720;
	mov.u64 	%rd34862, %rd19721;
	mov.u64 	%rd34863, %rd19722;
	mov.u64 	%rd34864, %rd19723;
	@%p1040 bra 	$L__BB3_420;
	bra.uni 	$L__BB3_429;
$L__BB3_420:
	setp.gt.u64 	%p1041, %rd19722, 5412103778470702295;
	@%p1041 bra 	$L__BB3_428;
	setp.ne.s64 	%p1042, %rd19722, 5412103778470702295;
	mov.b64 	%rd34864, 1873798617647539866;
	mov.u64 	%rd34861, %rd19720;
	mov.u64 	%rd34862, %rd19721;
	mov.u64 	%rd34863, %rd19722;
	@%p1042 bra 	$L__BB3_429;
	setp.gt.u64 	%p1043, %rd19721, 7239337960414712511;
	@%p1043 bra 	$L__BB3_428;
	setp.ne.s64 	%p1044, %rd19721, 7239337960414712511;
	mov.b64 	%rd34863, 5412103778470702295;
	mov.u64 	%rd34861, %rd19720;
	mov.u64 	%rd34862, %rd19721;
	@%p1044 bra 	$L__BB3_429;
	setp.gt.u64 	%p1045, %rd19720, 7435674573564081700;
	@%p1045 bra 	$L__BB3_428;
	setp.ne.s64 	%p1046, %rd19720, 7435674573564081700;
	mov.b64 	%rd34862, 7239337960414712511;
	mov.u64 	%rd34861, %rd19720;
	@%p1046 bra 	$L__BB3_429;
	setp.gt.u64 	%p1047, %rd34860, 2210141511517208575;
	@%p1047 bra 	$L__BB3_428;
	setp.ne.s64 	%p1048, %rd34860, 2210141511517208575;
	setp.lt.u64 	%p1049, %rd34859, -5044313057631688021;
	or.pred  	%p1050, %p1048, %p1049;
	mov.b64 	%rd34861, 7435674573564081700;
	@%p1050 bra 	$L__BB3_429;
$L__BB3_428:
	mov.b64 	%rd19724, -5044313057631688021;
	mov.b64 	%rd19725, 2210141511517208575;
	mov.b64 	%rd19726, 7435674573564081700;
	mov.b64 	%rd19727, 7239337960414712511;
	mov.b64 	%rd19728, 5412103778470702295;
	mov.b64 	%rd19729, 1873798617647539866;
	// begin inline asm
	sub.cc.u64 %rd34859, %rd34859, %rd19724;
subc.cc.u64 %rd34860, %rd34860, %rd19725;
subc.cc.u64 %rd19720, %rd19720, %rd19726;
subc.cc.u64 %rd19721, %rd19721, %rd19727;
subc.cc.u64 %rd19722, %rd19722, %rd19728;
subc.u64 %rd19723, %rd19723, %rd19729;

	// end inline asm
	mov.u64 	%rd34861, %rd19720;
	mov.u64 	%rd34862, %rd19721;
	mov.u64 	%rd34863, %rd19722;
	mov.u64 	%rd34864, %rd19723;
$L__BB3_429:
	mov.u64 	%rd34868, %rd28;
	mov.u64 	%rd34866, %rd30;
	mov.u64 	%rd34869, %rd27;
	mov.u64 	%rd34867, %rd29;
	mov.u64 	%rd34865, %rd31;
	mov.u64 	%rd34870, %rd26;
	// begin inline asm
	sub.cc.u64 %rd34865, %rd34865, %rd35063;
subc.cc.u64 %rd34866, %rd34866, %rd35064;
subc.cc.u64 %rd34867, %rd34867, %rd25172;
subc.cc.u64 %rd34868, %rd34868, %rd25173;
subc.cc.u64 %rd34869, %rd34869, %rd25174;
subc.u64 %rd34870, %rd34870, %rd25175;

	// end inline asm
	setp.gt.u64 	%p1051, %rd26, %rd25175;
	@%p1051 bra 	$L__BB3_440;
	setp.ge.u64 	%p1052, %rd26, %rd25175;
	@%p1052 bra 	$L__BB3_431;
	bra.uni 	$L__BB3_439;
$L__BB3_431:
	setp.gt.u64 	%p1053, %rd27, %rd25174;
	@%p1053 bra 	$L__BB3_440;
	setp.lt.u64 	%p1054, %rd27, %rd25174;
	@%p1054 bra 	$L__BB3_439;
	setp.gt.u64 	%p1055, %rd28, %rd25173;
	@%p1055 bra 	$L__BB3_440;
	setp.lt.u64 	%p1056, %rd28, %rd25173;
	@%p1056 bra 	$L__BB3_439;
	setp.gt.u64 	%p1057, %rd29, %rd25172;
	@%p1057 bra 	$L__BB3_440;
	setp.lt.u64 	%p1058, %rd29, %rd25172;
	@%p1058 bra 	$L__BB3_439;
	setp.gt.u64 	%p1059, %rd30, %rd35064;
	@%p1059 bra 	$L__BB3_440;
	setp.lt.u64 	%p1060, %rd30, %rd35064;
	setp.lt.u64 	%p1061, %rd31, %rd35063;
	or.pred  	%p1062, %p1060, %p1061;
	@%p1062 bra 	$L__BB3_439;
	bra.uni 	$L__BB3_440;
$L__BB3_439:
	mov.b64 	%rd19760, -5044313057631688021;
	mov.b64 	%rd19761, 2210141511517208575;
	mov.b64 	%rd19762, 7435674573564081700;
	mov.b64 	%rd19763, 7239337960414712511;
	mov.b64 	%rd19764, 5412103778470702295;
	mov.b64 	%rd19765, 1873798617647539866;
	// begin inline asm
	add.cc.u64 %rd34865, %rd34865, %rd19760;
addc.cc.u64 %rd34866, %rd34866, %rd19761;
addc.cc.u64 %rd34867, %rd34867, %rd19762;
addc.cc.u64 %rd34868, %rd34868, %rd19763;
addc.cc.u64 %rd34869, %rd34869, %rd19764;
addc.u64 %rd34870, %rd34870, %rd19765;

	// end inline asm
$L__BB3_440:
	mov.b64 	%rd20217, 0;
	// begin inline asm
	mad.lo.cc.u64 %rd19772, %rd34865, %rd34859, %rd20217;
madc.hi.u64 %rd19773, %rd34865, %rd34859, 0;
add.cc.u64 %rd19772, %rd19772, %rd20217;
addc.u64 %rd19773, %rd19773, 0;

	// end inline asm
	// begin inline asm
	mad.lo.cc.u64 %rd19778, %rd34866, %rd34859, %rd20217;
madc.hi.u64 %rd19779, %rd34866, %rd34859, 0;
add.cc.u64 %rd19778, %rd19778, %rd19773;
addc.u64 %rd19779, %rd19779, 0;

	// end inline asm
	// begin inline asm
	mad.lo.cc.u64 %rd19784, %rd34867, %rd34859, %rd20217;
madc.hi.u64 %rd19785, %rd34867, %rd34859, 0;
add.cc.u64 %rd19784, %rd19784, %rd19779;
addc.u64 %rd19785, %rd19785, 0;

	// end inline asm
	// begin inline asm
	mad.lo.cc.u64 %rd19790, %rd34868, %rd34859, %rd20217;
madc.hi.u64 %rd19791, %rd34868, %rd34859, 0;
add.cc.u64 %rd19790, %rd19790, %rd19785;
addc.u64 %rd19791, %rd19791, 0;

	// end inline asm
	// begin inline asm
	mad.lo.cc.u64 %rd19796, %rd34869, %rd34859, %rd20217;
madc.hi.u64 %rd19797, %rd34869, %rd34859, 0;
add.cc.u64 %rd19796, %rd19796, %rd19791;
addc.u64 %rd19797, %rd19797, 0;

	// end inline asm
	// begin inline asm
	mad.lo.cc.u64 %rd19802, %rd34870, %rd34859, %rd20217;
madc.hi.u64 %rd19803, %rd34870, %rd34859, 0;
add.cc.u64 %rd19802, %rd19802, %rd19797;
addc.u64 %rd19803, %rd19803, 0;

	// end inline asm
	// begin inline asm
	add.cc.u64 %rd19808, %rd20217, %rd19803;
addc.u64 %rd19809, 0, 0;

	// end inline asm
	mul.lo.s64 	%rd19844, %rd19772, -8506173809081122819;
	mov.b64 	%rd20215, -5044313057631688021;
	// begin inline asm
	mad.lo.cc.u64 %rd19812, %rd19844, %rd20215, %rd19772;
madc.hi.u64 %rd19813, %rd19844, %rd20215, 0;
add.cc.u64 %rd19812, %rd19812, %rd20217;
addc.u64 %rd19813, %rd19813, 0;

	// end inline asm
	mov.b64 	%rd20221, 2210141511517208575;
	// begin inline asm
	mad.lo.cc.u64 %rd19818, %rd19844, %rd20221, %rd19778;
madc.hi.u64 %rd19819, %rd19844, %rd20221, 0;
add.cc.u64 %rd19818, %rd19818, %rd19813;
addc.u64 %rd19819, %rd19819, 0;

	// end inline asm
	mov.b64 	%rd20227, 7435674573564081700;
	// begin inline asm
	mad.lo.cc.u64 %rd19824, %rd19844, %rd20227, %rd19784;
madc.hi.u64 %rd19825, %rd19844, %rd20227, 0;
add.cc.u64 %rd19824, %rd19824, %rd19819;
addc.u64 %rd19825, %rd19825, 0;

	// end inline asm
	mov.b64 	%rd20233, 7239337960414712511;
	// begin inline asm
	mad.lo.cc.u64 %rd19830, %rd19844, %rd20233, %rd19790;
madc.hi.u64 %rd19831, %rd19844, %rd20233, 0;
add.cc.u64 %rd19830, %rd19830, %rd19825;
addc.u64 %rd19831, %rd19831, 0;

	// end inline asm
	mov.b64 	%rd20239, 5412103778470702295;
	// begin inline asm
	mad.lo.cc.u64 %rd19836, %rd19844, %rd20239, %rd19796;
madc.hi.u64 %rd19837, %rd19844, %rd20239, 0;
add.cc.u64 %rd19836, %rd19836, %rd19831;
addc.u64 %rd19837, %rd19837, 0;

	// end inline asm
	mov.b64 	%rd20245, 1873798617647539866;
	// begin inline asm
	mad.lo.cc.u64 %rd19842, %rd19844, %rd20245, %rd19802;
madc.hi.u64 %rd19843, %rd19844, %rd20245, 0;
add.cc.u64 %rd19842, %rd19842, %rd19837;
addc.u64 %rd19843, %rd19843, 0;

	// end inline asm
	// begin inline asm
	add.cc.u64 %rd19848, %rd19808, %rd19843;
addc.u64 %rd19849, 0, 0;

	// end inline asm
	add.s64 	%rd19890, %rd19809, %rd19849;
	// begin inline asm
	mad.lo.cc.u64 %rd19852, %rd34865, %rd34860, %rd19818;
madc.hi.u64 %rd19853, %rd34865, %rd34860, 0;
add.cc.u64 %rd19852, %rd19852, %rd20217;
addc.u64 %rd19853, %rd19853, 0;

	// end inline asm
	// begin inline asm
	mad.lo.cc.u64 %rd19858, %rd34866, %rd34860, %rd19824;
madc.hi.u64 %rd19859, %rd34866, %rd34860, 0;
add.cc.u64 %rd19858, %rd19858, %rd19853;
addc.u64 %rd19859, %rd19859, 0;

	// end inline asm
	// begin inline asm
	mad.lo.cc.u64 %rd19864, %rd34867, %rd34860, %rd19830;
madc.hi.u64 %rd19865, %rd34867, %rd34860, 0;
add.cc.u64 %rd19864, %rd19864, %rd19859;
addc.u64 %rd19865, %rd19865, 0;

	// end inline asm
	// begin inline asm
	mad.lo.cc.u64 %rd19870, %rd34868, %rd34860, %rd19836;
madc.hi.u64 %rd19871, %rd34868, %rd34860, 0;
add.cc.u64 %rd19870, %rd19870, %rd19865;
addc.u64 %rd19871, %rd19871, 0;

	// end inline asm
	// begin inline asm
	mad.lo.cc.u64 %rd19876, %rd34869, %rd34860, %rd19842;
madc.hi.u64 %rd19877, %rd34869, %rd34860, 0;
add.cc.u64 %rd19876, %rd19876, %rd19871;
addc.u64 %rd19877, %rd19877, 0;

	// end inline asm
	// begin inline asm
	mad.lo.cc.u64 %rd19882, %rd34870, %rd34860, %rd19848;
madc.hi.u64 %rd19883, %rd34870, %rd34860, 0;
add.cc.u64 %rd19882, %rd19882, %rd19877;
addc.u64 %rd19883, %rd19883, 0;

	// end inline asm
	// begin inline asm
	add.cc.u64 %rd19888, %rd19890, %rd19883;
addc.u64 %rd19889, 0, 0;

	// end inline asm
	mul.lo.s64 	%rd19924, %rd19852, -8506173809081122819;
	// begin inline asm
	mad.lo.cc.u64 %rd19892, %rd19924, %rd20215, %rd19852;
madc.hi.u64 %rd19893, %rd19924, %rd20215, 0;
add.cc.u64 %rd19892, %rd19892, %rd20217;
addc.u64 %rd19893, %rd19893, 0;

	// end inline asm
	// begin inline asm
	mad.lo.cc.u64 %rd19898, %rd19924, %rd20221, %rd19858;
madc.hi.u64 %rd19899, %rd19924, %rd20221, 0;
add.cc.u64 %rd19898, %rd19898, %rd19893;
addc.u64 %rd19899, %rd19899, 0;

	// end inline asm
	// begin inline asm
	mad.lo.cc.u64 %rd19904, %rd19924, %rd20227, %rd19864;
madc.hi.u64 %rd19905, %rd19924, %rd20227, 0;
add.cc.u64 %rd19904, %rd19904, %rd19899;
addc.u64 %rd19905, %rd19905, 0;

	// end inline asm
	// begin inline asm
	mad.lo.cc.u64 %rd19910, %rd19924, %rd20233, %rd19870;
madc.hi.u64 %rd19911, %rd19924, %rd20233, 0;
add.cc.u64 %rd19910, %rd19910, %rd19905;
addc.u64 %rd19911, %rd19911, 0;

	// end inline asm
	// begin inline asm
	mad.lo.cc.u64 %rd19916, %rd19924, %rd20239, %rd19876;
madc.hi.u64 %rd19917, %rd19924, %rd20239, 0;
add.cc.u64 %rd19916, %rd19916, %rd19911;
addc.u64 %rd19917, %rd19917, 0;

	// end inline asm
	// begin inline asm
	mad.lo.cc.u64 %rd19922, %rd19924, %rd20245, %rd19882;
madc.hi.u64 %rd19923, %rd19924, %rd20245, 0;
add.cc.u64 %rd19922, %rd19922, %rd19917;
addc.u64 %rd19923, %rd19923, 0;

	// end inline asm
	// begin inline asm
	add.cc.u64 %rd19928, %rd19888, %rd19923;
addc.u64 %rd19929, 0, 0;

	// end inline asm
	add.s64 	%rd19970, %rd19889, %rd19929;
	// begin inline asm
	mad.lo.cc.u64 %rd19932, %rd34865, %rd34861, %rd19898;
madc.hi.u64 %rd19933, %rd34865, %rd34861, 0;
add.cc.u64 %rd19932, %rd19932, %rd20217;
addc.u64 %rd19933, %rd19933, 0;

	// end inline asm
	// begin inline asm
	mad.lo.cc.u64 %rd19938, %rd34866, %rd34861, %rd19904;
madc.hi.u64 %rd19939, %rd34866, %rd34861, 0;
add.cc.u64 %rd19938, %rd19938, %rd19933;
addc.u64 %rd19939, %rd19939, 0;

	// end inline asm
	// begin inline asm
	mad.lo.cc.u64 %rd19944, %rd34867, %rd34861, %rd19910;
madc.hi.u64 %rd19945, %rd34867, %rd34861, 0;
add.cc.u64 %rd19944, %rd19944, %rd19939;
addc.u64 %rd19945, %rd19945, 0;

	// end inline asm
	// begin inline asm
	mad.lo.cc.u64 %rd19950, %rd34868, %rd34861, %rd19916;
madc.hi.u64 %rd19951, %rd34868, %rd34861, 0;
add.cc.u64 %rd19950, %rd19950, %rd19945;
addc.u64 %rd19951, %rd19951, 0;

	// end inline asm
	// begin inline asm
	mad.lo.cc.u64 %rd19956, %rd34869, %rd34861, %rd19922;
madc.hi.u64 %rd19957, %rd34869, %rd34861, 0;
add.cc.u64 %rd19956, %rd19956, %rd19951;
addc.u64 %rd19957, %rd19957, 0;

	// end inline asm
	// begin inline asm
	mad.lo.cc.u64 %rd19962, %rd34870, %rd34861, %rd19928;
madc.hi.u64 %rd19963, %rd34870, %rd34861, 0;
add.cc.u64 %rd19962, %rd19962, %rd19957;
addc.u64 %rd19963, %rd19963, 0;

	// end inline asm
	// begin inline asm
	add.cc.u64 %rd19968, %rd19970, %rd19963;
addc.u64 %rd19969, 0, 0;

	// end inline asm
	mul.lo.s64 	%rd20004, %rd19932, -8506173809081122819;
	// begin inline asm
	mad.lo.cc.u64 %rd19972, %rd20004, %rd20215, %rd19932;
madc.hi.u64 %rd19973, %rd20004, %rd20215, 0;
add.cc.u64 %rd19972, %rd19972, %rd20217;
addc.u64 %rd19973, %rd19973, 0;

	// end inline asm
	// begin inline asm
	mad.lo.cc.u64 %rd19978, %rd20004, %rd20221, %rd19938;
madc.hi.u64 %rd19979, %rd20004, %rd20221, 0;
add.cc.u64 %rd19978, %rd19978, %rd19973;
addc.u64 %rd19979, %rd19979, 0;

	// end inline asm
	// begin inline asm
	mad.lo.cc.u64 %rd19984, %rd20004, %rd20227, %rd19944;
madc.hi.u64 %rd19985, %rd20004, %rd20227, 0;
add.cc.u64 %rd19984, %rd19984, %rd19979;
addc.u64 %rd19985, %rd19985, 0;

	// end inline asm
	// begin inline asm
	mad.lo.cc.u64 %rd19990, %rd20004, %rd20233, %rd19950;
madc.hi.u64 %rd19991, %rd20004, %rd20233, 0;
add.cc.u64 %rd19990, %rd19990, %rd19985;
addc.u64 %rd19991, %rd19991, 0;

	// end inline asm
	// begin inline asm
	mad.lo.cc.u64 %rd19996, %rd20004, %rd20239, %rd19956;
madc.hi.u64 %rd19997, %rd20004, %rd20239, 0;
add.cc.u64 %rd19996, %rd19996, %rd19991;
addc.u64 %rd19997, %rd19997, 0;

	// end inline asm
	// begin inline asm
	mad.lo.cc.u64 %rd20002, %rd20004, %rd20245, %rd19962;
madc.hi.u64 %rd20003, %rd20004, %rd20245, 0;
add.cc.u64 %rd20002, %rd20002, %rd19997;
addc.u64 %rd20003, %rd20003, 0;

	// end inline asm
	// begin inline asm
	add.cc.u64 %rd20008, %rd19968, %rd20003;
addc.u64 %rd20009, 0, 0;

	// end inline asm
	add.s64 	%rd20050, %rd19969, %rd20009;
	// begin inline asm
	mad.lo.cc.u64 %rd20012, %rd34865, %rd34862, %rd19978;
madc.hi.u64 %rd20013, %rd34865, %rd34862, 0;
add.cc.u64 %rd20012, %rd20012, %rd20217;
addc.u64 %rd20013, %rd20013, 0;

	// end inline asm
	// begin inline asm
	mad.lo.cc.u64 %rd20018, %rd34866, %rd34862, %rd19984;
madc.hi.u64 %rd20019, %rd34866, %rd34862, 0;
add.cc.u64 %rd20018, %rd20018, %rd20013;
addc.u64 %rd20019, %rd20019, 0;

	// end inline asm
	// begin inline asm
	mad.lo.cc.u64 %rd20024, %rd34867, %rd34862, %rd19990;
madc.hi.u64 %rd20025, %rd34867, %rd34862, 0;
add.cc.u64 %rd20024, %rd20024, %rd20019;
addc.u64 %rd20025, %rd20025, 0;

	// end inline asm
	// begin inline asm
	mad.lo.cc.u64 %rd20030, %rd34868, %rd34862, %rd19996;
madc.hi.u64 %rd20031, %rd34868, %rd34862, 0;
add.cc.u64 %rd20030, %rd20030, %rd20025;
addc.u64 %rd20031, %rd20031, 0;

	// end inline asm
	// begin inline asm
	mad.lo.cc.u64 %rd20036, %rd34869, %rd34862, %rd20002;
madc.hi.u64 %rd20037, %rd34869, %rd34862, 0;
add.cc.u64 %rd20036, %rd20036, %rd20031;
addc.u64 %rd20037, %rd20037, 0;

	// end inline asm
	// begin inline asm
	mad.lo.cc.u64 %rd20042, %rd34870, %rd34862, %rd20008;
madc.hi.u64 %rd20043, %rd34870, %rd34862, 0;
add.cc.u64 %rd20042, %rd20042, %rd20037;
addc.u64 %rd20043, %rd20043, 0;

	// end inline asm
	// begin inline asm
	add.cc.u64 %rd20048, %rd20050, %rd20043;
addc.u64 %rd20049, 0, 0;

	// end inline asm
	mul.lo.s64 	%rd20084, %rd20012, -8506173809081122819;
	// begin inline asm
	mad.lo.cc.u64 %rd20052, %rd20084, %rd20215, %rd20012;
madc.hi.u64 %rd20053, %rd20084, %rd20215, 0;
add.cc.u64 %rd20052, %rd20052, %rd20217;
addc.u64 %rd20053, %rd20053, 0;

	// end inline asm
	// begin inline asm
	mad.lo.cc.u64 %rd20058, %rd20084, %rd20221, %rd20018;
madc.hi.u64 %rd20059, %rd20084, %rd20221, 0;
add.cc.u64 %rd20058, %rd20058, %rd20053;
addc.u64 %rd20059, %rd20059, 0;

	// end inline asm
	// begin inline asm
	mad.lo.cc.u64 %rd20064, %rd20084, %rd20227, %rd20024;
madc.hi.u64 %rd20065, %rd20084, %rd20227, 0;
add.cc.u64 %rd20064, %rd20064, %rd20059;
addc.u64 %rd20065, %rd20065, 0;

	// end inline asm
	// begin inline asm
	mad.lo.cc.u64 %rd20070, %rd20084, %rd20233, %rd20030;
madc.hi.u64 %rd20071, %rd20084, %rd20233, 0;
add.cc.u64 %rd20070, %rd20070, %rd20065;
addc.u64 %rd20071, %rd20071, 0;

	// end inline asm
	// begin inline asm
	mad.lo.cc.u64 %rd20076, %rd20084, %rd20239, %rd20036;
madc.hi.u64 %rd20077, %rd20084, %rd20239, 0;
add.cc.u64 %rd20076, %rd20076, %rd20071;
addc.u64 %rd20077, %rd20077, 0;

	// end inline asm
	// begin inline asm
	mad.lo.cc.u64 %rd20082, %rd20084, %rd20245, %rd20042;
madc.hi.u64 %rd20083, %rd20084, %rd20245, 0;
add.cc.u64 %rd20082, %rd20082, %rd20077;
addc.u64 %rd20083, %rd20083, 0;

	// end inline asm
	// begin inline asm
	add.cc.u64 %rd20088, %rd20048, %rd20083;
addc.u64 %rd20089, 0, 0;

	// end inline asm
	add.s64 	%rd20130, %rd20049, %rd20089;
	// begin inline asm
	mad.lo.cc.u64 %rd20092, %rd34865, %rd34863, %rd20058;
madc.hi.u64 %rd20093, %rd34865, %rd34863, 0;
add.cc.u64 %rd20092, %rd20092, %rd20217;
addc.u64 %rd20093, %rd20093, 0;

	// end inline asm
	// begin inline asm
	mad.lo.cc.u64 %rd20098, %rd34866, %rd34863, %rd20064;
madc.hi.u64 %rd20099, %rd34866, %rd34863, 0;
add.cc.u64 %rd20098, %rd20098, %rd20093;
addc.u64 %rd20099, %rd20099, 0;

	// end inline asm
	// begin inline asm
	mad.lo.cc.u64 %rd20104, %rd34867, %rd34863, %rd20070;
madc.hi.u64 %rd20105, %rd34867, %rd34863, 0;
add.cc.u64 %rd20104, %rd20104, %rd20099;
addc.u64 %rd20105, %rd20105, 0;

	// end inline asm
	// begin inline asm
	mad.lo.cc.u64 %rd20110, %rd34868, %rd34863, %rd20076;
madc.hi.u64 %rd20111, %rd34868, %rd34863, 0;
add.cc.u64 %rd20110, %rd20110, %rd20105;
addc.u64 %rd20111, %rd20111, 0;

	// end inline asm
	// begin inline asm
	mad.lo.cc.u64 %rd20116, %rd34869, %rd34863, %rd20082;
madc.hi.u64 %rd20117, %rd34869, %rd34863, 0;
add.cc.u64 %rd20116, %rd20116, %rd20111;
addc.u64 %rd20117, %rd20117, 0;

	// end inline asm
	// begin inline asm
	mad.lo.cc.u64 %rd20122, %rd34870, %rd34863, %rd20088;
madc.hi.u64 %rd20123, %rd34870, %rd34863, 0;
add.cc.u64 %rd20122, %rd20122, %rd20117;
addc.u64 %rd20123, %rd20123, 0;

	// end inline asm
	// begin inline asm
	add.cc.u64 %rd20128, %rd20130, %rd20123;
addc.u64 %rd20129, 0, 0;

	// end inline asm
	mul.lo.s64 	%rd20164, %rd20092, -8506173809081122819;
	// begin inline asm
	mad.lo.cc.u64 %rd20132, %rd20164, %rd20215, %rd20092;
madc.hi.u64 %rd20133, %rd20164, %rd20215, 0;
add.cc.u64 %rd20132, %rd20132, %rd20217;
addc.u64 %rd20133, %rd20133, 0;

	// end inline asm
	// begin inline asm
	mad.lo.cc.u64 %rd20138, %rd20164, %rd20221, %rd20098;
madc.hi.u64 %rd20139, %rd20164, %rd20221, 0;
add.cc.u64 %rd20138, %rd20138, %rd20133;
addc.u64 %rd20139, %rd20139, 0;

	// end inline asm
	// begin inline asm
	mad.lo.cc.u64 %rd20144, %rd20164, %rd20227, %rd20104;
madc.hi.u64 %rd20145, %rd20164, %rd20227, 0;
add.cc.u64 %rd20144, %rd20144, %rd20139;
addc.u64 %rd20145, %rd20145, 0;

	// end inline asm
	// begin inline asm
	mad.lo.cc.u64 %rd20150, %rd20164, %rd20233, %rd20110;
madc.hi.u64 %rd20151, %rd20164, %rd20233, 0;
add.cc.u64 %rd20150, %rd20150, %rd20145;
addc.u64 %rd20151, %rd20151, 0;

	// end inline asm
	// begin inline asm
	mad.lo.cc.u64 %rd20156, %rd20164, %rd20239, %rd20116;
madc.hi.u64 %rd20157, %rd20164, %rd20239, 0;
add.cc.u64 %rd20156, %rd20156, %rd20151;
addc.u64 %rd20157, %rd20157, 0;

	// end inline asm
	// begin inline asm
	mad.lo.cc.u64 %rd20162, %rd20164, %rd20245, %rd20122;
madc.hi.u64 %rd20163, %rd20164, %rd20245, 0;
add.cc.u64 %rd20162, %rd20162, %rd20157;
addc.u64 %rd20163, %rd20163, 0;

	// end inline asm
	// begin inline asm
	add.cc.u64 %rd20168, %rd20128, %rd20163;
addc.u64 %rd20169, 0, 0;

	// end inline asm
	add.s64 	%rd20210, %rd20129, %rd20169;
	// begin inline asm
	mad.lo.cc.u64 %rd20172, %rd34865, %rd34864, %rd20138;
madc.hi.u64 %rd20173, %rd34865, %rd34864, 0;
add.cc.u64 %rd20172, %rd20172, %rd20217;
addc.u64 %rd20173, %rd20173, 0;

	// end inline asm
	// begin inline asm
	mad.lo.cc.u64 %rd20178, %rd34866, %rd34864, %rd20144;
madc.hi.u64 %rd20179, %rd34866, %rd34864, 0;
add.cc.u64 %rd20178, %rd20178, %rd20173;
addc.u64 %rd20179, %rd20179, 0;

	// end inline asm
	// begin inline asm
	mad.lo.cc.u64 %rd20184, %rd34867, %rd34864, %rd20150;
madc.hi.u64 %rd20185, %rd34867, %rd34864, 0;
add.cc.u64 %rd20184, %rd20184, %rd20179;
addc.u64 %rd20185, %rd20185, 0;

	// end inline asm
	// begin inline asm
	mad.lo.cc.u64 %rd20190, %rd34868, %rd34864, %rd20156;
madc.hi.u64 %rd20191, %rd34868, %rd34864, 0;
add.cc.u64 %rd20190, %rd20190, %rd20185;
addc.u64 %rd20191, %rd20191, 0;

	// end inline asm
	// begin inline asm
	mad.lo.cc.u64 %rd20196, %rd34869, %rd34864, %rd20162;
madc.hi.u64 %rd20197, %rd34869, %rd34864, 0;
add.cc.u64 %rd20196, %rd20196, %rd20191;
addc.u64 %rd20197, %rd20197, 0;

	// end inline asm
	// begin inline asm
	mad.lo.cc.u64 %rd20202, %rd34870, %rd34864, %rd20168;
madc.hi.u64 %rd20203, %rd34870, %rd34864, 0;
add.cc.u64 %rd20202, %rd20202, %rd20197;
addc.u64 %rd20203, %rd20203, 0;

	// end inline asm
	// begin inline asm
	add.cc.u64 %rd20208, %rd20210, %rd20203;
addc.u64 %rd20209, 0, 0;

	// end inline asm
	mul.lo.s64 	%rd20244, %rd20172, -8506173809081122819;
	// begin inline asm
	mad.lo.cc.u64 %rd20212, %rd20244, %rd20215, %rd20172;
madc.hi.u64 %rd20213, %rd20244, %rd20215, 0;
add.cc.u64 %rd20212, %rd20212, %rd20217;
addc.u64 %rd20213, %rd20213, 0;

	// end inline asm
	// begin inline asm
	mad.lo.cc.u64 %rd34871, %rd20244, %rd20221, %rd20178;
madc.hi.u64 %rd20219, %rd20244, %rd20221, 0;
add.cc.u64 %rd34871, %rd34871, %rd20213;
addc.u64 %rd20219, %rd20219, 0;

	// end inline asm
	// begin inline asm
	mad.lo.cc.u64 %rd34872, %rd20244, %rd20227, %rd20184;
madc.hi.u64 %rd20225, %rd20244, %rd20227, 0;
add.cc.u64 %rd34872, %rd34872, %rd20219;
addc.u64 %rd20225, %rd20225, 0;

	// end inline asm
	// begin inline asm
	mad.lo.cc.u64 %rd20264, %rd20244, %rd20233, %rd20190;
madc.hi.u64 %rd20231, %rd20244, %rd20233, 0;
add.cc.u64 %rd20264, %rd20264, %rd20225;
addc.u64 %rd20231, %rd20231, 0;

	// end inline asm
	// begin inline asm
	mad.lo.cc.u64 %rd20265, %rd20244, %rd20239, %rd20196;
madc.hi.u64 %rd20237, %rd20244, %rd20239, 0;
add.cc.u64 %rd20265, %rd20265, %rd20231;
addc.u64 %rd20237, %rd20237, 0;

	// end inline asm
	// begin inline asm
	mad.lo.cc.u64 %rd20266, %rd20244, %rd20245, %rd20202;
madc.hi.u64 %rd20243, %rd20244, %rd20245, 0;
add.cc.u64 %rd20266, %rd20266, %rd20237;
addc.u64 %rd20243, %rd20243, 0;

	// end inline asm
	// begin inline asm
	add.cc.u64 %rd20267, %rd20208, %rd20243;
addc.u64 %rd20249, 0, 0;

	// end inline asm
	setp.gt.u64 	%p1063, %rd20267, 1873798617647539866;
	@%p1063 bra 	$L__BB3_450;
	setp.eq.s64 	%p1064, %rd20267, 1873798617647539866;
	mov.u64 	%rd34873, %rd20264;
	mov.u64 	%rd34874, %rd20265;
	mov.u64 	%rd34875, %rd20266;
	mov.u64 	%rd34876, %rd20267;
	@%p1064 bra 	$L__BB3_442;
	bra.uni 	$L__BB3_451;
$L__BB3_442:
	setp.gt.u64 	%p1065, %rd20266, 5412103778470702295;
	@%p1065 bra 	$L__BB3_450;
	setp.ne.s64 	%p1066, %rd20266, 5412103778470702295;
	mov.b64 	%rd34876, 1873798617647539866;
	mov.u64 	%rd34873, %rd20264;
	mov.u64 	%rd34874, %rd20265;
	mov.u64 	%rd34875, %rd20266;
	@%p1066 bra 	$L__BB3_451;
	setp.gt.u64 	%p1067, %rd20265, 7239337960414712511;
	@%p1067 bra 	$L__BB3_450;
	setp.ne.s64 	%p1068, %rd20265, 7239337960414712511;
	mov.b64 	%rd34875, 5412103778470702295;
	mov.u64 	%rd34873, %rd20264;
	mov.u64 	%rd34874, %rd20265;
	@%p1068 bra 	$L__BB3_451;
	setp.gt.u64 	%p1069, %rd20264, 7435674573564081700;
	@%p1069 bra 	$L__BB3_450;
	setp.ne.s64 	%p1070, %rd20264, 7435674573564081700;
	mov.b64 	%rd34874, 7239337960414712511;
	mov.u64 	%rd34873, %rd20264;
	@%p1070 bra 	$L__BB3_451;
	setp.gt.u64 	%p1071, %rd34872, 2210141511517208575;
	@%p1071 bra 	$L__BB3_450;
	setp.ne.s64 	%p1072, %rd34872, 2210141511517208575;
	setp.lt.u64 	%p1073, %rd34871, -5044313057631688021;
	or.pred  	%p1074, %p1072, %p1073;
	mov.b64 	%rd34873, 7435674573564081700;
	@%p1074 bra 	$L__BB3_451;
$L__BB3_450:
	mov.b64 	%rd20268, -5044313057631688021;
	mov.b64 	%rd20269, 2210141511517208575;
	mov.b64 	%rd20270, 7435674573564081700;
	mov.b64 	%rd20271, 7239337960414712511;
	mov.b64 	%rd20272, 5412103778470702295;
	mov.b64 	%rd20273, 1873798617647539866;
	// begin inline asm
	sub.cc.u64 %rd34871, %rd34871, %rd20268;
subc.cc.u64 %rd34872, %rd34872, %rd20269;
subc.cc.u64 %rd20264, %rd20264, %rd20270;
subc.cc.u64 %rd20265, %rd20265, %rd20271;
subc.cc.u64 %rd20266, %rd20266, %rd20272;
subc.u64 %rd20267, %rd20267, %rd20273;

	// end inline asm
	mov.u64 	%rd34873, %rd20264;
	mov.u64 	%rd34874, %rd20265;
	mov.u64 	%rd34875, %rd20266;
	mov.u64 	%rd34876, %rd20267;
$L__BB3_451:
	mov.b64 	{%r432, %r433}, %rd34858;
	mov.b64 	{%r434, %r435}, %rd34857;
	shf.l.wrap.b32 	%r436, %r435, %r432, 1;
	shf.l.wrap.b32 	%r437, %r432, %r433, 1;
	mov.b64 	%rd20295, {%r436, %r437};
	mov.b64 	{%r438, %r439}, %rd34856;
	shf.l.wrap.b32 	%r440, %r439, %r434, 1;
	shf.l.wrap.b32 	%r441, %r434, %r435, 1;
	mov.b64 	%rd20294, {%r440, %r441};
	mov.b64 	{%r442, %r443}, %rd34855;
	shf.l.wrap.b32 	%r444, %r443, %r438, 1;
	shf.l.wrap.b32 	%r445, %r438, %r439, 1;
	mov.b64 	%rd20293, {%r444, %r445};
	mov.b64 	{%r446, %r447}, %rd34854;
	shf.l.wrap.b32 	%r448, %r447, %r442, 1;
	shf.l.wrap.b32 	%r449, %r442, %r443, 1;
	mov.b64 	%rd20292, {%r448, %r449};
	mov.b64 	{%r450, %r451}, %rd34853;
	shf.l.wrap.b32 	%r452, %r451, %r446, 1;
	shf.l.wrap.b32 	%r453, %r446, %r447, 1;
	mov.b64 	%rd34878, {%r452, %r453};
	shl.b64 	%rd34877, %rd34853, 1;
	setp.gt.u64 	%p1075, %rd20295, 1873798617647539866;
	@%p1075 bra 	$L__BB3_461;
	setp.eq.s64 	%p1076, %rd20295, 1873798617647539866;
	mov.u64 	%rd34879, %rd20292;
	mov.u64 	%rd34880, %rd20293;
	mov.u64 	%rd34881, %rd20294;
	mov.u64 	%rd34882, %rd20295;
	@%p1076 bra 	$L__BB3_453;
	bra.uni 	$L__BB3_462;
$L__BB3_453:
	setp.gt.u64 	%p1077, %rd20294, 5412103778470702295;
	@%p1077 bra 	$L__BB3_461;
	setp.ne.s64 	%p1078, %rd20294, 5412103778470702295;
	mov.b64 	%rd34882, 1873798617647539866;
	mov.u64 	%rd34879, %rd20292;
	mov.u64 	%rd34880, %rd20293;
	mov.u64 	%rd34881, %rd20294;
	@%p1078 bra 	$L__BB3_462;
	setp.gt.u64 	%p1079, %rd20293, 7239337960414712511;
	@%p1079 bra 	$L__BB3_461;
	setp.ne.s64 	%p1080, %rd20293, 7239337960414712511;
	mov.b64 	%rd34881, 5412103778470702295;
	mov.u64 	%rd34879, %rd20292;
	mov.u64 	%rd34880, %rd20293;
	@%p1080 bra 	$L__BB3_462;
	setp.gt.u64 	%p1081, %rd20292, 7435674573564081700;
	@%p1081 bra 	$L__BB3_461;
	setp.ne.s64 	%p1082, %rd20292, 7435674573564081700;
	mov.b64 	%rd34880, 7239337960414712511;
	mov.u64 	%rd34879, %rd20292;
	@%p1082 bra 	$L__BB3_462;
	setp.gt.u64 	%p1083, %rd34878, 2210141511517208575;
	@%p1083 bra 	$L__BB3_461;
	setp.ne.s64 	%p1084, %rd34878, 2210141511517208575;
	setp.lt.u64 	%p1085, %rd34877, -5044313057631688020;
	or.pred  	%p1086, %p1084, %p1085;
	mov.b64 	%rd34879, 7435674573564081700;
	@%p1086 bra 	$L__BB3_462;
$L__BB3_461:
	mov.b64 	%rd20296, -5044313057631688021;
	mov.b64 	%rd20297, 2210141511517208575;
	mov.b64 	%rd20298, 7435674573564081700;
	mov.b64 	%rd20299, 7239337960414712511;
	mov.b64 	%rd20300, 5412103778470702295;
	mov.b64 	%rd20301, 1873798617647539866;
	// begin inline asm
	sub.cc.u64 %rd34877, %rd34877, %rd20296;
subc.cc.u64 %rd34878, %rd34878, %rd20297;
subc.cc.u64 %rd20292, %rd20292, %rd20298;
subc.cc.u64 %rd20293, %rd20293, %rd20299;
subc.cc.u64 %rd20294, %rd20294, %rd20300;
subc.u64 %rd20295, %rd20295, %rd20301;

	// end inline asm
	mov.u64 	%rd34879, %rd20292;
	mov.u64 	%rd34880, %rd20293;
	mov.u64 	%rd34881, %rd20294;
	mov.u64 	%rd34882, %rd20295;
$L__BB3_462:
	mov.b64 	%rd20753, 0;
	// begin inline asm
	mad.lo.cc.u64 %rd20308, %rd34871, %rd34877, %rd20753;
madc.hi.u64 %rd20309, %rd34871, %rd34877, 0;
add.cc.u64 %rd20308, %rd20308, %rd20753;
addc.u64 %rd20309, %rd20309, 0;

	// end inline asm
	// begin inline asm
	mad.lo.cc.u64 %rd20314, %rd34872, %rd34877, %rd20753;
madc.hi.u64 %rd20315, %rd34872, %rd34877, 0;
add.cc.u64 %rd20314, %rd20314, %rd20309;
addc.u64 %rd20315, %rd20315, 0;

	// end inline asm
	// begin inline asm
	mad.lo.cc.u64 %rd20320, %rd34873, %rd34877, %rd20753;
madc.hi.u64 %rd20321, %rd34873, %rd34877, 0;
add.cc.u64 %rd20320, %rd20320, %rd20315;
addc.u64 %rd20321, %rd20321, 0;

	// end inline asm
	// begin inline asm
	mad.lo.cc.u64 %rd20326, %rd34874, %rd34877, %rd20753;
madc.hi.u64 %rd20327, %rd34874, %rd34877, 0;
add.cc.u64 %rd20326, %rd20326, %rd20321;
addc.u64 %rd20327, %rd20327, 0;

	// end inline asm
	// begin inline asm
	mad.lo.cc.u64 %rd20332, %rd34875, %rd34877, %rd20753;
madc.hi.u64 %rd20333, %rd34875, %rd34877, 0;
add.cc.u64 %rd20332, %rd20332, %rd20327;
addc.u64 %rd20333, %rd20333, 0;

	// end inline asm
	// begin inline asm
	mad.lo.cc.u64 %rd20338, %rd34876, %rd34877, %rd20753;
madc.hi.u64 %rd20339, %rd34876, %rd34877, 0;
add.cc.u64 %rd20338, %rd20338, %rd20333;
addc.u64 %rd20339, %rd20339, 0;

	// end inline asm
	// begin inline asm
	add.cc.u64 %rd20344, %rd20753, %rd20339;
addc.u64 %rd20345, 0, 0;

	// end inline asm
	mul.lo.s64 	%rd20380, %rd20308, -8506173809081122819;
	mov.b64 	%rd20751, -5044313057631688021;
	// begin inline asm
	mad.lo.cc.u64 %rd20348, %rd20380, %rd20751, %rd20308;
madc.hi.u64 %rd20349, %rd20380, %rd20751, 0;
add.cc.u64 %rd20348, %rd20348, %rd20753;
addc.u64 %rd20349, %rd20349, 0;

	// end inline asm
	mov.b64 	%rd20757, 2210141511517208575;
	// begin inline asm
	mad.lo.cc.u64 %rd20354, %rd20380, %rd20757, %rd20314;
madc.hi.u64 %rd20355, %rd20380, %rd20757, 0;
add.cc.u64 %rd20354, %rd20354, %rd20349;
addc.u64 %rd20355, %rd20355, 0;

	// end inline asm
	mov.b64 	%rd20763, 7435674573564081700;
	// begin inline asm
	mad.lo.cc.u64 %rd20360, %rd20380, %rd20763, %rd20320;
madc.hi.u64 %rd20361, %rd20380, %rd20763, 0;
add.cc.u64 %rd20360, %rd20360, %rd20355;
addc.u64 %rd20361, %rd20361, 0;

	// end inline asm
	mov.b64 	%rd20769, 7239337960414712511;
	// begin inline asm
	mad.lo.cc.u64 %rd20366, %rd20380, %rd20769, %rd20326;
madc.hi.u64 %rd20367, %rd20380, %rd20769, 0;
add.cc.u64 %rd20366, %rd20366, %rd20361;
addc.u64 %rd20367, %rd20367, 0;

	// end inline asm
	mov.b64 	%rd20775, 5412103778470702295;
	// begin inline asm
	mad.lo.cc.u64 %rd20372, %rd20380, %rd20775, %rd20332;
madc.hi.u64 %rd20373, %rd20380, %rd20775, 0;
add.cc.u64 %rd20372, %rd20372, %rd20367;
addc.u64 %rd20373, %rd20373, 0;

	// end inline asm
	mov.b64 	%rd20781, 1873798617647539866;
	// begin inline asm
	mad.lo.cc.u64 %rd20378, %rd20380, %rd20781, %rd20338;
madc.hi.u64 %rd20379, %rd20380, %rd20781, 0;
add.cc.u64 %rd20378, %rd20378, %rd20373;
addc.u64 %rd20379, %rd20379, 0;

	// end inline asm
	// begin inline asm
	add.cc.u64 %rd20384, %rd20344, %rd20379;
addc.u64 %rd20385, 0, 0;

	// end inline asm
	add.s64 	%rd20426, %rd20345, %rd20385;
	// begin inline asm
	mad.lo.cc.u64 %rd20388, %rd34871, %rd34878, %rd20354;
madc.hi.u64 %rd20389, %rd34871, %rd34878, 0;
add.cc.u64 %rd20388, %rd20388, %rd20753;
addc.u64 %rd20389, %rd20389, 0;

	// end inline asm
	// begin inline asm
	mad.lo.cc.u64 %rd20394, %rd34872, %rd34878, %rd20360;
madc.hi.u64 %rd20395, %rd34872, %rd34878, 0;
add.cc.u64 %rd20394, %rd20394, %rd20389;
addc.u64 %rd20395, %rd20395, 0;

	// end inline asm
	// begin inline asm
	mad.lo.cc.u64 %rd20400, %rd34873, %rd34878, %rd20366;
madc.hi.u64 %rd20401, %rd34873, %rd34878, 0;
add.cc.u64 %rd20400, %rd20400, %rd20395;
addc.u64 %rd20401, %rd20401, 0;

	// end inline asm
	// begin inline asm
	mad.lo.cc.u64 %rd20406, %rd34874, %rd34878, %rd20372;
madc.hi.u64 %rd20407, %rd34874, %rd34878, 0;
add.cc.u64 %rd20406, %rd20406, %rd20401;
addc.u64 %rd20407, %rd20407, 0;

	// end inline asm
	// begin inline asm
	mad.lo.cc.u64 %rd20412, %rd34875, %rd34878, %rd20378;
madc.hi.u64 %rd20413, %rd34875, %rd34878, 0;
add.cc.u64 %rd20412, %rd20412, %rd20407;
addc.u64 %rd20413, %rd20413, 0;

	// end inline asm
	// begin inline asm
	mad.lo.cc.u64 %rd20418, %rd34876, %rd34878, %rd20384;
madc.hi.u64 %rd20419, %rd34876, %rd34878, 0;
add.cc.u64 %rd20418, %rd20418, %rd20413;
addc.u64 %rd20419, %rd20419, 0;

	// end inline asm
	// begin inline asm
	add.cc.u64 %rd20424, %rd20426, %rd20419;
addc.u64 %rd20425, 0, 0;

	// end inline asm
	mul.lo.s64 	%rd20460, %rd20388, -8506173809081122819;
	// begin inline asm
	mad.lo.cc.u64 %rd20428, %rd20460, %rd20751, %rd20388;
madc.hi.u64 %rd20429, %rd20460, %rd20751, 0;
add.cc.u64 %rd20428, %rd20428, %rd20753;
addc.u64 %rd20429, %rd20429, 0;

	// end inline asm
	// begin inline asm
	mad.lo.cc.u64 %rd20434, %rd20460, %rd20757, %rd20394;
madc.hi.u64 %rd20435, %rd20460, %rd20757, 0;
add.cc.u64 %rd20434, %rd20434, %rd20429;
addc.u64 %rd20435, %rd20435, 0;

	// end inline asm
	// begin inline asm
	mad.lo.cc.u64 %rd20440, %rd20460, %rd20763, %rd20400;
madc.hi.u64 %rd20441, %rd20460, %rd20763, 0;
add.cc.u64 %rd20440, %rd20440, %rd20435;
addc.u64 %rd20441, %rd20441, 0;

	// end inline asm
	// begin inline asm
	mad.lo.cc.u64 %rd20446, %rd20460, %rd20769, %rd20406;
madc.hi.u64 %rd20447, %rd20460, %rd20769, 0;
add.cc.u64 %rd20446, %rd20446, %rd20441;
addc.u64 %rd20447, %rd20447, 0;

	// end inline asm
	// begin inline asm
	mad.lo.cc.u64 %rd20452, %rd20460, %rd20775, %rd20412;
madc.hi.u64 %rd20453, %rd20460, %rd20775, 0;
add.cc.u64 %rd20452, %rd20452, %rd20447;
addc.u64 %rd20453, %rd20453, 0;

	// end inline asm
	// begin inline asm
	mad.lo.cc.u64 %rd20458, %rd20460, %rd20781, %rd20418;
madc.hi.u64 %rd20459, %rd20460, %rd20781, 0;
add.cc.u64 %rd20458, %rd20458, %rd20453;
addc.u64 %rd20459, %rd20459, 0;

	// end inline asm
	// begin inline asm
	add.cc.u64 %rd20464, %rd20424, %rd20459;
addc.u64 %rd20465, 0, 0;

	// end inline asm
	add.s64 	%rd20506, %rd20425, %rd20465;
	// begin inline asm
	mad.lo.cc.u64 %rd20468, %rd34871, %rd34879, %rd20434;
madc.hi.u64 %rd20469, %rd34871, %rd34879, 0;
add.cc.u64 %rd20468, %rd20468, %rd20753;
addc.u64 %rd20469, %rd20469, 0;

	// end inline asm
	// begin inline asm
	mad.lo.cc.u64 %rd20474, %rd34872, %rd34879, %rd20440;
madc.hi.u64 %rd20475, %rd34872, %rd34879, 0;
add.cc.u64 %rd20474, %rd20474, %rd20469;
addc.u64 %rd20475, %rd20475, 0;

	// end inline asm
	// begin inline asm
	mad.lo.cc.u64 %rd20480, %rd34873, %rd34879, %rd20446;
madc.hi.u64 %rd20481, %rd34873, %rd34879, 0;
add.cc.u64 %rd20480, %rd20480, %rd20475;
addc.u64 %rd20481, %rd20481, 0;

	// end inline asm
	// begin inline asm
	mad.lo.cc.u64 %rd20486, %rd34874, %rd34879, %rd20452;
madc.hi.u64 %rd20487, %rd34874, %rd34879, 0;
add.cc.u64 %rd20486, %rd20486, %rd20481;
addc.u64 %rd20487, %rd20487, 0;

	// end inline asm
	// begin inline asm
	mad.lo.cc.u64 %rd20492, %rd34875, %rd34879, %rd20458;
madc.hi.u64 %rd20493, %rd34875, %rd34879, 0;
add.cc.u64 %rd20492, %rd20492, %rd20487;
addc.u64 %rd20493, %rd20493, 0;

	// end inline asm
	// begin inline asm
	mad.lo.cc.u64 %rd20498, %rd34876, %rd34879, %rd20464;
madc.hi.u64 %rd20499, %rd34876, %rd34879, 0;
add.cc.u64 %rd20498, %rd20498, %rd20493;
addc.u64 %rd20499, %rd20499, 0;

	// end inline asm
	// begin inline asm
	add.cc.u64 %rd20504, %rd20506, %rd20499;
addc.u64 %rd20505, 0, 0;

	// end inline asm
	mul.lo.s64 	%rd20540, %rd20468, -8506173809081122819;
	// begin inline asm
	mad.lo.cc.u64 %rd20508, %rd20540, %rd20751, %rd20468;
madc.hi.u64 %rd20509, %rd20540, %rd20751, 0;
add.cc.u64 %rd20508, %rd20508, %rd20753;
addc.u64 %rd20509, %rd20509, 0;

	// end inline asm
	// begin inline asm
	mad.lo.cc.u64 %rd20514, %rd20540, %rd20757, %rd20474;
madc.hi.u64 %rd20515, %rd20540, %rd20757, 0;
add.cc.u64 %rd20514, %rd20514, %rd20509;
addc.u64 %rd20515, %rd20515, 0;

	// end inline asm
	// begin inline asm
	mad.lo.cc.u64 %rd20520, %rd20540, %rd20763, %rd20480;
madc.hi.u64 %rd20521, %rd20540, %rd20763, 0;
add.cc.u64 %rd20520, %rd20520, %rd20515;
addc.u64 %rd20521, %rd20521, 0;

	// end inline asm
	// begin inline asm
	mad.lo.cc.u64 %rd20526, %rd20540, %rd20769, %rd20486;
madc.hi.u64 %rd20527, %rd20540, %rd20769, 0;
add.cc.u64 %rd20526, %rd20526, %rd20521;
addc.u64 %rd20527, %rd20527, 0;

	// end inline asm
	// begin inline asm
	mad.lo.cc.u64 %rd20532, %rd20540, %rd20775, %rd20492;
madc.hi.u64 %rd20533, %rd20540, %rd20775, 0;
add.cc.u64 %rd20532, %rd20532, %rd20527;
addc.u64 %rd20533, %rd20533, 0;

	// end inline asm
	// begin inline asm
	mad.lo.cc.u64 %rd20538, %rd20540, %rd20781, %rd20498;
madc.hi.u64 %rd20539, %rd20540, %rd20781, 0;
add.cc.u64 %rd20538, %rd20538, %rd20533;
addc.u64 %rd20539, %rd20539, 0;

	// end inline asm
	// begin inline asm
	add.cc.u64 %rd20544, %rd20504, %rd20539;
addc.u64 %rd20545, 0, 0;

	// end inline asm
	add.s64 	%rd20586, %rd20505, %rd20545;
	// begin inline asm
	mad.lo.cc.u64 %rd20548, %rd34871, %rd34880, %rd20514;
madc.hi.u64 %rd20549, %rd34871, %rd34880, 0;
add.cc.u64 %rd20548, %rd20548, %rd20753;
addc.u64 %rd20549, %rd20549, 0;

	// end inline asm
	// begin inline asm
	mad.lo.cc.u64 %rd20554, %rd34872, %rd34880, %rd20520;
madc.hi.u64 %rd20555, %rd34872, %rd34880, 0;
add.cc.u64 %rd20554, %rd20554, %rd20549;
addc.u64 %rd20555, %rd20555, 0;

	// end inline asm
	// begin inline asm
	mad.lo.cc.u64 %rd20560, %rd34873, %rd34880, %rd20526;
madc.hi.u64 %rd20561, %rd34873, %rd34880, 0;
add.cc.u64 %rd20560, %rd20560, %rd20555;
addc.u64 %rd20561, %rd20561, 0;

	// end inline asm
	// begin inline asm
	mad.lo.cc.u64 %rd20566, %rd34874, %rd34880, %rd20532;
madc.hi.u64 %rd20567, %rd34874, %rd34880, 0;
add.cc.u64 %rd20566, %rd20566, %rd20561;
addc.u64 %rd20567, %rd20567, 0;

	// end inline asm
	// begin inline asm
	mad.lo.cc.u64 %rd20572, %rd34875, %rd34880, %rd20538;
madc.hi.u64 %rd20573, %rd34875, %rd34880, 0;
add.cc.u64 %rd20572, %rd20572, %rd20567;
addc.u64 %rd20573, %rd20573, 0;

	// end inline asm
	// begin inline asm
	mad.lo.cc.u64 %rd20578, %rd34876, %rd34880, %rd20544;
madc.hi.u64 %rd20579, %rd34876, %rd34880, 0;
add.cc.u64 %rd20578, %rd20578, %rd20573;
addc.u64 %rd20579, %rd20579, 0;

	// end inline asm
	// begin inline asm
	add.cc.u64 %rd20584, %rd20586, %rd20579;
addc.u64 %rd20585, 0, 0;

	// end inline asm
	mul.lo.s64 	%rd20620, %rd20548, -8506173809081122819;
	// begin inline asm
	mad.lo.cc.u64 %rd20588, %rd20620, %rd20751, %rd20548;
madc.hi.u64 %rd20589, %rd20620, %rd20751, 0;
add.cc.u64 %rd20588, %rd20588, %rd20753;
addc.u64 %rd20589, %rd20589, 0;

	// end inline asm
	// begin inline asm
	mad.lo.cc.u64 %rd20594, %rd20620, %rd20757, %rd20554;
madc.hi.u64 %rd20595, %rd20620, %rd20757, 0;
add.cc.u64 %rd20594, %rd20594, %rd20589;
addc.u64 %rd20595, %rd20595, 0;

	// end inline asm
	// begin inline asm
	mad.lo.cc.u64 %rd20600, %rd20620, %rd20763, %rd20560;
madc.hi.u64 %rd20601, %rd20620, %rd20763, 0;
add.cc.u64 %rd20600, %rd20600, %rd20595;
addc.u64 %rd20601, %rd20601, 0;

	// end inline asm
	// begin inline asm
	mad.lo.cc.u64 %rd20606, %rd20620, %rd20769, %rd20566;
madc.hi.u64 %rd20607, %rd20620, %rd20769, 0;
add.cc.u64 %rd20606, %rd20606, %rd20601;
addc.u64 %rd20607, %rd20607, 0;

	// end inline asm
	// begin inline asm
	mad.lo.cc.u64 %rd20612, %rd20620, %rd20775, %rd20572;
madc.hi.u64 %rd20613, %rd20620, %rd20775, 0;
add.cc.u64 %rd20612, %rd20612, %rd20607;
addc.u64 %rd20613, %rd20613, 0;

	// end inline asm
	// begin inline asm
	mad.lo.cc.u64 %rd20618, %rd20620, %rd20781, %rd20578;
madc.hi.u64 %rd20619, %rd20620, %rd20781, 0;
add.cc.u64 %rd20618, %rd20618, %rd20613;
addc.u64 %rd20619, %rd20619, 0;

	// end inline asm
	// begin inline asm
	add.cc.u64 %rd20624, %rd20584, %rd20619;
addc.u64 %rd20625, 0, 0;

	// end inline asm
	add.s64 	%rd20666, %rd20585, %rd20625;
	// begin inline asm
	mad.lo.cc.u64 %rd20628, %rd34871, %rd34881, %rd20594;
madc.hi.u64 %rd20629, %rd34871, %rd34881, 0;
add.cc.u64 %rd20628, %rd20628, %rd20753;
addc.u64 %rd20629, %rd20629, 0;

	// end inline asm
	// begin inline asm
	mad.lo.cc.u64 %rd20634, %rd34872, %rd34881, %rd20600;
madc.hi.u64 %rd20635, %rd34872, %rd34881, 0;
add.cc.u64 %rd20634, %rd20634, %rd20629;
addc.u64 %rd20635, %rd20635, 0;

	// end inline asm
	// begin inline asm
	mad.lo.cc.u64 %rd20640, %rd34873, %rd34881, %rd20606;
madc.hi.u64 %rd20641, %rd34873, %rd34881, 0;
add.cc.u64 %rd20640, %rd20640, %rd20635;
addc.u64 %rd20641, %rd20641, 0;

	// end inline asm
	// begin inline asm
	mad.lo.cc.u64 %rd20646, %rd34874, %rd34881, %rd20612;
madc.hi.u64 %rd20647, %rd34874, %rd34881, 0;
add.cc.u64 %rd20646, %rd20646, %rd20641;
addc.u64 %rd20647, %rd20647, 0;

	// end inline asm
	// begin inline asm
	mad.lo.cc.u64 %rd20652, %rd34875, %rd34881, %rd20618;
madc.hi.u64 %rd20653, %rd34875, %rd34881, 0;
add.cc.u64 %rd20652, %rd20652, %rd20647;
addc.u64 %rd20653, %rd20653, 0;

	// end inline asm
	// begin inline asm
	mad.lo.cc.u64 %rd20658, %rd34876, %rd34881, %rd20624;
madc.hi.u64 %rd20659, %rd34876, %rd34881, 0;
add.cc.u64 %rd20658, %rd20658, %rd20653;
addc.u64 %rd20659, %rd20659, 0;

	// end inline asm
	// begin inline asm
	add.cc.u64 %rd20664, %rd20666, %rd20659;
addc.u64 %rd20665, 0, 0;

	// end inline asm
	mul.lo.s64 	%rd20700, %rd20628, -8506173809081122819;
	// begin inline asm
	mad.lo.cc.u64 %rd20668, %rd20700, %rd20751, %rd20628;
madc.hi.u64 %rd20669, %rd20700, %rd20751, 0;
add.cc.u64 %rd20668, %rd20668, %rd20753;
addc.u64 %rd20669, %rd20669, 0;

	// end inline asm
	// begin inline asm
	mad.lo.cc.u64 %rd20674, %rd20700, %rd20757, %rd20634;
madc.hi.u64 %rd20675, %rd20700, %rd20757, 0;
add.cc.u64 %rd20674, %rd20674, %rd20669;
addc.u64 %rd20675, %rd20675, 0;

	// end inline asm
	// begin inline asm
	mad.lo.cc.u64 %rd20680, %rd20700, %rd20763, %rd20640;
madc.hi.u64 %rd20681, %rd20700, %rd20763, 0;
add.cc.u64 %rd20680, %rd20680, %rd20675;
addc.u64 %rd20681, %rd20681, 0;

	// end inline asm
	// begin inline asm
	mad.lo.cc.u64 %rd20686, %rd20700, %rd20769, %rd20646;
madc.hi.u64 %rd20687, %rd20700, %rd20769, 0;
add.cc.u64 %rd20686, %rd20686, %rd20681;
addc.u64 %rd20687, %rd20687, 0;

	// end inline asm
	// begin inline asm
	mad.lo.cc.u64 %rd20692, %rd20700, %rd20775, %rd20652;
madc.hi.u64 %rd20693, %rd20700, %rd20775, 0;
add.cc.u64 %rd20692, %rd20692, %rd20687;
addc.u64 %rd20693, %rd20693, 0;

	// end inline asm
	// begin inline asm
	mad.lo.cc.u64 %rd20698, %rd20700, %rd20781, %rd20658;
madc.hi.u64 %rd20699, %rd20700, %rd20781, 0;
add.cc.u64 %rd20698, %rd20698, %rd20693;
addc.u64 %rd20699, %rd20699, 0;

	// end inline asm
	// begin inline asm
	add.cc.u64 %rd20704, %rd20664, %rd20699;
addc.u64 %rd20705, 0, 0;

	// end inline asm
	add.s64 	%rd20746, %rd20665, %rd20705;
	// begin inline asm
	mad.lo.cc.u64 %rd20708, %rd34871, %rd34882, %rd20674;
madc.hi.u64 %rd20709, %rd34871, %rd34882, 0;
add.cc.u64 %rd20708, %rd20708, %rd20753;
addc.u64 %rd20709, %rd20709, 0;

	// end inline asm
	// begin inline asm
	mad.lo.cc.u64 %rd20714, %rd34872, %rd34882, %rd20680;
madc.hi.u64 %rd20715, %rd34872, %rd34882, 0;
add.cc.u64 %rd20714, %rd20714, %rd20709;
addc.u64 %rd20715, %rd20715, 0;

	// end inline asm
	// begin inline asm
	mad.lo.cc.u64 %rd20720, %rd34873, %rd34882, %rd20686;
madc.hi.u64 %rd20721, %rd34873, %rd34882, 0;
add.cc.u64 %rd20720, %rd20720, %rd20715;
addc.u64 %rd20721, %rd20721, 0;

	// end inline asm
	// begin inline asm
	mad.lo.cc.u64 %rd20726, %rd34874, %rd34882, %rd20692;
madc.hi.u64 %rd20727, %rd34874, %rd34882, 0;
add.cc.u64 %rd20726, %rd20726, %rd20721;
addc.u64 %rd20727, %rd20727, 0;

	// end inline asm
	// begin inline asm
	mad.lo.cc.u64 %rd20732, %rd34875, %rd34882, %rd20698;
madc.hi.u64 %rd20733, %rd34875, %rd34882, 0;
add.cc.u64 %rd20732, %rd20732, %rd20727;
addc.u64 %rd20733, %rd20733, 0;

	// end inline asm
	// begin inline asm
	mad.lo.cc.u64 %rd20738, %rd34876, %rd34882, %rd20704;
madc.hi.u64 %rd20739, %rd34876, %rd34882, 0;
add.cc.u64 %rd20738, %rd20738, %rd20733;
addc.u64 %rd20739, %rd20739, 0;

	// end inline asm
	// begin inline asm
	add.cc.u64 %rd20744, %rd20746, %rd20739;
addc.u64 %rd20745, 0, 0;

	// end inline asm
	mul.lo.s64 	%rd20780, %rd20708, -8506173809081122819;
	// begin inline asm
	mad.lo.cc.u64 %rd20748, %rd20780, %rd20751, %rd20708;
madc.hi.u64 %rd20749, %rd20780, %rd20751, 0;
add.cc.u64 %rd20748, %rd20748, %rd20753;
addc.u64 %rd20749, %rd20749, 0;

	// end inline asm
	// begin inline asm
	mad.lo.cc.u64 %rd34883, %rd20780, %rd20757, %rd20714;
madc.hi.u64 %rd20755, %rd20780, %rd20757, 0;
add.cc.u64 %rd34883, %rd34883, %rd20749;
addc.u64 %rd20755, %rd20755, 0;

	// end inline asm
	// begin inline asm
	mad.lo.cc.u64 %rd34884, %rd20780, %rd20763, %rd20720;
madc.hi.u64 %rd20761, %rd20780, %rd20763, 0;
add.cc.u64 %rd34884, %rd34884, %rd20755;
addc.u64 %rd20761, %rd20761, 0;

	// end inline asm
	// begin inline asm
	mad.lo.cc.u64 %rd20800, %rd20780, %rd20769, %rd20726;
madc.hi.u64 %rd20767, %rd20780, %rd20769, 0;
add.cc.u64 %rd20800, %rd20800, %rd20761;
addc.u64 %rd20767, %rd20767, 0;

	// end inline asm
	// begin inline asm
	mad.lo.cc.u64 %rd20801, %rd20780, %rd20775, %rd20732;
madc.hi.u64 %rd20773, %rd20780, %rd20775, 0;
add.cc.u64 %rd20801, %rd20801, %rd20767;
addc.u64 %rd20773, %rd20773, 0;

	// end inline asm
	// begin inline asm
	mad.lo.cc.u64 %rd20802, %rd20780, %rd20781, %rd20738;
madc.hi.u64 %rd20779, %rd20780, %rd20781, 0;
add.cc.u64 %rd20802, %rd20802, %rd20773;
addc.u64 %rd20779, %rd20779, 0;

	// end inline asm
	// begin inline asm
	add.cc.u64 %rd20803, %rd20744, %rd20779;
addc.u64 %rd20785, 0, 0;

	// end inline asm
	setp.gt.u64 	%p1087, %rd20803, 1873798617647539866;
	@%p1087 bra 	$L__BB3_472;
	setp.eq.s64 	%p1088, %rd20803, 1873798617647539866;
	mov.u64 	%rd34885, %rd20800;
	mov.u64 	%rd34886, %rd20801;
	mov.u64 	%rd34887, %rd20802;
	mov.u64 	%rd34888, %rd20803;
	@%p1088 bra 	$L__BB3_464;
	bra.uni 	$L__BB3_473;
$L__BB3_464:
	setp.gt.u64 	%p1089, %rd20802, 5412103778470702295;
	@%p1089 bra 	$L__BB3_472;
	setp.ne.s64 	%p1090, %rd20802, 5412103778470702295;
	mov.b64 	%rd34888, 1873798617647539866;
	mov.u64 	%rd34885, %rd20800;
	mov.u64 	%rd34886, %rd20801;
	mov.u64 	%rd34887, %rd20802;
	@%p1090 bra 	$L__BB3_473;
	setp.gt.u64 	%p1091, %rd20801, 7239337960414712511;
	@%p1091 bra 	$L__BB3_472;
	setp.ne.s64 	%p1092, %rd20801, 7239337960414712511;
	mov.b64 	%rd34887, 5412103778470702295;
	mov.u64 	%rd34885, %rd20800;
	mov.u64 	%rd34886, %rd20801;
	@%p1092 bra 	$L__BB3_473;
	setp.gt.u64 	%p1093, %rd20800, 7435674573564081700;
	@%p1093 bra 	$L__BB3_472;
	setp.ne.s64 	%p1094, %rd20800, 7435674573564081700;
	mov.b64 	%rd34886, 7239337960414712511;
	mov.u64 	%rd34885, %rd20800;
	@%p1094 bra 	$L__BB3_473;
	setp.gt.u64 	%p1095, %rd34884, 2210141511517208575;
	@%p1095 bra 	$L__BB3_472;
	setp.ne.s64 	%p1096, %rd34884, 2210141511517208575;
	setp.lt.u64 	%p1097, %rd34883, -5044313057631688021;
	or.pred  	%p1098, %p1096, %p1097;
	mov.b64 	%rd34885, 7435674573564081700;
	@%p1098 bra 	$L__BB3_473;
$L__BB3_472:
	mov.b64 	%rd20804, -5044313057631688021;
	mov.b64 	%rd20805, 2210141511517208575;
	mov.b64 	%rd20806, 7435674573564081700;
	mov.b64 	%rd20807, 7239337960414712511;
	mov.b64 	%rd20808, 5412103778470702295;
	mov.b64 	%rd20809, 1873798617647539866;
	// begin inline asm
	sub.cc.u64 %rd34883, %rd34883, %rd20804;
subc.cc.u64 %rd34884, %rd34884, %rd20805;
subc.cc.u64 %rd20800, %rd20800, %rd20806;
subc.cc.u64 %rd20801, %rd20801, %rd20807;
subc.cc.u64 %rd20802, %rd20802, %rd20808;
subc.u64 %rd20803, %rd20803, %rd20809;

	// end inline asm
	mov.u64 	%rd34885, %rd20800;
	mov.u64 	%rd34886, %rd20801;
	mov.u64 	%rd34887, %rd20802;
	mov.u64 	%rd34888, %rd20803;
$L__BB3_473:
	mov.u64 	%rd20849, %rd34876;
	mov.u64 	%rd34889, %rd34871;
	mov.u64 	%rd20846, %rd34873;
	mov.u64 	%rd20848, %rd34875;
	mov.u64 	%rd34890, %rd34872;
	mov.u64 	%rd20847, %rd34874;
	// begin inline asm
	add.cc.u64 %rd34889, %rd34889, %rd34877;
addc.cc.u64 %rd34890, %rd34890, %rd34878;
addc.cc.u64 %rd20846, %rd20846, %rd34879;
addc.cc.u64 %rd20847, %rd20847, %rd34880;
addc.cc.u64 %rd20848, %rd20848, %rd34881;
addc.u64 %rd20849, %rd20849, %rd34882;

	// end inline asm
	setp.gt.u64 	%p1099, %rd20849, 1873798617647539866;
	@%p1099 bra 	$L__BB3_483;
	setp.eq.s64 	%p1100, %rd20849, 1873798617647539866;
	mov.u64 	%rd34891, %rd20846;
	mov.u64 	%rd34892, %rd20847;
	mov.u64 	%rd34893, %rd20848;
	mov.u64 	%rd34894, %rd20849;
	@%p1100 bra 	$L__BB3_475;
	bra.uni 	$L__BB3_484;
$L__BB3_475:
	setp.gt.u64 	%p1101, %rd20848, 5412103778470702295;
	@%p1101 bra 	$L__BB3_483;
	setp.ne.s64 	%p1102, %rd20848, 5412103778470702295;
	mov.b64 	%rd34894, 1873798617647539866;
	mov.u64 	%rd34891, %rd20846;
	mov.u64 	%rd34892, %rd20847;
	mov.u64 	%rd34893, %rd20848;
	@%p1102 bra 	$L__BB3_484;
	setp.gt.u64 	%p1103, %rd20847, 7239337960414712511;
	@%p1103 bra 	$L__BB3_483;
	setp.ne.s64 	%p1104, %rd20847, 7239337960414712511;
	mov.b64 	%rd34893, 5412103778470702295;
	mov.u64 	%rd34891, %rd20846;
	mov.u64 	%rd34892, %rd20847;
	@%p1104 bra 	$L__BB3_484;
	setp.gt.u64 	%p1105, %rd20846, 7435674573564081700;
	@%p1105 bra 	$L__BB3_483;
	setp.ne.s64 	%p1106, %rd20846, 7435674573564081700;
	mov.b64 	%rd34892, 7239337960414712511;
	mov.u64 	%rd34891, %rd20846;
	@%p1106 bra 	$L__BB3_484;
	setp.gt.u64 	%p1107, %rd34890, 2210141511517208575;
	@%p1107 bra 	$L__BB3_483;
	setp.ne.s64 	%p1108, %rd34890, 2210141511517208575;
	setp.lt.u64 	%p1109, %rd34889, -5044313057631688021;
	or.pred  	%p1110, %p1108, %p1109;
	mov.b64 	%rd34891, 7435674573564081700;
	@%p1110 bra 	$L__BB3_484;
$L__BB3_483:
	mov.b64 	%rd20850, -5044313057631688021;
	mov.b64 	%rd20851, 2210141511517208575;
	mov.b64 	%rd20852, 7435674573564081700;
	mov.b64 	%rd20853, 7239337960414712511;
	mov.b64 	%rd20854, 5412103778470702295;
	mov.b64 	%rd20855, 1873798617647539866;
	// begin inline asm
	sub.cc.u64 %rd34889, %rd34889, %rd20850;
subc.cc.u64 %rd34890, %rd34890, %rd20851;
subc.cc.u64 %rd20846, %rd20846, %rd20852;
subc.cc.u64 %rd20847, %rd20847, %rd20853;
subc.cc.u64 %rd20848, %rd20848, %rd20854;
subc.u64 %rd20849, %rd20849, %rd20855;

	// end inline asm
	mov.u64 	%rd34891, %rd20846;
	mov.u64 	%rd34892, %rd20847;
	mov.u64 	%rd34893, %rd20848;
	mov.u64 	%rd34894, %rd20849;
$L__BB3_484:
	mov.u64 	%rd34900, %rd34876;
	mov.u64 	%rd34895, %rd34871;
	mov.u64 	%rd34897, %rd34873;
	mov.u64 	%rd34899, %rd34875;
	mov.u64 	%rd34896, %rd34872;
	mov.u64 	%rd34898, %rd34874;
	// begin inline asm
	sub.cc.u64 %rd34895, %rd34895, %rd34877;
subc.cc.u64 %rd34896, %rd34896, %rd34878;
subc.cc.u64 %rd34897, %rd34897, %rd34879;
subc.cc.u64 %rd34898, %rd34898, %rd34880;
subc.cc.u64 %rd34899, %rd34899, %rd34881;
subc.u64 %rd34900, %rd34900, %rd34882;

	// end inline asm
	setp.gt.u64 	%p1111, %rd34876, %rd34882;
	@%p1111 bra 	$L__BB3_495;
	setp.ge.u64 	%p1112, %rd34876, %rd34882;
	@%p1112 bra 	$L__BB3_486;
	bra.uni 	$L__BB3_494;
$L__BB3_486:
	setp.gt.u64 	%p1113, %rd34875, %rd34881;
	@%p1113 bra 	$L__BB3_495;
	setp.lt.u64 	%p1114, %rd34875, %rd34881;
	@%p1114 bra 	$L__BB3_494;
	setp.gt.u64 	%p1115, %rd34874, %rd34880;
	@%p1115 bra 	$L__BB3_495;
	setp.lt.u64 	%p1116, %rd34874, %rd34880;
	@%p1116 bra 	$L__BB3_494;
	setp.gt.u64 	%p1117, %rd34873, %rd34879;
	@%p1117 bra 	$L__BB3_495;
	setp.lt.u64 	%p1118, %rd34873, %rd34879;
	@%p1118 bra 	$L__BB3_494;
	setp.gt.u64 	%p1119, %rd34872, %rd34878;
	@%p1119 bra 	$L__BB3_495;
	setp.lt.u64 	%p1120, %rd34872, %rd34878;
	setp.lt.u64 	%p1121, %rd34871, %rd34877;
	or.pred  	%p1122, %p1120, %p1121;
	@%p1122 bra 	$L__BB3_494;
	bra.uni 	$L__BB3_495;
$L__BB3_494:
	mov.b64 	%rd20886, -5044313057631688021;
	mov.b64 	%rd20887, 2210141511517208575;
	mov.b64 	%rd20888, 7435674573564081700;
	mov.b64 	%rd20889, 7239337960414712511;
	mov.b64 	%rd20890, 5412103778470702295;
	mov.b64 	%rd20891, 1873798617647539866;
	// begin inline asm
	add.cc.u64 %rd34895, %rd34895, %rd20886;
addc.cc.u64 %rd34896, %rd34896, %rd20887;
addc.cc.u64 %rd34897, %rd34897, %rd20888;
addc.cc.u64 %rd34898, %rd34898, %rd20889;
addc.cc.u64 %rd34899, %rd34899, %rd20890;
addc.u64 %rd34900, %rd34900, %rd20891;

	// end inline asm
$L__BB3_495:
	mov.b64 	%rd21343, 0;
	// begin inline asm
	mad.lo.cc.u64 %rd20898, %rd34895, %rd34889, %rd21343;
madc.hi.u64 %rd20899, %rd34895, %rd34889, 0;
add.cc.u64 %rd20898, %rd20898, %rd21343;
addc.u64 %rd20899, %rd20899, 0;

	// end inline asm
	// begin inline asm
	mad.lo.cc.u64 %rd20904, %rd34896, %rd34889, %rd21343;
madc.hi.u64 %rd20905, %rd34896, %rd34889, 0;
add.cc.u64 %rd20904, %rd20904, %rd20899;
addc.u64 %rd20905, %rd20905, 0;

	// end inline asm
	// begin inline asm
	mad.lo.cc.u64 %rd20910, %rd34897, %rd34889, %rd21343;
madc.hi.u64 %rd20911, %rd34897, %rd34889, 0;
add.cc.u64 %rd20910, %rd20910, %rd20905;
addc.u64 %rd20911, %rd20911, 0;

	// end inline asm
	// begin inline asm
	mad.lo.cc.u64 %rd20916, %rd34898, %rd34889, %rd21343;
madc.hi.u64 %rd20917, %rd34898, %rd34889, 0;
add.cc.u64 %rd20916, %rd20916, %rd20911;
addc.u64 %rd20917, %rd20917, 0;

	// end inline asm
	// begin inline asm
	mad.lo.cc.u64 %rd20922, %rd34899, %rd34889, %rd21343;
madc.hi.u64 %rd20923, %rd34899, %rd34889, 0;
add.cc.u64 %rd20922, %rd20922, %rd20917;
addc.u64 %rd20923, %rd20923, 0;

	// end inline asm
	// begin inline asm
	mad.lo.cc.u64 %rd20928, %rd34900, %rd34889, %rd21343;
madc.hi.u64 %rd20929, %rd34900, %rd34889, 0;
add.cc.u64 %rd20928, %rd20928, %rd20923;
addc.u64 %rd20929, %rd20929, 0;

	// end inline asm
	// begin inline asm
	add.cc.u64 %rd20934, %rd21343, %rd20929;
addc.u64 %rd20935, 0, 0;

	// end inline asm
	mul.lo.s64 	%rd20970, %rd20898, -8506173809081122819;
	mov.b64 	%rd21341, -5044313057631688021;
	// begin inline asm
	mad.lo.cc.u64 %rd20938, %rd20970, %rd21341, %rd20898;
madc.hi.u64 %rd20939, %rd20970, %rd21341, 0;
add.cc.u64 %rd20938, %rd20938, %rd21343;
addc.u64 %rd20939, %rd20939, 0;

	// end inline asm
	mov.b64 	%rd21347, 2210141511517208575;
	// begin inline asm
	mad.lo.cc.u64 %rd20944, %rd20970, %rd21347, %rd20904;
madc.hi.u64 %rd20945, %rd20970, %rd21347, 0;
add.cc.u64 %rd20944, %rd20944, %rd20939;
addc.u64 %rd20945, %rd20945, 0;

	// end inline asm
	mov.b64 	%rd21353, 7435674573564081700;
	// begin inline asm
	mad.lo.cc.u64 %rd20950, %rd20970, %rd21353, %rd20910;
madc.hi.u64 %rd20951, %rd20970, %rd21353, 0;
add.cc.u64 %rd20950, %rd20950, %rd20945;
addc.u64 %rd20951, %rd20951, 0;

	// end inline asm
	mov.b64 	%rd21359, 7239337960414712511;
	// begin inline asm
	mad.lo.cc.u64 %rd20956, %rd20970, %rd21359, %rd20916;
madc.hi.u64 %rd20957, %rd20970, %rd21359, 0;
add.cc.u64 %rd20956, %rd20956, %rd20951;
addc.u64 %rd20957, %rd20957, 0;

	// end inline asm
	mov.b64 	%rd21365, 5412103778470702295;
	// begin inline asm
	mad.lo.cc.u64 %rd20962, %rd20970, %rd21365, %rd20922;
madc.hi.u64 %rd20963, %rd20970, %rd21365, 0;
add.cc.u64 %rd20962, %rd20962, %rd20957;
addc.u64 %rd20963, %rd20963, 0;

	// end inline asm
	mov.b64 	%rd21371, 1873798617647539866;
	// begin inline asm
	mad.lo.cc.u64 %rd20968, %rd20970, %rd21371, %rd20928;
madc.hi.u64 %rd20969, %rd20970, %rd21371, 0;
add.cc.u64 %rd20968, %rd20968, %rd20963;
addc.u64 %rd20969, %rd20969, 0;

	// end inline asm
	// begin inline asm
	add.cc.u64 %rd20974, %rd20934, %rd20969;
addc.u64 %rd20975, 0, 0;

	// end inline asm
	add.s64 	%rd21016, %rd20935, %rd20975;
	// begin inline asm
	mad.lo.cc.u64 %rd20978, %rd34895, %rd34890, %rd20944;
madc.hi.u64 %rd20979, %rd34895, %rd34890, 0;
add.cc.u64 %rd20978, %rd20978, %rd21343;
addc.u64 %rd20979, %rd20979, 0;

	// end inline asm
	// begin inline asm
	mad.lo.cc.u64 %rd20984, %rd34896, %rd34890, %rd20950;
madc.hi.u64 %rd20985, %rd34896, %rd34890, 0;
add.cc.u64 %rd20984, %rd20984, %rd20979;
addc.u64 %rd20985, %rd20985, 0;

	// end inline asm
	// begin inline asm
	mad.lo.cc.u64 %rd20990, %rd34897, %rd34890, %rd20956;
madc.hi.u64 %rd20991, %rd34897, %rd34890, 0;
add.cc.u64 %rd20990, %rd20990, %rd20985;
addc.u64 %rd20991, %rd20991, 0;

	// end inline asm
	// begin inline asm
	mad.lo.cc.u64 %rd20996, %rd34898, %rd34890, %rd20962;
madc.hi.u64 %rd20997, %rd34898, %rd34890, 0;
add.cc.u64 %rd20996, %rd20996, %rd20991;
addc.u64 %rd20997, %rd20997, 0;

	// end inline asm
	// begin inline asm
	mad.lo.cc.u64 %rd21002, %rd34899, %rd34890, %rd20968;
madc.hi.u64 %rd21003, %rd34899, %rd34890, 0;
add.cc.u64 %rd21002, %rd21002, %rd20997;
addc.u64 %rd21003, %rd21003, 0;

	// end inline asm
	// begin inline asm
	mad.lo.cc.u64 %rd21008, %rd34900, %rd34890, %rd20974;
madc.hi.u64 %rd21009, %rd34900, %rd34890, 0;
add.cc.u64 %rd21008, %rd21008, %rd21003;
addc.u64 %rd21009, %rd21009, 0;

	// end inline asm
	// begin inline asm
	add.cc.u64 %rd21014, %rd21016, %rd21009;
addc.u64 %rd21015, 0, 0;

	// end inline asm
	mul.lo.s64 	%rd21050, %rd20978, -8506173809081122819;
	// begin inline asm
	mad.lo.cc.u64 %rd21018, %rd21050, %rd21341, %rd20978;
madc.hi.u64 %rd21019, %rd21050, %rd21341, 0;
add.cc.u64 %rd21018, %rd21018, %rd21343;
addc.u64 %rd21019, %rd21019, 0;

	// end inline asm
	// begin inline asm
	mad.lo.cc.u64 %rd21024, %rd21050, %rd21347, %rd20984;
madc.hi.u64 %rd21025, %rd21050, %rd21347, 0;
add.cc.u64 %rd21024, %rd21024, %rd21019;
addc.u64 %rd21025, %rd21025, 0;

	// end inline asm
	// begin inline asm
	mad.lo.cc.u64 %rd21030, %rd21050, %rd21353, %rd20990;
madc.hi.u64 %rd21031, %rd21050, %rd21353, 0;
add.cc.u64 %rd21030, %rd21030, %rd21025;
addc.u64 %rd21031, %rd21031, 0;

	// end inline asm
	// begin inline asm
	mad.lo.cc.u64 %rd21036, %rd21050, %rd21359, %rd20996;
madc.hi.u64 %rd21037, %rd21050, %rd21359, 0;
add.cc.u64 %rd21036, %rd21036, %rd21031;
addc.u64 %rd21037, %rd21037, 0;

	// end inline asm
	// begin inline asm
	mad.lo.cc.u64 %rd21042, %rd21050, %rd21365, %rd21002;
madc.hi.u64 %rd21043, %rd21050, %rd21365, 0;
add.cc.u64 %rd21042, %rd21042, %rd21037;
addc.u64 %rd21043, %rd21043, 0;

	// end inline asm
	// begin inline asm
	mad.lo.cc.u64 %rd21048, %rd21050, %rd21371, %rd21008;
madc.hi.u64 %rd21049, %rd21050, %rd21371, 0;
add.cc.u64 %rd21048, %rd21048, %rd21043;
addc.u64 %rd21049, %rd21049, 0;

	// end inline asm
	// begin inline asm
	add.cc.u64 %rd21054, %rd21014, %rd21049;
addc.u64 %rd21055, 0, 0;

	// end inline asm
	add.s64 	%rd21096, %rd21015, %rd21055;
	// begin inline asm
	mad.lo.cc.u64 %rd21058, %rd34895, %rd34891, %rd21024;
madc.hi.u64 %rd21059, %rd34895, %rd34891, 0;
add.cc.u64 %rd21058, %rd21058, %rd21343;
addc.u64 %rd21059, %rd21059, 0;

	// end inline asm
	// begin inline asm
	mad.lo.cc.u64 %rd21064, %rd34896, %rd34891, %rd21030;
madc.hi.u64 %rd21065, %rd34896, %rd34891, 0;
add.cc.u64 %rd21064, %rd21064, %rd21059;
addc.u64 %rd21065, %rd21065, 0;

	// end inline asm
	// begin inline asm
	mad.lo.cc.u64 %rd21070, %rd34897, %rd34891, %rd21036;
madc.hi.u64 %rd21071, %rd34897, %rd34891, 0;
add.cc.u64 %rd21070, %rd21070, %rd21065;
addc.u64 %rd21071, %rd21071, 0;

	// end inline asm
	// begin inline asm
	mad.lo.cc.u64 %rd21076, %rd34898, %rd34891, %rd21042;
madc.hi.u64 %rd21077, %rd34898, %rd34891, 0;
add.cc.u64 %rd21076, %rd21076, %rd21071;
addc.u64 %rd21077, %rd21077, 0;

	// end inline asm
	// begin inline asm
	mad.lo.cc.u64 %rd21082, %rd34899, %rd34891, %rd21048;
madc.hi.u64 %rd21083, %rd34899, %rd34891, 0;
add.cc.u64 %rd21082, %rd21082, %rd21077;
addc.u64 %rd21083, %rd21083, 0;

	// end inline asm
	// begin inline asm
	mad.lo.cc.u64 %rd21088, %rd34900, %rd34891, %rd21054;
madc.hi.u64 %rd21089, %rd34900, %rd34891, 0;
add.cc.u64 %rd21088, %rd21088, %rd21083;
addc.u64 %rd21089, %rd21089, 0;

	// end inline asm
	// begin inline asm
	add.cc.u64 %rd21094, %rd21096, %rd21089;
addc.u64 %rd21095, 0, 0;

	// end inline asm
	mul.lo.s64 	%rd21130, %rd21058, -8506173809081122819;
	// begin inline asm
	mad.lo.cc.u64 %rd21098, %rd21130, %rd21341, %rd21058;
madc.hi.u64 %rd21099, %rd21130, %rd21341, 0;
add.cc.u64 %rd21098, %rd21098, %rd21343;
addc.u64 %rd21099, %rd21099, 0;

	// end inline asm
	// begin inline asm
	mad.lo.cc.u64 %rd21104, %rd21130, %rd21347, %rd21064;
madc.hi.u64 %rd21105, %rd21130, %rd21347, 0;
add.cc.u64 %rd21104, %rd21104, %rd21099;
addc.u64 %rd21105, %rd21105, 0;

	// end inline asm
	// begin inline asm
	mad.lo.cc.u64 %rd21110, %rd21130, %rd21353, %rd21070;
madc.hi.u64 %rd21111, %rd21130, %rd21353, 0;
add.cc.u64 %rd21110, %rd21110, %rd21105;
addc.u64 %rd21111, %rd21111, 0;

	// end inline asm
	// begin inline asm
	mad.lo.cc.u64 %rd21116, %rd21130, %rd21359, %rd21076;
madc.hi.u64 %rd21117, %rd21130, %rd21359, 0;
add.cc.u64 %rd21116, %rd21116, %rd21111;
addc.u64 %rd21117, %rd21117, 0;

	// end inline asm
	// begin inline asm
	mad.lo.cc.u64 %rd21122, %rd21130, %rd21365, %rd21082;
madc.hi.u64 %rd21123, %rd21130, %rd21365, 0;
add.cc.u64 %rd21122, %rd21122, %rd21117;
addc.u64 %rd21123, %rd21123, 0;

	// end inline asm
	// begin inline asm
	mad.lo.cc.u64 %rd21128, %rd21130, %rd21371, %rd21088;
madc.hi.u64 %rd21129, %rd21130, %rd21371, 0;
add.cc.u64 %rd21128, %rd21128, %rd21123;
addc.u64 %rd21129, %rd21129, 0;

	// end inline asm
	// begin inline asm
	add.cc.u64 %rd21134, %rd21094, %rd21129;
addc.u64 %rd21135, 0, 0;

	// end inline asm
	add.s64 	%rd21176, %rd21095, %rd21135;
	// begin inline asm
	mad.lo.cc.u64 %rd21138, %rd34895, %rd34892, %rd21104;
madc.hi.u64 %rd21139, %rd34895, %rd34892, 0;
add.cc.u64 %rd21138, %rd21138, %rd21343;
addc.u64 %rd21139, %rd21139, 0;

	// end inline asm
	// begin inline asm
	mad.lo.cc.u64 %rd21144, %rd34896, %rd34892, %rd21110;
madc.hi.u64 %rd21145, %rd34896, %rd34892, 0;
add.cc.u64 %rd21144, %rd21144, %rd21139;
addc.u64 %rd21145, %rd21145, 0;

	// end inline asm
	// begin inline asm
	mad.lo.cc.u64 %rd21150, %rd34897, %rd34892, %rd21116;
madc.hi.u64 %rd21151, %rd34897, %rd34892, 0;
add.cc.u64 %rd21150, %rd21150, %rd21145;
addc.u64 %rd21151, %rd21151, 0;

	// end inline asm
	// begin inline asm
	mad.lo.cc.u64 %rd21156, %rd34898, %rd34892, %rd21122;
madc.hi.u64 %rd21157, %rd34898, %rd34892, 0;
add.cc.u64 %rd21156, %rd21156, %rd21151;
addc.u64 %rd21157, %rd21157, 0;

	// end inline asm
	// begin inline asm
	mad.lo.cc.u64 %rd21162, %rd34899, %rd34892, %rd21128;
madc.hi.u64 %rd21163, %rd34899, %rd34892, 0;
add.cc.u64 %rd21162, %rd21162, %rd21157;
addc.u64 %rd21163, %rd21163, 0;

	// end inline asm
	// begin inline asm
	mad.lo.cc.u64 %rd21168, %rd34900, %rd34892, %rd21134;
madc.hi.u64 %rd21169, %rd34900, %rd34892, 0;
add.cc.u64 %rd21168, %rd21168, %rd21163;
addc.u64 %rd21169, %rd21169, 0;

	// end inline asm
	// begin inline asm
	add.cc.u64 %rd21174, %rd21176, %rd21169;
addc.u64 %rd21175, 0, 0;

	// end inline asm
	mul.lo.s64 	%rd21210, %rd21138, -8506173809081122819;
	// begin inline asm
	mad.lo.cc.u64 %rd21178, %rd21210, %rd21341, %rd21138;
madc.hi.u64 %rd21179, %rd21210, %rd21341, 0;
add.cc.u64 %rd21178, %rd21178, %rd21343;
addc.u64 %rd21179, %rd21179, 0;

	// end inline asm
	// begin inline asm
	mad.lo.cc.u64 %rd21184, %rd21210, %rd21347, %rd21144;
madc.hi.u64 %rd21185, %rd21210, %rd21347, 0;
add.cc.u64 %rd21184, %rd21184, %rd21179;
addc.u64 %rd21185, %rd21185, 0;

	// end inline asm
	// begin inline asm
	mad.lo.cc.u64 %rd21190, %rd21210, %rd21353, %rd21150;
madc.hi.u64 %rd21191, %rd21210, %rd21353, 0;
add.cc.u64 %rd21190, %rd21190, %rd21185;
addc.u64 %rd21191, %rd21191, 0;

	// end inline asm
	// begin inline asm
	mad.lo.cc.u64 %rd21196, %rd21210, %rd21359, %rd21156;
madc.hi.u64 %rd21197, %rd21210, %rd21359, 0;
add.cc.u64 %rd21196, %rd21196, %rd21191;
addc.u64 %rd21197, %rd21197, 0;

	// end inline asm
	// begin inline asm
	mad.lo.cc.u64 %rd21202, %rd21210, %rd21365, %rd21162;
madc.hi.u64 %rd21203, %rd21210, %rd21365, 0;
add.cc.u64 %rd21202, %rd21202, %rd21197;
addc.u64 %rd21203, %rd21203, 0;

	// end inline asm
	// begin inline asm
	mad.lo.cc.u64 %rd21208, %rd21210, %rd21371, %rd21168;
madc.hi.u64 %rd21209, %rd21210, %rd21371, 0;
add.cc.u64 %rd21208, %rd21208, %rd21203;
addc.u64 %rd21209, %rd21209, 0;

	// end inline asm
	// begin inline asm
	add.cc.u64 %rd21214, %rd21174, %rd21209;
addc.u64 %rd21215, 0, 0;

	// end inline asm
	add.s64 	%rd21256, %rd21175, %rd21215;
	// begin inline asm
	mad.lo.cc.u64 %rd21218, %rd34895, %rd34893, %rd21184;
madc.hi.u64 %rd21219, %rd34895, %rd34893, 0;
add.cc.u64 %rd21218, %rd21218, %rd21343;
addc.u64 %rd21219, %rd21219, 0;

	// end inline asm
	// begin inline asm
	mad.lo.cc.u64 %rd21224, %rd34896, %rd34893, %rd21190;
madc.hi.u64 %rd21225, %rd34896, %rd34893, 0;
add.cc.u64 %rd21224, %rd21224, %rd21219;
addc.u64 %rd21225, %rd21225, 0;

	// end inline asm
	// begin inline asm
	mad.lo.cc.u64 %rd21230, %rd34897, %rd34893, %rd21196;
madc.hi.u64 %rd21231, %rd34897, %rd34893, 0;
add.cc.u64 %rd21230, %rd21230, %rd21225;
addc.u64 %rd21231, %rd21231, 0;

	// end inline asm
	// begin inline asm
	mad.lo.cc.u64 %rd21236, %rd34898, %rd34893, %rd21202;
madc.hi.u64 %rd21237, %rd34898, %rd34893, 0;
add.cc.u64 %rd21236, %rd21236, %rd21231;
addc.u64 %rd21237, %rd21237, 0;

	// end inline asm
	// begin inline asm
	mad.lo.cc.u64 %rd21242, %rd34899, %rd34893, %rd21208;
madc.hi.u64 %rd21243, %rd34899, %rd34893, 0;
add.cc.u64 %rd21242, %rd21242, %rd21237;
addc.u64 %rd21243, %rd21243, 0;

	// end inline asm
	// begin inline asm
	mad.lo.cc.u64 %rd21248, %rd34900, %rd34893, %rd21214;
madc.hi.u64 %rd21249, %rd34900, %rd34893, 0;
add.cc.u64 %rd21248, %rd21248, %rd21243;
addc.u64 %rd21249, %rd21249, 0;

	// end inline asm
	// begin inline asm
	add.cc.u64 %rd21254, %rd21256, %rd21249;
addc.u64 %rd21255, 0, 0;

	// end inline asm
	mul.lo.s64 	%rd21290, %rd21218, -8506173809081122819;
	// begin inline asm
	mad.lo.cc.u64 %rd21258, %rd21290, %rd21341, %rd21218;
madc.hi.u64 %rd21259, %rd21290, %rd21341, 0;
add.cc.u64 %rd21258, %rd21258, %rd21343;
addc.u64 %rd21259, %rd21259, 0;

	// end inline asm
	// begin inline asm
	mad.lo.cc.u64 %rd21264, %rd21290, %rd21347, %rd21224;
madc.hi.u64 %rd21265, %rd21290, %rd21347, 0;
add.cc.u64 %rd21264, %rd21264, %rd21259;
addc.u64 %rd21265, %rd21265, 0;

	// end inline asm
	// begin inline asm
	mad.lo.cc.u64 %rd21270, %rd21290, %rd21353, %rd21230;
madc.hi.u64 %rd21271, %rd21290, %rd21353, 0;
add.cc.u64 %rd21270, %rd21270, %rd21265;
addc.u64 %rd21271, %rd21271, 0;

	// end inline asm
	// begin inline asm
	mad.lo.cc.u64 %rd21276, %rd21290, %rd21359, %rd21236;
madc.hi.u64 %rd21277, %rd21290, %rd21359, 0;
add.cc.u64 %rd21276, %rd21276, %rd21271;
addc.u64 %rd21277, %rd21277, 0;

	// end inline asm
	// begin inline asm
	mad.lo.cc.u64 %rd21282, %rd21290, %rd21365, %rd21242;
madc.hi.u64 %rd21283, %rd21290, %rd21365, 0;
add.cc.u64 %rd21282, %rd21282, %rd21277;
addc.u64 %rd21283, %rd21283, 0;

	// end inline asm
	// begin inline asm
	mad.lo.cc.u64 %rd21288, %rd21290, %rd21371, %rd21248;
madc.hi.u64 %rd21289, %rd21290, %rd21371, 0;
add.cc.u64 %rd21288, %rd21288, %rd21283;
addc.u64 %rd21289, %rd21289, 0;

	// end inline asm
	// begin inline asm
	add.cc.u64 %rd21294, %rd21254, %rd21289;
addc.u64 %rd21295, 0, 0;

	// end inline asm
	add.s64 	%rd21336, %rd21255, %rd21295;
	// begin inline asm
	mad.lo.cc.u64 %rd21298, %rd34895, %rd34894, %rd21264;
madc.hi.u64 %rd21299, %rd34895, %rd34894, 0;
add.cc.u64 %rd21298, %rd21298, %rd21343;
addc.u64 %rd21299, %rd21299, 0;

	// end inline asm
	// begin inline asm
	mad.lo.cc.u64 %rd21304, %rd34896, %rd34894, %rd21270;
madc.hi.u64 %rd21305, %rd34896, %rd34894, 0;
add.cc.u64 %rd21304, %rd21304, %rd21299;
addc.u64 %rd21305, %rd21305, 0;

	// end inline asm
	// begin inline asm
	mad.lo.cc.u64 %rd21310, %rd34897, %rd34894, %rd21276;
madc.hi.u64 %rd21311, %rd34897, %rd34894, 0;
add.cc.u64 %rd21310, %rd21310, %rd21305;
addc.u64 %rd21311, %rd21311, 0;

	// end inline asm
	// begin inline asm
	mad.lo.cc.u64 %rd21316, %rd34898, %rd34894, %rd21282;
madc.hi.u64 %rd21317, %rd34898, %rd34894, 0;
add.cc.u64 %rd21316, %rd21316, %rd21311;
addc.u64 %rd21317, %rd21317, 0;

	// end inline asm
	// begin inline asm
	mad.lo.cc.u64 %rd21322, %rd34899, %rd34894, %rd21288;
madc.hi.u64 %rd21323, %rd34899, %rd34894, 0;
add.cc.u64 %rd21322, %rd21322, %rd21317;
addc.u64 %rd21323, %rd21323, 0;

	// end inline asm
	// begin inline asm
	mad.lo.cc.u64 %rd21328, %rd34900, %rd34894, %rd21294;
madc.hi.u64 %rd21329, %rd34900, %rd34894, 0;
add.cc.u64 %rd21328, %rd21328, %rd21323;
addc.u64 %rd21329, %rd21329, 0;

	// end inline asm
	// begin inline asm
	add.cc.u64 %rd21334, %rd21336, %rd21329;
addc.u64 %rd21335, 0, 0;

	// end inline asm
	mul.lo.s64 	%rd21370, %rd21298, -8506173809081122819;
	// begin inline asm
	mad.lo.cc.u64 %rd21338, %rd21370, %rd21341, %rd21298;
madc.hi.u64 %rd21339, %rd21370, %rd21341, 0;
add.cc.u64 %rd21338, %rd21338, %rd21343;
addc.u64 %rd21339, %rd21339, 0;

	// end inline asm
	// begin inline asm
	mad.lo.cc.u64 %rd34901, %rd21370, %rd21347, %rd21304;
madc.hi.u64 %rd21345, %rd21370, %rd21347, 0;
add.cc.u64 %rd34901, %rd34901, %rd21339;
addc.u64 %rd21345, %rd21345, 0;

	// end inline asm
	// begin inline asm
	mad.lo.cc.u64 %rd34902, %rd21370, %rd21353, %rd21310;
madc.hi.u64 %rd21351, %rd21370, %rd21353, 0;
add.cc.u64 %rd34902, %rd34902, %rd21345;
addc.u64 %rd21351, %rd21351, 0;

	// end inline asm
	// begin inline asm
	mad.lo.cc.u64 %rd21390, %rd21370, %rd21359, %rd21316;
madc.hi.u64 %rd21357, %rd21370, %rd21359, 0;
add.cc.u64 %rd21390, %rd21390, %rd21351;
addc.u64 %rd21357, %rd21357, 0;

	// end inline asm
	// begin inline asm
	mad.lo.cc.u64 %rd21391, %rd21370, %rd21365, %rd21322;
madc.hi.u64 %rd21363, %rd21370, %rd21365, 0;
add.cc.u64 %rd21391, %rd21391, %rd21357;
addc.u64 %rd21363, %rd21363, 0;

	// end inline asm
	// begin inline asm
	mad.lo.cc.u64 %rd21392, %rd21370, %rd21371, %rd21328;
madc.hi.u64 %rd21369, %rd21370, %rd21371, 0;
add.cc.u64 %rd21392, %rd21392, %rd21363;
addc.u64 %rd21369, %rd21369, 0;

	// end inline asm
	// begin inline asm
	add.cc.u64 %rd21393, %rd21334, %rd21369;
addc.u64 %rd21375, 0, 0;

	// end inline asm
	setp.gt.u64 	%p1123, %rd21393, 1873798617647539866;
	@%p1123 bra 	$L__BB3_505;
	setp.eq.s64 	%p1124, %rd21393, 1873798617647539866;
	mov.u64 	%rd34903, %rd21390;
	mov.u64 	%rd34904, %rd21391;
	mov.u64 	%rd34905, %rd21392;
	mov.u64 	%rd34906, %rd21393;
	@%p1124 bra 	$L__BB3_497;
	bra.uni 	$L__BB3_506;
$L__BB3_497:
	setp.gt.u64 	%p1125, %rd21392, 5412103778470702295;
	@%p1125 bra 	$L__BB3_505;
	setp.ne.s64 	%p1126, %rd21392, 5412103778470702295;
	mov.b64 	%rd34906, 1873798617647539866;
	mov.u64 	%rd34903, %rd21390;
	mov.u64 	%rd34904, %rd21391;
	mov.u64 	%rd34905, %rd21392;
	@%p1126 bra 	$L__BB3_506;
	setp.gt.u64 	%p1127, %rd21391, 7239337960414712511;
	@%p1127 bra 	$L__BB3_505;
	setp.ne.s64 	%p1128, %rd21391, 7239337960414712511;
	mov.b64 	%rd34905, 5412103778470702295;
	mov.u64 	%rd34903, %rd21390;
	mov.u64 	%rd34904, %rd21391;
	@%p1128 bra 	$L__BB3_506;
	setp.gt.u64 	%p1129, %rd21390, 7435674573564081700;
	@%p1129 bra 	$L__BB3_505;
	setp.ne.s64 	%p1130, %rd21390, 7435674573564081700;
	mov.b64 	%rd34904, 7239337960414712511;
	mov.u64 	%rd34903, %rd21390;
	@%p1130 bra 	$L__BB3_506;
	setp.gt.u64 	%p1131, %rd34902, 2210141511517208575;
	@%p1131 bra 	$L__BB3_505;
	setp.ne.s64 	%p1132, %rd34902, 2210141511517208575;
	setp.lt.u64 	%p1133, %rd34901, -5044313057631688021;
	or.pred  	%p1134, %p1132, %p1133;
	mov.b64 	%rd34903, 7435674573564081700;
	@%p1134 bra 	$L__BB3_506;
$L__BB3_505:
	mov.b64 	%rd21394, -5044313057631688021;
	mov.b64 	%rd21395, 2210141511517208575;
	mov.b64 	%rd21396, 7435674573564081700;
	mov.b64 	%rd21397, 7239337960414712511;
	mov.b64 	%rd21398, 5412103778470702295;
	mov.b64 	%rd21399, 1873798617647539866;
	// begin inline asm
	sub.cc.u64 %rd34901, %rd34901, %rd21394;
subc.cc.u64 %rd34902, %rd34902, %rd21395;
subc.cc.u64 %rd21390, %rd21390, %rd21396;
subc.cc.u64 %rd21391, %rd21391, %rd21397;
subc.cc.u64 %rd21392, %rd21392, %rd21398;
subc.u64 %rd21393, %rd21393, %rd21399;

	// end inline asm
	mov.u64 	%rd34903, %rd21390;
	mov.u64 	%rd34904, %rd21391;
	mov.u64 	%rd34905, %rd21392;
	mov.u64 	%rd34906, %rd21393;
$L__BB3_506:
	mov.b64 	{%r454, %r455}, %rd34888;
	mov.b64 	{%r456, %r457}, %rd34887;
	shf.l.wrap.b32 	%r458, %r457, %r454, 1;
	shf.l.wrap.b32 	%r459, %r454, %r455, 1;
	mov.b64 	%rd21421, {%r458, %r459};
	mov.b64 	{%r460, %r461}, %rd34886;
	shf.l.wrap.b32 	%r462, %r461, %r456, 1;
	shf.l.wrap.b32 	%r463, %r456, %r457, 1;
	mov.b64 	%rd21420, {%r462, %r463};
	mov.b64 	{%r464, %r465}, %rd34885;
	shf.l.wrap.b32 	%r466, %r465, %r460, 1;
	shf.l.wrap.b32 	%r467, %r460, %r461, 1;
	mov.b64 	%rd21419, {%r466, %r467};
	mov.b64 	{%r468, %r469}, %rd34884;
	shf.l.wrap.b32 	%r470, %r469, %r464, 1;
	shf.l.wrap.b32 	%r471, %r464, %r465, 1;
	mov.b64 	%rd21418, {%r470, %r471};
	mov.b64 	{%r472, %r473}, %rd34883;
	shf.l.wrap.b32 	%r474, %r473, %r468, 1;
	shf.l.wrap.b32 	%r475, %r468, %r469, 1;
	mov.b64 	%rd34908, {%r474, %r475};
	shl.b64 	%rd34907, %rd34883, 1;
	setp.gt.u64 	%p1135, %rd21421, 1873798617647539866;
	@%p1135 bra 	$L__BB3_516;
	setp.eq.s64 	%p1136, %rd21421, 1873798617647539866;
	mov.u64 	%rd34909, %rd21418;
	mov.u64 	%rd34910, %rd21419;
	mov.u64 	%rd34911, %rd21420;
	mov.u64 	%rd34912, %rd21421;
	@%p1136 bra 	$L__BB3_508;
	bra.uni 	$L__BB3_517;
$L__BB3_508:
	setp.gt.u64 	%p1137, %rd21420, 5412103778470702295;
	@%p1137 bra 	$L__BB3_516;
	setp.ne.s64 	%p1138, %rd21420, 5412103778470702295;
	mov.b64 	%rd34912, 1873798617647539866;
	mov.u64 	%rd34909, %rd21418;
	mov.u64 	%rd34910, %rd21419;
	mov.u64 	%rd34911, %rd21420;
	@%p1138 bra 	$L__BB3_517;
	setp.gt.u64 	%p1139, %rd21419, 7239337960414712511;
	@%p1139 bra 	$L__BB3_516;
	setp.ne.s64 	%p1140, %rd21419, 7239337960414712511;
	mov.b64 	%rd34911, 5412103778470702295;
	mov.u64 	%rd34909, %rd21418;
	mov.u64 	%rd34910, %rd21419;
	@%p1140 bra 	$L__BB3_517;
	setp.gt.u64 	%p1141, %rd21418, 7435674573564081700;
	@%p1141 bra 	$L__BB3_516;
	setp.ne.s64 	%p1142, %rd21418, 7435674573564081700;
	mov.b64 	%rd34910, 7239337960414712511;
	mov.u64 	%rd34909, %rd21418;
	@%p1142 bra 	$L__BB3_517;
	setp.gt.u64 	%p1143, %rd34908, 2210141511517208575;
	@%p1143 bra 	$L__BB3_516;
	setp.ne.s64 	%p1144, %rd34908, 2210141511517208575;
	setp.lt.u64 	%p1145, %rd34907, -5044313057631688020;
	or.pred  	%p1146, %p1144, %p1145;
	mov.b64 	%rd34909, 7435674573564081700;
	@%p1146 bra 	$L__BB3_517;
$L__BB3_516:
	mov.b64 	%rd21422, -5044313057631688021;
	mov.b64 	%rd21423, 2210141511517208575;
	mov.b64 	%rd21424, 7435674573564081700;
	mov.b64 	%rd21425, 7239337960414712511;
	mov.b64 	%rd21426, 5412103778470702295;
	mov.b64 	%rd21427, 1873798617647539866;
	// begin inline asm
	sub.cc.u64 %rd34907, %rd34907, %rd21422;
subc.cc.u64 %rd34908, %rd34908, %rd21423;
subc.cc.u64 %rd21418, %rd21418, %rd21424;
subc.cc.u64 %rd21419, %rd21419, %rd21425;
subc.cc.u64 %rd21420, %rd21420, %rd21426;
subc.u64 %rd21421, %rd21421, %rd21427;

	// end inline asm
	mov.u64 	%rd34909, %rd21418;
	mov.u64 	%rd34910, %rd21419;
	mov.u64 	%rd34911, %rd21420;
	mov.u64 	%rd34912, %rd21421;
$L__BB3_517:
	// begin inline asm
	add.cc.u64 %rd34913, %rd34913, %rd34871;
addc.cc.u64 %rd34914, %rd34914, %rd34872;
addc.cc.u64 %rd21436, %rd21436, %rd34873;
addc.cc.u64 %rd21437, %rd21437, %rd34874;
addc.cc.u64 %rd21438, %rd21438, %rd34875;
addc.u64 %rd21439, %rd21439, %rd34876;

	// end inline asm
	setp.gt.u64 	%p1147, %rd21439, 1873798617647539866;
	@%p1147 bra 	$L__BB3_527;
	setp.eq.s64 	%p1148, %rd21439, 1873798617647539866;
	mov.u64 	%rd34915, %rd21436;
	mov.u64 	%rd34916, %rd21437;
	mov.u64 	%rd34917, %rd21438;
	mov.u64 	%rd34918, %rd21439;
	@%p1148 bra 	$L__BB3_519;
	bra.uni 	$L__BB3_528;
$L__BB3_519:
	setp.gt.u64 	%p1149, %rd21438, 5412103778470702295;
	@%p1149 bra 	$L__BB3_527;
	setp.ne.s64 	%p1150, %rd21438, 5412103778470702295;
	mov.b64 	%rd34918, 1873798617647539866;
	mov.u64 	%rd34915, %rd21436;
	mov.u64 	%rd34916, %rd21437;
	mov.u64 	%rd34917, %rd21438;
	@%p1150 bra 	$L__BB3_528;
	setp.gt.u64 	%p1151, %rd21437, 7239337960414712511;
	@%p1151 bra 	$L__BB3_527;
	setp.ne.s64 	%p1152, %rd21437, 7239337960414712511;
	mov.b64 	%rd34917, 5412103778470702295;
	mov.u64 	%rd34915, %rd21436;
	mov.u64 	%rd34916, %rd21437;
	@%p1152 bra 	$L__BB3_528;
	setp.gt.u64 	%p1153, %rd21436, 7435674573564081700;
	@%p1153 bra 	$L__BB3_527;
	setp.ne.s64 	%p1154, %rd21436, 7435674573564081700;
	mov.b64 	%rd34916, 7239337960414712511;
	mov.u64 	%rd34915, %rd21436;
	@%p1154 bra 	$L__BB3_528;
	setp.gt.u64 	%p1155, %rd34914, 2210141511517208575;
	@%p1155 bra 	$L__BB3_527;
	setp.ne.s64 	%p1156, %rd34914, 2210141511517208575;
	setp.lt.u64 	%p1157, %rd34913, -5044313057631688021;
	or.pred  	%p1158, %p1156, %p1157;
	mov.b64 	%rd34915, 7435674573564081700;
	@%p1158 bra 	$L__BB3_528;
$L__BB3_527:
	mov.b64 	%rd21468, -5044313057631688021;
	mov.b64 	%rd21469, 2210141511517208575;
	mov.b64 	%rd21470, 7435674573564081700;
	mov.b64 	%rd21471, 7239337960414712511;
	mov.b64 	%rd21472, 5412103778470702295;
	mov.b64 	%rd21473, 1873798617647539866;
	// begin inline asm
	sub.cc.u64 %rd34913, %rd34913, %rd21468;
subc.cc.u64 %rd34914, %rd34914, %rd21469;
subc.cc.u64 %rd21436, %rd21436, %rd21470;
subc.cc.u64 %rd21437, %rd21437, %rd21471;
subc.cc.u64 %rd21438, %rd21438, %rd21472;
subc.u64 %rd21439, %rd21439, %rd21473;

	// end inline asm
	mov.u64 	%rd34915, %rd21436;
	mov.u64 	%rd34916, %rd21437;
	mov.u64 	%rd34917, %rd21438;
	mov.u64 	%rd34918, %rd21439;
$L__BB3_528:
	// begin inline asm
	add.cc.u64 %rd34919, %rd34919, %rd34877;
addc.cc.u64 %rd34920, %rd34920, %rd34878;
addc.cc.u64 %rd21482, %rd21482, %rd34879;
addc.cc.u64 %rd21483, %rd21483, %rd34880;
addc.cc.u64 %rd21484, %rd21484, %rd34881;
addc.u64 %rd21485, %rd21485, %rd34882;

	// end inline asm
	setp.gt.u64 	%p1159, %rd21485, 1873798617647539866;
	@%p1159 bra 	$L__BB3_538;
	setp.eq.s64 	%p1160, %rd21485, 1873798617647539866;
	mov.u64 	%rd34921, %rd21482;
	mov.u64 	%rd34922, %rd21483;
	mov.u64 	%rd34923, %rd21484;
	mov.u64 	%rd34924, %rd21485;
	@%p1160 bra 	$L__BB3_530;
	bra.uni 	$L__BB3_539;
$L__BB3_530:
	setp.gt.u64 	%p1161, %rd21484, 5412103778470702295;
	@%p1161 bra 	$L__BB3_538;
	setp.ne.s64 	%p1162, %rd21484, 5412103778470702295;
	mov.b64 	%rd34924, 1873798617647539866;
	mov.u64 	%rd34921, %rd21482;
	mov.u64 	%rd34922, %rd21483;
	mov.u64 	%rd34923, %rd21484;
	@%p1162 bra 	$L__BB3_539;
	setp.gt.u64 	%p1163, %rd21483, 7239337960414712511;
	@%p1163 bra 	$L__BB3_538;
	setp.ne.s64 	%p1164, %rd21483, 7239337960414712511;
	mov.b64 	%rd34923, 5412103778470702295;
	mov.u64 	%rd34921, %rd21482;
	mov.u64 	%rd34922, %rd21483;
	@%p1164 bra 	$L__BB3_539;
	setp.gt.u64 	%p1165, %rd21482, 7435674573564081700;
	@%p1165 bra 	$L__BB3_538;
	setp.ne.s64 	%p1166, %rd21482, 7435674573564081700;
	mov.b64 	%rd34922, 7239337960414712511;
	mov.u64 	%rd34921, %rd21482;
	@%p1166 bra 	$L__BB3_539;
	setp.gt.u64 	%p1167, %rd34920, 2210141511517208575;
	@%p1167 bra 	$L__BB3_538;
	setp.ne.s64 	%p1168, %rd34920, 2210141511517208575;
	setp.lt.u64 	%p1169, %rd34919, -5044313057631688021;
	or.pred  	%p1170, %p1168, %p1169;
	mov.b64 	%rd34921, 7435674573564081700;
	@%p1170 bra 	$L__BB3_539;
$L__BB3_538:
	mov.b64 	%rd21514, -5044313057631688021;
	mov.b64 	%rd21515, 2210141511517208575;
	mov.b64 	%rd21516, 7435674573564081700;
	mov.b64 	%rd21517, 7239337960414712511;
	mov.b64 	%rd21518, 5412103778470702295;
	mov.b64 	%rd21519, 1873798617647539866;
	// begin inline asm
	sub.cc.u64 %rd34919, %rd34919, %rd21514;
subc.cc.u64 %rd34920, %rd34920, %rd21515;
subc.cc.u64 %rd21482, %rd21482, %rd21516;
subc.cc.u64 %rd21483, %rd21483, %rd21517;
subc.cc.u64 %rd21484, %rd21484, %rd21518;
subc.u64 %rd21485, %rd21485, %rd21519;

	// end inline asm
	mov.u64 	%rd34921, %rd21482;
	mov.u64 	%rd34922, %rd21483;
	mov.u64 	%rd34923, %rd21484;
	mov.u64 	%rd34924, %rd21485;
$L__BB3_539:
	mov.b64 	%rd21971, 0;
	// begin inline asm
	mad.lo.cc.u64 %rd21526, %rd34913, %rd34919, %rd21971;
madc.hi.u64 %rd21527, %rd34913, %rd34919, 0;
add.cc.u64 %rd21526, %rd21526, %rd21971;
addc.u64 %rd21527, %rd21527, 0;

	// end inline asm
	// begin inline asm
	mad.lo.cc.u64 %rd21532, %rd34914, %rd34919, %rd21971;
madc.hi.u64 %rd21533, %rd34914, %rd34919, 0;
add.cc.u64 %rd21532, %rd21532, %rd21527;
addc.u64 %rd21533, %rd21533, 0;

	// end inline asm
	// begin inline asm
	mad.lo.cc.u64 %rd21538, %rd34915, %rd34919, %rd21971;
madc.hi.u64 %rd21539, %rd34915, %rd34919, 0;
add.cc.u64 %rd21538, %rd21538, %rd21533;
addc.u64 %rd21539, %rd21539, 0;

	// end inline asm
	// begin inline asm
	mad.lo.cc.u64 %rd21544, %rd34916, %rd34919, %rd21971;
madc.hi.u64 %rd21545, %rd34916, %rd34919, 0;
add.cc.u64 %rd21544, %rd21544, %rd21539;
addc.u64 %rd21545, %rd21545, 0;

	// end inline asm
	// begin inline asm
	mad.lo.cc.u64 %rd21550, %rd34917, %rd34919, %rd21971;
madc.hi.u64 %rd21551, %rd34917, %rd34919, 0;
add.cc.u64 %rd21550, %rd21550, %rd21545;
addc.u64 %rd21551, %rd21551, 0;

	// end inline asm
	// begin inline asm
	mad.lo.cc.u64 %rd21556, %rd34918, %rd34919, %rd21971;
madc.hi.u64 %rd21557, %rd34918, %rd34919, 0;
add.cc.u64 %rd21556, %rd21556, %rd21551;
addc.u64 %rd21557, %rd21557, 0;

	// end inline asm
	// begin inline asm
	add.cc.u64 %rd21562, %rd21971, %rd21557;
addc.u64 %rd21563, 0, 0;

	// end inline asm
	mul.lo.s64 	%rd21598, %rd21526, -8506173809081122819;
	mov.b64 	%rd21969, -5044313057631688021;
	// begin inline asm
	mad.lo.cc.u64 %rd21566, %rd21598, %rd21969, %rd21526;
madc.hi.u64 %rd21567, %rd21598, %rd21969, 0;
add.cc.u64 %rd21566, %rd21566, %rd21971;
addc.u64 %rd21567, %rd21567, 0;

	// end inline asm
	mov.b64 	%rd21975, 2210141511517208575;
	// begin inline asm
	mad.lo.cc.u64 %rd21572, %rd21598, %rd21975, %rd21532;
madc.hi.u64 %rd21573, %rd21598, %rd21975, 0;
add.cc.u64 %rd21572, %rd21572, %rd21567;
addc.u64 %rd21573, %rd21573, 0;

	// end inline asm
	mov.b64 	%rd21981, 7435674573564081700;
	// begin inline asm
	mad.lo.cc.u64 %rd21578, %rd21598, %rd21981, %rd21538;
madc.hi.u64 %rd21579, %rd21598, %rd21981, 0;
add.cc.u64 %rd21578, %rd21578, %rd21573;
addc.u64 %rd21579, %rd21579, 0;

	// end inline asm
	mov.b64 	%rd21987, 7239337960414712511;
	// begin inline asm
	mad.lo.cc.u64 %rd21584, %rd21598, %rd21987, %rd21544;
madc.hi.u64 %rd21585, %rd21598, %rd21987, 0;
add.cc.u64 %rd21584, %rd21584, %rd21579;
addc.u64 %rd21585, %rd21585, 0;

	// end inline asm
	mov.b64 	%rd21993, 5412103778470702295;
	// begin inline asm
	mad.lo.cc.u64 %rd21590, %rd21598, %rd21993, %rd21550;
madc.hi.u64 %rd21591, %rd21598, %rd21993, 0;
add.cc.u64 %rd21590, %rd21590, %rd21585;
addc.u64 %rd21591, %rd21591, 0;

	// end inline asm
	mov.b64 	%rd21999, 1873798617647539866;
	// begin inline asm
	mad.lo.cc.u64 %rd21596, %rd21598, %rd21999, %rd21556;
madc.hi.u64 %rd21597, %rd21598, %rd21999, 0;
add.cc.u64 %rd21596, %rd21596, %rd21591;
addc.u64 %rd21597, %rd21597, 0;

	// end inline asm
	// begin inline asm
	add.cc.u64 %rd21602, %rd21562, %rd21597;
addc.u64 %rd21603, 0, 0;

	// end inline asm
	add.s64 	%rd21644, %rd21563, %rd21603;
	// begin inline asm
	mad.lo.cc.u64 %rd21606, %rd34913, %rd34920, %rd21572;
madc.hi.u64 %rd21607, %rd34913, %rd34920, 0;
add.cc.u64 %rd21606, %rd21606, %rd21971;
addc.u64 %rd21607, %rd21607, 0;

	// end inline asm
	// begin inline asm
	mad.lo.cc.u64 %rd21612, %rd34914, %rd34920, %rd21578;
madc.hi.u64 %rd21613, %rd34914, %rd34920, 0;
add.cc.u64 %rd21612, %rd21612, %rd21607;
addc.u64 %rd21613, %rd21613, 0;

	// end inline asm
	// begin inline asm
	mad.lo.cc.u64 %rd21618, %rd34915, %rd34920, %rd21584;
madc.hi.u64 %rd21619, %rd34915, %rd34920, 0;
add.cc.u64 %rd21618, %rd21618, %rd21613;
addc.u64 %rd21619, %rd21619, 0;

	// end inline asm
	// begin inline asm
	mad.lo.cc.u64 %rd21624, %rd34916, %rd34920, %rd21590;
madc.hi.u64 %rd21625, %rd34916, %rd34920, 0;
add.cc.u64 %rd21624, %rd21624, %rd21619;
addc.u64 %rd21625, %rd21625, 0;

	// end inline asm
	// begin inline asm
	mad.lo.cc.u64 %rd21630, %rd34917, %rd34920, %rd21596;
madc.hi.u64 %rd21631, %rd34917, %rd34920, 0;
add.cc.u64 %rd21630, %rd21630, %rd21625;
addc.u64 %rd21631, %rd21631, 0;

	// end inline asm
	// begin inline asm
	mad.lo.cc.u64 %rd21636, %rd34918, %rd34920, %rd21602;
madc.hi.u64 %rd21637, %rd34918, %rd34920, 0;
add.cc.u64 %rd21636, %rd21636, %rd21631;
addc.u64 %rd21637, %rd21637, 0;

	// end inline asm
	// begin inline asm
	add.cc.u64 %rd21642, %rd21644, %rd21637;
addc.u64 %rd21643, 0, 0;

	// end inline asm
	mul.lo.s64 	%rd21678, %rd21606, -8506173809081122819;
	// begin inline asm
	mad.lo.cc.u64 %rd21646, %rd21678, %rd21969, %rd21606;
madc.hi.u64 %rd21647, %rd21678, %rd21969, 0;
add.cc.u64 %rd21646, %rd21646, %rd21971;
addc.u64 %rd21647, %rd21647, 0;

	// end inline asm
	// begin inline asm
	mad.lo.cc.u64 %rd21652, %rd21678, %rd21975, %rd21612;
madc.hi.u64 %rd21653, %rd21678, %rd21975, 0;
add.cc.u64 %rd21652, %rd21652, %rd21647;
addc.u64 %rd21653, %rd21653, 0;

	// end inline asm
	// begin inline asm
	mad.lo.cc.u64 %rd21658, %rd21678, %rd21981, %rd21618;
madc.hi.u64 %rd21659, %rd21678, %rd21981, 0;
add.cc.u64 %rd21658, %rd21658, %rd21653;
addc.u64 %rd21659, %rd21659, 0;

	// end inline asm
	// begin inline asm
	mad.lo.cc.u64 %rd21664, %rd21678, %rd21987, %rd21624;
madc.hi.u64 %rd21665, %rd21678, %rd21987, 0;
add.cc.u64 %rd21664, %rd21664, %rd21659;
addc.u64 %rd21665, %rd21665, 0;

	// end inline asm
	// begin inline asm
	mad.lo.cc.u64 %rd21670, %rd21678, %rd21993, %rd21630;
madc.hi.u64 %rd21671, %rd21678, %rd21993, 0;
add.cc.u64 %rd21670, %rd21670, %rd21665;
addc.u64 %rd21671, %rd21671, 0;

	// end inline asm
	// begin inline asm
	mad.lo.cc.u64 %rd21676, %rd21678, %rd21999, %rd21636;
madc.hi.u64 %rd21677, %rd21678, %rd21999, 0;
add.cc.u64 %rd21676, %rd21676, %rd21671;
addc.u64 %rd21677, %rd21677, 0;

	// end inline asm
	// begin inline asm
	add.cc.u64 %rd21682, %rd21642, %rd21677;
addc.u64 %rd21683, 0, 0;

	// end inline asm
	add.s64 	%rd21724, %rd21643, %rd21683;
	// begin inline asm
	mad.lo.cc.u64 %rd21686, %rd34913, %rd34921, %rd21652;
madc.hi.u64 %rd21687, %rd34913, %rd34921, 0;
add.cc.u64 %rd21686, %rd21686, %rd21971;
addc.u64 %rd21687, %rd21687, 0;

	// end inline asm
	// begin inline asm
	mad.lo.cc.u64 %rd21692, %rd34914, %rd34921, %rd21658;
madc.hi.u64 %rd21693, %rd34914, %rd34921, 0;
add.cc.u64 %rd21692, %rd21692, %rd21687;
addc.u64 %rd21693, %rd21693, 0;

	// end inline asm
	// begin inline asm
	mad.lo.cc.u64 %rd21698, %rd34915, %rd34921, %rd21664;
madc.hi.u64 %rd21699, %rd34915, %rd34921, 0;
add.cc.u64 %rd21698, %rd21698, %rd21693;
addc.u64 %rd21699, %rd21699, 0;

	// end inline asm
	// begin inline asm
	mad.lo.cc.u64 %rd21704, %rd34916, %rd34921, %rd21670;
madc.hi.u64 %rd21705, %rd34916, %rd34921, 0;
add.cc.u64 %rd21704, %rd21704, %rd21699;
addc.u64 %rd21705, %rd21705, 0;

	// end inline asm
	// begin inline asm
	mad.lo.cc.u64 %rd21710, %rd34917, %rd34921, %rd21676;
madc.hi.u64 %rd21711, %rd34917, %rd34921, 0;
add.cc.u64 %rd21710, %rd21710, %rd21705;
addc.u64 %rd21711, %rd21711, 0;

	// end inline asm
	// begin inline asm
	mad.lo.cc.u64 %rd21716, %rd34918, %rd34921, %rd21682;
madc.hi.u64 %rd21717, %rd34918, %rd34921, 0;
add.cc.u64 %rd21716, %rd21716, %rd21711;
addc.u64 %rd21717, %rd21717, 0;

	// end inline asm
	// begin inline asm
	add.cc.u64 %rd21722, %rd21724, %rd21717;
addc.u64 %rd21723, 0, 0;

	// end inline asm
	mul.lo.s64 	%rd21758, %rd21686, -8506173809081122819;
	// begin inline asm
	mad.lo.cc.u64 %rd21726, %rd21758, %rd21969, %rd21686;
madc.hi.u64 %rd21727, %rd21758, %rd21969, 0;
add.cc.u64 %rd21726, %rd21726, %rd21971;
addc.u64 %rd21727, %rd21727, 0;

	// end inline asm
	// begin inline asm
	mad.lo.cc.u64 %rd21732, %rd21758, %rd21975, %rd21692;
madc.hi.u64 %rd21733, %rd21758, %rd21975, 0;
add.cc.u64 %rd21732, %rd21732, %rd21727;
addc.u64 %rd21733, %rd21733, 0;

	// end inline asm
	// begin inline asm
	mad.lo.cc.u64 %rd21738, %rd21758, %rd21981, %rd21698;
madc.hi.u64 %rd21739, %rd21758, %rd21981, 0;
add.cc.u64 %rd21738, %rd21738, %rd21733;
addc.u64 %rd21739, %rd21739, 0;

	// end inline asm
	// begin inline asm
	mad.lo.cc.u64 %rd21744, %rd21758, %rd21987, %rd21704;
madc.hi.u64 %rd21745, %rd21758, %rd21987, 0;
add.cc.u64 %rd21744, %rd21744, %rd21739;
addc.u64 %rd21745, %rd21745, 0;

	// end inline asm
	// begin inline asm
	mad.lo.cc.u64 %rd21750, %rd21758, %rd21993, %rd21710;
madc.hi.u64 %rd21751, %rd21758, %rd21993, 0;
add.cc.u64 %rd21750, %rd21750, %rd21745;
addc.u64 %rd21751, %rd21751, 0;

	// end inline asm
	// begin inline asm
	mad.lo.cc.u64 %rd21756, %rd21758, %rd21999, %rd21716;
madc.hi.u64 %rd21757, %rd21758, %rd21999, 0;
add.cc.u64 %rd21756, %rd21756, %rd21751;
addc.u64 %rd21757, %rd21757, 0;

	// end inline asm
	// begin inline asm
	add.cc.u64 %rd21762, %rd21722, %rd21757;
addc.u64 %rd21763, 0, 0;

	// end inline asm
	add.s64 	%rd21804, %rd21723, %rd21763;
	// begin inline asm
	mad.lo.cc.u64 %rd21766, %rd34913, %rd34922, %rd21732;
madc.hi.u64 %rd21767, %rd34913, %rd34922, 0;
add.cc.u64 %rd21766, %rd21766, %rd21971;
addc.u64 %rd21767, %rd21767, 0;

	// end inline asm
	// begin inline asm
	mad.lo.cc.u64 %rd21772, %rd34914, %rd34922, %rd21738;
madc.hi.u64 %rd21773, %rd34914, %rd34922, 0;
add.cc.u64 %rd21772, %rd21772, %rd21767;
addc.u64 %rd21773, %rd21773, 0;

	// end inline asm
	// begin inline asm
	mad.lo.cc.u64 %rd21778, %rd34915, %rd34922, %rd21744;
madc.hi.u64 %rd21779, %rd34915, %rd34922, 0;
add.cc.u64 %rd21778, %rd21778, %rd21773;
addc.u64 %rd21779, %rd21779, 0;

	// end inline asm
	// begin inline asm
	mad.lo.cc.u64 %rd21784, %rd34916, %rd34922, %rd21750;
madc.hi.u64 %rd21785, %rd34916, %rd34922, 0;
add.cc.u64 %rd21784, %rd21784, %rd21779;
addc.u64 %rd21785, %rd21785, 0;

	// end inline asm
	// begin inline asm
	mad.lo.cc.u64 %rd21790, %rd34917, %rd34922, %rd21756;
madc.hi.u64 %rd21791, %rd34917, %rd34922, 0;
add.cc.u64 %rd21790, %rd21790, %rd21785;
addc.u64 %rd21791, %rd21791, 0;

	// end inline asm
	// begin inline asm
	mad.lo.cc.u64 %rd21796, %rd34918, %rd34922, %rd21762;
madc.hi.u64 %rd21797, %rd34918, %rd34922, 0;
add.cc.u64 %rd21796, %rd21796, %rd21791;
addc.u64 %rd21797, %rd21797, 0;

	// end inline asm
	// begin inline asm
	add.cc.u64 %rd21802, %rd21804, %rd21797;
addc.u64 %rd21803, 0, 0;

	// end inline asm
	mul.lo.s64 	%rd21838, %rd21766, -8506173809081122819;
	// begin inline asm
	mad.lo.cc.u64 %rd21806, %rd21838, %rd21969, %rd21766;
madc.hi.u64 %rd21807, %rd21838, %rd21969, 0;
add.cc.u64 %rd21806, %rd21806, %rd21971;
addc.u64 %rd21807, %rd21807, 0;

	// end inline asm
	// begin inline asm
	mad.lo.cc.u64 %rd21812, %rd21838, %rd21975, %rd21772;
madc.hi.u64 %rd21813, %rd21838, %rd21975, 0;
add.cc.u64 %rd21812, %rd21812, %rd21807;
addc.u64 %rd21813, %rd21813, 0;

	// end inline asm
	// begin inline asm
	mad.lo.cc.u64 %rd21818, %rd21838, %rd21981, %rd21778;
madc.hi.u64 %rd21819, %rd21838, %rd21981, 0;
add.cc.u64 %rd21818, %rd21818, %rd21813;
addc.u64 %rd21819, %rd21819, 0;

	// end inline asm
	// begin inline asm
	mad.lo.cc.u64 %rd21824, %rd21838, %rd21987, %rd21784;
madc.hi.u64 %rd21825, %rd21838, %rd21987, 0;
add.cc.u64 %rd21824, %rd21824, %rd21819;
addc.u64 %rd21825, %rd21825, 0;

	// end inline asm
	// begin inline asm
	mad.lo.cc.u64 %rd21830, %rd21838, %rd21993, %rd21790;
madc.hi.u64 %rd21831, %rd21838, %rd21993, 0;
add.cc.u64 %rd21830, %rd21830, %rd21825;
addc.u64 %rd21831, %rd21831, 0;

	// end inline asm
	// begin inline asm
	mad.lo.cc.u64 %rd21836, %rd21838, %rd21999, %rd21796;
madc.hi.u64 %rd21837, %rd21838, %rd21999, 0;
add.cc.u64 %rd21836, %rd21836, %rd21831;
addc.u64 %rd21837, %rd21837, 0;

	// end inline asm
	// begin inline asm
	add.cc.u64 %rd21842, %rd21802, %rd21837;
addc.u64 %rd21843, 0, 0;

	// end inline asm
	add.s64 	%rd21884, %rd21803, %rd21843;
	// begin inline asm
	mad.lo.cc.u64 %rd21846, %rd34913, %rd34923, %rd21812;
madc.hi.u64 %rd21847, %rd34913, %rd34923, 0;
add.cc.u64 %rd21846, %rd21846, %rd21971;
addc.u64 %rd21847, %rd21847, 0;

	// end inline asm
	// begin inline asm
	mad.lo.cc.u64 %rd21852, %rd34914, %rd34923, %rd21818;
madc.hi.u64 %rd21853, %rd34914, %rd34923, 0;
add.cc.u64 %rd21852, %rd21852, %rd21847;
addc.u64 %rd21853, %rd21853, 0;

	// end inline asm
	// begin inline asm
	mad.lo.cc.u64 %rd21858, %rd34915, %rd34923, %rd21824;
madc.hi.u64 %rd21859, %rd34915, %rd34923, 0;
add.cc.u64 %rd21858, %rd21858, %rd21853;
addc.u64 %rd21859, %rd21859, 0;

	// end inline asm
	// begin inline asm
	mad.lo.cc.u64 %rd21864, %rd34916, %rd34923, %rd21830;
madc.hi.u64 %rd21865, %rd34916, %rd34923, 0;
add.cc.u64 %rd21864, %rd21864, %rd21859;
addc.u64 %rd21865, %rd21865, 0;

	// end inline asm
	// begin inline asm
	mad.lo.cc.u64 %rd21870, %rd34917, %rd34923, %rd21836;
madc.hi.u64 %rd21871, %rd34917, %rd34923, 0;
add.cc.u64 %rd21870, %rd21870, %rd21865;
addc.u64 %rd21871, %rd21871, 0;

	// end inline asm
	// begin inline asm
	mad.lo.cc.u64 %rd21876, %rd34918, %rd34923, %rd21842;
madc.hi.u64 %rd21877, %rd34918, %rd34923, 0;
add.cc.u64 %rd21876, %rd21876, %rd21871;
addc.u64 %rd21877, %rd21877, 0;

	// end inline asm
	// begin inline asm
	add.cc.u64 %rd21882, %rd21884, %rd21877;
addc.u64 %rd21883, 0, 0;

	// end inline asm
	mul.lo.s64 	%rd21918, %rd21846, -8506173809081122819;
	// begin inline asm
	mad.lo.cc.u64 %rd21886, %rd21918, %rd21969, %rd21846;
madc.hi.u64 %rd21887, %rd21918, %rd21969, 0;
add.cc.u64 %rd21886, %rd21886, %rd21971;
addc.u64 %rd21887, %rd21887, 0;

	// end inline asm
	// begin inline asm
	mad.lo.cc.u64 %rd21892, %rd21918, %rd21975, %rd21852;
madc.hi.u64 %rd21893, %rd21918, %rd21975, 0;
add.cc.u64 %rd21892, %rd21892, %rd21887;
addc.u64 %rd21893, %rd21893, 0;

	// end inline asm
	// begin inline asm
	mad.lo.cc.u64 %rd21898, %rd21918, %rd21981, %rd21858;
madc.hi.u64 %rd21899, %rd21918, %rd21981, 0;
add.cc.u64 %rd21898, %rd21898, %rd21893;
addc.u64 %rd21899, %rd21899, 0;

	// end inline asm
	// begin inline asm
	mad.lo.cc.u64 %rd21904, %rd21918, %rd21987, %rd21864;
madc.hi.u64 %rd21905, %rd21918, %rd21987, 0;
add.cc.u64 %rd21904, %rd21904, %rd21899;
addc.u64 %rd21905, %rd21905, 0;

	// end inline asm
	// begin inline asm
	mad.lo.cc.u64 %rd21910, %rd21918, %rd21993, %rd21870;
madc.hi.u64 %rd21911, %rd21918, %rd21993, 0;
add.cc.u64 %rd21910, %rd21910, %rd21905;
addc.u64 %rd21911, %rd21911, 0;

	// end inline asm
	// begin inline asm
	mad.lo.cc.u64 %rd21916, %rd21918, %rd21999, %rd21876;
madc.hi.u64 %rd21917, %rd21918, %rd21999, 0;
add.cc.u64 %rd21916, %rd21916, %rd21911;
addc.u64 %rd21917, %rd21917, 0;

	// end inline asm
	// begin inline asm
	add.cc.u64 %rd21922, %rd21882, %rd21917;
addc.u64 %rd21923, 0, 0;

	// end inline asm
	add.s64 	%rd21964, %rd21883, %rd21923;
	// begin inline asm
	mad.lo.cc.u64 %rd21926, %rd34913, %rd34924, %rd21892;
madc.hi.u64 %rd21927, %rd34913, %rd34924, 0;
add.cc.u64 %rd21926, %rd21926, %rd21971;
addc.u64 %rd21927, %rd21927, 0;

	// end inline asm
	// begin inline asm
	mad.lo.cc.u64 %rd21932, %rd34914, %rd34924, %rd21898;
madc.hi.u64 %rd21933, %rd34914, %rd34924, 0;
add.cc.u64 %rd21932, %rd21932, %rd21927;
addc.u64 %rd21933, %rd21933, 0;

	// end inline asm
	// begin inline asm
	mad.lo.cc.u64 %rd21938, %rd34915, %rd34924, %rd21904;
madc.hi.u64 %rd21939, %rd34915, %rd34924, 0;
add.cc.u64 %rd21938, %rd21938, %rd21933;
addc.u64 %rd21939, %rd21939, 0;

	// end inline asm
	// begin inline asm
	mad.lo.cc.u64 %rd21944, %rd34916, %rd34924, %rd21910;
madc.hi.u64 %rd21945, %rd34916, %rd34924, 0;
add.cc.u64 %rd21944, %rd21944, %rd21939;
addc.u64 %rd21945, %rd21945, 0;

	// end inline asm
	// begin inline asm
	mad.lo.cc.u64 %rd21950, %rd34917, %rd34924, %rd21916;
madc.hi.u64 %rd21951, %rd34917, %rd34924, 0;
add.cc.u64 %rd21950, %rd21950, %rd21945;
addc.u64 %rd21951, %rd21951, 0;

	// end inline asm
	// begin inline asm
	mad.lo.cc.u64 %rd21956, %rd34918, %rd34924, %rd21922;
madc.hi.u64 %rd21957, %rd34918, %rd34924, 0;
add.cc.u64 %rd21956, %rd21956, %rd21951;
addc.u64 %rd21957, %rd21957, 0;

	// end inline asm
	// begin inline asm
	add.cc.u64 %rd21962, %rd21964, %rd21957;
addc.u64 %rd21963, 0, 0;

	// end inline asm
	mul.lo.s64 	%rd21998, %rd21926, -8506173809081122819;
	// begin inline asm
	mad.lo.cc.u64 %rd21966, %rd21998, %rd21969, %rd21926;
madc.hi.u64 %rd21967, %rd21998, %rd21969, 0;
add.cc.u64 %rd21966, %rd21966, %rd21971;
addc.u64 %rd21967, %rd21967, 0;

	// end inline asm
	// begin inline asm
	mad.lo.cc.u64 %rd34925, %rd21998, %rd21975, %rd21932;
madc.hi.u64 %rd21973, %rd21998, %rd21975, 0;
add.cc.u64 %rd34925, %rd34925, %rd21967;
addc.u64 %rd21973, %rd21973, 0;

	// end inline asm
	// begin inline asm
	mad.lo.cc.u64 %rd34926, %rd21998, %rd21981, %rd21938;
madc.hi.u64 %rd21979, %rd21998, %rd21981, 0;
add.cc.u64 %rd34926, %rd34926, %rd21973;
addc.u64 %rd21979, %rd21979, 0;

	// end inline asm
	// begin inline asm
	mad.lo.cc.u64 %rd22018, %rd21998, %rd21987, %rd21944;
madc.hi.u64 %rd21985, %rd21998, %rd21987, 0;
add.cc.u64 %rd22018, %rd22018, %rd21979;
addc.u64 %rd21985, %rd21985, 0;

	// end inline asm
	// begin inline asm
	mad.lo.cc.u64 %rd22019, %rd21998, %rd21993, %rd21950;
madc.hi.u64 %rd21991, %rd21998, %rd21993, 0;
add.cc.u64 %rd22019, %rd22019, %rd21985;
addc.u64 %rd21991, %rd21991, 0;

	// end inline asm
	// begin inline asm
	mad.lo.cc.u64 %rd22020, %rd21998, %rd21999, %rd21956;
madc.hi.u64 %rd21997, %rd21998, %rd21999, 0;
add.cc.u64 %rd22020, %rd22020, %rd21991;
addc.u64 %rd21997, %rd21997, 0;

	// end inline asm
	// begin inline asm
	add.cc.u64 %rd22021, %rd21962, %rd21997;
addc.u64 %rd22003, 0, 0;

	// end inline asm
	setp.gt.u64 	%p1171, %rd22021, 1873798617647539866;
	@%p1171 bra 	$L__BB3_549;
	setp.eq.s64 	%p1172, %rd22021, 1873798617647539866;
	mov.u64 	%rd34927, %rd22018;
	mov.u64 	%rd34928, %rd22019;
	mov.u64 	%rd34929, %rd22020;
	mov.u64 	%rd34930, %rd22021;
	@%p1172 bra 	$L__BB3_541;
	bra.uni 	$L__BB3_550;
$L__BB3_541:
	setp.gt.u64 	%p1173, %rd22020, 5412103778470702295;
	@%p1173 bra 	$L__BB3_549;
	setp.ne.s64 	%p1174, %rd22020, 5412103778470702295;
	mov.b64 	%rd34930, 1873798617647539866;
	mov.u64 	%rd34927, %rd22018;
	mov.u64 	%rd34928, %rd22019;
	mov.u64 	%rd34929, %rd22020;
	@%p1174 bra 	$L__BB3_550;
	setp.gt.u64 	%p1175, %rd22019, 7239337960414712511;
	@%p1175 bra 	$L__BB3_549;
	setp.ne.s64 	%p1176, %rd22019, 7239337960414712511;
	mov.b64 	%rd34929, 5412103778470702295;
	mov.u64 	%rd34927, %rd22018;
	mov.u64 	%rd34928, %rd22019;
	@%p1176 bra 	$L__BB3_550;
	setp.gt.u64 	%p1177, %rd22018, 7435674573564081700;
	@%p1177 bra 	$L__BB3_549;
	setp.ne.s64 	%p1178, %rd22018, 7435674573564081700;
	mov.b64 	%rd34928, 7239337960414712511;
	mov.u64 	%rd34927, %rd22018;
	@%p1178 bra 	$L__BB3_550;
	setp.gt.u64 	%p1179, %rd34926, 2210141511517208575;
	@%p1179 bra 	$L__BB3_549;
	setp.ne.s64 	%p1180, %rd34926, 2210141511517208575;
	setp.lt.u64 	%p1181, %rd34925, -5044313057631688021;
	or.pred  	%p1182, %p1180, %p1181;
	mov.b64 	%rd34927, 7435674573564081700;
	@%p1182 bra 	$L__BB3_550;
$L__BB3_549:
	mov.b64 	%rd22022, -5044313057631688021;
	mov.b64 	%rd22023, 2210141511517208575;
	mov.b64 	%rd22024, 7435674573564081700;
	mov.b64 	%rd22025, 7239337960414712511;
	mov.b64 	%rd22026, 5412103778470702295;
	mov.b64 	%rd22027, 1873798617647539866;
	// begin inline asm
	sub.cc.u64 %rd34925, %rd34925, %rd22022;
subc.cc.u64 %rd34926, %rd34926, %rd22023;
subc.cc.u64 %rd22018, %rd22018, %rd22024;
subc.cc.u64 %rd22019, %rd22019, %rd22025;
subc.cc.u64 %rd22020, %rd22020, %rd22026;
subc.u64 %rd22021, %rd22021, %rd22027;

	// end inline asm
	mov.u64 	%rd34927, %rd22018;
	mov.u64 	%rd34928, %rd22019;
	mov.u64 	%rd34929, %rd22020;
	mov.u64 	%rd34930, %rd22021;
$L__BB3_550:
	mov.u64 	%rd34931, %rd34913;
	mov.u64 	%rd22064, %rd34915;
	mov.u64 	%rd22066, %rd34917;
	mov.u64 	%rd34932, %rd34914;
	mov.u64 	%rd22065, %rd34916;
	mov.u64 	%rd22067, %rd34918;
	// begin inline asm
	add.cc.u64 %rd34931, %rd34931, %rd34919;
addc.cc.u64 %rd34932, %rd34932, %rd34920;
addc.cc.u64 %rd22064, %rd22064, %rd34921;
addc.cc.u64 %rd22065, %rd22065, %rd34922;
addc.cc.u64 %rd22066, %rd22066, %rd34923;
addc.u64 %rd22067, %rd22067, %rd34924;

	// end inline asm
	setp.gt.u64 	%p1183, %rd22067, 1873798617647539866;
	@%p1183 bra 	$L__BB3_560;
	setp.eq.s64 	%p1184, %rd22067, 1873798617647539866;
	mov.u64 	%rd34933, %rd22064;
	mov.u64 	%rd34934, %rd22065;
	mov.u64 	%rd34935, %rd22066;
	mov.u64 	%rd34936, %rd22067;
	@%p1184 bra 	$L__BB3_552;
	bra.uni 	$L__BB3_561;
$L__BB3_552:
	setp.gt.u64 	%p1185, %rd22066, 5412103778470702295;
	@%p1185 bra 	$L__BB3_560;
	setp.ne.s64 	%p1186, %rd22066, 5412103778470702295;
	mov.b64 	%rd34936, 1873798617647539866;
	mov.u64 	%rd34933, %rd22064;
	mov.u64 	%rd34934, %rd22065;
	mov.u64 	%rd34935, %rd22066;
	@%p1186 bra 	$L__BB3_561;
	setp.gt.u64 	%p1187, %rd22065, 7239337960414712511;
	@%p1187 bra 	$L__BB3_560;
	setp.ne.s64 	%p1188, %rd22065, 7239337960414712511;
	mov.b64 	%rd34935, 5412103778470702295;
	mov.u64 	%rd34933, %rd22064;
	mov.u64 	%rd34934, %rd22065;
	@%p1188 bra 	$L__BB3_561;
	setp.gt.u64 	%p1189, %rd22064, 7435674573564081700;
	@%p1189 bra 	$L__BB3_560;
	setp.ne.s64 	%p1190, %rd22064, 7435674573564081700;
	mov.b64 	%rd34934, 7239337960414712511;
	mov.u64 	%rd34933, %rd22064;
	@%p1190 bra 	$L__BB3_561;
	setp.gt.u64 	%p1191, %rd34932, 2210141511517208575;
	@%p1191 bra 	$L__BB3_560;
	setp.ne.s64 	%p1192, %rd34932, 2210141511517208575;
	setp.lt.u64 	%p1193, %rd34931, -5044313057631688021;
	or.pred  	%p1194, %p1192, %p1193;
	mov.b64 	%rd34933, 7435674573564081700;
	@%p1194 bra 	$L__BB3_561;
$L__BB3_560:
	mov.b64 	%rd22068, -5044313057631688021;
	mov.b64 	%rd22069, 2210141511517208575;
	mov.b64 	%rd22070, 7435674573564081700;
	mov.b64 	%rd22071, 7239337960414712511;
	mov.b64 	%rd22072, 5412103778470702295;
	mov.b64 	%rd22073, 1873798617647539866;
	// begin inline asm
	sub.cc.u64 %rd34931, %rd34931, %rd22068;
subc.cc.u64 %rd34932, %rd34932, %rd22069;
subc.cc.u64 %rd22064, %rd22064, %rd22070;
subc.cc.u64 %rd22065, %rd22065, %rd22071;
subc.cc.u64 %rd22066, %rd22066, %rd22072;
subc.u64 %rd22067, %rd22067, %rd22073;

	// end inline asm
	mov.u64 	%rd34933, %rd22064;
	mov.u64 	%rd34934, %rd22065;
	mov.u64 	%rd34935, %rd22066;
	mov.u64 	%rd34936, %rd22067;
$L__BB3_561:
	mov.u64 	%rd34937, %rd34913;
	mov.u64 	%rd34939, %rd34915;
	mov.u64 	%rd34941, %rd34917;
	mov.u64 	%rd34938, %rd34914;
	mov.u64 	%rd34940, %rd34916;
	mov.u64 	%rd34942, %rd34918;
	// begin inline asm
	sub.cc.u64 %rd34937, %rd34937, %rd34919;
subc.cc.u64 %rd34938, %rd34938, %rd34920;
subc.cc.u64 %rd34939, %rd34939, %rd34921;
subc.cc.u64 %rd34940, %rd34940, %rd34922;
subc.cc.u64 %rd34941, %rd34941, %rd34923;
subc.u64 %rd34942, %rd34942, %rd34924;

	// end inline asm
	setp.gt.u64 	%p1195, %rd34918, %rd34924;
	@%p1195 bra 	$L__BB3_572;
	setp.ge.u64 	%p1196, %rd34918, %rd34924;
	@%p1196 bra 	$L__BB3_563;
	bra.uni 	$L__BB3_571;
$L__BB3_563:
	setp.gt.u64 	%p1197, %rd34917, %rd34923;
	@%p1197 bra 	$L__BB3_572;
	setp.lt.u64 	%p1198, %rd34917, %rd34923;
	@%p1198 bra 	$L__BB3_571;
	setp.gt.u64 	%p1199, %rd34916, %rd34922;
	@%p1199 bra 	$L__BB3_572;
	setp.lt.u64 	%p1200, %rd34916, %rd34922;
	@%p1200 bra 	$L__BB3_571;
	setp.gt.u64 	%p1201, %rd34915, %rd34921;
	@%p1201 bra 	$L__BB3_572;
	setp.lt.u64 	%p1202, %rd34915, %rd34921;
	@%p1202 bra 	$L__BB3_571;
	setp.gt.u64 	%p1203, %rd34914, %rd34920;
	@%p1203 bra 	$L__BB3_572;
	setp.lt.u64 	%p1204, %rd34914, %rd34920;
	setp.lt.u64 	%p1205, %rd34913, %rd34919;
	or.pred  	%p1206, %p1204, %p1205;
	@%p1206 bra 	$L__BB3_571;
	bra.uni 	$L__BB3_572;
$L__BB3_571:
	mov.b64 	%rd22104, -5044313057631688021;
	mov.b64 	%rd22105, 2210141511517208575;
	mov.b64 	%rd22106, 7435674573564081700;
	mov.b64 	%rd22107, 7239337960414712511;
	mov.b64 	%rd22108, 5412103778470702295;
	mov.b64 	%rd22109, 1873798617647539866;
	// begin inline asm
	add.cc.u64 %rd34937, %rd34937, %rd22104;
addc.cc.u64 %rd34938, %rd34938, %rd22105;
addc.cc.u64 %rd34939, %rd34939, %rd22106;
addc.cc.u64 %rd34940, %rd34940, %rd22107;
addc.cc.u64 %rd34941, %rd34941, %rd22108;
addc.u64 %rd34942, %rd34942, %rd22109;

	// end inline asm
$L__BB3_572:
	mov.b64 	%rd22561, 0;
	// begin inline asm
	mad.lo.cc.u64 %rd22116, %rd34937, %rd34931, %rd22561;
madc.hi.u64 %rd22117, %rd34937, %rd34931, 0;
add.cc.u64 %rd22116, %rd22116, %rd22561;
addc.u64 %rd22117, %rd22117, 0;

	// end inline asm
	// begin inline asm
	mad.lo.cc.u64 %rd22122, %rd34938, %rd34931, %rd22561;
madc.hi.u64 %rd22123, %rd34938, %rd34931, 0;
add.cc.u64 %rd22122, %rd22122, %rd22117;
addc.u64 %rd22123, %rd22123, 0;

	// end inline asm
	// begin inline asm
	mad.lo.cc.u64 %rd22128, %rd34939, %rd34931, %rd22561;
madc.hi.u64 %rd22129, %rd34939, %rd34931, 0;
add.cc.u64 %rd22128, %rd22128, %rd22123;
addc.u64 %rd22129, %rd22129, 0;

	// end inline asm
	// begin inline asm
	mad.lo.cc.u64 %rd22134, %rd34940, %rd34931, %rd22561;
madc.hi.u64 %rd22135, %rd34940, %rd34931, 0;
add.cc.u64 %rd22134, %rd22134, %rd22129;
addc.u64 %rd22135, %rd22135, 0;

	// end inline asm
	// begin inline asm
	mad.lo.cc.u64 %rd22140, %rd34941, %rd34931, %rd22561;
madc.hi.u64 %rd22141, %rd34941, %rd34931, 0;
add.cc.u64 %rd22140, %rd22140, %rd22135;
addc.u64 %rd22141, %rd22141, 0;

	// end inline asm
	// begin inline asm
	mad.lo.cc.u64 %rd22146, %rd34942, %rd34931, %rd22561;
madc.hi.u64 %rd22147, %rd34942, %rd34931, 0;
add.cc.u64 %rd22146, %rd22146, %rd22141;
addc.u64 %rd22147, %rd22147, 0;

	// end inline asm
	// begin inline asm
	add.cc.u64 %rd22152, %rd22561, %rd22147;
addc.u64 %rd22153, 0, 0;

	// end inline asm
	mul.lo.s64 	%rd22188, %rd22116, -8506173809081122819;
	mov.b64 	%rd22559, -5044313057631688021;
	// begin inline asm
	mad.lo.cc.u64 %rd22156, %rd22188, %rd22559, %rd22116;
madc.hi.u64 %rd22157, %rd22188, %rd22559, 0;
add.cc.u64 %rd22156, %rd22156, %rd22561;
addc.u64 %rd22157, %rd22157, 0;

	// end inline asm
	mov.b64 	%rd22565, 2210141511517208575;
	// begin inline asm
	mad.lo.cc.u64 %rd22162, %rd22188, %rd22565, %rd22122;
madc.hi.u64 %rd22163, %rd22188, %rd22565, 0;
add.cc.u64 %rd22162, %rd22162, %rd22157;
addc.u64 %rd22163, %rd22163, 0;

	// end inline asm
	mov.b64 	%rd22571, 7435674573564081700;
	// begin inline asm
	mad.lo.cc.u64 %rd22168, %rd22188, %rd22571, %rd22128;
madc.hi.u64 %rd22169, %rd22188, %rd22571, 0;
add.cc.u64 %rd22168, %rd22168, %rd22163;
addc.u64 %rd22169, %rd22169, 0;

	// end inline asm
	mov.b64 	%rd22577, 7239337960414712511;
	// begin inline asm
	mad.lo.cc.u64 %rd22174, %rd22188, %rd22577, %rd22134;
madc.hi.u64 %rd22175, %rd22188, %rd22577, 0;
add.cc.u64 %rd22174, %rd22174, %rd22169;
addc.u64 %rd22175, %rd22175, 0;

	// end inline asm
	mov.b64 	%rd22583, 5412103778470702295;
	// begin inline asm
	mad.lo.cc.u64 %rd22180, %rd22188, %rd22583, %rd22140;
madc.hi.u64 %rd22181, %rd22188, %rd22583, 0;
add.cc.u64 %rd22180, %rd22180, %rd22175;
addc.u64 %rd22181, %rd22181, 0;

	// end inline asm
	mov.b64 	%rd22589, 1873798617647539866;
	// begin inline asm
	mad.lo.cc.u64 %rd22186, %rd22188, %rd22589, %rd22146;
madc.hi.u64 %rd22187, %rd22188, %rd22589, 0;
add.cc.u64 %rd22186, %rd22186, %rd22181;
addc.u64 %rd22187, %rd22187, 0;

	// end inline asm
	// begin inline asm
	add.cc.u64 %rd22192, %rd22152, %rd22187;
addc.u64 %rd22193, 0, 0;

	// end inline asm
	add.s64 	%rd22234, %rd22153, %rd22193;
	// begin inline asm
	mad.lo.cc.u64 %rd22196, %rd34937, %rd34932, %rd22162;
madc.hi.u64 %rd22197, %rd34937, %rd34932, 0;
add.cc.u64 %rd22196, %rd22196, %rd22561;
addc.u64 %rd22197, %rd22197, 0;

	// end inline asm
	// begin inline asm
	mad.lo.cc.u64 %rd22202, %rd34938, %rd34932, %rd22168;
madc.hi.u64 %rd22203, %rd34938, %rd34932, 0;
add.cc.u64 %rd22202, %rd22202, %rd22197;
addc.u64 %rd22203, %rd22203, 0;

	// end inline asm
	// begin inline asm
	mad.lo.cc.u64 %rd22208, %rd34939, %rd34932, %rd22174;
madc.hi.u64 %rd22209, %rd34939, %rd34932, 0;
add.cc.u64 %rd22208, %rd22208, %rd22203;
addc.u64 %rd22209, %rd22209, 0;

	// end inline asm
	// begin inline asm
	mad.lo.cc.u64 %rd22214, %rd34940, %rd34932, %rd22180;
madc.hi.u64 %rd22215, %rd34940, %rd34932, 0;
add.cc.u64 %rd22214, %rd22214, %rd22209;
addc.u64 %rd22215, %rd22215, 0;

	// end inline asm
	// begin inline asm
	mad.lo.cc.u64 %rd22220, %rd34941, %rd34932, %rd22186;
madc.hi.u64 %rd22221, %rd34941, %rd34932, 0;
add.cc.u64 %rd22220, %rd22220, %rd22215;
addc.u64 %rd22221, %rd22221, 0;

	// end inline asm
	// begin inline asm
	mad.lo.cc.u64 %rd22226, %rd34942, %rd34932, %rd22192;
madc.hi.u64 %rd22227, %rd34942, %rd34932, 0;
add.cc.u64 %rd22226, %rd22226, %rd22221;
addc.u64 %rd22227, %rd22227, 0;

	// end inline asm
	// begin inline asm
	add.cc.u64 %rd22232, %rd22234, %rd22227;
addc.u64 %rd22233, 0, 0;

	// end inline asm
	mul.lo.s64 	%rd22268, %rd22196, -8506173809081122819;
	// begin inline asm
	mad.lo.cc.u64 %rd22236, %rd22268, %rd22559, %rd22196;
madc.hi.u64 %rd22237, %rd22268, %rd22559, 0;
add.cc.u64 %rd22236, %rd22236, %rd22561;
addc.u64 %rd22237, %rd22237, 0;

	// end inline asm
	// begin inline asm
	mad.lo.cc.u64 %rd22242, %rd22268, %rd22565, %rd22202;
madc.hi.u64 %rd22243, %rd22268, %rd22565, 0;
add.cc.u64 %rd22242, %rd22242, %rd22237;
addc.u64 %rd22243, %rd22243, 0;

	// end inline asm
	// begin inline asm
	mad.lo.cc.u64 %rd22248, %rd22268, %rd22571, %rd22208;
madc.hi.u64 %rd22249, %rd22268, %rd22571, 0;
add.cc.u64 %rd22248, %rd22248, %rd22243;
addc.u64 %rd22249, %rd22249, 0;

	// end inline asm
	// begin inline asm
	mad.lo.cc.u64 %rd22254, %rd22268, %rd22577, %rd22214;
madc.hi.u64 %rd22255, %rd22268, %rd22577, 0;
add.cc.u64 %rd22254, %rd22254, %rd22249;
addc.u64 %rd22255, %rd22255, 0;

	// end inline asm
	// begin inline asm
	mad.lo.cc.u64 %rd22260, %rd22268, %rd22583, %rd22220;
madc.hi.u64 %rd22261, %rd22268, %rd22583, 0;
add.cc.u64 %rd22260, %rd22260, %rd22255;
addc.u64 %rd22261, %rd22261, 0;

	// end inline asm
	// begin inline asm
	mad.lo.cc.u64 %rd22266, %rd22268, %rd22589, %rd22226;
madc.hi.u64 %rd22267, %rd22268, %rd22589, 0;
add.cc.u64 %rd22266, %rd22266, %rd22261;
addc.u64 %rd22267, %rd22267, 0;

	// end inline asm
	// begin inline asm
	add.cc.u64 %rd22272, %rd22232, %rd22267;
addc.u64 %rd22273, 0, 0;

	// end inline asm
	add.s64 	%rd22314, %rd22233, %rd22273;
	// begin inline asm
	mad.lo.cc.u64 %rd22276, %rd34937, %rd34933, %rd22242;
madc.hi.u64 %rd22277, %rd34937, %rd34933, 0;
add.cc.u64 %rd22276, %rd22276, %rd22561;
addc.u64 %rd22277, %rd22277, 0;

	// end inline asm
	// begin inline asm
	mad.lo.cc.u64 %rd22282, %rd34938, %rd34933, %rd22248;
madc.hi.u64 %rd22283, %rd34938, %rd34933, 0;
add.cc.u64 %rd22282, %rd22282, %rd22277;
addc.u64 %rd22283, %rd22283, 0;

	// end inline asm
	// begin inline asm
	mad.lo.cc.u64 %rd22288, %rd34939, %rd34933, %rd22254;
madc.hi.u64 %rd22289, %rd34939, %rd34933, 0;
add.cc.u64 %rd22288, %rd22288, %rd22283;
addc.u64 %rd22289, %rd22289, 0;

	// end inline asm
	// begin inline asm
	mad.lo.cc.u64 %rd22294, %rd34940, %rd34933, %rd22260;
madc.hi.u64 %rd22295, %rd34940, %rd34933, 0;
add.cc.u64 %rd22294, %rd22294, %rd22289;
addc.u64 %rd22295, %rd22295, 0;

	// end inline asm
	// begin inline asm
	mad.lo.cc.u64 %rd22300, %rd34941, %rd34933, %rd22266;
madc.hi.u64 %rd22301, %rd34941, %rd34933, 0;
add.cc.u64 %rd22300, %rd22300, %rd22295;
addc.u64 %rd22301, %rd22301, 0;

	// end inline asm
	// begin inline asm
	mad.lo.cc.u64 %rd22306, %rd34942, %rd34933, %rd22272;
madc.hi.u64 %rd22307, %rd34942, %rd34933, 0;
add.cc.u64 %rd22306, %rd22306, %rd22301;
addc.u64 %rd22307, %rd22307, 0;

	// end inline asm
	// begin inline asm
	add.cc.u64 %rd22312, %rd22314, %rd22307;
addc.u64 %rd22313, 0, 0;

	// end inline asm
	mul.lo.s64 	%rd22348, %rd22276, -8506173809081122819;
	// begin inline asm
	mad.lo.cc.u64 %rd22316, %rd22348, %rd22559, %rd22276;
madc.hi.u64 %rd22317, %rd22348, %rd22559, 0;
add.cc.u64 %rd22316, %rd22316, %rd22561;
addc.u64 %rd22317, %rd22317, 0;

	// end inline asm
	// begin inline asm
	mad.lo.cc.u64 %rd22322, %rd22348, %rd22565, %rd22282;
madc.hi.u64 %rd22323, %rd22348, %rd22565, 0;
add.cc.u64 %rd22322, %rd22322, %rd22317;
addc.u64 %rd22323, %rd22323, 0;

	// end inline asm
	// begin inline asm
	mad.lo.cc.u64 %rd22328, %rd22348, %rd22571, %rd22288;
madc.hi.u64 %rd22329, %rd22348, %rd22571, 0;
add.cc.u64 %rd22328, %rd22328, %rd22323;
addc.u64 %rd22329, %rd22329, 0;

	// end inline asm
	// begin inline asm
	mad.lo.cc.u64 %rd22334, %rd22348, %rd22577, %rd22294;
madc.hi.u64 %rd22335, %rd22348, %rd22577, 0;
add.cc.u64 %rd22334, %rd22334, %rd22329;
addc.u64 %rd22335, %rd22335, 0;

	// end inline asm
	// begin inline asm
	mad.lo.cc.u64 %rd22340, %rd22348, %rd22583, %rd22300;
madc.hi.u64 %rd22341, %rd22348, %rd22583, 0;
add.cc.u64 %rd22340, %rd22340, %rd22335;
addc.u64 %rd22341, %rd22341, 0;

	// end inline asm
	// begin inline asm
	mad.lo.cc.u64 %rd22346, %rd22348, %rd22589, %rd22306;
madc.hi.u64 %rd22347, %rd22348, %rd22589, 0;
add.cc.u64 %rd22346, %rd22346, %rd22341;
addc.u64 %rd22347, %rd22347, 0;

	// end inline asm
	// begin inline asm
	add.cc.u64 %rd22352, %rd22312, %rd22347;
addc.u64 %rd22353, 0, 0;

	// end inline asm
	add.s64 	%rd22394, %rd22313, %rd22353;
	// begin inline asm
	mad.lo.cc.u64 %rd22356, %rd34937, %rd34934, %rd22322;
madc.hi.u64 %rd22357, %rd34937, %rd34934, 0;
add.cc.u64 %rd22356, %rd22356, %rd22561;
addc.u64 %rd22357, %rd22357, 0;

	// end inline asm
	// begin inline asm
	mad.lo.cc.u64 %rd22362, %rd34938, %rd34934, %rd22328;
madc.hi.u64 %rd22363, %rd34938, %rd34934, 0;
add.cc.u64 %rd22362, %rd22362, %rd22357;
addc.u64 %rd22363, %rd22363, 0;

	// end inline asm
	// begin inline asm
	mad.lo.cc.u64 %rd22368, %rd34939, %rd34934, %rd22334;
madc.hi.u64 %rd22369, %rd34939, %rd34934, 0;
add.cc.u64 %rd22368, %rd22368, %rd22363;
addc.u64 %rd22369, %rd22369, 0;

	// end inline asm
	// begin inline asm
	mad.lo.cc.u64 %rd22374, %rd34940, %rd34934, %rd22340;
madc.hi.u64 %rd22375, %rd34940, %rd34934, 0;
add.cc.u64 %rd22374, %rd22374, %rd22369;
addc.u64 %rd22375, %rd22375, 0;

	// end inline asm
	// begin inline asm
	mad.lo.cc.u64 %rd22380, %rd34941, %rd34934, %rd22346;
madc.hi.u64 %rd22381, %rd34941, %rd34934, 0;
add.cc.u64 %rd22380, %rd22380, %rd22375;
addc.u64 %rd22381, %rd22381, 0;

	// end inline asm
	// begin inline asm
	mad.lo.cc.u64 %rd22386, %rd34942, %rd34934, %rd22352;
madc.hi.u64 %rd22387, %rd34942, %rd34934, 0;
add.cc.u64 %rd22386, %rd22386, %rd22381;
addc.u64 %rd22387, %rd22387, 0;

	// end inline asm
	// begin inline asm
	add.cc.u64 %rd22392, %rd22394, %rd22387;
addc.u64 %rd22393, 0, 0;

	// end inline asm
	mul.lo.s64 	%rd22428, %rd22356, -8506173809081122819;
	// begin inline asm
	mad.lo.cc.u64 %rd22396, %rd22428, %rd22559, %rd22356;
madc.hi.u64 %rd22397, %rd22428, %rd22559, 0;
add.cc.u64 %rd22396, %rd22396, %rd22561;
addc.u64 %rd22397, %rd22397, 0;

	// end inline asm
	// begin inline asm
	mad.lo.cc.u64 %rd22402, %rd22428, %rd22565, %rd22362;
madc.hi.u64 %rd22403, %rd22428, %rd22565, 0;
add.cc.u64 %rd22402, %rd22402, %rd22397;
addc.u64 %rd22403, %rd22403, 0;

	// end inline asm
	// begin inline asm
	mad.lo.cc.u64 %rd22408, %rd22428, %rd22571, %rd22368;
madc.hi.u64 %rd22409, %rd22428, %rd22571, 0;
add.cc.u64 %rd22408, %rd22408, %rd22403;
addc.u64 %rd22409, %rd22409, 0;

	// end inline asm
	// begin inline asm
	mad.lo.cc.u64 %rd22414, %rd22428, %rd22577, %rd22374;
madc.hi.u64 %rd22415, %rd22428, %rd22577, 0;
add.cc.u64 %rd22414, %rd22414, %rd22409;
addc.u64 %rd22415, %rd22415, 0;

	// end inline asm
	// begin inline asm
	mad.lo.cc.u64 %rd22420, %rd22428, %rd22583, %rd22380;
madc.hi.u64 %rd22421, %rd22428, %rd22583, 0;
add.cc.u64 %rd22420, %rd22420, %rd22415;
addc.u64 %rd22421, %rd22421, 0;

	// end inline asm
	// begin inline asm
	mad.lo.cc.u64 %rd22426, %rd22428, %rd22589, %rd22386;
madc.hi.u64 %rd22427, %rd22428, %rd22589, 0;
add.cc.u64 %rd22426, %rd22426, %rd22421;
addc.u64 %rd22427, %rd22427, 0;

	// end inline asm
	// begin inline asm
	add.cc.u64 %rd22432, %rd22392, %rd22427;
addc.u64 %rd22433, 0, 0;

	// end inline asm
	add.s64 	%rd22474, %rd22393, %rd22433;
	// begin inline asm
	mad.lo.cc.u64 %rd22436, %rd34937, %rd34935, %rd22402;
madc.hi.u64 %rd22437, %rd34937, %rd34935, 0;
add.cc.u64 %rd22436, %rd22436, %rd22561;
addc.u64 %rd22437, %rd22437, 0;

	// end inline asm
	// begin inline asm
	mad.lo.cc.u64 %rd22442, %rd34938, %rd34935, %rd22408;
madc.hi.u64 %rd22443, %rd34938, %rd34935, 0;
add.cc.u64 %rd22442, %rd22442, %rd22437;
addc.u64 %rd22443, %rd22443, 0;

	// end inline asm
	// begin inline asm
	mad.lo.cc.u64 %rd22448, %rd34939, %rd34935, %rd22414;
madc.hi.u64 %rd22449, %rd34939, %rd34935, 0;
add.cc.u64 %rd22448, %rd22448, %rd22443;
addc.u64 %rd22449, %rd22449, 0;

	// end inline asm
	// begin inline asm
	mad.lo.cc.u64 %rd22454, %rd34940, %rd34935, %rd22420;
madc.hi.u64 %rd22455, %rd34940, %rd34935, 0;
add.cc.u64 %rd22454, %rd22454, %rd22449;
addc.u64 %rd22455, %rd22455, 0;

	// end inline asm
	// begin inline asm
	mad.lo.cc.u64 %rd22460, %rd34941, %rd34935, %rd22426;
madc.hi.u64 %rd22461, %rd34941, %rd34935, 0;
add.cc.u64 %rd22460, %rd22460, %rd22455;
addc.u64 %rd22461, %rd22461, 0;

	// end inline asm
	// begin inline asm
	mad.lo.cc.u64 %rd22466, %rd34942, %rd34935, %rd22432;
madc.hi.u64 %rd22467, %rd34942, %rd34935, 0;
add.cc.u64 %rd22466, %rd22466, %rd22461;
addc.u64 %rd22467, %rd22467, 0;

	// end inline asm
	// begin inline asm
	add.cc.u64 %rd22472, %rd22474, %rd22467;
addc.u64 %rd22473, 0, 0;

	// end inline asm
	mul.lo.s64 	%rd22508, %rd22436, -8506173809081122819;
	// begin inline asm
	mad.lo.cc.u64 %rd22476, %rd22508, %rd22559, %rd22436;
madc.hi.u64 %rd22477, %rd22508, %rd22559, 0;
add.cc.u64 %rd22476, %rd22476, %rd22561;
addc.u64 %rd22477, %rd22477, 0;

	// end inline asm
	// begin inline asm
	mad.lo.cc.u64 %rd22482, %rd22508, %rd22565, %rd22442;
madc.hi.u64 %rd22483, %rd22508, %rd22565, 0;
add.cc.u64 %rd22482, %rd22482, %rd22477;
addc.u64 %rd22483, %rd22483, 0;

	// end inline asm
	// begin inline asm
	mad.lo.cc.u64 %rd22488, %rd22508, %rd22571, %rd22448;
madc.hi.u64 %rd22489, %rd22508, %rd22571, 0;
add.cc.u64 %rd22488, %rd22488, %rd22483;
addc.u64 %rd22489, %rd22489, 0;

	// end inline asm
	// begin inline asm
	mad.lo.cc.u64 %rd22494, %rd22508, %rd22577, %rd22454;
madc.hi.u64 %rd22495, %rd22508, %rd22577, 0;
add.cc.u64 %rd22494, %rd22494, %rd22489;
addc.u64 %rd22495, %rd22495, 0;

	// end inline asm
	// begin inline asm
	mad.lo.cc.u64 %rd22500, %rd22508, %rd22583, %rd22460;
madc.hi.u64 %rd22501, %rd22508, %rd22583, 0;
add.cc.u64 %rd22500, %rd22500, %rd22495;
addc.u64 %rd22501, %rd22501, 0;

	// end inline asm
	// begin inline asm
	mad.lo.cc.u64 %rd22506, %rd22508, %rd22589, %rd22466;
madc.hi.u64 %rd22507, %rd22508, %rd22589, 0;
add.cc.u64 %rd22506, %rd22506, %rd22501;
addc.u64 %rd22507, %rd22507, 0;

	// end inline asm
	// begin inline asm
	add.cc.u64 %rd22512, %rd22472, %rd22507;
addc.u64 %rd22513, 0, 0;

	// end inline asm
	add.s64 	%rd22554, %rd22473, %rd22513;
	// begin inline asm
	mad.lo.cc.u64 %rd22516, %rd34937, %rd34936, %rd22482;
madc.hi.u64 %rd22517, %rd34937, %rd34936, 0;
add.cc.u64 %rd22516, %rd22516, %rd22561;
addc.u64 %rd22517, %rd22517, 0;

	// end inline asm
	// begin inline asm
	mad.lo.cc.u64 %rd22522, %rd34938, %rd34936, %rd22488;
madc.hi.u64 %rd22523, %rd34938, %rd34936, 0;
add.cc.u64 %rd22522, %rd22522, %rd22517;
addc.u64 %rd22523, %rd22523, 0;

	// end inline asm
	// begin inline asm
	mad.lo.cc.u64 %rd22528, %rd34939, %rd34936, %rd22494;
madc.hi.u64 %rd22529, %rd34939, %rd34936, 0;
add.cc.u64 %rd22528, %rd22528, %rd22523;
addc.u64 %rd22529, %rd22529, 0;

	// end inline asm
	// begin inline asm
	mad.lo.cc.u64 %rd22534, %rd34940, %rd34936, %rd22500;
madc.hi.u64 %rd22535, %rd34940, %rd34936, 0;
add.cc.u64 %rd22534, %rd22534, %rd22529;
addc.u64 %rd22535, %rd22535, 0;

	// end inline asm
	// begin inline asm
	mad.lo.cc.u64 %rd22540, %rd34941, %rd34936, %rd22506;
madc.hi.u64 %rd22541, %rd34941, %rd34936, 0;
add.cc.u64 %rd22540, %rd22540, %rd22535;
addc.u64 %rd22541, %rd22541, 0;

	// end inline asm
	// begin inline asm
	mad.lo.cc.u64 %rd22546, %rd34942, %rd34936, %rd22512;
madc.hi.u64 %rd22547, %rd34942, %rd34936, 0;
add.cc.u64 %rd22546, %rd22546, %rd22541;
addc.u64 %rd22547, %rd22547, 0;

	// end inline asm
	// begin inline asm
	add.cc.u64 %rd22552, %rd22554, %rd22547;
addc.u64 %rd22553, 0, 0;

	// end inline asm
	mul.lo.s64 	%rd22588, %rd22516, -8506173809081122819;
	// begin inline asm
	mad.lo.cc.u64 %rd22556, %rd22588, %rd22559, %rd22516;
madc.hi.u64 %rd22557, %rd22588, %rd22559, 0;
add.cc.u64 %rd22556, %rd22556, %rd22561;
addc.u64 %rd22557, %rd22557, 0;

	// end inline asm
	// begin inline asm
	mad.lo.cc.u64 %rd34943, %rd22588, %rd22565, %rd22522;
madc.hi.u64 %rd22563, %rd22588, %rd22565, 0;
add.cc.u64 %rd34943, %rd34943, %rd22557;
addc.u64 %rd22563, %rd22563, 0;

	// end inline asm
	// begin inline asm
	mad.lo.cc.u64 %rd34944, %rd22588, %rd22571, %rd22528;
madc.hi.u64 %rd22569, %rd22588, %rd22571, 0;
add.cc.u64 %rd34944, %rd34944, %rd22563;
addc.u64 %rd22569, %rd22569, 0;

	// end inline asm
	// begin inline asm
	mad.lo.cc.u64 %rd22608, %rd22588, %rd22577, %rd22534;
madc.hi.u64 %rd22575, %rd22588, %rd22577, 0;
add.cc.u64 %rd22608, %rd22608, %rd22569;
addc.u64 %rd22575, %rd22575, 0;

	// end inline asm
	// begin inline asm
	mad.lo.cc.u64 %rd22609, %rd22588, %rd22583, %rd22540;
madc.hi.u64 %rd22581, %rd22588, %rd22583, 0;
add.cc.u64 %rd22609, %rd22609, %rd22575;
addc.u64 %rd22581, %rd22581, 0;

	// end inline asm
	// begin inline asm
	mad.lo.cc.u64 %rd22610, %rd22588, %rd22589, %rd22546;
madc.hi.u64 %rd22587, %rd22588, %rd22589, 0;
add.cc.u64 %rd22610, %rd22610, %rd22581;
addc.u64 %rd22587, %rd22587, 0;

	// end inline asm
	// begin inline asm
	add.cc.u64 %rd22611, %rd22552, %rd22587;
addc.u64 %rd22593, 0, 0;

	// end inline asm
	setp.gt.u64 	%p1207, %rd22611, 1873798617647539866;
	@%p1207 bra 	$L__BB3_582;
	setp.eq.s64 	%p1208, %rd22611, 1873798617647539866;
	mov.u64 	%rd34945, %rd22608;
	mov.u64 	%rd34946, %rd22609;
	mov.u64 	%rd34947, %rd22610;
	mov.u64 	%rd34948, %rd22611;
	@%p1208 bra 	$L__BB3_574;
	bra.uni 	$L__BB3_583;
$L__BB3_574:
	setp.gt.u64 	%p1209, %rd22610, 5412103778470702295;
	@%p1209 bra 	$L__BB3_582;
	setp.ne.s64 	%p1210, %rd22610, 5412103778470702295;
	mov.b64 	%rd34948, 1873798617647539866;
	mov.u64 	%rd34945, %rd22608;
	mov.u64 	%rd34946, %rd22609;
	mov.u64 	%rd34947, %rd22610;
	@%p1210 bra 	$L__BB3_583;
	setp.gt.u64 	%p1211, %rd22609, 7239337960414712511;
	@%p1211 bra 	$L__BB3_582;
	setp.ne.s64 	%p1212, %rd22609, 7239337960414712511;
	mov.b64 	%rd34947, 5412103778470702295;
	mov.u64 	%rd34945, %rd22608;
	mov.u64 	%rd34946, %rd22609;
	@%p1212 bra 	$L__BB3_583;
	setp.gt.u64 	%p1213, %rd22608, 7435674573564081700;
	@%p1213 bra 	$L__BB3_582;
	setp.ne.s64 	%p1214, %rd22608, 7435674573564081700;
	mov.b64 	%rd34946, 7239337960414712511;
	mov.u64 	%rd34945, %rd22608;
	@%p1214 bra 	$L__BB3_583;
	setp.gt.u64 	%p1215, %rd34944, 2210141511517208575;
	@%p1215 bra 	$L__BB3_582;
	setp.ne.s64 	%p1216, %rd34944, 2210141511517208575;
	setp.lt.u64 	%p1217, %rd34943, -5044313057631688021;
	or.pred  	%p1218, %p1216, %p1217;
	mov.b64 	%rd34945, 7435674573564081700;
	@%p1218 bra 	$L__BB3_583;
$L__BB3_582:
	mov.b64 	%rd22612, -5044313057631688021;
	mov.b64 	%rd22613, 2210141511517208575;
	mov.b64 	%rd22614, 7435674573564081700;
	mov.b64 	%rd22615, 7239337960414712511;
	mov.b64 	%rd22616, 5412103778470702295;
	mov.b64 	%rd22617, 1873798617647539866;
	// begin inline asm
	sub.cc.u64 %rd34943, %rd34943, %rd22612;
subc.cc.u64 %rd34944, %rd34944, %rd22613;
subc.cc.u64 %rd22608, %rd22608, %rd22614;
subc.cc.u64 %rd22609, %rd22609, %rd22615;
subc.cc.u64 %rd22610, %rd22610, %rd22616;
subc.u64 %rd22611, %rd22611, %rd22617;

	// end inline asm
	mov.u64 	%rd34945, %rd22608;
	mov.u64 	%rd34946, %rd22609;
	mov.u64 	%rd34947, %rd22610;
	mov.u64 	%rd34948, %rd22611;
$L__BB3_583:
	mov.b64 	{%r476, %r477}, %rd34930;
	mov.b64 	{%r478, %r479}, %rd34929;
	shf.l.wrap.b32 	%r480, %r479, %r476, 1;
	shf.l.wrap.b32 	%r481, %r476, %r477, 1;
	mov.b64 	%rd22639, {%r480, %r481};
	mov.b64 	{%r482, %r483}, %rd34928;
	shf.l.wrap.b32 	%r484, %r483, %r478, 1;
	shf.l.wrap.b32 	%r485, %r478, %r479, 1;
	mov.b64 	%rd22638, {%r484, %r485};
	mov.b64 	{%r486, %r487}, %rd34927;
	shf.l.wrap.b32 	%r488, %r487, %r482, 1;
	shf.l.wrap.b32 	%r489, %r482, %r483, 1;
	mov.b64 	%rd22637, {%r488, %r489};
	mov.b64 	{%r490, %r491}, %rd34926;
	shf.l.wrap.b32 	%r492, %r491, %r486, 1;
	shf.l.wrap.b32 	%r493, %r486, %r487, 1;
	mov.b64 	%rd22636, {%r492, %r493};
	mov.b64 	{%r494, %r495}, %rd34925;
	shf.l.wrap.b32 	%r496, %r495, %r490, 1;
	shf.l.wrap.b32 	%r497, %r490, %r491, 1;
	mov.b64 	%rd34950, {%r496, %r497};
	shl.b64 	%rd34949, %rd34925, 1;
	setp.gt.u64 	%p1219, %rd22639, 1873798617647539866;
	@%p1219 bra 	$L__BB3_593;
	setp.eq.s64 	%p1220, %rd22639, 1873798617647539866;
	mov.u64 	%rd34951, %rd22636;
	mov.u64 	%rd34952, %rd22637;
	mov.u64 	%rd34953, %rd22638;
	mov.u64 	%rd34954, %rd22639;
	@%p1220 bra 	$L__BB3_585;
	bra.uni 	$L__BB3_594;
$L__BB3_585:
	setp.gt.u64 	%p1221, %rd22638, 5412103778470702295;
	@%p1221 bra 	$L__BB3_593;
	setp.ne.s64 	%p1222, %rd22638, 5412103778470702295;
	mov.b64 	%rd34954, 1873798617647539866;
	mov.u64 	%rd34951, %rd22636;
	mov.u64 	%rd34952, %rd22637;
	mov.u64 	%rd34953, %rd22638;
	@%p1222 bra 	$L__BB3_594;
	setp.gt.u64 	%p1223, %rd22637, 7239337960414712511;
	@%p1223 bra 	$L__BB3_593;
	setp.ne.s64 	%p1224, %rd22637, 7239337960414712511;
	mov.b64 	%rd34953, 5412103778470702295;
	mov.u64 	%rd34951, %rd22636;
	mov.u64 	%rd34952, %rd22637;
	@%p1224 bra 	$L__BB3_594;
	setp.gt.u64 	%p1225, %rd22636, 7435674573564081700;
	@%p1225 bra 	$L__BB3_593;
	setp.ne.s64 	%p1226, %rd22636, 7435674573564081700;
	mov.b64 	%rd34952, 7239337960414712511;
	mov.u64 	%rd34951, %rd22636;
	@%p1226 bra 	$L__BB3_594;
	setp.gt.u64 	%p1227, %rd34950, 2210141511517208575;
	@%p1227 bra 	$L__BB3_593;
	setp.ne.s64 	%p1228, %rd34950, 2210141511517208575;
	setp.lt.u64 	%p1229, %rd34949, -5044313057631688020;
	or.pred  	%p1230, %p1228, %p1229;
	mov.b64 	%rd34951, 7435674573564081700;
	@%p1230 bra 	$L__BB3_594;
$L__BB3_593:
	mov.b64 	%rd22640, -5044313057631688021;
	mov.b64 	%rd22641, 2210141511517208575;
	mov.b64 	%rd22642, 7435674573564081700;
	mov.b64 	%rd22643, 7239337960414712511;
	mov.b64 	%rd22644, 5412103778470702295;
	mov.b64 	%rd22645, 1873798617647539866;
	// begin inline asm
	sub.cc.u64 %rd34949, %rd34949, %rd22640;
subc.cc.u64 %rd34950, %rd34950, %rd22641;
subc.cc.u64 %rd22636, %rd22636, %rd22642;
subc.cc.u64 %rd22637, %rd22637, %rd22643;
subc.cc.u64 %rd22638, %rd22638, %rd22644;
subc.u64 %rd22639, %rd22639, %rd22645;

	// end inline asm
	mov.u64 	%rd34951, %rd22636;
	mov.u64 	%rd34952, %rd22637;
	mov.u64 	%rd34953, %rd22638;
	mov.u64 	%rd34954, %rd22639;
$L__BB3_594:
	mov.u64 	%rd34955, %rd34943;
	mov.u64 	%rd34957, %rd34945;
	mov.u64 	%rd34959, %rd34947;
	mov.u64 	%rd34956, %rd34944;
	mov.u64 	%rd34958, %rd34946;
	mov.u64 	%rd34960, %rd34948;
	// begin inline asm
	sub.cc.u64 %rd34955, %rd34955, %rd34841;
subc.cc.u64 %rd34956, %rd34956, %rd34842;
subc.cc.u64 %rd34957, %rd34957, %rd34843;
subc.cc.u64 %rd34958, %rd34958, %rd34844;
subc.cc.u64 %rd34959, %rd34959, %rd34845;
subc.u64 %rd34960, %rd34960, %rd34846;

	// end inline asm
	setp.gt.u64 	%p1231, %rd34948, %rd34846;
	@%p1231 bra 	$L__BB3_605;
	setp.ge.u64 	%p1232, %rd34948, %rd34846;
	@%p1232 bra 	$L__BB3_596;
	bra.uni 	$L__BB3_604;
$L__BB3_596:
	setp.gt.u64 	%p1233, %rd34947, %rd34845;
	@%p1233 bra 	$L__BB3_605;
	setp.lt.u64 	%p1234, %rd34947, %rd34845;
	@%p1234 bra 	$L__BB3_604;
	setp.gt.u64 	%p1235, %rd34946, %rd34844;
	@%p1235 bra 	$L__BB3_605;
	setp.lt.u64 	%p1236, %rd34946, %rd34844;
	@%p1236 bra 	$L__BB3_604;
	setp.gt.u64 	%p1237, %rd34945, %rd34843;
	@%p1237 bra 	$L__BB3_605;
	setp.lt.u64 	%p1238, %rd34945, %rd34843;
	@%p1238 bra 	$L__BB3_604;
	setp.gt.u64 	%p1239, %rd34944, %rd34842;
	@%p1239 bra 	$L__BB3_605;
	setp.lt.u64 	%p1240, %rd34944, %rd34842;
	setp.lt.u64 	%p1241, %rd34943, %rd34841;
	or.pred  	%p1242, %p1240, %p1241;
	@%p1242 bra 	$L__BB3_604;
	bra.uni 	$L__BB3_605;
$L__BB3_604:
	mov.b64 	%rd22676, -5044313057631688021;
	mov.b64 	%rd22677, 2210141511517208575;
	mov.b64 	%rd22678, 7435674573564081700;
	mov.b64 	%rd22679, 7239337960414712511;
	mov.b64 	%rd22680, 5412103778470702295;
	mov.b64 	%rd22681, 1873798617647539866;
	// begin inline asm
	add.cc.u64 %rd34955, %rd34955, %rd22676;
addc.cc.u64 %rd34956, %rd34956, %rd22677;
addc.cc.u64 %rd34957, %rd34957, %rd22678;
addc.cc.u64 %rd34958, %rd34958, %rd22679;
addc.cc.u64 %rd34959, %rd34959, %rd22680;
addc.u64 %rd34960, %rd34960, %rd22681;

	// end inline asm
$L__BB3_605:
	mov.u64 	%rd34962, %rd34950;
	mov.u64 	%rd34964, %rd34952;
	mov.u64 	%rd34966, %rd34954;
	mov.u64 	%rd34961, %rd34949;
	mov.u64 	%rd34963, %rd34951;
	mov.u64 	%rd34965, %rd34953;
	// begin inline asm
	sub.cc.u64 %rd34961, %rd34961, %rd34847;
subc.cc.u64 %rd34962, %rd34962, %rd34848;
subc.cc.u64 %rd34963, %rd34963, %rd34849;
subc.cc.u64 %rd34964, %rd34964, %rd34850;
subc.cc.u64 %rd34965, %rd34965, %rd34851;
subc.u64 %rd34966, %rd34966, %rd34852;

	// end inline asm
	setp.gt.u64 	%p1243, %rd34954, %rd34852;
	@%p1243 bra 	$L__BB3_616;
	setp.ge.u64 	%p1244, %rd34954, %rd34852;
	@%p1244 bra 	$L__BB3_607;
	bra.uni 	$L__BB3_615;
$L__BB3_607:
	setp.gt.u64 	%p1245, %rd34953, %rd34851;
	@%p1245 bra 	$L__BB3_616;
	setp.lt.u64 	%p1246, %rd34953, %rd34851;
	@%p1246 bra 	$L__BB3_615;
	setp.gt.u64 	%p1247, %rd34952, %rd34850;
	@%p1247 bra 	$L__BB3_616;
	setp.lt.u64 	%p1248, %rd34952, %rd34850;
	@%p1248 bra 	$L__BB3_615;
	setp.gt.u64 	%p1249, %rd34951, %rd34849;
	@%p1249 bra 	$L__BB3_616;
	setp.lt.u64 	%p1250, %rd34951, %rd34849;
	@%p1250 bra 	$L__BB3_615;
	setp.gt.u64 	%p1251, %rd34950, %rd34848;
	@%p1251 bra 	$L__BB3_616;
	setp.lt.u64 	%p1252, %rd34950, %rd34848;
	setp.lt.u64 	%p1253, %rd34949, %rd34847;
	or.pred  	%p1254, %p1252, %p1253;
	@%p1254 bra 	$L__BB3_615;
	bra.uni 	$L__BB3_616;
$L__BB3_615:
	mov.b64 	%rd22712, -5044313057631688021;
	mov.b64 	%rd22713, 2210141511517208575;
	mov.b64 	%rd22714, 7435674573564081700;
	mov.b64 	%rd22715, 7239337960414712511;
	mov.b64 	%rd22716, 5412103778470702295;
	mov.b64 	%rd22717, 1873798617647539866;
	// begin inline asm
	add.cc.u64 %rd34961, %rd34961, %rd22712;
addc.cc.u64 %rd34962, %rd34962, %rd22713;
addc.cc.u64 %rd34963, %rd34963, %rd22714;
addc.cc.u64 %rd34964, %rd34964, %rd22715;
addc.cc.u64 %rd34965, %rd34965, %rd22716;
addc.u64 %rd34966, %rd34966, %rd22717;

	// end inline asm
$L__BB3_616:
	mov.u64 	%rd34969, %rd34957;
	mov.u64 	%rd34971, %rd34959;
	mov.u64 	%rd34968, %rd34956;
	mov.u64 	%rd34970, %rd34958;
	mov.u64 	%rd34972, %rd34960;
	mov.u64 	%rd34967, %rd34955;
	// begin inline asm
	sub.cc.u64 %rd34967, %rd34967, %rd34901;
subc.cc.u64 %rd34968, %rd34968, %rd34902;
subc.cc.u64 %rd34969, %rd34969, %rd34903;
subc.cc.u64 %rd34970, %rd34970, %rd34904;
subc.cc.u64 %rd34971, %rd34971, %rd34905;
subc.u64 %rd34972, %rd34972, %rd34906;

	// end inline asm
	setp.gt.u64 	%p1255, %rd34960, %rd34906;
	@%p1255 bra 	$L__BB3_627;
	setp.ge.u64 	%p1256, %rd34960, %rd34906;
	@%p1256 bra 	$L__BB3_618;
	bra.uni 	$L__BB3_626;
$L__BB3_618:
	setp.gt.u64 	%p1257, %rd34959, %rd34905;
	@%p1257 bra 	$L__BB3_627;
	setp.lt.u64 	%p1258, %rd34959, %rd34905;
	@%p1258 bra 	$L__BB3_626;
	setp.gt.u64 	%p1259, %rd34958, %rd34904;
	@%p1259 bra 	$L__BB3_627;
	setp.lt.u64 	%p1260, %rd34958, %rd34904;
	@%p1260 bra 	$L__BB3_626;
	setp.gt.u64 	%p1261, %rd34957, %rd34903;
	@%p1261 bra 	$L__BB3_627;
	setp.lt.u64 	%p1262, %rd34957, %rd34903;
	@%p1262 bra 	$L__BB3_626;
	setp.gt.u64 	%p1263, %rd34956, %rd34902;
	@%p1263 bra 	$L__BB3_627;
	setp.lt.u64 	%p1264, %rd34956, %rd34902;
	setp.lt.u64 	%p1265, %rd34955, %rd34901;
	or.pred  	%p1266, %p1264, %p1265;
	@%p1266 bra 	$L__BB3_626;
	bra.uni 	$L__BB3_627;
$L__BB3_626:
	mov.b64 	%rd22748, -5044313057631688021;
	mov.b64 	%rd22749, 2210141511517208575;
	mov.b64 	%rd22750, 7435674573564081700;
	mov.b64 	%rd22751, 7239337960414712511;
	mov.b64 	%rd22752, 5412103778470702295;
	mov.b64 	%rd22753, 1873798617647539866;
	// begin inline asm
	add.cc.u64 %rd34967, %rd34967, %rd22748;
addc.cc.u64 %rd34968, %rd34968, %rd22749;
addc.cc.u64 %rd34969, %rd34969, %rd22750;
addc.cc.u64 %rd34970, %rd34970, %rd22751;
addc.cc.u64 %rd34971, %rd34971, %rd22752;
addc.u64 %rd34972, %rd34972, %rd22753;

	// end inline asm
$L__BB3_627:
	mov.u64 	%rd34978, %rd34966;
	mov.u64 	%rd34973, %rd34961;
	mov.u64 	%rd34975, %rd34963;
	mov.u64 	%rd34977, %rd34965;
	mov.u64 	%rd34974, %rd34962;
	mov.u64 	%rd34976, %rd34964;
	// begin inline asm
	sub.cc.u64 %rd34973, %rd34973, %rd34907;
subc.cc.u64 %rd34974, %rd34974, %rd34908;
subc.cc.u64 %rd34975, %rd34975, %rd34909;
subc.cc.u64 %rd34976, %rd34976, %rd34910;
subc.cc.u64 %rd34977, %rd34977, %rd34911;
subc.u64 %rd34978, %rd34978, %rd34912;

	// end inline asm
	setp.gt.u64 	%p1267, %rd34966, %rd34912;
	@%p1267 bra 	$L__BB3_638;
	setp.ge.u64 	%p1268, %rd34966, %rd34912;
	@%p1268 bra 	$L__BB3_629;
	bra.uni 	$L__BB3_637;
$L__BB3_629:
	setp.gt.u64 	%p1269, %rd34965, %rd34911;
	@%p1269 bra 	$L__BB3_638;
	setp.lt.u64 	%p1270, %rd34965, %rd34911;
	@%p1270 bra 	$L__BB3_637;
	setp.gt.u64 	%p1271, %rd34964, %rd34910;
	@%p1271 bra 	$L__BB3_638;
	setp.lt.u64 	%p1272, %rd34964, %rd34910;
	@%p1272 bra 	$L__BB3_637;
	setp.gt.u64 	%p1273, %rd34963, %rd34909;
	@%p1273 bra 	$L__BB3_638;
	setp.lt.u64 	%p1274, %rd34963, %rd34909;
	@%p1274 bra 	$L__BB3_637;
	setp.gt.u64 	%p1275, %rd34962, %rd34908;
	@%p1275 bra 	$L__BB3_638;
	setp.lt.u64 	%p1276, %rd34962, %rd34908;
	setp.lt.u64 	%p1277, %rd34961, %rd34907;
	or.pred  	%p1278, %p1276, %p1277;
	@%p1278 bra 	$L__BB3_637;
	bra.uni 	$L__BB3_638;
$L__BB3_637:
	mov.b64 	%rd22784, -5044313057631688021;
	mov.b64 	%rd22785, 2210141511517208575;
	mov.b64 	%rd22786, 7435674573564081700;
	mov.b64 	%rd22787, 7239337960414712511;
	mov.b64 	%rd22788, 5412103778470702295;
	mov.b64 	%rd22789, 1873798617647539866;
	// begin inline asm
	add.cc.u64 %rd34973, %rd34973, %rd22784;
addc.cc.u64 %rd34974, %rd34974, %rd22785;
addc.cc.u64 %rd34975, %rd34975, %rd22786;
addc.cc.u64 %rd34976, %rd34976, %rd22787;
addc.cc.u64 %rd34977, %rd34977, %rd22788;
addc.u64 %rd34978, %rd34978, %rd22789;

	// end inline asm
$L__BB3_638:
	mov.b64 	{%r498, %r499}, %rd34972;
	mov.b64 	{%r500, %r501}, %rd34971;
	shf.l.wrap.b32 	%r502, %r501, %r498, 1;
	shf.l.wrap.b32 	%r503, %r498, %r499, 1;
	mov.b64 	%rd22811, {%r502, %r503};
	mov.b64 	{%r504, %r505}, %rd34970;
	shf.l.wrap.b32 	%r506, %r505, %r500, 1;
	shf.l.wrap.b32 	%r507, %r500, %r501, 1;
	mov.b64 	%rd22810, {%r506, %r507};
	mov.b64 	{%r508, %r509}, %rd34969;
	shf.l.wrap.b32 	%r510, %r509, %r504, 1;
	shf.l.wrap.b32 	%r511, %r504, %r505, 1;
	mov.b64 	%rd22809, {%r510, %r511};
	mov.b64 	{%r512, %r513}, %rd34968;
	shf.l.wrap.b32 	%r514, %r513, %r508, 1;
	shf.l.wrap.b32 	%r515, %r508, %r509, 1;
	mov.b64 	%rd22808, {%r514, %r515};
	mov.b64 	{%r516, %r517}, %rd34967;
	shf.l.wrap.b32 	%r518, %r517, %r512, 1;
	shf.l.wrap.b32 	%r519, %r512, %r513, 1;
	mov.b64 	%rd34980, {%r518, %r519};
	shl.b64 	%rd34979, %rd34967, 1;
	setp.gt.u64 	%p1279, %rd22811, 1873798617647539866;
	@%p1279 bra 	$L__BB3_648;
	setp.eq.s64 	%p1280, %rd22811, 1873798617647539866;
	mov.u64 	%rd34981, %rd22808;
	mov.u64 	%rd34982, %rd22809;
	mov.u64 	%rd34983, %rd22810;
	mov.u64 	%rd34984, %rd22811;
	@%p1280 bra 	$L__BB3_640;
	bra.uni 	$L__BB3_649;
$L__BB3_640:
	setp.gt.u64 	%p1281, %rd22810, 5412103778470702295;
	@%p1281 bra 	$L__BB3_648;
	setp.ne.s64 	%p1282, %rd22810, 5412103778470702295;
	mov.b64 	%rd34984, 1873798617647539866;
	mov.u64 	%rd34981, %rd22808;
	mov.u64 	%rd34982, %rd22809;
	mov.u64 	%rd34983, %rd22810;
	@%p1282 bra 	$L__BB3_649;
	setp.gt.u64 	%p1283, %rd22809, 7239337960414712511;
	@%p1283 bra 	$L__BB3_648;
	setp.ne.s64 	%p1284, %rd22809, 7239337960414712511;
	mov.b64 	%rd34983, 5412103778470702295;
	mov.u64 	%rd34981, %rd22808;
	mov.u64 	%rd34982, %rd22809;
	@%p1284 bra 	$L__BB3_649;
	setp.gt.u64 	%p1285, %rd22808, 7435674573564081700;
	@%p1285 bra 	$L__BB3_648;
	setp.ne.s64 	%p1286, %rd22808, 7435674573564081700;
	mov.b64 	%rd34982, 7239337960414712511;
	mov.u64 	%rd34981, %rd22808;
	@%p1286 bra 	$L__BB3_649;
	setp.gt.u64 	%p1287, %rd34980, 2210141511517208575;
	@%p1287 bra 	$L__BB3_648;
	setp.ne.s64 	%p1288, %rd34980, 2210141511517208575;
	setp.lt.u64 	%p1289, %rd34979, -5044313057631688020;
	or.pred  	%p1290, %p1288, %p1289;
	mov.b64 	%rd34981, 7435674573564081700;
	@%p1290 bra 	$L__BB3_649;
$L__BB3_648:
	mov.b64 	%rd22812, -5044313057631688021;
	mov.b64 	%rd22813, 2210141511517208575;
	mov.b64 	%rd22814, 7435674573564081700;
	mov.b64 	%rd22815, 7239337960414712511;
	mov.b64 	%rd22816, 5412103778470702295;
	mov.b64 	%rd22817, 1873798617647539866;
	// begin inline asm
	sub.cc.u64 %rd34979, %rd34979, %rd22812;
subc.cc.u64 %rd34980, %rd34980, %rd22813;
subc.cc.u64 %rd22808, %rd22808, %rd22814;
subc.cc.u64 %rd22809, %rd22809, %rd22815;
subc.cc.u64 %rd22810, %rd22810, %rd22816;
subc.u64 %rd22811, %rd22811, %rd22817;

	// end inline asm
	mov.u64 	%rd34981, %rd22808;
	mov.u64 	%rd34982, %rd22809;
	mov.u64 	%rd34983, %rd22810;
	mov.u64 	%rd34984, %rd22811;
$L__BB3_649:
	mov.b64 	{%r520, %r521}, %rd34978;
	mov.b64 	{%r522, %r523}, %rd34977;
	shf.l.wrap.b32 	%r524, %r523, %r520, 1;
	shf.l.wrap.b32 	%r525, %r520, %r521, 1;
	mov.b64 	%rd22839, {%r524, %r525};
	mov.b64 	{%r526, %r527}, %rd34976;
	shf.l.wrap.b32 	%r528, %r527, %r522, 1;
	shf.l.wrap.b32 	%r529, %r522, %r523, 1;
	mov.b64 	%rd22838, {%r528, %r529};
	mov.b64 	{%r530, %r531}, %rd34975;
	shf.l.wrap.b32 	%r532, %r531, %r526, 1;
	shf.l.wrap.b32 	%r533, %r526, %r527, 1;
	mov.b64 	%rd22837, {%r532, %r533};
	mov.b64 	{%r534, %r535}, %rd34974;
	shf.l.wrap.b32 	%r536, %r535, %r530, 1;
	shf.l.wrap.b32 	%r537, %r530, %r531, 1;
	mov.b64 	%rd22836, {%r536, %r537};
	mov.b64 	{%r538, %r539}, %rd34973;
	shf.l.wrap.b32 	%r540, %r539, %r534, 1;
	shf.l.wrap.b32 	%r541, %r534, %r535, 1;
	mov.b64 	%rd34986, {%r540, %r541};
	shl.b64 	%rd34985, %rd34973, 1;
	setp.gt.u64 	%p1291, %rd22839, 1873798617647539866;
	@%p1291 bra 	$L__BB3_659;
	setp.eq.s64 	%p1292, %rd22839, 1873798617647539866;
	mov.u64 	%rd34987, %rd22836;
	mov.u64 	%rd34988, %rd22837;
	mov.u64 	%rd34989, %rd22838;
	mov.u64 	%rd34990, %rd22839;
	@%p1292 bra 	$L__BB3_651;
	bra.uni 	$L__BB3_660;
$L__BB3_651:
	setp.gt.u64 	%p1293, %rd22838, 5412103778470702295;
	@%p1293 bra 	$L__BB3_659;
	setp.ne.s64 	%p1294, %rd22838, 5412103778470702295;
	mov.b64 	%rd34990, 1873798617647539866;
	mov.u64 	%rd34987, %rd22836;
	mov.u64 	%rd34988, %rd22837;
	mov.u64 	%rd34989, %rd22838;
	@%p1294 bra 	$L__BB3_660;
	setp.gt.u64 	%p1295, %rd22837, 7239337960414712511;
	@%p1295 bra 	$L__BB3_659;
	setp.ne.s64 	%p1296, %rd22837, 7239337960414712511;
	mov.b64 	%rd34989, 5412103778470702295;
	mov.u64 	%rd34987, %rd22836;
	mov.u64 	%rd34988, %rd22837;
	@%p1296 bra 	$L__BB3_660;
	setp.gt.u64 	%p1297, %rd22836, 7435674573564081700;
	@%p1297 bra 	$L__BB3_659;
	setp.ne.s64 	%p1298, %rd22836, 7435674573564081700;
	mov.b64 	%rd34988, 7239337960414712511;
	mov.u64 	%rd34987, %rd22836;
	@%p1298 bra 	$L__BB3_660;
	setp.gt.u64 	%p1299, %rd34986, 2210141511517208575;
	@%p1299 bra 	$L__BB3_659;
	setp.ne.s64 	%p1300, %rd34986, 2210141511517208575;
	setp.lt.u64 	%p1301, %rd34985, -5044313057631688020;
	or.pred  	%p1302, %p1300, %p1301;
	mov.b64 	%rd34987, 7435674573564081700;
	@%p1302 bra 	$L__BB3_660;
$L__BB3_659:
	mov.b64 	%rd22840, -5044313057631688021;
	mov.b64 	%rd22841, 2210141511517208575;
	mov.b64 	%rd22842, 7435674573564081700;
	mov.b64 	%rd22843, 7239337960414712511;
	mov.b64 	%rd22844, 5412103778470702295;
	mov.b64 	%rd22845, 1873798617647539866;
	// begin inline asm
	sub.cc.u64 %rd34985, %rd34985, %rd22840;
subc.cc.u64 %rd34986, %rd34986, %rd22841;
subc.cc.u64 %rd22836, %rd22836, %rd22842;
subc.cc.u64 %rd22837, %rd22837, %rd22843;
subc.cc.u64 %rd22838, %rd22838, %rd22844;
subc.u64 %rd22839, %rd22839, %rd22845;

	// end inline asm
	mov.u64 	%rd34987, %rd22836;
	mov.u64 	%rd34988, %rd22837;
	mov.u64 	%rd34989, %rd22838;
	mov.u64 	%rd34990, %rd22839;
$L__BB3_660:
	mov.b64 	{%r542, %r543}, %rd34846;
	mov.b64 	{%r544, %r545}, %rd34845;
	shf.l.wrap.b32 	%r546, %r545, %r542, 1;
	shf.l.wrap.b32 	%r547, %r542, %r543, 1;
	mov.b64 	%rd22867, {%r546, %r547};
	mov.b64 	{%r548, %r549}, %rd34844;
	shf.l.wrap.b32 	%r550, %r549, %r544, 1;
	shf.l.wrap.b32 	%r551, %r544, %r545, 1;
	mov.b64 	%rd22866, {%r550, %r551};
	mov.b64 	{%r552, %r553}, %rd34843;
	shf.l.wrap.b32 	%r554, %r553, %r548, 1;
	shf.l.wrap.b32 	%r555, %r548, %r549, 1;
	mov.b64 	%rd22865, {%r554, %r555};
	mov.b64 	{%r556, %r557}, %rd34842;
	shf.l.wrap.b32 	%r558, %r557, %r552, 1;
	shf.l.wrap.b32 	%r559, %r552, %r553, 1;
	mov.b64 	%rd22864, {%r558, %r559};
	mov.b64 	{%r560, %r561}, %rd34841;
	shf.l.wrap.b32 	%r562, %r561, %r556, 1;
	shf.l.wrap.b32 	%r563, %r556, %r557, 1;
	mov.b64 	%rd35004, {%r562, %r563};
	shl.b64 	%rd35003, %rd34841, 1;
	setp.gt.u64 	%p1303, %rd22867, 1873798617647539866;
	@%p1303 bra 	$L__BB3_670;
	setp.eq.s64 	%p1304, %rd22867, 1873798617647539866;
	mov.u64 	%rd34993, %rd22864;
	mov.u64 	%rd34994, %rd22865;
	mov.u64 	%rd34995, %rd22866;
	mov.u64 	%rd34996, %rd22867;
	@%p1304 bra 	$L__BB3_662;
	bra.uni 	$L__BB3_671;
$L__BB3_662:
	setp.gt.u64 	%p1305, %rd22866, 5412103778470702295;
	@%p1305 bra 	$L__BB3_670;
	setp.ne.s64 	%p1306, %rd22866, 5412103778470702295;
	mov.b64 	%rd34996, 1873798617647539866;
	mov.u64 	%rd34993, %rd22864;
	mov.u64 	%rd34994, %rd22865;
	mov.u64 	%rd34995, %rd22866;
	@%p1306 bra 	$L__BB3_671;
	setp.gt.u64 	%p1307, %rd22865, 7239337960414712511;
	@%p1307 bra 	$L__BB3_670;
	setp.ne.s64 	%p1308, %rd22865, 7239337960414712511;
	mov.b64 	%rd34995, 5412103778470702295;
	mov.u64 	%rd34993, %rd22864;
	mov.u64 	%rd34994, %rd22865;
	@%p1308 bra 	$L__BB3_671;
	setp.gt.u64 	%p1309, %rd22864, 7435674573564081700;
	@%p1309 bra 	$L__BB3_670;
	setp.ne.s64 	%p1310, %rd22864, 7435674573564081700;
	mov.b64 	%rd34994, 7239337960414712511;
	mov.u64 	%rd34993, %rd22864;
	@%p1310 bra 	$L__BB3_671;
	setp.gt.u64 	%p1311, %rd35004, 2210141511517208575;
	@%p1311 bra 	$L__BB3_670;
	setp.ne.s64 	%p1312, %rd35004, 2210141511517208575;
	setp.lt.u64 	%p1313, %rd35003, -5044313057631688020;
	or.pred  	%p1314, %p1312, %p1313;
	mov.b64 	%rd34993, 7435674573564081700;
	@%p1314 bra 	$L__BB3_671;
$L__BB3_670:
	mov.b64 	%rd22868, -5044313057631688021;
	mov.b64 	%rd22869, 2210141511517208575;
	mov.b64 	%rd22870, 7435674573564081700;
	mov.b64 	%rd22871, 7239337960414712511;
	mov.b64 	%rd22872, 5412103778470702295;
	mov.b64 	%rd22873, 1873798617647539866;
	// begin inline asm
	sub.cc.u64 %rd35003, %rd35003, %rd22868;
subc.cc.u64 %rd35004, %rd35004, %rd22869;
subc.cc.u64 %rd22864, %rd22864, %rd22870;
subc.cc.u64 %rd22865, %rd22865, %rd22871;
subc.cc.u64 %rd22866, %rd22866, %rd22872;
subc.u64 %rd22867, %rd22867, %rd22873;

	// end inline asm
	mov.u64 	%rd34993, %rd22864;
	mov.u64 	%rd34994, %rd22865;
	mov.u64 	%rd34995, %rd22866;
	mov.u64 	%rd34996, %rd22867;
$L__BB3_671:
	mov.b64 	{%r564, %r565}, %rd34852;
	mov.b64 	{%r566, %r567}, %rd34851;
	shf.l.wrap.b32 	%r568, %r567, %r564, 1;
	shf.l.wrap.b32 	%r569, %r564, %r565, 1;
	mov.b64 	%rd22895, {%r568, %r569};
	mov.b64 	{%r570, %r571}, %rd34850;
	shf.l.wrap.b32 	%r572, %r571, %r566, 1;
	shf.l.wrap.b32 	%r573, %r566, %r567, 1;
	mov.b64 	%rd22894, {%r572, %r573};
	mov.b64 	{%r574, %r575}, %rd34849;
	shf.l.wrap.b32 	%r576, %r575, %r570, 1;
	shf.l.wrap.b32 	%r577, %r570, %r571, 1;
	mov.b64 	%rd22893, {%r576, %r577};
	mov.b64 	{%r578, %r579}, %rd34848;
	shf.l.wrap.b32 	%r580, %r579, %r574, 1;
	shf.l.wrap.b32 	%r581, %r574, %r575, 1;
	mov.b64 	%rd22892, {%r580, %r581};
	mov.b64 	{%r582, %r583}, %rd34847;
	shf.l.wrap.b32 	%r584, %r583, %r578, 1;
	shf.l.wrap.b32 	%r585, %r578, %r579, 1;
	mov.b64 	%rd35010, {%r584, %r585};
	shl.b64 	%rd35009, %rd34847, 1;
	setp.gt.u64 	%p1315, %rd22895, 1873798617647539866;
	@%p1315 bra 	$L__BB3_681;
	setp.eq.s64 	%p1316, %rd22895, 1873798617647539866;
	mov.u64 	%rd34999, %rd22892;
	mov.u64 	%rd35000, %rd22893;
	mov.u64 	%rd35001, %rd22894;
	mov.u64 	%rd35002, %rd22895;
	@%p1316 bra 	$L__BB3_673;
	bra.uni 	$L__BB3_682;
$L__BB3_673:
	setp.gt.u64 	%p1317, %rd22894, 5412103778470702295;
	@%p1317 bra 	$L__BB3_681;
	setp.ne.s64 	%p1318, %rd22894, 5412103778470702295;
	mov.b64 	%rd35002, 1873798617647539866;
	mov.u64 	%rd34999, %rd22892;
	mov.u64 	%rd35000, %rd22893;
	mov.u64 	%rd35001, %rd22894;
	@%p1318 bra 	$L__BB3_682;
	setp.gt.u64 	%p1319, %rd22893, 7239337960414712511;
	@%p1319 bra 	$L__BB3_681;
	setp.ne.s64 	%p1320, %rd22893, 7239337960414712511;
	mov.b64 	%rd35001, 5412103778470702295;
	mov.u64 	%rd34999, %rd22892;
	mov.u64 	%rd35000, %rd22893;
	@%p1320 bra 	$L__BB3_682;
	setp.gt.u64 	%p1321, %rd22892, 7435674573564081700;
	@%p1321 bra 	$L__BB3_681;
	setp.ne.s64 	%p1322, %rd22892, 7435674573564081700;
	mov.b64 	%rd35000, 7239337960414712511;
	mov.u64 	%rd34999, %rd22892;
	@%p1322 bra 	$L__BB3_682;
	setp.gt.u64 	%p1323, %rd35010, 2210141511517208575;
	@%p1323 bra 	$L__BB3_681;
	setp.ne.s64 	%p1324, %rd35010, 2210141511517208575;
	setp.lt.u64 	%p1325, %rd35009, -5044313057631688020;
	or.pred  	%p1326, %p1324, %p1325;
	mov.b64 	%rd34999, 7435674573564081700;
	@%p1326 bra 	$L__BB3_682;
$L__BB3_681:
	mov.b64 	%rd22896, -5044313057631688021;
	mov.b64 	%rd22897, 2210141511517208575;
	mov.b64 	%rd22898, 7435674573564081700;
	mov.b64 	%rd22899, 7239337960414712511;
	mov.b64 	%rd22900, 5412103778470702295;
	mov.b64 	%rd22901, 1873798617647539866;
	// begin inline asm
	sub.cc.u64 %rd35009, %rd35009, %rd22896;
subc.cc.u64 %rd35010, %rd35010, %rd22897;
subc.cc.u64 %rd22892, %rd22892, %rd22898;
subc.cc.u64 %rd22893, %rd22893, %rd22899;
subc.cc.u64 %rd22894, %rd22894, %rd22900;
subc.u64 %rd22895, %rd22895, %rd22901;

	// end inline asm
	mov.u64 	%rd34999, %rd22892;
	mov.u64 	%rd35000, %rd22893;
	mov.u64 	%rd35001, %rd22894;
	mov.u64 	%rd35002, %rd22895;
$L__BB3_682:
	// begin inline asm
	add.cc.u64 %rd35003, %rd35003, %rd34841;
addc.cc.u64 %rd35004, %rd35004, %rd34842;
addc.cc.u64 %rd34993, %rd34993, %rd34843;
addc.cc.u64 %rd34994, %rd34994, %rd34844;
addc.cc.u64 %rd34995, %rd34995, %rd34845;
addc.u64 %rd34996, %rd34996, %rd34846;

	// end inline asm
	setp.gt.u64 	%p1327, %rd34996, 1873798617647539866;
	@%p1327 bra 	$L__BB3_692;
	setp.eq.s64 	%p1328, %rd34996, 1873798617647539866;
	mov.u64 	%rd35005, %rd34993;
	mov.u64 	%rd35006, %rd34994;
	mov.u64 	%rd35007, %rd34995;
	mov.u64 	%rd35008, %rd34996;
	@%p1328 bra 	$L__BB3_684;
	bra.uni 	$L__BB3_693;
$L__BB3_684:
	setp.gt.u64 	%p1329, %rd34995, 5412103778470702295;
	@%p1329 bra 	$L__BB3_692;
	setp.ne.s64 	%p1330, %rd34995, 5412103778470702295;
	mov.b64 	%rd35008, 1873798617647539866;
	mov.u64 	%rd35005, %rd34993;
	mov.u64 	%rd35006, %rd34994;
	mov.u64 	%rd35007, %rd34995;
	@%p1330 bra 	$L__BB3_693;
	setp.gt.u64 	%p1331, %rd34994, 7239337960414712511;
	@%p1331 bra 	$L__BB3_692;
	setp.ne.s64 	%p1332, %rd34994, 7239337960414712511;
	mov.b64 	%rd35007, 5412103778470702295;
	mov.u64 	%rd35005, %rd34993;
	mov.u64 	%rd35006, %rd34994;
	@%p1332 bra 	$L__BB3_693;
	setp.gt.u64 	%p1333, %rd34993, 7435674573564081700;
	@%p1333 bra 	$L__BB3_692;
	setp.ne.s64 	%p1334, %rd34993, 7435674573564081700;
	mov.b64 	%rd35006, 7239337960414712511;
	mov.u64 	%rd35005, %rd34993;
	@%p1334 bra 	$L__BB3_693;
	setp.gt.u64 	%p1335, %rd35004, 2210141511517208575;
	@%p1335 bra 	$L__BB3_692;
	setp.ne.s64 	%p1336, %rd35004, 2210141511517208575;
	setp.lt.u64 	%p1337, %rd35003, -5044313057631688021;
	or.pred  	%p1338, %p1336, %p1337;
	mov.b64 	%rd35005, 7435674573564081700;
	@%p1338 bra 	$L__BB3_693;
$L__BB3_692:
	mov.b64 	%rd22942, -5044313057631688021;
	mov.b64 	%rd22943, 2210141511517208575;
	mov.b64 	%rd22944, 7435674573564081700;
	mov.b64 	%rd22945, 7239337960414712511;
	mov.b64 	%rd22946, 5412103778470702295;
	mov.b64 	%rd22947, 1873798617647539866;
	// begin inline asm
	sub.cc.u64 %rd35003, %rd35003, %rd22942;
subc.cc.u64 %rd35004, %rd35004, %rd22943;
subc.cc.u64 %rd34993, %rd34993, %rd22944;
subc.cc.u64 %rd34994, %rd34994, %rd22945;
subc.cc.u64 %rd34995, %rd34995, %rd22946;
subc.u64 %rd34996, %rd34996, %rd22947;

	// end inline asm
	mov.u64 	%rd35005, %rd34993;
	mov.u64 	%rd35006, %rd34994;
	mov.u64 	%rd35007, %rd34995;
	mov.u64 	%rd35008, %rd34996;
$L__BB3_693:
	// begin inline asm
	add.cc.u64 %rd35009, %rd35009, %rd34847;
addc.cc.u64 %rd35010, %rd35010, %rd34848;
addc.cc.u64 %rd34999, %rd34999, %rd34849;
addc.cc.u64 %rd35000, %rd35000, %rd34850;
addc.cc.u64 %rd35001, %rd35001, %rd34851;
addc.u64 %rd35002, %rd35002, %rd34852;

	// end inline asm
	setp.gt.u64 	%p1339, %rd35002, 1873798617647539866;
	@%p1339 bra 	$L__BB3_703;
	setp.eq.s64 	%p1340, %rd35002, 1873798617647539866;
	mov.u64 	%rd35011, %rd34999;
	mov.u64 	%rd35012, %rd35000;
	mov.u64 	%rd35013, %rd35001;
	mov.u64 	%rd35014, %rd35002;
	@%p1340 bra 	$L__BB3_695;
	bra.uni 	$L__BB3_704;
$L__BB3_695:
	setp.gt.u64 	%p1341, %rd35001, 5412103778470702295;
	@%p1341 bra 	$L__BB3_703;
	setp.ne.s64 	%p1342, %rd35001, 5412103778470702295;
	mov.b64 	%rd35014, 1873798617647539866;
	mov.u64 	%rd35011, %rd34999;
	mov.u64 	%rd35012, %rd35000;
	mov.u64 	%rd35013, %rd35001;
	@%p1342 bra 	$L__BB3_704;
	setp.gt.u64 	%p1343, %rd35000, 7239337960414712511;
	@%p1343 bra 	$L__BB3_703;
	setp.ne.s64 	%p1344, %rd35000, 7239337960414712511;
	mov.b64 	%rd35013, 5412103778470702295;
	mov.u64 	%rd35011, %rd34999;
	mov.u64 	%rd35012, %rd35000;
	@%p1344 bra 	$L__BB3_704;
	setp.gt.u64 	%p1345, %rd34999, 7435674573564081700;
	@%p1345 bra 	$L__BB3_703;
	setp.ne.s64 	%p1346, %rd34999, 7435674573564081700;
	mov.b64 	%rd35012, 7239337960414712511;
	mov.u64 	%rd35011, %rd34999;
	@%p1346 bra 	$L__BB3_704;
	setp.gt.u64 	%p1347, %rd35010, 2210141511517208575;
	@%p1347 bra 	$L__BB3_703;
	setp.ne.s64 	%p1348, %rd35010, 2210141511517208575;
	setp.lt.u64 	%p1349, %rd35009, -5044313057631688021;
	or.pred  	%p1350, %p1348, %p1349;
	mov.b64 	%rd35011, 7435674573564081700;
	@%p1350 bra 	$L__BB3_704;
$L__BB3_703:
	mov.b64 	%rd22988, -5044313057631688021;
	mov.b64 	%rd22989, 2210141511517208575;
	mov.b64 	%rd22990, 7435674573564081700;
	mov.b64 	%rd22991, 7239337960414712511;
	mov.b64 	%rd22992, 5412103778470702295;
	mov.b64 	%rd22993, 1873798617647539866;
	// begin inline asm
	sub.cc.u64 %rd35009, %rd35009, %rd22988;
subc.cc.u64 %rd35010, %rd35010, %rd22989;
subc.cc.u64 %rd34999, %rd34999, %rd22990;
subc.cc.u64 %rd35000, %rd35000, %rd22991;
subc.cc.u64 %rd35001, %rd35001, %rd22992;
subc.u64 %rd35002, %rd35002, %rd22993;

	// end inline asm
	mov.u64 	%rd35011, %rd34999;
	mov.u64 	%rd35012, %rd35000;
	mov.u64 	%rd35013, %rd35001;
	mov.u64 	%rd35014, %rd35002;
$L__BB3_704:
	mov.b64 	%rd23445, 0;
	// begin inline asm
	mad.lo.cc.u64 %rd23000, %rd35003, %rd35009, %rd23445;
madc.hi.u64 %rd23001, %rd35003, %rd35009, 0;
add.cc.u64 %rd23000, %rd23000, %rd23445;
addc.u64 %rd23001, %rd23001, 0;

	// end inline asm
	// begin inline asm
	mad.lo.cc.u64 %rd23006, %rd35004, %rd35009, %rd23445;
madc.hi.u64 %rd23007, %rd35004, %rd35009, 0;
add.cc.u64 %rd23006, %rd23006, %rd23001;
addc.u64 %rd23007, %rd23007, 0;

	// end inline asm
	// begin inline asm
	mad.lo.cc.u64 %rd23012, %rd35005, %rd35009, %rd23445;
madc.hi.u64 %rd23013, %rd35005, %rd35009, 0;
add.cc.u64 %rd23012, %rd23012, %rd23007;
addc.u64 %rd23013, %rd23013, 0;

	// end inline asm
	// begin inline asm
	mad.lo.cc.u64 %rd23018, %rd35006, %rd35009, %rd23445;
madc.hi.u64 %rd23019, %rd35006, %rd35009, 0;
add.cc.u64 %rd23018, %rd23018, %rd23013;
addc.u64 %rd23019, %rd23019, 0;

	// end inline asm
	// begin inline asm
	mad.lo.cc.u64 %rd23024, %rd35007, %rd35009, %rd23445;
madc.hi.u64 %rd23025, %rd35007, %rd35009, 0;
add.cc.u64 %rd23024, %rd23024, %rd23019;
addc.u64 %rd23025, %rd23025, 0;

	// end inline asm
	// begin inline asm
	mad.lo.cc.u64 %rd23030, %rd35008, %rd35009, %rd23445;
madc.hi.u64 %rd23031, %rd35008, %rd35009, 0;
add.cc.u64 %rd23030, %rd23030, %rd23025;
addc.u64 %rd23031, %rd23031, 0;

	// end inline asm
	// begin inline asm
	add.cc.u64 %rd23036, %rd23445, %rd23031;
addc.u64 %rd23037, 0, 0;

	// end inline asm
	mul.lo.s64 	%rd23072, %rd23000, -8506173809081122819;
	mov.b64 	%rd23443, -5044313057631688021;
	// begin inline asm
	mad.lo.cc.u64 %rd23040, %rd23072, %rd23443, %rd23000;
madc.hi.u64 %rd23041, %rd23072, %rd23443, 0;
add.cc.u64 %rd23040, %rd23040, %rd23445;
addc.u64 %rd23041, %rd23041, 0;

	// end inline asm
	mov.b64 	%rd23449, 2210141511517208575;
	// begin inline asm
	mad.lo.cc.u64 %rd23046, %rd23072, %rd23449, %rd23006;
madc.hi.u64 %rd23047, %rd23072, %rd23449, 0;
add.cc.u64 %rd23046, %rd23046, %rd23041;
addc.u64 %rd23047, %rd23047, 0;

	// end inline asm
	mov.b64 	%rd23455, 7435674573564081700;
	// begin inline asm
	mad.lo.cc.u64 %rd23052, %rd23072, %rd23455, %rd23012;
madc.hi.u64 %rd23053, %rd23072, %rd23455, 0;
add.cc.u64 %rd23052, %rd23052, %rd23047;
addc.u64 %rd23053, %rd23053, 0;

	// end inline asm
	mov.b64 	%rd23461, 7239337960414712511;
	// begin inline asm
	mad.lo.cc.u64 %rd23058, %rd23072, %rd23461, %rd23018;
madc.hi.u64 %rd23059, %rd23072, %rd23461, 0;
add.cc.u64 %rd23058, %rd23058, %rd23053;
addc.u64 %rd23059, %rd23059, 0;

	// end inline asm
	mov.b64 	%rd23467, 5412103778470702295;
	// begin inline asm
	mad.lo.cc.u64 %rd23064, %rd23072, %rd23467, %rd23024;
madc.hi.u64 %rd23065, %rd23072, %rd23467, 0;
add.cc.u64 %rd23064, %rd23064, %rd23059;
addc.u64 %rd23065, %rd23065, 0;

	// end inline asm
	mov.b64 	%rd23473, 1873798617647539866;
	// begin inline asm
	mad.lo.cc.u64 %rd23070, %rd23072, %rd23473, %rd23030;
madc.hi.u64 %rd23071, %rd23072, %rd23473, 0;
add.cc.u64 %rd23070, %rd23070, %rd23065;
addc.u64 %rd23071, %rd23071, 0;

	// end inline asm
	// begin inline asm
	add.cc.u64 %rd23076, %rd23036, %rd23071;
addc.u64 %rd23077, 0, 0;

	// end inline asm
	add.s64 	%rd23118, %rd23037, %rd23077;
	// begin inline asm
	mad.lo.cc.u64 %rd23080, %rd35003, %rd35010, %rd23046;
madc.hi.u64 %rd23081, %rd35003, %rd35010, 0;
add.cc.u64 %rd23080, %rd23080, %rd23445;
addc.u64 %rd23081, %rd23081, 0;

	// end inline asm
	// begin inline asm
	mad.lo.cc.u64 %rd23086, %rd35004, %rd35010, %rd23052;
madc.hi.u64 %rd23087, %rd35004, %rd35010, 0;
add.cc.u64 %rd23086, %rd23086, %rd23081;
addc.u64 %rd23087, %rd23087, 0;

	// end inline asm
	// begin inline asm
	mad.lo.cc.u64 %rd23092, %rd35005, %rd35010, %rd23058;
madc.hi.u64 %rd23093, %rd35005, %rd35010, 0;
add.cc.u64 %rd23092, %rd23092, %rd23087;
addc.u64 %rd23093, %rd23093, 0;

	// end inline asm
	// begin inline asm
	mad.lo.cc.u64 %rd23098, %rd35006, %rd35010, %rd23064;
madc.hi.u64 %rd23099, %rd35006, %rd35010, 0;
add.cc.u64 %rd23098, %rd23098, %rd23093;
addc.u64 %rd23099, %rd23099, 0;

	// end inline asm
	// begin inline asm
	mad.lo.cc.u64 %rd23104, %rd35007, %rd35010, %rd23070;
madc.hi.u64 %rd23105, %rd35007, %rd35010, 0;
add.cc.u64 %rd23104, %rd23104, %rd23099;
addc.u64 %rd23105, %rd23105, 0;

	// end inline asm
	// begin inline asm
	mad.lo.cc.u64 %rd23110, %rd35008, %rd35010, %rd23076;
madc.hi.u64 %rd23111, %rd35008, %rd35010, 0;
add.cc.u64 %rd23110, %rd23110, %rd23105;
addc.u64 %rd23111, %rd23111, 0;

	// end inline asm
	// begin inline asm
	add.cc.u64 %rd23116, %rd23118, %rd23111;
addc.u64 %rd23117, 0, 0;

	// end inline asm
	mul.lo.s64 	%rd23152, %rd23080, -8506173809081122819;
	// begin inline asm
	mad.lo.cc.u64 %rd23120, %rd23152, %rd23443, %rd23080;
madc.hi.u64 %rd23121, %rd23152, %rd23443, 0;
add.cc.u64 %rd23120, %rd23120, %rd23445;
addc.u64 %rd23121, %rd23121, 0;

	// end inline asm
	// begin inline asm
	mad.lo.cc.u64 %rd23126, %rd23152, %rd23449, %rd23086;
madc.hi.u64 %rd23127, %rd23152, %rd23449, 0;
add.cc.u64 %rd23126, %rd23126, %rd23121;
addc.u64 %rd23127, %rd23127, 0;

	// end inline asm
	// begin inline asm
	mad.lo.cc.u64 %rd23132, %rd23152, %rd23455, %rd23092;
madc.hi.u64 %rd23133, %rd23152, %rd23455, 0;
add.cc.u64 %rd23132, %rd23132, %rd23127;
addc.u64 %rd23133, %rd23133, 0;

	// end inline asm
	// begin inline asm
	mad.lo.cc.u64 %rd23138, %rd23152, %rd23461, %rd23098;
madc.hi.u64 %rd23139, %rd23152, %rd23461, 0;
add.cc.u64 %rd23138, %rd23138, %rd23133;
addc.u64 %rd23139, %rd23139, 0;

	// end inline asm
	// begin inline asm
	mad.lo.cc.u64 %rd23144, %rd23152, %rd23467, %rd23104;
madc.hi.u64 %rd23145, %rd23152, %rd23467, 0;
add.cc.u64 %rd23144, %rd23144, %rd23139;
addc.u64 %rd23145, %rd23145, 0;

	// end inline asm
	// begin inline asm
	mad.lo.cc.u64 %rd23150, %rd23152, %rd23473, %rd23110;
madc.hi.u64 %rd23151, %rd23152, %rd23473, 0;
add.cc.u64 %rd23150, %rd23150, %rd23145;
addc.u64 %rd23151, %rd23151, 0;

	// end inline asm
	// begin inline asm
	add.cc.u64 %rd23156, %rd23116, %rd23151;
addc.u64 %rd23157, 0, 0;

	// end inline asm
	add.s64 	%rd23198, %rd23117, %rd23157;
	// begin inline asm
	mad.lo.cc.u64 %rd23160, %rd35003, %rd35011, %rd23126;
madc.hi.u64 %rd23161, %rd35003, %rd35011, 0;
add.cc.u64 %rd23160, %rd23160, %rd23445;
addc.u64 %rd23161, %rd23161, 0;

	// end inline asm
	// begin inline asm
	mad.lo.cc.u64 %rd23166, %rd35004, %rd35011, %rd23132;
madc.hi.u64 %rd23167, %rd35004, %rd35011, 0;
add.cc.u64 %rd23166, %rd23166, %rd23161;
addc.u64 %rd23167, %rd23167, 0;

	// end inline asm
	// begin inline asm
	mad.lo.cc.u64 %rd23172, %rd35005, %rd35011, %rd23138;
madc.hi.u64 %rd23173, %rd35005, %rd35011, 0;
add.cc.u64 %rd23172, %rd23172, %rd23167;
addc.u64 %rd23173, %rd23173, 0;

	// end inline asm
	// begin inline asm
	mad.lo.cc.u64 %rd23178, %rd35006, %rd35011, %rd23144;
madc.hi.u64 %rd23179, %rd35006, %rd35011, 0;
add.cc.u64 %rd23178, %rd23178, %rd23173;
addc.u64 %rd23179, %rd23179, 0;

	// end inline asm
	// begin inline asm
	mad.lo.cc.u64 %rd23184, %rd35007, %rd35011, %rd23150;
madc.hi.u64 %rd23185, %rd35007, %rd35011, 0;
add.cc.u64 %rd23184, %rd23184, %rd23179;
addc.u64 %rd23185, %rd23185, 0;

	// end inline asm
	// begin inline asm
	mad.lo.cc.u64 %rd23190, %rd35008, %rd35011, %rd23156;
madc.hi.u64 %rd23191, %rd35008, %rd35011, 0;
add.cc.u64 %rd23190, %rd23190, %rd23185;
addc.u64 %rd23191, %rd23191, 0;

	// end inline asm
	// begin inline asm
	add.cc.u64 %rd23196, %rd23198, %rd23191;
addc.u64 %rd23197, 0, 0;

	// end inline asm
	mul.lo.s64 	%rd23232, %rd23160, -8506173809081122819;
	// begin inline asm
	mad.lo.cc.u64 %rd23200, %rd23232, %rd23443, %rd23160;
madc.hi.u64 %rd23201, %rd23232, %rd23443, 0;
add.cc.u64 %rd23200, %rd23200, %rd23445;
addc.u64 %rd23201, %rd23201, 0;

	// end inline asm
	// begin inline asm
	mad.lo.cc.u64 %rd23206, %rd23232, %rd23449, %rd23166;
madc.hi.u64 %rd23207, %rd23232, %rd23449, 0;
add.cc.u64 %rd23206, %rd23206, %rd23201;
addc.u64 %rd23207, %rd23207, 0;

	// end inline asm
	// begin inline asm
	mad.lo.cc.u64 %rd23212, %rd23232, %rd23455, %rd23172;
madc.hi.u64 %rd23213, %rd23232, %rd23455, 0;
add.cc.u64 %rd23212, %rd23212, %rd23207;
addc.u64 %rd23213, %rd23213, 0;

	// end inline asm
	// begin inline asm
	mad.lo.cc.u64 %rd23218, %rd23232, %rd23461, %rd23178;
madc.hi.u64 %rd23219, %rd23232, %rd23461, 0;
add.cc.u64 %rd23218, %rd23218, %rd23213;
addc.u64 %rd23219, %rd23219, 0;

	// end inline asm
	// begin inline asm
	mad.lo.cc.u64 %rd23224, %rd23232, %rd23467, %rd23184;
madc.hi.u64 %rd23225, %rd23232, %rd23467, 0;
add.cc.u64 %rd23224, %rd23224, %rd23219;
addc.u64 %rd23225, %rd23225, 0;

	// end inline asm
	// begin inline asm
	mad.lo.cc.u64 %rd23230, %rd23232, %rd23473, %rd23190;
madc.hi.u64 %rd23231, %rd23232, %rd23473, 0;
add.cc.u64 %rd23230, %rd23230, %rd23225;
addc.u64 %rd23231, %rd23231, 0;

	// end inline asm
	// begin inline asm
	add.cc.u64 %rd23236, %rd23196, %rd23231;
addc.u64 %rd23237, 0, 0;

	// end inline asm
	add.s64 	%rd23278, %rd23197, %rd23237;
	// begin inline asm
	mad.lo.cc.u64 %rd23240, %rd35003, %rd35012, %rd23206;
madc.hi.u64 %rd23241, %rd35003, %rd35012, 0;
add.cc.u64 %rd23240, %rd23240, %rd23445;
addc.u64 %rd23241, %rd23241, 0;

	// end inline asm
	// begin inline asm
	mad.lo.cc.u64 %rd23246, %rd35004, %rd35012, %rd23212;
madc.hi.u64 %rd23247, %rd35004, %rd35012, 0;
add.cc.u64 %rd23246, %rd23246, %rd23241;
addc.u64 %rd23247, %rd23247, 0;

	// end inline asm
	// begin inline asm
	mad.lo.cc.u64 %rd23252, %rd35005, %rd35012, %rd23218;
madc.hi.u64 %rd23253, %rd35005, %rd35012, 0;
add.cc.u64 %rd23252, %rd23252, %rd23247;
addc.u64 %rd23253, %rd23253, 0;

	// end inline asm
	// begin inline asm
	mad.lo.cc.u64 %rd23258, %rd35006, %rd35012, %rd23224;
madc.hi.u64 %rd23259, %rd35006, %rd35012, 0;
add.cc.u64 %rd23258, %rd23258, %rd23253;
addc.u64 %rd23259, %rd23259, 0;

	// end inline asm
	// begin inline asm
	mad.lo.cc.u64 %rd23264, %rd35007, %rd35012, %rd23230;
madc.hi.u64 %rd23265, %rd35007, %rd35012, 0;
add.cc.u64 %rd23264, %rd23264, %rd23259;
addc.u64 %rd23265, %rd23265, 0;

	// end inline asm
	// begin inline asm
	mad.lo.cc.u64 %rd23270, %rd35008, %rd35012, %rd23236;
madc.hi.u64 %rd23271, %rd35008, %rd35012, 0;
add.cc.u64 %rd23270, %rd23270, %rd23265;
addc.u64 %rd23271, %rd23271, 0;

	// end inline asm
	// begin inline asm
	add.cc.u64 %rd23276, %rd23278, %rd23271;
addc.u64 %rd23277, 0, 0;

	// end inline asm
	mul.lo.s64 	%rd23312, %rd23240, -8506173809081122819;
	// begin inline asm
	mad.lo.cc.u64 %rd23280, %rd23312, %rd23443, %rd23240;
madc.hi.u64 %rd23281, %rd23312, %rd23443, 0;
add.cc.u64 %rd23280, %rd23280, %rd23445;
addc.u64 %rd23281, %rd23281, 0;

	// end inline asm
	// begin inline asm
	mad.lo.cc.u64 %rd23286, %rd23312, %rd23449, %rd23246;
madc.hi.u64 %rd23287, %rd23312, %rd23449, 0;
add.cc.u64 %rd23286, %rd23286, %rd23281;
addc.u64 %rd23287, %rd23287, 0;

	// end inline asm
	// begin inline asm
	mad.lo.cc.u64 %rd23292, %rd23312, %rd23455, %rd23252;
madc.hi.u64 %rd23293, %rd23312, %rd23455, 0;
add.cc.u64 %rd23292, %rd23292, %rd23287;
addc.u64 %rd23293, %rd23293, 0;

	// end inline asm
	// begin inline asm
	mad.lo.cc.u64 %rd23298, %rd23312, %rd23461, %rd23258;
madc.hi.u64 %rd23299, %rd23312, %rd23461, 0;
add.cc.u64 %rd23298, %rd23298, %rd23293;
addc.u64 %rd23299, %rd23299, 0;

	// end inline asm
	// begin inline asm
	mad.lo.cc.u64 %rd23304, %rd23312, %rd23467, %rd23264;
madc.hi.u64 %rd23305, %rd23312, %rd23467, 0;
add.cc.u64 %rd23304, %rd23304, %rd23299;
addc.u64 %rd23305, %rd23305, 0;

	// end inline asm
	// begin inline asm
	mad.lo.cc.u64 %rd23310, %rd23312, %rd23473, %rd23270;
madc.hi.u64 %rd23311, %rd23312, %rd23473, 0;
add.cc.u64 %rd23310, %rd23310, %rd23305;
addc.u64 %rd23311, %rd23311, 0;

	// end inline asm
	// begin inline asm
	add.cc.u64 %rd23316, %rd23276, %rd23311;
addc.u64 %rd23317, 0, 0;

	// end inline asm
	add.s64 	%rd23358, %rd23277, %rd23317;
	// begin inline asm
	mad.lo.cc.u64 %rd23320, %rd35003, %rd35013, %rd23286;
madc.hi.u64 %rd23321, %rd35003, %rd35013, 0;
add.cc.u64 %rd23320, %rd23320, %rd23445;
addc.u64 %rd23321, %rd23321, 0;

	// end inline asm
	// begin inline asm
	mad.lo.cc.u64 %rd23326, %rd35004, %rd35013, %rd23292;
madc.hi.u64 %rd23327, %rd35004, %rd35013, 0;
add.cc.u64 %rd23326, %rd23326, %rd23321;
addc.u64 %rd23327, %rd23327, 0;

	// end inline asm
	// begin inline asm
	mad.lo.cc.u64 %rd23332, %rd35005, %rd35013, %rd23298;
madc.hi.u64 %rd23333, %rd35005, %rd35013, 0;
add.cc.u64 %rd23332, %rd23332, %rd23327;
addc.u64 %rd23333, %rd23333, 0;

	// end inline asm
	// begin inline asm
	mad.lo.cc.u64 %rd23338, %rd35006, %rd35013, %rd23304;
madc.hi.u64 %rd23339, %rd35006, %rd35013, 0;
add.cc.u64 %rd23338, %rd23338, %rd23333;
addc.u64 %rd23339, %rd23339, 0;

	// end inline asm
	// begin inline asm
	mad.lo.cc.u64 %rd23344, %rd35007, %rd35013, %rd23310;
madc.hi.u64 %rd23345, %rd35007, %rd35013, 0;
add.cc.u64 %rd23344, %rd23344, %rd23339;
addc.u64 %rd23345, %rd23345, 0;

	// end inline asm
	// begin inline asm
	mad.lo.cc.u64 %rd23350, %rd35008, %rd35013, %rd23316;
madc.hi.u64 %rd23351, %rd35008, %rd35013, 0;
add.cc.u64 %rd23350, %rd23350, %rd23345;
addc.u64 %rd23351, %rd23351, 0;

	// end inline asm
	// begin inline asm
	add.cc.u64 %rd23356, %rd23358, %rd23351;
addc.u64 %rd23357, 0, 0;

	// end inline asm
	mul.lo.s64 	%rd23392, %rd23320, -8506173809081122819;
	// begin inline asm
	mad.lo.cc.u64 %rd23360, %rd23392, %rd23443, %rd23320;
madc.hi.u64 %rd23361, %rd23392, %rd23443, 0;
add.cc.u64 %rd23360, %rd23360, %rd23445;
addc.u64 %rd23361, %rd23361, 0;

	// end inline asm
	// begin inline asm
	mad.lo.cc.u64 %rd23366, %rd23392, %rd23449, %rd23326;
madc.hi.u64 %rd23367, %rd23392, %rd23449, 0;
add.cc.u64 %rd23366, %rd23366, %rd23361;
addc.u64 %rd23367, %rd23367, 0;

	// end inline asm
	// begin inline asm
	mad.lo.cc.u64 %rd23372, %rd23392, %rd23455, %rd23332;
madc.hi.u64 %rd23373, %rd23392, %rd23455, 0;
add.cc.u64 %rd23372, %rd23372, %rd23367;
addc.u64 %rd23373, %rd23373, 0;

	// end inline asm
	// begin inline asm
	mad.lo.cc.u64 %rd23378, %rd23392, %rd23461, %rd23338;
madc.hi.u64 %rd23379, %rd23392, %rd23461, 0;
add.cc.u64 %rd23378, %rd23378, %rd23373;
addc.u64 %rd23379, %rd23379, 0;

	// end inline asm
	// begin inline asm
	mad.lo.cc.u64 %rd23384, %rd23392, %rd23467, %rd23344;
madc.hi.u64 %rd23385, %rd23392, %rd23467, 0;
add.cc.u64 %rd23384, %rd23384, %rd23379;
addc.u64 %rd23385, %rd23385, 0;

	// end inline asm
	// begin inline asm
	mad.lo.cc.u64 %rd23390, %rd23392, %rd23473, %rd23350;
madc.hi.u64 %rd23391, %rd23392, %rd23473, 0;
add.cc.u64 %rd23390, %rd23390, %rd23385;
addc.u64 %rd23391, %rd23391, 0;

	// end inline asm
	// begin inline asm
	add.cc.u64 %rd23396, %rd23356, %rd23391;
addc.u64 %rd23397, 0, 0;

	// end inline asm
	add.s64 	%rd23438, %rd23357, %rd23397;
	// begin inline asm
	mad.lo.cc.u64 %rd23400, %rd35003, %rd35014, %rd23366;
madc.hi.u64 %rd23401, %rd35003, %rd35014, 0;
add.cc.u64 %rd23400, %rd23400, %rd23445;
addc.u64 %rd23401, %rd23401, 0;

	// end inline asm
	// begin inline asm
	mad.lo.cc.u64 %rd23406, %rd35004, %rd35014, %rd23372;
madc.hi.u64 %rd23407, %rd35004, %rd35014, 0;
add.cc.u64 %rd23406, %rd23406, %rd23401;
addc.u64 %rd23407, %rd23407, 0;

	// end inline asm
	// begin inline asm
	mad.lo.cc.u64 %rd23412, %rd35005, %rd35014, %rd23378;
madc.hi.u64 %rd23413, %rd35005, %rd35014, 0;
add.cc.u64 %rd23412, %rd23412, %rd23407;
addc.u64 %rd23413, %rd23413, 0;

	// end inline asm
	// begin inline asm
	mad.lo.cc.u64 %rd23418, %rd35006, %rd35014, %rd23384;
madc.hi.u64 %rd23419, %rd35006, %rd35014, 0;
add.cc.u64 %rd23418, %rd23418, %rd23413;
addc.u64 %rd23419, %rd23419, 0;

	// end inline asm
	// begin inline asm
	mad.lo.cc.u64 %rd23424, %rd35007, %rd35014, %rd23390;
madc.hi.u64 %rd23425, %rd35007, %rd35014, 0;
add.cc.u64 %rd23424, %rd23424, %rd23419;
addc.u64 %rd23425, %rd23425, 0;

	// end inline asm
	// begin inline asm
	mad.lo.cc.u64 %rd23430, %rd35008, %rd35014, %rd23396;
madc.hi.u64 %rd23431, %rd35008, %rd35014, 0;
add.cc.u64 %rd23430, %rd23430, %rd23425;
addc.u64 %rd23431, %rd23431, 0;

	// end inline asm
	// begin inline asm
	add.cc.u64 %rd23436, %rd23438, %rd23431;
addc.u64 %rd23437, 0, 0;

	// end inline asm
	mul.lo.s64 	%rd23472, %rd23400, -8506173809081122819;
	// begin inline asm
	mad.lo.cc.u64 %rd23440, %rd23472, %rd23443, %rd23400;
madc.hi.u64 %rd23441, %rd23472, %rd23443, 0;
add.cc.u64 %rd23440, %rd23440, %rd23445;
addc.u64 %rd23441, %rd23441, 0;

	// end inline asm
	// begin inline asm
	mad.lo.cc.u64 %rd35015, %rd23472, %rd23449, %rd23406;
madc.hi.u64 %rd23447, %rd23472, %rd23449, 0;
add.cc.u64 %rd35015, %rd35015, %rd23441;
addc.u64 %rd23447, %rd23447, 0;

	// end inline asm
	// begin inline asm
	mad.lo.cc.u64 %rd35016, %rd23472, %rd23455, %rd23412;
madc.hi.u64 %rd23453, %rd23472, %rd23455, 0;
add.cc.u64 %rd35016, %rd35016, %rd23447;
addc.u64 %rd23453, %rd23453, 0;

	// end inline asm
	// begin inline asm
	mad.lo.cc.u64 %rd23492, %rd23472, %rd23461, %rd23418;
madc.hi.u64 %rd23459, %rd23472, %rd23461, 0;
add.cc.u64 %rd23492, %rd23492, %rd23453;
addc.u64 %rd23459, %rd23459, 0;

	// end inline asm
	// begin inline asm
	mad.lo.cc.u64 %rd23493, %rd23472, %rd23467, %rd23424;
madc.hi.u64 %rd23465, %rd23472, %rd23467, 0;
add.cc.u64 %rd23493, %rd23493, %rd23459;
addc.u64 %rd23465, %rd23465, 0;

	// end inline asm
	// begin inline asm
	mad.lo.cc.u64 %rd23494, %rd23472, %rd23473, %rd23430;
madc.hi.u64 %rd23471, %rd23472, %rd23473, 0;
add.cc.u64 %rd23494, %rd23494, %rd23465;
addc.u64 %rd23471, %rd23471, 0;

	// end inline asm
	// begin inline asm
	add.cc.u64 %rd23495, %rd23436, %rd23471;
addc.u64 %rd23477, 0, 0;

	// end inline asm
	setp.gt.u64 	%p1351, %rd23495, 1873798617647539866;
	@%p1351 bra 	$L__BB3_714;
	setp.eq.s64 	%p1352, %rd23495, 1873798617647539866;
	mov.u64 	%rd35017, %rd23492;
	mov.u64 	%rd35018, %rd23493;
	mov.u64 	%rd35019, %rd23494;
	mov.u64 	%rd35020, %rd23495;
	@%p1352 bra 	$L__BB3_706;
	bra.uni 	$L__BB3_715;
$L__BB3_706:
	setp.gt.u64 	%p1353, %rd23494, 5412103778470702295;
	@%p1353 bra 	$L__BB3_714;
	setp.ne.s64 	%p1354, %rd23494, 5412103778470702295;
	mov.b64 	%rd35020, 1873798617647539866;
	mov.u64 	%rd35017, %rd23492;
	mov.u64 	%rd35018, %rd23493;
	mov.u64 	%rd35019, %rd23494;
	@%p1354 bra 	$L__BB3_715;
	setp.gt.u64 	%p1355, %rd23493, 7239337960414712511;
	@%p1355 bra 	$L__BB3_714;
	setp.ne.s64 	%p1356, %rd23493, 7239337960414712511;
	mov.b64 	%rd35019, 5412103778470702295;
	mov.u64 	%rd35017, %rd23492;
	mov.u64 	%rd35018, %rd23493;
	@%p1356 bra 	$L__BB3_715;
	setp.gt.u64 	%p1357, %rd23492, 7435674573564081700;
	@%p1357 bra 	$L__BB3_714;
	setp.ne.s64 	%p1358, %rd23492, 7435674573564081700;
	mov.b64 	%rd35018, 7239337960414712511;
	mov.u64 	%rd35017, %rd23492;
	@%p1358 bra 	$L__BB3_715;
	setp.gt.u64 	%p1359, %rd35016, 2210141511517208575;
	@%p1359 bra 	$L__BB3_714;
	setp.ne.s64 	%p1360, %rd35016, 2210141511517208575;
	setp.lt.u64 	%p1361, %rd35015, -5044313057631688021;
	or.pred  	%p1362, %p1360, %p1361;
	mov.b64 	%rd35017, 7435674573564081700;
	@%p1362 bra 	$L__BB3_715;
$L__BB3_714:
	mov.b64 	%rd23496, -5044313057631688021;
	mov.b64 	%rd23497, 2210141511517208575;
	mov.b64 	%rd23498, 7435674573564081700;
	mov.b64 	%rd23499, 7239337960414712511;
	mov.b64 	%rd23500, 5412103778470702295;
	mov.b64 	%rd23501, 1873798617647539866;
	// begin inline asm
	sub.cc.u64 %rd35015, %rd35015, %rd23496;
subc.cc.u64 %rd35016, %rd35016, %rd23497;
subc.cc.u64 %rd23492, %rd23492, %rd23498;
subc.cc.u64 %rd23493, %rd23493, %rd23499;
subc.cc.u64 %rd23494, %rd23494, %rd23500;
subc.u64 %rd23495, %rd23495, %rd23501;

	// end inline asm
	mov.u64 	%rd35017, %rd23492;
	mov.u64 	%rd35018, %rd23493;
	mov.u64 	%rd35019, %rd23494;
	mov.u64 	%rd35020, %rd23495;
$L__BB3_715:
	mov.u64 	%rd35189, %rd35003;
	mov.u64 	%rd27300, %rd35005;
	mov.u64 	%rd27302, %rd35007;
	mov.u64 	%rd35190, %rd35004;
	mov.u64 	%rd27301, %rd35006;
	mov.u64 	%rd27303, %rd35008;
	// begin inline asm
	add.cc.u64 %rd35189, %rd35189, %rd35009;
addc.cc.u64 %rd35190, %rd35190, %rd35010;
addc.cc.u64 %rd27300, %rd27300, %rd35011;
addc.cc.u64 %rd27301, %rd27301, %rd35012;
addc.cc.u64 %rd27302, %rd27302, %rd35013;
addc.u64 %rd27303, %rd27303, %rd35014;

	// end inline asm
	setp.gt.u64 	%p1363, %rd27303, 1873798617647539866;
	@%p1363 bra 	$L__BB3_725;
	setp.eq.s64 	%p1364, %rd27303, 1873798617647539866;
	mov.u64 	%rd35021, %rd35189;
	mov.u64 	%rd35022, %rd35190;
	mov.u64 	%rd35023, %rd27300;
	mov.u64 	%rd35024, %rd27301;
	mov.u64 	%rd35025, %rd27302;
	mov.u64 	%rd35026, %rd27303;
	@%p1364 bra 	$L__BB3_717;
	bra.uni 	$L__BB3_726;
$L__BB3_717:
	setp.gt.u64 	%p1365, %rd27302, 5412103778470702295;
	@%p1365 bra 	$L__BB3_725;
	setp.ne.s64 	%p1366, %rd27302, 5412103778470702295;
	mov.b64 	%rd35026, 1873798617647539866;
	mov.u64 	%rd35021, %rd35189;
	mov.u64 	%rd35022, %rd35190;
	mov.u64 	%rd35023, %rd27300;
	mov.u64 	%rd35024, %rd27301;
	mov.u64 	%rd35025, %rd27302;
	@%p1366 bra 	$L__BB3_726;
	setp.gt.u64 	%p1367, %rd27301, 7239337960414712511;
	@%p1367 bra 	$L__BB3_725;
	setp.ne.s64 	%p1368, %rd27301, 7239337960414712511;
	mov.b64 	%rd35025, 5412103778470702295;
	mov.u64 	%rd35021, %rd35189;
	mov.u64 	%rd35022, %rd35190;
	mov.u64 	%rd35023, %rd27300;
	mov.u64 	%rd35024, %rd27301;
	@%p1368 bra 	$L__BB3_726;
	setp.gt.u64 	%p1369, %rd27300, 7435674573564081700;
	@%p1369 bra 	$L__BB3_725;
	setp.ne.s64 	%p1370, %rd27300, 7435674573564081700;
	mov.b64 	%rd35024, 7239337960414712511;
	mov.u64 	%rd35021, %rd35189;
	mov.u64 	%rd35022, %rd35190;
	mov.u64 	%rd35023, %rd27300;
	@%p1370 bra 	$L__BB3_726;
	setp.gt.u64 	%p1371, %rd35190, 2210141511517208575;
	@%p1371 bra 	$L__BB3_725;
	setp.ne.s64 	%p1372, %rd35190, 2210141511517208575;
	setp.lt.u64 	%p1373, %rd35189, -5044313057631688021;
	or.pred  	%p1374, %p1372, %p1373;
	mov.b64 	%rd35023, 7435674573564081700;
	mov.u64 	%rd35021, %rd35189;
	mov.u64 	%rd35022, %rd35190;
	@%p1374 bra 	$L__BB3_726;
$L__BB3_725:
	mov.b64 	%rd23542, -5044313057631688021;
	mov.b64 	%rd23543, 2210141511517208575;
	mov.b64 	%rd23544, 7435674573564081700;
	mov.b64 	%rd23545, 7239337960414712511;
	mov.b64 	%rd23546, 5412103778470702295;
	mov.b64 	%rd23547, 1873798617647539866;
	mov.u64 	%rd35022, %rd35190;
	mov.u64 	%rd35024, %rd27301;
	mov.u64 	%rd35026, %rd27303;
	mov.u64 	%rd35021, %rd35189;
	mov.u64 	%rd35023, %rd27300;
	mov.u64 	%rd35025, %rd27302;
	// begin inline asm
	sub.cc.u64 %rd35021, %rd35021, %rd23542;
subc.cc.u64 %rd35022, %rd35022, %rd23543;
subc.cc.u64 %rd35023, %rd35023, %rd23544;
subc.cc.u64 %rd35024, %rd35024, %rd23545;
subc.cc.u64 %rd35025, %rd35025, %rd23546;
subc.u64 %rd35026, %rd35026, %rd23547;

	// end inline asm
$L__BB3_726:
	mov.u64 	%rd35027, %rd35003;
	mov.u64 	%rd35029, %rd35005;
	mov.u64 	%rd35031, %rd35007;
	mov.u64 	%rd35028, %rd35004;
	mov.u64 	%rd35030, %rd35006;
	mov.u64 	%rd35032, %rd35008;
	// begin inline asm
	sub.cc.u64 %rd35027, %rd35027, %rd35009;
subc.cc.u64 %rd35028, %rd35028, %rd35010;
subc.cc.u64 %rd35029, %rd35029, %rd35011;
subc.cc.u64 %rd35030, %rd35030, %rd35012;
subc.cc.u64 %rd35031, %rd35031, %rd35013;
subc.u64 %rd35032, %rd35032, %rd35014;

	// end inline asm
	setp.gt.u64 	%p1375, %rd35008, %rd35014;
	@%p1375 bra 	$L__BB3_737;
	setp.ge.u64 	%p1376, %rd35008, %rd35014;
	@%p1376 bra 	$L__BB3_728;
	bra.uni 	$L__BB3_736;
$L__BB3_728:
	setp.gt.u64 	%p1377, %rd35007, %rd35013;
	@%p1377 bra 	$L__BB3_737;
	setp.lt.u64 	%p1378, %rd35007, %rd35013;
	@%p1378 bra 	$L__BB3_736;
	setp.gt.u64 	%p1379, %rd35006, %rd35012;
	@%p1379 bra 	$L__BB3_737;
	setp.lt.u64 	%p1380, %rd35006, %rd35012;
	@%p1380 bra 	$L__BB3_736;
	setp.gt.u64 	%p1381, %rd35005, %rd35011;
	@%p1381 bra 	$L__BB3_737;
	setp.lt.u64 	%p1382, %rd35005, %rd35011;
	@%p1382 bra 	$L__BB3_736;
	setp.gt.u64 	%p1383, %rd35004, %rd35010;
	@%p1383 bra 	$L__BB3_737;
	setp.lt.u64 	%p1384, %rd35004, %rd35010;
	setp.lt.u64 	%p1385, %rd35003, %rd35009;
	or.pred  	%p1386, %p1384, %p1385;
	@%p1386 bra 	$L__BB3_736;
	bra.uni 	$L__BB3_737;
$L__BB3_736:
	mov.b64 	%rd23578, -5044313057631688021;
	mov.b64 	%rd23579, 2210141511517208575;
	mov.b64 	%rd23580, 7435674573564081700;
	mov.b64 	%rd23581, 7239337960414712511;
	mov.b64 	%rd23582, 5412103778470702295;
	mov.b64 	%rd23583, 1873798617647539866;
	// begin inline asm
	add.cc.u64 %rd35027, %rd35027, %rd23578;
addc.cc.u64 %rd35028, %rd35028, %rd23579;
addc.cc.u64 %rd35029, %rd35029, %rd23580;
addc.cc.u64 %rd35030, %rd35030, %rd23581;
addc.cc.u64 %rd35031, %rd35031, %rd23582;
addc.u64 %rd35032, %rd35032, %rd23583;

	// end inline asm
$L__BB3_737:
	mov.b64 	%rd24035, 0;
	// begin inline asm
	mad.lo.cc.u64 %rd23590, %rd35027, %rd35021, %rd24035;
madc.hi.u64 %rd23591, %rd35027, %rd35021, 0;
add.cc.u64 %rd23590, %rd23590, %rd24035;
addc.u64 %rd23591, %rd23591, 0;

	// end inline asm
	// begin inline asm
	mad.lo.cc.u64 %rd23596, %rd35028, %rd35021, %rd24035;
madc.hi.u64 %rd23597, %rd35028, %rd35021, 0;
add.cc.u64 %rd23596, %rd23596, %rd23591;
addc.u64 %rd23597, %rd23597, 0;

	// end inline asm
	// begin inline asm
	mad.lo.cc.u64 %rd23602, %rd35029, %rd35021, %rd24035;
madc.hi.u64 %rd23603, %rd35029, %rd35021, 0;
add.cc.u64 %rd23602, %rd23602, %rd23597;
addc.u64 %rd23603, %rd23603, 0;

	// end inline asm
	// begin inline asm
	mad.lo.cc.u64 %rd23608, %rd35030, %rd35021, %rd24035;
madc.hi.u64 %rd23609, %rd35030, %rd35021, 0;
add.cc.u64 %rd23608, %rd23608, %rd23603;
addc.u64 %rd23609, %rd23609, 0;

	// end inline asm
	// begin inline asm
	mad.lo.cc.u64 %rd23614, %rd35031, %rd35021, %rd24035;
madc.hi.u64 %rd23615, %rd35031, %rd35021, 0;
add.cc.u64 %rd23614, %rd23614, %rd23609;
addc.u64 %rd23615, %rd23615, 0;

	// end inline asm
	// begin inline asm
	mad.lo.cc.u64 %rd23620, %rd35032, %rd35021, %rd24035;
madc.hi.u64 %rd23621, %rd35032, %rd35021, 0;
add.cc.u64 %rd23620, %rd23620, %rd23615;
addc.u64 %rd23621, %rd23621, 0;

	// end inline asm
	// begin inline asm
	add.cc.u64 %rd23626, %rd24035, %rd23621;
addc.u64 %rd23627, 0, 0;

	// end inline asm
	mul.lo.s64 	%rd23662, %rd23590, -8506173809081122819;
	mov.b64 	%rd24033, -5044313057631688021;
	// begin inline asm
	mad.lo.cc.u64 %rd23630, %rd23662, %rd24033, %rd23590;
madc.hi.u64 %rd23631, %rd23662, %rd24033, 0;
add.cc.u64 %rd23630, %rd23630, %rd24035;
addc.u64 %rd23631, %rd23631, 0;

	// end inline asm
	mov.b64 	%rd24039, 2210141511517208575;
	// begin inline asm
	mad.lo.cc.u64 %rd23636, %rd23662, %rd24039, %rd23596;
madc.hi.u64 %rd23637, %rd23662, %rd24039, 0;
add.cc.u64 %rd23636, %rd23636, %rd23631;
addc.u64 %rd23637, %rd23637, 0;

	// end inline asm
	mov.b64 	%rd24045, 7435674573564081700;
	// begin inline asm
	mad.lo.cc.u64 %rd23642, %rd23662, %rd24045, %rd23602;
madc.hi.u64 %rd23643, %rd23662, %rd24045, 0;
add.cc.u64 %rd23642, %rd23642, %rd23637;
addc.u64 %rd23643, %rd23643, 0;

	// end inline asm
	mov.b64 	%rd24051, 7239337960414712511;
	// begin inline asm
	mad.lo.cc.u64 %rd23648, %rd23662, %rd24051, %rd23608;
madc.hi.u64 %rd23649, %rd23662, %rd24051, 0;
add.cc.u64 %rd23648, %rd23648, %rd23643;
addc.u64 %rd23649, %rd23649, 0;

	// end inline asm
	mov.b64 	%rd24057, 5412103778470702295;
	// begin inline asm
	mad.lo.cc.u64 %rd23654, %rd23662, %rd24057, %rd23614;
madc.hi.u64 %rd23655, %rd23662, %rd24057, 0;
add.cc.u64 %rd23654, %rd23654, %rd23649;
addc.u64 %rd23655, %rd23655, 0;

	// end inline asm
	mov.b64 	%rd24063, 1873798617647539866;
	// begin inline asm
	mad.lo.cc.u64 %rd23660, %rd23662, %rd24063, %rd23620;
madc.hi.u64 %rd23661, %rd23662, %rd24063, 0;
add.cc.u64 %rd23660, %rd23660, %rd23655;
addc.u64 %rd23661, %rd23661, 0;

	// end inline asm
	// begin inline asm
	add.cc.u64 %rd23666, %rd23626, %rd23661;
addc.u64 %rd23667, 0, 0;

	// end inline asm
	add.s64 	%rd23708, %rd23627, %rd23667;
	// begin inline asm
	mad.lo.cc.u64 %rd23670, %rd35027, %rd35022, %rd23636;
madc.hi.u64 %rd23671, %rd35027, %rd35022, 0;
add.cc.u64 %rd23670, %rd23670, %rd24035;
addc.u64 %rd23671, %rd23671, 0;

	// end inline asm
	// begin inline asm
	mad.lo.cc.u64 %rd23676, %rd35028, %rd35022, %rd23642;
madc.hi.u64 %rd23677, %rd35028, %rd35022, 0;
add.cc.u64 %rd23676, %rd23676, %rd23671;
addc.u64 %rd23677, %rd23677, 0;

	// end inline asm
	// begin inline asm
	mad.lo.cc.u64 %rd23682, %rd35029, %rd35022, %rd23648;
madc.hi.u64 %rd23683, %rd35029, %rd35022, 0;
add.cc.u64 %rd23682, %rd23682, %rd23677;
addc.u64 %rd23683, %rd23683, 0;

	// end inline asm
	// begin inline asm
	mad.lo.cc.u64 %rd23688, %rd35030, %rd35022, %rd23654;
madc.hi.u64 %rd23689, %rd35030, %rd35022, 0;
add.cc.u64 %rd23688, %rd23688, %rd23683;
addc.u64 %rd23689, %rd23689, 0;

	// end inline asm
	// begin inline asm
	mad.lo.cc.u64 %rd23694, %rd35031, %rd35022, %rd23660;
madc.hi.u64 %rd23695, %rd35031, %rd35022, 0;
add.cc.u64 %rd23694, %rd23694, %rd23689;
addc.u64 %rd23695, %rd23695, 0;

	// end inline asm
	// begin inline asm
	mad.lo.cc.u64 %rd23700, %rd35032, %rd35022, %rd23666;
madc.hi.u64 %rd23701, %rd35032, %rd35022, 0;
add.cc.u64 %rd23700, %rd23700, %rd23695;
addc.u64 %rd23701, %rd23701, 0;

	// end inline asm
	// begin inline asm
	add.cc.u64 %rd23706, %rd23708, %rd23701;
addc.u64 %rd23707, 0, 0;

	// end inline asm
	mul.lo.s64 	%rd23742, %rd23670, -8506173809081122819;
	// begin inline asm
	mad.lo.cc.u64 %rd23710, %rd23742, %rd24033, %rd23670;
madc.hi.u64 %rd23711, %rd23742, %rd24033, 0;
add.cc.u64 %rd23710, %rd23710, %rd24035;
addc.u64 %rd23711, %rd23711, 0;

	// end inline asm
	// begin inline asm
	mad.lo.cc.u64 %rd23716, %rd23742, %rd24039, %rd23676;
madc.hi.u64 %rd23717, %rd23742, %rd24039, 0;
add.cc.u64 %rd23716, %rd23716, %rd23711;
addc.u64 %rd23717, %rd23717, 0;

	// end inline asm
	// begin inline asm
	mad.lo.cc.u64 %rd23722, %rd23742, %rd24045, %rd23682;
madc.hi.u64 %rd23723, %rd23742, %rd24045, 0;
add.cc.u64 %rd23722, %rd23722, %rd23717;
addc.u64 %rd23723, %rd23723, 0;

	// end inline asm
	// begin inline asm
	mad.lo.cc.u64 %rd23728, %rd23742, %rd24051, %rd23688;
madc.hi.u64 %rd23729, %rd23742, %rd24051, 0;
add.cc.u64 %rd23728, %rd23728, %rd23723;
addc.u64 %rd23729, %rd23729, 0;

	// end inline asm
	// begin inline asm
	mad.lo.cc.u64 %rd23734, %rd23742, %rd24057, %rd23694;
madc.hi.u64 %rd23735, %rd23742, %rd24057, 0;
add.cc.u64 %rd23734, %rd23734, %rd23729;
addc.u64 %rd23735, %rd23735, 0;

	// end inline asm
	// begin inline asm
	mad.lo.cc.u64 %rd23740, %rd23742, %rd24063, %rd23700;
madc.hi.u64 %rd23741, %rd23742, %rd24063, 0;
add.cc.u64 %rd23740, %rd23740, %rd23735;
addc.u64 %rd23741, %rd23741, 0;

	// end inline asm
	// begin inline asm
	add.cc.u64 %rd23746, %rd23706, %rd23741;
addc.u64 %rd23747, 0, 0;

	// end inline asm
	add.s64 	%rd23788, %rd23707, %rd23747;
	// begin inline asm
	mad.lo.cc.u64 %rd23750, %rd35027, %rd35023, %rd23716;
madc.hi.u64 %rd23751, %rd35027, %rd35023, 0;
add.cc.u64 %rd23750, %rd23750, %rd24035;
addc.u64 %rd23751, %rd23751, 0;

	// end inline asm
	// begin inline asm
	mad.lo.cc.u64 %rd23756, %rd35028, %rd35023, %rd23722;
madc.hi.u64 %rd23757, %rd35028, %rd35023, 0;
add.cc.u64 %rd23756, %rd23756, %rd23751;
addc.u64 %rd23757, %rd23757, 0;

	// end inline asm
	// begin inline asm
	mad.lo.cc.u64 %rd23762, %rd35029, %rd35023, %rd23728;
madc.hi.u64 %rd23763, %rd35029, %rd35023, 0;
add.cc.u64 %rd23762, %rd23762, %rd23757;
addc.u64 %rd23763, %rd23763, 0;

	// end inline asm
	// begin inline asm
	mad.lo.cc.u64 %rd23768, %rd35030, %rd35023, %rd23734;
madc.hi.u64 %rd23769, %rd35030, %rd35023, 0;
add.cc.u64 %rd23768, %rd23768, %rd23763;
addc.u64 %rd23769, %rd23769, 0;

	// end inline asm
	// begin inline asm
	mad.lo.cc.u64 %rd23774, %rd35031, %rd35023, %rd23740;
madc.hi.u64 %rd23775, %rd35031, %rd35023, 0;
add.cc.u64 %rd23774, %rd23774, %rd23769;
addc.u64 %rd23775, %rd23775, 0;

	// end inline asm
	// begin inline asm
	mad.lo.cc.u64 %rd23780, %rd35032, %rd35023, %rd23746;
madc.hi.u64 %rd23781, %rd35032, %rd35023, 0;
add.cc.u64 %rd23780, %rd23780, %rd23775;
addc.u64 %rd23781, %rd23781, 0;

	// end inline asm
	// begin inline asm
	add.cc.u64 %rd23786, %rd23788, %rd23781;
addc.u64 %rd23787, 0, 0;

	// end inline asm
	mul.lo.s64 	%rd23822, %rd23750, -8506173809081122819;
	// begin inline asm
	mad.lo.cc.u64 %rd23790, %rd23822, %rd24033, %rd23750;
madc.hi.u64 %rd23791, %rd23822, %rd24033, 0;
add.cc.u64 %rd23790, %rd23790, %rd24035;
addc.u64 %rd23791, %rd23791, 0;

	// end inline asm
	// begin inline asm
	mad.lo.cc.u64 %rd23796, %rd23822, %rd24039, %rd23756;
madc.hi.u64 %rd23797, %rd23822, %rd24039, 0;
add.cc.u64 %rd23796, %rd23796, %rd23791;
addc.u64 %rd23797, %rd23797, 0;

	// end inline asm
	// begin inline asm
	mad.lo.cc.u64 %rd23802, %rd23822, %rd24045, %rd23762;
madc.hi.u64 %rd23803, %rd23822, %rd24045, 0;
add.cc.u64 %rd23802, %rd23802, %rd23797;
addc.u64 %rd23803, %rd23803, 0;

	// end inline asm
	// begin inline asm
	mad.lo.cc.u64 %rd23808, %rd23822, %rd24051, %rd23768;
madc.hi.u64 %rd23809, %rd23822, %rd24051, 0;
add.cc.u64 %rd23808, %rd23808, %rd23803;
addc.u64 %rd23809, %rd23809, 0;

	// end inline asm
	// begin inline asm
	mad.lo.cc.u64 %rd23814, %rd23822, %rd24057, %rd23774;
madc.hi.u64 %rd23815, %rd23822, %rd24057, 0;
add.cc.u64 %rd23814, %rd23814, %rd23809;
addc.u64 %rd23815, %rd23815, 0;

	// end inline asm
	// begin inline asm
	mad.lo.cc.u64 %rd23820, %rd23822, %rd24063, %rd23780;
madc.hi.u64 %rd23821, %rd23822, %rd24063, 0;
add.cc.u64 %rd23820, %rd23820, %rd23815;
addc.u64 %rd23821, %rd23821, 0;

	// end inline asm
	// begin inline asm
	add.cc.u64 %rd23826, %rd23786, %rd23821;
addc.u64 %rd23827, 0, 0;

	// end inline asm
	add.s64 	%rd23868, %rd23787, %rd23827;
	// begin inline asm
	mad.lo.cc.u64 %rd23830, %rd35027, %rd35024, %rd23796;
madc.hi.u64 %rd23831, %rd35027, %rd35024, 0;
add.cc.u64 %rd23830, %rd23830, %rd24035;
addc.u64 %rd23831, %rd23831, 0;

	// end inline asm
	// begin inline asm
	mad.lo.cc.u64 %rd23836, %rd35028, %rd35024, %rd23802;
madc.hi.u64 %rd23837, %rd35028, %rd35024, 0;
add.cc.u64 %rd23836, %rd23836, %rd23831;
addc.u64 %rd23837, %rd23837, 0;

	// end inline asm
	// begin inline asm
	mad.lo.cc.u64 %rd23842, %rd35029, %rd35024, %rd23808;
madc.hi.u64 %rd23843, %rd35029, %rd35024, 0;
add.cc.u64 %rd23842, %rd23842, %rd23837;
addc.u64 %rd23843, %rd23843, 0;

	// end inline asm
	// begin inline asm
	mad.lo.cc.u64 %rd23848, %rd35030, %rd35024, %rd23814;
madc.hi.u64 %rd23849, %rd35030, %rd35024, 0;
add.cc.u64 %rd23848, %rd23848, %rd23843;
addc.u64 %rd23849, %rd23849, 0;

	// end inline asm
	// begin inline asm
	mad.lo.cc.u64 %rd23854, %rd35031, %rd35024, %rd23820;
madc.hi.u64 %rd23855, %rd35031, %rd35024, 0;
add.cc.u64 %rd23854, %rd23854, %rd23849;
addc.u64 %rd23855, %rd23855, 0;

	// end inline asm
	// begin inline asm
	mad.lo.cc.u64 %rd23860, %rd35032, %rd35024, %rd23826;
madc.hi.u64 %rd23861, %rd35032, %rd35024, 0;
add.cc.u64 %rd23860, %rd23860, %rd23855;
addc.u64 %rd23861, %rd23861, 0;

	// end inline asm
	// begin inline asm
	add.cc.u64 %rd23866, %rd23868, %rd23861;
addc.u64 %rd23867, 0, 0;

	// end inline asm
	mul.lo.s64 	%rd23902, %rd23830, -8506173809081122819;
	// begin inline asm
	mad.lo.cc.u64 %rd23870, %rd23902, %rd24033, %rd23830;
madc.hi.u64 %rd23871, %rd23902, %rd24033, 0;
add.cc.u64 %rd23870, %rd23870, %rd24035;
addc.u64 %rd23871, %rd23871, 0;

	// end inline asm
	// begin inline asm
	mad.lo.cc.u64 %rd23876, %rd23902, %rd24039, %rd23836;
madc.hi.u64 %rd23877, %rd23902, %rd24039, 0;
add.cc.u64 %rd23876, %rd23876, %rd23871;
addc.u64 %rd23877, %rd23877, 0;

	// end inline asm
	// begin inline asm
	mad.lo.cc.u64 %rd23882, %rd23902, %rd24045, %rd23842;
madc.hi.u64 %rd23883, %rd23902, %rd24045, 0;
add.cc.u64 %rd23882, %rd23882, %rd23877;
addc.u64 %rd23883, %rd23883, 0;

	// end inline asm
	// begin inline asm
	mad.lo.cc.u64 %rd23888, %rd23902, %rd24051, %rd23848;
madc.hi.u64 %rd23889, %rd23902, %rd24051, 0;
add.cc.u64 %rd23888, %rd23888, %rd23883;
addc.u64 %rd23889, %rd23889, 0;

	// end inline asm
	// begin inline asm
	mad.lo.cc.u64 %rd23894, %rd23902, %rd24057, %rd23854;
madc.hi.u64 %rd23895, %rd23902, %rd24057, 0;
add.cc.u64 %rd23894, %rd23894, %rd23889;
addc.u64 %rd23895, %rd23895, 0;

	// end inline asm
	// begin inline asm
	mad.lo.cc.u64 %rd23900, %rd23902, %rd24063, %rd23860;
madc.hi.u64 %rd23901, %rd23902, %rd24063, 0;
add.cc.u64 %rd23900, %rd23900, %rd23895;
addc.u64 %rd23901, %rd23901, 0;

	// end inline asm
	// begin inline asm
	add.cc.u64 %rd23906, %rd23866, %rd23901;
addc.u64 %rd23907, 0, 0;

	// end inline asm
	add.s64 	%rd23948, %rd23867, %rd23907;
	// begin inline asm
	mad.lo.cc.u64 %rd23910, %rd35027, %rd35025, %rd23876;
madc.hi.u64 %rd23911, %rd35027, %rd35025, 0;
add.cc.u64 %rd23910, %rd23910, %rd24035;
addc.u64 %rd23911, %rd23911, 0;

	// end inline asm
	// begin inline asm
	mad.lo.cc.u64 %rd23916, %rd35028, %rd35025, %rd23882;
madc.hi.u64 %rd23917, %rd35028, %rd35025, 0;
add.cc.u64 %rd23916, %rd23916, %rd23911;
addc.u64 %rd23917, %rd23917, 0;

	// end inline asm
	// begin inline asm
	mad.lo.cc.u64 %rd23922, %rd35029, %rd35025, %rd23888;
madc.hi.u64 %rd23923, %rd35029, %rd35025, 0;
add.cc.u64 %rd23922, %rd23922, %rd23917;
addc.u64 %rd23923, %rd23923, 0;

	// end inline asm
	// begin inline asm
	mad.lo.cc.u64 %rd23928, %rd35030, %rd35025, %rd23894;
madc.hi.u64 %rd23929, %rd35030, %rd35025, 0;
add.cc.u64 %rd23928, %rd23928, %rd23923;
addc.u64 %rd23929, %rd23929, 0;

	// end inline asm
	// begin inline asm
	mad.lo.cc.u64 %rd23934, %rd35031, %rd35025, %rd23900;
madc.hi.u64 %rd23935, %rd35031, %rd35025, 0;
add.cc.u64 %rd23934, %rd23934, %rd23929;
addc.u64 %rd23935, %rd23935, 0;

	// end inline asm
	// begin inline asm
	mad.lo.cc.u64 %rd23940, %rd35032, %rd35025, %rd23906;
madc.hi.u64 %rd23941, %rd35032, %rd35025, 0;
add.cc.u64 %rd23940, %rd23940, %rd23935;
addc.u64 %rd23941, %rd23941, 0;

	// end inline asm
	// begin inline asm
	add.cc.u64 %rd23946, %rd23948, %rd23941;
addc.u64 %rd23947, 0, 0;

	// end inline asm
	mul.lo.s64 	%rd23982, %rd23910, -8506173809081122819;
	// begin inline asm
	mad.lo.cc.u64 %rd23950, %rd23982, %rd24033, %rd23910;
madc.hi.u64 %rd23951, %rd23982, %rd24033, 0;
add.cc.u64 %rd23950, %rd23950, %rd24035;
addc.u64 %rd23951, %rd23951, 0;

	// end inline asm
	// begin inline asm
	mad.lo.cc.u64 %rd23956, %rd23982, %rd24039, %rd23916;
madc.hi.u64 %rd23957, %rd23982, %rd24039, 0;
add.cc.u64 %rd23956, %rd23956, %rd23951;
addc.u64 %rd23957, %rd23957, 0;

	// end inline asm
	// begin inline asm
	mad.lo.cc.u64 %rd23962, %rd23982, %rd24045, %rd23922;
madc.hi.u64 %rd23963, %rd23982, %rd24045, 0;
add.cc.u64 %rd23962, %rd23962, %rd23957;
addc.u64 %rd23963, %rd23963, 0;

	// end inline asm
	// begin inline asm
	mad.lo.cc.u64 %rd23968, %rd23982, %rd24051, %rd23928;
madc.hi.u64 %rd23969, %rd23982, %rd24051, 0;
add.cc.u64 %rd23968, %rd23968, %rd23963;
addc.u64 %rd23969, %rd23969, 0;

	// end inline asm
	// begin inline asm
	mad.lo.cc.u64 %rd23974, %rd23982, %rd24057, %rd23934;
madc.hi.u64 %rd23975, %rd23982, %rd24057, 0;
add.cc.u64 %rd23974, %rd23974, %rd23969;
addc.u64 %rd23975, %rd23975, 0;

	// end inline asm
	// begin inline asm
	mad.lo.cc.u64 %rd23980, %rd23982, %rd24063, %rd23940;
madc.hi.u64 %rd23981, %rd23982, %rd24063, 0;
add.cc.u64 %rd23980, %rd23980, %rd23975;
addc.u64 %rd23981, %rd23981, 0;

	// end inline asm
	// begin inline asm
	add.cc.u64 %rd23986, %rd23946, %rd23981;
addc.u64 %rd23987, 0, 0;

	// end inline asm
	add.s64 	%rd24028, %rd23947, %rd23987;
	// begin inline asm
	mad.lo.cc.u64 %rd23990, %rd35027, %rd35026, %rd23956;
madc.hi.u64 %rd23991, %rd35027, %rd35026, 0;
add.cc.u64 %rd23990, %rd23990, %rd24035;
addc.u64 %rd23991, %rd23991, 0;

	// end inline asm
	// begin inline asm
	mad.lo.cc.u64 %rd23996, %rd35028, %rd35026, %rd23962;
madc.hi.u64 %rd23997, %rd35028, %rd35026, 0;
add.cc.u64 %rd23996, %rd23996, %rd23991;
addc.u64 %rd23997, %rd23997, 0;

	// end inline asm
	// begin inline asm
	mad.lo.cc.u64 %rd24002, %rd35029, %rd35026, %rd23968;
madc.hi.u64 %rd24003, %rd35029, %rd35026, 0;
add.cc.u64 %rd24002, %rd24002, %rd23997;
addc.u64 %rd24003, %rd24003, 0;

	// end inline asm
	// begin inline asm
	mad.lo.cc.u64 %rd24008, %rd35030, %rd35026, %rd23974;
madc.hi.u64 %rd24009, %rd35030, %rd35026, 0;
add.cc.u64 %rd24008, %rd24008, %rd24003;
addc.u64 %rd24009, %rd24009, 0;

	// end inline asm
	// begin inline asm
	mad.lo.cc.u64 %rd24014, %rd35031, %rd35026, %rd23980;
madc.hi.u64 %rd24015, %rd35031, %rd35026, 0;
add.cc.u64 %rd24014, %rd24014, %rd24009;
addc.u64 %rd24015, %rd24015, 0;

	// end inline asm
	// begin inline asm
	mad.lo.cc.u64 %rd24020, %rd35032, %rd35026, %rd23986;
madc.hi.u64 %rd24021, %rd35032, %rd35026, 0;
add.cc.u64 %rd24020, %rd24020, %rd24015;
addc.u64 %rd24021, %rd24021, 0;

	// end inline asm
	// begin inline asm
	add.cc.u64 %rd24026, %rd24028, %rd24021;
addc.u64 %rd24027, 0, 0;

	// end inline asm
	mul.lo.s64 	%rd24062, %rd23990, -8506173809081122819;
	// begin inline asm
	mad.lo.cc.u64 %rd24030, %rd24062, %rd24033, %rd23990;
madc.hi.u64 %rd24031, %rd24062, %rd24033, 0;
add.cc.u64 %rd24030, %rd24030, %rd24035;
addc.u64 %rd24031, %rd24031, 0;

	// end inline asm
	// begin inline asm
	mad.lo.cc.u64 %rd35033, %rd24062, %rd24039, %rd23996;
madc.hi.u64 %rd24037, %rd24062, %rd24039, 0;
add.cc.u64 %rd35033, %rd35033, %rd24031;
addc.u64 %rd24037, %rd24037, 0;

	// end inline asm
	// begin inline asm
	mad.lo.cc.u64 %rd35034, %rd24062, %rd24045, %rd24002;
madc.hi.u64 %rd24043, %rd24062, %rd24045, 0;
add.cc.u64 %rd35034, %rd35034, %rd24037;
addc.u64 %rd24043, %rd24043, 0;

	// end inline asm
	// begin inline asm
	mad.lo.cc.u64 %rd24082, %rd24062, %rd24051, %rd24008;
madc.hi.u64 %rd24049, %rd24062, %rd24051, 0;
add.cc.u64 %rd24082, %rd24082, %rd24043;
addc.u64 %rd24049, %rd24049, 0;

	// end inline asm
	// begin inline asm
	mad.lo.cc.u64 %rd24083, %rd24062, %rd24057, %rd24014;
madc.hi.u64 %rd24055, %rd24062, %rd24057, 0;
add.cc.u64 %rd24083, %rd24083, %rd24049;
addc.u64 %rd24055, %rd24055, 0;

	// end inline asm
	// begin inline asm
	mad.lo.cc.u64 %rd24084, %rd24062, %rd24063, %rd24020;
madc.hi.u64 %rd24061, %rd24062, %rd24063, 0;
add.cc.u64 %rd24084, %rd24084, %rd24055;
addc.u64 %rd24061, %rd24061, 0;

	// end inline asm
	// begin inline asm
	add.cc.u64 %rd24085, %rd24026, %rd24061;
addc.u64 %rd24067, 0, 0;

	// end inline asm
	setp.gt.u64 	%p1387, %rd24085, 1873798617647539866;
	@%p1387 bra 	$L__BB3_747;
	setp.eq.s64 	%p1388, %rd24085, 1873798617647539866;
	mov.u64 	%rd35035, %rd24082;
	mov.u64 	%rd35036, %rd24083;
	mov.u64 	%rd35037, %rd24084;
	mov.u64 	%rd35038, %rd24085;
	@%p1388 bra 	$L__BB3_739;
	bra.uni 	$L__BB3_748;
$L__BB3_739:
	setp.gt.u64 	%p1389, %rd24084, 5412103778470702295;
	@%p1389 bra 	$L__BB3_747;
	setp.ne.s64 	%p1390, %rd24084, 5412103778470702295;
	mov.b64 	%rd35038, 1873798617647539866;
	mov.u64 	%rd35035, %rd24082;
	mov.u64 	%rd35036, %rd24083;
	mov.u64 	%rd35037, %rd24084;
	@%p1390 bra 	$L__BB3_748;
	setp.gt.u64 	%p1391, %rd24083, 7239337960414712511;
	@%p1391 bra 	$L__BB3_747;
	setp.ne.s64 	%p1392, %rd24083, 7239337960414712511;
	mov.b64 	%rd35037, 5412103778470702295;
	mov.u64 	%rd35035, %rd24082;
	mov.u64 	%rd35036, %rd24083;
	@%p1392 bra 	$L__BB3_748;
	setp.gt.u64 	%p1393, %rd24082, 7435674573564081700;
	@%p1393 bra 	$L__BB3_747;
	setp.ne.s64 	%p1394, %rd24082, 7435674573564081700;
	mov.b64 	%rd35036, 7239337960414712511;
	mov.u64 	%rd35035, %rd24082;
	@%p1394 bra 	$L__BB3_748;
	setp.gt.u64 	%p1395, %rd35034, 2210141511517208575;
	@%p1395 bra 	$L__BB3_747;
	setp.ne.s64 	%p1396, %rd35034, 2210141511517208575;
	setp.lt.u64 	%p1397, %rd35033, -5044313057631688021;
	or.pred  	%p1398, %p1396, %p1397;
	mov.b64 	%rd35035, 7435674573564081700;
	@%p1398 bra 	$L__BB3_748;
$L__BB3_747:
	mov.b64 	%rd24086, -5044313057631688021;
	mov.b64 	%rd24087, 2210141511517208575;
	mov.b64 	%rd24088, 7435674573564081700;
	mov.b64 	%rd24089, 7239337960414712511;
	mov.b64 	%rd24090, 5412103778470702295;
	mov.b64 	%rd24091, 1873798617647539866;
	// begin inline asm
	sub.cc.u64 %rd35033, %rd35033, %rd24086;
subc.cc.u64 %rd35034, %rd35034, %rd24087;
subc.cc.u64 %rd24082, %rd24082, %rd24088;
subc.cc.u64 %rd24083, %rd24083, %rd24089;
subc.cc.u64 %rd24084, %rd24084, %rd24090;
subc.u64 %rd24085, %rd24085, %rd24091;

	// end inline asm
	mov.u64 	%rd35035, %rd24082;
	mov.u64 	%rd35036, %rd24083;
	mov.u64 	%rd35037, %rd24084;
	mov.u64 	%rd35038, %rd24085;
$L__BB3_748:
	mov.b64 	{%r586, %r587}, %rd35020;
	mov.b64 	{%r588, %r589}, %rd35019;
	shf.l.wrap.b32 	%r590, %r589, %r586, 1;
	shf.l.wrap.b32 	%r591, %r586, %r587, 1;
	mov.b64 	%rd24113, {%r590, %r591};
	mov.b64 	{%r592, %r593}, %rd35018;
	shf.l.wrap.b32 	%r594, %r593, %r588, 1;
	shf.l.wrap.b32 	%r595, %r588, %r589, 1;
	mov.b64 	%rd24112, {%r594, %r595};
	mov.b64 	{%r596, %r597}, %rd35017;
	shf.l.wrap.b32 	%r598, %r597, %r592, 1;
	shf.l.wrap.b32 	%r599, %r592, %r593, 1;
	mov.b64 	%rd24111, {%r598, %r599};
	mov.b64 	{%r600, %r601}, %rd35016;
	shf.l.wrap.b32 	%r602, %r601, %r596, 1;
	shf.l.wrap.b32 	%r603, %r596, %r597, 1;
	mov.b64 	%rd24110, {%r602, %r603};
	mov.b64 	{%r604, %r605}, %rd35015;
	shf.l.wrap.b32 	%r606, %r605, %r600, 1;
	shf.l.wrap.b32 	%r607, %r600, %r601, 1;
	mov.b64 	%rd35040, {%r606, %r607};
	shl.b64 	%rd35039, %rd35015, 1;
	setp.gt.u64 	%p1399, %rd24113, 1873798617647539866;
	@%p1399 bra 	$L__BB3_758;
	setp.eq.s64 	%p1400, %rd24113, 1873798617647539866;
	mov.u64 	%rd35041, %rd24110;
	mov.u64 	%rd35042, %rd24111;
	mov.u64 	%rd35043, %rd24112;
	mov.u64 	%rd35044, %rd24113;
	@%p1400 bra 	$L__BB3_750;
	bra.uni 	$L__BB3_759;
$L__BB3_750:
	setp.gt.u64 	%p1401, %rd24112, 5412103778470702295;
	@%p1401 bra 	$L__BB3_758;
	setp.ne.s64 	%p1402, %rd24112, 5412103778470702295;
	mov.b64 	%rd35044, 1873798617647539866;
	mov.u64 	%rd35041, %rd24110;
	mov.u64 	%rd35042, %rd24111;
	mov.u64 	%rd35043, %rd24112;
	@%p1402 bra 	$L__BB3_759;
	setp.gt.u64 	%p1403, %rd24111, 7239337960414712511;
	@%p1403 bra 	$L__BB3_758;
	setp.ne.s64 	%p1404, %rd24111, 7239337960414712511;
	mov.b64 	%rd35043, 5412103778470702295;
	mov.u64 	%rd35041, %rd24110;
	mov.u64 	%rd35042, %rd24111;
	@%p1404 bra 	$L__BB3_759;
	setp.gt.u64 	%p1405, %rd24110, 7435674573564081700;
	@%p1405 bra 	$L__BB3_758;
	setp.ne.s64 	%p1406, %rd24110, 7435674573564081700;
	mov.b64 	%rd35042, 7239337960414712511;
	mov.u64 	%rd35041, %rd24110;
	@%p1406 bra 	$L__BB3_759;
	setp.gt.u64 	%p1407, %rd35040, 2210141511517208575;
	@%p1407 bra 	$L__BB3_758;
	setp.ne.s64 	%p1408, %rd35040, 2210141511517208575;
	setp.lt.u64 	%p1409, %rd35039, -5044313057631688020;
	or.pred  	%p1410, %p1408, %p1409;
	mov.b64 	%rd35041, 7435674573564081700;
	@%p1410 bra 	$L__BB3_759;
$L__BB3_758:
	mov.b64 	%rd24114, -5044313057631688021;
	mov.b64 	%rd24115, 2210141511517208575;
	mov.b64 	%rd24116, 7435674573564081700;
	mov.b64 	%rd24117, 7239337960414712511;
	mov.b64 	%rd24118, 5412103778470702295;
	mov.b64 	%rd24119, 1873798617647539866;
	// begin inline asm
	sub.cc.u64 %rd35039, %rd35039, %rd24114;
subc.cc.u64 %rd35040, %rd35040, %rd24115;
subc.cc.u64 %rd24110, %rd24110, %rd24116;
subc.cc.u64 %rd24111, %rd24111, %rd24117;
subc.cc.u64 %rd24112, %rd24112, %rd24118;
subc.u64 %rd24113, %rd24113, %rd24119;

	// end inline asm
	mov.u64 	%rd35041, %rd24110;
	mov.u64 	%rd35042, %rd24111;
	mov.u64 	%rd35043, %rd24112;
	mov.u64 	%rd35044, %rd24113;
$L__BB3_759:
	mov.b64 	%rd24571, 0;
	// begin inline asm
	mad.lo.cc.u64 %rd24126, %rd31, %rd35471, %rd24571;
madc.hi.u64 %rd24127, %rd31, %rd35471, 0;
add.cc.u64 %rd24126, %rd24126, %rd24571;
addc.u64 %rd24127, %rd24127, 0;

	// end inline asm
	// begin inline asm
	mad.lo.cc.u64 %rd24132, %rd30, %rd35471, %rd24571;
madc.hi.u64 %rd24133, %rd30, %rd35471, 0;
add.cc.u64 %rd24132, %rd24132, %rd24127;
addc.u64 %rd24133, %rd24133, 0;

	// end inline asm
	// begin inline asm
	mad.lo.cc.u64 %rd24138, %rd29, %rd35471, %rd24571;
madc.hi.u64 %rd24139, %rd29, %rd35471, 0;
add.cc.u64 %rd24138, %rd24138, %rd24133;
addc.u64 %rd24139, %rd24139, 0;

	// end inline asm
	// begin inline asm
	mad.lo.cc.u64 %rd24144, %rd28, %rd35471, %rd24571;
madc.hi.u64 %rd24145, %rd28, %rd35471, 0;
add.cc.u64 %rd24144, %rd24144, %rd24139;
addc.u64 %rd24145, %rd24145, 0;

	// end inline asm
	// begin inline asm
	mad.lo.cc.u64 %rd24150, %rd27, %rd35471, %rd24571;
madc.hi.u64 %rd24151, %rd27, %rd35471, 0;
add.cc.u64 %rd24150, %rd24150, %rd24145;
addc.u64 %rd24151, %rd24151, 0;

	// end inline asm
	// begin inline asm
	mad.lo.cc.u64 %rd24156, %rd26, %rd35471, %rd24571;
madc.hi.u64 %rd24157, %rd26, %rd35471, 0;
add.cc.u64 %rd24156, %rd24156, %rd24151;
addc.u64 %rd24157, %rd24157, 0;

	// end inline asm
	// begin inline asm
	add.cc.u64 %rd24162, %rd24571, %rd24157;
addc.u64 %rd24163, 0, 0;

	// end inline asm
	mul.lo.s64 	%rd24198, %rd24126, -8506173809081122819;
	mov.b64 	%rd24569, -5044313057631688021;
	// begin inline asm
	mad.lo.cc.u64 %rd24166, %rd24198, %rd24569, %rd24126;
madc.hi.u64 %rd24167, %rd24198, %rd24569, 0;
add.cc.u64 %rd24166, %rd24166, %rd24571;
addc.u64 %rd24167, %rd24167, 0;

	// end inline asm
	mov.b64 	%rd24575, 2210141511517208575;
	// begin inline asm
	mad.lo.cc.u64 %rd24172, %rd24198, %rd24575, %rd24132;
madc.hi.u64 %rd24173, %rd24198, %rd24575, 0;
add.cc.u64 %rd24172, %rd24172, %rd24167;
addc.u64 %rd24173, %rd24173, 0;

	// end inline asm
	mov.b64 	%rd24581, 7435674573564081700;
	// begin inline asm
	mad.lo.cc.u64 %rd24178, %rd24198, %rd24581, %rd24138;
madc.hi.u64 %rd24179, %rd24198, %rd24581, 0;
add.cc.u64 %rd24178, %rd24178, %rd24173;
addc.u64 %rd24179, %rd24179, 0;

	// end inline asm
	mov.b64 	%rd24587, 7239337960414712511;
	// begin inline asm
	mad.lo.cc.u64 %rd24184, %rd24198, %rd24587, %rd24144;
madc.hi.u64 %rd24185, %rd24198, %rd24587, 0;
add.cc.u64 %rd24184, %rd24184, %rd24179;
addc.u64 %rd24185, %rd24185, 0;

	// end inline asm
	mov.b64 	%rd24593, 5412103778470702295;
	// begin inline asm
	mad.lo.cc.u64 %rd24190, %rd24198, %rd24593, %rd24150;
madc.hi.u64 %rd24191, %rd24198, %rd24593, 0;
add.cc.u64 %rd24190, %rd24190, %rd24185;
addc.u64 %rd24191, %rd24191, 0;

	// end inline asm
	mov.b64 	%rd24599, 1873798617647539866;
	// begin inline asm
	mad.lo.cc.u64 %rd24196, %rd24198, %rd24599, %rd24156;
madc.hi.u64 %rd24197, %rd24198, %rd24599, 0;
add.cc.u64 %rd24196, %rd24196, %rd24191;
addc.u64 %rd24197, %rd24197, 0;

	// end inline asm
	// begin inline asm
	add.cc.u64 %rd24202, %rd24162, %rd24197;
addc.u64 %rd24203, 0, 0;

	// end inline asm
	add.s64 	%rd24244, %rd24163, %rd24203;
	// begin inline asm
	mad.lo.cc.u64 %rd24206, %rd31, %rd35472, %rd24172;
madc.hi.u64 %rd24207, %rd31, %rd35472, 0;
add.cc.u64 %rd24206, %rd24206, %rd24571;
addc.u64 %rd24207, %rd24207, 0;

	// end inline asm
	// begin inline asm
	mad.lo.cc.u64 %rd24212, %rd30, %rd35472, %rd24178;
madc.hi.u64 %rd24213, %rd30, %rd35472, 0;
add.cc.u64 %rd24212, %rd24212, %rd24207;
addc.u64 %rd24213, %rd24213, 0;

	// end inline asm
	// begin inline asm
	mad.lo.cc.u64 %rd24218, %rd29, %rd35472, %rd24184;
madc.hi.u64 %rd24219, %rd29, %rd35472, 0;
add.cc.u64 %rd24218, %rd24218, %rd24213;
addc.u64 %rd24219, %rd24219, 0;

	// end inline asm
	// begin inline asm
	mad.lo.cc.u64 %rd24224, %rd28, %rd35472, %rd24190;
madc.hi.u64 %rd24225, %rd28, %rd35472, 0;
add.cc.u64 %rd24224, %rd24224, %rd24219;
addc.u64 %rd24225, %rd24225, 0;

	// end inline asm
	// begin inline asm
	mad.lo.cc.u64 %rd24230, %rd27, %rd35472, %rd24196;
madc.hi.u64 %rd24231, %rd27, %rd35472, 0;
add.cc.u64 %rd24230, %rd24230, %rd24225;
addc.u64 %rd24231, %rd24231, 0;

	// end inline asm
	// begin inline asm
	mad.lo.cc.u64 %rd24236, %rd26, %rd35472, %rd24202;
madc.hi.u64 %rd24237, %rd26, %rd35472, 0;
add.cc.u64 %rd24236, %rd24236, %rd24231;
addc.u64 %rd24237, %rd24237, 0;

	// end inline asm
	// begin inline asm
	add.cc.u64 %rd24242, %rd24244, %rd24237;
addc.u64 %rd24243, 0, 0;

	// end inline asm
	mul.lo.s64 	%rd24278, %rd24206, -8506173809081122819;
	// begin inline asm
	mad.lo.cc.u64 %rd24246, %rd24278, %rd24569, %rd24206;
madc.hi.u64 %rd24247, %rd24278, %rd24569, 0;
add.cc.u64 %rd24246, %rd24246, %rd24571;
addc.u64 %rd24247, %rd24247, 0;

	// end inline asm
	// begin inline asm
	mad.lo.cc.u64 %rd24252, %rd24278, %rd24575, %rd24212;
madc.hi.u64 %rd24253, %rd24278, %rd24575, 0;
add.cc.u64 %rd24252, %rd24252, %rd24247;
addc.u64 %rd24253, %rd24253, 0;

	// end inline asm
	// begin inline asm
	mad.lo.cc.u64 %rd24258, %rd24278, %rd24581, %rd24218;
madc.hi.u64 %rd24259, %rd24278, %rd24581, 0;
add.cc.u64 %rd24258, %rd24258, %rd24253;
addc.u64 %rd24259, %rd24259, 0;

	// end inline asm
	// begin inline asm
	mad.lo.cc.u64 %rd24264, %rd24278, %rd24587, %rd24224;
madc.hi.u64 %rd24265, %rd24278, %rd24587, 0;
add.cc.u64 %rd24264, %rd24264, %rd24259;
addc.u64 %rd24265, %rd24265, 0;

	// end inline asm
	// begin inline asm
	mad.lo.cc.u64 %rd24270, %rd24278, %rd24593, %rd24230;
madc.hi.u64 %rd24271, %rd24278, %rd24593, 0;
add.cc.u64 %rd24270, %rd24270, %rd24265;
addc.u64 %rd24271, %rd24271, 0;

	// end inline asm
	// begin inline asm
	mad.lo.cc.u64 %rd24276, %rd24278, %rd24599, %rd24236;
madc.hi.u64 %rd24277, %rd24278, %rd24599, 0;
add.cc.u64 %rd24276, %rd24276, %rd24271;
addc.u64 %rd24277, %rd24277, 0;

	// end inline asm
	// begin inline asm
	add.cc.u64 %rd24282, %rd24242, %rd24277;
addc.u64 %rd24283, 0, 0;

	// end inline asm
	add.s64 	%rd24324, %rd24243, %rd24283;
	// begin inline asm
	mad.lo.cc.u64 %rd24286, %rd31, %rd17810, %rd24252;
madc.hi.u64 %rd24287, %rd31, %rd17810, 0;
add.cc.u64 %rd24286, %rd24286, %rd24571;
addc.u64 %rd24287, %rd24287, 0;

	// end inline asm
	// begin inline asm
	mad.lo.cc.u64 %rd24292, %rd30, %rd17810, %rd24258;
madc.hi.u64 %rd24293, %rd30, %rd17810, 0;
add.cc.u64 %rd24292, %rd24292, %rd24287;
addc.u64 %rd24293, %rd24293, 0;

	// end inline asm
	// begin inline asm
	mad.lo.cc.u64 %rd24298, %rd29, %rd17810, %rd24264;
madc.hi.u64 %rd24299, %rd29, %rd17810, 0;
add.cc.u64 %rd24298, %rd24298, %rd24293;
addc.u64 %rd24299, %rd24299, 0;

	// end inline asm
	// begin inline asm
	mad.lo.cc.u64 %rd24304, %rd28, %rd17810, %rd24270;
madc.hi.u64 %rd24305, %rd28, %rd17810, 0;
add.cc.u64 %rd24304, %rd24304, %rd24299;
addc.u64 %rd24305, %rd24305, 0;

	// end inline asm
	// begin inline asm
	mad.lo.cc.u64 %rd24310, %rd27, %rd17810, %rd24276;
madc.hi.u64 %rd24311, %rd27, %rd17810, 0;
add.cc.u64 %rd24310, %rd24310, %rd24305;
addc.u64 %rd24311, %rd24311, 0;

	// end inline asm
	// begin inline asm
	mad.lo.cc.u64 %rd24316, %rd26, %rd17810, %rd24282;
madc.hi.u64 %rd24317, %rd26, %rd17810, 0;
add.cc.u64 %rd24316, %rd24316, %rd24311;
addc.u64 %rd24317, %rd24317, 0;

	// end inline asm
	// begin inline asm
	add.cc.u64 %rd24322, %rd24324, %rd24317;
addc.u64 %rd24323, 0, 0;

	// end inline asm
	mul.lo.s64 	%rd24358, %rd24286, -8506173809081122819;
	// begin inline asm
	mad.lo.cc.u64 %rd24326, %rd24358, %rd24569, %rd24286;
madc.hi.u64 %rd24327, %rd24358, %rd24569, 0;
add.cc.u64 %rd24326, %rd24326, %rd24571;
addc.u64 %rd24327, %rd24327, 0;

	// end inline asm
	// begin inline asm
	mad.lo.cc.u64 %rd24332, %rd24358, %rd24575, %rd24292;
madc.hi.u64 %rd24333, %rd24358, %rd24575, 0;
add.cc.u64 %rd24332, %rd24332, %rd24327;
addc.u64 %rd24333, %rd24333, 0;

	// end inline asm
	// begin inline asm
	mad.lo.cc.u64 %rd24338, %rd24358, %rd24581, %rd24298;
madc.hi.u64 %rd24339, %rd24358, %rd24581, 0;
add.cc.u64 %rd24338, %rd24338, %rd24333;
addc.u64 %rd24339, %rd24339, 0;

	// end inline asm
	// begin inline asm
	mad.lo.cc.u64 %rd24344, %rd24358, %rd24587, %rd24304;
madc.hi.u64 %rd24345, %rd24358, %rd24587, 0;
add.cc.u64 %rd24344, %rd24344, %rd24339;
addc.u64 %rd24345, %rd24345, 0;

	// end inline asm
	// begin inline asm
	mad.lo.cc.u64 %rd24350, %rd24358, %rd24593, %rd24310;
madc.hi.u64 %rd24351, %rd24358, %rd24593, 0;
add.cc.u64 %rd24350, %rd24350, %rd24345;
addc.u64 %rd24351, %rd24351, 0;

	// end inline asm
	// begin inline asm
	mad.lo.cc.u64 %rd24356, %rd24358, %rd24599, %rd24316;
madc.hi.u64 %rd24357, %rd24358, %rd24599, 0;
add.cc.u64 %rd24356, %rd24356, %rd24351;
addc.u64 %rd24357, %rd24357, 0;

	// end inline asm
	// begin inline asm
	add.cc.u64 %rd24362, %rd24322, %rd24357;
addc.u64 %rd24363, 0, 0;

	// end inline asm
	add.s64 	%rd24404, %rd24323, %rd24363;
	// begin inline asm
	mad.lo.cc.u64 %rd24366, %rd31, %rd17811, %rd24332;
madc.hi.u64 %rd24367, %rd31, %rd17811, 0;
add.cc.u64 %rd24366, %rd24366, %rd24571;
addc.u64 %rd24367, %rd24367, 0;

	// end inline asm
	// begin inline asm
	mad.lo.cc.u64 %rd24372, %rd30, %rd17811, %rd24338;
madc.hi.u64 %rd24373, %rd30, %rd17811, 0;
add.cc.u64 %rd24372, %rd24372, %rd24367;
addc.u64 %rd24373, %rd24373, 0;

	// end inline asm
	// begin inline asm
	mad.lo.cc.u64 %rd24378, %rd29, %rd17811, %rd24344;
madc.hi.u64 %rd24379, %rd29, %rd17811, 0;
add.cc.u64 %rd24378, %rd24378, %rd24373;
addc.u64 %rd24379, %rd24379, 0;

	// end inline asm
	// begin inline asm
	mad.lo.cc.u64 %rd24384, %rd28, %rd17811, %rd24350;
madc.hi.u64 %rd24385, %rd28, %rd17811, 0;
add.cc.u64 %rd24384, %rd24384, %rd24379;
addc.u64 %rd24385, %rd24385, 0;

	// end inline asm
	// begin inline asm
	mad.lo.cc.u64 %rd24390, %rd27, %rd17811, %rd24356;
madc.hi.u64 %rd24391, %rd27, %rd17811, 0;
add.cc.u64 %rd24390, %rd24390, %rd24385;
addc.u64 %rd24391, %rd24391, 0;

	// end inline asm
	// begin inline asm
	mad.lo.cc.u64 %rd24396, %rd26, %rd17811, %rd24362;
madc.hi.u64 %rd24397, %rd26, %rd17811, 0;
add.cc.u64 %rd24396, %rd24396, %rd24391;
addc.u64 %rd24397, %rd24397, 0;

	// end inline asm
	// begin inline asm
	add.cc.u64 %rd24402, %rd24404, %rd24397;
addc.u64 %rd24403, 0, 0;

	// end inline asm
	mul.lo.s64 	%rd24438, %rd24366, -8506173809081122819;
	// begin inline asm
	mad.lo.cc.u64 %rd24406, %rd24438, %rd24569, %rd24366;
madc.hi.u64 %rd24407, %rd24438, %rd24569, 0;
add.cc.u64 %rd24406, %rd24406, %rd24571;
addc.u64 %rd24407, %rd24407, 0;

	// end inline asm
	// begin inline asm
	mad.lo.cc.u64 %rd24412, %rd24438, %rd24575, %rd24372;
madc.hi.u64 %rd24413, %rd24438, %rd24575, 0;
add.cc.u64 %rd24412, %rd24412, %rd24407;
addc.u64 %rd24413, %rd24413, 0;

	// end inline asm
	// begin inline asm
	mad.lo.cc.u64 %rd24418, %rd24438, %rd24581, %rd24378;
madc.hi.u64 %rd24419, %rd24438, %rd24581, 0;
add.cc.u64 %rd24418, %rd24418, %rd24413;
addc.u64 %rd24419, %rd24419, 0;

	// end inline asm
	// begin inline asm
	mad.lo.cc.u64 %rd24424, %rd24438, %rd24587, %rd24384;
madc.hi.u64 %rd24425, %rd24438, %rd24587, 0;
add.cc.u64 %rd24424, %rd24424, %rd24419;
addc.u64 %rd24425, %rd24425, 0;

	// end inline asm
	// begin inline asm
	mad.lo.cc.u64 %rd24430, %rd24438, %rd24593, %rd24390;
madc.hi.u64 %rd24431, %rd24438, %rd24593, 0;
add.cc.u64 %rd24430, %rd24430, %rd24425;
addc.u64 %rd24431, %rd24431, 0;

	// end inline asm
	// begin inline asm
	mad.lo.cc.u64 %rd24436, %rd24438, %rd24599, %rd24396;
madc.hi.u64 %rd24437, %rd24438, %rd24599, 0;
add.cc.u64 %rd24436, %rd24436, %rd24431;
addc.u64 %rd24437, %rd24437, 0;

	// end inline asm
	// begin inline asm
	add.cc.u64 %rd24442, %rd24402, %rd24437;
addc.u64 %rd24443, 0, 0;

	// end inline asm
	add.s64 	%rd24484, %rd24403, %rd24443;
	// begin inline asm
	mad.lo.cc.u64 %rd24446, %rd31, %rd17812, %rd24412;
madc.hi.u64 %rd24447, %rd31, %rd17812, 0;
add.cc.u64 %rd24446, %rd24446, %rd24571;
addc.u64 %rd24447, %rd24447, 0;

	// end inline asm
	// begin inline asm
	mad.lo.cc.u64 %rd24452, %rd30, %rd17812, %rd24418;
madc.hi.u64 %rd24453, %rd30, %rd17812, 0;
add.cc.u64 %rd24452, %rd24452, %rd24447;
addc.u64 %rd24453, %rd24453, 0;

	// end inline asm
	// begin inline asm
	mad.lo.cc.u64 %rd24458, %rd29, %rd17812, %rd24424;
madc.hi.u64 %rd24459, %rd29, %rd17812, 0;
add.cc.u64 %rd24458, %rd24458, %rd24453;
addc.u64 %rd24459, %rd24459, 0;

	// end inline asm
	// begin inline asm
	mad.lo.cc.u64 %rd24464, %rd28, %rd17812, %rd24430;
madc.hi.u64 %rd24465, %rd28, %rd17812, 0;
add.cc.u64 %rd24464, %rd24464, %rd24459;
addc.u64 %rd24465, %rd24465, 0;

	// end inline asm
	// begin inline asm
	mad.lo.cc.u64 %rd24470, %rd27, %rd17812, %rd24436;
madc.hi.u64 %rd24471, %rd27, %rd17812, 0;
add.cc.u64 %rd24470, %rd24470, %rd24465;
addc.u64 %rd24471, %rd24471, 0;

	// end inline asm
	// begin inline asm
	mad.lo.cc.u64 %rd24476, %rd26, %rd17812, %rd24442;
madc.hi.u64 %rd24477, %rd26, %rd17812, 0;
add.cc.u64 %rd24476, %rd24476, %rd24471;
addc.u64 %rd24477, %rd24477, 0;

	// end inline asm
	// begin inline asm
	add.cc.u64 %rd24482, %rd24484, %rd24477;
addc.u64 %rd24483, 0, 0;

	// end inline asm
	mul.lo.s64 	%rd24518, %rd24446, -8506173809081122819;
	// begin inline asm
	mad.lo.cc.u64 %rd24486, %rd24518, %rd24569, %rd24446;
madc.hi.u64 %rd24487, %rd24518, %rd24569, 0;
add.cc.u64 %rd24486, %rd24486, %rd24571;
addc.u64 %rd24487, %rd24487, 0;

	// end inline asm
	// begin inline asm
	mad.lo.cc.u64 %rd24492, %rd24518, %rd24575, %rd24452;
madc.hi.u64 %rd24493, %rd24518, %rd24575, 0;
add.cc.u64 %rd24492, %rd24492, %rd24487;
addc.u64 %rd24493, %rd24493, 0;

	// end inline asm
	// begin inline asm
	mad.lo.cc.u64 %rd24498, %rd24518, %rd24581, %rd24458;
madc.hi.u64 %rd24499, %rd24518, %rd24581, 0;
add.cc.u64 %rd24498, %rd24498, %rd24493;
addc.u64 %rd24499, %rd24499, 0;

	// end inline asm
	// begin inline asm
	mad.lo.cc.u64 %rd24504, %rd24518, %rd24587, %rd24464;
madc.hi.u64 %rd24505, %rd24518, %rd24587, 0;
add.cc.u64 %rd24504, %rd24504, %rd24499;
addc.u64 %rd24505, %rd24505, 0;

	// end inline asm
	// begin inline asm
	mad.lo.cc.u64 %rd24510, %rd24518, %rd24593, %rd24470;
madc.hi.u64 %rd24511, %rd24518, %rd24593, 0;
add.cc.u64 %rd24510, %rd24510, %rd24505;
addc.u64 %rd24511, %rd24511, 0;

	// end inline asm
	// begin inline asm
	mad.lo.cc.u64 %rd24516, %rd24518, %rd24599, %rd24476;
madc.hi.u64 %rd24517, %rd24518, %rd24599, 0;
add.cc.u64 %rd24516, %rd24516, %rd24511;
addc.u64 %rd24517, %rd24517, 0;

	// end inline asm
	// begin inline asm
	add.cc.u64 %rd24522, %rd24482, %rd24517;
addc.u64 %rd24523, 0, 0;

	// end inline asm
	add.s64 	%rd24564, %rd24483, %rd24523;
	// begin inline asm
	mad.lo.cc.u64 %rd24526, %rd31, %rd17813, %rd24492;
madc.hi.u64 %rd24527, %rd31, %rd17813, 0;
add.cc.u64 %rd24526, %rd24526, %rd24571;
addc.u64 %rd24527, %rd24527, 0;

	// end inline asm
	// begin inline asm
	mad.lo.cc.u64 %rd24532, %rd30, %rd17813, %rd24498;
madc.hi.u64 %rd24533, %rd30, %rd17813, 0;
add.cc.u64 %rd24532, %rd24532, %rd24527;
addc.u64 %rd24533, %rd24533, 0;

	// end inline asm
	// begin inline asm
	mad.lo.cc.u64 %rd24538, %rd29, %rd17813, %rd24504;
madc.hi.u64 %rd24539, %rd29, %rd17813, 0;
add.cc.u64 %rd24538, %rd24538, %rd24533;
addc.u64 %rd24539, %rd24539, 0;

	// end inline asm
	// begin inline asm
	mad.lo.cc.u64 %rd24544, %rd28, %rd17813, %rd24510;
madc.hi.u64 %rd24545, %rd28, %rd17813, 0;
add.cc.u64 %rd24544, %rd24544, %rd24539;
addc.u64 %rd24545, %rd24545, 0;

	// end inline asm
	// begin inline asm
	mad.lo.cc.u64 %rd24550, %rd27, %rd17813, %rd24516;
madc.hi.u64 %rd24551, %rd27, %rd17813, 0;
add.cc.u64 %rd24550, %rd24550, %rd24545;
addc.u64 %rd24551, %rd24551, 0;

	// end inline asm
	// begin inline asm
	mad.lo.cc.u64 %rd24556, %rd26, %rd17813, %rd24522;
madc.hi.u64 %rd24557, %rd26, %rd17813, 0;
add.cc.u64 %rd24556, %rd24556, %rd24551;
addc.u64 %rd24557, %rd24557, 0;

	// end inline asm
	// begin inline asm
	add.cc.u64 %rd24562, %rd24564, %rd24557;
addc.u64 %rd24563, 0, 0;

	// end inline asm
	mul.lo.s64 	%rd24598, %rd24526, -8506173809081122819;
	// begin inline asm
	mad.lo.cc.u64 %rd24566, %rd24598, %rd24569, %rd24526;
madc.hi.u64 %rd24567, %rd24598, %rd24569, 0;
add.cc.u64 %rd24566, %rd24566, %rd24571;
addc.u64 %rd24567, %rd24567, 0;

	// end inline asm
	// begin inline asm
	mad.lo.cc.u64 %rd35045, %rd24598, %rd24575, %rd24532;
madc.hi.u64 %rd24573, %rd24598, %rd24575, 0;
add.cc.u64 %rd35045, %rd35045, %rd24567;
addc.u64 %rd24573, %rd24573, 0;

	// end inline asm
	// begin inline asm
	mad.lo.cc.u64 %rd35046, %rd24598, %rd24581, %rd24538;
madc.hi.u64 %rd24579, %rd24598, %rd24581, 0;
add.cc.u64 %rd35046, %rd35046, %rd24573;
addc.u64 %rd24579, %rd24579, 0;

	// end inline asm
	// begin inline asm
	mad.lo.cc.u64 %rd24618, %rd24598, %rd24587, %rd24544;
madc.hi.u64 %rd24585, %rd24598, %rd24587, 0;
add.cc.u64 %rd24618, %rd24618, %rd24579;
addc.u64 %rd24585, %rd24585, 0;

	// end inline asm
	// begin inline asm
	mad.lo.cc.u64 %rd24619, %rd24598, %rd24593, %rd24550;
madc.hi.u64 %rd24591, %rd24598, %rd24593, 0;
add.cc.u64 %rd24619, %rd24619, %rd24585;
addc.u64 %rd24591, %rd24591, 0;

	// end inline asm
	// begin inline asm
	mad.lo.cc.u64 %rd24620, %rd24598, %rd24599, %rd24556;
madc.hi.u64 %rd24597, %rd24598, %rd24599, 0;
add.cc.u64 %rd24620, %rd24620, %rd24591;
addc.u64 %rd24597, %rd24597, 0;

	// end inline asm
	// begin inline asm
	add.cc.u64 %rd24621, %rd24562, %rd24597;
addc.u64 %rd24603, 0, 0;

	// end inline asm
	setp.gt.u64 	%p1411, %rd24621, 1873798617647539866;
	@%p1411 bra 	$L__BB3_769;
	setp.eq.s64 	%p1412, %rd24621, 1873798617647539866;
	mov.u64 	%rd35047, %rd24618;
	mov.u64 	%rd35048, %rd24619;
	mov.u64 	%rd35049, %rd24620;
	mov.u64 	%rd35050, %rd24621;
	@%p1412 bra 	$L__BB3_761;
	bra.uni 	$L__BB3_770;
$L__BB3_761:
	setp.gt.u64 	%p1413, %rd24620, 5412103778470702295;
	@%p1413 bra 	$L__BB3_769;
	setp.ne.s64 	%p1414, %rd24620, 5412103778470702295;
	mov.b64 	%rd35050, 1873798617647539866;
	mov.u64 	%rd35047, %rd24618;
	mov.u64 	%rd35048, %rd24619;
	mov.u64 	%rd35049, %rd24620;
	@%p1414 bra 	$L__BB3_770;
	setp.gt.u64 	%p1415, %rd24619, 7239337960414712511;
	@%p1415 bra 	$L__BB3_769;
	setp.ne.s64 	%p1416, %rd24619, 7239337960414712511;
	mov.b64 	%rd35049, 5412103778470702295;
	mov.u64 	%rd35047, %rd24618;
	mov.u64 	%rd35048, %rd24619;
	@%p1416 bra 	$L__BB3_770;
	setp.gt.u64 	%p1417, %rd24618, 7435674573564081700;
	@%p1417 bra 	$L__BB3_769;
	setp.ne.s64 	%p1418, %rd24618, 7435674573564081700;
	mov.b64 	%rd35048, 7239337960414712511;
	mov.u64 	%rd35047, %rd24618;
	@%p1418 bra 	$L__BB3_770;
	setp.gt.u64 	%p1419, %rd35046, 2210141511517208575;
	@%p1419 bra 	$L__BB3_769;
	setp.ne.s64 	%p1420, %rd35046, 2210141511517208575;
	setp.lt.u64 	%p1421, %rd35045, -5044313057631688021;
	or.pred  	%p1422, %p1420, %p1421;
	mov.b64 	%rd35047, 7435674573564081700;
	@%p1422 bra 	$L__BB3_770;
$L__BB3_769:
	mov.b64 	%rd24622, -5044313057631688021;
	mov.b64 	%rd24623, 2210141511517208575;
	mov.b64 	%rd24624, 7435674573564081700;
	mov.b64 	%rd24625, 7239337960414712511;
	mov.b64 	%rd24626, 5412103778470702295;
	mov.b64 	%rd24627, 1873798617647539866;
	// begin inline asm
	sub.cc.u64 %rd35045, %rd35045, %rd24622;
subc.cc.u64 %rd35046, %rd35046, %rd24623;
subc.cc.u64 %rd24618, %rd24618, %rd24624;
subc.cc.u64 %rd24619, %rd24619, %rd24625;
subc.cc.u64 %rd24620, %rd24620, %rd24626;
subc.u64 %rd24621, %rd24621, %rd24627;

	// end inline asm
	mov.u64 	%rd35047, %rd24618;
	mov.u64 	%rd35048, %rd24619;
	mov.u64 	%rd35049, %rd24620;
	mov.u64 	%rd35050, %rd24621;
$L__BB3_770:
	mov.b64 	%rd25079, 0;
	// begin inline asm
	mad.lo.cc.u64 %rd24634, %rd35063, %rd35477, %rd25079;
madc.hi.u64 %rd24635, %rd35063, %rd35477, 0;
add.cc.u64 %rd24634, %rd24634, %rd25079;
addc.u64 %rd24635, %rd24635, 0;

	// end inline asm
	// begin inline asm
	mad.lo.cc.u64 %rd24640, %rd35064, %rd35477, %rd25079;
madc.hi.u64 %rd24641, %rd35064, %rd35477, 0;
add.cc.u64 %rd24640, %rd24640, %rd24635;
addc.u64 %rd24641, %rd24641, 0;

	// end inline asm
	// begin inline asm
	mad.lo.cc.u64 %rd24646, %rd25172, %rd35477, %rd25079;
madc.hi.u64 %rd24647, %rd25172, %rd35477, 0;
add.cc.u64 %rd24646, %rd24646, %rd24641;
addc.u64 %rd24647, %rd24647, 0;

	// end inline asm
	// begin inline asm
	mad.lo.cc.u64 %rd24652, %rd25173, %rd35477, %rd25079;
madc.hi.u64 %rd24653, %rd25173, %rd35477, 0;
add.cc.u64 %rd24652, %rd24652, %rd24647;
addc.u64 %rd24653, %rd24653, 0;

	// end inline asm
	// begin inline asm
	mad.lo.cc.u64 %rd24658, %rd25174, %rd35477, %rd25079;
madc.hi.u64 %rd24659, %rd25174, %rd35477, 0;
add.cc.u64 %rd24658, %rd24658, %rd24653;
addc.u64 %rd24659, %rd24659, 0;

	// end inline asm
	// begin inline asm
	mad.lo.cc.u64 %rd24664, %rd25175, %rd35477, %rd25079;
madc.hi.u64 %rd24665, %rd25175, %rd35477, 0;
add.cc.u64 %rd24664, %rd24664, %rd24659;
addc.u64 %rd24665, %rd24665, 0;

	// end inline asm
	// begin inline asm
	add.cc.u64 %rd24670, %rd25079, %rd24665;
addc.u64 %rd24671, 0, 0;

	// end inline asm
	mul.lo.s64 	%rd24706, %rd24634, -8506173809081122819;
	mov.b64 	%rd25077, -5044313057631688021;
	// begin inline asm
	mad.lo.cc.u64 %rd24674, %rd24706, %rd25077, %rd24634;
madc.hi.u64 %rd24675, %rd24706, %rd25077, 0;
add.cc.u64 %rd24674, %rd24674, %rd25079;
addc.u64 %rd24675, %rd24675, 0;

	// end inline asm
	mov.b64 	%rd25083, 2210141511517208575;
	// begin inline asm
	mad.lo.cc.u64 %rd24680, %rd24706, %rd25083, %rd24640;
madc.hi.u64 %rd24681, %rd24706, %rd25083, 0;
add.cc.u64 %rd24680, %rd24680, %rd24675;
addc.u64 %rd24681, %rd24681, 0;

	// end inline asm
	mov.b64 	%rd25089, 7435674573564081700;
	// begin inline asm
	mad.lo.cc.u64 %rd24686, %rd24706, %rd25089, %rd24646;
madc.hi.u64 %rd24687, %rd24706, %rd25089, 0;
add.cc.u64 %rd24686, %rd24686, %rd24681;
addc.u64 %rd24687, %rd24687, 0;

	// end inline asm
	mov.b64 	%rd25095, 7239337960414712511;
	// begin inline asm
	mad.lo.cc.u64 %rd24692, %rd24706, %rd25095, %rd24652;
madc.hi.u64 %rd24693, %rd24706, %rd25095, 0;
add.cc.u64 %rd24692, %rd24692, %rd24687;
addc.u64 %rd24693, %rd24693, 0;

	// end inline asm
	mov.b64 	%rd25101, 5412103778470702295;
	// begin inline asm
	mad.lo.cc.u64 %rd24698, %rd24706, %rd25101, %rd24658;
madc.hi.u64 %rd24699, %rd24706, %rd25101, 0;
add.cc.u64 %rd24698, %rd24698, %rd24693;
addc.u64 %rd24699, %rd24699, 0;

	// end inline asm
	mov.b64 	%rd25107, 1873798617647539866;
	// begin inline asm
	mad.lo.cc.u64 %rd24704, %rd24706, %rd25107, %rd24664;
madc.hi.u64 %rd24705, %rd24706, %rd25107, 0;
add.cc.u64 %rd24704, %rd24704, %rd24699;
addc.u64 %rd24705, %rd24705, 0;

	// end inline asm
	// begin inline asm
	add.cc.u64 %rd24710, %rd24670, %rd24705;
addc.u64 %rd24711, 0, 0;

	// end inline asm
	add.s64 	%rd24752, %rd24671, %rd24711;
	// begin inline asm
	mad.lo.cc.u64 %rd24714, %rd35063, %rd35478, %rd24680;
madc.hi.u64 %rd24715, %rd35063, %rd35478, 0;
add.cc.u64 %rd24714, %rd24714, %rd25079;
addc.u64 %rd24715, %rd24715, 0;

	// end inline asm
	// begin inline asm
	mad.lo.cc.u64 %rd24720, %rd35064, %rd35478, %rd24686;
madc.hi.u64 %rd24721, %rd35064, %rd35478, 0;
add.cc.u64 %rd24720, %rd24720, %rd24715;
addc.u64 %rd24721, %rd24721, 0;

	// end inline asm
	// begin inline asm
	mad.lo.cc.u64 %rd24726, %rd25172, %rd35478, %rd24692;
madc.hi.u64 %rd24727, %rd25172, %rd35478, 0;
add.cc.u64 %rd24726, %rd24726, %rd24721;
addc.u64 %rd24727, %rd24727, 0;

	// end inline asm
	// begin inline asm
	mad.lo.cc.u64 %rd24732, %rd25173, %rd35478, %rd24698;
madc.hi.u64 %rd24733, %rd25173, %rd35478, 0;
add.cc.u64 %rd24732, %rd24732, %rd24727;
addc.u64 %rd24733, %rd24733, 0;

	// end inline asm
	// begin inline asm
	mad.lo.cc.u64 %rd24738, %rd25174, %rd35478, %rd24704;
madc.hi.u64 %rd24739, %rd25174, %rd35478, 0;
add.cc.u64 %rd24738, %rd24738, %rd24733;
addc.u64 %rd24739, %rd24739, 0;

	// end inline asm
	// begin inline asm
	mad.lo.cc.u64 %rd24744, %rd25175, %rd35478, %rd24710;
madc.hi.u64 %rd24745, %rd25175, %rd35478, 0;
add.cc.u64 %rd24744, %rd24744, %rd24739;
addc.u64 %rd24745, %rd24745, 0;

	// end inline asm
	// begin inline asm
	add.cc.u64 %rd24750, %rd24752, %rd24745;
addc.u64 %rd24751, 0, 0;

	// end inline asm
	mul.lo.s64 	%rd24786, %rd24714, -8506173809081122819;
	// begin inline asm
	mad.lo.cc.u64 %rd24754, %rd24786, %rd25077, %rd24714;
madc.hi.u64 %rd24755, %rd24786, %rd25077, 0;
add.cc.u64 %rd24754, %rd24754, %rd25079;
addc.u64 %rd24755, %rd24755, 0;

	// end inline asm
	// begin inline asm
	mad.lo.cc.u64 %rd24760, %rd24786, %rd25083, %rd24720;
madc.hi.u64 %rd24761, %rd24786, %rd25083, 0;
add.cc.u64 %rd24760, %rd24760, %rd24755;
addc.u64 %rd24761, %rd24761, 0;

	// end inline asm
	// begin inline asm
	mad.lo.cc.u64 %rd24766, %rd24786, %rd25089, %rd24726;
madc.hi.u64 %rd24767, %rd24786, %rd25089, 0;
add.cc.u64 %rd24766, %rd24766, %rd24761;
addc.u64 %rd24767, %rd24767, 0;

	// end inline asm
	// begin inline asm
	mad.lo.cc.u64 %rd24772, %rd24786, %rd25095, %rd24732;
madc.hi.u64 %rd24773, %rd24786, %rd25095, 0;
add.cc.u64 %rd24772, %rd24772, %rd24767;
addc.u64 %rd24773, %rd24773, 0;

	// end inline asm
	// begin inline asm
	mad.lo.cc.u64 %rd24778, %rd24786, %rd25101, %rd24738;
madc.hi.u64 %rd24779, %rd24786, %rd25101, 0;
add.cc.u64 %rd24778, %rd24778, %rd24773;
addc.u64 %rd24779, %rd24779, 0;

	// end inline asm
	// begin inline asm
	mad.lo.cc.u64 %rd24784, %rd24786, %rd25107, %rd24744;
madc.hi.u64 %rd24785, %rd24786, %rd25107, 0;
add.cc.u64 %rd24784, %rd24784, %rd24779;
addc.u64 %rd24785, %rd24785, 0;

	// end inline asm
	// begin inline asm
	add.cc.u64 %rd24790, %rd24750, %rd24785;
addc.u64 %rd24791, 0, 0;

	// end inline asm
	add.s64 	%rd24832, %rd24751, %rd24791;
	// begin inline asm
	mad.lo.cc.u64 %rd24794, %rd35063, %rd17856, %rd24760;
madc.hi.u64 %rd24795, %rd35063, %rd17856, 0;
add.cc.u64 %rd24794, %rd24794, %rd25079;
addc.u64 %rd24795, %rd24795, 0;

	// end inline asm
	// begin inline asm
	mad.lo.cc.u64 %rd24800, %rd35064, %rd17856, %rd24766;
madc.hi.u64 %rd24801, %rd35064, %rd17856, 0;
add.cc.u64 %rd24800, %rd24800, %rd24795;
addc.u64 %rd24801, %rd24801, 0;

	// end inline asm
	// begin inline asm
	mad.lo.cc.u64 %rd24806, %rd25172, %rd17856, %rd24772;
madc.hi.u64 %rd24807, %rd25172, %rd17856, 0;
add.cc.u64 %rd24806, %rd24806, %rd24801;
addc.u64 %rd24807, %rd24807, 0;

	// end inline asm
	// begin inline asm
	mad.lo.cc.u64 %rd24812, %rd25173, %rd17856, %rd24778;
madc.hi.u64 %rd24813, %rd25173, %rd17856, 0;
add.cc.u64 %rd24812, %rd24812, %rd24807;
addc.u64 %rd24813, %rd24813, 0;

	// end inline asm
	// begin inline asm
	mad.lo.cc.u64 %rd24818, %rd25174, %rd17856, %rd24784;
madc.hi.u64 %rd24819, %rd25174, %rd17856, 0;
add.cc.u64 %rd24818, %rd24818, %rd24813;
addc.u64 %rd24819, %rd24819, 0;

	// end inline asm
	// begin inline asm
	mad.lo.cc.u64 %rd24824, %rd25175, %rd17856, %rd24790;
madc.hi.u64 %rd24825, %rd25175, %rd17856, 0;
add.cc.u64 %rd24824, %rd24824, %rd24819;
addc.u64 %rd24825, %rd24825, 0;

	// end inline asm
	// begin inline asm
	add.cc.u64 %rd24830, %rd24832, %rd24825;
addc.u64 %rd24831, 0, 0;

	// end inline asm
	mul.lo.s64 	%rd24866, %rd24794, -8506173809081122819;
	// begin inline asm
	mad.lo.cc.u64 %rd24834, %rd24866, %rd25077, %rd24794;
madc.hi.u64 %rd24835, %rd24866, %rd25077, 0;
add.cc.u64 %rd24834, %rd24834, %rd25079;
addc.u64 %rd24835, %rd24835, 0;

	// end inline asm
	// begin inline asm
	mad.lo.cc.u64 %rd24840, %rd24866, %rd25083, %rd24800;
madc.hi.u64 %rd24841, %rd24866, %rd25083, 0;
add.cc.u64 %rd24840, %rd24840, %rd24835;
addc.u64 %rd24841, %rd24841, 0;

	// end inline asm
	// begin inline asm
	mad.lo.cc.u64 %rd24846, %rd24866, %rd25089, %rd24806;
madc.hi.u64 %rd24847, %rd24866, %rd25089, 0;
add.cc.u64 %rd24846, %rd24846, %rd24841;
addc.u64 %rd24847, %rd24847, 0;

	// end inline asm
	// begin inline asm
	mad.lo.cc.u64 %rd24852, %rd24866, %rd25095, %rd24812;
madc.hi.u64 %rd24853, %rd24866, %rd25095, 0;
add.cc.u64 %rd24852, %rd24852, %rd24847;
addc.u64 %rd24853, %rd24853, 0;

	// end inline asm
	// begin inline asm
	mad.lo.cc.u64 %rd24858, %rd24866, %rd25101, %rd24818;
madc.hi.u64 %rd24859, %rd24866, %rd25101, 0;
add.cc.u64 %rd24858, %rd24858, %rd24853;
addc.u64 %rd24859, %rd24859, 0;

	// end inline asm
	// begin inline asm
	mad.lo.cc.u64 %rd24864, %rd24866, %rd25107, %rd24824;
madc.hi.u64 %rd24865, %rd24866, %rd25107, 0;
add.cc.u64 %rd24864, %rd24864, %rd24859;
addc.u64 %rd24865, %rd24865, 0;

	// end inline asm
	// begin inline asm
	add.cc.u64 %rd24870, %rd24830, %rd24865;
addc.u64 %rd24871, 0, 0;

	// end inline asm
	add.s64 	%rd24912, %rd24831, %rd24871;
	// begin inline asm
	mad.lo.cc.u64 %rd24874, %rd35063, %rd17857, %rd24840;
madc.hi.u64 %rd24875, %rd35063, %rd17857, 0;
add.cc.u64 %rd24874, %rd24874, %rd25079;
addc.u64 %rd24875, %rd24875, 0;

	// end inline asm
	// begin inline asm
	mad.lo.cc.u64 %rd24880, %rd35064, %rd17857, %rd24846;
madc.hi.u64 %rd24881, %rd35064, %rd17857, 0;
add.cc.u64 %rd24880, %rd24880, %rd24875;
addc.u64 %rd24881, %rd24881, 0;

	// end inline asm
	// begin inline asm
	mad.lo.cc.u64 %rd24886, %rd25172, %rd17857, %rd24852;
madc.hi.u64 %rd24887, %rd25172, %rd17857, 0;
add.cc.u64 %rd24886, %rd24886, %rd24881;
addc.u64 %rd24887, %rd24887, 0;

	// end inline asm
	// begin inline asm
	mad.lo.cc.u64 %rd24892, %rd25173, %rd17857, %rd24858;
madc.hi.u64 %rd24893, %rd25173, %rd17857, 0;
add.cc.u64 %rd24892, %rd24892, %rd24887;
addc.u64 %rd24893, %rd24893, 0;

	// end inline asm
	// begin inline asm
	mad.lo.cc.u64 %rd24898, %rd25174, %rd17857, %rd24864;
madc.hi.u64 %rd24899, %rd25174, %rd17857, 0;
add.cc.u64 %rd24898, %rd24898, %rd24893;
addc.u64 %rd24899, %rd24899, 0;

	// end inline asm
	// begin inline asm
	mad.lo.cc.u64 %rd24904, %rd25175, %rd17857, %rd24870;
madc.hi.u64 %rd24905, %rd25175, %rd17857, 0;
add.cc.u64 %rd24904, %rd24904, %rd24899;
addc.u64 %rd24905, %rd24905, 0;

	// end inline asm
	// begin inline asm
	add.cc.u64 %rd24910, %rd24912, %rd24905;
addc.u64 %rd24911, 0, 0;

	// end inline asm
	mul.lo.s64 	%rd24946, %rd24874, -8506173809081122819;
	// begin inline asm
	mad.lo.cc.u64 %rd24914, %rd24946, %rd25077, %rd24874;
madc.hi.u64 %rd24915, %rd24946, %rd25077, 0;
add.cc.u64 %rd24914, %rd24914, %rd25079;
addc.u64 %rd24915, %rd24915, 0;

	// end inline asm
	// begin inline asm
	mad.lo.cc.u64 %rd24920, %rd24946, %rd25083, %rd24880;
madc.hi.u64 %rd24921, %rd24946, %rd25083, 0;
add.cc.u64 %rd24920, %rd24920, %rd24915;
addc.u64 %rd24921, %rd24921, 0;

	// end inline asm
	// begin inline asm
	mad.lo.cc.u64 %rd24926, %rd24946, %rd25089, %rd24886;
madc.hi.u64 %rd24927, %rd24946, %rd25089, 0;
add.cc.u64 %rd24926, %rd24926, %rd24921;
addc.u64 %rd24927, %rd24927, 0;

	// end inline asm
	// begin inline asm
	mad.lo.cc.u64 %rd24932, %rd24946, %rd25095, %rd24892;
madc.hi.u64 %rd24933, %rd24946, %rd25095, 0;
add.cc.u64 %rd24932, %rd24932, %rd24927;
addc.u64 %rd24933, %rd24933, 0;

	// end inline asm
	// begin inline asm
	mad.lo.cc.u64 %rd24938, %rd24946, %rd25101, %rd24898;
madc.hi.u64 %rd24939, %rd24946, %rd25101, 0;
add.cc.u64 %rd24938, %rd24938, %rd24933;
addc.u64 %rd24939, %rd24939, 0;

	// end inline asm
	// begin inline asm
	mad.lo.cc.u64 %rd24944, %rd24946, %rd25107, %rd24904;
madc.hi.u64 %rd24945, %rd24946, %rd25107, 0;
add.cc.u64 %rd24944, %rd24944, %rd24939;
addc.u64 %rd24945, %rd24945, 0;

	// end inline asm
	// begin inline asm
	add.cc.u64 %rd24950, %rd24910, %rd24945;
addc.u64 %rd24951, 0, 0;

	// end inline asm
	add.s64 	%rd24992, %rd24911, %rd24951;
	// begin inline asm
	mad.lo.cc.u64 %rd24954, %rd35063, %rd17858, %rd24920;
madc.hi.u64 %rd24955, %rd35063, %rd17858, 0;
add.cc.u64 %rd24954, %rd24954, %rd25079;
addc.u64 %rd24955, %rd24955, 0;

	// end inline asm
	// begin inline asm
	mad.lo.cc.u64 %rd24960, %rd35064, %rd17858, %rd24926;
madc.hi.u64 %rd24961, %rd35064, %rd17858, 0;
add.cc.u64 %rd24960, %rd24960, %rd24955;
addc.u64 %rd24961, %rd24961, 0;

	// end inline asm
	// begin inline asm
	mad.lo.cc.u64 %rd24966, %rd25172, %rd17858, %rd24932;
madc.hi.u64 %rd24967, %rd25172, %rd17858, 0;
add.cc.u64 %rd24966, %rd24966, %rd24961;
addc.u64 %rd24967, %rd24967, 0;

	// end inline asm
	// begin inline asm
	mad.lo.cc.u64 %rd24972, %rd25173, %rd17858, %rd24938;
madc.hi.u64 %rd24973, %rd25173, %rd17858, 0;
add.cc.u64 %rd24972, %rd24972, %rd24967;
addc.u64 %rd24973, %rd24973, 0;

	// end inline asm
	// begin inline asm
	mad.lo.cc.u64 %rd24978, %rd25174, %rd17858, %rd24944;
madc.hi.u64 %rd24979, %rd25174, %rd17858, 0;
add.cc.u64 %rd24978, %rd24978, %rd24973;
addc.u64 %rd24979, %rd24979, 0;

	// end inline asm
	// begin inline asm
	mad.lo.cc.u64 %rd24984, %rd25175, %rd17858, %rd24950;
madc.hi.u64 %rd24985, %rd25175, %rd17858, 0;
add.cc.u64 %rd24984, %rd24984, %rd24979;
addc.u64 %rd24985, %rd24985, 0;

	// end inline asm
	// begin inline asm
	add.cc.u64 %rd24990, %rd24992, %rd24985;
addc.u64 %rd24991, 0, 0;

	// end inline asm
	mul.lo.s64 	%rd25026, %rd24954, -8506173809081122819;
	// begin inline asm
	mad.lo.cc.u64 %rd24994, %rd25026, %rd25077, %rd24954;
madc.hi.u64 %rd24995, %rd25026, %rd25077, 0;
add.cc.u64 %rd24994, %rd24994, %rd25079;
addc.u64 %rd24995, %rd24995, 0;

	// end inline asm
	// begin inline asm
	mad.lo.cc.u64 %rd25000, %rd25026, %rd25083, %rd24960;
madc.hi.u64 %rd25001, %rd25026, %rd25083, 0;
add.cc.u64 %rd25000, %rd25000, %rd24995;
addc.u64 %rd25001, %rd25001, 0;

	// end inline asm
	// begin inline asm
	mad.lo.cc.u64 %rd25006, %rd25026, %rd25089, %rd24966;
madc.hi.u64 %rd25007, %rd25026, %rd25089, 0;
add.cc.u64 %rd25006, %rd25006, %rd25001;
addc.u64 %rd25007, %rd25007, 0;

	// end inline asm
	// begin inline asm
	mad.lo.cc.u64 %rd25012, %rd25026, %rd25095, %rd24972;
madc.hi.u64 %rd25013, %rd25026, %rd25095, 0;
add.cc.u64 %rd25012, %rd25012, %rd25007;
addc.u64 %rd25013, %rd25013, 0;

	// end inline asm
	// begin inline asm
	mad.lo.cc.u64 %rd25018, %rd25026, %rd25101, %rd24978;
madc.hi.u64 %rd25019, %rd25026, %rd25101, 0;
add.cc.u64 %rd25018, %rd25018, %rd25013;
addc.u64 %rd25019, %rd25019, 0;

	// end inline asm
	// begin inline asm
	mad.lo.cc.u64 %rd25024, %rd25026, %rd25107, %rd24984;
madc.hi.u64 %rd25025, %rd25026, %rd25107, 0;
add.cc.u64 %rd25024, %rd25024, %rd25019;
addc.u64 %rd25025, %rd25025, 0;

	// end inline asm
	// begin inline asm
	add.cc.u64 %rd25030, %rd24990, %rd25025;
addc.u64 %rd25031, 0, 0;

	// end inline asm
	add.s64 	%rd25072, %rd24991, %rd25031;
	// begin inline asm
	mad.lo.cc.u64 %rd25034, %rd35063, %rd17859, %rd25000;
madc.hi.u64 %rd25035, %rd35063, %rd17859, 0;
add.cc.u64 %rd25034, %rd25034, %rd25079;
addc.u64 %rd25035, %rd25035, 0;

	// end inline asm
	// begin inline asm
	mad.lo.cc.u64 %rd25040, %rd35064, %rd17859, %rd25006;
madc.hi.u64 %rd25041, %rd35064, %rd17859, 0;
add.cc.u64 %rd25040, %rd25040, %rd25035;
addc.u64 %rd25041, %rd25041, 0;

	// end inline asm
	// begin inline asm
	mad.lo.cc.u64 %rd25046, %rd25172, %rd17859, %rd25012;
madc.hi.u64 %rd25047, %rd25172, %rd17859, 0;
add.cc.u64 %rd25046, %rd25046, %rd25041;
addc.u64 %rd25047, %rd25047, 0;

	// end inline asm
	// begin inline asm
	mad.lo.cc.u64 %rd25052, %rd25173, %rd17859, %rd25018;
madc.hi.u64 %rd25053, %rd25173, %rd17859, 0;
add.cc.u64 %rd25052, %rd25052, %rd25047;
addc.u64 %rd25053, %rd25053, 0;

	// end inline asm
	// begin inline asm
	mad.lo.cc.u64 %rd25058, %rd25174, %rd17859, %rd25024;
madc.hi.u64 %rd25059, %rd25174, %rd17859, 0;
add.cc.u64 %rd25058, %rd25058, %rd25053;
addc.u64 %rd25059, %rd25059, 0;

	// end inline asm
	// begin inline asm
	mad.lo.cc.u64 %rd25064, %rd25175, %rd17859, %rd25030;
madc.hi.u64 %rd25065, %rd25175, %rd17859, 0;
add.cc.u64 %rd25064, %rd25064, %rd25059;
addc.u64 %rd25065, %rd25065, 0;

	// end inline asm
	// begin inline asm
	add.cc.u64 %rd25070, %rd25072, %rd25065;
addc.u64 %rd25071, 0, 0;

	// end inline asm
	mul.lo.s64 	%rd25106, %rd25034, -8506173809081122819;
	// begin inline asm
	mad.lo.cc.u64 %rd25074, %rd25106, %rd25077, %rd25034;
madc.hi.u64 %rd25075, %rd25106, %rd25077, 0;
add.cc.u64 %rd25074, %rd25074, %rd25079;
addc.u64 %rd25075, %rd25075, 0;

	// end inline asm
	// begin inline asm
	mad.lo.cc.u64 %rd35051, %rd25106, %rd25083, %rd25040;
madc.hi.u64 %rd25081, %rd25106, %rd25083, 0;
add.cc.u64 %rd35051, %rd35051, %rd25075;
addc.u64 %rd25081, %rd25081, 0;

	// end inline asm
	// begin inline asm
	mad.lo.cc.u64 %rd35052, %rd25106, %rd25089, %rd25046;
madc.hi.u64 %rd25087, %rd25106, %rd25089, 0;
add.cc.u64 %rd35052, %rd35052, %rd25081;
addc.u64 %rd25087, %rd25087, 0;

	// end inline asm
	// begin inline asm
	mad.lo.cc.u64 %rd25126, %rd25106, %rd25095, %rd25052;
madc.hi.u64 %rd25093, %rd25106, %rd25095, 0;
add.cc.u64 %rd25126, %rd25126, %rd25087;
addc.u64 %rd25093, %rd25093, 0;

	// end inline asm
	// begin inline asm
	mad.lo.cc.u64 %rd25127, %rd25106, %rd25101, %rd25058;
madc.hi.u64 %rd25099, %rd25106, %rd25101, 0;
add.cc.u64 %rd25127, %rd25127, %rd25093;
addc.u64 %rd25099, %rd25099, 0;

	// end inline asm
	// begin inline asm
	mad.lo.cc.u64 %rd25128, %rd25106, %rd25107, %rd25064;
madc.hi.u64 %rd25105, %rd25106, %rd25107, 0;
add.cc.u64 %rd25128, %rd25128, %rd25099;
addc.u64 %rd25105, %rd25105, 0;

	// end inline asm
	// begin inline asm
	add.cc.u64 %rd25129, %rd25070, %rd25105;
addc.u64 %rd25111, 0, 0;

	// end inline asm
	setp.gt.u64 	%p1423, %rd25129, 1873798617647539866;
	@%p1423 bra 	$L__BB3_780;
	setp.eq.s64 	%p1424, %rd25129, 1873798617647539866;
	mov.u64 	%rd35053, %rd25126;
	mov.u64 	%rd35054, %rd25127;
	mov.u64 	%rd35055, %rd25128;
	mov.u64 	%rd35056, %rd25129;
	@%p1424 bra 	$L__BB3_772;
	bra.uni 	$L__BB3_781;
$L__BB3_772:
	setp.gt.u64 	%p1425, %rd25128, 5412103778470702295;
	@%p1425 bra 	$L__BB3_780;
	setp.ne.s64 	%p1426, %rd25128, 5412103778470702295;
	mov.b64 	%rd35056, 1873798617647539866;
	mov.u64 	%rd35053, %rd25126;
	mov.u64 	%rd35054, %rd25127;
	mov.u64 	%rd35055, %rd25128;
	@%p1426 bra 	$L__BB3_781;
	setp.gt.u64 	%p1427, %rd25127, 7239337960414712511;
	@%p1427 bra 	$L__BB3_780;
	setp.ne.s64 	%p1428, %rd25127, 7239337960414712511;
	mov.b64 	%rd35055, 5412103778470702295;
	mov.u64 	%rd35053, %rd25126;
	mov.u64 	%rd35054, %rd25127;
	@%p1428 bra 	$L__BB3_781;
	setp.gt.u64 	%p1429, %rd25126, 7435674573564081700;
	@%p1429 bra 	$L__BB3_780;
	setp.ne.s64 	%p1430, %rd25126, 7435674573564081700;
	mov.b64 	%rd35054, 7239337960414712511;
	mov.u64 	%rd35053, %rd25126;
	@%p1430 bra 	$L__BB3_781;
	setp.gt.u64 	%p1431, %rd35052, 2210141511517208575;
	@%p1431 bra 	$L__BB3_780;
	setp.ne.s64 	%p1432, %rd35052, 2210141511517208575;
	setp.lt.u64 	%p1433, %rd35051, -5044313057631688021;
	or.pred  	%p1434, %p1432, %p1433;
	mov.b64 	%rd35053, 7435674573564081700;
	@%p1434 bra 	$L__BB3_781;
$L__BB3_780:
	mov.b64 	%rd25130, -5044313057631688021;
	mov.b64 	%rd25131, 2210141511517208575;
	mov.b64 	%rd25132, 7435674573564081700;
	mov.b64 	%rd25133, 7239337960414712511;
	mov.b64 	%rd25134, 5412103778470702295;
	mov.b64 	%rd25135, 1873798617647539866;
	// begin inline asm
	sub.cc.u64 %rd35051, %rd35051, %rd25130;
subc.cc.u64 %rd35052, %rd35052, %rd25131;
subc.cc.u64 %rd25126, %rd25126, %rd25132;
subc.cc.u64 %rd25127, %rd25127, %rd25133;
subc.cc.u64 %rd25128, %rd25128, %rd25134;
subc.u64 %rd25129, %rd25129, %rd25135;

	// end inline asm
	mov.u64 	%rd35053, %rd25126;
	mov.u64 	%rd35054, %rd25127;
	mov.u64 	%rd35055, %rd25128;
	mov.u64 	%rd35056, %rd25129;
$L__BB3_781:
	setp.gt.u64 	%p1435, %rd25157, 1873798617647539866;
	@%p1435 bra 	$L__BB3_791;
	setp.eq.s64 	%p1436, %rd25157, 1873798617647539866;
	mov.u64 	%rd35059, %rd25154;
	mov.u64 	%rd35060, %rd25155;
	mov.u64 	%rd35061, %rd25156;
	mov.u64 	%rd35062, %rd25157;
	@%p1436 bra 	$L__BB3_783;
	bra.uni 	$L__BB3_792;
$L__BB3_783:
	setp.gt.u64 	%p1437, %rd25156, 5412103778470702295;
	@%p1437 bra 	$L__BB3_791;
	setp.ne.s64 	%p1438, %rd25156, 5412103778470702295;
	mov.b64 	%rd35062, 1873798617647539866;
	mov.u64 	%rd35059, %rd25154;
	mov.u64 	%rd35060, %rd25155;
	mov.u64 	%rd35061, %rd25156;
	@%p1438 bra 	$L__BB3_792;
	setp.gt.u64 	%p1439, %rd25155, 7239337960414712511;
	@%p1439 bra 	$L__BB3_791;
	setp.ne.s64 	%p1440, %rd25155, 7239337960414712511;
	mov.b64 	%rd35061, 5412103778470702295;
	mov.u64 	%rd35059, %rd25154;
	mov.u64 	%rd35060, %rd25155;
	@%p1440 bra 	$L__BB3_792;
	setp.gt.u64 	%p1441, %rd25154, 7435674573564081700;
	@%p1441 bra 	$L__BB3_791;
	setp.ne.s64 	%p1442, %rd25154, 7435674573564081700;
	mov.b64 	%rd35060, 7239337960414712511;
	mov.u64 	%rd35059, %rd25154;
	@%p1442 bra 	$L__BB3_792;
	setp.gt.u64 	%p1443, %rd35058, 2210141511517208575;
	@%p1443 bra 	$L__BB3_791;
	setp.ne.s64 	%p1444, %rd35058, 2210141511517208575;
	setp.lt.u64 	%p1445, %rd35057, -5044313057631688021;
	or.pred  	%p1446, %p1444, %p1445;
	mov.b64 	%rd35059, 7435674573564081700;
	@%p1446 bra 	$L__BB3_792;
$L__BB3_791:
	mov.b64 	%rd25158, -5044313057631688021;
	mov.b64 	%rd25159, 2210141511517208575;
	mov.b64 	%rd25160, 7435674573564081700;
	mov.b64 	%rd25161, 7239337960414712511;
	mov.b64 	%rd25162, 5412103778470702295;
	mov.b64 	%rd25163, 1873798617647539866;
	// begin inline asm
	sub.cc.u64 %rd35057, %rd35057, %rd25158;
subc.cc.u64 %rd35058, %rd35058, %rd25159;
subc.cc.u64 %rd25154, %rd25154, %rd25160;
subc.cc.u64 %rd25155, %rd25155, %rd25161;
subc.cc.u64 %rd25156, %rd25156, %rd25162;
subc.u64 %rd25157, %rd25157, %rd25163;

	// end inline asm
	mov.u64 	%rd35059, %rd25154;
	mov.u64 	%rd35060, %rd25155;
	mov.u64 	%rd35061, %rd25156;
	mov.u64 	%rd35062, %rd25157;
$L__BB3_792:
	// begin inline asm
	add.cc.u64 %rd35063, %rd35063, %rd31;
addc.cc.u64 %rd35064, %rd35064, %rd30;
addc.cc.u64 %rd25172, %rd25172, %rd29;
addc.cc.u64 %rd25173, %rd25173, %rd28;
addc.cc.u64 %rd25174, %rd25174, %rd27;
addc.u64 %rd25175, %rd25175, %rd26;

	// end inline asm
	setp.gt.u64 	%p1447, %rd25175, 1873798617647539866;
	@%p1447 bra 	$L__BB3_802;
	setp.eq.s64 	%p1448, %rd25175, 1873798617647539866;
	mov.u64 	%rd35065, %rd25172;
	mov.u64 	%rd35066, %rd25173;
	mov.u64 	%rd35067, %rd25174;
	mov.u64 	%rd35068, %rd25175;
	@%p1448 bra 	$L__BB3_794;
	bra.uni 	$L__BB3_803;
$L__BB3_794:
	setp.gt.u64 	%p1449, %rd25174, 5412103778470702295;
	@%p1449 bra 	$L__BB3_802;
	setp.ne.s64 	%p1450, %rd25174, 5412103778470702295;
	mov.b64 	%rd35068, 1873798617647539866;
	mov.u64 	%rd35065, %rd25172;
	mov.u64 	%rd35066, %rd25173;
	mov.u64 	%rd35067, %rd25174;
	@%p1450 bra 	$L__BB3_803;
	setp.gt.u64 	%p1451, %rd25173, 7239337960414712511;
	@%p1451 bra 	$L__BB3_802;
	setp.ne.s64 	%p1452, %rd25173, 7239337960414712511;
	mov.b64 	%rd35067, 5412103778470702295;
	mov.u64 	%rd35065, %rd25172;
	mov.u64 	%rd35066, %rd25173;
	@%p1452 bra 	$L__BB3_803;
	setp.gt.u64 	%p1453, %rd25172, 7435674573564081700;
	@%p1453 bra 	$L__BB3_802;
	setp.ne.s64 	%p1454, %rd25172, 7435674573564081700;
	mov.b64 	%rd35066, 7239337960414712511;
	mov.u64 	%rd35065, %rd25172;
	@%p1454 bra 	$L__BB3_803;
	setp.gt.u64 	%p1455, %rd35064, 2210141511517208575;
	@%p1455 bra 	$L__BB3_802;
	setp.ne.s64 	%p1456, %rd35064, 2210141511517208575;
	setp.lt.u64 	%p1457, %rd35063, -5044313057631688021;
	or.pred  	%p1458, %p1456, %p1457;
	mov.b64 	%rd35065, 7435674573564081700;
	@%p1458 bra 	$L__BB3_803;
$L__BB3_802:
	mov.b64 	%rd25204, -5044313057631688021;
	mov.b64 	%rd25205, 2210141511517208575;
	mov.b64 	%rd25206, 7435674573564081700;
	mov.b64 	%rd25207, 7239337960414712511;
	mov.b64 	%rd25208, 5412103778470702295;
	mov.b64 	%rd25209, 1873798617647539866;
	// begin inline asm
	sub.cc.u64 %rd35063, %rd35063, %rd25204;
subc.cc.u64 %rd35064, %rd35064, %rd25205;
subc.cc.u64 %rd25172, %rd25172, %rd25206;
subc.cc.u64 %rd25173, %rd25173, %rd25207;
subc.cc.u64 %rd25174, %rd25174, %rd25208;
subc.u64 %rd25175, %rd25175, %rd25209;

	// end inline asm
	mov.u64 	%rd35065, %rd25172;
	mov.u64 	%rd35066, %rd25173;
	mov.u64 	%rd35067, %rd25174;
	mov.u64 	%rd35068, %rd25175;
$L__BB3_803:
	mov.b64 	%rd25661, 0;
	// begin inline asm
	mad.lo.cc.u64 %rd25216, %rd35063, %rd35057, %rd25661;
madc.hi.u64 %rd25217, %rd35063, %rd35057, 0;
add.cc.u64 %rd25216, %rd25216, %rd25661;
addc.u64 %rd25217, %rd25217, 0;

	// end inline asm
	// begin inline asm
	mad.lo.cc.u64 %rd25222, %rd35064, %rd35057, %rd25661;
madc.hi.u64 %rd25223, %rd35064, %rd35057, 0;
add.cc.u64 %rd25222, %rd25222, %rd25217;
addc.u64 %rd25223, %rd25223, 0;

	// end inline asm
	// begin inline asm
	mad.lo.cc.u64 %rd25228, %rd35065, %rd35057, %rd25661;
madc.hi.u64 %rd25229, %rd35065, %rd35057, 0;
add.cc.u64 %rd25228, %rd25228, %rd25223;
addc.u64 %rd25229, %rd25229, 0;

	// end inline asm
	// begin inline asm
	mad.lo.cc.u64 %rd25234, %rd35066, %rd35057, %rd25661;
madc.hi.u64 %rd25235, %rd35066, %rd35057, 0;
add.cc.u64 %rd25234, %rd25234, %rd25229;
addc.u64 %rd25235, %rd25235, 0;

	// end inline asm
	// begin inline asm
	mad.lo.cc.u64 %rd25240, %rd35067, %rd35057, %rd25661;
madc.hi.u64 %rd25241, %rd35067, %rd35057, 0;
add.cc.u64 %rd25240, %rd25240, %rd25235;
addc.u64 %rd25241, %rd25241, 0;

	// end inline asm
	// begin inline asm
	mad.lo.cc.u64 %rd25246, %rd35068, %rd35057, %rd25661;
madc.hi.u64 %rd25247, %rd35068, %rd35057, 0;
add.cc.u64 %rd25246, %rd25246, %rd25241;
addc.u64 %rd25247, %rd25247, 0;

	// end inline asm
	// begin inline asm
	add.cc.u64 %rd25252, %rd25661, %rd25247;
addc.u64 %rd25253, 0, 0;

	// end inline asm
	mul.lo.s64 	%rd25288, %rd25216, -8506173809081122819;
	mov.b64 	%rd25659, -5044313057631688021;
	// begin inline asm
	mad.lo.cc.u64 %rd25256, %rd25288, %rd25659, %rd25216;
madc.hi.u64 %rd25257, %rd25288, %rd25659, 0;
add.cc.u64 %rd25256, %rd25256, %rd25661;
addc.u64 %rd25257, %rd25257, 0;

	// end inline asm
	mov.b64 	%rd25665, 2210141511517208575;
	// begin inline asm
	mad.lo.cc.u64 %rd25262, %rd25288, %rd25665, %rd25222;
madc.hi.u64 %rd25263, %rd25288, %rd25665, 0;
add.cc.u64 %rd25262, %rd25262, %rd25257;
addc.u64 %rd25263, %rd25263, 0;

	// end inline asm
	mov.b64 	%rd25671, 7435674573564081700;
	// begin inline asm
	mad.lo.cc.u64 %rd25268, %rd25288, %rd25671, %rd25228;
madc.hi.u64 %rd25269, %rd25288, %rd25671, 0;
add.cc.u64 %rd25268, %rd25268, %rd25263;
addc.u64 %rd25269, %rd25269, 0;

	// end inline asm
	mov.b64 	%rd25677, 7239337960414712511;
	// begin inline asm
	mad.lo.cc.u64 %rd25274, %rd25288, %rd25677, %rd25234;
madc.hi.u64 %rd25275, %rd25288, %rd25677, 0;
add.cc.u64 %rd25274, %rd25274, %rd25269;
addc.u64 %rd25275, %rd25275, 0;

	// end inline asm
	mov.b64 	%rd25683, 5412103778470702295;
	// begin inline asm
	mad.lo.cc.u64 %rd25280, %rd25288, %rd25683, %rd25240;
madc.hi.u64 %rd25281, %rd25288, %rd25683, 0;
add.cc.u64 %rd25280, %rd25280, %rd25275;
addc.u64 %rd25281, %rd25281, 0;

	// end inline asm
	mov.b64 	%rd25689, 1873798617647539866;
	// begin inline asm
	mad.lo.cc.u64 %rd25286, %rd25288, %rd25689, %rd25246;
madc.hi.u64 %rd25287, %rd25288, %rd25689, 0;
add.cc.u64 %rd25286, %rd25286, %rd25281;
addc.u64 %rd25287, %rd25287, 0;

	// end inline asm
	// begin inline asm
	add.cc.u64 %rd25292, %rd25252, %rd25287;
addc.u64 %rd25293, 0, 0;

	// end inline asm
	add.s64 	%rd25334, %rd25253, %rd25293;
	// begin inline asm
	mad.lo.cc.u64 %rd25296, %rd35063, %rd35058, %rd25262;
madc.hi.u64 %rd25297, %rd35063, %rd35058, 0;
add.cc.u64 %rd25296, %rd25296, %rd25661;
addc.u64 %rd25297, %rd25297, 0;

	// end inline asm
	// begin inline asm
	mad.lo.cc.u64 %rd25302, %rd35064, %rd35058, %rd25268;
madc.hi.u64 %rd25303, %rd35064, %rd35058, 0;
add.cc.u64 %rd25302, %rd25302, %rd25297;
addc.u64 %rd25303, %rd25303, 0;

	// end inline asm
	// begin inline asm
	mad.lo.cc.u64 %rd25308, %rd35065, %rd35058, %rd25274;
madc.hi.u64 %rd25309, %rd35065, %rd35058, 0;
add.cc.u64 %rd25308, %rd25308, %rd25303;
addc.u64 %rd25309, %rd25309, 0;

	// end inline asm
	// begin inline asm
	mad.lo.cc.u64 %rd25314, %rd35066, %rd35058, %rd25280;
madc.hi.u64 %rd25315, %rd35066, %rd35058, 0;
add.cc.u64 %rd25314, %rd25314, %rd25309;
addc.u64 %rd25315, %rd25315, 0;

	// end inline asm
	// begin inline asm
	mad.lo.cc.u64 %rd25320, %rd35067, %rd35058, %rd25286;
madc.hi.u64 %rd25321, %rd35067, %rd35058, 0;
add.cc.u64 %rd25320, %rd25320, %rd25315;
addc.u64 %rd25321, %rd25321, 0;

	// end inline asm
	// begin inline asm
	mad.lo.cc.u64 %rd25326, %rd35068, %rd35058, %rd25292;
madc.hi.u64 %rd25327, %rd35068, %rd35058, 0;
add.cc.u64 %rd25326, %rd25326, %rd25321;
addc.u64 %rd25327, %rd25327, 0;

	// end inline asm
	// begin inline asm
	add.cc.u64 %rd25332, %rd25334, %rd25327;
addc.u64 %rd25333, 0, 0;

	// end inline asm
	mul.lo.s64 	%rd25368, %rd25296, -8506173809081122819;
	// begin inline asm
	mad.lo.cc.u64 %rd25336, %rd25368, %rd25659, %rd25296;
madc.hi.u64 %rd25337, %rd25368, %rd25659, 0;
add.cc.u64 %rd25336, %rd25336, %rd25661;
addc.u64 %rd25337, %rd25337, 0;

	// end inline asm
	// begin inline asm
	mad.lo.cc.u64 %rd25342, %rd25368, %rd25665, %rd25302;
madc.hi.u64 %rd25343, %rd25368, %rd25665, 0;
add.cc.u64 %rd25342, %rd25342, %rd25337;
addc.u64 %rd25343, %rd25343, 0;

	// end inline asm
	// begin inline asm
	mad.lo.cc.u64 %rd25348, %rd25368, %rd25671, %rd25308;
madc.hi.u64 %rd25349, %rd25368, %rd25671, 0;
add.cc.u64 %rd25348, %rd25348, %rd25343;
addc.u64 %rd25349, %rd25349, 0;

	// end inline asm
	// begin inline asm
	mad.lo.cc.u64 %rd25354, %rd25368, %rd25677, %rd25314;
madc.hi.u64 %rd25355, %rd25368, %rd25677, 0;
add.cc.u64 %rd25354, %rd25354, %rd25349;
addc.u64 %rd25355, %rd25355, 0;

	// end inline asm
	// begin inline asm
	mad.lo.cc.u64 %rd25360, %rd25368, %rd25683, %rd25320;
madc.hi.u64 %rd25361, %rd25368, %rd25683, 0;
add.cc.u64 %rd25360, %rd25360, %rd25355;
addc.u64 %rd25361, %rd25361, 0;

	// end inline asm
	// begin inline asm
	mad.lo.cc.u64 %rd25366, %rd25368, %rd25689, %rd25326;
madc.hi.u64 %rd25367, %rd25368, %rd25689, 0;
add.cc.u64 %rd25366, %rd25366, %rd25361;
addc.u64 %rd25367, %rd25367, 0;

	// end inline asm
	// begin inline asm
	add.cc.u64 %rd25372, %rd25332, %rd25367;
addc.u64 %rd25373, 0, 0;

	// end inline asm
	add.s64 	%rd25414, %rd25333, %rd25373;
	// begin inline asm
	mad.lo.cc.u64 %rd25376, %rd35063, %rd35059, %rd25342;
madc.hi.u64 %rd25377, %rd35063, %rd35059, 0;
add.cc.u64 %rd25376, %rd25376, %rd25661;
addc.u64 %rd25377, %rd25377, 0;

	// end inline asm
	// begin inline asm
	mad.lo.cc.u64 %rd25382, %rd35064, %rd35059, %rd25348;
madc.hi.u64 %rd25383, %rd35064, %rd35059, 0;
add.cc.u64 %rd25382, %rd25382, %rd25377;
addc.u64 %rd25383, %rd25383, 0;

	// end inline asm
	// begin inline asm
	mad.lo.cc.u64 %rd25388, %rd35065, %rd35059, %rd25354;
madc.hi.u64 %rd25389, %rd35065, %rd35059, 0;
add.cc.u64 %rd25388, %rd25388, %rd25383;
addc.u64 %rd25389, %rd25389, 0;

	// end inline asm
	// begin inline asm
	mad.lo.cc.u64 %rd25394, %rd35066, %rd35059, %rd25360;
madc.hi.u64 %rd25395, %rd35066, %rd35059, 0;
add.cc.u64 %rd25394, %rd25394, %rd25389;
addc.u64 %rd25395, %rd25395, 0;

	// end inline asm
	// begin inline asm
	mad.lo.cc.u64 %rd25400, %rd35067, %rd35059, %rd25366;
madc.hi.u64 %rd25401, %rd35067, %rd35059, 0;
add.cc.u64 %rd25400, %rd25400, %rd25395;
addc.u64 %rd25401, %rd25401, 0;

	// end inline asm
	// begin inline asm
	mad.lo.cc.u64 %rd25406, %rd35068, %rd35059, %rd25372;
madc.hi.u64 %rd25407, %rd35068, %rd35059, 0;
add.cc.u64 %rd25406, %rd25406, %rd25401;
addc.u64 %rd25407, %rd25407, 0;

	// end inline asm
	// begin inline asm
	add.cc.u64 %rd25412, %rd25414, %rd25407;
addc.u64 %rd25413, 0, 0;

	// end inline asm
	mul.lo.s64 	%rd25448, %rd25376, -8506173809081122819;
	// begin inline asm
	mad.lo.cc.u64 %rd25416, %rd25448, %rd25659, %rd25376;
madc.hi.u64 %rd25417, %rd25448, %rd25659, 0;
add.cc.u64 %rd25416, %rd25416, %rd25661;
addc.u64 %rd25417, %rd25417, 0;

	// end inline asm
	// begin inline asm
	mad.lo.cc.u64 %rd25422, %rd25448, %rd25665, %rd25382;
madc.hi.u64 %rd25423, %rd25448, %rd25665, 0;
add.cc.u64 %rd25422, %rd25422, %rd25417;
addc.u64 %rd25423, %rd25423, 0;

	// end inline asm
	// begin inline asm
	mad.lo.cc.u64 %rd25428, %rd25448, %rd25671, %rd25388;
madc.hi.u64 %rd25429, %rd25448, %rd25671, 0;
add.cc.u64 %rd25428, %rd25428, %rd25423;
addc.u64 %rd25429, %rd25429, 0;

	// end inline asm
	// begin inline asm
	mad.lo.cc.u64 %rd25434, %rd25448, %rd25677, %rd25394;
madc.hi.u64 %rd25435, %rd25448, %rd25677, 0;
add.cc.u64 %rd25434, %rd25434, %rd25429;
addc.u64 %rd25435, %rd25435, 0;

	// end inline asm
	// begin inline asm
	mad.lo.cc.u64 %rd25440, %rd25448, %rd25683, %rd25400;
madc.hi.u64 %rd25441, %rd25448, %rd25683, 0;
add.cc.u64 %rd25440, %rd25440, %rd25435;
addc.u64 %rd25441, %rd25441, 0;

	// end inline asm
	// begin inline asm
	mad.lo.cc.u64 %rd25446, %rd25448, %rd25689, %rd25406;
madc.hi.u64 %rd25447, %rd25448, %rd25689, 0;
add.cc.u64 %rd25446, %rd25446, %rd25441;
addc.u64 %rd25447, %rd25447, 0;

	// end inline asm
	// begin inline asm
	add.cc.u64 %rd25452, %rd25412, %rd25447;
addc.u64 %rd25453, 0, 0;

	// end inline asm
	add.s64 	%rd25494, %rd25413, %rd25453;
	// begin inline asm
	mad.lo.cc.u64 %rd25456, %rd35063, %rd35060, %rd25422;
madc.hi.u64 %rd25457, %rd35063, %rd35060, 0;
add.cc.u64 %rd25456, %rd25456, %rd25661;
addc.u64 %rd25457, %rd25457, 0;

	// end inline asm
	// begin inline asm
	mad.lo.cc.u64 %rd25462, %rd35064, %rd35060, %rd25428;
madc.hi.u64 %rd25463, %rd35064, %rd35060, 0;
add.cc.u64 %rd25462, %rd25462, %rd25457;
addc.u64 %rd25463, %rd25463, 0;

	// end inline asm
	// begin inline asm
	mad.lo.cc.u64 %rd25468, %rd35065, %rd35060, %rd25434;
madc.hi.u64 %rd25469, %rd35065, %rd35060, 0;
add.cc.u64 %rd25468, %rd25468, %rd25463;
addc.u64 %rd25469, %rd25469, 0;

	// end inline asm
	// begin inline asm
	mad.lo.cc.u64 %rd25474, %rd35066, %rd35060, %rd25440;
madc.hi.u64 %rd25475, %rd35066, %rd35060, 0;
add.cc.u64 %rd25474, %rd25474, %rd25469;
addc.u64 %rd25475, %rd25475, 0;

	// end inline asm
	// begin inline asm
	mad.lo.cc.u64 %rd25480, %rd35067, %rd35060, %rd25446;
madc.hi.u64 %rd25481, %rd35067, %rd35060, 0;
add.cc.u64 %rd25480, %rd25480, %rd25475;
addc.u64 %rd25481, %rd25481, 0;

	// end inline asm
	// begin inline asm
	mad.lo.cc.u64 %rd25486, %rd35068, %rd35060, %rd25452;
madc.hi.u64 %rd25487, %rd35068, %rd35060, 0;
add.cc.u64 %rd25486, %rd25486, %rd25481;
addc.u64 %rd25487, %rd25487, 0;

	// end inline asm
	// begin inline asm
	add.cc.u64 %rd25492, %rd25494, %rd25487;
addc.u64 %rd25493, 0, 0;

	// end inline asm
	mul.lo.s64 	%rd25528, %rd25456, -8506173809081122819;
	// begin inline asm
	mad.lo.cc.u64 %rd25496, %rd25528, %rd25659, %rd25456;
madc.hi.u64 %rd25497, %rd25528, %rd25659, 0;
add.cc.u64 %rd25496, %rd25496, %rd25661;
addc.u64 %rd25497, %rd25497, 0;

	// end inline asm
	// begin inline asm
	mad.lo.cc.u64 %rd25502, %rd25528, %rd25665, %rd25462;
madc.hi.u64 %rd25503, %rd25528, %rd25665, 0;
add.cc.u64 %rd25502, %rd25502, %rd25497;
addc.u64 %rd25503, %rd25503, 0;

	// end inline asm
	// begin inline asm
	mad.lo.cc.u64 %rd25508, %rd25528, %rd25671, %rd25468;
madc.hi.u64 %rd25509, %rd25528, %rd25671, 0;
add.cc.u64 %rd25508, %rd25508, %rd25503;
addc.u64 %rd25509, %rd25509, 0;

	// end inline asm
	// begin inline asm
	mad.lo.cc.u64 %rd25514, %rd25528, %rd25677, %rd25474;
madc.hi.u64 %rd25515, %rd25528, %rd25677, 0;
add.cc.u64 %rd25514, %rd25514, %rd25509;
addc.u64 %rd25515, %rd25515, 0;

	// end inline asm
	// begin inline asm
	mad.lo.cc.u64 %rd25520, %rd25528, %rd25683, %rd25480;
madc.hi.u64 %rd25521, %rd25528, %rd25683, 0;
add.cc.u64 %rd25520, %rd25520, %rd25515;
addc.u64 %rd25521, %rd25521, 0;

	// end inline asm
	// begin inline asm
	mad.lo.cc.u64 %rd25526, %rd25528, %rd25689, %rd25486;
madc.hi.u64 %rd25527, %rd25528, %rd25689, 0;
add.cc.u64 %rd25526, %rd25526, %rd25521;
addc.u64 %rd25527, %rd25527, 0;

	// end inline asm
	// begin inline asm
	add.cc.u64 %rd25532, %rd25492, %rd25527;
addc.u64 %rd25533, 0, 0;

	// end inline asm
	add.s64 	%rd25574, %rd25493, %rd25533;
	// begin inline asm
	mad.lo.cc.u64 %rd25536, %rd35063, %rd35061, %rd25502;
madc.hi.u64 %rd25537, %rd35063, %rd35061, 0;
add.cc.u64 %rd25536, %rd25536, %rd25661;
addc.u64 %rd25537, %rd25537, 0;

	// end inline asm
	// begin inline asm
	mad.lo.cc.u64 %rd25542, %rd35064, %rd35061, %rd25508;
madc.hi.u64 %rd25543, %rd35064, %rd35061, 0;
add.cc.u64 %rd25542, %rd25542, %rd25537;
addc.u64 %rd25543, %rd25543, 0;

	// end inline asm
	// begin inline asm
	mad.lo.cc.u64 %rd25548, %rd35065, %rd35061, %rd25514;
madc.hi.u64 %rd25549, %rd35065, %rd35061, 0;
add.cc.u64 %rd25548, %rd25548, %rd25543;
addc.u64 %rd25549, %rd25549, 0;

	// end inline asm
	// begin inline asm
	mad.lo.cc.u64 %rd25554, %rd35066, %rd35061, %rd25520;
madc.hi.u64 %rd25555, %rd35066, %rd35061, 0;
add.cc.u64 %rd25554, %rd25554, %rd25549;
addc.u64 %rd25555, %rd25555, 0;

	// end inline asm
	// begin inline asm
	mad.lo.cc.u64 %rd25560, %rd35067, %rd35061, %rd25526;
madc.hi.u64 %rd25561, %rd35067, %rd35061, 0;
add.cc.u64 %rd25560, %rd25560, %rd25555;
addc.u64 %rd25561, %rd25561, 0;

	// end inline asm
	// begin inline asm
	mad.lo.cc.u64 %rd25566, %rd35068, %rd35061, %rd25532;
madc.hi.u64 %rd25567, %rd35068, %rd35061, 0;
add.cc.u64 %rd25566, %rd25566, %rd25561;
addc.u64 %rd25567, %rd25567, 0;

	// end inline asm
	// begin inline asm
	add.cc.u64 %rd25572, %rd25574, %rd25567;
addc.u64 %rd25573, 0, 0;

	// end inline asm
	mul.lo.s64 	%rd25608, %rd25536, -8506173809081122819;
	// begin inline asm
	mad.lo.cc.u64 %rd25576, %rd25608, %rd25659, %rd25536;
madc.hi.u64 %rd25577, %rd25608, %rd25659, 0;
add.cc.u64 %rd25576, %rd25576, %rd25661;
addc.u64 %rd25577, %rd25577, 0;

	// end inline asm
	// begin inline asm
	mad.lo.cc.u64 %rd25582, %rd25608, %rd25665, %rd25542;
madc.hi.u64 %rd25583, %rd25608, %rd25665, 0;
add.cc.u64 %rd25582, %rd25582, %rd25577;
addc.u64 %rd25583, %rd25583, 0;

	// end inline asm
	// begin inline asm
	mad.lo.cc.u64 %rd25588, %rd25608, %rd25671, %rd25548;
madc.hi.u64 %rd25589, %rd25608, %rd25671, 0;
add.cc.u64 %rd25588, %rd25588, %rd25583;
addc.u64 %rd25589, %rd25589, 0;

	// end inline asm
	// begin inline asm
	mad.lo.cc.u64 %rd25594, %rd25608, %rd25677, %rd25554;
madc.hi.u64 %rd25595, %rd25608, %rd25677, 0;
add.cc.u64 %rd25594, %rd25594, %rd25589;
addc.u64 %rd25595, %rd25595, 0;

	// end inline asm
	// begin inline asm
	mad.lo.cc.u64 %rd25600, %rd25608, %rd25683, %rd25560;
madc.hi.u64 %rd25601, %rd25608, %rd25683, 0;
add.cc.u64 %rd25600, %rd25600, %rd25595;
addc.u64 %rd25601, %rd25601, 0;

	// end inline asm
	// begin inline asm
	mad.lo.cc.u64 %rd25606, %rd25608, %rd25689, %rd25566;
madc.hi.u64 %rd25607, %rd25608, %rd25689, 0;
add.cc.u64 %rd25606, %rd25606, %rd25601;
addc.u64 %rd25607, %rd25607, 0;

	// end inline asm
	// begin inline asm
	add.cc.u64 %rd25612, %rd25572, %rd25607;
addc.u64 %rd25613, 0, 0;

	// end inline asm
	add.s64 	%rd25654, %rd25573, %rd25613;
	// begin inline asm
	mad.lo.cc.u64 %rd25616, %rd35063, %rd35062, %rd25582;
madc.hi.u64 %rd25617, %rd35063, %rd35062, 0;
add.cc.u64 %rd25616, %rd25616, %rd25661;
addc.u64 %rd25617, %rd25617, 0;

	// end inline asm
	// begin inline asm
	mad.lo.cc.u64 %rd25622, %rd35064, %rd35062, %rd25588;
madc.hi.u64 %rd25623, %rd35064, %rd35062, 0;
add.cc.u64 %rd25622, %rd25622, %rd25617;
addc.u64 %rd25623, %rd25623, 0;

	// end inline asm
	// begin inline asm
	mad.lo.cc.u64 %rd25628, %rd35065, %rd35062, %rd25594;
madc.hi.u64 %rd25629, %rd35065, %rd35062, 0;
add.cc.u64 %rd25628, %rd25628, %rd25623;
addc.u64 %rd25629, %rd25629, 0;

	// end inline asm
	// begin inline asm
	mad.lo.cc.u64 %rd25634, %rd35066, %rd35062, %rd25600;
madc.hi.u64 %rd25635, %rd35066, %rd35062, 0;
add.cc.u64 %rd25634, %rd25634, %rd25629;
addc.u64 %rd25635, %rd25635, 0;

	// end inline asm
	// begin inline asm
	mad.lo.cc.u64 %rd25640, %rd35067, %rd35062, %rd25606;
madc.hi.u64 %rd25641, %rd35067, %rd35062, 0;
add.cc.u64 %rd25640, %rd25640, %rd25635;
addc.u64 %rd25641, %rd25641, 0;

	// end inline asm
	// begin inline asm
	mad.lo.cc.u64 %rd25646, %rd35068, %rd35062, %rd25612;
madc.hi.u64 %rd25647, %rd35068, %rd35062, 0;
add.cc.u64 %rd25646, %rd25646, %rd25641;
addc.u64 %rd25647, %rd25647, 0;

	// end inline asm
	// begin inline asm
	add.cc.u64 %rd25652, %rd25654, %rd25647;
addc.u64 %rd25653, 0, 0;

	// end inline asm
	mul.lo.s64 	%rd25688, %rd25616, -8506173809081122819;
	// begin inline asm
	mad.lo.cc.u64 %rd25656, %rd25688, %rd25659, %rd25616;
madc.hi.u64 %rd25657, %rd25688, %rd25659, 0;
add.cc.u64 %rd25656, %rd25656, %rd25661;
addc.u64 %rd25657, %rd25657, 0;

	// end inline asm
	// begin inline asm
	mad.lo.cc.u64 %rd35069, %rd25688, %rd25665, %rd25622;
madc.hi.u64 %rd25663, %rd25688, %rd25665, 0;
add.cc.u64 %rd35069, %rd35069, %rd25657;
addc.u64 %rd25663, %rd25663, 0;

	// end inline asm
	// begin inline asm
	mad.lo.cc.u64 %rd35070, %rd25688, %rd25671, %rd25628;
madc.hi.u64 %rd25669, %rd25688, %rd25671, 0;
add.cc.u64 %rd35070, %rd35070, %rd25663;
addc.u64 %rd25669, %rd25669, 0;

	// end inline asm
	// begin inline asm
	mad.lo.cc.u64 %rd25708, %rd25688, %rd25677, %rd25634;
madc.hi.u64 %rd25675, %rd25688, %rd25677, 0;
add.cc.u64 %rd25708, %rd25708, %rd25669;
addc.u64 %rd25675, %rd25675, 0;

	// end inline asm
	// begin inline asm
	mad.lo.cc.u64 %rd25709, %rd25688, %rd25683, %rd25640;
madc.hi.u64 %rd25681, %rd25688, %rd25683, 0;
add.cc.u64 %rd25709, %rd25709, %rd25675;
addc.u64 %rd25681, %rd25681, 0;

	// end inline asm
	// begin inline asm
	mad.lo.cc.u64 %rd25710, %rd25688, %rd25689, %rd25646;
madc.hi.u64 %rd25687, %rd25688, %rd25689, 0;
add.cc.u64 %rd25710, %rd25710, %rd25681;
addc.u64 %rd25687, %rd25687, 0;

	// end inline asm
	// begin inline asm
	add.cc.u64 %rd25711, %rd25652, %rd25687;
addc.u64 %rd25693, 0, 0;

	// end inline asm
	setp.gt.u64 	%p1459, %rd25711, 1873798617647539866;
	@%p1459 bra 	$L__BB3_813;
	setp.eq.s64 	%p1460, %rd25711, 1873798617647539866;
	mov.u64 	%rd35071, %rd25708;
	mov.u64 	%rd35072, %rd25709;
	mov.u64 	%rd35073, %rd25710;
	mov.u64 	%rd35074, %rd25711;
	@%p1460 bra 	$L__BB3_805;
	bra.uni 	$L__BB3_814;
$L__BB3_805:
	setp.gt.u64 	%p1461, %rd25710, 5412103778470702295;
	@%p1461 bra 	$L__BB3_813;
	setp.ne.s64 	%p1462, %rd25710, 5412103778470702295;
	mov.b64 	%rd35074, 1873798617647539866;
	mov.u64 	%rd35071, %rd25708;
	mov.u64 	%rd35072, %rd25709;
	mov.u64 	%rd35073, %rd25710;
	@%p1462 bra 	$L__BB3_814;
	setp.gt.u64 	%p1463, %rd25709, 7239337960414712511;
	@%p1463 bra 	$L__BB3_813;
	setp.ne.s64 	%p1464, %rd25709, 7239337960414712511;
	mov.b64 	%rd35073, 5412103778470702295;
	mov.u64 	%rd35071, %rd25708;
	mov.u64 	%rd35072, %rd25709;
	@%p1464 bra 	$L__BB3_814;
	setp.gt.u64 	%p1465, %rd25708, 7435674573564081700;
	@%p1465 bra 	$L__BB3_813;
	setp.ne.s64 	%p1466, %rd25708, 7435674573564081700;
	mov.b64 	%rd35072, 7239337960414712511;
	mov.u64 	%rd35071, %rd25708;
	@%p1466 bra 	$L__BB3_814;
	setp.gt.u64 	%p1467, %rd35070, 2210141511517208575;
	@%p1467 bra 	$L__BB3_813;
	setp.ne.s64 	%p1468, %rd35070, 2210141511517208575;
	setp.lt.u64 	%p1469, %rd35069, -5044313057631688021;
	or.pred  	%p1470, %p1468, %p1469;
	mov.b64 	%rd35071, 7435674573564081700;
	@%p1470 bra 	$L__BB3_814;
$L__BB3_813:
	mov.b64 	%rd25712, -5044313057631688021;
	mov.b64 	%rd25713, 2210141511517208575;
	mov.b64 	%rd25714, 7435674573564081700;
	mov.b64 	%rd25715, 7239337960414712511;
	mov.b64 	%rd25716, 5412103778470702295;
	mov.b64 	%rd25717, 1873798617647539866;
	// begin inline asm
	sub.cc.u64 %rd35069, %rd35069, %rd25712;
subc.cc.u64 %rd35070, %rd35070, %rd25713;
subc.cc.u64 %rd25708, %rd25708, %rd25714;
subc.cc.u64 %rd25709, %rd25709, %rd25715;
subc.cc.u64 %rd25710, %rd25710, %rd25716;
subc.u64 %rd25711, %rd25711, %rd25717;

	// end inline asm
	mov.u64 	%rd35071, %rd25708;
	mov.u64 	%rd35072, %rd25709;
	mov.u64 	%rd35073, %rd25710;
	mov.u64 	%rd35074, %rd25711;
$L__BB3_814:
	mov.u64 	%rd35075, %rd35069;
	mov.u64 	%rd35077, %rd35071;
	mov.u64 	%rd35079, %rd35073;
	mov.u64 	%rd35076, %rd35070;
	mov.u64 	%rd35078, %rd35072;
	mov.u64 	%rd35080, %rd35074;
	// begin inline asm
	sub.cc.u64 %rd35075, %rd35075, %rd35045;
subc.cc.u64 %rd35076, %rd35076, %rd35046;
subc.cc.u64 %rd35077, %rd35077, %rd35047;
subc.cc.u64 %rd35078, %rd35078, %rd35048;
subc.cc.u64 %rd35079, %rd35079, %rd35049;
subc.u64 %rd35080, %rd35080, %rd35050;

	// end inline asm
	setp.gt.u64 	%p1471, %rd35074, %rd35050;
	@%p1471 bra 	$L__BB3_825;
	setp.ge.u64 	%p1472, %rd35074, %rd35050;
	@%p1472 bra 	$L__BB3_816;
	bra.uni 	$L__BB3_824;
$L__BB3_816:
	setp.gt.u64 	%p1473, %rd35073, %rd35049;
	@%p1473 bra 	$L__BB3_825;
	setp.lt.u64 	%p1474, %rd35073, %rd35049;
	@%p1474 bra 	$L__BB3_824;
	setp.gt.u64 	%p1475, %rd35072, %rd35048;
	@%p1475 bra 	$L__BB3_825;
	setp.lt.u64 	%p1476, %rd35072, %rd35048;
	@%p1476 bra 	$L__BB3_824;
	setp.gt.u64 	%p1477, %rd35071, %rd35047;
	@%p1477 bra 	$L__BB3_825;
	setp.lt.u64 	%p1478, %rd35071, %rd35047;
	@%p1478 bra 	$L__BB3_824;
	setp.gt.u64 	%p1479, %rd35070, %rd35046;
	@%p1479 bra 	$L__BB3_825;
	setp.lt.u64 	%p1480, %rd35070, %rd35046;
	setp.lt.u64 	%p1481, %rd35069, %rd35045;
	or.pred  	%p1482, %p1480, %p1481;
	@%p1482 bra 	$L__BB3_824;
	bra.uni 	$L__BB3_825;
$L__BB3_824:
	mov.b64 	%rd25748, -5044313057631688021;
	mov.b64 	%rd25749, 2210141511517208575;
	mov.b64 	%rd25750, 7435674573564081700;
	mov.b64 	%rd25751, 7239337960414712511;
	mov.b64 	%rd25752, 5412103778470702295;
	mov.b64 	%rd25753, 1873798617647539866;
	// begin inline asm
	add.cc.u64 %rd35075, %rd35075, %rd25748;
addc.cc.u64 %rd35076, %rd35076, %rd25749;
addc.cc.u64 %rd35077, %rd35077, %rd25750;
addc.cc.u64 %rd35078, %rd35078, %rd25751;
addc.cc.u64 %rd35079, %rd35079, %rd25752;
addc.u64 %rd35080, %rd35080, %rd25753;

	// end inline asm
$L__BB3_825:
	mov.u64 	%rd35082, %rd35076;
	mov.u64 	%rd35084, %rd35078;
	mov.u64 	%rd35086, %rd35080;
	mov.u64 	%rd35081, %rd35075;
	mov.u64 	%rd35083, %rd35077;
	mov.u64 	%rd35085, %rd35079;
	// begin inline asm
	sub.cc.u64 %rd35081, %rd35081, %rd35051;
subc.cc.u64 %rd35082, %rd35082, %rd35052;
subc.cc.u64 %rd35083, %rd35083, %rd35053;
subc.cc.u64 %rd35084, %rd35084, %rd35054;
subc.cc.u64 %rd35085, %rd35085, %rd35055;
subc.u64 %rd35086, %rd35086, %rd35056;

	// end inline asm
	setp.gt.u64 	%p1483, %rd35080, %rd35056;
	@%p1483 bra 	$L__BB3_836;
	setp.ge.u64 	%p1484, %rd35080, %rd35056;
	@%p1484 bra 	$L__BB3_827;
	bra.uni 	$L__BB3_835;
$L__BB3_827:
	setp.gt.u64 	%p1485, %rd35079, %rd35055;
	@%p1485 bra 	$L__BB3_836;
	setp.lt.u64 	%p1486, %rd35079, %rd35055;
	@%p1486 bra 	$L__BB3_835;
	setp.gt.u64 	%p1487, %rd35078, %rd35054;
	@%p1487 bra 	$L__BB3_836;
	setp.lt.u64 	%p1488, %rd35078, %rd35054;
	@%p1488 bra 	$L__BB3_835;
	setp.gt.u64 	%p1489, %rd35077, %rd35053;
	@%p1489 bra 	$L__BB3_836;
	setp.lt.u64 	%p1490, %rd35077, %rd35053;
	@%p1490 bra 	$L__BB3_835;
	setp.gt.u64 	%p1491, %rd35076, %rd35052;
	@%p1491 bra 	$L__BB3_836;
	setp.lt.u64 	%p1492, %rd35076, %rd35052;
	setp.lt.u64 	%p1493, %rd35075, %rd35051;
	or.pred  	%p1494, %p1492, %p1493;
	@%p1494 bra 	$L__BB3_835;
	bra.uni 	$L__BB3_836;
$L__BB3_835:
	mov.b64 	%rd25784, -5044313057631688021;
	mov.b64 	%rd25785, 2210141511517208575;
	mov.b64 	%rd25786, 7435674573564081700;
	mov.b64 	%rd25787, 7239337960414712511;
	mov.b64 	%rd25788, 5412103778470702295;
	mov.b64 	%rd25789, 1873798617647539866;
	// begin inline asm
	add.cc.u64 %rd35081, %rd35081, %rd25784;
addc.cc.u64 %rd35082, %rd35082, %rd25785;
addc.cc.u64 %rd35083, %rd35083, %rd25786;
addc.cc.u64 %rd35084, %rd35084, %rd25787;
addc.cc.u64 %rd35085, %rd35085, %rd25788;
addc.u64 %rd35086, %rd35086, %rd25789;

	// end inline asm
$L__BB3_836:
	mov.u64 	%rd35089, %rd35047;
	mov.u64 	%rd35091, %rd35049;
	mov.u64 	%rd35088, %rd35046;
	mov.u64 	%rd35090, %rd35048;
	mov.u64 	%rd35092, %rd35050;
	mov.u64 	%rd35087, %rd35045;
	// begin inline asm
	sub.cc.u64 %rd35087, %rd35087, %rd35051;
subc.cc.u64 %rd35088, %rd35088, %rd35052;
subc.cc.u64 %rd35089, %rd35089, %rd35053;
subc.cc.u64 %rd35090, %rd35090, %rd35054;
subc.cc.u64 %rd35091, %rd35091, %rd35055;
subc.u64 %rd35092, %rd35092, %rd35056;

	// end inline asm
	setp.gt.u64 	%p1495, %rd35050, %rd35056;
	@%p1495 bra 	$L__BB3_847;
	setp.ge.u64 	%p1496, %rd35050, %rd35056;
	@%p1496 bra 	$L__BB3_838;
	bra.uni 	$L__BB3_846;
$L__BB3_838:
	setp.gt.u64 	%p1497, %rd35049, %rd35055;
	@%p1497 bra 	$L__BB3_847;
	setp.lt.u64 	%p1498, %rd35049, %rd35055;
	@%p1498 bra 	$L__BB3_846;
	setp.gt.u64 	%p1499, %rd35048, %rd35054;
	@%p1499 bra 	$L__BB3_847;
	setp.lt.u64 	%p1500, %rd35048, %rd35054;
	@%p1500 bra 	$L__BB3_846;
	setp.gt.u64 	%p1501, %rd35047, %rd35053;
	@%p1501 bra 	$L__BB3_847;
	setp.lt.u64 	%p1502, %rd35047, %rd35053;
	@%p1502 bra 	$L__BB3_846;
	setp.gt.u64 	%p1503, %rd35046, %rd35052;
	@%p1503 bra 	$L__BB3_847;
	setp.lt.u64 	%p1504, %rd35046, %rd35052;
	setp.lt.u64 	%p1505, %rd35045, %rd35051;
	or.pred  	%p1506, %p1504, %p1505;
	@%p1506 bra 	$L__BB3_846;
	bra.uni 	$L__BB3_847;
$L__BB3_846:
	mov.b64 	%rd25820, -5044313057631688021;
	mov.b64 	%rd25821, 2210141511517208575;
	mov.b64 	%rd25822, 7435674573564081700;
	mov.b64 	%rd25823, 7239337960414712511;
	mov.b64 	%rd25824, 5412103778470702295;
	mov.b64 	%rd25825, 1873798617647539866;
	// begin inline asm
	add.cc.u64 %rd35087, %rd35087, %rd25820;
addc.cc.u64 %rd35088, %rd35088, %rd25821;
addc.cc.u64 %rd35089, %rd35089, %rd25822;
addc.cc.u64 %rd35090, %rd35090, %rd25823;
addc.cc.u64 %rd35091, %rd35091, %rd25824;
addc.u64 %rd35092, %rd35092, %rd25825;

	// end inline asm
$L__BB3_847:
	mov.b64 	{%r608, %r609}, %rd35092;
	mov.b64 	{%r610, %r611}, %rd35091;
	shf.l.wrap.b32 	%r612, %r611, %r608, 1;
	shf.l.wrap.b32 	%r613, %r608, %r609, 1;
	mov.b64 	%rd25847, {%r612, %r613};
	mov.b64 	{%r614, %r615}, %rd35090;
	shf.l.wrap.b32 	%r616, %r615, %r610, 1;
	shf.l.wrap.b32 	%r617, %r610, %r611, 1;
	mov.b64 	%rd25846, {%r616, %r617};
	mov.b64 	{%r618, %r619}, %rd35089;
	shf.l.wrap.b32 	%r620, %r619, %r614, 1;
	shf.l.wrap.b32 	%r621, %r614, %r615, 1;
	mov.b64 	%rd25845, {%r620, %r621};
	mov.b64 	{%r622, %r623}, %rd35088;
	shf.l.wrap.b32 	%r624, %r623, %r618, 1;
	shf.l.wrap.b32 	%r625, %r618, %r619, 1;
	mov.b64 	%rd25844, {%r624, %r625};
	mov.b64 	{%r626, %r627}, %rd35087;
	shf.l.wrap.b32 	%r628, %r627, %r622, 1;
	shf.l.wrap.b32 	%r629, %r622, %r623, 1;
	mov.b64 	%rd35507, {%r628, %r629};
	shl.b64 	%rd35508, %rd35087, 1;
	setp.gt.u64 	%p1507, %rd25847, 1873798617647539866;
	@%p1507 bra 	$L__BB3_857;
	setp.eq.s64 	%p1508, %rd25847, 1873798617647539866;
	mov.u64 	%rd35506, %rd25844;
	mov.u64 	%rd35505, %rd25845;
	mov.u64 	%rd35504, %rd25846;
	mov.u64 	%rd35503, %rd25847;
	@%p1508 bra 	$L__BB3_849;
	bra.uni 	$L__BB3_858;
$L__BB3_849:
	setp.gt.u64 	%p1509, %rd25846, 5412103778470702295;
	@%p1509 bra 	$L__BB3_857;
	setp.ne.s64 	%p1510, %rd25846, 5412103778470702295;
	mov.b64 	%rd35503, 1873798617647539866;
	mov.u64 	%rd35506, %rd25844;
	mov.u64 	%rd35505, %rd25845;
	mov.u64 	%rd35504, %rd25846;
	@%p1510 bra 	$L__BB3_858;
	setp.gt.u64 	%p1511, %rd25845, 7239337960414712511;
	@%p1511 bra 	$L__BB3_857;
	setp.ne.s64 	%p1512, %rd25845, 7239337960414712511;
	mov.b64 	%rd35504, 5412103778470702295;
	mov.u64 	%rd35506, %rd25844;
	mov.u64 	%rd35505, %rd25845;
	@%p1512 bra 	$L__BB3_858;
	setp.gt.u64 	%p1513, %rd25844, 7435674573564081700;
	@%p1513 bra 	$L__BB3_857;
	setp.ne.s64 	%p1514, %rd25844, 7435674573564081700;
	mov.b64 	%rd35505, 7239337960414712511;
	mov.u64 	%rd35506, %rd25844;
	@%p1514 bra 	$L__BB3_858;
	setp.gt.u64 	%p1515, %rd35507, 2210141511517208575;
	@%p1515 bra 	$L__BB3_857;
	setp.ne.s64 	%p1516, %rd35507, 2210141511517208575;
	setp.lt.u64 	%p1517, %rd35508, -5044313057631688020;
	or.pred  	%p1518, %p1516, %p1517;
	mov.b64 	%rd35506, 7435674573564081700;
	@%p1518 bra 	$L__BB3_858;
$L__BB3_857:
	mov.b64 	%rd25848, -5044313057631688021;
	mov.b64 	%rd25849, 2210141511517208575;
	mov.b64 	%rd25850, 7435674573564081700;
	mov.b64 	%rd25851, 7239337960414712511;
	mov.b64 	%rd25852, 5412103778470702295;
	mov.b64 	%rd25853, 1873798617647539866;
	// begin inline asm
	sub.cc.u64 %rd35508, %rd35508, %rd25848;
subc.cc.u64 %rd35507, %rd35507, %rd25849;
subc.cc.u64 %rd25844, %rd25844, %rd25850;
subc.cc.u64 %rd25845, %rd25845, %rd25851;
subc.cc.u64 %rd25846, %rd25846, %rd25852;
subc.u64 %rd25847, %rd25847, %rd25853;

	// end inline asm
	mov.u64 	%rd35506, %rd25844;
	mov.u64 	%rd35505, %rd25845;
	mov.u64 	%rd35504, %rd25846;
	mov.u64 	%rd35503, %rd25847;
$L__BB3_858:
	mov.b64 	{%r630, %r631}, %rd35086;
	mov.b64 	{%r632, %r633}, %rd35085;
	shf.l.wrap.b32 	%r634, %r633, %r630, 1;
	shf.l.wrap.b32 	%r635, %r630, %r631, 1;
	mov.b64 	%rd25875, {%r634, %r635};
	mov.b64 	{%r636, %r637}, %rd35084;
	shf.l.wrap.b32 	%r638, %r637, %r632, 1;
	shf.l.wrap.b32 	%r639, %r632, %r633, 1;
	mov.b64 	%rd25874, {%r638, %r639};
	mov.b64 	{%r640, %r641}, %rd35083;
	shf.l.wrap.b32 	%r642, %r641, %r636, 1;
	shf.l.wrap.b32 	%r643, %r636, %r637, 1;
	mov.b64 	%rd25873, {%r642, %r643};
	mov.b64 	{%r644, %r645}, %rd35082;
	shf.l.wrap.b32 	%r646, %r645, %r640, 1;
	shf.l.wrap.b32 	%r647, %r640, %r641, 1;
	mov.b64 	%rd25872, {%r646, %r647};
	mov.b64 	{%r648, %r649}, %rd35081;
	shf.l.wrap.b32 	%r650, %r649, %r644, 1;
	shf.l.wrap.b32 	%r651, %r644, %r645, 1;
	mov.b64 	%rd35501, {%r650, %r651};
	shl.b64 	%rd35502, %rd35081, 1;
	setp.gt.u64 	%p1519, %rd25875, 1873798617647539866;
	@%p1519 bra 	$L__BB3_868;
	setp.eq.s64 	%p1520, %rd25875, 1873798617647539866;
	mov.u64 	%rd35533, %rd25872;
	mov.u64 	%rd35534, %rd25873;
	mov.u64 	%rd35535, %rd25874;
	mov.u64 	%rd35536, %rd25875;
	@%p1520 bra 	$L__BB3_860;
	bra.uni 	$L__BB3_869;
$L__BB3_860:
	setp.gt.u64 	%p1521, %rd25874, 5412103778470702295;
	@%p1521 bra 	$L__BB3_868;
	setp.ne.s64 	%p1522, %rd25874, 5412103778470702295;
	mov.b64 	%rd35536, 1873798617647539866;
	mov.u64 	%rd35533, %rd25872;
	mov.u64 	%rd35534, %rd25873;
	mov.u64 	%rd35535, %rd25874;
	@%p1522 bra 	$L__BB3_869;
	setp.gt.u64 	%p1523, %rd25873, 7239337960414712511;
	@%p1523 bra 	$L__BB3_868;
	setp.ne.s64 	%p1524, %rd25873, 7239337960414712511;
	mov.b64 	%rd35535, 5412103778470702295;
	mov.u64 	%rd35533, %rd25872;
	mov.u64 	%rd35534, %rd25873;
	@%p1524 bra 	$L__BB3_869;
	setp.gt.u64 	%p1525, %rd25872, 7435674573564081700;
	@%p1525 bra 	$L__BB3_868;
	setp.ne.s64 	%p1526, %rd25872, 7435674573564081700;
	mov.b64 	%rd35534, 7239337960414712511;
	mov.u64 	%rd35533, %rd25872;
	@%p1526 bra 	$L__BB3_869;
	setp.gt.u64 	%p1527, %rd35501, 2210141511517208575;
	@%p1527 bra 	$L__BB3_868;
	setp.ne.s64 	%p1528, %rd35501, 2210141511517208575;
	setp.lt.u64 	%p1529, %rd35502, -5044313057631688020;
	or.pred  	%p1530, %p1528, %p1529;
	mov.b64 	%rd35533, 7435674573564081700;
	@%p1530 bra 	$L__BB3_869;
$L__BB3_868:
	mov.b64 	%rd25876, -5044313057631688021;
	mov.b64 	%rd25877, 2210141511517208575;
	mov.b64 	%rd25878, 7435674573564081700;
	mov.b64 	%rd25879, 7239337960414712511;
	mov.b64 	%rd25880, 5412103778470702295;
	mov.b64 	%rd25881, 1873798617647539866;
	// begin inline asm
	sub.cc.u64 %rd35502, %rd35502, %rd25876;
subc.cc.u64 %rd35501, %rd35501, %rd25877;
subc.cc.u64 %rd25872, %rd25872, %rd25878;
subc.cc.u64 %rd25873, %rd25873, %rd25879;
subc.cc.u64 %rd25874, %rd25874, %rd25880;
subc.u64 %rd25875, %rd25875, %rd25881;

	// end inline asm
	mov.u64 	%rd35533, %rd25872;
	mov.u64 	%rd35534, %rd25873;
	mov.u64 	%rd35535, %rd25874;
	mov.u64 	%rd35536, %rd25875;
$L__BB3_869:
	mov.u64 	%rd35110, %rd35038;
	mov.u64 	%rd35105, %rd35033;
	mov.u64 	%rd35107, %rd35035;
	mov.u64 	%rd35109, %rd35037;
	mov.u64 	%rd35106, %rd35034;
	mov.u64 	%rd35108, %rd35036;
	// begin inline asm
	sub.cc.u64 %rd35105, %rd35105, %rd34979;
subc.cc.u64 %rd35106, %rd35106, %rd34980;
subc.cc.u64 %rd35107, %rd35107, %rd34981;
subc.cc.u64 %rd35108, %rd35108, %rd34982;
subc.cc.u64 %rd35109, %rd35109, %rd34983;
subc.u64 %rd35110, %rd35110, %rd34984;

	// end inline asm
	setp.gt.u64 	%p1531, %rd35038, %rd34984;
	@%p1531 bra 	$L__BB3_880;
	setp.ge.u64 	%p1532, %rd35038, %rd34984;
	@%p1532 bra 	$L__BB3_871;
	bra.uni 	$L__BB3_879;
$L__BB3_871:
	setp.gt.u64 	%p1533, %rd35037, %rd34983;
	@%p1533 bra 	$L__BB3_880;
	setp.lt.u64 	%p1534, %rd35037, %rd34983;
	@%p1534 bra 	$L__BB3_879;
	setp.gt.u64 	%p1535, %rd35036, %rd34982;
	@%p1535 bra 	$L__BB3_880;
	setp.lt.u64 	%p1536, %rd35036, %rd34982;
	@%p1536 bra 	$L__BB3_879;
	setp.gt.u64 	%p1537, %rd35035, %rd34981;
	@%p1537 bra 	$L__BB3_880;
	setp.lt.u64 	%p1538, %rd35035, %rd34981;
	@%p1538 bra 	$L__BB3_879;
	setp.gt.u64 	%p1539, %rd35034, %rd34980;
	@%p1539 bra 	$L__BB3_880;
	setp.lt.u64 	%p1540, %rd35034, %rd34980;
	setp.lt.u64 	%p1541, %rd35033, %rd34979;
	or.pred  	%p1542, %p1540, %p1541;
	@%p1542 bra 	$L__BB3_879;
	bra.uni 	$L__BB3_880;
$L__BB3_879:
	mov.b64 	%rd25912, -5044313057631688021;
	mov.b64 	%rd25913, 2210141511517208575;
	mov.b64 	%rd25914, 7435674573564081700;
	mov.b64 	%rd25915, 7239337960414712511;
	mov.b64 	%rd25916, 5412103778470702295;
	mov.b64 	%rd25917, 1873798617647539866;
	// begin inline asm
	add.cc.u64 %rd35105, %rd35105, %rd25912;
addc.cc.u64 %rd35106, %rd35106, %rd25913;
addc.cc.u64 %rd35107, %rd35107, %rd25914;
addc.cc.u64 %rd35108, %rd35108, %rd25915;
addc.cc.u64 %rd35109, %rd35109, %rd25916;
addc.u64 %rd35110, %rd35110, %rd25917;

	// end inline asm
$L__BB3_880:
	mov.u64 	%rd35112, %rd35040;
	mov.u64 	%rd35114, %rd35042;
	mov.u64 	%rd35116, %rd35044;
	mov.u64 	%rd35111, %rd35039;
	mov.u64 	%rd35113, %rd35041;
	mov.u64 	%rd35115, %rd35043;
	// begin inline asm
	sub.cc.u64 %rd35111, %rd35111, %rd34985;
subc.cc.u64 %rd35112, %rd35112, %rd34986;
subc.cc.u64 %rd35113, %rd35113, %rd34987;
subc.cc.u64 %rd35114, %rd35114, %rd34988;
subc.cc.u64 %rd35115, %rd35115, %rd34989;
subc.u64 %rd35116, %rd35116, %rd34990;

	// end inline asm
	setp.gt.u64 	%p1543, %rd35044, %rd34990;
	@%p1543 bra 	$L__BB3_891;
	setp.ge.u64 	%p1544, %rd35044, %rd34990;
	@%p1544 bra 	$L__BB3_882;
	bra.uni 	$L__BB3_890;
$L__BB3_882:
	setp.gt.u64 	%p1545, %rd35043, %rd34989;
	@%p1545 bra 	$L__BB3_891;
	setp.lt.u64 	%p1546, %rd35043, %rd34989;
	@%p1546 bra 	$L__BB3_890;
	setp.gt.u64 	%p1547, %rd35042, %rd34988;
	@%p1547 bra 	$L__BB3_891;
	setp.lt.u64 	%p1548, %rd35042, %rd34988;
	@%p1548 bra 	$L__BB3_890;
	setp.gt.u64 	%p1549, %rd35041, %rd34987;
	@%p1549 bra 	$L__BB3_891;
	setp.lt.u64 	%p1550, %rd35041, %rd34987;
	@%p1550 bra 	$L__BB3_890;
	setp.gt.u64 	%p1551, %rd35040, %rd34986;
	@%p1551 bra 	$L__BB3_891;
	setp.lt.u64 	%p1552, %rd35040, %rd34986;
	setp.lt.u64 	%p1553, %rd35039, %rd34985;
	or.pred  	%p1554, %p1552, %p1553;
	@%p1554 bra 	$L__BB3_890;
	bra.uni 	$L__BB3_891;
$L__BB3_890:
	mov.b64 	%rd25948, -5044313057631688021;
	mov.b64 	%rd25949, 2210141511517208575;
	mov.b64 	%rd25950, 7435674573564081700;
	mov.b64 	%rd25951, 7239337960414712511;
	mov.b64 	%rd25952, 5412103778470702295;
	mov.b64 	%rd25953, 1873798617647539866;
	// begin inline asm
	add.cc.u64 %rd35111, %rd35111, %rd25948;
addc.cc.u64 %rd35112, %rd35112, %rd25949;
addc.cc.u64 %rd35113, %rd35113, %rd25950;
addc.cc.u64 %rd35114, %rd35114, %rd25951;
addc.cc.u64 %rd35115, %rd35115, %rd25952;
addc.u64 %rd35116, %rd35116, %rd25953;

	// end inline asm
$L__BB3_891:
	mov.u64 	%rd35531, %rd35106;
	mov.u64 	%rd35529, %rd35108;
	mov.u64 	%rd35527, %rd35110;
	mov.u64 	%rd35532, %rd35105;
	mov.u64 	%rd35530, %rd35107;
	mov.u64 	%rd35528, %rd35109;
	// begin inline asm
	sub.cc.u64 %rd35532, %rd35532, %rd34979;
subc.cc.u64 %rd35531, %rd35531, %rd34980;
subc.cc.u64 %rd35530, %rd35530, %rd34981;
subc.cc.u64 %rd35529, %rd35529, %rd34982;
subc.cc.u64 %rd35528, %rd35528, %rd34983;
subc.u64 %rd35527, %rd35527, %rd34984;

	// end inline asm
	setp.gt.u64 	%p1555, %rd35110, %rd34984;
	@%p1555 bra 	$L__BB3_902;
	setp.ge.u64 	%p1556, %rd35110, %rd34984;
	@%p1556 bra 	$L__BB3_893;
	bra.uni 	$L__BB3_901;
$L__BB3_893:
	setp.gt.u64 	%p1557, %rd35109, %rd34983;
	@%p1557 bra 	$L__BB3_902;
	setp.lt.u64 	%p1558, %rd35109, %rd34983;
	@%p1558 bra 	$L__BB3_901;
	setp.gt.u64 	%p1559, %rd35108, %rd34982;
	@%p1559 bra 	$L__BB3_902;
	setp.lt.u64 	%p1560, %rd35108, %rd34982;
	@%p1560 bra 	$L__BB3_901;
	setp.gt.u64 	%p1561, %rd35107, %rd34981;
	@%p1561 bra 	$L__BB3_902;
	setp.lt.u64 	%p1562, %rd35107, %rd34981;
	@%p1562 bra 	$L__BB3_901;
	setp.gt.u64 	%p1563, %rd35106, %rd34980;
	@%p1563 bra 	$L__BB3_902;
	setp.lt.u64 	%p1564, %rd35106, %rd34980;
	setp.lt.u64 	%p1565, %rd35105, %rd34979;
	or.pred  	%p1566, %p1564, %p1565;
	@%p1566 bra 	$L__BB3_901;
	bra.uni 	$L__BB3_902;
$L__BB3_901:
	mov.b64 	%rd25984, -5044313057631688021;
	mov.b64 	%rd25985, 2210141511517208575;
	mov.b64 	%rd25986, 7435674573564081700;
	mov.b64 	%rd25987, 7239337960414712511;
	mov.b64 	%rd25988, 5412103778470702295;
	mov.b64 	%rd25989, 1873798617647539866;
	// begin inline asm
	add.cc.u64 %rd35532, %rd35532, %rd25984;
addc.cc.u64 %rd35531, %rd35531, %rd25985;
addc.cc.u64 %rd35530, %rd35530, %rd25986;
addc.cc.u64 %rd35529, %rd35529, %rd25987;
addc.cc.u64 %rd35528, %rd35528, %rd25988;
addc.u64 %rd35527, %rd35527, %rd25989;

	// end inline asm
$L__BB3_902:
	mov.u64 	%rd35524, %rd35113;
	mov.u64 	%rd35522, %rd35115;
	mov.u64 	%rd35525, %rd35112;
	mov.u64 	%rd35523, %rd35114;
	mov.u64 	%rd35521, %rd35116;
	mov.u64 	%rd35526, %rd35111;
	// begin inline asm
	sub.cc.u64 %rd35526, %rd35526, %rd34985;
subc.cc.u64 %rd35525, %rd35525, %rd34986;
subc.cc.u64 %rd35524, %rd35524, %rd34987;
subc.cc.u64 %rd35523, %rd35523, %rd34988;
subc.cc.u64 %rd35522, %rd35522, %rd34989;
subc.u64 %rd35521, %rd35521, %rd34990;

	// end inline asm
	setp.gt.u64 	%p1567, %rd35116, %rd34990;
	@%p1567 bra 	$L__BB3_913;
	setp.ge.u64 	%p1568, %rd35116, %rd34990;
	@%p1568 bra 	$L__BB3_904;
	bra.uni 	$L__BB3_912;
$L__BB3_904:
	setp.gt.u64 	%p1569, %rd35115, %rd34989;
	@%p1569 bra 	$L__BB3_913;
	setp.lt.u64 	%p1570, %rd35115, %rd34989;
	@%p1570 bra 	$L__BB3_912;
	setp.gt.u64 	%p1571, %rd35114, %rd34988;
	@%p1571 bra 	$L__BB3_913;
	setp.lt.u64 	%p1572, %rd35114, %rd34988;
	@%p1572 bra 	$L__BB3_912;
	setp.gt.u64 	%p1573, %rd35113, %rd34987;
	@%p1573 bra 	$L__BB3_913;
	setp.lt.u64 	%p1574, %rd35113, %rd34987;
	@%p1574 bra 	$L__BB3_912;
	setp.gt.u64 	%p1575, %rd35112, %rd34986;
	@%p1575 bra 	$L__BB3_913;
	setp.lt.u64 	%p1576, %rd35112, %rd34986;
	setp.lt.u64 	%p1577, %rd35111, %rd34985;
	or.pred  	%p1578, %p1576, %p1577;
	@%p1578 bra 	$L__BB3_912;
	bra.uni 	$L__BB3_913;
$L__BB3_912:
	mov.b64 	%rd26020, -5044313057631688021;
	mov.b64 	%rd26021, 2210141511517208575;
	mov.b64 	%rd26022, 7435674573564081700;
	mov.b64 	%rd26023, 7239337960414712511;
	mov.b64 	%rd26024, 5412103778470702295;
	mov.b64 	%rd26025, 1873798617647539866;
	// begin inline asm
	add.cc.u64 %rd35526, %rd35526, %rd26020;
addc.cc.u64 %rd35525, %rd35525, %rd26021;
addc.cc.u64 %rd35524, %rd35524, %rd26022;
addc.cc.u64 %rd35523, %rd35523, %rd26023;
addc.cc.u64 %rd35522, %rd35522, %rd26024;
addc.u64 %rd35521, %rd35521, %rd26025;

	// end inline asm
$L__BB3_913:
	mov.b64 	{%r652, %r653}, %rd34906;
	mov.b64 	{%r654, %r655}, %rd34905;
	shf.l.wrap.b32 	%r656, %r655, %r652, 1;
	shf.l.wrap.b32 	%r657, %r652, %r653, 1;
	mov.b64 	%rd26047, {%r656, %r657};
	mov.b64 	{%r658, %r659}, %rd34904;
	shf.l.wrap.b32 	%r660, %r659, %r654, 1;
	shf.l.wrap.b32 	%r661, %r654, %r655, 1;
	mov.b64 	%rd26046, {%r660, %r661};
	mov.b64 	{%r662, %r663}, %rd34903;
	shf.l.wrap.b32 	%r664, %r663, %r658, 1;
	shf.l.wrap.b32 	%r665, %r658, %r659, 1;
	mov.b64 	%rd26045, {%r664, %r665};
	mov.b64 	{%r666, %r667}, %rd34902;
	shf.l.wrap.b32 	%r668, %r667, %r662, 1;
	shf.l.wrap.b32 	%r669, %r662, %r663, 1;
	mov.b64 	%rd26044, {%r668, %r669};
	mov.b64 	{%r670, %r671}, %rd34901;
	shf.l.wrap.b32 	%r672, %r671, %r666, 1;
	shf.l.wrap.b32 	%r673, %r666, %r667, 1;
	mov.b64 	%rd35130, {%r672, %r673};
	shl.b64 	%rd35129, %rd34901, 1;
	setp.gt.u64 	%p1579, %rd26047, 1873798617647539866;
	@%p1579 bra 	$L__BB3_923;
	setp.eq.s64 	%p1580, %rd26047, 1873798617647539866;
	mov.u64 	%rd35131, %rd26044;
	mov.u64 	%rd35132, %rd26045;
	mov.u64 	%rd35133, %rd26046;
	mov.u64 	%rd35134, %rd26047;
	@%p1580 bra 	$L__BB3_915;
	bra.uni 	$L__BB3_924;
$L__BB3_915:
	setp.gt.u64 	%p1581, %rd26046, 5412103778470702295;
	@%p1581 bra 	$L__BB3_923;
	setp.ne.s64 	%p1582, %rd26046, 5412103778470702295;
	mov.b64 	%rd35134, 1873798617647539866;
	mov.u64 	%rd35131, %rd26044;
	mov.u64 	%rd35132, %rd26045;
	mov.u64 	%rd35133, %rd26046;
	@%p1582 bra 	$L__BB3_924;
	setp.gt.u64 	%p1583, %rd26045, 7239337960414712511;
	@%p1583 bra 	$L__BB3_923;
	setp.ne.s64 	%p1584, %rd26045, 7239337960414712511;
	mov.b64 	%rd35133, 5412103778470702295;
	mov.u64 	%rd35131, %rd26044;
	mov.u64 	%rd35132, %rd26045;
	@%p1584 bra 	$L__BB3_924;
	setp.gt.u64 	%p1585, %rd26044, 7435674573564081700;
	@%p1585 bra 	$L__BB3_923;
	setp.ne.s64 	%p1586, %rd26044, 7435674573564081700;
	mov.b64 	%rd35132, 7239337960414712511;
	mov.u64 	%rd35131, %rd26044;
	@%p1586 bra 	$L__BB3_924;
	setp.gt.u64 	%p1587, %rd35130, 2210141511517208575;
	@%p1587 bra 	$L__BB3_923;
	setp.ne.s64 	%p1588, %rd35130, 2210141511517208575;
	setp.lt.u64 	%p1589, %rd35129, -5044313057631688020;
	or.pred  	%p1590, %p1588, %p1589;
	mov.b64 	%rd35131, 7435674573564081700;
	@%p1590 bra 	$L__BB3_924;
$L__BB3_923:
	mov.b64 	%rd26048, -5044313057631688021;
	mov.b64 	%rd26049, 2210141511517208575;
	mov.b64 	%rd26050, 7435674573564081700;
	mov.b64 	%rd26051, 7239337960414712511;
	mov.b64 	%rd26052, 5412103778470702295;
	mov.b64 	%rd26053, 1873798617647539866;
	// begin inline asm
	sub.cc.u64 %rd35129, %rd35129, %rd26048;
subc.cc.u64 %rd35130, %rd35130, %rd26049;
subc.cc.u64 %rd26044, %rd26044, %rd26050;
subc.cc.u64 %rd26045, %rd26045, %rd26051;
subc.cc.u64 %rd26046, %rd26046, %rd26052;
subc.u64 %rd26047, %rd26047, %rd26053;

	// end inline asm
	mov.u64 	%rd35131, %rd26044;
	mov.u64 	%rd35132, %rd26045;
	mov.u64 	%rd35133, %rd26046;
	mov.u64 	%rd35134, %rd26047;
$L__BB3_924:
	mov.b64 	{%r674, %r675}, %rd34912;
	mov.b64 	{%r676, %r677}, %rd34911;
	shf.l.wrap.b32 	%r678, %r677, %r674, 1;
	shf.l.wrap.b32 	%r679, %r674, %r675, 1;
	mov.b64 	%rd26075, {%r678, %r679};
	mov.b64 	{%r680, %r681}, %rd34910;
	shf.l.wrap.b32 	%r682, %r681, %r676, 1;
	shf.l.wrap.b32 	%r683, %r676, %r677, 1;
	mov.b64 	%rd26074, {%r682, %r683};
	mov.b64 	{%r684, %r685}, %rd34909;
	shf.l.wrap.b32 	%r686, %r685, %r680, 1;
	shf.l.wrap.b32 	%r687, %r680, %r681, 1;
	mov.b64 	%rd26073, {%r686, %r687};
	mov.b64 	{%r688, %r689}, %rd34908;
	shf.l.wrap.b32 	%r690, %r689, %r684, 1;
	shf.l.wrap.b32 	%r691, %r684, %r685, 1;
	mov.b64 	%rd26072, {%r690, %r691};
	mov.b64 	{%r692, %r693}, %rd34907;
	shf.l.wrap.b32 	%r694, %r693, %r688, 1;
	shf.l.wrap.b32 	%r695, %r688, %r689, 1;
	mov.b64 	%rd35136, {%r694, %r695};
	shl.b64 	%rd35135, %rd34907, 1;
	setp.gt.u64 	%p1591, %rd26075, 1873798617647539866;
	@%p1591 bra 	$L__BB3_934;
	setp.eq.s64 	%p1592, %rd26075, 1873798617647539866;
	mov.u64 	%rd35137, %rd26072;
	mov.u64 	%rd35138, %rd26073;
	mov.u64 	%rd35139, %rd26074;
	mov.u64 	%rd35140, %rd26075;
	@%p1592 bra 	$L__BB3_926;
	bra.uni 	$L__BB3_935;
$L__BB3_926:
	setp.gt.u64 	%p1593, %rd26074, 5412103778470702295;
	@%p1593 bra 	$L__BB3_934;
	setp.ne.s64 	%p1594, %rd26074, 5412103778470702295;
	mov.b64 	%rd35140, 1873798617647539866;
	mov.u64 	%rd35137, %rd26072;
	mov.u64 	%rd35138, %rd26073;
	mov.u64 	%rd35139, %rd26074;
	@%p1594 bra 	$L__BB3_935;
	setp.gt.u64 	%p1595, %rd26073, 7239337960414712511;
	@%p1595 bra 	$L__BB3_934;
	setp.ne.s64 	%p1596, %rd26073, 7239337960414712511;
	mov.b64 	%rd35139, 5412103778470702295;
	mov.u64 	%rd35137, %rd26072;
	mov.u64 	%rd35138, %rd26073;
	@%p1596 bra 	$L__BB3_935;
	setp.gt.u64 	%p1597, %rd26072, 7435674573564081700;
	@%p1597 bra 	$L__BB3_934;
	setp.ne.s64 	%p1598, %rd26072, 7435674573564081700;
	mov.b64 	%rd35138, 7239337960414712511;
	mov.u64 	%rd35137, %rd26072;
	@%p1598 bra 	$L__BB3_935;
	setp.gt.u64 	%p1599, %rd35136, 2210141511517208575;
	@%p1599 bra 	$L__BB3_934;
	setp.ne.s64 	%p1600, %rd35136, 2210141511517208575;
	setp.lt.u64 	%p1601, %rd35135, -5044313057631688020;
	or.pred  	%p1602, %p1600, %p1601;
	mov.b64 	%rd35137, 7435674573564081700;
	@%p1602 bra 	$L__BB3_935;
$L__BB3_934:
	mov.b64 	%rd26076, -5044313057631688021;
	mov.b64 	%rd26077, 2210141511517208575;
	mov.b64 	%rd26078, 7435674573564081700;
	mov.b64 	%rd26079, 7239337960414712511;
	mov.b64 	%rd26080, 5412103778470702295;
	mov.b64 	%rd26081, 1873798617647539866;
	// begin inline asm
	sub.cc.u64 %rd35135, %rd35135, %rd26076;
subc.cc.u64 %rd35136, %rd35136, %rd26077;
subc.cc.u64 %rd26072, %rd26072, %rd26078;
subc.cc.u64 %rd26073, %rd26073, %rd26079;
subc.cc.u64 %rd26074, %rd26074, %rd26080;
subc.u64 %rd26075, %rd26075, %rd26081;

	// end inline asm
	mov.u64 	%rd35137, %rd26072;
	mov.u64 	%rd35138, %rd26073;
	mov.u64 	%rd35139, %rd26074;
	mov.u64 	%rd35140, %rd26075;
$L__BB3_935:
	mov.b64 	{%r696, %r697}, %rd35134;
	mov.b64 	{%r698, %r699}, %rd35133;
	shf.l.wrap.b32 	%r700, %r699, %r696, 1;
	shf.l.wrap.b32 	%r701, %r696, %r697, 1;
	mov.b64 	%rd26103, {%r700, %r701};
	mov.b64 	{%r702, %r703}, %rd35132;
	shf.l.wrap.b32 	%r704, %r703, %r698, 1;
	shf.l.wrap.b32 	%r705, %r698, %r699, 1;
	mov.b64 	%rd26102, {%r704, %r705};
	mov.b64 	{%r706, %r707}, %rd35131;
	shf.l.wrap.b32 	%r708, %r707, %r702, 1;
	shf.l.wrap.b32 	%r709, %r702, %r703, 1;
	mov.b64 	%rd26101, {%r708, %r709};
	mov.b64 	{%r710, %r711}, %rd35130;
	shf.l.wrap.b32 	%r712, %r711, %r706, 1;
	shf.l.wrap.b32 	%r713, %r706, %r707, 1;
	mov.b64 	%rd26100, {%r712, %r713};
	mov.b64 	{%r714, %r715}, %rd35129;
	shf.l.wrap.b32 	%r716, %r715, %r710, 1;
	shf.l.wrap.b32 	%r717, %r710, %r711, 1;
	mov.b64 	%rd35142, {%r716, %r717};
	shl.b64 	%rd35141, %rd35129, 1;
	setp.gt.u64 	%p1603, %rd26103, 1873798617647539866;
	@%p1603 bra 	$L__BB3_945;
	setp.eq.s64 	%p1604, %rd26103, 1873798617647539866;
	mov.u64 	%rd35143, %rd26100;
	mov.u64 	%rd35144, %rd26101;
	mov.u64 	%rd35145, %rd26102;
	mov.u64 	%rd35146, %rd26103;
	@%p1604 bra 	$L__BB3_937;
	bra.uni 	$L__BB3_946;
$L__BB3_937:
	setp.gt.u64 	%p1605, %rd26102, 5412103778470702295;
	@%p1605 bra 	$L__BB3_945;
	setp.ne.s64 	%p1606, %rd26102, 5412103778470702295;
	mov.b64 	%rd35146, 1873798617647539866;
	mov.u64 	%rd35143, %rd26100;
	mov.u64 	%rd35144, %rd26101;
	mov.u64 	%rd35145, %rd26102;
	@%p1606 bra 	$L__BB3_946;
	setp.gt.u64 	%p1607, %rd26101, 7239337960414712511;
	@%p1607 bra 	$L__BB3_945;
	setp.ne.s64 	%p1608, %rd26101, 7239337960414712511;
	mov.b64 	%rd35145, 5412103778470702295;
	mov.u64 	%rd35143, %rd26100;
	mov.u64 	%rd35144, %rd26101;
	@%p1608 bra 	$L__BB3_946;
	setp.gt.u64 	%p1609, %rd26100, 7435674573564081700;
	@%p1609 bra 	$L__BB3_945;
	setp.ne.s64 	%p1610, %rd26100, 7435674573564081700;
	mov.b64 	%rd35144, 7239337960414712511;
	mov.u64 	%rd35143, %rd26100;
	@%p1610 bra 	$L__BB3_946;
	setp.gt.u64 	%p1611, %rd35142, 2210141511517208575;
	@%p1611 bra 	$L__BB3_945;
	setp.ne.s64 	%p1612, %rd35142, 2210141511517208575;
	setp.lt.u64 	%p1613, %rd35141, -5044313057631688020;
	or.pred  	%p1614, %p1612, %p1613;
	mov.b64 	%rd35143, 7435674573564081700;
	@%p1614 bra 	$L__BB3_946;
$L__BB3_945:
	mov.b64 	%rd26104, -5044313057631688021;
	mov.b64 	%rd26105, 2210141511517208575;
	mov.b64 	%rd26106, 7435674573564081700;
	mov.b64 	%rd26107, 7239337960414712511;
	mov.b64 	%rd26108, 5412103778470702295;
	mov.b64 	%rd26109, 1873798617647539866;
	// begin inline asm
	sub.cc.u64 %rd35141, %rd35141, %rd26104;
subc.cc.u64 %rd35142, %rd35142, %rd26105;
subc.cc.u64 %rd26100, %rd26100, %rd26106;
subc.cc.u64 %rd26101, %rd26101, %rd26107;
subc.cc.u64 %rd26102, %rd26102, %rd26108;
subc.u64 %rd26103, %rd26103, %rd26109;

	// end inline asm
	mov.u64 	%rd35143, %rd26100;
	mov.u64 	%rd35144, %rd26101;
	mov.u64 	%rd35145, %rd26102;
	mov.u64 	%rd35146, %rd26103;
$L__BB3_946:
	mov.b64 	{%r718, %r719}, %rd35140;
	mov.b64 	{%r720, %r721}, %rd35139;
	shf.l.wrap.b32 	%r722, %r721, %r718, 1;
	shf.l.wrap.b32 	%r723, %r718, %r719, 1;
	mov.b64 	%rd26131, {%r722, %r723};
	mov.b64 	{%r724, %r725}, %rd35138;
	shf.l.wrap.b32 	%r726, %r725, %r720, 1;
	shf.l.wrap.b32 	%r727, %r720, %r721, 1;
	mov.b64 	%rd26130, {%r726, %r727};
	mov.b64 	{%r728, %r729}, %rd35137;
	shf.l.wrap.b32 	%r730, %r729, %r724, 1;
	shf.l.wrap.b32 	%r731, %r724, %r725, 1;
	mov.b64 	%rd26129, {%r730, %r731};
	mov.b64 	{%r732, %r733}, %rd35136;
	shf.l.wrap.b32 	%r734, %r733, %r728, 1;
	shf.l.wrap.b32 	%r735, %r728, %r729, 1;
	mov.b64 	%rd26128, {%r734, %r735};
	mov.b64 	{%r736, %r737}, %rd35135;
	shf.l.wrap.b32 	%r738, %r737, %r732, 1;
	shf.l.wrap.b32 	%r739, %r732, %r733, 1;
	mov.b64 	%rd35148, {%r738, %r739};
	shl.b64 	%rd35147, %rd35135, 1;
	setp.gt.u64 	%p1615, %rd26131, 1873798617647539866;
	@%p1615 bra 	$L__BB3_956;
	setp.eq.s64 	%p1616, %rd26131, 1873798617647539866;
	mov.u64 	%rd35149, %rd26128;
	mov.u64 	%rd35150, %rd26129;
	mov.u64 	%rd35151, %rd26130;
	mov.u64 	%rd35152, %rd26131;
	@%p1616 bra 	$L__BB3_948;
	bra.uni 	$L__BB3_957;
$L__BB3_948:
	setp.gt.u64 	%p1617, %rd26130, 5412103778470702295;
	@%p1617 bra 	$L__BB3_956;
	setp.ne.s64 	%p1618, %rd26130, 5412103778470702295;
	mov.b64 	%rd35152, 1873798617647539866;
	mov.u64 	%rd35149, %rd26128;
	mov.u64 	%rd35150, %rd26129;
	mov.u64 	%rd35151, %rd26130;
	@%p1618 bra 	$L__BB3_957;
	setp.gt.u64 	%p1619, %rd26129, 7239337960414712511;
	@%p1619 bra 	$L__BB3_956;
	setp.ne.s64 	%p1620, %rd26129, 7239337960414712511;
	mov.b64 	%rd35151, 5412103778470702295;
	mov.u64 	%rd35149, %rd26128;
	mov.u64 	%rd35150, %rd26129;
	@%p1620 bra 	$L__BB3_957;
	setp.gt.u64 	%p1621, %rd26128, 7435674573564081700;
	@%p1621 bra 	$L__BB3_956;
	setp.ne.s64 	%p1622, %rd26128, 7435674573564081700;
	mov.b64 	%rd35150, 7239337960414712511;
	mov.u64 	%rd35149, %rd26128;
	@%p1622 bra 	$L__BB3_957;
	setp.gt.u64 	%p1623, %rd35148, 2210141511517208575;
	@%p1623 bra 	$L__BB3_956;
	setp.ne.s64 	%p1624, %rd35148, 2210141511517208575;
	setp.lt.u64 	%p1625, %rd35147, -5044313057631688020;
	or.pred  	%p1626, %p1624, %p1625;
	mov.b64 	%rd35149, 7435674573564081700;
	@%p1626 bra 	$L__BB3_957;
$L__BB3_956:
	mov.b64 	%rd26132, -5044313057631688021;
	mov.b64 	%rd26133, 2210141511517208575;
	mov.b64 	%rd26134, 7435674573564081700;
	mov.b64 	%rd26135, 7239337960414712511;
	mov.b64 	%rd26136, 5412103778470702295;
	mov.b64 	%rd26137, 1873798617647539866;
	// begin inline asm
	sub.cc.u64 %rd35147, %rd35147, %rd26132;
subc.cc.u64 %rd35148, %rd35148, %rd26133;
subc.cc.u64 %rd26128, %rd26128, %rd26134;
subc.cc.u64 %rd26129, %rd26129, %rd26135;
subc.cc.u64 %rd26130, %rd26130, %rd26136;
subc.u64 %rd26131, %rd26131, %rd26137;

	// end inline asm
	mov.u64 	%rd35149, %rd26128;
	mov.u64 	%rd35150, %rd26129;
	mov.u64 	%rd35151, %rd26130;
	mov.u64 	%rd35152, %rd26131;
$L__BB3_957:
	mov.b64 	{%r740, %r741}, %rd35146;
	mov.b64 	{%r742, %r743}, %rd35145;
	shf.l.wrap.b32 	%r744, %r743, %r740, 1;
	shf.l.wrap.b32 	%r745, %r740, %r741, 1;
	mov.b64 	%rd26159, {%r744, %r745};
	mov.b64 	{%r746, %r747}, %rd35144;
	shf.l.wrap.b32 	%r748, %r747, %r742, 1;
	shf.l.wrap.b32 	%r749, %r742, %r743, 1;
	mov.b64 	%rd26158, {%r748, %r749};
	mov.b64 	{%r750, %r751}, %rd35143;
	shf.l.wrap.b32 	%r752, %r751, %r746, 1;
	shf.l.wrap.b32 	%r753, %r746, %r747, 1;
	mov.b64 	%rd26157, {%r752, %r753};
	mov.b64 	{%r754, %r755}, %rd35142;
	shf.l.wrap.b32 	%r756, %r755, %r750, 1;
	shf.l.wrap.b32 	%r757, %r750, %r751, 1;
	mov.b64 	%rd26156, {%r756, %r757};
	mov.b64 	{%r758, %r759}, %rd35141;
	shf.l.wrap.b32 	%r760, %r759, %r754, 1;
	shf.l.wrap.b32 	%r761, %r754, %r755, 1;
	mov.b64 	%rd35154, {%r760, %r761};
	shl.b64 	%rd35153, %rd35141, 1;
	setp.gt.u64 	%p1627, %rd26159, 1873798617647539866;
	@%p1627 bra 	$L__BB3_967;
	setp.eq.s64 	%p1628, %rd26159, 1873798617647539866;
	mov.u64 	%rd35155, %rd26156;
	mov.u64 	%rd35156, %rd26157;
	mov.u64 	%rd35157, %rd26158;
	mov.u64 	%rd35158, %rd26159;
	@%p1628 bra 	$L__BB3_959;
	bra.uni 	$L__BB3_968;
$L__BB3_959:
	setp.gt.u64 	%p1629, %rd26158, 5412103778470702295;
	@%p1629 bra 	$L__BB3_967;
	setp.ne.s64 	%p1630, %rd26158, 5412103778470702295;
	mov.b64 	%rd35158, 1873798617647539866;
	mov.u64 	%rd35155, %rd26156;
	mov.u64 	%rd35156, %rd26157;
	mov.u64 	%rd35157, %rd26158;
	@%p1630 bra 	$L__BB3_968;
	setp.gt.u64 	%p1631, %rd26157, 7239337960414712511;
	@%p1631 bra 	$L__BB3_967;
	setp.ne.s64 	%p1632, %rd26157, 7239337960414712511;
	mov.b64 	%rd35157, 5412103778470702295;
	mov.u64 	%rd35155, %rd26156;
	mov.u64 	%rd35156, %rd26157;
	@%p1632 bra 	$L__BB3_968;
	setp.gt.u64 	%p1633, %rd26156, 7435674573564081700;
	@%p1633 bra 	$L__BB3_967;
	setp.ne.s64 	%p1634, %rd26156, 7435674573564081700;
	mov.b64 	%rd35156, 7239337960414712511;
	mov.u64 	%rd35155, %rd26156;
	@%p1634 bra 	$L__BB3_968;
	setp.gt.u64 	%p1635, %rd35154, 2210141511517208575;
	@%p1635 bra 	$L__BB3_967;
	setp.ne.s64 	%p1636, %rd35154, 2210141511517208575;
	setp.lt.u64 	%p1637, %rd35153, -5044313057631688020;
	or.pred  	%p1638, %p1636, %p1637;
	mov.b64 	%rd35155, 7435674573564081700;
	@%p1638 bra 	$L__BB3_968;
$L__BB3_967:
	mov.b64 	%rd26160, -5044313057631688021;
	mov.b64 	%rd26161, 2210141511517208575;
	mov.b64 	%rd26162, 7435674573564081700;
	mov.b64 	%rd26163, 7239337960414712511;
	mov.b64 	%rd26164, 5412103778470702295;
	mov.b64 	%rd26165, 1873798617647539866;
	// begin inline asm
	sub.cc.u64 %rd35153, %rd35153, %rd26160;
subc.cc.u64 %rd35154, %rd35154, %rd26161;
subc.cc.u64 %rd26156, %rd26156, %rd26162;
subc.cc.u64 %rd26157, %rd26157, %rd26163;
subc.cc.u64 %rd26158, %rd26158, %rd26164;
subc.u64 %rd26159, %rd26159, %rd26165;

	// end inline asm
	mov.u64 	%rd35155, %rd26156;
	mov.u64 	%rd35156, %rd26157;
	mov.u64 	%rd35157, %rd26158;
	mov.u64 	%rd35158, %rd26159;
$L__BB3_968:
	mov.b64 	{%r762, %r763}, %rd35152;
	mov.b64 	{%r764, %r765}, %rd35151;
	shf.l.wrap.b32 	%r766, %r765, %r762, 1;
	shf.l.wrap.b32 	%r767, %r762, %r763, 1;
	mov.b64 	%rd26187, {%r766, %r767};
	mov.b64 	{%r768, %r769}, %rd35150;
	shf.l.wrap.b32 	%r770, %r769, %r764, 1;
	shf.l.wrap.b32 	%r771, %r764, %r765, 1;
	mov.b64 	%rd26186, {%r770, %r771};
	mov.b64 	{%r772, %r773}, %rd35149;
	shf.l.wrap.b32 	%r774, %r773, %r768, 1;
	shf.l.wrap.b32 	%r775, %r768, %r769, 1;
	mov.b64 	%rd26185, {%r774, %r775};
	mov.b64 	{%r776, %r777}, %rd35148;
	shf.l.wrap.b32 	%r778, %r777, %r772, 1;
	shf.l.wrap.b32 	%r779, %r772, %r773, 1;
	mov.b64 	%rd26184, {%r778, %r779};
	mov.b64 	{%r780, %r781}, %rd35147;
	shf.l.wrap.b32 	%r782, %r781, %r776, 1;
	shf.l.wrap.b32 	%r783, %r776, %r777, 1;
	mov.b64 	%rd35160, {%r782, %r783};
	shl.b64 	%rd35159, %rd35147, 1;
	setp.gt.u64 	%p1639, %rd26187, 1873798617647539866;
	@%p1639 bra 	$L__BB3_978;
	setp.eq.s64 	%p1640, %rd26187, 1873798617647539866;
	mov.u64 	%rd35161, %rd26184;
	mov.u64 	%rd35162, %rd26185;
	mov.u64 	%rd35163, %rd26186;
	mov.u64 	%rd35164, %rd26187;
	@%p1640 bra 	$L__BB3_970;
	bra.uni 	$L__BB3_979;
$L__BB3_970:
	setp.gt.u64 	%p1641, %rd26186, 5412103778470702295;
	@%p1641 bra 	$L__BB3_978;
	setp.ne.s64 	%p1642, %rd26186, 5412103778470702295;
	mov.b64 	%rd35164, 1873798617647539866;
	mov.u64 	%rd35161, %rd26184;
	mov.u64 	%rd35162, %rd26185;
	mov.u64 	%rd35163, %rd26186;
	@%p1642 bra 	$L__BB3_979;
	setp.gt.u64 	%p1643, %rd26185, 7239337960414712511;
	@%p1643 bra 	$L__BB3_978;
	setp.ne.s64 	%p1644, %rd26185, 7239337960414712511;
	mov.b64 	%rd35163, 5412103778470702295;
	mov.u64 	%rd35161, %rd26184;
	mov.u64 	%rd35162, %rd26185;
	@%p1644 bra 	$L__BB3_979;
	setp.gt.u64 	%p1645, %rd26184, 7435674573564081700;
	@%p1645 bra 	$L__BB3_978;
	setp.ne.s64 	%p1646, %rd26184, 7435674573564081700;
	mov.b64 	%rd35162, 7239337960414712511;
	mov.u64 	%rd35161, %rd26184;
	@%p1646 bra 	$L__BB3_979;
	setp.gt.u64 	%p1647, %rd35160, 2210141511517208575;
	@%p1647 bra 	$L__BB3_978;
	setp.ne.s64 	%p1648, %rd35160, 2210141511517208575;
	setp.lt.u64 	%p1649, %rd35159, -5044313057631688020;
	or.pred  	%p1650, %p1648, %p1649;
	mov.b64 	%rd35161, 7435674573564081700;
	@%p1650 bra 	$L__BB3_979;
$L__BB3_978:
	mov.b64 	%rd26188, -5044313057631688021;
	mov.b64 	%rd26189, 2210141511517208575;
	mov.b64 	%rd26190, 7435674573564081700;
	mov.b64 	%rd26191, 7239337960414712511;
	mov.b64 	%rd26192, 5412103778470702295;
	mov.b64 	%rd26193, 1873798617647539866;
	// begin inline asm
	sub.cc.u64 %rd35159, %rd35159, %rd26188;
subc.cc.u64 %rd35160, %rd35160, %rd26189;
subc.cc.u64 %rd26184, %rd26184, %rd26190;
subc.cc.u64 %rd26185, %rd26185, %rd26191;
subc.cc.u64 %rd26186, %rd26186, %rd26192;
subc.u64 %rd26187, %rd26187, %rd26193;

	// end inline asm
	mov.u64 	%rd35161, %rd26184;
	mov.u64 	%rd35162, %rd26185;
	mov.u64 	%rd35163, %rd26186;
	mov.u64 	%rd35164, %rd26187;
$L__BB3_979:
	mov.u64 	%rd35166, %rd34980;
	mov.u64 	%rd35168, %rd34982;
	mov.u64 	%rd35170, %rd34984;
	mov.u64 	%rd35165, %rd34979;
	mov.u64 	%rd35167, %rd34981;
	mov.u64 	%rd35169, %rd34983;
	// begin inline asm
	sub.cc.u64 %rd35165, %rd35165, %rd35532;
subc.cc.u64 %rd35166, %rd35166, %rd35531;
subc.cc.u64 %rd35167, %rd35167, %rd35530;
subc.cc.u64 %rd35168, %rd35168, %rd35529;
subc.cc.u64 %rd35169, %rd35169, %rd35528;
subc.u64 %rd35170, %rd35170, %rd35527;

	// end inline asm
	setp.gt.u64 	%p1651, %rd34984, %rd35527;
	@%p1651 bra 	$L__BB3_990;
	setp.ge.u64 	%p1652, %rd34984, %rd35527;
	@%p1652 bra 	$L__BB3_981;
	bra.uni 	$L__BB3_989;
$L__BB3_981:
	setp.gt.u64 	%p1653, %rd34983, %rd35528;
	@%p1653 bra 	$L__BB3_990;
	setp.lt.u64 	%p1654, %rd34983, %rd35528;
	@%p1654 bra 	$L__BB3_989;
	setp.gt.u64 	%p1655, %rd34982, %rd35529;
	@%p1655 bra 	$L__BB3_990;
	setp.lt.u64 	%p1656, %rd34982, %rd35529;
	@%p1656 bra 	$L__BB3_989;
	setp.gt.u64 	%p1657, %rd34981, %rd35530;
	@%p1657 bra 	$L__BB3_990;
	setp.lt.u64 	%p1658, %rd34981, %rd35530;
	@%p1658 bra 	$L__BB3_989;
	setp.gt.u64 	%p1659, %rd34980, %rd35531;
	@%p1659 bra 	$L__BB3_990;
	setp.lt.u64 	%p1660, %rd34980, %rd35531;
	setp.lt.u64 	%p1661, %rd34979, %rd35532;
	or.pred  	%p1662, %p1660, %p1661;
	@%p1662 bra 	$L__BB3_989;
	bra.uni 	$L__BB3_990;
$L__BB3_989:
	mov.b64 	%rd26224, -5044313057631688021;
	mov.b64 	%rd26225, 2210141511517208575;
	mov.b64 	%rd26226, 7435674573564081700;
	mov.b64 	%rd26227, 7239337960414712511;
	mov.b64 	%rd26228, 5412103778470702295;
	mov.b64 	%rd26229, 1873798617647539866;
	// begin inline asm
	add.cc.u64 %rd35165, %rd35165, %rd26224;
addc.cc.u64 %rd35166, %rd35166, %rd26225;
addc.cc.u64 %rd35167, %rd35167, %rd26226;
addc.cc.u64 %rd35168, %rd35168, %rd26227;
addc.cc.u64 %rd35169, %rd35169, %rd26228;
addc.u64 %rd35170, %rd35170, %rd26229;

	// end inline asm
$L__BB3_990:
	mov.u64 	%rd35173, %rd34987;
	mov.u64 	%rd35175, %rd34989;
	mov.u64 	%rd35196, %rd34986;
	mov.u64 	%rd35174, %rd34988;
	mov.u64 	%rd35176, %rd34990;
	mov.u64 	%rd35195, %rd34985;
	// begin inline asm
	sub.cc.u64 %rd35195, %rd35195, %rd35526;
subc.cc.u64 %rd35196, %rd35196, %rd35525;
subc.cc.u64 %rd35173, %rd35173, %rd35524;
subc.cc.u64 %rd35174, %rd35174, %rd35523;
subc.cc.u64 %rd35175, %rd35175, %rd35522;
subc.u64 %rd35176, %rd35176, %rd35521;

	// end inline asm
	setp.gt.u64 	%p1663, %rd34990, %rd35521;
	@%p1663 bra 	$L__BB3_1001;
	setp.ge.u64 	%p1664, %rd34990, %rd35521;
	@%p1664 bra 	$L__BB3_992;
	bra.uni 	$L__BB3_1000;
$L__BB3_992:
	setp.gt.u64 	%p1665, %rd34989, %rd35522;
	@%p1665 bra 	$L__BB3_1001;
	setp.lt.u64 	%p1666, %rd34989, %rd35522;
	@%p1666 bra 	$L__BB3_1000;
	setp.gt.u64 	%p1667, %rd34988, %rd35523;
	@%p1667 bra 	$L__BB3_1001;
	setp.lt.u64 	%p1668, %rd34988, %rd35523;
	@%p1668 bra 	$L__BB3_1000;
	setp.gt.u64 	%p1669, %rd34987, %rd35524;
	@%p1669 bra 	$L__BB3_1001;
	setp.lt.u64 	%p1670, %rd34987, %rd35524;
	@%p1670 bra 	$L__BB3_1000;
	setp.gt.u64 	%p1671, %rd34986, %rd35525;
	@%p1671 bra 	$L__BB3_1001;
	setp.lt.u64 	%p1672, %rd34986, %rd35525;
	setp.lt.u64 	%p1673, %rd34985, %rd35526;
	or.pred  	%p1674, %p1672, %p1673;
	@%p1674 bra 	$L__BB3_1000;
	bra.uni 	$L__BB3_1001;
$L__BB3_1000:
	mov.b64 	%rd26260, -5044313057631688021;
	mov.b64 	%rd26261, 2210141511517208575;
	mov.b64 	%rd26262, 7435674573564081700;
	mov.b64 	%rd26263, 7239337960414712511;
	mov.b64 	%rd26264, 5412103778470702295;
	mov.b64 	%rd26265, 1873798617647539866;
	// begin inline asm
	add.cc.u64 %rd35195, %rd35195, %rd26260;
addc.cc.u64 %rd35196, %rd35196, %rd26261;
addc.cc.u64 %rd35173, %rd35173, %rd26262;
addc.cc.u64 %rd35174, %rd35174, %rd26263;
addc.cc.u64 %rd35175, %rd35175, %rd26264;
addc.u64 %rd35176, %rd35176, %rd26265;

	// end inline asm
$L__BB3_1001:
	mov.b64 	%rd26717, 0;
	// begin inline asm
	mad.lo.cc.u64 %rd26272, %rd35165, %rd35003, %rd26717;
madc.hi.u64 %rd26273, %rd35165, %rd35003, 0;
add.cc.u64 %rd26272, %rd26272, %rd26717;
addc.u64 %rd26273, %rd26273, 0;

	// end inline asm
	// begin inline asm
	mad.lo.cc.u64 %rd26278, %rd35166, %rd35003, %rd26717;
madc.hi.u64 %rd26279, %rd35166, %rd35003, 0;
add.cc.u64 %rd26278, %rd26278, %rd26273;
addc.u64 %rd26279, %rd26279, 0;

	// end inline asm
	// begin inline asm
	mad.lo.cc.u64 %rd26284, %rd35167, %rd35003, %rd26717;
madc.hi.u64 %rd26285, %rd35167, %rd35003, 0;
add.cc.u64 %rd26284, %rd26284, %rd26279;
addc.u64 %rd26285, %rd26285, 0;

	// end inline asm
	// begin inline asm
	mad.lo.cc.u64 %rd26290, %rd35168, %rd35003, %rd26717;
madc.hi.u64 %rd26291, %rd35168, %rd35003, 0;
add.cc.u64 %rd26290, %rd26290, %rd26285;
addc.u64 %rd26291, %rd26291, 0;

	// end inline asm
	// begin inline asm
	mad.lo.cc.u64 %rd26296, %rd35169, %rd35003, %rd26717;
madc.hi.u64 %rd26297, %rd35169, %rd35003, 0;
add.cc.u64 %rd26296, %rd26296, %rd26291;
addc.u64 %rd26297, %rd26297, 0;

	// end inline asm
	// begin inline asm
	mad.lo.cc.u64 %rd26302, %rd35170, %rd35003, %rd26717;
madc.hi.u64 %rd26303, %rd35170, %rd35003, 0;
add.cc.u64 %rd26302, %rd26302, %rd26297;
addc.u64 %rd26303, %rd26303, 0;

	// end inline asm
	// begin inline asm
	add.cc.u64 %rd26308, %rd26717, %rd26303;
addc.u64 %rd26309, 0, 0;

	// end inline asm
	mul.lo.s64 	%rd26344, %rd26272, -8506173809081122819;
	mov.b64 	%rd26715, -5044313057631688021;
	// begin inline asm
	mad.lo.cc.u64 %rd26312, %rd26344, %rd26715, %rd26272;
madc.hi.u64 %rd26313, %rd26344, %rd26715, 0;
add.cc.u64 %rd26312, %rd26312, %rd26717;
addc.u64 %rd26313, %rd26313, 0;

	// end inline asm
	mov.b64 	%rd26721, 2210141511517208575;
	// begin inline asm
	mad.lo.cc.u64 %rd26318, %rd26344, %rd26721, %rd26278;
madc.hi.u64 %rd26319, %rd26344, %rd26721, 0;
add.cc.u64 %rd26318, %rd26318, %rd26313;
addc.u64 %rd26319, %rd26319, 0;

	// end inline asm
	mov.b64 	%rd26727, 7435674573564081700;
	// begin inline asm
	mad.lo.cc.u64 %rd26324, %rd26344, %rd26727, %rd26284;
madc.hi.u64 %rd26325, %rd26344, %rd26727, 0;
add.cc.u64 %rd26324, %rd26324, %rd26319;
addc.u64 %rd26325, %rd26325, 0;

	// end inline asm
	mov.b64 	%rd26733, 7239337960414712511;
	// begin inline asm
	mad.lo.cc.u64 %rd26330, %rd26344, %rd26733, %rd26290;
madc.hi.u64 %rd26331, %rd26344, %rd26733, 0;
add.cc.u64 %rd26330, %rd26330, %rd26325;
addc.u64 %rd26331, %rd26331, 0;

	// end inline asm
	mov.b64 	%rd26739, 5412103778470702295;
	// begin inline asm
	mad.lo.cc.u64 %rd26336, %rd26344, %rd26739, %rd26296;
madc.hi.u64 %rd26337, %rd26344, %rd26739, 0;
add.cc.u64 %rd26336, %rd26336, %rd26331;
addc.u64 %rd26337, %rd26337, 0;

	// end inline asm
	mov.b64 	%rd26745, 1873798617647539866;
	// begin inline asm
	mad.lo.cc.u64 %rd26342, %rd26344, %rd26745, %rd26302;
madc.hi.u64 %rd26343, %rd26344, %rd26745, 0;
add.cc.u64 %rd26342, %rd26342, %rd26337;
addc.u64 %rd26343, %rd26343, 0;

	// end inline asm
	// begin inline asm
	add.cc.u64 %rd26348, %rd26308, %rd26343;
addc.u64 %rd26349, 0, 0;

	// end inline asm
	add.s64 	%rd26390, %rd26309, %rd26349;
	// begin inline asm
	mad.lo.cc.u64 %rd26352, %rd35165, %rd35004, %rd26318;
madc.hi.u64 %rd26353, %rd35165, %rd35004, 0;
add.cc.u64 %rd26352, %rd26352, %rd26717;
addc.u64 %rd26353, %rd26353, 0;

	// end inline asm
	// begin inline asm
	mad.lo.cc.u64 %rd26358, %rd35166, %rd35004, %rd26324;
madc.hi.u64 %rd26359, %rd35166, %rd35004, 0;
add.cc.u64 %rd26358, %rd26358, %rd26353;
addc.u64 %rd26359, %rd26359, 0;

	// end inline asm
	// begin inline asm
	mad.lo.cc.u64 %rd26364, %rd35167, %rd35004, %rd26330;
madc.hi.u64 %rd26365, %rd35167, %rd35004, 0;
add.cc.u64 %rd26364, %rd26364, %rd26359;
addc.u64 %rd26365, %rd26365, 0;

	// end inline asm
	// begin inline asm
	mad.lo.cc.u64 %rd26370, %rd35168, %rd35004, %rd26336;
madc.hi.u64 %rd26371, %rd35168, %rd35004, 0;
add.cc.u64 %rd26370, %rd26370, %rd26365;
addc.u64 %rd26371, %rd26371, 0;

	// end inline asm
	// begin inline asm
	mad.lo.cc.u64 %rd26376, %rd35169, %rd35004, %rd26342;
madc.hi.u64 %rd26377, %rd35169, %rd35004, 0;
add.cc.u64 %rd26376, %rd26376, %rd26371;
addc.u64 %rd26377, %rd26377, 0;

	// end inline asm
	// begin inline asm
	mad.lo.cc.u64 %rd26382, %rd35170, %rd35004, %rd26348;
madc.hi.u64 %rd26383, %rd35170, %rd35004, 0;
add.cc.u64 %rd26382, %rd26382, %rd26377;
addc.u64 %rd26383, %rd26383, 0;

	// end inline asm
	// begin inline asm
	add.cc.u64 %rd26388, %rd26390, %rd26383;
addc.u64 %rd26389, 0, 0;

	// end inline asm
	mul.lo.s64 	%rd26424, %rd26352, -8506173809081122819;
	// begin inline asm
	mad.lo.cc.u64 %rd26392, %rd26424, %rd26715, %rd26352;
madc.hi.u64 %rd26393, %rd26424, %rd26715, 0;
add.cc.u64 %rd26392, %rd26392, %rd26717;
addc.u64 %rd26393, %rd26393, 0;

	// end inline asm
	// begin inline asm
	mad.lo.cc.u64 %rd26398, %rd26424, %rd26721, %rd26358;
madc.hi.u64 %rd26399, %rd26424, %rd26721, 0;
add.cc.u64 %rd26398, %rd26398, %rd26393;
addc.u64 %rd26399, %rd26399, 0;

	// end inline asm
	// begin inline asm
	mad.lo.cc.u64 %rd26404, %rd26424, %rd26727, %rd26364;
madc.hi.u64 %rd26405, %rd26424, %rd26727, 0;
add.cc.u64 %rd26404, %rd26404, %rd26399;
addc.u64 %rd26405, %rd26405, 0;

	// end inline asm
	// begin inline asm
	mad.lo.cc.u64 %rd26410, %rd26424, %rd26733, %rd26370;
madc.hi.u64 %rd26411, %rd26424, %rd26733, 0;
add.cc.u64 %rd26410, %rd26410, %rd26405;
addc.u64 %rd26411, %rd26411, 0;

	// end inline asm
	// begin inline asm
	mad.lo.cc.u64 %rd26416, %rd26424, %rd26739, %rd26376;
madc.hi.u64 %rd26417, %rd26424, %rd26739, 0;
add.cc.u64 %rd26416, %rd26416, %rd26411;
addc.u64 %rd26417, %rd26417, 0;

	// end inline asm
	// begin inline asm
	mad.lo.cc.u64 %rd26422, %rd26424, %rd26745, %rd26382;
madc.hi.u64 %rd26423, %rd26424, %rd26745, 0;
add.cc.u64 %rd26422, %rd26422, %rd26417;
addc.u64 %rd26423, %rd26423, 0;

	// end inline asm
	// begin inline asm
	add.cc.u64 %rd26428, %rd26388, %rd26423;
addc.u64 %rd26429, 0, 0;

	// end inline asm
	add.s64 	%rd26470, %rd26389, %rd26429;
	// begin inline asm
	mad.lo.cc.u64 %rd26432, %rd35165, %rd35005, %rd26398;
madc.hi.u64 %rd26433, %rd35165, %rd35005, 0;
add.cc.u64 %rd26432, %rd26432, %rd26717;
addc.u64 %rd26433, %rd26433, 0;

	// end inline asm
	// begin inline asm
	mad.lo.cc.u64 %rd26438, %rd35166, %rd35005, %rd26404;
madc.hi.u64 %rd26439, %rd35166, %rd35005, 0;
add.cc.u64 %rd26438, %rd26438, %rd26433;
addc.u64 %rd26439, %rd26439, 0;

	// end inline asm
	// begin inline asm
	mad.lo.cc.u64 %rd26444, %rd35167, %rd35005, %rd26410;
madc.hi.u64 %rd26445, %rd35167, %rd35005, 0;
add.cc.u64 %rd26444, %rd26444, %rd26439;
addc.u64 %rd26445, %rd26445, 0;

	// end inline asm
	// begin inline asm
	mad.lo.cc.u64 %rd26450, %rd35168, %rd35005, %rd26416;
madc.hi.u64 %rd26451, %rd35168, %rd35005, 0;
add.cc.u64 %rd26450, %rd26450, %rd26445;
addc.u64 %rd26451, %rd26451, 0;

	// end inline asm
	// begin inline asm
	mad.lo.cc.u64 %rd26456, %rd35169, %rd35005, %rd26422;
madc.hi.u64 %rd26457, %rd35169, %rd35005, 0;
add.cc.u64 %rd26456, %rd26456, %rd26451;
addc.u64 %rd26457, %rd26457, 0;

	// end inline asm
	// begin inline asm
	mad.lo.cc.u64 %rd26462, %rd35170, %rd35005, %rd26428;
madc.hi.u64 %rd26463, %rd35170, %rd35005, 0;
add.cc.u64 %rd26462, %rd26462, %rd26457;
addc.u64 %rd26463, %rd26463, 0;

	// end inline asm
	// begin inline asm
	add.cc.u64 %rd26468, %rd26470, %rd26463;
addc.u64 %rd26469, 0, 0;

	// end inline asm
	mul.lo.s64 	%rd26504, %rd26432, -8506173809081122819;
	// begin inline asm
	mad.lo.cc.u64 %rd26472, %rd26504, %rd26715, %rd26432;
madc.hi.u64 %rd26473, %rd26504, %rd26715, 0;
add.cc.u64 %rd26472, %rd26472, %rd26717;
addc.u64 %rd26473, %rd26473, 0;

	// end inline asm
	// begin inline asm
	mad.lo.cc.u64 %rd26478, %rd26504, %rd26721, %rd26438;
madc.hi.u64 %rd26479, %rd26504, %rd26721, 0;
add.cc.u64 %rd26478, %rd26478, %rd26473;
addc.u64 %rd26479, %rd26479, 0;

	// end inline asm
	// begin inline asm
	mad.lo.cc.u64 %rd26484, %rd26504, %rd26727, %rd26444;
madc.hi.u64 %rd26485, %rd26504, %rd26727, 0;
add.cc.u64 %rd26484, %rd26484, %rd26479;
addc.u64 %rd26485, %rd26485, 0;

	// end inline asm
	// begin inline asm
	mad.lo.cc.u64 %rd26490, %rd26504, %rd26733, %rd26450;
madc.hi.u64 %rd26491, %rd26504, %rd26733, 0;
add.cc.u64 %rd26490, %rd26490, %rd26485;
addc.u64 %rd26491, %rd26491, 0;

	// end inline asm
	// begin inline asm
	mad.lo.cc.u64 %rd26496, %rd26504, %rd26739, %rd26456;
madc.hi.u64 %rd26497, %rd26504, %rd26739, 0;
add.cc.u64 %rd26496, %rd26496, %rd26491;
addc.u64 %rd26497, %rd26497, 0;

	// end inline asm
	// begin inline asm
	mad.lo.cc.u64 %rd26502, %rd26504, %rd26745, %rd26462;
madc.hi.u64 %rd26503, %rd26504, %rd26745, 0;
add.cc.u64 %rd26502, %rd26502, %rd26497;
addc.u64 %rd26503, %rd26503, 0;

	// end inline asm
	// begin inline asm
	add.cc.u64 %rd26508, %rd26468, %rd26503;
addc.u64 %rd26509, 0, 0;

	// end inline asm
	add.s64 	%rd26550, %rd26469, %rd26509;
	// begin inline asm
	mad.lo.cc.u64 %rd26512, %rd35165, %rd35006, %rd26478;
madc.hi.u64 %rd26513, %rd35165, %rd35006, 0;
add.cc.u64 %rd26512, %rd26512, %rd26717;
addc.u64 %rd26513, %rd26513, 0;

	// end inline asm
	// begin inline asm
	mad.lo.cc.u64 %rd26518, %rd35166, %rd35006, %rd26484;
madc.hi.u64 %rd26519, %rd35166, %rd35006, 0;
add.cc.u64 %rd26518, %rd26518, %rd26513;
addc.u64 %rd26519, %rd26519, 0;

	// end inline asm
	// begin inline asm
	mad.lo.cc.u64 %rd26524, %rd35167, %rd35006, %rd26490;
madc.hi.u64 %rd26525, %rd35167, %rd35006, 0;
add.cc.u64 %rd26524, %rd26524, %rd26519;
addc.u64 %rd26525, %rd26525, 0;

	// end inline asm
	// begin inline asm
	mad.lo.cc.u64 %rd26530, %rd35168, %rd35006, %rd26496;
madc.hi.u64 %rd26531, %rd35168, %rd35006, 0;
add.cc.u64 %rd26530, %rd26530, %rd26525;
addc.u64 %rd26531, %rd26531, 0;

	// end inline asm
	// begin inline asm
	mad.lo.cc.u64 %rd26536, %rd35169, %rd35006, %rd26502;
madc.hi.u64 %rd26537, %rd35169, %rd35006, 0;
add.cc.u64 %rd26536, %rd26536, %rd26531;
addc.u64 %rd26537, %rd26537, 0;

	// end inline asm
	// begin inline asm
	mad.lo.cc.u64 %rd26542, %rd35170, %rd35006, %rd26508;
madc.hi.u64 %rd26543, %rd35170, %rd35006, 0;
add.cc.u64 %rd26542, %rd26542, %rd26537;
addc.u64 %rd26543, %rd26543, 0;

	// end inline asm
	// begin inline asm
	add.cc.u64 %rd26548, %rd26550, %rd26543;
addc.u64 %rd26549, 0, 0;

	// end inline asm
	mul.lo.s64 	%rd26584, %rd26512, -8506173809081122819;
	// begin inline asm
	mad.lo.cc.u64 %rd26552, %rd26584, %rd26715, %rd26512;
madc.hi.u64 %rd26553, %rd26584, %rd26715, 0;
add.cc.u64 %rd26552, %rd26552, %rd26717;
addc.u64 %rd26553, %rd26553, 0;

	// end inline asm
	// begin inline asm
	mad.lo.cc.u64 %rd26558, %rd26584, %rd26721, %rd26518;
madc.hi.u64 %rd26559, %rd26584, %rd26721, 0;
add.cc.u64 %rd26558, %rd26558, %rd26553;
addc.u64 %rd26559, %rd26559, 0;

	// end inline asm
	// begin inline asm
	mad.lo.cc.u64 %rd26564, %rd26584, %rd26727, %rd26524;
madc.hi.u64 %rd26565, %rd26584, %rd26727, 0;
add.cc.u64 %rd26564, %rd26564, %rd26559;
addc.u64 %rd26565, %rd26565, 0;

	// end inline asm
	// begin inline asm
	mad.lo.cc.u64 %rd26570, %rd26584, %rd26733, %rd26530;
madc.hi.u64 %rd26571, %rd26584, %rd26733, 0;
add.cc.u64 %rd26570, %rd26570, %rd26565;
addc.u64 %rd26571, %rd26571, 0;

	// end inline asm
	// begin inline asm
	mad.lo.cc.u64 %rd26576, %rd26584, %rd26739, %rd26536;
madc.hi.u64 %rd26577, %rd26584, %rd26739, 0;
add.cc.u64 %rd26576, %rd26576, %rd26571;
addc.u64 %rd26577, %rd26577, 0;

	// end inline asm
	// begin inline asm
	mad.lo.cc.u64 %rd26582, %rd26584, %rd26745, %rd26542;
madc.hi.u64 %rd26583, %rd26584, %rd26745, 0;
add.cc.u64 %rd26582, %rd26582, %rd26577;
addc.u64 %rd26583, %rd26583, 0;

	// end inline asm
	// begin inline asm
	add.cc.u64 %rd26588, %rd26548, %rd26583;
addc.u64 %rd26589, 0, 0;

	// end inline asm
	add.s64 	%rd26630, %rd26549, %rd26589;
	// begin inline asm
	mad.lo.cc.u64 %rd26592, %rd35165, %rd35007, %rd26558;
madc.hi.u64 %rd26593, %rd35165, %rd35007, 0;
add.cc.u64 %rd26592, %rd26592, %rd26717;
addc.u64 %rd26593, %rd26593, 0;

	// end inline asm
	// begin inline asm
	mad.lo.cc.u64 %rd26598, %rd35166, %rd35007, %rd26564;
madc.hi.u64 %rd26599, %rd35166, %rd35007, 0;
add.cc.u64 %rd26598, %rd26598, %rd26593;
addc.u64 %rd26599, %rd26599, 0;

	// end inline asm
	// begin inline asm
	mad.lo.cc.u64 %rd26604, %rd35167, %rd35007, %rd26570;
madc.hi.u64 %rd26605, %rd35167, %rd35007, 0;
add.cc.u64 %rd26604, %rd26604, %rd26599;
addc.u64 %rd26605, %rd26605, 0;

	// end inline asm
	// begin inline asm
	mad.lo.cc.u64 %rd26610, %rd35168, %rd35007, %rd26576;
madc.hi.u64 %rd26611, %rd35168, %rd35007, 0;
add.cc.u64 %rd26610, %rd26610, %rd26605;
addc.u64 %rd26611, %rd26611, 0;

	// end inline asm
	// begin inline asm
	mad.lo.cc.u64 %rd26616, %rd35169, %rd35007, %rd26582;
madc.hi.u64 %rd26617, %rd35169, %rd35007, 0;
add.cc.u64 %rd26616, %rd26616, %rd26611;
addc.u64 %rd26617, %rd26617, 0;

	// end inline asm
	// begin inline asm
	mad.lo.cc.u64 %rd26622, %rd35170, %rd35007, %rd26588;
madc.hi.u64 %rd26623, %rd35170, %rd35007, 0;
add.cc.u64 %rd26622, %rd26622, %rd26617;
addc.u64 %rd26623, %rd26623, 0;

	// end inline asm
	// begin inline asm
	add.cc.u64 %rd26628, %rd26630, %rd26623;
addc.u64 %rd26629, 0, 0;

	// end inline asm
	mul.lo.s64 	%rd26664, %rd26592, -8506173809081122819;
	// begin inline asm
	mad.lo.cc.u64 %rd26632, %rd26664, %rd26715, %rd26592;
madc.hi.u64 %rd26633, %rd26664, %rd26715, 0;
add.cc.u64 %rd26632, %rd26632, %rd26717;
addc.u64 %rd26633, %rd26633, 0;

	// end inline asm
	// begin inline asm
	mad.lo.cc.u64 %rd26638, %rd26664, %rd26721, %rd26598;
madc.hi.u64 %rd26639, %rd26664, %rd26721, 0;
add.cc.u64 %rd26638, %rd26638, %rd26633;
addc.u64 %rd26639, %rd26639, 0;

	// end inline asm
	// begin inline asm
	mad.lo.cc.u64 %rd26644, %rd26664, %rd26727, %rd26604;
madc.hi.u64 %rd26645, %rd26664, %rd26727, 0;
add.cc.u64 %rd26644, %rd26644, %rd26639;
addc.u64 %rd26645, %rd26645, 0;

	// end inline asm
	// begin inline asm
	mad.lo.cc.u64 %rd26650, %rd26664, %rd26733, %rd26610;
madc.hi.u64 %rd26651, %rd26664, %rd26733, 0;
add.cc.u64 %rd26650, %rd26650, %rd26645;
addc.u64 %rd26651, %rd26651, 0;

	// end inline asm
	// begin inline asm
	mad.lo.cc.u64 %rd26656, %rd26664, %rd26739, %rd26616;
madc.hi.u64 %rd26657, %rd26664, %rd26739, 0;
add.cc.u64 %rd26656, %rd26656, %rd26651;
addc.u64 %rd26657, %rd26657, 0;

	// end inline asm
	// begin inline asm
	mad.lo.cc.u64 %rd26662, %rd26664, %rd26745, %rd26622;
madc.hi.u64 %rd26663, %rd26664, %rd26745, 0;
add.cc.u64 %rd26662, %rd26662, %rd26657;
addc.u64 %rd26663, %rd26663, 0;

	// end inline asm
	// begin inline asm
	add.cc.u64 %rd26668, %rd26628, %rd26663;
addc.u64 %rd26669, 0, 0;

	// end inline asm
	add.s64 	%rd26710, %rd26629, %rd26669;
	// begin inline asm
	mad.lo.cc.u64 %rd26672, %rd35165, %rd35008, %rd26638;
madc.hi.u64 %rd26673, %rd35165, %rd35008, 0;
add.cc.u64 %rd26672, %rd26672, %rd26717;
addc.u64 %rd26673, %rd26673, 0;

	// end inline asm
	// begin inline asm
	mad.lo.cc.u64 %rd26678, %rd35166, %rd35008, %rd26644;
madc.hi.u64 %rd26679, %rd35166, %rd35008, 0;
add.cc.u64 %rd26678, %rd26678, %rd26673;
addc.u64 %rd26679, %rd26679, 0;

	// end inline asm
	// begin inline asm
	mad.lo.cc.u64 %rd26684, %rd35167, %rd35008, %rd26650;
madc.hi.u64 %rd26685, %rd35167, %rd35008, 0;
add.cc.u64 %rd26684, %rd26684, %rd26679;
addc.u64 %rd26685, %rd26685, 0;

	// end inline asm
	// begin inline asm
	mad.lo.cc.u64 %rd26690, %rd35168, %rd35008, %rd26656;
madc.hi.u64 %rd26691, %rd35168, %rd35008, 0;
add.cc.u64 %rd26690, %rd26690, %rd26685;
addc.u64 %rd26691, %rd26691, 0;

	// end inline asm
	// begin inline asm
	mad.lo.cc.u64 %rd26696, %rd35169, %rd35008, %rd26662;
madc.hi.u64 %rd26697, %rd35169, %rd35008, 0;
add.cc.u64 %rd26696, %rd26696, %rd26691;
addc.u64 %rd26697, %rd26697, 0;

	// end inline asm
	// begin inline asm
	mad.lo.cc.u64 %rd26702, %rd35170, %rd35008, %rd26668;
madc.hi.u64 %rd26703, %rd35170, %rd35008, 0;
add.cc.u64 %rd26702, %rd26702, %rd26697;
addc.u64 %rd26703, %rd26703, 0;

	// end inline asm
	// begin inline asm
	add.cc.u64 %rd26708, %rd26710, %rd26703;
addc.u64 %rd26709, 0, 0;

	// end inline asm
	mul.lo.s64 	%rd26744, %rd26672, -8506173809081122819;
	// begin inline asm
	mad.lo.cc.u64 %rd26712, %rd26744, %rd26715, %rd26672;
madc.hi.u64 %rd26713, %rd26744, %rd26715, 0;
add.cc.u64 %rd26712, %rd26712, %rd26717;
addc.u64 %rd26713, %rd26713, 0;

	// end inline asm
	// begin inline asm
	mad.lo.cc.u64 %rd35177, %rd26744, %rd26721, %rd26678;
madc.hi.u64 %rd26719, %rd26744, %rd26721, 0;
add.cc.u64 %rd35177, %rd35177, %rd26713;
addc.u64 %rd26719, %rd26719, 0;

	// end inline asm
	// begin inline asm
	mad.lo.cc.u64 %rd35178, %rd26744, %rd26727, %rd26684;
madc.hi.u64 %rd26725, %rd26744, %rd26727, 0;
add.cc.u64 %rd35178, %rd35178, %rd26719;
addc.u64 %rd26725, %rd26725, 0;

	// end inline asm
	// begin inline asm
	mad.lo.cc.u64 %rd26764, %rd26744, %rd26733, %rd26690;
madc.hi.u64 %rd26731, %rd26744, %rd26733, 0;
add.cc.u64 %rd26764, %rd26764, %rd26725;
addc.u64 %rd26731, %rd26731, 0;

	// end inline asm
	// begin inline asm
	mad.lo.cc.u64 %rd26765, %rd26744, %rd26739, %rd26696;
madc.hi.u64 %rd26737, %rd26744, %rd26739, 0;
add.cc.u64 %rd26765, %rd26765, %rd26731;
addc.u64 %rd26737, %rd26737, 0;

	// end inline asm
	// begin inline asm
	mad.lo.cc.u64 %rd26766, %rd26744, %rd26745, %rd26702;
madc.hi.u64 %rd26743, %rd26744, %rd26745, 0;
add.cc.u64 %rd26766, %rd26766, %rd26737;
addc.u64 %rd26743, %rd26743, 0;

	// end inline asm
	// begin inline asm
	add.cc.u64 %rd26767, %rd26708, %rd26743;
addc.u64 %rd26749, 0, 0;

	// end inline asm
	setp.gt.u64 	%p1675, %rd26767, 1873798617647539866;
	@%p1675 bra 	$L__BB3_1011;
	setp.eq.s64 	%p1676, %rd26767, 1873798617647539866;
	mov.u64 	%rd35179, %rd26764;
	mov.u64 	%rd35180, %rd26765;
	mov.u64 	%rd35181, %rd26766;
	mov.u64 	%rd35182, %rd26767;
	@%p1676 bra 	$L__BB3_1003;
	bra.uni 	$L__BB3_1012;
$L__BB3_1003:
	setp.gt.u64 	%p1677, %rd26766, 5412103778470702295;
	@%p1677 bra 	$L__BB3_1011;
	setp.ne.s64 	%p1678, %rd26766, 5412103778470702295;
	mov.b64 	%rd35182, 1873798617647539866;
	mov.u64 	%rd35179, %rd26764;
	mov.u64 	%rd35180, %rd26765;
	mov.u64 	%rd35181, %rd26766;
	@%p1678 bra 	$L__BB3_1012;
	setp.gt.u64 	%p1679, %rd26765, 7239337960414712511;
	@%p1679 bra 	$L__BB3_1011;
	setp.ne.s64 	%p1680, %rd26765, 7239337960414712511;
	mov.b64 	%rd35181, 5412103778470702295;
	mov.u64 	%rd35179, %rd26764;
	mov.u64 	%rd35180, %rd26765;
	@%p1680 bra 	$L__BB3_1012;
	setp.gt.u64 	%p1681, %rd26764, 7435674573564081700;
	@%p1681 bra 	$L__BB3_1011;
	setp.ne.s64 	%p1682, %rd26764, 7435674573564081700;
	mov.b64 	%rd35180, 7239337960414712511;
	mov.u64 	%rd35179, %rd26764;
	@%p1682 bra 	$L__BB3_1012;
	setp.gt.u64 	%p1683, %rd35178, 2210141511517208575;
	@%p1683 bra 	$L__BB3_1011;
	setp.ne.s64 	%p1684, %rd35178, 2210141511517208575;
	setp.lt.u64 	%p1685, %rd35177, -5044313057631688021;
	or.pred  	%p1686, %p1684, %p1685;
	mov.b64 	%rd35179, 7435674573564081700;
	@%p1686 bra 	$L__BB3_1012;
$L__BB3_1011:
	mov.b64 	%rd26768, -5044313057631688021;
	mov.b64 	%rd26769, 2210141511517208575;
	mov.b64 	%rd26770, 7435674573564081700;
	mov.b64 	%rd26771, 7239337960414712511;
	mov.b64 	%rd26772, 5412103778470702295;
	mov.b64 	%rd26773, 1873798617647539866;
	// begin inline asm
	sub.cc.u64 %rd35177, %rd35177, %rd26768;
subc.cc.u64 %rd35178, %rd35178, %rd26769;
subc.cc.u64 %rd26764, %rd26764, %rd26770;
subc.cc.u64 %rd26765, %rd26765, %rd26771;
subc.cc.u64 %rd26766, %rd26766, %rd26772;
subc.u64 %rd26767, %rd26767, %rd26773;

	// end inline asm
	mov.u64 	%rd35179, %rd26764;
	mov.u64 	%rd35180, %rd26765;
	mov.u64 	%rd35181, %rd26766;
	mov.u64 	%rd35182, %rd26767;
$L__BB3_1012:
	mov.b64 	%rd27225, 0;
	// begin inline asm
	mad.lo.cc.u64 %rd26780, %rd35195, %rd35009, %rd27225;
madc.hi.u64 %rd26781, %rd35195, %rd35009, 0;
add.cc.u64 %rd26780, %rd26780, %rd27225;
addc.u64 %rd26781, %rd26781, 0;

	// end inline asm
	// begin inline asm
	mad.lo.cc.u64 %rd26786, %rd35196, %rd35009, %rd27225;
madc.hi.u64 %rd26787, %rd35196, %rd35009, 0;
add.cc.u64 %rd26786, %rd26786, %rd26781;
addc.u64 %rd26787, %rd26787, 0;

	// end inline asm
	// begin inline asm
	mad.lo.cc.u64 %rd26792, %rd35173, %rd35009, %rd27225;
madc.hi.u64 %rd26793, %rd35173, %rd35009, 0;
add.cc.u64 %rd26792, %rd26792, %rd26787;
addc.u64 %rd26793, %rd26793, 0;

	// end inline asm
	// begin inline asm
	mad.lo.cc.u64 %rd26798, %rd35174, %rd35009, %rd27225;
madc.hi.u64 %rd26799, %rd35174, %rd35009, 0;
add.cc.u64 %rd26798, %rd26798, %rd26793;
addc.u64 %rd26799, %rd26799, 0;

	// end inline asm
	// begin inline asm
	mad.lo.cc.u64 %rd26804, %rd35175, %rd35009, %rd27225;
madc.hi.u64 %rd26805, %rd35175, %rd35009, 0;
add.cc.u64 %rd26804, %rd26804, %rd26799;
addc.u64 %rd26805, %rd26805, 0;

	// end inline asm
	// begin inline asm
	mad.lo.cc.u64 %rd26810, %rd35176, %rd35009, %rd27225;
madc.hi.u64 %rd26811, %rd35176, %rd35009, 0;
add.cc.u64 %rd26810, %rd26810, %rd26805;
addc.u64 %rd26811, %rd26811, 0;

	// end inline asm
	// begin inline asm
	add.cc.u64 %rd26816, %rd27225, %rd26811;
addc.u64 %rd26817, 0, 0;

	// end inline asm
	mul.lo.s64 	%rd26852, %rd26780, -8506173809081122819;
	mov.b64 	%rd27223, -5044313057631688021;
	// begin inline asm
	mad.lo.cc.u64 %rd26820, %rd26852, %rd27223, %rd26780;
madc.hi.u64 %rd26821, %rd26852, %rd27223, 0;
add.cc.u64 %rd26820, %rd26820, %rd27225;
addc.u64 %rd26821, %rd26821, 0;

	// end inline asm
	mov.b64 	%rd27229, 2210141511517208575;
	// begin inline asm
	mad.lo.cc.u64 %rd26826, %rd26852, %rd27229, %rd26786;
madc.hi.u64 %rd26827, %rd26852, %rd27229, 0;
add.cc.u64 %rd26826, %rd26826, %rd26821;
addc.u64 %rd26827, %rd26827, 0;

	// end inline asm
	mov.b64 	%rd27235, 7435674573564081700;
	// begin inline asm
	mad.lo.cc.u64 %rd26832, %rd26852, %rd27235, %rd26792;
madc.hi.u64 %rd26833, %rd26852, %rd27235, 0;
add.cc.u64 %rd26832, %rd26832, %rd26827;
addc.u64 %rd26833, %rd26833, 0;

	// end inline asm
	mov.b64 	%rd27241, 7239337960414712511;
	// begin inline asm
	mad.lo.cc.u64 %rd26838, %rd26852, %rd27241, %rd26798;
madc.hi.u64 %rd26839, %rd26852, %rd27241, 0;
add.cc.u64 %rd26838, %rd26838, %rd26833;
addc.u64 %rd26839, %rd26839, 0;

	// end inline asm
	mov.b64 	%rd27247, 5412103778470702295;
	// begin inline asm
	mad.lo.cc.u64 %rd26844, %rd26852, %rd27247, %rd26804;
madc.hi.u64 %rd26845, %rd26852, %rd27247, 0;
add.cc.u64 %rd26844, %rd26844, %rd26839;
addc.u64 %rd26845, %rd26845, 0;

	// end inline asm
	mov.b64 	%rd27253, 1873798617647539866;
	// begin inline asm
	mad.lo.cc.u64 %rd26850, %rd26852, %rd27253, %rd26810;
madc.hi.u64 %rd26851, %rd26852, %rd27253, 0;
add.cc.u64 %rd26850, %rd26850, %rd26845;
addc.u64 %rd26851, %rd26851, 0;

	// end inline asm
	// begin inline asm
	add.cc.u64 %rd26856, %rd26816, %rd26851;
addc.u64 %rd26857, 0, 0;

	// end inline asm
	add.s64 	%rd26898, %rd26817, %rd26857;
	// begin inline asm
	mad.lo.cc.u64 %rd26860, %rd35195, %rd35010, %rd26826;
madc.hi.u64 %rd26861, %rd35195, %rd35010, 0;
add.cc.u64 %rd26860, %rd26860, %rd27225;
addc.u64 %rd26861, %rd26861, 0;

	// end inline asm
	// begin inline asm
	mad.lo.cc.u64 %rd26866, %rd35196, %rd35010, %rd26832;
madc.hi.u64 %rd26867, %rd35196, %rd35010, 0;
add.cc.u64 %rd26866, %rd26866, %rd26861;
addc.u64 %rd26867, %rd26867, 0;

	// end inline asm
	// begin inline asm
	mad.lo.cc.u64 %rd26872, %rd35173, %rd35010, %rd26838;
madc.hi.u64 %rd26873, %rd35173, %rd35010, 0;
add.cc.u64 %rd26872, %rd26872, %rd26867;
addc.u64 %rd26873, %rd26873, 0;

	// end inline asm
	// begin inline asm
	mad.lo.cc.u64 %rd26878, %rd35174, %rd35010, %rd26844;
madc.hi.u64 %rd26879, %rd35174, %rd35010, 0;
add.cc.u64 %rd26878, %rd26878, %rd26873;
addc.u64 %rd26879, %rd26879, 0;

	// end inline asm
	// begin inline asm
	mad.lo.cc.u64 %rd26884, %rd35175, %rd35010, %rd26850;
madc.hi.u64 %rd26885, %rd35175, %rd35010, 0;
add.cc.u64 %rd26884, %rd26884, %rd26879;
addc.u64 %rd26885, %rd26885, 0;

	// end inline asm
	// begin inline asm
	mad.lo.cc.u64 %rd26890, %rd35176, %rd35010, %rd26856;
madc.hi.u64 %rd26891, %rd35176, %rd35010, 0;
add.cc.u64 %rd26890, %rd26890, %rd26885;
addc.u64 %rd26891, %rd26891, 0;

	// end inline asm
	// begin inline asm
	add.cc.u64 %rd26896, %rd26898, %rd26891;
addc.u64 %rd26897, 0, 0;

	// end inline asm
	mul.lo.s64 	%rd26932, %rd26860, -8506173809081122819;
	// begin inline asm
	mad.lo.cc.u64 %rd26900, %rd26932, %rd27223, %rd26860;
madc.hi.u64 %rd26901, %rd26932, %rd27223, 0;
add.cc.u64 %rd26900, %rd26900, %rd27225;
addc.u64 %rd26901, %rd26901, 0;

	// end inline asm
	// begin inline asm
	mad.lo.cc.u64 %rd26906, %rd26932, %rd27229, %rd26866;
madc.hi.u64 %rd26907, %rd26932, %rd27229, 0;
add.cc.u64 %rd26906, %rd26906, %rd26901;
addc.u64 %rd26907, %rd26907, 0;

	// end inline asm
	// begin inline asm
	mad.lo.cc.u64 %rd26912, %rd26932, %rd27235, %rd26872;
madc.hi.u64 %rd26913, %rd26932, %rd27235, 0;
add.cc.u64 %rd26912, %rd26912, %rd26907;
addc.u64 %rd26913, %rd26913, 0;

	// end inline asm
	// begin inline asm
	mad.lo.cc.u64 %rd26918, %rd26932, %rd27241, %rd26878;
madc.hi.u64 %rd26919, %rd26932, %rd27241, 0;
add.cc.u64 %rd26918, %rd26918, %rd26913;
addc.u64 %rd26919, %rd26919, 0;

	// end inline asm
	// begin inline asm
	mad.lo.cc.u64 %rd26924, %rd26932, %rd27247, %rd26884;
madc.hi.u64 %rd26925, %rd26932, %rd27247, 0;
add.cc.u64 %rd26924, %rd26924, %rd26919;
addc.u64 %rd26925, %rd26925, 0;

	// end inline asm
	// begin inline asm
	mad.lo.cc.u64 %rd26930, %rd26932, %rd27253, %rd26890;
madc.hi.u64 %rd26931, %rd26932, %rd27253, 0;
add.cc.u64 %rd26930, %rd26930, %rd26925;
addc.u64 %rd26931, %rd26931, 0;

	// end inline asm
	// begin inline asm
	add.cc.u64 %rd26936, %rd26896, %rd26931;
addc.u64 %rd26937, 0, 0;

	// end inline asm
	add.s64 	%rd26978, %rd26897, %rd26937;
	// begin inline asm
	mad.lo.cc.u64 %rd26940, %rd35195, %rd35011, %rd26906;
madc.hi.u64 %rd26941, %rd35195, %rd35011, 0;
add.cc.u64 %rd26940, %rd26940, %rd27225;
addc.u64 %rd26941, %rd26941, 0;

	// end inline asm
	// begin inline asm
	mad.lo.cc.u64 %rd26946, %rd35196, %rd35011, %rd26912;
madc.hi.u64 %rd26947, %rd35196, %rd35011, 0;
add.cc.u64 %rd26946, %rd26946, %rd26941;
addc.u64 %rd26947, %rd26947, 0;

	// end inline asm
	// begin inline asm
	mad.lo.cc.u64 %rd26952, %rd35173, %rd35011, %rd26918;
madc.hi.u64 %rd26953, %rd35173, %rd35011, 0;
add.cc.u64 %rd26952, %rd26952, %rd26947;
addc.u64 %rd26953, %rd26953, 0;

	// end inline asm
	// begin inline asm
	mad.lo.cc.u64 %rd26958, %rd35174, %rd35011, %rd26924;
madc.hi.u64 %rd26959, %rd35174, %rd35011, 0;
add.cc.u64 %rd26958, %rd26958, %rd26953;
addc.u64 %rd26959, %rd26959, 0;

	// end inline asm
	// begin inline asm
	mad.lo.cc.u64 %rd26964, %rd35175, %rd35011, %rd26930;
madc.hi.u64 %rd26965, %rd35175, %rd35011, 0;
add.cc.u64 %rd26964, %rd26964, %rd26959;
addc.u64 %rd26965, %rd26965, 0;

	// end inline asm
	// begin inline asm
	mad.lo.cc.u64 %rd26970, %rd35176, %rd35011, %rd26936;
madc.hi.u64 %rd26971, %rd35176, %rd35011, 0;
add.cc.u64 %rd26970, %rd26970, %rd26965;
addc.u64 %rd26971, %rd26971, 0;

	// end inline asm
	// begin inline asm
	add.cc.u64 %rd26976, %rd26978, %rd26971;
addc.u64 %rd26977, 0, 0;

	// end inline asm
	mul.lo.s64 	%rd27012, %rd26940, -8506173809081122819;
	// begin inline asm
	mad.lo.cc.u64 %rd26980, %rd27012, %rd27223, %rd26940;
madc.hi.u64 %rd26981, %rd27012, %rd27223, 0;
add.cc.u64 %rd26980, %rd26980, %rd27225;
addc.u64 %rd26981, %rd26981, 0;

	// end inline asm
	// begin inline asm
	mad.lo.cc.u64 %rd26986, %rd27012, %rd27229, %rd26946;
madc.hi.u64 %rd26987, %rd27012, %rd27229, 0;
add.cc.u64 %rd26986, %rd26986, %rd26981;
addc.u64 %rd26987, %rd26987, 0;

	// end inline asm
	// begin inline asm
	mad.lo.cc.u64 %rd26992, %rd27012, %rd27235, %rd26952;
madc.hi.u64 %rd26993, %rd27012, %rd27235, 0;
add.cc.u64 %rd26992, %rd26992, %rd26987;
addc.u64 %rd26993, %rd26993, 0;

	// end inline asm
	// begin inline asm
	mad.lo.cc.u64 %rd26998, %rd27012, %rd27241, %rd26958;
madc.hi.u64 %rd26999, %rd27012, %rd27241, 0;
add.cc.u64 %rd26998, %rd26998, %rd26993;
addc.u64 %rd26999, %rd26999, 0;

	// end inline asm
	// begin inline asm
	mad.lo.cc.u64 %rd27004, %rd27012, %rd27247, %rd26964;
madc.hi.u64 %rd27005, %rd27012, %rd27247, 0;
add.cc.u64 %rd27004, %rd27004, %rd26999;
addc.u64 %rd27005, %rd27005, 0;

	// end inline asm
	// begin inline asm
	mad.lo.cc.u64 %rd27010, %rd27012, %rd27253, %rd26970;
madc.hi.u64 %rd27011, %rd27012, %rd27253, 0;
add.cc.u64 %rd27010, %rd27010, %rd27005;
addc.u64 %rd27011, %rd27011, 0;

	// end inline asm
	// begin inline asm
	add.cc.u64 %rd27016, %rd26976, %rd27011;
addc.u64 %rd27017, 0, 0;

	// end inline asm
	add.s64 	%rd27058, %rd26977, %rd27017;
	// begin inline asm
	mad.lo.cc.u64 %rd27020, %rd35195, %rd35012, %rd26986;
madc.hi.u64 %rd27021, %rd35195, %rd35012, 0;
add.cc.u64 %rd27020, %rd27020, %rd27225;
addc.u64 %rd27021, %rd27021, 0;

	// end inline asm
	// begin inline asm
	mad.lo.cc.u64 %rd27026, %rd35196, %rd35012, %rd26992;
madc.hi.u64 %rd27027, %rd35196, %rd35012, 0;
add.cc.u64 %rd27026, %rd27026, %rd27021;
addc.u64 %rd27027, %rd27027, 0;

	// end inline asm
	// begin inline asm
	mad.lo.cc.u64 %rd27032, %rd35173, %rd35012, %rd26998;
madc.hi.u64 %rd27033, %rd35173, %rd35012, 0;
add.cc.u64 %rd27032, %rd27032, %rd27027;
addc.u64 %rd27033, %rd27033, 0;

	// end inline asm
	// begin inline asm
	mad.lo.cc.u64 %rd27038, %rd35174, %rd35012, %rd27004;
madc.hi.u64 %rd27039, %rd35174, %rd35012, 0;
add.cc.u64 %rd27038, %rd27038, %rd27033;
addc.u64 %rd27039, %rd27039, 0;

	// end inline asm
	// begin inline asm
	mad.lo.cc.u64 %rd27044, %rd35175, %rd35012, %rd27010;
madc.hi.u64 %rd27045, %rd35175, %rd35012, 0;
add.cc.u64 %rd27044, %rd27044, %rd27039;
addc.u64 %rd27045, %rd27045, 0;

	// end inline asm
	// begin inline asm
	mad.lo.cc.u64 %rd27050, %rd35176, %rd35012, %rd27016;
madc.hi.u64 %rd27051, %rd35176, %rd35012, 0;
add.cc.u64 %rd27050, %rd27050, %rd27045;
addc.u64 %rd27051, %rd27051, 0;

	// end inline asm
	// begin inline asm
	add.cc.u64 %rd27056, %rd27058, %rd27051;
addc.u64 %rd27057, 0, 0;

	// end inline asm
	mul.lo.s64 	%rd27092, %rd27020, -8506173809081122819;
	// begin inline asm
	mad.lo.cc.u64 %rd27060, %rd27092, %rd27223, %rd27020;
madc.hi.u64 %rd27061, %rd27092, %rd27223, 0;
add.cc.u64 %rd27060, %rd27060, %rd27225;
addc.u64 %rd27061, %rd27061, 0;

	// end inline asm
	// begin inline asm
	mad.lo.cc.u64 %rd27066, %rd27092, %rd27229, %rd27026;
madc.hi.u64 %rd27067, %rd27092, %rd27229, 0;
add.cc.u64 %rd27066, %rd27066, %rd27061;
addc.u64 %rd27067, %rd27067, 0;

	// end inline asm
	// begin inline asm
	mad.lo.cc.u64 %rd27072, %rd27092, %rd27235, %rd27032;
madc.hi.u64 %rd27073, %rd27092, %rd27235, 0;
add.cc.u64 %rd27072, %rd27072, %rd27067;
addc.u64 %rd27073, %rd27073, 0;

	// end inline asm
	// begin inline asm
	mad.lo.cc.u64 %rd27078, %rd27092, %rd27241, %rd27038;
madc.hi.u64 %rd27079, %rd27092, %rd27241, 0;
add.cc.u64 %rd27078, %rd27078, %rd27073;
addc.u64 %rd27079, %rd27079, 0;

	// end inline asm
	// begin inline asm
	mad.lo.cc.u64 %rd27084, %rd27092, %rd27247, %rd27044;
madc.hi.u64 %rd27085, %rd27092, %rd27247, 0;
add.cc.u64 %rd27084, %rd27084, %rd27079;
addc.u64 %rd27085, %rd27085, 0;

	// end inline asm
	// begin inline asm
	mad.lo.cc.u64 %rd27090, %rd27092, %rd27253, %rd27050;
madc.hi.u64 %rd27091, %rd27092, %rd27253, 0;
add.cc.u64 %rd27090, %rd27090, %rd27085;
addc.u64 %rd27091, %rd27091, 0;

	// end inline asm
	// begin inline asm
	add.cc.u64 %rd27096, %rd27056, %rd27091;
addc.u64 %rd27097, 0, 0;

	// end inline asm
	add.s64 	%rd27138, %rd27057, %rd27097;
	// begin inline asm
	mad.lo.cc.u64 %rd27100, %rd35195, %rd35013, %rd27066;
madc.hi.u64 %rd27101, %rd35195, %rd35013, 0;
add.cc.u64 %rd27100, %rd27100, %rd27225;
addc.u64 %rd27101, %rd27101, 0;

	// end inline asm
	// begin inline asm
	mad.lo.cc.u64 %rd27106, %rd35196, %rd35013, %rd27072;
madc.hi.u64 %rd27107, %rd35196, %rd35013, 0;
add.cc.u64 %rd27106, %rd27106, %rd27101;
addc.u64 %rd27107, %rd27107, 0;

	// end inline asm
	// begin inline asm
	mad.lo.cc.u64 %rd27112, %rd35173, %rd35013, %rd27078;
madc.hi.u64 %rd27113, %rd35173, %rd35013, 0;
add.cc.u64 %rd27112, %rd27112, %rd27107;
addc.u64 %rd27113, %rd27113, 0;

	// end inline asm
	// begin inline asm
	mad.lo.cc.u64 %rd27118, %rd35174, %rd35013, %rd27084;
madc.hi.u64 %rd27119, %rd35174, %rd35013, 0;
add.cc.u64 %rd27118, %rd27118, %rd27113;
addc.u64 %rd27119, %rd27119, 0;

	// end inline asm
	// begin inline asm
	mad.lo.cc.u64 %rd27124, %rd35175, %rd35013, %rd27090;
madc.hi.u64 %rd27125, %rd35175, %rd35013, 0;
add.cc.u64 %rd27124, %rd27124, %rd27119;
addc.u64 %rd27125, %rd27125, 0;

	// end inline asm
	// begin inline asm
	mad.lo.cc.u64 %rd27130, %rd35176, %rd35013, %rd27096;
madc.hi.u64 %rd27131, %rd35176, %rd35013, 0;
add.cc.u64 %rd27130, %rd27130, %rd27125;
addc.u64 %rd27131, %rd27131, 0;

	// end inline asm
	// begin inline asm
	add.cc.u64 %rd27136, %rd27138, %rd27131;
addc.u64 %rd27137, 0, 0;

	// end inline asm
	mul.lo.s64 	%rd27172, %rd27100, -8506173809081122819;
	// begin inline asm
	mad.lo.cc.u64 %rd27140, %rd27172, %rd27223, %rd27100;
madc.hi.u64 %rd27141, %rd27172, %rd27223, 0;
add.cc.u64 %rd27140, %rd27140, %rd27225;
addc.u64 %rd27141, %rd27141, 0;

	// end inline asm
	// begin inline asm
	mad.lo.cc.u64 %rd27146, %rd27172, %rd27229, %rd27106;
madc.hi.u64 %rd27147, %rd27172, %rd27229, 0;
add.cc.u64 %rd27146, %rd27146, %rd27141;
addc.u64 %rd27147, %rd27147, 0;

	// end inline asm
	// begin inline asm
	mad.lo.cc.u64 %rd27152, %rd27172, %rd27235, %rd27112;
madc.hi.u64 %rd27153, %rd27172, %rd27235, 0;
add.cc.u64 %rd27152, %rd27152, %rd27147;
addc.u64 %rd27153, %rd27153, 0;

	// end inline asm
	// begin inline asm
	mad.lo.cc.u64 %rd27158, %rd27172, %rd27241, %rd27118;
madc.hi.u64 %rd27159, %rd27172, %rd27241, 0;
add.cc.u64 %rd27158, %rd27158, %rd27153;
addc.u64 %rd27159, %rd27159, 0;

	// end inline asm
	// begin inline asm
	mad.lo.cc.u64 %rd27164, %rd27172, %rd27247, %rd27124;
madc.hi.u64 %rd27165, %rd27172, %rd27247, 0;
add.cc.u64 %rd27164, %rd27164, %rd27159;
addc.u64 %rd27165, %rd27165, 0;

	// end inline asm
	// begin inline asm
	mad.lo.cc.u64 %rd27170, %rd27172, %rd27253, %rd27130;
madc.hi.u64 %rd27171, %rd27172, %rd27253, 0;
add.cc.u64 %rd27170, %rd27170, %rd27165;
addc.u64 %rd27171, %rd27171, 0;

	// end inline asm
	// begin inline asm
	add.cc.u64 %rd27176, %rd27136, %rd27171;
addc.u64 %rd27177, 0, 0;

	// end inline asm
	add.s64 	%rd27218, %rd27137, %rd27177;
	// begin inline asm
	mad.lo.cc.u64 %rd27180, %rd35195, %rd35014, %rd27146;
madc.hi.u64 %rd27181, %rd35195, %rd35014, 0;
add.cc.u64 %rd27180, %rd27180, %rd27225;
addc.u64 %rd27181, %rd27181, 0;

	// end inline asm
	// begin inline asm
	mad.lo.cc.u64 %rd27186, %rd35196, %rd35014, %rd27152;
madc.hi.u64 %rd27187, %rd35196, %rd35014, 0;
add.cc.u64 %rd27186, %rd27186, %rd27181;
addc.u64 %rd27187, %rd27187, 0;

	// end inline asm
	// begin inline asm
	mad.lo.cc.u64 %rd27192, %rd35173, %rd35014, %rd27158;
madc.hi.u64 %rd27193, %rd35173, %rd35014, 0;
add.cc.u64 %rd27192, %rd27192, %rd27187;
addc.u64 %rd27193, %rd27193, 0;

	// end inline asm
	// begin inline asm
	mad.lo.cc.u64 %rd27198, %rd35174, %rd35014, %rd27164;
madc.hi.u64 %rd27199, %rd35174, %rd35014, 0;
add.cc.u64 %rd27198, %rd27198, %rd27193;
addc.u64 %rd27199, %rd27199, 0;

	// end inline asm
	// begin inline asm
	mad.lo.cc.u64 %rd27204, %rd35175, %rd35014, %rd27170;
madc.hi.u64 %rd27205, %rd35175, %rd35014, 0;
add.cc.u64 %rd27204, %rd27204, %rd27199;
addc.u64 %rd27205, %rd27205, 0;

	// end inline asm
	// begin inline asm
	mad.lo.cc.u64 %rd27210, %rd35176, %rd35014, %rd27176;
madc.hi.u64 %rd27211, %rd35176, %rd35014, 0;
add.cc.u64 %rd27210, %rd27210, %rd27205;
addc.u64 %rd27211, %rd27211, 0;

	// end inline asm
	// begin inline asm
	add.cc.u64 %rd27216, %rd27218, %rd27211;
addc.u64 %rd27217, 0, 0;

	// end inline asm
	mul.lo.s64 	%rd27252, %rd27180, -8506173809081122819;
	// begin inline asm
	mad.lo.cc.u64 %rd27220, %rd27252, %rd27223, %rd27180;
madc.hi.u64 %rd27221, %rd27252, %rd27223, 0;
add.cc.u64 %rd27220, %rd27220, %rd27225;
addc.u64 %rd27221, %rd27221, 0;

	// end inline asm
	// begin inline asm
	mad.lo.cc.u64 %rd35183, %rd27252, %rd27229, %rd27186;
madc.hi.u64 %rd27227, %rd27252, %rd27229, 0;
add.cc.u64 %rd35183, %rd35183, %rd27221;
addc.u64 %rd27227, %rd27227, 0;

	// end inline asm
	// begin inline asm
	mad.lo.cc.u64 %rd35184, %rd27252, %rd27235, %rd27192;
madc.hi.u64 %rd27233, %rd27252, %rd27235, 0;
add.cc.u64 %rd35184, %rd35184, %rd27227;
addc.u64 %rd27233, %rd27233, 0;

	// end inline asm
	// begin inline asm
	mad.lo.cc.u64 %rd27272, %rd27252, %rd27241, %rd27198;
madc.hi.u64 %rd27239, %rd27252, %rd27241, 0;
add.cc.u64 %rd27272, %rd27272, %rd27233;
addc.u64 %rd27239, %rd27239, 0;

	// end inline asm
	// begin inline asm
	mad.lo.cc.u64 %rd27273, %rd27252, %rd27247, %rd27204;
madc.hi.u64 %rd27245, %rd27252, %rd27247, 0;
add.cc.u64 %rd27273, %rd27273, %rd27239;
addc.u64 %rd27245, %rd27245, 0;

	// end inline asm
	// begin inline asm
	mad.lo.cc.u64 %rd27274, %rd27252, %rd27253, %rd27210;
madc.hi.u64 %rd27251, %rd27252, %rd27253, 0;
add.cc.u64 %rd27274, %rd27274, %rd27245;
addc.u64 %rd27251, %rd27251, 0;

	// end inline asm
	// begin inline asm
	add.cc.u64 %rd27275, %rd27216, %rd27251;
addc.u64 %rd27257, 0, 0;

	// end inline asm
	setp.gt.u64 	%p1687, %rd27275, 1873798617647539866;
	@%p1687 bra 	$L__BB3_1022;
	setp.eq.s64 	%p1688, %rd27275, 1873798617647539866;
	mov.u64 	%rd35185, %rd27272;
	mov.u64 	%rd35186, %rd27273;
	mov.u64 	%rd35187, %rd27274;
	mov.u64 	%rd35188, %rd27275;
	@%p1688 bra 	$L__BB3_1014;
	bra.uni 	$L__BB3_1023;
$L__BB3_1014:
	setp.gt.u64 	%p1689, %rd27274, 5412103778470702295;
	@%p1689 bra 	$L__BB3_1022;
	setp.ne.s64 	%p1690, %rd27274, 5412103778470702295;
	mov.b64 	%rd35188, 1873798617647539866;
	mov.u64 	%rd35185, %rd27272;
	mov.u64 	%rd35186, %rd27273;
	mov.u64 	%rd35187, %rd27274;
	@%p1690 bra 	$L__BB3_1023;
	setp.gt.u64 	%p1691, %rd27273, 7239337960414712511;
	@%p1691 bra 	$L__BB3_1022;
	setp.ne.s64 	%p1692, %rd27273, 7239337960414712511;
	mov.b64 	%rd35187, 5412103778470702295;
	mov.u64 	%rd35185, %rd27272;
	mov.u64 	%rd35186, %rd27273;
	@%p1692 bra 	$L__BB3_1023;
	setp.gt.u64 	%p1693, %rd27272, 7435674573564081700;
	@%p1693 bra 	$L__BB3_1022;
	setp.ne.s64 	%p1694, %rd27272, 7435674573564081700;
	mov.b64 	%rd35186, 7239337960414712511;
	mov.u64 	%rd35185, %rd27272;
	@%p1694 bra 	$L__BB3_1023;
	setp.gt.u64 	%p1695, %rd35184, 2210141511517208575;
	@%p1695 bra 	$L__BB3_1022;
	setp.ne.s64 	%p1696, %rd35184, 2210141511517208575;
	setp.lt.u64 	%p1697, %rd35183, -5044313057631688021;
	or.pred  	%p1698, %p1696, %p1697;
	mov.b64 	%rd35185, 7435674573564081700;
	@%p1698 bra 	$L__BB3_1023;
$L__BB3_1022:
	mov.b64 	%rd27276, -5044313057631688021;
	mov.b64 	%rd27277, 2210141511517208575;
	mov.b64 	%rd27278, 7435674573564081700;
	mov.b64 	%rd27279, 7239337960414712511;
	mov.b64 	%rd27280, 5412103778470702295;
	mov.b64 	%rd27281, 1873798617647539866;
	// begin inline asm
	sub.cc.u64 %rd35183, %rd35183, %rd27276;
subc.cc.u64 %rd35184, %rd35184, %rd27277;
subc.cc.u64 %rd27272, %rd27272, %rd27278;
subc.cc.u64 %rd27273, %rd27273, %rd27279;
subc.cc.u64 %rd27274, %rd27274, %rd27280;
subc.u64 %rd27275, %rd27275, %rd27281;

	// end inline asm
	mov.u64 	%rd35185, %rd27272;
	mov.u64 	%rd35186, %rd27273;
	mov.u64 	%rd35187, %rd27274;
	mov.u64 	%rd35188, %rd27275;
$L__BB3_1023:
	setp.gt.u64 	%p1699, %rd27303, 1873798617647539866;
	@%p1699 bra 	$L__BB3_1033;
	setp.eq.s64 	%p1700, %rd27303, 1873798617647539866;
	mov.u64 	%rd35191, %rd27300;
	mov.u64 	%rd35192, %rd27301;
	mov.u64 	%rd35193, %rd27302;
	mov.u64 	%rd35194, %rd27303;
	@%p1700 bra 	$L__BB3_1025;
	bra.uni 	$L__BB3_1034;
$L__BB3_1025:
	setp.gt.u64 	%p1701, %rd27302, 5412103778470702295;
	@%p1701 bra 	$L__BB3_1033;
	setp.ne.s64 	%p1702, %rd27302, 5412103778470702295;
	mov.b64 	%rd35194, 1873798617647539866;
	mov.u64 	%rd35191, %rd27300;
	mov.u64 	%rd35192, %rd27301;
	mov.u64 	%rd35193, %rd27302;
	@%p1702 bra 	$L__BB3_1034;
	setp.gt.u64 	%p1703, %rd27301, 7239337960414712511;
	@%p1703 bra 	$L__BB3_1033;
	setp.ne.s64 	%p1704, %rd27301, 7239337960414712511;
	mov.b64 	%rd35193, 5412103778470702295;
	mov.u64 	%rd35191, %rd27300;
	mov.u64 	%rd35192, %rd27301;
	@%p1704 bra 	$L__BB3_1034;
	setp.gt.u64 	%p1705, %rd27300, 7435674573564081700;
	@%p1705 bra 	$L__BB3_1033;
	setp.ne.s64 	%p1706, %rd27300, 7435674573564081700;
	mov.b64 	%rd35192, 7239337960414712511;
	mov.u64 	%rd35191, %rd27300;
	@%p1706 bra 	$L__BB3_1034;
	setp.gt.u64 	%p1707, %rd35190, 2210141511517208575;
	@%p1707 bra 	$L__BB3_1033;
	setp.ne.s64 	%p1708, %rd35190, 2210141511517208575;
	setp.lt.u64 	%p1709, %rd35189, -5044313057631688021;
	or.pred  	%p1710, %p1708, %p1709;
	mov.b64 	%rd35191, 7435674573564081700;
	@%p1710 bra 	$L__BB3_1034;
$L__BB3_1033:
	mov.b64 	%rd27304, -5044313057631688021;
	mov.b64 	%rd27305, 2210141511517208575;
	mov.b64 	%rd27306, 7435674573564081700;
	mov.b64 	%rd27307, 7239337960414712511;
	mov.b64 	%rd27308, 5412103778470702295;
	mov.b64 	%rd27309, 1873798617647539866;
	// begin inline asm
	sub.cc.u64 %rd35189, %rd35189, %rd27304;
subc.cc.u64 %rd35190, %rd35190, %rd27305;
subc.cc.u64 %rd27300, %rd27300, %rd27306;
subc.cc.u64 %rd27301, %rd27301, %rd27307;
subc.cc.u64 %rd27302, %rd27302, %rd27308;
subc.u64 %rd27303, %rd27303, %rd27309;

	// end inline asm
	mov.u64 	%rd35191, %rd27300;
	mov.u64 	%rd35192, %rd27301;
	mov.u64 	%rd35193, %rd27302;
	mov.u64 	%rd35194, %rd27303;
$L__BB3_1034:
	// begin inline asm
	add.cc.u64 %rd35195, %rd35195, %rd35165;
addc.cc.u64 %rd35196, %rd35196, %rd35166;
addc.cc.u64 %rd35173, %rd35173, %rd35167;
addc.cc.u64 %rd35174, %rd35174, %rd35168;
addc.cc.u64 %rd35175, %rd35175, %rd35169;
addc.u64 %rd35176, %rd35176, %rd35170;

	// end inline asm
	setp.gt.u64 	%p1711, %rd35176, 1873798617647539866;
	@%p1711 bra 	$L__BB3_1044;
	setp.eq.s64 	%p1712, %rd35176, 1873798617647539866;
	mov.u64 	%rd35197, %rd35173;
	mov.u64 	%rd35198, %rd35174;
	mov.u64 	%rd35199, %rd35175;
	mov.u64 	%rd35200, %rd35176;
	@%p1712 bra 	$L__BB3_1036;
	bra.uni 	$L__BB3_1045;
$L__BB3_1036:
	setp.gt.u64 	%p1713, %rd35175, 5412103778470702295;
	@%p1713 bra 	$L__BB3_1044;
	setp.ne.s64 	%p1714, %rd35175, 5412103778470702295;
	mov.b64 	%rd35200, 1873798617647539866;
	mov.u64 	%rd35197, %rd35173;
	mov.u64 	%rd35198, %rd35174;
	mov.u64 	%rd35199, %rd35175;
	@%p1714 bra 	$L__BB3_1045;
	setp.gt.u64 	%p1715, %rd35174, 7239337960414712511;
	@%p1715 bra 	$L__BB3_1044;
	setp.ne.s64 	%p1716, %rd35174, 7239337960414712511;
	mov.b64 	%rd35199, 5412103778470702295;
	mov.u64 	%rd35197, %rd35173;
	mov.u64 	%rd35198, %rd35174;
	@%p1716 bra 	$L__BB3_1045;
	setp.gt.u64 	%p1717, %rd35173, 7435674573564081700;
	@%p1717 bra 	$L__BB3_1044;
	setp.ne.s64 	%p1718, %rd35173, 7435674573564081700;
	mov.b64 	%rd35198, 7239337960414712511;
	mov.u64 	%rd35197, %rd35173;
	@%p1718 bra 	$L__BB3_1045;
	setp.gt.u64 	%p1719, %rd35196, 2210141511517208575;
	@%p1719 bra 	$L__BB3_1044;
	setp.ne.s64 	%p1720, %rd35196, 2210141511517208575;
	setp.lt.u64 	%p1721, %rd35195, -5044313057631688021;
	or.pred  	%p1722, %p1720, %p1721;
	mov.b64 	%rd35197, 7435674573564081700;
	@%p1722 bra 	$L__BB3_1045;
$L__BB3_1044:
	mov.b64 	%rd27350, -5044313057631688021;
	mov.b64 	%rd27351, 2210141511517208575;
	mov.b64 	%rd27352, 7435674573564081700;
	mov.b64 	%rd27353, 7239337960414712511;
	mov.b64 	%rd27354, 5412103778470702295;
	mov.b64 	%rd27355, 1873798617647539866;
	// begin inline asm
	sub.cc.u64 %rd35195, %rd35195, %rd27350;
subc.cc.u64 %rd35196, %rd35196, %rd27351;
subc.cc.u64 %rd35173, %rd35173, %rd27352;
subc.cc.u64 %rd35174, %rd35174, %rd27353;
subc.cc.u64 %rd35175, %rd35175, %rd27354;
subc.u64 %rd35176, %rd35176, %rd27355;

	// end inline asm
	mov.u64 	%rd35197, %rd35173;
	mov.u64 	%rd35198, %rd35174;
	mov.u64 	%rd35199, %rd35175;
	mov.u64 	%rd35200, %rd35176;
$L__BB3_1045:
	mov.b64 	%rd27807, 0;
	// begin inline asm
	mad.lo.cc.u64 %rd27362, %rd35195, %rd35189, %rd27807;
madc.hi.u64 %rd27363, %rd35195, %rd35189, 0;
add.cc.u64 %rd27362, %rd27362, %rd27807;
addc.u64 %rd27363, %rd27363, 0;

	// end inline asm
	// begin inline asm
	mad.lo.cc.u64 %rd27368, %rd35196, %rd35189, %rd27807;
madc.hi.u64 %rd27369, %rd35196, %rd35189, 0;
add.cc.u64 %rd27368, %rd27368, %rd27363;
addc.u64 %rd27369, %rd27369, 0;

	// end inline asm
	// begin inline asm
	mad.lo.cc.u64 %rd27374, %rd35197, %rd35189, %rd27807;
madc.hi.u64 %rd27375, %rd35197, %rd35189, 0;
add.cc.u64 %rd27374, %rd27374, %rd27369;
addc.u64 %rd27375, %rd27375, 0;

	// end inline asm
	// begin inline asm
	mad.lo.cc.u64 %rd27380, %rd35198, %rd35189, %rd27807;
madc.hi.u64 %rd27381, %rd35198, %rd35189, 0;
add.cc.u64 %rd27380, %rd27380, %rd27375;
addc.u64 %rd27381, %rd27381, 0;

	// end inline asm
	// begin inline asm
	mad.lo.cc.u64 %rd27386, %rd35199, %rd35189, %rd27807;
madc.hi.u64 %rd27387, %rd35199, %rd35189, 0;
add.cc.u64 %rd27386, %rd27386, %rd27381;
addc.u64 %rd27387, %rd27387, 0;

	// end inline asm
	// begin inline asm
	mad.lo.cc.u64 %rd27392, %rd35200, %rd35189, %rd27807;
madc.hi.u64 %rd27393, %rd35200, %rd35189, 0;
add.cc.u64 %rd27392, %rd27392, %rd27387;
addc.u64 %rd27393, %rd27393, 0;

	// end inline asm
	// begin inline asm
	add.cc.u64 %rd27398, %rd27807, %rd27393;
addc.u64 %rd27399, 0, 0;

	// end inline asm
	mul.lo.s64 	%rd27434, %rd27362, -8506173809081122819;
	mov.b64 	%rd27805, -5044313057631688021;
	// begin inline asm
	mad.lo.cc.u64 %rd27402, %rd27434, %rd27805, %rd27362;
madc.hi.u64 %rd27403, %rd27434, %rd27805, 0;
add.cc.u64 %rd27402, %rd27402, %rd27807;
addc.u64 %rd27403, %rd27403, 0;

	// end inline asm
	mov.b64 	%rd27811, 2210141511517208575;
	// begin inline asm
	mad.lo.cc.u64 %rd27408, %rd27434, %rd27811, %rd27368;
madc.hi.u64 %rd27409, %rd27434, %rd27811, 0;
add.cc.u64 %rd27408, %rd27408, %rd27403;
addc.u64 %rd27409, %rd27409, 0;

	// end inline asm
	mov.b64 	%rd27817, 7435674573564081700;
	// begin inline asm
	mad.lo.cc.u64 %rd27414, %rd27434, %rd27817, %rd27374;
madc.hi.u64 %rd27415, %rd27434, %rd27817, 0;
add.cc.u64 %rd27414, %rd27414, %rd27409;
addc.u64 %rd27415, %rd27415, 0;

	// end inline asm
	mov.b64 	%rd27823, 7239337960414712511;
	// begin inline asm
	mad.lo.cc.u64 %rd27420, %rd27434, %rd27823, %rd27380;
madc.hi.u64 %rd27421, %rd27434, %rd27823, 0;
add.cc.u64 %rd27420, %rd27420, %rd27415;
addc.u64 %rd27421, %rd27421, 0;

	// end inline asm
	mov.b64 	%rd27829, 5412103778470702295;
	// begin inline asm
	mad.lo.cc.u64 %rd27426, %rd27434, %rd27829, %rd27386;
madc.hi.u64 %rd27427, %rd27434, %rd27829, 0;
add.cc.u64 %rd27426, %rd27426, %rd27421;
addc.u64 %rd27427, %rd27427, 0;

	// end inline asm
	mov.b64 	%rd27835, 1873798617647539866;
	// begin inline asm
	mad.lo.cc.u64 %rd27432, %rd27434, %rd27835, %rd27392;
madc.hi.u64 %rd27433, %rd27434, %rd27835, 0;
add.cc.u64 %rd27432, %rd27432, %rd27427;
addc.u64 %rd27433, %rd27433, 0;

	// end inline asm
	// begin inline asm
	add.cc.u64 %rd27438, %rd27398, %rd27433;
addc.u64 %rd27439, 0, 0;

	// end inline asm
	add.s64 	%rd27480, %rd27399, %rd27439;
	// begin inline asm
	mad.lo.cc.u64 %rd27442, %rd35195, %rd35190, %rd27408;
madc.hi.u64 %rd27443, %rd35195, %rd35190, 0;
add.cc.u64 %rd27442, %rd27442, %rd27807;
addc.u64 %rd27443, %rd27443, 0;

	// end inline asm
	// begin inline asm
	mad.lo.cc.u64 %rd27448, %rd35196, %rd35190, %rd27414;
madc.hi.u64 %rd27449, %rd35196, %rd35190, 0;
add.cc.u64 %rd27448, %rd27448, %rd27443;
addc.u64 %rd27449, %rd27449, 0;

	// end inline asm
	// begin inline asm
	mad.lo.cc.u64 %rd27454, %rd35197, %rd35190, %rd27420;
madc.hi.u64 %rd27455, %rd35197, %rd35190, 0;
add.cc.u64 %rd27454, %rd27454, %rd27449;
addc.u64 %rd27455, %rd27455, 0;

	// end inline asm
	// begin inline asm
	mad.lo.cc.u64 %rd27460, %rd35198, %rd35190, %rd27426;
madc.hi.u64 %rd27461, %rd35198, %rd35190, 0;
add.cc.u64 %rd27460, %rd27460, %rd27455;
addc.u64 %rd27461, %rd27461, 0;

	// end inline asm
	// begin inline asm
	mad.lo.cc.u64 %rd27466, %rd35199, %rd35190, %rd27432;
madc.hi.u64 %rd27467, %rd35199, %rd35190, 0;
add.cc.u64 %rd27466, %rd27466, %rd27461;
addc.u64 %rd27467, %rd27467, 0;

	// end inline asm
	// begin inline asm
	mad.lo.cc.u64 %rd27472, %rd35200, %rd35190, %rd27438;
madc.hi.u64 %rd27473, %rd35200, %rd35190, 0;
add.cc.u64 %rd27472, %rd27472, %rd27467;
addc.u64 %rd27473, %rd27473, 0;

	// end inline asm
	// begin inline asm
	add.cc.u64 %rd27478, %rd27480, %rd27473;
addc.u64 %rd27479, 0, 0;

	// end inline asm
	mul.lo.s64 	%rd27514, %rd27442, -8506173809081122819;
	// begin inline asm
	mad.lo.cc.u64 %rd27482, %rd27514, %rd27805, %rd27442;
madc.hi.u64 %rd27483, %rd27514, %rd27805, 0;
add.cc.u64 %rd27482, %rd27482, %rd27807;
addc.u64 %rd27483, %rd27483, 0;

	// end inline asm
	// begin inline asm
	mad.lo.cc.u64 %rd27488, %rd27514, %rd27811, %rd27448;
madc.hi.u64 %rd27489, %rd27514, %rd27811, 0;
add.cc.u64 %rd27488, %rd27488, %rd27483;
addc.u64 %rd27489, %rd27489, 0;

	// end inline asm
	// begin inline asm
	mad.lo.cc.u64 %rd27494, %rd27514, %rd27817, %rd27454;
madc.hi.u64 %rd27495, %rd27514, %rd27817, 0;
add.cc.u64 %rd27494, %rd27494, %rd27489;
addc.u64 %rd27495, %rd27495, 0;

	// end inline asm
	// begin inline asm
	mad.lo.cc.u64 %rd27500, %rd27514, %rd27823, %rd27460;
madc.hi.u64 %rd27501, %rd27514, %rd27823, 0;
add.cc.u64 %rd27500, %rd27500, %rd27495;
addc.u64 %rd27501, %rd27501, 0;

	// end inline asm
	// begin inline asm
	mad.lo.cc.u64 %rd27506, %rd27514, %rd27829, %rd27466;
madc.hi.u64 %rd27507, %rd27514, %rd27829, 0;
add.cc.u64 %rd27506, %rd27506, %rd27501;
addc.u64 %rd27507, %rd27507, 0;

	// end inline asm
	// begin inline asm
	mad.lo.cc.u64 %rd27512, %rd27514, %rd27835, %rd27472;
madc.hi.u64 %rd27513, %rd27514, %rd27835, 0;
add.cc.u64 %rd27512, %rd27512, %rd27507;
addc.u64 %rd27513, %rd27513, 0;

	// end inline asm
	// begin inline asm
	add.cc.u64 %rd27518, %rd27478, %rd27513;
addc.u64 %rd27519, 0, 0;

	// end inline asm
	add.s64 	%rd27560, %rd27479, %rd27519;
	// begin inline asm
	mad.lo.cc.u64 %rd27522, %rd35195, %rd35191, %rd27488;
madc.hi.u64 %rd27523, %rd35195, %rd35191, 0;
add.cc.u64 %rd27522, %rd27522, %rd27807;
addc.u64 %rd27523, %rd27523, 0;

	// end inline asm
	// begin inline asm
	mad.lo.cc.u64 %rd27528, %rd35196, %rd35191, %rd27494;
madc.hi.u64 %rd27529, %rd35196, %rd35191, 0;
add.cc.u64 %rd27528, %rd27528, %rd27523;
addc.u64 %rd27529, %rd27529, 0;

	// end inline asm
	// begin inline asm
	mad.lo.cc.u64 %rd27534, %rd35197, %rd35191, %rd27500;
madc.hi.u64 %rd27535, %rd35197, %rd35191, 0;
add.cc.u64 %rd27534, %rd27534, %rd27529;
addc.u64 %rd27535, %rd27535, 0;

	// end inline asm
	// begin inline asm
	mad.lo.cc.u64 %rd27540, %rd35198, %rd35191, %rd27506;
madc.hi.u64 %rd27541, %rd35198, %rd35191, 0;
add.cc.u64 %rd27540, %rd27540, %rd27535;
addc.u64 %rd27541, %rd27541, 0;

	// end inline asm
	// begin inline asm
	mad.lo.cc.u64 %rd27546, %rd35199, %rd35191, %rd27512;
madc.hi.u64 %rd27547, %rd35199, %rd35191, 0;
add.cc.u64 %rd27546, %rd27546, %rd27541;
addc.u64 %rd27547, %rd27547, 0;

	// end inline asm
	// begin inline asm
	mad.lo.cc.u64 %rd27552, %rd35200, %rd35191, %rd27518;
madc.hi.u64 %rd27553, %rd35200, %rd35191, 0;
add.cc.u64 %rd27552, %rd27552, %rd27547;
addc.u64 %rd27553, %rd27553, 0;

	// end inline asm
	// begin inline asm
	add.cc.u64 %rd27558, %rd27560, %rd27553;
addc.u64 %rd27559, 0, 0;

	// end inline asm
	mul.lo.s64 	%rd27594, %rd27522, -8506173809081122819;
	// begin inline asm
	mad.lo.cc.u64 %rd27562, %rd27594, %rd27805, %rd27522;
madc.hi.u64 %rd27563, %rd27594, %rd27805, 0;
add.cc.u64 %rd27562, %rd27562, %rd27807;
addc.u64 %rd27563, %rd27563, 0;

	// end inline asm
	// begin inline asm
	mad.lo.cc.u64 %rd27568, %rd27594, %rd27811, %rd27528;
madc.hi.u64 %rd27569, %rd27594, %rd27811, 0;
add.cc.u64 %rd27568, %rd27568, %rd27563;
addc.u64 %rd27569, %rd27569, 0;

	// end inline asm
	// begin inline asm
	mad.lo.cc.u64 %rd27574, %rd27594, %rd27817, %rd27534;
madc.hi.u64 %rd27575, %rd27594, %rd27817, 0;
add.cc.u64 %rd27574, %rd27574, %rd27569;
addc.u64 %rd27575, %rd27575, 0;

	// end inline asm
	// begin inline asm
	mad.lo.cc.u64 %rd27580, %rd27594, %rd27823, %rd27540;
madc.hi.u64 %rd27581, %rd27594, %rd27823, 0;
add.cc.u64 %rd27580, %rd27580, %rd27575;
addc.u64 %rd27581, %rd27581, 0;

	// end inline asm
	// begin inline asm
	mad.lo.cc.u64 %rd27586, %rd27594, %rd27829, %rd27546;
madc.hi.u64 %rd27587, %rd27594, %rd27829, 0;
add.cc.u64 %rd27586, %rd27586, %rd27581;
addc.u64 %rd27587, %rd27587, 0;

	// end inline asm
	// begin inline asm
	mad.lo.cc.u64 %rd27592, %rd27594, %rd27835, %rd27552;
madc.hi.u64 %rd27593, %rd27594, %rd27835, 0;
add.cc.u64 %rd27592, %rd27592, %rd27587;
addc.u64 %rd27593, %rd27593, 0;

	// end inline asm
	// begin inline asm
	add.cc.u64 %rd27598, %rd27558, %rd27593;
addc.u64 %rd27599, 0, 0;

	// end inline asm
	add.s64 	%rd27640, %rd27559, %rd27599;
	// begin inline asm
	mad.lo.cc.u64 %rd27602, %rd35195, %rd35192, %rd27568;
madc.hi.u64 %rd27603, %rd35195, %rd35192, 0;
add.cc.u64 %rd27602, %rd27602, %rd27807;
addc.u64 %rd27603, %rd27603, 0;

	// end inline asm
	// begin inline asm
	mad.lo.cc.u64 %rd27608, %rd35196, %rd35192, %rd27574;
madc.hi.u64 %rd27609, %rd35196, %rd35192, 0;
add.cc.u64 %rd27608, %rd27608, %rd27603;
addc.u64 %rd27609, %rd27609, 0;

	// end inline asm
	// begin inline asm
	mad.lo.cc.u64 %rd27614, %rd35197, %rd35192, %rd27580;
madc.hi.u64 %rd27615, %rd35197, %rd35192, 0;
add.cc.u64 %rd27614, %rd27614, %rd27609;
addc.u64 %rd27615, %rd27615, 0;

	// end inline asm
	// begin inline asm
	mad.lo.cc.u64 %rd27620, %rd35198, %rd35192, %rd27586;
madc.hi.u64 %rd27621, %rd35198, %rd35192, 0;
add.cc.u64 %rd27620, %rd27620, %rd27615;
addc.u64 %rd27621, %rd27621, 0;

	// end inline asm
	// begin inline asm
	mad.lo.cc.u64 %rd27626, %rd35199, %rd35192, %rd27592;
madc.hi.u64 %rd27627, %rd35199, %rd35192, 0;
add.cc.u64 %rd27626, %rd27626, %rd27621;
addc.u64 %rd27627, %rd27627, 0;

	// end inline asm
	// begin inline asm
	mad.lo.cc.u64 %rd27632, %rd35200, %rd35192, %rd27598;
madc.hi.u64 %rd27633, %rd35200, %rd35192, 0;
add.cc.u64 %rd27632, %rd27632, %rd27627;
addc.u64 %rd27633, %rd27633, 0;

	// end inline asm
	// begin inline asm
	add.cc.u64 %rd27638, %rd27640, %rd27633;
addc.u64 %rd27639, 0, 0;

	// end inline asm
	mul.lo.s64 	%rd27674, %rd27602, -8506173809081122819;
	// begin inline asm
	mad.lo.cc.u64 %rd27642, %rd27674, %rd27805, %rd27602;
madc.hi.u64 %rd27643, %rd27674, %rd27805, 0;
add.cc.u64 %rd27642, %rd27642, %rd27807;
addc.u64 %rd27643, %rd27643, 0;

	// end inline asm
	// begin inline asm
	mad.lo.cc.u64 %rd27648, %rd27674, %rd27811, %rd27608;
madc.hi.u64 %rd27649, %rd27674, %rd27811, 0;
add.cc.u64 %rd27648, %rd27648, %rd27643;
addc.u64 %rd27649, %rd27649, 0;

	// end inline asm
	// begin inline asm
	mad.lo.cc.u64 %rd27654, %rd27674, %rd27817, %rd27614;
madc.hi.u64 %rd27655, %rd27674, %rd27817, 0;
add.cc.u64 %rd27654, %rd27654, %rd27649;
addc.u64 %rd27655, %rd27655, 0;

	// end inline asm
	// begin inline asm
	mad.lo.cc.u64 %rd27660, %rd27674, %rd27823, %rd27620;
madc.hi.u64 %rd27661, %rd27674, %rd27823, 0;
add.cc.u64 %rd27660, %rd27660, %rd27655;
addc.u64 %rd27661, %rd27661, 0;

	// end inline asm
	// begin inline asm
	mad.lo.cc.u64 %rd27666, %rd27674, %rd27829, %rd27626;
madc.hi.u64 %rd27667, %rd27674, %rd27829, 0;
add.cc.u64 %rd27666, %rd27666, %rd27661;
addc.u64 %rd27667, %rd27667, 0;

	// end inline asm
	// begin inline asm
	mad.lo.cc.u64 %rd27672, %rd27674, %rd27835, %rd27632;
madc.hi.u64 %rd27673, %rd27674, %rd27835, 0;
add.cc.u64 %rd27672, %rd27672, %rd27667;
addc.u64 %rd27673, %rd27673, 0;

	// end inline asm
	// begin inline asm
	add.cc.u64 %rd27678, %rd27638, %rd27673;
addc.u64 %rd27679, 0, 0;

	// end inline asm
	add.s64 	%rd27720, %rd27639, %rd27679;
	// begin inline asm
	mad.lo.cc.u64 %rd27682, %rd35195, %rd35193, %rd27648;
madc.hi.u64 %rd27683, %rd35195, %rd35193, 0;
add.cc.u64 %rd27682, %rd27682, %rd27807;
addc.u64 %rd27683, %rd27683, 0;

	// end inline asm
	// begin inline asm
	mad.lo.cc.u64 %rd27688, %rd35196, %rd35193, %rd27654;
madc.hi.u64 %rd27689, %rd35196, %rd35193, 0;
add.cc.u64 %rd27688, %rd27688, %rd27683;
addc.u64 %rd27689, %rd27689, 0;

	// end inline asm
	// begin inline asm
	mad.lo.cc.u64 %rd27694, %rd35197, %rd35193, %rd27660;
madc.hi.u64 %rd27695, %rd35197, %rd35193, 0;
add.cc.u64 %rd27694, %rd27694, %rd27689;
addc.u64 %rd27695, %rd27695, 0;

	// end inline asm
	// begin inline asm
	mad.lo.cc.u64 %rd27700, %rd35198, %rd35193, %rd27666;
madc.hi.u64 %rd27701, %rd35198, %rd35193, 0;
add.cc.u64 %rd27700, %rd27700, %rd27695;
addc.u64 %rd27701, %rd27701, 0;

	// end inline asm
	// begin inline asm
	mad.lo.cc.u64 %rd27706, %rd35199, %rd35193, %rd27672;
madc.hi.u64 %rd27707, %rd35199, %rd35193, 0;
add.cc.u64 %rd27706, %rd27706, %rd27701;
addc.u64 %rd27707, %rd27707, 0;

	// end inline asm
	// begin inline asm
	mad.lo.cc.u64 %rd27712, %rd35200, %rd35193, %rd27678;
madc.hi.u64 %rd27713, %rd35200, %rd35193, 0;
add.cc.u64 %rd27712, %rd27712, %rd27707;
addc.u64 %rd27713, %rd27713, 0;

	// end inline asm
	// begin inline asm
	add.cc.u64 %rd27718, %rd27720, %rd27713;
addc.u64 %rd27719, 0, 0;

	// end inline asm
	mul.lo.s64 	%rd27754, %rd27682, -8506173809081122819;
	// begin inline asm
	mad.lo.cc.u64 %rd27722, %rd27754, %rd27805, %rd27682;
madc.hi.u64 %rd27723, %rd27754, %rd27805, 0;
add.cc.u64 %rd27722, %rd27722, %rd27807;
addc.u64 %rd27723, %rd27723, 0;

	// end inline asm
	// begin inline asm
	mad.lo.cc.u64 %rd27728, %rd27754, %rd27811, %rd27688;
madc.hi.u64 %rd27729, %rd27754, %rd27811, 0;
add.cc.u64 %rd27728, %rd27728, %rd27723;
addc.u64 %rd27729, %rd27729, 0;

	// end inline asm
	// begin inline asm
	mad.lo.cc.u64 %rd27734, %rd27754, %rd27817, %rd27694;
madc.hi.u64 %rd27735, %rd27754, %rd27817, 0;
add.cc.u64 %rd27734, %rd27734, %rd27729;
addc.u64 %rd27735, %rd27735, 0;

	// end inline asm
	// begin inline asm
	mad.lo.cc.u64 %rd27740, %rd27754, %rd27823, %rd27700;
madc.hi.u64 %rd27741, %rd27754, %rd27823, 0;
add.cc.u64 %rd27740, %rd27740, %rd27735;
addc.u64 %rd27741, %rd27741, 0;

	// end inline asm
	// begin inline asm
	mad.lo.cc.u64 %rd27746, %rd27754, %rd27829, %rd27706;
madc.hi.u64 %rd27747, %rd27754, %rd27829, 0;
add.cc.u64 %rd27746, %rd27746, %rd27741;
addc.u64 %rd27747, %rd27747, 0;

	// end inline asm
	// begin inline asm
	mad.lo.cc.u64 %rd27752, %rd27754, %rd27835, %rd27712;
madc.hi.u64 %rd27753, %rd27754, %rd27835, 0;
add.cc.u64 %rd27752, %rd27752, %rd27747;
addc.u64 %rd27753, %rd27753, 0;

	// end inline asm
	// begin inline asm
	add.cc.u64 %rd27758, %rd27718, %rd27753;
addc.u64 %rd27759, 0, 0;

	// end inline asm
	add.s64 	%rd27800, %rd27719, %rd27759;
	// begin inline asm
	mad.lo.cc.u64 %rd27762, %rd35195, %rd35194, %rd27728;
madc.hi.u64 %rd27763, %rd35195, %rd35194, 0;
add.cc.u64 %rd27762, %rd27762, %rd27807;
addc.u64 %rd27763, %rd27763, 0;

	// end inline asm
	// begin inline asm
	mad.lo.cc.u64 %rd27768, %rd35196, %rd35194, %rd27734;
madc.hi.u64 %rd27769, %rd35196, %rd35194, 0;
add.cc.u64 %rd27768, %rd27768, %rd27763;
addc.u64 %rd27769, %rd27769, 0;

	// end inline asm
	// begin inline asm
	mad.lo.cc.u64 %rd27774, %rd35197, %rd35194, %rd27740;
madc.hi.u64 %rd27775, %rd35197, %rd35194, 0;
add.cc.u64 %rd27774, %rd27774, %rd27769;
addc.u64 %rd27775, %rd27775, 0;

	// end inline asm
	// begin inline asm
	mad.lo.cc.u64 %rd27780, %rd35198, %rd35194, %rd27746;
madc.hi.u64 %rd27781, %rd35198, %rd35194, 0;
add.cc.u64 %rd27780, %rd27780, %rd27775;
addc.u64 %rd27781, %rd27781, 0;

	// end inline asm
	// begin inline asm
	mad.lo.cc.u64 %rd27786, %rd35199, %rd35194, %rd27752;
madc.hi.u64 %rd27787, %rd35199, %rd35194, 0;
add.cc.u64 %rd27786, %rd27786, %rd27781;
addc.u64 %rd27787, %rd27787, 0;

	// end inline asm
	// begin inline asm
	mad.lo.cc.u64 %rd27792, %rd35200, %rd35194, %rd27758;
madc.hi.u64 %rd27793, %rd35200, %rd35194, 0;
add.cc.u64 %rd27792, %rd27792, %rd27787;
addc.u64 %rd27793, %rd27793, 0;

	// end inline asm
	// begin inline asm
	add.cc.u64 %rd27798, %rd27800, %rd27793;
addc.u64 %rd27799, 0, 0;

	// end inline asm
	mul.lo.s64 	%rd27834, %rd27762, -8506173809081122819;
	// begin inline asm
	mad.lo.cc.u64 %rd27802, %rd27834, %rd27805, %rd27762;
madc.hi.u64 %rd27803, %rd27834, %rd27805, 0;
add.cc.u64 %rd27802, %rd27802, %rd27807;
addc.u64 %rd27803, %rd27803, 0;

	// end inline asm
	// begin inline asm
	mad.lo.cc.u64 %rd35201, %rd27834, %rd27811, %rd27768;
madc.hi.u64 %rd27809, %rd27834, %rd27811, 0;
add.cc.u64 %rd35201, %rd35201, %rd27803;
addc.u64 %rd27809, %rd27809, 0;

	// end inline asm
	// begin inline asm
	mad.lo.cc.u64 %rd35202, %rd27834, %rd27817, %rd27774;
madc.hi.u64 %rd27815, %rd27834, %rd27817, 0;
add.cc.u64 %rd35202, %rd35202, %rd27809;
addc.u64 %rd27815, %rd27815, 0;

	// end inline asm
	// begin inline asm
	mad.lo.cc.u64 %rd27854, %rd27834, %rd27823, %rd27780;
madc.hi.u64 %rd27821, %rd27834, %rd27823, 0;
add.cc.u64 %rd27854, %rd27854, %rd27815;
addc.u64 %rd27821, %rd27821, 0;

	// end inline asm
	// begin inline asm
	mad.lo.cc.u64 %rd27855, %rd27834, %rd27829, %rd27786;
madc.hi.u64 %rd27827, %rd27834, %rd27829, 0;
add.cc.u64 %rd27855, %rd27855, %rd27821;
addc.u64 %rd27827, %rd27827, 0;

	// end inline asm
	// begin inline asm
	mad.lo.cc.u64 %rd27856, %rd27834, %rd27835, %rd27792;
madc.hi.u64 %rd27833, %rd27834, %rd27835, 0;
add.cc.u64 %rd27856, %rd27856, %rd27827;
addc.u64 %rd27833, %rd27833, 0;

	// end inline asm
	// begin inline asm
	add.cc.u64 %rd27857, %rd27798, %rd27833;
addc.u64 %rd27839, 0, 0;

	// end inline asm
	setp.gt.u64 	%p1723, %rd27857, 1873798617647539866;
	@%p1723 bra 	$L__BB3_1055;
	setp.eq.s64 	%p1724, %rd27857, 1873798617647539866;
	mov.u64 	%rd35203, %rd27854;
	mov.u64 	%rd35204, %rd27855;
	mov.u64 	%rd35205, %rd27856;
	mov.u64 	%rd35206, %rd27857;
	@%p1724 bra 	$L__BB3_1047;
	bra.uni 	$L__BB3_1056;
$L__BB3_1047:
	setp.gt.u64 	%p1725, %rd27856, 5412103778470702295;
	@%p1725 bra 	$L__BB3_1055;
	setp.ne.s64 	%p1726, %rd27856, 5412103778470702295;
	mov.b64 	%rd35206, 1873798617647539866;
	mov.u64 	%rd35203, %rd27854;
	mov.u64 	%rd35204, %rd27855;
	mov.u64 	%rd35205, %rd27856;
	@%p1726 bra 	$L__BB3_1056;
	setp.gt.u64 	%p1727, %rd27855, 7239337960414712511;
	@%p1727 bra 	$L__BB3_1055;
	setp.ne.s64 	%p1728, %rd27855, 7239337960414712511;
	mov.b64 	%rd35205, 5412103778470702295;
	mov.u64 	%rd35203, %rd27854;
	mov.u64 	%rd35204, %rd27855;
	@%p1728 bra 	$L__BB3_1056;
	setp.gt.u64 	%p1729, %rd27854, 7435674573564081700;
	@%p1729 bra 	$L__BB3_1055;
	setp.ne.s64 	%p1730, %rd27854, 7435674573564081700;
	mov.b64 	%rd35204, 7239337960414712511;
	mov.u64 	%rd35203, %rd27854;
	@%p1730 bra 	$L__BB3_1056;
	setp.gt.u64 	%p1731, %rd35202, 2210141511517208575;
	@%p1731 bra 	$L__BB3_1055;
	setp.ne.s64 	%p1732, %rd35202, 2210141511517208575;
	setp.lt.u64 	%p1733, %rd35201, -5044313057631688021;
	or.pred  	%p1734, %p1732, %p1733;
	mov.b64 	%rd35203, 7435674573564081700;
	@%p1734 bra 	$L__BB3_1056;
$L__BB3_1055:
	mov.b64 	%rd27858, -5044313057631688021;
	mov.b64 	%rd27859, 2210141511517208575;
	mov.b64 	%rd27860, 7435674573564081700;
	mov.b64 	%rd27861, 7239337960414712511;
	mov.b64 	%rd27862, 5412103778470702295;
	mov.b64 	%rd27863, 1873798617647539866;
	// begin inline asm
	sub.cc.u64 %rd35201, %rd35201, %rd27858;
subc.cc.u64 %rd35202, %rd35202, %rd27859;
subc.cc.u64 %rd27854, %rd27854, %rd27860;
subc.cc.u64 %rd27855, %rd27855, %rd27861;
subc.cc.u64 %rd27856, %rd27856, %rd27862;
subc.u64 %rd27857, %rd27857, %rd27863;

	// end inline asm
	mov.u64 	%rd35203, %rd27854;
	mov.u64 	%rd35204, %rd27855;
	mov.u64 	%rd35205, %rd27856;
	mov.u64 	%rd35206, %rd27857;
$L__BB3_1056:
	mov.u64 	%rd35208, %rd35202;
	mov.u64 	%rd35210, %rd35204;
	mov.u64 	%rd35212, %rd35206;
	mov.u64 	%rd35207, %rd35201;
	mov.u64 	%rd35209, %rd35203;
	mov.u64 	%rd35211, %rd35205;
	// begin inline asm
	sub.cc.u64 %rd35207, %rd35207, %rd35177;
subc.cc.u64 %rd35208, %rd35208, %rd35178;
subc.cc.u64 %rd35209, %rd35209, %rd35179;
subc.cc.u64 %rd35210, %rd35210, %rd35180;
subc.cc.u64 %rd35211, %rd35211, %rd35181;
subc.u64 %rd35212, %rd35212, %rd35182;

	// end inline asm
	setp.gt.u64 	%p1735, %rd35206, %rd35182;
	@%p1735 bra 	$L__BB3_1067;
	setp.ge.u64 	%p1736, %rd35206, %rd35182;
	@%p1736 bra 	$L__BB3_1058;
	bra.uni 	$L__BB3_1066;
$L__BB3_1058:
	setp.gt.u64 	%p1737, %rd35205, %rd35181;
	@%p1737 bra 	$L__BB3_1067;
	setp.lt.u64 	%p1738, %rd35205, %rd35181;
	@%p1738 bra 	$L__BB3_1066;
	setp.gt.u64 	%p1739, %rd35204, %rd35180;
	@%p1739 bra 	$L__BB3_1067;
	setp.lt.u64 	%p1740, %rd35204, %rd35180;
	@%p1740 bra 	$L__BB3_1066;
	setp.gt.u64 	%p1741, %rd35203, %rd35179;
	@%p1741 bra 	$L__BB3_1067;
	setp.lt.u64 	%p1742, %rd35203, %rd35179;
	@%p1742 bra 	$L__BB3_1066;
	setp.gt.u64 	%p1743, %rd35202, %rd35178;
	@%p1743 bra 	$L__BB3_1067;
	setp.lt.u64 	%p1744, %rd35202, %rd35178;
	setp.lt.u64 	%p1745, %rd35201, %rd35177;
	or.pred  	%p1746, %p1744, %p1745;
	@%p1746 bra 	$L__BB3_1066;
	bra.uni 	$L__BB3_1067;
$L__BB3_1066:
	mov.b64 	%rd27894, -5044313057631688021;
	mov.b64 	%rd27895, 2210141511517208575;
	mov.b64 	%rd27896, 7435674573564081700;
	mov.b64 	%rd27897, 7239337960414712511;
	mov.b64 	%rd27898, 5412103778470702295;
	mov.b64 	%rd27899, 1873798617647539866;
	// begin inline asm
	add.cc.u64 %rd35207, %rd35207, %rd27894;
addc.cc.u64 %rd35208, %rd35208, %rd27895;
addc.cc.u64 %rd35209, %rd35209, %rd27896;
addc.cc.u64 %rd35210, %rd35210, %rd27897;
addc.cc.u64 %rd35211, %rd35211, %rd27898;
addc.u64 %rd35212, %rd35212, %rd27899;

	// end inline asm
$L__BB3_1067:
	mov.u64 	%rd35215, %rd35209;
	mov.u64 	%rd35217, %rd35211;
	mov.u64 	%rd35214, %rd35208;
	mov.u64 	%rd35216, %rd35210;
	mov.u64 	%rd35218, %rd35212;
	mov.u64 	%rd35213, %rd35207;
	// begin inline asm
	sub.cc.u64 %rd35213, %rd35213, %rd35183;
subc.cc.u64 %rd35214, %rd35214, %rd35184;
subc.cc.u64 %rd35215, %rd35215, %rd35185;
subc.cc.u64 %rd35216, %rd35216, %rd35186;
subc.cc.u64 %rd35217, %rd35217, %rd35187;
subc.u64 %rd35218, %rd35218, %rd35188;

	// end inline asm
	setp.gt.u64 	%p1747, %rd35212, %rd35188;
	@%p1747 bra 	$L__BB3_1078;
	setp.ge.u64 	%p1748, %rd35212, %rd35188;
	@%p1748 bra 	$L__BB3_1069;
	bra.uni 	$L__BB3_1077;
$L__BB3_1069:
	setp.gt.u64 	%p1749, %rd35211, %rd35187;
	@%p1749 bra 	$L__BB3_1078;
	setp.lt.u64 	%p1750, %rd35211, %rd35187;
	@%p1750 bra 	$L__BB3_1077;
	setp.gt.u64 	%p1751, %rd35210, %rd35186;
	@%p1751 bra 	$L__BB3_1078;
	setp.lt.u64 	%p1752, %rd35210, %rd35186;
	@%p1752 bra 	$L__BB3_1077;
	setp.gt.u64 	%p1753, %rd35209, %rd35185;
	@%p1753 bra 	$L__BB3_1078;
	setp.lt.u64 	%p1754, %rd35209, %rd35185;
	@%p1754 bra 	$L__BB3_1077;
	setp.gt.u64 	%p1755, %rd35208, %rd35184;
	@%p1755 bra 	$L__BB3_1078;
	setp.lt.u64 	%p1756, %rd35208, %rd35184;
	setp.lt.u64 	%p1757, %rd35207, %rd35183;
	or.pred  	%p1758, %p1756, %p1757;
	@%p1758 bra 	$L__BB3_1077;
	bra.uni 	$L__BB3_1078;
$L__BB3_1077:
	mov.b64 	%rd27930, -5044313057631688021;
	mov.b64 	%rd27931, 2210141511517208575;
	mov.b64 	%rd27932, 7435674573564081700;
	mov.b64 	%rd27933, 7239337960414712511;
	mov.b64 	%rd27934, 5412103778470702295;
	mov.b64 	%rd27935, 1873798617647539866;
	// begin inline asm
	add.cc.u64 %rd35213, %rd35213, %rd27930;
addc.cc.u64 %rd35214, %rd35214, %rd27931;
addc.cc.u64 %rd35215, %rd35215, %rd27932;
addc.cc.u64 %rd35216, %rd35216, %rd27933;
addc.cc.u64 %rd35217, %rd35217, %rd27934;
addc.u64 %rd35218, %rd35218, %rd27935;

	// end inline asm
$L__BB3_1078:
	mov.u64 	%rd35222, %rd35180;
	mov.u64 	%rd35224, %rd35182;
	mov.u64 	%rd35219, %rd35177;
	mov.u64 	%rd35221, %rd35179;
	mov.u64 	%rd35223, %rd35181;
	mov.u64 	%rd35220, %rd35178;
	// begin inline asm
	sub.cc.u64 %rd35219, %rd35219, %rd35183;
subc.cc.u64 %rd35220, %rd35220, %rd35184;
subc.cc.u64 %rd35221, %rd35221, %rd35185;
subc.cc.u64 %rd35222, %rd35222, %rd35186;
subc.cc.u64 %rd35223, %rd35223, %rd35187;
subc.u64 %rd35224, %rd35224, %rd35188;

	// end inline asm
	setp.gt.u64 	%p1759, %rd35182, %rd35188;
	@%p1759 bra 	$L__BB3_1089;
	setp.ge.u64 	%p1760, %rd35182, %rd35188;
	@%p1760 bra 	$L__BB3_1080;
	bra.uni 	$L__BB3_1088;
$L__BB3_1080:
	setp.gt.u64 	%p1761, %rd35181, %rd35187;
	@%p1761 bra 	$L__BB3_1089;
	setp.lt.u64 	%p1762, %rd35181, %rd35187;
	@%p1762 bra 	$L__BB3_1088;
	setp.gt.u64 	%p1763, %rd35180, %rd35186;
	@%p1763 bra 	$L__BB3_1089;
	setp.lt.u64 	%p1764, %rd35180, %rd35186;
	@%p1764 bra 	$L__BB3_1088;
	setp.gt.u64 	%p1765, %rd35179, %rd35185;
	@%p1765 bra 	$L__BB3_1089;
	setp.lt.u64 	%p1766, %rd35179, %rd35185;
	@%p1766 bra 	$L__BB3_1088;
	setp.gt.u64 	%p1767, %rd35178, %rd35184;
	@%p1767 bra 	$L__BB3_1089;
	setp.lt.u64 	%p1768, %rd35178, %rd35184;
	setp.lt.u64 	%p1769, %rd35177, %rd35183;
	or.pred  	%p1770, %p1768, %p1769;
	@%p1770 bra 	$L__BB3_1088;
	bra.uni 	$L__BB3_1089;
$L__BB3_1088:
	mov.b64 	%rd27966, -5044313057631688021;
	mov.b64 	%rd27967, 2210141511517208575;
	mov.b64 	%rd27968, 7435674573564081700;
	mov.b64 	%rd27969, 7239337960414712511;
	mov.b64 	%rd27970, 5412103778470702295;
	mov.b64 	%rd27971, 1873798617647539866;
	// begin inline asm
	add.cc.u64 %rd35219, %rd35219, %rd27966;
addc.cc.u64 %rd35220, %rd35220, %rd27967;
addc.cc.u64 %rd35221, %rd35221, %rd27968;
addc.cc.u64 %rd35222, %rd35222, %rd27969;
addc.cc.u64 %rd35223, %rd35223, %rd27970;
addc.u64 %rd35224, %rd35224, %rd27971;

	// end inline asm
$L__BB3_1089:
	mov.u64 	%rd35516, %rd35223;
	mov.u64 	%rd35519, %rd35220;
	mov.u64 	%rd35517, %rd35222;
	mov.u64 	%rd35515, %rd35224;
	mov.u64 	%rd35520, %rd35219;
	mov.u64 	%rd35518, %rd35221;
	// begin inline asm
	sub.cc.u64 %rd35520, %rd35520, %rd35153;
subc.cc.u64 %rd35519, %rd35519, %rd35154;
subc.cc.u64 %rd35518, %rd35518, %rd35155;
subc.cc.u64 %rd35517, %rd35517, %rd35156;
subc.cc.u64 %rd35516, %rd35516, %rd35157;
subc.u64 %rd35515, %rd35515, %rd35158;

	// end inline asm
	setp.gt.u64 	%p1771, %rd35224, %rd35158;
	@%p1771 bra 	$L__BB3_1100;
	setp.ge.u64 	%p1772, %rd35224, %rd35158;
	@%p1772 bra 	$L__BB3_1091;
	bra.uni 	$L__BB3_1099;
$L__BB3_1091:
	setp.gt.u64 	%p1773, %rd35223, %rd35157;
	@%p1773 bra 	$L__BB3_1100;
	setp.lt.u64 	%p1774, %rd35223, %rd35157;
	@%p1774 bra 	$L__BB3_1099;
	setp.gt.u64 	%p1775, %rd35222, %rd35156;
	@%p1775 bra 	$L__BB3_1100;
	setp.lt.u64 	%p1776, %rd35222, %rd35156;
	@%p1776 bra 	$L__BB3_1099;
	setp.gt.u64 	%p1777, %rd35221, %rd35155;
	@%p1777 bra 	$L__BB3_1100;
	setp.lt.u64 	%p1778, %rd35221, %rd35155;
	@%p1778 bra 	$L__BB3_1099;
	setp.gt.u64 	%p1779, %rd35220, %rd35154;
	@%p1779 bra 	$L__BB3_1100;
	setp.lt.u64 	%p1780, %rd35220, %rd35154;
	setp.lt.u64 	%p1781, %rd35219, %rd35153;
	or.pred  	%p1782, %p1780, %p1781;
	@%p1782 bra 	$L__BB3_1099;
	bra.uni 	$L__BB3_1100;
$L__BB3_1099:
	mov.b64 	%rd28002, -5044313057631688021;
	mov.b64 	%rd28003, 2210141511517208575;
	mov.b64 	%rd28004, 7435674573564081700;
	mov.b64 	%rd28005, 7239337960414712511;
	mov.b64 	%rd28006, 5412103778470702295;
	mov.b64 	%rd28007, 1873798617647539866;
	// begin inline asm
	add.cc.u64 %rd35520, %rd35520, %rd28002;
addc.cc.u64 %rd35519, %rd35519, %rd28003;
addc.cc.u64 %rd35518, %rd35518, %rd28004;
addc.cc.u64 %rd35517, %rd35517, %rd28005;
addc.cc.u64 %rd35516, %rd35516, %rd28006;
addc.u64 %rd35515, %rd35515, %rd28007;

	// end inline asm
$L__BB3_1100:
	mov.u64 	%rd35511, %rd35216;
	mov.u64 	%rd35509, %rd35218;
	mov.u64 	%rd35514, %rd35213;
	mov.u64 	%rd35512, %rd35215;
	mov.u64 	%rd35510, %rd35217;
	mov.u64 	%rd35513, %rd35214;
	// begin inline asm
	sub.cc.u64 %rd35514, %rd35514, %rd35159;
subc.cc.u64 %rd35513, %rd35513, %rd35160;
subc.cc.u64 %rd35512, %rd35512, %rd35161;
subc.cc.u64 %rd35511, %rd35511, %rd35162;
subc.cc.u64 %rd35510, %rd35510, %rd35163;
subc.u64 %rd35509, %rd35509, %rd35164;

	// end inline asm
	setp.gt.u64 	%p1783, %rd35218, %rd35164;
	@%p1783 bra 	$L__BB3_1617;
	setp.ge.u64 	%p1784, %rd35218, %rd35164;
	@%p1784 bra 	$L__BB3_1102;
	bra.uni 	$L__BB3_1110;
$L__BB3_1102:
	setp.gt.u64 	%p1785, %rd35217, %rd35163;
	@%p1785 bra 	$L__BB3_1617;
	setp.lt.u64 	%p1786, %rd35217, %rd35163;
	@%p1786 bra 	$L__BB3_1110;
	setp.gt.u64 	%p1787, %rd35216, %rd35162;
	@%p1787 bra 	$L__BB3_1617;
	setp.lt.u64 	%p1788, %rd35216, %rd35162;
	@%p1788 bra 	$L__BB3_1110;
	setp.gt.u64 	%p1789, %rd35215, %rd35161;
	@%p1789 bra 	$L__BB3_1617;
	setp.lt.u64 	%p1790, %rd35215, %rd35161;
	@%p1790 bra 	$L__BB3_1110;
	setp.gt.u64 	%p1791, %rd35214, %rd35160;
	@%p1791 bra 	$L__BB3_1617;
	setp.lt.u64 	%p1792, %rd35214, %rd35160;
	setp.lt.u64 	%p1793, %rd35213, %rd35159;
	or.pred  	%p1794, %p1792, %p1793;
	@%p1794 bra 	$L__BB3_1110;
	bra.uni 	$L__BB3_1617;
$L__BB3_1110:
	mov.b64 	%rd28038, -5044313057631688021;
	mov.b64 	%rd28039, 2210141511517208575;
	mov.b64 	%rd28040, 7435674573564081700;
	mov.b64 	%rd28041, 7239337960414712511;
	mov.b64 	%rd28042, 5412103778470702295;
	mov.b64 	%rd28043, 1873798617647539866;
	// begin inline asm
	add.cc.u64 %rd35514, %rd35514, %rd28038;
addc.cc.u64 %rd35513, %rd35513, %rd28039;
addc.cc.u64 %rd35512, %rd35512, %rd28040;
addc.cc.u64 %rd35511, %rd35511, %rd28041;
addc.cc.u64 %rd35510, %rd35510, %rd28042;
addc.u64 %rd35509, %rd35509, %rd28043;

	// end inline asm
	bra.uni 	$L__BB3_1617;
$L__BB3_1111:
	setp.gt.u64 	%p417, %rd34725, %rd21438;
	@%p417 bra 	$L__BB3_1122;
	setp.lt.u64 	%p418, %rd34725, %rd21438;
	@%p418 bra 	$L__BB3_1121;
	setp.gt.u64 	%p419, %rd34724, %rd21437;
	@%p419 bra 	$L__BB3_1122;
	setp.lt.u64 	%p420, %rd34724, %rd21437;
	@%p420 bra 	$L__BB3_1121;
	setp.gt.u64 	%p421, %rd34723, %rd21436;
	@%p421 bra 	$L__BB3_1122;
	setp.lt.u64 	%p422, %rd34723, %rd21436;
	@%p422 bra 	$L__BB3_1121;
	setp.gt.u64 	%p423, %rd34722, %rd34914;
	@%p423 bra 	$L__BB3_1122;
	setp.lt.u64 	%p424, %rd34722, %rd34914;
	setp.lt.u64 	%p425, %rd34721, %rd34913;
	or.pred  	%p426, %p424, %p425;
	@%p426 bra 	$L__BB3_1121;
	bra.uni 	$L__BB3_1122;
$L__BB3_1119:
	mov.u64 	%rd35233, %rd34723;
	mov.u64 	%rd35235, %rd34725;
	mov.u64 	%rd35232, %rd34722;
	mov.u64 	%rd35234, %rd34724;
	mov.u64 	%rd35236, %rd34726;
	mov.u64 	%rd35231, %rd34721;
	// begin inline asm
	sub.cc.u64 %rd35231, %rd35231, %rd34913;
subc.cc.u64 %rd35232, %rd35232, %rd34914;
subc.cc.u64 %rd35233, %rd35233, %rd21436;
subc.cc.u64 %rd35234, %rd35234, %rd21437;
subc.cc.u64 %rd35235, %rd35235, %rd21438;
subc.u64 %rd35236, %rd35236, %rd21439;

	// end inline asm
	setp.gt.u64 	%p415, %rd34726, %rd21439;
	@%p415 bra 	$L__BB3_1122;
	setp.ge.u64 	%p416, %rd34726, %rd21439;
	@%p416 bra 	$L__BB3_1111;
$L__BB3_1121:
	mov.b64 	%rd13102, -5044313057631688021;
	mov.b64 	%rd13103, 2210141511517208575;
	mov.b64 	%rd13104, 7435674573564081700;
	mov.b64 	%rd13105, 7239337960414712511;
	mov.b64 	%rd13106, 5412103778470702295;
	mov.b64 	%rd13107, 1873798617647539866;
	// begin inline asm
	add.cc.u64 %rd35231, %rd35231, %rd13102;
addc.cc.u64 %rd35232, %rd35232, %rd13103;
addc.cc.u64 %rd35233, %rd35233, %rd13104;
addc.cc.u64 %rd35234, %rd35234, %rd13105;
addc.cc.u64 %rd35235, %rd35235, %rd13106;
addc.u64 %rd35236, %rd35236, %rd13107;

	// end inline asm
$L__BB3_1122:
	mov.u64 	%rd35238, %rd34716;
	mov.u64 	%rd35240, %rd34718;
	mov.u64 	%rd35242, %rd34720;
	mov.u64 	%rd35237, %rd34715;
	mov.u64 	%rd35239, %rd34717;
	mov.u64 	%rd35241, %rd34719;
	// begin inline asm
	sub.cc.u64 %rd35237, %rd35237, %rd34919;
subc.cc.u64 %rd35238, %rd35238, %rd34920;
subc.cc.u64 %rd35239, %rd35239, %rd21482;
subc.cc.u64 %rd35240, %rd35240, %rd21483;
subc.cc.u64 %rd35241, %rd35241, %rd21484;
subc.u64 %rd35242, %rd35242, %rd21485;

	// end inline asm
	setp.gt.u64 	%p427, %rd34720, %rd21485;
	@%p427 bra 	$L__BB3_1133;
	setp.ge.u64 	%p428, %rd34720, %rd21485;
	@%p428 bra 	$L__BB3_1124;
	bra.uni 	$L__BB3_1132;
$L__BB3_1124:
	setp.gt.u64 	%p429, %rd34719, %rd21484;
	@%p429 bra 	$L__BB3_1133;
	setp.lt.u64 	%p430, %rd34719, %rd21484;
	@%p430 bra 	$L__BB3_1132;
	setp.gt.u64 	%p431, %rd34718, %rd21483;
	@%p431 bra 	$L__BB3_1133;
	setp.lt.u64 	%p432, %rd34718, %rd21483;
	@%p432 bra 	$L__BB3_1132;
	setp.gt.u64 	%p433, %rd34717, %rd21482;
	@%p433 bra 	$L__BB3_1133;
	setp.lt.u64 	%p434, %rd34717, %rd21482;
	@%p434 bra 	$L__BB3_1132;
	setp.gt.u64 	%p435, %rd34716, %rd34920;
	@%p435 bra 	$L__BB3_1133;
	setp.lt.u64 	%p436, %rd34716, %rd34920;
	setp.lt.u64 	%p437, %rd34715, %rd34919;
	or.pred  	%p438, %p436, %p437;
	@%p438 bra 	$L__BB3_1132;
	bra.uni 	$L__BB3_1133;
$L__BB3_1132:
	mov.b64 	%rd13138, -5044313057631688021;
	mov.b64 	%rd13139, 2210141511517208575;
	mov.b64 	%rd13140, 7435674573564081700;
	mov.b64 	%rd13141, 7239337960414712511;
	mov.b64 	%rd13142, 5412103778470702295;
	mov.b64 	%rd13143, 1873798617647539866;
	// begin inline asm
	add.cc.u64 %rd35237, %rd35237, %rd13138;
addc.cc.u64 %rd35238, %rd35238, %rd13139;
addc.cc.u64 %rd35239, %rd35239, %rd13140;
addc.cc.u64 %rd35240, %rd35240, %rd13141;
addc.cc.u64 %rd35241, %rd35241, %rd13142;
addc.u64 %rd35242, %rd35242, %rd13143;

	// end inline asm
$L__BB3_1133:
	mov.b64 	%rd13595, 0;
	// begin inline asm
	mad.lo.cc.u64 %rd13150, %rd35231, %rd35237, %rd13595;
madc.hi.u64 %rd13151, %rd35231, %rd35237, 0;
add.cc.u64 %rd13150, %rd13150, %rd13595;
addc.u64 %rd13151, %rd13151, 0;

	// end inline asm
	// begin inline asm
	mad.lo.cc.u64 %rd13156, %rd35232, %rd35237, %rd13595;
madc.hi.u64 %rd13157, %rd35232, %rd35237, 0;
add.cc.u64 %rd13156, %rd13156, %rd13151;
addc.u64 %rd13157, %rd13157, 0;

	// end inline asm
	// begin inline asm
	mad.lo.cc.u64 %rd13162, %rd35233, %rd35237, %rd13595;
madc.hi.u64 %rd13163, %rd35233, %rd35237, 0;
add.cc.u64 %rd13162, %rd13162, %rd13157;
addc.u64 %rd13163, %rd13163, 0;

	// end inline asm
	// begin inline asm
	mad.lo.cc.u64 %rd13168, %rd35234, %rd35237, %rd13595;
madc.hi.u64 %rd13169, %rd35234, %rd35237, 0;
add.cc.u64 %rd13168, %rd13168, %rd13163;
addc.u64 %rd13169, %rd13169, 0;

	// end inline asm
	// begin inline asm
	mad.lo.cc.u64 %rd13174, %rd35235, %rd35237, %rd13595;
madc.hi.u64 %rd13175, %rd35235, %rd35237, 0;
add.cc.u64 %rd13174, %rd13174, %rd13169;
addc.u64 %rd13175, %rd13175, 0;

	// end inline asm
	// begin inline asm
	mad.lo.cc.u64 %rd13180, %rd35236, %rd35237, %rd13595;
madc.hi.u64 %rd13181, %rd35236, %rd35237, 0;
add.cc.u64 %rd13180, %rd13180, %rd13175;
addc.u64 %rd13181, %rd13181, 0;

	// end inline asm
	// begin inline asm
	add.cc.u64 %rd13186, %rd13595, %rd13181;
addc.u64 %rd13187, 0, 0;

	// end inline asm
	mul.lo.s64 	%rd13222, %rd13150, -8506173809081122819;
	mov.b64 	%rd13593, -5044313057631688021;
	// begin inline asm
	mad.lo.cc.u64 %rd13190, %rd13222, %rd13593, %rd13150;
madc.hi.u64 %rd13191, %rd13222, %rd13593, 0;
add.cc.u64 %rd13190, %rd13190, %rd13595;
addc.u64 %rd13191, %rd13191, 0;

	// end inline asm
	mov.b64 	%rd13599, 2210141511517208575;
	// begin inline asm
	mad.lo.cc.u64 %rd13196, %rd13222, %rd13599, %rd13156;
madc.hi.u64 %rd13197, %rd13222, %rd13599, 0;
add.cc.u64 %rd13196, %rd13196, %rd13191;
addc.u64 %rd13197, %rd13197, 0;

	// end inline asm
	mov.b64 	%rd13605, 7435674573564081700;
	// begin inline asm
	mad.lo.cc.u64 %rd13202, %rd13222, %rd13605, %rd13162;
madc.hi.u64 %rd13203, %rd13222, %rd13605, 0;
add.cc.u64 %rd13202, %rd13202, %rd13197;
addc.u64 %rd13203, %rd13203, 0;

	// end inline asm
	mov.b64 	%rd13611, 7239337960414712511;
	// begin inline asm
	mad.lo.cc.u64 %rd13208, %rd13222, %rd13611, %rd13168;
madc.hi.u64 %rd13209, %rd13222, %rd13611, 0;
add.cc.u64 %rd13208, %rd13208, %rd13203;
addc.u64 %rd13209, %rd13209, 0;

	// end inline asm
	mov.b64 	%rd13617, 5412103778470702295;
	// begin inline asm
	mad.lo.cc.u64 %rd13214, %rd13222, %rd13617, %rd13174;
madc.hi.u64 %rd13215, %rd13222, %rd13617, 0;
add.cc.u64 %rd13214, %rd13214, %rd13209;
addc.u64 %rd13215, %rd13215, 0;

	// end inline asm
	mov.b64 	%rd13623, 1873798617647539866;
	// begin inline asm
	mad.lo.cc.u64 %rd13220, %rd13222, %rd13623, %rd13180;
madc.hi.u64 %rd13221, %rd13222, %rd13623, 0;
add.cc.u64 %rd13220, %rd13220, %rd13215;
addc.u64 %rd13221, %rd13221, 0;

	// end inline asm
	// begin inline asm
	add.cc.u64 %rd13226, %rd13186, %rd13221;
addc.u64 %rd13227, 0, 0;

	// end inline asm
	add.s64 	%rd13268, %rd13187, %rd13227;
	// begin inline asm
	mad.lo.cc.u64 %rd13230, %rd35231, %rd35238, %rd13196;
madc.hi.u64 %rd13231, %rd35231, %rd35238, 0;
add.cc.u64 %rd13230, %rd13230, %rd13595;
addc.u64 %rd13231, %rd13231, 0;

	// end inline asm
	// begin inline asm
	mad.lo.cc.u64 %rd13236, %rd35232, %rd35238, %rd13202;
madc.hi.u64 %rd13237, %rd35232, %rd35238, 0;
add.cc.u64 %rd13236, %rd13236, %rd13231;
addc.u64 %rd13237, %rd13237, 0;

	// end inline asm
	// begin inline asm
	mad.lo.cc.u64 %rd13242, %rd35233, %rd35238, %rd13208;
madc.hi.u64 %rd13243, %rd35233, %rd35238, 0;
add.cc.u64 %rd13242, %rd13242, %rd13237;
addc.u64 %rd13243, %rd13243, 0;

	// end inline asm
	// begin inline asm
	mad.lo.cc.u64 %rd13248, %rd35234, %rd35238, %rd13214;
madc.hi.u64 %rd13249, %rd35234, %rd35238, 0;
add.cc.u64 %rd13248, %rd13248, %rd13243;
addc.u64 %rd13249, %rd13249, 0;

	// end inline asm
	// begin inline asm
	mad.lo.cc.u64 %rd13254, %rd35235, %rd35238, %rd13220;
madc.hi.u64 %rd13255, %rd35235, %rd35238, 0;
add.cc.u64 %rd13254, %rd13254, %rd13249;
addc.u64 %rd13255, %rd13255, 0;

	// end inline asm
	// begin inline asm
	mad.lo.cc.u64 %rd13260, %rd35236, %rd35238, %rd13226;
madc.hi.u64 %rd13261, %rd35236, %rd35238, 0;
add.cc.u64 %rd13260, %rd13260, %rd13255;
addc.u64 %rd13261, %rd13261, 0;

	// end inline asm
	// begin inline asm
	add.cc.u64 %rd13266, %rd13268, %rd13261;
addc.u64 %rd13267, 0, 0;

	// end inline asm
	mul.lo.s64 	%rd13302, %rd13230, -8506173809081122819;
	// begin inline asm
	mad.lo.cc.u64 %rd13270, %rd13302, %rd13593, %rd13230;
madc.hi.u64 %rd13271, %rd13302, %rd13593, 0;
add.cc.u64 %rd13270, %rd13270, %rd13595;
addc.u64 %rd13271, %rd13271, 0;

	// end inline asm
	// begin inline asm
	mad.lo.cc.u64 %rd13276, %rd13302, %rd13599, %rd13236;
madc.hi.u64 %rd13277, %rd13302, %rd13599, 0;
add.cc.u64 %rd13276, %rd13276, %rd13271;
addc.u64 %rd13277, %rd13277, 0;

	// end inline asm
	// begin inline asm
	mad.lo.cc.u64 %rd13282, %rd13302, %rd13605, %rd13242;
madc.hi.u64 %rd13283, %rd13302, %rd13605, 0;
add.cc.u64 %rd13282, %rd13282, %rd13277;
addc.u64 %rd13283, %rd13283, 0;

	// end inline asm
	// begin inline asm
	mad.lo.cc.u64 %rd13288, %rd13302, %rd13611, %rd13248;
madc.hi.u64 %rd13289, %rd13302, %rd13611, 0;
add.cc.u64 %rd13288, %rd13288, %rd13283;
addc.u64 %rd13289, %rd13289, 0;

	// end inline asm
	// begin inline asm
	mad.lo.cc.u64 %rd13294, %rd13302, %rd13617, %rd13254;
madc.hi.u64 %rd13295, %rd13302, %rd13617, 0;
add.cc.u64 %rd13294, %rd13294, %rd13289;
addc.u64 %rd13295, %rd13295, 0;

	// end inline asm
	// begin inline asm
	mad.lo.cc.u64 %rd13300, %rd13302, %rd13623, %rd13260;
madc.hi.u64 %rd13301, %rd13302, %rd13623, 0;
add.cc.u64 %rd13300, %rd13300, %rd13295;
addc.u64 %rd13301, %rd13301, 0;

	// end inline asm
	// begin inline asm
	add.cc.u64 %rd13306, %rd13266, %rd13301;
addc.u64 %rd13307, 0, 0;

	// end inline asm
	add.s64 	%rd13348, %rd13267, %rd13307;
	// begin inline asm
	mad.lo.cc.u64 %rd13310, %rd35231, %rd35239, %rd13276;
madc.hi.u64 %rd13311, %rd35231, %rd35239, 0;
add.cc.u64 %rd13310, %rd13310, %rd13595;
addc.u64 %rd13311, %rd13311, 0;

	// end inline asm
	// begin inline asm
	mad.lo.cc.u64 %rd13316, %rd35232, %rd35239, %rd13282;
madc.hi.u64 %rd13317, %rd35232, %rd35239, 0;
add.cc.u64 %rd13316, %rd13316, %rd13311;
addc.u64 %rd13317, %rd13317, 0;

	// end inline asm
	// begin inline asm
	mad.lo.cc.u64 %rd13322, %rd35233, %rd35239, %rd13288;
madc.hi.u64 %rd13323, %rd35233, %rd35239, 0;
add.cc.u64 %rd13322, %rd13322, %rd13317;
addc.u64 %rd13323, %rd13323, 0;

	// end inline asm
	// begin inline asm
	mad.lo.cc.u64 %rd13328, %rd35234, %rd35239, %rd13294;
madc.hi.u64 %rd13329, %rd35234, %rd35239, 0;
add.cc.u64 %rd13328, %rd13328, %rd13323;
addc.u64 %rd13329, %rd13329, 0;

	// end inline asm
	// begin inline asm
	mad.lo.cc.u64 %rd13334, %rd35235, %rd35239, %rd13300;
madc.hi.u64 %rd13335, %rd35235, %rd35239, 0;
add.cc.u64 %rd13334, %rd13334, %rd13329;
addc.u64 %rd13335, %rd13335, 0;

	// end inline asm
	// begin inline asm
	mad.lo.cc.u64 %rd13340, %rd35236, %rd35239, %rd13306;
madc.hi.u64 %rd13341, %rd35236, %rd35239, 0;
add.cc.u64 %rd13340, %rd13340, %rd13335;
addc.u64 %rd13341, %rd13341, 0;

	// end inline asm
	// begin inline asm
	add.cc.u64 %rd13346, %rd13348, %rd13341;
addc.u64 %rd13347, 0, 0;

	// end inline asm
	mul.lo.s64 	%rd13382, %rd13310, -8506173809081122819;
	// begin inline asm
	mad.lo.cc.u64 %rd13350, %rd13382, %rd13593, %rd13310;
madc.hi.u64 %rd13351, %rd13382, %rd13593, 0;
add.cc.u64 %rd13350, %rd13350, %rd13595;
addc.u64 %rd13351, %rd13351, 0;

	// end inline asm
	// begin inline asm
	mad.lo.cc.u64 %rd13356, %rd13382, %rd13599, %rd13316;
madc.hi.u64 %rd13357, %rd13382, %rd13599, 0;
add.cc.u64 %rd13356, %rd13356, %rd13351;
addc.u64 %rd13357, %rd13357, 0;

	// end inline asm
	// begin inline asm
	mad.lo.cc.u64 %rd13362, %rd13382, %rd13605, %rd13322;
madc.hi.u64 %rd13363, %rd13382, %rd13605, 0;
add.cc.u64 %rd13362, %rd13362, %rd13357;
addc.u64 %rd13363, %rd13363, 0;

	// end inline asm
	// begin inline asm
	mad.lo.cc.u64 %rd13368, %rd13382, %rd13611, %rd13328;
madc.hi.u64 %rd13369, %rd13382, %rd13611, 0;
add.cc.u64 %rd13368, %rd13368, %rd13363;
addc.u64 %rd13369, %rd13369, 0;

	// end inline asm
	// begin inline asm
	mad.lo.cc.u64 %rd13374, %rd13382, %rd13617, %rd13334;
madc.hi.u64 %rd13375, %rd13382, %rd13617, 0;
add.cc.u64 %rd13374, %rd13374, %rd13369;
addc.u64 %rd13375, %rd13375, 0;

	// end inline asm
	// begin inline asm
	mad.lo.cc.u64 %rd13380, %rd13382, %rd13623, %rd13340;
madc.hi.u64 %rd13381, %rd13382, %rd13623, 0;
add.cc.u64 %rd13380, %rd13380, %rd13375;
addc.u64 %rd13381, %rd13381, 0;

	// end inline asm
	// begin inline asm
	add.cc.u64 %rd13386, %rd13346, %rd13381;
addc.u64 %rd13387, 0, 0;

	// end inline asm
	add.s64 	%rd13428, %rd13347, %rd13387;
	// begin inline asm
	mad.lo.cc.u64 %rd13390, %rd35231, %rd35240, %rd13356;
madc.hi.u64 %rd13391, %rd35231, %rd35240, 0;
add.cc.u64 %rd13390, %rd13390, %rd13595;
addc.u64 %rd13391, %rd13391, 0;

	// end inline asm
	// begin inline asm
	mad.lo.cc.u64 %rd13396, %rd35232, %rd35240, %rd13362;
madc.hi.u64 %rd13397, %rd35232, %rd35240, 0;
add.cc.u64 %rd13396, %rd13396, %rd13391;
addc.u64 %rd13397, %rd13397, 0;

	// end inline asm
	// begin inline asm
	mad.lo.cc.u64 %rd13402, %rd35233, %rd35240, %rd13368;
madc.hi.u64 %rd13403, %rd35233, %rd35240, 0;
add.cc.u64 %rd13402, %rd13402, %rd13397;
addc.u64 %rd13403, %rd13403, 0;

	// end inline asm
	// begin inline asm
	mad.lo.cc.u64 %rd13408, %rd35234, %rd35240, %rd13374;
madc.hi.u64 %rd13409, %rd35234, %rd35240, 0;
add.cc.u64 %rd13408, %rd13408, %rd13403;
addc.u64 %rd13409, %rd13409, 0;

	// end inline asm
	// begin inline asm
	mad.lo.cc.u64 %rd13414, %rd35235, %rd35240, %rd13380;
madc.hi.u64 %rd13415, %rd35235, %rd35240, 0;
add.cc.u64 %rd13414, %rd13414, %rd13409;
addc.u64 %rd13415, %rd13415, 0;

	// end inline asm
	// begin inline asm
	mad.lo.cc.u64 %rd13420, %rd35236, %rd35240, %rd13386;
madc.hi.u64 %rd13421, %rd35236, %rd35240, 0;
add.cc.u64 %rd13420, %rd13420, %rd13415;
addc.u64 %rd13421, %rd13421, 0;

	// end inline asm
	// begin inline asm
	add.cc.u64 %rd13426, %rd13428, %rd13421;
addc.u64 %rd13427, 0, 0;

	// end inline asm
	mul.lo.s64 	%rd13462, %rd13390, -8506173809081122819;
	// begin inline asm
	mad.lo.cc.u64 %rd13430, %rd13462, %rd13593, %rd13390;
madc.hi.u64 %rd13431, %rd13462, %rd13593, 0;
add.cc.u64 %rd13430, %rd13430, %rd13595;
addc.u64 %rd13431, %rd13431, 0;

	// end inline asm
	// begin inline asm
	mad.lo.cc.u64 %rd13436, %rd13462, %rd13599, %rd13396;
madc.hi.u64 %rd13437, %rd13462, %rd13599, 0;
add.cc.u64 %rd13436, %rd13436, %rd13431;
addc.u64 %rd13437, %rd13437, 0;

	// end inline asm
	// begin inline asm
	mad.lo.cc.u64 %rd13442, %rd13462, %rd13605, %rd13402;
madc.hi.u64 %rd13443, %rd13462, %rd13605, 0;
add.cc.u64 %rd13442, %rd13442, %rd13437;
addc.u64 %rd13443, %rd13443, 0;

	// end inline asm
	// begin inline asm
	mad.lo.cc.u64 %rd13448, %rd13462, %rd13611, %rd13408;
madc.hi.u64 %rd13449, %rd13462, %rd13611, 0;
add.cc.u64 %rd13448, %rd13448, %rd13443;
addc.u64 %rd13449, %rd13449, 0;

	// end inline asm
	// begin inline asm
	mad.lo.cc.u64 %rd13454, %rd13462, %rd13617, %rd13414;
madc.hi.u64 %rd13455, %rd13462, %rd13617, 0;
add.cc.u64 %rd13454, %rd13454, %rd13449;
addc.u64 %rd13455, %rd13455, 0;

	// end inline asm
	// begin inline asm
	mad.lo.cc.u64 %rd13460, %rd13462, %rd13623, %rd13420;
madc.hi.u64 %rd13461, %rd13462, %rd13623, 0;
add.cc.u64 %rd13460, %rd13460, %rd13455;
addc.u64 %rd13461, %rd13461, 0;

	// end inline asm
	// begin inline asm
	add.cc.u64 %rd13466, %rd13426, %rd13461;
addc.u64 %rd13467, 0, 0;

	// end inline asm
	add.s64 	%rd13508, %rd13427, %rd13467;
	// begin inline asm
	mad.lo.cc.u64 %rd13470, %rd35231, %rd35241, %rd13436;
madc.hi.u64 %rd13471, %rd35231, %rd35241, 0;
add.cc.u64 %rd13470, %rd13470, %rd13595;
addc.u64 %rd13471, %rd13471, 0;

	// end inline asm
	// begin inline asm
	mad.lo.cc.u64 %rd13476, %rd35232, %rd35241, %rd13442;
madc.hi.u64 %rd13477, %rd35232, %rd35241, 0;
add.cc.u64 %rd13476, %rd13476, %rd13471;
addc.u64 %rd13477, %rd13477, 0;

	// end inline asm
	// begin inline asm
	mad.lo.cc.u64 %rd13482, %rd35233, %rd35241, %rd13448;
madc.hi.u64 %rd13483, %rd35233, %rd35241, 0;
add.cc.u64 %rd13482, %rd13482, %rd13477;
addc.u64 %rd13483, %rd13483, 0;

	// end inline asm
	// begin inline asm
	mad.lo.cc.u64 %rd13488, %rd35234, %rd35241, %rd13454;
madc.hi.u64 %rd13489, %rd35234, %rd35241, 0;
add.cc.u64 %rd13488, %rd13488, %rd13483;
addc.u64 %rd13489, %rd13489, 0;

	// end inline asm
	// begin inline asm
	mad.lo.cc.u64 %rd13494, %rd35235, %rd35241, %rd13460;
madc.hi.u64 %rd13495, %rd35235, %rd35241, 0;
add.cc.u64 %rd13494, %rd13494, %rd13489;
addc.u64 %rd13495, %rd13495, 0;

	// end inline asm
	// begin inline asm
	mad.lo.cc.u64 %rd13500, %rd35236, %rd35241, %rd13466;
madc.hi.u64 %rd13501, %rd35236, %rd35241, 0;
add.cc.u64 %rd13500, %rd13500, %rd13495;
addc.u64 %rd13501, %rd13501, 0;

	// end inline asm
	// begin inline asm
	add.cc.u64 %rd13506, %rd13508, %rd13501;
addc.u64 %rd13507, 0, 0;

	// end inline asm
	mul.lo.s64 	%rd13542, %rd13470, -8506173809081122819;
	// begin inline asm
	mad.lo.cc.u64 %rd13510, %rd13542, %rd13593, %rd13470;
madc.hi.u64 %rd13511, %rd13542, %rd13593, 0;
add.cc.u64 %rd13510, %rd13510, %rd13595;
addc.u64 %rd13511, %rd13511, 0;

	// end inline asm
	// begin inline asm
	mad.lo.cc.u64 %rd13516, %rd13542, %rd13599, %rd13476;
madc.hi.u64 %rd13517, %rd13542, %rd13599, 0;
add.cc.u64 %rd13516, %rd13516, %rd13511;
addc.u64 %rd13517, %rd13517, 0;

	// end inline asm
	// begin inline asm
	mad.lo.cc.u64 %rd13522, %rd13542, %rd13605, %rd13482;
madc.hi.u64 %rd13523, %rd13542, %rd13605, 0;
add.cc.u64 %rd13522, %rd13522, %rd13517;
addc.u64 %rd13523, %rd13523, 0;

	// end inline asm
	// begin inline asm
	mad.lo.cc.u64 %rd13528, %rd13542, %rd13611, %rd13488;
madc.hi.u64 %rd13529, %rd13542, %rd13611, 0;
add.cc.u64 %rd13528, %rd13528, %rd13523;
addc.u64 %rd13529, %rd13529, 0;

	// end inline asm
	// begin inline asm
	mad.lo.cc.u64 %rd13534, %rd13542, %rd13617, %rd13494;
madc.hi.u64 %rd13535, %rd13542, %rd13617, 0;
add.cc.u64 %rd13534, %rd13534, %rd13529;
addc.u64 %rd13535, %rd13535, 0;

	// end inline asm
	// begin inline asm
	mad.lo.cc.u64 %rd13540, %rd13542, %rd13623, %rd13500;
madc.hi.u64 %rd13541, %rd13542, %rd13623, 0;
add.cc.u64 %rd13540, %rd13540, %rd13535;
addc.u64 %rd13541, %rd13541, 0;

	// end inline asm
	// begin inline asm
	add.cc.u64 %rd13546, %rd13506, %rd13541;
addc.u64 %rd13547, 0, 0;

	// end inline asm
	add.s64 	%rd13588, %rd13507, %rd13547;
	// begin inline asm
	mad.lo.cc.u64 %rd13550, %rd35231, %rd35242, %rd13516;
madc.hi.u64 %rd13551, %rd35231, %rd35242, 0;
add.cc.u64 %rd13550, %rd13550, %rd13595;
addc.u64 %rd13551, %rd13551, 0;

	// end inline asm
	// begin inline asm
	mad.lo.cc.u64 %rd13556, %rd35232, %rd35242, %rd13522;
madc.hi.u64 %rd13557, %rd35232, %rd35242, 0;
add.cc.u64 %rd13556, %rd13556, %rd13551;
addc.u64 %rd13557, %rd13557, 0;

	// end inline asm
	// begin inline asm
	mad.lo.cc.u64 %rd13562, %rd35233, %rd35242, %rd13528;
madc.hi.u64 %rd13563, %rd35233, %rd35242, 0;
add.cc.u64 %rd13562, %rd13562, %rd13557;
addc.u64 %rd13563, %rd13563, 0;

	// end inline asm
	// begin inline asm
	mad.lo.cc.u64 %rd13568, %rd35234, %rd35242, %rd13534;
madc.hi.u64 %rd13569, %rd35234, %rd35242, 0;
add.cc.u64 %rd13568, %rd13568, %rd13563;
addc.u64 %rd13569, %rd13569, 0;

	// end inline asm
	// begin inline asm
	mad.lo.cc.u64 %rd13574, %rd35235, %rd35242, %rd13540;
madc.hi.u64 %rd13575, %rd35235, %rd35242, 0;
add.cc.u64 %rd13574, %rd13574, %rd13569;
addc.u64 %rd13575, %rd13575, 0;

	// end inline asm
	// begin inline asm
	mad.lo.cc.u64 %rd13580, %rd35236, %rd35242, %rd13546;
madc.hi.u64 %rd13581, %rd35236, %rd35242, 0;
add.cc.u64 %rd13580, %rd13580, %rd13575;
addc.u64 %rd13581, %rd13581, 0;

	// end inline asm
	// begin inline asm
	add.cc.u64 %rd13586, %rd13588, %rd13581;
addc.u64 %rd13587, 0, 0;

	// end inline asm
	mul.lo.s64 	%rd13622, %rd13550, -8506173809081122819;
	// begin inline asm
	mad.lo.cc.u64 %rd13590, %rd13622, %rd13593, %rd13550;
madc.hi.u64 %rd13591, %rd13622, %rd13593, 0;
add.cc.u64 %rd13590, %rd13590, %rd13595;
addc.u64 %rd13591, %rd13591, 0;

	// end inline asm
	// begin inline asm
	mad.lo.cc.u64 %rd35243, %rd13622, %rd13599, %rd13556;
madc.hi.u64 %rd13597, %rd13622, %rd13599, 0;
add.cc.u64 %rd35243, %rd35243, %rd13591;
addc.u64 %rd13597, %rd13597, 0;

	// end inline asm
	// begin inline asm
	mad.lo.cc.u64 %rd35244, %rd13622, %rd13605, %rd13562;
madc.hi.u64 %rd13603, %rd13622, %rd13605, 0;
add.cc.u64 %rd35244, %rd35244, %rd13597;
addc.u64 %rd13603, %rd13603, 0;

	// end inline asm
	// begin inline asm
	mad.lo.cc.u64 %rd13642, %rd13622, %rd13611, %rd13568;
madc.hi.u64 %rd13609, %rd13622, %rd13611, 0;
add.cc.u64 %rd13642, %rd13642, %rd13603;
addc.u64 %rd13609, %rd13609, 0;

	// end inline asm
	// begin inline asm
	mad.lo.cc.u64 %rd13643, %rd13622, %rd13617, %rd13574;
madc.hi.u64 %rd13615, %rd13622, %rd13617, 0;
add.cc.u64 %rd13643, %rd13643, %rd13609;
addc.u64 %rd13615, %rd13615, 0;

	// end inline asm
	// begin inline asm
	mad.lo.cc.u64 %rd13644, %rd13622, %rd13623, %rd13580;
madc.hi.u64 %rd13621, %rd13622, %rd13623, 0;
add.cc.u64 %rd13644, %rd13644, %rd13615;
addc.u64 %rd13621, %rd13621, 0;

	// end inline asm
	// begin inline asm
	add.cc.u64 %rd13645, %rd13586, %rd13621;
addc.u64 %rd13627, 0, 0;

	// end inline asm
	setp.gt.u64 	%p439, %rd13645, 1873798617647539866;
	@%p439 bra 	$L__BB3_1143;
	setp.eq.s64 	%p440, %rd13645, 1873798617647539866;
	mov.u64 	%rd35245, %rd13642;
	mov.u64 	%rd35246, %rd13643;
	mov.u64 	%rd35247, %rd13644;
	mov.u64 	%rd35248, %rd13645;
	@%p440 bra 	$L__BB3_1135;
	bra.uni 	$L__BB3_1144;
$L__BB3_1135:
	setp.gt.u64 	%p441, %rd13644, 5412103778470702295;
	@%p441 bra 	$L__BB3_1143;
	setp.ne.s64 	%p442, %rd13644, 5412103778470702295;
	mov.b64 	%rd35248, 1873798617647539866;
	mov.u64 	%rd35245, %rd13642;
	mov.u64 	%rd35246, %rd13643;
	mov.u64 	%rd35247, %rd13644;
	@%p442 bra 	$L__BB3_1144;
	setp.gt.u64 	%p443, %rd13643, 7239337960414712511;
	@%p443 bra 	$L__BB3_1143;
	setp.ne.s64 	%p444, %rd13643, 7239337960414712511;
	mov.b64 	%rd35247, 5412103778470702295;
	mov.u64 	%rd35245, %rd13642;
	mov.u64 	%rd35246, %rd13643;
	@%p444 bra 	$L__BB3_1144;
	setp.gt.u64 	%p445, %rd13642, 7435674573564081700;
	@%p445 bra 	$L__BB3_1143;
	setp.ne.s64 	%p446, %rd13642, 7435674573564081700;
	mov.b64 	%rd35246, 7239337960414712511;
	mov.u64 	%rd35245, %rd13642;
	@%p446 bra 	$L__BB3_1144;
	setp.gt.u64 	%p447, %rd35244, 2210141511517208575;
	@%p447 bra 	$L__BB3_1143;
	setp.ne.s64 	%p448, %rd35244, 2210141511517208575;
	setp.lt.u64 	%p449, %rd35243, -5044313057631688021;
	or.pred  	%p450, %p448, %p449;
	mov.b64 	%rd35245, 7435674573564081700;
	@%p450 bra 	$L__BB3_1144;
$L__BB3_1143:
	mov.b64 	%rd13646, -5044313057631688021;
	mov.b64 	%rd13647, 2210141511517208575;
	mov.b64 	%rd13648, 7435674573564081700;
	mov.b64 	%rd13649, 7239337960414712511;
	mov.b64 	%rd13650, 5412103778470702295;
	mov.b64 	%rd13651, 1873798617647539866;
	// begin inline asm
	sub.cc.u64 %rd35243, %rd35243, %rd13646;
subc.cc.u64 %rd35244, %rd35244, %rd13647;
subc.cc.u64 %rd13642, %rd13642, %rd13648;
subc.cc.u64 %rd13643, %rd13643, %rd13649;
subc.cc.u64 %rd13644, %rd13644, %rd13650;
subc.u64 %rd13645, %rd13645, %rd13651;

	// end inline asm
	mov.u64 	%rd35245, %rd13642;
	mov.u64 	%rd35246, %rd13643;
	mov.u64 	%rd35247, %rd13644;
	mov.u64 	%rd35248, %rd13645;
$L__BB3_1144:
	mov.u64 	%rd35250, %rd35232;
	mov.u64 	%rd13689, %rd35234;
	mov.u64 	%rd13691, %rd35236;
	mov.u64 	%rd35249, %rd35231;
	mov.u64 	%rd13688, %rd35233;
	mov.u64 	%rd13690, %rd35235;
	// begin inline asm
	add.cc.u64 %rd35249, %rd35249, %rd35237;
addc.cc.u64 %rd35250, %rd35250, %rd35238;
addc.cc.u64 %rd13688, %rd13688, %rd35239;
addc.cc.u64 %rd13689, %rd13689, %rd35240;
addc.cc.u64 %rd13690, %rd13690, %rd35241;
addc.u64 %rd13691, %rd13691, %rd35242;

	// end inline asm
	setp.gt.u64 	%p451, %rd13691, 1873798617647539866;
	@%p451 bra 	$L__BB3_1154;
	setp.eq.s64 	%p452, %rd13691, 1873798617647539866;
	mov.u64 	%rd35251, %rd13688;
	mov.u64 	%rd35252, %rd13689;
	mov.u64 	%rd35253, %rd13690;
	mov.u64 	%rd35254, %rd13691;
	@%p452 bra 	$L__BB3_1146;
	bra.uni 	$L__BB3_1155;
$L__BB3_1146:
	setp.gt.u64 	%p453, %rd13690, 5412103778470702295;
	@%p453 bra 	$L__BB3_1154;
	setp.ne.s64 	%p454, %rd13690, 5412103778470702295;
	mov.b64 	%rd35254, 1873798617647539866;
	mov.u64 	%rd35251, %rd13688;
	mov.u64 	%rd35252, %rd13689;
	mov.u64 	%rd35253, %rd13690;
	@%p454 bra 	$L__BB3_1155;
	setp.gt.u64 	%p455, %rd13689, 7239337960414712511;
	@%p455 bra 	$L__BB3_1154;
	setp.ne.s64 	%p456, %rd13689, 7239337960414712511;
	mov.b64 	%rd35253, 5412103778470702295;
	mov.u64 	%rd35251, %rd13688;
	mov.u64 	%rd35252, %rd13689;
	@%p456 bra 	$L__BB3_1155;
	setp.gt.u64 	%p457, %rd13688, 7435674573564081700;
	@%p457 bra 	$L__BB3_1154;
	setp.ne.s64 	%p458, %rd13688, 7435674573564081700;
	mov.b64 	%rd35252, 7239337960414712511;
	mov.u64 	%rd35251, %rd13688;
	@%p458 bra 	$L__BB3_1155;
	setp.gt.u64 	%p459, %rd35250, 2210141511517208575;
	@%p459 bra 	$L__BB3_1154;
	setp.ne.s64 	%p460, %rd35250, 2210141511517208575;
	setp.lt.u64 	%p461, %rd35249, -5044313057631688021;
	or.pred  	%p462, %p460, %p461;
	mov.b64 	%rd35251, 7435674573564081700;
	@%p462 bra 	$L__BB3_1155;
$L__BB3_1154:
	mov.b64 	%rd13692, -5044313057631688021;
	mov.b64 	%rd13693, 2210141511517208575;
	mov.b64 	%rd13694, 7435674573564081700;
	mov.b64 	%rd13695, 7239337960414712511;
	mov.b64 	%rd13696, 5412103778470702295;
	mov.b64 	%rd13697, 1873798617647539866;
	// begin inline asm
	sub.cc.u64 %rd35249, %rd35249, %rd13692;
subc.cc.u64 %rd35250, %rd35250, %rd13693;
subc.cc.u64 %rd13688, %rd13688, %rd13694;
subc.cc.u64 %rd13689, %rd13689, %rd13695;
subc.cc.u64 %rd13690, %rd13690, %rd13696;
subc.u64 %rd13691, %rd13691, %rd13697;

	// end inline asm
	mov.u64 	%rd35251, %rd13688;
	mov.u64 	%rd35252, %rd13689;
	mov.u64 	%rd35253, %rd13690;
	mov.u64 	%rd35254, %rd13691;
$L__BB3_1155:
	mov.u64 	%rd35256, %rd35232;
	mov.u64 	%rd35258, %rd35234;
	mov.u64 	%rd35260, %rd35236;
	mov.u64 	%rd35255, %rd35231;
	mov.u64 	%rd35257, %rd35233;
	mov.u64 	%rd35259, %rd35235;
	// begin inline asm
	sub.cc.u64 %rd35255, %rd35255, %rd35237;
subc.cc.u64 %rd35256, %rd35256, %rd35238;
subc.cc.u64 %rd35257, %rd35257, %rd35239;
subc.cc.u64 %rd35258, %rd35258, %rd35240;
subc.cc.u64 %rd35259, %rd35259, %rd35241;
subc.u64 %rd35260, %rd35260, %rd35242;

	// end inline asm
	setp.gt.u64 	%p463, %rd35236, %rd35242;
	@%p463 bra 	$L__BB3_1166;
	setp.ge.u64 	%p464, %rd35236, %rd35242;
	@%p464 bra 	$L__BB3_1157;
	bra.uni 	$L__BB3_1165;
$L__BB3_1157:
	setp.gt.u64 	%p465, %rd35235, %rd35241;
	@%p465 bra 	$L__BB3_1166;
	setp.lt.u64 	%p466, %rd35235, %rd35241;
	@%p466 bra 	$L__BB3_1165;
	setp.gt.u64 	%p467, %rd35234, %rd35240;
	@%p467 bra 	$L__BB3_1166;
	setp.lt.u64 	%p468, %rd35234, %rd35240;
	@%p468 bra 	$L__BB3_1165;
	setp.gt.u64 	%p469, %rd35233, %rd35239;
	@%p469 bra 	$L__BB3_1166;
	setp.lt.u64 	%p470, %rd35233, %rd35239;
	@%p470 bra 	$L__BB3_1165;
	setp.gt.u64 	%p471, %rd35232, %rd35238;
	@%p471 bra 	$L__BB3_1166;
	setp.lt.u64 	%p472, %rd35232, %rd35238;
	setp.lt.u64 	%p473, %rd35231, %rd35237;
	or.pred  	%p474, %p472, %p473;
	@%p474 bra 	$L__BB3_1165;
	bra.uni 	$L__BB3_1166;
$L__BB3_1165:
	mov.b64 	%rd13728, -5044313057631688021;
	mov.b64 	%rd13729, 2210141511517208575;
	mov.b64 	%rd13730, 7435674573564081700;
	mov.b64 	%rd13731, 7239337960414712511;
	mov.b64 	%rd13732, 5412103778470702295;
	mov.b64 	%rd13733, 1873798617647539866;
	// begin inline asm
	add.cc.u64 %rd35255, %rd35255, %rd13728;
addc.cc.u64 %rd35256, %rd35256, %rd13729;
addc.cc.u64 %rd35257, %rd35257, %rd13730;
addc.cc.u64 %rd35258, %rd35258, %rd13731;
addc.cc.u64 %rd35259, %rd35259, %rd13732;
addc.u64 %rd35260, %rd35260, %rd13733;

	// end inline asm
$L__BB3_1166:
	mov.b64 	%rd14185, 0;
	// begin inline asm
	mad.lo.cc.u64 %rd13740, %rd35255, %rd35249, %rd14185;
madc.hi.u64 %rd13741, %rd35255, %rd35249, 0;
add.cc.u64 %rd13740, %rd13740, %rd14185;
addc.u64 %rd13741, %rd13741, 0;

	// end inline asm
	// begin inline asm
	mad.lo.cc.u64 %rd13746, %rd35256, %rd35249, %rd14185;
madc.hi.u64 %rd13747, %rd35256, %rd35249, 0;
add.cc.u64 %rd13746, %rd13746, %rd13741;
addc.u64 %rd13747, %rd13747, 0;

	// end inline asm
	// begin inline asm
	mad.lo.cc.u64 %rd13752, %rd35257, %rd35249, %rd14185;
madc.hi.u64 %rd13753, %rd35257, %rd35249, 0;
add.cc.u64 %rd13752, %rd13752, %rd13747;
addc.u64 %rd13753, %rd13753, 0;

	// end inline asm
	// begin inline asm
	mad.lo.cc.u64 %rd13758, %rd35258, %rd35249, %rd14185;
madc.hi.u64 %rd13759, %rd35258, %rd35249, 0;
add.cc.u64 %rd13758, %rd13758, %rd13753;
addc.u64 %rd13759, %rd13759, 0;

	// end inline asm
	// begin inline asm
	mad.lo.cc.u64 %rd13764, %rd35259, %rd35249, %rd14185;
madc.hi.u64 %rd13765, %rd35259, %rd35249, 0;
add.cc.u64 %rd13764, %rd13764, %rd13759;
addc.u64 %rd13765, %rd13765, 0;

	// end inline asm
	// begin inline asm
	mad.lo.cc.u64 %rd13770, %rd35260, %rd35249, %rd14185;
madc.hi.u64 %rd13771, %rd35260, %rd35249, 0;
add.cc.u64 %rd13770, %rd13770, %rd13765;
addc.u64 %rd13771, %rd13771, 0;

	// end inline asm
	// begin inline asm
	add.cc.u64 %rd13776, %rd14185, %rd13771;
addc.u64 %rd13777, 0, 0;

	// end inline asm
	mul.lo.s64 	%rd13812, %rd13740, -8506173809081122819;
	mov.b64 	%rd14183, -5044313057631688021;
	// begin inline asm
	mad.lo.cc.u64 %rd13780, %rd13812, %rd14183, %rd13740;
madc.hi.u64 %rd13781, %rd13812, %rd14183, 0;
add.cc.u64 %rd13780, %rd13780, %rd14185;
addc.u64 %rd13781, %rd13781, 0;

	// end inline asm
	mov.b64 	%rd14189, 2210141511517208575;
	// begin inline asm
	mad.lo.cc.u64 %rd13786, %rd13812, %rd14189, %rd13746;
madc.hi.u64 %rd13787, %rd13812, %rd14189, 0;
add.cc.u64 %rd13786, %rd13786, %rd13781;
addc.u64 %rd13787, %rd13787, 0;

	// end inline asm
	mov.b64 	%rd14195, 7435674573564081700;
	// begin inline asm
	mad.lo.cc.u64 %rd13792, %rd13812, %rd14195, %rd13752;
madc.hi.u64 %rd13793, %rd13812, %rd14195, 0;
add.cc.u64 %rd13792, %rd13792, %rd13787;
addc.u64 %rd13793, %rd13793, 0;

	// end inline asm
	mov.b64 	%rd14201, 7239337960414712511;
	// begin inline asm
	mad.lo.cc.u64 %rd13798, %rd13812, %rd14201, %rd13758;
madc.hi.u64 %rd13799, %rd13812, %rd14201, 0;
add.cc.u64 %rd13798, %rd13798, %rd13793;
addc.u64 %rd13799, %rd13799, 0;

	// end inline asm
	mov.b64 	%rd14207, 5412103778470702295;
	// begin inline asm
	mad.lo.cc.u64 %rd13804, %rd13812, %rd14207, %rd13764;
madc.hi.u64 %rd13805, %rd13812, %rd14207, 0;
add.cc.u64 %rd13804, %rd13804, %rd13799;
addc.u64 %rd13805, %rd13805, 0;

	// end inline asm
	mov.b64 	%rd14213, 1873798617647539866;
	// begin inline asm
	mad.lo.cc.u64 %rd13810, %rd13812, %rd14213, %rd13770;
madc.hi.u64 %rd13811, %rd13812, %rd14213, 0;
add.cc.u64 %rd13810, %rd13810, %rd13805;
addc.u64 %rd13811, %rd13811, 0;

	// end inline asm
	// begin inline asm
	add.cc.u64 %rd13816, %rd13776, %rd13811;
addc.u64 %rd13817, 0, 0;

	// end inline asm
	add.s64 	%rd13858, %rd13777, %rd13817;
	// begin inline asm
	mad.lo.cc.u64 %rd13820, %rd35255, %rd35250, %rd13786;
madc.hi.u64 %rd13821, %rd35255, %rd35250, 0;
add.cc.u64 %rd13820, %rd13820, %rd14185;
addc.u64 %rd13821, %rd13821, 0;

	// end inline asm
	// begin inline asm
	mad.lo.cc.u64 %rd13826, %rd35256, %rd35250, %rd13792;
madc.hi.u64 %rd13827, %rd35256, %rd35250, 0;
add.cc.u64 %rd13826, %rd13826, %rd13821;
addc.u64 %rd13827, %rd13827, 0;

	// end inline asm
	// begin inline asm
	mad.lo.cc.u64 %rd13832, %rd35257, %rd35250, %rd13798;
madc.hi.u64 %rd13833, %rd35257, %rd35250, 0;
add.cc.u64 %rd13832, %rd13832, %rd13827;
addc.u64 %rd13833, %rd13833, 0;

	// end inline asm
	// begin inline asm
	mad.lo.cc.u64 %rd13838, %rd35258, %rd35250, %rd13804;
madc.hi.u64 %rd13839, %rd35258, %rd35250, 0;
add.cc.u64 %rd13838, %rd13838, %rd13833;
addc.u64 %rd13839, %rd13839, 0;

	// end inline asm
	// begin inline asm
	mad.lo.cc.u64 %rd13844, %rd35259, %rd35250, %rd13810;
madc.hi.u64 %rd13845, %rd35259, %rd35250, 0;
add.cc.u64 %rd13844, %rd13844, %rd13839;
addc.u64 %rd13845, %rd13845, 0;

	// end inline asm
	// begin inline asm
	mad.lo.cc.u64 %rd13850, %rd35260, %rd35250, %rd13816;
madc.hi.u64 %rd13851, %rd35260, %rd35250, 0;
add.cc.u64 %rd13850, %rd13850, %rd13845;
addc.u64 %rd13851, %rd13851, 0;

	// end inline asm
	// begin inline asm
	add.cc.u64 %rd13856, %rd13858, %rd13851;
addc.u64 %rd13857, 0, 0;

	// end inline asm
	mul.lo.s64 	%rd13892, %rd13820, -8506173809081122819;
	// begin inline asm
	mad.lo.cc.u64 %rd13860, %rd13892, %rd14183, %rd13820;
madc.hi.u64 %rd13861, %rd13892, %rd14183, 0;
add.cc.u64 %rd13860, %rd13860, %rd14185;
addc.u64 %rd13861, %rd13861, 0;

	// end inline asm
	// begin inline asm
	mad.lo.cc.u64 %rd13866, %rd13892, %rd14189, %rd13826;
madc.hi.u64 %rd13867, %rd13892, %rd14189, 0;
add.cc.u64 %rd13866, %rd13866, %rd13861;
addc.u64 %rd13867, %rd13867, 0;

	// end inline asm
	// begin inline asm
	mad.lo.cc.u64 %rd13872, %rd13892, %rd14195, %rd13832;
madc.hi.u64 %rd13873, %rd13892, %rd14195, 0;
add.cc.u64 %rd13872, %rd13872, %rd13867;
addc.u64 %rd13873, %rd13873, 0;

	// end inline asm
	// begin inline asm
	mad.lo.cc.u64 %rd13878, %rd13892, %rd14201, %rd13838;
madc.hi.u64 %rd13879, %rd13892, %rd14201, 0;
add.cc.u64 %rd13878, %rd13878, %rd13873;
addc.u64 %rd13879, %rd13879, 0;

	// end inline asm
	// begin inline asm
	mad.lo.cc.u64 %rd13884, %rd13892, %rd14207, %rd13844;
madc.hi.u64 %rd13885, %rd13892, %rd14207, 0;
add.cc.u64 %rd13884, %rd13884, %rd13879;
addc.u64 %rd13885, %rd13885, 0;

	// end inline asm
	// begin inline asm
	mad.lo.cc.u64 %rd13890, %rd13892, %rd14213, %rd13850;
madc.hi.u64 %rd13891, %rd13892, %rd14213, 0;
add.cc.u64 %rd13890, %rd13890, %rd13885;
addc.u64 %rd13891, %rd13891, 0;

	// end inline asm
	// begin inline asm
	add.cc.u64 %rd13896, %rd13856, %rd13891;
addc.u64 %rd13897, 0, 0;

	// end inline asm
	add.s64 	%rd13938, %rd13857, %rd13897;
	// begin inline asm
	mad.lo.cc.u64 %rd13900, %rd35255, %rd35251, %rd13866;
madc.hi.u64 %rd13901, %rd35255, %rd35251, 0;
add.cc.u64 %rd13900, %rd13900, %rd14185;
addc.u64 %rd13901, %rd13901, 0;

	// end inline asm
	// begin inline asm
	mad.lo.cc.u64 %rd13906, %rd35256, %rd35251, %rd13872;
madc.hi.u64 %rd13907, %rd35256, %rd35251, 0;
add.cc.u64 %rd13906, %rd13906, %rd13901;
addc.u64 %rd13907, %rd13907, 0;

	// end inline asm
	// begin inline asm
	mad.lo.cc.u64 %rd13912, %rd35257, %rd35251, %rd13878;
madc.hi.u64 %rd13913, %rd35257, %rd35251, 0;
add.cc.u64 %rd13912, %rd13912, %rd13907;
addc.u64 %rd13913, %rd13913, 0;

	// end inline asm
	// begin inline asm
	mad.lo.cc.u64 %rd13918, %rd35258, %rd35251, %rd13884;
madc.hi.u64 %rd13919, %rd35258, %rd35251, 0;
add.cc.u64 %rd13918, %rd13918, %rd13913;
addc.u64 %rd13919, %rd13919, 0;

	// end inline asm
	// begin inline asm
	mad.lo.cc.u64 %rd13924, %rd35259, %rd35251, %rd13890;
madc.hi.u64 %rd13925, %rd35259, %rd35251, 0;
add.cc.u64 %rd13924, %rd13924, %rd13919;
addc.u64 %rd13925, %rd13925, 0;

	// end inline asm
	// begin inline asm
	mad.lo.cc.u64 %rd13930, %rd35260, %rd35251, %rd13896;
madc.hi.u64 %rd13931, %rd35260, %rd35251, 0;
add.cc.u64 %rd13930, %rd13930, %rd13925;
addc.u64 %rd13931, %rd13931, 0;

	// end inline asm
	// begin inline asm
	add.cc.u64 %rd13936, %rd13938, %rd13931;
addc.u64 %rd13937, 0, 0;

	// end inline asm
	mul.lo.s64 	%rd13972, %rd13900, -8506173809081122819;
	// begin inline asm
	mad.lo.cc.u64 %rd13940, %rd13972, %rd14183, %rd13900;
madc.hi.u64 %rd13941, %rd13972, %rd14183, 0;
add.cc.u64 %rd13940, %rd13940, %rd14185;
addc.u64 %rd13941, %rd13941, 0;

	// end inline asm
	// begin inline asm
	mad.lo.cc.u64 %rd13946, %rd13972, %rd14189, %rd13906;
madc.hi.u64 %rd13947, %rd13972, %rd14189, 0;
add.cc.u64 %rd13946, %rd13946, %rd13941;
addc.u64 %rd13947, %rd13947, 0;

	// end inline asm
	// begin inline asm
	mad.lo.cc.u64 %rd13952, %rd13972, %rd14195, %rd13912;
madc.hi.u64 %rd13953, %rd13972, %rd14195, 0;
add.cc.u64 %rd13952, %rd13952, %rd13947;
addc.u64 %rd13953, %rd13953, 0;

	// end inline asm
	// begin inline asm
	mad.lo.cc.u64 %rd13958, %rd13972, %rd14201, %rd13918;
madc.hi.u64 %rd13959, %rd13972, %rd14201, 0;
add.cc.u64 %rd13958, %rd13958, %rd13953;
addc.u64 %rd13959, %rd13959, 0;

	// end inline asm
	// begin inline asm
	mad.lo.cc.u64 %rd13964, %rd13972, %rd14207, %rd13924;
madc.hi.u64 %rd13965, %rd13972, %rd14207, 0;
add.cc.u64 %rd13964, %rd13964, %rd13959;
addc.u64 %rd13965, %rd13965, 0;

	// end inline asm
	// begin inline asm
	mad.lo.cc.u64 %rd13970, %rd13972, %rd14213, %rd13930;
madc.hi.u64 %rd13971, %rd13972, %rd14213, 0;
add.cc.u64 %rd13970, %rd13970, %rd13965;
addc.u64 %rd13971, %rd13971, 0;

	// end inline asm
	// begin inline asm
	add.cc.u64 %rd13976, %rd13936, %rd13971;
addc.u64 %rd13977, 0, 0;

	// end inline asm
	add.s64 	%rd14018, %rd13937, %rd13977;
	// begin inline asm
	mad.lo.cc.u64 %rd13980, %rd35255, %rd35252, %rd13946;
madc.hi.u64 %rd13981, %rd35255, %rd35252, 0;
add.cc.u64 %rd13980, %rd13980, %rd14185;
addc.u64 %rd13981, %rd13981, 0;

	// end inline asm
	// begin inline asm
	mad.lo.cc.u64 %rd13986, %rd35256, %rd35252, %rd13952;
madc.hi.u64 %rd13987, %rd35256, %rd35252, 0;
add.cc.u64 %rd13986, %rd13986, %rd13981;
addc.u64 %rd13987, %rd13987, 0;

	// end inline asm
	// begin inline asm
	mad.lo.cc.u64 %rd13992, %rd35257, %rd35252, %rd13958;
madc.hi.u64 %rd13993, %rd35257, %rd35252, 0;
add.cc.u64 %rd13992, %rd13992, %rd13987;
addc.u64 %rd13993, %rd13993, 0;

	// end inline asm
	// begin inline asm
	mad.lo.cc.u64 %rd13998, %rd35258, %rd35252, %rd13964;
madc.hi.u64 %rd13999, %rd35258, %rd35252, 0;
add.cc.u64 %rd13998, %rd13998, %rd13993;
addc.u64 %rd13999, %rd13999, 0;

	// end inline asm
	// begin inline asm
	mad.lo.cc.u64 %rd14004, %rd35259, %rd35252, %rd13970;
madc.hi.u64 %rd14005, %rd35259, %rd35252, 0;
add.cc.u64 %rd14004, %rd14004, %rd13999;
addc.u64 %rd14005, %rd14005, 0;

	// end inline asm
	// begin inline asm
	mad.lo.cc.u64 %rd14010, %rd35260, %rd35252, %rd13976;
madc.hi.u64 %rd14011, %rd35260, %rd35252, 0;
add.cc.u64 %rd14010, %rd14010, %rd14005;
addc.u64 %rd14011, %rd14011, 0;

	// end inline asm
	// begin inline asm
	add.cc.u64 %rd14016, %rd14018, %rd14011;
addc.u64 %rd14017, 0, 0;

	// end inline asm
	mul.lo.s64 	%rd14052, %rd13980, -8506173809081122819;
	// begin inline asm
	mad.lo.cc.u64 %rd14020, %rd14052, %rd14183, %rd13980;
madc.hi.u64 %rd14021, %rd14052, %rd14183, 0;
add.cc.u64 %rd14020, %rd14020, %rd14185;
addc.u64 %rd14021, %rd14021, 0;

	// end inline asm
	// begin inline asm
	mad.lo.cc.u64 %rd14026, %rd14052, %rd14189, %rd13986;
madc.hi.u64 %rd14027, %rd14052, %rd14189, 0;
add.cc.u64 %rd14026, %rd14026, %rd14021;
addc.u64 %rd14027, %rd14027, 0;

	// end inline asm
	// begin inline asm
	mad.lo.cc.u64 %rd14032, %rd14052, %rd14195, %rd13992;
madc.hi.u64 %rd14033, %rd14052, %rd14195, 0;
add.cc.u64 %rd14032, %rd14032, %rd14027;
addc.u64 %rd14033, %rd14033, 0;

	// end inline asm
	// begin inline asm
	mad.lo.cc.u64 %rd14038, %rd14052, %rd14201, %rd13998;
madc.hi.u64 %rd14039, %rd14052, %rd14201, 0;
add.cc.u64 %rd14038, %rd14038, %rd14033;
addc.u64 %rd14039, %rd14039, 0;

	// end inline asm
	// begin inline asm
	mad.lo.cc.u64 %rd14044, %rd14052, %rd14207, %rd14004;
madc.hi.u64 %rd14045, %rd14052, %rd14207, 0;
add.cc.u64 %rd14044, %rd14044, %rd14039;
addc.u64 %rd14045, %rd14045, 0;

	// end inline asm
	// begin inline asm
	mad.lo.cc.u64 %rd14050, %rd14052, %rd14213, %rd14010;
madc.hi.u64 %rd14051, %rd14052, %rd14213, 0;
add.cc.u64 %rd14050, %rd14050, %rd14045;
addc.u64 %rd14051, %rd14051, 0;

	// end inline asm
	// begin inline asm
	add.cc.u64 %rd14056, %rd14016, %rd14051;
addc.u64 %rd14057, 0, 0;

	// end inline asm
	add.s64 	%rd14098, %rd14017, %rd14057;
	// begin inline asm
	mad.lo.cc.u64 %rd14060, %rd35255, %rd35253, %rd14026;
madc.hi.u64 %rd14061, %rd35255, %rd35253, 0;
add.cc.u64 %rd14060, %rd14060, %rd14185;
addc.u64 %rd14061, %rd14061, 0;

	// end inline asm
	// begin inline asm
	mad.lo.cc.u64 %rd14066, %rd35256, %rd35253, %rd14032;
madc.hi.u64 %rd14067, %rd35256, %rd35253, 0;
add.cc.u64 %rd14066, %rd14066, %rd14061;
addc.u64 %rd14067, %rd14067, 0;

	// end inline asm
	// begin inline asm
	mad.lo.cc.u64 %rd14072, %rd35257, %rd35253, %rd14038;
madc.hi.u64 %rd14073, %rd35257, %rd35253, 0;
add.cc.u64 %rd14072, %rd14072, %rd14067;
addc.u64 %rd14073, %rd14073, 0;

	// end inline asm
	// begin inline asm
	mad.lo.cc.u64 %rd14078, %rd35258, %rd35253, %rd14044;
madc.hi.u64 %rd14079, %rd35258, %rd35253, 0;
add.cc.u64 %rd14078, %rd14078, %rd14073;
addc.u64 %rd14079, %rd14079, 0;

	// end inline asm
	// begin inline asm
	mad.lo.cc.u64 %rd14084, %rd35259, %rd35253, %rd14050;
madc.hi.u64 %rd14085, %rd35259, %rd35253, 0;
add.cc.u64 %rd14084, %rd14084, %rd14079;
addc.u64 %rd14085, %rd14085, 0;

	// end inline asm
	// begin inline asm
	mad.lo.cc.u64 %rd14090, %rd35260, %rd35253, %rd14056;
madc.hi.u64 %rd14091, %rd35260, %rd35253, 0;
add.cc.u64 %rd14090, %rd14090, %rd14085;
addc.u64 %rd14091, %rd14091, 0;

	// end inline asm
	// begin inline asm
	add.cc.u64 %rd14096, %rd14098, %rd14091;
addc.u64 %rd14097, 0, 0;

	// end inline asm
	mul.lo.s64 	%rd14132, %rd14060, -8506173809081122819;
	// begin inline asm
	mad.lo.cc.u64 %rd14100, %rd14132, %rd14183, %rd14060;
madc.hi.u64 %rd14101, %rd14132, %rd14183, 0;
add.cc.u64 %rd14100, %rd14100, %rd14185;
addc.u64 %rd14101, %rd14101, 0;

	// end inline asm
	// begin inline asm
	mad.lo.cc.u64 %rd14106, %rd14132, %rd14189, %rd14066;
madc.hi.u64 %rd14107, %rd14132, %rd14189, 0;
add.cc.u64 %rd14106, %rd14106, %rd14101;
addc.u64 %rd14107, %rd14107, 0;

	// end inline asm
	// begin inline asm
	mad.lo.cc.u64 %rd14112, %rd14132, %rd14195, %rd14072;
madc.hi.u64 %rd14113, %rd14132, %rd14195, 0;
add.cc.u64 %rd14112, %rd14112, %rd14107;
addc.u64 %rd14113, %rd14113, 0;

	// end inline asm
	// begin inline asm
	mad.lo.cc.u64 %rd14118, %rd14132, %rd14201, %rd14078;
madc.hi.u64 %rd14119, %rd14132, %rd14201, 0;
add.cc.u64 %rd14118, %rd14118, %rd14113;
addc.u64 %rd14119, %rd14119, 0;

	// end inline asm
	// begin inline asm
	mad.lo.cc.u64 %rd14124, %rd14132, %rd14207, %rd14084;
madc.hi.u64 %rd14125, %rd14132, %rd14207, 0;
add.cc.u64 %rd14124, %rd14124, %rd14119;
addc.u64 %rd14125, %rd14125, 0;

	// end inline asm
	// begin inline asm
	mad.lo.cc.u64 %rd14130, %rd14132, %rd14213, %rd14090;
madc.hi.u64 %rd14131, %rd14132, %rd14213, 0;
add.cc.u64 %rd14130, %rd14130, %rd14125;
addc.u64 %rd14131, %rd14131, 0;

	// end inline asm
	// begin inline asm
	add.cc.u64 %rd14136, %rd14096, %rd14131;
addc.u64 %rd14137, 0, 0;

	// end inline asm
	add.s64 	%rd14178, %rd14097, %rd14137;
	// begin inline asm
	mad.lo.cc.u64 %rd14140, %rd35255, %rd35254, %rd14106;
madc.hi.u64 %rd14141, %rd35255, %rd35254, 0;
add.cc.u64 %rd14140, %rd14140, %rd14185;
addc.u64 %rd14141, %rd14141, 0;

	// end inline asm
	// begin inline asm
	mad.lo.cc.u64 %rd14146, %rd35256, %rd35254, %rd14112;
madc.hi.u64 %rd14147, %rd35256, %rd35254, 0;
add.cc.u64 %rd14146, %rd14146, %rd14141;
addc.u64 %rd14147, %rd14147, 0;

	// end inline asm
	// begin inline asm
	mad.lo.cc.u64 %rd14152, %rd35257, %rd35254, %rd14118;
madc.hi.u64 %rd14153, %rd35257, %rd35254, 0;
add.cc.u64 %rd14152, %rd14152, %rd14147;
addc.u64 %rd14153, %rd14153, 0;

	// end inline asm
	// begin inline asm
	mad.lo.cc.u64 %rd14158, %rd35258, %rd35254, %rd14124;
madc.hi.u64 %rd14159, %rd35258, %rd35254, 0;
add.cc.u64 %rd14158, %rd14158, %rd14153;
addc.u64 %rd14159, %rd14159, 0;

	// end inline asm
	// begin inline asm
	mad.lo.cc.u64 %rd14164, %rd35259, %rd35254, %rd14130;
madc.hi.u64 %rd14165, %rd35259, %rd35254, 0;
add.cc.u64 %rd14164, %rd14164, %rd14159;
addc.u64 %rd14165, %rd14165, 0;

	// end inline asm
	// begin inline asm
	mad.lo.cc.u64 %rd14170, %rd35260, %rd35254, %rd14136;
madc.hi.u64 %rd14171, %rd35260, %rd35254, 0;
add.cc.u64 %rd14170, %rd14170, %rd14165;
addc.u64 %rd14171, %rd14171, 0;

	// end inline asm
	// begin inline asm
	add.cc.u64 %rd14176, %rd14178, %rd14171;
addc.u64 %rd14177, 0, 0;

	// end inline asm
	mul.lo.s64 	%rd14212, %rd14140, -8506173809081122819;
	// begin inline asm
	mad.lo.cc.u64 %rd14180, %rd14212, %rd14183, %rd14140;
madc.hi.u64 %rd14181, %rd14212, %rd14183, 0;
add.cc.u64 %rd14180, %rd14180, %rd14185;
addc.u64 %rd14181, %rd14181, 0;

	// end inline asm
	// begin inline asm
	mad.lo.cc.u64 %rd35261, %rd14212, %rd14189, %rd14146;
madc.hi.u64 %rd14187, %rd14212, %rd14189, 0;
add.cc.u64 %rd35261, %rd35261, %rd14181;
addc.u64 %rd14187, %rd14187, 0;

	// end inline asm
	// begin inline asm
	mad.lo.cc.u64 %rd35262, %rd14212, %rd14195, %rd14152;
madc.hi.u64 %rd14193, %rd14212, %rd14195, 0;
add.cc.u64 %rd35262, %rd35262, %rd14187;
addc.u64 %rd14193, %rd14193, 0;

	// end inline asm
	// begin inline asm
	mad.lo.cc.u64 %rd14232, %rd14212, %rd14201, %rd14158;
madc.hi.u64 %rd14199, %rd14212, %rd14201, 0;
add.cc.u64 %rd14232, %rd14232, %rd14193;
addc.u64 %rd14199, %rd14199, 0;

	// end inline asm
	// begin inline asm
	mad.lo.cc.u64 %rd14233, %rd14212, %rd14207, %rd14164;
madc.hi.u64 %rd14205, %rd14212, %rd14207, 0;
add.cc.u64 %rd14233, %rd14233, %rd14199;
addc.u64 %rd14205, %rd14205, 0;

	// end inline asm
	// begin inline asm
	mad.lo.cc.u64 %rd14234, %rd14212, %rd14213, %rd14170;
madc.hi.u64 %rd14211, %rd14212, %rd14213, 0;
add.cc.u64 %rd14234, %rd14234, %rd14205;
addc.u64 %rd14211, %rd14211, 0;

	// end inline asm
	// begin inline asm
	add.cc.u64 %rd14235, %rd14176, %rd14211;
addc.u64 %rd14217, 0, 0;

	// end inline asm
	setp.gt.u64 	%p475, %rd14235, 1873798617647539866;
	@%p475 bra 	$L__BB3_1176;
	setp.eq.s64 	%p476, %rd14235, 1873798617647539866;
	mov.u64 	%rd35263, %rd14232;
	mov.u64 	%rd35264, %rd14233;
	mov.u64 	%rd35265, %rd14234;
	mov.u64 	%rd35266, %rd14235;
	@%p476 bra 	$L__BB3_1168;
	bra.uni 	$L__BB3_1177;
$L__BB3_1168:
	setp.gt.u64 	%p477, %rd14234, 5412103778470702295;
	@%p477 bra 	$L__BB3_1176;
	setp.ne.s64 	%p478, %rd14234, 5412103778470702295;
	mov.b64 	%rd35266, 1873798617647539866;
	mov.u64 	%rd35263, %rd14232;
	mov.u64 	%rd35264, %rd14233;
	mov.u64 	%rd35265, %rd14234;
	@%p478 bra 	$L__BB3_1177;
	setp.gt.u64 	%p479, %rd14233, 7239337960414712511;
	@%p479 bra 	$L__BB3_1176;
	setp.ne.s64 	%p480, %rd14233, 7239337960414712511;
	mov.b64 	%rd35265, 5412103778470702295;
	mov.u64 	%rd35263, %rd14232;
	mov.u64 	%rd35264, %rd14233;
	@%p480 bra 	$L__BB3_1177;
	setp.gt.u64 	%p481, %rd14232, 7435674573564081700;
	@%p481 bra 	$L__BB3_1176;
	setp.ne.s64 	%p482, %rd14232, 7435674573564081700;
	mov.b64 	%rd35264, 7239337960414712511;
	mov.u64 	%rd35263, %rd14232;
	@%p482 bra 	$L__BB3_1177;
	setp.gt.u64 	%p483, %rd35262, 2210141511517208575;
	@%p483 bra 	$L__BB3_1176;
	setp.ne.s64 	%p484, %rd35262, 2210141511517208575;
	setp.lt.u64 	%p485, %rd35261, -5044313057631688021;
	or.pred  	%p486, %p484, %p485;
	mov.b64 	%rd35263, 7435674573564081700;
	@%p486 bra 	$L__BB3_1177;
$L__BB3_1176:
	mov.b64 	%rd14236, -5044313057631688021;
	mov.b64 	%rd14237, 2210141511517208575;
	mov.b64 	%rd14238, 7435674573564081700;
	mov.b64 	%rd14239, 7239337960414712511;
	mov.b64 	%rd14240, 5412103778470702295;
	mov.b64 	%rd14241, 1873798617647539866;
	// begin inline asm
	sub.cc.u64 %rd35261, %rd35261, %rd14236;
subc.cc.u64 %rd35262, %rd35262, %rd14237;
subc.cc.u64 %rd14232, %rd14232, %rd14238;
subc.cc.u64 %rd14233, %rd14233, %rd14239;
subc.cc.u64 %rd14234, %rd14234, %rd14240;
subc.u64 %rd14235, %rd14235, %rd14241;

	// end inline asm
	mov.u64 	%rd35263, %rd14232;
	mov.u64 	%rd35264, %rd14233;
	mov.u64 	%rd35265, %rd14234;
	mov.u64 	%rd35266, %rd14235;
$L__BB3_1177:
	mov.b64 	{%r146, %r147}, %rd35248;
	mov.b64 	{%r148, %r149}, %rd35247;
	shf.l.wrap.b32 	%r150, %r149, %r146, 1;
	shf.l.wrap.b32 	%r151, %r146, %r147, 1;
	mov.b64 	%rd14263, {%r150, %r151};
	mov.b64 	{%r152, %r153}, %rd35246;
	shf.l.wrap.b32 	%r154, %r153, %r148, 1;
	shf.l.wrap.b32 	%r155, %r148, %r149, 1;
	mov.b64 	%rd14262, {%r154, %r155};
	mov.b64 	{%r156, %r157}, %rd35245;
	shf.l.wrap.b32 	%r158, %r157, %r152, 1;
	shf.l.wrap.b32 	%r159, %r152, %r153, 1;
	mov.b64 	%rd14261, {%r158, %r159};
	mov.b64 	{%r160, %r161}, %rd35244;
	shf.l.wrap.b32 	%r162, %r161, %r156, 1;
	shf.l.wrap.b32 	%r163, %r156, %r157, 1;
	mov.b64 	%rd14260, {%r162, %r163};
	mov.b64 	{%r164, %r165}, %rd35243;
	shf.l.wrap.b32 	%r166, %r165, %r160, 1;
	shf.l.wrap.b32 	%r167, %r160, %r161, 1;
	mov.b64 	%rd35268, {%r166, %r167};
	shl.b64 	%rd35267, %rd35243, 1;
	setp.gt.u64 	%p487, %rd14263, 1873798617647539866;
	@%p487 bra 	$L__BB3_1187;
	setp.eq.s64 	%p488, %rd14263, 1873798617647539866;
	mov.u64 	%rd35269, %rd14260;
	mov.u64 	%rd35270, %rd14261;
	mov.u64 	%rd35271, %rd14262;
	mov.u64 	%rd35272, %rd14263;
	@%p488 bra 	$L__BB3_1179;
	bra.uni 	$L__BB3_1188;
$L__BB3_1179:
	setp.gt.u64 	%p489, %rd14262, 5412103778470702295;
	@%p489 bra 	$L__BB3_1187;
	setp.ne.s64 	%p490, %rd14262, 5412103778470702295;
	mov.b64 	%rd35272, 1873798617647539866;
	mov.u64 	%rd35269, %rd14260;
	mov.u64 	%rd35270, %rd14261;
	mov.u64 	%rd35271, %rd14262;
	@%p490 bra 	$L__BB3_1188;
	setp.gt.u64 	%p491, %rd14261, 7239337960414712511;
	@%p491 bra 	$L__BB3_1187;
	setp.ne.s64 	%p492, %rd14261, 7239337960414712511;
	mov.b64 	%rd35271, 5412103778470702295;
	mov.u64 	%rd35269, %rd14260;
	mov.u64 	%rd35270, %rd14261;
	@%p492 bra 	$L__BB3_1188;
	setp.gt.u64 	%p493, %rd14260, 7435674573564081700;
	@%p493 bra 	$L__BB3_1187;
	setp.ne.s64 	%p494, %rd14260, 7435674573564081700;
	mov.b64 	%rd35270, 7239337960414712511;
	mov.u64 	%rd35269, %rd14260;
	@%p494 bra 	$L__BB3_1188;
	setp.gt.u64 	%p495, %rd35268, 2210141511517208575;
	@%p495 bra 	$L__BB3_1187;
	setp.ne.s64 	%p496, %rd35268, 2210141511517208575;
	setp.lt.u64 	%p497, %rd35267, -5044313057631688020;
	or.pred  	%p498, %p496, %p497;
	mov.b64 	%rd35269, 7435674573564081700;
	@%p498 bra 	$L__BB3_1188;
$L__BB3_1187:
	mov.b64 	%rd14264, -5044313057631688021;
	mov.b64 	%rd14265, 2210141511517208575;
	mov.b64 	%rd14266, 7435674573564081700;
	mov.b64 	%rd14267, 7239337960414712511;
	mov.b64 	%rd14268, 5412103778470702295;
	mov.b64 	%rd14269, 1873798617647539866;
	// begin inline asm
	sub.cc.u64 %rd35267, %rd35267, %rd14264;
subc.cc.u64 %rd35268, %rd35268, %rd14265;
subc.cc.u64 %rd14260, %rd14260, %rd14266;
subc.cc.u64 %rd14261, %rd14261, %rd14267;
subc.cc.u64 %rd14262, %rd14262, %rd14268;
subc.u64 %rd14263, %rd14263, %rd14269;

	// end inline asm
	mov.u64 	%rd35269, %rd14260;
	mov.u64 	%rd35270, %rd14261;
	mov.u64 	%rd35271, %rd14262;
	mov.u64 	%rd35272, %rd14263;
$L__BB3_1188:
	mov.b64 	{%r168, %r169}, %rd35266;
	mov.b64 	{%r170, %r171}, %rd35265;
	shf.l.wrap.b32 	%r172, %r171, %r168, 1;
	shf.l.wrap.b32 	%r173, %r168, %r169, 1;
	mov.b64 	%rd14291, {%r172, %r173};
	mov.b64 	{%r174, %r175}, %rd35264;
	shf.l.wrap.b32 	%r176, %r175, %r170, 1;
	shf.l.wrap.b32 	%r177, %r170, %r171, 1;
	mov.b64 	%rd14290, {%r176, %r177};
	mov.b64 	{%r178, %r179}, %rd35263;
	shf.l.wrap.b32 	%r180, %r179, %r174, 1;
	shf.l.wrap.b32 	%r181, %r174, %r175, 1;
	mov.b64 	%rd14289, {%r180, %r181};
	mov.b64 	{%r182, %r183}, %rd35262;
	shf.l.wrap.b32 	%r184, %r183, %r178, 1;
	shf.l.wrap.b32 	%r185, %r178, %r179, 1;
	mov.b64 	%rd14288, {%r184, %r185};
	mov.b64 	{%r186, %r187}, %rd35261;
	shf.l.wrap.b32 	%r188, %r187, %r182, 1;
	shf.l.wrap.b32 	%r189, %r182, %r183, 1;
	mov.b64 	%rd35274, {%r188, %r189};
	shl.b64 	%rd35273, %rd35261, 1;
	setp.gt.u64 	%p499, %rd14291, 1873798617647539866;
	@%p499 bra 	$L__BB3_1198;
	setp.eq.s64 	%p500, %rd14291, 1873798617647539866;
	mov.u64 	%rd35275, %rd14288;
	mov.u64 	%rd35276, %rd14289;
	mov.u64 	%rd35277, %rd14290;
	mov.u64 	%rd35278, %rd14291;
	@%p500 bra 	$L__BB3_1190;
	bra.uni 	$L__BB3_1199;
$L__BB3_1190:
	setp.gt.u64 	%p501, %rd14290, 5412103778470702295;
	@%p501 bra 	$L__BB3_1198;
	setp.ne.s64 	%p502, %rd14290, 5412103778470702295;
	mov.b64 	%rd35278, 1873798617647539866;
	mov.u64 	%rd35275, %rd14288;
	mov.u64 	%rd35276, %rd14289;
	mov.u64 	%rd35277, %rd14290;
	@%p502 bra 	$L__BB3_1199;
	setp.gt.u64 	%p503, %rd14289, 7239337960414712511;
	@%p503 bra 	$L__BB3_1198;
	setp.ne.s64 	%p504, %rd14289, 7239337960414712511;
	mov.b64 	%rd35277, 5412103778470702295;
	mov.u64 	%rd35275, %rd14288;
	mov.u64 	%rd35276, %rd14289;
	@%p504 bra 	$L__BB3_1199;
	setp.gt.u64 	%p505, %rd14288, 7435674573564081700;
	@%p505 bra 	$L__BB3_1198;
	setp.ne.s64 	%p506, %rd14288, 7435674573564081700;
	mov.b64 	%rd35276, 7239337960414712511;
	mov.u64 	%rd35275, %rd14288;
	@%p506 bra 	$L__BB3_1199;
	setp.gt.u64 	%p507, %rd35274, 2210141511517208575;
	@%p507 bra 	$L__BB3_1198;
	setp.ne.s64 	%p508, %rd35274, 2210141511517208575;
	setp.lt.u64 	%p509, %rd35273, -5044313057631688020;
	or.pred  	%p510, %p508, %p509;
	mov.b64 	%rd35275, 7435674573564081700;
	@%p510 bra 	$L__BB3_1199;
$L__BB3_1198:
	mov.b64 	%rd14292, -5044313057631688021;
	mov.b64 	%rd14293, 2210141511517208575;
	mov.b64 	%rd14294, 7435674573564081700;
	mov.b64 	%rd14295, 7239337960414712511;
	mov.b64 	%rd14296, 5412103778470702295;
	mov.b64 	%rd14297, 1873798617647539866;
	// begin inline asm
	sub.cc.u64 %rd35273, %rd35273, %rd14292;
subc.cc.u64 %rd35274, %rd35274, %rd14293;
subc.cc.u64 %rd14288, %rd14288, %rd14294;
subc.cc.u64 %rd14289, %rd14289, %rd14295;
subc.cc.u64 %rd14290, %rd14290, %rd14296;
subc.u64 %rd14291, %rd14291, %rd14297;

	// end inline asm
	mov.u64 	%rd35275, %rd14288;
	mov.u64 	%rd35276, %rd14289;
	mov.u64 	%rd35277, %rd14290;
	mov.u64 	%rd35278, %rd14291;
$L__BB3_1199:
	mov.b64 	{%r190, %r191}, %rd35272;
	mov.b64 	{%r192, %r193}, %rd35271;
	shf.l.wrap.b32 	%r194, %r193, %r190, 1;
	shf.l.wrap.b32 	%r195, %r190, %r191, 1;
	mov.b64 	%rd14319, {%r194, %r195};
	mov.b64 	{%r196, %r197}, %rd35270;
	shf.l.wrap.b32 	%r198, %r197, %r192, 1;
	shf.l.wrap.b32 	%r199, %r192, %r193, 1;
	mov.b64 	%rd14318, {%r198, %r199};
	mov.b64 	{%r200, %r201}, %rd35269;
	shf.l.wrap.b32 	%r202, %r201, %r196, 1;
	shf.l.wrap.b32 	%r203, %r196, %r197, 1;
	mov.b64 	%rd14317, {%r202, %r203};
	mov.b64 	{%r204, %r205}, %rd35268;
	shf.l.wrap.b32 	%r206, %r205, %r200, 1;
	shf.l.wrap.b32 	%r207, %r200, %r201, 1;
	mov.b64 	%rd14316, {%r206, %r207};
	mov.b64 	{%r208, %r209}, %rd35267;
	shf.l.wrap.b32 	%r210, %r209, %r204, 1;
	shf.l.wrap.b32 	%r211, %r204, %r205, 1;
	mov.b64 	%rd35280, {%r210, %r211};
	shl.b64 	%rd35279, %rd35267, 1;
	setp.gt.u64 	%p511, %rd14319, 1873798617647539866;
	@%p511 bra 	$L__BB3_1209;
	setp.eq.s64 	%p512, %rd14319, 1873798617647539866;
	mov.u64 	%rd35281, %rd14316;
	mov.u64 	%rd35282, %rd14317;
	mov.u64 	%rd35283, %rd14318;
	mov.u64 	%rd35284, %rd14319;
	@%p512 bra 	$L__BB3_1201;
	bra.uni 	$L__BB3_1210;
$L__BB3_1201:
	setp.gt.u64 	%p513, %rd14318, 5412103778470702295;
	@%p513 bra 	$L__BB3_1209;
	setp.ne.s64 	%p514, %rd14318, 5412103778470702295;
	mov.b64 	%rd35284, 1873798617647539866;
	mov.u64 	%rd35281, %rd14316;
	mov.u64 	%rd35282, %rd14317;
	mov.u64 	%rd35283, %rd14318;
	@%p514 bra 	$L__BB3_1210;
	setp.gt.u64 	%p515, %rd14317, 7239337960414712511;
	@%p515 bra 	$L__BB3_1209;
	setp.ne.s64 	%p516, %rd14317, 7239337960414712511;
	mov.b64 	%rd35283, 5412103778470702295;
	mov.u64 	%rd35281, %rd14316;
	mov.u64 	%rd35282, %rd14317;
	@%p516 bra 	$L__BB3_1210;
	setp.gt.u64 	%p517, %rd14316, 7435674573564081700;
	@%p517 bra 	$L__BB3_1209;
	setp.ne.s64 	%p518, %rd14316, 7435674573564081700;
	mov.b64 	%rd35282, 7239337960414712511;
	mov.u64 	%rd35281, %rd14316;
	@%p518 bra 	$L__BB3_1210;
	setp.gt.u64 	%p519, %rd35280, 2210141511517208575;
	@%p519 bra 	$L__BB3_1209;
	setp.ne.s64 	%p520, %rd35280, 2210141511517208575;
	setp.lt.u64 	%p521, %rd35279, -5044313057631688020;
	or.pred  	%p522, %p520, %p521;
	mov.b64 	%rd35281, 7435674573564081700;
	@%p522 bra 	$L__BB3_1210;
$L__BB3_1209:
	mov.b64 	%rd14320, -5044313057631688021;
	mov.b64 	%rd14321, 2210141511517208575;
	mov.b64 	%rd14322, 7435674573564081700;
	mov.b64 	%rd14323, 7239337960414712511;
	mov.b64 	%rd14324, 5412103778470702295;
	mov.b64 	%rd14325, 1873798617647539866;
	// begin inline asm
	sub.cc.u64 %rd35279, %rd35279, %rd14320;
subc.cc.u64 %rd35280, %rd35280, %rd14321;
subc.cc.u64 %rd14316, %rd14316, %rd14322;
subc.cc.u64 %rd14317, %rd14317, %rd14323;
subc.cc.u64 %rd14318, %rd14318, %rd14324;
subc.u64 %rd14319, %rd14319, %rd14325;

	// end inline asm
	mov.u64 	%rd35281, %rd14316;
	mov.u64 	%rd35282, %rd14317;
	mov.u64 	%rd35283, %rd14318;
	mov.u64 	%rd35284, %rd14319;
$L__BB3_1210:
	mov.b64 	{%r212, %r213}, %rd35278;
	mov.b64 	{%r214, %r215}, %rd35277;
	shf.l.wrap.b32 	%r216, %r215, %r212, 1;
	shf.l.wrap.b32 	%r217, %r212, %r213, 1;
	mov.b64 	%rd14347, {%r216, %r217};
	mov.b64 	{%r218, %r219}, %rd35276;
	shf.l.wrap.b32 	%r220, %r219, %r214, 1;
	shf.l.wrap.b32 	%r221, %r214, %r215, 1;
	mov.b64 	%rd14346, {%r220, %r221};
	mov.b64 	{%r222, %r223}, %rd35275;
	shf.l.wrap.b32 	%r224, %r223, %r218, 1;
	shf.l.wrap.b32 	%r225, %r218, %r219, 1;
	mov.b64 	%rd14345, {%r224, %r225};
	mov.b64 	{%r226, %r227}, %rd35274;
	shf.l.wrap.b32 	%r228, %r227, %r222, 1;
	shf.l.wrap.b32 	%r229, %r222, %r223, 1;
	mov.b64 	%rd14344, {%r228, %r229};
	mov.b64 	{%r230, %r231}, %rd35273;
	shf.l.wrap.b32 	%r232, %r231, %r226, 1;
	shf.l.wrap.b32 	%r233, %r226, %r227, 1;
	mov.b64 	%rd35286, {%r232, %r233};
	shl.b64 	%rd35285, %rd35273, 1;
	setp.gt.u64 	%p523, %rd14347, 1873798617647539866;
	@%p523 bra 	$L__BB3_1220;
	setp.eq.s64 	%p524, %rd14347, 1873798617647539866;
	mov.u64 	%rd35287, %rd14344;
	mov.u64 	%rd35288, %rd14345;
	mov.u64 	%rd35289, %rd14346;
	mov.u64 	%rd35290, %rd14347;
	@%p524 bra 	$L__BB3_1212;
	bra.uni 	$L__BB3_1221;
$L__BB3_1212:
	setp.gt.u64 	%p525, %rd14346, 5412103778470702295;
	@%p525 bra 	$L__BB3_1220;
	setp.ne.s64 	%p526, %rd14346, 5412103778470702295;
	mov.b64 	%rd35290, 1873798617647539866;
	mov.u64 	%rd35287, %rd14344;
	mov.u64 	%rd35288, %rd14345;
	mov.u64 	%rd35289, %rd14346;
	@%p526 bra 	$L__BB3_1221;
	setp.gt.u64 	%p527, %rd14345, 7239337960414712511;
	@%p527 bra 	$L__BB3_1220;
	setp.ne.s64 	%p528, %rd14345, 7239337960414712511;
	mov.b64 	%rd35289, 5412103778470702295;
	mov.u64 	%rd35287, %rd14344;
	mov.u64 	%rd35288, %rd14345;
	@%p528 bra 	$L__BB3_1221;
	setp.gt.u64 	%p529, %rd14344, 7435674573564081700;
	@%p529 bra 	$L__BB3_1220;
	setp.ne.s64 	%p530, %rd14344, 7435674573564081700;
	mov.b64 	%rd35288, 7239337960414712511;
	mov.u64 	%rd35287, %rd14344;
	@%p530 bra 	$L__BB3_1221;
	setp.gt.u64 	%p531, %rd35286, 2210141511517208575;
	@%p531 bra 	$L__BB3_1220;
	setp.ne.s64 	%p532, %rd35286, 2210141511517208575;
	setp.lt.u64 	%p533, %rd35285, -5044313057631688020;
	or.pred  	%p534, %p532, %p533;
	mov.b64 	%rd35287, 7435674573564081700;
	@%p534 bra 	$L__BB3_1221;
$L__BB3_1220:
	mov.b64 	%rd14348, -5044313057631688021;
	mov.b64 	%rd14349, 2210141511517208575;
	mov.b64 	%rd14350, 7435674573564081700;
	mov.b64 	%rd14351, 7239337960414712511;
	mov.b64 	%rd14352, 5412103778470702295;
	mov.b64 	%rd14353, 1873798617647539866;
	// begin inline asm
	sub.cc.u64 %rd35285, %rd35285, %rd14348;
subc.cc.u64 %rd35286, %rd35286, %rd14349;
subc.cc.u64 %rd14344, %rd14344, %rd14350;
subc.cc.u64 %rd14345, %rd14345, %rd14351;
subc.cc.u64 %rd14346, %rd14346, %rd14352;
subc.u64 %rd14347, %rd14347, %rd14353;

	// end inline asm
	mov.u64 	%rd35287, %rd14344;
	mov.u64 	%rd35288, %rd14345;
	mov.u64 	%rd35289, %rd14346;
	mov.u64 	%rd35290, %rd14347;
$L__BB3_1221:
	mov.b64 	{%r234, %r235}, %rd35284;
	mov.b64 	{%r236, %r237}, %rd35283;
	shf.l.wrap.b32 	%r238, %r237, %r234, 1;
	shf.l.wrap.b32 	%r239, %r234, %r235, 1;
	mov.b64 	%rd14375, {%r238, %r239};
	mov.b64 	{%r240, %r241}, %rd35282;
	shf.l.wrap.b32 	%r242, %r241, %r236, 1;
	shf.l.wrap.b32 	%r243, %r236, %r237, 1;
	mov.b64 	%rd14374, {%r242, %r243};
	mov.b64 	{%r244, %r245}, %rd35281;
	shf.l.wrap.b32 	%r246, %r245, %r240, 1;
	shf.l.wrap.b32 	%r247, %r240, %r241, 1;
	mov.b64 	%rd14373, {%r246, %r247};
	mov.b64 	{%r248, %r249}, %rd35280;
	shf.l.wrap.b32 	%r250, %r249, %r244, 1;
	shf.l.wrap.b32 	%r251, %r244, %r245, 1;
	mov.b64 	%rd14372, {%r250, %r251};
	mov.b64 	{%r252, %r253}, %rd35279;
	shf.l.wrap.b32 	%r254, %r253, %r248, 1;
	shf.l.wrap.b32 	%r255, %r248, %r249, 1;
	mov.b64 	%rd35292, {%r254, %r255};
	shl.b64 	%rd35291, %rd35279, 1;
	setp.gt.u64 	%p535, %rd14375, 1873798617647539866;
	@%p535 bra 	$L__BB3_1231;
	setp.eq.s64 	%p536, %rd14375, 1873798617647539866;
	mov.u64 	%rd35293, %rd14372;
	mov.u64 	%rd35294, %rd14373;
	mov.u64 	%rd35295, %rd14374;
	mov.u64 	%rd35296, %rd14375;
	@%p536 bra 	$L__BB3_1223;
	bra.uni 	$L__BB3_1232;
$L__BB3_1223:
	setp.gt.u64 	%p537, %rd14374, 5412103778470702295;
	@%p537 bra 	$L__BB3_1231;
	setp.ne.s64 	%p538, %rd14374, 5412103778470702295;
	mov.b64 	%rd35296, 1873798617647539866;
	mov.u64 	%rd35293, %rd14372;
	mov.u64 	%rd35294, %rd14373;
	mov.u64 	%rd35295, %rd14374;
	@%p538 bra 	$L__BB3_1232;
	setp.gt.u64 	%p539, %rd14373, 7239337960414712511;
	@%p539 bra 	$L__BB3_1231;
	setp.ne.s64 	%p540, %rd14373, 7239337960414712511;
	mov.b64 	%rd35295, 5412103778470702295;
	mov.u64 	%rd35293, %rd14372;
	mov.u64 	%rd35294, %rd14373;
	@%p540 bra 	$L__BB3_1232;
	setp.gt.u64 	%p541, %rd14372, 7435674573564081700;
	@%p541 bra 	$L__BB3_1231;
	setp.ne.s64 	%p542, %rd14372, 7435674573564081700;
	mov.b64 	%rd35294, 7239337960414712511;
	mov.u64 	%rd35293, %rd14372;
	@%p542 bra 	$L__BB3_1232;
	setp.gt.u64 	%p543, %rd35292, 2210141511517208575;
	@%p543 bra 	$L__BB3_1231;
	setp.ne.s64 	%p544, %rd35292, 2210141511517208575;
	setp.lt.u64 	%p545, %rd35291, -5044313057631688020;
	or.pred  	%p546, %p544, %p545;
	mov.b64 	%rd35293, 7435674573564081700;
	@%p546 bra 	$L__BB3_1232;
$L__BB3_1231:
	mov.b64 	%rd14376, -5044313057631688021;
	mov.b64 	%rd14377, 2210141511517208575;
	mov.b64 	%rd14378, 7435674573564081700;
	mov.b64 	%rd14379, 7239337960414712511;
	mov.b64 	%rd14380, 5412103778470702295;
	mov.b64 	%rd14381, 1873798617647539866;
	// begin inline asm
	sub.cc.u64 %rd35291, %rd35291, %rd14376;
subc.cc.u64 %rd35292, %rd35292, %rd14377;
subc.cc.u64 %rd14372, %rd14372, %rd14378;
subc.cc.u64 %rd14373, %rd14373, %rd14379;
subc.cc.u64 %rd14374, %rd14374, %rd14380;
subc.u64 %rd14375, %rd14375, %rd14381;

	// end inline asm
	mov.u64 	%rd35293, %rd14372;
	mov.u64 	%rd35294, %rd14373;
	mov.u64 	%rd35295, %rd14374;
	mov.u64 	%rd35296, %rd14375;
$L__BB3_1232:
	mov.b64 	%rd14833, 0;
	// begin inline asm
	mad.lo.cc.u64 %rd14388, %rd35231, %rd35285, %rd14833;
madc.hi.u64 %rd14389, %rd35231, %rd35285, 0;
add.cc.u64 %rd14388, %rd14388, %rd14833;
addc.u64 %rd14389, %rd14389, 0;

	// end inline asm
	// begin inline asm
	mad.lo.cc.u64 %rd14394, %rd35232, %rd35285, %rd14833;
madc.hi.u64 %rd14395, %rd35232, %rd35285, 0;
add.cc.u64 %rd14394, %rd14394, %rd14389;
addc.u64 %rd14395, %rd14395, 0;

	// end inline asm
	// begin inline asm
	mad.lo.cc.u64 %rd14400, %rd35233, %rd35285, %rd14833;
madc.hi.u64 %rd14401, %rd35233, %rd35285, 0;
add.cc.u64 %rd14400, %rd14400, %rd14395;
addc.u64 %rd14401, %rd14401, 0;

	// end inline asm
	// begin inline asm
	mad.lo.cc.u64 %rd14406, %rd35234, %rd35285, %rd14833;
madc.hi.u64 %rd14407, %rd35234, %rd35285, 0;
add.cc.u64 %rd14406, %rd14406, %rd14401;
addc.u64 %rd14407, %rd14407, 0;

	// end inline asm
	// begin inline asm
	mad.lo.cc.u64 %rd14412, %rd35235, %rd35285, %rd14833;
madc.hi.u64 %rd14413, %rd35235, %rd35285, 0;
add.cc.u64 %rd14412, %rd14412, %rd14407;
addc.u64 %rd14413, %rd14413, 0;

	// end inline asm
	// begin inline asm
	mad.lo.cc.u64 %rd14418, %rd35236, %rd35285, %rd14833;
madc.hi.u64 %rd14419, %rd35236, %rd35285, 0;
add.cc.u64 %rd14418, %rd14418, %rd14413;
addc.u64 %rd14419, %rd14419, 0;

	// end inline asm
	// begin inline asm
	add.cc.u64 %rd14424, %rd14833, %rd14419;
addc.u64 %rd14425, 0, 0;

	// end inline asm
	mul.lo.s64 	%rd14460, %rd14388, -8506173809081122819;
	mov.b64 	%rd14831, -5044313057631688021;
	// begin inline asm
	mad.lo.cc.u64 %rd14428, %rd14460, %rd14831, %rd14388;
madc.hi.u64 %rd14429, %rd14460, %rd14831, 0;
add.cc.u64 %rd14428, %rd14428, %rd14833;
addc.u64 %rd14429, %rd14429, 0;

	// end inline asm
	mov.b64 	%rd14837, 2210141511517208575;
	// begin inline asm
	mad.lo.cc.u64 %rd14434, %rd14460, %rd14837, %rd14394;
madc.hi.u64 %rd14435, %rd14460, %rd14837, 0;
add.cc.u64 %rd14434, %rd14434, %rd14429;
addc.u64 %rd14435, %rd14435, 0;

	// end inline asm
	mov.b64 	%rd14843, 7435674573564081700;
	// begin inline asm
	mad.lo.cc.u64 %rd14440, %rd14460, %rd14843, %rd14400;
madc.hi.u64 %rd14441, %rd14460, %rd14843, 0;
add.cc.u64 %rd14440, %rd14440, %rd14435;
addc.u64 %rd14441, %rd14441, 0;

	// end inline asm
	mov.b64 	%rd14849, 7239337960414712511;
	// begin inline asm
	mad.lo.cc.u64 %rd14446, %rd14460, %rd14849, %rd14406;
madc.hi.u64 %rd14447, %rd14460, %rd14849, 0;
add.cc.u64 %rd14446, %rd14446, %rd14441;
addc.u64 %rd14447, %rd14447, 0;

	// end inline asm
	mov.b64 	%rd14855, 5412103778470702295;
	// begin inline asm
	mad.lo.cc.u64 %rd14452, %rd14460, %rd14855, %rd14412;
madc.hi.u64 %rd14453, %rd14460, %rd14855, 0;
add.cc.u64 %rd14452, %rd14452, %rd14447;
addc.u64 %rd14453, %rd14453, 0;

	// end inline asm
	mov.b64 	%rd14861, 1873798617647539866;
	// begin inline asm
	mad.lo.cc.u64 %rd14458, %rd14460, %rd14861, %rd14418;
madc.hi.u64 %rd14459, %rd14460, %rd14861, 0;
add.cc.u64 %rd14458, %rd14458, %rd14453;
addc.u64 %rd14459, %rd14459, 0;

	// end inline asm
	// begin inline asm
	add.cc.u64 %rd14464, %rd14424, %rd14459;
addc.u64 %rd14465, 0, 0;

	// end inline asm
	add.s64 	%rd14506, %rd14425, %rd14465;
	// begin inline asm
	mad.lo.cc.u64 %rd14468, %rd35231, %rd35286, %rd14434;
madc.hi.u64 %rd14469, %rd35231, %rd35286, 0;
add.cc.u64 %rd14468, %rd14468, %rd14833;
addc.u64 %rd14469, %rd14469, 0;

	// end inline asm
	// begin inline asm
	mad.lo.cc.u64 %rd14474, %rd35232, %rd35286, %rd14440;
madc.hi.u64 %rd14475, %rd35232, %rd35286, 0;
add.cc.u64 %rd14474, %rd14474, %rd14469;
addc.u64 %rd14475, %rd14475, 0;

	// end inline asm
	// begin inline asm
	mad.lo.cc.u64 %rd14480, %rd35233, %rd35286, %rd14446;
madc.hi.u64 %rd14481, %rd35233, %rd35286, 0;
add.cc.u64 %rd14480, %rd14480, %rd14475;
addc.u64 %rd14481, %rd14481, 0;

	// end inline asm
	// begin inline asm
	mad.lo.cc.u64 %rd14486, %rd35234, %rd35286, %rd14452;
madc.hi.u64 %rd14487, %rd35234, %rd35286, 0;
add.cc.u64 %rd14486, %rd14486, %rd14481;
addc.u64 %rd14487, %rd14487, 0;

	// end inline asm
	// begin inline asm
	mad.lo.cc.u64 %rd14492, %rd35235, %rd35286, %rd14458;
madc.hi.u64 %rd14493, %rd35235, %rd35286, 0;
add.cc.u64 %rd14492, %rd14492, %rd14487;
addc.u64 %rd14493, %rd14493, 0;

	// end inline asm
	// begin inline asm
	mad.lo.cc.u64 %rd14498, %rd35236, %rd35286, %rd14464;
madc.hi.u64 %rd14499, %rd35236, %rd35286, 0;
add.cc.u64 %rd14498, %rd14498, %rd14493;
addc.u64 %rd14499, %rd14499, 0;

	// end inline asm
	// begin inline asm
	add.cc.u64 %rd14504, %rd14506, %rd14499;
addc.u64 %rd14505, 0, 0;

	// end inline asm
	mul.lo.s64 	%rd14540, %rd14468, -8506173809081122819;
	// begin inline asm
	mad.lo.cc.u64 %rd14508, %rd14540, %rd14831, %rd14468;
madc.hi.u64 %rd14509, %rd14540, %rd14831, 0;
add.cc.u64 %rd14508, %rd14508, %rd14833;
addc.u64 %rd14509, %rd14509, 0;

	// end inline asm
	// begin inline asm
	mad.lo.cc.u64 %rd14514, %rd14540, %rd14837, %rd14474;
madc.hi.u64 %rd14515, %rd14540, %rd14837, 0;
add.cc.u64 %rd14514, %rd14514, %rd14509;
addc.u64 %rd14515, %rd14515, 0;

	// end inline asm
	// begin inline asm
	mad.lo.cc.u64 %rd14520, %rd14540, %rd14843, %rd14480;
madc.hi.u64 %rd14521, %rd14540, %rd14843, 0;
add.cc.u64 %rd14520, %rd14520, %rd14515;
addc.u64 %rd14521, %rd14521, 0;

	// end inline asm
	// begin inline asm
	mad.lo.cc.u64 %rd14526, %rd14540, %rd14849, %rd14486;
madc.hi.u64 %rd14527, %rd14540, %rd14849, 0;
add.cc.u64 %rd14526, %rd14526, %rd14521;
addc.u64 %rd14527, %rd14527, 0;

	// end inline asm
	// begin inline asm
	mad.lo.cc.u64 %rd14532, %rd14540, %rd14855, %rd14492;
madc.hi.u64 %rd14533, %rd14540, %rd14855, 0;
add.cc.u64 %rd14532, %rd14532, %rd14527;
addc.u64 %rd14533, %rd14533, 0;

	// end inline asm
	// begin inline asm
	mad.lo.cc.u64 %rd14538, %rd14540, %rd14861, %rd14498;
madc.hi.u64 %rd14539, %rd14540, %rd14861, 0;
add.cc.u64 %rd14538, %rd14538, %rd14533;
addc.u64 %rd14539, %rd14539, 0;

	// end inline asm
	// begin inline asm
	add.cc.u64 %rd14544, %rd14504, %rd14539;
addc.u64 %rd14545, 0, 0;

	// end inline asm
	add.s64 	%rd14586, %rd14505, %rd14545;
	// begin inline asm
	mad.lo.cc.u64 %rd14548, %rd35231, %rd35287, %rd14514;
madc.hi.u64 %rd14549, %rd35231, %rd35287, 0;
add.cc.u64 %rd14548, %rd14548, %rd14833;
addc.u64 %rd14549, %rd14549, 0;

	// end inline asm
	// begin inline asm
	mad.lo.cc.u64 %rd14554, %rd35232, %rd35287, %rd14520;
madc.hi.u64 %rd14555, %rd35232, %rd35287, 0;
add.cc.u64 %rd14554, %rd14554, %rd14549;
addc.u64 %rd14555, %rd14555, 0;

	// end inline asm
	// begin inline asm
	mad.lo.cc.u64 %rd14560, %rd35233, %rd35287, %rd14526;
madc.hi.u64 %rd14561, %rd35233, %rd35287, 0;
add.cc.u64 %rd14560, %rd14560, %rd14555;
addc.u64 %rd14561, %rd14561, 0;

	// end inline asm
	// begin inline asm
	mad.lo.cc.u64 %rd14566, %rd35234, %rd35287, %rd14532;
madc.hi.u64 %rd14567, %rd35234, %rd35287, 0;
add.cc.u64 %rd14566, %rd14566, %rd14561;
addc.u64 %rd14567, %rd14567, 0;

	// end inline asm
	// begin inline asm
	mad.lo.cc.u64 %rd14572, %rd35235, %rd35287, %rd14538;
madc.hi.u64 %rd14573, %rd35235, %rd35287, 0;
add.cc.u64 %rd14572, %rd14572, %rd14567;
addc.u64 %rd14573, %rd14573, 0;

	// end inline asm
	// begin inline asm
	mad.lo.cc.u64 %rd14578, %rd35236, %rd35287, %rd14544;
madc.hi.u64 %rd14579, %rd35236, %rd35287, 0;
add.cc.u64 %rd14578, %rd14578, %rd14573;
addc.u64 %rd14579, %rd14579, 0;

	// end inline asm
	// begin inline asm
	add.cc.u64 %rd14584, %rd14586, %rd14579;
addc.u64 %rd14585, 0, 0;

	// end inline asm
	mul.lo.s64 	%rd14620, %rd14548, -8506173809081122819;
	// begin inline asm
	mad.lo.cc.u64 %rd14588, %rd14620, %rd14831, %rd14548;
madc.hi.u64 %rd14589, %rd14620, %rd14831, 0;
add.cc.u64 %rd14588, %rd14588, %rd14833;
addc.u64 %rd14589, %rd14589, 0;

	// end inline asm
	// begin inline asm
	mad.lo.cc.u64 %rd14594, %rd14620, %rd14837, %rd14554;
madc.hi.u64 %rd14595, %rd14620, %rd14837, 0;
add.cc.u64 %rd14594, %rd14594, %rd14589;
addc.u64 %rd14595, %rd14595, 0;

	// end inline asm
	// begin inline asm
	mad.lo.cc.u64 %rd14600, %rd14620, %rd14843, %rd14560;
madc.hi.u64 %rd14601, %rd14620, %rd14843, 0;
add.cc.u64 %rd14600, %rd14600, %rd14595;
addc.u64 %rd14601, %rd14601, 0;

	// end inline asm
	// begin inline asm
	mad.lo.cc.u64 %rd14606, %rd14620, %rd14849, %rd14566;
madc.hi.u64 %rd14607, %rd14620, %rd14849, 0;
add.cc.u64 %rd14606, %rd14606, %rd14601;
addc.u64 %rd14607, %rd14607, 0;

	// end inline asm
	// begin inline asm
	mad.lo.cc.u64 %rd14612, %rd14620, %rd14855, %rd14572;
madc.hi.u64 %rd14613, %rd14620, %rd14855, 0;
add.cc.u64 %rd14612, %rd14612, %rd14607;
addc.u64 %rd14613, %rd14613, 0;

	// end inline asm
	// begin inline asm
	mad.lo.cc.u64 %rd14618, %rd14620, %rd14861, %rd14578;
madc.hi.u64 %rd14619, %rd14620, %rd14861, 0;
add.cc.u64 %rd14618, %rd14618, %rd14613;
addc.u64 %rd14619, %rd14619, 0;

	// end inline asm
	// begin inline asm
	add.cc.u64 %rd14624, %rd14584, %rd14619;
addc.u64 %rd14625, 0, 0;

	// end inline asm
	add.s64 	%rd14666, %rd14585, %rd14625;
	// begin inline asm
	mad.lo.cc.u64 %rd14628, %rd35231, %rd35288, %rd14594;
madc.hi.u64 %rd14629, %rd35231, %rd35288, 0;
add.cc.u64 %rd14628, %rd14628, %rd14833;
addc.u64 %rd14629, %rd14629, 0;

	// end inline asm
	// begin inline asm
	mad.lo.cc.u64 %rd14634, %rd35232, %rd35288, %rd14600;
madc.hi.u64 %rd14635, %rd35232, %rd35288, 0;
add.cc.u64 %rd14634, %rd14634, %rd14629;
addc.u64 %rd14635, %rd14635, 0;

	// end inline asm
	// begin inline asm
	mad.lo.cc.u64 %rd14640, %rd35233, %rd35288, %rd14606;
madc.hi.u64 %rd14641, %rd35233, %rd35288, 0;
add.cc.u64 %rd14640, %rd14640, %rd14635;
addc.u64 %rd14641, %rd14641, 0;

	// end inline asm
	// begin inline asm
	mad.lo.cc.u64 %rd14646, %rd35234, %rd35288, %rd14612;
madc.hi.u64 %rd14647, %rd35234, %rd35288, 0;
add.cc.u64 %rd14646, %rd14646, %rd14641;
addc.u64 %rd14647, %rd14647, 0;

	// end inline asm
	// begin inline asm
	mad.lo.cc.u64 %rd14652, %rd35235, %rd35288, %rd14618;
madc.hi.u64 %rd14653, %rd35235, %rd35288, 0;
add.cc.u64 %rd14652, %rd14652, %rd14647;
addc.u64 %rd14653, %rd14653, 0;

	// end inline asm
	// begin inline asm
	mad.lo.cc.u64 %rd14658, %rd35236, %rd35288, %rd14624;
madc.hi.u64 %rd14659, %rd35236, %rd35288, 0;
add.cc.u64 %rd14658, %rd14658, %rd14653;
addc.u64 %rd14659, %rd14659, 0;

	// end inline asm
	// begin inline asm
	add.cc.u64 %rd14664, %rd14666, %rd14659;
addc.u64 %rd14665, 0, 0;

	// end inline asm
	mul.lo.s64 	%rd14700, %rd14628, -8506173809081122819;
	// begin inline asm
	mad.lo.cc.u64 %rd14668, %rd14700, %rd14831, %rd14628;
madc.hi.u64 %rd14669, %rd14700, %rd14831, 0;
add.cc.u64 %rd14668, %rd14668, %rd14833;
addc.u64 %rd14669, %rd14669, 0;

	// end inline asm
	// begin inline asm
	mad.lo.cc.u64 %rd14674, %rd14700, %rd14837, %rd14634;
madc.hi.u64 %rd14675, %rd14700, %rd14837, 0;
add.cc.u64 %rd14674, %rd14674, %rd14669;
addc.u64 %rd14675, %rd14675, 0;

	// end inline asm
	// begin inline asm
	mad.lo.cc.u64 %rd14680, %rd14700, %rd14843, %rd14640;
madc.hi.u64 %rd14681, %rd14700, %rd14843, 0;
add.cc.u64 %rd14680, %rd14680, %rd14675;
addc.u64 %rd14681, %rd14681, 0;

	// end inline asm
	// begin inline asm
	mad.lo.cc.u64 %rd14686, %rd14700, %rd14849, %rd14646;
madc.hi.u64 %rd14687, %rd14700, %rd14849, 0;
add.cc.u64 %rd14686, %rd14686, %rd14681;
addc.u64 %rd14687, %rd14687, 0;

	// end inline asm
	// begin inline asm
	mad.lo.cc.u64 %rd14692, %rd14700, %rd14855, %rd14652;
madc.hi.u64 %rd14693, %rd14700, %rd14855, 0;
add.cc.u64 %rd14692, %rd14692, %rd14687;
addc.u64 %rd14693, %rd14693, 0;

	// end inline asm
	// begin inline asm
	mad.lo.cc.u64 %rd14698, %rd14700, %rd14861, %rd14658;
madc.hi.u64 %rd14699, %rd14700, %rd14861, 0;
add.cc.u64 %rd14698, %rd14698, %rd14693;
addc.u64 %rd14699, %rd14699, 0;

	// end inline asm
	// begin inline asm
	add.cc.u64 %rd14704, %rd14664, %rd14699;
addc.u64 %rd14705, 0, 0;

	// end inline asm
	add.s64 	%rd14746, %rd14665, %rd14705;
	// begin inline asm
	mad.lo.cc.u64 %rd14708, %rd35231, %rd35289, %rd14674;
madc.hi.u64 %rd14709, %rd35231, %rd35289, 0;
add.cc.u64 %rd14708, %rd14708, %rd14833;
addc.u64 %rd14709, %rd14709, 0;

	// end inline asm
	// begin inline asm
	mad.lo.cc.u64 %rd14714, %rd35232, %rd35289, %rd14680;
madc.hi.u64 %rd14715, %rd35232, %rd35289, 0;
add.cc.u64 %rd14714, %rd14714, %rd14709;
addc.u64 %rd14715, %rd14715, 0;

	// end inline asm
	// begin inline asm
	mad.lo.cc.u64 %rd14720, %rd35233, %rd35289, %rd14686;
madc.hi.u64 %rd14721, %rd35233, %rd35289, 0;
add.cc.u64 %rd14720, %rd14720, %rd14715;
addc.u64 %rd14721, %rd14721, 0;

	// end inline asm
	// begin inline asm
	mad.lo.cc.u64 %rd14726, %rd35234, %rd35289, %rd14692;
madc.hi.u64 %rd14727, %rd35234, %rd35289, 0;
add.cc.u64 %rd14726, %rd14726, %rd14721;
addc.u64 %rd14727, %rd14727, 0;

	// end inline asm
	// begin inline asm
	mad.lo.cc.u64 %rd14732, %rd35235, %rd35289, %rd14698;
madc.hi.u64 %rd14733, %rd35235, %rd35289, 0;
add.cc.u64 %rd14732, %rd14732, %rd14727;
addc.u64 %rd14733, %rd14733, 0;

	// end inline asm
	// begin inline asm
	mad.lo.cc.u64 %rd14738, %rd35236, %rd35289, %rd14704;
madc.hi.u64 %rd14739, %rd35236, %rd35289, 0;
add.cc.u64 %rd14738, %rd14738, %rd14733;
addc.u64 %rd14739, %rd14739, 0;

	// end inline asm
	// begin inline asm
	add.cc.u64 %rd14744, %rd14746, %rd14739;
addc.u64 %rd14745, 0, 0;

	// end inline asm
	mul.lo.s64 	%rd14780, %rd14708, -8506173809081122819;
	// begin inline asm
	mad.lo.cc.u64 %rd14748, %rd14780, %rd14831, %rd14708;
madc.hi.u64 %rd14749, %rd14780, %rd14831, 0;
add.cc.u64 %rd14748, %rd14748, %rd14833;
addc.u64 %rd14749, %rd14749, 0;

	// end inline asm
	// begin inline asm
	mad.lo.cc.u64 %rd14754, %rd14780, %rd14837, %rd14714;
madc.hi.u64 %rd14755, %rd14780, %rd14837, 0;
add.cc.u64 %rd14754, %rd14754, %rd14749;
addc.u64 %rd14755, %rd14755, 0;

	// end inline asm
	// begin inline asm
	mad.lo.cc.u64 %rd14760, %rd14780, %rd14843, %rd14720;
madc.hi.u64 %rd14761, %rd14780, %rd14843, 0;
add.cc.u64 %rd14760, %rd14760, %rd14755;
addc.u64 %rd14761, %rd14761, 0;

	// end inline asm
	// begin inline asm
	mad.lo.cc.u64 %rd14766, %rd14780, %rd14849, %rd14726;
madc.hi.u64 %rd14767, %rd14780, %rd14849, 0;
add.cc.u64 %rd14766, %rd14766, %rd14761;
addc.u64 %rd14767, %rd14767, 0;

	// end inline asm
	// begin inline asm
	mad.lo.cc.u64 %rd14772, %rd14780, %rd14855, %rd14732;
madc.hi.u64 %rd14773, %rd14780, %rd14855, 0;
add.cc.u64 %rd14772, %rd14772, %rd14767;
addc.u64 %rd14773, %rd14773, 0;

	// end inline asm
	// begin inline asm
	mad.lo.cc.u64 %rd14778, %rd14780, %rd14861, %rd14738;
madc.hi.u64 %rd14779, %rd14780, %rd14861, 0;
add.cc.u64 %rd14778, %rd14778, %rd14773;
addc.u64 %rd14779, %rd14779, 0;

	// end inline asm
	// begin inline asm
	add.cc.u64 %rd14784, %rd14744, %rd14779;
addc.u64 %rd14785, 0, 0;

	// end inline asm
	add.s64 	%rd14826, %rd14745, %rd14785;
	// begin inline asm
	mad.lo.cc.u64 %rd14788, %rd35231, %rd35290, %rd14754;
madc.hi.u64 %rd14789, %rd35231, %rd35290, 0;
add.cc.u64 %rd14788, %rd14788, %rd14833;
addc.u64 %rd14789, %rd14789, 0;

	// end inline asm
	// begin inline asm
	mad.lo.cc.u64 %rd14794, %rd35232, %rd35290, %rd14760;
madc.hi.u64 %rd14795, %rd35232, %rd35290, 0;
add.cc.u64 %rd14794, %rd14794, %rd14789;
addc.u64 %rd14795, %rd14795, 0;

	// end inline asm
	// begin inline asm
	mad.lo.cc.u64 %rd14800, %rd35233, %rd35290, %rd14766;
madc.hi.u64 %rd14801, %rd35233, %rd35290, 0;
add.cc.u64 %rd14800, %rd14800, %rd14795;
addc.u64 %rd14801, %rd14801, 0;

	// end inline asm
	// begin inline asm
	mad.lo.cc.u64 %rd14806, %rd35234, %rd35290, %rd14772;
madc.hi.u64 %rd14807, %rd35234, %rd35290, 0;
add.cc.u64 %rd14806, %rd14806, %rd14801;
addc.u64 %rd14807, %rd14807, 0;

	// end inline asm
	// begin inline asm
	mad.lo.cc.u64 %rd14812, %rd35235, %rd35290, %rd14778;
madc.hi.u64 %rd14813, %rd35235, %rd35290, 0;
add.cc.u64 %rd14812, %rd14812, %rd14807;
addc.u64 %rd14813, %rd14813, 0;

	// end inline asm
	// begin inline asm
	mad.lo.cc.u64 %rd14818, %rd35236, %rd35290, %rd14784;
madc.hi.u64 %rd14819, %rd35236, %rd35290, 0;
add.cc.u64 %rd14818, %rd14818, %rd14813;
addc.u64 %rd14819, %rd14819, 0;

	// end inline asm
	// begin inline asm
	add.cc.u64 %rd14824, %rd14826, %rd14819;
addc.u64 %rd14825, 0, 0;

	// end inline asm
	mul.lo.s64 	%rd14860, %rd14788, -8506173809081122819;
	// begin inline asm
	mad.lo.cc.u64 %rd14828, %rd14860, %rd14831, %rd14788;
madc.hi.u64 %rd14829, %rd14860, %rd14831, 0;
add.cc.u64 %rd14828, %rd14828, %rd14833;
addc.u64 %rd14829, %rd14829, 0;

	// end inline asm
	// begin inline asm
	mad.lo.cc.u64 %rd35297, %rd14860, %rd14837, %rd14794;
madc.hi.u64 %rd14835, %rd14860, %rd14837, 0;
add.cc.u64 %rd35297, %rd35297, %rd14829;
addc.u64 %rd14835, %rd14835, 0;

	// end inline asm
	// begin inline asm
	mad.lo.cc.u64 %rd35298, %rd14860, %rd14843, %rd14800;
madc.hi.u64 %rd14841, %rd14860, %rd14843, 0;
add.cc.u64 %rd35298, %rd35298, %rd14835;
addc.u64 %rd14841, %rd14841, 0;

	// end inline asm
	// begin inline asm
	mad.lo.cc.u64 %rd14880, %rd14860, %rd14849, %rd14806;
madc.hi.u64 %rd14847, %rd14860, %rd14849, 0;
add.cc.u64 %rd14880, %rd14880, %rd14841;
addc.u64 %rd14847, %rd14847, 0;

	// end inline asm
	// begin inline asm
	mad.lo.cc.u64 %rd14881, %rd14860, %rd14855, %rd14812;
madc.hi.u64 %rd14853, %rd14860, %rd14855, 0;
add.cc.u64 %rd14881, %rd14881, %rd14847;
addc.u64 %rd14853, %rd14853, 0;

	// end inline asm
	// begin inline asm
	mad.lo.cc.u64 %rd14882, %rd14860, %rd14861, %rd14818;
madc.hi.u64 %rd14859, %rd14860, %rd14861, 0;
add.cc.u64 %rd14882, %rd14882, %rd14853;
addc.u64 %rd14859, %rd14859, 0;

	// end inline asm
	// begin inline asm
	add.cc.u64 %rd14883, %rd14824, %rd14859;
addc.u64 %rd14865, 0, 0;

	// end inline asm
	setp.gt.u64 	%p547, %rd14883, 1873798617647539866;
	@%p547 bra 	$L__BB3_1242;
	setp.eq.s64 	%p548, %rd14883, 1873798617647539866;
	mov.u64 	%rd35299, %rd14880;
	mov.u64 	%rd35300, %rd14881;
	mov.u64 	%rd35301, %rd14882;
	mov.u64 	%rd35302, %rd14883;
	@%p548 bra 	$L__BB3_1234;
	bra.uni 	$L__BB3_1243;
$L__BB3_1234:
	setp.gt.u64 	%p549, %rd14882, 5412103778470702295;
	@%p549 bra 	$L__BB3_1242;
	setp.ne.s64 	%p550, %rd14882, 5412103778470702295;
	mov.b64 	%rd35302, 1873798617647539866;
	mov.u64 	%rd35299, %rd14880;
	mov.u64 	%rd35300, %rd14881;
	mov.u64 	%rd35301, %rd14882;
	@%p550 bra 	$L__BB3_1243;
	setp.gt.u64 	%p551, %rd14881, 7239337960414712511;
	@%p551 bra 	$L__BB3_1242;
	setp.ne.s64 	%p552, %rd14881, 7239337960414712511;
	mov.b64 	%rd35301, 5412103778470702295;
	mov.u64 	%rd35299, %rd14880;
	mov.u64 	%rd35300, %rd14881;
	@%p552 bra 	$L__BB3_1243;
	setp.gt.u64 	%p553, %rd14880, 7435674573564081700;
	@%p553 bra 	$L__BB3_1242;
	setp.ne.s64 	%p554, %rd14880, 7435674573564081700;
	mov.b64 	%rd35300, 7239337960414712511;
	mov.u64 	%rd35299, %rd14880;
	@%p554 bra 	$L__BB3_1243;
	setp.gt.u64 	%p555, %rd35298, 2210141511517208575;
	@%p555 bra 	$L__BB3_1242;
	setp.ne.s64 	%p556, %rd35298, 2210141511517208575;
	setp.lt.u64 	%p557, %rd35297, -5044313057631688021;
	or.pred  	%p558, %p556, %p557;
	mov.b64 	%rd35299, 7435674573564081700;
	@%p558 bra 	$L__BB3_1243;
$L__BB3_1242:
	mov.b64 	%rd14884, -5044313057631688021;
	mov.b64 	%rd14885, 2210141511517208575;
	mov.b64 	%rd14886, 7435674573564081700;
	mov.b64 	%rd14887, 7239337960414712511;
	mov.b64 	%rd14888, 5412103778470702295;
	mov.b64 	%rd14889, 1873798617647539866;
	// begin inline asm
	sub.cc.u64 %rd35297, %rd35297, %rd14884;
subc.cc.u64 %rd35298, %rd35298, %rd14885;
subc.cc.u64 %rd14880, %rd14880, %rd14886;
subc.cc.u64 %rd14881, %rd14881, %rd14887;
subc.cc.u64 %rd14882, %rd14882, %rd14888;
subc.u64 %rd14883, %rd14883, %rd14889;

	// end inline asm
	mov.u64 	%rd35299, %rd14880;
	mov.u64 	%rd35300, %rd14881;
	mov.u64 	%rd35301, %rd14882;
	mov.u64 	%rd35302, %rd14883;
$L__BB3_1243:
	mov.b64 	%rd15341, 0;
	// begin inline asm
	mad.lo.cc.u64 %rd14896, %rd35237, %rd35291, %rd15341;
madc.hi.u64 %rd14897, %rd35237, %rd35291, 0;
add.cc.u64 %rd14896, %rd14896, %rd15341;
addc.u64 %rd14897, %rd14897, 0;

	// end inline asm
	// begin inline asm
	mad.lo.cc.u64 %rd14902, %rd35238, %rd35291, %rd15341;
madc.hi.u64 %rd14903, %rd35238, %rd35291, 0;
add.cc.u64 %rd14902, %rd14902, %rd14897;
addc.u64 %rd14903, %rd14903, 0;

	// end inline asm
	// begin inline asm
	mad.lo.cc.u64 %rd14908, %rd35239, %rd35291, %rd15341;
madc.hi.u64 %rd14909, %rd35239, %rd35291, 0;
add.cc.u64 %rd14908, %rd14908, %rd14903;
addc.u64 %rd14909, %rd14909, 0;

	// end inline asm
	// begin inline asm
	mad.lo.cc.u64 %rd14914, %rd35240, %rd35291, %rd15341;
madc.hi.u64 %rd14915, %rd35240, %rd35291, 0;
add.cc.u64 %rd14914, %rd14914, %rd14909;
addc.u64 %rd14915, %rd14915, 0;

	// end inline asm
	// begin inline asm
	mad.lo.cc.u64 %rd14920, %rd35241, %rd35291, %rd15341;
madc.hi.u64 %rd14921, %rd35241, %rd35291, 0;
add.cc.u64 %rd14920, %rd14920, %rd14915;
addc.u64 %rd14921, %rd14921, 0;

	// end inline asm
	// begin inline asm
	mad.lo.cc.u64 %rd14926, %rd35242, %rd35291, %rd15341;
madc.hi.u64 %rd14927, %rd35242, %rd35291, 0;
add.cc.u64 %rd14926, %rd14926, %rd14921;
addc.u64 %rd14927, %rd14927, 0;

	// end inline asm
	// begin inline asm
	add.cc.u64 %rd14932, %rd15341, %rd14927;
addc.u64 %rd14933, 0, 0;

	// end inline asm
	mul.lo.s64 	%rd14968, %rd14896, -8506173809081122819;
	mov.b64 	%rd15339, -5044313057631688021;
	// begin inline asm
	mad.lo.cc.u64 %rd14936, %rd14968, %rd15339, %rd14896;
madc.hi.u64 %rd14937, %rd14968, %rd15339, 0;
add.cc.u64 %rd14936, %rd14936, %rd15341;
addc.u64 %rd14937, %rd14937, 0;

	// end inline asm
	mov.b64 	%rd15345, 2210141511517208575;
	// begin inline asm
	mad.lo.cc.u64 %rd14942, %rd14968, %rd15345, %rd14902;
madc.hi.u64 %rd14943, %rd14968, %rd15345, 0;
add.cc.u64 %rd14942, %rd14942, %rd14937;
addc.u64 %rd14943, %rd14943, 0;

	// end inline asm
	mov.b64 	%rd15351, 7435674573564081700;
	// begin inline asm
	mad.lo.cc.u64 %rd14948, %rd14968, %rd15351, %rd14908;
madc.hi.u64 %rd14949, %rd14968, %rd15351, 0;
add.cc.u64 %rd14948, %rd14948, %rd14943;
addc.u64 %rd14949, %rd14949, 0;

	// end inline asm
	mov.b64 	%rd15357, 7239337960414712511;
	// begin inline asm
	mad.lo.cc.u64 %rd14954, %rd14968, %rd15357, %rd14914;
madc.hi.u64 %rd14955, %rd14968, %rd15357, 0;
add.cc.u64 %rd14954, %rd14954, %rd14949;
addc.u64 %rd14955, %rd14955, 0;

	// end inline asm
	mov.b64 	%rd15363, 5412103778470702295;
	// begin inline asm
	mad.lo.cc.u64 %rd14960, %rd14968, %rd15363, %rd14920;
madc.hi.u64 %rd14961, %rd14968, %rd15363, 0;
add.cc.u64 %rd14960, %rd14960, %rd14955;
addc.u64 %rd14961, %rd14961, 0;

	// end inline asm
	mov.b64 	%rd15369, 1873798617647539866;
	// begin inline asm
	mad.lo.cc.u64 %rd14966, %rd14968, %rd15369, %rd14926;
madc.hi.u64 %rd14967, %rd14968, %rd15369, 0;
add.cc.u64 %rd14966, %rd14966, %rd14961;
addc.u64 %rd14967, %rd14967, 0;

	// end inline asm
	// begin inline asm
	add.cc.u64 %rd14972, %rd14932, %rd14967;
addc.u64 %rd14973, 0, 0;

	// end inline asm
	add.s64 	%rd15014, %rd14933, %rd14973;
	// begin inline asm
	mad.lo.cc.u64 %rd14976, %rd35237, %rd35292, %rd14942;
madc.hi.u64 %rd14977, %rd35237, %rd35292, 0;
add.cc.u64 %rd14976, %rd14976, %rd15341;
addc.u64 %rd14977, %rd14977, 0;

	// end inline asm
	// begin inline asm
	mad.lo.cc.u64 %rd14982, %rd35238, %rd35292, %rd14948;
madc.hi.u64 %rd14983, %rd35238, %rd35292, 0;
add.cc.u64 %rd14982, %rd14982, %rd14977;
addc.u64 %rd14983, %rd14983, 0;

	// end inline asm
	// begin inline asm
	mad.lo.cc.u64 %rd14988, %rd35239, %rd35292, %rd14954;
madc.hi.u64 %rd14989, %rd35239, %rd35292, 0;
add.cc.u64 %rd14988, %rd14988, %rd14983;
addc.u64 %rd14989, %rd14989, 0;

	// end inline asm
	// begin inline asm
	mad.lo.cc.u64 %rd14994, %rd35240, %rd35292, %rd14960;
madc.hi.u64 %rd14995, %rd35240, %rd35292, 0;
add.cc.u64 %rd14994, %rd14994, %rd14989;
addc.u64 %rd14995, %rd14995, 0;

	// end inline asm
	// begin inline asm
	mad.lo.cc.u64 %rd15000, %rd35241, %rd35292, %rd14966;
madc.hi.u64 %rd15001, %rd35241, %rd35292, 0;
add.cc.u64 %rd15000, %rd15000, %rd14995;
addc.u64 %rd15001, %rd15001, 0;

	// end inline asm
	// begin inline asm
	mad.lo.cc.u64 %rd15006, %rd35242, %rd35292, %rd14972;
madc.hi.u64 %rd15007, %rd35242, %rd35292, 0;
add.cc.u64 %rd15006, %rd15006, %rd15001;
addc.u64 %rd15007, %rd15007, 0;

	// end inline asm
	// begin inline asm
	add.cc.u64 %rd15012, %rd15014, %rd15007;
addc.u64 %rd15013, 0, 0;

	// end inline asm
	mul.lo.s64 	%rd15048, %rd14976, -8506173809081122819;
	// begin inline asm
	mad.lo.cc.u64 %rd15016, %rd15048, %rd15339, %rd14976;
madc.hi.u64 %rd15017, %rd15048, %rd15339, 0;
add.cc.u64 %rd15016, %rd15016, %rd15341;
addc.u64 %rd15017, %rd15017, 0;

	// end inline asm
	// begin inline asm
	mad.lo.cc.u64 %rd15022, %rd15048, %rd15345, %rd14982;
madc.hi.u64 %rd15023, %rd15048, %rd15345, 0;
add.cc.u64 %rd15022, %rd15022, %rd15017;
addc.u64 %rd15023, %rd15023, 0;

	// end inline asm
	// begin inline asm
	mad.lo.cc.u64 %rd15028, %rd15048, %rd15351, %rd14988;
madc.hi.u64 %rd15029, %rd15048, %rd15351, 0;
add.cc.u64 %rd15028, %rd15028, %rd15023;
addc.u64 %rd15029, %rd15029, 0;

	// end inline asm
	// begin inline asm
	mad.lo.cc.u64 %rd15034, %rd15048, %rd15357, %rd14994;
madc.hi.u64 %rd15035, %rd15048, %rd15357, 0;
add.cc.u64 %rd15034, %rd15034, %rd15029;
addc.u64 %rd15035, %rd15035, 0;

	// end inline asm
	// begin inline asm
	mad.lo.cc.u64 %rd15040, %rd15048, %rd15363, %rd15000;
madc.hi.u64 %rd15041, %rd15048, %rd15363, 0;
add.cc.u64 %rd15040, %rd15040, %rd15035;
addc.u64 %rd15041, %rd15041, 0;

	// end inline asm
	// begin inline asm
	mad.lo.cc.u64 %rd15046, %rd15048, %rd15369, %rd15006;
madc.hi.u64 %rd15047, %rd15048, %rd15369, 0;
add.cc.u64 %rd15046, %rd15046, %rd15041;
addc.u64 %rd15047, %rd15047, 0;

	// end inline asm
	// begin inline asm
	add.cc.u64 %rd15052, %rd15012, %rd15047;
addc.u64 %rd15053, 0, 0;

	// end inline asm
	add.s64 	%rd15094, %rd15013, %rd15053;
	// begin inline asm
	mad.lo.cc.u64 %rd15056, %rd35237, %rd35293, %rd15022;
madc.hi.u64 %rd15057, %rd35237, %rd35293, 0;
add.cc.u64 %rd15056, %rd15056, %rd15341;
addc.u64 %rd15057, %rd15057, 0;

	// end inline asm
	// begin inline asm
	mad.lo.cc.u64 %rd15062, %rd35238, %rd35293, %rd15028;
madc.hi.u64 %rd15063, %rd35238, %rd35293, 0;
add.cc.u64 %rd15062, %rd15062, %rd15057;
addc.u64 %rd15063, %rd15063, 0;

	// end inline asm
	// begin inline asm
	mad.lo.cc.u64 %rd15068, %rd35239, %rd35293, %rd15034;
madc.hi.u64 %rd15069, %rd35239, %rd35293, 0;
add.cc.u64 %rd15068, %rd15068, %rd15063;
addc.u64 %rd15069, %rd15069, 0;

	// end inline asm
	// begin inline asm
	mad.lo.cc.u64 %rd15074, %rd35240, %rd35293, %rd15040;
madc.hi.u64 %rd15075, %rd35240, %rd35293, 0;
add.cc.u64 %rd15074, %rd15074, %rd15069;
addc.u64 %rd15075, %rd15075, 0;

	// end inline asm
	// begin inline asm
	mad.lo.cc.u64 %rd15080, %rd35241, %rd35293, %rd15046;
madc.hi.u64 %rd15081, %rd35241, %rd35293, 0;
add.cc.u64 %rd15080, %rd15080, %rd15075;
addc.u64 %rd15081, %rd15081, 0;

	// end inline asm
	// begin inline asm
	mad.lo.cc.u64 %rd15086, %rd35242, %rd35293, %rd15052;
madc.hi.u64 %rd15087, %rd35242, %rd35293, 0;
add.cc.u64 %rd15086, %rd15086, %rd15081;
addc.u64 %rd15087, %rd15087, 0;

	// end inline asm
	// begin inline asm
	add.cc.u64 %rd15092, %rd15094, %rd15087;
addc.u64 %rd15093, 0, 0;

	// end inline asm
	mul.lo.s64 	%rd15128, %rd15056, -8506173809081122819;
	// begin inline asm
	mad.lo.cc.u64 %rd15096, %rd15128, %rd15339, %rd15056;
madc.hi.u64 %rd15097, %rd15128, %rd15339, 0;
add.cc.u64 %rd15096, %rd15096, %rd15341;
addc.u64 %rd15097, %rd15097, 0;

	// end inline asm
	// begin inline asm
	mad.lo.cc.u64 %rd15102, %rd15128, %rd15345, %rd15062;
madc.hi.u64 %rd15103, %rd15128, %rd15345, 0;
add.cc.u64 %rd15102, %rd15102, %rd15097;
addc.u64 %rd15103, %rd15103, 0;

	// end inline asm
	// begin inline asm
	mad.lo.cc.u64 %rd15108, %rd15128, %rd15351, %rd15068;
madc.hi.u64 %rd15109, %rd15128, %rd15351, 0;
add.cc.u64 %rd15108, %rd15108, %rd15103;
addc.u64 %rd15109, %rd15109, 0;

	// end inline asm
	// begin inline asm
	mad.lo.cc.u64 %rd15114, %rd15128, %rd15357, %rd15074;
madc.hi.u64 %rd15115, %rd15128, %rd15357, 0;
add.cc.u64 %rd15114, %rd15114, %rd15109;
addc.u64 %rd15115, %rd15115, 0;

	// end inline asm
	// begin inline asm
	mad.lo.cc.u64 %rd15120, %rd15128, %rd15363, %rd15080;
madc.hi.u64 %rd15121, %rd15128, %rd15363, 0;
add.cc.u64 %rd15120, %rd15120, %rd15115;
addc.u64 %rd15121, %rd15121, 0;

	// end inline asm
	// begin inline asm
	mad.lo.cc.u64 %rd15126, %rd15128, %rd15369, %rd15086;
madc.hi.u64 %rd15127, %rd15128, %rd15369, 0;
add.cc.u64 %rd15126, %rd15126, %rd15121;
addc.u64 %rd15127, %rd15127, 0;

	// end inline asm
	// begin inline asm
	add.cc.u64 %rd15132, %rd15092, %rd15127;
addc.u64 %rd15133, 0, 0;

	// end inline asm
	add.s64 	%rd15174, %rd15093, %rd15133;
	// begin inline asm
	mad.lo.cc.u64 %rd15136, %rd35237, %rd35294, %rd15102;
madc.hi.u64 %rd15137, %rd35237, %rd35294, 0;
add.cc.u64 %rd15136, %rd15136, %rd15341;
addc.u64 %rd15137, %rd15137, 0;

	// end inline asm
	// begin inline asm
	mad.lo.cc.u64 %rd15142, %rd35238, %rd35294, %rd15108;
madc.hi.u64 %rd15143, %rd35238, %rd35294, 0;
add.cc.u64 %rd15142, %rd15142, %rd15137;
addc.u64 %rd15143, %rd15143, 0;

	// end inline asm
	// begin inline asm
	mad.lo.cc.u64 %rd15148, %rd35239, %rd35294, %rd15114;
madc.hi.u64 %rd15149, %rd35239, %rd35294, 0;
add.cc.u64 %rd15148, %rd15148, %rd15143;
addc.u64 %rd15149, %rd15149, 0;

	// end inline asm
	// begin inline asm
	mad.lo.cc.u64 %rd15154, %rd35240, %rd35294, %rd15120;
madc.hi.u64 %rd15155, %rd35240, %rd35294, 0;
add.cc.u64 %rd15154, %rd15154, %rd15149;
addc.u64 %rd15155, %rd15155, 0;

	// end inline asm
	// begin inline asm
	mad.lo.cc.u64 %rd15160, %rd35241, %rd35294, %rd15126;
madc.hi.u64 %rd15161, %rd35241, %rd35294, 0;
add.cc.u64 %rd15160, %rd15160, %rd15155;
addc.u64 %rd15161, %rd15161, 0;

	// end inline asm
	// begin inline asm
	mad.lo.cc.u64 %rd15166, %rd35242, %rd35294, %rd15132;
madc.hi.u64 %rd15167, %rd35242, %rd35294, 0;
add.cc.u64 %rd15166, %rd15166, %rd15161;
addc.u64 %rd15167, %rd15167, 0;

	// end inline asm
	// begin inline asm
	add.cc.u64 %rd15172, %rd15174, %rd15167;
addc.u64 %rd15173, 0, 0;

	// end inline asm
	mul.lo.s64 	%rd15208, %rd15136, -8506173809081122819;
	// begin inline asm
	mad.lo.cc.u64 %rd15176, %rd15208, %rd15339, %rd15136;
madc.hi.u64 %rd15177, %rd15208, %rd15339, 0;
add.cc.u64 %rd15176, %rd15176, %rd15341;
addc.u64 %rd15177, %rd15177, 0;

	// end inline asm
	// begin inline asm
	mad.lo.cc.u64 %rd15182, %rd15208, %rd15345, %rd15142;
madc.hi.u64 %rd15183, %rd15208, %rd15345, 0;
add.cc.u64 %rd15182, %rd15182, %rd15177;
addc.u64 %rd15183, %rd15183, 0;

	// end inline asm
	// begin inline asm
	mad.lo.cc.u64 %rd15188, %rd15208, %rd15351, %rd15148;
madc.hi.u64 %rd15189, %rd15208, %rd15351, 0;
add.cc.u64 %rd15188, %rd15188, %rd15183;
addc.u64 %rd15189, %rd15189, 0;

	// end inline asm
	// begin inline asm
	mad.lo.cc.u64 %rd15194, %rd15208, %rd15357, %rd15154;
madc.hi.u64 %rd15195, %rd15208, %rd15357, 0;
add.cc.u64 %rd15194, %rd15194, %rd15189;
addc.u64 %rd15195, %rd15195, 0;

	// end inline asm
	// begin inline asm
	mad.lo.cc.u64 %rd15200, %rd15208, %rd15363, %rd15160;
madc.hi.u64 %rd15201, %rd15208, %rd15363, 0;
add.cc.u64 %rd15200, %rd15200, %rd15195;
addc.u64 %rd15201, %rd15201, 0;

	// end inline asm
	// begin inline asm
	mad.lo.cc.u64 %rd15206, %rd15208, %rd15369, %rd15166;
madc.hi.u64 %rd15207, %rd15208, %rd15369, 0;
add.cc.u64 %rd15206, %rd15206, %rd15201;
addc.u64 %rd15207, %rd15207, 0;

	// end inline asm
	// begin inline asm
	add.cc.u64 %rd15212, %rd15172, %rd15207;
addc.u64 %rd15213, 0, 0;

	// end inline asm
	add.s64 	%rd15254, %rd15173, %rd15213;
	// begin inline asm
	mad.lo.cc.u64 %rd15216, %rd35237, %rd35295, %rd15182;
madc.hi.u64 %rd15217, %rd35237, %rd35295, 0;
add.cc.u64 %rd15216, %rd15216, %rd15341;
addc.u64 %rd15217, %rd15217, 0;

	// end inline asm
	// begin inline asm
	mad.lo.cc.u64 %rd15222, %rd35238, %rd35295, %rd15188;
madc.hi.u64 %rd15223, %rd35238, %rd35295, 0;
add.cc.u64 %rd15222, %rd15222, %rd15217;
addc.u64 %rd15223, %rd15223, 0;

	// end inline asm
	// begin inline asm
	mad.lo.cc.u64 %rd15228, %rd35239, %rd35295, %rd15194;
madc.hi.u64 %rd15229, %rd35239, %rd35295, 0;
add.cc.u64 %rd15228, %rd15228, %rd15223;
addc.u64 %rd15229, %rd15229, 0;

	// end inline asm
	// begin inline asm
	mad.lo.cc.u64 %rd15234, %rd35240, %rd35295, %rd15200;
madc.hi.u64 %rd15235, %rd35240, %rd35295, 0;
add.cc.u64 %rd15234, %rd15234, %rd15229;
addc.u64 %rd15235, %rd15235, 0;

	// end inline asm
	// begin inline asm
	mad.lo.cc.u64 %rd15240, %rd35241, %rd35295, %rd15206;
madc.hi.u64 %rd15241, %rd35241, %rd35295, 0;
add.cc.u64 %rd15240, %rd15240, %rd15235;
addc.u64 %rd15241, %rd15241, 0;

	// end inline asm
	// begin inline asm
	mad.lo.cc.u64 %rd15246, %rd35242, %rd35295, %rd15212;
madc.hi.u64 %rd15247, %rd35242, %rd35295, 0;
add.cc.u64 %rd15246, %rd15246, %rd15241;
addc.u64 %rd15247, %rd15247, 0;

	// end inline asm
	// begin inline asm
	add.cc.u64 %rd15252, %rd15254, %rd15247;
addc.u64 %rd15253, 0, 0;

	// end inline asm
	mul.lo.s64 	%rd15288, %rd15216, -8506173809081122819;
	// begin inline asm
	mad.lo.cc.u64 %rd15256, %rd15288, %rd15339, %rd15216;
madc.hi.u64 %rd15257, %rd15288, %rd15339, 0;
add.cc.u64 %rd15256, %rd15256, %rd15341;
addc.u64 %rd15257, %rd15257, 0;

	// end inline asm
	// begin inline asm
	mad.lo.cc.u64 %rd15262, %rd15288, %rd15345, %rd15222;
madc.hi.u64 %rd15263, %rd15288, %rd15345, 0;
add.cc.u64 %rd15262, %rd15262, %rd15257;
addc.u64 %rd15263, %rd15263, 0;

	// end inline asm
	// begin inline asm
	mad.lo.cc.u64 %rd15268, %rd15288, %rd15351, %rd15228;
madc.hi.u64 %rd15269, %rd15288, %rd15351, 0;
add.cc.u64 %rd15268, %rd15268, %rd15263;
addc.u64 %rd15269, %rd15269, 0;

	// end inline asm
	// begin inline asm
	mad.lo.cc.u64 %rd15274, %rd15288, %rd15357, %rd15234;
madc.hi.u64 %rd15275, %rd15288, %rd15357, 0;
add.cc.u64 %rd15274, %rd15274, %rd15269;
addc.u64 %rd15275, %rd15275, 0;

	// end inline asm
	// begin inline asm
	mad.lo.cc.u64 %rd15280, %rd15288, %rd15363, %rd15240;
madc.hi.u64 %rd15281, %rd15288, %rd15363, 0;
add.cc.u64 %rd15280, %rd15280, %rd15275;
addc.u64 %rd15281, %rd15281, 0;

	// end inline asm
	// begin inline asm
	mad.lo.cc.u64 %rd15286, %rd15288, %rd15369, %rd15246;
madc.hi.u64 %rd15287, %rd15288, %rd15369, 0;
add.cc.u64 %rd15286, %rd15286, %rd15281;
addc.u64 %rd15287, %rd15287, 0;

	// end inline asm
	// begin inline asm
	add.cc.u64 %rd15292, %rd15252, %rd15287;
addc.u64 %rd15293, 0, 0;

	// end inline asm
	add.s64 	%rd15334, %rd15253, %rd15293;
	// begin inline asm
	mad.lo.cc.u64 %rd15296, %rd35237, %rd35296, %rd15262;
madc.hi.u64 %rd15297, %rd35237, %rd35296, 0;
add.cc.u64 %rd15296, %rd15296, %rd15341;
addc.u64 %rd15297, %rd15297, 0;

	// end inline asm
	// begin inline asm
	mad.lo.cc.u64 %rd15302, %rd35238, %rd35296, %rd15268;
madc.hi.u64 %rd15303, %rd35238, %rd35296, 0;
add.cc.u64 %rd15302, %rd15302, %rd15297;
addc.u64 %rd15303, %rd15303, 0;

	// end inline asm
	// begin inline asm
	mad.lo.cc.u64 %rd15308, %rd35239, %rd35296, %rd15274;
madc.hi.u64 %rd15309, %rd35239, %rd35296, 0;
add.cc.u64 %rd15308, %rd15308, %rd15303;
addc.u64 %rd15309, %rd15309, 0;

	// end inline asm
	// begin inline asm
	mad.lo.cc.u64 %rd15314, %rd35240, %rd35296, %rd15280;
madc.hi.u64 %rd15315, %rd35240, %rd35296, 0;
add.cc.u64 %rd15314, %rd15314, %rd15309;
addc.u64 %rd15315, %rd15315, 0;

	// end inline asm
	// begin inline asm
	mad.lo.cc.u64 %rd15320, %rd35241, %rd35296, %rd15286;
madc.hi.u64 %rd15321, %rd35241, %rd35296, 0;
add.cc.u64 %rd15320, %rd15320, %rd15315;
addc.u64 %rd15321, %rd15321, 0;

	// end inline asm
	// begin inline asm
	mad.lo.cc.u64 %rd15326, %rd35242, %rd35296, %rd15292;
madc.hi.u64 %rd15327, %rd35242, %rd35296, 0;
add.cc.u64 %rd15326, %rd15326, %rd15321;
addc.u64 %rd15327, %rd15327, 0;

	// end inline asm
	// begin inline asm
	add.cc.u64 %rd15332, %rd15334, %rd15327;
addc.u64 %rd15333, 0, 0;

	// end inline asm
	mul.lo.s64 	%rd15368, %rd15296, -8506173809081122819;
	// begin inline asm
	mad.lo.cc.u64 %rd15336, %rd15368, %rd15339, %rd15296;
madc.hi.u64 %rd15337, %rd15368, %rd15339, 0;
add.cc.u64 %rd15336, %rd15336, %rd15341;
addc.u64 %rd15337, %rd15337, 0;

	// end inline asm
	// begin inline asm
	mad.lo.cc.u64 %rd35303, %rd15368, %rd15345, %rd15302;
madc.hi.u64 %rd15343, %rd15368, %rd15345, 0;
add.cc.u64 %rd35303, %rd35303, %rd15337;
addc.u64 %rd15343, %rd15343, 0;

	// end inline asm
	// begin inline asm
	mad.lo.cc.u64 %rd35304, %rd15368, %rd15351, %rd15308;
madc.hi.u64 %rd15349, %rd15368, %rd15351, 0;
add.cc.u64 %rd35304, %rd35304, %rd15343;
addc.u64 %rd15349, %rd15349, 0;

	// end inline asm
	// begin inline asm
	mad.lo.cc.u64 %rd15388, %rd15368, %rd15357, %rd15314;
madc.hi.u64 %rd15355, %rd15368, %rd15357, 0;
add.cc.u64 %rd15388, %rd15388, %rd15349;
addc.u64 %rd15355, %rd15355, 0;

	// end inline asm
	// begin inline asm
	mad.lo.cc.u64 %rd15389, %rd15368, %rd15363, %rd15320;
madc.hi.u64 %rd15361, %rd15368, %rd15363, 0;
add.cc.u64 %rd15389, %rd15389, %rd15355;
addc.u64 %rd15361, %rd15361, 0;

	// end inline asm
	// begin inline asm
	mad.lo.cc.u64 %rd15390, %rd15368, %rd15369, %rd15326;
madc.hi.u64 %rd15367, %rd15368, %rd15369, 0;
add.cc.u64 %rd15390, %rd15390, %rd15361;
addc.u64 %rd15367, %rd15367, 0;

	// end inline asm
	// begin inline asm
	add.cc.u64 %rd15391, %rd15332, %rd15367;
addc.u64 %rd15373, 0, 0;

	// end inline asm
	setp.gt.u64 	%p559, %rd15391, 1873798617647539866;
	@%p559 bra 	$L__BB3_1253;
	setp.eq.s64 	%p560, %rd15391, 1873798617647539866;
	mov.u64 	%rd35305, %rd15388;
	mov.u64 	%rd35306, %rd15389;
	mov.u64 	%rd35307, %rd15390;
	mov.u64 	%rd35308, %rd15391;
	@%p560 bra 	$L__BB3_1245;
	bra.uni 	$L__BB3_1254;
$L__BB3_1245:
	setp.gt.u64 	%p561, %rd15390, 5412103778470702295;
	@%p561 bra 	$L__BB3_1253;
	setp.ne.s64 	%p562, %rd15390, 5412103778470702295;
	mov.b64 	%rd35308, 1873798617647539866;
	mov.u64 	%rd35305, %rd15388;
	mov.u64 	%rd35306, %rd15389;
	mov.u64 	%rd35307, %rd15390;
	@%p562 bra 	$L__BB3_1254;
	setp.gt.u64 	%p563, %rd15389, 7239337960414712511;
	@%p563 bra 	$L__BB3_1253;
	setp.ne.s64 	%p564, %rd15389, 7239337960414712511;
	mov.b64 	%rd35307, 5412103778470702295;
	mov.u64 	%rd35305, %rd15388;
	mov.u64 	%rd35306, %rd15389;
	@%p564 bra 	$L__BB3_1254;
	setp.gt.u64 	%p565, %rd15388, 7435674573564081700;
	@%p565 bra 	$L__BB3_1253;
	setp.ne.s64 	%p566, %rd15388, 7435674573564081700;
	mov.b64 	%rd35306, 7239337960414712511;
	mov.u64 	%rd35305, %rd15388;
	@%p566 bra 	$L__BB3_1254;
	setp.gt.u64 	%p567, %rd35304, 2210141511517208575;
	@%p567 bra 	$L__BB3_1253;
	setp.ne.s64 	%p568, %rd35304, 2210141511517208575;
	setp.lt.u64 	%p569, %rd35303, -5044313057631688021;
	or.pred  	%p570, %p568, %p569;
	mov.b64 	%rd35305, 7435674573564081700;
	@%p570 bra 	$L__BB3_1254;
$L__BB3_1253:
	mov.b64 	%rd15392, -5044313057631688021;
	mov.b64 	%rd15393, 2210141511517208575;
	mov.b64 	%rd15394, 7435674573564081700;
	mov.b64 	%rd15395, 7239337960414712511;
	mov.b64 	%rd15396, 5412103778470702295;
	mov.b64 	%rd15397, 1873798617647539866;
	// begin inline asm
	sub.cc.u64 %rd35303, %rd35303, %rd15392;
subc.cc.u64 %rd35304, %rd35304, %rd15393;
subc.cc.u64 %rd15388, %rd15388, %rd15394;
subc.cc.u64 %rd15389, %rd15389, %rd15395;
subc.cc.u64 %rd15390, %rd15390, %rd15396;
subc.u64 %rd15391, %rd15391, %rd15397;

	// end inline asm
	mov.u64 	%rd35305, %rd15388;
	mov.u64 	%rd35306, %rd15389;
	mov.u64 	%rd35307, %rd15390;
	mov.u64 	%rd35308, %rd15391;
$L__BB3_1254:
	mov.u64 	%rd15437, %rd35290;
	mov.u64 	%rd35309, %rd35285;
	mov.u64 	%rd15434, %rd35287;
	mov.u64 	%rd15436, %rd35289;
	mov.u64 	%rd35310, %rd35286;
	mov.u64 	%rd15435, %rd35288;
	// begin inline asm
	add.cc.u64 %rd35309, %rd35309, %rd35291;
addc.cc.u64 %rd35310, %rd35310, %rd35292;
addc.cc.u64 %rd15434, %rd15434, %rd35293;
addc.cc.u64 %rd15435, %rd15435, %rd35294;
addc.cc.u64 %rd15436, %rd15436, %rd35295;
addc.u64 %rd15437, %rd15437, %rd35296;

	// end inline asm
	setp.gt.u64 	%p571, %rd15437, 1873798617647539866;
	@%p571 bra 	$L__BB3_1264;
	setp.eq.s64 	%p572, %rd15437, 1873798617647539866;
	mov.u64 	%rd35311, %rd15434;
	mov.u64 	%rd35312, %rd15435;
	mov.u64 	%rd35313, %rd15436;
	mov.u64 	%rd35314, %rd15437;
	@%p572 bra 	$L__BB3_1256;
	bra.uni 	$L__BB3_1265;
$L__BB3_1256:
	setp.gt.u64 	%p573, %rd15436, 5412103778470702295;
	@%p573 bra 	$L__BB3_1264;
	setp.ne.s64 	%p574, %rd15436, 5412103778470702295;
	mov.b64 	%rd35314, 1873798617647539866;
	mov.u64 	%rd35311, %rd15434;
	mov.u64 	%rd35312, %rd15435;
	mov.u64 	%rd35313, %rd15436;
	@%p574 bra 	$L__BB3_1265;
	setp.gt.u64 	%p575, %rd15435, 7239337960414712511;
	@%p575 bra 	$L__BB3_1264;
	setp.ne.s64 	%p576, %rd15435, 7239337960414712511;
	mov.b64 	%rd35313, 5412103778470702295;
	mov.u64 	%rd35311, %rd15434;
	mov.u64 	%rd35312, %rd15435;
	@%p576 bra 	$L__BB3_1265;
	setp.gt.u64 	%p577, %rd15434, 7435674573564081700;
	@%p577 bra 	$L__BB3_1264;
	setp.ne.s64 	%p578, %rd15434, 7435674573564081700;
	mov.b64 	%rd35312, 7239337960414712511;
	mov.u64 	%rd35311, %rd15434;
	@%p578 bra 	$L__BB3_1265;
	setp.gt.u64 	%p579, %rd35310, 2210141511517208575;
	@%p579 bra 	$L__BB3_1264;
	setp.ne.s64 	%p580, %rd35310, 2210141511517208575;
	setp.lt.u64 	%p581, %rd35309, -5044313057631688021;
	or.pred  	%p582, %p580, %p581;
	mov.b64 	%rd35311, 7435674573564081700;
	@%p582 bra 	$L__BB3_1265;
$L__BB3_1264:
	mov.b64 	%rd15438, -5044313057631688021;
	mov.b64 	%rd15439, 2210141511517208575;
	mov.b64 	%rd15440, 7435674573564081700;
	mov.b64 	%rd15441, 7239337960414712511;
	mov.b64 	%rd15442, 5412103778470702295;
	mov.b64 	%rd15443, 1873798617647539866;
	// begin inline asm
	sub.cc.u64 %rd35309, %rd35309, %rd15438;
subc.cc.u64 %rd35310, %rd35310, %rd15439;
subc.cc.u64 %rd15434, %rd15434, %rd15440;
subc.cc.u64 %rd15435, %rd15435, %rd15441;
subc.cc.u64 %rd15436, %rd15436, %rd15442;
subc.u64 %rd15437, %rd15437, %rd15443;

	// end inline asm
	mov.u64 	%rd35311, %rd15434;
	mov.u64 	%rd35312, %rd15435;
	mov.u64 	%rd35313, %rd15436;
	mov.u64 	%rd35314, %rd15437;
$L__BB3_1265:
	mov.u64 	%rd15480, %rd35239;
	mov.u64 	%rd15482, %rd35241;
	mov.u64 	%rd35316, %rd35238;
	mov.u64 	%rd15481, %rd35240;
	mov.u64 	%rd15483, %rd35242;
	mov.u64 	%rd35315, %rd35237;
	// begin inline asm
	add.cc.u64 %rd35315, %rd35315, %rd35231;
addc.cc.u64 %rd35316, %rd35316, %rd35232;
addc.cc.u64 %rd15480, %rd15480, %rd35233;
addc.cc.u64 %rd15481, %rd15481, %rd35234;
addc.cc.u64 %rd15482, %rd15482, %rd35235;
addc.u64 %rd15483, %rd15483, %rd35236;

	// end inline asm
	setp.gt.u64 	%p583, %rd15483, 1873798617647539866;
	@%p583 bra 	$L__BB3_1275;
	setp.eq.s64 	%p584, %rd15483, 1873798617647539866;
	mov.u64 	%rd35317, %rd15480;
	mov.u64 	%rd35318, %rd15481;
	mov.u64 	%rd35319, %rd15482;
	mov.u64 	%rd35320, %rd15483;
	@%p584 bra 	$L__BB3_1267;
	bra.uni 	$L__BB3_1276;
$L__BB3_1267:
	setp.gt.u64 	%p585, %rd15482, 5412103778470702295;
	@%p585 bra 	$L__BB3_1275;
	setp.ne.s64 	%p586, %rd15482, 5412103778470702295;
	mov.b64 	%rd35320, 1873798617647539866;
	mov.u64 	%rd35317, %rd15480;
	mov.u64 	%rd35318, %rd15481;
	mov.u64 	%rd35319, %rd15482;
	@%p586 bra 	$L__BB3_1276;
	setp.gt.u64 	%p587, %rd15481, 7239337960414712511;
	@%p587 bra 	$L__BB3_1275;
	setp.ne.s64 	%p588, %rd15481, 7239337960414712511;
	mov.b64 	%rd35319, 5412103778470702295;
	mov.u64 	%rd35317, %rd15480;
	mov.u64 	%rd35318, %rd15481;
	@%p588 bra 	$L__BB3_1276;
	setp.gt.u64 	%p589, %rd15480, 7435674573564081700;
	@%p589 bra 	$L__BB3_1275;
	setp.ne.s64 	%p590, %rd15480, 7435674573564081700;
	mov.b64 	%rd35318, 7239337960414712511;
	mov.u64 	%rd35317, %rd15480;
	@%p590 bra 	$L__BB3_1276;
	setp.gt.u64 	%p591, %rd35316, 2210141511517208575;
	@%p591 bra 	$L__BB3_1275;
	setp.ne.s64 	%p592, %rd35316, 2210141511517208575;
	setp.lt.u64 	%p593, %rd35315, -5044313057631688021;
	or.pred  	%p594, %p592, %p593;
	mov.b64 	%rd35317, 7435674573564081700;
	@%p594 bra 	$L__BB3_1276;
$L__BB3_1275:
	mov.b64 	%rd15484, -5044313057631688021;
	mov.b64 	%rd15485, 2210141511517208575;
	mov.b64 	%rd15486, 7435674573564081700;
	mov.b64 	%rd15487, 7239337960414712511;
	mov.b64 	%rd15488, 5412103778470702295;
	mov.b64 	%rd15489, 1873798617647539866;
	// begin inline asm
	sub.cc.u64 %rd35315, %rd35315, %rd15484;
subc.cc.u64 %rd35316, %rd35316, %rd15485;
subc.cc.u64 %rd15480, %rd15480, %rd15486;
subc.cc.u64 %rd15481, %rd15481, %rd15487;
subc.cc.u64 %rd15482, %rd15482, %rd15488;
subc.u64 %rd15483, %rd15483, %rd15489;

	// end inline asm
	mov.u64 	%rd35317, %rd15480;
	mov.u64 	%rd35318, %rd15481;
	mov.u64 	%rd35319, %rd15482;
	mov.u64 	%rd35320, %rd15483;
$L__BB3_1276:
	mov.b64 	%rd15941, 0;
	// begin inline asm
	mad.lo.cc.u64 %rd15496, %rd35315, %rd35309, %rd15941;
madc.hi.u64 %rd15497, %rd35315, %rd35309, 0;
add.cc.u64 %rd15496, %rd15496, %rd15941;
addc.u64 %rd15497, %rd15497, 0;

	// end inline asm
	// begin inline asm
	mad.lo.cc.u64 %rd15502, %rd35316, %rd35309, %rd15941;
madc.hi.u64 %rd15503, %rd35316, %rd35309, 0;
add.cc.u64 %rd15502, %rd15502, %rd15497;
addc.u64 %rd15503, %rd15503, 0;

	// end inline asm
	// begin inline asm
	mad.lo.cc.u64 %rd15508, %rd35317, %rd35309, %rd15941;
madc.hi.u64 %rd15509, %rd35317, %rd35309, 0;
add.cc.u64 %rd15508, %rd15508, %rd15503;
addc.u64 %rd15509, %rd15509, 0;

	// end inline asm
	// begin inline asm
	mad.lo.cc.u64 %rd15514, %rd35318, %rd35309, %rd15941;
madc.hi.u64 %rd15515, %rd35318, %rd35309, 0;
add.cc.u64 %rd15514, %rd15514, %rd15509;
addc.u64 %rd15515, %rd15515, 0;

	// end inline asm
	// begin inline asm
	mad.lo.cc.u64 %rd15520, %rd35319, %rd35309, %rd15941;
madc.hi.u64 %rd15521, %rd35319, %rd35309, 0;
add.cc.u64 %rd15520, %rd15520, %rd15515;
addc.u64 %rd15521, %rd15521, 0;

	// end inline asm
	// begin inline asm
	mad.lo.cc.u64 %rd15526, %rd35320, %rd35309, %rd15941;
madc.hi.u64 %rd15527, %rd35320, %rd35309, 0;
add.cc.u64 %rd15526, %rd15526, %rd15521;
addc.u64 %rd15527, %rd15527, 0;

	// end inline asm
	// begin inline asm
	add.cc.u64 %rd15532, %rd15941, %rd15527;
addc.u64 %rd15533, 0, 0;

	// end inline asm
	mul.lo.s64 	%rd15568, %rd15496, -8506173809081122819;
	mov.b64 	%rd15939, -5044313057631688021;
	// begin inline asm
	mad.lo.cc.u64 %rd15536, %rd15568, %rd15939, %rd15496;
madc.hi.u64 %rd15537, %rd15568, %rd15939, 0;
add.cc.u64 %rd15536, %rd15536, %rd15941;
addc.u64 %rd15537, %rd15537, 0;

	// end inline asm
	mov.b64 	%rd15945, 2210141511517208575;
	// begin inline asm
	mad.lo.cc.u64 %rd15542, %rd15568, %rd15945, %rd15502;
madc.hi.u64 %rd15543, %rd15568, %rd15945, 0;
add.cc.u64 %rd15542, %rd15542, %rd15537;
addc.u64 %rd15543, %rd15543, 0;

	// end inline asm
	mov.b64 	%rd15951, 7435674573564081700;
	// begin inline asm
	mad.lo.cc.u64 %rd15548, %rd15568, %rd15951, %rd15508;
madc.hi.u64 %rd15549, %rd15568, %rd15951, 0;
add.cc.u64 %rd15548, %rd15548, %rd15543;
addc.u64 %rd15549, %rd15549, 0;

	// end inline asm
	mov.b64 	%rd15957, 7239337960414712511;
	// begin inline asm
	mad.lo.cc.u64 %rd15554, %rd15568, %rd15957, %rd15514;
madc.hi.u64 %rd15555, %rd15568, %rd15957, 0;
add.cc.u64 %rd15554, %rd15554, %rd15549;
addc.u64 %rd15555, %rd15555, 0;

	// end inline asm
	mov.b64 	%rd15963, 5412103778470702295;
	// begin inline asm
	mad.lo.cc.u64 %rd15560, %rd15568, %rd15963, %rd15520;
madc.hi.u64 %rd15561, %rd15568, %rd15963, 0;
add.cc.u64 %rd15560, %rd15560, %rd15555;
addc.u64 %rd15561, %rd15561, 0;

	// end inline asm
	mov.b64 	%rd15969, 1873798617647539866;
	// begin inline asm
	mad.lo.cc.u64 %rd15566, %rd15568, %rd15969, %rd15526;
madc.hi.u64 %rd15567, %rd15568, %rd15969, 0;
add.cc.u64 %rd15566, %rd15566, %rd15561;
addc.u64 %rd15567, %rd15567, 0;

	// end inline asm
	// begin inline asm
	add.cc.u64 %rd15572, %rd15532, %rd15567;
addc.u64 %rd15573, 0, 0;

	// end inline asm
	add.s64 	%rd15614, %rd15533, %rd15573;
	// begin inline asm
	mad.lo.cc.u64 %rd15576, %rd35315, %rd35310, %rd15542;
madc.hi.u64 %rd15577, %rd35315, %rd35310, 0;
add.cc.u64 %rd15576, %rd15576, %rd15941;
addc.u64 %rd15577, %rd15577, 0;

	// end inline asm
	// begin inline asm
	mad.lo.cc.u64 %rd15582, %rd35316, %rd35310, %rd15548;
madc.hi.u64 %rd15583, %rd35316, %rd35310, 0;
add.cc.u64 %rd15582, %rd15582, %rd15577;
addc.u64 %rd15583, %rd15583, 0;

	// end inline asm
	// begin inline asm
	mad.lo.cc.u64 %rd15588, %rd35317, %rd35310, %rd15554;
madc.hi.u64 %rd15589, %rd35317, %rd35310, 0;
add.cc.u64 %rd15588, %rd15588, %rd15583;
addc.u64 %rd15589, %rd15589, 0;

	// end inline asm
	// begin inline asm
	mad.lo.cc.u64 %rd15594, %rd35318, %rd35310, %rd15560;
madc.hi.u64 %rd15595, %rd35318, %rd35310, 0;
add.cc.u64 %rd15594, %rd15594, %rd15589;
addc.u64 %rd15595, %rd15595, 0;

	// end inline asm
	// begin inline asm
	mad.lo.cc.u64 %rd15600, %rd35319, %rd35310, %rd15566;
madc.hi.u64 %rd15601, %rd35319, %rd35310, 0;
add.cc.u64 %rd15600, %rd15600, %rd15595;
addc.u64 %rd15601, %rd15601, 0;

	// end inline asm
	// begin inline asm
	mad.lo.cc.u64 %rd15606, %rd35320, %rd35310, %rd15572;
madc.hi.u64 %rd15607, %rd35320, %rd35310, 0;
add.cc.u64 %rd15606, %rd15606, %rd15601;
addc.u64 %rd15607, %rd15607, 0;

	// end inline asm
	// begin inline asm
	add.cc.u64 %rd15612, %rd15614, %rd15607;
addc.u64 %rd15613, 0, 0;

	// end inline asm
	mul.lo.s64 	%rd15648, %rd15576, -8506173809081122819;
	// begin inline asm
	mad.lo.cc.u64 %rd15616, %rd15648, %rd15939, %rd15576;
madc.hi.u64 %rd15617, %rd15648, %rd15939, 0;
add.cc.u64 %rd15616, %rd15616, %rd15941;
addc.u64 %rd15617, %rd15617, 0;

	// end inline asm
	// begin inline asm
	mad.lo.cc.u64 %rd15622, %rd15648, %rd15945, %rd15582;
madc.hi.u64 %rd15623, %rd15648, %rd15945, 0;
add.cc.u64 %rd15622, %rd15622, %rd15617;
addc.u64 %rd15623, %rd15623, 0;

	// end inline asm
	// begin inline asm
	mad.lo.cc.u64 %rd15628, %rd15648, %rd15951, %rd15588;
madc.hi.u64 %rd15629, %rd15648, %rd15951, 0;
add.cc.u64 %rd15628, %rd15628, %rd15623;
addc.u64 %rd15629, %rd15629, 0;

	// end inline asm
	// begin inline asm
	mad.lo.cc.u64 %rd15634, %rd15648, %rd15957, %rd15594;
madc.hi.u64 %rd15635, %rd15648, %rd15957, 0;
add.cc.u64 %rd15634, %rd15634, %rd15629;
addc.u64 %rd15635, %rd15635, 0;

	// end inline asm
	// begin inline asm
	mad.lo.cc.u64 %rd15640, %rd15648, %rd15963, %rd15600;
madc.hi.u64 %rd15641, %rd15648, %rd15963, 0;
add.cc.u64 %rd15640, %rd15640, %rd15635;
addc.u64 %rd15641, %rd15641, 0;

	// end inline asm
	// begin inline asm
	mad.lo.cc.u64 %rd15646, %rd15648, %rd15969, %rd15606;
madc.hi.u64 %rd15647, %rd15648, %rd15969, 0;
add.cc.u64 %rd15646, %rd15646, %rd15641;
addc.u64 %rd15647, %rd15647, 0;

	// end inline asm
	// begin inline asm
	add.cc.u64 %rd15652, %rd15612, %rd15647;
addc.u64 %rd15653, 0, 0;

	// end inline asm
	add.s64 	%rd15694, %rd15613, %rd15653;
	// begin inline asm
	mad.lo.cc.u64 %rd15656, %rd35315, %rd35311, %rd15622;
madc.hi.u64 %rd15657, %rd35315, %rd35311, 0;
add.cc.u64 %rd15656, %rd15656, %rd15941;
addc.u64 %rd15657, %rd15657, 0;

	// end inline asm
	// begin inline asm
	mad.lo.cc.u64 %rd15662, %rd35316, %rd35311, %rd15628;
madc.hi.u64 %rd15663, %rd35316, %rd35311, 0;
add.cc.u64 %rd15662, %rd15662, %rd15657;
addc.u64 %rd15663, %rd15663, 0;

	// end inline asm
	// begin inline asm
	mad.lo.cc.u64 %rd15668, %rd35317, %rd35311, %rd15634;
madc.hi.u64 %rd15669, %rd35317, %rd35311, 0;
add.cc.u64 %rd15668, %rd15668, %rd15663;
addc.u64 %rd15669, %rd15669, 0;

	// end inline asm
	// begin inline asm
	mad.lo.cc.u64 %rd15674, %rd35318, %rd35311, %rd15640;
madc.hi.u64 %rd15675, %rd35318, %rd35311, 0;
add.cc.u64 %rd15674, %rd15674, %rd15669;
addc.u64 %rd15675, %rd15675, 0;

	// end inline asm
	// begin inline asm
	mad.lo.cc.u64 %rd15680, %rd35319, %rd35311, %rd15646;
madc.hi.u64 %rd15681, %rd35319, %rd35311, 0;
add.cc.u64 %rd15680, %rd15680, %rd15675;
addc.u64 %rd15681, %rd15681, 0;

	// end inline asm
	// begin inline asm
	mad.lo.cc.u64 %rd15686, %rd35320, %rd35311, %rd15652;
madc.hi.u64 %rd15687, %rd35320, %rd35311, 0;
add.cc.u64 %rd15686, %rd15686, %rd15681;
addc.u64 %rd15687, %rd15687, 0;

	// end inline asm
	// begin inline asm
	add.cc.u64 %rd15692, %rd15694, %rd15687;
addc.u64 %rd15693, 0, 0;

	// end inline asm
	mul.lo.s64 	%rd15728, %rd15656, -8506173809081122819;
	// begin inline asm
	mad.lo.cc.u64 %rd15696, %rd15728, %rd15939, %rd15656;
madc.hi.u64 %rd15697, %rd15728, %rd15939, 0;
add.cc.u64 %rd15696, %rd15696, %rd15941;
addc.u64 %rd15697, %rd15697, 0;

	// end inline asm
	// begin inline asm
	mad.lo.cc.u64 %rd15702, %rd15728, %rd15945, %rd15662;
madc.hi.u64 %rd15703, %rd15728, %rd15945, 0;
add.cc.u64 %rd15702, %rd15702, %rd15697;
addc.u64 %rd15703, %rd15703, 0;

	// end inline asm
	// begin inline asm
	mad.lo.cc.u64 %rd15708, %rd15728, %rd15951, %rd15668;
madc.hi.u64 %rd15709, %rd15728, %rd15951, 0;
add.cc.u64 %rd15708, %rd15708, %rd15703;
addc.u64 %rd15709, %rd15709, 0;

	// end inline asm
	// begin inline asm
	mad.lo.cc.u64 %rd15714, %rd15728, %rd15957, %rd15674;
madc.hi.u64 %rd15715, %rd15728, %rd15957, 0;
add.cc.u64 %rd15714, %rd15714, %rd15709;
addc.u64 %rd15715, %rd15715, 0;

	// end inline asm
	// begin inline asm
	mad.lo.cc.u64 %rd15720, %rd15728, %rd15963, %rd15680;
madc.hi.u64 %rd15721, %rd15728, %rd15963, 0;
add.cc.u64 %rd15720, %rd15720, %rd15715;
addc.u64 %rd15721, %rd15721, 0;

	// end inline asm
	// begin inline asm
	mad.lo.cc.u64 %rd15726, %rd15728, %rd15969, %rd15686;
madc.hi.u64 %rd15727, %rd15728, %rd15969, 0;
add.cc.u64 %rd15726, %rd15726, %rd15721;
addc.u64 %rd15727, %rd15727, 0;

	// end inline asm
	// begin inline asm
	add.cc.u64 %rd15732, %rd15692, %rd15727;
addc.u64 %rd15733, 0, 0;

	// end inline asm
	add.s64 	%rd15774, %rd15693, %rd15733;
	// begin inline asm
	mad.lo.cc.u64 %rd15736, %rd35315, %rd35312, %rd15702;
madc.hi.u64 %rd15737, %rd35315, %rd35312, 0;
add.cc.u64 %rd15736, %rd15736, %rd15941;
addc.u64 %rd15737, %rd15737, 0;

	// end inline asm
	// begin inline asm
	mad.lo.cc.u64 %rd15742, %rd35316, %rd35312, %rd15708;
madc.hi.u64 %rd15743, %rd35316, %rd35312, 0;
add.cc.u64 %rd15742, %rd15742, %rd15737;
addc.u64 %rd15743, %rd15743, 0;

	// end inline asm
	// begin inline asm
	mad.lo.cc.u64 %rd15748, %rd35317, %rd35312, %rd15714;
madc.hi.u64 %rd15749, %rd35317, %rd35312, 0;
add.cc.u64 %rd15748, %rd15748, %rd15743;
addc.u64 %rd15749, %rd15749, 0;

	// end inline asm
	// begin inline asm
	mad.lo.cc.u64 %rd15754, %rd35318, %rd35312, %rd15720;
madc.hi.u64 %rd15755, %rd35318, %rd35312, 0;
add.cc.u64 %rd15754, %rd15754, %rd15749;
addc.u64 %rd15755, %rd15755, 0;

	// end inline asm
	// begin inline asm
	mad.lo.cc.u64 %rd15760, %rd35319, %rd35312, %rd15726;
madc.hi.u64 %rd15761, %rd35319, %rd35312, 0;
add.cc.u64 %rd15760, %rd15760, %rd15755;
addc.u64 %rd15761, %rd15761, 0;

	// end inline asm
	// begin inline asm
	mad.lo.cc.u64 %rd15766, %rd35320, %rd35312, %rd15732;
madc.hi.u64 %rd15767, %rd35320, %rd35312, 0;
add.cc.u64 %rd15766, %rd15766, %rd15761;
addc.u64 %rd15767, %rd15767, 0;

	// end inline asm
	// begin inline asm
	add.cc.u64 %rd15772, %rd15774, %rd15767;
addc.u64 %rd15773, 0, 0;

	// end inline asm
	mul.lo.s64 	%rd15808, %rd15736, -8506173809081122819;
	// begin inline asm
	mad.lo.cc.u64 %rd15776, %rd15808, %rd15939, %rd15736;
madc.hi.u64 %rd15777, %rd15808, %rd15939, 0;
add.cc.u64 %rd15776, %rd15776, %rd15941;
addc.u64 %rd15777, %rd15777, 0;

	// end inline asm
	// begin inline asm
	mad.lo.cc.u64 %rd15782, %rd15808, %rd15945, %rd15742;
madc.hi.u64 %rd15783, %rd15808, %rd15945, 0;
add.cc.u64 %rd15782, %rd15782, %rd15777;
addc.u64 %rd15783, %rd15783, 0;

	// end inline asm
	// begin inline asm
	mad.lo.cc.u64 %rd15788, %rd15808, %rd15951, %rd15748;
madc.hi.u64 %rd15789, %rd15808, %rd15951, 0;
add.cc.u64 %rd15788, %rd15788, %rd15783;
addc.u64 %rd15789, %rd15789, 0;

	// end inline asm
	// begin inline asm
	mad.lo.cc.u64 %rd15794, %rd15808, %rd15957, %rd15754;
madc.hi.u64 %rd15795, %rd15808, %rd15957, 0;
add.cc.u64 %rd15794, %rd15794, %rd15789;
addc.u64 %rd15795, %rd15795, 0;

	// end inline asm
	// begin inline asm
	mad.lo.cc.u64 %rd15800, %rd15808, %rd15963, %rd15760;
madc.hi.u64 %rd15801, %rd15808, %rd15963, 0;
add.cc.u64 %rd15800, %rd15800, %rd15795;
addc.u64 %rd15801, %rd15801, 0;

	// end inline asm
	// begin inline asm
	mad.lo.cc.u64 %rd15806, %rd15808, %rd15969, %rd15766;
madc.hi.u64 %rd15807, %rd15808, %rd15969, 0;
add.cc.u64 %rd15806, %rd15806, %rd15801;
addc.u64 %rd15807, %rd15807, 0;

	// end inline asm
	// begin inline asm
	add.cc.u64 %rd15812, %rd15772, %rd15807;
addc.u64 %rd15813, 0, 0;

	// end inline asm
	add.s64 	%rd15854, %rd15773, %rd15813;
	// begin inline asm
	mad.lo.cc.u64 %rd15816, %rd35315, %rd35313, %rd15782;
madc.hi.u64 %rd15817, %rd35315, %rd35313, 0;
add.cc.u64 %rd15816, %rd15816, %rd15941;
addc.u64 %rd15817, %rd15817, 0;

	// end inline asm
	// begin inline asm
	mad.lo.cc.u64 %rd15822, %rd35316, %rd35313, %rd15788;
madc.hi.u64 %rd15823, %rd35316, %rd35313, 0;
add.cc.u64 %rd15822, %rd15822, %rd15817;
addc.u64 %rd15823, %rd15823, 0;

	// end inline asm
	// begin inline asm
	mad.lo.cc.u64 %rd15828, %rd35317, %rd35313, %rd15794;
madc.hi.u64 %rd15829, %rd35317, %rd35313, 0;
add.cc.u64 %rd15828, %rd15828, %rd15823;
addc.u64 %rd15829, %rd15829, 0;

	// end inline asm
	// begin inline asm
	mad.lo.cc.u64 %rd15834, %rd35318, %rd35313, %rd15800;
madc.hi.u64 %rd15835, %rd35318, %rd35313, 0;
add.cc.u64 %rd15834, %rd15834, %rd15829;
addc.u64 %rd15835, %rd15835, 0;

	// end inline asm
	// begin inline asm
	mad.lo.cc.u64 %rd15840, %rd35319, %rd35313, %rd15806;
madc.hi.u64 %rd15841, %rd35319, %rd35313, 0;
add.cc.u64 %rd15840, %rd15840, %rd15835;
addc.u64 %rd15841, %rd15841, 0;

	// end inline asm
	// begin inline asm
	mad.lo.cc.u64 %rd15846, %rd35320, %rd35313, %rd15812;
madc.hi.u64 %rd15847, %rd35320, %rd35313, 0;
add.cc.u64 %rd15846, %rd15846, %rd15841;
addc.u64 %rd15847, %rd15847, 0;

	// end inline asm
	// begin inline asm
	add.cc.u64 %rd15852, %rd15854, %rd15847;
addc.u64 %rd15853, 0, 0;

	// end inline asm
	mul.lo.s64 	%rd15888, %rd15816, -8506173809081122819;
	// begin inline asm
	mad.lo.cc.u64 %rd15856, %rd15888, %rd15939, %rd15816;
madc.hi.u64 %rd15857, %rd15888, %rd15939, 0;
add.cc.u64 %rd15856, %rd15856, %rd15941;
addc.u64 %rd15857, %rd15857, 0;

	// end inline asm
	// begin inline asm
	mad.lo.cc.u64 %rd15862, %rd15888, %rd15945, %rd15822;
madc.hi.u64 %rd15863, %rd15888, %rd15945, 0;
add.cc.u64 %rd15862, %rd15862, %rd15857;
addc.u64 %rd15863, %rd15863, 0;

	// end inline asm
	// begin inline asm
	mad.lo.cc.u64 %rd15868, %rd15888, %rd15951, %rd15828;
madc.hi.u64 %rd15869, %rd15888, %rd15951, 0;
add.cc.u64 %rd15868, %rd15868, %rd15863;
addc.u64 %rd15869, %rd15869, 0;

	// end inline asm
	// begin inline asm
	mad.lo.cc.u64 %rd15874, %rd15888, %rd15957, %rd15834;
madc.hi.u64 %rd15875, %rd15888, %rd15957, 0;
add.cc.u64 %rd15874, %rd15874, %rd15869;
addc.u64 %rd15875, %rd15875, 0;

	// end inline asm
	// begin inline asm
	mad.lo.cc.u64 %rd15880, %rd15888, %rd15963, %rd15840;
madc.hi.u64 %rd15881, %rd15888, %rd15963, 0;
add.cc.u64 %rd15880, %rd15880, %rd15875;
addc.u64 %rd15881, %rd15881, 0;

	// end inline asm
	// begin inline asm
	mad.lo.cc.u64 %rd15886, %rd15888, %rd15969, %rd15846;
madc.hi.u64 %rd15887, %rd15888, %rd15969, 0;
add.cc.u64 %rd15886, %rd15886, %rd15881;
addc.u64 %rd15887, %rd15887, 0;

	// end inline asm
	// begin inline asm
	add.cc.u64 %rd15892, %rd15852, %rd15887;
addc.u64 %rd15893, 0, 0;

	// end inline asm
	add.s64 	%rd15934, %rd15853, %rd15893;
	// begin inline asm
	mad.lo.cc.u64 %rd15896, %rd35315, %rd35314, %rd15862;
madc.hi.u64 %rd15897, %rd35315, %rd35314, 0;
add.cc.u64 %rd15896, %rd15896, %rd15941;
addc.u64 %rd15897, %rd15897, 0;

	// end inline asm
	// begin inline asm
	mad.lo.cc.u64 %rd15902, %rd35316, %rd35314, %rd15868;
madc.hi.u64 %rd15903, %rd35316, %rd35314, 0;
add.cc.u64 %rd15902, %rd15902, %rd15897;
addc.u64 %rd15903, %rd15903, 0;

	// end inline asm
	// begin inline asm
	mad.lo.cc.u64 %rd15908, %rd35317, %rd35314, %rd15874;
madc.hi.u64 %rd15909, %rd35317, %rd35314, 0;
add.cc.u64 %rd15908, %rd15908, %rd15903;
addc.u64 %rd15909, %rd15909, 0;

	// end inline asm
	// begin inline asm
	mad.lo.cc.u64 %rd15914, %rd35318, %rd35314, %rd15880;
madc.hi.u64 %rd15915, %rd35318, %rd35314, 0;
add.cc.u64 %rd15914, %rd15914, %rd15909;
addc.u64 %rd15915, %rd15915, 0;

	// end inline asm
	// begin inline asm
	mad.lo.cc.u64 %rd15920, %rd35319, %rd35314, %rd15886;
madc.hi.u64 %rd15921, %rd35319, %rd35314, 0;
add.cc.u64 %rd15920, %rd15920, %rd15915;
addc.u64 %rd15921, %rd15921, 0;

	// end inline asm
	// begin inline asm
	mad.lo.cc.u64 %rd15926, %rd35320, %rd35314, %rd15892;
madc.hi.u64 %rd15927, %rd35320, %rd35314, 0;
add.cc.u64 %rd15926, %rd15926, %rd15921;
addc.u64 %rd15927, %rd15927, 0;

	// end inline asm
	// begin inline asm
	add.cc.u64 %rd15932, %rd15934, %rd15927;
addc.u64 %rd15933, 0, 0;

	// end inline asm
	mul.lo.s64 	%rd15968, %rd15896, -8506173809081122819;
	// begin inline asm
	mad.lo.cc.u64 %rd15936, %rd15968, %rd15939, %rd15896;
madc.hi.u64 %rd15937, %rd15968, %rd15939, 0;
add.cc.u64 %rd15936, %rd15936, %rd15941;
addc.u64 %rd15937, %rd15937, 0;

	// end inline asm
	// begin inline asm
	mad.lo.cc.u64 %rd35321, %rd15968, %rd15945, %rd15902;
madc.hi.u64 %rd15943, %rd15968, %rd15945, 0;
add.cc.u64 %rd35321, %rd35321, %rd15937;
addc.u64 %rd15943, %rd15943, 0;

	// end inline asm
	// begin inline asm
	mad.lo.cc.u64 %rd35322, %rd15968, %rd15951, %rd15908;
madc.hi.u64 %rd15949, %rd15968, %rd15951, 0;
add.cc.u64 %rd35322, %rd35322, %rd15943;
addc.u64 %rd15949, %rd15949, 0;

	// end inline asm
	// begin inline asm
	mad.lo.cc.u64 %rd15988, %rd15968, %rd15957, %rd15914;
madc.hi.u64 %rd15955, %rd15968, %rd15957, 0;
add.cc.u64 %rd15988, %rd15988, %rd15949;
addc.u64 %rd15955, %rd15955, 0;

	// end inline asm
	// begin inline asm
	mad.lo.cc.u64 %rd15989, %rd15968, %rd15963, %rd15920;
madc.hi.u64 %rd15961, %rd15968, %rd15963, 0;
add.cc.u64 %rd15989, %rd15989, %rd15955;
addc.u64 %rd15961, %rd15961, 0;

	// end inline asm
	// begin inline asm
	mad.lo.cc.u64 %rd15990, %rd15968, %rd15969, %rd15926;
madc.hi.u64 %rd15967, %rd15968, %rd15969, 0;
add.cc.u64 %rd15990, %rd15990, %rd15961;
addc.u64 %rd15967, %rd15967, 0;

	// end inline asm
	// begin inline asm
	add.cc.u64 %rd15991, %rd15932, %rd15967;
addc.u64 %rd15973, 0, 0;

	// end inline asm
	setp.gt.u64 	%p595, %rd15991, 1873798617647539866;
	@%p595 bra 	$L__BB3_1286;
	setp.eq.s64 	%p596, %rd15991, 1873798617647539866;
	mov.u64 	%rd35323, %rd15988;
	mov.u64 	%rd35324, %rd15989;
	mov.u64 	%rd35325, %rd15990;
	mov.u64 	%rd35326, %rd15991;
	@%p596 bra 	$L__BB3_1278;
	bra.uni 	$L__BB3_1287;
$L__BB3_1278:
	setp.gt.u64 	%p597, %rd15990, 5412103778470702295;
	@%p597 bra 	$L__BB3_1286;
	setp.ne.s64 	%p598, %rd15990, 5412103778470702295;
	mov.b64 	%rd35326, 1873798617647539866;
	mov.u64 	%rd35323, %rd15988;
	mov.u64 	%rd35324, %rd15989;
	mov.u64 	%rd35325, %rd15990;
	@%p598 bra 	$L__BB3_1287;
	setp.gt.u64 	%p599, %rd15989, 7239337960414712511;
	@%p599 bra 	$L__BB3_1286;
	setp.ne.s64 	%p600, %rd15989, 7239337960414712511;
	mov.b64 	%rd35325, 5412103778470702295;
	mov.u64 	%rd35323, %rd15988;
	mov.u64 	%rd35324, %rd15989;
	@%p600 bra 	$L__BB3_1287;
	setp.gt.u64 	%p601, %rd15988, 7435674573564081700;
	@%p601 bra 	$L__BB3_1286;
	setp.ne.s64 	%p602, %rd15988, 7435674573564081700;
	mov.b64 	%rd35324, 7239337960414712511;
	mov.u64 	%rd35323, %rd15988;
	@%p602 bra 	$L__BB3_1287;
	setp.gt.u64 	%p603, %rd35322, 2210141511517208575;
	@%p603 bra 	$L__BB3_1286;
	setp.ne.s64 	%p604, %rd35322, 2210141511517208575;
	setp.lt.u64 	%p605, %rd35321, -5044313057631688021;
	or.pred  	%p606, %p604, %p605;
	mov.b64 	%rd35323, 7435674573564081700;
	@%p606 bra 	$L__BB3_1287;
$L__BB3_1286:
	mov.b64 	%rd15992, -5044313057631688021;
	mov.b64 	%rd15993, 2210141511517208575;
	mov.b64 	%rd15994, 7435674573564081700;
	mov.b64 	%rd15995, 7239337960414712511;
	mov.b64 	%rd15996, 5412103778470702295;
	mov.b64 	%rd15997, 1873798617647539866;
	// begin inline asm
	sub.cc.u64 %rd35321, %rd35321, %rd15992;
subc.cc.u64 %rd35322, %rd35322, %rd15993;
subc.cc.u64 %rd15988, %rd15988, %rd15994;
subc.cc.u64 %rd15989, %rd15989, %rd15995;
subc.cc.u64 %rd15990, %rd15990, %rd15996;
subc.u64 %rd15991, %rd15991, %rd15997;

	// end inline asm
	mov.u64 	%rd35323, %rd15988;
	mov.u64 	%rd35324, %rd15989;
	mov.u64 	%rd35325, %rd15990;
	mov.u64 	%rd35326, %rd15991;
$L__BB3_1287:
	mov.u64 	%rd35328, %rd35322;
	mov.u64 	%rd35330, %rd35324;
	mov.u64 	%rd35332, %rd35326;
	mov.u64 	%rd35327, %rd35321;
	mov.u64 	%rd35329, %rd35323;
	mov.u64 	%rd35331, %rd35325;
	// begin inline asm
	sub.cc.u64 %rd35327, %rd35327, %rd35297;
subc.cc.u64 %rd35328, %rd35328, %rd35298;
subc.cc.u64 %rd35329, %rd35329, %rd35299;
subc.cc.u64 %rd35330, %rd35330, %rd35300;
subc.cc.u64 %rd35331, %rd35331, %rd35301;
subc.u64 %rd35332, %rd35332, %rd35302;

	// end inline asm
	setp.gt.u64 	%p607, %rd35326, %rd35302;
	@%p607 bra 	$L__BB3_1298;
	setp.ge.u64 	%p608, %rd35326, %rd35302;
	@%p608 bra 	$L__BB3_1289;
	bra.uni 	$L__BB3_1297;
$L__BB3_1289:
	setp.gt.u64 	%p609, %rd35325, %rd35301;
	@%p609 bra 	$L__BB3_1298;
	setp.lt.u64 	%p610, %rd35325, %rd35301;
	@%p610 bra 	$L__BB3_1297;
	setp.gt.u64 	%p611, %rd35324, %rd35300;
	@%p611 bra 	$L__BB3_1298;
	setp.lt.u64 	%p612, %rd35324, %rd35300;
	@%p612 bra 	$L__BB3_1297;
	setp.gt.u64 	%p613, %rd35323, %rd35299;
	@%p613 bra 	$L__BB3_1298;
	setp.lt.u64 	%p614, %rd35323, %rd35299;
	@%p614 bra 	$L__BB3_1297;
	setp.gt.u64 	%p615, %rd35322, %rd35298;
	@%p615 bra 	$L__BB3_1298;
	setp.lt.u64 	%p616, %rd35322, %rd35298;
	setp.lt.u64 	%p617, %rd35321, %rd35297;
	or.pred  	%p618, %p616, %p617;
	@%p618 bra 	$L__BB3_1297;
	bra.uni 	$L__BB3_1298;
$L__BB3_1297:
	mov.b64 	%rd16028, -5044313057631688021;
	mov.b64 	%rd16029, 2210141511517208575;
	mov.b64 	%rd16030, 7435674573564081700;
	mov.b64 	%rd16031, 7239337960414712511;
	mov.b64 	%rd16032, 5412103778470702295;
	mov.b64 	%rd16033, 1873798617647539866;
	// begin inline asm
	add.cc.u64 %rd35327, %rd35327, %rd16028;
addc.cc.u64 %rd35328, %rd35328, %rd16029;
addc.cc.u64 %rd35329, %rd35329, %rd16030;
addc.cc.u64 %rd35330, %rd35330, %rd16031;
addc.cc.u64 %rd35331, %rd35331, %rd16032;
addc.u64 %rd35332, %rd35332, %rd16033;

	// end inline asm
$L__BB3_1298:
	mov.u64 	%rd35333, %rd35327;
	mov.u64 	%rd35335, %rd35329;
	mov.u64 	%rd35337, %rd35331;
	mov.u64 	%rd35334, %rd35328;
	mov.u64 	%rd35336, %rd35330;
	mov.u64 	%rd35338, %rd35332;
	// begin inline asm
	sub.cc.u64 %rd35333, %rd35333, %rd35303;
subc.cc.u64 %rd35334, %rd35334, %rd35304;
subc.cc.u64 %rd35335, %rd35335, %rd35305;
subc.cc.u64 %rd35336, %rd35336, %rd35306;
subc.cc.u64 %rd35337, %rd35337, %rd35307;
subc.u64 %rd35338, %rd35338, %rd35308;

	// end inline asm
	setp.gt.u64 	%p619, %rd35332, %rd35308;
	@%p619 bra 	$L__BB3_1309;
	setp.ge.u64 	%p620, %rd35332, %rd35308;
	@%p620 bra 	$L__BB3_1300;
	bra.uni 	$L__BB3_1308;
$L__BB3_1300:
	setp.gt.u64 	%p621, %rd35331, %rd35307;
	@%p621 bra 	$L__BB3_1309;
	setp.lt.u64 	%p622, %rd35331, %rd35307;
	@%p622 bra 	$L__BB3_1308;
	setp.gt.u64 	%p623, %rd35330, %rd35306;
	@%p623 bra 	$L__BB3_1309;
	setp.lt.u64 	%p624, %rd35330, %rd35306;
	@%p624 bra 	$L__BB3_1308;
	setp.gt.u64 	%p625, %rd35329, %rd35305;
	@%p625 bra 	$L__BB3_1309;
	setp.lt.u64 	%p626, %rd35329, %rd35305;
	@%p626 bra 	$L__BB3_1308;
	setp.gt.u64 	%p627, %rd35328, %rd35304;
	@%p627 bra 	$L__BB3_1309;
	setp.lt.u64 	%p628, %rd35328, %rd35304;
	setp.lt.u64 	%p629, %rd35327, %rd35303;
	or.pred  	%p630, %p628, %p629;
	@%p630 bra 	$L__BB3_1308;
	bra.uni 	$L__BB3_1309;
$L__BB3_1308:
	mov.b64 	%rd16064, -5044313057631688021;
	mov.b64 	%rd16065, 2210141511517208575;
	mov.b64 	%rd16066, 7435674573564081700;
	mov.b64 	%rd16067, 7239337960414712511;
	mov.b64 	%rd16068, 5412103778470702295;
	mov.b64 	%rd16069, 1873798617647539866;
	// begin inline asm
	add.cc.u64 %rd35333, %rd35333, %rd16064;
addc.cc.u64 %rd35334, %rd35334, %rd16065;
addc.cc.u64 %rd35335, %rd35335, %rd16066;
addc.cc.u64 %rd35336, %rd35336, %rd16067;
addc.cc.u64 %rd35337, %rd35337, %rd16068;
addc.u64 %rd35338, %rd35338, %rd16069;

	// end inline asm
$L__BB3_1309:
	mov.u64 	%rd35339, %rd35297;
	mov.u64 	%rd35341, %rd35299;
	mov.u64 	%rd35343, %rd35301;
	mov.u64 	%rd35340, %rd35298;
	mov.u64 	%rd35342, %rd35300;
	mov.u64 	%rd35344, %rd35302;
	// begin inline asm
	sub.cc.u64 %rd35339, %rd35339, %rd35303;
subc.cc.u64 %rd35340, %rd35340, %rd35304;
subc.cc.u64 %rd35341, %rd35341, %rd35305;
subc.cc.u64 %rd35342, %rd35342, %rd35306;
subc.cc.u64 %rd35343, %rd35343, %rd35307;
subc.u64 %rd35344, %rd35344, %rd35308;

	// end inline asm
	setp.gt.u64 	%p631, %rd35302, %rd35308;
	@%p631 bra 	$L__BB3_1320;
	setp.ge.u64 	%p632, %rd35302, %rd35308;
	@%p632 bra 	$L__BB3_1311;
	bra.uni 	$L__BB3_1319;
$L__BB3_1311:
	setp.gt.u64 	%p633, %rd35301, %rd35307;
	@%p633 bra 	$L__BB3_1320;
	setp.lt.u64 	%p634, %rd35301, %rd35307;
	@%p634 bra 	$L__BB3_1319;
	setp.gt.u64 	%p635, %rd35300, %rd35306;
	@%p635 bra 	$L__BB3_1320;
	setp.lt.u64 	%p636, %rd35300, %rd35306;
	@%p636 bra 	$L__BB3_1319;
	setp.gt.u64 	%p637, %rd35299, %rd35305;
	@%p637 bra 	$L__BB3_1320;
	setp.lt.u64 	%p638, %rd35299, %rd35305;
	@%p638 bra 	$L__BB3_1319;
	setp.gt.u64 	%p639, %rd35298, %rd35304;
	@%p639 bra 	$L__BB3_1320;
	setp.lt.u64 	%p640, %rd35298, %rd35304;
	setp.lt.u64 	%p641, %rd35297, %rd35303;
	or.pred  	%p642, %p640, %p641;
	@%p642 bra 	$L__BB3_1319;
	bra.uni 	$L__BB3_1320;
$L__BB3_1319:
	mov.b64 	%rd16100, -5044313057631688021;
	mov.b64 	%rd16101, 2210141511517208575;
	mov.b64 	%rd16102, 7435674573564081700;
	mov.b64 	%rd16103, 7239337960414712511;
	mov.b64 	%rd16104, 5412103778470702295;
	mov.b64 	%rd16105, 1873798617647539866;
	// begin inline asm
	add.cc.u64 %rd35339, %rd35339, %rd16100;
addc.cc.u64 %rd35340, %rd35340, %rd16101;
addc.cc.u64 %rd35341, %rd35341, %rd16102;
addc.cc.u64 %rd35342, %rd35342, %rd16103;
addc.cc.u64 %rd35343, %rd35343, %rd16104;
addc.u64 %rd35344, %rd35344, %rd16105;

	// end inline asm
$L__BB3_1320:
	mov.u64 	%rd35346, %rd34818;
	mov.u64 	%rd35348, %rd34820;
	mov.u64 	%rd35350, %rd34822;
	mov.u64 	%rd35345, %rd34817;
	mov.u64 	%rd35347, %rd34819;
	mov.u64 	%rd35349, %rd34821;
	// begin inline asm
	sub.cc.u64 %rd35345, %rd35345, %rd31;
subc.cc.u64 %rd35346, %rd35346, %rd30;
subc.cc.u64 %rd35347, %rd35347, %rd29;
subc.cc.u64 %rd35348, %rd35348, %rd28;
subc.cc.u64 %rd35349, %rd35349, %rd27;
subc.u64 %rd35350, %rd35350, %rd26;

	// end inline asm
	setp.gt.u64 	%p643, %rd34822, %rd26;
	@%p643 bra 	$L__BB3_1331;
	setp.ge.u64 	%p644, %rd34822, %rd26;
	@%p644 bra 	$L__BB3_1322;
	bra.uni 	$L__BB3_1330;
$L__BB3_1322:
	setp.gt.u64 	%p645, %rd34821, %rd27;
	@%p645 bra 	$L__BB3_1331;
	setp.lt.u64 	%p646, %rd34821, %rd27;
	@%p646 bra 	$L__BB3_1330;
	setp.gt.u64 	%p647, %rd34820, %rd28;
	@%p647 bra 	$L__BB3_1331;
	setp.lt.u64 	%p648, %rd34820, %rd28;
	@%p648 bra 	$L__BB3_1330;
	setp.gt.u64 	%p649, %rd34819, %rd29;
	@%p649 bra 	$L__BB3_1331;
	setp.lt.u64 	%p650, %rd34819, %rd29;
	@%p650 bra 	$L__BB3_1330;
	setp.gt.u64 	%p651, %rd34818, %rd30;
	@%p651 bra 	$L__BB3_1331;
	setp.lt.u64 	%p652, %rd34818, %rd30;
	setp.lt.u64 	%p653, %rd34817, %rd31;
	or.pred  	%p654, %p652, %p653;
	@%p654 bra 	$L__BB3_1330;
	bra.uni 	$L__BB3_1331;
$L__BB3_1330:
	mov.b64 	%rd16136, -5044313057631688021;
	mov.b64 	%rd16137, 2210141511517208575;
	mov.b64 	%rd16138, 7435674573564081700;
	mov.b64 	%rd16139, 7239337960414712511;
	mov.b64 	%rd16140, 5412103778470702295;
	mov.b64 	%rd16141, 1873798617647539866;
	// begin inline asm
	add.cc.u64 %rd35345, %rd35345, %rd16136;
addc.cc.u64 %rd35346, %rd35346, %rd16137;
addc.cc.u64 %rd35347, %rd35347, %rd16138;
addc.cc.u64 %rd35348, %rd35348, %rd16139;
addc.cc.u64 %rd35349, %rd35349, %rd16140;
addc.u64 %rd35350, %rd35350, %rd16141;

	// end inline asm
$L__BB3_1331:
	mov.u64 	%rd35351, %rd34811;
	mov.u64 	%rd35353, %rd34813;
	mov.u64 	%rd35355, %rd34815;
	mov.u64 	%rd35352, %rd34812;
	mov.u64 	%rd35354, %rd34814;
	mov.u64 	%rd35356, %rd34816;
	// begin inline asm
	sub.cc.u64 %rd35351, %rd35351, %rd35063;
subc.cc.u64 %rd35352, %rd35352, %rd35064;
subc.cc.u64 %rd35353, %rd35353, %rd25172;
subc.cc.u64 %rd35354, %rd35354, %rd25173;
subc.cc.u64 %rd35355, %rd35355, %rd25174;
subc.u64 %rd35356, %rd35356, %rd25175;

	// end inline asm
	setp.gt.u64 	%p655, %rd34816, %rd25175;
	@%p655 bra 	$L__BB3_1342;
	setp.ge.u64 	%p656, %rd34816, %rd25175;
	@%p656 bra 	$L__BB3_1333;
	bra.uni 	$L__BB3_1341;
$L__BB3_1333:
	setp.gt.u64 	%p657, %rd34815, %rd25174;
	@%p657 bra 	$L__BB3_1342;
	setp.lt.u64 	%p658, %rd34815, %rd25174;
	@%p658 bra 	$L__BB3_1341;
	setp.gt.u64 	%p659, %rd34814, %rd25173;
	@%p659 bra 	$L__BB3_1342;
	setp.lt.u64 	%p660, %rd34814, %rd25173;
	@%p660 bra 	$L__BB3_1341;
	setp.gt.u64 	%p661, %rd34813, %rd25172;
	@%p661 bra 	$L__BB3_1342;
	setp.lt.u64 	%p662, %rd34813, %rd25172;
	@%p662 bra 	$L__BB3_1341;
	setp.gt.u64 	%p663, %rd34812, %rd35064;
	@%p663 bra 	$L__BB3_1342;
	setp.lt.u64 	%p664, %rd34812, %rd35064;
	setp.lt.u64 	%p665, %rd34811, %rd35063;
	or.pred  	%p666, %p664, %p665;
	@%p666 bra 	$L__BB3_1341;
	bra.uni 	$L__BB3_1342;
$L__BB3_1341:
	mov.b64 	%rd16172, -5044313057631688021;
	mov.b64 	%rd16173, 2210141511517208575;
	mov.b64 	%rd16174, 7435674573564081700;
	mov.b64 	%rd16175, 7239337960414712511;
	mov.b64 	%rd16176, 5412103778470702295;
	mov.b64 	%rd16177, 1873798617647539866;
	// begin inline asm
	add.cc.u64 %rd35351, %rd35351, %rd16172;
addc.cc.u64 %rd35352, %rd35352, %rd16173;
addc.cc.u64 %rd35353, %rd35353, %rd16174;
addc.cc.u64 %rd35354, %rd35354, %rd16175;
addc.cc.u64 %rd35355, %rd35355, %rd16176;
addc.u64 %rd35356, %rd35356, %rd16177;

	// end inline asm
$L__BB3_1342:
	mov.b64 	{%r256, %r257}, %rd35350;
	mov.b64 	{%r258, %r259}, %rd35349;
	shf.l.wrap.b32 	%r260, %r259, %r256, 1;
	shf.l.wrap.b32 	%r261, %r256, %r257, 1;
	mov.b64 	%rd16199, {%r260, %r261};
	mov.b64 	{%r262, %r263}, %rd35348;
	shf.l.wrap.b32 	%r264, %r263, %r258, 1;
	shf.l.wrap.b32 	%r265, %r258, %r259, 1;
	mov.b64 	%rd16198, {%r264, %r265};
	mov.b64 	{%r266, %r267}, %rd35347;
	shf.l.wrap.b32 	%r268, %r267, %r262, 1;
	shf.l.wrap.b32 	%r269, %r262, %r263, 1;
	mov.b64 	%rd16197, {%r268, %r269};
	mov.b64 	{%r270, %r271}, %rd35346;
	shf.l.wrap.b32 	%r272, %r271, %r266, 1;
	shf.l.wrap.b32 	%r273, %r266, %r267, 1;
	mov.b64 	%rd16196, {%r272, %r273};
	mov.b64 	{%r274, %r275}, %rd35345;
	shf.l.wrap.b32 	%r276, %r275, %r270, 1;
	shf.l.wrap.b32 	%r277, %r270, %r271, 1;
	mov.b64 	%rd35358, {%r276, %r277};
	shl.b64 	%rd35357, %rd35345, 1;
	setp.gt.u64 	%p667, %rd16199, 1873798617647539866;
	@%p667 bra 	$L__BB3_1352;
	setp.eq.s64 	%p668, %rd16199, 1873798617647539866;
	mov.u64 	%rd35359, %rd16196;
	mov.u64 	%rd35360, %rd16197;
	mov.u64 	%rd35361, %rd16198;
	mov.u64 	%rd35362, %rd16199;
	@%p668 bra 	$L__BB3_1344;
	bra.uni 	$L__BB3_1353;
$L__BB3_1344:
	setp.gt.u64 	%p669, %rd16198, 5412103778470702295;
	@%p669 bra 	$L__BB3_1352;
	setp.ne.s64 	%p670, %rd16198, 5412103778470702295;
	mov.b64 	%rd35362, 1873798617647539866;
	mov.u64 	%rd35359, %rd16196;
	mov.u64 	%rd35360, %rd16197;
	mov.u64 	%rd35361, %rd16198;
	@%p670 bra 	$L__BB3_1353;
	setp.gt.u64 	%p671, %rd16197, 7239337960414712511;
	@%p671 bra 	$L__BB3_1352;
	setp.ne.s64 	%p672, %rd16197, 7239337960414712511;
	mov.b64 	%rd35361, 5412103778470702295;
	mov.u64 	%rd35359, %rd16196;
	mov.u64 	%rd35360, %rd16197;
	@%p672 bra 	$L__BB3_1353;
	setp.gt.u64 	%p673, %rd16196, 7435674573564081700;
	@%p673 bra 	$L__BB3_1352;
	setp.ne.s64 	%p674, %rd16196, 7435674573564081700;
	mov.b64 	%rd35360, 7239337960414712511;
	mov.u64 	%rd35359, %rd16196;
	@%p674 bra 	$L__BB3_1353;
	setp.gt.u64 	%p675, %rd35358, 2210141511517208575;
	@%p675 bra 	$L__BB3_1352;
	setp.ne.s64 	%p676, %rd35358, 2210141511517208575;
	setp.lt.u64 	%p677, %rd35357, -5044313057631688020;
	or.pred  	%p678, %p676, %p677;
	mov.b64 	%rd35359, 7435674573564081700;
	@%p678 bra 	$L__BB3_1353;
$L__BB3_1352:
	mov.b64 	%rd16200, -5044313057631688021;
	mov.b64 	%rd16201, 2210141511517208575;
	mov.b64 	%rd16202, 7435674573564081700;
	mov.b64 	%rd16203, 7239337960414712511;
	mov.b64 	%rd16204, 5412103778470702295;
	mov.b64 	%rd16205, 1873798617647539866;
	// begin inline asm
	sub.cc.u64 %rd35357, %rd35357, %rd16200;
subc.cc.u64 %rd35358, %rd35358, %rd16201;
subc.cc.u64 %rd16196, %rd16196, %rd16202;
subc.cc.u64 %rd16197, %rd16197, %rd16203;
subc.cc.u64 %rd16198, %rd16198, %rd16204;
subc.u64 %rd16199, %rd16199, %rd16205;

	// end inline asm
	mov.u64 	%rd35359, %rd16196;
	mov.u64 	%rd35360, %rd16197;
	mov.u64 	%rd35361, %rd16198;
	mov.u64 	%rd35362, %rd16199;
$L__BB3_1353:
	mov.b64 	{%r278, %r279}, %rd35356;
	mov.b64 	{%r280, %r281}, %rd35355;
	shf.l.wrap.b32 	%r282, %r281, %r278, 1;
	shf.l.wrap.b32 	%r283, %r278, %r279, 1;
	mov.b64 	%rd16227, {%r282, %r283};
	mov.b64 	{%r284, %r285}, %rd35354;
	shf.l.wrap.b32 	%r286, %r285, %r280, 1;
	shf.l.wrap.b32 	%r287, %r280, %r281, 1;
	mov.b64 	%rd16226, {%r286, %r287};
	mov.b64 	{%r288, %r289}, %rd35353;
	shf.l.wrap.b32 	%r290, %r289, %r284, 1;
	shf.l.wrap.b32 	%r291, %r284, %r285, 1;
	mov.b64 	%rd16225, {%r290, %r291};
	mov.b64 	{%r292, %r293}, %rd35352;
	shf.l.wrap.b32 	%r294, %r293, %r288, 1;
	shf.l.wrap.b32 	%r295, %r288, %r289, 1;
	mov.b64 	%rd16224, {%r294, %r295};
	mov.b64 	{%r296, %r297}, %rd35351;
	shf.l.wrap.b32 	%r298, %r297, %r292, 1;
	shf.l.wrap.b32 	%r299, %r292, %r293, 1;
	mov.b64 	%rd35364, {%r298, %r299};
	shl.b64 	%rd35363, %rd35351, 1;
	setp.gt.u64 	%p679, %rd16227, 1873798617647539866;
	@%p679 bra 	$L__BB3_1363;
	setp.eq.s64 	%p680, %rd16227, 1873798617647539866;
	mov.u64 	%rd35365, %rd16224;
	mov.u64 	%rd35366, %rd16225;
	mov.u64 	%rd35367, %rd16226;
	mov.u64 	%rd35368, %rd16227;
	@%p680 bra 	$L__BB3_1355;
	bra.uni 	$L__BB3_1364;
$L__BB3_1355:
	setp.gt.u64 	%p681, %rd16226, 5412103778470702295;
	@%p681 bra 	$L__BB3_1363;
	setp.ne.s64 	%p682, %rd16226, 5412103778470702295;
	mov.b64 	%rd35368, 1873798617647539866;
	mov.u64 	%rd35365, %rd16224;
	mov.u64 	%rd35366, %rd16225;
	mov.u64 	%rd35367, %rd16226;
	@%p682 bra 	$L__BB3_1364;
	setp.gt.u64 	%p683, %rd16225, 7239337960414712511;
	@%p683 bra 	$L__BB3_1363;
	setp.ne.s64 	%p684, %rd16225, 7239337960414712511;
	mov.b64 	%rd35367, 5412103778470702295;
	mov.u64 	%rd35365, %rd16224;
	mov.u64 	%rd35366, %rd16225;
	@%p684 bra 	$L__BB3_1364;
	setp.gt.u64 	%p685, %rd16224, 7435674573564081700;
	@%p685 bra 	$L__BB3_1363;
	setp.ne.s64 	%p686, %rd16224, 7435674573564081700;
	mov.b64 	%rd35366, 7239337960414712511;
	mov.u64 	%rd35365, %rd16224;
	@%p686 bra 	$L__BB3_1364;
	setp.gt.u64 	%p687, %rd35364, 2210141511517208575;
	@%p687 bra 	$L__BB3_1363;
	setp.ne.s64 	%p688, %rd35364, 2210141511517208575;
	setp.lt.u64 	%p689, %rd35363, -5044313057631688020;
	or.pred  	%p690, %p688, %p689;
	mov.b64 	%rd35365, 7435674573564081700;
	@%p690 bra 	$L__BB3_1364;
$L__BB3_1363:
	mov.b64 	%rd16228, -5044313057631688021;
	mov.b64 	%rd16229, 2210141511517208575;
	mov.b64 	%rd16230, 7435674573564081700;
	mov.b64 	%rd16231, 7239337960414712511;
	mov.b64 	%rd16232, 5412103778470702295;
	mov.b64 	%rd16233, 1873798617647539866;
	// begin inline asm
	sub.cc.u64 %rd35363, %rd35363, %rd16228;
subc.cc.u64 %rd35364, %rd35364, %rd16229;
subc.cc.u64 %rd16224, %rd16224, %rd16230;
subc.cc.u64 %rd16225, %rd16225, %rd16231;
subc.cc.u64 %rd16226, %rd16226, %rd16232;
subc.u64 %rd16227, %rd16227, %rd16233;

	// end inline asm
	mov.u64 	%rd35365, %rd16224;
	mov.u64 	%rd35366, %rd16225;
	mov.u64 	%rd35367, %rd16226;
	mov.u64 	%rd35368, %rd16227;
$L__BB3_1364:
	{ // callseq 0, 0
	.param .align 16 .b8 param0[96];
	st.param.v2.b64 	[param0], {%rd34913, %rd34914};
	st.param.v2.b64 	[param0+16], {%rd21436, %rd21437};
	st.param.v2.b64 	[param0+32], {%rd21438, %rd21439};
	st.param.v2.b64 	[param0+48], {%rd34919, %rd34920};
	st.param.v2.b64 	[param0+64], {%rd21482, %rd21483};
	st.param.v2.b64 	[param0+80], {%rd21484, %rd21485};
	.param .align 16 .b8 param1[96];
	st.param.v2.b64 	[param1], {%rd35285, %rd35286};
	st.param.v2.b64 	[param1+16], {%rd35287, %rd35288};
	st.param.v2.b64 	[param1+32], {%rd35289, %rd35290};
	st.param.v2.b64 	[param1+48], {%rd35291, %rd35292};
	st.param.v2.b64 	[param1+64], {%rd35293, %rd35294};
	st.param.v2.b64 	[param1+80], {%rd35295, %rd35296};
	.param .align 16 .b8 retval0[96];
	call.uni (retval0), 
	Fq2_mul, 
	(
	param0, 
	param1
	);
	ld.param.v2.b64 	{%rd16720, %rd16721}, [retval0];
	ld.param.v2.b64 	{%rd16722, %rd16723}, [retval0+16];
	ld.param.v2.b64 	{%rd16724, %rd16725}, [retval0+32];
	ld.param.v2.b64 	{%rd16726, %rd16727}, [retval0+48];
	ld.param.v2.b64 	{%rd16728, %rd16729}, [retval0+64];
	ld.param.v2.b64 	{%rd16730, %rd16731}, [retval0+80];
	} // callseq 0
	mov.b64 	%rd16685, 0;
	// begin inline asm
	mad.lo.cc.u64 %rd16240, %rd35357, %rd35363, %rd16685;
madc.hi.u64 %rd16241, %rd35357, %rd35363, 0;
add.cc.u64 %rd16240, %rd16240, %rd16685;
addc.u64 %rd16241, %rd16241, 0;

	// end inline asm
	// begin inline asm
	mad.lo.cc.u64 %rd16246, %rd35358, %rd35363, %rd16685;
madc.hi.u64 %rd16247, %rd35358, %rd35363, 0;
add.cc.u64 %rd16246, %rd16246, %rd16241;
addc.u64 %rd16247, %rd16247, 0;

	// end inline asm
	// begin inline asm
	mad.lo.cc.u64 %rd16252, %rd35359, %rd35363, %rd16685;
madc.hi.u64 %rd16253, %rd35359, %rd35363, 0;
add.cc.u64 %rd16252, %rd16252, %rd16247;
addc.u64 %rd16253, %rd16253, 0;

	// end inline asm
	// begin inline asm
	mad.lo.cc.u64 %rd16258, %rd35360, %rd35363, %rd16685;
madc.hi.u64 %rd16259, %rd35360, %rd35363, 0;
add.cc.u64 %rd16258, %rd16258, %rd16253;
addc.u64 %rd16259, %rd16259, 0;

	// end inline asm
	// begin inline asm
	mad.lo.cc.u64 %rd16264, %rd35361, %rd35363, %rd16685;
madc.hi.u64 %rd16265, %rd35361, %rd35363, 0;
add.cc.u64 %rd16264, %rd16264, %rd16259;
addc.u64 %rd16265, %rd16265, 0;

	// end inline asm
	// begin inline asm
	mad.lo.cc.u64 %rd16270, %rd35362, %rd35363, %rd16685;
madc.hi.u64 %rd16271, %rd35362, %rd35363, 0;
add.cc.u64 %rd16270, %rd16270, %rd16265;
addc.u64 %rd16271, %rd16271, 0;

	// end inline asm
	// begin inline asm
	add.cc.u64 %rd16276, %rd16685, %rd16271;
addc.u64 %rd16277, 0, 0;

	// end inline asm
	mul.lo.s64 	%rd16312, %rd16240, -8506173809081122819;
	mov.b64 	%rd16683, -5044313057631688021;
	// begin inline asm
	mad.lo.cc.u64 %rd16280, %rd16312, %rd16683, %rd16240;
madc.hi.u64 %rd16281, %rd16312, %rd16683, 0;
add.cc.u64 %rd16280, %rd16280, %rd16685;
addc.u64 %rd16281, %rd16281, 0;

	// end inline asm
	mov.b64 	%rd16689, 2210141511517208575;
	// begin inline asm
	mad.lo.cc.u64 %rd16286, %rd16312, %rd16689, %rd16246;
madc.hi.u64 %rd16287, %rd16312, %rd16689, 0;
add.cc.u64 %rd16286, %rd16286, %rd16281;
addc.u64 %rd16287, %rd16287, 0;

	// end inline asm
	mov.b64 	%rd16695, 7435674573564081700;
	// begin inline asm
	mad.lo.cc.u64 %rd16292, %rd16312, %rd16695, %rd16252;
madc.hi.u64 %rd16293, %rd16312, %rd16695, 0;
add.cc.u64 %rd16292, %rd16292, %rd16287;
addc.u64 %rd16293, %rd16293, 0;

	// end inline asm
	mov.b64 	%rd16701, 7239337960414712511;
	// begin inline asm
	mad.lo.cc.u64 %rd16298, %rd16312, %rd16701, %rd16258;
madc.hi.u64 %rd16299, %rd16312, %rd16701, 0;
add.cc.u64 %rd16298, %rd16298, %rd16293;
addc.u64 %rd16299, %rd16299, 0;

	// end inline asm
	mov.b64 	%rd16707, 5412103778470702295;
	// begin inline asm
	mad.lo.cc.u64 %rd16304, %rd16312, %rd16707, %rd16264;
madc.hi.u64 %rd16305, %rd16312, %rd16707, 0;
add.cc.u64 %rd16304, %rd16304, %rd16299;
addc.u64 %rd16305, %rd16305, 0;

	// end inline asm
	mov.b64 	%rd16713, 1873798617647539866;
	// begin inline asm
	mad.lo.cc.u64 %rd16310, %rd16312, %rd16713, %rd16270;
madc.hi.u64 %rd16311, %rd16312, %rd16713, 0;
add.cc.u64 %rd16310, %rd16310, %rd16305;
addc.u64 %rd16311, %rd16311, 0;

	// end inline asm
	// begin inline asm
	add.cc.u64 %rd16316, %rd16276, %rd16311;
addc.u64 %rd16317, 0, 0;

	// end inline asm
	add.s64 	%rd16358, %rd16277, %rd16317;
	// begin inline asm
	mad.lo.cc.u64 %rd16320, %rd35357, %rd35364, %rd16286;
madc.hi.u64 %rd16321, %rd35357, %rd35364, 0;
add.cc.u64 %rd16320, %rd16320, %rd16685;
addc.u64 %rd16321, %rd16321, 0;

	// end inline asm
	// begin inline asm
	mad.lo.cc.u64 %rd16326, %rd35358, %rd35364, %rd16292;
madc.hi.u64 %rd16327, %rd35358, %rd35364, 0;
add.cc.u64 %rd16326, %rd16326, %rd16321;
addc.u64 %rd16327, %rd16327, 0;

	// end inline asm
	// begin inline asm
	mad.lo.cc.u64 %rd16332, %rd35359, %rd35364, %rd16298;
madc.hi.u64 %rd16333, %rd35359, %rd35364, 0;
add.cc.u64 %rd16332, %rd16332, %rd16327;
addc.u64 %rd16333, %rd16333, 0;

	// end inline asm
	// begin inline asm
	mad.lo.cc.u64 %rd16338, %rd35360, %rd35364, %rd16304;
madc.hi.u64 %rd16339, %rd35360, %rd35364, 0;
add.cc.u64 %rd16338, %rd16338, %rd16333;
addc.u64 %rd16339, %rd16339, 0;

	// end inline asm
	// begin inline asm
	mad.lo.cc.u64 %rd16344, %rd35361, %rd35364, %rd16310;
madc.hi.u64 %rd16345, %rd35361, %rd35364, 0;
add.cc.u64 %rd16344, %rd16344, %rd16339;
addc.u64 %rd16345, %rd16345, 0;

	// end inline asm
	// begin inline asm
	mad.lo.cc.u64 %rd16350, %rd35362, %rd35364, %rd16316;
madc.hi.u64 %rd16351, %rd35362, %rd35364, 0;
add.cc.u64 %rd16350, %rd16350, %rd16345;
addc.u64 %rd16351, %rd16351, 0;

	// end inline asm
	// begin inline asm
	add.cc.u64 %rd16356, %rd16358, %rd16351;
addc.u64 %rd16357, 0, 0;

	// end inline asm
	mul.lo.s64 	%rd16392, %rd16320, -8506173809081122819;
	// begin inline asm
	mad.lo.cc.u64 %rd16360, %rd16392, %rd16683, %rd16320;
madc.hi.u64 %rd16361, %rd16392, %rd16683, 0;
add.cc.u64 %rd16360, %rd16360, %rd16685;
addc.u64 %rd16361, %rd16361, 0;

	// end inline asm
	// begin inline asm
	mad.lo.cc.u64 %rd16366, %rd16392, %rd16689, %rd16326;
madc.hi.u64 %rd16367, %rd16392, %rd16689, 0;
add.cc.u64 %rd16366, %rd16366, %rd16361;
addc.u64 %rd16367, %rd16367, 0;

	// end inline asm
	// begin inline asm
	mad.lo.cc.u64 %rd16372, %rd16392, %rd16695, %rd16332;
madc.hi.u64 %rd16373, %rd16392, %rd16695, 0;
add.cc.u64 %rd16372, %rd16372, %rd16367;
addc.u64 %rd16373, %rd16373, 0;

	// end inline asm
	// begin inline asm
	mad.lo.cc.u64 %rd16378, %rd16392, %rd16701, %rd16338;
madc.hi.u64 %rd16379, %rd16392, %rd16701, 0;
add.cc.u64 %rd16378, %rd16378, %rd16373;
addc.u64 %rd16379, %rd16379, 0;

	// end inline asm
	// begin inline asm
	mad.lo.cc.u64 %rd16384, %rd16392, %rd16707, %rd16344;
madc.hi.u64 %rd16385, %rd16392, %rd16707, 0;
add.cc.u64 %rd16384, %rd16384, %rd16379;
addc.u64 %rd16385, %rd16385, 0;

	// end inline asm
	// begin inline asm
	mad.lo.cc.u64 %rd16390, %rd16392, %rd16713, %rd16350;
madc.hi.u64 %rd16391, %rd16392, %rd16713, 0;
add.cc.u64 %rd16390, %rd16390, %rd16385;
addc.u64 %rd16391, %rd16391, 0;

	// end inline asm
	// begin inline asm
	add.cc.u64 %rd16396, %rd16356, %rd16391;
addc.u64 %rd16397, 0, 0;

	// end inline asm
	add.s64 	%rd16438, %rd16357, %rd16397;
	// begin inline asm
	mad.lo.cc.u64 %rd16400, %rd35357, %rd35365, %rd16366;
madc.hi.u64 %rd16401, %rd35357, %rd35365, 0;
add.cc.u64 %rd16400, %rd16400, %rd16685;
addc.u64 %rd16401, %rd16401, 0;

	// end inline asm
	// begin inline asm
	mad.lo.cc.u64 %rd16406, %rd35358, %rd35365, %rd16372;
madc.hi.u64 %rd16407, %rd35358, %rd35365, 0;
add.cc.u64 %rd16406, %rd16406, %rd16401;
addc.u64 %rd16407, %rd16407, 0;

	// end inline asm
	// begin inline asm
	mad.lo.cc.u64 %rd16412, %rd35359, %rd35365, %rd16378;
madc.hi.u64 %rd16413, %rd35359, %rd35365, 0;
add.cc.u64 %rd16412, %rd16412, %rd16407;
addc.u64 %rd16413, %rd16413, 0;

	// end inline asm
	// begin inline asm
	mad.lo.cc.u64 %rd16418, %rd35360, %rd35365, %rd16384;
madc.hi.u64 %rd16419, %rd35360, %rd35365, 0;
add.cc.u64 %rd16418, %rd16418, %rd16413;
addc.u64 %rd16419, %rd16419, 0;

	// end inline asm
	// begin inline asm
	mad.lo.cc.u64 %rd16424, %rd35361, %rd35365, %rd16390;
madc.hi.u64 %rd16425, %rd35361, %rd35365, 0;
add.cc.u64 %rd16424, %rd16424, %rd16419;
addc.u64 %rd16425, %rd16425, 0;

	// end inline asm
	// begin inline asm
	mad.lo.cc.u64 %rd16430, %rd35362, %rd35365, %rd16396;
madc.hi.u64 %rd16431, %rd35362, %rd35365, 0;
add.cc.u64 %rd16430, %rd16430, %rd16425;
addc.u64 %rd16431, %rd16431, 0;

	// end inline asm
	// begin inline asm
	add.cc.u64 %rd16436, %rd16438, %rd16431;
addc.u64 %rd16437, 0, 0;

	// end inline asm
	mul.lo.s64 	%rd16472, %rd16400, -8506173809081122819;
	// begin inline asm
	mad.lo.cc.u64 %rd16440, %rd16472, %rd16683, %rd16400;
madc.hi.u64 %rd16441, %rd16472, %rd16683, 0;
add.cc.u64 %rd16440, %rd16440, %rd16685;
addc.u64 %rd16441, %rd16441, 0;

	// end inline asm
	// begin inline asm
	mad.lo.cc.u64 %rd16446, %rd16472, %rd16689, %rd16406;
madc.hi.u64 %rd16447, %rd16472, %rd16689, 0;
add.cc.u64 %rd16446, %rd16446, %rd16441;
addc.u64 %rd16447, %rd16447, 0;

	// end inline asm
	// begin inline asm
	mad.lo.cc.u64 %rd16452, %rd16472, %rd16695, %rd16412;
madc.hi.u64 %rd16453, %rd16472, %rd16695, 0;
add.cc.u64 %rd16452, %rd16452, %rd16447;
addc.u64 %rd16453, %rd16453, 0;

	// end inline asm
	// begin inline asm
	mad.lo.cc.u64 %rd16458, %rd16472, %rd16701, %rd16418;
madc.hi.u64 %rd16459, %rd16472, %rd16701, 0;
add.cc.u64 %rd16458, %rd16458, %rd16453;
addc.u64 %rd16459, %rd16459, 0;

	// end inline asm
	// begin inline asm
	mad.lo.cc.u64 %rd16464, %rd16472, %rd16707, %rd16424;
madc.hi.u64 %rd16465, %rd16472, %rd16707, 0;
add.cc.u64 %rd16464, %rd16464, %rd16459;
addc.u64 %rd16465, %rd16465, 0;

	// end inline asm
	// begin inline asm
	mad.lo.cc.u64 %rd16470, %rd16472, %rd16713, %rd16430;
madc.hi.u64 %rd16471, %rd16472, %rd16713, 0;
add.cc.u64 %rd16470, %rd16470, %rd16465;
addc.u64 %rd16471, %rd16471, 0;

	// end inline asm
	// begin inline asm
	add.cc.u64 %rd16476, %rd16436, %rd16471;
addc.u64 %rd16477, 0, 0;

	// end inline asm
	add.s64 	%rd16518, %rd16437, %rd16477;
	// begin inline asm
	mad.lo.cc.u64 %rd16480, %rd35357, %rd35366, %rd16446;
madc.hi.u64 %rd16481, %rd35357, %rd35366, 0;
add.cc.u64 %rd16480, %rd16480, %rd16685;
addc.u64 %rd16481, %rd16481, 0;

	// end inline asm
	// begin inline asm
	mad.lo.cc.u64 %rd16486, %rd35358, %rd35366, %rd16452;
madc.hi.u64 %rd16487, %rd35358, %rd35366, 0;
add.cc.u64 %rd16486, %rd16486, %rd16481;
addc.u64 %rd16487, %rd16487, 0;

	// end inline asm
	// begin inline asm
	mad.lo.cc.u64 %rd16492, %rd35359, %rd35366, %rd16458;
madc.hi.u64 %rd16493, %rd35359, %rd35366, 0;
add.cc.u64 %rd16492, %rd16492, %rd16487;
addc.u64 %rd16493, %rd16493, 0;

	// end inline asm
	// begin inline asm
	mad.lo.cc.u64 %rd16498, %rd35360, %rd35366, %rd16464;
madc.hi.u64 %rd16499, %rd35360, %rd35366, 0;
add.cc.u64 %rd16498, %rd16498, %rd16493;
addc.u64 %rd16499, %rd16499, 0;

	// end inline asm
	// begin inline asm
	mad.lo.cc.u64 %rd16504, %rd35361, %rd35366, %rd16470;
madc.hi.u64 %rd16505, %rd35361, %rd35366, 0;
add.cc.u64 %rd16504, %rd16504, %rd16499;
addc.u64 %rd16505, %rd16505, 0;

	// end inline asm
	// begin inline asm
	mad.lo.cc.u64 %rd16510, %rd35362, %rd35366, %rd16476;
madc.hi.u64 %rd16511, %rd35362, %rd35366, 0;
add.cc.u64 %rd16510, %rd16510, %rd16505;
addc.u64 %rd16511, %rd16511, 0;

	// end inline asm
	// begin inline asm
	add.cc.u64 %rd16516, %rd16518, %rd16511;
addc.u64 %rd16517, 0, 0;

	// end inline asm
	mul.lo.s64 	%rd16552, %rd16480, -8506173809081122819;
	// begin inline asm
	mad.lo.cc.u64 %rd16520, %rd16552, %rd16683, %rd16480;
madc.hi.u64 %rd16521, %rd16552, %rd16683, 0;
add.cc.u64 %rd16520, %rd16520, %rd16685;
addc.u64 %rd16521, %rd16521, 0;

	// end inline asm
	// begin inline asm
	mad.lo.cc.u64 %rd16526, %rd16552, %rd16689, %rd16486;
madc.hi.u64 %rd16527, %rd16552, %rd16689, 0;
add.cc.u64 %rd16526, %rd16526, %rd16521;
addc.u64 %rd16527, %rd16527, 0;

	// end inline asm
	// begin inline asm
	mad.lo.cc.u64 %rd16532, %rd16552, %rd16695, %rd16492;
madc.hi.u64 %rd16533, %rd16552, %rd16695, 0;
add.cc.u64 %rd16532, %rd16532, %rd16527;
addc.u64 %rd16533, %rd16533, 0;

	// end inline asm
	// begin inline asm
	mad.lo.cc.u64 %rd16538, %rd16552, %rd16701, %rd16498;
madc.hi.u64 %rd16539, %rd16552, %rd16701, 0;
add.cc.u64 %rd16538, %rd16538, %rd16533;
addc.u64 %rd16539, %rd16539, 0;

	// end inline asm
	// begin inline asm
	mad.lo.cc.u64 %rd16544, %rd16552, %rd16707, %rd16504;
madc.hi.u64 %rd16545, %rd16552, %rd16707, 0;
add.cc.u64 %rd16544, %rd16544, %rd16539;
addc.u64 %rd16545, %rd16545, 0;

	// end inline asm
	// begin inline asm
	mad.lo.cc.u64 %rd16550, %rd16552, %rd16713, %rd16510;
madc.hi.u64 %rd16551, %rd16552, %rd16713, 0;
add.cc.u64 %rd16550, %rd16550, %rd16545;
addc.u64 %rd16551, %rd16551, 0;

	// end inline asm
	// begin inline asm
	add.cc.u64 %rd16556, %rd16516, %rd16551;
addc.u64 %rd16557, 0, 0;

	// end inline asm
	add.s64 	%rd16598, %rd16517, %rd16557;
	// begin inline asm
	mad.lo.cc.u64 %rd16560, %rd35357, %rd35367, %rd16526;
madc.hi.u64 %rd16561, %rd35357, %rd35367, 0;
add.cc.u64 %rd16560, %rd16560, %rd16685;
addc.u64 %rd16561, %rd16561, 0;

	// end inline asm
	// begin inline asm
	mad.lo.cc.u64 %rd16566, %rd35358, %rd35367, %rd16532;
madc.hi.u64 %rd16567, %rd35358, %rd35367, 0;
add.cc.u64 %rd16566, %rd16566, %rd16561;
addc.u64 %rd16567, %rd16567, 0;

	// end inline asm
	// begin inline asm
	mad.lo.cc.u64 %rd16572, %rd35359, %rd35367, %rd16538;
madc.hi.u64 %rd16573, %rd35359, %rd35367, 0;
add.cc.u64 %rd16572, %rd16572, %rd16567;
addc.u64 %rd16573, %rd16573, 0;

	// end inline asm
	// begin inline asm
	mad.lo.cc.u64 %rd16578, %rd35360, %rd35367, %rd16544;
madc.hi.u64 %rd16579, %rd35360, %rd35367, 0;
add.cc.u64 %rd16578, %rd16578, %rd16573;
addc.u64 %rd16579, %rd16579, 0;

	// end inline asm
	// begin inline asm
	mad.lo.cc.u64 %rd16584, %rd35361, %rd35367, %rd16550;
madc.hi.u64 %rd16585, %rd35361, %rd35367, 0;
add.cc.u64 %rd16584, %rd16584, %rd16579;
addc.u64 %rd16585, %rd16585, 0;

	// end inline asm
	// begin inline asm
	mad.lo.cc.u64 %rd16590, %rd35362, %rd35367, %rd16556;
madc.hi.u64 %rd16591, %rd35362, %rd35367, 0;
add.cc.u64 %rd16590, %rd16590, %rd16585;
addc.u64 %rd16591, %rd16591, 0;

	// end inline asm
	// begin inline asm
	add.cc.u64 %rd16596, %rd16598, %rd16591;
addc.u64 %rd16597, 0, 0;

	// end inline asm
	mul.lo.s64 	%rd16632, %rd16560, -8506173809081122819;
	// begin inline asm
	mad.lo.cc.u64 %rd16600, %rd16632, %rd16683, %rd16560;
madc.hi.u64 %rd16601, %rd16632, %rd16683, 0;
add.cc.u64 %rd16600, %rd16600, %rd16685;
addc.u64 %rd16601, %rd16601, 0;

	// end inline asm
	// begin inline asm
	mad.lo.cc.u64 %rd16606, %rd16632, %rd16689, %rd16566;
madc.hi.u64 %rd16607, %rd16632, %rd16689, 0;
add.cc.u64 %rd16606, %rd16606, %rd16601;
addc.u64 %rd16607, %rd16607, 0;

	// end inline asm
	// begin inline asm
	mad.lo.cc.u64 %rd16612, %rd16632, %rd16695, %rd16572;
madc.hi.u64 %rd16613, %rd16632, %rd16695, 0;
add.cc.u64 %rd16612, %rd16612, %rd16607;
addc.u64 %rd16613, %rd16613, 0;

	// end inline asm
	// begin inline asm
	mad.lo.cc.u64 %rd16618, %rd16632, %rd16701, %rd16578;
madc.hi.u64 %rd16619, %rd16632, %rd16701, 0;
add.cc.u64 %rd16618, %rd16618, %rd16613;
addc.u64 %rd16619, %rd16619, 0;

	// end inline asm
	// begin inline asm
	mad.lo.cc.u64 %rd16624, %rd16632, %rd16707, %rd16584;
madc.hi.u64 %rd16625, %rd16632, %rd16707, 0;
add.cc.u64 %rd16624, %rd16624, %rd16619;
addc.u64 %rd16625, %rd16625, 0;

	// end inline asm
	// begin inline asm
	mad.lo.cc.u64 %rd16630, %rd16632, %rd16713, %rd16590;
madc.hi.u64 %rd16631, %rd16632, %rd16713, 0;
add.cc.u64 %rd16630, %rd16630, %rd16625;
addc.u64 %rd16631, %rd16631, 0;

	// end inline asm
	// begin inline asm
	add.cc.u64 %rd16636, %rd16596, %rd16631;
addc.u64 %rd16637, 0, 0;

	// end inline asm
	add.s64 	%rd16678, %rd16597, %rd16637;
	// begin inline asm
	mad.lo.cc.u64 %rd16640, %rd35357, %rd35368, %rd16606;
madc.hi.u64 %rd16641, %rd35357, %rd35368, 0;
add.cc.u64 %rd16640, %rd16640, %rd16685;
addc.u64 %rd16641, %rd16641, 0;

	// end inline asm
	// begin inline asm
	mad.lo.cc.u64 %rd16646, %rd35358, %rd35368, %rd16612;
madc.hi.u64 %rd16647, %rd35358, %rd35368, 0;
add.cc.u64 %rd16646, %rd16646, %rd16641;
addc.u64 %rd16647, %rd16647, 0;

	// end inline asm
	// begin inline asm
	mad.lo.cc.u64 %rd16652, %rd35359, %rd35368, %rd16618;
madc.hi.u64 %rd16653, %rd35359, %rd35368, 0;
add.cc.u64 %rd16652, %rd16652, %rd16647;
addc.u64 %rd16653, %rd16653, 0;

	// end inline asm
	// begin inline asm
	mad.lo.cc.u64 %rd16658, %rd35360, %rd35368, %rd16624;
madc.hi.u64 %rd16659, %rd35360, %rd35368, 0;
add.cc.u64 %rd16658, %rd16658, %rd16653;
addc.u64 %rd16659, %rd16659, 0;

	// end inline asm
	// begin inline asm
	mad.lo.cc.u64 %rd16664, %rd35361, %rd35368, %rd16630;
madc.hi.u64 %rd16665, %rd35361, %rd35368, 0;
add.cc.u64 %rd16664, %rd16664, %rd16659;
addc.u64 %rd16665, %rd16665, 0;

	// end inline asm
	// begin inline asm
	mad.lo.cc.u64 %rd16670, %rd35362, %rd35368, %rd16636;
madc.hi.u64 %rd16671, %rd35362, %rd35368, 0;
add.cc.u64 %rd16670, %rd16670, %rd16665;
addc.u64 %rd16671, %rd16671, 0;

	// end inline asm
	// begin inline asm
	add.cc.u64 %rd16676, %rd16678, %rd16671;
addc.u64 %rd16677, 0, 0;

	// end inline asm
	mul.lo.s64 	%rd16712, %rd16640, -8506173809081122819;
	// begin inline asm
	mad.lo.cc.u64 %rd16680, %rd16712, %rd16683, %rd16640;
madc.hi.u64 %rd16681, %rd16712, %rd16683, 0;
add.cc.u64 %rd16680, %rd16680, %rd16685;
addc.u64 %rd16681, %rd16681, 0;

	// end inline asm
	// begin inline asm
	mad.lo.cc.u64 %rd35369, %rd16712, %rd16689, %rd16646;
madc.hi.u64 %rd16687, %rd16712, %rd16689, 0;
add.cc.u64 %rd35369, %rd35369, %rd16681;
addc.u64 %rd16687, %rd16687, 0;

	// end inline asm
	// begin inline asm
	mad.lo.cc.u64 %rd35370, %rd16712, %rd16695, %rd16652;
madc.hi.u64 %rd16693, %rd16712, %rd16695, 0;
add.cc.u64 %rd35370, %rd35370, %rd16687;
addc.u64 %rd16693, %rd16693, 0;

	// end inline asm
	// begin inline asm
	mad.lo.cc.u64 %rd16744, %rd16712, %rd16701, %rd16658;
madc.hi.u64 %rd16699, %rd16712, %rd16701, 0;
add.cc.u64 %rd16744, %rd16744, %rd16693;
addc.u64 %rd16699, %rd16699, 0;

	// end inline asm
	// begin inline asm
	mad.lo.cc.u64 %rd16745, %rd16712, %rd16707, %rd16664;
madc.hi.u64 %rd16705, %rd16712, %rd16707, 0;
add.cc.u64 %rd16745, %rd16745, %rd16699;
addc.u64 %rd16705, %rd16705, 0;

	// end inline asm
	// begin inline asm
	mad.lo.cc.u64 %rd16746, %rd16712, %rd16713, %rd16670;
madc.hi.u64 %rd16711, %rd16712, %rd16713, 0;
add.cc.u64 %rd16746, %rd16746, %rd16705;
addc.u64 %rd16711, %rd16711, 0;

	// end inline asm
	// begin inline asm
	add.cc.u64 %rd16747, %rd16676, %rd16711;
addc.u64 %rd16717, 0, 0;

	// end inline asm
	setp.gt.u64 	%p691, %rd16747, 1873798617647539866;
	@%p691 bra 	$L__BB3_1374;
	setp.eq.s64 	%p692, %rd16747, 1873798617647539866;
	mov.u64 	%rd35371, %rd16744;
	mov.u64 	%rd35372, %rd16745;
	mov.u64 	%rd35373, %rd16746;
	mov.u64 	%rd35374, %rd16747;
	@%p692 bra 	$L__BB3_1366;
	bra.uni 	$L__BB3_1375;
$L__BB3_1366:
	setp.gt.u64 	%p693, %rd16746, 5412103778470702295;
	@%p693 bra 	$L__BB3_1374;
	setp.ne.s64 	%p694, %rd16746, 5412103778470702295;
	mov.b64 	%rd35374, 1873798617647539866;
	mov.u64 	%rd35371, %rd16744;
	mov.u64 	%rd35372, %rd16745;
	mov.u64 	%rd35373, %rd16746;
	@%p694 bra 	$L__BB3_1375;
	setp.gt.u64 	%p695, %rd16745, 7239337960414712511;
	@%p695 bra 	$L__BB3_1374;
	setp.ne.s64 	%p696, %rd16745, 7239337960414712511;
	mov.b64 	%rd35373, 5412103778470702295;
	mov.u64 	%rd35371, %rd16744;
	mov.u64 	%rd35372, %rd16745;
	@%p696 bra 	$L__BB3_1375;
	setp.gt.u64 	%p697, %rd16744, 7435674573564081700;
	@%p697 bra 	$L__BB3_1374;
	setp.ne.s64 	%p698, %rd16744, 7435674573564081700;
	mov.b64 	%rd35372, 7239337960414712511;
	mov.u64 	%rd35371, %rd16744;
	@%p698 bra 	$L__BB3_1375;
	setp.gt.u64 	%p699, %rd35370, 2210141511517208575;
	@%p699 bra 	$L__BB3_1374;
	setp.ne.s64 	%p700, %rd35370, 2210141511517208575;
	setp.lt.u64 	%p701, %rd35369, -5044313057631688021;
	or.pred  	%p702, %p700, %p701;
	mov.b64 	%rd35371, 7435674573564081700;
	@%p702 bra 	$L__BB3_1375;
$L__BB3_1374:
	mov.b64 	%rd16748, -5044313057631688021;
	mov.b64 	%rd16749, 2210141511517208575;
	mov.b64 	%rd16750, 7435674573564081700;
	mov.b64 	%rd16751, 7239337960414712511;
	mov.b64 	%rd16752, 5412103778470702295;
	mov.b64 	%rd16753, 1873798617647539866;
	// begin inline asm
	sub.cc.u64 %rd35369, %rd35369, %rd16748;
subc.cc.u64 %rd35370, %rd35370, %rd16749;
subc.cc.u64 %rd16744, %rd16744, %rd16750;
subc.cc.u64 %rd16745, %rd16745, %rd16751;
subc.cc.u64 %rd16746, %rd16746, %rd16752;
subc.u64 %rd16747, %rd16747, %rd16753;

	// end inline asm
	mov.u64 	%rd35371, %rd16744;
	mov.u64 	%rd35372, %rd16745;
	mov.u64 	%rd35373, %rd16746;
	mov.u64 	%rd35374, %rd16747;
$L__BB3_1375:
	mov.u64 	%rd35375, %rd35357;
	mov.u64 	%rd16790, %rd35359;
	mov.u64 	%rd16792, %rd35361;
	mov.u64 	%rd35376, %rd35358;
	mov.u64 	%rd16791, %rd35360;
	mov.u64 	%rd16793, %rd35362;
	// begin inline asm
	add.cc.u64 %rd35375, %rd35375, %rd35363;
addc.cc.u64 %rd35376, %rd35376, %rd35364;
addc.cc.u64 %rd16790, %rd16790, %rd35365;
addc.cc.u64 %rd16791, %rd16791, %rd35366;
addc.cc.u64 %rd16792, %rd16792, %rd35367;
addc.u64 %rd16793, %rd16793, %rd35368;

	// end inline asm
	setp.gt.u64 	%p703, %rd16793, 1873798617647539866;
	@%p703 bra 	$L__BB3_1385;
	setp.eq.s64 	%p704, %rd16793, 1873798617647539866;
	mov.u64 	%rd35377, %rd16790;
	mov.u64 	%rd35378, %rd16791;
	mov.u64 	%rd35379, %rd16792;
	mov.u64 	%rd35380, %rd16793;
	@%p704 bra 	$L__BB3_1377;
	bra.uni 	$L__BB3_1386;
$L__BB3_1377:
	setp.gt.u64 	%p705, %rd16792, 5412103778470702295;
	@%p705 bra 	$L__BB3_1385;
	setp.ne.s64 	%p706, %rd16792, 5412103778470702295;
	mov.b64 	%rd35380, 1873798617647539866;
	mov.u64 	%rd35377, %rd16790;
	mov.u64 	%rd35378, %rd16791;
	mov.u64 	%rd35379, %rd16792;
	@%p706 bra 	$L__BB3_1386;
	setp.gt.u64 	%p707, %rd16791, 7239337960414712511;
	@%p707 bra 	$L__BB3_1385;
	setp.ne.s64 	%p708, %rd16791, 7239337960414712511;
	mov.b64 	%rd35379, 5412103778470702295;
	mov.u64 	%rd35377, %rd16790;
	mov.u64 	%rd35378, %rd16791;
	@%p708 bra 	$L__BB3_1386;
	setp.gt.u64 	%p709, %rd16790, 7435674573564081700;
	@%p709 bra 	$L__BB3_1385;
	setp.ne.s64 	%p710, %rd16790, 7435674573564081700;
	mov.b64 	%rd35378, 7239337960414712511;
	mov.u64 	%rd35377, %rd16790;
	@%p710 bra 	$L__BB3_1386;
	setp.gt.u64 	%p711, %rd35376, 2210141511517208575;
	@%p711 bra 	$L__BB3_1385;
	setp.ne.s64 	%p712, %rd35376, 2210141511517208575;
	setp.lt.u64 	%p713, %rd35375, -5044313057631688021;
	or.pred  	%p714, %p712, %p713;
	mov.b64 	%rd35377, 7435674573564081700;
	@%p714 bra 	$L__BB3_1386;
$L__BB3_1385:
	mov.b64 	%rd16794, -5044313057631688021;
	mov.b64 	%rd16795, 2210141511517208575;
	mov.b64 	%rd16796, 7435674573564081700;
	mov.b64 	%rd16797, 7239337960414712511;
	mov.b64 	%rd16798, 5412103778470702295;
	mov.b64 	%rd16799, 1873798617647539866;
	// begin inline asm
	sub.cc.u64 %rd35375, %rd35375, %rd16794;
subc.cc.u64 %rd35376, %rd35376, %rd16795;
subc.cc.u64 %rd16790, %rd16790, %rd16796;
subc.cc.u64 %rd16791, %rd16791, %rd16797;
subc.cc.u64 %rd16792, %rd16792, %rd16798;
subc.u64 %rd16793, %rd16793, %rd16799;

	// end inline asm
	mov.u64 	%rd35377, %rd16790;
	mov.u64 	%rd35378, %rd16791;
	mov.u64 	%rd35379, %rd16792;
	mov.u64 	%rd35380, %rd16793;
$L__BB3_1386:
	mov.u64 	%rd35381, %rd35357;
	mov.u64 	%rd35383, %rd35359;
	mov.u64 	%rd35385, %rd35361;
	mov.u64 	%rd35382, %rd35358;
	mov.u64 	%rd35384, %rd35360;
	mov.u64 	%rd35386, %rd35362;
	// begin inline asm
	sub.cc.u64 %rd35381, %rd35381, %rd35363;
subc.cc.u64 %rd35382, %rd35382, %rd35364;
subc.cc.u64 %rd35383, %rd35383, %rd35365;
subc.cc.u64 %rd35384, %rd35384, %rd35366;
subc.cc.u64 %rd35385, %rd35385, %rd35367;
subc.u64 %rd35386, %rd35386, %rd35368;

	// end inline asm
	setp.gt.u64 	%p715, %rd35362, %rd35368;
	@%p715 bra 	$L__BB3_1397;
	setp.ge.u64 	%p716, %rd35362, %rd35368;
	@%p716 bra 	$L__BB3_1388;
	bra.uni 	$L__BB3_1396;
$L__BB3_1388:
	setp.gt.u64 	%p717, %rd35361, %rd35367;
	@%p717 bra 	$L__BB3_1397;
	setp.lt.u64 	%p718, %rd35361, %rd35367;
	@%p718 bra 	$L__BB3_1396;
	setp.gt.u64 	%p719, %rd35360, %rd35366;
	@%p719 bra 	$L__BB3_1397;
	setp.lt.u64 	%p720, %rd35360, %rd35366;
	@%p720 bra 	$L__BB3_1396;
	setp.gt.u64 	%p721, %rd35359, %rd35365;
	@%p721 bra 	$L__BB3_1397;
	setp.lt.u64 	%p722, %rd35359, %rd35365;
	@%p722 bra 	$L__BB3_1396;
	setp.gt.u64 	%p723, %rd35358, %rd35364;
	@%p723 bra 	$L__BB3_1397;
	setp.lt.u64 	%p724, %rd35358, %rd35364;
	setp.lt.u64 	%p725, %rd35357, %rd35363;
	or.pred  	%p726, %p724, %p725;
	@%p726 bra 	$L__BB3_1396;
	bra.uni 	$L__BB3_1397;
$L__BB3_1396:
	mov.b64 	%rd16830, -5044313057631688021;
	mov.b64 	%rd16831, 2210141511517208575;
	mov.b64 	%rd16832, 7435674573564081700;
	mov.b64 	%rd16833, 7239337960414712511;
	mov.b64 	%rd16834, 5412103778470702295;
	mov.b64 	%rd16835, 1873798617647539866;
	// begin inline asm
	add.cc.u64 %rd35381, %rd35381, %rd16830;
addc.cc.u64 %rd35382, %rd35382, %rd16831;
addc.cc.u64 %rd35383, %rd35383, %rd16832;
addc.cc.u64 %rd35384, %rd35384, %rd16833;
addc.cc.u64 %rd35385, %rd35385, %rd16834;
addc.u64 %rd35386, %rd35386, %rd16835;

	// end inline asm
$L__BB3_1397:
	mov.b64 	%rd17287, 0;
	// begin inline asm
	mad.lo.cc.u64 %rd16842, %rd35381, %rd35375, %rd17287;
madc.hi.u64 %rd16843, %rd35381, %rd35375, 0;
add.cc.u64 %rd16842, %rd16842, %rd17287;
addc.u64 %rd16843, %rd16843, 0;

	// end inline asm
	// begin inline asm
	mad.lo.cc.u64 %rd16848, %rd35382, %rd35375, %rd17287;
madc.hi.u64 %rd16849, %rd35382, %rd35375, 0;
add.cc.u64 %rd16848, %rd16848, %rd16843;
addc.u64 %rd16849, %rd16849, 0;

	// end inline asm
	// begin inline asm
	mad.lo.cc.u64 %rd16854, %rd35383, %rd35375, %rd17287;
madc.hi.u64 %rd16855, %rd35383, %rd35375, 0;
add.cc.u64 %rd16854, %rd16854, %rd16849;
addc.u64 %rd16855, %rd16855, 0;

	// end inline asm
	// begin inline asm
	mad.lo.cc.u64 %rd16860, %rd35384, %rd35375, %rd17287;
madc.hi.u64 %rd16861, %rd35384, %rd35375, 0;
add.cc.u64 %rd16860, %rd16860, %rd16855;
addc.u64 %rd16861, %rd16861, 0;

	// end inline asm
	// begin inline asm
	mad.lo.cc.u64 %rd16866, %rd35385, %rd35375, %rd17287;
madc.hi.u64 %rd16867, %rd35385, %rd35375, 0;
add.cc.u64 %rd16866, %rd16866, %rd16861;
addc.u64 %rd16867, %rd16867, 0;

	// end inline asm
	// begin inline asm
	mad.lo.cc.u64 %rd16872, %rd35386, %rd35375, %rd17287;
madc.hi.u64 %rd16873, %rd35386, %rd35375, 0;
add.cc.u64 %rd16872, %rd16872, %rd16867;
addc.u64 %rd16873, %rd16873, 0;

	// end inline asm
	// begin inline asm
	add.cc.u64 %rd16878, %rd17287, %rd16873;
addc.u64 %rd16879, 0, 0;

	// end inline asm
	mul.lo.s64 	%rd16914, %rd16842, -8506173809081122819;
	mov.b64 	%rd17285, -5044313057631688021;
	// begin inline asm
	mad.lo.cc.u64 %rd16882, %rd16914, %rd17285, %rd16842;
madc.hi.u64 %rd16883, %rd16914, %rd17285, 0;
add.cc.u64 %rd16882, %rd16882, %rd17287;
addc.u64 %rd16883, %rd16883, 0;

	// end inline asm
	mov.b64 	%rd17291, 2210141511517208575;
	// begin inline asm
	mad.lo.cc.u64 %rd16888, %rd16914, %rd17291, %rd16848;
madc.hi.u64 %rd16889, %rd16914, %rd17291, 0;
add.cc.u64 %rd16888, %rd16888, %rd16883;
addc.u64 %rd16889, %rd16889, 0;

	// end inline asm
	mov.b64 	%rd17297, 7435674573564081700;
	// begin inline asm
	mad.lo.cc.u64 %rd16894, %rd16914, %rd17297, %rd16854;
madc.hi.u64 %rd16895, %rd16914, %rd17297, 0;
add.cc.u64 %rd16894, %rd16894, %rd16889;
addc.u64 %rd16895, %rd16895, 0;

	// end inline asm
	mov.b64 	%rd17303, 7239337960414712511;
	// begin inline asm
	mad.lo.cc.u64 %rd16900, %rd16914, %rd17303, %rd16860;
madc.hi.u64 %rd16901, %rd16914, %rd17303, 0;
add.cc.u64 %rd16900, %rd16900, %rd16895;
addc.u64 %rd16901, %rd16901, 0;

	// end inline asm
	mov.b64 	%rd17309, 5412103778470702295;
	// begin inline asm
	mad.lo.cc.u64 %rd16906, %rd16914, %rd17309, %rd16866;
madc.hi.u64 %rd16907, %rd16914, %rd17309, 0;
add.cc.u64 %rd16906, %rd16906, %rd16901;
addc.u64 %rd16907, %rd16907, 0;

	// end inline asm
	mov.b64 	%rd17315, 1873798617647539866;
	// begin inline asm
	mad.lo.cc.u64 %rd16912, %rd16914, %rd17315, %rd16872;
madc.hi.u64 %rd16913, %rd16914, %rd17315, 0;
add.cc.u64 %rd16912, %rd16912, %rd16907;
addc.u64 %rd16913, %rd16913, 0;

	// end inline asm
	// begin inline asm
	add.cc.u64 %rd16918, %rd16878, %rd16913;
addc.u64 %rd16919, 0, 0;

	// end inline asm
	add.s64 	%rd16960, %rd16879, %rd16919;
	// begin inline asm
	mad.lo.cc.u64 %rd16922, %rd35381, %rd35376, %rd16888;
madc.hi.u64 %rd16923, %rd35381, %rd35376, 0;
add.cc.u64 %rd16922, %rd16922, %rd17287;
addc.u64 %rd16923, %rd16923, 0;

	// end inline asm
	// begin inline asm
	mad.lo.cc.u64 %rd16928, %rd35382, %rd35376, %rd16894;
madc.hi.u64 %rd16929, %rd35382, %rd35376, 0;
add.cc.u64 %rd16928, %rd16928, %rd16923;
addc.u64 %rd16929, %rd16929, 0;

	// end inline asm
	// begin inline asm
	mad.lo.cc.u64 %rd16934, %rd35383, %rd35376, %rd16900;
madc.hi.u64 %rd16935, %rd35383, %rd35376, 0;
add.cc.u64 %rd16934, %rd16934, %rd16929;
addc.u64 %rd16935, %rd16935, 0;

	// end inline asm
	// begin inline asm
	mad.lo.cc.u64 %rd16940, %rd35384, %rd35376, %rd16906;
madc.hi.u64 %rd16941, %rd35384, %rd35376, 0;
add.cc.u64 %rd16940, %rd16940, %rd16935;
addc.u64 %rd16941, %rd16941, 0;

	// end inline asm
	// begin inline asm
	mad.lo.cc.u64 %rd16946, %rd35385, %rd35376, %rd16912;
madc.hi.u64 %rd16947, %rd35385, %rd35376, 0;
add.cc.u64 %rd16946, %rd16946, %rd16941;
addc.u64 %rd16947, %rd16947, 0;

	// end inline asm
	// begin inline asm
	mad.lo.cc.u64 %rd16952, %rd35386, %rd35376, %rd16918;
madc.hi.u64 %rd16953, %rd35386, %rd35376, 0;
add.cc.u64 %rd16952, %rd16952, %rd16947;
addc.u64 %rd16953, %rd16953, 0;

	// end inline asm
	// begin inline asm
	add.cc.u64 %rd16958, %rd16960, %rd16953;
addc.u64 %rd16959, 0, 0;

	// end inline asm
	mul.lo.s64 	%rd16994, %rd16922, -8506173809081122819;
	// begin inline asm
	mad.lo.cc.u64 %rd16962, %rd16994, %rd17285, %rd16922;
madc.hi.u64 %rd16963, %rd16994, %rd17285, 0;
add.cc.u64 %rd16962, %rd16962, %rd17287;
addc.u64 %rd16963, %rd16963, 0;

	// end inline asm
	// begin inline asm
	mad.lo.cc.u64 %rd16968, %rd16994, %rd17291, %rd16928;
madc.hi.u64 %rd16969, %rd16994, %rd17291, 0;
add.cc.u64 %rd16968, %rd16968, %rd16963;
addc.u64 %rd16969, %rd16969, 0;

	// end inline asm
	// begin inline asm
	mad.lo.cc.u64 %rd16974, %rd16994, %rd17297, %rd16934;
madc.hi.u64 %rd16975, %rd16994, %rd17297, 0;
add.cc.u64 %rd16974, %rd16974, %rd16969;
addc.u64 %rd16975, %rd16975, 0;

	// end inline asm
	// begin inline asm
	mad.lo.cc.u64 %rd16980, %rd16994, %rd17303, %rd16940;
madc.hi.u64 %rd16981, %rd16994, %rd17303, 0;
add.cc.u64 %rd16980, %rd16980, %rd16975;
addc.u64 %rd16981, %rd16981, 0;

	// end inline asm
	// begin inline asm
	mad.lo.cc.u64 %rd16986, %rd16994, %rd17309, %rd16946;
madc.hi.u64 %rd16987, %rd16994, %rd17309, 0;
add.cc.u64 %rd16986, %rd16986, %rd16981;
addc.u64 %rd16987, %rd16987, 0;

	// end inline asm
	// begin inline asm
	mad.lo.cc.u64 %rd16992, %rd16994, %rd17315, %rd16952;
madc.hi.u64 %rd16993, %rd16994, %rd17315, 0;
add.cc.u64 %rd16992, %rd16992, %rd16987;
addc.u64 %rd16993, %rd16993, 0;

	// end inline asm
	// begin inline asm
	add.cc.u64 %rd16998, %rd16958, %rd16993;
addc.u64 %rd16999, 0, 0;

	// end inline asm
	add.s64 	%rd17040, %rd16959, %rd16999;
	// begin inline asm
	mad.lo.cc.u64 %rd17002, %rd35381, %rd35377, %rd16968;
madc.hi.u64 %rd17003, %rd35381, %rd35377, 0;
add.cc.u64 %rd17002, %rd17002, %rd17287;
addc.u64 %rd17003, %rd17003, 0;

	// end inline asm
	// begin inline asm
	mad.lo.cc.u64 %rd17008, %rd35382, %rd35377, %rd16974;
madc.hi.u64 %rd17009, %rd35382, %rd35377, 0;
add.cc.u64 %rd17008, %rd17008, %rd17003;
addc.u64 %rd17009, %rd17009, 0;

	// end inline asm
	// begin inline asm
	mad.lo.cc.u64 %rd17014, %rd35383, %rd35377, %rd16980;
madc.hi.u64 %rd17015, %rd35383, %rd35377, 0;
add.cc.u64 %rd17014, %rd17014, %rd17009;
addc.u64 %rd17015, %rd17015, 0;

	// end inline asm
	// begin inline asm
	mad.lo.cc.u64 %rd17020, %rd35384, %rd35377, %rd16986;
madc.hi.u64 %rd17021, %rd35384, %rd35377, 0;
add.cc.u64 %rd17020, %rd17020, %rd17015;
addc.u64 %rd17021, %rd17021, 0;

	// end inline asm
	// begin inline asm
	mad.lo.cc.u64 %rd17026, %rd35385, %rd35377, %rd16992;
madc.hi.u64 %rd17027, %rd35385, %rd35377, 0;
add.cc.u64 %rd17026, %rd17026, %rd17021;
addc.u64 %rd17027, %rd17027, 0;

	// end inline asm
	// begin inline asm
	mad.lo.cc.u64 %rd17032, %rd35386, %rd35377, %rd16998;
madc.hi.u64 %rd17033, %rd35386, %rd35377, 0;
add.cc.u64 %rd17032, %rd17032, %rd17027;
addc.u64 %rd17033, %rd17033, 0;

	// end inline asm
	// begin inline asm
	add.cc.u64 %rd17038, %rd17040, %rd17033;
addc.u64 %rd17039, 0, 0;

	// end inline asm
	mul.lo.s64 	%rd17074, %rd17002, -8506173809081122819;
	// begin inline asm
	mad.lo.cc.u64 %rd17042, %rd17074, %rd17285, %rd17002;
madc.hi.u64 %rd17043, %rd17074, %rd17285, 0;
add.cc.u64 %rd17042, %rd17042, %rd17287;
addc.u64 %rd17043, %rd17043, 0;

	// end inline asm
	// begin inline asm
	mad.lo.cc.u64 %rd17048, %rd17074, %rd17291, %rd17008;
madc.hi.u64 %rd17049, %rd17074, %rd17291, 0;
add.cc.u64 %rd17048, %rd17048, %rd17043;
addc.u64 %rd17049, %rd17049, 0;

	// end inline asm
	// begin inline asm
	mad.lo.cc.u64 %rd17054, %rd17074, %rd17297, %rd17014;
madc.hi.u64 %rd17055, %rd17074, %rd17297, 0;
add.cc.u64 %rd17054, %rd17054, %rd17049;
addc.u64 %rd17055, %rd17055, 0;

	// end inline asm
	// begin inline asm
	mad.lo.cc.u64 %rd17060, %rd17074, %rd17303, %rd17020;
madc.hi.u64 %rd17061, %rd17074, %rd17303, 0;
add.cc.u64 %rd17060, %rd17060, %rd17055;
addc.u64 %rd17061, %rd17061, 0;

	// end inline asm
	// begin inline asm
	mad.lo.cc.u64 %rd17066, %rd17074, %rd17309, %rd17026;
madc.hi.u64 %rd17067, %rd17074, %rd17309, 0;
add.cc.u64 %rd17066, %rd17066, %rd17061;
addc.u64 %rd17067, %rd17067, 0;

	// end inline asm
	// begin inline asm
	mad.lo.cc.u64 %rd17072, %rd17074, %rd17315, %rd17032;
madc.hi.u64 %rd17073, %rd17074, %rd17315, 0;
add.cc.u64 %rd17072, %rd17072, %rd17067;
addc.u64 %rd17073, %rd17073, 0;

	// end inline asm
	// begin inline asm
	add.cc.u64 %rd17078, %rd17038, %rd17073;
addc.u64 %rd17079, 0, 0;

	// end inline asm
	add.s64 	%rd17120, %rd17039, %rd17079;
	// begin inline asm
	mad.lo.cc.u64 %rd17082, %rd35381, %rd35378, %rd17048;
madc.hi.u64 %rd17083, %rd35381, %rd35378, 0;
add.cc.u64 %rd17082, %rd17082, %rd17287;
addc.u64 %rd17083, %rd17083, 0;

	// end inline asm
	// begin inline asm
	mad.lo.cc.u64 %rd17088, %rd35382, %rd35378, %rd17054;
madc.hi.u64 %rd17089, %rd35382, %rd35378, 0;
add.cc.u64 %rd17088, %rd17088, %rd17083;
addc.u64 %rd17089, %rd17089, 0;

	// end inline asm
	// begin inline asm
	mad.lo.cc.u64 %rd17094, %rd35383, %rd35378, %rd17060;
madc.hi.u64 %rd17095, %rd35383, %rd35378, 0;
add.cc.u64 %rd17094, %rd17094, %rd17089;
addc.u64 %rd17095, %rd17095, 0;

	// end inline asm
	// begin inline asm
	mad.lo.cc.u64 %rd17100, %rd35384, %rd35378, %rd17066;
madc.hi.u64 %rd17101, %rd35384, %rd35378, 0;
add.cc.u64 %rd17100, %rd17100, %rd17095;
addc.u64 %rd17101, %rd17101, 0;

	// end inline asm
	// begin inline asm
	mad.lo.cc.u64 %rd17106, %rd35385, %rd35378, %rd17072;
madc.hi.u64 %rd17107, %rd35385, %rd35378, 0;
add.cc.u64 %rd17106, %rd17106, %rd17101;
addc.u64 %rd17107, %rd17107, 0;

	// end inline asm
	// begin inline asm
	mad.lo.cc.u64 %rd17112, %rd35386, %rd35378, %rd17078;
madc.hi.u64 %rd17113, %rd35386, %rd35378, 0;
add.cc.u64 %rd17112, %rd17112, %rd17107;
addc.u64 %rd17113, %rd17113, 0;

	// end inline asm
	// begin inline asm
	add.cc.u64 %rd17118, %rd17120, %rd17113;
addc.u64 %rd17119, 0, 0;

	// end inline asm
	mul.lo.s64 	%rd17154, %rd17082, -8506173809081122819;
	// begin inline asm
	mad.lo.cc.u64 %rd17122, %rd17154, %rd17285, %rd17082;
madc.hi.u64 %rd17123, %rd17154, %rd17285, 0;
add.cc.u64 %rd17122, %rd17122, %rd17287;
addc.u64 %rd17123, %rd17123, 0;

	// end inline asm
	// begin inline asm
	mad.lo.cc.u64 %rd17128, %rd17154, %rd17291, %rd17088;
madc.hi.u64 %rd17129, %rd17154, %rd17291, 0;
add.cc.u64 %rd17128, %rd17128, %rd17123;
addc.u64 %rd17129, %rd17129, 0;

	// end inline asm
	// begin inline asm
	mad.lo.cc.u64 %rd17134, %rd17154, %rd17297, %rd17094;
madc.hi.u64 %rd17135, %rd17154, %rd17297, 0;
add.cc.u64 %rd17134, %rd17134, %rd17129;
addc.u64 %rd17135, %rd17135, 0;

	// end inline asm
	// begin inline asm
	mad.lo.cc.u64 %rd17140, %rd17154, %rd17303, %rd17100;
madc.hi.u64 %rd17141, %rd17154, %rd17303, 0;
add.cc.u64 %rd17140, %rd17140, %rd17135;
addc.u64 %rd17141, %rd17141, 0;

	// end inline asm
	// begin inline asm
	mad.lo.cc.u64 %rd17146, %rd17154, %rd17309, %rd17106;
madc.hi.u64 %rd17147, %rd17154, %rd17309, 0;
add.cc.u64 %rd17146, %rd17146, %rd17141;
addc.u64 %rd17147, %rd17147, 0;

	// end inline asm
	// begin inline asm
	mad.lo.cc.u64 %rd17152, %rd17154, %rd17315, %rd17112;
madc.hi.u64 %rd17153, %rd17154, %rd17315, 0;
add.cc.u64 %rd17152, %rd17152, %rd17147;
addc.u64 %rd17153, %rd17153, 0;

	// end inline asm
	// begin inline asm
	add.cc.u64 %rd17158, %rd17118, %rd17153;
addc.u64 %rd17159, 0, 0;

	// end inline asm
	add.s64 	%rd17200, %rd17119, %rd17159;
	// begin inline asm
	mad.lo.cc.u64 %rd17162, %rd35381, %rd35379, %rd17128;
madc.hi.u64 %rd17163, %rd35381, %rd35379, 0;
add.cc.u64 %rd17162, %rd17162, %rd17287;
addc.u64 %rd17163, %rd17163, 0;

	// end inline asm
	// begin inline asm
	mad.lo.cc.u64 %rd17168, %rd35382, %rd35379, %rd17134;
madc.hi.u64 %rd17169, %rd35382, %rd35379, 0;
add.cc.u64 %rd17168, %rd17168, %rd17163;
addc.u64 %rd17169, %rd17169, 0;

	// end inline asm
	// begin inline asm
	mad.lo.cc.u64 %rd17174, %rd35383, %rd35379, %rd17140;
madc.hi.u64 %rd17175, %rd35383, %rd35379, 0;
add.cc.u64 %rd17174, %rd17174, %rd17169;
addc.u64 %rd17175, %rd17175, 0;

	// end inline asm
	// begin inline asm
	mad.lo.cc.u64 %rd17180, %rd35384, %rd35379, %rd17146;
madc.hi.u64 %rd17181, %rd35384, %rd35379, 0;
add.cc.u64 %rd17180, %rd17180, %rd17175;
addc.u64 %rd17181, %rd17181, 0;

	// end inline asm
	// begin inline asm
	mad.lo.cc.u64 %rd17186, %rd35385, %rd35379, %rd17152;
madc.hi.u64 %rd17187, %rd35385, %rd35379, 0;
add.cc.u64 %rd17186, %rd17186, %rd17181;
addc.u64 %rd17187, %rd17187, 0;

	// end inline asm
	// begin inline asm
	mad.lo.cc.u64 %rd17192, %rd35386, %rd35379, %rd17158;
madc.hi.u64 %rd17193, %rd35386, %rd35379, 0;
add.cc.u64 %rd17192, %rd17192, %rd17187;
addc.u64 %rd17193, %rd17193, 0;

	// end inline asm
	// begin inline asm
	add.cc.u64 %rd17198, %rd17200, %rd17193;
addc.u64 %rd17199, 0, 0;

	// end inline asm
	mul.lo.s64 	%rd17234, %rd17162, -8506173809081122819;
	// begin inline asm
	mad.lo.cc.u64 %rd17202, %rd17234, %rd17285, %rd17162;
madc.hi.u64 %rd17203, %rd17234, %rd17285, 0;
add.cc.u64 %rd17202, %rd17202, %rd17287;
addc.u64 %rd17203, %rd17203, 0;

	// end inline asm
	// begin inline asm
	mad.lo.cc.u64 %rd17208, %rd17234, %rd17291, %rd17168;
madc.hi.u64 %rd17209, %rd17234, %rd17291, 0;
add.cc.u64 %rd17208, %rd17208, %rd17203;
addc.u64 %rd17209, %rd17209, 0;

	// end inline asm
	// begin inline asm
	mad.lo.cc.u64 %rd17214, %rd17234, %rd17297, %rd17174;
madc.hi.u64 %rd17215, %rd17234, %rd17297, 0;
add.cc.u64 %rd17214, %rd17214, %rd17209;
addc.u64 %rd17215, %rd17215, 0;

	// end inline asm
	// begin inline asm
	mad.lo.cc.u64 %rd17220, %rd17234, %rd17303, %rd17180;
madc.hi.u64 %rd17221, %rd17234, %rd17303, 0;
add.cc.u64 %rd17220, %rd17220, %rd17215;
addc.u64 %rd17221, %rd17221, 0;

	// end inline asm
	// begin inline asm
	mad.lo.cc.u64 %rd17226, %rd17234, %rd17309, %rd17186;
madc.hi.u64 %rd17227, %rd17234, %rd17309, 0;
add.cc.u64 %rd17226, %rd17226, %rd17221;
addc.u64 %rd17227, %rd17227, 0;

	// end inline asm
	// begin inline asm
	mad.lo.cc.u64 %rd17232, %rd17234, %rd17315, %rd17192;
madc.hi.u64 %rd17233, %rd17234, %rd17315, 0;
add.cc.u64 %rd17232, %rd17232, %rd17227;
addc.u64 %rd17233, %rd17233, 0;

	// end inline asm
	// begin inline asm
	add.cc.u64 %rd17238, %rd17198, %rd17233;
addc.u64 %rd17239, 0, 0;

	// end inline asm
	add.s64 	%rd17280, %rd17199, %rd17239;
	// begin inline asm
	mad.lo.cc.u64 %rd17242, %rd35381, %rd35380, %rd17208;
madc.hi.u64 %rd17243, %rd35381, %rd35380, 0;
add.cc.u64 %rd17242, %rd17242, %rd17287;
addc.u64 %rd17243, %rd17243, 0;

	// end inline asm
	// begin inline asm
	mad.lo.cc.u64 %rd17248, %rd35382, %rd35380, %rd17214;
madc.hi.u64 %rd17249, %rd35382, %rd35380, 0;
add.cc.u64 %rd17248, %rd17248, %rd17243;
addc.u64 %rd17249, %rd17249, 0;

	// end inline asm
	// begin inline asm
	mad.lo.cc.u64 %rd17254, %rd35383, %rd35380, %rd17220;
madc.hi.u64 %rd17255, %rd35383, %rd35380, 0;
add.cc.u64 %rd17254, %rd17254, %rd17249;
addc.u64 %rd17255, %rd17255, 0;

	// end inline asm
	// begin inline asm
	mad.lo.cc.u64 %rd17260, %rd35384, %rd35380, %rd17226;
madc.hi.u64 %rd17261, %rd35384, %rd35380, 0;
add.cc.u64 %rd17260, %rd17260, %rd17255;
addc.u64 %rd17261, %rd17261, 0;

	// end inline asm
	// begin inline asm
	mad.lo.cc.u64 %rd17266, %rd35385, %rd35380, %rd17232;
madc.hi.u64 %rd17267, %rd35385, %rd35380, 0;
add.cc.u64 %rd17266, %rd17266, %rd17261;
addc.u64 %rd17267, %rd17267, 0;

	// end inline asm
	// begin inline asm
	mad.lo.cc.u64 %rd17272, %rd35386, %rd35380, %rd17238;
madc.hi.u64 %rd17273, %rd35386, %rd35380, 0;
add.cc.u64 %rd17272, %rd17272, %rd17267;
addc.u64 %rd17273, %rd17273, 0;

	// end inline asm
	// begin inline asm
	add.cc.u64 %rd17278, %rd17280, %rd17273;
addc.u64 %rd17279, 0, 0;

	// end inline asm
	mul.lo.s64 	%rd17314, %rd17242, -8506173809081122819;
	// begin inline asm
	mad.lo.cc.u64 %rd17282, %rd17314, %rd17285, %rd17242;
madc.hi.u64 %rd17283, %rd17314, %rd17285, 0;
add.cc.u64 %rd17282, %rd17282, %rd17287;
addc.u64 %rd17283, %rd17283, 0;

	// end inline asm
	// begin inline asm
	mad.lo.cc.u64 %rd35387, %rd17314, %rd17291, %rd17248;
madc.hi.u64 %rd17289, %rd17314, %rd17291, 0;
add.cc.u64 %rd35387, %rd35387, %rd17283;
addc.u64 %rd17289, %rd17289, 0;

	// end inline asm
	// begin inline asm
	mad.lo.cc.u64 %rd35388, %rd17314, %rd17297, %rd17254;
madc.hi.u64 %rd17295, %rd17314, %rd17297, 0;
add.cc.u64 %rd35388, %rd35388, %rd17289;
addc.u64 %rd17295, %rd17295, 0;

	// end inline asm
	// begin inline asm
	mad.lo.cc.u64 %rd17334, %rd17314, %rd17303, %rd17260;
madc.hi.u64 %rd17301, %rd17314, %rd17303, 0;
add.cc.u64 %rd17334, %rd17334, %rd17295;
addc.u64 %rd17301, %rd17301, 0;

	// end inline asm
	// begin inline asm
	mad.lo.cc.u64 %rd17335, %rd17314, %rd17309, %rd17266;
madc.hi.u64 %rd17307, %rd17314, %rd17309, 0;
add.cc.u64 %rd17335, %rd17335, %rd17301;
addc.u64 %rd17307, %rd17307, 0;

	// end inline asm
	// begin inline asm
	mad.lo.cc.u64 %rd17336, %rd17314, %rd17315, %rd17272;
madc.hi.u64 %rd17313, %rd17314, %rd17315, 0;
add.cc.u64 %rd17336, %rd17336, %rd17307;
addc.u64 %rd17313, %rd17313, 0;

	// end inline asm
	// begin inline asm
	add.cc.u64 %rd17337, %rd17278, %rd17313;
addc.u64 %rd17319, 0, 0;

	// end inline asm
	setp.gt.u64 	%p727, %rd17337, 1873798617647539866;
	@%p727 bra 	$L__BB3_1407;
	setp.eq.s64 	%p728, %rd17337, 1873798617647539866;
	mov.u64 	%rd35389, %rd17334;
	mov.u64 	%rd35390, %rd17335;
	mov.u64 	%rd35391, %rd17336;
	mov.u64 	%rd35392, %rd17337;
	@%p728 bra 	$L__BB3_1399;
	bra.uni 	$L__BB3_1408;
$L__BB3_1399:
	setp.gt.u64 	%p729, %rd17336, 5412103778470702295;
	@%p729 bra 	$L__BB3_1407;
	setp.ne.s64 	%p730, %rd17336, 5412103778470702295;
	mov.b64 	%rd35392, 1873798617647539866;
	mov.u64 	%rd35389, %rd17334;
	mov.u64 	%rd35390, %rd17335;
	mov.u64 	%rd35391, %rd17336;
	@%p730 bra 	$L__BB3_1408;
	setp.gt.u64 	%p731, %rd17335, 7239337960414712511;
	@%p731 bra 	$L__BB3_1407;
	setp.ne.s64 	%p732, %rd17335, 7239337960414712511;
	mov.b64 	%rd35391, 5412103778470702295;
	mov.u64 	%rd35389, %rd17334;
	mov.u64 	%rd35390, %rd17335;
	@%p732 bra 	$L__BB3_1408;
	setp.gt.u64 	%p733, %rd17334, 7435674573564081700;
	@%p733 bra 	$L__BB3_1407;
	setp.ne.s64 	%p734, %rd17334, 7435674573564081700;
	mov.b64 	%rd35390, 7239337960414712511;
	mov.u64 	%rd35389, %rd17334;
	@%p734 bra 	$L__BB3_1408;
	setp.gt.u64 	%p735, %rd35388, 2210141511517208575;
	@%p735 bra 	$L__BB3_1407;
	setp.ne.s64 	%p736, %rd35388, 2210141511517208575;
	setp.lt.u64 	%p737, %rd35387, -5044313057631688021;
	or.pred  	%p738, %p736, %p737;
	mov.b64 	%rd35389, 7435674573564081700;
	@%p738 bra 	$L__BB3_1408;
$L__BB3_1407:
	mov.b64 	%rd17338, -5044313057631688021;
	mov.b64 	%rd17339, 2210141511517208575;
	mov.b64 	%rd17340, 7435674573564081700;
	mov.b64 	%rd17341, 7239337960414712511;
	mov.b64 	%rd17342, 5412103778470702295;
	mov.b64 	%rd17343, 1873798617647539866;
	// begin inline asm
	sub.cc.u64 %rd35387, %rd35387, %rd17338;
subc.cc.u64 %rd35388, %rd35388, %rd17339;
subc.cc.u64 %rd17334, %rd17334, %rd17340;
subc.cc.u64 %rd17335, %rd17335, %rd17341;
subc.cc.u64 %rd17336, %rd17336, %rd17342;
subc.u64 %rd17337, %rd17337, %rd17343;

	// end inline asm
	mov.u64 	%rd35389, %rd17334;
	mov.u64 	%rd35390, %rd17335;
	mov.u64 	%rd35391, %rd17336;
	mov.u64 	%rd35392, %rd17337;
$L__BB3_1408:
	mov.b64 	{%r300, %r301}, %rd35374;
	mov.b64 	{%r302, %r303}, %rd35373;
	shf.l.wrap.b32 	%r304, %r303, %r300, 1;
	shf.l.wrap.b32 	%r305, %r300, %r301, 1;
	mov.b64 	%rd17365, {%r304, %r305};
	mov.b64 	{%r306, %r307}, %rd35372;
	shf.l.wrap.b32 	%r308, %r307, %r302, 1;
	shf.l.wrap.b32 	%r309, %r302, %r303, 1;
	mov.b64 	%rd17364, {%r308, %r309};
	mov.b64 	{%r310, %r311}, %rd35371;
	shf.l.wrap.b32 	%r312, %r311, %r306, 1;
	shf.l.wrap.b32 	%r313, %r306, %r307, 1;
	mov.b64 	%rd17363, {%r312, %r313};
	mov.b64 	{%r314, %r315}, %rd35370;
	shf.l.wrap.b32 	%r316, %r315, %r310, 1;
	shf.l.wrap.b32 	%r317, %r310, %r311, 1;
	mov.b64 	%rd17362, {%r316, %r317};
	mov.b64 	{%r318, %r319}, %rd35369;
	shf.l.wrap.b32 	%r320, %r319, %r314, 1;
	shf.l.wrap.b32 	%r321, %r314, %r315, 1;
	mov.b64 	%rd35394, {%r320, %r321};
	shl.b64 	%rd35393, %rd35369, 1;
	setp.gt.u64 	%p739, %rd17365, 1873798617647539866;
	@%p739 bra 	$L__BB3_1418;
	setp.eq.s64 	%p740, %rd17365, 1873798617647539866;
	mov.u64 	%rd35395, %rd17362;
	mov.u64 	%rd35396, %rd17363;
	mov.u64 	%rd35397, %rd17364;
	mov.u64 	%rd35398, %rd17365;
	@%p740 bra 	$L__BB3_1410;
	bra.uni 	$L__BB3_1419;
$L__BB3_1410:
	setp.gt.u64 	%p741, %rd17364, 5412103778470702295;
	@%p741 bra 	$L__BB3_1418;
	setp.ne.s64 	%p742, %rd17364, 5412103778470702295;
	mov.b64 	%rd35398, 1873798617647539866;
	mov.u64 	%rd35395, %rd17362;
	mov.u64 	%rd35396, %rd17363;
	mov.u64 	%rd35397, %rd17364;
	@%p742 bra 	$L__BB3_1419;
	setp.gt.u64 	%p743, %rd17363, 7239337960414712511;
	@%p743 bra 	$L__BB3_1418;
	setp.ne.s64 	%p744, %rd17363, 7239337960414712511;
	mov.b64 	%rd35397, 5412103778470702295;
	mov.u64 	%rd35395, %rd17362;
	mov.u64 	%rd35396, %rd17363;
	@%p744 bra 	$L__BB3_1419;
	setp.gt.u64 	%p745, %rd17362, 7435674573564081700;
	@%p745 bra 	$L__BB3_1418;
	setp.ne.s64 	%p746, %rd17362, 7435674573564081700;
	mov.b64 	%rd35396, 7239337960414712511;
	mov.u64 	%rd35395, %rd17362;
	@%p746 bra 	$L__BB3_1419;
	setp.gt.u64 	%p747, %rd35394, 2210141511517208575;
	@%p747 bra 	$L__BB3_1418;
	setp.ne.s64 	%p748, %rd35394, 2210141511517208575;
	setp.lt.u64 	%p749, %rd35393, -5044313057631688020;
	or.pred  	%p750, %p748, %p749;
	mov.b64 	%rd35395, 7435674573564081700;
	@%p750 bra 	$L__BB3_1419;
$L__BB3_1418:
	mov.b64 	%rd17366, -5044313057631688021;
	mov.b64 	%rd17367, 2210141511517208575;
	mov.b64 	%rd17368, 7435674573564081700;
	mov.b64 	%rd17369, 7239337960414712511;
	mov.b64 	%rd17370, 5412103778470702295;
	mov.b64 	%rd17371, 1873798617647539866;
	// begin inline asm
	sub.cc.u64 %rd35393, %rd35393, %rd17366;
subc.cc.u64 %rd35394, %rd35394, %rd17367;
subc.cc.u64 %rd17362, %rd17362, %rd17368;
subc.cc.u64 %rd17363, %rd17363, %rd17369;
subc.cc.u64 %rd17364, %rd17364, %rd17370;
subc.u64 %rd17365, %rd17365, %rd17371;

	// end inline asm
	mov.u64 	%rd35395, %rd17362;
	mov.u64 	%rd35396, %rd17363;
	mov.u64 	%rd35397, %rd17364;
	mov.u64 	%rd35398, %rd17365;
$L__BB3_1419:
	mov.u64 	%rd35399, %rd35387;
	mov.u64 	%rd35401, %rd35389;
	mov.u64 	%rd35403, %rd35391;
	mov.u64 	%rd35400, %rd35388;
	mov.u64 	%rd35402, %rd35390;
	mov.u64 	%rd35404, %rd35392;
	// begin inline asm
	sub.cc.u64 %rd35399, %rd35399, %rd35339;
subc.cc.u64 %rd35400, %rd35400, %rd35340;
subc.cc.u64 %rd35401, %rd35401, %rd35341;
subc.cc.u64 %rd35402, %rd35402, %rd35342;
subc.cc.u64 %rd35403, %rd35403, %rd35343;
subc.u64 %rd35404, %rd35404, %rd35344;

	// end inline asm
	setp.gt.u64 	%p751, %rd35392, %rd35344;
	@%p751 bra 	$L__BB3_1430;
	setp.ge.u64 	%p752, %rd35392, %rd35344;
	@%p752 bra 	$L__BB3_1421;
	bra.uni 	$L__BB3_1429;
$L__BB3_1421:
	setp.gt.u64 	%p753, %rd35391, %rd35343;
	@%p753 bra 	$L__BB3_1430;
	setp.lt.u64 	%p754, %rd35391, %rd35343;
	@%p754 bra 	$L__BB3_1429;
	setp.gt.u64 	%p755, %rd35390, %rd35342;
	@%p755 bra 	$L__BB3_1430;
	setp.lt.u64 	%p756, %rd35390, %rd35342;
	@%p756 bra 	$L__BB3_1429;
	setp.gt.u64 	%p757, %rd35389, %rd35341;
	@%p757 bra 	$L__BB3_1430;
	setp.lt.u64 	%p758, %rd35389, %rd35341;
	@%p758 bra 	$L__BB3_1429;
	setp.gt.u64 	%p759, %rd35388, %rd35340;
	@%p759 bra 	$L__BB3_1430;
	setp.lt.u64 	%p760, %rd35388, %rd35340;
	setp.lt.u64 	%p761, %rd35387, %rd35339;
	or.pred  	%p762, %p760, %p761;
	@%p762 bra 	$L__BB3_1429;
	bra.uni 	$L__BB3_1430;
$L__BB3_1429:
	mov.b64 	%rd17402, -5044313057631688021;
	mov.b64 	%rd17403, 2210141511517208575;
	mov.b64 	%rd17404, 7435674573564081700;
	mov.b64 	%rd17405, 7239337960414712511;
	mov.b64 	%rd17406, 5412103778470702295;
	mov.b64 	%rd17407, 1873798617647539866;
	// begin inline asm
	add.cc.u64 %rd35399, %rd35399, %rd17402;
addc.cc.u64 %rd35400, %rd35400, %rd17403;
addc.cc.u64 %rd35401, %rd35401, %rd17404;
addc.cc.u64 %rd35402, %rd35402, %rd17405;
addc.cc.u64 %rd35403, %rd35403, %rd17406;
addc.u64 %rd35404, %rd35404, %rd17407;

	// end inline asm
$L__BB3_1430:
	mov.u64 	%rd35406, %rd35394;
	mov.u64 	%rd35408, %rd35396;
	mov.u64 	%rd35410, %rd35398;
	mov.u64 	%rd35405, %rd35393;
	mov.u64 	%rd35407, %rd35395;
	mov.u64 	%rd35409, %rd35397;
	// begin inline asm
	sub.cc.u64 %rd35405, %rd35405, %rd35333;
subc.cc.u64 %rd35406, %rd35406, %rd35334;
subc.cc.u64 %rd35407, %rd35407, %rd35335;
subc.cc.u64 %rd35408, %rd35408, %rd35336;
subc.cc.u64 %rd35409, %rd35409, %rd35337;
subc.u64 %rd35410, %rd35410, %rd35338;

	// end inline asm
	setp.gt.u64 	%p763, %rd35398, %rd35338;
	@%p763 bra 	$L__BB3_1441;
	setp.ge.u64 	%p764, %rd35398, %rd35338;
	@%p764 bra 	$L__BB3_1432;
	bra.uni 	$L__BB3_1440;
$L__BB3_1432:
	setp.gt.u64 	%p765, %rd35397, %rd35337;
	@%p765 bra 	$L__BB3_1441;
	setp.lt.u64 	%p766, %rd35397, %rd35337;
	@%p766 bra 	$L__BB3_1440;
	setp.gt.u64 	%p767, %rd35396, %rd35336;
	@%p767 bra 	$L__BB3_1441;
	setp.lt.u64 	%p768, %rd35396, %rd35336;
	@%p768 bra 	$L__BB3_1440;
	setp.gt.u64 	%p769, %rd35395, %rd35335;
	@%p769 bra 	$L__BB3_1441;
	setp.lt.u64 	%p770, %rd35395, %rd35335;
	@%p770 bra 	$L__BB3_1440;
	setp.gt.u64 	%p771, %rd35394, %rd35334;
	@%p771 bra 	$L__BB3_1441;
	setp.lt.u64 	%p772, %rd35394, %rd35334;
	setp.lt.u64 	%p773, %rd35393, %rd35333;
	or.pred  	%p774, %p772, %p773;
	@%p774 bra 	$L__BB3_1440;
	bra.uni 	$L__BB3_1441;
$L__BB3_1440:
	mov.b64 	%rd17438, -5044313057631688021;
	mov.b64 	%rd17439, 2210141511517208575;
	mov.b64 	%rd17440, 7435674573564081700;
	mov.b64 	%rd17441, 7239337960414712511;
	mov.b64 	%rd17442, 5412103778470702295;
	mov.b64 	%rd17443, 1873798617647539866;
	// begin inline asm
	add.cc.u64 %rd35405, %rd35405, %rd17438;
addc.cc.u64 %rd35406, %rd35406, %rd17439;
addc.cc.u64 %rd35407, %rd35407, %rd17440;
addc.cc.u64 %rd35408, %rd35408, %rd17441;
addc.cc.u64 %rd35409, %rd35409, %rd17442;
addc.u64 %rd35410, %rd35410, %rd17443;

	// end inline asm
$L__BB3_1441:
	mov.b64 	{%r322, %r323}, %rd16725;
	mov.b64 	{%r324, %r325}, %rd16724;
	shf.l.wrap.b32 	%r326, %r325, %r322, 1;
	shf.l.wrap.b32 	%r327, %r322, %r323, 1;
	mov.b64 	%rd17465, {%r326, %r327};
	mov.b64 	{%r328, %r329}, %rd16723;
	shf.l.wrap.b32 	%r330, %r329, %r324, 1;
	shf.l.wrap.b32 	%r331, %r324, %r325, 1;
	mov.b64 	%rd17464, {%r330, %r331};
	mov.b64 	{%r332, %r333}, %rd16722;
	shf.l.wrap.b32 	%r334, %r333, %r328, 1;
	shf.l.wrap.b32 	%r335, %r328, %r329, 1;
	mov.b64 	%rd17463, {%r334, %r335};
	mov.b64 	{%r336, %r337}, %rd16721;
	shf.l.wrap.b32 	%r338, %r337, %r332, 1;
	shf.l.wrap.b32 	%r339, %r332, %r333, 1;
	mov.b64 	%rd17462, {%r338, %r339};
	mov.b64 	{%r340, %r341}, %rd16720;
	shf.l.wrap.b32 	%r342, %r341, %r336, 1;
	shf.l.wrap.b32 	%r343, %r336, %r337, 1;
	mov.b64 	%rd35412, {%r342, %r343};
	shl.b64 	%rd35411, %rd16720, 1;
	setp.gt.u64 	%p775, %rd17465, 1873798617647539866;
	@%p775 bra 	$L__BB3_1451;
	setp.eq.s64 	%p776, %rd17465, 1873798617647539866;
	mov.u64 	%rd35413, %rd17462;
	mov.u64 	%rd35414, %rd17463;
	mov.u64 	%rd35415, %rd17464;
	mov.u64 	%rd35416, %rd17465;
	@%p776 bra 	$L__BB3_1443;
	bra.uni 	$L__BB3_1452;
$L__BB3_1443:
	setp.gt.u64 	%p777, %rd17464, 5412103778470702295;
	@%p777 bra 	$L__BB3_1451;
	setp.ne.s64 	%p778, %rd17464, 5412103778470702295;
	mov.b64 	%rd35416, 1873798617647539866;
	mov.u64 	%rd35413, %rd17462;
	mov.u64 	%rd35414, %rd17463;
	mov.u64 	%rd35415, %rd17464;
	@%p778 bra 	$L__BB3_1452;
	setp.gt.u64 	%p779, %rd17463, 7239337960414712511;
	@%p779 bra 	$L__BB3_1451;
	setp.ne.s64 	%p780, %rd17463, 7239337960414712511;
	mov.b64 	%rd35415, 5412103778470702295;
	mov.u64 	%rd35413, %rd17462;
	mov.u64 	%rd35414, %rd17463;
	@%p780 bra 	$L__BB3_1452;
	setp.gt.u64 	%p781, %rd17462, 7435674573564081700;
	@%p781 bra 	$L__BB3_1451;
	setp.ne.s64 	%p782, %rd17462, 7435674573564081700;
	mov.b64 	%rd35414, 7239337960414712511;
	mov.u64 	%rd35413, %rd17462;
	@%p782 bra 	$L__BB3_1452;
	setp.gt.u64 	%p783, %rd35412, 2210141511517208575;
	@%p783 bra 	$L__BB3_1451;
	setp.ne.s64 	%p784, %rd35412, 2210141511517208575;
	setp.lt.u64 	%p785, %rd35411, -5044313057631688020;
	or.pred  	%p786, %p784, %p785;
	mov.b64 	%rd35413, 7435674573564081700;
	@%p786 bra 	$L__BB3_1452;
$L__BB3_1451:
	mov.b64 	%rd17466, -5044313057631688021;
	mov.b64 	%rd17467, 2210141511517208575;
	mov.b64 	%rd17468, 7435674573564081700;
	mov.b64 	%rd17469, 7239337960414712511;
	mov.b64 	%rd17470, 5412103778470702295;
	mov.b64 	%rd17471, 1873798617647539866;
	// begin inline asm
	sub.cc.u64 %rd35411, %rd35411, %rd17466;
subc.cc.u64 %rd35412, %rd35412, %rd17467;
subc.cc.u64 %rd17462, %rd17462, %rd17468;
subc.cc.u64 %rd17463, %rd17463, %rd17469;
subc.cc.u64 %rd17464, %rd17464, %rd17470;
subc.u64 %rd17465, %rd17465, %rd17471;

	// end inline asm
	mov.u64 	%rd35413, %rd17462;
	mov.u64 	%rd35414, %rd17463;
	mov.u64 	%rd35415, %rd17464;
	mov.u64 	%rd35416, %rd17465;
$L__BB3_1452:
	mov.b64 	{%r344, %r345}, %rd16731;
	mov.b64 	{%r346, %r347}, %rd16730;
	shf.l.wrap.b32 	%r348, %r347, %r344, 1;
	shf.l.wrap.b32 	%r349, %r344, %r345, 1;
	mov.b64 	%rd17493, {%r348, %r349};
	mov.b64 	{%r350, %r351}, %rd16729;
	shf.l.wrap.b32 	%r352, %r351, %r346, 1;
	shf.l.wrap.b32 	%r353, %r346, %r347, 1;
	mov.b64 	%rd17492, {%r352, %r353};
	mov.b64 	{%r354, %r355}, %rd16728;
	shf.l.wrap.b32 	%r356, %r355, %r350, 1;
	shf.l.wrap.b32 	%r357, %r350, %r351, 1;
	mov.b64 	%rd17491, {%r356, %r357};
	mov.b64 	{%r358, %r359}, %rd16727;
	shf.l.wrap.b32 	%r360, %r359, %r354, 1;
	shf.l.wrap.b32 	%r361, %r354, %r355, 1;
	mov.b64 	%rd17490, {%r360, %r361};
	mov.b64 	{%r362, %r363}, %rd16726;
	shf.l.wrap.b32 	%r364, %r363, %r358, 1;
	shf.l.wrap.b32 	%r365, %r358, %r359, 1;
	mov.b64 	%rd35418, {%r364, %r365};
	setp.gt.u64 	%p787, %rd17493, 1873798617647539866;
	@%p787 bra 	$L__BB3_1462;
	shl.b64 	%rd35417, %rd16726, 1;
	setp.eq.s64 	%p788, %rd17493, 1873798617647539866;
	mov.u64 	%rd35419, %rd17490;
	mov.u64 	%rd35420, %rd17491;
	mov.u64 	%rd35421, %rd17492;
	mov.u64 	%rd35422, %rd17493;
	@%p788 bra 	$L__BB3_1454;
	bra.uni 	$L__BB3_1463;
$L__BB3_1454:
	setp.gt.u64 	%p789, %rd17492, 5412103778470702295;
	@%p789 bra 	$L__BB3_1462;
	setp.ne.s64 	%p790, %rd17492, 5412103778470702295;
	mov.b64 	%rd35422, 1873798617647539866;
	mov.u64 	%rd35419, %rd17490;
	mov.u64 	%rd35420, %rd17491;
	mov.u64 	%rd35421, %rd17492;
	@%p790 bra 	$L__BB3_1463;
	setp.gt.u64 	%p791, %rd17491, 7239337960414712511;
	@%p791 bra 	$L__BB3_1462;
	setp.ne.s64 	%p792, %rd17491, 7239337960414712511;
	mov.b64 	%rd35421, 5412103778470702295;
	mov.u64 	%rd35419, %rd17490;
	mov.u64 	%rd35420, %rd17491;
	@%p792 bra 	$L__BB3_1463;
	setp.gt.u64 	%p793, %rd17490, 7435674573564081700;
	@%p793 bra 	$L__BB3_1462;
	setp.ne.s64 	%p794, %rd17490, 7435674573564081700;
	mov.b64 	%rd35420, 7239337960414712511;
	mov.u64 	%rd35419, %rd17490;
	@%p794 bra 	$L__BB3_1463;
	setp.gt.u64 	%p795, %rd35418, 2210141511517208575;
	@%p795 bra 	$L__BB3_1462;
	setp.ne.s64 	%p796, %rd35418, 2210141511517208575;
	shl.b64 	%rd35417, %rd16726, 1;
	setp.lt.u64 	%p797, %rd35417, -5044313057631688020;
	or.pred  	%p798, %p796, %p797;
	mov.b64 	%rd35419, 7435674573564081700;
	@%p798 bra 	$L__BB3_1463;
$L__BB3_1462:
	shl.b64 	%rd35417, %rd16726, 1;
	mov.b64 	%rd17494, -5044313057631688021;
	mov.b64 	%rd17495, 2210141511517208575;
	mov.b64 	%rd17496, 7435674573564081700;
	mov.b64 	%rd17497, 7239337960414712511;
	mov.b64 	%rd17498, 5412103778470702295;
	mov.b64 	%rd17499, 1873798617647539866;
	// begin inline asm
	sub.cc.u64 %rd35417, %rd35417, %rd17494;
subc.cc.u64 %rd35418, %rd35418, %rd17495;
subc.cc.u64 %rd17490, %rd17490, %rd17496;
subc.cc.u64 %rd17491, %rd17491, %rd17497;
subc.cc.u64 %rd17492, %rd17492, %rd17498;
subc.u64 %rd17493, %rd17493, %rd17499;

	// end inline asm
	mov.u64 	%rd35419, %rd17490;
	mov.u64 	%rd35420, %rd17491;
	mov.u64 	%rd35421, %rd17492;
	mov.u64 	%rd35422, %rd17493;
$L__BB3_1463:
	mov.u64 	%rd35530, %rd35401;
	mov.u64 	%rd35528, %rd35403;
	mov.u64 	%rd35531, %rd35400;
	mov.u64 	%rd35529, %rd35402;
	mov.u64 	%rd35527, %rd35404;
	mov.u64 	%rd35532, %rd35399;
	// begin inline asm
	sub.cc.u64 %rd35532, %rd35532, %rd35411;
subc.cc.u64 %rd35531, %rd35531, %rd35412;
subc.cc.u64 %rd35530, %rd35530, %rd35413;
subc.cc.u64 %rd35529, %rd35529, %rd35414;
subc.cc.u64 %rd35528, %rd35528, %rd35415;
subc.u64 %rd35527, %rd35527, %rd35416;

	// end inline asm
	setp.gt.u64 	%p799, %rd35404, %rd35416;
	@%p799 bra 	$L__BB3_1474;
	setp.ge.u64 	%p800, %rd35404, %rd35416;
	@%p800 bra 	$L__BB3_1465;
	bra.uni 	$L__BB3_1473;
$L__BB3_1465:
	setp.gt.u64 	%p801, %rd35403, %rd35415;
	@%p801 bra 	$L__BB3_1474;
	setp.lt.u64 	%p802, %rd35403, %rd35415;
	@%p802 bra 	$L__BB3_1473;
	setp.gt.u64 	%p803, %rd35402, %rd35414;
	@%p803 bra 	$L__BB3_1474;
	setp.lt.u64 	%p804, %rd35402, %rd35414;
	@%p804 bra 	$L__BB3_1473;
	setp.gt.u64 	%p805, %rd35401, %rd35413;
	@%p805 bra 	$L__BB3_1474;
	setp.lt.u64 	%p806, %rd35401, %rd35413;
	@%p806 bra 	$L__BB3_1473;
	setp.gt.u64 	%p807, %rd35400, %rd35412;
	@%p807 bra 	$L__BB3_1474;
	setp.lt.u64 	%p808, %rd35400, %rd35412;
	setp.lt.u64 	%p809, %rd35399, %rd35411;
	or.pred  	%p810, %p808, %p809;
	@%p810 bra 	$L__BB3_1473;
	bra.uni 	$L__BB3_1474;
$L__BB3_1473:
	mov.b64 	%rd17530, -5044313057631688021;
	mov.b64 	%rd17531, 2210141511517208575;
	mov.b64 	%rd17532, 7435674573564081700;
	mov.b64 	%rd17533, 7239337960414712511;
	mov.b64 	%rd17534, 5412103778470702295;
	mov.b64 	%rd17535, 1873798617647539866;
	// begin inline asm
	add.cc.u64 %rd35532, %rd35532, %rd17530;
addc.cc.u64 %rd35531, %rd35531, %rd17531;
addc.cc.u64 %rd35530, %rd35530, %rd17532;
addc.cc.u64 %rd35529, %rd35529, %rd17533;
addc.cc.u64 %rd35528, %rd35528, %rd17534;
addc.u64 %rd35527, %rd35527, %rd17535;

	// end inline asm
$L__BB3_1474:
	mov.u64 	%rd35521, %rd35410;
	mov.u64 	%rd35526, %rd35405;
	mov.u64 	%rd35524, %rd35407;
	mov.u64 	%rd35522, %rd35409;
	mov.u64 	%rd35525, %rd35406;
	mov.u64 	%rd35523, %rd35408;
	// begin inline asm
	sub.cc.u64 %rd35526, %rd35526, %rd35417;
subc.cc.u64 %rd35525, %rd35525, %rd35418;
subc.cc.u64 %rd35524, %rd35524, %rd35419;
subc.cc.u64 %rd35523, %rd35523, %rd35420;
subc.cc.u64 %rd35522, %rd35522, %rd35421;
subc.u64 %rd35521, %rd35521, %rd35422;

	// end inline asm
	setp.gt.u64 	%p811, %rd35410, %rd35422;
	@%p811 bra 	$L__BB3_1485;
	setp.ge.u64 	%p812, %rd35410, %rd35422;
	@%p812 bra 	$L__BB3_1476;
	bra.uni 	$L__BB3_1484;
$L__BB3_1476:
	setp.gt.u64 	%p813, %rd35409, %rd35421;
	@%p813 bra 	$L__BB3_1485;
	setp.lt.u64 	%p814, %rd35409, %rd35421;
	@%p814 bra 	$L__BB3_1484;
	setp.gt.u64 	%p815, %rd35408, %rd35420;
	@%p815 bra 	$L__BB3_1485;
	setp.lt.u64 	%p816, %rd35408, %rd35420;
	@%p816 bra 	$L__BB3_1484;
	setp.gt.u64 	%p817, %rd35407, %rd35419;
	@%p817 bra 	$L__BB3_1485;
	setp.lt.u64 	%p818, %rd35407, %rd35419;
	@%p818 bra 	$L__BB3_1484;
	setp.gt.u64 	%p819, %rd35406, %rd35418;
	@%p819 bra 	$L__BB3_1485;
	setp.lt.u64 	%p820, %rd35406, %rd35418;
	setp.lt.u64 	%p821, %rd35405, %rd35417;
	or.pred  	%p822, %p820, %p821;
	@%p822 bra 	$L__BB3_1484;
	bra.uni 	$L__BB3_1485;
$L__BB3_1484:
	mov.b64 	%rd17566, -5044313057631688021;
	mov.b64 	%rd17567, 2210141511517208575;
	mov.b64 	%rd17568, 7435674573564081700;
	mov.b64 	%rd17569, 7239337960414712511;
	mov.b64 	%rd17570, 5412103778470702295;
	mov.b64 	%rd17571, 1873798617647539866;
	// begin inline asm
	add.cc.u64 %rd35526, %rd35526, %rd17566;
addc.cc.u64 %rd35525, %rd35525, %rd17567;
addc.cc.u64 %rd35524, %rd35524, %rd17568;
addc.cc.u64 %rd35523, %rd35523, %rd17569;
addc.cc.u64 %rd35522, %rd35522, %rd17570;
addc.u64 %rd35521, %rd35521, %rd17571;

	// end inline asm
$L__BB3_1485:
	{ // callseq 1, 0
	.param .align 16 .b8 param0[96];
	st.param.v2.b64 	[param0], {%rd31, %rd30};
	st.param.v2.b64 	[param0+16], {%rd29, %rd28};
	st.param.v2.b64 	[param0+32], {%rd27, %rd26};
	st.param.v2.b64 	[param0+48], {%rd35063, %rd35064};
	st.param.v2.b64 	[param0+64], {%rd25172, %rd25173};
	st.param.v2.b64 	[param0+80], {%rd25174, %rd25175};
	.param .align 16 .b8 param1[96];
	st.param.v2.b64 	[param1], {%rd35339, %rd35340};
	st.param.v2.b64 	[param1+16], {%rd35341, %rd35342};
	st.param.v2.b64 	[param1+32], {%rd35343, %rd35344};
	st.param.v2.b64 	[param1+48], {%rd35333, %rd35334};
	st.param.v2.b64 	[param1+64], {%rd35335, %rd35336};
	st.param.v2.b64 	[param1+80], {%rd35337, %rd35338};
	.param .align 16 .b8 retval0[96];
	call.uni (retval0), 
	Fq2_mul, 
	(
	param0, 
	param1
	);
	ld.param.v2.b64 	{%rd17578, %rd17579}, [retval0];
	ld.param.v2.b64 	{%rd17580, %rd17581}, [retval0+16];
	ld.param.v2.b64 	{%rd17582, %rd17583}, [retval0+32];
	ld.param.v2.b64 	{%rd17584, %rd17585}, [retval0+48];
	ld.param.v2.b64 	{%rd17586, %rd17587}, [retval0+64];
	ld.param.v2.b64 	{%rd17588, %rd17589}, [retval0+80];
	} // callseq 1
	mov.b64 	{%r366, %r367}, %rd17583;
	mov.b64 	{%r368, %r369}, %rd17582;
	shf.l.wrap.b32 	%r370, %r369, %r366, 1;
	shf.l.wrap.b32 	%r371, %r366, %r367, 1;
	mov.b64 	%rd17611, {%r370, %r371};
	mov.b64 	{%r372, %r373}, %rd17581;
	shf.l.wrap.b32 	%r374, %r373, %r368, 1;
	shf.l.wrap.b32 	%r375, %r368, %r369, 1;
	mov.b64 	%rd17610, {%r374, %r375};
	mov.b64 	{%r376, %r377}, %rd17580;
	shf.l.wrap.b32 	%r378, %r377, %r372, 1;
	shf.l.wrap.b32 	%r379, %r372, %r373, 1;
	mov.b64 	%rd17609, {%r378, %r379};
	mov.b64 	{%r380, %r381}, %rd17579;
	shf.l.wrap.b32 	%r382, %r381, %r376, 1;
	shf.l.wrap.b32 	%r383, %r376, %r377, 1;
	mov.b64 	%rd17608, {%r382, %r383};
	mov.b64 	{%r384, %r385}, %rd17578;
	shf.l.wrap.b32 	%r386, %r385, %r380, 1;
	shf.l.wrap.b32 	%r387, %r380, %r381, 1;
	mov.b64 	%rd35436, {%r386, %r387};
	shl.b64 	%rd35435, %rd17578, 1;
	setp.gt.u64 	%p823, %rd17611, 1873798617647539866;
	@%p823 bra 	$L__BB3_1495;
	setp.eq.s64 	%p824, %rd17611, 1873798617647539866;
	mov.u64 	%rd35437, %rd17608;
	mov.u64 	%rd35438, %rd17609;
	mov.u64 	%rd35439, %rd17610;
	mov.u64 	%rd35440, %rd17611;
	@%p824 bra 	$L__BB3_1487;
	bra.uni 	$L__BB3_1496;
$L__BB3_1487:
	setp.gt.u64 	%p825, %rd17610, 5412103778470702295;
	@%p825 bra 	$L__BB3_1495;
	setp.ne.s64 	%p826, %rd17610, 5412103778470702295;
	mov.b64 	%rd35440, 1873798617647539866;
	mov.u64 	%rd35437, %rd17608;
	mov.u64 	%rd35438, %rd17609;
	mov.u64 	%rd35439, %rd17610;
	@%p826 bra 	$L__BB3_1496;
	setp.gt.u64 	%p827, %rd17609, 7239337960414712511;
	@%p827 bra 	$L__BB3_1495;
	setp.ne.s64 	%p828, %rd17609, 7239337960414712511;
	mov.b64 	%rd35439, 5412103778470702295;
	mov.u64 	%rd35437, %rd17608;
	mov.u64 	%rd35438, %rd17609;
	@%p828 bra 	$L__BB3_1496;
	setp.gt.u64 	%p829, %rd17608, 7435674573564081700;
	@%p829 bra 	$L__BB3_1495;
	setp.ne.s64 	%p830, %rd17608, 7435674573564081700;
	mov.b64 	%rd35438, 7239337960414712511;
	mov.u64 	%rd35437, %rd17608;
	@%p830 bra 	$L__BB3_1496;
	setp.gt.u64 	%p831, %rd35436, 2210141511517208575;
	@%p831 bra 	$L__BB3_1495;
	setp.ne.s64 	%p832, %rd35436, 2210141511517208575;
	setp.lt.u64 	%p833, %rd35435, -5044313057631688020;
	or.pred  	%p834, %p832, %p833;
	mov.b64 	%rd35437, 7435674573564081700;
	@%p834 bra 	$L__BB3_1496;
$L__BB3_1495:
	mov.b64 	%rd17612, -5044313057631688021;
	mov.b64 	%rd17613, 2210141511517208575;
	mov.b64 	%rd17614, 7435674573564081700;
	mov.b64 	%rd17615, 7239337960414712511;
	mov.b64 	%rd17616, 5412103778470702295;
	mov.b64 	%rd17617, 1873798617647539866;
	// begin inline asm
	sub.cc.u64 %rd35435, %rd35435, %rd17612;
subc.cc.u64 %rd35436, %rd35436, %rd17613;
subc.cc.u64 %rd17608, %rd17608, %rd17614;
subc.cc.u64 %rd17609, %rd17609, %rd17615;
subc.cc.u64 %rd17610, %rd17610, %rd17616;
subc.u64 %rd17611, %rd17611, %rd17617;

	// end inline asm
	mov.u64 	%rd35437, %rd17608;
	mov.u64 	%rd35438, %rd17609;
	mov.u64 	%rd35439, %rd17610;
	mov.u64 	%rd35440, %rd17611;
$L__BB3_1496:
	mov.b64 	{%r388, %r389}, %rd17589;
	mov.b64 	{%r390, %r391}, %rd17588;
	shf.l.wrap.b32 	%r392, %r391, %r388, 1;
	shf.l.wrap.b32 	%r393, %r388, %r389, 1;
	mov.b64 	%rd17639, {%r392, %r393};
	mov.b64 	{%r394, %r395}, %rd17587;
	shf.l.wrap.b32 	%r396, %r395, %r390, 1;
	shf.l.wrap.b32 	%r397, %r390, %r391, 1;
	mov.b64 	%rd17638, {%r396, %r397};
	mov.b64 	{%r398, %r399}, %rd17586;
	shf.l.wrap.b32 	%r400, %r399, %r394, 1;
	shf.l.wrap.b32 	%r401, %r394, %r395, 1;
	mov.b64 	%rd17637, {%r400, %r401};
	mov.b64 	{%r402, %r403}, %rd17585;
	shf.l.wrap.b32 	%r404, %r403, %r398, 1;
	shf.l.wrap.b32 	%r405, %r398, %r399, 1;
	mov.b64 	%rd17636, {%r404, %r405};
	mov.b64 	{%r406, %r407}, %rd17584;
	shf.l.wrap.b32 	%r408, %r407, %r402, 1;
	shf.l.wrap.b32 	%r409, %r402, %r403, 1;
	mov.b64 	%rd35442, {%r408, %r409};
	shl.b64 	%rd35441, %rd17584, 1;
	setp.gt.u64 	%p835, %rd17639, 1873798617647539866;
	@%p835 bra 	$L__BB3_1506;
	setp.eq.s64 	%p836, %rd17639, 1873798617647539866;
	mov.u64 	%rd35443, %rd17636;
	mov.u64 	%rd35444, %rd17637;
	mov.u64 	%rd35445, %rd17638;
	mov.u64 	%rd35446, %rd17639;
	@%p836 bra 	$L__BB3_1498;
	bra.uni 	$L__BB3_1507;
$L__BB3_1498:
	setp.gt.u64 	%p837, %rd17638, 5412103778470702295;
	@%p837 bra 	$L__BB3_1506;
	setp.ne.s64 	%p838, %rd17638, 5412103778470702295;
	mov.b64 	%rd35446, 1873798617647539866;
	mov.u64 	%rd35443, %rd17636;
	mov.u64 	%rd35444, %rd17637;
	mov.u64 	%rd35445, %rd17638;
	@%p838 bra 	$L__BB3_1507;
	setp.gt.u64 	%p839, %rd17637, 7239337960414712511;
	@%p839 bra 	$L__BB3_1506;
	setp.ne.s64 	%p840, %rd17637, 7239337960414712511;
	mov.b64 	%rd35445, 5412103778470702295;
	mov.u64 	%rd35443, %rd17636;
	mov.u64 	%rd35444, %rd17637;
	@%p840 bra 	$L__BB3_1507;
	setp.gt.u64 	%p841, %rd17636, 7435674573564081700;
	@%p841 bra 	$L__BB3_1506;
	setp.ne.s64 	%p842, %rd17636, 7435674573564081700;
	mov.b64 	%rd35444, 7239337960414712511;
	mov.u64 	%rd35443, %rd17636;
	@%p842 bra 	$L__BB3_1507;
	setp.gt.u64 	%p843, %rd35442, 2210141511517208575;
	@%p843 bra 	$L__BB3_1506;
	setp.ne.s64 	%p844, %rd35442, 2210141511517208575;
	setp.lt.u64 	%p845, %rd35441, -5044313057631688020;
	or.pred  	%p846, %p844, %p845;
	mov.b64 	%rd35443, 7435674573564081700;
	@%p846 bra 	$L__BB3_1507;
$L__BB3_1506:
	mov.b64 	%rd17640, -5044313057631688021;
	mov.b64 	%rd17641, 2210141511517208575;
	mov.b64 	%rd17642, 7435674573564081700;
	mov.b64 	%rd17643, 7239337960414712511;
	mov.b64 	%rd17644, 5412103778470702295;
	mov.b64 	%rd17645, 1873798617647539866;
	// begin inline asm
	sub.cc.u64 %rd35441, %rd35441, %rd17640;
subc.cc.u64 %rd35442, %rd35442, %rd17641;
subc.cc.u64 %rd17636, %rd17636, %rd17642;
subc.cc.u64 %rd17637, %rd17637, %rd17643;
subc.cc.u64 %rd17638, %rd17638, %rd17644;
subc.u64 %rd17639, %rd17639, %rd17645;

	// end inline asm
	mov.u64 	%rd35443, %rd17636;
	mov.u64 	%rd35444, %rd17637;
	mov.u64 	%rd35445, %rd17638;
	mov.u64 	%rd35446, %rd17639;
$L__BB3_1507:
	mov.u64 	%rd35450, %rd16723;
	mov.u64 	%rd35452, %rd16725;
	mov.u64 	%rd35447, %rd16720;
	mov.u64 	%rd35449, %rd16722;
	mov.u64 	%rd35451, %rd16724;
	mov.u64 	%rd35448, %rd16721;
	// begin inline asm
	sub.cc.u64 %rd35447, %rd35447, %rd35532;
subc.cc.u64 %rd35448, %rd35448, %rd35531;
subc.cc.u64 %rd35449, %rd35449, %rd35530;
subc.cc.u64 %rd35450, %rd35450, %rd35529;
subc.cc.u64 %rd35451, %rd35451, %rd35528;
subc.u64 %rd35452, %rd35452, %rd35527;

	// end inline asm
	setp.gt.u64 	%p847, %rd16725, %rd35527;
	@%p847 bra 	$L__BB3_1518;
	setp.ge.u64 	%p848, %rd16725, %rd35527;
	@%p848 bra 	$L__BB3_1509;
	bra.uni 	$L__BB3_1517;
$L__BB3_1509:
	setp.gt.u64 	%p849, %rd16724, %rd35528;
	@%p849 bra 	$L__BB3_1518;
	setp.lt.u64 	%p850, %rd16724, %rd35528;
	@%p850 bra 	$L__BB3_1517;
	setp.gt.u64 	%p851, %rd16723, %rd35529;
	@%p851 bra 	$L__BB3_1518;
	setp.lt.u64 	%p852, %rd16723, %rd35529;
	@%p852 bra 	$L__BB3_1517;
	setp.gt.u64 	%p853, %rd16722, %rd35530;
	@%p853 bra 	$L__BB3_1518;
	setp.lt.u64 	%p854, %rd16722, %rd35530;
	@%p854 bra 	$L__BB3_1517;
	setp.gt.u64 	%p855, %rd16721, %rd35531;
	@%p855 bra 	$L__BB3_1518;
	setp.lt.u64 	%p856, %rd16721, %rd35531;
	setp.lt.u64 	%p857, %rd16720, %rd35532;
	or.pred  	%p858, %p856, %p857;
	@%p858 bra 	$L__BB3_1517;
	bra.uni 	$L__BB3_1518;
$L__BB3_1517:
	mov.b64 	%rd17676, -5044313057631688021;
	mov.b64 	%rd17677, 2210141511517208575;
	mov.b64 	%rd17678, 7435674573564081700;
	mov.b64 	%rd17679, 7239337960414712511;
	mov.b64 	%rd17680, 5412103778470702295;
	mov.b64 	%rd17681, 1873798617647539866;
	// begin inline asm
	add.cc.u64 %rd35447, %rd35447, %rd17676;
addc.cc.u64 %rd35448, %rd35448, %rd17677;
addc.cc.u64 %rd35449, %rd35449, %rd17678;
addc.cc.u64 %rd35450, %rd35450, %rd17679;
addc.cc.u64 %rd35451, %rd35451, %rd17680;
addc.u64 %rd35452, %rd35452, %rd17681;

	// end inline asm
$L__BB3_1518:
	mov.u64 	%rd35457, %rd16730;
	mov.u64 	%rd35454, %rd16727;
	mov.u64 	%rd35456, %rd16729;
	mov.u64 	%rd35458, %rd16731;
	mov.u64 	%rd35453, %rd16726;
	mov.u64 	%rd35455, %rd16728;
	// begin inline asm
	sub.cc.u64 %rd35453, %rd35453, %rd35526;
subc.cc.u64 %rd35454, %rd35454, %rd35525;
subc.cc.u64 %rd35455, %rd35455, %rd35524;
subc.cc.u64 %rd35456, %rd35456, %rd35523;
subc.cc.u64 %rd35457, %rd35457, %rd35522;
subc.u64 %rd35458, %rd35458, %rd35521;

	// end inline asm
	setp.gt.u64 	%p859, %rd16731, %rd35521;
	@%p859 bra 	$L__BB3_1529;
	setp.ge.u64 	%p860, %rd16731, %rd35521;
	@%p860 bra 	$L__BB3_1520;
	bra.uni 	$L__BB3_1528;
$L__BB3_1520:
	setp.gt.u64 	%p861, %rd16730, %rd35522;
	@%p861 bra 	$L__BB3_1529;
	setp.lt.u64 	%p862, %rd16730, %rd35522;
	@%p862 bra 	$L__BB3_1528;
	setp.gt.u64 	%p863, %rd16729, %rd35523;
	@%p863 bra 	$L__BB3_1529;
	setp.lt.u64 	%p864, %rd16729, %rd35523;
	@%p864 bra 	$L__BB3_1528;
	setp.gt.u64 	%p865, %rd16728, %rd35524;
	@%p865 bra 	$L__BB3_1529;
	setp.lt.u64 	%p866, %rd16728, %rd35524;
	@%p866 bra 	$L__BB3_1528;
	setp.gt.u64 	%p867, %rd16727, %rd35525;
	@%p867 bra 	$L__BB3_1529;
	setp.lt.u64 	%p868, %rd16727, %rd35525;
	setp.lt.u64 	%p869, %rd16726, %rd35526;
	or.pred  	%p870, %p868, %p869;
	@%p870 bra 	$L__BB3_1528;
	bra.uni 	$L__BB3_1529;
$L__BB3_1528:
	mov.b64 	%rd17712, -5044313057631688021;
	mov.b64 	%rd17713, 2210141511517208575;
	mov.b64 	%rd17714, 7435674573564081700;
	mov.b64 	%rd17715, 7239337960414712511;
	mov.b64 	%rd17716, 5412103778470702295;
	mov.b64 	%rd17717, 1873798617647539866;
	// begin inline asm
	add.cc.u64 %rd35453, %rd35453, %rd17712;
addc.cc.u64 %rd35454, %rd35454, %rd17713;
addc.cc.u64 %rd35455, %rd35455, %rd17714;
addc.cc.u64 %rd35456, %rd35456, %rd17715;
addc.cc.u64 %rd35457, %rd35457, %rd17716;
addc.u64 %rd35458, %rd35458, %rd17717;

	// end inline asm
$L__BB3_1529:
	{ // callseq 2, 0
	.param .align 16 .b8 param0[96];
	st.param.v2.b64 	[param0], {%rd35447, %rd35448};
	st.param.v2.b64 	[param0+16], {%rd35449, %rd35450};
	st.param.v2.b64 	[param0+32], {%rd35451, %rd35452};
	st.param.v2.b64 	[param0+48], {%rd35453, %rd35454};
	st.param.v2.b64 	[param0+64], {%rd35455, %rd35456};
	st.param.v2.b64 	[param0+80], {%rd35457, %rd35458};
	.param .align 16 .b8 param1[96];
	st.param.v2.b64 	[param1], {%rd35357, %rd35358};
	st.param.v2.b64 	[param1+16], {%rd35359, %rd35360};
	st.param.v2.b64 	[param1+32], {%rd35361, %rd35362};
	st.param.v2.b64 	[param1+48], {%rd35363, %rd35364};
	st.param.v2.b64 	[param1+64], {%rd35365, %rd35366};
	st.param.v2.b64 	[param1+80], {%rd35367, %rd35368};
	.param .align 16 .b8 retval0[96];
	call.uni (retval0), 
	Fq2_mul, 
	(
	param0, 
	param1
	);
	ld.param.v2.b64 	{%rd17742, %rd17743}, [retval0];
	ld.param.v2.b64 	{%rd17744, %rd17745}, [retval0+16];
	ld.param.v2.b64 	{%rd17746, %rd17747}, [retval0+32];
	ld.param.v2.b64 	{%rd17748, %rd17749}, [retval0+48];
	ld.param.v2.b64 	{%rd17750, %rd17751}, [retval0+64];
	ld.param.v2.b64 	{%rd17752, %rd17753}, [retval0+80];
	} // callseq 2
	mov.u64 	%rd35516, %rd17746;
	mov.u64 	%rd35519, %rd17743;
	mov.u64 	%rd35517, %rd17745;
	mov.u64 	%rd35515, %rd17747;
	mov.u64 	%rd35520, %rd17742;
	mov.u64 	%rd35518, %rd17744;
	// begin inline asm
	sub.cc.u64 %rd35520, %rd35520, %rd35435;
subc.cc.u64 %rd35519, %rd35519, %rd35436;
subc.cc.u64 %rd35518, %rd35518, %rd35437;
subc.cc.u64 %rd35517, %rd35517, %rd35438;
subc.cc.u64 %rd35516, %rd35516, %rd35439;
subc.u64 %rd35515, %rd35515, %rd35440;

	// end inline asm
	setp.gt.u64 	%p871, %rd17747, %rd35440;
	@%p871 bra 	$L__BB3_1540;
	setp.ge.u64 	%p872, %rd17747, %rd35440;
	@%p872 bra 	$L__BB3_1531;
	bra.uni 	$L__BB3_1539;
$L__BB3_1531:
	setp.gt.u64 	%p873, %rd17746, %rd35439;
	@%p873 bra 	$L__BB3_1540;
	setp.lt.u64 	%p874, %rd17746, %rd35439;
	@%p874 bra 	$L__BB3_1539;
	setp.gt.u64 	%p875, %rd17745, %rd35438;
	@%p875 bra 	$L__BB3_1540;
	setp.lt.u64 	%p876, %rd17745, %rd35438;
	@%p876 bra 	$L__BB3_1539;
	setp.gt.u64 	%p877, %rd17744, %rd35437;
	@%p877 bra 	$L__BB3_1540;
	setp.lt.u64 	%p878, %rd17744, %rd35437;
	@%p878 bra 	$L__BB3_1539;
	setp.gt.u64 	%p879, %rd17743, %rd35436;
	@%p879 bra 	$L__BB3_1540;
	setp.lt.u64 	%p880, %rd17743, %rd35436;
	setp.lt.u64 	%p881, %rd17742, %rd35435;
	or.pred  	%p882, %p880, %p881;
	@%p882 bra 	$L__BB3_1539;
	bra.uni 	$L__BB3_1540;
$L__BB3_1539:
	mov.b64 	%rd17760, -5044313057631688021;
	mov.b64 	%rd17761, 2210141511517208575;
	mov.b64 	%rd17762, 7435674573564081700;
	mov.b64 	%rd17763, 7239337960414712511;
	mov.b64 	%rd17764, 5412103778470702295;
	mov.b64 	%rd17765, 1873798617647539866;
	// begin inline asm
	add.cc.u64 %rd35520, %rd35520, %rd17760;
addc.cc.u64 %rd35519, %rd35519, %rd17761;
addc.cc.u64 %rd35518, %rd35518, %rd17762;
addc.cc.u64 %rd35517, %rd35517, %rd17763;
addc.cc.u64 %rd35516, %rd35516, %rd17764;
addc.u64 %rd35515, %rd35515, %rd17765;

	// end inline asm
$L__BB3_1540:
	mov.u64 	%rd35511, %rd17751;
	mov.u64 	%rd35509, %rd17753;
	mov.u64 	%rd35514, %rd17748;
	mov.u64 	%rd35512, %rd17750;
	mov.u64 	%rd35510, %rd17752;
	mov.u64 	%rd35513, %rd17749;
	// begin inline asm
	sub.cc.u64 %rd35514, %rd35514, %rd35441;
subc.cc.u64 %rd35513, %rd35513, %rd35442;
subc.cc.u64 %rd35512, %rd35512, %rd35443;
subc.cc.u64 %rd35511, %rd35511, %rd35444;
subc.cc.u64 %rd35510, %rd35510, %rd35445;
subc.u64 %rd35509, %rd35509, %rd35446;

	// end inline asm
	setp.gt.u64 	%p883, %rd17753, %rd35446;
	@%p883 bra 	$L__BB3_1551;
	setp.ge.u64 	%p884, %rd17753, %rd35446;
	@%p884 bra 	$L__BB3_1542;
	bra.uni 	$L__BB3_1550;
$L__BB3_1542:
	setp.gt.u64 	%p885, %rd17752, %rd35445;
	@%p885 bra 	$L__BB3_1551;
	setp.lt.u64 	%p886, %rd17752, %rd35445;
	@%p886 bra 	$L__BB3_1550;
	setp.gt.u64 	%p887, %rd17751, %rd35444;
	@%p887 bra 	$L__BB3_1551;
	setp.lt.u64 	%p888, %rd17751, %rd35444;
	@%p888 bra 	$L__BB3_1550;
	setp.gt.u64 	%p889, %rd17750, %rd35443;
	@%p889 bra 	$L__BB3_1551;
	setp.lt.u64 	%p890, %rd17750, %rd35443;
	@%p890 bra 	$L__BB3_1550;
	setp.gt.u64 	%p891, %rd17749, %rd35442;
	@%p891 bra 	$L__BB3_1551;
	setp.lt.u64 	%p892, %rd17749, %rd35442;
	setp.lt.u64 	%p893, %rd17748, %rd35441;
	or.pred  	%p894, %p892, %p893;
	@%p894 bra 	$L__BB3_1550;
	bra.uni 	$L__BB3_1551;
$L__BB3_1550:
	mov.b64 	%rd17796, -5044313057631688021;
	mov.b64 	%rd17797, 2210141511517208575;
	mov.b64 	%rd17798, 7435674573564081700;
	mov.b64 	%rd17799, 7239337960414712511;
	mov.b64 	%rd17800, 5412103778470702295;
	mov.b64 	%rd17801, 1873798617647539866;
	// begin inline asm
	add.cc.u64 %rd35514, %rd35514, %rd17796;
addc.cc.u64 %rd35513, %rd35513, %rd17797;
addc.cc.u64 %rd35512, %rd35512, %rd17798;
addc.cc.u64 %rd35511, %rd35511, %rd17799;
addc.cc.u64 %rd35510, %rd35510, %rd17800;
addc.u64 %rd35509, %rd35509, %rd17801;

	// end inline asm
$L__BB3_1551:
	// begin inline asm
	add.cc.u64 %rd35471, %rd35471, %rd35231;
addc.cc.u64 %rd35472, %rd35472, %rd35232;
addc.cc.u64 %rd17810, %rd17810, %rd35233;
addc.cc.u64 %rd17811, %rd17811, %rd35234;
addc.cc.u64 %rd17812, %rd17812, %rd35235;
addc.u64 %rd17813, %rd17813, %rd35236;

	// end inline asm
	setp.gt.u64 	%p895, %rd17813, 1873798617647539866;
	@%p895 bra 	$L__BB3_1561;
	setp.eq.s64 	%p896, %rd17813, 1873798617647539866;
	mov.u64 	%rd35473, %rd17810;
	mov.u64 	%rd35474, %rd17811;
	mov.u64 	%rd35475, %rd17812;
	mov.u64 	%rd35476, %rd17813;
	@%p896 bra 	$L__BB3_1553;
	bra.uni 	$L__BB3_1562;
$L__BB3_1553:
	setp.gt.u64 	%p897, %rd17812, 5412103778470702295;
	@%p897 bra 	$L__BB3_1561;
	setp.ne.s64 	%p898, %rd17812, 5412103778470702295;
	mov.b64 	%rd35476, 1873798617647539866;
	mov.u64 	%rd35473, %rd17810;
	mov.u64 	%rd35474, %rd17811;
	mov.u64 	%rd35475, %rd17812;
	@%p898 bra 	$L__BB3_1562;
	setp.gt.u64 	%p899, %rd17811, 7239337960414712511;
	@%p899 bra 	$L__BB3_1561;
	setp.ne.s64 	%p900, %rd17811, 7239337960414712511;
	mov.b64 	%rd35475, 5412103778470702295;
	mov.u64 	%rd35473, %rd17810;
	mov.u64 	%rd35474, %rd17811;
	@%p900 bra 	$L__BB3_1562;
	setp.gt.u64 	%p901, %rd17810, 7435674573564081700;
	@%p901 bra 	$L__BB3_1561;
	setp.ne.s64 	%p902, %rd17810, 7435674573564081700;
	mov.b64 	%rd35474, 7239337960414712511;
	mov.u64 	%rd35473, %rd17810;
	@%p902 bra 	$L__BB3_1562;
	setp.gt.u64 	%p903, %rd35472, 2210141511517208575;
	@%p903 bra 	$L__BB3_1561;
	setp.ne.s64 	%p904, %rd35472, 2210141511517208575;
	setp.lt.u64 	%p905, %rd35471, -5044313057631688021;
	or.pred  	%p906, %p904, %p905;
	mov.b64 	%rd35473, 7435674573564081700;
	@%p906 bra 	$L__BB3_1562;
$L__BB3_1561:
	mov.b64 	%rd17842, -5044313057631688021;
	mov.b64 	%rd17843, 2210141511517208575;
	mov.b64 	%rd17844, 7435674573564081700;
	mov.b64 	%rd17845, 7239337960414712511;
	mov.b64 	%rd17846, 5412103778470702295;
	mov.b64 	%rd17847, 1873798617647539866;
	// begin inline asm
	sub.cc.u64 %rd35471, %rd35471, %rd17842;
subc.cc.u64 %rd35472, %rd35472, %rd17843;
subc.cc.u64 %rd17810, %rd17810, %rd17844;
subc.cc.u64 %rd17811, %rd17811, %rd17845;
subc.cc.u64 %rd17812, %rd17812, %rd17846;
subc.u64 %rd17813, %rd17813, %rd17847;

	// end inline asm
	mov.u64 	%rd35473, %rd17810;
	mov.u64 	%rd35474, %rd17811;
	mov.u64 	%rd35475, %rd17812;
	mov.u64 	%rd35476, %rd17813;
$L__BB3_1562:
	// begin inline asm
	add.cc.u64 %rd35477, %rd35477, %rd35237;
addc.cc.u64 %rd35478, %rd35478, %rd35238;
addc.cc.u64 %rd17856, %rd17856, %rd35239;
addc.cc.u64 %rd17857, %rd17857, %rd35240;
addc.cc.u64 %rd17858, %rd17858, %rd35241;
addc.u64 %rd17859, %rd17859, %rd35242;

	// end inline asm
	setp.gt.u64 	%p907, %rd17859, 1873798617647539866;
	@%p907 bra 	$L__BB3_1572;
	setp.eq.s64 	%p908, %rd17859, 1873798617647539866;
	mov.u64 	%rd35479, %rd17856;
	mov.u64 	%rd35480, %rd17857;
	mov.u64 	%rd35481, %rd17858;
	mov.u64 	%rd35482, %rd17859;
	@%p908 bra 	$L__BB3_1564;
	bra.uni 	$L__BB3_1573;
$L__BB3_1564:
	setp.gt.u64 	%p909, %rd17858, 5412103778470702295;
	@%p909 bra 	$L__BB3_1572;
	setp.ne.s64 	%p910, %rd17858, 5412103778470702295;
	mov.b64 	%rd35482, 1873798617647539866;
	mov.u64 	%rd35479, %rd17856;
	mov.u64 	%rd35480, %rd17857;
	mov.u64 	%rd35481, %rd17858;
	@%p910 bra 	$L__BB3_1573;
	setp.gt.u64 	%p911, %rd17857, 7239337960414712511;
	@%p911 bra 	$L__BB3_1572;
	setp.ne.s64 	%p912, %rd17857, 7239337960414712511;
	mov.b64 	%rd35481, 5412103778470702295;
	mov.u64 	%rd35479, %rd17856;
	mov.u64 	%rd35480, %rd17857;
	@%p912 bra 	$L__BB3_1573;
	setp.gt.u64 	%p913, %rd17856, 7435674573564081700;
	@%p913 bra 	$L__BB3_1572;
	setp.ne.s64 	%p914, %rd17856, 7435674573564081700;
	mov.b64 	%rd35480, 7239337960414712511;
	mov.u64 	%rd35479, %rd17856;
	@%p914 bra 	$L__BB3_1573;
	setp.gt.u64 	%p915, %rd35478, 2210141511517208575;
	@%p915 bra 	$L__BB3_1572;
	setp.ne.s64 	%p916, %rd35478, 2210141511517208575;
	setp.lt.u64 	%p917, %rd35477, -5044313057631688021;
	or.pred  	%p918, %p916, %p917;
	mov.b64 	%rd35479, 7435674573564081700;
	@%p918 bra 	$L__BB3_1573;
$L__BB3_1572:
	mov.b64 	%rd17888, -5044313057631688021;
	mov.b64 	%rd17889, 2210141511517208575;
	mov.b64 	%rd17890, 7435674573564081700;
	mov.b64 	%rd17891, 7239337960414712511;
	mov.b64 	%rd17892, 5412103778470702295;
	mov.b64 	%rd17893, 1873798617647539866;
	// begin inline asm
	sub.cc.u64 %rd35477, %rd35477, %rd17888;
subc.cc.u64 %rd35478, %rd35478, %rd17889;
subc.cc.u64 %rd17856, %rd17856, %rd17890;
subc.cc.u64 %rd17857, %rd17857, %rd17891;
subc.cc.u64 %rd17858, %rd17858, %rd17892;
subc.u64 %rd17859, %rd17859, %rd17893;

	// end inline asm
	mov.u64 	%rd35479, %rd17856;
	mov.u64 	%rd35480, %rd17857;
	mov.u64 	%rd35481, %rd17858;
	mov.u64 	%rd35482, %rd17859;
$L__BB3_1573:
	{ // callseq 3, 0
	.param .align 16 .b8 param0[96];
	st.param.v2.b64 	[param0], {%rd35471, %rd35472};
	st.param.v2.b64 	[param0+16], {%rd35473, %rd35474};
	st.param.v2.b64 	[param0+32], {%rd35475, %rd35476};
	st.param.v2.b64 	[param0+48], {%rd35477, %rd35478};
	st.param.v2.b64 	[param0+64], {%rd35479, %rd35480};
	st.param.v2.b64 	[param0+80], {%rd35481, %rd35482};
	.param .align 16 .b8 retval0[96];
	call.uni (retval0), 
	Fq2_sqr, 
	(
	param0
	);
	ld.param.v2.b64 	{%rd17918, %rd17919}, [retval0];
	ld.param.v2.b64 	{%rd17920, %rd17921}, [retval0+16];
	ld.param.v2.b64 	{%rd17922, %rd17923}, [retval0+32];
	ld.param.v2.b64 	{%rd17924, %rd17925}, [retval0+48];
	ld.param.v2.b64 	{%rd17926, %rd17927}, [retval0+64];
	ld.param.v2.b64 	{%rd17928, %rd17929}, [retval0+80];
	} // callseq 3
	mov.u64 	%rd35486, %rd17921;
	mov.u64 	%rd35488, %rd17923;
	mov.u64 	%rd35483, %rd17918;
	mov.u64 	%rd35485, %rd17920;
	mov.u64 	%rd35487, %rd17922;
	mov.u64 	%rd35484, %rd17919;
	// begin inline asm
	sub.cc.u64 %rd35483, %rd35483, %rd34672;
subc.cc.u64 %rd35484, %rd35484, %rd34671;
subc.cc.u64 %rd35485, %rd35485, %rd34670;
subc.cc.u64 %rd35486, %rd35486, %rd34669;
subc.cc.u64 %rd35487, %rd35487, %rd34668;
subc.u64 %rd35488, %rd35488, %rd34667;

	// end inline asm
	setp.gt.u64 	%p919, %rd17923, %rd34667;
	@%p919 bra 	$L__BB3_1584;
	setp.ge.u64 	%p920, %rd17923, %rd34667;
	@%p920 bra 	$L__BB3_1575;
	bra.uni 	$L__BB3_1583;
$L__BB3_1575:
	setp.gt.u64 	%p921, %rd17922, %rd34668;
	@%p921 bra 	$L__BB3_1584;
	setp.lt.u64 	%p922, %rd17922, %rd34668;
	@%p922 bra 	$L__BB3_1583;
	setp.gt.u64 	%p923, %rd17921, %rd34669;
	@%p923 bra 	$L__BB3_1584;
	setp.lt.u64 	%p924, %rd17921, %rd34669;
	@%p924 bra 	$L__BB3_1583;
	setp.gt.u64 	%p925, %rd17920, %rd34670;
	@%p925 bra 	$L__BB3_1584;
	setp.lt.u64 	%p926, %rd17920, %rd34670;
	@%p926 bra 	$L__BB3_1583;
	setp.gt.u64 	%p927, %rd17919, %rd34671;
	@%p927 bra 	$L__BB3_1584;
	setp.lt.u64 	%p928, %rd17919, %rd34671;
	setp.lt.u64 	%p929, %rd17918, %rd34672;
	or.pred  	%p930, %p928, %p929;
	@%p930 bra 	$L__BB3_1583;
	bra.uni 	$L__BB3_1584;
$L__BB3_1583:
	mov.b64 	%rd17936, -5044313057631688021;
	mov.b64 	%rd17937, 2210141511517208575;
	mov.b64 	%rd17938, 7435674573564081700;
	mov.b64 	%rd17939, 7239337960414712511;
	mov.b64 	%rd17940, 5412103778470702295;
	mov.b64 	%rd17941, 1873798617647539866;
	// begin inline asm
	add.cc.u64 %rd35483, %rd35483, %rd17936;
addc.cc.u64 %rd35484, %rd35484, %rd17937;
addc.cc.u64 %rd35485, %rd35485, %rd17938;
addc.cc.u64 %rd35486, %rd35486, %rd17939;
addc.cc.u64 %rd35487, %rd35487, %rd17940;
addc.u64 %rd35488, %rd35488, %rd17941;

	// end inline asm
$L__BB3_1584:
	mov.u64 	%rd35493, %rd17928;
	mov.u64 	%rd35490, %rd17925;
	mov.u64 	%rd35492, %rd17927;
	mov.u64 	%rd35494, %rd17929;
	mov.u64 	%rd35489, %rd17924;
	mov.u64 	%rd35491, %rd17926;
	// begin inline asm
	sub.cc.u64 %rd35489, %rd35489, %rd34678;
subc.cc.u64 %rd35490, %rd35490, %rd34677;
subc.cc.u64 %rd35491, %rd35491, %rd34676;
subc.cc.u64 %rd35492, %rd35492, %rd34675;
subc.cc.u64 %rd35493, %rd35493, %rd34674;
subc.u64 %rd35494, %rd35494, %rd34673;

	// end inline asm
	setp.gt.u64 	%p931, %rd17929, %rd34673;
	@%p931 bra 	$L__BB3_1595;
	setp.ge.u64 	%p932, %rd17929, %rd34673;
	@%p932 bra 	$L__BB3_1586;
	bra.uni 	$L__BB3_1594;
$L__BB3_1586:
	setp.gt.u64 	%p933, %rd17928, %rd34674;
	@%p933 bra 	$L__BB3_1595;
	setp.lt.u64 	%p934, %rd17928, %rd34674;
	@%p934 bra 	$L__BB3_1594;
	setp.gt.u64 	%p935, %rd17927, %rd34675;
	@%p935 bra 	$L__BB3_1595;
	setp.lt.u64 	%p936, %rd17927, %rd34675;
	@%p936 bra 	$L__BB3_1594;
	setp.gt.u64 	%p937, %rd17926, %rd34676;
	@%p937 bra 	$L__BB3_1595;
	setp.lt.u64 	%p938, %rd17926, %rd34676;
	@%p938 bra 	$L__BB3_1594;
	setp.gt.u64 	%p939, %rd17925, %rd34677;
	@%p939 bra 	$L__BB3_1595;
	setp.lt.u64 	%p940, %rd17925, %rd34677;
	setp.lt.u64 	%p941, %rd17924, %rd34678;
	or.pred  	%p942, %p940, %p941;
	@%p942 bra 	$L__BB3_1594;
	bra.uni 	$L__BB3_1595;
$L__BB3_1594:
	mov.b64 	%rd17972, -5044313057631688021;
	mov.b64 	%rd17973, 2210141511517208575;
	mov.b64 	%rd17974, 7435674573564081700;
	mov.b64 	%rd17975, 7239337960414712511;
	mov.b64 	%rd17976, 5412103778470702295;
	mov.b64 	%rd17977, 1873798617647539866;
	// begin inline asm
	add.cc.u64 %rd35489, %rd35489, %rd17972;
addc.cc.u64 %rd35490, %rd35490, %rd17973;
addc.cc.u64 %rd35491, %rd35491, %rd17974;
addc.cc.u64 %rd35492, %rd35492, %rd17975;
addc.cc.u64 %rd35493, %rd35493, %rd17976;
addc.u64 %rd35494, %rd35494, %rd17977;

	// end inline asm
$L__BB3_1595:
	mov.u64 	%rd35503, %rd35488;
	mov.u64 	%rd35508, %rd35483;
	mov.u64 	%rd35506, %rd35485;
	mov.u64 	%rd35504, %rd35487;
	mov.u64 	%rd35507, %rd35484;
	mov.u64 	%rd35505, %rd35486;
	// begin inline asm
	sub.cc.u64 %rd35508, %rd35508, %rd35261;
subc.cc.u64 %rd35507, %rd35507, %rd35262;
subc.cc.u64 %rd35506, %rd35506, %rd35263;
subc.cc.u64 %rd35505, %rd35505, %rd35264;
subc.cc.u64 %rd35504, %rd35504, %rd35265;
subc.u64 %rd35503, %rd35503, %rd35266;

	// end inline asm
	setp.gt.u64 	%p943, %rd35488, %rd35266;
	@%p943 bra 	$L__BB3_1606;
	setp.ge.u64 	%p944, %rd35488, %rd35266;
	@%p944 bra 	$L__BB3_1597;
	bra.uni 	$L__BB3_1605;
$L__BB3_1597:
	setp.gt.u64 	%p945, %rd35487, %rd35265;
	@%p945 bra 	$L__BB3_1606;
	setp.lt.u64 	%p946, %rd35487, %rd35265;
	@%p946 bra 	$L__BB3_1605;
	setp.gt.u64 	%p947, %rd35486, %rd35264;
	@%p947 bra 	$L__BB3_1606;
	setp.lt.u64 	%p948, %rd35486, %rd35264;
	@%p948 bra 	$L__BB3_1605;
	setp.gt.u64 	%p949, %rd35485, %rd35263;
	@%p949 bra 	$L__BB3_1606;
	setp.lt.u64 	%p950, %rd35485, %rd35263;
	@%p950 bra 	$L__BB3_1605;
	setp.gt.u64 	%p951, %rd35484, %rd35262;
	@%p951 bra 	$L__BB3_1606;
	setp.lt.u64 	%p952, %rd35484, %rd35262;
	setp.lt.u64 	%p953, %rd35483, %rd35261;
	or.pred  	%p954, %p952, %p953;
	@%p954 bra 	$L__BB3_1605;
	bra.uni 	$L__BB3_1606;
$L__BB3_1605:
	mov.b64 	%rd18008, -5044313057631688021;
	mov.b64 	%rd18009, 2210141511517208575;
	mov.b64 	%rd18010, 7435674573564081700;
	mov.b64 	%rd18011, 7239337960414712511;
	mov.b64 	%rd18012, 5412103778470702295;
	mov.b64 	%rd18013, 1873798617647539866;
	// begin inline asm
	add.cc.u64 %rd35508, %rd35508, %rd18008;
addc.cc.u64 %rd35507, %rd35507, %rd18009;
addc.cc.u64 %rd35506, %rd35506, %rd18010;
addc.cc.u64 %rd35505, %rd35505, %rd18011;
addc.cc.u64 %rd35504, %rd35504, %rd18012;
addc.u64 %rd35503, %rd35503, %rd18013;

	// end inline asm
$L__BB3_1606:
	mov.u64 	%rd35501, %rd35490;
	mov.u64 	%rd35534, %rd35492;
	mov.u64 	%rd35536, %rd35494;
	mov.u64 	%rd35502, %rd35489;
	mov.u64 	%rd35533, %rd35491;
	mov.u64 	%rd35535, %rd35493;
	// begin inline asm
	sub.cc.u64 %rd35502, %rd35502, %rd35267;
subc.cc.u64 %rd35501, %rd35501, %rd35268;
subc.cc.u64 %rd35533, %rd35533, %rd35269;
subc.cc.u64 %rd35534, %rd35534, %rd35270;
subc.cc.u64 %rd35535, %rd35535, %rd35271;
subc.u64 %rd35536, %rd35536, %rd35272;

	// end inline asm
	setp.gt.u64 	%p955, %rd35494, %rd35272;
	@%p955 bra 	$L__BB3_1617;
	setp.ge.u64 	%p956, %rd35494, %rd35272;
	@%p956 bra 	$L__BB3_1608;
	bra.uni 	$L__BB3_1616;
$L__BB3_1608:
	setp.gt.u64 	%p957, %rd35493, %rd35271;
	@%p957 bra 	$L__BB3_1617;
	setp.lt.u64 	%p958, %rd35493, %rd35271;
	@%p958 bra 	$L__BB3_1616;
	setp.gt.u64 	%p959, %rd35492, %rd35270;
	@%p959 bra 	$L__BB3_1617;
	setp.lt.u64 	%p960, %rd35492, %rd35270;
	@%p960 bra 	$L__BB3_1616;
	setp.gt.u64 	%p961, %rd35491, %rd35269;
	@%p961 bra 	$L__BB3_1617;
	setp.lt.u64 	%p962, %rd35491, %rd35269;
	@%p962 bra 	$L__BB3_1616;
	setp.gt.u64 	%p963, %rd35490, %rd35268;
	@%p963 bra 	$L__BB3_1617;
	setp.lt.u64 	%p964, %rd35490, %rd35268;
	setp.lt.u64 	%p965, %rd35489, %rd35267;
	or.pred  	%p966, %p964, %p965;
	@%p966 bra 	$L__BB3_1616;
	bra.uni 	$L__BB3_1617;
$L__BB3_1616:
	mov.b64 	%rd18044, -5044313057631688021;
	mov.b64 	%rd18045, 2210141511517208575;
	mov.b64 	%rd18046, 7435674573564081700;
	mov.b64 	%rd18047, 7239337960414712511;
	mov.b64 	%rd18048, 5412103778470702295;
	mov.b64 	%rd18049, 1873798617647539866;
	// begin inline asm
	add.cc.u64 %rd35502, %rd35502, %rd18044;
addc.cc.u64 %rd35501, %rd35501, %rd18045;
addc.cc.u64 %rd35533, %rd35533, %rd18046;
addc.cc.u64 %rd35534, %rd35534, %rd18047;
addc.cc.u64 %rd35535, %rd35535, %rd18048;
addc.u64 %rd35536, %rd35536, %rd18049;

	// end inline asm
$L__BB3_1617:
	st.global.u64 	[%rd1+147160], %rd35536;
	st.global.u64 	[%rd1+147152], %rd35535;
	st.global.u64 	[%rd1+147144], %rd35534;
	st.global.u64 	[%rd1+147136], %rd35533;
	st.global.u64 	[%rd1+147128], %rd35501;
	st.global.u64 	[%rd1+147120], %rd35502;
	st.global.u64 	[%rd1+147112], %rd35503;
	st.global.u64 	[%rd1+147104], %rd35504;
	st.global.u64 	[%rd1+147096], %rd35505;
	st.global.u64 	[%rd1+147088], %rd35506;
	st.global.u64 	[%rd1+147080], %rd35507;
	st.global.u64 	[%rd1+147072], %rd35508;
	st.global.u64 	[%rd1+147064], %rd35509;
	st.global.u64 	[%rd1+147056], %rd35510;
	st.global.u64 	[%rd1+147048], %rd35511;
	st.global.u64 	[%rd1+147040], %rd35512;
	st.global.u64 	[%rd1+147032], %rd35513;
	st.global.u64 	[%rd1+147024], %rd35514;
	st.global.u64 	[%rd1+147016], %rd35515;
	st.global.u64 	[%rd1+147008], %rd35516;
	st.global.u64 	[%rd1+147000], %rd35517;
	st.global.u64 	[%rd1+146992], %rd35518;
	st.global.u64 	[%rd1+146984], %rd35519;
	st.global.u64 	[%rd1+146976], %rd35520;
	st.global.u64 	[%rd1+146968], %rd35521;
	st.global.u64 	[%rd1+146960], %rd35522;
	st.global.u64 	[%rd1+146952], %rd35523;
	st.global.u64 	[%rd1+146944], %rd35524;
	st.global.u64 	[%rd1+146936], %rd35525;
	st.global.u64 	[%rd1+146928], %rd35526;
	st.global.u64 	[%rd1+146920], %rd35527;
	st.global.u64 	[%rd1+146912], %rd35528;
	st.global.u64 	[%rd1+146904], %rd35529;
	st.global.u64 	[%rd1+146896], %rd35530;
	st.global.u64 	[%rd1+146888], %rd35531;
	st.global.u64 	[%rd1+146880], %rd35532;
	bra.uni 	$L__BB3_2242;
$L__BB3_1618:
	add.s32 	%r784, %r2091, -1;
	mul.wide.u32 	%rd28050, %r784, 288;
	add.s64 	%rd28051, %rd1, %rd28050;
	ld.global.u64 	%rd28977, [%rd28051+280];
	ld.global.u64 	%rd28976, [%rd28051+272];
	ld.global.u64 	%rd28975, [%rd28051+264];
	ld.global.u64 	%rd28974, [%rd28051+256];
	ld.global.u64 	%rd35838, [%rd28051+248];
	ld.global.u64 	%rd35837, [%rd28051+240];
	ld.global.u64 	%rd28931, [%rd28051+232];
	ld.global.u64 	%rd28930, [%rd28051+224];
	ld.global.u64 	%rd28929, [%rd28051+216];
	ld.global.u64 	%rd28928, [%rd28051+208];
	ld.global.u64 	%rd35832, [%rd28051+200];
	ld.global.u64 	%rd35831, [%rd28051+192];
	ld.global.u64 	%rd2718, [%rd28051+184];
	ld.global.u64 	%rd2719, [%rd28051+176];
	ld.global.u64 	%rd2720, [%rd28051+168];
	ld.global.u64 	%rd2721, [%rd28051+160];
	ld.global.u64 	%rd2722, [%rd28051+152];
	ld.global.u64 	%rd2723, [%rd28051+144];
	ld.global.u64 	%rd2724, [%rd28051+136];
	ld.global.u64 	%rd2725, [%rd28051+128];
	ld.global.u64 	%rd2726, [%rd28051+120];
	ld.global.u64 	%rd2727, [%rd28051+112];
	ld.global.u64 	%rd2728, [%rd28051+104];
	ld.global.u64 	%rd2729, [%rd28051+96];
	ld.global.u64 	%rd29261, [%rd28051+88];
	ld.global.u64 	%rd29260, [%rd28051+80];
	ld.global.u64 	%rd29259, [%rd28051+72];
	ld.global.u64 	%rd29258, [%rd28051+64];
	ld.global.u64 	%rd35544, [%rd28051+56];
	ld.global.u64 	%rd35543, [%rd28051+48];
	ld.global.u64 	%rd29243, [%rd28051+40];
	ld.global.u64 	%rd29242, [%rd28051+32];
	ld.global.u64 	%rd29241, [%rd28051+24];
	ld.global.u64 	%rd29240, [%rd28051+16];
	ld.global.u64 	%rd35538, [%rd28051+8];
	ld.global.u64 	%rd35537, [%rd28051];
	mul.wide.u32 	%rd28052, %r2084, 200;
	add.s64 	%rd28053, %rd7, %rd28052;
	ld.global.u8 	%rs2, [%rd28053+192];
	ld.global.u64 	%rd2742, [%rd28053+184];
	ld.global.u64 	%rd2743, [%rd28053+176];
	ld.global.u64 	%rd2744, [%rd28053+168];
	ld.global.u64 	%rd2745, [%rd28053+160];
	ld.global.u64 	%rd2746, [%rd28053+152];
	ld.global.u64 	%rd2747, [%rd28053+144];
	ld.global.u64 	%rd2748, [%rd28053+136];
	ld.global.u64 	%rd2749, [%rd28053+128];
	ld.global.u64 	%rd2750, [%rd28053+120];
	ld.global.u64 	%rd2751, [%rd28053+112];
	ld.global.u64 	%rd2752, [%rd28053+104];
	ld.global.u64 	%rd2753, [%rd28053+96];
	ld.global.u64 	%rd2754, [%rd28053+88];
	ld.global.u64 	%rd2755, [%rd28053+80];
	ld.global.u64 	%rd2756, [%rd28053+72];
	ld.global.u64 	%rd2757, [%rd28053+64];
	ld.global.u64 	%rd2758, [%rd28053+56];
	ld.global.u64 	%rd2759, [%rd28053+48];
	ld.global.u64 	%rd2760, [%rd28053+40];
	ld.global.u64 	%rd2761, [%rd28053+32];
	ld.global.u64 	%rd2762, [%rd28053+24];
	ld.global.u64 	%rd2763, [%rd28053+16];
	ld.global.u64 	%rd2764, [%rd28053+8];
	ld.global.u64 	%rd2765, [%rd28053];
	setp.ne.s16 	%p1795, %rs2, 0;
	mov.u64 	%rd35861, %rd35537;
	mov.u64 	%rd35862, %rd35538;
	mov.u64 	%rd35863, %rd29240;
	mov.u64 	%rd35864, %rd29241;
	mov.u64 	%rd35865, %rd29242;
	mov.u64 	%rd35866, %rd29243;
	mov.u64 	%rd35867, %rd35543;
	mov.u64 	%rd35868, %rd35544;
	mov.u64 	%rd35869, %rd29258;
	mov.u64 	%rd35870, %rd29259;
	mov.u64 	%rd35871, %rd29260;
	mov.u64 	%rd35872, %rd29261;
	mov.u64 	%rd35873, %rd2729;
	mov.u64 	%rd35874, %rd2728;
	mov.u64 	%rd35875, %rd2727;
	mov.u64 	%rd35876, %rd2726;
	mov.u64 	%rd35877, %rd2725;
	mov.u64 	%rd35878, %rd2724;
	mov.u64 	%rd35879, %rd2723;
	mov.u64 	%rd35880, %rd2722;
	mov.u64 	%rd35881, %rd2721;
	mov.u64 	%rd35882, %rd2720;
	mov.u64 	%rd35883, %rd2719;
	mov.u64 	%rd35884, %rd2718;
	mov.u64 	%rd35885, %rd35831;
	mov.u64 	%rd35886, %rd35832;
	mov.u64 	%rd35887, %rd28928;
	mov.u64 	%rd35888, %rd28929;
	mov.u64 	%rd35889, %rd28930;
	mov.u64 	%rd35890, %rd28931;
	mov.u64 	%rd35891, %rd35837;
	mov.u64 	%rd35892, %rd35838;
	mov.u64 	%rd35893, %rd28974;
	mov.u64 	%rd35894, %rd28975;
	mov.u64 	%rd35895, %rd28976;
	mov.u64 	%rd35896, %rd28977;
	@%p1795 bra 	$L__BB3_2241;
	or.b64  	%rd28054, %rd35831, %rd35832;
	or.b64  	%rd28055, %rd28054, %rd28928;
	or.b64  	%rd28056, %rd28055, %rd28929;
	or.b64  	%rd28057, %rd28056, %rd28930;
	or.b64  	%rd28058, %rd28057, %rd28931;
	setp.ne.s64 	%p1796, %rd28058, 0;
	@%p1796 bra 	$L__BB3_1621;
	or.b64  	%rd28066, %rd35837, %rd35838;
	or.b64  	%rd28067, %rd28066, %rd28974;
	or.b64  	%rd28068, %rd28067, %rd28975;
	or.b64  	%rd28069, %rd28068, %rd28976;
	or.b64  	%rd28070, %rd28069, %rd28977;
	setp.eq.s64 	%p1797, %rd28070, 0;
	mov.b64 	%rd35891, 0;
	mov.b64 	%rd35890, 1582556514881692819;
	mov.b64 	%rd35889, 6631298214892334189;
	mov.b64 	%rd35888, 8632934651105793861;
	mov.b64 	%rd35887, 6865905132761471162;
	mov.b64 	%rd35886, -1444529529945325566;
	mov.b64 	%rd35885, 8505329371266088957;
	mov.u64 	%rd35861, %rd2765;
	mov.u64 	%rd35862, %rd2764;
	mov.u64 	%rd35863, %rd2763;
	mov.u64 	%rd35864, %rd2762;
	mov.u64 	%rd35865, %rd2761;
	mov.u64 	%rd35866, %rd2760;
	mov.u64 	%rd35867, %rd2759;
	mov.u64 	%rd35868, %rd2758;
	mov.u64 	%rd35869, %rd2757;
	mov.u64 	%rd35870, %rd2756;
	mov.u64 	%rd35871, %rd2755;
	mov.u64 	%rd35872, %rd2754;
	mov.u64 	%rd35873, %rd2753;
	mov.u64 	%rd35874, %rd2752;
	mov.u64 	%rd35875, %rd2751;
	mov.u64 	%rd35876, %rd2750;
	mov.u64 	%rd35877, %rd2749;
	mov.u64 	%rd35878, %rd2748;
	mov.u64 	%rd35879, %rd2747;
	mov.u64 	%rd35880, %rd2746;
	mov.u64 	%rd35881, %rd2745;
	mov.u64 	%rd35882, %rd2744;
	mov.u64 	%rd35883, %rd2743;
	mov.u64 	%rd35884, %rd2742;
	mov.u64 	%rd35892, %rd35891;
	mov.u64 	%rd35893, %rd35891;
	mov.u64 	%rd35894, %rd35891;
	mov.u64 	%rd35895, %rd35891;
	mov.u64 	%rd35896, %rd35891;
	@%p1797 bra 	$L__BB3_2241;
$L__BB3_1621:
	{ // callseq 4, 0
	.param .align 16 .b8 param0[96];
	st.param.v2.b64 	[param0], {%rd35831, %rd35832};
	st.param.v2.b64 	[param0+16], {%rd28928, %rd28929};
	st.param.v2.b64 	[param0+32], {%rd28930, %rd28931};
	st.param.v2.b64 	[param0+48], {%rd35837, %rd35838};
	st.param.v2.b64 	[param0+64], {%rd28974, %rd28975};
	st.param.v2.b64 	[param0+80], {%rd28976, %rd28977};
	.param .align 16 .b8 retval0[96];
	call.uni (retval0), 
	Fq2_sqr, 
	(
	param0
	);
	ld.param.v2.b64 	{%rd28071, %rd28072}, [retval0];
	ld.param.v2.b64 	{%rd28073, %rd28074}, [retval0+16];
	ld.param.v2.b64 	{%rd28075, %rd28076}, [retval0+32];
	ld.param.v2.b64 	{%rd28077, %rd28078}, [retval0+48];
	ld.param.v2.b64 	{%rd28079, %rd28080}, [retval0+64];
	ld.param.v2.b64 	{%rd28081, %rd28082}, [retval0+80];
	} // callseq 4
	{ // callseq 5, 0
	.param .align 16 .b8 param0[96];
	st.param.v2.b64 	[param0], {%rd2765, %rd2764};
	st.param.v2.b64 	[param0+16], {%rd2763, %rd2762};
	st.param.v2.b64 	[param0+32], {%rd2761, %rd2760};
	st.param.v2.b64 	[param0+48], {%rd2759, %rd2758};
	st.param.v2.b64 	[param0+64], {%rd2757, %rd2756};
	st.param.v2.b64 	[param0+80], {%rd2755, %rd2754};
	.param .align 16 .b8 param1[96];
	st.param.v2.b64 	[param1], {%rd28071, %rd28072};
	st.param.v2.b64 	[param1+16], {%rd28073, %rd28074};
	st.param.v2.b64 	[param1+32], {%rd28075, %rd28076};
	st.param.v2.b64 	[param1+48], {%rd28077, %rd28078};
	st.param.v2.b64 	[param1+64], {%rd28079, %rd28080};
	st.param.v2.b64 	[param1+80], {%rd28081, %rd28082};
	.param .align 16 .b8 retval0[96];
	call.uni (retval0), 
	Fq2_mul, 
	(
	param0, 
	param1
	);
	ld.param.v2.b64 	{%rd28083, %rd28084}, [retval0];
	ld.param.v2.b64 	{%rd28085, %rd28086}, [retval0+16];
	ld.param.v2.b64 	{%rd28087, %rd28088}, [retval0+32];
	ld.param.v2.b64 	{%rd28089, %rd28090}, [retval0+48];
	ld.param.v2.b64 	{%rd28091, %rd28092}, [retval0+64];
	ld.param.v2.b64 	{%rd28093, %rd28094}, [retval0+80];
	} // callseq 5
	{ // callseq 6, 0
	.param .align 16 .b8 param0[96];
	st.param.v2.b64 	[param0], {%rd2753, %rd2752};
	st.param.v2.b64 	[param0+16], {%rd2751, %rd2750};
	st.param.v2.b64 	[param0+32], {%rd2749, %rd2748};
	st.param.v2.b64 	[param0+48], {%rd2747, %rd2746};
	st.param.v2.b64 	[param0+64], {%rd2745, %rd2744};
	st.param.v2.b64 	[param0+80], {%rd2743, %rd2742};
	.param .align 16 .b8 param1[96];
	st.param.v2.b64 	[param1], {%rd35831, %rd35832};
	st.param.v2.b64 	[param1+16], {%rd28928, %rd28929};
	st.param.v2.b64 	[param1+32], {%rd28930, %rd28931};
	st.param.v2.b64 	[param1+48], {%rd35837, %rd35838};
	st.param.v2.b64 	[param1+64], {%rd28974, %rd28975};
	st.param.v2.b64 	[param1+80], {%rd28976, %rd28977};
	.param .align 16 .b8 retval0[96];
	call.uni (retval0), 
	Fq2_mul, 
	(
	param0, 
	param1
	);
	ld.param.v2.b64 	{%rd28100, %rd28101}, [retval0];
	ld.param.v2.b64 	{%rd28102, %rd28103}, [retval0+16];
	ld.param.v2.b64 	{%rd28104, %rd28105}, [retval0+32];
	ld.param.v2.b64 	{%rd28106, %rd28107}, [retval0+48];
	ld.param.v2.b64 	{%rd28108, %rd28109}, [retval0+64];
	ld.param.v2.b64 	{%rd28110, %rd28111}, [retval0+80];
	} // callseq 6
	{ // callseq 7, 0
	.param .align 16 .b8 param0[96];
	st.param.v2.b64 	[param0], {%rd28100, %rd28101};
	st.param.v2.b64 	[param0+16], {%rd28102, %rd28103};
	st.param.v2.b64 	[param0+32], {%rd28104, %rd28105};
	st.param.v2.b64 	[param0+48], {%rd28106, %rd28107};
	st.param.v2.b64 	[param0+64], {%rd28108, %rd28109};
	st.param.v2.b64 	[param0+80], {%rd28110, %rd28111};
	.param .align 16 .b8 param1[96];
	st.param.v2.b64 	[param1], {%rd28071, %rd28072};
	st.param.v2.b64 	[param1+16], {%rd28073, %rd28074};
	st.param.v2.b64 	[param1+32], {%rd28075, %rd28076};
	st.param.v2.b64 	[param1+48], {%rd28077, %rd28078};
	st.param.v2.b64 	[param1+64], {%rd28079, %rd28080};
	st.param.v2.b64 	[param1+80], {%rd28081, %rd28082};
	.param .align 16 .b8 retval0[96];
	call.uni (retval0), 
	Fq2_mul, 
	(
	param0, 
	param1
	);
	ld.param.v2.b64 	{%rd28124, %rd28125}, [retval0];
	ld.param.v2.b64 	{%rd28126, %rd28127}, [retval0+16];
	ld.param.v2.b64 	{%rd28128, %rd28129}, [retval0+32];
	ld.param.v2.b64 	{%rd28130, %rd28131}, [retval0+48];
	ld.param.v2.b64 	{%rd28132, %rd28133}, [retval0+64];
	ld.param.v2.b64 	{%rd28134, %rd28135}, [retval0+80];
	} // callseq 7
	setp.ne.s64 	%p1798, %rd35537, %rd28083;
	setp.ne.s64 	%p1799, %rd35538, %rd28084;
	or.pred  	%p1800, %p1798, %p1799;
	setp.ne.s64 	%p1801, %rd29240, %rd28085;
	or.pred  	%p1802, %p1800, %p1801;
	setp.ne.s64 	%p1803, %rd29241, %rd28086;
	or.pred  	%p1804, %p1802, %p1803;
	setp.ne.s64 	%p1805, %rd29242, %rd28087;
	or.pred  	%p1806, %p1804, %p1805;
	setp.ne.s64 	%p1807, %rd29243, %rd28088;
	or.pred  	%p1808, %p1806, %p1807;
	@%p1808 bra 	$L__BB3_1941;
	setp.ne.s64 	%p1809, %rd35543, %rd28089;
	setp.ne.s64 	%p1810, %rd35544, %rd28090;
	or.pred  	%p1811, %p1809, %p1810;
	setp.ne.s64 	%p1812, %rd29258, %rd28091;
	or.pred  	%p1813, %p1811, %p1812;
	setp.ne.s64 	%p1814, %rd29259, %rd28092;
	or.pred  	%p1815, %p1813, %p1814;
	setp.ne.s64 	%p1816, %rd29260, %rd28093;
	or.pred  	%p1817, %p1815, %p1816;
	setp.ne.s64 	%p1818, %rd29261, %rd28094;
	or.pred  	%p1819, %p1817, %p1818;
	@%p1819 bra 	$L__BB3_1941;
	setp.ne.s64 	%p1820, %rd2729, %rd28124;
	setp.ne.s64 	%p1821, %rd2728, %rd28125;
	or.pred  	%p1822, %p1820, %p1821;
	setp.ne.s64 	%p1823, %rd2727, %rd28126;
	or.pred  	%p1824, %p1822, %p1823;
	setp.ne.s64 	%p1825, %rd2726, %rd28127;
	or.pred  	%p1826, %p1824, %p1825;
	setp.ne.s64 	%p1827, %rd2725, %rd28128;
	or.pred  	%p1828, %p1826, %p1827;
	setp.ne.s64 	%p1829, %rd2724, %rd28129;
	or.pred  	%p1830, %p1828, %p1829;
	@%p1830 bra 	$L__BB3_1941;
	setp.ne.s64 	%p1831, %rd2723, %rd28130;
	setp.ne.s64 	%p1832, %rd2722, %rd28131;
	or.pred  	%p1833, %p1831, %p1832;
	setp.ne.s64 	%p1834, %rd2721, %rd28132;
	or.pred  	%p1835, %p1833, %p1834;
	setp.ne.s64 	%p1836, %rd2720, %rd28133;
	or.pred  	%p1837, %p1835, %p1836;
	setp.ne.s64 	%p1838, %rd2719, %rd28134;
	or.pred  	%p1839, %p1837, %p1838;
	setp.ne.s64 	%p1840, %rd2718, %rd28135;
	or.pred  	%p1841, %p1839, %p1840;
	@%p1841 bra 	$L__BB3_1941;
	{ // callseq 15, 0
	.param .align 16 .b8 param0[96];
	st.param.v2.b64 	[param0], {%rd35537, %rd35538};
	st.param.v2.b64 	[param0+16], {%rd29240, %rd29241};
	st.param.v2.b64 	[param0+32], {%rd29242, %rd29243};
	st.param.v2.b64 	[param0+48], {%rd35543, %rd35544};
	st.param.v2.b64 	[param0+64], {%rd29258, %rd29259};
	st.param.v2.b64 	[param0+80], {%rd29260, %rd29261};
	.param .align 16 .b8 retval0[96];
	call.uni (retval0), 
	Fq2_sqr, 
	(
	param0
	);
	ld.param.v2.b64 	{%rd29192, %rd29193}, [retval0];
	ld.param.v2.b64 	{%rd29194, %rd29195}, [retval0+16];
	ld.param.v2.b64 	{%rd29196, %rd29197}, [retval0+32];
	ld.param.v2.b64 	{%rd29198, %rd29199}, [retval0+48];
	ld.param.v2.b64 	{%rd29200, %rd29201}, [retval0+64];
	ld.param.v2.b64 	{%rd29202, %rd29203}, [retval0+80];
	} // callseq 15
	{ // callseq 16, 0
	.param .align 16 .b8 param0[96];
	st.param.v2.b64 	[param0], {%rd2729, %rd2728};
	st.param.v2.b64 	[param0+16], {%rd2727, %rd2726};
	st.param.v2.b64 	[param0+32], {%rd2725, %rd2724};
	st.param.v2.b64 	[param0+48], {%rd2723, %rd2722};
	st.param.v2.b64 	[param0+64], {%rd2721, %rd2720};
	st.param.v2.b64 	[param0+80], {%rd2719, %rd2718};
	.param .align 16 .b8 retval0[96];
	call.uni (retval0), 
	Fq2_sqr, 
	(
	param0
	);
	ld.param.v2.b64 	{%rd29204, %rd29205}, [retval0];
	ld.param.v2.b64 	{%rd29206, %rd29207}, [retval0+16];
	ld.param.v2.b64 	{%rd29208, %rd29209}, [retval0+32];
	ld.param.v2.b64 	{%rd29210, %rd29211}, [retval0+48];
	ld.param.v2.b64 	{%rd29212, %rd29213}, [retval0+64];
	ld.param.v2.b64 	{%rd29214, %rd29215}, [retval0+80];
	} // callseq 16
	{ // callseq 17, 0
	.param .align 16 .b8 param0[96];
	st.param.v2.b64 	[param0], {%rd29204, %rd29205};
	st.param.v2.b64 	[param0+16], {%rd29206, %rd29207};
	st.param.v2.b64 	[param0+32], {%rd29208, %rd29209};
	st.param.v2.b64 	[param0+48], {%rd29210, %rd29211};
	st.param.v2.b64 	[param0+64], {%rd29212, %rd29213};
	st.param.v2.b64 	[param0+80], {%rd29214, %rd29215};
	.param .align 16 .b8 retval0[96];
	call.uni (retval0), 
	Fq2_sqr, 
	(
	param0
	);
	ld.param.v2.b64 	{%rd29216, %rd29217}, [retval0];
	ld.param.v2.b64 	{%rd29218, %rd29219}, [retval0+16];
	ld.param.v2.b64 	{%rd29220, %rd29221}, [retval0+32];
	ld.param.v2.b64 	{%rd29222, %rd29223}, [retval0+48];
	ld.param.v2.b64 	{%rd29224, %rd29225}, [retval0+64];
	ld.param.v2.b64 	{%rd29226, %rd29227}, [retval0+80];
	} // callseq 17
	// begin inline asm
	add.cc.u64 %rd35537, %rd35537, %rd29204;
addc.cc.u64 %rd35538, %rd35538, %rd29205;
addc.cc.u64 %rd29240, %rd29240, %rd29206;
addc.cc.u64 %rd29241, %rd29241, %rd29207;
addc.cc.u64 %rd29242, %rd29242, %rd29208;
addc.u64 %rd29243, %rd29243, %rd29209;

	// end inline asm
	setp.gt.u64 	%p2178, %rd29243, 1873798617647539866;
	@%p2178 bra 	$L__BB3_1635;
	setp.eq.s64 	%p2179, %rd29243, 1873798617647539866;
	mov.u64 	%rd35539, %rd29240;
	mov.u64 	%rd35540, %rd29241;
	mov.u64 	%rd35541, %rd29242;
	mov.u64 	%rd35542, %rd29243;
	@%p2179 bra 	$L__BB3_1627;
	bra.uni 	$L__BB3_1636;
$L__BB3_1627:
	setp.gt.u64 	%p2180, %rd29242, 5412103778470702295;
	@%p2180 bra 	$L__BB3_1635;
	setp.ne.s64 	%p2181, %rd29242, 5412103778470702295;
	mov.b64 	%rd35542, 1873798617647539866;
	mov.u64 	%rd35539, %rd29240;
	mov.u64 	%rd35540, %rd29241;
	mov.u64 	%rd35541, %rd29242;
	@%p2181 bra 	$L__BB3_1636;
	setp.gt.u64 	%p2182, %rd29241, 7239337960414712511;
	@%p2182 bra 	$L__BB3_1635;
	setp.ne.s64 	%p2183, %rd29241, 7239337960414712511;
	mov.b64 	%rd35541, 5412103778470702295;
	mov.u64 	%rd35539, %rd29240;
	mov.u64 	%rd35540, %rd29241;
	@%p2183 bra 	$L__BB3_1636;
	setp.gt.u64 	%p2184, %rd29240, 7435674573564081700;
	@%p2184 bra 	$L__BB3_1635;
	setp.ne.s64 	%p2185, %rd29240, 7435674573564081700;
	mov.b64 	%rd35540, 7239337960414712511;
	mov.u64 	%rd35539, %rd29240;
	@%p2185 bra 	$L__BB3_1636;
	setp.gt.u64 	%p2186, %rd35538, 2210141511517208575;
	@%p2186 bra 	$L__BB3_1635;
	setp.ne.s64 	%p2187, %rd35538, 2210141511517208575;
	setp.lt.u64 	%p2188, %rd35537, -5044313057631688021;
	or.pred  	%p2189, %p2187, %p2188;
	mov.b64 	%rd35539, 7435674573564081700;
	@%p2189 bra 	$L__BB3_1636;
$L__BB3_1635:
	mov.b64 	%rd29244, -5044313057631688021;
	mov.b64 	%rd29245, 2210141511517208575;
	mov.b64 	%rd29246, 7435674573564081700;
	mov.b64 	%rd29247, 7239337960414712511;
	mov.b64 	%rd29248, 5412103778470702295;
	mov.b64 	%rd29249, 1873798617647539866;
	// begin inline asm
	sub.cc.u64 %rd35537, %rd35537, %rd29244;
subc.cc.u64 %rd35538, %rd35538, %rd29245;
subc.cc.u64 %rd29240, %rd29240, %rd29246;
subc.cc.u64 %rd29241, %rd29241, %rd29247;
subc.cc.u64 %rd29242, %rd29242, %rd29248;
subc.u64 %rd29243, %rd29243, %rd29249;

	// end inline asm
	mov.u64 	%rd35539, %rd29240;
	mov.u64 	%rd35540, %rd29241;
	mov.u64 	%rd35541, %rd29242;
	mov.u64 	%rd35542, %rd29243;
$L__BB3_1636:
	// begin inline asm
	add.cc.u64 %rd35543, %rd35543, %rd29210;
addc.cc.u64 %rd35544, %rd35544, %rd29211;
addc.cc.u64 %rd29258, %rd29258, %rd29212;
addc.cc.u64 %rd29259, %rd29259, %rd29213;
addc.cc.u64 %rd29260, %rd29260, %rd29214;
addc.u64 %rd29261, %rd29261, %rd29215;

	// end inline asm
	setp.gt.u64 	%p2190, %rd29261, 1873798617647539866;
	@%p2190 bra 	$L__BB3_1646;
	setp.eq.s64 	%p2191, %rd29261, 1873798617647539866;
	mov.u64 	%rd35545, %rd29258;
	mov.u64 	%rd35546, %rd29259;
	mov.u64 	%rd35547, %rd29260;
	mov.u64 	%rd35548, %rd29261;
	@%p2191 bra 	$L__BB3_1638;
	bra.uni 	$L__BB3_1647;
$L__BB3_1638:
	setp.gt.u64 	%p2192, %rd29260, 5412103778470702295;
	@%p2192 bra 	$L__BB3_1646;
	setp.ne.s64 	%p2193, %rd29260, 5412103778470702295;
	mov.b64 	%rd35548, 1873798617647539866;
	mov.u64 	%rd35545, %rd29258;
	mov.u64 	%rd35546, %rd29259;
	mov.u64 	%rd35547, %rd29260;
	@%p2193 bra 	$L__BB3_1647;
	setp.gt.u64 	%p2194, %rd29259, 7239337960414712511;
	@%p2194 bra 	$L__BB3_1646;
	setp.ne.s64 	%p2195, %rd29259, 7239337960414712511;
	mov.b64 	%rd35547, 5412103778470702295;
	mov.u64 	%rd35545, %rd29258;
	mov.u64 	%rd35546, %rd29259;
	@%p2195 bra 	$L__BB3_1647;
	setp.gt.u64 	%p2196, %rd29258, 7435674573564081700;
	@%p2196 bra 	$L__BB3_1646;
	setp.ne.s64 	%p2197, %rd29258, 7435674573564081700;
	mov.b64 	%rd35546, 7239337960414712511;
	mov.u64 	%rd35545, %rd29258;
	@%p2197 bra 	$L__BB3_1647;
	setp.gt.u64 	%p2198, %rd35544, 2210141511517208575;
	@%p2198 bra 	$L__BB3_1646;
	setp.ne.s64 	%p2199, %rd35544, 2210141511517208575;
	setp.lt.u64 	%p2200, %rd35543, -5044313057631688021;
	or.pred  	%p2201, %p2199, %p2200;
	mov.b64 	%rd35545, 7435674573564081700;
	@%p2201 bra 	$L__BB3_1647;
$L__BB3_1646:
	mov.b64 	%rd29290, -5044313057631688021;
	mov.b64 	%rd29291, 2210141511517208575;
	mov.b64 	%rd29292, 7435674573564081700;
	mov.b64 	%rd29293, 7239337960414712511;
	mov.b64 	%rd29294, 5412103778470702295;
	mov.b64 	%rd29295, 1873798617647539866;
	// begin inline asm
	sub.cc.u64 %rd35543, %rd35543, %rd29290;
subc.cc.u64 %rd35544, %rd35544, %rd29291;
subc.cc.u64 %rd29258, %rd29258, %rd29292;
subc.cc.u64 %rd29259, %rd29259, %rd29293;
subc.cc.u64 %rd29260, %rd29260, %rd29294;
subc.u64 %rd29261, %rd29261, %rd29295;

	// end inline asm
	mov.u64 	%rd35545, %rd29258;
	mov.u64 	%rd35546, %rd29259;
	mov.u64 	%rd35547, %rd29260;
	mov.u64 	%rd35548, %rd29261;
$L__BB3_1647:
	{ // callseq 18, 0
	.param .align 16 .b8 param0[96];
	st.param.v2.b64 	[param0], {%rd35537, %rd35538};
	st.param.v2.b64 	[param0+16], {%rd35539, %rd35540};
	st.param.v2.b64 	[param0+32], {%rd35541, %rd35542};
	st.param.v2.b64 	[param0+48], {%rd35543, %rd35544};
	st.param.v2.b64 	[param0+64], {%rd35545, %rd35546};
	st.param.v2.b64 	[param0+80], {%rd35547, %rd35548};
	.param .align 16 .b8 retval0[96];
	call.uni (retval0), 
	Fq2_sqr, 
	(
	param0
	);
	ld.param.v2.b64 	{%rd29320, %rd29321}, [retval0];
	ld.param.v2.b64 	{%rd29322, %rd29323}, [retval0+16];
	ld.param.v2.b64 	{%rd29324, %rd29325}, [retval0+32];
	ld.param.v2.b64 	{%rd29326, %rd29327}, [retval0+48];
	ld.param.v2.b64 	{%rd29328, %rd29329}, [retval0+64];
	ld.param.v2.b64 	{%rd29330, %rd29331}, [retval0+80];
	} // callseq 18
	mov.u64 	%rd35552, %rd29323;
	mov.u64 	%rd35554, %rd29325;
	mov.u64 	%rd35549, %rd29320;
	mov.u64 	%rd35551, %rd29322;
	mov.u64 	%rd35553, %rd29324;
	mov.u64 	%rd35550, %rd29321;
	// begin inline asm
	sub.cc.u64 %rd35549, %rd35549, %rd29192;
subc.cc.u64 %rd35550, %rd35550, %rd29193;
subc.cc.u64 %rd35551, %rd35551, %rd29194;
subc.cc.u64 %rd35552, %rd35552, %rd29195;
subc.cc.u64 %rd35553, %rd35553, %rd29196;
subc.u64 %rd35554, %rd35554, %rd29197;

	// end inline asm
	setp.gt.u64 	%p2202, %rd29325, %rd29197;
	@%p2202 bra 	$L__BB3_1658;
	setp.ge.u64 	%p2203, %rd29325, %rd29197;
	@%p2203 bra 	$L__BB3_1649;
	bra.uni 	$L__BB3_1657;
$L__BB3_1649:
	setp.gt.u64 	%p2204, %rd29324, %rd29196;
	@%p2204 bra 	$L__BB3_1658;
	setp.lt.u64 	%p2205, %rd29324, %rd29196;
	@%p2205 bra 	$L__BB3_1657;
	setp.gt.u64 	%p2206, %rd29323, %rd29195;
	@%p2206 bra 	$L__BB3_1658;
	setp.lt.u64 	%p2207, %rd29323, %rd29195;
	@%p2207 bra 	$L__BB3_1657;
	setp.gt.u64 	%p2208, %rd29322, %rd29194;
	@%p2208 bra 	$L__BB3_1658;
	setp.lt.u64 	%p2209, %rd29322, %rd29194;
	@%p2209 bra 	$L__BB3_1657;
	setp.gt.u64 	%p2210, %rd29321, %rd29193;
	@%p2210 bra 	$L__BB3_1658;
	setp.lt.u64 	%p2211, %rd29321, %rd29193;
	setp.lt.u64 	%p2212, %rd29320, %rd29192;
	or.pred  	%p2213, %p2211, %p2212;
	@%p2213 bra 	$L__BB3_1657;
	bra.uni 	$L__BB3_1658;
$L__BB3_1657:
	mov.b64 	%rd29338, -5044313057631688021;
	mov.b64 	%rd29339, 2210141511517208575;
	mov.b64 	%rd29340, 7435674573564081700;
	mov.b64 	%rd29341, 7239337960414712511;
	mov.b64 	%rd29342, 5412103778470702295;
	mov.b64 	%rd29343, 1873798617647539866;
	// begin inline asm
	add.cc.u64 %rd35549, %rd35549, %rd29338;
addc.cc.u64 %rd35550, %rd35550, %rd29339;
addc.cc.u64 %rd35551, %rd35551, %rd29340;
addc.cc.u64 %rd35552, %rd35552, %rd29341;
addc.cc.u64 %rd35553, %rd35553, %rd29342;
addc.u64 %rd35554, %rd35554, %rd29343;

	// end inline asm
$L__BB3_1658:
	mov.u64 	%rd35557, %rd29328;
	mov.u64 	%rd35559, %rd29330;
	mov.u64 	%rd35556, %rd29327;
	mov.u64 	%rd35558, %rd29329;
	mov.u64 	%rd35560, %rd29331;
	mov.u64 	%rd35555, %rd29326;
	// begin inline asm
	sub.cc.u64 %rd35555, %rd35555, %rd29198;
subc.cc.u64 %rd35556, %rd35556, %rd29199;
subc.cc.u64 %rd35557, %rd35557, %rd29200;
subc.cc.u64 %rd35558, %rd35558, %rd29201;
subc.cc.u64 %rd35559, %rd35559, %rd29202;
subc.u64 %rd35560, %rd35560, %rd29203;

	// end inline asm
	setp.gt.u64 	%p2214, %rd29331, %rd29203;
	@%p2214 bra 	$L__BB3_1669;
	setp.ge.u64 	%p2215, %rd29331, %rd29203;
	@%p2215 bra 	$L__BB3_1660;
	bra.uni 	$L__BB3_1668;
$L__BB3_1660:
	setp.gt.u64 	%p2216, %rd29330, %rd29202;
	@%p2216 bra 	$L__BB3_1669;
	setp.lt.u64 	%p2217, %rd29330, %rd29202;
	@%p2217 bra 	$L__BB3_1668;
	setp.gt.u64 	%p2218, %rd29329, %rd29201;
	@%p2218 bra 	$L__BB3_1669;
	setp.lt.u64 	%p2219, %rd29329, %rd29201;
	@%p2219 bra 	$L__BB3_1668;
	setp.gt.u64 	%p2220, %rd29328, %rd29200;
	@%p2220 bra 	$L__BB3_1669;
	setp.lt.u64 	%p2221, %rd29328, %rd29200;
	@%p2221 bra 	$L__BB3_1668;
	setp.gt.u64 	%p2222, %rd29327, %rd29199;
	@%p2222 bra 	$L__BB3_1669;
	setp.lt.u64 	%p2223, %rd29327, %rd29199;
	setp.lt.u64 	%p2224, %rd29326, %rd29198;
	or.pred  	%p2225, %p2223, %p2224;
	@%p2225 bra 	$L__BB3_1668;
	bra.uni 	$L__BB3_1669;
$L__BB3_1668:
	mov.b64 	%rd29374, -5044313057631688021;
	mov.b64 	%rd29375, 2210141511517208575;
	mov.b64 	%rd29376, 7435674573564081700;
	mov.b64 	%rd29377, 7239337960414712511;
	mov.b64 	%rd29378, 5412103778470702295;
	mov.b64 	%rd29379, 1873798617647539866;
	// begin inline asm
	add.cc.u64 %rd35555, %rd35555, %rd29374;
addc.cc.u64 %rd35556, %rd35556, %rd29375;
addc.cc.u64 %rd35557, %rd35557, %rd29376;
addc.cc.u64 %rd35558, %rd35558, %rd29377;
addc.cc.u64 %rd35559, %rd35559, %rd29378;
addc.u64 %rd35560, %rd35560, %rd29379;

	// end inline asm
$L__BB3_1669:
	mov.u64 	%rd35566, %rd35554;
	mov.u64 	%rd35561, %rd35549;
	mov.u64 	%rd35563, %rd35551;
	mov.u64 	%rd35565, %rd35553;
	mov.u64 	%rd35562, %rd35550;
	mov.u64 	%rd35564, %rd35552;
	// begin inline asm
	sub.cc.u64 %rd35561, %rd35561, %rd29216;
subc.cc.u64 %rd35562, %rd35562, %rd29217;
subc.cc.u64 %rd35563, %rd35563, %rd29218;
subc.cc.u64 %rd35564, %rd35564, %rd29219;
subc.cc.u64 %rd35565, %rd35565, %rd29220;
subc.u64 %rd35566, %rd35566, %rd29221;

	// end inline asm
	setp.gt.u64 	%p2226, %rd35554, %rd29221;
	@%p2226 bra 	$L__BB3_1680;
	setp.ge.u64 	%p2227, %rd35554, %rd29221;
	@%p2227 bra 	$L__BB3_1671;
	bra.uni 	$L__BB3_1679;
$L__BB3_1671:
	setp.gt.u64 	%p2228, %rd35553, %rd29220;
	@%p2228 bra 	$L__BB3_1680;
	setp.lt.u64 	%p2229, %rd35553, %rd29220;
	@%p2229 bra 	$L__BB3_1679;
	setp.gt.u64 	%p2230, %rd35552, %rd29219;
	@%p2230 bra 	$L__BB3_1680;
	setp.lt.u64 	%p2231, %rd35552, %rd29219;
	@%p2231 bra 	$L__BB3_1679;
	setp.gt.u64 	%p2232, %rd35551, %rd29218;
	@%p2232 bra 	$L__BB3_1680;
	setp.lt.u64 	%p2233, %rd35551, %rd29218;
	@%p2233 bra 	$L__BB3_1679;
	setp.gt.u64 	%p2234, %rd35550, %rd29217;
	@%p2234 bra 	$L__BB3_1680;
	setp.lt.u64 	%p2235, %rd35550, %rd29217;
	setp.lt.u64 	%p2236, %rd35549, %rd29216;
	or.pred  	%p2237, %p2235, %p2236;
	@%p2237 bra 	$L__BB3_1679;
	bra.uni 	$L__BB3_1680;
$L__BB3_1679:
	mov.b64 	%rd29410, -5044313057631688021;
	mov.b64 	%rd29411, 2210141511517208575;
	mov.b64 	%rd29412, 7435674573564081700;
	mov.b64 	%rd29413, 7239337960414712511;
	mov.b64 	%rd29414, 5412103778470702295;
	mov.b64 	%rd29415, 1873798617647539866;
	// begin inline asm
	add.cc.u64 %rd35561, %rd35561, %rd29410;
addc.cc.u64 %rd35562, %rd35562, %rd29411;
addc.cc.u64 %rd35563, %rd35563, %rd29412;
addc.cc.u64 %rd35564, %rd35564, %rd29413;
addc.cc.u64 %rd35565, %rd35565, %rd29414;
addc.u64 %rd35566, %rd35566, %rd29415;

	// end inline asm
$L__BB3_1680:
	mov.u64 	%rd35568, %rd35556;
	mov.u64 	%rd35570, %rd35558;
	mov.u64 	%rd35572, %rd35560;
	mov.u64 	%rd35567, %rd35555;
	mov.u64 	%rd35569, %rd35557;
	mov.u64 	%rd35571, %rd35559;
	// begin inline asm
	sub.cc.u64 %rd35567, %rd35567, %rd29222;
subc.cc.u64 %rd35568, %rd35568, %rd29223;
subc.cc.u64 %rd35569, %rd35569, %rd29224;
subc.cc.u64 %rd35570, %rd35570, %rd29225;
subc.cc.u64 %rd35571, %rd35571, %rd29226;
subc.u64 %rd35572, %rd35572, %rd29227;

	// end inline asm
	setp.gt.u64 	%p2238, %rd35560, %rd29227;
	@%p2238 bra 	$L__BB3_1691;
	setp.ge.u64 	%p2239, %rd35560, %rd29227;
	@%p2239 bra 	$L__BB3_1682;
	bra.uni 	$L__BB3_1690;
$L__BB3_1682:
	setp.gt.u64 	%p2240, %rd35559, %rd29226;
	@%p2240 bra 	$L__BB3_1691;
	setp.lt.u64 	%p2241, %rd35559, %rd29226;
	@%p2241 bra 	$L__BB3_1690;
	setp.gt.u64 	%p2242, %rd35558, %rd29225;
	@%p2242 bra 	$L__BB3_1691;
	setp.lt.u64 	%p2243, %rd35558, %rd29225;
	@%p2243 bra 	$L__BB3_1690;
	setp.gt.u64 	%p2244, %rd35557, %rd29224;
	@%p2244 bra 	$L__BB3_1691;
	setp.lt.u64 	%p2245, %rd35557, %rd29224;
	@%p2245 bra 	$L__BB3_1690;
	setp.gt.u64 	%p2246, %rd35556, %rd29223;
	@%p2246 bra 	$L__BB3_1691;
	setp.lt.u64 	%p2247, %rd35556, %rd29223;
	setp.lt.u64 	%p2248, %rd35555, %rd29222;
	or.pred  	%p2249, %p2247, %p2248;
	@%p2249 bra 	$L__BB3_1690;
	bra.uni 	$L__BB3_1691;
$L__BB3_1690:
	mov.b64 	%rd29446, -5044313057631688021;
	mov.b64 	%rd29447, 2210141511517208575;
	mov.b64 	%rd29448, 7435674573564081700;
	mov.b64 	%rd29449, 7239337960414712511;
	mov.b64 	%rd29450, 5412103778470702295;
	mov.b64 	%rd29451, 1873798617647539866;
	// begin inline asm
	add.cc.u64 %rd35567, %rd35567, %rd29446;
addc.cc.u64 %rd35568, %rd35568, %rd29447;
addc.cc.u64 %rd35569, %rd35569, %rd29448;
addc.cc.u64 %rd35570, %rd35570, %rd29449;
addc.cc.u64 %rd35571, %rd35571, %rd29450;
addc.u64 %rd35572, %rd35572, %rd29451;

	// end inline asm
$L__BB3_1691:
	mov.b64 	{%r1005, %r1006}, %rd35566;
	mov.b64 	{%r1007, %r1008}, %rd35565;
	shf.l.wrap.b32 	%r1009, %r1008, %r1005, 1;
	shf.l.wrap.b32 	%r1010, %r1005, %r1006, 1;
	mov.b64 	%rd29473, {%r1009, %r1010};
	mov.b64 	{%r1011, %r1012}, %rd35564;
	shf.l.wrap.b32 	%r1013, %r1012, %r1007, 1;
	shf.l.wrap.b32 	%r1014, %r1007, %r1008, 1;
	mov.b64 	%rd29472, {%r1013, %r1014};
	mov.b64 	{%r1015, %r1016}, %rd35563;
	shf.l.wrap.b32 	%r1017, %r1016, %r1011, 1;
	shf.l.wrap.b32 	%r1018, %r1011, %r1012, 1;
	mov.b64 	%rd29471, {%r1017, %r1018};
	mov.b64 	{%r1019, %r1020}, %rd35562;
	shf.l.wrap.b32 	%r1021, %r1020, %r1015, 1;
	shf.l.wrap.b32 	%r1022, %r1015, %r1016, 1;
	mov.b64 	%rd29470, {%r1021, %r1022};
	mov.b64 	{%r1023, %r1024}, %rd35561;
	shf.l.wrap.b32 	%r1025, %r1024, %r1019, 1;
	shf.l.wrap.b32 	%r1026, %r1019, %r1020, 1;
	mov.b64 	%rd35574, {%r1025, %r1026};
	shl.b64 	%rd35573, %rd35561, 1;
	setp.gt.u64 	%p2250, %rd29473, 1873798617647539866;
	@%p2250 bra 	$L__BB3_1701;
	setp.eq.s64 	%p2251, %rd29473, 1873798617647539866;
	mov.u64 	%rd35575, %rd29470;
	mov.u64 	%rd35576, %rd29471;
	mov.u64 	%rd35577, %rd29472;
	mov.u64 	%rd35578, %rd29473;
	@%p2251 bra 	$L__BB3_1693;
	bra.uni 	$L__BB3_1702;
$L__BB3_1693:
	setp.gt.u64 	%p2252, %rd29472, 5412103778470702295;
	@%p2252 bra 	$L__BB3_1701;
	setp.ne.s64 	%p2253, %rd29472, 5412103778470702295;
	mov.b64 	%rd35578, 1873798617647539866;
	mov.u64 	%rd35575, %rd29470;
	mov.u64 	%rd35576, %rd29471;
	mov.u64 	%rd35577, %rd29472;
	@%p2253 bra 	$L__BB3_1702;
	setp.gt.u64 	%p2254, %rd29471, 7239337960414712511;
	@%p2254 bra 	$L__BB3_1701;
	setp.ne.s64 	%p2255, %rd29471, 7239337960414712511;
	mov.b64 	%rd35577, 5412103778470702295;
	mov.u64 	%rd35575, %rd29470;
	mov.u64 	%rd35576, %rd29471;
	@%p2255 bra 	$L__BB3_1702;
	setp.gt.u64 	%p2256, %rd29470, 7435674573564081700;
	@%p2256 bra 	$L__BB3_1701;
	setp.ne.s64 	%p2257, %rd29470, 7435674573564081700;
	mov.b64 	%rd35576, 7239337960414712511;
	mov.u64 	%rd35575, %rd29470;
	@%p2257 bra 	$L__BB3_1702;
	setp.gt.u64 	%p2258, %rd35574, 2210141511517208575;
	@%p2258 bra 	$L__BB3_1701;
	setp.ne.s64 	%p2259, %rd35574, 2210141511517208575;
	setp.lt.u64 	%p2260, %rd35573, -5044313057631688020;
	or.pred  	%p2261, %p2259, %p2260;
	mov.b64 	%rd35575, 7435674573564081700;
	@%p2261 bra 	$L__BB3_1702;
$L__BB3_1701:
	mov.b64 	%rd29474, -5044313057631688021;
	mov.b64 	%rd29475, 2210141511517208575;
	mov.b64 	%rd29476, 7435674573564081700;
	mov.b64 	%rd29477, 7239337960414712511;
	mov.b64 	%rd29478, 5412103778470702295;
	mov.b64 	%rd29479, 1873798617647539866;
	// begin inline asm
	sub.cc.u64 %rd35573, %rd35573, %rd29474;
subc.cc.u64 %rd35574, %rd35574, %rd29475;
subc.cc.u64 %rd29470, %rd29470, %rd29476;
subc.cc.u64 %rd29471, %rd29471, %rd29477;
subc.cc.u64 %rd29472, %rd29472, %rd29478;
subc.u64 %rd29473, %rd29473, %rd29479;

	// end inline asm
	mov.u64 	%rd35575, %rd29470;
	mov.u64 	%rd35576, %rd29471;
	mov.u64 	%rd35577, %rd29472;
	mov.u64 	%rd35578, %rd29473;
$L__BB3_1702:
	mov.b64 	{%r1027, %r1028}, %rd35572;
	mov.b64 	{%r1029, %r1030}, %rd35571;
	shf.l.wrap.b32 	%r1031, %r1030, %r1027, 1;
	shf.l.wrap.b32 	%r1032, %r1027, %r1028, 1;
	mov.b64 	%rd29501, {%r1031, %r1032};
	mov.b64 	{%r1033, %r1034}, %rd35570;
	shf.l.wrap.b32 	%r1035, %r1034, %r1029, 1;
	shf.l.wrap.b32 	%r1036, %r1029, %r1030, 1;
	mov.b64 	%rd29500, {%r1035, %r1036};
	mov.b64 	{%r1037, %r1038}, %rd35569;
	shf.l.wrap.b32 	%r1039, %r1038, %r1033, 1;
	shf.l.wrap.b32 	%r1040, %r1033, %r1034, 1;
	mov.b64 	%rd29499, {%r1039, %r1040};
	mov.b64 	{%r1041, %r1042}, %rd35568;
	shf.l.wrap.b32 	%r1043, %r1042, %r1037, 1;
	shf.l.wrap.b32 	%r1044, %r1037, %r1038, 1;
	mov.b64 	%rd29498, {%r1043, %r1044};
	mov.b64 	{%r1045, %r1046}, %rd35567;
	shf.l.wrap.b32 	%r1047, %r1046, %r1041, 1;
	shf.l.wrap.b32 	%r1048, %r1041, %r1042, 1;
	mov.b64 	%rd35580, {%r1047, %r1048};
	shl.b64 	%rd35579, %rd35567, 1;
	setp.gt.u64 	%p2262, %rd29501, 1873798617647539866;
	@%p2262 bra 	$L__BB3_1712;
	setp.eq.s64 	%p2263, %rd29501, 1873798617647539866;
	mov.u64 	%rd35581, %rd29498;
	mov.u64 	%rd35582, %rd29499;
	mov.u64 	%rd35583, %rd29500;
	mov.u64 	%rd35584, %rd29501;
	@%p2263 bra 	$L__BB3_1704;
	bra.uni 	$L__BB3_1713;
$L__BB3_1704:
	setp.gt.u64 	%p2264, %rd29500, 5412103778470702295;
	@%p2264 bra 	$L__BB3_1712;
	setp.ne.s64 	%p2265, %rd29500, 5412103778470702295;
	mov.b64 	%rd35584, 1873798617647539866;
	mov.u64 	%rd35581, %rd29498;
	mov.u64 	%rd35582, %rd29499;
	mov.u64 	%rd35583, %rd29500;
	@%p2265 bra 	$L__BB3_1713;
	setp.gt.u64 	%p2266, %rd29499, 7239337960414712511;
	@%p2266 bra 	$L__BB3_1712;
	setp.ne.s64 	%p2267, %rd29499, 7239337960414712511;
	mov.b64 	%rd35583, 5412103778470702295;
	mov.u64 	%rd35581, %rd29498;
	mov.u64 	%rd35582, %rd29499;
	@%p2267 bra 	$L__BB3_1713;
	setp.gt.u64 	%p2268, %rd29498, 7435674573564081700;
	@%p2268 bra 	$L__BB3_1712;
	setp.ne.s64 	%p2269, %rd29498, 7435674573564081700;
	mov.b64 	%rd35582, 7239337960414712511;
	mov.u64 	%rd35581, %rd29498;
	@%p2269 bra 	$L__BB3_1713;
	setp.gt.u64 	%p2270, %rd35580, 2210141511517208575;
	@%p2270 bra 	$L__BB3_1712;
	setp.ne.s64 	%p2271, %rd35580, 2210141511517208575;
	setp.lt.u64 	%p2272, %rd35579, -5044313057631688020;
	or.pred  	%p2273, %p2271, %p2272;
	mov.b64 	%rd35581, 7435674573564081700;
	@%p2273 bra 	$L__BB3_1713;
$L__BB3_1712:
	mov.b64 	%rd29502, -5044313057631688021;
	mov.b64 	%rd29503, 2210141511517208575;
	mov.b64 	%rd29504, 7435674573564081700;
	mov.b64 	%rd29505, 7239337960414712511;
	mov.b64 	%rd29506, 5412103778470702295;
	mov.b64 	%rd29507, 1873798617647539866;
	// begin inline asm
	sub.cc.u64 %rd35579, %rd35579, %rd29502;
subc.cc.u64 %rd35580, %rd35580, %rd29503;
subc.cc.u64 %rd29498, %rd29498, %rd29504;
subc.cc.u64 %rd29499, %rd29499, %rd29505;
subc.cc.u64 %rd29500, %rd29500, %rd29506;
subc.u64 %rd29501, %rd29501, %rd29507;

	// end inline asm
	mov.u64 	%rd35581, %rd29498;
	mov.u64 	%rd35582, %rd29499;
	mov.u64 	%rd35583, %rd29500;
	mov.u64 	%rd35584, %rd29501;
$L__BB3_1713:
	mov.b64 	{%r1049, %r1050}, %rd29197;
	mov.b64 	{%r1051, %r1052}, %rd29196;
	shf.l.wrap.b32 	%r1053, %r1052, %r1049, 1;
	shf.l.wrap.b32 	%r1054, %r1049, %r1050, 1;
	mov.b64 	%rd29529, {%r1053, %r1054};
	mov.b64 	{%r1055, %r1056}, %rd29195;
	shf.l.wrap.b32 	%r1057, %r1056, %r1051, 1;
	shf.l.wrap.b32 	%r1058, %r1051, %r1052, 1;
	mov.b64 	%rd29528, {%r1057, %r1058};
	mov.b64 	{%r1059, %r1060}, %rd29194;
	shf.l.wrap.b32 	%r1061, %r1060, %r1055, 1;
	shf.l.wrap.b32 	%r1062, %r1055, %r1056, 1;
	mov.b64 	%rd29527, {%r1061, %r1062};
	mov.b64 	{%r1063, %r1064}, %rd29193;
	shf.l.wrap.b32 	%r1065, %r1064, %r1059, 1;
	shf.l.wrap.b32 	%r1066, %r1059, %r1060, 1;
	mov.b64 	%rd29526, {%r1065, %r1066};
	mov.b64 	{%r1067, %r1068}, %rd29192;
	shf.l.wrap.b32 	%r1069, %r1068, %r1063, 1;
	shf.l.wrap.b32 	%r1070, %r1063, %r1064, 1;
	mov.b64 	%rd35598, {%r1069, %r1070};
	shl.b64 	%rd35597, %rd29192, 1;
	setp.gt.u64 	%p2274, %rd29529, 1873798617647539866;
	@%p2274 bra 	$L__BB3_1723;
	setp.eq.s64 	%p2275, %rd29529, 1873798617647539866;
	mov.u64 	%rd35587, %rd29526;
	mov.u64 	%rd35588, %rd29527;
	mov.u64 	%rd35589, %rd29528;
	mov.u64 	%rd35590, %rd29529;
	@%p2275 bra 	$L__BB3_1715;
	bra.uni 	$L__BB3_1724;
$L__BB3_1715:
	setp.gt.u64 	%p2276, %rd29528, 5412103778470702295;
	@%p2276 bra 	$L__BB3_1723;
	setp.ne.s64 	%p2277, %rd29528, 5412103778470702295;
	mov.b64 	%rd35590, 1873798617647539866;
	mov.u64 	%rd35587, %rd29526;
	mov.u64 	%rd35588, %rd29527;
	mov.u64 	%rd35589, %rd29528;
	@%p2277 bra 	$L__BB3_1724;
	setp.gt.u64 	%p2278, %rd29527, 7239337960414712511;
	@%p2278 bra 	$L__BB3_1723;
	setp.ne.s64 	%p2279, %rd29527, 7239337960414712511;
	mov.b64 	%rd35589, 5412103778470702295;
	mov.u64 	%rd35587, %rd29526;
	mov.u64 	%rd35588, %rd29527;
	@%p2279 bra 	$L__BB3_1724;
	setp.gt.u64 	%p2280, %rd29526, 7435674573564081700;
	@%p2280 bra 	$L__BB3_1723;
	setp.ne.s64 	%p2281, %rd29526, 7435674573564081700;
	mov.b64 	%rd35588, 7239337960414712511;
	mov.u64 	%rd35587, %rd29526;
	@%p2281 bra 	$L__BB3_1724;
	setp.gt.u64 	%p2282, %rd35598, 2210141511517208575;
	@%p2282 bra 	$L__BB3_1723;
	setp.ne.s64 	%p2283, %rd35598, 2210141511517208575;
	setp.lt.u64 	%p2284, %rd35597, -5044313057631688020;
	or.pred  	%p2285, %p2283, %p2284;
	mov.b64 	%rd35587, 7435674573564081700;
	@%p2285 bra 	$L__BB3_1724;
$L__BB3_1723:
	mov.b64 	%rd29530, -5044313057631688021;
	mov.b64 	%rd29531, 2210141511517208575;
	mov.b64 	%rd29532, 7435674573564081700;
	mov.b64 	%rd29533, 7239337960414712511;
	mov.b64 	%rd29534, 5412103778470702295;
	mov.b64 	%rd29535, 1873798617647539866;
	// begin inline asm
	sub.cc.u64 %rd35597, %rd35597, %rd29530;
subc.cc.u64 %rd35598, %rd35598, %rd29531;
subc.cc.u64 %rd29526, %rd29526, %rd29532;
subc.cc.u64 %rd29527, %rd29527, %rd29533;
subc.cc.u64 %rd29528, %rd29528, %rd29534;
subc.u64 %rd29529, %rd29529, %rd29535;

	// end inline asm
	mov.u64 	%rd35587, %rd29526;
	mov.u64 	%rd35588, %rd29527;
	mov.u64 	%rd35589, %rd29528;
	mov.u64 	%rd35590, %rd29529;
$L__BB3_1724:
	mov.b64 	{%r1071, %r1072}, %rd29203;
	mov.b64 	{%r1073, %r1074}, %rd29202;
	shf.l.wrap.b32 	%r1075, %r1074, %r1071, 1;
	shf.l.wrap.b32 	%r1076, %r1071, %r1072, 1;
	mov.b64 	%rd29557, {%r1075, %r1076};
	mov.b64 	{%r1077, %r1078}, %rd29201;
	shf.l.wrap.b32 	%r1079, %r1078, %r1073, 1;
	shf.l.wrap.b32 	%r1080, %r1073, %r1074, 1;
	mov.b64 	%rd29556, {%r1079, %r1080};
	mov.b64 	{%r1081, %r1082}, %rd29200;
	shf.l.wrap.b32 	%r1083, %r1082, %r1077, 1;
	shf.l.wrap.b32 	%r1084, %r1077, %r1078, 1;
	mov.b64 	%rd29555, {%r1083, %r1084};
	mov.b64 	{%r1085, %r1086}, %rd29199;
	shf.l.wrap.b32 	%r1087, %r1086, %r1081, 1;
	shf.l.wrap.b32 	%r1088, %r1081, %r1082, 1;
	mov.b64 	%rd29554, {%r1087, %r1088};
	mov.b64 	{%r1089, %r1090}, %rd29198;
	shf.l.wrap.b32 	%r1091, %r1090, %r1085, 1;
	shf.l.wrap.b32 	%r1092, %r1085, %r1086, 1;
	mov.b64 	%rd35604, {%r1091, %r1092};
	shl.b64 	%rd35603, %rd29198, 1;
	setp.gt.u64 	%p2286, %rd29557, 1873798617647539866;
	@%p2286 bra 	$L__BB3_1734;
	setp.eq.s64 	%p2287, %rd29557, 1873798617647539866;
	mov.u64 	%rd35593, %rd29554;
	mov.u64 	%rd35594, %rd29555;
	mov.u64 	%rd35595, %rd29556;
	mov.u64 	%rd35596, %rd29557;
	@%p2287 bra 	$L__BB3_1726;
	bra.uni 	$L__BB3_1735;
$L__BB3_1726:
	setp.gt.u64 	%p2288, %rd29556, 5412103778470702295;
	@%p2288 bra 	$L__BB3_1734;
	setp.ne.s64 	%p2289, %rd29556, 5412103778470702295;
	mov.b64 	%rd35596, 1873798617647539866;
	mov.u64 	%rd35593, %rd29554;
	mov.u64 	%rd35594, %rd29555;
	mov.u64 	%rd35595, %rd29556;
	@%p2289 bra 	$L__BB3_1735;
	setp.gt.u64 	%p2290, %rd29555, 7239337960414712511;
	@%p2290 bra 	$L__BB3_1734;
	setp.ne.s64 	%p2291, %rd29555, 7239337960414712511;
	mov.b64 	%rd35595, 5412103778470702295;
	mov.u64 	%rd35593, %rd29554;
	mov.u64 	%rd35594, %rd29555;
	@%p2291 bra 	$L__BB3_1735;
	setp.gt.u64 	%p2292, %rd29554, 7435674573564081700;
	@%p2292 bra 	$L__BB3_1734;
	setp.ne.s64 	%p2293, %rd29554, 7435674573564081700;
	mov.b64 	%rd35594, 7239337960414712511;
	mov.u64 	%rd35593, %rd29554;
	@%p2293 bra 	$L__BB3_1735;
	setp.gt.u64 	%p2294, %rd35604, 2210141511517208575;
	@%p2294 bra 	$L__BB3_1734;
	setp.ne.s64 	%p2295, %rd35604, 2210141511517208575;
	setp.lt.u64 	%p2296, %rd35603, -5044313057631688020;
	or.pred  	%p2297, %p2295, %p2296;
	mov.b64 	%rd35593, 7435674573564081700;
	@%p2297 bra 	$L__BB3_1735;
$L__BB3_1734:
	mov.b64 	%rd29558, -5044313057631688021;
	mov.b64 	%rd29559, 2210141511517208575;
	mov.b64 	%rd29560, 7435674573564081700;
	mov.b64 	%rd29561, 7239337960414712511;
	mov.b64 	%rd29562, 5412103778470702295;
	mov.b64 	%rd29563, 1873798617647539866;
	// begin inline asm
	sub.cc.u64 %rd35603, %rd35603, %rd29558;
subc.cc.u64 %rd35604, %rd35604, %rd29559;
subc.cc.u64 %rd29554, %rd29554, %rd29560;
subc.cc.u64 %rd29555, %rd29555, %rd29561;
subc.cc.u64 %rd29556, %rd29556, %rd29562;
subc.u64 %rd29557, %rd29557, %rd29563;

	// end inline asm
	mov.u64 	%rd35593, %rd29554;
	mov.u64 	%rd35594, %rd29555;
	mov.u64 	%rd35595, %rd29556;
	mov.u64 	%rd35596, %rd29557;
$L__BB3_1735:
	// begin inline asm
	add.cc.u64 %rd35597, %rd35597, %rd29192;
addc.cc.u64 %rd35598, %rd35598, %rd29193;
addc.cc.u64 %rd35587, %rd35587, %rd29194;
addc.cc.u64 %rd35588, %rd35588, %rd29195;
addc.cc.u64 %rd35589, %rd35589, %rd29196;
addc.u64 %rd35590, %rd35590, %rd29197;

	// end inline asm
	setp.gt.u64 	%p2298, %rd35590, 1873798617647539866;
	@%p2298 bra 	$L__BB3_1745;
	setp.eq.s64 	%p2299, %rd35590, 1873798617647539866;
	mov.u64 	%rd35599, %rd35587;
	mov.u64 	%rd35600, %rd35588;
	mov.u64 	%rd35601, %rd35589;
	mov.u64 	%rd35602, %rd35590;
	@%p2299 bra 	$L__BB3_1737;
	bra.uni 	$L__BB3_1746;
$L__BB3_1737:
	setp.gt.u64 	%p2300, %rd35589, 5412103778470702295;
	@%p2300 bra 	$L__BB3_1745;
	setp.ne.s64 	%p2301, %rd35589, 5412103778470702295;
	mov.b64 	%rd35602, 1873798617647539866;
	mov.u64 	%rd35599, %rd35587;
	mov.u64 	%rd35600, %rd35588;
	mov.u64 	%rd35601, %rd35589;
	@%p2301 bra 	$L__BB3_1746;
	setp.gt.u64 	%p2302, %rd35588, 7239337960414712511;
	@%p2302 bra 	$L__BB3_1745;
	setp.ne.s64 	%p2303, %rd35588, 7239337960414712511;
	mov.b64 	%rd35601, 5412103778470702295;
	mov.u64 	%rd35599, %rd35587;
	mov.u64 	%rd35600, %rd35588;
	@%p2303 bra 	$L__BB3_1746;
	setp.gt.u64 	%p2304, %rd35587, 7435674573564081700;
	@%p2304 bra 	$L__BB3_1745;
	setp.ne.s64 	%p2305, %rd35587, 7435674573564081700;
	mov.b64 	%rd35600, 7239337960414712511;
	mov.u64 	%rd35599, %rd35587;
	@%p2305 bra 	$L__BB3_1746;
	setp.gt.u64 	%p2306, %rd35598, 2210141511517208575;
	@%p2306 bra 	$L__BB3_1745;
	setp.ne.s64 	%p2307, %rd35598, 2210141511517208575;
	setp.lt.u64 	%p2308, %rd35597, -5044313057631688021;
	or.pred  	%p2309, %p2307, %p2308;
	mov.b64 	%rd35599, 7435674573564081700;
	@%p2309 bra 	$L__BB3_1746;
$L__BB3_1745:
	mov.b64 	%rd29604, -5044313057631688021;
	mov.b64 	%rd29605, 2210141511517208575;
	mov.b64 	%rd29606, 7435674573564081700;
	mov.b64 	%rd29607, 7239337960414712511;
	mov.b64 	%rd29608, 5412103778470702295;
	mov.b64 	%rd29609, 1873798617647539866;
	// begin inline asm
	sub.cc.u64 %rd35597, %rd35597, %rd29604;
subc.cc.u64 %rd35598, %rd35598, %rd29605;
subc.cc.u64 %rd35587, %rd35587, %rd29606;
subc.cc.u64 %rd35588, %rd35588, %rd29607;
subc.cc.u64 %rd35589, %rd35589, %rd29608;
subc.u64 %rd35590, %rd35590, %rd29609;

	// end inline asm
	mov.u64 	%rd35599, %rd35587;
	mov.u64 	%rd35600, %rd35588;
	mov.u64 	%rd35601, %rd35589;
	mov.u64 	%rd35602, %rd35590;
$L__BB3_1746:
	// begin inline asm
	add.cc.u64 %rd35603, %rd35603, %rd29198;
addc.cc.u64 %rd35604, %rd35604, %rd29199;
addc.cc.u64 %rd35593, %rd35593, %rd29200;
addc.cc.u64 %rd35594, %rd35594, %rd29201;
addc.cc.u64 %rd35595, %rd35595, %rd29202;
addc.u64 %rd35596, %rd35596, %rd29203;

	// end inline asm
	setp.gt.u64 	%p2310, %rd35596, 1873798617647539866;
	@%p2310 bra 	$L__BB3_1756;
	setp.eq.s64 	%p2311, %rd35596, 1873798617647539866;
	mov.u64 	%rd35605, %rd35593;
	mov.u64 	%rd35606, %rd35594;
	mov.u64 	%rd35607, %rd35595;
	mov.u64 	%rd35608, %rd35596;
	@%p2311 bra 	$L__BB3_1748;
	bra.uni 	$L__BB3_1757;
$L__BB3_1748:
	setp.gt.u64 	%p2312, %rd35595, 5412103778470702295;
	@%p2312 bra 	$L__BB3_1756;
	setp.ne.s64 	%p2313, %rd35595, 5412103778470702295;
	mov.b64 	%rd35608, 1873798617647539866;
	mov.u64 	%rd35605, %rd35593;
	mov.u64 	%rd35606, %rd35594;
	mov.u64 	%rd35607, %rd35595;
	@%p2313 bra 	$L__BB3_1757;
	setp.gt.u64 	%p2314, %rd35594, 7239337960414712511;
	@%p2314 bra 	$L__BB3_1756;
	setp.ne.s64 	%p2315, %rd35594, 7239337960414712511;
	mov.b64 	%rd35607, 5412103778470702295;
	mov.u64 	%rd35605, %rd35593;
	mov.u64 	%rd35606, %rd35594;
	@%p2315 bra 	$L__BB3_1757;
	setp.gt.u64 	%p2316, %rd35593, 7435674573564081700;
	@%p2316 bra 	$L__BB3_1756;
	setp.ne.s64 	%p2317, %rd35593, 7435674573564081700;
	mov.b64 	%rd35606, 7239337960414712511;
	mov.u64 	%rd35605, %rd35593;
	@%p2317 bra 	$L__BB3_1757;
	setp.gt.u64 	%p2318, %rd35604, 2210141511517208575;
	@%p2318 bra 	$L__BB3_1756;
	setp.ne.s64 	%p2319, %rd35604, 2210141511517208575;
	setp.lt.u64 	%p2320, %rd35603, -5044313057631688021;
	or.pred  	%p2321, %p2319, %p2320;
	mov.b64 	%rd35605, 7435674573564081700;
	@%p2321 bra 	$L__BB3_1757;
$L__BB3_1756:
	mov.b64 	%rd29650, -5044313057631688021;
	mov.b64 	%rd29651, 2210141511517208575;
	mov.b64 	%rd29652, 7435674573564081700;
	mov.b64 	%rd29653, 7239337960414712511;
	mov.b64 	%rd29654, 5412103778470702295;
	mov.b64 	%rd29655, 1873798617647539866;
	// begin inline asm
	sub.cc.u64 %rd35603, %rd35603, %rd29650;
subc.cc.u64 %rd35604, %rd35604, %rd29651;
subc.cc.u64 %rd35593, %rd35593, %rd29652;
subc.cc.u64 %rd35594, %rd35594, %rd29653;
subc.cc.u64 %rd35595, %rd35595, %rd29654;
subc.u64 %rd35596, %rd35596, %rd29655;

	// end inline asm
	mov.u64 	%rd35605, %rd35593;
	mov.u64 	%rd35606, %rd35594;
	mov.u64 	%rd35607, %rd35595;
	mov.u64 	%rd35608, %rd35596;
$L__BB3_1757:
	{ // callseq 19, 0
	.param .align 16 .b8 param0[96];
	st.param.v2.b64 	[param0], {%rd35597, %rd35598};
	st.param.v2.b64 	[param0+16], {%rd35599, %rd35600};
	st.param.v2.b64 	[param0+32], {%rd35601, %rd35602};
	st.param.v2.b64 	[param0+48], {%rd35603, %rd35604};
	st.param.v2.b64 	[param0+64], {%rd35605, %rd35606};
	st.param.v2.b64 	[param0+80], {%rd35607, %rd35608};
	.param .align 16 .b8 retval0[96];
	call.uni (retval0), 
	Fq2_sqr, 
	(
	param0
	);
	ld.param.v2.b64 	{%rd29662, %rd29663}, [retval0];
	ld.param.v2.b64 	{%rd29664, %rd29665}, [retval0+16];
	ld.param.v2.b64 	{%rd29666, %rd29667}, [retval0+32];
	ld.param.v2.b64 	{%rd29668, %rd29669}, [retval0+48];
	ld.param.v2.b64 	{%rd29670, %rd29671}, [retval0+64];
	ld.param.v2.b64 	{%rd29672, %rd29673}, [retval0+80];
	} // callseq 19
	{ // callseq 20, 0
	.param .align 16 .b8 param0[96];
	st.param.v2.b64 	[param0], {%rd2729, %rd2728};
	st.param.v2.b64 	[param0+16], {%rd2727, %rd2726};
	st.param.v2.b64 	[param0+32], {%rd2725, %rd2724};
	st.param.v2.b64 	[param0+48], {%rd2723, %rd2722};
	st.param.v2.b64 	[param0+64], {%rd2721, %rd2720};
	st.param.v2.b64 	[param0+80], {%rd2719, %rd2718};
	.param .align 16 .b8 param1[96];
	st.param.v2.b64 	[param1], {%rd35831, %rd35832};
	st.param.v2.b64 	[param1+16], {%rd28928, %rd28929};
	st.param.v2.b64 	[param1+32], {%rd28930, %rd28931};
	st.param.v2.b64 	[param1+48], {%rd35837, %rd35838};
	st.param.v2.b64 	[param1+64], {%rd28974, %rd28975};
	st.param.v2.b64 	[param1+80], {%rd28976, %rd28977};
	.param .align 16 .b8 retval0[96];
	call.uni (retval0), 
	Fq2_mul, 
	(
	param0, 
	param1
	);
	ld.param.v2.b64 	{%rd29674, %rd29675}, [retval0];
	ld.param.v2.b64 	{%rd29676, %rd29677}, [retval0+16];
	ld.param.v2.b64 	{%rd29678, %rd29679}, [retval0+32];
	ld.param.v2.b64 	{%rd29680, %rd29681}, [retval0+48];
	ld.param.v2.b64 	{%rd29682, %rd29683}, [retval0+64];
	ld.param.v2.b64 	{%rd29684, %rd29685}, [retval0+80];
	} // callseq 20
	mov.b64 	{%r1093, %r1094}, %rd29679;
	mov.b64 	{%r1095, %r1096}, %rd29678;
	shf.l.wrap.b32 	%r1097, %r1096, %r1093, 1;
	shf.l.wrap.b32 	%r1098, %r1093, %r1094, 1;
	mov.b64 	%rd29707, {%r1097, %r1098};
	mov.b64 	{%r1099, %r1100}, %rd29677;
	shf.l.wrap.b32 	%r1101, %r1100, %r1095, 1;
	shf.l.wrap.b32 	%r1102, %r1095, %r1096, 1;
	mov.b64 	%rd29706, {%r1101, %r1102};
	mov.b64 	{%r1103, %r1104}, %rd29676;
	shf.l.wrap.b32 	%r1105, %r1104, %r1099, 1;
	shf.l.wrap.b32 	%r1106, %r1099, %r1100, 1;
	mov.b64 	%rd29705, {%r1105, %r1106};
	mov.b64 	{%r1107, %r1108}, %rd29675;
	shf.l.wrap.b32 	%r1109, %r1108, %r1103, 1;
	shf.l.wrap.b32 	%r1110, %r1103, %r1104, 1;
	mov.b64 	%rd29704, {%r1109, %r1110};
	mov.b64 	{%r1111, %r1112}, %rd29674;
	shf.l.wrap.b32 	%r1113, %r1112, %r1107, 1;
	shf.l.wrap.b32 	%r1114, %r1107, %r1108, 1;
	mov.b64 	%rd35886, {%r1113, %r1114};
	shl.b64 	%rd35885, %rd29674, 1;
	setp.gt.u64 	%p2322, %rd29707, 1873798617647539866;
	@%p2322 bra 	$L__BB3_1767;
	setp.eq.s64 	%p2323, %rd29707, 1873798617647539866;
	mov.u64 	%rd35887, %rd29704;
	mov.u64 	%rd35888, %rd29705;
	mov.u64 	%rd35889, %rd29706;
	mov.u64 	%rd35890, %rd29707;
	@%p2323 bra 	$L__BB3_1759;
	bra.uni 	$L__BB3_1768;
$L__BB3_1759:
	setp.gt.u64 	%p2324, %rd29706, 5412103778470702295;
	@%p2324 bra 	$L__BB3_1767;
	setp.ne.s64 	%p2325, %rd29706, 5412103778470702295;
	mov.b64 	%rd35890, 1873798617647539866;
	mov.u64 	%rd35887, %rd29704;
	mov.u64 	%rd35888, %rd29705;
	mov.u64 	%rd35889, %rd29706;
	@%p2325 bra 	$L__BB3_1768;
	setp.gt.u64 	%p2326, %rd29705, 7239337960414712511;
	@%p2326 bra 	$L__BB3_1767;
	setp.ne.s64 	%p2327, %rd29705, 7239337960414712511;
	mov.b64 	%rd35889, 5412103778470702295;
	mov.u64 	%rd35887, %rd29704;
	mov.u64 	%rd35888, %rd29705;
	@%p2327 bra 	$L__BB3_1768;
	setp.gt.u64 	%p2328, %rd29704, 7435674573564081700;
	@%p2328 bra 	$L__BB3_1767;
	setp.ne.s64 	%p2329, %rd29704, 7435674573564081700;
	mov.b64 	%rd35888, 7239337960414712511;
	mov.u64 	%rd35887, %rd29704;
	@%p2329 bra 	$L__BB3_1768;
	setp.gt.u64 	%p2330, %rd35886, 2210141511517208575;
	@%p2330 bra 	$L__BB3_1767;
	setp.ne.s64 	%p2331, %rd35886, 2210141511517208575;
	setp.lt.u64 	%p2332, %rd35885, -5044313057631688020;
	or.pred  	%p2333, %p2331, %p2332;
	mov.b64 	%rd35887, 7435674573564081700;
	@%p2333 bra 	$L__BB3_1768;
$L__BB3_1767:
	mov.b64 	%rd29708, -5044313057631688021;
	mov.b64 	%rd29709, 2210141511517208575;
	mov.b64 	%rd29710, 7435674573564081700;
	mov.b64 	%rd29711, 7239337960414712511;
	mov.b64 	%rd29712, 5412103778470702295;
	mov.b64 	%rd29713, 1873798617647539866;
	// begin inline asm
	sub.cc.u64 %rd35885, %rd35885, %rd29708;
subc.cc.u64 %rd35886, %rd35886, %rd29709;
subc.cc.u64 %rd29704, %rd29704, %rd29710;
subc.cc.u64 %rd29705, %rd29705, %rd29711;
subc.cc.u64 %rd29706, %rd29706, %rd29712;
subc.u64 %rd29707, %rd29707, %rd29713;

	// end inline asm
	mov.u64 	%rd35887, %rd29704;
	mov.u64 	%rd35888, %rd29705;
	mov.u64 	%rd35889, %rd29706;
	mov.u64 	%rd35890, %rd29707;
$L__BB3_1768:
	mov.b64 	{%r1115, %r1116}, %rd29685;
	mov.b64 	{%r1117, %r1118}, %rd29684;
	shf.l.wrap.b32 	%r1119, %r1118, %r1115, 1;
	shf.l.wrap.b32 	%r1120, %r1115, %r1116, 1;
	mov.b64 	%rd29735, {%r1119, %r1120};
	mov.b64 	{%r1121, %r1122}, %rd29683;
	shf.l.wrap.b32 	%r1123, %r1122, %r1117, 1;
	shf.l.wrap.b32 	%r1124, %r1117, %r1118, 1;
	mov.b64 	%rd29734, {%r1123, %r1124};
	mov.b64 	{%r1125, %r1126}, %rd29682;
	shf.l.wrap.b32 	%r1127, %r1126, %r1121, 1;
	shf.l.wrap.b32 	%r1128, %r1121, %r1122, 1;
	mov.b64 	%rd29733, {%r1127, %r1128};
	mov.b64 	{%r1129, %r1130}, %rd29681;
	shf.l.wrap.b32 	%r1131, %r1130, %r1125, 1;
	shf.l.wrap.b32 	%r1132, %r1125, %r1126, 1;
	mov.b64 	%rd29732, {%r1131, %r1132};
	mov.b64 	{%r1133, %r1134}, %rd29680;
	shf.l.wrap.b32 	%r1135, %r1134, %r1129, 1;
	shf.l.wrap.b32 	%r1136, %r1129, %r1130, 1;
	mov.b64 	%rd35892, {%r1135, %r1136};
	shl.b64 	%rd35891, %rd29680, 1;
	setp.gt.u64 	%p2334, %rd29735, 1873798617647539866;
	@%p2334 bra 	$L__BB3_1778;
	setp.eq.s64 	%p2335, %rd29735, 1873798617647539866;
	mov.u64 	%rd35893, %rd29732;
	mov.u64 	%rd35894, %rd29733;
	mov.u64 	%rd35895, %rd29734;
	mov.u64 	%rd35896, %rd29735;
	@%p2335 bra 	$L__BB3_1770;
	bra.uni 	$L__BB3_1779;
$L__BB3_1770:
	setp.gt.u64 	%p2336, %rd29734, 5412103778470702295;
	@%p2336 bra 	$L__BB3_1778;
	setp.ne.s64 	%p2337, %rd29734, 5412103778470702295;
	mov.b64 	%rd35896, 1873798617647539866;
	mov.u64 	%rd35893, %rd29732;
	mov.u64 	%rd35894, %rd29733;
	mov.u64 	%rd35895, %rd29734;
	@%p2337 bra 	$L__BB3_1779;
	setp.gt.u64 	%p2338, %rd29733, 7239337960414712511;
	@%p2338 bra 	$L__BB3_1778;
	setp.ne.s64 	%p2339, %rd29733, 7239337960414712511;
	mov.b64 	%rd35895, 5412103778470702295;
	mov.u64 	%rd35893, %rd29732;
	mov.u64 	%rd35894, %rd29733;
	@%p2339 bra 	$L__BB3_1779;
	setp.gt.u64 	%p2340, %rd29732, 7435674573564081700;
	@%p2340 bra 	$L__BB3_1778;
	setp.ne.s64 	%p2341, %rd29732, 7435674573564081700;
	mov.b64 	%rd35894, 7239337960414712511;
	mov.u64 	%rd35893, %rd29732;
	@%p2341 bra 	$L__BB3_1779;
	setp.gt.u64 	%p2342, %rd35892, 2210141511517208575;
	@%p2342 bra 	$L__BB3_1778;
	setp.ne.s64 	%p2343, %rd35892, 2210141511517208575;
	setp.lt.u64 	%p2344, %rd35891, -5044313057631688020;
	or.pred  	%p2345, %p2343, %p2344;
	mov.b64 	%rd35893, 7435674573564081700;
	@%p2345 bra 	$L__BB3_1779;
$L__BB3_1778:
	mov.b64 	%rd29736, -5044313057631688021;
	mov.b64 	%rd29737, 2210141511517208575;
	mov.b64 	%rd29738, 7435674573564081700;
	mov.b64 	%rd29739, 7239337960414712511;
	mov.b64 	%rd29740, 5412103778470702295;
	mov.b64 	%rd29741, 1873798617647539866;
	// begin inline asm
	sub.cc.u64 %rd35891, %rd35891, %rd29736;
subc.cc.u64 %rd35892, %rd35892, %rd29737;
subc.cc.u64 %rd29732, %rd29732, %rd29738;
subc.cc.u64 %rd29733, %rd29733, %rd29739;
subc.cc.u64 %rd29734, %rd29734, %rd29740;
subc.u64 %rd29735, %rd29735, %rd29741;

	// end inline asm
	mov.u64 	%rd35893, %rd29732;
	mov.u64 	%rd35894, %rd29733;
	mov.u64 	%rd35895, %rd29734;
	mov.u64 	%rd35896, %rd29735;
$L__BB3_1779:
	mov.u64 	%rd35624, %rd29665;
	mov.u64 	%rd35626, %rd29667;
	mov.u64 	%rd35621, %rd29662;
	mov.u64 	%rd35623, %rd29664;
	mov.u64 	%rd35625, %rd29666;
	mov.u64 	%rd35622, %rd29663;
	// begin inline asm
	sub.cc.u64 %rd35621, %rd35621, %rd35573;
subc.cc.u64 %rd35622, %rd35622, %rd35574;
subc.cc.u64 %rd35623, %rd35623, %rd35575;
subc.cc.u64 %rd35624, %rd35624, %rd35576;
subc.cc.u64 %rd35625, %rd35625, %rd35577;
subc.u64 %rd35626, %rd35626, %rd35578;

	// end inline asm
	setp.gt.u64 	%p2346, %rd29667, %rd35578;
	@%p2346 bra 	$L__BB3_1790;
	setp.ge.u64 	%p2347, %rd29667, %rd35578;
	@%p2347 bra 	$L__BB3_1781;
	bra.uni 	$L__BB3_1789;
$L__BB3_1781:
	setp.gt.u64 	%p2348, %rd29666, %rd35577;
	@%p2348 bra 	$L__BB3_1790;
	setp.lt.u64 	%p2349, %rd29666, %rd35577;
	@%p2349 bra 	$L__BB3_1789;
	setp.gt.u64 	%p2350, %rd29665, %rd35576;
	@%p2350 bra 	$L__BB3_1790;
	setp.lt.u64 	%p2351, %rd29665, %rd35576;
	@%p2351 bra 	$L__BB3_1789;
	setp.gt.u64 	%p2352, %rd29664, %rd35575;
	@%p2352 bra 	$L__BB3_1790;
	setp.lt.u64 	%p2353, %rd29664, %rd35575;
	@%p2353 bra 	$L__BB3_1789;
	setp.gt.u64 	%p2354, %rd29663, %rd35574;
	@%p2354 bra 	$L__BB3_1790;
	setp.lt.u64 	%p2355, %rd29663, %rd35574;
	setp.lt.u64 	%p2356, %rd29662, %rd35573;
	or.pred  	%p2357, %p2355, %p2356;
	@%p2357 bra 	$L__BB3_1789;
	bra.uni 	$L__BB3_1790;
$L__BB3_1789:
	mov.b64 	%rd29772, -5044313057631688021;
	mov.b64 	%rd29773, 2210141511517208575;
	mov.b64 	%rd29774, 7435674573564081700;
	mov.b64 	%rd29775, 7239337960414712511;
	mov.b64 	%rd29776, 5412103778470702295;
	mov.b64 	%rd29777, 1873798617647539866;
	// begin inline asm
	add.cc.u64 %rd35621, %rd35621, %rd29772;
addc.cc.u64 %rd35622, %rd35622, %rd29773;
addc.cc.u64 %rd35623, %rd35623, %rd29774;
addc.cc.u64 %rd35624, %rd35624, %rd29775;
addc.cc.u64 %rd35625, %rd35625, %rd29776;
addc.u64 %rd35626, %rd35626, %rd29777;

	// end inline asm
$L__BB3_1790:
	mov.u64 	%rd35629, %rd29670;
	mov.u64 	%rd35631, %rd29672;
	mov.u64 	%rd35628, %rd29669;
	mov.u64 	%rd35630, %rd29671;
	mov.u64 	%rd35632, %rd29673;
	mov.u64 	%rd35627, %rd29668;
	// begin inline asm
	sub.cc.u64 %rd35627, %rd35627, %rd35579;
subc.cc.u64 %rd35628, %rd35628, %rd35580;
subc.cc.u64 %rd35629, %rd35629, %rd35581;
subc.cc.u64 %rd35630, %rd35630, %rd35582;
subc.cc.u64 %rd35631, %rd35631, %rd35583;
subc.u64 %rd35632, %rd35632, %rd35584;

	// end inline asm
	setp.gt.u64 	%p2358, %rd29673, %rd35584;
	@%p2358 bra 	$L__BB3_1801;
	setp.ge.u64 	%p2359, %rd29673, %rd35584;
	@%p2359 bra 	$L__BB3_1792;
	bra.uni 	$L__BB3_1800;
$L__BB3_1792:
	setp.gt.u64 	%p2360, %rd29672, %rd35583;
	@%p2360 bra 	$L__BB3_1801;
	setp.lt.u64 	%p2361, %rd29672, %rd35583;
	@%p2361 bra 	$L__BB3_1800;
	setp.gt.u64 	%p2362, %rd29671, %rd35582;
	@%p2362 bra 	$L__BB3_1801;
	setp.lt.u64 	%p2363, %rd29671, %rd35582;
	@%p2363 bra 	$L__BB3_1800;
	setp.gt.u64 	%p2364, %rd29670, %rd35581;
	@%p2364 bra 	$L__BB3_1801;
	setp.lt.u64 	%p2365, %rd29670, %rd35581;
	@%p2365 bra 	$L__BB3_1800;
	setp.gt.u64 	%p2366, %rd29669, %rd35580;
	@%p2366 bra 	$L__BB3_1801;
	setp.lt.u64 	%p2367, %rd29669, %rd35580;
	setp.lt.u64 	%p2368, %rd29668, %rd35579;
	or.pred  	%p2369, %p2367, %p2368;
	@%p2369 bra 	$L__BB3_1800;
	bra.uni 	$L__BB3_1801;
$L__BB3_1800:
	mov.b64 	%rd29808, -5044313057631688021;
	mov.b64 	%rd29809, 2210141511517208575;
	mov.b64 	%rd29810, 7435674573564081700;
	mov.b64 	%rd29811, 7239337960414712511;
	mov.b64 	%rd29812, 5412103778470702295;
	mov.b64 	%rd29813, 1873798617647539866;
	// begin inline asm
	add.cc.u64 %rd35627, %rd35627, %rd29808;
addc.cc.u64 %rd35628, %rd35628, %rd29809;
addc.cc.u64 %rd35629, %rd35629, %rd29810;
addc.cc.u64 %rd35630, %rd35630, %rd29811;
addc.cc.u64 %rd35631, %rd35631, %rd29812;
addc.u64 %rd35632, %rd35632, %rd29813;

	// end inline asm
$L__BB3_1801:
	mov.u64 	%rd35865, %rd35625;
	mov.u64 	%rd35862, %rd35622;
	mov.u64 	%rd35864, %rd35624;
	mov.u64 	%rd35866, %rd35626;
	mov.u64 	%rd35861, %rd35621;
	mov.u64 	%rd35863, %rd35623;
	// begin inline asm
	sub.cc.u64 %rd35861, %rd35861, %rd35573;
subc.cc.u64 %rd35862, %rd35862, %rd35574;
subc.cc.u64 %rd35863, %rd35863, %rd35575;
subc.cc.u64 %rd35864, %rd35864, %rd35576;
subc.cc.u64 %rd35865, %rd35865, %rd35577;
subc.u64 %rd35866, %rd35866, %rd35578;

	// end inline asm
	setp.gt.u64 	%p2370, %rd35626, %rd35578;
	@%p2370 bra 	$L__BB3_1812;
	setp.ge.u64 	%p2371, %rd35626, %rd35578;
	@%p2371 bra 	$L__BB3_1803;
	bra.uni 	$L__BB3_1811;
$L__BB3_1803:
	setp.gt.u64 	%p2372, %rd35625, %rd35577;
	@%p2372 bra 	$L__BB3_1812;
	setp.lt.u64 	%p2373, %rd35625, %rd35577;
	@%p2373 bra 	$L__BB3_1811;
	setp.gt.u64 	%p2374, %rd35624, %rd35576;
	@%p2374 bra 	$L__BB3_1812;
	setp.lt.u64 	%p2375, %rd35624, %rd35576;
	@%p2375 bra 	$L__BB3_1811;
	setp.gt.u64 	%p2376, %rd35623, %rd35575;
	@%p2376 bra 	$L__BB3_1812;
	setp.lt.u64 	%p2377, %rd35623, %rd35575;
	@%p2377 bra 	$L__BB3_1811;
	setp.gt.u64 	%p2378, %rd35622, %rd35574;
	@%p2378 bra 	$L__BB3_1812;
	setp.lt.u64 	%p2379, %rd35622, %rd35574;
	setp.lt.u64 	%p2380, %rd35621, %rd35573;
	or.pred  	%p2381, %p2379, %p2380;
	@%p2381 bra 	$L__BB3_1811;
	bra.uni 	$L__BB3_1812;
$L__BB3_1811:
	mov.b64 	%rd29844, -5044313057631688021;
	mov.b64 	%rd29845, 2210141511517208575;
	mov.b64 	%rd29846, 7435674573564081700;
	mov.b64 	%rd29847, 7239337960414712511;
	mov.b64 	%rd29848, 5412103778470702295;
	mov.b64 	%rd29849, 1873798617647539866;
	// begin inline asm
	add.cc.u64 %rd35861, %rd35861, %rd29844;
addc.cc.u64 %rd35862, %rd35862, %rd29845;
addc.cc.u64 %rd35863, %rd35863, %rd29846;
addc.cc.u64 %rd35864, %rd35864, %rd29847;
addc.cc.u64 %rd35865, %rd35865, %rd29848;
addc.u64 %rd35866, %rd35866, %rd29849;

	// end inline asm
$L__BB3_1812:
	mov.u64 	%rd35872, %rd35632;
	mov.u64 	%rd35867, %rd35627;
	mov.u64 	%rd35869, %rd35629;
	mov.u64 	%rd35871, %rd35631;
	mov.u64 	%rd35868, %rd35628;
	mov.u64 	%rd35870, %rd35630;
	// begin inline asm
	sub.cc.u64 %rd35867, %rd35867, %rd35579;
subc.cc.u64 %rd35868, %rd35868, %rd35580;
subc.cc.u64 %rd35869, %rd35869, %rd35581;
subc.cc.u64 %rd35870, %rd35870, %rd35582;
subc.cc.u64 %rd35871, %rd35871, %rd35583;
subc.u64 %rd35872, %rd35872, %rd35584;

	// end inline asm
	setp.gt.u64 	%p2382, %rd35632, %rd35584;
	@%p2382 bra 	$L__BB3_1823;
	setp.ge.u64 	%p2383, %rd35632, %rd35584;
	@%p2383 bra 	$L__BB3_1814;
	bra.uni 	$L__BB3_1822;
$L__BB3_1814:
	setp.gt.u64 	%p2384, %rd35631, %rd35583;
	@%p2384 bra 	$L__BB3_1823;
	setp.lt.u64 	%p2385, %rd35631, %rd35583;
	@%p2385 bra 	$L__BB3_1822;
	setp.gt.u64 	%p2386, %rd35630, %rd35582;
	@%p2386 bra 	$L__BB3_1823;
	setp.lt.u64 	%p2387, %rd35630, %rd35582;
	@%p2387 bra 	$L__BB3_1822;
	setp.gt.u64 	%p2388, %rd35629, %rd35581;
	@%p2388 bra 	$L__BB3_1823;
	setp.lt.u64 	%p2389, %rd35629, %rd35581;
	@%p2389 bra 	$L__BB3_1822;
	setp.gt.u64 	%p2390, %rd35628, %rd35580;
	@%p2390 bra 	$L__BB3_1823;
	setp.lt.u64 	%p2391, %rd35628, %rd35580;
	setp.lt.u64 	%p2392, %rd35627, %rd35579;
	or.pred  	%p2393, %p2391, %p2392;
	@%p2393 bra 	$L__BB3_1822;
	bra.uni 	$L__BB3_1823;
$L__BB3_1822:
	mov.b64 	%rd29880, -5044313057631688021;
	mov.b64 	%rd29881, 2210141511517208575;
	mov.b64 	%rd29882, 7435674573564081700;
	mov.b64 	%rd29883, 7239337960414712511;
	mov.b64 	%rd29884, 5412103778470702295;
	mov.b64 	%rd29885, 1873798617647539866;
	// begin inline asm
	add.cc.u64 %rd35867, %rd35867, %rd29880;
addc.cc.u64 %rd35868, %rd35868, %rd29881;
addc.cc.u64 %rd35869, %rd35869, %rd29882;
addc.cc.u64 %rd35870, %rd35870, %rd29883;
addc.cc.u64 %rd35871, %rd35871, %rd29884;
addc.u64 %rd35872, %rd35872, %rd29885;

	// end inline asm
$L__BB3_1823:
	mov.b64 	{%r1137, %r1138}, %rd29221;
	mov.b64 	{%r1139, %r1140}, %rd29220;
	shf.l.wrap.b32 	%r1141, %r1140, %r1137, 1;
	shf.l.wrap.b32 	%r1142, %r1137, %r1138, 1;
	mov.b64 	%rd29907, {%r1141, %r1142};
	mov.b64 	{%r1143, %r1144}, %rd29219;
	shf.l.wrap.b32 	%r1145, %r1144, %r1139, 1;
	shf.l.wrap.b32 	%r1146, %r1139, %r1140, 1;
	mov.b64 	%rd29906, {%r1145, %r1146};
	mov.b64 	{%r1147, %r1148}, %rd29218;
	shf.l.wrap.b32 	%r1149, %r1148, %r1143, 1;
	shf.l.wrap.b32 	%r1150, %r1143, %r1144, 1;
	mov.b64 	%rd29905, {%r1149, %r1150};
	mov.b64 	{%r1151, %r1152}, %rd29217;
	shf.l.wrap.b32 	%r1153, %r1152, %r1147, 1;
	shf.l.wrap.b32 	%r1154, %r1147, %r1148, 1;
	mov.b64 	%rd29904, {%r1153, %r1154};
	mov.b64 	{%r1155, %r1156}, %rd29216;
	shf.l.wrap.b32 	%r1157, %r1156, %r1151, 1;
	shf.l.wrap.b32 	%r1158, %r1151, %r1152, 1;
	mov.b64 	%rd35646, {%r1157, %r1158};
	shl.b64 	%rd35645, %rd29216, 1;
	setp.gt.u64 	%p2394, %rd29907, 1873798617647539866;
	@%p2394 bra 	$L__BB3_1833;
	setp.eq.s64 	%p2395, %rd29907, 1873798617647539866;
	mov.u64 	%rd35647, %rd29904;
	mov.u64 	%rd35648, %rd29905;
	mov.u64 	%rd35649, %rd29906;
	mov.u64 	%rd35650, %rd29907;
	@%p2395 bra 	$L__BB3_1825;
	bra.uni 	$L__BB3_1834;
$L__BB3_1825:
	setp.gt.u64 	%p2396, %rd29906, 5412103778470702295;
	@%p2396 bra 	$L__BB3_1833;
	setp.ne.s64 	%p2397, %rd29906, 5412103778470702295;
	mov.b64 	%rd35650, 1873798617647539866;
	mov.u64 	%rd35647, %rd29904;
	mov.u64 	%rd35648, %rd29905;
	mov.u64 	%rd35649, %rd29906;
	@%p2397 bra 	$L__BB3_1834;
	setp.gt.u64 	%p2398, %rd29905, 7239337960414712511;
	@%p2398 bra 	$L__BB3_1833;
	setp.ne.s64 	%p2399, %rd29905, 7239337960414712511;
	mov.b64 	%rd35649, 5412103778470702295;
	mov.u64 	%rd35647, %rd29904;
	mov.u64 	%rd35648, %rd29905;
	@%p2399 bra 	$L__BB3_1834;
	setp.gt.u64 	%p2400, %rd29904, 7435674573564081700;
	@%p2400 bra 	$L__BB3_1833;
	setp.ne.s64 	%p2401, %rd29904, 7435674573564081700;
	mov.b64 	%rd35648, 7239337960414712511;
	mov.u64 	%rd35647, %rd29904;
	@%p2401 bra 	$L__BB3_1834;
	setp.gt.u64 	%p2402, %rd35646, 2210141511517208575;
	@%p2402 bra 	$L__BB3_1833;
	setp.ne.s64 	%p2403, %rd35646, 2210141511517208575;
	setp.lt.u64 	%p2404, %rd35645, -5044313057631688020;
	or.pred  	%p2405, %p2403, %p2404;
	mov.b64 	%rd35647, 7435674573564081700;
	@%p2405 bra 	$L__BB3_1834;
$L__BB3_1833:
	mov.b64 	%rd29908, -5044313057631688021;
	mov.b64 	%rd29909, 2210141511517208575;
	mov.b64 	%rd29910, 7435674573564081700;
	mov.b64 	%rd29911, 7239337960414712511;
	mov.b64 	%rd29912, 5412103778470702295;
	mov.b64 	%rd29913, 1873798617647539866;
	// begin inline asm
	sub.cc.u64 %rd35645, %rd35645, %rd29908;
subc.cc.u64 %rd35646, %rd35646, %rd29909;
subc.cc.u64 %rd29904, %rd29904, %rd29910;
subc.cc.u64 %rd29905, %rd29905, %rd29911;
subc.cc.u64 %rd29906, %rd29906, %rd29912;
subc.u64 %rd29907, %rd29907, %rd29913;

	// end inline asm
	mov.u64 	%rd35647, %rd29904;
	mov.u64 	%rd35648, %rd29905;
	mov.u64 	%rd35649, %rd29906;
	mov.u64 	%rd35650, %rd29907;
$L__BB3_1834:
	mov.b64 	{%r1159, %r1160}, %rd29227;
	mov.b64 	{%r1161, %r1162}, %rd29226;
	shf.l.wrap.b32 	%r1163, %r1162, %r1159, 1;
	shf.l.wrap.b32 	%r1164, %r1159, %r1160, 1;
	mov.b64 	%rd29935, {%r1163, %r1164};
	mov.b64 	{%r1165, %r1166}, %rd29225;
	shf.l.wrap.b32 	%r1167, %r1166, %r1161, 1;
	shf.l.wrap.b32 	%r1168, %r1161, %r1162, 1;
	mov.b64 	%rd29934, {%r1167, %r1168};
	mov.b64 	{%r1169, %r1170}, %rd29224;
	shf.l.wrap.b32 	%r1171, %r1170, %r1165, 1;
	shf.l.wrap.b32 	%r1172, %r1165, %r1166, 1;
	mov.b64 	%rd29933, {%r1171, %r1172};
	mov.b64 	{%r1173, %r1174}, %rd29223;
	shf.l.wrap.b32 	%r1175, %r1174, %r1169, 1;
	shf.l.wrap.b32 	%r1176, %r1169, %r1170, 1;
	mov.b64 	%rd29932, {%r1175, %r1176};
	mov.b64 	{%r1177, %r1178}, %rd29222;
	shf.l.wrap.b32 	%r1179, %r1178, %r1173, 1;
	shf.l.wrap.b32 	%r1180, %r1173, %r1174, 1;
	mov.b64 	%rd35652, {%r1179, %r1180};
	shl.b64 	%rd35651, %rd29222, 1;
	setp.gt.u64 	%p2406, %rd29935, 1873798617647539866;
	@%p2406 bra 	$L__BB3_1844;
	setp.eq.s64 	%p2407, %rd29935, 1873798617647539866;
	mov.u64 	%rd35653, %rd29932;
	mov.u64 	%rd35654, %rd29933;
	mov.u64 	%rd35655, %rd29934;
	mov.u64 	%rd35656, %rd29935;
	@%p2407 bra 	$L__BB3_1836;
	bra.uni 	$L__BB3_1845;
$L__BB3_1836:
	setp.gt.u64 	%p2408, %rd29934, 5412103778470702295;
	@%p2408 bra 	$L__BB3_1844;
	setp.ne.s64 	%p2409, %rd29934, 5412103778470702295;
	mov.b64 	%rd35656, 1873798617647539866;
	mov.u64 	%rd35653, %rd29932;
	mov.u64 	%rd35654, %rd29933;
	mov.u64 	%rd35655, %rd29934;
	@%p2409 bra 	$L__BB3_1845;
	setp.gt.u64 	%p2410, %rd29933, 7239337960414712511;
	@%p2410 bra 	$L__BB3_1844;
	setp.ne.s64 	%p2411, %rd29933, 7239337960414712511;
	mov.b64 	%rd35655, 5412103778470702295;
	mov.u64 	%rd35653, %rd29932;
	mov.u64 	%rd35654, %rd29933;
	@%p2411 bra 	$L__BB3_1845;
	setp.gt.u64 	%p2412, %rd29932, 7435674573564081700;
	@%p2412 bra 	$L__BB3_1844;
	setp.ne.s64 	%p2413, %rd29932, 7435674573564081700;
	mov.b64 	%rd35654, 7239337960414712511;
	mov.u64 	%rd35653, %rd29932;
	@%p2413 bra 	$L__BB3_1845;
	setp.gt.u64 	%p2414, %rd35652, 2210141511517208575;
	@%p2414 bra 	$L__BB3_1844;
	setp.ne.s64 	%p2415, %rd35652, 2210141511517208575;
	setp.lt.u64 	%p2416, %rd35651, -5044313057631688020;
	or.pred  	%p2417, %p2415, %p2416;
	mov.b64 	%rd35653, 7435674573564081700;
	@%p2417 bra 	$L__BB3_1845;
$L__BB3_1844:
	mov.b64 	%rd29936, -5044313057631688021;
	mov.b64 	%rd29937, 2210141511517208575;
	mov.b64 	%rd29938, 7435674573564081700;
	mov.b64 	%rd29939, 7239337960414712511;
	mov.b64 	%rd29940, 5412103778470702295;
	mov.b64 	%rd29941, 1873798617647539866;
	// begin inline asm
	sub.cc.u64 %rd35651, %rd35651, %rd29936;
subc.cc.u64 %rd35652, %rd35652, %rd29937;
subc.cc.u64 %rd29932, %rd29932, %rd29938;
subc.cc.u64 %rd29933, %rd29933, %rd29939;
subc.cc.u64 %rd29934, %rd29934, %rd29940;
subc.u64 %rd29935, %rd29935, %rd29941;

	// end inline asm
	mov.u64 	%rd35653, %rd29932;
	mov.u64 	%rd35654, %rd29933;
	mov.u64 	%rd35655, %rd29934;
	mov.u64 	%rd35656, %rd29935;
$L__BB3_1845:
	mov.b64 	{%r1181, %r1182}, %rd35650;
	mov.b64 	{%r1183, %r1184}, %rd35649;
	shf.l.wrap.b32 	%r1185, %r1184, %r1181, 1;
	shf.l.wrap.b32 	%r1186, %r1181, %r1182, 1;
	mov.b64 	%rd29963, {%r1185, %r1186};
	mov.b64 	{%r1187, %r1188}, %rd35648;
	shf.l.wrap.b32 	%r1189, %r1188, %r1183, 1;
	shf.l.wrap.b32 	%r1190, %r1183, %r1184, 1;
	mov.b64 	%rd29962, {%r1189, %r1190};
	mov.b64 	{%r1191, %r1192}, %rd35647;
	shf.l.wrap.b32 	%r1193, %r1192, %r1187, 1;
	shf.l.wrap.b32 	%r1194, %r1187, %r1188, 1;
	mov.b64 	%rd29961, {%r1193, %r1194};
	mov.b64 	{%r1195, %r1196}, %rd35646;
	shf.l.wrap.b32 	%r1197, %r1196, %r1191, 1;
	shf.l.wrap.b32 	%r1198, %r1191, %r1192, 1;
	mov.b64 	%rd29960, {%r1197, %r1198};
	mov.b64 	{%r1199, %r1200}, %rd35645;
	shf.l.wrap.b32 	%r1201, %r1200, %r1195, 1;
	shf.l.wrap.b32 	%r1202, %r1195, %r1196, 1;
	mov.b64 	%rd35658, {%r1201, %r1202};
	shl.b64 	%rd35657, %rd35645, 1;
	setp.gt.u64 	%p2418, %rd29963, 1873798617647539866;
	@%p2418 bra 	$L__BB3_1855;
	setp.eq.s64 	%p2419, %rd29963, 1873798617647539866;
	mov.u64 	%rd35659, %rd29960;
	mov.u64 	%rd35660, %rd29961;
	mov.u64 	%rd35661, %rd29962;
	mov.u64 	%rd35662, %rd29963;
	@%p2419 bra 	$L__BB3_1847;
	bra.uni 	$L__BB3_1856;
$L__BB3_1847:
	setp.gt.u64 	%p2420, %rd29962, 5412103778470702295;
	@%p2420 bra 	$L__BB3_1855;
	setp.ne.s64 	%p2421, %rd29962, 5412103778470702295;
	mov.b64 	%rd35662, 1873798617647539866;
	mov.u64 	%rd35659, %rd29960;
	mov.u64 	%rd35660, %rd29961;
	mov.u64 	%rd35661, %rd29962;
	@%p2421 bra 	$L__BB3_1856;
	setp.gt.u64 	%p2422, %rd29961, 7239337960414712511;
	@%p2422 bra 	$L__BB3_1855;
	setp.ne.s64 	%p2423, %rd29961, 7239337960414712511;
	mov.b64 	%rd35661, 5412103778470702295;
	mov.u64 	%rd35659, %rd29960;
	mov.u64 	%rd35660, %rd29961;
	@%p2423 bra 	$L__BB3_1856;
	setp.gt.u64 	%p2424, %rd29960, 7435674573564081700;
	@%p2424 bra 	$L__BB3_1855;
	setp.ne.s64 	%p2425, %rd29960, 7435674573564081700;
	mov.b64 	%rd35660, 7239337960414712511;
	mov.u64 	%rd35659, %rd29960;
	@%p2425 bra 	$L__BB3_1856;
	setp.gt.u64 	%p2426, %rd35658, 2210141511517208575;
	@%p2426 bra 	$L__BB3_1855;
	setp.ne.s64 	%p2427, %rd35658, 2210141511517208575;
	setp.lt.u64 	%p2428, %rd35657, -5044313057631688020;
	or.pred  	%p2429, %p2427, %p2428;
	mov.b64 	%rd35659, 7435674573564081700;
	@%p2429 bra 	$L__BB3_1856;
$L__BB3_1855:
	mov.b64 	%rd29964, -5044313057631688021;
	mov.b64 	%rd29965, 2210141511517208575;
	mov.b64 	%rd29966, 7435674573564081700;
	mov.b64 	%rd29967, 7239337960414712511;
	mov.b64 	%rd29968, 5412103778470702295;
	mov.b64 	%rd29969, 1873798617647539866;
	// begin inline asm
	sub.cc.u64 %rd35657, %rd35657, %rd29964;
subc.cc.u64 %rd35658, %rd35658, %rd29965;
subc.cc.u64 %rd29960, %rd29960, %rd29966;
subc.cc.u64 %rd29961, %rd29961, %rd29967;
subc.cc.u64 %rd29962, %rd29962, %rd29968;
subc.u64 %rd29963, %rd29963, %rd29969;

	// end inline asm
	mov.u64 	%rd35659, %rd29960;
	mov.u64 	%rd35660, %rd29961;
	mov.u64 	%rd35661, %rd29962;
	mov.u64 	%rd35662, %rd29963;
$L__BB3_1856:
	mov.b64 	{%r1203, %r1204}, %rd35656;
	mov.b64 	{%r1205, %r1206}, %rd35655;
	shf.l.wrap.b32 	%r1207, %r1206, %r1203, 1;
	shf.l.wrap.b32 	%r1208, %r1203, %r1204, 1;
	mov.b64 	%rd29991, {%r1207, %r1208};
	mov.b64 	{%r1209, %r1210}, %rd35654;
	shf.l.wrap.b32 	%r1211, %r1210, %r1205, 1;
	shf.l.wrap.b32 	%r1212, %r1205, %r1206, 1;
	mov.b64 	%rd29990, {%r1211, %r1212};
	mov.b64 	{%r1213, %r1214}, %rd35653;
	shf.l.wrap.b32 	%r1215, %r1214, %r1209, 1;
	shf.l.wrap.b32 	%r1216, %r1209, %r1210, 1;
	mov.b64 	%rd29989, {%r1215, %r1216};
	mov.b64 	{%r1217, %r1218}, %rd35652;
	shf.l.wrap.b32 	%r1219, %r1218, %r1213, 1;
	shf.l.wrap.b32 	%r1220, %r1213, %r1214, 1;
	mov.b64 	%rd29988, {%r1219, %r1220};
	mov.b64 	{%r1221, %r1222}, %rd35651;
	shf.l.wrap.b32 	%r1223, %r1222, %r1217, 1;
	shf.l.wrap.b32 	%r1224, %r1217, %r1218, 1;
	mov.b64 	%rd35664, {%r1223, %r1224};
	shl.b64 	%rd35663, %rd35651, 1;
	setp.gt.u64 	%p2430, %rd29991, 1873798617647539866;
	@%p2430 bra 	$L__BB3_1866;
	setp.eq.s64 	%p2431, %rd29991, 1873798617647539866;
	mov.u64 	%rd35665, %rd29988;
	mov.u64 	%rd35666, %rd29989;
	mov.u64 	%rd35667, %rd29990;
	mov.u64 	%rd35668, %rd29991;
	@%p2431 bra 	$L__BB3_1858;
	bra.uni 	$L__BB3_1867;
$L__BB3_1858:
	setp.gt.u64 	%p2432, %rd29990, 5412103778470702295;
	@%p2432 bra 	$L__BB3_1866;
	setp.ne.s64 	%p2433, %rd29990, 5412103778470702295;
	mov.b64 	%rd35668, 1873798617647539866;
	mov.u64 	%rd35665, %rd29988;
	mov.u64 	%rd35666, %rd29989;
	mov.u64 	%rd35667, %rd29990;
	@%p2433 bra 	$L__BB3_1867;
	setp.gt.u64 	%p2434, %rd29989, 7239337960414712511;
	@%p2434 bra 	$L__BB3_1866;
	setp.ne.s64 	%p2435, %rd29989, 7239337960414712511;
	mov.b64 	%rd35667, 5412103778470702295;
	mov.u64 	%rd35665, %rd29988;
	mov.u64 	%rd35666, %rd29989;
	@%p2435 bra 	$L__BB3_1867;
	setp.gt.u64 	%p2436, %rd29988, 7435674573564081700;
	@%p2436 bra 	$L__BB3_1866;
	setp.ne.s64 	%p2437, %rd29988, 7435674573564081700;
	mov.b64 	%rd35666, 7239337960414712511;
	mov.u64 	%rd35665, %rd29988;
	@%p2437 bra 	$L__BB3_1867;
	setp.gt.u64 	%p2438, %rd35664, 2210141511517208575;
	@%p2438 bra 	$L__BB3_1866;
	setp.ne.s64 	%p2439, %rd35664, 2210141511517208575;
	setp.lt.u64 	%p2440, %rd35663, -5044313057631688020;
	or.pred  	%p2441, %p2439, %p2440;
	mov.b64 	%rd35665, 7435674573564081700;
	@%p2441 bra 	$L__BB3_1867;
$L__BB3_1866:
	mov.b64 	%rd29992, -5044313057631688021;
	mov.b64 	%rd29993, 2210141511517208575;
	mov.b64 	%rd29994, 7435674573564081700;
	mov.b64 	%rd29995, 7239337960414712511;
	mov.b64 	%rd29996, 5412103778470702295;
	mov.b64 	%rd29997, 1873798617647539866;
	// begin inline asm
	sub.cc.u64 %rd35663, %rd35663, %rd29992;
subc.cc.u64 %rd35664, %rd35664, %rd29993;
subc.cc.u64 %rd29988, %rd29988, %rd29994;
subc.cc.u64 %rd29989, %rd29989, %rd29995;
subc.cc.u64 %rd29990, %rd29990, %rd29996;
subc.u64 %rd29991, %rd29991, %rd29997;

	// end inline asm
	mov.u64 	%rd35665, %rd29988;
	mov.u64 	%rd35666, %rd29989;
	mov.u64 	%rd35667, %rd29990;
	mov.u64 	%rd35668, %rd29991;
$L__BB3_1867:
	mov.b64 	{%r1225, %r1226}, %rd35662;
	mov.b64 	{%r1227, %r1228}, %rd35661;
	shf.l.wrap.b32 	%r1229, %r1228, %r1225, 1;
	shf.l.wrap.b32 	%r1230, %r1225, %r1226, 1;
	mov.b64 	%rd30019, {%r1229, %r1230};
	mov.b64 	{%r1231, %r1232}, %rd35660;
	shf.l.wrap.b32 	%r1233, %r1232, %r1227, 1;
	shf.l.wrap.b32 	%r1234, %r1227, %r1228, 1;
	mov.b64 	%rd30018, {%r1233, %r1234};
	mov.b64 	{%r1235, %r1236}, %rd35659;
	shf.l.wrap.b32 	%r1237, %r1236, %r1231, 1;
	shf.l.wrap.b32 	%r1238, %r1231, %r1232, 1;
	mov.b64 	%rd30017, {%r1237, %r1238};
	mov.b64 	{%r1239, %r1240}, %rd35658;
	shf.l.wrap.b32 	%r1241, %r1240, %r1235, 1;
	shf.l.wrap.b32 	%r1242, %r1235, %r1236, 1;
	mov.b64 	%rd30016, {%r1241, %r1242};
	mov.b64 	{%r1243, %r1244}, %rd35657;
	shf.l.wrap.b32 	%r1245, %r1244, %r1239, 1;
	shf.l.wrap.b32 	%r1246, %r1239, %r1240, 1;
	mov.b64 	%rd35670, {%r1245, %r1246};
	shl.b64 	%rd35669, %rd35657, 1;
	setp.gt.u64 	%p2442, %rd30019, 1873798617647539866;
	@%p2442 bra 	$L__BB3_1877;
	setp.eq.s64 	%p2443, %rd30019, 1873798617647539866;
	mov.u64 	%rd35671, %rd30016;
	mov.u64 	%rd35672, %rd30017;
	mov.u64 	%rd35673, %rd30018;
	mov.u64 	%rd35674, %rd30019;
	@%p2443 bra 	$L__BB3_1869;
	bra.uni 	$L__BB3_1878;
$L__BB3_1869:
	setp.gt.u64 	%p2444, %rd30018, 5412103778470702295;
	@%p2444 bra 	$L__BB3_1877;
	setp.ne.s64 	%p2445, %rd30018, 5412103778470702295;
	mov.b64 	%rd35674, 1873798617647539866;
	mov.u64 	%rd35671, %rd30016;
	mov.u64 	%rd35672, %rd30017;
	mov.u64 	%rd35673, %rd30018;
	@%p2445 bra 	$L__BB3_1878;
	setp.gt.u64 	%p2446, %rd30017, 7239337960414712511;
	@%p2446 bra 	$L__BB3_1877;
	setp.ne.s64 	%p2447, %rd30017, 7239337960414712511;
	mov.b64 	%rd35673, 5412103778470702295;
	mov.u64 	%rd35671, %rd30016;
	mov.u64 	%rd35672, %rd30017;
	@%p2447 bra 	$L__BB3_1878;
	setp.gt.u64 	%p2448, %rd30016, 7435674573564081700;
	@%p2448 bra 	$L__BB3_1877;
	setp.ne.s64 	%p2449, %rd30016, 7435674573564081700;
	mov.b64 	%rd35672, 7239337960414712511;
	mov.u64 	%rd35671, %rd30016;
	@%p2449 bra 	$L__BB3_1878;
	setp.gt.u64 	%p2450, %rd35670, 2210141511517208575;
	@%p2450 bra 	$L__BB3_1877;
	setp.ne.s64 	%p2451, %rd35670, 2210141511517208575;
	setp.lt.u64 	%p2452, %rd35669, -5044313057631688020;
	or.pred  	%p2453, %p2451, %p2452;
	mov.b64 	%rd35671, 7435674573564081700;
	@%p2453 bra 	$L__BB3_1878;
$L__BB3_1877:
	mov.b64 	%rd30020, -5044313057631688021;
	mov.b64 	%rd30021, 2210141511517208575;
	mov.b64 	%rd30022, 7435674573564081700;
	mov.b64 	%rd30023, 7239337960414712511;
	mov.b64 	%rd30024, 5412103778470702295;
	mov.b64 	%rd30025, 1873798617647539866;
	// begin inline asm
	sub.cc.u64 %rd35669, %rd35669, %rd30020;
subc.cc.u64 %rd35670, %rd35670, %rd30021;
subc.cc.u64 %rd30016, %rd30016, %rd30022;
subc.cc.u64 %rd30017, %rd30017, %rd30023;
subc.cc.u64 %rd30018, %rd30018, %rd30024;
subc.u64 %rd30019, %rd30019, %rd30025;

	// end inline asm
	mov.u64 	%rd35671, %rd30016;
	mov.u64 	%rd35672, %rd30017;
	mov.u64 	%rd35673, %rd30018;
	mov.u64 	%rd35674, %rd30019;
$L__BB3_1878:
	mov.b64 	{%r1247, %r1248}, %rd35668;
	mov.b64 	{%r1249, %r1250}, %rd35667;
	shf.l.wrap.b32 	%r1251, %r1250, %r1247, 1;
	shf.l.wrap.b32 	%r1252, %r1247, %r1248, 1;
	mov.b64 	%rd30047, {%r1251, %r1252};
	mov.b64 	{%r1253, %r1254}, %rd35666;
	shf.l.wrap.b32 	%r1255, %r1254, %r1249, 1;
	shf.l.wrap.b32 	%r1256, %r1249, %r1250, 1;
	mov.b64 	%rd30046, {%r1255, %r1256};
	mov.b64 	{%r1257, %r1258}, %rd35665;
	shf.l.wrap.b32 	%r1259, %r1258, %r1253, 1;
	shf.l.wrap.b32 	%r1260, %r1253, %r1254, 1;
	mov.b64 	%rd30045, {%r1259, %r1260};
	mov.b64 	{%r1261, %r1262}, %rd35664;
	shf.l.wrap.b32 	%r1263, %r1262, %r1257, 1;
	shf.l.wrap.b32 	%r1264, %r1257, %r1258, 1;
	mov.b64 	%rd30044, {%r1263, %r1264};
	mov.b64 	{%r1265, %r1266}, %rd35663;
	shf.l.wrap.b32 	%r1267, %r1266, %r1261, 1;
	shf.l.wrap.b32 	%r1268, %r1261, %r1262, 1;
	mov.b64 	%rd35676, {%r1267, %r1268};
	shl.b64 	%rd35675, %rd35663, 1;
	setp.gt.u64 	%p2454, %rd30047, 1873798617647539866;
	@%p2454 bra 	$L__BB3_1888;
	setp.eq.s64 	%p2455, %rd30047, 1873798617647539866;
	mov.u64 	%rd35677, %rd30044;
	mov.u64 	%rd35678, %rd30045;
	mov.u64 	%rd35679, %rd30046;
	mov.u64 	%rd35680, %rd30047;
	@%p2455 bra 	$L__BB3_1880;
	bra.uni 	$L__BB3_1889;
$L__BB3_1880:
	setp.gt.u64 	%p2456, %rd30046, 5412103778470702295;
	@%p2456 bra 	$L__BB3_1888;
	setp.ne.s64 	%p2457, %rd30046, 5412103778470702295;
	mov.b64 	%rd35680, 1873798617647539866;
	mov.u64 	%rd35677, %rd30044;
	mov.u64 	%rd35678, %rd30045;
	mov.u64 	%rd35679, %rd30046;
	@%p2457 bra 	$L__BB3_1889;
	setp.gt.u64 	%p2458, %rd30045, 7239337960414712511;
	@%p2458 bra 	$L__BB3_1888;
	setp.ne.s64 	%p2459, %rd30045, 7239337960414712511;
	mov.b64 	%rd35679, 5412103778470702295;
	mov.u64 	%rd35677, %rd30044;
	mov.u64 	%rd35678, %rd30045;
	@%p2459 bra 	$L__BB3_1889;
	setp.gt.u64 	%p2460, %rd30044, 7435674573564081700;
	@%p2460 bra 	$L__BB3_1888;
	setp.ne.s64 	%p2461, %rd30044, 7435674573564081700;
	mov.b64 	%rd35678, 7239337960414712511;
	mov.u64 	%rd35677, %rd30044;
	@%p2461 bra 	$L__BB3_1889;
	setp.gt.u64 	%p2462, %rd35676, 2210141511517208575;
	@%p2462 bra 	$L__BB3_1888;
	setp.ne.s64 	%p2463, %rd35676, 2210141511517208575;
	setp.lt.u64 	%p2464, %rd35675, -5044313057631688020;
	or.pred  	%p2465, %p2463, %p2464;
	mov.b64 	%rd35677, 7435674573564081700;
	@%p2465 bra 	$L__BB3_1889;
$L__BB3_1888:
	mov.b64 	%rd30048, -5044313057631688021;
	mov.b64 	%rd30049, 2210141511517208575;
	mov.b64 	%rd30050, 7435674573564081700;
	mov.b64 	%rd30051, 7239337960414712511;
	mov.b64 	%rd30052, 5412103778470702295;
	mov.b64 	%rd30053, 1873798617647539866;
	// begin inline asm
	sub.cc.u64 %rd35675, %rd35675, %rd30048;
subc.cc.u64 %rd35676, %rd35676, %rd30049;
subc.cc.u64 %rd30044, %rd30044, %rd30050;
subc.cc.u64 %rd30045, %rd30045, %rd30051;
subc.cc.u64 %rd30046, %rd30046, %rd30052;
subc.u64 %rd30047, %rd30047, %rd30053;

	// end inline asm
	mov.u64 	%rd35677, %rd30044;
	mov.u64 	%rd35678, %rd30045;
	mov.u64 	%rd35679, %rd30046;
	mov.u64 	%rd35680, %rd30047;
$L__BB3_1889:
	mov.u64 	%rd35685, %rd35577;
	mov.u64 	%rd35682, %rd35574;
	mov.u64 	%rd35684, %rd35576;
	mov.u64 	%rd35686, %rd35578;
	mov.u64 	%rd35681, %rd35573;
	mov.u64 	%rd35683, %rd35575;
	// begin inline asm
	sub.cc.u64 %rd35681, %rd35681, %rd35861;
subc.cc.u64 %rd35682, %rd35682, %rd35862;
subc.cc.u64 %rd35683, %rd35683, %rd35863;
subc.cc.u64 %rd35684, %rd35684, %rd35864;
subc.cc.u64 %rd35685, %rd35685, %rd35865;
subc.u64 %rd35686, %rd35686, %rd35866;

	// end inline asm
	setp.gt.u64 	%p2466, %rd35578, %rd35866;
	@%p2466 bra 	$L__BB3_1900;
	setp.ge.u64 	%p2467, %rd35578, %rd35866;
	@%p2467 bra 	$L__BB3_1891;
	bra.uni 	$L__BB3_1899;
$L__BB3_1891:
	setp.gt.u64 	%p2468, %rd35577, %rd35865;
	@%p2468 bra 	$L__BB3_1900;
	setp.lt.u64 	%p2469, %rd35577, %rd35865;
	@%p2469 bra 	$L__BB3_1899;
	setp.gt.u64 	%p2470, %rd35576, %rd35864;
	@%p2470 bra 	$L__BB3_1900;
	setp.lt.u64 	%p2471, %rd35576, %rd35864;
	@%p2471 bra 	$L__BB3_1899;
	setp.gt.u64 	%p2472, %rd35575, %rd35863;
	@%p2472 bra 	$L__BB3_1900;
	setp.lt.u64 	%p2473, %rd35575, %rd35863;
	@%p2473 bra 	$L__BB3_1899;
	setp.gt.u64 	%p2474, %rd35574, %rd35862;
	@%p2474 bra 	$L__BB3_1900;
	setp.lt.u64 	%p2475, %rd35574, %rd35862;
	setp.lt.u64 	%p2476, %rd35573, %rd35861;
	or.pred  	%p2477, %p2475, %p2476;
	@%p2477 bra 	$L__BB3_1899;
	bra.uni 	$L__BB3_1900;
$L__BB3_1899:
	mov.b64 	%rd30084, -5044313057631688021;
	mov.b64 	%rd30085, 2210141511517208575;
	mov.b64 	%rd30086, 7435674573564081700;
	mov.b64 	%rd30087, 7239337960414712511;
	mov.b64 	%rd30088, 5412103778470702295;
	mov.b64 	%rd30089, 1873798617647539866;
	// begin inline asm
	add.cc.u64 %rd35681, %rd35681, %rd30084;
addc.cc.u64 %rd35682, %rd35682, %rd30085;
addc.cc.u64 %rd35683, %rd35683, %rd30086;
addc.cc.u64 %rd35684, %rd35684, %rd30087;
addc.cc.u64 %rd35685, %rd35685, %rd30088;
addc.u64 %rd35686, %rd35686, %rd30089;

	// end inline asm
$L__BB3_1900:
	mov.u64 	%rd35692, %rd35584;
	mov.u64 	%rd35687, %rd35579;
	mov.u64 	%rd35689, %rd35581;
	mov.u64 	%rd35691, %rd35583;
	mov.u64 	%rd35688, %rd35580;
	mov.u64 	%rd35690, %rd35582;
	// begin inline asm
	sub.cc.u64 %rd35687, %rd35687, %rd35867;
subc.cc.u64 %rd35688, %rd35688, %rd35868;
subc.cc.u64 %rd35689, %rd35689, %rd35869;
subc.cc.u64 %rd35690, %rd35690, %rd35870;
subc.cc.u64 %rd35691, %rd35691, %rd35871;
subc.u64 %rd35692, %rd35692, %rd35872;

	// end inline asm
	setp.gt.u64 	%p2478, %rd35584, %rd35872;
	@%p2478 bra 	$L__BB3_1911;
	setp.ge.u64 	%p2479, %rd35584, %rd35872;
	@%p2479 bra 	$L__BB3_1902;
	bra.uni 	$L__BB3_1910;
$L__BB3_1902:
	setp.gt.u64 	%p2480, %rd35583, %rd35871;
	@%p2480 bra 	$L__BB3_1911;
	setp.lt.u64 	%p2481, %rd35583, %rd35871;
	@%p2481 bra 	$L__BB3_1910;
	setp.gt.u64 	%p2482, %rd35582, %rd35870;
	@%p2482 bra 	$L__BB3_1911;
	setp.lt.u64 	%p2483, %rd35582, %rd35870;
	@%p2483 bra 	$L__BB3_1910;
	setp.gt.u64 	%p2484, %rd35581, %rd35869;
	@%p2484 bra 	$L__BB3_1911;
	setp.lt.u64 	%p2485, %rd35581, %rd35869;
	@%p2485 bra 	$L__BB3_1910;
	setp.gt.u64 	%p2486, %rd35580, %rd35868;
	@%p2486 bra 	$L__BB3_1911;
	setp.lt.u64 	%p2487, %rd35580, %rd35868;
	setp.lt.u64 	%p2488, %rd35579, %rd35867;
	or.pred  	%p2489, %p2487, %p2488;
	@%p2489 bra 	$L__BB3_1910;
	bra.uni 	$L__BB3_1911;
$L__BB3_1910:
	mov.b64 	%rd30120, -5044313057631688021;
	mov.b64 	%rd30121, 2210141511517208575;
	mov.b64 	%rd30122, 7435674573564081700;
	mov.b64 	%rd30123, 7239337960414712511;
	mov.b64 	%rd30124, 5412103778470702295;
	mov.b64 	%rd30125, 1873798617647539866;
	// begin inline asm
	add.cc.u64 %rd35687, %rd35687, %rd30120;
addc.cc.u64 %rd35688, %rd35688, %rd30121;
addc.cc.u64 %rd35689, %rd35689, %rd30122;
addc.cc.u64 %rd35690, %rd35690, %rd30123;
addc.cc.u64 %rd35691, %rd35691, %rd30124;
addc.u64 %rd35692, %rd35692, %rd30125;

	// end inline asm
$L__BB3_1911:
	{ // callseq 21, 0
	.param .align 16 .b8 param0[96];
	st.param.v2.b64 	[param0], {%rd35681, %rd35682};
	st.param.v2.b64 	[param0+16], {%rd35683, %rd35684};
	st.param.v2.b64 	[param0+32], {%rd35685, %rd35686};
	st.param.v2.b64 	[param0+48], {%rd35687, %rd35688};
	st.param.v2.b64 	[param0+64], {%rd35689, %rd35690};
	st.param.v2.b64 	[param0+80], {%rd35691, %rd35692};
	.param .align 16 .b8 param1[96];
	st.param.v2.b64 	[param1], {%rd35597, %rd35598};
	st.param.v2.b64 	[param1+16], {%rd35599, %rd35600};
	st.param.v2.b64 	[param1+32], {%rd35601, %rd35602};
	st.param.v2.b64 	[param1+48], {%rd35603, %rd35604};
	st.param.v2.b64 	[param1+64], {%rd35605, %rd35606};
	st.param.v2.b64 	[param1+80], {%rd35607, %rd35608};
	.param .align 16 .b8 retval0[96];
	call.uni (retval0), 
	Fq2_mul, 
	(
	param0, 
	param1
	);
	ld.param.v2.b64 	{%rd30150, %rd30151}, [retval0];
	ld.param.v2.b64 	{%rd30152, %rd30153}, [retval0+16];
	ld.param.v2.b64 	{%rd30154, %rd30155}, [retval0+32];
	ld.param.v2.b64 	{%rd30156, %rd30157}, [retval0+48];
	ld.param.v2.b64 	{%rd30158, %rd30159}, [retval0+64];
	ld.param.v2.b64 	{%rd30160, %rd30161}, [retval0+80];
	} // callseq 21
	mov.u64 	%rd35876, %rd30153;
	mov.u64 	%rd35878, %rd30155;
	mov.u64 	%rd35873, %rd30150;
	mov.u64 	%rd35875, %rd30152;
	mov.u64 	%rd35877, %rd30154;
	mov.u64 	%rd35874, %rd30151;
	// begin inline asm
	sub.cc.u64 %rd35873, %rd35873, %rd35669;
subc.cc.u64 %rd35874, %rd35874, %rd35670;
subc.cc.u64 %rd35875, %rd35875, %rd35671;
subc.cc.u64 %rd35876, %rd35876, %rd35672;
subc.cc.u64 %rd35877, %rd35877, %rd35673;
subc.u64 %rd35878, %rd35878, %rd35674;

	// end inline asm
	setp.gt.u64 	%p2490, %rd30155, %rd35674;
	@%p2490 bra 	$L__BB3_1922;
	setp.ge.u64 	%p2491, %rd30155, %rd35674;
	@%p2491 bra 	$L__BB3_1913;
	bra.uni 	$L__BB3_1921;
$L__BB3_1913:
	setp.gt.u64 	%p2492, %rd30154, %rd35673;
	@%p2492 bra 	$L__BB3_1922;
	setp.lt.u64 	%p2493, %rd30154, %rd35673;
	@%p2493 bra 	$L__BB3_1921;
	setp.gt.u64 	%p2494, %rd30153, %rd35672;
	@%p2494 bra 	$L__BB3_1922;
	setp.lt.u64 	%p2495, %rd30153, %rd35672;
	@%p2495 bra 	$L__BB3_1921;
	setp.gt.u64 	%p2496, %rd30152, %rd35671;
	@%p2496 bra 	$L__BB3_1922;
	setp.lt.u64 	%p2497, %rd30152, %rd35671;
	@%p2497 bra 	$L__BB3_1921;
	setp.gt.u64 	%p2498, %rd30151, %rd35670;
	@%p2498 bra 	$L__BB3_1922;
	setp.lt.u64 	%p2499, %rd30151, %rd35670;
	setp.lt.u64 	%p2500, %rd30150, %rd35669;
	or.pred  	%p2501, %p2499, %p2500;
	@%p2501 bra 	$L__BB3_1921;
	bra.uni 	$L__BB3_1922;
$L__BB3_1921:
	mov.b64 	%rd30168, -5044313057631688021;
	mov.b64 	%rd30169, 2210141511517208575;
	mov.b64 	%rd30170, 7435674573564081700;
	mov.b64 	%rd30171, 7239337960414712511;
	mov.b64 	%rd30172, 5412103778470702295;
	mov.b64 	%rd30173, 1873798617647539866;
	// begin inline asm
	add.cc.u64 %rd35873, %rd35873, %rd30168;
addc.cc.u64 %rd35874, %rd35874, %rd30169;
addc.cc.u64 %rd35875, %rd35875, %rd30170;
addc.cc.u64 %rd35876, %rd35876, %rd30171;
addc.cc.u64 %rd35877, %rd35877, %rd30172;
addc.u64 %rd35878, %rd35878, %rd30173;

	// end inline asm
$L__BB3_1922:
	mov.u64 	%rd35881, %rd30158;
	mov.u64 	%rd35883, %rd30160;
	mov.u64 	%rd35880, %rd30157;
	mov.u64 	%rd35882, %rd30159;
	mov.u64 	%rd35884, %rd30161;
	mov.u64 	%rd35879, %rd30156;
	// begin inline asm
	sub.cc.u64 %rd35879, %rd35879, %rd35675;
subc.cc.u64 %rd35880, %rd35880, %rd35676;
subc.cc.u64 %rd35881, %rd35881, %rd35677;
subc.cc.u64 %rd35882, %rd35882, %rd35678;
subc.cc.u64 %rd35883, %rd35883, %rd35679;
subc.u64 %rd35884, %rd35884, %rd35680;

	// end inline asm
	setp.gt.u64 	%p2502, %rd30161, %rd35680;
	@%p2502 bra 	$L__BB3_2241;
	setp.ge.u64 	%p2503, %rd30161, %rd35680;
	@%p2503 bra 	$L__BB3_1924;
	bra.uni 	$L__BB3_1932;
$L__BB3_1924:
	setp.gt.u64 	%p2504, %rd30160, %rd35679;
	@%p2504 bra 	$L__BB3_2241;
	setp.lt.u64 	%p2505, %rd30160, %rd35679;
	@%p2505 bra 	$L__BB3_1932;
	setp.gt.u64 	%p2506, %rd30159, %rd35678;
	@%p2506 bra 	$L__BB3_2241;
	setp.lt.u64 	%p2507, %rd30159, %rd35678;
	@%p2507 bra 	$L__BB3_1932;
	setp.gt.u64 	%p2508, %rd30158, %rd35677;
	@%p2508 bra 	$L__BB3_2241;
	setp.lt.u64 	%p2509, %rd30158, %rd35677;
	@%p2509 bra 	$L__BB3_1932;
	setp.gt.u64 	%p2510, %rd30157, %rd35676;
	@%p2510 bra 	$L__BB3_2241;
	setp.lt.u64 	%p2511, %rd30157, %rd35676;
	setp.lt.u64 	%p2512, %rd30156, %rd35675;
	or.pred  	%p2513, %p2511, %p2512;
	@%p2513 bra 	$L__BB3_1932;
	bra.uni 	$L__BB3_2241;
$L__BB3_1932:
	mov.b64 	%rd30204, -5044313057631688021;
	mov.b64 	%rd30205, 2210141511517208575;
	mov.b64 	%rd30206, 7435674573564081700;
	mov.b64 	%rd30207, 7239337960414712511;
	mov.b64 	%rd30208, 5412103778470702295;
	mov.b64 	%rd30209, 1873798617647539866;
	// begin inline asm
	add.cc.u64 %rd35879, %rd35879, %rd30204;
addc.cc.u64 %rd35880, %rd35880, %rd30205;
addc.cc.u64 %rd35881, %rd35881, %rd30206;
addc.cc.u64 %rd35882, %rd35882, %rd30207;
addc.cc.u64 %rd35883, %rd35883, %rd30208;
addc.u64 %rd35884, %rd35884, %rd30209;

	// end inline asm
	bra.uni 	$L__BB3_2241;
$L__BB3_1933:
	setp.gt.u64 	%p1844, %rd28087, %rd29242;
	@%p1844 bra 	$L__BB3_1944;
	setp.lt.u64 	%p1845, %rd28087, %rd29242;
	@%p1845 bra 	$L__BB3_1943;
	setp.gt.u64 	%p1846, %rd28086, %rd29241;
	@%p1846 bra 	$L__BB3_1944;
	setp.lt.u64 	%p1847, %rd28086, %rd29241;
	@%p1847 bra 	$L__BB3_1943;
	setp.gt.u64 	%p1848, %rd28085, %rd29240;
	@%p1848 bra 	$L__BB3_1944;
	setp.lt.u64 	%p1849, %rd28085, %rd29240;
	@%p1849 bra 	$L__BB3_1943;
	setp.gt.u64 	%p1850, %rd28084, %rd35538;
	@%p1850 bra 	$L__BB3_1944;
	setp.lt.u64 	%p1851, %rd28084, %rd35538;
	setp.lt.u64 	%p1852, %rd28083, %rd35537;
	or.pred  	%p1853, %p1851, %p1852;
	@%p1853 bra 	$L__BB3_1943;
	bra.uni 	$L__BB3_1944;
$L__BB3_1941:
	mov.u64 	%rd35700, %rd28084;
	mov.u64 	%rd35702, %rd28086;
	mov.u64 	%rd35704, %rd28088;
	mov.u64 	%rd35699, %rd28083;
	mov.u64 	%rd35701, %rd28085;
	mov.u64 	%rd35703, %rd28087;
	// begin inline asm
	sub.cc.u64 %rd35699, %rd35699, %rd35537;
subc.cc.u64 %rd35700, %rd35700, %rd35538;
subc.cc.u64 %rd35701, %rd35701, %rd29240;
subc.cc.u64 %rd35702, %rd35702, %rd29241;
subc.cc.u64 %rd35703, %rd35703, %rd29242;
subc.u64 %rd35704, %rd35704, %rd29243;

	// end inline asm
	setp.gt.u64 	%p1842, %rd28088, %rd29243;
	@%p1842 bra 	$L__BB3_1944;
	setp.ge.u64 	%p1843, %rd28088, %rd29243;
	@%p1843 bra 	$L__BB3_1933;
$L__BB3_1943:
	mov.b64 	%rd28160, -5044313057631688021;
	mov.b64 	%rd28161, 2210141511517208575;
	mov.b64 	%rd28162, 7435674573564081700;
	mov.b64 	%rd28163, 7239337960414712511;
	mov.b64 	%rd28164, 5412103778470702295;
	mov.b64 	%rd28165, 1873798617647539866;
	// begin inline asm
	add.cc.u64 %rd35699, %rd35699, %rd28160;
addc.cc.u64 %rd35700, %rd35700, %rd28161;
addc.cc.u64 %rd35701, %rd35701, %rd28162;
addc.cc.u64 %rd35702, %rd35702, %rd28163;
addc.cc.u64 %rd35703, %rd35703, %rd28164;
addc.u64 %rd35704, %rd35704, %rd28165;

	// end inline asm
$L__BB3_1944:
	mov.u64 	%rd35707, %rd28091;
	mov.u64 	%rd35709, %rd28093;
	mov.u64 	%rd35706, %rd28090;
	mov.u64 	%rd35708, %rd28092;
	mov.u64 	%rd35710, %rd28094;
	mov.u64 	%rd35705, %rd28089;
	// begin inline asm
	sub.cc.u64 %rd35705, %rd35705, %rd35543;
subc.cc.u64 %rd35706, %rd35706, %rd35544;
subc.cc.u64 %rd35707, %rd35707, %rd29258;
subc.cc.u64 %rd35708, %rd35708, %rd29259;
subc.cc.u64 %rd35709, %rd35709, %rd29260;
subc.u64 %rd35710, %rd35710, %rd29261;

	// end inline asm
	setp.gt.u64 	%p1854, %rd28094, %rd29261;
	@%p1854 bra 	$L__BB3_1955;
	setp.ge.u64 	%p1855, %rd28094, %rd29261;
	@%p1855 bra 	$L__BB3_1946;
	bra.uni 	$L__BB3_1954;
$L__BB3_1946:
	setp.gt.u64 	%p1856, %rd28093, %rd29260;
	@%p1856 bra 	$L__BB3_1955;
	setp.lt.u64 	%p1857, %rd28093, %rd29260;
	@%p1857 bra 	$L__BB3_1954;
	setp.gt.u64 	%p1858, %rd28092, %rd29259;
	@%p1858 bra 	$L__BB3_1955;
	setp.lt.u64 	%p1859, %rd28092, %rd29259;
	@%p1859 bra 	$L__BB3_1954;
	setp.gt.u64 	%p1860, %rd28091, %rd29258;
	@%p1860 bra 	$L__BB3_1955;
	setp.lt.u64 	%p1861, %rd28091, %rd29258;
	@%p1861 bra 	$L__BB3_1954;
	setp.gt.u64 	%p1862, %rd28090, %rd35544;
	@%p1862 bra 	$L__BB3_1955;
	setp.lt.u64 	%p1863, %rd28090, %rd35544;
	setp.lt.u64 	%p1864, %rd28089, %rd35543;
	or.pred  	%p1865, %p1863, %p1864;
	@%p1865 bra 	$L__BB3_1954;
	bra.uni 	$L__BB3_1955;
$L__BB3_1954:
	mov.b64 	%rd28196, -5044313057631688021;
	mov.b64 	%rd28197, 2210141511517208575;
	mov.b64 	%rd28198, 7435674573564081700;
	mov.b64 	%rd28199, 7239337960414712511;
	mov.b64 	%rd28200, 5412103778470702295;
	mov.b64 	%rd28201, 1873798617647539866;
	// begin inline asm
	add.cc.u64 %rd35705, %rd35705, %rd28196;
addc.cc.u64 %rd35706, %rd35706, %rd28197;
addc.cc.u64 %rd35707, %rd35707, %rd28198;
addc.cc.u64 %rd35708, %rd35708, %rd28199;
addc.cc.u64 %rd35709, %rd35709, %rd28200;
addc.u64 %rd35710, %rd35710, %rd28201;

	// end inline asm
$L__BB3_1955:
	{ // callseq 8, 0
	.param .align 16 .b8 param0[96];
	st.param.v2.b64 	[param0], {%rd35699, %rd35700};
	st.param.v2.b64 	[param0+16], {%rd35701, %rd35702};
	st.param.v2.b64 	[param0+32], {%rd35703, %rd35704};
	st.param.v2.b64 	[param0+48], {%rd35705, %rd35706};
	st.param.v2.b64 	[param0+64], {%rd35707, %rd35708};
	st.param.v2.b64 	[param0+80], {%rd35709, %rd35710};
	.param .align 16 .b8 retval0[96];
	call.uni (retval0), 
	Fq2_sqr, 
	(
	param0
	);
	ld.param.v2.b64 	{%rd28208, %rd28209}, [retval0];
	ld.param.v2.b64 	{%rd28210, %rd28211}, [retval0+16];
	ld.param.v2.b64 	{%rd28212, %rd28213}, [retval0+32];
	ld.param.v2.b64 	{%rd28214, %rd28215}, [retval0+48];
	ld.param.v2.b64 	{%rd28216, %rd28217}, [retval0+64];
	ld.param.v2.b64 	{%rd28218, %rd28219}, [retval0+80];
	} // callseq 8
	mov.b64 	{%r785, %r786}, %rd28213;
	mov.b64 	{%r787, %r788}, %rd28212;
	shf.l.wrap.b32 	%r789, %r788, %r785, 1;
	shf.l.wrap.b32 	%r790, %r785, %r786, 1;
	mov.b64 	%rd28235, {%r789, %r790};
	mov.b64 	{%r791, %r792}, %rd28211;
	shf.l.wrap.b32 	%r793, %r792, %r787, 1;
	shf.l.wrap.b32 	%r794, %r787, %r788, 1;
	mov.b64 	%rd28234, {%r793, %r794};
	mov.b64 	{%r795, %r796}, %rd28210;
	shf.l.wrap.b32 	%r797, %r796, %r791, 1;
	shf.l.wrap.b32 	%r798, %r791, %r792, 1;
	mov.b64 	%rd28233, {%r797, %r798};
	mov.b64 	{%r799, %r800}, %rd28209;
	shf.l.wrap.b32 	%r801, %r800, %r795, 1;
	shf.l.wrap.b32 	%r802, %r795, %r796, 1;
	mov.b64 	%rd28232, {%r801, %r802};
	mov.b64 	{%r803, %r804}, %rd28208;
	shf.l.wrap.b32 	%r805, %r804, %r799, 1;
	shf.l.wrap.b32 	%r806, %r799, %r800, 1;
	mov.b64 	%rd35712, {%r805, %r806};
	shl.b64 	%rd35711, %rd28208, 1;
	setp.gt.u64 	%p1866, %rd28235, 1873798617647539866;
	@%p1866 bra 	$L__BB3_1965;
	setp.eq.s64 	%p1867, %rd28235, 1873798617647539866;
	mov.u64 	%rd35713, %rd28232;
	mov.u64 	%rd35714, %rd28233;
	mov.u64 	%rd35715, %rd28234;
	mov.u64 	%rd35716, %rd28235;
	@%p1867 bra 	$L__BB3_1957;
	bra.uni 	$L__BB3_1966;
$L__BB3_1957:
	setp.gt.u64 	%p1868, %rd28234, 5412103778470702295;
	@%p1868 bra 	$L__BB3_1965;
	setp.ne.s64 	%p1869, %rd28234, 5412103778470702295;
	mov.b64 	%rd35716, 1873798617647539866;
	mov.u64 	%rd35713, %rd28232;
	mov.u64 	%rd35714, %rd28233;
	mov.u64 	%rd35715, %rd28234;
	@%p1869 bra 	$L__BB3_1966;
	setp.gt.u64 	%p1870, %rd28233, 7239337960414712511;
	@%p1870 bra 	$L__BB3_1965;
	setp.ne.s64 	%p1871, %rd28233, 7239337960414712511;
	mov.b64 	%rd35715, 5412103778470702295;
	mov.u64 	%rd35713, %rd28232;
	mov.u64 	%rd35714, %rd28233;
	@%p1871 bra 	$L__BB3_1966;
	setp.gt.u64 	%p1872, %rd28232, 7435674573564081700;
	@%p1872 bra 	$L__BB3_1965;
	setp.ne.s64 	%p1873, %rd28232, 7435674573564081700;
	mov.b64 	%rd35714, 7239337960414712511;
	mov.u64 	%rd35713, %rd28232;
	@%p1873 bra 	$L__BB3_1966;
	setp.gt.u64 	%p1874, %rd35712, 2210141511517208575;
	@%p1874 bra 	$L__BB3_1965;
	setp.ne.s64 	%p1875, %rd35712, 2210141511517208575;
	setp.lt.u64 	%p1876, %rd35711, -5044313057631688020;
	or.pred  	%p1877, %p1875, %p1876;
	mov.b64 	%rd35713, 7435674573564081700;
	@%p1877 bra 	$L__BB3_1966;
$L__BB3_1965:
	mov.b64 	%rd28236, -5044313057631688021;
	mov.b64 	%rd28237, 2210141511517208575;
	mov.b64 	%rd28238, 7435674573564081700;
	mov.b64 	%rd28239, 7239337960414712511;
	mov.b64 	%rd28240, 5412103778470702295;
	mov.b64 	%rd28241, 1873798617647539866;
	// begin inline asm
	sub.cc.u64 %rd35711, %rd35711, %rd28236;
subc.cc.u64 %rd35712, %rd35712, %rd28237;
subc.cc.u64 %rd28232, %rd28232, %rd28238;
subc.cc.u64 %rd28233, %rd28233, %rd28239;
subc.cc.u64 %rd28234, %rd28234, %rd28240;
subc.u64 %rd28235, %rd28235, %rd28241;

	// end inline asm
	mov.u64 	%rd35713, %rd28232;
	mov.u64 	%rd35714, %rd28233;
	mov.u64 	%rd35715, %rd28234;
	mov.u64 	%rd35716, %rd28235;
$L__BB3_1966:
	mov.b64 	{%r807, %r808}, %rd28219;
	mov.b64 	{%r809, %r810}, %rd28218;
	shf.l.wrap.b32 	%r811, %r810, %r807, 1;
	shf.l.wrap.b32 	%r812, %r807, %r808, 1;
	mov.b64 	%rd28263, {%r811, %r812};
	mov.b64 	{%r813, %r814}, %rd28217;
	shf.l.wrap.b32 	%r815, %r814, %r809, 1;
	shf.l.wrap.b32 	%r816, %r809, %r810, 1;
	mov.b64 	%rd28262, {%r815, %r816};
	mov.b64 	{%r817, %r818}, %rd28216;
	shf.l.wrap.b32 	%r819, %r818, %r813, 1;
	shf.l.wrap.b32 	%r820, %r813, %r814, 1;
	mov.b64 	%rd28261, {%r819, %r820};
	mov.b64 	{%r821, %r822}, %rd28215;
	shf.l.wrap.b32 	%r823, %r822, %r817, 1;
	shf.l.wrap.b32 	%r824, %r817, %r818, 1;
	mov.b64 	%rd28260, {%r823, %r824};
	mov.b64 	{%r825, %r826}, %rd28214;
	shf.l.wrap.b32 	%r827, %r826, %r821, 1;
	shf.l.wrap.b32 	%r828, %r821, %r822, 1;
	mov.b64 	%rd35718, {%r827, %r828};
	shl.b64 	%rd35717, %rd28214, 1;
	setp.gt.u64 	%p1878, %rd28263, 1873798617647539866;
	@%p1878 bra 	$L__BB3_1976;
	setp.eq.s64 	%p1879, %rd28263, 1873798617647539866;
	mov.u64 	%rd35719, %rd28260;
	mov.u64 	%rd35720, %rd28261;
	mov.u64 	%rd35721, %rd28262;
	mov.u64 	%rd35722, %rd28263;
	@%p1879 bra 	$L__BB3_1968;
	bra.uni 	$L__BB3_1977;
$L__BB3_1968:
	setp.gt.u64 	%p1880, %rd28262, 5412103778470702295;
	@%p1880 bra 	$L__BB3_1976;
	setp.ne.s64 	%p1881, %rd28262, 5412103778470702295;
	mov.b64 	%rd35722, 1873798617647539866;
	mov.u64 	%rd35719, %rd28260;
	mov.u64 	%rd35720, %rd28261;
	mov.u64 	%rd35721, %rd28262;
	@%p1881 bra 	$L__BB3_1977;
	setp.gt.u64 	%p1882, %rd28261, 7239337960414712511;
	@%p1882 bra 	$L__BB3_1976;
	setp.ne.s64 	%p1883, %rd28261, 7239337960414712511;
	mov.b64 	%rd35721, 5412103778470702295;
	mov.u64 	%rd35719, %rd28260;
	mov.u64 	%rd35720, %rd28261;
	@%p1883 bra 	$L__BB3_1977;
	setp.gt.u64 	%p1884, %rd28260, 7435674573564081700;
	@%p1884 bra 	$L__BB3_1976;
	setp.ne.s64 	%p1885, %rd28260, 7435674573564081700;
	mov.b64 	%rd35720, 7239337960414712511;
	mov.u64 	%rd35719, %rd28260;
	@%p1885 bra 	$L__BB3_1977;
	setp.gt.u64 	%p1886, %rd35718, 2210141511517208575;
	@%p1886 bra 	$L__BB3_1976;
	setp.ne.s64 	%p1887, %rd35718, 2210141511517208575;
	setp.lt.u64 	%p1888, %rd35717, -5044313057631688020;
	or.pred  	%p1889, %p1887, %p1888;
	mov.b64 	%rd35719, 7435674573564081700;
	@%p1889 bra 	$L__BB3_1977;
$L__BB3_1976:
	mov.b64 	%rd28264, -5044313057631688021;
	mov.b64 	%rd28265, 2210141511517208575;
	mov.b64 	%rd28266, 7435674573564081700;
	mov.b64 	%rd28267, 7239337960414712511;
	mov.b64 	%rd28268, 5412103778470702295;
	mov.b64 	%rd28269, 1873798617647539866;
	// begin inline asm
	sub.cc.u64 %rd35717, %rd35717, %rd28264;
subc.cc.u64 %rd35718, %rd35718, %rd28265;
subc.cc.u64 %rd28260, %rd28260, %rd28266;
subc.cc.u64 %rd28261, %rd28261, %rd28267;
subc.cc.u64 %rd28262, %rd28262, %rd28268;
subc.u64 %rd28263, %rd28263, %rd28269;

	// end inline asm
	mov.u64 	%rd35719, %rd28260;
	mov.u64 	%rd35720, %rd28261;
	mov.u64 	%rd35721, %rd28262;
	mov.u64 	%rd35722, %rd28263;
$L__BB3_1977:
	mov.b64 	{%r829, %r830}, %rd35716;
	mov.b64 	{%r831, %r832}, %rd35715;
	shf.l.wrap.b32 	%r833, %r832, %r829, 1;
	shf.l.wrap.b32 	%r834, %r829, %r830, 1;
	mov.b64 	%rd28291, {%r833, %r834};
	mov.b64 	{%r835, %r836}, %rd35714;
	shf.l.wrap.b32 	%r837, %r836, %r831, 1;
	shf.l.wrap.b32 	%r838, %r831, %r832, 1;
	mov.b64 	%rd28290, {%r837, %r838};
	mov.b64 	{%r839, %r840}, %rd35713;
	shf.l.wrap.b32 	%r841, %r840, %r835, 1;
	shf.l.wrap.b32 	%r842, %r835, %r836, 1;
	mov.b64 	%rd28289, {%r841, %r842};
	mov.b64 	{%r843, %r844}, %rd35712;
	shf.l.wrap.b32 	%r845, %r844, %r839, 1;
	shf.l.wrap.b32 	%r846, %r839, %r840, 1;
	mov.b64 	%rd28288, {%r845, %r846};
	mov.b64 	{%r847, %r848}, %rd35711;
	shf.l.wrap.b32 	%r849, %r848, %r843, 1;
	shf.l.wrap.b32 	%r850, %r843, %r844, 1;
	mov.b64 	%rd35724, {%r849, %r850};
	shl.b64 	%rd35723, %rd35711, 1;
	setp.gt.u64 	%p1890, %rd28291, 1873798617647539866;
	@%p1890 bra 	$L__BB3_1987;
	setp.eq.s64 	%p1891, %rd28291, 1873798617647539866;
	mov.u64 	%rd35725, %rd28288;
	mov.u64 	%rd35726, %rd28289;
	mov.u64 	%rd35727, %rd28290;
	mov.u64 	%rd35728, %rd28291;
	@%p1891 bra 	$L__BB3_1979;
	bra.uni 	$L__BB3_1988;
$L__BB3_1979:
	setp.gt.u64 	%p1892, %rd28290, 5412103778470702295;
	@%p1892 bra 	$L__BB3_1987;
	setp.ne.s64 	%p1893, %rd28290, 5412103778470702295;
	mov.b64 	%rd35728, 1873798617647539866;
	mov.u64 	%rd35725, %rd28288;
	mov.u64 	%rd35726, %rd28289;
	mov.u64 	%rd35727, %rd28290;
	@%p1893 bra 	$L__BB3_1988;
	setp.gt.u64 	%p1894, %rd28289, 7239337960414712511;
	@%p1894 bra 	$L__BB3_1987;
	setp.ne.s64 	%p1895, %rd28289, 7239337960414712511;
	mov.b64 	%rd35727, 5412103778470702295;
	mov.u64 	%rd35725, %rd28288;
	mov.u64 	%rd35726, %rd28289;
	@%p1895 bra 	$L__BB3_1988;
	setp.gt.u64 	%p1896, %rd28288, 7435674573564081700;
	@%p1896 bra 	$L__BB3_1987;
	setp.ne.s64 	%p1897, %rd28288, 7435674573564081700;
	mov.b64 	%rd35726, 7239337960414712511;
	mov.u64 	%rd35725, %rd28288;
	@%p1897 bra 	$L__BB3_1988;
	setp.gt.u64 	%p1898, %rd35724, 2210141511517208575;
	@%p1898 bra 	$L__BB3_1987;
	setp.ne.s64 	%p1899, %rd35724, 2210141511517208575;
	setp.lt.u64 	%p1900, %rd35723, -5044313057631688020;
	or.pred  	%p1901, %p1899, %p1900;
	mov.b64 	%rd35725, 7435674573564081700;
	@%p1901 bra 	$L__BB3_1988;
$L__BB3_1987:
	mov.b64 	%rd28292, -5044313057631688021;
	mov.b64 	%rd28293, 2210141511517208575;
	mov.b64 	%rd28294, 7435674573564081700;
	mov.b64 	%rd28295, 7239337960414712511;
	mov.b64 	%rd28296, 5412103778470702295;
	mov.b64 	%rd28297, 1873798617647539866;
	// begin inline asm
	sub.cc.u64 %rd35723, %rd35723, %rd28292;
subc.cc.u64 %rd35724, %rd35724, %rd28293;
subc.cc.u64 %rd28288, %rd28288, %rd28294;
subc.cc.u64 %rd28289, %rd28289, %rd28295;
subc.cc.u64 %rd28290, %rd28290, %rd28296;
subc.u64 %rd28291, %rd28291, %rd28297;

	// end inline asm
	mov.u64 	%rd35725, %rd28288;
	mov.u64 	%rd35726, %rd28289;
	mov.u64 	%rd35727, %rd28290;
	mov.u64 	%rd35728, %rd28291;
$L__BB3_1988:
	mov.b64 	{%r851, %r852}, %rd35722;
	mov.b64 	{%r853, %r854}, %rd35721;
	shf.l.wrap.b32 	%r855, %r854, %r851, 1;
	shf.l.wrap.b32 	%r856, %r851, %r852, 1;
	mov.b64 	%rd28319, {%r855, %r856};
	mov.b64 	{%r857, %r858}, %rd35720;
	shf.l.wrap.b32 	%r859, %r858, %r853, 1;
	shf.l.wrap.b32 	%r860, %r853, %r854, 1;
	mov.b64 	%rd28318, {%r859, %r860};
	mov.b64 	{%r861, %r862}, %rd35719;
	shf.l.wrap.b32 	%r863, %r862, %r857, 1;
	shf.l.wrap.b32 	%r864, %r857, %r858, 1;
	mov.b64 	%rd28317, {%r863, %r864};
	mov.b64 	{%r865, %r866}, %rd35718;
	shf.l.wrap.b32 	%r867, %r866, %r861, 1;
	shf.l.wrap.b32 	%r868, %r861, %r862, 1;
	mov.b64 	%rd28316, {%r867, %r868};
	mov.b64 	{%r869, %r870}, %rd35717;
	shf.l.wrap.b32 	%r871, %r870, %r865, 1;
	shf.l.wrap.b32 	%r872, %r865, %r866, 1;
	mov.b64 	%rd35730, {%r871, %r872};
	shl.b64 	%rd35729, %rd35717, 1;
	setp.gt.u64 	%p1902, %rd28319, 1873798617647539866;
	@%p1902 bra 	$L__BB3_1998;
	setp.eq.s64 	%p1903, %rd28319, 1873798617647539866;
	mov.u64 	%rd35731, %rd28316;
	mov.u64 	%rd35732, %rd28317;
	mov.u64 	%rd35733, %rd28318;
	mov.u64 	%rd35734, %rd28319;
	@%p1903 bra 	$L__BB3_1990;
	bra.uni 	$L__BB3_1999;
$L__BB3_1990:
	setp.gt.u64 	%p1904, %rd28318, 5412103778470702295;
	@%p1904 bra 	$L__BB3_1998;
	setp.ne.s64 	%p1905, %rd28318, 5412103778470702295;
	mov.b64 	%rd35734, 1873798617647539866;
	mov.u64 	%rd35731, %rd28316;
	mov.u64 	%rd35732, %rd28317;
	mov.u64 	%rd35733, %rd28318;
	@%p1905 bra 	$L__BB3_1999;
	setp.gt.u64 	%p1906, %rd28317, 7239337960414712511;
	@%p1906 bra 	$L__BB3_1998;
	setp.ne.s64 	%p1907, %rd28317, 7239337960414712511;
	mov.b64 	%rd35733, 5412103778470702295;
	mov.u64 	%rd35731, %rd28316;
	mov.u64 	%rd35732, %rd28317;
	@%p1907 bra 	$L__BB3_1999;
	setp.gt.u64 	%p1908, %rd28316, 7435674573564081700;
	@%p1908 bra 	$L__BB3_1998;
	setp.ne.s64 	%p1909, %rd28316, 7435674573564081700;
	mov.b64 	%rd35732, 7239337960414712511;
	mov.u64 	%rd35731, %rd28316;
	@%p1909 bra 	$L__BB3_1999;
	setp.gt.u64 	%p1910, %rd35730, 2210141511517208575;
	@%p1910 bra 	$L__BB3_1998;
	setp.ne.s64 	%p1911, %rd35730, 2210141511517208575;
	setp.lt.u64 	%p1912, %rd35729, -5044313057631688020;
	or.pred  	%p1913, %p1911, %p1912;
	mov.b64 	%rd35731, 7435674573564081700;
	@%p1913 bra 	$L__BB3_1999;
$L__BB3_1998:
	mov.b64 	%rd28320, -5044313057631688021;
	mov.b64 	%rd28321, 2210141511517208575;
	mov.b64 	%rd28322, 7435674573564081700;
	mov.b64 	%rd28323, 7239337960414712511;
	mov.b64 	%rd28324, 5412103778470702295;
	mov.b64 	%rd28325, 1873798617647539866;
	// begin inline asm
	sub.cc.u64 %rd35729, %rd35729, %rd28320;
subc.cc.u64 %rd35730, %rd35730, %rd28321;
subc.cc.u64 %rd28316, %rd28316, %rd28322;
subc.cc.u64 %rd28317, %rd28317, %rd28323;
subc.cc.u64 %rd28318, %rd28318, %rd28324;
subc.u64 %rd28319, %rd28319, %rd28325;

	// end inline asm
	mov.u64 	%rd35731, %rd28316;
	mov.u64 	%rd35732, %rd28317;
	mov.u64 	%rd35733, %rd28318;
	mov.u64 	%rd35734, %rd28319;
$L__BB3_1999:
	{ // callseq 9, 0
	.param .align 16 .b8 param0[96];
	st.param.v2.b64 	[param0], {%rd35699, %rd35700};
	st.param.v2.b64 	[param0+16], {%rd35701, %rd35702};
	st.param.v2.b64 	[param0+32], {%rd35703, %rd35704};
	st.param.v2.b64 	[param0+48], {%rd35705, %rd35706};
	st.param.v2.b64 	[param0+64], {%rd35707, %rd35708};
	st.param.v2.b64 	[param0+80], {%rd35709, %rd35710};
	.param .align 16 .b8 param1[96];
	st.param.v2.b64 	[param1], {%rd35723, %rd35724};
	st.param.v2.b64 	[param1+16], {%rd35725, %rd35726};
	st.param.v2.b64 	[param1+32], {%rd35727, %rd35728};
	st.param.v2.b64 	[param1+48], {%rd35729, %rd35730};
	st.param.v2.b64 	[param1+64], {%rd35731, %rd35732};
	st.param.v2.b64 	[param1+80], {%rd35733, %rd35734};
	.param .align 16 .b8 retval0[96];
	call.uni (retval0), 
	Fq2_mul, 
	(
	param0, 
	param1
	);
	ld.param.v2.b64 	{%rd28350, %rd28351}, [retval0];
	ld.param.v2.b64 	{%rd28352, %rd28353}, [retval0+16];
	ld.param.v2.b64 	{%rd28354, %rd28355}, [retval0+32];
	ld.param.v2.b64 	{%rd28356, %rd28357}, [retval0+48];
	ld.param.v2.b64 	{%rd28358, %rd28359}, [retval0+64];
	ld.param.v2.b64 	{%rd28360, %rd28361}, [retval0+80];
	} // callseq 9
	mov.u64 	%rd35740, %rd28129;
	mov.u64 	%rd35735, %rd28124;
	mov.u64 	%rd35737, %rd28126;
	mov.u64 	%rd35739, %rd28128;
	mov.u64 	%rd35736, %rd28125;
	mov.u64 	%rd35738, %rd28127;
	// begin inline asm
	sub.cc.u64 %rd35735, %rd35735, %rd2729;
subc.cc.u64 %rd35736, %rd35736, %rd2728;
subc.cc.u64 %rd35737, %rd35737, %rd2727;
subc.cc.u64 %rd35738, %rd35738, %rd2726;
subc.cc.u64 %rd35739, %rd35739, %rd2725;
subc.u64 %rd35740, %rd35740, %rd2724;

	// end inline asm
	setp.gt.u64 	%p1914, %rd28129, %rd2724;
	@%p1914 bra 	$L__BB3_2010;
	setp.ge.u64 	%p1915, %rd28129, %rd2724;
	@%p1915 bra 	$L__BB3_2001;
	bra.uni 	$L__BB3_2009;
$L__BB3_2001:
	setp.gt.u64 	%p1916, %rd28128, %rd2725;
	@%p1916 bra 	$L__BB3_2010;
	setp.lt.u64 	%p1917, %rd28128, %rd2725;
	@%p1917 bra 	$L__BB3_2009;
	setp.gt.u64 	%p1918, %rd28127, %rd2726;
	@%p1918 bra 	$L__BB3_2010;
	setp.lt.u64 	%p1919, %rd28127, %rd2726;
	@%p1919 bra 	$L__BB3_2009;
	setp.gt.u64 	%p1920, %rd28126, %rd2727;
	@%p1920 bra 	$L__BB3_2010;
	setp.lt.u64 	%p1921, %rd28126, %rd2727;
	@%p1921 bra 	$L__BB3_2009;
	setp.gt.u64 	%p1922, %rd28125, %rd2728;
	@%p1922 bra 	$L__BB3_2010;
	setp.lt.u64 	%p1923, %rd28125, %rd2728;
	setp.lt.u64 	%p1924, %rd28124, %rd2729;
	or.pred  	%p1925, %p1923, %p1924;
	@%p1925 bra 	$L__BB3_2009;
	bra.uni 	$L__BB3_2010;
$L__BB3_2009:
	mov.b64 	%rd28368, -5044313057631688021;
	mov.b64 	%rd28369, 2210141511517208575;
	mov.b64 	%rd28370, 7435674573564081700;
	mov.b64 	%rd28371, 7239337960414712511;
	mov.b64 	%rd28372, 5412103778470702295;
	mov.b64 	%rd28373, 1873798617647539866;
	// begin inline asm
	add.cc.u64 %rd35735, %rd35735, %rd28368;
addc.cc.u64 %rd35736, %rd35736, %rd28369;
addc.cc.u64 %rd35737, %rd35737, %rd28370;
addc.cc.u64 %rd35738, %rd35738, %rd28371;
addc.cc.u64 %rd35739, %rd35739, %rd28372;
addc.u64 %rd35740, %rd35740, %rd28373;

	// end inline asm
$L__BB3_2010:
	mov.u64 	%rd35745, %rd28134;
	mov.u64 	%rd35742, %rd28131;
	mov.u64 	%rd35744, %rd28133;
	mov.u64 	%rd35746, %rd28135;
	mov.u64 	%rd35741, %rd28130;
	mov.u64 	%rd35743, %rd28132;
	// begin inline asm
	sub.cc.u64 %rd35741, %rd35741, %rd2723;
subc.cc.u64 %rd35742, %rd35742, %rd2722;
subc.cc.u64 %rd35743, %rd35743, %rd2721;
subc.cc.u64 %rd35744, %rd35744, %rd2720;
subc.cc.u64 %rd35745, %rd35745, %rd2719;
subc.u64 %rd35746, %rd35746, %rd2718;

	// end inline asm
	setp.gt.u64 	%p1926, %rd28135, %rd2718;
	@%p1926 bra 	$L__BB3_2021;
	setp.ge.u64 	%p1927, %rd28135, %rd2718;
	@%p1927 bra 	$L__BB3_2012;
	bra.uni 	$L__BB3_2020;
$L__BB3_2012:
	setp.gt.u64 	%p1928, %rd28134, %rd2719;
	@%p1928 bra 	$L__BB3_2021;
	setp.lt.u64 	%p1929, %rd28134, %rd2719;
	@%p1929 bra 	$L__BB3_2020;
	setp.gt.u64 	%p1930, %rd28133, %rd2720;
	@%p1930 bra 	$L__BB3_2021;
	setp.lt.u64 	%p1931, %rd28133, %rd2720;
	@%p1931 bra 	$L__BB3_2020;
	setp.gt.u64 	%p1932, %rd28132, %rd2721;
	@%p1932 bra 	$L__BB3_2021;
	setp.lt.u64 	%p1933, %rd28132, %rd2721;
	@%p1933 bra 	$L__BB3_2020;
	setp.gt.u64 	%p1934, %rd28131, %rd2722;
	@%p1934 bra 	$L__BB3_2021;
	setp.lt.u64 	%p1935, %rd28131, %rd2722;
	setp.lt.u64 	%p1936, %rd28130, %rd2723;
	or.pred  	%p1937, %p1935, %p1936;
	@%p1937 bra 	$L__BB3_2020;
	bra.uni 	$L__BB3_2021;
$L__BB3_2020:
	mov.b64 	%rd28404, -5044313057631688021;
	mov.b64 	%rd28405, 2210141511517208575;
	mov.b64 	%rd28406, 7435674573564081700;
	mov.b64 	%rd28407, 7239337960414712511;
	mov.b64 	%rd28408, 5412103778470702295;
	mov.b64 	%rd28409, 1873798617647539866;
	// begin inline asm
	add.cc.u64 %rd35741, %rd35741, %rd28404;
addc.cc.u64 %rd35742, %rd35742, %rd28405;
addc.cc.u64 %rd35743, %rd35743, %rd28406;
addc.cc.u64 %rd35744, %rd35744, %rd28407;
addc.cc.u64 %rd35745, %rd35745, %rd28408;
addc.u64 %rd35746, %rd35746, %rd28409;

	// end inline asm
$L__BB3_2021:
	mov.b64 	{%r873, %r874}, %rd35740;
	mov.b64 	{%r875, %r876}, %rd35739;
	shf.l.wrap.b32 	%r877, %r876, %r873, 1;
	shf.l.wrap.b32 	%r878, %r873, %r874, 1;
	mov.b64 	%rd28431, {%r877, %r878};
	mov.b64 	{%r879, %r880}, %rd35738;
	shf.l.wrap.b32 	%r881, %r880, %r875, 1;
	shf.l.wrap.b32 	%r882, %r875, %r876, 1;
	mov.b64 	%rd28430, {%r881, %r882};
	mov.b64 	{%r883, %r884}, %rd35737;
	shf.l.wrap.b32 	%r885, %r884, %r879, 1;
	shf.l.wrap.b32 	%r886, %r879, %r880, 1;
	mov.b64 	%rd28429, {%r885, %r886};
	mov.b64 	{%r887, %r888}, %rd35736;
	shf.l.wrap.b32 	%r889, %r888, %r883, 1;
	shf.l.wrap.b32 	%r890, %r883, %r884, 1;
	mov.b64 	%rd28428, {%r889, %r890};
	mov.b64 	{%r891, %r892}, %rd35735;
	shf.l.wrap.b32 	%r893, %r892, %r887, 1;
	shf.l.wrap.b32 	%r894, %r887, %r888, 1;
	mov.b64 	%rd35748, {%r893, %r894};
	shl.b64 	%rd35747, %rd35735, 1;
	setp.gt.u64 	%p1938, %rd28431, 1873798617647539866;
	@%p1938 bra 	$L__BB3_2031;
	setp.eq.s64 	%p1939, %rd28431, 1873798617647539866;
	mov.u64 	%rd35749, %rd28428;
	mov.u64 	%rd35750, %rd28429;
	mov.u64 	%rd35751, %rd28430;
	mov.u64 	%rd35752, %rd28431;
	@%p1939 bra 	$L__BB3_2023;
	bra.uni 	$L__BB3_2032;
$L__BB3_2023:
	setp.gt.u64 	%p1940, %rd28430, 5412103778470702295;
	@%p1940 bra 	$L__BB3_2031;
	setp.ne.s64 	%p1941, %rd28430, 5412103778470702295;
	mov.b64 	%rd35752, 1873798617647539866;
	mov.u64 	%rd35749, %rd28428;
	mov.u64 	%rd35750, %rd28429;
	mov.u64 	%rd35751, %rd28430;
	@%p1941 bra 	$L__BB3_2032;
	setp.gt.u64 	%p1942, %rd28429, 7239337960414712511;
	@%p1942 bra 	$L__BB3_2031;
	setp.ne.s64 	%p1943, %rd28429, 7239337960414712511;
	mov.b64 	%rd35751, 5412103778470702295;
	mov.u64 	%rd35749, %rd28428;
	mov.u64 	%rd35750, %rd28429;
	@%p1943 bra 	$L__BB3_2032;
	setp.gt.u64 	%p1944, %rd28428, 7435674573564081700;
	@%p1944 bra 	$L__BB3_2031;
	setp.ne.s64 	%p1945, %rd28428, 7435674573564081700;
	mov.b64 	%rd35750, 7239337960414712511;
	mov.u64 	%rd35749, %rd28428;
	@%p1945 bra 	$L__BB3_2032;
	setp.gt.u64 	%p1946, %rd35748, 2210141511517208575;
	@%p1946 bra 	$L__BB3_2031;
	setp.ne.s64 	%p1947, %rd35748, 2210141511517208575;
	setp.lt.u64 	%p1948, %rd35747, -5044313057631688020;
	or.pred  	%p1949, %p1947, %p1948;
	mov.b64 	%rd35749, 7435674573564081700;
	@%p1949 bra 	$L__BB3_2032;
$L__BB3_2031:
	mov.b64 	%rd28432, -5044313057631688021;
	mov.b64 	%rd28433, 2210141511517208575;
	mov.b64 	%rd28434, 7435674573564081700;
	mov.b64 	%rd28435, 7239337960414712511;
	mov.b64 	%rd28436, 5412103778470702295;
	mov.b64 	%rd28437, 1873798617647539866;
	// begin inline asm
	sub.cc.u64 %rd35747, %rd35747, %rd28432;
subc.cc.u64 %rd35748, %rd35748, %rd28433;
subc.cc.u64 %rd28428, %rd28428, %rd28434;
subc.cc.u64 %rd28429, %rd28429, %rd28435;
subc.cc.u64 %rd28430, %rd28430, %rd28436;
subc.u64 %rd28431, %rd28431, %rd28437;

	// end inline asm
	mov.u64 	%rd35749, %rd28428;
	mov.u64 	%rd35750, %rd28429;
	mov.u64 	%rd35751, %rd28430;
	mov.u64 	%rd35752, %rd28431;
$L__BB3_2032:
	mov.b64 	{%r895, %r896}, %rd35746;
	mov.b64 	{%r897, %r898}, %rd35745;
	shf.l.wrap.b32 	%r899, %r898, %r895, 1;
	shf.l.wrap.b32 	%r900, %r895, %r896, 1;
	mov.b64 	%rd28459, {%r899, %r900};
	mov.b64 	{%r901, %r902}, %rd35744;
	shf.l.wrap.b32 	%r903, %r902, %r897, 1;
	shf.l.wrap.b32 	%r904, %r897, %r898, 1;
	mov.b64 	%rd28458, {%r903, %r904};
	mov.b64 	{%r905, %r906}, %rd35743;
	shf.l.wrap.b32 	%r907, %r906, %r901, 1;
	shf.l.wrap.b32 	%r908, %r901, %r902, 1;
	mov.b64 	%rd28457, {%r907, %r908};
	mov.b64 	{%r909, %r910}, %rd35742;
	shf.l.wrap.b32 	%r911, %r910, %r905, 1;
	shf.l.wrap.b32 	%r912, %r905, %r906, 1;
	mov.b64 	%rd28456, {%r911, %r912};
	mov.b64 	{%r913, %r914}, %rd35741;
	shf.l.wrap.b32 	%r915, %r914, %r909, 1;
	shf.l.wrap.b32 	%r916, %r909, %r910, 1;
	mov.b64 	%rd35754, {%r915, %r916};
	shl.b64 	%rd35753, %rd35741, 1;
	setp.gt.u64 	%p1950, %rd28459, 1873798617647539866;
	@%p1950 bra 	$L__BB3_2042;
	setp.eq.s64 	%p1951, %rd28459, 1873798617647539866;
	mov.u64 	%rd35755, %rd28456;
	mov.u64 	%rd35756, %rd28457;
	mov.u64 	%rd35757, %rd28458;
	mov.u64 	%rd35758, %rd28459;
	@%p1951 bra 	$L__BB3_2034;
	bra.uni 	$L__BB3_2043;
$L__BB3_2034:
	setp.gt.u64 	%p1952, %rd28458, 5412103778470702295;
	@%p1952 bra 	$L__BB3_2042;
	setp.ne.s64 	%p1953, %rd28458, 5412103778470702295;
	mov.b64 	%rd35758, 1873798617647539866;
	mov.u64 	%rd35755, %rd28456;
	mov.u64 	%rd35756, %rd28457;
	mov.u64 	%rd35757, %rd28458;
	@%p1953 bra 	$L__BB3_2043;
	setp.gt.u64 	%p1954, %rd28457, 7239337960414712511;
	@%p1954 bra 	$L__BB3_2042;
	setp.ne.s64 	%p1955, %rd28457, 7239337960414712511;
	mov.b64 	%rd35757, 5412103778470702295;
	mov.u64 	%rd35755, %rd28456;
	mov.u64 	%rd35756, %rd28457;
	@%p1955 bra 	$L__BB3_2043;
	setp.gt.u64 	%p1956, %rd28456, 7435674573564081700;
	@%p1956 bra 	$L__BB3_2042;
	setp.ne.s64 	%p1957, %rd28456, 7435674573564081700;
	mov.b64 	%rd35756, 7239337960414712511;
	mov.u64 	%rd35755, %rd28456;
	@%p1957 bra 	$L__BB3_2043;
	setp.gt.u64 	%p1958, %rd35754, 2210141511517208575;
	@%p1958 bra 	$L__BB3_2042;
	setp.ne.s64 	%p1959, %rd35754, 2210141511517208575;
	setp.lt.u64 	%p1960, %rd35753, -5044313057631688020;
	or.pred  	%p1961, %p1959, %p1960;
	mov.b64 	%rd35755, 7435674573564081700;
	@%p1961 bra 	$L__BB3_2043;
$L__BB3_2042:
	mov.b64 	%rd28460, -5044313057631688021;
	mov.b64 	%rd28461, 2210141511517208575;
	mov.b64 	%rd28462, 7435674573564081700;
	mov.b64 	%rd28463, 7239337960414712511;
	mov.b64 	%rd28464, 5412103778470702295;
	mov.b64 	%rd28465, 1873798617647539866;
	// begin inline asm
	sub.cc.u64 %rd35753, %rd35753, %rd28460;
subc.cc.u64 %rd35754, %rd35754, %rd28461;
subc.cc.u64 %rd28456, %rd28456, %rd28462;
subc.cc.u64 %rd28457, %rd28457, %rd28463;
subc.cc.u64 %rd28458, %rd28458, %rd28464;
subc.u64 %rd28459, %rd28459, %rd28465;

	// end inline asm
	mov.u64 	%rd35755, %rd28456;
	mov.u64 	%rd35756, %rd28457;
	mov.u64 	%rd35757, %rd28458;
	mov.u64 	%rd35758, %rd28459;
$L__BB3_2043:
	{ // callseq 10, 0
	.param .align 16 .b8 param0[96];
	st.param.v2.b64 	[param0], {%rd35537, %rd35538};
	st.param.v2.b64 	[param0+16], {%rd29240, %rd29241};
	st.param.v2.b64 	[param0+32], {%rd29242, %rd29243};
	st.param.v2.b64 	[param0+48], {%rd35543, %rd35544};
	st.param.v2.b64 	[param0+64], {%rd29258, %rd29259};
	st.param.v2.b64 	[param0+80], {%rd29260, %rd29261};
	.param .align 16 .b8 param1[96];
	st.param.v2.b64 	[param1], {%rd35723, %rd35724};
	st.param.v2.b64 	[param1+16], {%rd35725, %rd35726};
	st.param.v2.b64 	[param1+32], {%rd35727, %rd35728};
	st.param.v2.b64 	[param1+48], {%rd35729, %rd35730};
	st.param.v2.b64 	[param1+64], {%rd35731, %rd35732};
	st.param.v2.b64 	[param1+80], {%rd35733, %rd35734};
	.param .align 16 .b8 retval0[96];
	call.uni (retval0), 
	Fq2_mul, 
	(
	param0, 
	param1
	);
	ld.param.v2.b64 	{%rd28490, %rd28491}, [retval0];
	ld.param.v2.b64 	{%rd28492, %rd28493}, [retval0+16];
	ld.param.v2.b64 	{%rd28494, %rd28495}, [retval0+32];
	ld.param.v2.b64 	{%rd28496, %rd28497}, [retval0+48];
	ld.param.v2.b64 	{%rd28498, %rd28499}, [retval0+64];
	ld.param.v2.b64 	{%rd28500, %rd28501}, [retval0+80];
	} // callseq 10
	{ // callseq 11, 0
	.param .align 16 .b8 param0[96];
	st.param.v2.b64 	[param0], {%rd35747, %rd35748};
	st.param.v2.b64 	[param0+16], {%rd35749, %rd35750};
	st.param.v2.b64 	[param0+32], {%rd35751, %rd35752};
	st.param.v2.b64 	[param0+48], {%rd35753, %rd35754};
	st.param.v2.b64 	[param0+64], {%rd35755, %rd35756};
	st.param.v2.b64 	[param0+80], {%rd35757, %rd35758};
	.param .align 16 .b8 retval0[96];
	call.uni (retval0), 
	Fq2_sqr, 
	(
	param0
	);
	ld.param.v2.b64 	{%rd28502, %rd28503}, [retval0];
	ld.param.v2.b64 	{%rd28504, %rd28505}, [retval0+16];
	ld.param.v2.b64 	{%rd28506, %rd28507}, [retval0+32];
	ld.param.v2.b64 	{%rd28508, %rd28509}, [retval0+48];
	ld.param.v2.b64 	{%rd28510, %rd28511}, [retval0+64];
	ld.param.v2.b64 	{%rd28512, %rd28513}, [retval0+80];
	} // callseq 11
	mov.u64 	%rd35761, %rd28504;
	mov.u64 	%rd35763, %rd28506;
	mov.u64 	%rd35760, %rd28503;
	mov.u64 	%rd35762, %rd28505;
	mov.u64 	%rd35764, %rd28507;
	mov.u64 	%rd35759, %rd28502;
	// begin inline asm
	sub.cc.u64 %rd35759, %rd35759, %rd28350;
subc.cc.u64 %rd35760, %rd35760, %rd28351;
subc.cc.u64 %rd35761, %rd35761, %rd28352;
subc.cc.u64 %rd35762, %rd35762, %rd28353;
subc.cc.u64 %rd35763, %rd35763, %rd28354;
subc.u64 %rd35764, %rd35764, %rd28355;

	// end inline asm
	setp.gt.u64 	%p1962, %rd28507, %rd28355;
	@%p1962 bra 	$L__BB3_2054;
	setp.ge.u64 	%p1963, %rd28507, %rd28355;
	@%p1963 bra 	$L__BB3_2045;
	bra.uni 	$L__BB3_2053;
$L__BB3_2045:
	setp.gt.u64 	%p1964, %rd28506, %rd28354;
	@%p1964 bra 	$L__BB3_2054;
	setp.lt.u64 	%p1965, %rd28506, %rd28354;
	@%p1965 bra 	$L__BB3_2053;
	setp.gt.u64 	%p1966, %rd28505, %rd28353;
	@%p1966 bra 	$L__BB3_2054;
	setp.lt.u64 	%p1967, %rd28505, %rd28353;
	@%p1967 bra 	$L__BB3_2053;
	setp.gt.u64 	%p1968, %rd28504, %rd28352;
	@%p1968 bra 	$L__BB3_2054;
	setp.lt.u64 	%p1969, %rd28504, %rd28352;
	@%p1969 bra 	$L__BB3_2053;
	setp.gt.u64 	%p1970, %rd28503, %rd28351;
	@%p1970 bra 	$L__BB3_2054;
	setp.lt.u64 	%p1971, %rd28503, %rd28351;
	setp.lt.u64 	%p1972, %rd28502, %rd28350;
	or.pred  	%p1973, %p1971, %p1972;
	@%p1973 bra 	$L__BB3_2053;
	bra.uni 	$L__BB3_2054;
$L__BB3_2053:
	mov.b64 	%rd28520, -5044313057631688021;
	mov.b64 	%rd28521, 2210141511517208575;
	mov.b64 	%rd28522, 7435674573564081700;
	mov.b64 	%rd28523, 7239337960414712511;
	mov.b64 	%rd28524, 5412103778470702295;
	mov.b64 	%rd28525, 1873798617647539866;
	// begin inline asm
	add.cc.u64 %rd35759, %rd35759, %rd28520;
addc.cc.u64 %rd35760, %rd35760, %rd28521;
addc.cc.u64 %rd35761, %rd35761, %rd28522;
addc.cc.u64 %rd35762, %rd35762, %rd28523;
addc.cc.u64 %rd35763, %rd35763, %rd28524;
addc.u64 %rd35764, %rd35764, %rd28525;

	// end inline asm
$L__BB3_2054:
	mov.u64 	%rd35768, %rd28511;
	mov.u64 	%rd35770, %rd28513;
	mov.u64 	%rd35765, %rd28508;
	mov.u64 	%rd35767, %rd28510;
	mov.u64 	%rd35769, %rd28512;
	mov.u64 	%rd35766, %rd28509;
	// begin inline asm
	sub.cc.u64 %rd35765, %rd35765, %rd28356;
subc.cc.u64 %rd35766, %rd35766, %rd28357;
subc.cc.u64 %rd35767, %rd35767, %rd28358;
subc.cc.u64 %rd35768, %rd35768, %rd28359;
subc.cc.u64 %rd35769, %rd35769, %rd28360;
subc.u64 %rd35770, %rd35770, %rd28361;

	// end inline asm
	setp.gt.u64 	%p1974, %rd28513, %rd28361;
	@%p1974 bra 	$L__BB3_2065;
	setp.ge.u64 	%p1975, %rd28513, %rd28361;
	@%p1975 bra 	$L__BB3_2056;
	bra.uni 	$L__BB3_2064;
$L__BB3_2056:
	setp.gt.u64 	%p1976, %rd28512, %rd28360;
	@%p1976 bra 	$L__BB3_2065;
	setp.lt.u64 	%p1977, %rd28512, %rd28360;
	@%p1977 bra 	$L__BB3_2064;
	setp.gt.u64 	%p1978, %rd28511, %rd28359;
	@%p1978 bra 	$L__BB3_2065;
	setp.lt.u64 	%p1979, %rd28511, %rd28359;
	@%p1979 bra 	$L__BB3_2064;
	setp.gt.u64 	%p1980, %rd28510, %rd28358;
	@%p1980 bra 	$L__BB3_2065;
	setp.lt.u64 	%p1981, %rd28510, %rd28358;
	@%p1981 bra 	$L__BB3_2064;
	setp.gt.u64 	%p1982, %rd28509, %rd28357;
	@%p1982 bra 	$L__BB3_2065;
	setp.lt.u64 	%p1983, %rd28509, %rd28357;
	setp.lt.u64 	%p1984, %rd28508, %rd28356;
	or.pred  	%p1985, %p1983, %p1984;
	@%p1985 bra 	$L__BB3_2064;
	bra.uni 	$L__BB3_2065;
$L__BB3_2064:
	mov.b64 	%rd28556, -5044313057631688021;
	mov.b64 	%rd28557, 2210141511517208575;
	mov.b64 	%rd28558, 7435674573564081700;
	mov.b64 	%rd28559, 7239337960414712511;
	mov.b64 	%rd28560, 5412103778470702295;
	mov.b64 	%rd28561, 1873798617647539866;
	// begin inline asm
	add.cc.u64 %rd35765, %rd35765, %rd28556;
addc.cc.u64 %rd35766, %rd35766, %rd28557;
addc.cc.u64 %rd35767, %rd35767, %rd28558;
addc.cc.u64 %rd35768, %rd35768, %rd28559;
addc.cc.u64 %rd35769, %rd35769, %rd28560;
addc.u64 %rd35770, %rd35770, %rd28561;

	// end inline asm
$L__BB3_2065:
	mov.b64 	{%r917, %r918}, %rd28495;
	mov.b64 	{%r919, %r920}, %rd28494;
	shf.l.wrap.b32 	%r921, %r920, %r917, 1;
	shf.l.wrap.b32 	%r922, %r917, %r918, 1;
	mov.b64 	%rd28583, {%r921, %r922};
	mov.b64 	{%r923, %r924}, %rd28493;
	shf.l.wrap.b32 	%r925, %r924, %r919, 1;
	shf.l.wrap.b32 	%r926, %r919, %r920, 1;
	mov.b64 	%rd28582, {%r925, %r926};
	mov.b64 	{%r927, %r928}, %rd28492;
	shf.l.wrap.b32 	%r929, %r928, %r923, 1;
	shf.l.wrap.b32 	%r930, %r923, %r924, 1;
	mov.b64 	%rd28581, {%r929, %r930};
	mov.b64 	{%r931, %r932}, %rd28491;
	shf.l.wrap.b32 	%r933, %r932, %r927, 1;
	shf.l.wrap.b32 	%r934, %r927, %r928, 1;
	mov.b64 	%rd28580, {%r933, %r934};
	mov.b64 	{%r935, %r936}, %rd28490;
	shf.l.wrap.b32 	%r937, %r936, %r931, 1;
	shf.l.wrap.b32 	%r938, %r931, %r932, 1;
	mov.b64 	%rd35772, {%r937, %r938};
	setp.gt.u64 	%p1986, %rd28583, 1873798617647539866;
	@%p1986 bra 	$L__BB3_2075;
	shl.b64 	%rd35771, %rd28490, 1;
	setp.eq.s64 	%p1987, %rd28583, 1873798617647539866;
	mov.u64 	%rd35773, %rd28580;
	mov.u64 	%rd35774, %rd28581;
	mov.u64 	%rd35775, %rd28582;
	mov.u64 	%rd35776, %rd28583;
	@%p1987 bra 	$L__BB3_2067;
	bra.uni 	$L__BB3_2076;
$L__BB3_2067:
	setp.gt.u64 	%p1988, %rd28582, 5412103778470702295;
	@%p1988 bra 	$L__BB3_2075;
	setp.ne.s64 	%p1989, %rd28582, 5412103778470702295;
	mov.b64 	%rd35776, 1873798617647539866;
	mov.u64 	%rd35773, %rd28580;
	mov.u64 	%rd35774, %rd28581;
	mov.u64 	%rd35775, %rd28582;
	@%p1989 bra 	$L__BB3_2076;
	setp.gt.u64 	%p1990, %rd28581, 7239337960414712511;
	@%p1990 bra 	$L__BB3_2075;
	setp.ne.s64 	%p1991, %rd28581, 7239337960414712511;
	mov.b64 	%rd35775, 5412103778470702295;
	mov.u64 	%rd35773, %rd28580;
	mov.u64 	%rd35774, %rd28581;
	@%p1991 bra 	$L__BB3_2076;
	setp.gt.u64 	%p1992, %rd28580, 7435674573564081700;
	@%p1992 bra 	$L__BB3_2075;
	setp.ne.s64 	%p1993, %rd28580, 7435674573564081700;
	mov.b64 	%rd35774, 7239337960414712511;
	mov.u64 	%rd35773, %rd28580;
	@%p1993 bra 	$L__BB3_2076;
	setp.gt.u64 	%p1994, %rd35772, 2210141511517208575;
	@%p1994 bra 	$L__BB3_2075;
	setp.ne.s64 	%p1995, %rd35772, 2210141511517208575;
	shl.b64 	%rd35771, %rd28490, 1;
	setp.lt.u64 	%p1996, %rd35771, -5044313057631688020;
	or.pred  	%p1997, %p1995, %p1996;
	mov.b64 	%rd35773, 7435674573564081700;
	@%p1997 bra 	$L__BB3_2076;
$L__BB3_2075:
	shl.b64 	%rd35771, %rd28490, 1;
	mov.b64 	%rd28584, -5044313057631688021;
	mov.b64 	%rd28585, 2210141511517208575;
	mov.b64 	%rd28586, 7435674573564081700;
	mov.b64 	%rd28587, 7239337960414712511;
	mov.b64 	%rd28588, 5412103778470702295;
	mov.b64 	%rd28589, 1873798617647539866;
	// begin inline asm
	sub.cc.u64 %rd35771, %rd35771, %rd28584;
subc.cc.u64 %rd35772, %rd35772, %rd28585;
subc.cc.u64 %rd28580, %rd28580, %rd28586;
subc.cc.u64 %rd28581, %rd28581, %rd28587;
subc.cc.u64 %rd28582, %rd28582, %rd28588;
subc.u64 %rd28583, %rd28583, %rd28589;

	// end inline asm
	mov.u64 	%rd35773, %rd28580;
	mov.u64 	%rd35774, %rd28581;
	mov.u64 	%rd35775, %rd28582;
	mov.u64 	%rd35776, %rd28583;
$L__BB3_2076:
	mov.b64 	{%r939, %r940}, %rd28501;
	mov.b64 	{%r941, %r942}, %rd28500;
	shf.l.wrap.b32 	%r943, %r942, %r939, 1;
	shf.l.wrap.b32 	%r944, %r939, %r940, 1;
	mov.b64 	%rd28611, {%r943, %r944};
	mov.b64 	{%r945, %r946}, %rd28499;
	shf.l.wrap.b32 	%r947, %r946, %r941, 1;
	shf.l.wrap.b32 	%r948, %r941, %r942, 1;
	mov.b64 	%rd28610, {%r947, %r948};
	mov.b64 	{%r949, %r950}, %rd28498;
	shf.l.wrap.b32 	%r951, %r950, %r945, 1;
	shf.l.wrap.b32 	%r952, %r945, %r946, 1;
	mov.b64 	%rd28609, {%r951, %r952};
	mov.b64 	{%r953, %r954}, %rd28497;
	shf.l.wrap.b32 	%r955, %r954, %r949, 1;
	shf.l.wrap.b32 	%r956, %r949, %r950, 1;
	mov.b64 	%rd28608, {%r955, %r956};
	mov.b64 	{%r957, %r958}, %rd28496;
	shf.l.wrap.b32 	%r959, %r958, %r953, 1;
	shf.l.wrap.b32 	%r960, %r953, %r954, 1;
	mov.b64 	%rd35778, {%r959, %r960};
	setp.gt.u64 	%p1998, %rd28611, 1873798617647539866;
	@%p1998 bra 	$L__BB3_2086;
	shl.b64 	%rd35777, %rd28496, 1;
	setp.eq.s64 	%p1999, %rd28611, 1873798617647539866;
	mov.u64 	%rd35779, %rd28608;
	mov.u64 	%rd35780, %rd28609;
	mov.u64 	%rd35781, %rd28610;
	mov.u64 	%rd35782, %rd28611;
	@%p1999 bra 	$L__BB3_2078;
	bra.uni 	$L__BB3_2087;
$L__BB3_2078:
	setp.gt.u64 	%p2000, %rd28610, 5412103778470702295;
	@%p2000 bra 	$L__BB3_2086;
	setp.ne.s64 	%p2001, %rd28610, 5412103778470702295;
	mov.b64 	%rd35782, 1873798617647539866;
	mov.u64 	%rd35779, %rd28608;
	mov.u64 	%rd35780, %rd28609;
	mov.u64 	%rd35781, %rd28610;
	@%p2001 bra 	$L__BB3_2087;
	setp.gt.u64 	%p2002, %rd28609, 7239337960414712511;
	@%p2002 bra 	$L__BB3_2086;
	setp.ne.s64 	%p2003, %rd28609, 7239337960414712511;
	mov.b64 	%rd35781, 5412103778470702295;
	mov.u64 	%rd35779, %rd28608;
	mov.u64 	%rd35780, %rd28609;
	@%p2003 bra 	$L__BB3_2087;
	setp.gt.u64 	%p2004, %rd28608, 7435674573564081700;
	@%p2004 bra 	$L__BB3_2086;
	setp.ne.s64 	%p2005, %rd28608, 7435674573564081700;
	mov.b64 	%rd35780, 7239337960414712511;
	mov.u64 	%rd35779, %rd28608;
	@%p2005 bra 	$L__BB3_2087;
	setp.gt.u64 	%p2006, %rd35778, 2210141511517208575;
	@%p2006 bra 	$L__BB3_2086;
	setp.ne.s64 	%p2007, %rd35778, 2210141511517208575;
	shl.b64 	%rd35777, %rd28496, 1;
	setp.lt.u64 	%p2008, %rd35777, -5044313057631688020;
	or.pred  	%p2009, %p2007, %p2008;
	mov.b64 	%rd35779, 7435674573564081700;
	@%p2009 bra 	$L__BB3_2087;
$L__BB3_2086:
	shl.b64 	%rd35777, %rd28496, 1;
	mov.b64 	%rd28612, -5044313057631688021;
	mov.b64 	%rd28613, 2210141511517208575;
	mov.b64 	%rd28614, 7435674573564081700;
	mov.b64 	%rd28615, 7239337960414712511;
	mov.b64 	%rd28616, 5412103778470702295;
	mov.b64 	%rd28617, 1873798617647539866;
	// begin inline asm
	sub.cc.u64 %rd35777, %rd35777, %rd28612;
subc.cc.u64 %rd35778, %rd35778, %rd28613;
subc.cc.u64 %rd28608, %rd28608, %rd28614;
subc.cc.u64 %rd28609, %rd28609, %rd28615;
subc.cc.u64 %rd28610, %rd28610, %rd28616;
subc.u64 %rd28611, %rd28611, %rd28617;

	// end inline asm
	mov.u64 	%rd35779, %rd28608;
	mov.u64 	%rd35780, %rd28609;
	mov.u64 	%rd35781, %rd28610;
	mov.u64 	%rd35782, %rd28611;
$L__BB3_2087:
	mov.u64 	%rd35865, %rd35763;
	mov.u64 	%rd35862, %rd35760;
	mov.u64 	%rd35864, %rd35762;
	mov.u64 	%rd35866, %rd35764;
	mov.u64 	%rd35861, %rd35759;
	mov.u64 	%rd35863, %rd35761;
	// begin inline asm
	sub.cc.u64 %rd35861, %rd35861, %rd35771;
subc.cc.u64 %rd35862, %rd35862, %rd35772;
subc.cc.u64 %rd35863, %rd35863, %rd35773;
subc.cc.u64 %rd35864, %rd35864, %rd35774;
subc.cc.u64 %rd35865, %rd35865, %rd35775;
subc.u64 %rd35866, %rd35866, %rd35776;

	// end inline asm
	setp.gt.u64 	%p2010, %rd35764, %rd35776;
	@%p2010 bra 	$L__BB3_2098;
	setp.ge.u64 	%p2011, %rd35764, %rd35776;
	@%p2011 bra 	$L__BB3_2089;
	bra.uni 	$L__BB3_2097;
$L__BB3_2089:
	setp.gt.u64 	%p2012, %rd35763, %rd35775;
	@%p2012 bra 	$L__BB3_2098;
	setp.lt.u64 	%p2013, %rd35763, %rd35775;
	@%p2013 bra 	$L__BB3_2097;
	setp.gt.u64 	%p2014, %rd35762, %rd35774;
	@%p2014 bra 	$L__BB3_2098;
	setp.lt.u64 	%p2015, %rd35762, %rd35774;
	@%p2015 bra 	$L__BB3_2097;
	setp.gt.u64 	%p2016, %rd35761, %rd35773;
	@%p2016 bra 	$L__BB3_2098;
	setp.lt.u64 	%p2017, %rd35761, %rd35773;
	@%p2017 bra 	$L__BB3_2097;
	setp.gt.u64 	%p2018, %rd35760, %rd35772;
	@%p2018 bra 	$L__BB3_2098;
	setp.lt.u64 	%p2019, %rd35760, %rd35772;
	setp.lt.u64 	%p2020, %rd35759, %rd35771;
	or.pred  	%p2021, %p2019, %p2020;
	@%p2021 bra 	$L__BB3_2097;
	bra.uni 	$L__BB3_2098;
$L__BB3_2097:
	mov.b64 	%rd28648, -5044313057631688021;
	mov.b64 	%rd28649, 2210141511517208575;
	mov.b64 	%rd28650, 7435674573564081700;
	mov.b64 	%rd28651, 7239337960414712511;
	mov.b64 	%rd28652, 5412103778470702295;
	mov.b64 	%rd28653, 1873798617647539866;
	// begin inline asm
	add.cc.u64 %rd35861, %rd35861, %rd28648;
addc.cc.u64 %rd35862, %rd35862, %rd28649;
addc.cc.u64 %rd35863, %rd35863, %rd28650;
addc.cc.u64 %rd35864, %rd35864, %rd28651;
addc.cc.u64 %rd35865, %rd35865, %rd28652;
addc.u64 %rd35866, %rd35866, %rd28653;

	// end inline asm
$L__BB3_2098:
	mov.u64 	%rd35872, %rd35770;
	mov.u64 	%rd35867, %rd35765;
	mov.u64 	%rd35869, %rd35767;
	mov.u64 	%rd35871, %rd35769;
	mov.u64 	%rd35868, %rd35766;
	mov.u64 	%rd35870, %rd35768;
	// begin inline asm
	sub.cc.u64 %rd35867, %rd35867, %rd35777;
subc.cc.u64 %rd35868, %rd35868, %rd35778;
subc.cc.u64 %rd35869, %rd35869, %rd35779;
subc.cc.u64 %rd35870, %rd35870, %rd35780;
subc.cc.u64 %rd35871, %rd35871, %rd35781;
subc.u64 %rd35872, %rd35872, %rd35782;

	// end inline asm
	setp.gt.u64 	%p2022, %rd35770, %rd35782;
	@%p2022 bra 	$L__BB3_2109;
	setp.ge.u64 	%p2023, %rd35770, %rd35782;
	@%p2023 bra 	$L__BB3_2100;
	bra.uni 	$L__BB3_2108;
$L__BB3_2100:
	setp.gt.u64 	%p2024, %rd35769, %rd35781;
	@%p2024 bra 	$L__BB3_2109;
	setp.lt.u64 	%p2025, %rd35769, %rd35781;
	@%p2025 bra 	$L__BB3_2108;
	setp.gt.u64 	%p2026, %rd35768, %rd35780;
	@%p2026 bra 	$L__BB3_2109;
	setp.lt.u64 	%p2027, %rd35768, %rd35780;
	@%p2027 bra 	$L__BB3_2108;
	setp.gt.u64 	%p2028, %rd35767, %rd35779;
	@%p2028 bra 	$L__BB3_2109;
	setp.lt.u64 	%p2029, %rd35767, %rd35779;
	@%p2029 bra 	$L__BB3_2108;
	setp.gt.u64 	%p2030, %rd35766, %rd35778;
	@%p2030 bra 	$L__BB3_2109;
	setp.lt.u64 	%p2031, %rd35766, %rd35778;
	setp.lt.u64 	%p2032, %rd35765, %rd35777;
	or.pred  	%p2033, %p2031, %p2032;
	@%p2033 bra 	$L__BB3_2108;
	bra.uni 	$L__BB3_2109;
$L__BB3_2108:
	mov.b64 	%rd28684, -5044313057631688021;
	mov.b64 	%rd28685, 2210141511517208575;
	mov.b64 	%rd28686, 7435674573564081700;
	mov.b64 	%rd28687, 7239337960414712511;
	mov.b64 	%rd28688, 5412103778470702295;
	mov.b64 	%rd28689, 1873798617647539866;
	// begin inline asm
	add.cc.u64 %rd35867, %rd35867, %rd28684;
addc.cc.u64 %rd35868, %rd35868, %rd28685;
addc.cc.u64 %rd35869, %rd35869, %rd28686;
addc.cc.u64 %rd35870, %rd35870, %rd28687;
addc.cc.u64 %rd35871, %rd35871, %rd28688;
addc.u64 %rd35872, %rd35872, %rd28689;

	// end inline asm
$L__BB3_2109:
	{ // callseq 12, 0
	.param .align 16 .b8 param0[96];
	st.param.v2.b64 	[param0], {%rd2729, %rd2728};
	st.param.v2.b64 	[param0+16], {%rd2727, %rd2726};
	st.param.v2.b64 	[param0+32], {%rd2725, %rd2724};
	st.param.v2.b64 	[param0+48], {%rd2723, %rd2722};
	st.param.v2.b64 	[param0+64], {%rd2721, %rd2720};
	st.param.v2.b64 	[param0+80], {%rd2719, %rd2718};
	.param .align 16 .b8 param1[96];
	st.param.v2.b64 	[param1], {%rd28350, %rd28351};
	st.param.v2.b64 	[param1+16], {%rd28352, %rd28353};
	st.param.v2.b64 	[param1+32], {%rd28354, %rd28355};
	st.param.v2.b64 	[param1+48], {%rd28356, %rd28357};
	st.param.v2.b64 	[param1+64], {%rd28358, %rd28359};
	st.param.v2.b64 	[param1+80], {%rd28360, %rd28361};
	.param .align 16 .b8 retval0[96];
	call.uni (retval0), 
	Fq2_mul, 
	(
	param0, 
	param1
	);
	ld.param.v2.b64 	{%rd28696, %rd28697}, [retval0];
	ld.param.v2.b64 	{%rd28698, %rd28699}, [retval0+16];
	ld.param.v2.b64 	{%rd28700, %rd28701}, [retval0+32];
	ld.param.v2.b64 	{%rd28702, %rd28703}, [retval0+48];
	ld.param.v2.b64 	{%rd28704, %rd28705}, [retval0+64];
	ld.param.v2.b64 	{%rd28706, %rd28707}, [retval0+80];
	} // callseq 12
	mov.b64 	{%r961, %r962}, %rd28701;
	mov.b64 	{%r963, %r964}, %rd28700;
	shf.l.wrap.b32 	%r965, %r964, %r961, 1;
	shf.l.wrap.b32 	%r966, %r961, %r962, 1;
	mov.b64 	%rd28729, {%r965, %r966};
	mov.b64 	{%r967, %r968}, %rd28699;
	shf.l.wrap.b32 	%r969, %r968, %r963, 1;
	shf.l.wrap.b32 	%r970, %r963, %r964, 1;
	mov.b64 	%rd28728, {%r969, %r970};
	mov.b64 	{%r971, %r972}, %rd28698;
	shf.l.wrap.b32 	%r973, %r972, %r967, 1;
	shf.l.wrap.b32 	%r974, %r967, %r968, 1;
	mov.b64 	%rd28727, {%r973, %r974};
	mov.b64 	{%r975, %r976}, %rd28697;
	shf.l.wrap.b32 	%r977, %r976, %r971, 1;
	shf.l.wrap.b32 	%r978, %r971, %r972, 1;
	mov.b64 	%rd28726, {%r977, %r978};
	mov.b64 	{%r979, %r980}, %rd28696;
	shf.l.wrap.b32 	%r981, %r980, %r975, 1;
	shf.l.wrap.b32 	%r982, %r975, %r976, 1;
	mov.b64 	%rd35796, {%r981, %r982};
	shl.b64 	%rd35795, %rd28696, 1;
	setp.gt.u64 	%p2034, %rd28729, 1873798617647539866;
	@%p2034 bra 	$L__BB3_2119;
	setp.eq.s64 	%p2035, %rd28729, 1873798617647539866;
	mov.u64 	%rd35797, %rd28726;
	mov.u64 	%rd35798, %rd28727;
	mov.u64 	%rd35799, %rd28728;
	mov.u64 	%rd35800, %rd28729;
	@%p2035 bra 	$L__BB3_2111;
	bra.uni 	$L__BB3_2120;
$L__BB3_2111:
	setp.gt.u64 	%p2036, %rd28728, 5412103778470702295;
	@%p2036 bra 	$L__BB3_2119;
	setp.ne.s64 	%p2037, %rd28728, 5412103778470702295;
	mov.b64 	%rd35800, 1873798617647539866;
	mov.u64 	%rd35797, %rd28726;
	mov.u64 	%rd35798, %rd28727;
	mov.u64 	%rd35799, %rd28728;
	@%p2037 bra 	$L__BB3_2120;
	setp.gt.u64 	%p2038, %rd28727, 7239337960414712511;
	@%p2038 bra 	$L__BB3_2119;
	setp.ne.s64 	%p2039, %rd28727, 7239337960414712511;
	mov.b64 	%rd35799, 5412103778470702295;
	mov.u64 	%rd35797, %rd28726;
	mov.u64 	%rd35798, %rd28727;
	@%p2039 bra 	$L__BB3_2120;
	setp.gt.u64 	%p2040, %rd28726, 7435674573564081700;
	@%p2040 bra 	$L__BB3_2119;
	setp.ne.s64 	%p2041, %rd28726, 7435674573564081700;
	mov.b64 	%rd35798, 7239337960414712511;
	mov.u64 	%rd35797, %rd28726;
	@%p2041 bra 	$L__BB3_2120;
	setp.gt.u64 	%p2042, %rd35796, 2210141511517208575;
	@%p2042 bra 	$L__BB3_2119;
	setp.ne.s64 	%p2043, %rd35796, 2210141511517208575;
	setp.lt.u64 	%p2044, %rd35795, -5044313057631688020;
	or.pred  	%p2045, %p2043, %p2044;
	mov.b64 	%rd35797, 7435674573564081700;
	@%p2045 bra 	$L__BB3_2120;
$L__BB3_2119:
	mov.b64 	%rd28730, -5044313057631688021;
	mov.b64 	%rd28731, 2210141511517208575;
	mov.b64 	%rd28732, 7435674573564081700;
	mov.b64 	%rd28733, 7239337960414712511;
	mov.b64 	%rd28734, 5412103778470702295;
	mov.b64 	%rd28735, 1873798617647539866;
	// begin inline asm
	sub.cc.u64 %rd35795, %rd35795, %rd28730;
subc.cc.u64 %rd35796, %rd35796, %rd28731;
subc.cc.u64 %rd28726, %rd28726, %rd28732;
subc.cc.u64 %rd28727, %rd28727, %rd28733;
subc.cc.u64 %rd28728, %rd28728, %rd28734;
subc.u64 %rd28729, %rd28729, %rd28735;

	// end inline asm
	mov.u64 	%rd35797, %rd28726;
	mov.u64 	%rd35798, %rd28727;
	mov.u64 	%rd35799, %rd28728;
	mov.u64 	%rd35800, %rd28729;
$L__BB3_2120:
	mov.b64 	{%r983, %r984}, %rd28707;
	mov.b64 	{%r985, %r986}, %rd28706;
	shf.l.wrap.b32 	%r987, %r986, %r983, 1;
	shf.l.wrap.b32 	%r988, %r983, %r984, 1;
	mov.b64 	%rd28757, {%r987, %r988};
	mov.b64 	{%r989, %r990}, %rd28705;
	shf.l.wrap.b32 	%r991, %r990, %r985, 1;
	shf.l.wrap.b32 	%r992, %r985, %r986, 1;
	mov.b64 	%rd28756, {%r991, %r992};
	mov.b64 	{%r993, %r994}, %rd28704;
	shf.l.wrap.b32 	%r995, %r994, %r989, 1;
	shf.l.wrap.b32 	%r996, %r989, %r990, 1;
	mov.b64 	%rd28755, {%r995, %r996};
	mov.b64 	{%r997, %r998}, %rd28703;
	shf.l.wrap.b32 	%r999, %r998, %r993, 1;
	shf.l.wrap.b32 	%r1000, %r993, %r994, 1;
	mov.b64 	%rd28754, {%r999, %r1000};
	mov.b64 	{%r1001, %r1002}, %rd28702;
	shf.l.wrap.b32 	%r1003, %r1002, %r997, 1;
	shf.l.wrap.b32 	%r1004, %r997, %r998, 1;
	mov.b64 	%rd35802, {%r1003, %r1004};
	shl.b64 	%rd35801, %rd28702, 1;
	setp.gt.u64 	%p2046, %rd28757, 1873798617647539866;
	@%p2046 bra 	$L__BB3_2130;
	setp.eq.s64 	%p2047, %rd28757, 1873798617647539866;
	mov.u64 	%rd35803, %rd28754;
	mov.u64 	%rd35804, %rd28755;
	mov.u64 	%rd35805, %rd28756;
	mov.u64 	%rd35806, %rd28757;
	@%p2047 bra 	$L__BB3_2122;
	bra.uni 	$L__BB3_2131;
$L__BB3_2122:
	setp.gt.u64 	%p2048, %rd28756, 5412103778470702295;
	@%p2048 bra 	$L__BB3_2130;
	setp.ne.s64 	%p2049, %rd28756, 5412103778470702295;
	mov.b64 	%rd35806, 1873798617647539866;
	mov.u64 	%rd35803, %rd28754;
	mov.u64 	%rd35804, %rd28755;
	mov.u64 	%rd35805, %rd28756;
	@%p2049 bra 	$L__BB3_2131;
	setp.gt.u64 	%p2050, %rd28755, 7239337960414712511;
	@%p2050 bra 	$L__BB3_2130;
	setp.ne.s64 	%p2051, %rd28755, 7239337960414712511;
	mov.b64 	%rd35805, 5412103778470702295;
	mov.u64 	%rd35803, %rd28754;
	mov.u64 	%rd35804, %rd28755;
	@%p2051 bra 	$L__BB3_2131;
	setp.gt.u64 	%p2052, %rd28754, 7435674573564081700;
	@%p2052 bra 	$L__BB3_2130;
	setp.ne.s64 	%p2053, %rd28754, 7435674573564081700;
	mov.b64 	%rd35804, 7239337960414712511;
	mov.u64 	%rd35803, %rd28754;
	@%p2053 bra 	$L__BB3_2131;
	setp.gt.u64 	%p2054, %rd35802, 2210141511517208575;
	@%p2054 bra 	$L__BB3_2130;
	setp.ne.s64 	%p2055, %rd35802, 2210141511517208575;
	setp.lt.u64 	%p2056, %rd35801, -5044313057631688020;
	or.pred  	%p2057, %p2055, %p2056;
	mov.b64 	%rd35803, 7435674573564081700;
	@%p2057 bra 	$L__BB3_2131;
$L__BB3_2130:
	mov.b64 	%rd28758, -5044313057631688021;
	mov.b64 	%rd28759, 2210141511517208575;
	mov.b64 	%rd28760, 7435674573564081700;
	mov.b64 	%rd28761, 7239337960414712511;
	mov.b64 	%rd28762, 5412103778470702295;
	mov.b64 	%rd28763, 1873798617647539866;
	// begin inline asm
	sub.cc.u64 %rd35801, %rd35801, %rd28758;
subc.cc.u64 %rd35802, %rd35802, %rd28759;
subc.cc.u64 %rd28754, %rd28754, %rd28760;
subc.cc.u64 %rd28755, %rd28755, %rd28761;
subc.cc.u64 %rd28756, %rd28756, %rd28762;
subc.u64 %rd28757, %rd28757, %rd28763;

	// end inline asm
	mov.u64 	%rd35803, %rd28754;
	mov.u64 	%rd35804, %rd28755;
	mov.u64 	%rd35805, %rd28756;
	mov.u64 	%rd35806, %rd28757;
$L__BB3_2131:
	mov.u64 	%rd35809, %rd28492;
	mov.u64 	%rd35811, %rd28494;
	mov.u64 	%rd35808, %rd28491;
	mov.u64 	%rd35810, %rd28493;
	mov.u64 	%rd35812, %rd28495;
	mov.u64 	%rd35807, %rd28490;
	// begin inline asm
	sub.cc.u64 %rd35807, %rd35807, %rd35861;
subc.cc.u64 %rd35808, %rd35808, %rd35862;
subc.cc.u64 %rd35809, %rd35809, %rd35863;
subc.cc.u64 %rd35810, %rd35810, %rd35864;
subc.cc.u64 %rd35811, %rd35811, %rd35865;
subc.u64 %rd35812, %rd35812, %rd35866;

	// end inline asm
	setp.gt.u64 	%p2058, %rd28495, %rd35866;
	@%p2058 bra 	$L__BB3_2142;
	setp.ge.u64 	%p2059, %rd28495, %rd35866;
	@%p2059 bra 	$L__BB3_2133;
	bra.uni 	$L__BB3_2141;
$L__BB3_2133:
	setp.gt.u64 	%p2060, %rd28494, %rd35865;
	@%p2060 bra 	$L__BB3_2142;
	setp.lt.u64 	%p2061, %rd28494, %rd35865;
	@%p2061 bra 	$L__BB3_2141;
	setp.gt.u64 	%p2062, %rd28493, %rd35864;
	@%p2062 bra 	$L__BB3_2142;
	setp.lt.u64 	%p2063, %rd28493, %rd35864;
	@%p2063 bra 	$L__BB3_2141;
	setp.gt.u64 	%p2064, %rd28492, %rd35863;
	@%p2064 bra 	$L__BB3_2142;
	setp.lt.u64 	%p2065, %rd28492, %rd35863;
	@%p2065 bra 	$L__BB3_2141;
	setp.gt.u64 	%p2066, %rd28491, %rd35862;
	@%p2066 bra 	$L__BB3_2142;
	setp.lt.u64 	%p2067, %rd28491, %rd35862;
	setp.lt.u64 	%p2068, %rd28490, %rd35861;
	or.pred  	%p2069, %p2067, %p2068;
	@%p2069 bra 	$L__BB3_2141;
	bra.uni 	$L__BB3_2142;
$L__BB3_2141:
	mov.b64 	%rd28794, -5044313057631688021;
	mov.b64 	%rd28795, 2210141511517208575;
	mov.b64 	%rd28796, 7435674573564081700;
	mov.b64 	%rd28797, 7239337960414712511;
	mov.b64 	%rd28798, 5412103778470702295;
	mov.b64 	%rd28799, 1873798617647539866;
	// begin inline asm
	add.cc.u64 %rd35807, %rd35807, %rd28794;
addc.cc.u64 %rd35808, %rd35808, %rd28795;
addc.cc.u64 %rd35809, %rd35809, %rd28796;
addc.cc.u64 %rd35810, %rd35810, %rd28797;
addc.cc.u64 %rd35811, %rd35811, %rd28798;
addc.u64 %rd35812, %rd35812, %rd28799;

	// end inline asm
$L__BB3_2142:
	mov.u64 	%rd35816, %rd28499;
	mov.u64 	%rd35818, %rd28501;
	mov.u64 	%rd35813, %rd28496;
	mov.u64 	%rd35815, %rd28498;
	mov.u64 	%rd35817, %rd28500;
	mov.u64 	%rd35814, %rd28497;
	// begin inline asm
	sub.cc.u64 %rd35813, %rd35813, %rd35867;
subc.cc.u64 %rd35814, %rd35814, %rd35868;
subc.cc.u64 %rd35815, %rd35815, %rd35869;
subc.cc.u64 %rd35816, %rd35816, %rd35870;
subc.cc.u64 %rd35817, %rd35817, %rd35871;
subc.u64 %rd35818, %rd35818, %rd35872;

	// end inline asm
	setp.gt.u64 	%p2070, %rd28501, %rd35872;
	@%p2070 bra 	$L__BB3_2153;
	setp.ge.u64 	%p2071, %rd28501, %rd35872;
	@%p2071 bra 	$L__BB3_2144;
	bra.uni 	$L__BB3_2152;
$L__BB3_2144:
	setp.gt.u64 	%p2072, %rd28500, %rd35871;
	@%p2072 bra 	$L__BB3_2153;
	setp.lt.u64 	%p2073, %rd28500, %rd35871;
	@%p2073 bra 	$L__BB3_2152;
	setp.gt.u64 	%p2074, %rd28499, %rd35870;
	@%p2074 bra 	$L__BB3_2153;
	setp.lt.u64 	%p2075, %rd28499, %rd35870;
	@%p2075 bra 	$L__BB3_2152;
	setp.gt.u64 	%p2076, %rd28498, %rd35869;
	@%p2076 bra 	$L__BB3_2153;
	setp.lt.u64 	%p2077, %rd28498, %rd35869;
	@%p2077 bra 	$L__BB3_2152;
	setp.gt.u64 	%p2078, %rd28497, %rd35868;
	@%p2078 bra 	$L__BB3_2153;
	setp.lt.u64 	%p2079, %rd28497, %rd35868;
	setp.lt.u64 	%p2080, %rd28496, %rd35867;
	or.pred  	%p2081, %p2079, %p2080;
	@%p2081 bra 	$L__BB3_2152;
	bra.uni 	$L__BB3_2153;
$L__BB3_2152:
	mov.b64 	%rd28830, -5044313057631688021;
	mov.b64 	%rd28831, 2210141511517208575;
	mov.b64 	%rd28832, 7435674573564081700;
	mov.b64 	%rd28833, 7239337960414712511;
	mov.b64 	%rd28834, 5412103778470702295;
	mov.b64 	%rd28835, 1873798617647539866;
	// begin inline asm
	add.cc.u64 %rd35813, %rd35813, %rd28830;
addc.cc.u64 %rd35814, %rd35814, %rd28831;
addc.cc.u64 %rd35815, %rd35815, %rd28832;
addc.cc.u64 %rd35816, %rd35816, %rd28833;
addc.cc.u64 %rd35817, %rd35817, %rd28834;
addc.u64 %rd35818, %rd35818, %rd28835;

	// end inline asm
$L__BB3_2153:
	{ // callseq 13, 0
	.param .align 16 .b8 param0[96];
	st.param.v2.b64 	[param0], {%rd35807, %rd35808};
	st.param.v2.b64 	[param0+16], {%rd35809, %rd35810};
	st.param.v2.b64 	[param0+32], {%rd35811, %rd35812};
	st.param.v2.b64 	[param0+48], {%rd35813, %rd35814};
	st.param.v2.b64 	[param0+64], {%rd35815, %rd35816};
	st.param.v2.b64 	[param0+80], {%rd35817, %rd35818};
	.param .align 16 .b8 param1[96];
	st.param.v2.b64 	[param1], {%rd35747, %rd35748};
	st.param.v2.b64 	[param1+16], {%rd35749, %rd35750};
	st.param.v2.b64 	[param1+32], {%rd35751, %rd35752};
	st.param.v2.b64 	[param1+48], {%rd35753, %rd35754};
	st.param.v2.b64 	[param1+64], {%rd35755, %rd35756};
	st.param.v2.b64 	[param1+80], {%rd35757, %rd35758};
	.param .align 16 .b8 retval0[96];
	call.uni (retval0), 
	Fq2_mul, 
	(
	param0, 
	param1
	);
	ld.param.v2.b64 	{%rd28860, %rd28861}, [retval0];
	ld.param.v2.b64 	{%rd28862, %rd28863}, [retval0+16];
	ld.param.v2.b64 	{%rd28864, %rd28865}, [retval0+32];
	ld.param.v2.b64 	{%rd28866, %rd28867}, [retval0+48];
	ld.param.v2.b64 	{%rd28868, %rd28869}, [retval0+64];
	ld.param.v2.b64 	{%rd28870, %rd28871}, [retval0+80];
	} // callseq 13
	mov.u64 	%rd35873, %rd28860;
	mov.u64 	%rd35875, %rd28862;
	mov.u64 	%rd35877, %rd28864;
	mov.u64 	%rd35874, %rd28861;
	mov.u64 	%rd35876, %rd28863;
	mov.u64 	%rd35878, %rd28865;
	// begin inline asm
	sub.cc.u64 %rd35873, %rd35873, %rd35795;
subc.cc.u64 %rd35874, %rd35874, %rd35796;
subc.cc.u64 %rd35875, %rd35875, %rd35797;
subc.cc.u64 %rd35876, %rd35876, %rd35798;
subc.cc.u64 %rd35877, %rd35877, %rd35799;
subc.u64 %rd35878, %rd35878, %rd35800;

	// end inline asm
	setp.gt.u64 	%p2082, %rd28865, %rd35800;
	@%p2082 bra 	$L__BB3_2164;
	setp.ge.u64 	%p2083, %rd28865, %rd35800;
	@%p2083 bra 	$L__BB3_2155;
	bra.uni 	$L__BB3_2163;
$L__BB3_2155:
	setp.gt.u64 	%p2084, %rd28864, %rd35799;
	@%p2084 bra 	$L__BB3_2164;
	setp.lt.u64 	%p2085, %rd28864, %rd35799;
	@%p2085 bra 	$L__BB3_2163;
	setp.gt.u64 	%p2086, %rd28863, %rd35798;
	@%p2086 bra 	$L__BB3_2164;
	setp.lt.u64 	%p2087, %rd28863, %rd35798;
	@%p2087 bra 	$L__BB3_2163;
	setp.gt.u64 	%p2088, %rd28862, %rd35797;
	@%p2088 bra 	$L__BB3_2164;
	setp.lt.u64 	%p2089, %rd28862, %rd35797;
	@%p2089 bra 	$L__BB3_2163;
	setp.gt.u64 	%p2090, %rd28861, %rd35796;
	@%p2090 bra 	$L__BB3_2164;
	setp.lt.u64 	%p2091, %rd28861, %rd35796;
	setp.lt.u64 	%p2092, %rd28860, %rd35795;
	or.pred  	%p2093, %p2091, %p2092;
	@%p2093 bra 	$L__BB3_2163;
	bra.uni 	$L__BB3_2164;
$L__BB3_2163:
	mov.b64 	%rd28878, -5044313057631688021;
	mov.b64 	%rd28879, 2210141511517208575;
	mov.b64 	%rd28880, 7435674573564081700;
	mov.b64 	%rd28881, 7239337960414712511;
	mov.b64 	%rd28882, 5412103778470702295;
	mov.b64 	%rd28883, 1873798617647539866;
	// begin inline asm
	add.cc.u64 %rd35873, %rd35873, %rd28878;
addc.cc.u64 %rd35874, %rd35874, %rd28879;
addc.cc.u64 %rd35875, %rd35875, %rd28880;
addc.cc.u64 %rd35876, %rd35876, %rd28881;
addc.cc.u64 %rd35877, %rd35877, %rd28882;
addc.u64 %rd35878, %rd35878, %rd28883;

	// end inline asm
$L__BB3_2164:
	mov.u64 	%rd35880, %rd28867;
	mov.u64 	%rd35882, %rd28869;
	mov.u64 	%rd35884, %rd28871;
	mov.u64 	%rd35879, %rd28866;
	mov.u64 	%rd35881, %rd28868;
	mov.u64 	%rd35883, %rd28870;
	// begin inline asm
	sub.cc.u64 %rd35879, %rd35879, %rd35801;
subc.cc.u64 %rd35880, %rd35880, %rd35802;
subc.cc.u64 %rd35881, %rd35881, %rd35803;
subc.cc.u64 %rd35882, %rd35882, %rd35804;
subc.cc.u64 %rd35883, %rd35883, %rd35805;
subc.u64 %rd35884, %rd35884, %rd35806;

	// end inline asm
	setp.gt.u64 	%p2094, %rd28871, %rd35806;
	@%p2094 bra 	$L__BB3_2175;
	setp.ge.u64 	%p2095, %rd28871, %rd35806;
	@%p2095 bra 	$L__BB3_2166;
	bra.uni 	$L__BB3_2174;
$L__BB3_2166:
	setp.gt.u64 	%p2096, %rd28870, %rd35805;
	@%p2096 bra 	$L__BB3_2175;
	setp.lt.u64 	%p2097, %rd28870, %rd35805;
	@%p2097 bra 	$L__BB3_2174;
	setp.gt.u64 	%p2098, %rd28869, %rd35804;
	@%p2098 bra 	$L__BB3_2175;
	setp.lt.u64 	%p2099, %rd28869, %rd35804;
	@%p2099 bra 	$L__BB3_2174;
	setp.gt.u64 	%p2100, %rd28868, %rd35803;
	@%p2100 bra 	$L__BB3_2175;
	setp.lt.u64 	%p2101, %rd28868, %rd35803;
	@%p2101 bra 	$L__BB3_2174;
	setp.gt.u64 	%p2102, %rd28867, %rd35802;
	@%p2102 bra 	$L__BB3_2175;
	setp.lt.u64 	%p2103, %rd28867, %rd35802;
	setp.lt.u64 	%p2104, %rd28866, %rd35801;
	or.pred  	%p2105, %p2103, %p2104;
	@%p2105 bra 	$L__BB3_2174;
	bra.uni 	$L__BB3_2175;
$L__BB3_2174:
	mov.b64 	%rd28914, -5044313057631688021;
	mov.b64 	%rd28915, 2210141511517208575;
	mov.b64 	%rd28916, 7435674573564081700;
	mov.b64 	%rd28917, 7239337960414712511;
	mov.b64 	%rd28918, 5412103778470702295;
	mov.b64 	%rd28919, 1873798617647539866;
	// begin inline asm
	add.cc.u64 %rd35879, %rd35879, %rd28914;
addc.cc.u64 %rd35880, %rd35880, %rd28915;
addc.cc.u64 %rd35881, %rd35881, %rd28916;
addc.cc.u64 %rd35882, %rd35882, %rd28917;
addc.cc.u64 %rd35883, %rd35883, %rd28918;
addc.u64 %rd35884, %rd35884, %rd28919;

	// end inline asm
$L__BB3_2175:
	// begin inline asm
	add.cc.u64 %rd35831, %rd35831, %rd35699;
addc.cc.u64 %rd35832, %rd35832, %rd35700;
addc.cc.u64 %rd28928, %rd28928, %rd35701;
addc.cc.u64 %rd28929, %rd28929, %rd35702;
addc.cc.u64 %rd28930, %rd28930, %rd35703;
addc.u64 %rd28931, %rd28931, %rd35704;

	// end inline asm
	setp.gt.u64 	%p2106, %rd28931, 1873798617647539866;
	@%p2106 bra 	$L__BB3_2185;
	setp.eq.s64 	%p2107, %rd28931, 1873798617647539866;
	mov.u64 	%rd35833, %rd28928;
	mov.u64 	%rd35834, %rd28929;
	mov.u64 	%rd35835, %rd28930;
	mov.u64 	%rd35836, %rd28931;
	@%p2107 bra 	$L__BB3_2177;
	bra.uni 	$L__BB3_2186;
$L__BB3_2177:
	setp.gt.u64 	%p2108, %rd28930, 5412103778470702295;
	@%p2108 bra 	$L__BB3_2185;
	setp.ne.s64 	%p2109, %rd28930, 5412103778470702295;
	mov.b64 	%rd35836, 1873798617647539866;
	mov.u64 	%rd35833, %rd28928;
	mov.u64 	%rd35834, %rd28929;
	mov.u64 	%rd35835, %rd28930;
	@%p2109 bra 	$L__BB3_2186;
	setp.gt.u64 	%p2110, %rd28929, 7239337960414712511;
	@%p2110 bra 	$L__BB3_2185;
	setp.ne.s64 	%p2111, %rd28929, 7239337960414712511;
	mov.b64 	%rd35835, 5412103778470702295;
	mov.u64 	%rd35833, %rd28928;
	mov.u64 	%rd35834, %rd28929;
	@%p2111 bra 	$L__BB3_2186;
	setp.gt.u64 	%p2112, %rd28928, 7435674573564081700;
	@%p2112 bra 	$L__BB3_2185;
	setp.ne.s64 	%p2113, %rd28928, 7435674573564081700;
	mov.b64 	%rd35834, 7239337960414712511;
	mov.u64 	%rd35833, %rd28928;
	@%p2113 bra 	$L__BB3_2186;
	setp.gt.u64 	%p2114, %rd35832, 2210141511517208575;
	@%p2114 bra 	$L__BB3_2185;
	setp.ne.s64 	%p2115, %rd35832, 2210141511517208575;
	setp.lt.u64 	%p2116, %rd35831, -5044313057631688021;
	or.pred  	%p2117, %p2115, %p2116;
	mov.b64 	%rd35833, 7435674573564081700;
	@%p2117 bra 	$L__BB3_2186;
$L__BB3_2185:
	mov.b64 	%rd28960, -5044313057631688021;
	mov.b64 	%rd28961, 2210141511517208575;
	mov.b64 	%rd28962, 7435674573564081700;
	mov.b64 	%rd28963, 7239337960414712511;
	mov.b64 	%rd28964, 5412103778470702295;
	mov.b64 	%rd28965, 1873798617647539866;
	// begin inline asm
	sub.cc.u64 %rd35831, %rd35831, %rd28960;
subc.cc.u64 %rd35832, %rd35832, %rd28961;
subc.cc.u64 %rd28928, %rd28928, %rd28962;
subc.cc.u64 %rd28929, %rd28929, %rd28963;
subc.cc.u64 %rd28930, %rd28930, %rd28964;
subc.u64 %rd28931, %rd28931, %rd28965;

	// end inline asm
	mov.u64 	%rd35833, %rd28928;
	mov.u64 	%rd35834, %rd28929;
	mov.u64 	%rd35835, %rd28930;
	mov.u64 	%rd35836, %rd28931;
$L__BB3_2186:
	// begin inline asm
	add.cc.u64 %rd35837, %rd35837, %rd35705;
addc.cc.u64 %rd35838, %rd35838, %rd35706;
addc.cc.u64 %rd28974, %rd28974, %rd35707;
addc.cc.u64 %rd28975, %rd28975, %rd35708;
addc.cc.u64 %rd28976, %rd28976, %rd35709;
addc.u64 %rd28977, %rd28977, %rd35710;

	// end inline asm
	setp.gt.u64 	%p2118, %rd28977, 1873798617647539866;
	@%p2118 bra 	$L__BB3_2196;
	setp.eq.s64 	%p2119, %rd28977, 1873798617647539866;
	mov.u64 	%rd35839, %rd28974;
	mov.u64 	%rd35840, %rd28975;
	mov.u64 	%rd35841, %rd28976;
	mov.u64 	%rd35842, %rd28977;
	@%p2119 bra 	$L__BB3_2188;
	bra.uni 	$L__BB3_2197;
$L__BB3_2188:
	setp.gt.u64 	%p2120, %rd28976, 5412103778470702295;
	@%p2120 bra 	$L__BB3_2196;
	setp.ne.s64 	%p2121, %rd28976, 5412103778470702295;
	mov.b64 	%rd35842, 1873798617647539866;
	mov.u64 	%rd35839, %rd28974;
	mov.u64 	%rd35840, %rd28975;
	mov.u64 	%rd35841, %rd28976;
	@%p2121 bra 	$L__BB3_2197;
	setp.gt.u64 	%p2122, %rd28975, 7239337960414712511;
	@%p2122 bra 	$L__BB3_2196;
	setp.ne.s64 	%p2123, %rd28975, 7239337960414712511;
	mov.b64 	%rd35841, 5412103778470702295;
	mov.u64 	%rd35839, %rd28974;
	mov.u64 	%rd35840, %rd28975;
	@%p2123 bra 	$L__BB3_2197;
	setp.gt.u64 	%p2124, %rd28974, 7435674573564081700;
	@%p2124 bra 	$L__BB3_2196;
	setp.ne.s64 	%p2125, %rd28974, 7435674573564081700;
	mov.b64 	%rd35840, 7239337960414712511;
	mov.u64 	%rd35839, %rd28974;
	@%p2125 bra 	$L__BB3_2197;
	setp.gt.u64 	%p2126, %rd35838, 2210141511517208575;
	@%p2126 bra 	$L__BB3_2196;
	setp.ne.s64 	%p2127, %rd35838, 2210141511517208575;
	setp.lt.u64 	%p2128, %rd35837, -5044313057631688021;
	or.pred  	%p2129, %p2127, %p2128;
	mov.b64 	%rd35839, 7435674573564081700;
	@%p2129 bra 	$L__BB3_2197;
$L__BB3_2196:
	mov.b64 	%rd29006, -5044313057631688021;
	mov.b64 	%rd29007, 2210141511517208575;
	mov.b64 	%rd29008, 7435674573564081700;
	mov.b64 	%rd29009, 7239337960414712511;
	mov.b64 	%rd29010, 5412103778470702295;
	mov.b64 	%rd29011, 1873798617647539866;
	// begin inline asm
	sub.cc.u64 %rd35837, %rd35837, %rd29006;
subc.cc.u64 %rd35838, %rd35838, %rd29007;
subc.cc.u64 %rd28974, %rd28974, %rd29008;
subc.cc.u64 %rd28975, %rd28975, %rd29009;
subc.cc.u64 %rd28976, %rd28976, %rd29010;
subc.u64 %rd28977, %rd28977, %rd29011;

	// end inline asm
	mov.u64 	%rd35839, %rd28974;
	mov.u64 	%rd35840, %rd28975;
	mov.u64 	%rd35841, %rd28976;
	mov.u64 	%rd35842, %rd28977;
$L__BB3_2197:
	{ // callseq 14, 0
	.param .align 16 .b8 param0[96];
	st.param.v2.b64 	[param0], {%rd35831, %rd35832};
	st.param.v2.b64 	[param0+16], {%rd35833, %rd35834};
	st.param.v2.b64 	[param0+32], {%rd35835, %rd35836};
	st.param.v2.b64 	[param0+48], {%rd35837, %rd35838};
	st.param.v2.b64 	[param0+64], {%rd35839, %rd35840};
	st.param.v2.b64 	[param0+80], {%rd35841, %rd35842};
	.param .align 16 .b8 retval0[96];
	call.uni (retval0), 
	Fq2_sqr, 
	(
	param0
	);
	ld.param.v2.b64 	{%rd29036, %rd29037}, [retval0];
	ld.param.v2.b64 	{%rd29038, %rd29039}, [retval0+16];
	ld.param.v2.b64 	{%rd29040, %rd29041}, [retval0+32];
	ld.param.v2.b64 	{%rd29042, %rd29043}, [retval0+48];
	ld.param.v2.b64 	{%rd29044, %rd29045}, [retval0+64];
	ld.param.v2.b64 	{%rd29046, %rd29047}, [retval0+80];
	} // callseq 14
	mov.u64 	%rd35844, %rd29037;
	mov.u64 	%rd35846, %rd29039;
	mov.u64 	%rd35848, %rd29041;
	mov.u64 	%rd35843, %rd29036;
	mov.u64 	%rd35845, %rd29038;
	mov.u64 	%rd35847, %rd29040;
	// begin inline asm
	sub.cc.u64 %rd35843, %rd35843, %rd28071;
subc.cc.u64 %rd35844, %rd35844, %rd28072;
subc.cc.u64 %rd35845, %rd35845, %rd28073;
subc.cc.u64 %rd35846, %rd35846, %rd28074;
subc.cc.u64 %rd35847, %rd35847, %rd28075;
subc.u64 %rd35848, %rd35848, %rd28076;

	// end inline asm
	setp.gt.u64 	%p2130, %rd29041, %rd28076;
	@%p2130 bra 	$L__BB3_2208;
	setp.ge.u64 	%p2131, %rd29041, %rd28076;
	@%p2131 bra 	$L__BB3_2199;
	bra.uni 	$L__BB3_2207;
$L__BB3_2199:
	setp.gt.u64 	%p2132, %rd29040, %rd28075;
	@%p2132 bra 	$L__BB3_2208;
	setp.lt.u64 	%p2133, %rd29040, %rd28075;
	@%p2133 bra 	$L__BB3_2207;
	setp.gt.u64 	%p2134, %rd29039, %rd28074;
	@%p2134 bra 	$L__BB3_2208;
	setp.lt.u64 	%p2135, %rd29039, %rd28074;
	@%p2135 bra 	$L__BB3_2207;
	setp.gt.u64 	%p2136, %rd29038, %rd28073;
	@%p2136 bra 	$L__BB3_2208;
	setp.lt.u64 	%p2137, %rd29038, %rd28073;
	@%p2137 bra 	$L__BB3_2207;
	setp.gt.u64 	%p2138, %rd29037, %rd28072;
	@%p2138 bra 	$L__BB3_2208;
	setp.lt.u64 	%p2139, %rd29037, %rd28072;
	setp.lt.u64 	%p2140, %rd29036, %rd28071;
	or.pred  	%p2141, %p2139, %p2140;
	@%p2141 bra 	$L__BB3_2207;
	bra.uni 	$L__BB3_2208;
$L__BB3_2207:
	mov.b64 	%rd29054, -5044313057631688021;
	mov.b64 	%rd29055, 2210141511517208575;
	mov.b64 	%rd29056, 7435674573564081700;
	mov.b64 	%rd29057, 7239337960414712511;
	mov.b64 	%rd29058, 5412103778470702295;
	mov.b64 	%rd29059, 1873798617647539866;
	// begin inline asm
	add.cc.u64 %rd35843, %rd35843, %rd29054;
addc.cc.u64 %rd35844, %rd35844, %rd29055;
addc.cc.u64 %rd35845, %rd35845, %rd29056;
addc.cc.u64 %rd35846, %rd35846, %rd29057;
addc.cc.u64 %rd35847, %rd35847, %rd29058;
addc.u64 %rd35848, %rd35848, %rd29059;

	// end inline asm
$L__BB3_2208:
	mov.u64 	%rd35849, %rd29042;
	mov.u64 	%rd35851, %rd29044;
	mov.u64 	%rd35853, %rd29046;
	mov.u64 	%rd35850, %rd29043;
	mov.u64 	%rd35852, %rd29045;
	mov.u64 	%rd35854, %rd29047;
	// begin inline asm
	sub.cc.u64 %rd35849, %rd35849, %rd28077;
subc.cc.u64 %rd35850, %rd35850, %rd28078;
subc.cc.u64 %rd35851, %rd35851, %rd28079;
subc.cc.u64 %rd35852, %rd35852, %rd28080;
subc.cc.u64 %rd35853, %rd35853, %rd28081;
subc.u64 %rd35854, %rd35854, %rd28082;

	// end inline asm
	setp.gt.u64 	%p2142, %rd29047, %rd28082;
	@%p2142 bra 	$L__BB3_2219;
	setp.ge.u64 	%p2143, %rd29047, %rd28082;
	@%p2143 bra 	$L__BB3_2210;
	bra.uni 	$L__BB3_2218;
$L__BB3_2210:
	setp.gt.u64 	%p2144, %rd29046, %rd28081;
	@%p2144 bra 	$L__BB3_2219;
	setp.lt.u64 	%p2145, %rd29046, %rd28081;
	@%p2145 bra 	$L__BB3_2218;
	setp.gt.u64 	%p2146, %rd29045, %rd28080;
	@%p2146 bra 	$L__BB3_2219;
	setp.lt.u64 	%p2147, %rd29045, %rd28080;
	@%p2147 bra 	$L__BB3_2218;
	setp.gt.u64 	%p2148, %rd29044, %rd28079;
	@%p2148 bra 	$L__BB3_2219;
	setp.lt.u64 	%p2149, %rd29044, %rd28079;
	@%p2149 bra 	$L__BB3_2218;
	setp.gt.u64 	%p2150, %rd29043, %rd28078;
	@%p2150 bra 	$L__BB3_2219;
	setp.lt.u64 	%p2151, %rd29043, %rd28078;
	setp.lt.u64 	%p2152, %rd29042, %rd28077;
	or.pred  	%p2153, %p2151, %p2152;
	@%p2153 bra 	$L__BB3_2218;
	bra.uni 	$L__BB3_2219;
$L__BB3_2218:
	mov.b64 	%rd29090, -5044313057631688021;
	mov.b64 	%rd29091, 2210141511517208575;
	mov.b64 	%rd29092, 7435674573564081700;
	mov.b64 	%rd29093, 7239337960414712511;
	mov.b64 	%rd29094, 5412103778470702295;
	mov.b64 	%rd29095, 1873798617647539866;
	// begin inline asm
	add.cc.u64 %rd35849, %rd35849, %rd29090;
addc.cc.u64 %rd35850, %rd35850, %rd29091;
addc.cc.u64 %rd35851, %rd35851, %rd29092;
addc.cc.u64 %rd35852, %rd35852, %rd29093;
addc.cc.u64 %rd35853, %rd35853, %rd29094;
addc.u64 %rd35854, %rd35854, %rd29095;

	// end inline asm
$L__BB3_2219:
	mov.u64 	%rd35888, %rd35846;
	mov.u64 	%rd35890, %rd35848;
	mov.u64 	%rd35885, %rd35843;
	mov.u64 	%rd35887, %rd35845;
	mov.u64 	%rd35889, %rd35847;
	mov.u64 	%rd35886, %rd35844;
	// begin inline asm
	sub.cc.u64 %rd35885, %rd35885, %rd28208;
subc.cc.u64 %rd35886, %rd35886, %rd28209;
subc.cc.u64 %rd35887, %rd35887, %rd28210;
subc.cc.u64 %rd35888, %rd35888, %rd28211;
subc.cc.u64 %rd35889, %rd35889, %rd28212;
subc.u64 %rd35890, %rd35890, %rd28213;

	// end inline asm
	setp.gt.u64 	%p2154, %rd35848, %rd28213;
	@%p2154 bra 	$L__BB3_2230;
	setp.ge.u64 	%p2155, %rd35848, %rd28213;
	@%p2155 bra 	$L__BB3_2221;
	bra.uni 	$L__BB3_2229;
$L__BB3_2221:
	setp.gt.u64 	%p2156, %rd35847, %rd28212;
	@%p2156 bra 	$L__BB3_2230;
	setp.lt.u64 	%p2157, %rd35847, %rd28212;
	@%p2157 bra 	$L__BB3_2229;
	setp.gt.u64 	%p2158, %rd35846, %rd28211;
	@%p2158 bra 	$L__BB3_2230;
	setp.lt.u64 	%p2159, %rd35846, %rd28211;
	@%p2159 bra 	$L__BB3_2229;
	setp.gt.u64 	%p2160, %rd35845, %rd28210;
	@%p2160 bra 	$L__BB3_2230;
	setp.lt.u64 	%p2161, %rd35845, %rd28210;
	@%p2161 bra 	$L__BB3_2229;
	setp.gt.u64 	%p2162, %rd35844, %rd28209;
	@%p2162 bra 	$L__BB3_2230;
	setp.lt.u64 	%p2163, %rd35844, %rd28209;
	setp.lt.u64 	%p2164, %rd35843, %rd28208;
	or.pred  	%p2165, %p2163, %p2164;
	@%p2165 bra 	$L__BB3_2229;
	bra.uni 	$L__BB3_2230;
$L__BB3_2229:
	mov.b64 	%rd29126, -5044313057631688021;
	mov.b64 	%rd29127, 2210141511517208575;
	mov.b64 	%rd29128, 7435674573564081700;
	mov.b64 	%rd29129, 7239337960414712511;
	mov.b64 	%rd29130, 5412103778470702295;
	mov.b64 	%rd29131, 1873798617647539866;
	// begin inline asm
	add.cc.u64 %rd35885, %rd35885, %rd29126;
addc.cc.u64 %rd35886, %rd35886, %rd29127;
addc.cc.u64 %rd35887, %rd35887, %rd29128;
addc.cc.u64 %rd35888, %rd35888, %rd29129;
addc.cc.u64 %rd35889, %rd35889, %rd29130;
addc.u64 %rd35890, %rd35890, %rd29131;

	// end inline asm
$L__BB3_2230:
	mov.u64 	%rd35895, %rd35853;
	mov.u64 	%rd35892, %rd35850;
	mov.u64 	%rd35894, %rd35852;
	mov.u64 	%rd35896, %rd35854;
	mov.u64 	%rd35891, %rd35849;
	mov.u64 	%rd35893, %rd35851;
	// begin inline asm
	sub.cc.u64 %rd35891, %rd35891, %rd28214;
subc.cc.u64 %rd35892, %rd35892, %rd28215;
subc.cc.u64 %rd35893, %rd35893, %rd28216;
subc.cc.u64 %rd35894, %rd35894, %rd28217;
subc.cc.u64 %rd35895, %rd35895, %rd28218;
subc.u64 %rd35896, %rd35896, %rd28219;

	// end inline asm
	setp.gt.u64 	%p2166, %rd35854, %rd28219;
	@%p2166 bra 	$L__BB3_2241;
	setp.ge.u64 	%p2167, %rd35854, %rd28219;
	@%p2167 bra 	$L__BB3_2232;
	bra.uni 	$L__BB3_2240;
$L__BB3_2232:
	setp.gt.u64 	%p2168, %rd35853, %rd28218;
	@%p2168 bra 	$L__BB3_2241;
	setp.lt.u64 	%p2169, %rd35853, %rd28218;
	@%p2169 bra 	$L__BB3_2240;
	setp.gt.u64 	%p2170, %rd35852, %rd28217;
	@%p2170 bra 	$L__BB3_2241;
	setp.lt.u64 	%p2171, %rd35852, %rd28217;
	@%p2171 bra 	$L__BB3_2240;
	setp.gt.u64 	%p2172, %rd35851, %rd28216;
	@%p2172 bra 	$L__BB3_2241;
	setp.lt.u64 	%p2173, %rd35851, %rd28216;
	@%p2173 bra 	$L__BB3_2240;
	setp.gt.u64 	%p2174, %rd35850, %rd28215;
	@%p2174 bra 	$L__BB3_2241;
	setp.lt.u64 	%p2175, %rd35850, %rd28215;
	setp.lt.u64 	%p2176, %rd35849, %rd28214;
	or.pred  	%p2177, %p2175, %p2176;
	@%p2177 bra 	$L__BB3_2240;
	bra.uni 	$L__BB3_2241;
$L__BB3_2240:
	mov.b64 	%rd29162, -5044313057631688021;
	mov.b64 	%rd29163, 2210141511517208575;
	mov.b64 	%rd29164, 7435674573564081700;
	mov.b64 	%rd29165, 7239337960414712511;
	mov.b64 	%rd29166, 5412103778470702295;
	mov.b64 	%rd29167, 1873798617647539866;
	// begin inline asm
	add.cc.u64 %rd35891, %rd35891, %rd29162;
addc.cc.u64 %rd35892, %rd35892, %rd29163;
addc.cc.u64 %rd35893, %rd35893, %rd29164;
addc.cc.u64 %rd35894, %rd35894, %rd29165;
addc.cc.u64 %rd35895, %rd35895, %rd29166;
addc.u64 %rd35896, %rd35896, %rd29167;

	// end inline asm
$L__BB3_2241:
	add.s32 	%r1269, %r2091, -1;
	mul.wide.u32 	%rd30216, %r1269, 288;
	add.s64 	%rd30217, %rd1, %rd30216;
	st.global.u64 	[%rd30217+280], %rd35896;
	st.global.u64 	[%rd30217+272], %rd35895;
	st.global.u64 	[%rd30217+264], %rd35894;
	st.global.u64 	[%rd30217+256], %rd35893;
	st.global.u64 	[%rd30217+248], %rd35892;
	st.global.u64 	[%rd30217+240], %rd35891;
	st.global.u64 	[%rd30217+232], %rd35890;
	st.global.u64 	[%rd30217+224], %rd35889;
	st.global.u64 	[%rd30217+216], %rd35888;
	st.global.u64 	[%rd30217+208], %rd35887;
	st.global.u64 	[%rd30217+200], %rd35886;
	st.global.u64 	[%rd30217+192], %rd35885;
	st.global.u64 	[%rd30217+184], %rd35884;
	st.global.u64 	[%rd30217+176], %rd35883;
	st.global.u64 	[%rd30217+168], %rd35882;
	st.global.u64 	[%rd30217+160], %rd35881;
	st.global.u64 	[%rd30217+152], %rd35880;
	st.global.u64 	[%rd30217+144], %rd35879;
	st.global.u64 	[%rd30217+136], %rd35878;
	st.global.u64 	[%rd30217+128], %rd35877;
	st.global.u64 	[%rd30217+120], %rd35876;
	st.global.u64 	[%rd30217+112], %rd35875;
	st.global.u64 	[%rd30217+104], %rd35874;
	st.global.u64 	[%rd30217+96], %rd35873;
	st.global.u64 	[%rd30217+88], %rd35872;
	st.global.u64 	[%rd30217+80], %rd35871;
	st.global.u64 	[%rd30217+72], %rd35870;
	st.global.u64 	[%rd30217+64], %rd35869;
	st.global.u64 	[%rd30217+56], %rd35868;
	st.global.u64 	[%rd30217+48], %rd35867;
	st.global.u64 	[%rd30217+40], %rd35866;
	st.global.u64 	[%rd30217+32], %rd35865;
	st.global.u64 	[%rd30217+24], %rd35864;
	st.global.u64 	[%rd30217+16], %rd35863;
	st.global.u64 	[%rd30217+8], %rd35862;
	st.global.u64 	[%rd30217], %rd35861;
$L__BB3_2242:
	add.s32 	%r2084, %r2084, 1;
	setp.lt.u32 	%p2514, %r2084, %r16;
	@%p2514 bra 	$L__BB3_15;
$L__BB3_2243:
	ld.param.u32 	%r2078, [g2_bellman_multiexp_param_7];
	setp.eq.s32 	%p2515, %r2078, 0;
	mov.b64 	%rd36654, 8505329371266088957;
	mov.b64 	%rd36655, -1444529529945325566;
	mov.b64 	%rd36656, 6865905132761471162;
	mov.b64 	%rd36657, 8632934651105793861;
	mov.b64 	%rd36658, 6631298214892334189;
	mov.b64 	%rd36659, 1582556514881692819;
	mov.b64 	%rd36677, 0;
	mov.u64 	%rd36676, %rd36677;
	mov.u64 	%rd36675, %rd36677;
	mov.u64 	%rd36674, %rd36677;
	mov.u64 	%rd36673, %rd36677;
	mov.u64 	%rd36672, %rd36677;
	mov.u64 	%rd36671, %rd36677;
	mov.u64 	%rd36670, %rd36677;
	mov.u64 	%rd36669, %rd36677;
	mov.u64 	%rd36668, %rd36677;
	mov.u64 	%rd36667, %rd36677;
	mov.u64 	%rd36666, %rd36677;
	mov.u64 	%rd36665, %rd36677;
	mov.u64 	%rd36664, %rd36677;
	mov.u64 	%rd36663, %rd36677;
	mov.u64 	%rd36662, %rd36677;
	mov.u64 	%rd36661, %rd36677;
	mov.u64 	%rd36660, %rd36677;
	mov.u64 	%rd36653, %rd36677;
	mov.u64 	%rd36652, %rd36677;
	mov.u64 	%rd36651, %rd36677;
	mov.u64 	%rd36650, %rd36677;
	mov.u64 	%rd36649, %rd36677;
	mov.u64 	%rd36648, %rd36677;
	mov.u64 	%rd36647, %rd36677;
	mov.u64 	%rd36646, %rd36677;
	mov.u64 	%rd36645, %rd36677;
	mov.u64 	%rd36644, %rd36677;
	mov.u64 	%rd36643, %rd36677;
	mov.u64 	%rd36642, %rd36677;
	@%p2515 bra 	$L__BB3_3452;
	ld.param.u32 	%r2079, [g2_bellman_multiexp_param_7];
	ld.param.u64 	%rd34646, [g2_bellman_multiexp_param_1];
	mov.b32 	%r1270, -1;
	shl.b32 	%r1271, %r1270, %r2079;
	not.b32 	%r1272, %r1271;
	mov.u32 	%r1273, %ctaid.x;
	mov.u32 	%r1274, %ntid.x;
	mov.u32 	%r1275, %tid.x;
	mad.lo.s32 	%r1276, %r1273, %r1274, %r1275;
	mul.lo.s32 	%r1277, %r1276, %r1272;
	sub.s32 	%r1278, -2, %r1271;
	neg.s32 	%r2092, %r1271;
	mul.wide.u32 	%rd30232, %r1277, 288;
	mul.wide.u32 	%rd30233, %r1278, 288;
	add.s64 	%rd30234, %rd30232, %rd30233;
	cvta.to.global.u64 	%rd30235, %rd34646;
	add.s64 	%rd30236, %rd30234, %rd30235;
	add.s64 	%rd35897, %rd30236, 144;
	mov.b64 	%rd36305, 1582556514881692819;
	mov.b64 	%rd36304, 6631298214892334189;
	mov.b64 	%rd36303, 8632934651105793861;
	mov.b64 	%rd36302, 6865905132761471162;
	mov.b64 	%rd36301, -1444529529945325566;
	mov.b64 	%rd36300, 8505329371266088957;
	mov.b64 	%rd36288, 0;
	mov.u64 	%rd36289, %rd36288;
	mov.u64 	%rd36290, %rd36288;
	mov.u64 	%rd36291, %rd36288;
	mov.u64 	%rd36292, %rd36288;
	mov.u64 	%rd36293, %rd36288;
	mov.u64 	%rd36294, %rd36288;
	mov.u64 	%rd36295, %rd36288;
	mov.u64 	%rd36296, %rd36288;
	mov.u64 	%rd36297, %rd36288;
	mov.u64 	%rd36298, %rd36288;
	mov.u64 	%rd36299, %rd36288;
	mov.u64 	%rd36306, %rd36288;
	mov.u64 	%rd36307, %rd36288;
	mov.u64 	%rd36308, %rd36288;
	mov.u64 	%rd36309, %rd36288;
	mov.u64 	%rd36310, %rd36288;
	mov.u64 	%rd36311, %rd36288;
	mov.u64 	%rd36312, %rd36288;
	mov.u64 	%rd36313, %rd36288;
	mov.u64 	%rd36314, %rd36288;
	mov.u64 	%rd36315, %rd36288;
	mov.u64 	%rd36316, %rd36288;
	mov.u64 	%rd36317, %rd36288;
	mov.u64 	%rd36318, %rd36288;
	mov.u64 	%rd36319, %rd36288;
	mov.u64 	%rd36320, %rd36288;
	mov.u64 	%rd36321, %rd36288;
	mov.u64 	%rd36322, %rd36288;
	mov.u64 	%rd36323, %rd36288;
	mov.u64 	%rd36642, %rd36288;
	mov.u64 	%rd36643, %rd36288;
	mov.u64 	%rd36644, %rd36288;
	mov.u64 	%rd36645, %rd36288;
	mov.u64 	%rd36646, %rd36288;
	mov.u64 	%rd36647, %rd36288;
	mov.u64 	%rd36648, %rd36288;
	mov.u64 	%rd36649, %rd36288;
	mov.u64 	%rd36650, %rd36288;
	mov.u64 	%rd36651, %rd36288;
	mov.u64 	%rd36652, %rd36288;
	mov.u64 	%rd36653, %rd36288;
	mov.u64 	%rd36654, %rd36300;
	mov.u64 	%rd36655, %rd36301;
	mov.u64 	%rd36656, %rd36302;
	mov.u64 	%rd36657, %rd36303;
	mov.u64 	%rd36658, %rd36304;
	mov.u64 	%rd36659, %rd36305;
	mov.u64 	%rd36660, %rd36288;
	mov.u64 	%rd36661, %rd36288;
	mov.u64 	%rd36662, %rd36288;
	mov.u64 	%rd36663, %rd36288;
	mov.u64 	%rd36664, %rd36288;
	mov.u64 	%rd36665, %rd36288;
	mov.u64 	%rd36666, %rd36288;
	mov.u64 	%rd36667, %rd36288;
	mov.u64 	%rd36668, %rd36288;
	mov.u64 	%rd36669, %rd36288;
	mov.u64 	%rd36670, %rd36288;
	mov.u64 	%rd36671, %rd36288;
	mov.u64 	%rd36672, %rd36288;
	mov.u64 	%rd36673, %rd36288;
	mov.u64 	%rd36674, %rd36288;
	mov.u64 	%rd36675, %rd36288;
	mov.u64 	%rd36676, %rd36288;
	mov.u64 	%rd36677, %rd36288;
$L__BB3_2245:
	mov.u64 	%rd33390, %rd36677;
	mov.u64 	%rd33389, %rd36676;
	mov.u64 	%rd33388, %rd36675;
	mov.u64 	%rd33387, %rd36674;
	mov.u64 	%rd36613, %rd36673;
	mov.u64 	%rd36612, %rd36672;
	mov.u64 	%rd33344, %rd36671;
	mov.u64 	%rd33343, %rd36670;
	mov.u64 	%rd33342, %rd36669;
	mov.u64 	%rd33341, %rd36668;
	mov.u64 	%rd36607, %rd36667;
	mov.u64 	%rd36606, %rd36666;
	mov.u64 	%rd4101, %rd36665;
	mov.u64 	%rd4100, %rd36664;
	mov.u64 	%rd4099, %rd36663;
	mov.u64 	%rd4098, %rd36662;
	mov.u64 	%rd4097, %rd36661;
	mov.u64 	%rd4096, %rd36660;
	mov.u64 	%rd4095, %rd36659;
	mov.u64 	%rd4094, %rd36658;
	mov.u64 	%rd4093, %rd36657;
	mov.u64 	%rd4092, %rd36656;
	mov.u64 	%rd4091, %rd36655;
	mov.u64 	%rd4090, %rd36654;
	mov.u64 	%rd33714, %rd36653;
	mov.u64 	%rd33713, %rd36652;
	mov.u64 	%rd33712, %rd36651;
	mov.u64 	%rd33711, %rd36650;
	mov.u64 	%rd36331, %rd36649;
	mov.u64 	%rd36330, %rd36648;
	mov.u64 	%rd33668, %rd36647;
	mov.u64 	%rd33667, %rd36646;
	mov.u64 	%rd33666, %rd36645;
	mov.u64 	%rd33665, %rd36644;
	mov.u64 	%rd36325, %rd36643;
	mov.u64 	%rd36324, %rd36642;
	mov.u64 	%rd31188, %rd36323;
	mov.u64 	%rd31187, %rd36322;
	mov.u64 	%rd31186, %rd36321;
	mov.u64 	%rd31185, %rd36320;
	mov.u64 	%rd36259, %rd36319;
	mov.u64 	%rd36258, %rd36318;
	mov.u64 	%rd31142, %rd36317;
	mov.u64 	%rd31141, %rd36316;
	mov.u64 	%rd31140, %rd36315;
	mov.u64 	%rd31139, %rd36314;
	mov.u64 	%rd36253, %rd36313;
	mov.u64 	%rd36252, %rd36312;
	mov.u64 	%rd4065, %rd36311;
	mov.u64 	%rd4064, %rd36310;
	mov.u64 	%rd4063, %rd36309;
	mov.u64 	%rd4062, %rd36308;
	mov.u64 	%rd4061, %rd36307;
	mov.u64 	%rd4060, %rd36306;
	mov.u64 	%rd4059, %rd36305;
	mov.u64 	%rd4058, %rd36304;
	mov.u64 	%rd4057, %rd36303;
	mov.u64 	%rd4056, %rd36302;
	mov.u64 	%rd4055, %rd36301;
	mov.u64 	%rd4054, %rd36300;
	mov.u64 	%rd31512, %rd36299;
	mov.u64 	%rd31511, %rd36298;
	mov.u64 	%rd31510, %rd36297;
	mov.u64 	%rd31509, %rd36296;
	mov.u64 	%rd35977, %rd36295;
	mov.u64 	%rd35976, %rd36294;
	mov.u64 	%rd31466, %rd36293;
	mov.u64 	%rd31465, %rd36292;
	mov.u64 	%rd31464, %rd36291;
	mov.u64 	%rd31463, %rd36290;
	mov.u64 	%rd35971, %rd36289;
	mov.u64 	%rd35970, %rd36288;
	mov.u32 	%r40, %r2092;
	ld.global.u64 	%rd4114, [%rd35897+136];
	ld.global.u64 	%rd4115, [%rd35897+128];
	ld.global.u64 	%rd4116, [%rd35897+120];
	ld.global.u64 	%rd4117, [%rd35897+112];
	ld.global.u64 	%rd4118, [%rd35897+104];
	ld.global.u64 	%rd4119, [%rd35897+96];
	ld.global.u64 	%rd4120, [%rd35897+88];
	ld.global.u64 	%rd4121, [%rd35897+80];
	ld.global.u64 	%rd4122, [%rd35897+72];
	ld.global.u64 	%rd4123, [%rd35897+64];
	ld.global.u64 	%rd4124, [%rd35897+56];
	ld.global.u64 	%rd4125, [%rd35897+48];
	ld.global.u64 	%rd4126, [%rd35897+40];
	ld.global.u64 	%rd4127, [%rd35897+32];
	ld.global.u64 	%rd4128, [%rd35897+24];
	ld.global.u64 	%rd4129, [%rd35897+16];
	ld.global.u64 	%rd4130, [%rd35897+8];
	ld.global.u64 	%rd4131, [%rd35897];
	ld.global.u64 	%rd4132, [%rd35897+-8];
	ld.global.u64 	%rd4133, [%rd35897+-16];
	ld.global.u64 	%rd4134, [%rd35897+-24];
	ld.global.u64 	%rd4135, [%rd35897+-32];
	ld.global.u64 	%rd4136, [%rd35897+-40];
	ld.global.u64 	%rd4137, [%rd35897+-48];
	ld.global.u64 	%rd4138, [%rd35897+-56];
	ld.global.u64 	%rd4139, [%rd35897+-64];
	ld.global.u64 	%rd4140, [%rd35897+-72];
	ld.global.u64 	%rd4141, [%rd35897+-80];
	ld.global.u64 	%rd4142, [%rd35897+-88];
	ld.global.u64 	%rd4143, [%rd35897+-96];
	ld.global.u64 	%rd4144, [%rd35897+-104];
	ld.global.u64 	%rd4145, [%rd35897+-112];
	ld.global.u64 	%rd4146, [%rd35897+-120];
	ld.global.u64 	%rd4147, [%rd35897+-128];
	ld.global.u64 	%rd4148, [%rd35897+-136];
	ld.global.u64 	%rd4149, [%rd35897+-144];
	or.b64  	%rd30237, %rd36252, %rd36253;
	or.b64  	%rd30238, %rd30237, %rd31139;
	or.b64  	%rd30239, %rd30238, %rd31140;
	or.b64  	%rd30240, %rd30239, %rd31141;
	or.b64  	%rd30241, %rd30240, %rd31142;
	setp.ne.s64 	%p2516, %rd30241, 0;
	@%p2516 bra 	$L__BB3_2247;
	or.b64  	%rd30242, %rd36258, %rd36259;
	or.b64  	%rd30243, %rd30242, %rd31185;
	or.b64  	%rd30244, %rd30243, %rd31186;
	or.b64  	%rd30245, %rd30244, %rd31187;
	or.b64  	%rd30246, %rd30245, %rd31188;
	setp.eq.s64 	%p2517, %rd30246, 0;
	mov.u64 	%rd36288, %rd4149;
	mov.u64 	%rd36289, %rd4148;
	mov.u64 	%rd36290, %rd4147;
	mov.u64 	%rd36291, %rd4146;
	mov.u64 	%rd36292, %rd4145;
	mov.u64 	%rd36293, %rd4144;
	mov.u64 	%rd36294, %rd4143;
	mov.u64 	%rd36295, %rd4142;
	mov.u64 	%rd36296, %rd4141;
	mov.u64 	%rd36297, %rd4140;
	mov.u64 	%rd36298, %rd4139;
	mov.u64 	%rd36299, %rd4138;
	mov.u64 	%rd36300, %rd4137;
	mov.u64 	%rd36301, %rd4136;
	mov.u64 	%rd36302, %rd4135;
	mov.u64 	%rd36303, %rd4134;
	mov.u64 	%rd36304, %rd4133;
	mov.u64 	%rd36305, %rd4132;
	mov.u64 	%rd36306, %rd4131;
	mov.u64 	%rd36307, %rd4130;
	mov.u64 	%rd36308, %rd4129;
	mov.u64 	%rd36309, %rd4128;
	mov.u64 	%rd36310, %rd4127;
	mov.u64 	%rd36311, %rd4126;
	mov.u64 	%rd36312, %rd4125;
	mov.u64 	%rd36313, %rd4124;
	mov.u64 	%rd36314, %rd4123;
	mov.u64 	%rd36315, %rd4122;
	mov.u64 	%rd36316, %rd4121;
	mov.u64 	%rd36317, %rd4120;
	mov.u64 	%rd36318, %rd4119;
	mov.u64 	%rd36319, %rd4118;
	mov.u64 	%rd36320, %rd4117;
	mov.u64 	%rd36321, %rd4116;
	mov.u64 	%rd36322, %rd4115;
	mov.u64 	%rd36323, %rd4114;
	@%p2517 bra 	$L__BB3_2848;
$L__BB3_2247:
	or.b64  	%rd30247, %rd4125, %rd4124;
	or.b64  	%rd30248, %rd30247, %rd4123;
	or.b64  	%rd30249, %rd30248, %rd4122;
	or.b64  	%rd30250, %rd30249, %rd4121;
	or.b64  	%rd30251, %rd30250, %rd4120;
	setp.ne.s64 	%p2518, %rd30251, 0;
	@%p2518 bra 	$L__BB3_2249;
	or.b64  	%rd30252, %rd4119, %rd4118;
	or.b64  	%rd30253, %rd30252, %rd4117;
	or.b64  	%rd30254, %rd30253, %rd4116;
	or.b64  	%rd30255, %rd30254, %rd4115;
	or.b64  	%rd30256, %rd30255, %rd4114;
	setp.eq.s64 	%p2519, %rd30256, 0;
	mov.u64 	%rd36288, %rd35970;
	mov.u64 	%rd36289, %rd35971;
	mov.u64 	%rd36290, %rd31463;
	mov.u64 	%rd36291, %rd31464;
	mov.u64 	%rd36292, %rd31465;
	mov.u64 	%rd36293, %rd31466;
	mov.u64 	%rd36294, %rd35976;
	mov.u64 	%rd36295, %rd35977;
	mov.u64 	%rd36296, %rd31509;
	mov.u64 	%rd36297, %rd31510;
	mov.u64 	%rd36298, %rd31511;
	mov.u64 	%rd36299, %rd31512;
	mov.u64 	%rd36300, %rd4054;
	mov.u64 	%rd36301, %rd4055;
	mov.u64 	%rd36302, %rd4056;
	mov.u64 	%rd36303, %rd4057;
	mov.u64 	%rd36304, %rd4058;
	mov.u64 	%rd36305, %rd4059;
	mov.u64 	%rd36306, %rd4060;
	mov.u64 	%rd36307, %rd4061;
	mov.u64 	%rd36308, %rd4062;
	mov.u64 	%rd36309, %rd4063;
	mov.u64 	%rd36310, %rd4064;
	mov.u64 	%rd36311, %rd4065;
	mov.u64 	%rd36312, %rd36252;
	mov.u64 	%rd36313, %rd36253;
	mov.u64 	%rd36314, %rd31139;
	mov.u64 	%rd36315, %rd31140;
	mov.u64 	%rd36316, %rd31141;
	mov.u64 	%rd36317, %rd31142;
	mov.u64 	%rd36318, %rd36258;
	mov.u64 	%rd36319, %rd36259;
	mov.u64 	%rd36320, %rd31185;
	mov.u64 	%rd36321, %rd31186;
	mov.u64 	%rd36322, %rd31187;
	mov.u64 	%rd36323, %rd31188;
	@%p2519 bra 	$L__BB3_2848;
$L__BB3_2249:
	{ // callseq 22, 0
	.param .align 16 .b8 param0[96];
	st.param.v2.b64 	[param0], {%rd36252, %rd36253};
	st.param.v2.b64 	[param0+16], {%rd31139, %rd31140};
	st.param.v2.b64 	[param0+32], {%rd31141, %rd31142};
	st.param.v2.b64 	[param0+48], {%rd36258, %rd36259};
	st.param.v2.b64 	[param0+64], {%rd31185, %rd31186};
	st.param.v2.b64 	[param0+80], {%rd31187, %rd31188};
	.param .align 16 .b8 retval0[96];
	call.uni (retval0), 
	Fq2_sqr, 
	(
	param0
	);
	ld.param.v2.b64 	{%rd30257, %rd30258}, [retval0];
	ld.param.v2.b64 	{%rd30259, %rd30260}, [retval0+16];
	ld.param.v2.b64 	{%rd30261, %rd30262}, [retval0+32];
	ld.param.v2.b64 	{%rd30263, %rd30264}, [retval0+48];
	ld.param.v2.b64 	{%rd30265, %rd30266}, [retval0+64];
	ld.param.v2.b64 	{%rd30267, %rd30268}, [retval0+80];
	} // callseq 22
	{ // callseq 23, 0
	.param .align 16 .b8 param0[96];
	st.param.v2.b64 	[param0], {%rd4125, %rd4124};
	st.param.v2.b64 	[param0+16], {%rd4123, %rd4122};
	st.param.v2.b64 	[param0+32], {%rd4121, %rd4120};
	st.param.v2.b64 	[param0+48], {%rd4119, %rd4118};
	st.param.v2.b64 	[param0+64], {%rd4117, %rd4116};
	st.param.v2.b64 	[param0+80], {%rd4115, %rd4114};
	.param .align 16 .b8 retval0[96];
	call.uni (retval0), 
	Fq2_sqr, 
	(
	param0
	);
	ld.param.v2.b64 	{%rd30269, %rd30270}, [retval0];
	ld.param.v2.b64 	{%rd30271, %rd30272}, [retval0+16];
	ld.param.v2.b64 	{%rd30273, %rd30274}, [retval0+32];
	ld.param.v2.b64 	{%rd30275, %rd30276}, [retval0+48];
	ld.param.v2.b64 	{%rd30277, %rd30278}, [retval0+64];
	ld.param.v2.b64 	{%rd30279, %rd30280}, [retval0+80];
	} // callseq 23
	{ // callseq 24, 0
	.param .align 16 .b8 param0[96];
	st.param.v2.b64 	[param0], {%rd35970, %rd35971};
	st.param.v2.b64 	[param0+16], {%rd31463, %rd31464};
	st.param.v2.b64 	[param0+32], {%rd31465, %rd31466};
	st.param.v2.b64 	[param0+48], {%rd35976, %rd35977};
	st.param.v2.b64 	[param0+64], {%rd31509, %rd31510};
	st.param.v2.b64 	[param0+80], {%rd31511, %rd31512};
	.param .align 16 .b8 param1[96];
	st.param.v2.b64 	[param1], {%rd30269, %rd30270};
	st.param.v2.b64 	[param1+16], {%rd30271, %rd30272};
	st.param.v2.b64 	[param1+32], {%rd30273, %rd30274};
	st.param.v2.b64 	[param1+48], {%rd30275, %rd30276};
	st.param.v2.b64 	[param1+64], {%rd30277, %rd30278};
	st.param.v2.b64 	[param1+80], {%rd30279, %rd30280};
	.param .align 16 .b8 retval0[96];
	call.uni (retval0), 
	Fq2_mul, 
	(
	param0, 
	param1
	);
	ld.param.v2.b64 	{%rd30281, %rd30282}, [retval0];
	ld.param.v2.b64 	{%rd30283, %rd30284}, [retval0+16];
	ld.param.v2.b64 	{%rd30285, %rd30286}, [retval0+32];
	ld.param.v2.b64 	{%rd30287, %rd30288}, [retval0+48];
	ld.param.v2.b64 	{%rd30289, %rd30290}, [retval0+64];
	ld.param.v2.b64 	{%rd30291, %rd30292}, [retval0+80];
	} // callseq 24
	{ // callseq 25, 0
	.param .align 16 .b8 param0[96];
	st.param.v2.b64 	[param0], {%rd4149, %rd4148};
	st.param.v2.b64 	[param0+16], {%rd4147, %rd4146};
	st.param.v2.b64 	[param0+32], {%rd4145, %rd4144};
	st.param.v2.b64 	[param0+48], {%rd4143, %rd4142};
	st.param.v2.b64 	[param0+64], {%rd4141, %rd4140};
	st.param.v2.b64 	[param0+80], {%rd4139, %rd4138};
	.param .align 16 .b8 param1[96];
	st.param.v2.b64 	[param1], {%rd30257, %rd30258};
	st.param.v2.b64 	[param1+16], {%rd30259, %rd30260};
	st.param.v2.b64 	[param1+32], {%rd30261, %rd30262};
	st.param.v2.b64 	[param1+48], {%rd30263, %rd30264};
	st.param.v2.b64 	[param1+64], {%rd30265, %rd30266};
	st.param.v2.b64 	[param1+80], {%rd30267, %rd30268};
	.param .align 16 .b8 retval0[96];
	call.uni (retval0), 
	Fq2_mul, 
	(
	param0, 
	param1
	);
	ld.param.v2.b64 	{%rd30293, %rd30294}, [retval0];
	ld.param.v2.b64 	{%rd30295, %rd30296}, [retval0+16];
	ld.param.v2.b64 	{%rd30297, %rd30298}, [retval0+32];
	ld.param.v2.b64 	{%rd30299, %rd30300}, [retval0+48];
	ld.param.v2.b64 	{%rd30301, %rd30302}, [retval0+64];
	ld.param.v2.b64 	{%rd30303, %rd30304}, [retval0+80];
	} // callseq 25
	{ // callseq 26, 0
	.param .align 16 .b8 param0[96];
	st.param.v2.b64 	[param0], {%rd4054, %rd4055};
	st.param.v2.b64 	[param0+16], {%rd4056, %rd4057};
	st.param.v2.b64 	[param0+32], {%rd4058, %rd4059};
	st.param.v2.b64 	[param0+48], {%rd4060, %rd4061};
	st.param.v2.b64 	[param0+64], {%rd4062, %rd4063};
	st.param.v2.b64 	[param0+80], {%rd4064, %rd4065};
	.param .align 16 .b8 param1[96];
	st.param.v2.b64 	[param1], {%rd4125, %rd4124};
	st.param.v2.b64 	[param1+16], {%rd4123, %rd4122};
	st.param.v2.b64 	[param1+32], {%rd4121, %rd4120};
	st.param.v2.b64 	[param1+48], {%rd4119, %rd4118};
	st.param.v2.b64 	[param1+64], {%rd4117, %rd4116};
	st.param.v2.b64 	[param1+80], {%rd4115, %rd4114};
	.param .align 16 .b8 retval0[96];
	call.uni (retval0), 
	Fq2_mul, 
	(
	param0, 
	param1
	);
	ld.param.v2.b64 	{%rd30310, %rd30311}, [retval0];
	ld.param.v2.b64 	{%rd30312, %rd30313}, [retval0+16];
	ld.param.v2.b64 	{%rd30314, %rd30315}, [retval0+32];
	ld.param.v2.b64 	{%rd30316, %rd30317}, [retval0+48];
	ld.param.v2.b64 	{%rd30318, %rd30319}, [retval0+64];
	ld.param.v2.b64 	{%rd30320, %rd30321}, [retval0+80];
	} // callseq 26
	{ // callseq 27, 0
	.param .align 16 .b8 param0[96];
	st.param.v2.b64 	[param0], {%rd30310, %rd30311};
	st.param.v2.b64 	[param0+16], {%rd30312, %rd30313};
	st.param.v2.b64 	[param0+32], {%rd30314, %rd30315};
	st.param.v2.b64 	[param0+48], {%rd30316, %rd30317};
	st.param.v2.b64 	[param0+64], {%rd30318, %rd30319};
	st.param.v2.b64 	[param0+80], {%rd30320, %rd30321};
	.param .align 16 .b8 param1[96];
	st.param.v2.b64 	[param1], {%rd30269, %rd30270};
	st.param.v2.b64 	[param1+16], {%rd30271, %rd30272};
	st.param.v2.b64 	[param1+32], {%rd30273, %rd30274};
	st.param.v2.b64 	[param1+48], {%rd30275, %rd30276};
	st.param.v2.b64 	[param1+64], {%rd30277, %rd30278};
	st.param.v2.b64 	[param1+80], {%rd30279, %rd30280};
	.param .align 16 .b8 retval0[96];
	call.uni (retval0), 
	Fq2_mul, 
	(
	param0, 
	param1
	);
	ld.param.v2.b64 	{%rd30334, %rd30335}, [retval0];
	ld.param.v2.b64 	{%rd30336, %rd30337}, [retval0+16];
	ld.param.v2.b64 	{%rd30338, %rd30339}, [retval0+32];
	ld.param.v2.b64 	{%rd30340, %rd30341}, [retval0+48];
	ld.param.v2.b64 	{%rd30342, %rd30343}, [retval0+64];
	ld.param.v2.b64 	{%rd30344, %rd30345}, [retval0+80];
	} // callseq 27
	{ // callseq 28, 0
	.param .align 16 .b8 param0[96];
	st.param.v2.b64 	[param0], {%rd4137, %rd4136};
	st.param.v2.b64 	[param0+16], {%rd4135, %rd4134};
	st.param.v2.b64 	[param0+32], {%rd4133, %rd4132};
	st.param.v2.b64 	[param0+48], {%rd4131, %rd4130};
	st.param.v2.b64 	[param0+64], {%rd4129, %rd4128};
	st.param.v2.b64 	[param0+80], {%rd4127, %rd4126};
	.param .align 16 .b8 param1[96];
	st.param.v2.b64 	[param1], {%rd36252, %rd36253};
	st.param.v2.b64 	[param1+16], {%rd31139, %rd31140};
	st.param.v2.b64 	[param1+32], {%rd31141, %rd31142};
	st.param.v2.b64 	[param1+48], {%rd36258, %rd36259};
	st.param.v2.b64 	[param1+64], {%rd31185, %rd31186};
	st.param.v2.b64 	[param1+80], {%rd31187, %rd31188};
	.param .align 16 .b8 retval0[96];
	call.uni (retval0), 
	Fq2_mul, 
	(
	param0, 
	param1
	);
	ld.param.v2.b64 	{%rd30346, %rd30347}, [retval0];
	ld.param.v2.b64 	{%rd30348, %rd30349}, [retval0+16];
	ld.param.v2.b64 	{%rd30350, %rd30351}, [retval0+32];
	ld.param.v2.b64 	{%rd30352, %rd30353}, [retval0+48];
	ld.param.v2.b64 	{%rd30354, %rd30355}, [retval0+64];
	ld.param.v2.b64 	{%rd30356, %rd30357}, [retval0+80];
	} // callseq 28
	{ // callseq 29, 0
	.param .align 16 .b8 param0[96];
	st.param.v2.b64 	[param0], {%rd30346, %rd30347};
	st.param.v2.b64 	[param0+16], {%rd30348, %rd30349};
	st.param.v2.b64 	[param0+32], {%rd30350, %rd30351};
	st.param.v2.b64 	[param0+48], {%rd30352, %rd30353};
	st.param.v2.b64 	[param0+64], {%rd30354, %rd30355};
	st.param.v2.b64 	[param0+80], {%rd30356, %rd30357};
	.param .align 16 .b8 param1[96];
	st.param.v2.b64 	[param1], {%rd30257, %rd30258};
	st.param.v2.b64 	[param1+16], {%rd30259, %rd30260};
	st.param.v2.b64 	[param1+32], {%rd30261, %rd30262};
	st.param.v2.b64 	[param1+48], {%rd30263, %rd30264};
	st.param.v2.b64 	[param1+64], {%rd30265, %rd30266};
	st.param.v2.b64 	[param1+80], {%rd30267, %rd30268};
	.param .align 16 .b8 retval0[96];
	call.uni (retval0), 
	Fq2_mul, 
	(
	param0, 
	param1
	);
	ld.param.v2.b64 	{%rd30370, %rd30371}, [retval0];
	ld.param.v2.b64 	{%rd30372, %rd30373}, [retval0+16];
	ld.param.v2.b64 	{%rd30374, %rd30375}, [retval0+32];
	ld.param.v2.b64 	{%rd30376, %rd30377}, [retval0+48];
	ld.param.v2.b64 	{%rd30378, %rd30379}, [retval0+64];
	ld.param.v2.b64 	{%rd30380, %rd30381}, [retval0+80];
	} // callseq 29
	setp.ne.s64 	%p2520, %rd30281, %rd30293;
	setp.ne.s64 	%p2521, %rd30282, %rd30294;
	or.pred  	%p2522, %p2520, %p2521;
	setp.ne.s64 	%p2523, %rd30283, %rd30295;
	or.pred  	%p2524, %p2522, %p2523;
	setp.ne.s64 	%p2525, %rd30284, %rd30296;
	or.pred  	%p2526, %p2524, %p2525;
	setp.ne.s64 	%p2527, %rd30285, %rd30297;
	or.pred  	%p2528, %p2526, %p2527;
	setp.ne.s64 	%p2529, %rd30286, %rd30298;
	or.pred  	%p2530, %p2528, %p2529;
	@%p2530 bra 	$L__BB3_2569;
	setp.ne.s64 	%p2531, %rd30287, %rd30299;
	setp.ne.s64 	%p2532, %rd30288, %rd30300;
	or.pred  	%p2533, %p2531, %p2532;
	setp.ne.s64 	%p2534, %rd30289, %rd30301;
	or.pred  	%p2535, %p2533, %p2534;
	setp.ne.s64 	%p2536, %rd30290, %rd30302;
	or.pred  	%p2537, %p2535, %p2536;
	setp.ne.s64 	%p2538, %rd30291, %rd30303;
	or.pred  	%p2539, %p2537, %p2538;
	setp.ne.s64 	%p2540, %rd30292, %rd30304;
	or.pred  	%p2541, %p2539, %p2540;
	@%p2541 bra 	$L__BB3_2569;
	setp.ne.s64 	%p2542, %rd30334, %rd30370;
	setp.ne.s64 	%p2543, %rd30335, %rd30371;
	or.pred  	%p2544, %p2542, %p2543;
	setp.ne.s64 	%p2545, %rd30336, %rd30372;
	or.pred  	%p2546, %p2544, %p2545;
	setp.ne.s64 	%p2547, %rd30337, %rd30373;
	or.pred  	%p2548, %p2546, %p2547;
	setp.ne.s64 	%p2549, %rd30338, %rd30374;
	or.pred  	%p2550, %p2548, %p2549;
	setp.ne.s64 	%p2551, %rd30339, %rd30375;
	or.pred  	%p2552, %p2550, %p2551;
	@%p2552 bra 	$L__BB3_2569;
	setp.ne.s64 	%p2553, %rd30340, %rd30376;
	setp.ne.s64 	%p2554, %rd30341, %rd30377;
	or.pred  	%p2555, %p2553, %p2554;
	setp.ne.s64 	%p2556, %rd30342, %rd30378;
	or.pred  	%p2557, %p2555, %p2556;
	setp.ne.s64 	%p2558, %rd30343, %rd30379;
	or.pred  	%p2559, %p2557, %p2558;
	setp.ne.s64 	%p2560, %rd30344, %rd30380;
	or.pred  	%p2561, %p2559, %p2560;
	setp.ne.s64 	%p2562, %rd30345, %rd30381;
	or.pred  	%p2563, %p2561, %p2562;
	@%p2563 bra 	$L__BB3_2569;
	{ // callseq 38, 0
	.param .align 16 .b8 param0[96];
	st.param.v2.b64 	[param0], {%rd35970, %rd35971};
	st.param.v2.b64 	[param0+16], {%rd31463, %rd31464};
	st.param.v2.b64 	[param0+32], {%rd31465, %rd31466};
	st.param.v2.b64 	[param0+48], {%rd35976, %rd35977};
	st.param.v2.b64 	[param0+64], {%rd31509, %rd31510};
	st.param.v2.b64 	[param0+80], {%rd31511, %rd31512};
	.param .align 16 .b8 retval0[96];
	call.uni (retval0), 
	Fq2_sqr, 
	(
	param0
	);
	ld.param.v2.b64 	{%rd31415, %rd31416}, [retval0];
	ld.param.v2.b64 	{%rd31417, %rd31418}, [retval0+16];
	ld.param.v2.b64 	{%rd31419, %rd31420}, [retval0+32];
	ld.param.v2.b64 	{%rd31421, %rd31422}, [retval0+48];
	ld.param.v2.b64 	{%rd31423, %rd31424}, [retval0+64];
	ld.param.v2.b64 	{%rd31425, %rd31426}, [retval0+80];
	} // callseq 38
	{ // callseq 39, 0
	.param .align 16 .b8 param0[96];
	st.param.v2.b64 	[param0], {%rd4054, %rd4055};
	st.param.v2.b64 	[param0+16], {%rd4056, %rd4057};
	st.param.v2.b64 	[param0+32], {%rd4058, %rd4059};
	st.param.v2.b64 	[param0+48], {%rd4060, %rd4061};
	st.param.v2.b64 	[param0+64], {%rd4062, %rd4063};
	st.param.v2.b64 	[param0+80], {%rd4064, %rd4065};
	.param .align 16 .b8 retval0[96];
	call.uni (retval0), 
	Fq2_sqr, 
	(
	param0
	);
	ld.param.v2.b64 	{%rd31427, %rd31428}, [retval0];
	ld.param.v2.b64 	{%rd31429, %rd31430}, [retval0+16];
	ld.param.v2.b64 	{%rd31431, %rd31432}, [retval0+32];
	ld.param.v2.b64 	{%rd31433, %rd31434}, [retval0+48];
	ld.param.v2.b64 	{%rd31435, %rd31436}, [retval0+64];
	ld.param.v2.b64 	{%rd31437, %rd31438}, [retval0+80];
	} // callseq 39
	{ // callseq 40, 0
	.param .align 16 .b8 param0[96];
	st.param.v2.b64 	[param0], {%rd31427, %rd31428};
	st.param.v2.b64 	[param0+16], {%rd31429, %rd31430};
	st.param.v2.b64 	[param0+32], {%rd31431, %rd31432};
	st.param.v2.b64 	[param0+48], {%rd31433, %rd31434};
	st.param.v2.b64 	[param0+64], {%rd31435, %rd31436};
	st.param.v2.b64 	[param0+80], {%rd31437, %rd31438};
	.param .align 16 .b8 retval0[96];
	call.uni (retval0), 
	Fq2_sqr, 
	(
	param0
	);
	ld.param.v2.b64 	{%rd31439, %rd31440}, [retval0];
	ld.param.v2.b64 	{%rd31441, %rd31442}, [retval0+16];
	ld.param.v2.b64 	{%rd31443, %rd31444}, [retval0+32];
	ld.param.v2.b64 	{%rd31445, %rd31446}, [retval0+48];
	ld.param.v2.b64 	{%rd31447, %rd31448}, [retval0+64];
	ld.param.v2.b64 	{%rd31449, %rd31450}, [retval0+80];
	} // callseq 40
	// begin inline asm
	add.cc.u64 %rd35970, %rd35970, %rd31427;
addc.cc.u64 %rd35971, %rd35971, %rd31428;
addc.cc.u64 %rd31463, %rd31463, %rd31429;
addc.cc.u64 %rd31464, %rd31464, %rd31430;
addc.cc.u64 %rd31465, %rd31465, %rd31431;
addc.u64 %rd31466, %rd31466, %rd31432;

	// end inline asm
	setp.gt.u64 	%p2876, %rd31466, 1873798617647539866;
	@%p2876 bra 	$L__BB3_2263;
	setp.eq.s64 	%p2877, %rd31466, 1873798617647539866;
	mov.u64 	%rd35972, %rd31463;
	mov.u64 	%rd35973, %rd31464;
	mov.u64 	%rd35974, %rd31465;
	mov.u64 	%rd35975, %rd31466;
	@%p2877 bra 	$L__BB3_2255;
	bra.uni 	$L__BB3_2264;
$L__BB3_2255:
	setp.gt.u64 	%p2878, %rd31465, 5412103778470702295;
	@%p2878 bra 	$L__BB3_2263;
	setp.ne.s64 	%p2879, %rd31465, 5412103778470702295;
	mov.b64 	%rd35975, 1873798617647539866;
	mov.u64 	%rd35972, %rd31463;
	mov.u64 	%rd35973, %rd31464;
	mov.u64 	%rd35974, %rd31465;
	@%p2879 bra 	$L__BB3_2264;
	setp.gt.u64 	%p2880, %rd31464, 7239337960414712511;
	@%p2880 bra 	$L__BB3_2263;
	setp.ne.s64 	%p2881, %rd31464, 7239337960414712511;
	mov.b64 	%rd35974, 5412103778470702295;
	mov.u64 	%rd35972, %rd31463;
	mov.u64 	%rd35973, %rd31464;
	@%p2881 bra 	$L__BB3_2264;
	setp.gt.u64 	%p2882, %rd31463, 7435674573564081700;
	@%p2882 bra 	$L__BB3_2263;
	setp.ne.s64 	%p2883, %rd31463, 7435674573564081700;
	mov.b64 	%rd35973, 7239337960414712511;
	mov.u64 	%rd35972, %rd31463;
	@%p2883 bra 	$L__BB3_2264;
	setp.gt.u64 	%p2884, %rd35971, 2210141511517208575;
	@%p2884 bra 	$L__BB3_2263;
	setp.ne.s64 	%p2885, %rd35971, 2210141511517208575;
	setp.lt.u64 	%p2886, %rd35970, -5044313057631688021;
	or.pred  	%p2887, %p2885, %p2886;
	mov.b64 	%rd35972, 7435674573564081700;
	@%p2887 bra 	$L__BB3_2264;
$L__BB3_2263:
	mov.b64 	%rd31467, -5044313057631688021;
	mov.b64 	%rd31468, 2210141511517208575;
	mov.b64 	%rd31469, 7435674573564081700;
	mov.b64 	%rd31470, 7239337960414712511;
	mov.b64 	%rd31471, 5412103778470702295;
	mov.b64 	%rd31472, 1873798617647539866;
	// begin inline asm
	sub.cc.u64 %rd35970, %rd35970, %rd31467;
subc.cc.u64 %rd35971, %rd35971, %rd31468;
subc.cc.u64 %rd31463, %rd31463, %rd31469;
subc.cc.u64 %rd31464, %rd31464, %rd31470;
subc.cc.u64 %rd31465, %rd31465, %rd31471;
subc.u64 %rd31466, %rd31466, %rd31472;

	// end inline asm
	mov.u64 	%rd35972, %rd31463;
	mov.u64 	%rd35973, %rd31464;
	mov.u64 	%rd35974, %rd31465;
	mov.u64 	%rd35975, %rd31466;
$L__BB3_2264:
	// begin inline asm
	add.cc.u64 %rd35976, %rd35976, %rd31433;
addc.cc.u64 %rd35977, %rd35977, %rd31434;
addc.cc.u64 %rd31509, %rd31509, %rd31435;
addc.cc.u64 %rd31510, %rd31510, %rd31436;
addc.cc.u64 %rd31511, %rd31511, %rd31437;
addc.u64 %rd31512, %rd31512, %rd31438;

	// end inline asm
	setp.gt.u64 	%p2888, %rd31512, 1873798617647539866;
	@%p2888 bra 	$L__BB3_2274;
	setp.eq.s64 	%p2889, %rd31512, 1873798617647539866;
	mov.u64 	%rd35978, %rd31509;
	mov.u64 	%rd35979, %rd31510;
	mov.u64 	%rd35980, %rd31511;
	mov.u64 	%rd35981, %rd31512;
	@%p2889 bra 	$L__BB3_2266;
	bra.uni 	$L__BB3_2275;
$L__BB3_2266:
	setp.gt.u64 	%p2890, %rd31511, 5412103778470702295;
	@%p2890 bra 	$L__BB3_2274;
	setp.ne.s64 	%p2891, %rd31511, 5412103778470702295;
	mov.b64 	%rd35981, 1873798617647539866;
	mov.u64 	%rd35978, %rd31509;
	mov.u64 	%rd35979, %rd31510;
	mov.u64 	%rd35980, %rd31511;
	@%p2891 bra 	$L__BB3_2275;
	setp.gt.u64 	%p2892, %rd31510, 7239337960414712511;
	@%p2892 bra 	$L__BB3_2274;
	setp.ne.s64 	%p2893, %rd31510, 7239337960414712511;
	mov.b64 	%rd35980, 5412103778470702295;
	mov.u64 	%rd35978, %rd31509;
	mov.u64 	%rd35979, %rd31510;
	@%p2893 bra 	$L__BB3_2275;
	setp.gt.u64 	%p2894, %rd31509, 7435674573564081700;
	@%p2894 bra 	$L__BB3_2274;
	setp.ne.s64 	%p2895, %rd31509, 7435674573564081700;
	mov.b64 	%rd35979, 7239337960414712511;
	mov.u64 	%rd35978, %rd31509;
	@%p2895 bra 	$L__BB3_2275;
	setp.gt.u64 	%p2896, %rd35977, 2210141511517208575;
	@%p2896 bra 	$L__BB3_2274;
	setp.ne.s64 	%p2897, %rd35977, 2210141511517208575;
	setp.lt.u64 	%p2898, %rd35976, -5044313057631688021;
	or.pred  	%p2899, %p2897, %p2898;
	mov.b64 	%rd35978, 7435674573564081700;
	@%p2899 bra 	$L__BB3_2275;
$L__BB3_2274:
	mov.b64 	%rd31513, -5044313057631688021;
	mov.b64 	%rd31514, 2210141511517208575;
	mov.b64 	%rd31515, 7435674573564081700;
	mov.b64 	%rd31516, 7239337960414712511;
	mov.b64 	%rd31517, 5412103778470702295;
	mov.b64 	%rd31518, 1873798617647539866;
	// begin inline asm
	sub.cc.u64 %rd35976, %rd35976, %rd31513;
subc.cc.u64 %rd35977, %rd35977, %rd31514;
subc.cc.u64 %rd31509, %rd31509, %rd31515;
subc.cc.u64 %rd31510, %rd31510, %rd31516;
subc.cc.u64 %rd31511, %rd31511, %rd31517;
subc.u64 %rd31512, %rd31512, %rd31518;

	// end inline asm
	mov.u64 	%rd35978, %rd31509;
	mov.u64 	%rd35979, %rd31510;
	mov.u64 	%rd35980, %rd31511;
	mov.u64 	%rd35981, %rd31512;
$L__BB3_2275:
	{ // callseq 41, 0
	.param .align 16 .b8 param0[96];
	st.param.v2.b64 	[param0], {%rd35970, %rd35971};
	st.param.v2.b64 	[param0+16], {%rd35972, %rd35973};
	st.param.v2.b64 	[param0+32], {%rd35974, %rd35975};
	st.param.v2.b64 	[param0+48], {%rd35976, %rd35977};
	st.param.v2.b64 	[param0+64], {%rd35978, %rd35979};
	st.param.v2.b64 	[param0+80], {%rd35980, %rd35981};
	.param .align 16 .b8 retval0[96];
	call.uni (retval0), 
	Fq2_sqr, 
	(
	param0
	);
	ld.param.v2.b64 	{%rd31543, %rd31544}, [retval0];
	ld.param.v2.b64 	{%rd31545, %rd31546}, [retval0+16];
	ld.param.v2.b64 	{%rd31547, %rd31548}, [retval0+32];
	ld.param.v2.b64 	{%rd31549, %rd31550}, [retval0+48];
	ld.param.v2.b64 	{%rd31551, %rd31552}, [retval0+64];
	ld.param.v2.b64 	{%rd31553, %rd31554}, [retval0+80];
	} // callseq 41
	mov.u64 	%rd35986, %rd31547;
	mov.u64 	%rd35983, %rd31544;
	mov.u64 	%rd35985, %rd31546;
	mov.u64 	%rd35987, %rd31548;
	mov.u64 	%rd35982, %rd31543;
	mov.u64 	%rd35984, %rd31545;
	// begin inline asm
	sub.cc.u64 %rd35982, %rd35982, %rd31415;
subc.cc.u64 %rd35983, %rd35983, %rd31416;
subc.cc.u64 %rd35984, %rd35984, %rd31417;
subc.cc.u64 %rd35985, %rd35985, %rd31418;
subc.cc.u64 %rd35986, %rd35986, %rd31419;
subc.u64 %rd35987, %rd35987, %rd31420;

	// end inline asm
	setp.gt.u64 	%p2900, %rd31548, %rd31420;
	@%p2900 bra 	$L__BB3_2286;
	setp.ge.u64 	%p2901, %rd31548, %rd31420;
	@%p2901 bra 	$L__BB3_2277;
	bra.uni 	$L__BB3_2285;
$L__BB3_2277:
	setp.gt.u64 	%p2902, %rd31547, %rd31419;
	@%p2902 bra 	$L__BB3_2286;
	setp.lt.u64 	%p2903, %rd31547, %rd31419;
	@%p2903 bra 	$L__BB3_2285;
	setp.gt.u64 	%p2904, %rd31546, %rd31418;
	@%p2904 bra 	$L__BB3_2286;
	setp.lt.u64 	%p2905, %rd31546, %rd31418;
	@%p2905 bra 	$L__BB3_2285;
	setp.gt.u64 	%p2906, %rd31545, %rd31417;
	@%p2906 bra 	$L__BB3_2286;
	setp.lt.u64 	%p2907, %rd31545, %rd31417;
	@%p2907 bra 	$L__BB3_2285;
	setp.gt.u64 	%p2908, %rd31544, %rd31416;
	@%p2908 bra 	$L__BB3_2286;
	setp.lt.u64 	%p2909, %rd31544, %rd31416;
	setp.lt.u64 	%p2910, %rd31543, %rd31415;
	or.pred  	%p2911, %p2909, %p2910;
	@%p2911 bra 	$L__BB3_2285;
	bra.uni 	$L__BB3_2286;
$L__BB3_2285:
	mov.b64 	%rd31561, -5044313057631688021;
	mov.b64 	%rd31562, 2210141511517208575;
	mov.b64 	%rd31563, 7435674573564081700;
	mov.b64 	%rd31564, 7239337960414712511;
	mov.b64 	%rd31565, 5412103778470702295;
	mov.b64 	%rd31566, 1873798617647539866;
	// begin inline asm
	add.cc.u64 %rd35982, %rd35982, %rd31561;
addc.cc.u64 %rd35983, %rd35983, %rd31562;
addc.cc.u64 %rd35984, %rd35984, %rd31563;
addc.cc.u64 %rd35985, %rd35985, %rd31564;
addc.cc.u64 %rd35986, %rd35986, %rd31565;
addc.u64 %rd35987, %rd35987, %rd31566;

	// end inline asm
$L__BB3_2286:
	mov.u64 	%rd35991, %rd31552;
	mov.u64 	%rd35993, %rd31554;
	mov.u64 	%rd35988, %rd31549;
	mov.u64 	%rd35990, %rd31551;
	mov.u64 	%rd35992, %rd31553;
	mov.u64 	%rd35989, %rd31550;
	// begin inline asm
	sub.cc.u64 %rd35988, %rd35988, %rd31421;
subc.cc.u64 %rd35989, %rd35989, %rd31422;
subc.cc.u64 %rd35990, %rd35990, %rd31423;
subc.cc.u64 %rd35991, %rd35991, %rd31424;
subc.cc.u64 %rd35992, %rd35992, %rd31425;
subc.u64 %rd35993, %rd35993, %rd31426;

	// end inline asm
	setp.gt.u64 	%p2912, %rd31554, %rd31426;
	@%p2912 bra 	$L__BB3_2297;
	setp.ge.u64 	%p2913, %rd31554, %rd31426;
	@%p2913 bra 	$L__BB3_2288;
	bra.uni 	$L__BB3_2296;
$L__BB3_2288:
	setp.gt.u64 	%p2914, %rd31553, %rd31425;
	@%p2914 bra 	$L__BB3_2297;
	setp.lt.u64 	%p2915, %rd31553, %rd31425;
	@%p2915 bra 	$L__BB3_2296;
	setp.gt.u64 	%p2916, %rd31552, %rd31424;
	@%p2916 bra 	$L__BB3_2297;
	setp.lt.u64 	%p2917, %rd31552, %rd31424;
	@%p2917 bra 	$L__BB3_2296;
	setp.gt.u64 	%p2918, %rd31551, %rd31423;
	@%p2918 bra 	$L__BB3_2297;
	setp.lt.u64 	%p2919, %rd31551, %rd31423;
	@%p2919 bra 	$L__BB3_2296;
	setp.gt.u64 	%p2920, %rd31550, %rd31422;
	@%p2920 bra 	$L__BB3_2297;
	setp.lt.u64 	%p2921, %rd31550, %rd31422;
	setp.lt.u64 	%p2922, %rd31549, %rd31421;
	or.pred  	%p2923, %p2921, %p2922;
	@%p2923 bra 	$L__BB3_2296;
	bra.uni 	$L__BB3_2297;
$L__BB3_2296:
	mov.b64 	%rd31597, -5044313057631688021;
	mov.b64 	%rd31598, 2210141511517208575;
	mov.b64 	%rd31599, 7435674573564081700;
	mov.b64 	%rd31600, 7239337960414712511;
	mov.b64 	%rd31601, 5412103778470702295;
	mov.b64 	%rd31602, 1873798617647539866;
	// begin inline asm
	add.cc.u64 %rd35988, %rd35988, %rd31597;
addc.cc.u64 %rd35989, %rd35989, %rd31598;
addc.cc.u64 %rd35990, %rd35990, %rd31599;
addc.cc.u64 %rd35991, %rd35991, %rd31600;
addc.cc.u64 %rd35992, %rd35992, %rd31601;
addc.u64 %rd35993, %rd35993, %rd31602;

	// end inline asm
$L__BB3_2297:
	mov.u64 	%rd35998, %rd35986;
	mov.u64 	%rd35995, %rd35983;
	mov.u64 	%rd35997, %rd35985;
	mov.u64 	%rd35999, %rd35987;
	mov.u64 	%rd35994, %rd35982;
	mov.u64 	%rd35996, %rd35984;
	// begin inline asm
	sub.cc.u64 %rd35994, %rd35994, %rd31439;
subc.cc.u64 %rd35995, %rd35995, %rd31440;
subc.cc.u64 %rd35996, %rd35996, %rd31441;
subc.cc.u64 %rd35997, %rd35997, %rd31442;
subc.cc.u64 %rd35998, %rd35998, %rd31443;
subc.u64 %rd35999, %rd35999, %rd31444;

	// end inline asm
	setp.gt.u64 	%p2924, %rd35987, %rd31444;
	@%p2924 bra 	$L__BB3_2308;
	setp.ge.u64 	%p2925, %rd35987, %rd31444;
	@%p2925 bra 	$L__BB3_2299;
	bra.uni 	$L__BB3_2307;
$L__BB3_2299:
	setp.gt.u64 	%p2926, %rd35986, %rd31443;
	@%p2926 bra 	$L__BB3_2308;
	setp.lt.u64 	%p2927, %rd35986, %rd31443;
	@%p2927 bra 	$L__BB3_2307;
	setp.gt.u64 	%p2928, %rd35985, %rd31442;
	@%p2928 bra 	$L__BB3_2308;
	setp.lt.u64 	%p2929, %rd35985, %rd31442;
	@%p2929 bra 	$L__BB3_2307;
	setp.gt.u64 	%p2930, %rd35984, %rd31441;
	@%p2930 bra 	$L__BB3_2308;
	setp.lt.u64 	%p2931, %rd35984, %rd31441;
	@%p2931 bra 	$L__BB3_2307;
	setp.gt.u64 	%p2932, %rd35983, %rd31440;
	@%p2932 bra 	$L__BB3_2308;
	setp.lt.u64 	%p2933, %rd35983, %rd31440;
	setp.lt.u64 	%p2934, %rd35982, %rd31439;
	or.pred  	%p2935, %p2933, %p2934;
	@%p2935 bra 	$L__BB3_2307;
	bra.uni 	$L__BB3_2308;
$L__BB3_2307:
	mov.b64 	%rd31633, -5044313057631688021;
	mov.b64 	%rd31634, 2210141511517208575;
	mov.b64 	%rd31635, 7435674573564081700;
	mov.b64 	%rd31636, 7239337960414712511;
	mov.b64 	%rd31637, 5412103778470702295;
	mov.b64 	%rd31638, 1873798617647539866;
	// begin inline asm
	add.cc.u64 %rd35994, %rd35994, %rd31633;
addc.cc.u64 %rd35995, %rd35995, %rd31634;
addc.cc.u64 %rd35996, %rd35996, %rd31635;
addc.cc.u64 %rd35997, %rd35997, %rd31636;
addc.cc.u64 %rd35998, %rd35998, %rd31637;
addc.u64 %rd35999, %rd35999, %rd31638;

	// end inline asm
$L__BB3_2308:
	mov.u64 	%rd36005, %rd35993;
	mov.u64 	%rd36000, %rd35988;
	mov.u64 	%rd36002, %rd35990;
	mov.u64 	%rd36004, %rd35992;
	mov.u64 	%rd36001, %rd35989;
	mov.u64 	%rd36003, %rd35991;
	// begin inline asm
	sub.cc.u64 %rd36000, %rd36000, %rd31445;
subc.cc.u64 %rd36001, %rd36001, %rd31446;
subc.cc.u64 %rd36002, %rd36002, %rd31447;
subc.cc.u64 %rd36003, %rd36003, %rd31448;
subc.cc.u64 %rd36004, %rd36004, %rd31449;
subc.u64 %rd36005, %rd36005, %rd31450;

	// end inline asm
	setp.gt.u64 	%p2936, %rd35993, %rd31450;
	@%p2936 bra 	$L__BB3_2319;
	setp.ge.u64 	%p2937, %rd35993, %rd31450;
	@%p2937 bra 	$L__BB3_2310;
	bra.uni 	$L__BB3_2318;
$L__BB3_2310:
	setp.gt.u64 	%p2938, %rd35992, %rd31449;
	@%p2938 bra 	$L__BB3_2319;
	setp.lt.u64 	%p2939, %rd35992, %rd31449;
	@%p2939 bra 	$L__BB3_2318;
	setp.gt.u64 	%p2940, %rd35991, %rd31448;
	@%p2940 bra 	$L__BB3_2319;
	setp.lt.u64 	%p2941, %rd35991, %rd31448;
	@%p2941 bra 	$L__BB3_2318;
	setp.gt.u64 	%p2942, %rd35990, %rd31447;
	@%p2942 bra 	$L__BB3_2319;
	setp.lt.u64 	%p2943, %rd35990, %rd31447;
	@%p2943 bra 	$L__BB3_2318;
	setp.gt.u64 	%p2944, %rd35989, %rd31446;
	@%p2944 bra 	$L__BB3_2319;
	setp.lt.u64 	%p2945, %rd35989, %rd31446;
	setp.lt.u64 	%p2946, %rd35988, %rd31445;
	or.pred  	%p2947, %p2945, %p2946;
	@%p2947 bra 	$L__BB3_2318;
	bra.uni 	$L__BB3_2319;
$L__BB3_2318:
	mov.b64 	%rd31669, -5044313057631688021;
	mov.b64 	%rd31670, 2210141511517208575;
	mov.b64 	%rd31671, 7435674573564081700;
	mov.b64 	%rd31672, 7239337960414712511;
	mov.b64 	%rd31673, 5412103778470702295;
	mov.b64 	%rd31674, 1873798617647539866;
	// begin inline asm
	add.cc.u64 %rd36000, %rd36000, %rd31669;
addc.cc.u64 %rd36001, %rd36001, %rd31670;
addc.cc.u64 %rd36002, %rd36002, %rd31671;
addc.cc.u64 %rd36003, %rd36003, %rd31672;
addc.cc.u64 %rd36004, %rd36004, %rd31673;
addc.u64 %rd36005, %rd36005, %rd31674;

	// end inline asm
$L__BB3_2319:
	mov.b64 	{%r1411, %r1412}, %rd35999;
	mov.b64 	{%r1413, %r1414}, %rd35998;
	shf.l.wrap.b32 	%r1415, %r1414, %r1411, 1;
	shf.l.wrap.b32 	%r1416, %r1411, %r1412, 1;
	mov.b64 	%rd31696, {%r1415, %r1416};
	mov.b64 	{%r1417, %r1418}, %rd35997;
	shf.l.wrap.b32 	%r1419, %r1418, %r1413, 1;
	shf.l.wrap.b32 	%r1420, %r1413, %r1414, 1;
	mov.b64 	%rd31695, {%r1419, %r1420};
	mov.b64 	{%r1421, %r1422}, %rd35996;
	shf.l.wrap.b32 	%r1423, %r1422, %r1417, 1;
	shf.l.wrap.b32 	%r1424, %r1417, %r1418, 1;
	mov.b64 	%rd31694, {%r1423, %r1424};
	mov.b64 	{%r1425, %r1426}, %rd35995;
	shf.l.wrap.b32 	%r1427, %r1426, %r1421, 1;
	shf.l.wrap.b32 	%r1428, %r1421, %r1422, 1;
	mov.b64 	%rd31693, {%r1427, %r1428};
	mov.b64 	{%r1429, %r1430}, %rd35994;
	shf.l.wrap.b32 	%r1431, %r1430, %r1425, 1;
	shf.l.wrap.b32 	%r1432, %r1425, %r1426, 1;
	mov.b64 	%rd36007, {%r1431, %r1432};
	shl.b64 	%rd36006, %rd35994, 1;
	setp.gt.u64 	%p2948, %rd31696, 1873798617647539866;
	@%p2948 bra 	$L__BB3_2329;
	setp.eq.s64 	%p2949, %rd31696, 1873798617647539866;
	mov.u64 	%rd36008, %rd31693;
	mov.u64 	%rd36009, %rd31694;
	mov.u64 	%rd36010, %rd31695;
	mov.u64 	%rd36011, %rd31696;
	@%p2949 bra 	$L__BB3_2321;
	bra.uni 	$L__BB3_2330;
$L__BB3_2321:
	setp.gt.u64 	%p2950, %rd31695, 5412103778470702295;
	@%p2950 bra 	$L__BB3_2329;
	setp.ne.s64 	%p2951, %rd31695, 5412103778470702295;
	mov.b64 	%rd36011, 1873798617647539866;
	mov.u64 	%rd36008, %rd31693;
	mov.u64 	%rd36009, %rd31694;
	mov.u64 	%rd36010, %rd31695;
	@%p2951 bra 	$L__BB3_2330;
	setp.gt.u64 	%p2952, %rd31694, 7239337960414712511;
	@%p2952 bra 	$L__BB3_2329;
	setp.ne.s64 	%p2953, %rd31694, 7239337960414712511;
	mov.b64 	%rd36010, 5412103778470702295;
	mov.u64 	%rd36008, %rd31693;
	mov.u64 	%rd36009, %rd31694;
	@%p2953 bra 	$L__BB3_2330;
	setp.gt.u64 	%p2954, %rd31693, 7435674573564081700;
	@%p2954 bra 	$L__BB3_2329;
	setp.ne.s64 	%p2955, %rd31693, 7435674573564081700;
	mov.b64 	%rd36009, 7239337960414712511;
	mov.u64 	%rd36008, %rd31693;
	@%p2955 bra 	$L__BB3_2330;
	setp.gt.u64 	%p2956, %rd36007, 2210141511517208575;
	@%p2956 bra 	$L__BB3_2329;
	setp.ne.s64 	%p2957, %rd36007, 2210141511517208575;
	setp.lt.u64 	%p2958, %rd36006, -5044313057631688020;
	or.pred  	%p2959, %p2957, %p2958;
	mov.b64 	%rd36008, 7435674573564081700;
	@%p2959 bra 	$L__BB3_2330;
$L__BB3_2329:
	mov.b64 	%rd31697, -5044313057631688021;
	mov.b64 	%rd31698, 2210141511517208575;
	mov.b64 	%rd31699, 7435674573564081700;
	mov.b64 	%rd31700, 7239337960414712511;
	mov.b64 	%rd31701, 5412103778470702295;
	mov.b64 	%rd31702, 1873798617647539866;
	// begin inline asm
	sub.cc.u64 %rd36006, %rd36006, %rd31697;
subc.cc.u64 %rd36007, %rd36007, %rd31698;
subc.cc.u64 %rd31693, %rd31693, %rd31699;
subc.cc.u64 %rd31694, %rd31694, %rd31700;
subc.cc.u64 %rd31695, %rd31695, %rd31701;
subc.u64 %rd31696, %rd31696, %rd31702;

	// end inline asm
	mov.u64 	%rd36008, %rd31693;
	mov.u64 	%rd36009, %rd31694;
	mov.u64 	%rd36010, %rd31695;
	mov.u64 	%rd36011, %rd31696;
$L__BB3_2330:
	mov.b64 	{%r1433, %r1434}, %rd36005;
	mov.b64 	{%r1435, %r1436}, %rd36004;
	shf.l.wrap.b32 	%r1437, %r1436, %r1433, 1;
	shf.l.wrap.b32 	%r1438, %r1433, %r1434, 1;
	mov.b64 	%rd31724, {%r1437, %r1438};
	mov.b64 	{%r1439, %r1440}, %rd36003;
	shf.l.wrap.b32 	%r1441, %r1440, %r1435, 1;
	shf.l.wrap.b32 	%r1442, %r1435, %r1436, 1;
	mov.b64 	%rd31723, {%r1441, %r1442};
	mov.b64 	{%r1443, %r1444}, %rd36002;
	shf.l.wrap.b32 	%r1445, %r1444, %r1439, 1;
	shf.l.wrap.b32 	%r1446, %r1439, %r1440, 1;
	mov.b64 	%rd31722, {%r1445, %r1446};
	mov.b64 	{%r1447, %r1448}, %rd36001;
	shf.l.wrap.b32 	%r1449, %r1448, %r1443, 1;
	shf.l.wrap.b32 	%r1450, %r1443, %r1444, 1;
	mov.b64 	%rd31721, {%r1449, %r1450};
	mov.b64 	{%r1451, %r1452}, %rd36000;
	shf.l.wrap.b32 	%r1453, %r1452, %r1447, 1;
	shf.l.wrap.b32 	%r1454, %r1447, %r1448, 1;
	mov.b64 	%rd36013, {%r1453, %r1454};
	shl.b64 	%rd36012, %rd36000, 1;
	setp.gt.u64 	%p2960, %rd31724, 1873798617647539866;
	@%p2960 bra 	$L__BB3_2340;
	setp.eq.s64 	%p2961, %rd31724, 1873798617647539866;
	mov.u64 	%rd36014, %rd31721;
	mov.u64 	%rd36015, %rd31722;
	mov.u64 	%rd36016, %rd31723;
	mov.u64 	%rd36017, %rd31724;
	@%p2961 bra 	$L__BB3_2332;
	bra.uni 	$L__BB3_2341;
$L__BB3_2332:
	setp.gt.u64 	%p2962, %rd31723, 5412103778470702295;
	@%p2962 bra 	$L__BB3_2340;
	setp.ne.s64 	%p2963, %rd31723, 5412103778470702295;
	mov.b64 	%rd36017, 1873798617647539866;
	mov.u64 	%rd36014, %rd31721;
	mov.u64 	%rd36015, %rd31722;
	mov.u64 	%rd36016, %rd31723;
	@%p2963 bra 	$L__BB3_2341;
	setp.gt.u64 	%p2964, %rd31722, 7239337960414712511;
	@%p2964 bra 	$L__BB3_2340;
	setp.ne.s64 	%p2965, %rd31722, 7239337960414712511;
	mov.b64 	%rd36016, 5412103778470702295;
	mov.u64 	%rd36014, %rd31721;
	mov.u64 	%rd36015, %rd31722;
	@%p2965 bra 	$L__BB3_2341;
	setp.gt.u64 	%p2966, %rd31721, 7435674573564081700;
	@%p2966 bra 	$L__BB3_2340;
	setp.ne.s64 	%p2967, %rd31721, 7435674573564081700;
	mov.b64 	%rd36015, 7239337960414712511;
	mov.u64 	%rd36014, %rd31721;
	@%p2967 bra 	$L__BB3_2341;
	setp.gt.u64 	%p2968, %rd36013, 2210141511517208575;
	@%p2968 bra 	$L__BB3_2340;
	setp.ne.s64 	%p2969, %rd36013, 2210141511517208575;
	setp.lt.u64 	%p2970, %rd36012, -5044313057631688020;
	or.pred  	%p2971, %p2969, %p2970;
	mov.b64 	%rd36014, 7435674573564081700;
	@%p2971 bra 	$L__BB3_2341;
$L__BB3_2340:
	mov.b64 	%rd31725, -5044313057631688021;
	mov.b64 	%rd31726, 2210141511517208575;
	mov.b64 	%rd31727, 7435674573564081700;
	mov.b64 	%rd31728, 7239337960414712511;
	mov.b64 	%rd31729, 5412103778470702295;
	mov.b64 	%rd31730, 1873798617647539866;
	// begin inline asm
	sub.cc.u64 %rd36012, %rd36012, %rd31725;
subc.cc.u64 %rd36013, %rd36013, %rd31726;
subc.cc.u64 %rd31721, %rd31721, %rd31727;
subc.cc.u64 %rd31722, %rd31722, %rd31728;
subc.cc.u64 %rd31723, %rd31723, %rd31729;
subc.u64 %rd31724, %rd31724, %rd31730;

	// end inline asm
	mov.u64 	%rd36014, %rd31721;
	mov.u64 	%rd36015, %rd31722;
	mov.u64 	%rd36016, %rd31723;
	mov.u64 	%rd36017, %rd31724;
$L__BB3_2341:
	mov.b64 	{%r1455, %r1456}, %rd31420;
	mov.b64 	{%r1457, %r1458}, %rd31419;
	shf.l.wrap.b32 	%r1459, %r1458, %r1455, 1;
	shf.l.wrap.b32 	%r1460, %r1455, %r1456, 1;
	mov.b64 	%rd31752, {%r1459, %r1460};
	mov.b64 	{%r1461, %r1462}, %rd31418;
	shf.l.wrap.b32 	%r1463, %r1462, %r1457, 1;
	shf.l.wrap.b32 	%r1464, %r1457, %r1458, 1;
	mov.b64 	%rd31751, {%r1463, %r1464};
	mov.b64 	{%r1465, %r1466}, %rd31417;
	shf.l.wrap.b32 	%r1467, %r1466, %r1461, 1;
	shf.l.wrap.b32 	%r1468, %r1461, %r1462, 1;
	mov.b64 	%rd31750, {%r1467, %r1468};
	mov.b64 	{%r1469, %r1470}, %rd31416;
	shf.l.wrap.b32 	%r1471, %r1470, %r1465, 1;
	shf.l.wrap.b32 	%r1472, %r1465, %r1466, 1;
	mov.b64 	%rd31749, {%r1471, %r1472};
	mov.b64 	{%r1473, %r1474}, %rd31415;
	shf.l.wrap.b32 	%r1475, %r1474, %r1469, 1;
	shf.l.wrap.b32 	%r1476, %r1469, %r1470, 1;
	mov.b64 	%rd36031, {%r1475, %r1476};
	shl.b64 	%rd36030, %rd31415, 1;
	setp.gt.u64 	%p2972, %rd31752, 1873798617647539866;
	@%p2972 bra 	$L__BB3_2351;
	setp.eq.s64 	%p2973, %rd31752, 1873798617647539866;
	mov.u64 	%rd36020, %rd31749;
	mov.u64 	%rd36021, %rd31750;
	mov.u64 	%rd36022, %rd31751;
	mov.u64 	%rd36023, %rd31752;
	@%p2973 bra 	$L__BB3_2343;
	bra.uni 	$L__BB3_2352;
$L__BB3_2343:
	setp.gt.u64 	%p2974, %rd31751, 5412103778470702295;
	@%p2974 bra 	$L__BB3_2351;
	setp.ne.s64 	%p2975, %rd31751, 5412103778470702295;
	mov.b64 	%rd36023, 1873798617647539866;
	mov.u64 	%rd36020, %rd31749;
	mov.u64 	%rd36021, %rd31750;
	mov.u64 	%rd36022, %rd31751;
	@%p2975 bra 	$L__BB3_2352;
	setp.gt.u64 	%p2976, %rd31750, 7239337960414712511;
	@%p2976 bra 	$L__BB3_2351;
	setp.ne.s64 	%p2977, %rd31750, 7239337960414712511;
	mov.b64 	%rd36022, 5412103778470702295;
	mov.u64 	%rd36020, %rd31749;
	mov.u64 	%rd36021, %rd31750;
	@%p2977 bra 	$L__BB3_2352;
	setp.gt.u64 	%p2978, %rd31749, 7435674573564081700;
	@%p2978 bra 	$L__BB3_2351;
	setp.ne.s64 	%p2979, %rd31749, 7435674573564081700;
	mov.b64 	%rd36021, 7239337960414712511;
	mov.u64 	%rd36020, %rd31749;
	@%p2979 bra 	$L__BB3_2352;
	setp.gt.u64 	%p2980, %rd36031, 2210141511517208575;
	@%p2980 bra 	$L__BB3_2351;
	setp.ne.s64 	%p2981, %rd36031, 2210141511517208575;
	setp.lt.u64 	%p2982, %rd36030, -5044313057631688020;
	or.pred  	%p2983, %p2981, %p2982;
	mov.b64 	%rd36020, 7435674573564081700;
	@%p2983 bra 	$L__BB3_2352;
$L__BB3_2351:
	mov.b64 	%rd31753, -5044313057631688021;
	mov.b64 	%rd31754, 2210141511517208575;
	mov.b64 	%rd31755, 7435674573564081700;
	mov.b64 	%rd31756, 7239337960414712511;
	mov.b64 	%rd31757, 5412103778470702295;
	mov.b64 	%rd31758, 1873798617647539866;
	// begin inline asm
	sub.cc.u64 %rd36030, %rd36030, %rd31753;
subc.cc.u64 %rd36031, %rd36031, %rd31754;
subc.cc.u64 %rd31749, %rd31749, %rd31755;
subc.cc.u64 %rd31750, %rd31750, %rd31756;
subc.cc.u64 %rd31751, %rd31751, %rd31757;
subc.u64 %rd31752, %rd31752, %rd31758;

	// end inline asm
	mov.u64 	%rd36020, %rd31749;
	mov.u64 	%rd36021, %rd31750;
	mov.u64 	%rd36022, %rd31751;
	mov.u64 	%rd36023, %rd31752;
$L__BB3_2352:
	mov.b64 	{%r1477, %r1478}, %rd31426;
	mov.b64 	{%r1479, %r1480}, %rd31425;
	shf.l.wrap.b32 	%r1481, %r1480, %r1477, 1;
	shf.l.wrap.b32 	%r1482, %r1477, %r1478, 1;
	mov.b64 	%rd31780, {%r1481, %r1482};
	mov.b64 	{%r1483, %r1484}, %rd31424;
	shf.l.wrap.b32 	%r1485, %r1484, %r1479, 1;
	shf.l.wrap.b32 	%r1486, %r1479, %r1480, 1;
	mov.b64 	%rd31779, {%r1485, %r1486};
	mov.b64 	{%r1487, %r1488}, %rd31423;
	shf.l.wrap.b32 	%r1489, %r1488, %r1483, 1;
	shf.l.wrap.b32 	%r1490, %r1483, %r1484, 1;
	mov.b64 	%rd31778, {%r1489, %r1490};
	mov.b64 	{%r1491, %r1492}, %rd31422;
	shf.l.wrap.b32 	%r1493, %r1492, %r1487, 1;
	shf.l.wrap.b32 	%r1494, %r1487, %r1488, 1;
	mov.b64 	%rd31777, {%r1493, %r1494};
	mov.b64 	{%r1495, %r1496}, %rd31421;
	shf.l.wrap.b32 	%r1497, %r1496, %r1491, 1;
	shf.l.wrap.b32 	%r1498, %r1491, %r1492, 1;
	mov.b64 	%rd36037, {%r1497, %r1498};
	shl.b64 	%rd36036, %rd31421, 1;
	setp.gt.u64 	%p2984, %rd31780, 1873798617647539866;
	@%p2984 bra 	$L__BB3_2362;
	setp.eq.s64 	%p2985, %rd31780, 1873798617647539866;
	mov.u64 	%rd36026, %rd31777;
	mov.u64 	%rd36027, %rd31778;
	mov.u64 	%rd36028, %rd31779;
	mov.u64 	%rd36029, %rd31780;
	@%p2985 bra 	$L__BB3_2354;
	bra.uni 	$L__BB3_2363;
$L__BB3_2354:
	setp.gt.u64 	%p2986, %rd31779, 5412103778470702295;
	@%p2986 bra 	$L__BB3_2362;
	setp.ne.s64 	%p2987, %rd31779, 5412103778470702295;
	mov.b64 	%rd36029, 1873798617647539866;
	mov.u64 	%rd36026, %rd31777;
	mov.u64 	%rd36027, %rd31778;
	mov.u64 	%rd36028, %rd31779;
	@%p2987 bra 	$L__BB3_2363;
	setp.gt.u64 	%p2988, %rd31778, 7239337960414712511;
	@%p2988 bra 	$L__BB3_2362;
	setp.ne.s64 	%p2989, %rd31778, 7239337960414712511;
	mov.b64 	%rd36028, 5412103778470702295;
	mov.u64 	%rd36026, %rd31777;
	mov.u64 	%rd36027, %rd31778;
	@%p2989 bra 	$L__BB3_2363;
	setp.gt.u64 	%p2990, %rd31777, 7435674573564081700;
	@%p2990 bra 	$L__BB3_2362;
	setp.ne.s64 	%p2991, %rd31777, 7435674573564081700;
	mov.b64 	%rd36027, 7239337960414712511;
	mov.u64 	%rd36026, %rd31777;
	@%p2991 bra 	$L__BB3_2363;
	setp.gt.u64 	%p2992, %rd36037, 2210141511517208575;
	@%p2992 bra 	$L__BB3_2362;
	setp.ne.s64 	%p2993, %rd36037, 2210141511517208575;
	setp.lt.u64 	%p2994, %rd36036, -5044313057631688020;
	or.pred  	%p2995, %p2993, %p2994;
	mov.b64 	%rd36026, 7435674573564081700;
	@%p2995 bra 	$L__BB3_2363;
$L__BB3_2362:
	mov.b64 	%rd31781, -5044313057631688021;
	mov.b64 	%rd31782, 2210141511517208575;
	mov.b64 	%rd31783, 7435674573564081700;
	mov.b64 	%rd31784, 7239337960414712511;
	mov.b64 	%rd31785, 5412103778470702295;
	mov.b64 	%rd31786, 1873798617647539866;
	// begin inline asm
	sub.cc.u64 %rd36036, %rd36036, %rd31781;
subc.cc.u64 %rd36037, %rd36037, %rd31782;
subc.cc.u64 %rd31777, %rd31777, %rd31783;
subc.cc.u64 %rd31778, %rd31778, %rd31784;
subc.cc.u64 %rd31779, %rd31779, %rd31785;
subc.u64 %rd31780, %rd31780, %rd31786;

	// end inline asm
	mov.u64 	%rd36026, %rd31777;
	mov.u64 	%rd36027, %rd31778;
	mov.u64 	%rd36028, %rd31779;
	mov.u64 	%rd36029, %rd31780;
$L__BB3_2363:
	// begin inline asm
	add.cc.u64 %rd36030, %rd36030, %rd31415;
addc.cc.u64 %rd36031, %rd36031, %rd31416;
addc.cc.u64 %rd36020, %rd36020, %rd31417;
addc.cc.u64 %rd36021, %rd36021, %rd31418;
addc.cc.u64 %rd36022, %rd36022, %rd31419;
addc.u64 %rd36023, %rd36023, %rd31420;

	// end inline asm
	setp.gt.u64 	%p2996, %rd36023, 1873798617647539866;
	@%p2996 bra 	$L__BB3_2373;
	setp.eq.s64 	%p2997, %rd36023, 1873798617647539866;
	mov.u64 	%rd36032, %rd36020;
	mov.u64 	%rd36033, %rd36021;
	mov.u64 	%rd36034, %rd36022;
	mov.u64 	%rd36035, %rd36023;
	@%p2997 bra 	$L__BB3_2365;
	bra.uni 	$L__BB3_2374;
$L__BB3_2365:
	setp.gt.u64 	%p2998, %rd36022, 5412103778470702295;
	@%p2998 bra 	$L__BB3_2373;
	setp.ne.s64 	%p2999, %rd36022, 5412103778470702295;
	mov.b64 	%rd36035, 1873798617647539866;
	mov.u64 	%rd36032, %rd36020;
	mov.u64 	%rd36033, %rd36021;
	mov.u64 	%rd36034, %rd36022;
	@%p2999 bra 	$L__BB3_2374;
	setp.gt.u64 	%p3000, %rd36021, 7239337960414712511;
	@%p3000 bra 	$L__BB3_2373;
	setp.ne.s64 	%p3001, %rd36021, 7239337960414712511;
	mov.b64 	%rd36034, 5412103778470702295;
	mov.u64 	%rd36032, %rd36020;
	mov.u64 	%rd36033, %rd36021;
	@%p3001 bra 	$L__BB3_2374;
	setp.gt.u64 	%p3002, %rd36020, 7435674573564081700;
	@%p3002 bra 	$L__BB3_2373;
	setp.ne.s64 	%p3003, %rd36020, 7435674573564081700;
	mov.b64 	%rd36033, 7239337960414712511;
	mov.u64 	%rd36032, %rd36020;
	@%p3003 bra 	$L__BB3_2374;
	setp.gt.u64 	%p3004, %rd36031, 2210141511517208575;
	@%p3004 bra 	$L__BB3_2373;
	setp.ne.s64 	%p3005, %rd36031, 2210141511517208575;
	setp.lt.u64 	%p3006, %rd36030, -5044313057631688021;
	or.pred  	%p3007, %p3005, %p3006;
	mov.b64 	%rd36032, 7435674573564081700;
	@%p3007 bra 	$L__BB3_2374;
$L__BB3_2373:
	mov.b64 	%rd31827, -5044313057631688021;
	mov.b64 	%rd31828, 2210141511517208575;
	mov.b64 	%rd31829, 7435674573564081700;
	mov.b64 	%rd31830, 7239337960414712511;
	mov.b64 	%rd31831, 5412103778470702295;
	mov.b64 	%rd31832, 1873798617647539866;
	// begin inline asm
	sub.cc.u64 %rd36030, %rd36030, %rd31827;
subc.cc.u64 %rd36031, %rd36031, %rd31828;
subc.cc.u64 %rd36020, %rd36020, %rd31829;
subc.cc.u64 %rd36021, %rd36021, %rd31830;
subc.cc.u64 %rd36022, %rd36022, %rd31831;
subc.u64 %rd36023, %rd36023, %rd31832;

	// end inline asm
	mov.u64 	%rd36032, %rd36020;
	mov.u64 	%rd36033, %rd36021;
	mov.u64 	%rd36034, %rd36022;
	mov.u64 	%rd36035, %rd36023;
$L__BB3_2374:
	// begin inline asm
	add.cc.u64 %rd36036, %rd36036, %rd31421;
addc.cc.u64 %rd36037, %rd36037, %rd31422;
addc.cc.u64 %rd36026, %rd36026, %rd31423;
addc.cc.u64 %rd36027, %rd36027, %rd31424;
addc.cc.u64 %rd36028, %rd36028, %rd31425;
addc.u64 %rd36029, %rd36029, %rd31426;

	// end inline asm
	setp.gt.u64 	%p3008, %rd36029, 1873798617647539866;
	@%p3008 bra 	$L__BB3_2384;
	setp.eq.s64 	%p3009, %rd36029, 1873798617647539866;
	mov.u64 	%rd36038, %rd36026;
	mov.u64 	%rd36039, %rd36027;
	mov.u64 	%rd36040, %rd36028;
	mov.u64 	%rd36041, %rd36029;
	@%p3009 bra 	$L__BB3_2376;
	bra.uni 	$L__BB3_2385;
$L__BB3_2376:
	setp.gt.u64 	%p3010, %rd36028, 5412103778470702295;
	@%p3010 bra 	$L__BB3_2384;
	setp.ne.s64 	%p3011, %rd36028, 5412103778470702295;
	mov.b64 	%rd36041, 1873798617647539866;
	mov.u64 	%rd36038, %rd36026;
	mov.u64 	%rd36039, %rd36027;
	mov.u64 	%rd36040, %rd36028;
	@%p3011 bra 	$L__BB3_2385;
	setp.gt.u64 	%p3012, %rd36027, 7239337960414712511;
	@%p3012 bra 	$L__BB3_2384;
	setp.ne.s64 	%p3013, %rd36027, 7239337960414712511;
	mov.b64 	%rd36040, 5412103778470702295;
	mov.u64 	%rd36038, %rd36026;
	mov.u64 	%rd36039, %rd36027;
	@%p3013 bra 	$L__BB3_2385;
	setp.gt.u64 	%p3014, %rd36026, 7435674573564081700;
	@%p3014 bra 	$L__BB3_2384;
	setp.ne.s64 	%p3015, %rd36026, 7435674573564081700;
	mov.b64 	%rd36039, 7239337960414712511;
	mov.u64 	%rd36038, %rd36026;
	@%p3015 bra 	$L__BB3_2385;
	setp.gt.u64 	%p3016, %rd36037, 2210141511517208575;
	@%p3016 bra 	$L__BB3_2384;
	setp.ne.s64 	%p3017, %rd36037, 2210141511517208575;
	setp.lt.u64 	%p3018, %rd36036, -5044313057631688021;
	or.pred  	%p3019, %p3017, %p3018;
	mov.b64 	%rd36038, 7435674573564081700;
	@%p3019 bra 	$L__BB3_2385;
$L__BB3_2384:
	mov.b64 	%rd31873, -5044313057631688021;
	mov.b64 	%rd31874, 2210141511517208575;
	mov.b64 	%rd31875, 7435674573564081700;
	mov.b64 	%rd31876, 7239337960414712511;
	mov.b64 	%rd31877, 5412103778470702295;
	mov.b64 	%rd31878, 1873798617647539866;
	// begin inline asm
	sub.cc.u64 %rd36036, %rd36036, %rd31873;
subc.cc.u64 %rd36037, %rd36037, %rd31874;
subc.cc.u64 %rd36026, %rd36026, %rd31875;
subc.cc.u64 %rd36027, %rd36027, %rd31876;
subc.cc.u64 %rd36028, %rd36028, %rd31877;
subc.u64 %rd36029, %rd36029, %rd31878;

	// end inline asm
	mov.u64 	%rd36038, %rd36026;
	mov.u64 	%rd36039, %rd36027;
	mov.u64 	%rd36040, %rd36028;
	mov.u64 	%rd36041, %rd36029;
$L__BB3_2385:
	{ // callseq 42, 0
	.param .align 16 .b8 param0[96];
	st.param.v2.b64 	[param0], {%rd36030, %rd36031};
	st.param.v2.b64 	[param0+16], {%rd36032, %rd36033};
	st.param.v2.b64 	[param0+32], {%rd36034, %rd36035};
	st.param.v2.b64 	[param0+48], {%rd36036, %rd36037};
	st.param.v2.b64 	[param0+64], {%rd36038, %rd36039};
	st.param.v2.b64 	[param0+80], {%rd36040, %rd36041};
	.param .align 16 .b8 retval0[96];
	call.uni (retval0), 
	Fq2_sqr, 
	(
	param0
	);
	ld.param.v2.b64 	{%rd31885, %rd31886}, [retval0];
	ld.param.v2.b64 	{%rd31887, %rd31888}, [retval0+16];
	ld.param.v2.b64 	{%rd31889, %rd31890}, [retval0+32];
	ld.param.v2.b64 	{%rd31891, %rd31892}, [retval0+48];
	ld.param.v2.b64 	{%rd31893, %rd31894}, [retval0+64];
	ld.param.v2.b64 	{%rd31895, %rd31896}, [retval0+80];
	} // callseq 42
	{ // callseq 43, 0
	.param .align 16 .b8 param0[96];
	st.param.v2.b64 	[param0], {%rd4054, %rd4055};
	st.param.v2.b64 	[param0+16], {%rd4056, %rd4057};
	st.param.v2.b64 	[param0+32], {%rd4058, %rd4059};
	st.param.v2.b64 	[param0+48], {%rd4060, %rd4061};
	st.param.v2.b64 	[param0+64], {%rd4062, %rd4063};
	st.param.v2.b64 	[param0+80], {%rd4064, %rd4065};
	.param .align 16 .b8 param1[96];
	st.param.v2.b64 	[param1], {%rd36252, %rd36253};
	st.param.v2.b64 	[param1+16], {%rd31139, %rd31140};
	st.param.v2.b64 	[param1+32], {%rd31141, %rd31142};
	st.param.v2.b64 	[param1+48], {%rd36258, %rd36259};
	st.param.v2.b64 	[param1+64], {%rd31185, %rd31186};
	st.param.v2.b64 	[param1+80], {%rd31187, %rd31188};
	.param .align 16 .b8 retval0[96];
	call.uni (retval0), 
	Fq2_mul, 
	(
	param0, 
	param1
	);
	ld.param.v2.b64 	{%rd31897, %rd31898}, [retval0];
	ld.param.v2.b64 	{%rd31899, %rd31900}, [retval0+16];
	ld.param.v2.b64 	{%rd31901, %rd31902}, [retval0+32];
	ld.param.v2.b64 	{%rd31903, %rd31904}, [retval0+48];
	ld.param.v2.b64 	{%rd31905, %rd31906}, [retval0+64];
	ld.param.v2.b64 	{%rd31907, %rd31908}, [retval0+80];
	} // callseq 43
	mov.b64 	{%r1499, %r1500}, %rd31902;
	mov.b64 	{%r1501, %r1502}, %rd31901;
	shf.l.wrap.b32 	%r1503, %r1502, %r1499, 1;
	shf.l.wrap.b32 	%r1504, %r1499, %r1500, 1;
	mov.b64 	%rd31930, {%r1503, %r1504};
	mov.b64 	{%r1505, %r1506}, %rd31900;
	shf.l.wrap.b32 	%r1507, %r1506, %r1501, 1;
	shf.l.wrap.b32 	%r1508, %r1501, %r1502, 1;
	mov.b64 	%rd31929, {%r1507, %r1508};
	mov.b64 	{%r1509, %r1510}, %rd31899;
	shf.l.wrap.b32 	%r1511, %r1510, %r1505, 1;
	shf.l.wrap.b32 	%r1512, %r1505, %r1506, 1;
	mov.b64 	%rd31928, {%r1511, %r1512};
	mov.b64 	{%r1513, %r1514}, %rd31898;
	shf.l.wrap.b32 	%r1515, %r1514, %r1509, 1;
	shf.l.wrap.b32 	%r1516, %r1509, %r1510, 1;
	mov.b64 	%rd31927, {%r1515, %r1516};
	mov.b64 	{%r1517, %r1518}, %rd31897;
	shf.l.wrap.b32 	%r1519, %r1518, %r1513, 1;
	shf.l.wrap.b32 	%r1520, %r1513, %r1514, 1;
	mov.b64 	%rd36313, {%r1519, %r1520};
	shl.b64 	%rd36312, %rd31897, 1;
	setp.gt.u64 	%p3020, %rd31930, 1873798617647539866;
	@%p3020 bra 	$L__BB3_2395;
	setp.eq.s64 	%p3021, %rd31930, 1873798617647539866;
	mov.u64 	%rd36314, %rd31927;
	mov.u64 	%rd36315, %rd31928;
	mov.u64 	%rd36316, %rd31929;
	mov.u64 	%rd36317, %rd31930;
	@%p3021 bra 	$L__BB3_2387;
	bra.uni 	$L__BB3_2396;
$L__BB3_2387:
	setp.gt.u64 	%p3022, %rd31929, 5412103778470702295;
	@%p3022 bra 	$L__BB3_2395;
	setp.ne.s64 	%p3023, %rd31929, 5412103778470702295;
	mov.b64 	%rd36317, 1873798617647539866;
	mov.u64 	%rd36314, %rd31927;
	mov.u64 	%rd36315, %rd31928;
	mov.u64 	%rd36316, %rd31929;
	@%p3023 bra 	$L__BB3_2396;
	setp.gt.u64 	%p3024, %rd31928, 7239337960414712511;
	@%p3024 bra 	$L__BB3_2395;
	setp.ne.s64 	%p3025, %rd31928, 7239337960414712511;
	mov.b64 	%rd36316, 5412103778470702295;
	mov.u64 	%rd36314, %rd31927;
	mov.u64 	%rd36315, %rd31928;
	@%p3025 bra 	$L__BB3_2396;
	setp.gt.u64 	%p3026, %rd31927, 7435674573564081700;
	@%p3026 bra 	$L__BB3_2395;
	setp.ne.s64 	%p3027, %rd31927, 7435674573564081700;
	mov.b64 	%rd36315, 7239337960414712511;
	mov.u64 	%rd36314, %rd31927;
	@%p3027 bra 	$L__BB3_2396;
	setp.gt.u64 	%p3028, %rd36313, 2210141511517208575;
	@%p3028 bra 	$L__BB3_2395;
	setp.ne.s64 	%p3029, %rd36313, 2210141511517208575;
	setp.lt.u64 	%p3030, %rd36312, -5044313057631688020;
	or.pred  	%p3031, %p3029, %p3030;
	mov.b64 	%rd36314, 7435674573564081700;
	@%p3031 bra 	$L__BB3_2396;
$L__BB3_2395:
	mov.b64 	%rd31931, -5044313057631688021;
	mov.b64 	%rd31932, 2210141511517208575;
	mov.b64 	%rd31933, 7435674573564081700;
	mov.b64 	%rd31934, 7239337960414712511;
	mov.b64 	%rd31935, 5412103778470702295;
	mov.b64 	%rd31936, 1873798617647539866;
	// begin inline asm
	sub.cc.u64 %rd36312, %rd36312, %rd31931;
subc.cc.u64 %rd36313, %rd36313, %rd31932;
subc.cc.u64 %rd31927, %rd31927, %rd31933;
subc.cc.u64 %rd31928, %rd31928, %rd31934;
subc.cc.u64 %rd31929, %rd31929, %rd31935;
subc.u64 %rd31930, %rd31930, %rd31936;

	// end inline asm
	mov.u64 	%rd36314, %rd31927;
	mov.u64 	%rd36315, %rd31928;
	mov.u64 	%rd36316, %rd31929;
	mov.u64 	%rd36317, %rd31930;
$L__BB3_2396:
	mov.b64 	{%r1521, %r1522}, %rd31908;
	mov.b64 	{%r1523, %r1524}, %rd31907;
	shf.l.wrap.b32 	%r1525, %r1524, %r1521, 1;
	shf.l.wrap.b32 	%r1526, %r1521, %r1522, 1;
	mov.b64 	%rd31958, {%r1525, %r1526};
	mov.b64 	{%r1527, %r1528}, %rd31906;
	shf.l.wrap.b32 	%r1529, %r1528, %r1523, 1;
	shf.l.wrap.b32 	%r1530, %r1523, %r1524, 1;
	mov.b64 	%rd31957, {%r1529, %r1530};
	mov.b64 	{%r1531, %r1532}, %rd31905;
	shf.l.wrap.b32 	%r1533, %r1532, %r1527, 1;
	shf.l.wrap.b32 	%r1534, %r1527, %r1528, 1;
	mov.b64 	%rd31956, {%r1533, %r1534};
	mov.b64 	{%r1535, %r1536}, %rd31904;
	shf.l.wrap.b32 	%r1537, %r1536, %r1531, 1;
	shf.l.wrap.b32 	%r1538, %r1531, %r1532, 1;
	mov.b64 	%rd31955, {%r1537, %r1538};
	mov.b64 	{%r1539, %r1540}, %rd31903;
	shf.l.wrap.b32 	%r1541, %r1540, %r1535, 1;
	shf.l.wrap.b32 	%r1542, %r1535, %r1536, 1;
	mov.b64 	%rd36319, {%r1541, %r1542};
	shl.b64 	%rd36318, %rd31903, 1;
	setp.gt.u64 	%p3032, %rd31958, 1873798617647539866;
	@%p3032 bra 	$L__BB3_2406;
	setp.eq.s64 	%p3033, %rd31958, 1873798617647539866;
	mov.u64 	%rd36320, %rd31955;
	mov.u64 	%rd36321, %rd31956;
	mov.u64 	%rd36322, %rd31957;
	mov.u64 	%rd36323, %rd31958;
	@%p3033 bra 	$L__BB3_2398;
	bra.uni 	$L__BB3_2407;
$L__BB3_2398:
	setp.gt.u64 	%p3034, %rd31957, 5412103778470702295;
	@%p3034 bra 	$L__BB3_2406;
	setp.ne.s64 	%p3035, %rd31957, 5412103778470702295;
	mov.b64 	%rd36323, 1873798617647539866;
	mov.u64 	%rd36320, %rd31955;
	mov.u64 	%rd36321, %rd31956;
	mov.u64 	%rd36322, %rd31957;
	@%p3035 bra 	$L__BB3_2407;
	setp.gt.u64 	%p3036, %rd31956, 7239337960414712511;
	@%p3036 bra 	$L__BB3_2406;
	setp.ne.s64 	%p3037, %rd31956, 7239337960414712511;
	mov.b64 	%rd36322, 5412103778470702295;
	mov.u64 	%rd36320, %rd31955;
	mov.u64 	%rd36321, %rd31956;
	@%p3037 bra 	$L__BB3_2407;
	setp.gt.u64 	%p3038, %rd31955, 7435674573564081700;
	@%p3038 bra 	$L__BB3_2406;
	setp.ne.s64 	%p3039, %rd31955, 7435674573564081700;
	mov.b64 	%rd36321, 7239337960414712511;
	mov.u64 	%rd36320, %rd31955;
	@%p3039 bra 	$L__BB3_2407;
	setp.gt.u64 	%p3040, %rd36319, 2210141511517208575;
	@%p3040 bra 	$L__BB3_2406;
	setp.ne.s64 	%p3041, %rd36319, 2210141511517208575;
	setp.lt.u64 	%p3042, %rd36318, -5044313057631688020;
	or.pred  	%p3043, %p3041, %p3042;
	mov.b64 	%rd36320, 7435674573564081700;
	@%p3043 bra 	$L__BB3_2407;
$L__BB3_2406:
	mov.b64 	%rd31959, -5044313057631688021;
	mov.b64 	%rd31960, 2210141511517208575;
	mov.b64 	%rd31961, 7435674573564081700;
	mov.b64 	%rd31962, 7239337960414712511;
	mov.b64 	%rd31963, 5412103778470702295;
	mov.b64 	%rd31964, 1873798617647539866;
	// begin inline asm
	sub.cc.u64 %rd36318, %rd36318, %rd31959;
subc.cc.u64 %rd36319, %rd36319, %rd31960;
subc.cc.u64 %rd31955, %rd31955, %rd31961;
subc.cc.u64 %rd31956, %rd31956, %rd31962;
subc.cc.u64 %rd31957, %rd31957, %rd31963;
subc.u64 %rd31958, %rd31958, %rd31964;

	// end inline asm
	mov.u64 	%rd36320, %rd31955;
	mov.u64 	%rd36321, %rd31956;
	mov.u64 	%rd36322, %rd31957;
	mov.u64 	%rd36323, %rd31958;
$L__BB3_2407:
	mov.u64 	%rd36058, %rd31889;
	mov.u64 	%rd36055, %rd31886;
	mov.u64 	%rd36057, %rd31888;
	mov.u64 	%rd36059, %rd31890;
	mov.u64 	%rd36054, %rd31885;
	mov.u64 	%rd36056, %rd31887;
	// begin inline asm
	sub.cc.u64 %rd36054, %rd36054, %rd36006;
subc.cc.u64 %rd36055, %rd36055, %rd36007;
subc.cc.u64 %rd36056, %rd36056, %rd36008;
subc.cc.u64 %rd36057, %rd36057, %rd36009;
subc.cc.u64 %rd36058, %rd36058, %rd36010;
subc.u64 %rd36059, %rd36059, %rd36011;

	// end inline asm
	setp.gt.u64 	%p3044, %rd31890, %rd36011;
	@%p3044 bra 	$L__BB3_2418;
	setp.ge.u64 	%p3045, %rd31890, %rd36011;
	@%p3045 bra 	$L__BB3_2409;
	bra.uni 	$L__BB3_2417;
$L__BB3_2409:
	setp.gt.u64 	%p3046, %rd31889, %rd36010;
	@%p3046 bra 	$L__BB3_2418;
	setp.lt.u64 	%p3047, %rd31889, %rd36010;
	@%p3047 bra 	$L__BB3_2417;
	setp.gt.u64 	%p3048, %rd31888, %rd36009;
	@%p3048 bra 	$L__BB3_2418;
	setp.lt.u64 	%p3049, %rd31888, %rd36009;
	@%p3049 bra 	$L__BB3_2417;
	setp.gt.u64 	%p3050, %rd31887, %rd36008;
	@%p3050 bra 	$L__BB3_2418;
	setp.lt.u64 	%p3051, %rd31887, %rd36008;
	@%p3051 bra 	$L__BB3_2417;
	setp.gt.u64 	%p3052, %rd31886, %rd36007;
	@%p3052 bra 	$L__BB3_2418;
	setp.lt.u64 	%p3053, %rd31886, %rd36007;
	setp.lt.u64 	%p3054, %rd31885, %rd36006;
	or.pred  	%p3055, %p3053, %p3054;
	@%p3055 bra 	$L__BB3_2417;
	bra.uni 	$L__BB3_2418;
$L__BB3_2417:
	mov.b64 	%rd31995, -5044313057631688021;
	mov.b64 	%rd31996, 2210141511517208575;
	mov.b64 	%rd31997, 7435674573564081700;
	mov.b64 	%rd31998, 7239337960414712511;
	mov.b64 	%rd31999, 5412103778470702295;
	mov.b64 	%rd32000, 1873798617647539866;
	// begin inline asm
	add.cc.u64 %rd36054, %rd36054, %rd31995;
addc.cc.u64 %rd36055, %rd36055, %rd31996;
addc.cc.u64 %rd36056, %rd36056, %rd31997;
addc.cc.u64 %rd36057, %rd36057, %rd31998;
addc.cc.u64 %rd36058, %rd36058, %rd31999;
addc.u64 %rd36059, %rd36059, %rd32000;

	// end inline asm
$L__BB3_2418:
	mov.u64 	%rd36063, %rd31894;
	mov.u64 	%rd36065, %rd31896;
	mov.u64 	%rd36060, %rd31891;
	mov.u64 	%rd36062, %rd31893;
	mov.u64 	%rd36064, %rd31895;
	mov.u64 	%rd36061, %rd31892;
	// begin inline asm
	sub.cc.u64 %rd36060, %rd36060, %rd36012;
subc.cc.u64 %rd36061, %rd36061, %rd36013;
subc.cc.u64 %rd36062, %rd36062, %rd36014;
subc.cc.u64 %rd36063, %rd36063, %rd36015;
subc.cc.u64 %rd36064, %rd36064, %rd36016;
subc.u64 %rd36065, %rd36065, %rd36017;

	// end inline asm
	setp.gt.u64 	%p3056, %rd31896, %rd36017;
	@%p3056 bra 	$L__BB3_2429;
	setp.ge.u64 	%p3057, %rd31896, %rd36017;
	@%p3057 bra 	$L__BB3_2420;
	bra.uni 	$L__BB3_2428;
$L__BB3_2420:
	setp.gt.u64 	%p3058, %rd31895, %rd36016;
	@%p3058 bra 	$L__BB3_2429;
	setp.lt.u64 	%p3059, %rd31895, %rd36016;
	@%p3059 bra 	$L__BB3_2428;
	setp.gt.u64 	%p3060, %rd31894, %rd36015;
	@%p3060 bra 	$L__BB3_2429;
	setp.lt.u64 	%p3061, %rd31894, %rd36015;
	@%p3061 bra 	$L__BB3_2428;
	setp.gt.u64 	%p3062, %rd31893, %rd36014;
	@%p3062 bra 	$L__BB3_2429;
	setp.lt.u64 	%p3063, %rd31893, %rd36014;
	@%p3063 bra 	$L__BB3_2428;
	setp.gt.u64 	%p3064, %rd31892, %rd36013;
	@%p3064 bra 	$L__BB3_2429;
	setp.lt.u64 	%p3065, %rd31892, %rd36013;
	setp.lt.u64 	%p3066, %rd31891, %rd36012;
	or.pred  	%p3067, %p3065, %p3066;
	@%p3067 bra 	$L__BB3_2428;
	bra.uni 	$L__BB3_2429;
$L__BB3_2428:
	mov.b64 	%rd32031, -5044313057631688021;
	mov.b64 	%rd32032, 2210141511517208575;
	mov.b64 	%rd32033, 7435674573564081700;
	mov.b64 	%rd32034, 7239337960414712511;
	mov.b64 	%rd32035, 5412103778470702295;
	mov.b64 	%rd32036, 1873798617647539866;
	// begin inline asm
	add.cc.u64 %rd36060, %rd36060, %rd32031;
addc.cc.u64 %rd36061, %rd36061, %rd32032;
addc.cc.u64 %rd36062, %rd36062, %rd32033;
addc.cc.u64 %rd36063, %rd36063, %rd32034;
addc.cc.u64 %rd36064, %rd36064, %rd32035;
addc.u64 %rd36065, %rd36065, %rd32036;

	// end inline asm
$L__BB3_2429:
	mov.u64 	%rd36289, %rd36055;
	mov.u64 	%rd36291, %rd36057;
	mov.u64 	%rd36293, %rd36059;
	mov.u64 	%rd36288, %rd36054;
	mov.u64 	%rd36290, %rd36056;
	mov.u64 	%rd36292, %rd36058;
	// begin inline asm
	sub.cc.u64 %rd36288, %rd36288, %rd36006;
subc.cc.u64 %rd36289, %rd36289, %rd36007;
subc.cc.u64 %rd36290, %rd36290, %rd36008;
subc.cc.u64 %rd36291, %rd36291, %rd36009;
subc.cc.u64 %rd36292, %rd36292, %rd36010;
subc.u64 %rd36293, %rd36293, %rd36011;

	// end inline asm
	setp.gt.u64 	%p3068, %rd36059, %rd36011;
	@%p3068 bra 	$L__BB3_2440;
	setp.ge.u64 	%p3069, %rd36059, %rd36011;
	@%p3069 bra 	$L__BB3_2431;
	bra.uni 	$L__BB3_2439;
$L__BB3_2431:
	setp.gt.u64 	%p3070, %rd36058, %rd36010;
	@%p3070 bra 	$L__BB3_2440;
	setp.lt.u64 	%p3071, %rd36058, %rd36010;
	@%p3071 bra 	$L__BB3_2439;
	setp.gt.u64 	%p3072, %rd36057, %rd36009;
	@%p3072 bra 	$L__BB3_2440;
	setp.lt.u64 	%p3073, %rd36057, %rd36009;
	@%p3073 bra 	$L__BB3_2439;
	setp.gt.u64 	%p3074, %rd36056, %rd36008;
	@%p3074 bra 	$L__BB3_2440;
	setp.lt.u64 	%p3075, %rd36056, %rd36008;
	@%p3075 bra 	$L__BB3_2439;
	setp.gt.u64 	%p3076, %rd36055, %rd36007;
	@%p3076 bra 	$L__BB3_2440;
	setp.lt.u64 	%p3077, %rd36055, %rd36007;
	setp.lt.u64 	%p3078, %rd36054, %rd36006;
	or.pred  	%p3079, %p3077, %p3078;
	@%p3079 bra 	$L__BB3_2439;
	bra.uni 	$L__BB3_2440;
$L__BB3_2439:
	mov.b64 	%rd32067, -5044313057631688021;
	mov.b64 	%rd32068, 2210141511517208575;
	mov.b64 	%rd32069, 7435674573564081700;
	mov.b64 	%rd32070, 7239337960414712511;
	mov.b64 	%rd32071, 5412103778470702295;
	mov.b64 	%rd32072, 1873798617647539866;
	// begin inline asm
	add.cc.u64 %rd36288, %rd36288, %rd32067;
addc.cc.u64 %rd36289, %rd36289, %rd32068;
addc.cc.u64 %rd36290, %rd36290, %rd32069;
addc.cc.u64 %rd36291, %rd36291, %rd32070;
addc.cc.u64 %rd36292, %rd36292, %rd32071;
addc.u64 %rd36293, %rd36293, %rd32072;

	// end inline asm
$L__BB3_2440:
	mov.u64 	%rd36296, %rd36062;
	mov.u64 	%rd36298, %rd36064;
	mov.u64 	%rd36295, %rd36061;
	mov.u64 	%rd36297, %rd36063;
	mov.u64 	%rd36299, %rd36065;
	mov.u64 	%rd36294, %rd36060;
	// begin inline asm
	sub.cc.u64 %rd36294, %rd36294, %rd36012;
subc.cc.u64 %rd36295, %rd36295, %rd36013;
subc.cc.u64 %rd36296, %rd36296, %rd36014;
subc.cc.u64 %rd36297, %rd36297, %rd36015;
subc.cc.u64 %rd36298, %rd36298, %rd36016;
subc.u64 %rd36299, %rd36299, %rd36017;

	// end inline asm
	setp.gt.u64 	%p3080, %rd36065, %rd36017;
	@%p3080 bra 	$L__BB3_2451;
	setp.ge.u64 	%p3081, %rd36065, %rd36017;
	@%p3081 bra 	$L__BB3_2442;
	bra.uni 	$L__BB3_2450;
$L__BB3_2442:
	setp.gt.u64 	%p3082, %rd36064, %rd36016;
	@%p3082 bra 	$L__BB3_2451;
	setp.lt.u64 	%p3083, %rd36064, %rd36016;
	@%p3083 bra 	$L__BB3_2450;
	setp.gt.u64 	%p3084, %rd36063, %rd36015;
	@%p3084 bra 	$L__BB3_2451;
	setp.lt.u64 	%p3085, %rd36063, %rd36015;
	@%p3085 bra 	$L__BB3_2450;
	setp.gt.u64 	%p3086, %rd36062, %rd36014;
	@%p3086 bra 	$L__BB3_2451;
	setp.lt.u64 	%p3087, %rd36062, %rd36014;
	@%p3087 bra 	$L__BB3_2450;
	setp.gt.u64 	%p3088, %rd36061, %rd36013;
	@%p3088 bra 	$L__BB3_2451;
	setp.lt.u64 	%p3089, %rd36061, %rd36013;
	setp.lt.u64 	%p3090, %rd36060, %rd36012;
	or.pred  	%p3091, %p3089, %p3090;
	@%p3091 bra 	$L__BB3_2450;
	bra.uni 	$L__BB3_2451;
$L__BB3_2450:
	mov.b64 	%rd32103, -5044313057631688021;
	mov.b64 	%rd32104, 2210141511517208575;
	mov.b64 	%rd32105, 7435674573564081700;
	mov.b64 	%rd32106, 7239337960414712511;
	mov.b64 	%rd32107, 5412103778470702295;
	mov.b64 	%rd32108, 1873798617647539866;
	// begin inline asm
	add.cc.u64 %rd36294, %rd36294, %rd32103;
addc.cc.u64 %rd36295, %rd36295, %rd32104;
addc.cc.u64 %rd36296, %rd36296, %rd32105;
addc.cc.u64 %rd36297, %rd36297, %rd32106;
addc.cc.u64 %rd36298, %rd36298, %rd32107;
addc.u64 %rd36299, %rd36299, %rd32108;

	// end inline asm
$L__BB3_2451:
	mov.b64 	{%r1543, %r1544}, %rd31444;
	mov.b64 	{%r1545, %r1546}, %rd31443;
	shf.l.wrap.b32 	%r1547, %r1546, %r1543, 1;
	shf.l.wrap.b32 	%r1548, %r1543, %r1544, 1;
	mov.b64 	%rd32130, {%r1547, %r1548};
	mov.b64 	{%r1549, %r1550}, %rd31442;
	shf.l.wrap.b32 	%r1551, %r1550, %r1545, 1;
	shf.l.wrap.b32 	%r1552, %r1545, %r1546, 1;
	mov.b64 	%rd32129, {%r1551, %r1552};
	mov.b64 	{%r1553, %r1554}, %rd31441;
	shf.l.wrap.b32 	%r1555, %r1554, %r1549, 1;
	shf.l.wrap.b32 	%r1556, %r1549, %r1550, 1;
	mov.b64 	%rd32128, {%r1555, %r1556};
	mov.b64 	{%r1557, %r1558}, %rd31440;
	shf.l.wrap.b32 	%r1559, %r1558, %r1553, 1;
	shf.l.wrap.b32 	%r1560, %r1553, %r1554, 1;
	mov.b64 	%rd32127, {%r1559, %r1560};
	mov.b64 	{%r1561, %r1562}, %rd31439;
	shf.l.wrap.b32 	%r1563, %r1562, %r1557, 1;
	shf.l.wrap.b32 	%r1564, %r1557, %r1558, 1;
	mov.b64 	%rd36079, {%r1563, %r1564};
	shl.b64 	%rd36078, %rd31439, 1;
	setp.gt.u64 	%p3092, %rd32130, 1873798617647539866;
	@%p3092 bra 	$L__BB3_2461;
	setp.eq.s64 	%p3093, %rd32130, 1873798617647539866;
	mov.u64 	%rd36080, %rd32127;
	mov.u64 	%rd36081, %rd32128;
	mov.u64 	%rd36082, %rd32129;
	mov.u64 	%rd36083, %rd32130;
	@%p3093 bra 	$L__BB3_2453;
	bra.uni 	$L__BB3_2462;
$L__BB3_2453:
	setp.gt.u64 	%p3094, %rd32129, 5412103778470702295;
	@%p3094 bra 	$L__BB3_2461;
	setp.ne.s64 	%p3095, %rd32129, 5412103778470702295;
	mov.b64 	%rd36083, 1873798617647539866;
	mov.u64 	%rd36080, %rd32127;
	mov.u64 	%rd36081, %rd32128;
	mov.u64 	%rd36082, %rd32129;
	@%p3095 bra 	$L__BB3_2462;
	setp.gt.u64 	%p3096, %rd32128, 7239337960414712511;
	@%p3096 bra 	$L__BB3_2461;
	setp.ne.s64 	%p3097, %rd32128, 7239337960414712511;
	mov.b64 	%rd36082, 5412103778470702295;
	mov.u64 	%rd36080, %rd32127;
	mov.u64 	%rd36081, %rd32128;
	@%p3097 bra 	$L__BB3_2462;
	setp.gt.u64 	%p3098, %rd32127, 7435674573564081700;
	@%p3098 bra 	$L__BB3_2461;
	setp.ne.s64 	%p3099, %rd32127, 7435674573564081700;
	mov.b64 	%rd36081, 7239337960414712511;
	mov.u64 	%rd36080, %rd32127;
	@%p3099 bra 	$L__BB3_2462;
	setp.gt.u64 	%p3100, %rd36079, 2210141511517208575;
	@%p3100 bra 	$L__BB3_2461;
	setp.ne.s64 	%p3101, %rd36079, 2210141511517208575;
	setp.lt.u64 	%p3102, %rd36078, -5044313057631688020;
	or.pred  	%p3103, %p3101, %p3102;
	mov.b64 	%rd36080, 7435674573564081700;
	@%p3103 bra 	$L__BB3_2462;
$L__BB3_2461:
	mov.b64 	%rd32131, -5044313057631688021;
	mov.b64 	%rd32132, 2210141511517208575;
	mov.b64 	%rd32133, 7435674573564081700;
	mov.b64 	%rd32134, 7239337960414712511;
	mov.b64 	%rd32135, 5412103778470702295;
	mov.b64 	%rd32136, 1873798617647539866;
	// begin inline asm
	sub.cc.u64 %rd36078, %rd36078, %rd32131;
subc.cc.u64 %rd36079, %rd36079, %rd32132;
subc.cc.u64 %rd32127, %rd32127, %rd32133;
subc.cc.u64 %rd32128, %rd32128, %rd32134;
subc.cc.u64 %rd32129, %rd32129, %rd32135;
subc.u64 %rd32130, %rd32130, %rd32136;

	// end inline asm
	mov.u64 	%rd36080, %rd32127;
	mov.u64 	%rd36081, %rd32128;
	mov.u64 	%rd36082, %rd32129;
	mov.u64 	%rd36083, %rd32130;
$L__BB3_2462:
	mov.b64 	{%r1565, %r1566}, %rd31450;
	mov.b64 	{%r1567, %r1568}, %rd31449;
	shf.l.wrap.b32 	%r1569, %r1568, %r1565, 1;
	shf.l.wrap.b32 	%r1570, %r1565, %r1566, 1;
	mov.b64 	%rd32158, {%r1569, %r1570};
	mov.b64 	{%r1571, %r1572}, %rd31448;
	shf.l.wrap.b32 	%r1573, %r1572, %r1567, 1;
	shf.l.wrap.b32 	%r1574, %r1567, %r1568, 1;
	mov.b64 	%rd32157, {%r1573, %r1574};
	mov.b64 	{%r1575, %r1576}, %rd31447;
	shf.l.wrap.b32 	%r1577, %r1576, %r1571, 1;
	shf.l.wrap.b32 	%r1578, %r1571, %r1572, 1;
	mov.b64 	%rd32156, {%r1577, %r1578};
	mov.b64 	{%r1579, %r1580}, %rd31446;
	shf.l.wrap.b32 	%r1581, %r1580, %r1575, 1;
	shf.l.wrap.b32 	%r1582, %r1575, %r1576, 1;
	mov.b64 	%rd32155, {%r1581, %r1582};
	mov.b64 	{%r1583, %r1584}, %rd31445;
	shf.l.wrap.b32 	%r1585, %r1584, %r1579, 1;
	shf.l.wrap.b32 	%r1586, %r1579, %r1580, 1;
	mov.b64 	%rd36085, {%r1585, %r1586};
	shl.b64 	%rd36084, %rd31445, 1;
	setp.gt.u64 	%p3104, %rd32158, 1873798617647539866;
	@%p3104 bra 	$L__BB3_2472;
	setp.eq.s64 	%p3105, %rd32158, 1873798617647539866;
	mov.u64 	%rd36086, %rd32155;
	mov.u64 	%rd36087, %rd32156;
	mov.u64 	%rd36088, %rd32157;
	mov.u64 	%rd36089, %rd32158;
	@%p3105 bra 	$L__BB3_2464;
	bra.uni 	$L__BB3_2473;
$L__BB3_2464:
	setp.gt.u64 	%p3106, %rd32157, 5412103778470702295;
	@%p3106 bra 	$L__BB3_2472;
	setp.ne.s64 	%p3107, %rd32157, 5412103778470702295;
	mov.b64 	%rd36089, 1873798617647539866;
	mov.u64 	%rd36086, %rd32155;
	mov.u64 	%rd36087, %rd32156;
	mov.u64 	%rd36088, %rd32157;
	@%p3107 bra 	$L__BB3_2473;
	setp.gt.u64 	%p3108, %rd32156, 7239337960414712511;
	@%p3108 bra 	$L__BB3_2472;
	setp.ne.s64 	%p3109, %rd32156, 7239337960414712511;
	mov.b64 	%rd36088, 5412103778470702295;
	mov.u64 	%rd36086, %rd32155;
	mov.u64 	%rd36087, %rd32156;
	@%p3109 bra 	$L__BB3_2473;
	setp.gt.u64 	%p3110, %rd32155, 7435674573564081700;
	@%p3110 bra 	$L__BB3_2472;
	setp.ne.s64 	%p3111, %rd32155, 7435674573564081700;
	mov.b64 	%rd36087, 7239337960414712511;
	mov.u64 	%rd36086, %rd32155;
	@%p3111 bra 	$L__BB3_2473;
	setp.gt.u64 	%p3112, %rd36085, 2210141511517208575;
	@%p3112 bra 	$L__BB3_2472;
	setp.ne.s64 	%p3113, %rd36085, 2210141511517208575;
	setp.lt.u64 	%p3114, %rd36084, -5044313057631688020;
	or.pred  	%p3115, %p3113, %p3114;
	mov.b64 	%rd36086, 7435674573564081700;
	@%p3115 bra 	$L__BB3_2473;
$L__BB3_2472:
	mov.b64 	%rd32159, -5044313057631688021;
	mov.b64 	%rd32160, 2210141511517208575;
	mov.b64 	%rd32161, 7435674573564081700;
	mov.b64 	%rd32162, 7239337960414712511;
	mov.b64 	%rd32163, 5412103778470702295;
	mov.b64 	%rd32164, 1873798617647539866;
	// begin inline asm
	sub.cc.u64 %rd36084, %rd36084, %rd32159;
subc.cc.u64 %rd36085, %rd36085, %rd32160;
subc.cc.u64 %rd32155, %rd32155, %rd32161;
subc.cc.u64 %rd32156, %rd32156, %rd32162;
subc.cc.u64 %rd32157, %rd32157, %rd32163;
subc.u64 %rd32158, %rd32158, %rd32164;

	// end inline asm
	mov.u64 	%rd36086, %rd32155;
	mov.u64 	%rd36087, %rd32156;
	mov.u64 	%rd36088, %rd32157;
	mov.u64 	%rd36089, %rd32158;
$L__BB3_2473:
	mov.b64 	{%r1587, %r1588}, %rd36083;
	mov.b64 	{%r1589, %r1590}, %rd36082;
	shf.l.wrap.b32 	%r1591, %r1590, %r1587, 1;
	shf.l.wrap.b32 	%r1592, %r1587, %r1588, 1;
	mov.b64 	%rd32186, {%r1591, %r1592};
	mov.b64 	{%r1593, %r1594}, %rd36081;
	shf.l.wrap.b32 	%r1595, %r1594, %r1589, 1;
	shf.l.wrap.b32 	%r1596, %r1589, %r1590, 1;
	mov.b64 	%rd32185, {%r1595, %r1596};
	mov.b64 	{%r1597, %r1598}, %rd36080;
	shf.l.wrap.b32 	%r1599, %r1598, %r1593, 1;
	shf.l.wrap.b32 	%r1600, %r1593, %r1594, 1;
	mov.b64 	%rd32184, {%r1599, %r1600};
	mov.b64 	{%r1601, %r1602}, %rd36079;
	shf.l.wrap.b32 	%r1603, %r1602, %r1597, 1;
	shf.l.wrap.b32 	%r1604, %r1597, %r1598, 1;
	mov.b64 	%rd32183, {%r1603, %r1604};
	mov.b64 	{%r1605, %r1606}, %rd36078;
	shf.l.wrap.b32 	%r1607, %r1606, %r1601, 1;
	shf.l.wrap.b32 	%r1608, %r1601, %r1602, 1;
	mov.b64 	%rd36091, {%r1607, %r1608};
	shl.b64 	%rd36090, %rd36078, 1;
	setp.gt.u64 	%p3116, %rd32186, 1873798617647539866;
	@%p3116 bra 	$L__BB3_2483;
	setp.eq.s64 	%p3117, %rd32186, 1873798617647539866;
	mov.u64 	%rd36092, %rd32183;
	mov.u64 	%rd36093, %rd32184;
	mov.u64 	%rd36094, %rd32185;
	mov.u64 	%rd36095, %rd32186;
	@%p3117 bra 	$L__BB3_2475;
	bra.uni 	$L__BB3_2484;
$L__BB3_2475:
	setp.gt.u64 	%p3118, %rd32185, 5412103778470702295;
	@%p3118 bra 	$L__BB3_2483;
	setp.ne.s64 	%p3119, %rd32185, 5412103778470702295;
	mov.b64 	%rd36095, 1873798617647539866;
	mov.u64 	%rd36092, %rd32183;
	mov.u64 	%rd36093, %rd32184;
	mov.u64 	%rd36094, %rd32185;
	@%p3119 bra 	$L__BB3_2484;
	setp.gt.u64 	%p3120, %rd32184, 7239337960414712511;
	@%p3120 bra 	$L__BB3_2483;
	setp.ne.s64 	%p3121, %rd32184, 7239337960414712511;
	mov.b64 	%rd36094, 5412103778470702295;
	mov.u64 	%rd36092, %rd32183;
	mov.u64 	%rd36093, %rd32184;
	@%p3121 bra 	$L__BB3_2484;
	setp.gt.u64 	%p3122, %rd32183, 7435674573564081700;
	@%p3122 bra 	$L__BB3_2483;
	setp.ne.s64 	%p3123, %rd32183, 7435674573564081700;
	mov.b64 	%rd36093, 7239337960414712511;
	mov.u64 	%rd36092, %rd32183;
	@%p3123 bra 	$L__BB3_2484;
	setp.gt.u64 	%p3124, %rd36091, 2210141511517208575;
	@%p3124 bra 	$L__BB3_2483;
	setp.ne.s64 	%p3125, %rd36091, 2210141511517208575;
	setp.lt.u64 	%p3126, %rd36090, -5044313057631688020;
	or.pred  	%p3127, %p3125, %p3126;
	mov.b64 	%rd36092, 7435674573564081700;
	@%p3127 bra 	$L__BB3_2484;
$L__BB3_2483:
	mov.b64 	%rd32187, -5044313057631688021;
	mov.b64 	%rd32188, 2210141511517208575;
	mov.b64 	%rd32189, 7435674573564081700;
	mov.b64 	%rd32190, 7239337960414712511;
	mov.b64 	%rd32191, 5412103778470702295;
	mov.b64 	%rd32192, 1873798617647539866;
	// begin inline asm
	sub.cc.u64 %rd36090, %rd36090, %rd32187;
subc.cc.u64 %rd36091, %rd36091, %rd32188;
subc.cc.u64 %rd32183, %rd32183, %rd32189;
subc.cc.u64 %rd32184, %rd32184, %rd32190;
subc.cc.u64 %rd32185, %rd32185, %rd32191;
subc.u64 %rd32186, %rd32186, %rd32192;

	// end inline asm
	mov.u64 	%rd36092, %rd32183;
	mov.u64 	%rd36093, %rd32184;
	mov.u64 	%rd36094, %rd32185;
	mov.u64 	%rd36095, %rd32186;
$L__BB3_2484:
	mov.b64 	{%r1609, %r1610}, %rd36089;
	mov.b64 	{%r1611, %r1612}, %rd36088;
	shf.l.wrap.b32 	%r1613, %r1612, %r1609, 1;
	shf.l.wrap.b32 	%r1614, %r1609, %r1610, 1;
	mov.b64 	%rd32214, {%r1613, %r1614};
	mov.b64 	{%r1615, %r1616}, %rd36087;
	shf.l.wrap.b32 	%r1617, %r1616, %r1611, 1;
	shf.l.wrap.b32 	%r1618, %r1611, %r1612, 1;
	mov.b64 	%rd32213, {%r1617, %r1618};
	mov.b64 	{%r1619, %r1620}, %rd36086;
	shf.l.wrap.b32 	%r1621, %r1620, %r1615, 1;
	shf.l.wrap.b32 	%r1622, %r1615, %r1616, 1;
	mov.b64 	%rd32212, {%r1621, %r1622};
	mov.b64 	{%r1623, %r1624}, %rd36085;
	shf.l.wrap.b32 	%r1625, %r1624, %r1619, 1;
	shf.l.wrap.b32 	%r1626, %r1619, %r1620, 1;
	mov.b64 	%rd32211, {%r1625, %r1626};
	mov.b64 	{%r1627, %r1628}, %rd36084;
	shf.l.wrap.b32 	%r1629, %r1628, %r1623, 1;
	shf.l.wrap.b32 	%r1630, %r1623, %r1624, 1;
	mov.b64 	%rd36097, {%r1629, %r1630};
	shl.b64 	%rd36096, %rd36084, 1;
	setp.gt.u64 	%p3128, %rd32214, 1873798617647539866;
	@%p3128 bra 	$L__BB3_2494;
	setp.eq.s64 	%p3129, %rd32214, 1873798617647539866;
	mov.u64 	%rd36098, %rd32211;
	mov.u64 	%rd36099, %rd32212;
	mov.u64 	%rd36100, %rd32213;
	mov.u64 	%rd36101, %rd32214;
	@%p3129 bra 	$L__BB3_2486;
	bra.uni 	$L__BB3_2495;
$L__BB3_2486:
	setp.gt.u64 	%p3130, %rd32213, 5412103778470702295;
	@%p3130 bra 	$L__BB3_2494;
	setp.ne.s64 	%p3131, %rd32213, 5412103778470702295;
	mov.b64 	%rd36101, 1873798617647539866;
	mov.u64 	%rd36098, %rd32211;
	mov.u64 	%rd36099, %rd32212;
	mov.u64 	%rd36100, %rd32213;
	@%p3131 bra 	$L__BB3_2495;
	setp.gt.u64 	%p3132, %rd32212, 7239337960414712511;
	@%p3132 bra 	$L__BB3_2494;
	setp.ne.s64 	%p3133, %rd32212, 7239337960414712511;
	mov.b64 	%rd36100, 5412103778470702295;
	mov.u64 	%rd36098, %rd32211;
	mov.u64 	%rd36099, %rd32212;
	@%p3133 bra 	$L__BB3_2495;
	setp.gt.u64 	%p3134, %rd32211, 7435674573564081700;
	@%p3134 bra 	$L__BB3_2494;
	setp.ne.s64 	%p3135, %rd32211, 7435674573564081700;
	mov.b64 	%rd36099, 7239337960414712511;
	mov.u64 	%rd36098, %rd32211;
	@%p3135 bra 	$L__BB3_2495;
	setp.gt.u64 	%p3136, %rd36097, 2210141511517208575;
	@%p3136 bra 	$L__BB3_2494;
	setp.ne.s64 	%p3137, %rd36097, 2210141511517208575;
	setp.lt.u64 	%p3138, %rd36096, -5044313057631688020;
	or.pred  	%p3139, %p3137, %p3138;
	mov.b64 	%rd36098, 7435674573564081700;
	@%p3139 bra 	$L__BB3_2495;
$L__BB3_2494:
	mov.b64 	%rd32215, -5044313057631688021;
	mov.b64 	%rd32216, 2210141511517208575;
	mov.b64 	%rd32217, 7435674573564081700;
	mov.b64 	%rd32218, 7239337960414712511;
	mov.b64 	%rd32219, 5412103778470702295;
	mov.b64 	%rd32220, 1873798617647539866;
	// begin inline asm
	sub.cc.u64 %rd36096, %rd36096, %rd32215;
subc.cc.u64 %rd36097, %rd36097, %rd32216;
subc.cc.u64 %rd32211, %rd32211, %rd32217;
subc.cc.u64 %rd32212, %rd32212, %rd32218;
subc.cc.u64 %rd32213, %rd32213, %rd32219;
subc.u64 %rd32214, %rd32214, %rd32220;

	// end inline asm
	mov.u64 	%rd36098, %rd32211;
	mov.u64 	%rd36099, %rd32212;
	mov.u64 	%rd36100, %rd32213;
	mov.u64 	%rd36101, %rd32214;
$L__BB3_2495:
	mov.b64 	{%r1631, %r1632}, %rd36095;
	mov.b64 	{%r1633, %r1634}, %rd36094;
	shf.l.wrap.b32 	%r1635, %r1634, %r1631, 1;
	shf.l.wrap.b32 	%r1636, %r1631, %r1632, 1;
	mov.b64 	%rd32242, {%r1635, %r1636};
	mov.b64 	{%r1637, %r1638}, %rd36093;
	shf.l.wrap.b32 	%r1639, %r1638, %r1633, 1;
	shf.l.wrap.b32 	%r1640, %r1633, %r1634, 1;
	mov.b64 	%rd32241, {%r1639, %r1640};
	mov.b64 	{%r1641, %r1642}, %rd36092;
	shf.l.wrap.b32 	%r1643, %r1642, %r1637, 1;
	shf.l.wrap.b32 	%r1644, %r1637, %r1638, 1;
	mov.b64 	%rd32240, {%r1643, %r1644};
	mov.b64 	{%r1645, %r1646}, %rd36091;
	shf.l.wrap.b32 	%r1647, %r1646, %r1641, 1;
	shf.l.wrap.b32 	%r1648, %r1641, %r1642, 1;
	mov.b64 	%rd32239, {%r1647, %r1648};
	mov.b64 	{%r1649, %r1650}, %rd36090;
	shf.l.wrap.b32 	%r1651, %r1650, %r1645, 1;
	shf.l.wrap.b32 	%r1652, %r1645, %r1646, 1;
	mov.b64 	%rd36103, {%r1651, %r1652};
	shl.b64 	%rd36102, %rd36090, 1;
	setp.gt.u64 	%p3140, %rd32242, 1873798617647539866;
	@%p3140 bra 	$L__BB3_2505;
	setp.eq.s64 	%p3141, %rd32242, 1873798617647539866;
	mov.u64 	%rd36104, %rd32239;
	mov.u64 	%rd36105, %rd32240;
	mov.u64 	%rd36106, %rd32241;
	mov.u64 	%rd36107, %rd32242;
	@%p3141 bra 	$L__BB3_2497;
	bra.uni 	$L__BB3_2506;
$L__BB3_2497:
	setp.gt.u64 	%p3142, %rd32241, 5412103778470702295;
	@%p3142 bra 	$L__BB3_2505;
	setp.ne.s64 	%p3143, %rd32241, 5412103778470702295;
	mov.b64 	%rd36107, 1873798617647539866;
	mov.u64 	%rd36104, %rd32239;
	mov.u64 	%rd36105, %rd32240;
	mov.u64 	%rd36106, %rd32241;
	@%p3143 bra 	$L__BB3_2506;
	setp.gt.u64 	%p3144, %rd32240, 7239337960414712511;
	@%p3144 bra 	$L__BB3_2505;
	setp.ne.s64 	%p3145, %rd32240, 7239337960414712511;
	mov.b64 	%rd36106, 5412103778470702295;
	mov.u64 	%rd36104, %rd32239;
	mov.u64 	%rd36105, %rd32240;
	@%p3145 bra 	$L__BB3_2506;
	setp.gt.u64 	%p3146, %rd32239, 7435674573564081700;
	@%p3146 bra 	$L__BB3_2505;
	setp.ne.s64 	%p3147, %rd32239, 7435674573564081700;
	mov.b64 	%rd36105, 7239337960414712511;
	mov.u64 	%rd36104, %rd32239;
	@%p3147 bra 	$L__BB3_2506;
	setp.gt.u64 	%p3148, %rd36103, 2210141511517208575;
	@%p3148 bra 	$L__BB3_2505;
	setp.ne.s64 	%p3149, %rd36103, 2210141511517208575;
	setp.lt.u64 	%p3150, %rd36102, -5044313057631688020;
	or.pred  	%p3151, %p3149, %p3150;
	mov.b64 	%rd36104, 7435674573564081700;
	@%p3151 bra 	$L__BB3_2506;
$L__BB3_2505:
	mov.b64 	%rd32243, -5044313057631688021;
	mov.b64 	%rd32244, 2210141511517208575;
	mov.b64 	%rd32245, 7435674573564081700;
	mov.b64 	%rd32246, 7239337960414712511;
	mov.b64 	%rd32247, 5412103778470702295;
	mov.b64 	%rd32248, 1873798617647539866;
	// begin inline asm
	sub.cc.u64 %rd36102, %rd36102, %rd32243;
subc.cc.u64 %rd36103, %rd36103, %rd32244;
subc.cc.u64 %rd32239, %rd32239, %rd32245;
subc.cc.u64 %rd32240, %rd32240, %rd32246;
subc.cc.u64 %rd32241, %rd32241, %rd32247;
subc.u64 %rd32242, %rd32242, %rd32248;

	// end inline asm
	mov.u64 	%rd36104, %rd32239;
	mov.u64 	%rd36105, %rd32240;
	mov.u64 	%rd36106, %rd32241;
	mov.u64 	%rd36107, %rd32242;
$L__BB3_2506:
	mov.b64 	{%r1653, %r1654}, %rd36101;
	mov.b64 	{%r1655, %r1656}, %rd36100;
	shf.l.wrap.b32 	%r1657, %r1656, %r1653, 1;
	shf.l.wrap.b32 	%r1658, %r1653, %r1654, 1;
	mov.b64 	%rd32270, {%r1657, %r1658};
	mov.b64 	{%r1659, %r1660}, %rd36099;
	shf.l.wrap.b32 	%r1661, %r1660, %r1655, 1;
	shf.l.wrap.b32 	%r1662, %r1655, %r1656, 1;
	mov.b64 	%rd32269, {%r1661, %r1662};
	mov.b64 	{%r1663, %r1664}, %rd36098;
	shf.l.wrap.b32 	%r1665, %r1664, %r1659, 1;
	shf.l.wrap.b32 	%r1666, %r1659, %r1660, 1;
	mov.b64 	%rd32268, {%r1665, %r1666};
	mov.b64 	{%r1667, %r1668}, %rd36097;
	shf.l.wrap.b32 	%r1669, %r1668, %r1663, 1;
	shf.l.wrap.b32 	%r1670, %r1663, %r1664, 1;
	mov.b64 	%rd32267, {%r1669, %r1670};
	mov.b64 	{%r1671, %r1672}, %rd36096;
	shf.l.wrap.b32 	%r1673, %r1672, %r1667, 1;
	shf.l.wrap.b32 	%r1674, %r1667, %r1668, 1;
	mov.b64 	%rd36109, {%r1673, %r1674};
	shl.b64 	%rd36108, %rd36096, 1;
	setp.gt.u64 	%p3152, %rd32270, 1873798617647539866;
	@%p3152 bra 	$L__BB3_2516;
	setp.eq.s64 	%p3153, %rd32270, 1873798617647539866;
	mov.u64 	%rd36110, %rd32267;
	mov.u64 	%rd36111, %rd32268;
	mov.u64 	%rd36112, %rd32269;
	mov.u64 	%rd36113, %rd32270;
	@%p3153 bra 	$L__BB3_2508;
	bra.uni 	$L__BB3_2517;
$L__BB3_2508:
	setp.gt.u64 	%p3154, %rd32269, 5412103778470702295;
	@%p3154 bra 	$L__BB3_2516;
	setp.ne.s64 	%p3155, %rd32269, 5412103778470702295;
	mov.b64 	%rd36113, 1873798617647539866;
	mov.u64 	%rd36110, %rd32267;
	mov.u64 	%rd36111, %rd32268;
	mov.u64 	%rd36112, %rd32269;
	@%p3155 bra 	$L__BB3_2517;
	setp.gt.u64 	%p3156, %rd32268, 7239337960414712511;
	@%p3156 bra 	$L__BB3_2516;
	setp.ne.s64 	%p3157, %rd32268, 7239337960414712511;
	mov.b64 	%rd36112, 5412103778470702295;
	mov.u64 	%rd36110, %rd32267;
	mov.u64 	%rd36111, %rd32268;
	@%p3157 bra 	$L__BB3_2517;
	setp.gt.u64 	%p3158, %rd32267, 7435674573564081700;
	@%p3158 bra 	$L__BB3_2516;
	setp.ne.s64 	%p3159, %rd32267, 7435674573564081700;
	mov.b64 	%rd36111, 7239337960414712511;
	mov.u64 	%rd36110, %rd32267;
	@%p3159 bra 	$L__BB3_2517;
	setp.gt.u64 	%p3160, %rd36109, 2210141511517208575;
	@%p3160 bra 	$L__BB3_2516;
	setp.ne.s64 	%p3161, %rd36109, 2210141511517208575;
	setp.lt.u64 	%p3162, %rd36108, -5044313057631688020;
	or.pred  	%p3163, %p3161, %p3162;
	mov.b64 	%rd36110, 7435674573564081700;
	@%p3163 bra 	$L__BB3_2517;
$L__BB3_2516:
	mov.b64 	%rd32271, -5044313057631688021;
	mov.b64 	%rd32272, 2210141511517208575;
	mov.b64 	%rd32273, 7435674573564081700;
	mov.b64 	%rd32274, 7239337960414712511;
	mov.b64 	%rd32275, 5412103778470702295;
	mov.b64 	%rd32276, 1873798617647539866;
	// begin inline asm
	sub.cc.u64 %rd36108, %rd36108, %rd32271;
subc.cc.u64 %rd36109, %rd36109, %rd32272;
subc.cc.u64 %rd32267, %rd32267, %rd32273;
subc.cc.u64 %rd32268, %rd32268, %rd32274;
subc.cc.u64 %rd32269, %rd32269, %rd32275;
subc.u64 %rd32270, %rd32270, %rd32276;

	// end inline asm
	mov.u64 	%rd36110, %rd32267;
	mov.u64 	%rd36111, %rd32268;
	mov.u64 	%rd36112, %rd32269;
	mov.u64 	%rd36113, %rd32270;
$L__BB3_2517:
	mov.u64 	%rd36115, %rd36007;
	mov.u64 	%rd36117, %rd36009;
	mov.u64 	%rd36119, %rd36011;
	mov.u64 	%rd36114, %rd36006;
	mov.u64 	%rd36116, %rd36008;
	mov.u64 	%rd36118, %rd36010;
	// begin inline asm
	sub.cc.u64 %rd36114, %rd36114, %rd36288;
subc.cc.u64 %rd36115, %rd36115, %rd36289;
subc.cc.u64 %rd36116, %rd36116, %rd36290;
subc.cc.u64 %rd36117, %rd36117, %rd36291;
subc.cc.u64 %rd36118, %rd36118, %rd36292;
subc.u64 %rd36119, %rd36119, %rd36293;

	// end inline asm
	setp.gt.u64 	%p3164, %rd36011, %rd36293;
	@%p3164 bra 	$L__BB3_2528;
	setp.ge.u64 	%p3165, %rd36011, %rd36293;
	@%p3165 bra 	$L__BB3_2519;
	bra.uni 	$L__BB3_2527;
$L__BB3_2519:
	setp.gt.u64 	%p3166, %rd36010, %rd36292;
	@%p3166 bra 	$L__BB3_2528;
	setp.lt.u64 	%p3167, %rd36010, %rd36292;
	@%p3167 bra 	$L__BB3_2527;
	setp.gt.u64 	%p3168, %rd36009, %rd36291;
	@%p3168 bra 	$L__BB3_2528;
	setp.lt.u64 	%p3169, %rd36009, %rd36291;
	@%p3169 bra 	$L__BB3_2527;
	setp.gt.u64 	%p3170, %rd36008, %rd36290;
	@%p3170 bra 	$L__BB3_2528;
	setp.lt.u64 	%p3171, %rd36008, %rd36290;
	@%p3171 bra 	$L__BB3_2527;
	setp.gt.u64 	%p3172, %rd36007, %rd36289;
	@%p3172 bra 	$L__BB3_2528;
	setp.lt.u64 	%p3173, %rd36007, %rd36289;
	setp.lt.u64 	%p3174, %rd36006, %rd36288;
	or.pred  	%p3175, %p3173, %p3174;
	@%p3175 bra 	$L__BB3_2527;
	bra.uni 	$L__BB3_2528;
$L__BB3_2527:
	mov.b64 	%rd32307, -5044313057631688021;
	mov.b64 	%rd32308, 2210141511517208575;
	mov.b64 	%rd32309, 7435674573564081700;
	mov.b64 	%rd32310, 7239337960414712511;
	mov.b64 	%rd32311, 5412103778470702295;
	mov.b64 	%rd32312, 1873798617647539866;
	// begin inline asm
	add.cc.u64 %rd36114, %rd36114, %rd32307;
addc.cc.u64 %rd36115, %rd36115, %rd32308;
addc.cc.u64 %rd36116, %rd36116, %rd32309;
addc.cc.u64 %rd36117, %rd36117, %rd32310;
addc.cc.u64 %rd36118, %rd36118, %rd32311;
addc.u64 %rd36119, %rd36119, %rd32312;

	// end inline asm
$L__BB3_2528:
	mov.u64 	%rd36122, %rd36014;
	mov.u64 	%rd36124, %rd36016;
	mov.u64 	%rd36121, %rd36013;
	mov.u64 	%rd36123, %rd36015;
	mov.u64 	%rd36125, %rd36017;
	mov.u64 	%rd36120, %rd36012;
	// begin inline asm
	sub.cc.u64 %rd36120, %rd36120, %rd36294;
subc.cc.u64 %rd36121, %rd36121, %rd36295;
subc.cc.u64 %rd36122, %rd36122, %rd36296;
subc.cc.u64 %rd36123, %rd36123, %rd36297;
subc.cc.u64 %rd36124, %rd36124, %rd36298;
subc.u64 %rd36125, %rd36125, %rd36299;

	// end inline asm
	setp.gt.u64 	%p3176, %rd36017, %rd36299;
	@%p3176 bra 	$L__BB3_2539;
	setp.ge.u64 	%p3177, %rd36017, %rd36299;
	@%p3177 bra 	$L__BB3_2530;
	bra.uni 	$L__BB3_2538;
$L__BB3_2530:
	setp.gt.u64 	%p3178, %rd36016, %rd36298;
	@%p3178 bra 	$L__BB3_2539;
	setp.lt.u64 	%p3179, %rd36016, %rd36298;
	@%p3179 bra 	$L__BB3_2538;
	setp.gt.u64 	%p3180, %rd36015, %rd36297;
	@%p3180 bra 	$L__BB3_2539;
	setp.lt.u64 	%p3181, %rd36015, %rd36297;
	@%p3181 bra 	$L__BB3_2538;
	setp.gt.u64 	%p3182, %rd36014, %rd36296;
	@%p3182 bra 	$L__BB3_2539;
	setp.lt.u64 	%p3183, %rd36014, %rd36296;
	@%p3183 bra 	$L__BB3_2538;
	setp.gt.u64 	%p3184, %rd36013, %rd36295;
	@%p3184 bra 	$L__BB3_2539;
	setp.lt.u64 	%p3185, %rd36013, %rd36295;
	setp.lt.u64 	%p3186, %rd36012, %rd36294;
	or.pred  	%p3187, %p3185, %p3186;
	@%p3187 bra 	$L__BB3_2538;
	bra.uni 	$L__BB3_2539;
$L__BB3_2538:
	mov.b64 	%rd32343, -5044313057631688021;
	mov.b64 	%rd32344, 2210141511517208575;
	mov.b64 	%rd32345, 7435674573564081700;
	mov.b64 	%rd32346, 7239337960414712511;
	mov.b64 	%rd32347, 5412103778470702295;
	mov.b64 	%rd32348, 1873798617647539866;
	// begin inline asm
	add.cc.u64 %rd36120, %rd36120, %rd32343;
addc.cc.u64 %rd36121, %rd36121, %rd32344;
addc.cc.u64 %rd36122, %rd36122, %rd32345;
addc.cc.u64 %rd36123, %rd36123, %rd32346;
addc.cc.u64 %rd36124, %rd36124, %rd32347;
addc.u64 %rd36125, %rd36125, %rd32348;

	// end inline asm
$L__BB3_2539:
	{ // callseq 44, 0
	.param .align 16 .b8 param0[96];
	st.param.v2.b64 	[param0], {%rd36114, %rd36115};
	st.param.v2.b64 	[param0+16], {%rd36116, %rd36117};
	st.param.v2.b64 	[param0+32], {%rd36118, %rd36119};
	st.param.v2.b64 	[param0+48], {%rd36120, %rd36121};
	st.param.v2.b64 	[param0+64], {%rd36122, %rd36123};
	st.param.v2.b64 	[param0+80], {%rd36124, %rd36125};
	.param .align 16 .b8 param1[96];
	st.param.v2.b64 	[param1], {%rd36030, %rd36031};
	st.param.v2.b64 	[param1+16], {%rd36032, %rd36033};
	st.param.v2.b64 	[param1+32], {%rd36034, %rd36035};
	st.param.v2.b64 	[param1+48], {%rd36036, %rd36037};
	st.param.v2.b64 	[param1+64], {%rd36038, %rd36039};
	st.param.v2.b64 	[param1+80], {%rd36040, %rd36041};
	.param .align 16 .b8 retval0[96];
	call.uni (retval0), 
	Fq2_mul, 
	(
	param0, 
	param1
	);
	ld.param.v2.b64 	{%rd32373, %rd32374}, [retval0];
	ld.param.v2.b64 	{%rd32375, %rd32376}, [retval0+16];
	ld.param.v2.b64 	{%rd32377, %rd32378}, [retval0+32];
	ld.param.v2.b64 	{%rd32379, %rd32380}, [retval0+48];
	ld.param.v2.b64 	{%rd32381, %rd32382}, [retval0+64];
	ld.param.v2.b64 	{%rd32383, %rd32384}, [retval0+80];
	} // callseq 44
	mov.u64 	%rd36304, %rd32377;
	mov.u64 	%rd36301, %rd32374;
	mov.u64 	%rd36303, %rd32376;
	mov.u64 	%rd36305, %rd32378;
	mov.u64 	%rd36300, %rd32373;
	mov.u64 	%rd36302, %rd32375;
	// begin inline asm
	sub.cc.u64 %rd36300, %rd36300, %rd36102;
subc.cc.u64 %rd36301, %rd36301, %rd36103;
subc.cc.u64 %rd36302, %rd36302, %rd36104;
subc.cc.u64 %rd36303, %rd36303, %rd36105;
subc.cc.u64 %rd36304, %rd36304, %rd36106;
subc.u64 %rd36305, %rd36305, %rd36107;

	// end inline asm
	setp.gt.u64 	%p3188, %rd32378, %rd36107;
	@%p3188 bra 	$L__BB3_2550;
	setp.ge.u64 	%p3189, %rd32378, %rd36107;
	@%p3189 bra 	$L__BB3_2541;
	bra.uni 	$L__BB3_2549;
$L__BB3_2541:
	setp.gt.u64 	%p3190, %rd32377, %rd36106;
	@%p3190 bra 	$L__BB3_2550;
	setp.lt.u64 	%p3191, %rd32377, %rd36106;
	@%p3191 bra 	$L__BB3_2549;
	setp.gt.u64 	%p3192, %rd32376, %rd36105;
	@%p3192 bra 	$L__BB3_2550;
	setp.lt.u64 	%p3193, %rd32376, %rd36105;
	@%p3193 bra 	$L__BB3_2549;
	setp.gt.u64 	%p3194, %rd32375, %rd36104;
	@%p3194 bra 	$L__BB3_2550;
	setp.lt.u64 	%p3195, %rd32375, %rd36104;
	@%p3195 bra 	$L__BB3_2549;
	setp.gt.u64 	%p3196, %rd32374, %rd36103;
	@%p3196 bra 	$L__BB3_2550;
	setp.lt.u64 	%p3197, %rd32374, %rd36103;
	setp.lt.u64 	%p3198, %rd32373, %rd36102;
	or.pred  	%p3199, %p3197, %p3198;
	@%p3199 bra 	$L__BB3_2549;
	bra.uni 	$L__BB3_2550;
$L__BB3_2549:
	mov.b64 	%rd32391, -5044313057631688021;
	mov.b64 	%rd32392, 2210141511517208575;
	mov.b64 	%rd32393, 7435674573564081700;
	mov.b64 	%rd32394, 7239337960414712511;
	mov.b64 	%rd32395, 5412103778470702295;
	mov.b64 	%rd32396, 1873798617647539866;
	// begin inline asm
	add.cc.u64 %rd36300, %rd36300, %rd32391;
addc.cc.u64 %rd36301, %rd36301, %rd32392;
addc.cc.u64 %rd36302, %rd36302, %rd32393;
addc.cc.u64 %rd36303, %rd36303, %rd32394;
addc.cc.u64 %rd36304, %rd36304, %rd32395;
addc.u64 %rd36305, %rd36305, %rd32396;

	// end inline asm
$L__BB3_2550:
	mov.u64 	%rd36309, %rd32382;
	mov.u64 	%rd36311, %rd32384;
	mov.u64 	%rd36306, %rd32379;
	mov.u64 	%rd36308, %rd32381;
	mov.u64 	%rd36310, %rd32383;
	mov.u64 	%rd36307, %rd32380;
	// begin inline asm
	sub.cc.u64 %rd36306, %rd36306, %rd36108;
subc.cc.u64 %rd36307, %rd36307, %rd36109;
subc.cc.u64 %rd36308, %rd36308, %rd36110;
subc.cc.u64 %rd36309, %rd36309, %rd36111;
subc.cc.u64 %rd36310, %rd36310, %rd36112;
subc.u64 %rd36311, %rd36311, %rd36113;

	// end inline asm
	setp.gt.u64 	%p3200, %rd32384, %rd36113;
	@%p3200 bra 	$L__BB3_2848;
	setp.ge.u64 	%p3201, %rd32384, %rd36113;
	@%p3201 bra 	$L__BB3_2552;
	bra.uni 	$L__BB3_2560;
$L__BB3_2552:
	setp.gt.u64 	%p3202, %rd32383, %rd36112;
	@%p3202 bra 	$L__BB3_2848;
	setp.lt.u64 	%p3203, %rd32383, %rd36112;
	@%p3203 bra 	$L__BB3_2560;
	setp.gt.u64 	%p3204, %rd32382, %rd36111;
	@%p3204 bra 	$L__BB3_2848;
	setp.lt.u64 	%p3205, %rd32382, %rd36111;
	@%p3205 bra 	$L__BB3_2560;
	setp.gt.u64 	%p3206, %rd32381, %rd36110;
	@%p3206 bra 	$L__BB3_2848;
	setp.lt.u64 	%p3207, %rd32381, %rd36110;
	@%p3207 bra 	$L__BB3_2560;
	setp.gt.u64 	%p3208, %rd32380, %rd36109;
	@%p3208 bra 	$L__BB3_2848;
	setp.lt.u64 	%p3209, %rd32380, %rd36109;
	setp.lt.u64 	%p3210, %rd32379, %rd36108;
	or.pred  	%p3211, %p3209, %p3210;
	@%p3211 bra 	$L__BB3_2560;
	bra.uni 	$L__BB3_2848;
$L__BB3_2560:
	mov.b64 	%rd32427, -5044313057631688021;
	mov.b64 	%rd32428, 2210141511517208575;
	mov.b64 	%rd32429, 7435674573564081700;
	mov.b64 	%rd32430, 7239337960414712511;
	mov.b64 	%rd32431, 5412103778470702295;
	mov.b64 	%rd32432, 1873798617647539866;
	// begin inline asm
	add.cc.u64 %rd36306, %rd36306, %rd32427;
addc.cc.u64 %rd36307, %rd36307, %rd32428;
addc.cc.u64 %rd36308, %rd36308, %rd32429;
addc.cc.u64 %rd36309, %rd36309, %rd32430;
addc.cc.u64 %rd36310, %rd36310, %rd32431;
addc.u64 %rd36311, %rd36311, %rd32432;

	// end inline asm
	bra.uni 	$L__BB3_2848;
$L__BB3_2561:
	setp.gt.u64 	%p2566, %rd30297, %rd30285;
	@%p2566 bra 	$L__BB3_2572;
	setp.lt.u64 	%p2567, %rd30297, %rd30285;
	@%p2567 bra 	$L__BB3_2571;
	setp.gt.u64 	%p2568, %rd30296, %rd30284;
	@%p2568 bra 	$L__BB3_2572;
	setp.lt.u64 	%p2569, %rd30296, %rd30284;
	@%p2569 bra 	$L__BB3_2571;
	setp.gt.u64 	%p2570, %rd30295, %rd30283;
	@%p2570 bra 	$L__BB3_2572;
	setp.lt.u64 	%p2571, %rd30295, %rd30283;
	@%p2571 bra 	$L__BB3_2571;
	setp.gt.u64 	%p2572, %rd30294, %rd30282;
	@%p2572 bra 	$L__BB3_2572;
	setp.lt.u64 	%p2573, %rd30294, %rd30282;
	setp.lt.u64 	%p2574, %rd30293, %rd30281;
	or.pred  	%p2575, %p2573, %p2574;
	@%p2575 bra 	$L__BB3_2571;
	bra.uni 	$L__BB3_2572;
$L__BB3_2569:
	mov.u64 	%rd36137, %rd30298;
	mov.u64 	%rd36132, %rd30293;
	mov.u64 	%rd36134, %rd30295;
	mov.u64 	%rd36136, %rd30297;
	mov.u64 	%rd36133, %rd30294;
	mov.u64 	%rd36135, %rd30296;
	// begin inline asm
	sub.cc.u64 %rd36132, %rd36132, %rd30281;
subc.cc.u64 %rd36133, %rd36133, %rd30282;
subc.cc.u64 %rd36134, %rd36134, %rd30283;
subc.cc.u64 %rd36135, %rd36135, %rd30284;
subc.cc.u64 %rd36136, %rd36136, %rd30285;
subc.u64 %rd36137, %rd36137, %rd30286;

	// end inline asm
	setp.gt.u64 	%p2564, %rd30298, %rd30286;
	@%p2564 bra 	$L__BB3_2572;
	setp.ge.u64 	%p2565, %rd30298, %rd30286;
	@%p2565 bra 	$L__BB3_2561;
$L__BB3_2571:
	mov.b64 	%rd30411, -5044313057631688021;
	mov.b64 	%rd30412, 2210141511517208575;
	mov.b64 	%rd30413, 7435674573564081700;
	mov.b64 	%rd30414, 7239337960414712511;
	mov.b64 	%rd30415, 5412103778470702295;
	mov.b64 	%rd30416, 1873798617647539866;
	// begin inline asm
	add.cc.u64 %rd36132, %rd36132, %rd30411;
addc.cc.u64 %rd36133, %rd36133, %rd30412;
addc.cc.u64 %rd36134, %rd36134, %rd30413;
addc.cc.u64 %rd36135, %rd36135, %rd30414;
addc.cc.u64 %rd36136, %rd36136, %rd30415;
addc.u64 %rd36137, %rd36137, %rd30416;

	// end inline asm
$L__BB3_2572:
	mov.u64 	%rd36139, %rd30300;
	mov.u64 	%rd36141, %rd30302;
	mov.u64 	%rd36143, %rd30304;
	mov.u64 	%rd36138, %rd30299;
	mov.u64 	%rd36140, %rd30301;
	mov.u64 	%rd36142, %rd30303;
	// begin inline asm
	sub.cc.u64 %rd36138, %rd36138, %rd30287;
subc.cc.u64 %rd36139, %rd36139, %rd30288;
subc.cc.u64 %rd36140, %rd36140, %rd30289;
subc.cc.u64 %rd36141, %rd36141, %rd30290;
subc.cc.u64 %rd36142, %rd36142, %rd30291;
subc.u64 %rd36143, %rd36143, %rd30292;

	// end inline asm
	setp.gt.u64 	%p2576, %rd30304, %rd30292;
	@%p2576 bra 	$L__BB3_2583;
	setp.ge.u64 	%p2577, %rd30304, %rd30292;
	@%p2577 bra 	$L__BB3_2574;
	bra.uni 	$L__BB3_2582;
$L__BB3_2574:
	setp.gt.u64 	%p2578, %rd30303, %rd30291;
	@%p2578 bra 	$L__BB3_2583;
	setp.lt.u64 	%p2579, %rd30303, %rd30291;
	@%p2579 bra 	$L__BB3_2582;
	setp.gt.u64 	%p2580, %rd30302, %rd30290;
	@%p2580 bra 	$L__BB3_2583;
	setp.lt.u64 	%p2581, %rd30302, %rd30290;
	@%p2581 bra 	$L__BB3_2582;
	setp.gt.u64 	%p2582, %rd30301, %rd30289;
	@%p2582 bra 	$L__BB3_2583;
	setp.lt.u64 	%p2583, %rd30301, %rd30289;
	@%p2583 bra 	$L__BB3_2582;
	setp.gt.u64 	%p2584, %rd30300, %rd30288;
	@%p2584 bra 	$L__BB3_2583;
	setp.lt.u64 	%p2585, %rd30300, %rd30288;
	setp.lt.u64 	%p2586, %rd30299, %rd30287;
	or.pred  	%p2587, %p2585, %p2586;
	@%p2587 bra 	$L__BB3_2582;
	bra.uni 	$L__BB3_2583;
$L__BB3_2582:
	mov.b64 	%rd30447, -5044313057631688021;
	mov.b64 	%rd30448, 2210141511517208575;
	mov.b64 	%rd30449, 7435674573564081700;
	mov.b64 	%rd30450, 7239337960414712511;
	mov.b64 	%rd30451, 5412103778470702295;
	mov.b64 	%rd30452, 1873798617647539866;
	// begin inline asm
	add.cc.u64 %rd36138, %rd36138, %rd30447;
addc.cc.u64 %rd36139, %rd36139, %rd30448;
addc.cc.u64 %rd36140, %rd36140, %rd30449;
addc.cc.u64 %rd36141, %rd36141, %rd30450;
addc.cc.u64 %rd36142, %rd36142, %rd30451;
addc.u64 %rd36143, %rd36143, %rd30452;

	// end inline asm
$L__BB3_2583:
	mov.b64 	{%r1279, %r1280}, %rd36137;
	mov.b64 	{%r1281, %r1282}, %rd36136;
	shf.l.wrap.b32 	%r1283, %r1282, %r1279, 1;
	shf.l.wrap.b32 	%r1284, %r1279, %r1280, 1;
	mov.b64 	%rd30474, {%r1283, %r1284};
	mov.b64 	{%r1285, %r1286}, %rd36135;
	shf.l.wrap.b32 	%r1287, %r1286, %r1281, 1;
	shf.l.wrap.b32 	%r1288, %r1281, %r1282, 1;
	mov.b64 	%rd30473, {%r1287, %r1288};
	mov.b64 	{%r1289, %r1290}, %rd36134;
	shf.l.wrap.b32 	%r1291, %r1290, %r1285, 1;
	shf.l.wrap.b32 	%r1292, %r1285, %r1286, 1;
	mov.b64 	%rd30472, {%r1291, %r1292};
	mov.b64 	{%r1293, %r1294}, %rd36133;
	shf.l.wrap.b32 	%r1295, %r1294, %r1289, 1;
	shf.l.wrap.b32 	%r1296, %r1289, %r1290, 1;
	mov.b64 	%rd30471, {%r1295, %r1296};
	mov.b64 	{%r1297, %r1298}, %rd36132;
	shf.l.wrap.b32 	%r1299, %r1298, %r1293, 1;
	shf.l.wrap.b32 	%r1300, %r1293, %r1294, 1;
	mov.b64 	%rd36145, {%r1299, %r1300};
	setp.gt.u64 	%p2588, %rd30474, 1873798617647539866;
	@%p2588 bra 	$L__BB3_2593;
	shl.b64 	%rd36144, %rd36132, 1;
	setp.eq.s64 	%p2589, %rd30474, 1873798617647539866;
	mov.u64 	%rd36146, %rd30471;
	mov.u64 	%rd36147, %rd30472;
	mov.u64 	%rd36148, %rd30473;
	mov.u64 	%rd36149, %rd30474;
	@%p2589 bra 	$L__BB3_2585;
	bra.uni 	$L__BB3_2594;
$L__BB3_2585:
	setp.gt.u64 	%p2590, %rd30473, 5412103778470702295;
	@%p2590 bra 	$L__BB3_2593;
	setp.ne.s64 	%p2591, %rd30473, 5412103778470702295;
	mov.b64 	%rd36149, 1873798617647539866;
	mov.u64 	%rd36146, %rd30471;
	mov.u64 	%rd36147, %rd30472;
	mov.u64 	%rd36148, %rd30473;
	@%p2591 bra 	$L__BB3_2594;
	setp.gt.u64 	%p2592, %rd30472, 7239337960414712511;
	@%p2592 bra 	$L__BB3_2593;
	setp.ne.s64 	%p2593, %rd30472, 7239337960414712511;
	mov.b64 	%rd36148, 5412103778470702295;
	mov.u64 	%rd36146, %rd30471;
	mov.u64 	%rd36147, %rd30472;
	@%p2593 bra 	$L__BB3_2594;
	setp.gt.u64 	%p2594, %rd30471, 7435674573564081700;
	@%p2594 bra 	$L__BB3_2593;
	setp.ne.s64 	%p2595, %rd30471, 7435674573564081700;
	mov.b64 	%rd36147, 7239337960414712511;
	mov.u64 	%rd36146, %rd30471;
	@%p2595 bra 	$L__BB3_2594;
	setp.gt.u64 	%p2596, %rd36145, 2210141511517208575;
	@%p2596 bra 	$L__BB3_2593;
	setp.ne.s64 	%p2597, %rd36145, 2210141511517208575;
	shl.b64 	%rd36144, %rd36132, 1;
	setp.lt.u64 	%p2598, %rd36144, -5044313057631688020;
	or.pred  	%p2599, %p2597, %p2598;
	mov.b64 	%rd36146, 7435674573564081700;
	@%p2599 bra 	$L__BB3_2594;
$L__BB3_2593:
	shl.b64 	%rd36144, %rd36132, 1;
	mov.b64 	%rd30475, -5044313057631688021;
	mov.b64 	%rd30476, 2210141511517208575;
	mov.b64 	%rd30477, 7435674573564081700;
	mov.b64 	%rd30478, 7239337960414712511;
	mov.b64 	%rd30479, 5412103778470702295;
	mov.b64 	%rd30480, 1873798617647539866;
	// begin inline asm
	sub.cc.u64 %rd36144, %rd36144, %rd30475;
subc.cc.u64 %rd36145, %rd36145, %rd30476;
subc.cc.u64 %rd30471, %rd30471, %rd30477;
subc.cc.u64 %rd30472, %rd30472, %rd30478;
subc.cc.u64 %rd30473, %rd30473, %rd30479;
subc.u64 %rd30474, %rd30474, %rd30480;

	// end inline asm
	mov.u64 	%rd36146, %rd30471;
	mov.u64 	%rd36147, %rd30472;
	mov.u64 	%rd36148, %rd30473;
	mov.u64 	%rd36149, %rd30474;
$L__BB3_2594:
	mov.b64 	{%r1301, %r1302}, %rd36143;
	mov.b64 	{%r1303, %r1304}, %rd36142;
	shf.l.wrap.b32 	%r1305, %r1304, %r1301, 1;
	shf.l.wrap.b32 	%r1306, %r1301, %r1302, 1;
	mov.b64 	%rd30502, {%r1305, %r1306};
	mov.b64 	{%r1307, %r1308}, %rd36141;
	shf.l.wrap.b32 	%r1309, %r1308, %r1303, 1;
	shf.l.wrap.b32 	%r1310, %r1303, %r1304, 1;
	mov.b64 	%rd30501, {%r1309, %r1310};
	mov.b64 	{%r1311, %r1312}, %rd36140;
	shf.l.wrap.b32 	%r1313, %r1312, %r1307, 1;
	shf.l.wrap.b32 	%r1314, %r1307, %r1308, 1;
	mov.b64 	%rd30500, {%r1313, %r1314};
	mov.b64 	{%r1315, %r1316}, %rd36139;
	shf.l.wrap.b32 	%r1317, %r1316, %r1311, 1;
	shf.l.wrap.b32 	%r1318, %r1311, %r1312, 1;
	mov.b64 	%rd30499, {%r1317, %r1318};
	mov.b64 	{%r1319, %r1320}, %rd36138;
	shf.l.wrap.b32 	%r1321, %r1320, %r1315, 1;
	shf.l.wrap.b32 	%r1322, %r1315, %r1316, 1;
	mov.b64 	%rd36151, {%r1321, %r1322};
	setp.gt.u64 	%p2600, %rd30502, 1873798617647539866;
	@%p2600 bra 	$L__BB3_2604;
	shl.b64 	%rd36150, %rd36138, 1;
	setp.eq.s64 	%p2601, %rd30502, 1873798617647539866;
	mov.u64 	%rd36152, %rd30499;
	mov.u64 	%rd36153, %rd30500;
	mov.u64 	%rd36154, %rd30501;
	mov.u64 	%rd36155, %rd30502;
	@%p2601 bra 	$L__BB3_2596;
	bra.uni 	$L__BB3_2605;
$L__BB3_2596:
	setp.gt.u64 	%p2602, %rd30501, 5412103778470702295;
	@%p2602 bra 	$L__BB3_2604;
	setp.ne.s64 	%p2603, %rd30501, 5412103778470702295;
	mov.b64 	%rd36155, 1873798617647539866;
	mov.u64 	%rd36152, %rd30499;
	mov.u64 	%rd36153, %rd30500;
	mov.u64 	%rd36154, %rd30501;
	@%p2603 bra 	$L__BB3_2605;
	setp.gt.u64 	%p2604, %rd30500, 7239337960414712511;
	@%p2604 bra 	$L__BB3_2604;
	setp.ne.s64 	%p2605, %rd30500, 7239337960414712511;
	mov.b64 	%rd36154, 5412103778470702295;
	mov.u64 	%rd36152, %rd30499;
	mov.u64 	%rd36153, %rd30500;
	@%p2605 bra 	$L__BB3_2605;
	setp.gt.u64 	%p2606, %rd30499, 7435674573564081700;
	@%p2606 bra 	$L__BB3_2604;
	setp.ne.s64 	%p2607, %rd30499, 7435674573564081700;
	mov.b64 	%rd36153, 7239337960414712511;
	mov.u64 	%rd36152, %rd30499;
	@%p2607 bra 	$L__BB3_2605;
	setp.gt.u64 	%p2608, %rd36151, 2210141511517208575;
	@%p2608 bra 	$L__BB3_2604;
	setp.ne.s64 	%p2609, %rd36151, 2210141511517208575;
	shl.b64 	%rd36150, %rd36138, 1;
	setp.lt.u64 	%p2610, %rd36150, -5044313057631688020;
	or.pred  	%p2611, %p2609, %p2610;
	mov.b64 	%rd36152, 7435674573564081700;
	@%p2611 bra 	$L__BB3_2605;
$L__BB3_2604:
	shl.b64 	%rd36150, %rd36138, 1;
	mov.b64 	%rd30503, -5044313057631688021;
	mov.b64 	%rd30504, 2210141511517208575;
	mov.b64 	%rd30505, 7435674573564081700;
	mov.b64 	%rd30506, 7239337960414712511;
	mov.b64 	%rd30507, 5412103778470702295;
	mov.b64 	%rd30508, 1873798617647539866;
	// begin inline asm
	sub.cc.u64 %rd36150, %rd36150, %rd30503;
subc.cc.u64 %rd36151, %rd36151, %rd30504;
subc.cc.u64 %rd30499, %rd30499, %rd30505;
subc.cc.u64 %rd30500, %rd30500, %rd30506;
subc.cc.u64 %rd30501, %rd30501, %rd30507;
subc.u64 %rd30502, %rd30502, %rd30508;

	// end inline asm
	mov.u64 	%rd36152, %rd30499;
	mov.u64 	%rd36153, %rd30500;
	mov.u64 	%rd36154, %rd30501;
	mov.u64 	%rd36155, %rd30502;
$L__BB3_2605:
	{ // callseq 30, 0
	.param .align 16 .b8 param0[96];
	st.param.v2.b64 	[param0], {%rd36144, %rd36145};
	st.param.v2.b64 	[param0+16], {%rd36146, %rd36147};
	st.param.v2.b64 	[param0+32], {%rd36148, %rd36149};
	st.param.v2.b64 	[param0+48], {%rd36150, %rd36151};
	st.param.v2.b64 	[param0+64], {%rd36152, %rd36153};
	st.param.v2.b64 	[param0+80], {%rd36154, %rd36155};
	.param .align 16 .b8 retval0[96];
	call.uni (retval0), 
	Fq2_sqr, 
	(
	param0
	);
	ld.param.v2.b64 	{%rd30533, %rd30534}, [retval0];
	ld.param.v2.b64 	{%rd30535, %rd30536}, [retval0+16];
	ld.param.v2.b64 	{%rd30537, %rd30538}, [retval0+32];
	ld.param.v2.b64 	{%rd30539, %rd30540}, [retval0+48];
	ld.param.v2.b64 	{%rd30541, %rd30542}, [retval0+64];
	ld.param.v2.b64 	{%rd30543, %rd30544}, [retval0+80];
	} // callseq 30
	{ // callseq 31, 0
	.param .align 16 .b8 param0[96];
	st.param.v2.b64 	[param0], {%rd36132, %rd36133};
	st.param.v2.b64 	[param0+16], {%rd36134, %rd36135};
	st.param.v2.b64 	[param0+32], {%rd36136, %rd36137};
	st.param.v2.b64 	[param0+48], {%rd36138, %rd36139};
	st.param.v2.b64 	[param0+64], {%rd36140, %rd36141};
	st.param.v2.b64 	[param0+80], {%rd36142, %rd36143};
	.param .align 16 .b8 param1[96];
	st.param.v2.b64 	[param1], {%rd30533, %rd30534};
	st.param.v2.b64 	[param1+16], {%rd30535, %rd30536};
	st.param.v2.b64 	[param1+32], {%rd30537, %rd30538};
	st.param.v2.b64 	[param1+48], {%rd30539, %rd30540};
	st.param.v2.b64 	[param1+64], {%rd30541, %rd30542};
	st.param.v2.b64 	[param1+80], {%rd30543, %rd30544};
	.param .align 16 .b8 retval0[96];
	call.uni (retval0), 
	Fq2_mul, 
	(
	param0, 
	param1
	);
	ld.param.v2.b64 	{%rd30545, %rd30546}, [retval0];
	ld.param.v2.b64 	{%rd30547, %rd30548}, [retval0+16];
	ld.param.v2.b64 	{%rd30549, %rd30550}, [retval0+32];
	ld.param.v2.b64 	{%rd30551, %rd30552}, [retval0+48];
	ld.param.v2.b64 	{%rd30553, %rd30554}, [retval0+64];
	ld.param.v2.b64 	{%rd30555, %rd30556}, [retval0+80];
	} // callseq 31
	mov.u64 	%rd36160, %rd30374;
	mov.u64 	%rd36157, %rd30371;
	mov.u64 	%rd36159, %rd30373;
	mov.u64 	%rd36161, %rd30375;
	mov.u64 	%rd36156, %rd30370;
	mov.u64 	%rd36158, %rd30372;
	// begin inline asm
	sub.cc.u64 %rd36156, %rd36156, %rd30334;
subc.cc.u64 %rd36157, %rd36157, %rd30335;
subc.cc.u64 %rd36158, %rd36158, %rd30336;
subc.cc.u64 %rd36159, %rd36159, %rd30337;
subc.cc.u64 %rd36160, %rd36160, %rd30338;
subc.u64 %rd36161, %rd36161, %rd30339;

	// end inline asm
	setp.gt.u64 	%p2612, %rd30375, %rd30339;
	@%p2612 bra 	$L__BB3_2616;
	setp.ge.u64 	%p2613, %rd30375, %rd30339;
	@%p2613 bra 	$L__BB3_2607;
	bra.uni 	$L__BB3_2615;
$L__BB3_2607:
	setp.gt.u64 	%p2614, %rd30374, %rd30338;
	@%p2614 bra 	$L__BB3_2616;
	setp.lt.u64 	%p2615, %rd30374, %rd30338;
	@%p2615 bra 	$L__BB3_2615;
	setp.gt.u64 	%p2616, %rd30373, %rd30337;
	@%p2616 bra 	$L__BB3_2616;
	setp.lt.u64 	%p2617, %rd30373, %rd30337;
	@%p2617 bra 	$L__BB3_2615;
	setp.gt.u64 	%p2618, %rd30372, %rd30336;
	@%p2618 bra 	$L__BB3_2616;
	setp.lt.u64 	%p2619, %rd30372, %rd30336;
	@%p2619 bra 	$L__BB3_2615;
	setp.gt.u64 	%p2620, %rd30371, %rd30335;
	@%p2620 bra 	$L__BB3_2616;
	setp.lt.u64 	%p2621, %rd30371, %rd30335;
	setp.lt.u64 	%p2622, %rd30370, %rd30334;
	or.pred  	%p2623, %p2621, %p2622;
	@%p2623 bra 	$L__BB3_2615;
	bra.uni 	$L__BB3_2616;
$L__BB3_2615:
	mov.b64 	%rd30563, -5044313057631688021;
	mov.b64 	%rd30564, 2210141511517208575;
	mov.b64 	%rd30565, 7435674573564081700;
	mov.b64 	%rd30566, 7239337960414712511;
	mov.b64 	%rd30567, 5412103778470702295;
	mov.b64 	%rd30568, 1873798617647539866;
	// begin inline asm
	add.cc.u64 %rd36156, %rd36156, %rd30563;
addc.cc.u64 %rd36157, %rd36157, %rd30564;
addc.cc.u64 %rd36158, %rd36158, %rd30565;
addc.cc.u64 %rd36159, %rd36159, %rd30566;
addc.cc.u64 %rd36160, %rd36160, %rd30567;
addc.u64 %rd36161, %rd36161, %rd30568;

	// end inline asm
$L__BB3_2616:
	mov.u64 	%rd36167, %rd30381;
	mov.u64 	%rd36162, %rd30376;
	mov.u64 	%rd36164, %rd30378;
	mov.u64 	%rd36166, %rd30380;
	mov.u64 	%rd36163, %rd30377;
	mov.u64 	%rd36165, %rd30379;
	// begin inline asm
	sub.cc.u64 %rd36162, %rd36162, %rd30340;
subc.cc.u64 %rd36163, %rd36163, %rd30341;
subc.cc.u64 %rd36164, %rd36164, %rd30342;
subc.cc.u64 %rd36165, %rd36165, %rd30343;
subc.cc.u64 %rd36166, %rd36166, %rd30344;
subc.u64 %rd36167, %rd36167, %rd30345;

	// end inline asm
	setp.gt.u64 	%p2624, %rd30381, %rd30345;
	@%p2624 bra 	$L__BB3_2627;
	setp.ge.u64 	%p2625, %rd30381, %rd30345;
	@%p2625 bra 	$L__BB3_2618;
	bra.uni 	$L__BB3_2626;
$L__BB3_2618:
	setp.gt.u64 	%p2626, %rd30380, %rd30344;
	@%p2626 bra 	$L__BB3_2627;
	setp.lt.u64 	%p2627, %rd30380, %rd30344;
	@%p2627 bra 	$L__BB3_2626;
	setp.gt.u64 	%p2628, %rd30379, %rd30343;
	@%p2628 bra 	$L__BB3_2627;
	setp.lt.u64 	%p2629, %rd30379, %rd30343;
	@%p2629 bra 	$L__BB3_2626;
	setp.gt.u64 	%p2630, %rd30378, %rd30342;
	@%p2630 bra 	$L__BB3_2627;
	setp.lt.u64 	%p2631, %rd30378, %rd30342;
	@%p2631 bra 	$L__BB3_2626;
	setp.gt.u64 	%p2632, %rd30377, %rd30341;
	@%p2632 bra 	$L__BB3_2627;
	setp.lt.u64 	%p2633, %rd30377, %rd30341;
	setp.lt.u64 	%p2634, %rd30376, %rd30340;
	or.pred  	%p2635, %p2633, %p2634;
	@%p2635 bra 	$L__BB3_2626;
	bra.uni 	$L__BB3_2627;
$L__BB3_2626:
	mov.b64 	%rd30599, -5044313057631688021;
	mov.b64 	%rd30600, 2210141511517208575;
	mov.b64 	%rd30601, 7435674573564081700;
	mov.b64 	%rd30602, 7239337960414712511;
	mov.b64 	%rd30603, 5412103778470702295;
	mov.b64 	%rd30604, 1873798617647539866;
	// begin inline asm
	add.cc.u64 %rd36162, %rd36162, %rd30599;
addc.cc.u64 %rd36163, %rd36163, %rd30600;
addc.cc.u64 %rd36164, %rd36164, %rd30601;
addc.cc.u64 %rd36165, %rd36165, %rd30602;
addc.cc.u64 %rd36166, %rd36166, %rd30603;
addc.u64 %rd36167, %rd36167, %rd30604;

	// end inline asm
$L__BB3_2627:
	mov.b64 	{%r1323, %r1324}, %rd36161;
	mov.b64 	{%r1325, %r1326}, %rd36160;
	shf.l.wrap.b32 	%r1327, %r1326, %r1323, 1;
	shf.l.wrap.b32 	%r1328, %r1323, %r1324, 1;
	mov.b64 	%rd30626, {%r1327, %r1328};
	mov.b64 	{%r1329, %r1330}, %rd36159;
	shf.l.wrap.b32 	%r1331, %r1330, %r1325, 1;
	shf.l.wrap.b32 	%r1332, %r1325, %r1326, 1;
	mov.b64 	%rd30625, {%r1331, %r1332};
	mov.b64 	{%r1333, %r1334}, %rd36158;
	shf.l.wrap.b32 	%r1335, %r1334, %r1329, 1;
	shf.l.wrap.b32 	%r1336, %r1329, %r1330, 1;
	mov.b64 	%rd30624, {%r1335, %r1336};
	mov.b64 	{%r1337, %r1338}, %rd36157;
	shf.l.wrap.b32 	%r1339, %r1338, %r1333, 1;
	shf.l.wrap.b32 	%r1340, %r1333, %r1334, 1;
	mov.b64 	%rd30623, {%r1339, %r1340};
	mov.b64 	{%r1341, %r1342}, %rd36156;
	shf.l.wrap.b32 	%r1343, %r1342, %r1337, 1;
	shf.l.wrap.b32 	%r1344, %r1337, %r1338, 1;
	mov.b64 	%rd36169, {%r1343, %r1344};
	shl.b64 	%rd36168, %rd36156, 1;
	setp.gt.u64 	%p2636, %rd30626, 1873798617647539866;
	@%p2636 bra 	$L__BB3_2637;
	setp.eq.s64 	%p2637, %rd30626, 1873798617647539866;
	mov.u64 	%rd36170, %rd30623;
	mov.u64 	%rd36171, %rd30624;
	mov.u64 	%rd36172, %rd30625;
	mov.u64 	%rd36173, %rd30626;
	@%p2637 bra 	$L__BB3_2629;
	bra.uni 	$L__BB3_2638;
$L__BB3_2629:
	setp.gt.u64 	%p2638, %rd30625, 5412103778470702295;
	@%p2638 bra 	$L__BB3_2637;
	setp.ne.s64 	%p2639, %rd30625, 5412103778470702295;
	mov.b64 	%rd36173, 1873798617647539866;
	mov.u64 	%rd36170, %rd30623;
	mov.u64 	%rd36171, %rd30624;
	mov.u64 	%rd36172, %rd30625;
	@%p2639 bra 	$L__BB3_2638;
	setp.gt.u64 	%p2640, %rd30624, 7239337960414712511;
	@%p2640 bra 	$L__BB3_2637;
	setp.ne.s64 	%p2641, %rd30624, 7239337960414712511;
	mov.b64 	%rd36172, 5412103778470702295;
	mov.u64 	%rd36170, %rd30623;
	mov.u64 	%rd36171, %rd30624;
	@%p2641 bra 	$L__BB3_2638;
	setp.gt.u64 	%p2642, %rd30623, 7435674573564081700;
	@%p2642 bra 	$L__BB3_2637;
	setp.ne.s64 	%p2643, %rd30623, 7435674573564081700;
	mov.b64 	%rd36171, 7239337960414712511;
	mov.u64 	%rd36170, %rd30623;
	@%p2643 bra 	$L__BB3_2638;
	setp.gt.u64 	%p2644, %rd36169, 2210141511517208575;
	@%p2644 bra 	$L__BB3_2637;
	setp.ne.s64 	%p2645, %rd36169, 2210141511517208575;
	setp.lt.u64 	%p2646, %rd36168, -5044313057631688020;
	or.pred  	%p2647, %p2645, %p2646;
	mov.b64 	%rd36170, 7435674573564081700;
	@%p2647 bra 	$L__BB3_2638;
$L__BB3_2637:
	mov.b64 	%rd30627, -5044313057631688021;
	mov.b64 	%rd30628, 2210141511517208575;
	mov.b64 	%rd30629, 7435674573564081700;
	mov.b64 	%rd30630, 7239337960414712511;
	mov.b64 	%rd30631, 5412103778470702295;
	mov.b64 	%rd30632, 1873798617647539866;
	// begin inline asm
	sub.cc.u64 %rd36168, %rd36168, %rd30627;
subc.cc.u64 %rd36169, %rd36169, %rd30628;
subc.cc.u64 %rd30623, %rd30623, %rd30629;
subc.cc.u64 %rd30624, %rd30624, %rd30630;
subc.cc.u64 %rd30625, %rd30625, %rd30631;
subc.u64 %rd30626, %rd30626, %rd30632;

	// end inline asm
	mov.u64 	%rd36170, %rd30623;
	mov.u64 	%rd36171, %rd30624;
	mov.u64 	%rd36172, %rd30625;
	mov.u64 	%rd36173, %rd30626;
$L__BB3_2638:
	mov.b64 	{%r1345, %r1346}, %rd36167;
	mov.b64 	{%r1347, %r1348}, %rd36166;
	shf.l.wrap.b32 	%r1349, %r1348, %r1345, 1;
	shf.l.wrap.b32 	%r1350, %r1345, %r1346, 1;
	mov.b64 	%rd30654, {%r1349, %r1350};
	mov.b64 	{%r1351, %r1352}, %rd36165;
	shf.l.wrap.b32 	%r1353, %r1352, %r1347, 1;
	shf.l.wrap.b32 	%r1354, %r1347, %r1348, 1;
	mov.b64 	%rd30653, {%r1353, %r1354};
	mov.b64 	{%r1355, %r1356}, %rd36164;
	shf.l.wrap.b32 	%r1357, %r1356, %r1351, 1;
	shf.l.wrap.b32 	%r1358, %r1351, %r1352, 1;
	mov.b64 	%rd30652, {%r1357, %r1358};
	mov.b64 	{%r1359, %r1360}, %rd36163;
	shf.l.wrap.b32 	%r1361, %r1360, %r1355, 1;
	shf.l.wrap.b32 	%r1362, %r1355, %r1356, 1;
	mov.b64 	%rd30651, {%r1361, %r1362};
	mov.b64 	{%r1363, %r1364}, %rd36162;
	shf.l.wrap.b32 	%r1365, %r1364, %r1359, 1;
	shf.l.wrap.b32 	%r1366, %r1359, %r1360, 1;
	mov.b64 	%rd36175, {%r1365, %r1366};
	shl.b64 	%rd36174, %rd36162, 1;
	setp.gt.u64 	%p2648, %rd30654, 1873798617647539866;
	@%p2648 bra 	$L__BB3_2648;
	setp.eq.s64 	%p2649, %rd30654, 1873798617647539866;
	mov.u64 	%rd36176, %rd30651;
	mov.u64 	%rd36177, %rd30652;
	mov.u64 	%rd36178, %rd30653;
	mov.u64 	%rd36179, %rd30654;
	@%p2649 bra 	$L__BB3_2640;
	bra.uni 	$L__BB3_2649;
$L__BB3_2640:
	setp.gt.u64 	%p2650, %rd30653, 5412103778470702295;
	@%p2650 bra 	$L__BB3_2648;
	setp.ne.s64 	%p2651, %rd30653, 5412103778470702295;
	mov.b64 	%rd36179, 1873798617647539866;
	mov.u64 	%rd36176, %rd30651;
	mov.u64 	%rd36177, %rd30652;
	mov.u64 	%rd36178, %rd30653;
	@%p2651 bra 	$L__BB3_2649;
	setp.gt.u64 	%p2652, %rd30652, 7239337960414712511;
	@%p2652 bra 	$L__BB3_2648;
	setp.ne.s64 	%p2653, %rd30652, 7239337960414712511;
	mov.b64 	%rd36178, 5412103778470702295;
	mov.u64 	%rd36176, %rd30651;
	mov.u64 	%rd36177, %rd30652;
	@%p2653 bra 	$L__BB3_2649;
	setp.gt.u64 	%p2654, %rd30651, 7435674573564081700;
	@%p2654 bra 	$L__BB3_2648;
	setp.ne.s64 	%p2655, %rd30651, 7435674573564081700;
	mov.b64 	%rd36177, 7239337960414712511;
	mov.u64 	%rd36176, %rd30651;
	@%p2655 bra 	$L__BB3_2649;
	setp.gt.u64 	%p2656, %rd36175, 2210141511517208575;
	@%p2656 bra 	$L__BB3_2648;
	setp.ne.s64 	%p2657, %rd36175, 2210141511517208575;
	setp.lt.u64 	%p2658, %rd36174, -5044313057631688020;
	or.pred  	%p2659, %p2657, %p2658;
	mov.b64 	%rd36176, 7435674573564081700;
	@%p2659 bra 	$L__BB3_2649;
$L__BB3_2648:
	mov.b64 	%rd30655, -5044313057631688021;
	mov.b64 	%rd30656, 2210141511517208575;
	mov.b64 	%rd30657, 7435674573564081700;
	mov.b64 	%rd30658, 7239337960414712511;
	mov.b64 	%rd30659, 5412103778470702295;
	mov.b64 	%rd30660, 1873798617647539866;
	// begin inline asm
	sub.cc.u64 %rd36174, %rd36174, %rd30655;
subc.cc.u64 %rd36175, %rd36175, %rd30656;
subc.cc.u64 %rd30651, %rd30651, %rd30657;
subc.cc.u64 %rd30652, %rd30652, %rd30658;
subc.cc.u64 %rd30653, %rd30653, %rd30659;
subc.u64 %rd30654, %rd30654, %rd30660;

	// end inline asm
	mov.u64 	%rd36176, %rd30651;
	mov.u64 	%rd36177, %rd30652;
	mov.u64 	%rd36178, %rd30653;
	mov.u64 	%rd36179, %rd30654;
$L__BB3_2649:
	{ // callseq 32, 0
	.param .align 16 .b8 param0[96];
	st.param.v2.b64 	[param0], {%rd30281, %rd30282};
	st.param.v2.b64 	[param0+16], {%rd30283, %rd30284};
	st.param.v2.b64 	[param0+32], {%rd30285, %rd30286};
	st.param.v2.b64 	[param0+48], {%rd30287, %rd30288};
	st.param.v2.b64 	[param0+64], {%rd30289, %rd30290};
	st.param.v2.b64 	[param0+80], {%rd30291, %rd30292};
	.param .align 16 .b8 param1[96];
	st.param.v2.b64 	[param1], {%rd30533, %rd30534};
	st.param.v2.b64 	[param1+16], {%rd30535, %rd30536};
	st.param.v2.b64 	[param1+32], {%rd30537, %rd30538};
	st.param.v2.b64 	[param1+48], {%rd30539, %rd30540};
	st.param.v2.b64 	[param1+64], {%rd30541, %rd30542};
	st.param.v2.b64 	[param1+80], {%rd30543, %rd30544};
	.param .align 16 .b8 retval0[96];
	call.uni (retval0), 
	Fq2_mul, 
	(
	param0, 
	param1
	);
	ld.param.v2.b64 	{%rd30685, %rd30686}, [retval0];
	ld.param.v2.b64 	{%rd30687, %rd30688}, [retval0+16];
	ld.param.v2.b64 	{%rd30689, %rd30690}, [retval0+32];
	ld.param.v2.b64 	{%rd30691, %rd30692}, [retval0+48];
	ld.param.v2.b64 	{%rd30693, %rd30694}, [retval0+64];
	ld.param.v2.b64 	{%rd30695, %rd30696}, [retval0+80];
	} // callseq 32
	{ // callseq 33, 0
	.param .align 16 .b8 param0[96];
	st.param.v2.b64 	[param0], {%rd36168, %rd36169};
	st.param.v2.b64 	[param0+16], {%rd36170, %rd36171};
	st.param.v2.b64 	[param0+32], {%rd36172, %rd36173};
	st.param.v2.b64 	[param0+48], {%rd36174, %rd36175};
	st.param.v2.b64 	[param0+64], {%rd36176, %rd36177};
	st.param.v2.b64 	[param0+80], {%rd36178, %rd36179};
	.param .align 16 .b8 retval0[96];
	call.uni (retval0), 
	Fq2_sqr, 
	(
	param0
	);
	ld.param.v2.b64 	{%rd30697, %rd30698}, [retval0];
	ld.param.v2.b64 	{%rd30699, %rd30700}, [retval0+16];
	ld.param.v2.b64 	{%rd30701, %rd30702}, [retval0+32];
	ld.param.v2.b64 	{%rd30703, %rd30704}, [retval0+48];
	ld.param.v2.b64 	{%rd30705, %rd30706}, [retval0+64];
	ld.param.v2.b64 	{%rd30707, %rd30708}, [retval0+80];
	} // callseq 33
	mov.u64 	%rd36181, %rd30698;
	mov.u64 	%rd36183, %rd30700;
	mov.u64 	%rd36185, %rd30702;
	mov.u64 	%rd36180, %rd30697;
	mov.u64 	%rd36182, %rd30699;
	mov.u64 	%rd36184, %rd30701;
	// begin inline asm
	sub.cc.u64 %rd36180, %rd36180, %rd30545;
subc.cc.u64 %rd36181, %rd36181, %rd30546;
subc.cc.u64 %rd36182, %rd36182, %rd30547;
subc.cc.u64 %rd36183, %rd36183, %rd30548;
subc.cc.u64 %rd36184, %rd36184, %rd30549;
subc.u64 %rd36185, %rd36185, %rd30550;

	// end inline asm
	setp.gt.u64 	%p2660, %rd30702, %rd30550;
	@%p2660 bra 	$L__BB3_2660;
	setp.ge.u64 	%p2661, %rd30702, %rd30550;
	@%p2661 bra 	$L__BB3_2651;
	bra.uni 	$L__BB3_2659;
$L__BB3_2651:
	setp.gt.u64 	%p2662, %rd30701, %rd30549;
	@%p2662 bra 	$L__BB3_2660;
	setp.lt.u64 	%p2663, %rd30701, %rd30549;
	@%p2663 bra 	$L__BB3_2659;
	setp.gt.u64 	%p2664, %rd30700, %rd30548;
	@%p2664 bra 	$L__BB3_2660;
	setp.lt.u64 	%p2665, %rd30700, %rd30548;
	@%p2665 bra 	$L__BB3_2659;
	setp.gt.u64 	%p2666, %rd30699, %rd30547;
	@%p2666 bra 	$L__BB3_2660;
	setp.lt.u64 	%p2667, %rd30699, %rd30547;
	@%p2667 bra 	$L__BB3_2659;
	setp.gt.u64 	%p2668, %rd30698, %rd30546;
	@%p2668 bra 	$L__BB3_2660;
	setp.lt.u64 	%p2669, %rd30698, %rd30546;
	setp.lt.u64 	%p2670, %rd30697, %rd30545;
	or.pred  	%p2671, %p2669, %p2670;
	@%p2671 bra 	$L__BB3_2659;
	bra.uni 	$L__BB3_2660;
$L__BB3_2659:
	mov.b64 	%rd30715, -5044313057631688021;
	mov.b64 	%rd30716, 2210141511517208575;
	mov.b64 	%rd30717, 7435674573564081700;
	mov.b64 	%rd30718, 7239337960414712511;
	mov.b64 	%rd30719, 5412103778470702295;
	mov.b64 	%rd30720, 1873798617647539866;
	// begin inline asm
	add.cc.u64 %rd36180, %rd36180, %rd30715;
addc.cc.u64 %rd36181, %rd36181, %rd30716;
addc.cc.u64 %rd36182, %rd36182, %rd30717;
addc.cc.u64 %rd36183, %rd36183, %rd30718;
addc.cc.u64 %rd36184, %rd36184, %rd30719;
addc.u64 %rd36185, %rd36185, %rd30720;

	// end inline asm
$L__BB3_2660:
	mov.u64 	%rd36186, %rd30703;
	mov.u64 	%rd36188, %rd30705;
	mov.u64 	%rd36190, %rd30707;
	mov.u64 	%rd36187, %rd30704;
	mov.u64 	%rd36189, %rd30706;
	mov.u64 	%rd36191, %rd30708;
	// begin inline asm
	sub.cc.u64 %rd36186, %rd36186, %rd30551;
subc.cc.u64 %rd36187, %rd36187, %rd30552;
subc.cc.u64 %rd36188, %rd36188, %rd30553;
subc.cc.u64 %rd36189, %rd36189, %rd30554;
subc.cc.u64 %rd36190, %rd36190, %rd30555;
subc.u64 %rd36191, %rd36191, %rd30556;

	// end inline asm
	setp.gt.u64 	%p2672, %rd30708, %rd30556;
	@%p2672 bra 	$L__BB3_2671;
	setp.ge.u64 	%p2673, %rd30708, %rd30556;
	@%p2673 bra 	$L__BB3_2662;
	bra.uni 	$L__BB3_2670;
$L__BB3_2662:
	setp.gt.u64 	%p2674, %rd30707, %rd30555;
	@%p2674 bra 	$L__BB3_2671;
	setp.lt.u64 	%p2675, %rd30707, %rd30555;
	@%p2675 bra 	$L__BB3_2670;
	setp.gt.u64 	%p2676, %rd30706, %rd30554;
	@%p2676 bra 	$L__BB3_2671;
	setp.lt.u64 	%p2677, %rd30706, %rd30554;
	@%p2677 bra 	$L__BB3_2670;
	setp.gt.u64 	%p2678, %rd30705, %rd30553;
	@%p2678 bra 	$L__BB3_2671;
	setp.lt.u64 	%p2679, %rd30705, %rd30553;
	@%p2679 bra 	$L__BB3_2670;
	setp.gt.u64 	%p2680, %rd30704, %rd30552;
	@%p2680 bra 	$L__BB3_2671;
	setp.lt.u64 	%p2681, %rd30704, %rd30552;
	setp.lt.u64 	%p2682, %rd30703, %rd30551;
	or.pred  	%p2683, %p2681, %p2682;
	@%p2683 bra 	$L__BB3_2670;
	bra.uni 	$L__BB3_2671;
$L__BB3_2670:
	mov.b64 	%rd30751, -5044313057631688021;
	mov.b64 	%rd30752, 2210141511517208575;
	mov.b64 	%rd30753, 7435674573564081700;
	mov.b64 	%rd30754, 7239337960414712511;
	mov.b64 	%rd30755, 5412103778470702295;
	mov.b64 	%rd30756, 1873798617647539866;
	// begin inline asm
	add.cc.u64 %rd36186, %rd36186, %rd30751;
addc.cc.u64 %rd36187, %rd36187, %rd30752;
addc.cc.u64 %rd36188, %rd36188, %rd30753;
addc.cc.u64 %rd36189, %rd36189, %rd30754;
addc.cc.u64 %rd36190, %rd36190, %rd30755;
addc.u64 %rd36191, %rd36191, %rd30756;

	// end inline asm
$L__BB3_2671:
	mov.u64 	%rd36195, %rd36183;
	mov.u64 	%rd36197, %rd36185;
	mov.u64 	%rd36192, %rd36180;
	mov.u64 	%rd36194, %rd36182;
	mov.u64 	%rd36196, %rd36184;
	mov.u64 	%rd36193, %rd36181;
	// begin inline asm
	sub.cc.u64 %rd36192, %rd36192, %rd30685;
subc.cc.u64 %rd36193, %rd36193, %rd30686;
subc.cc.u64 %rd36194, %rd36194, %rd30687;
subc.cc.u64 %rd36195, %rd36195, %rd30688;
subc.cc.u64 %rd36196, %rd36196, %rd30689;
subc.u64 %rd36197, %rd36197, %rd30690;

	// end inline asm
	setp.gt.u64 	%p2684, %rd36185, %rd30690;
	@%p2684 bra 	$L__BB3_2682;
	setp.ge.u64 	%p2685, %rd36185, %rd30690;
	@%p2685 bra 	$L__BB3_2673;
	bra.uni 	$L__BB3_2681;
$L__BB3_2673:
	setp.gt.u64 	%p2686, %rd36184, %rd30689;
	@%p2686 bra 	$L__BB3_2682;
	setp.lt.u64 	%p2687, %rd36184, %rd30689;
	@%p2687 bra 	$L__BB3_2681;
	setp.gt.u64 	%p2688, %rd36183, %rd30688;
	@%p2688 bra 	$L__BB3_2682;
	setp.lt.u64 	%p2689, %rd36183, %rd30688;
	@%p2689 bra 	$L__BB3_2681;
	setp.gt.u64 	%p2690, %rd36182, %rd30687;
	@%p2690 bra 	$L__BB3_2682;
	setp.lt.u64 	%p2691, %rd36182, %rd30687;
	@%p2691 bra 	$L__BB3_2681;
	setp.gt.u64 	%p2692, %rd36181, %rd30686;
	@%p2692 bra 	$L__BB3_2682;
	setp.lt.u64 	%p2693, %rd36181, %rd30686;
	setp.lt.u64 	%p2694, %rd36180, %rd30685;
	or.pred  	%p2695, %p2693, %p2694;
	@%p2695 bra 	$L__BB3_2681;
	bra.uni 	$L__BB3_2682;
$L__BB3_2681:
	mov.b64 	%rd30787, -5044313057631688021;
	mov.b64 	%rd30788, 2210141511517208575;
	mov.b64 	%rd30789, 7435674573564081700;
	mov.b64 	%rd30790, 7239337960414712511;
	mov.b64 	%rd30791, 5412103778470702295;
	mov.b64 	%rd30792, 1873798617647539866;
	// begin inline asm
	add.cc.u64 %rd36192, %rd36192, %rd30787;
addc.cc.u64 %rd36193, %rd36193, %rd30788;
addc.cc.u64 %rd36194, %rd36194, %rd30789;
addc.cc.u64 %rd36195, %rd36195, %rd30790;
addc.cc.u64 %rd36196, %rd36196, %rd30791;
addc.u64 %rd36197, %rd36197, %rd30792;

	// end inline asm
$L__BB3_2682:
	mov.u64 	%rd36202, %rd36190;
	mov.u64 	%rd36199, %rd36187;
	mov.u64 	%rd36201, %rd36189;
	mov.u64 	%rd36203, %rd36191;
	mov.u64 	%rd36198, %rd36186;
	mov.u64 	%rd36200, %rd36188;
	// begin inline asm
	sub.cc.u64 %rd36198, %rd36198, %rd30691;
subc.cc.u64 %rd36199, %rd36199, %rd30692;
subc.cc.u64 %rd36200, %rd36200, %rd30693;
subc.cc.u64 %rd36201, %rd36201, %rd30694;
subc.cc.u64 %rd36202, %rd36202, %rd30695;
subc.u64 %rd36203, %rd36203, %rd30696;

	// end inline asm
	setp.gt.u64 	%p2696, %rd36191, %rd30696;
	@%p2696 bra 	$L__BB3_2693;
	setp.ge.u64 	%p2697, %rd36191, %rd30696;
	@%p2697 bra 	$L__BB3_2684;
	bra.uni 	$L__BB3_2692;
$L__BB3_2684:
	setp.gt.u64 	%p2698, %rd36190, %rd30695;
	@%p2698 bra 	$L__BB3_2693;
	setp.lt.u64 	%p2699, %rd36190, %rd30695;
	@%p2699 bra 	$L__BB3_2692;
	setp.gt.u64 	%p2700, %rd36189, %rd30694;
	@%p2700 bra 	$L__BB3_2693;
	setp.lt.u64 	%p2701, %rd36189, %rd30694;
	@%p2701 bra 	$L__BB3_2692;
	setp.gt.u64 	%p2702, %rd36188, %rd30693;
	@%p2702 bra 	$L__BB3_2693;
	setp.lt.u64 	%p2703, %rd36188, %rd30693;
	@%p2703 bra 	$L__BB3_2692;
	setp.gt.u64 	%p2704, %rd36187, %rd30692;
	@%p2704 bra 	$L__BB3_2693;
	setp.lt.u64 	%p2705, %rd36187, %rd30692;
	setp.lt.u64 	%p2706, %rd36186, %rd30691;
	or.pred  	%p2707, %p2705, %p2706;
	@%p2707 bra 	$L__BB3_2692;
	bra.uni 	$L__BB3_2693;
$L__BB3_2692:
	mov.b64 	%rd30823, -5044313057631688021;
	mov.b64 	%rd30824, 2210141511517208575;
	mov.b64 	%rd30825, 7435674573564081700;
	mov.b64 	%rd30826, 7239337960414712511;
	mov.b64 	%rd30827, 5412103778470702295;
	mov.b64 	%rd30828, 1873798617647539866;
	// begin inline asm
	add.cc.u64 %rd36198, %rd36198, %rd30823;
addc.cc.u64 %rd36199, %rd36199, %rd30824;
addc.cc.u64 %rd36200, %rd36200, %rd30825;
addc.cc.u64 %rd36201, %rd36201, %rd30826;
addc.cc.u64 %rd36202, %rd36202, %rd30827;
addc.u64 %rd36203, %rd36203, %rd30828;

	// end inline asm
$L__BB3_2693:
	mov.u64 	%rd36293, %rd36197;
	mov.u64 	%rd36288, %rd36192;
	mov.u64 	%rd36290, %rd36194;
	mov.u64 	%rd36292, %rd36196;
	mov.u64 	%rd36289, %rd36193;
	mov.u64 	%rd36291, %rd36195;
	// begin inline asm
	sub.cc.u64 %rd36288, %rd36288, %rd30685;
subc.cc.u64 %rd36289, %rd36289, %rd30686;
subc.cc.u64 %rd36290, %rd36290, %rd30687;
subc.cc.u64 %rd36291, %rd36291, %rd30688;
subc.cc.u64 %rd36292, %rd36292, %rd30689;
subc.u64 %rd36293, %rd36293, %rd30690;

	// end inline asm
	setp.gt.u64 	%p2708, %rd36197, %rd30690;
	@%p2708 bra 	$L__BB3_2704;
	setp.ge.u64 	%p2709, %rd36197, %rd30690;
	@%p2709 bra 	$L__BB3_2695;
	bra.uni 	$L__BB3_2703;
$L__BB3_2695:
	setp.gt.u64 	%p2710, %rd36196, %rd30689;
	@%p2710 bra 	$L__BB3_2704;
	setp.lt.u64 	%p2711, %rd36196, %rd30689;
	@%p2711 bra 	$L__BB3_2703;
	setp.gt.u64 	%p2712, %rd36195, %rd30688;
	@%p2712 bra 	$L__BB3_2704;
	setp.lt.u64 	%p2713, %rd36195, %rd30688;
	@%p2713 bra 	$L__BB3_2703;
	setp.gt.u64 	%p2714, %rd36194, %rd30687;
	@%p2714 bra 	$L__BB3_2704;
	setp.lt.u64 	%p2715, %rd36194, %rd30687;
	@%p2715 bra 	$L__BB3_2703;
	setp.gt.u64 	%p2716, %rd36193, %rd30686;
	@%p2716 bra 	$L__BB3_2704;
	setp.lt.u64 	%p2717, %rd36193, %rd30686;
	setp.lt.u64 	%p2718, %rd36192, %rd30685;
	or.pred  	%p2719, %p2717, %p2718;
	@%p2719 bra 	$L__BB3_2703;
	bra.uni 	$L__BB3_2704;
$L__BB3_2703:
	mov.b64 	%rd30859, -5044313057631688021;
	mov.b64 	%rd30860, 2210141511517208575;
	mov.b64 	%rd30861, 7435674573564081700;
	mov.b64 	%rd30862, 7239337960414712511;
	mov.b64 	%rd30863, 5412103778470702295;
	mov.b64 	%rd30864, 1873798617647539866;
	// begin inline asm
	add.cc.u64 %rd36288, %rd36288, %rd30859;
addc.cc.u64 %rd36289, %rd36289, %rd30860;
addc.cc.u64 %rd36290, %rd36290, %rd30861;
addc.cc.u64 %rd36291, %rd36291, %rd30862;
addc.cc.u64 %rd36292, %rd36292, %rd30863;
addc.u64 %rd36293, %rd36293, %rd30864;

	// end inline asm
$L__BB3_2704:
	mov.u64 	%rd36295, %rd36199;
	mov.u64 	%rd36297, %rd36201;
	mov.u64 	%rd36299, %rd36203;
	mov.u64 	%rd36294, %rd36198;
	mov.u64 	%rd36296, %rd36200;
	mov.u64 	%rd36298, %rd36202;
	// begin inline asm
	sub.cc.u64 %rd36294, %rd36294, %rd30691;
subc.cc.u64 %rd36295, %rd36295, %rd30692;
subc.cc.u64 %rd36296, %rd36296, %rd30693;
subc.cc.u64 %rd36297, %rd36297, %rd30694;
subc.cc.u64 %rd36298, %rd36298, %rd30695;
subc.u64 %rd36299, %rd36299, %rd30696;

	// end inline asm
	setp.gt.u64 	%p2720, %rd36203, %rd30696;
	@%p2720 bra 	$L__BB3_2715;
	setp.ge.u64 	%p2721, %rd36203, %rd30696;
	@%p2721 bra 	$L__BB3_2706;
	bra.uni 	$L__BB3_2714;
$L__BB3_2706:
	setp.gt.u64 	%p2722, %rd36202, %rd30695;
	@%p2722 bra 	$L__BB3_2715;
	setp.lt.u64 	%p2723, %rd36202, %rd30695;
	@%p2723 bra 	$L__BB3_2714;
	setp.gt.u64 	%p2724, %rd36201, %rd30694;
	@%p2724 bra 	$L__BB3_2715;
	setp.lt.u64 	%p2725, %rd36201, %rd30694;
	@%p2725 bra 	$L__BB3_2714;
	setp.gt.u64 	%p2726, %rd36200, %rd30693;
	@%p2726 bra 	$L__BB3_2715;
	setp.lt.u64 	%p2727, %rd36200, %rd30693;
	@%p2727 bra 	$L__BB3_2714;
	setp.gt.u64 	%p2728, %rd36199, %rd30692;
	@%p2728 bra 	$L__BB3_2715;
	setp.lt.u64 	%p2729, %rd36199, %rd30692;
	setp.lt.u64 	%p2730, %rd36198, %rd30691;
	or.pred  	%p2731, %p2729, %p2730;
	@%p2731 bra 	$L__BB3_2714;
	bra.uni 	$L__BB3_2715;
$L__BB3_2714:
	mov.b64 	%rd30895, -5044313057631688021;
	mov.b64 	%rd30896, 2210141511517208575;
	mov.b64 	%rd30897, 7435674573564081700;
	mov.b64 	%rd30898, 7239337960414712511;
	mov.b64 	%rd30899, 5412103778470702295;
	mov.b64 	%rd30900, 1873798617647539866;
	// begin inline asm
	add.cc.u64 %rd36294, %rd36294, %rd30895;
addc.cc.u64 %rd36295, %rd36295, %rd30896;
addc.cc.u64 %rd36296, %rd36296, %rd30897;
addc.cc.u64 %rd36297, %rd36297, %rd30898;
addc.cc.u64 %rd36298, %rd36298, %rd30899;
addc.u64 %rd36299, %rd36299, %rd30900;

	// end inline asm
$L__BB3_2715:
	mov.u64 	%rd36217, %rd30686;
	mov.u64 	%rd36219, %rd30688;
	mov.u64 	%rd36221, %rd30690;
	mov.u64 	%rd36216, %rd30685;
	mov.u64 	%rd36218, %rd30687;
	mov.u64 	%rd36220, %rd30689;
	// begin inline asm
	sub.cc.u64 %rd36216, %rd36216, %rd36288;
subc.cc.u64 %rd36217, %rd36217, %rd36289;
subc.cc.u64 %rd36218, %rd36218, %rd36290;
subc.cc.u64 %rd36219, %rd36219, %rd36291;
subc.cc.u64 %rd36220, %rd36220, %rd36292;
subc.u64 %rd36221, %rd36221, %rd36293;

	// end inline asm
	setp.gt.u64 	%p2732, %rd30690, %rd36293;
	@%p2732 bra 	$L__BB3_2726;
	setp.ge.u64 	%p2733, %rd30690, %rd36293;
	@%p2733 bra 	$L__BB3_2717;
	bra.uni 	$L__BB3_2725;
$L__BB3_2717:
	setp.gt.u64 	%p2734, %rd30689, %rd36292;
	@%p2734 bra 	$L__BB3_2726;
	setp.lt.u64 	%p2735, %rd30689, %rd36292;
	@%p2735 bra 	$L__BB3_2725;
	setp.gt.u64 	%p2736, %rd30688, %rd36291;
	@%p2736 bra 	$L__BB3_2726;
	setp.lt.u64 	%p2737, %rd30688, %rd36291;
	@%p2737 bra 	$L__BB3_2725;
	setp.gt.u64 	%p2738, %rd30687, %rd36290;
	@%p2738 bra 	$L__BB3_2726;
	setp.lt.u64 	%p2739, %rd30687, %rd36290;
	@%p2739 bra 	$L__BB3_2725;
	setp.gt.u64 	%p2740, %rd30686, %rd36289;
	@%p2740 bra 	$L__BB3_2726;
	setp.lt.u64 	%p2741, %rd30686, %rd36289;
	setp.lt.u64 	%p2742, %rd30685, %rd36288;
	or.pred  	%p2743, %p2741, %p2742;
	@%p2743 bra 	$L__BB3_2725;
	bra.uni 	$L__BB3_2726;
$L__BB3_2725:
	mov.b64 	%rd30931, -5044313057631688021;
	mov.b64 	%rd30932, 2210141511517208575;
	mov.b64 	%rd30933, 7435674573564081700;
	mov.b64 	%rd30934, 7239337960414712511;
	mov.b64 	%rd30935, 5412103778470702295;
	mov.b64 	%rd30936, 1873798617647539866;
	// begin inline asm
	add.cc.u64 %rd36216, %rd36216, %rd30931;
addc.cc.u64 %rd36217, %rd36217, %rd30932;
addc.cc.u64 %rd36218, %rd36218, %rd30933;
addc.cc.u64 %rd36219, %rd36219, %rd30934;
addc.cc.u64 %rd36220, %rd36220, %rd30935;
addc.u64 %rd36221, %rd36221, %rd30936;

	// end inline asm
$L__BB3_2726:
	mov.u64 	%rd36222, %rd30691;
	mov.u64 	%rd36224, %rd30693;
	mov.u64 	%rd36226, %rd30695;
	mov.u64 	%rd36223, %rd30692;
	mov.u64 	%rd36225, %rd30694;
	mov.u64 	%rd36227, %rd30696;
	// begin inline asm
	sub.cc.u64 %rd36222, %rd36222, %rd36294;
subc.cc.u64 %rd36223, %rd36223, %rd36295;
subc.cc.u64 %rd36224, %rd36224, %rd36296;
subc.cc.u64 %rd36225, %rd36225, %rd36297;
subc.cc.u64 %rd36226, %rd36226, %rd36298;
subc.u64 %rd36227, %rd36227, %rd36299;

	// end inline asm
	setp.gt.u64 	%p2744, %rd30696, %rd36299;
	@%p2744 bra 	$L__BB3_2737;
	setp.ge.u64 	%p2745, %rd30696, %rd36299;
	@%p2745 bra 	$L__BB3_2728;
	bra.uni 	$L__BB3_2736;
$L__BB3_2728:
	setp.gt.u64 	%p2746, %rd30695, %rd36298;
	@%p2746 bra 	$L__BB3_2737;
	setp.lt.u64 	%p2747, %rd30695, %rd36298;
	@%p2747 bra 	$L__BB3_2736;
	setp.gt.u64 	%p2748, %rd30694, %rd36297;
	@%p2748 bra 	$L__BB3_2737;
	setp.lt.u64 	%p2749, %rd30694, %rd36297;
	@%p2749 bra 	$L__BB3_2736;
	setp.gt.u64 	%p2750, %rd30693, %rd36296;
	@%p2750 bra 	$L__BB3_2737;
	setp.lt.u64 	%p2751, %rd30693, %rd36296;
	@%p2751 bra 	$L__BB3_2736;
	setp.gt.u64 	%p2752, %rd30692, %rd36295;
	@%p2752 bra 	$L__BB3_2737;
	setp.lt.u64 	%p2753, %rd30692, %rd36295;
	setp.lt.u64 	%p2754, %rd30691, %rd36294;
	or.pred  	%p2755, %p2753, %p2754;
	@%p2755 bra 	$L__BB3_2736;
	bra.uni 	$L__BB3_2737;
$L__BB3_2736:
	mov.b64 	%rd30967, -5044313057631688021;
	mov.b64 	%rd30968, 2210141511517208575;
	mov.b64 	%rd30969, 7435674573564081700;
	mov.b64 	%rd30970, 7239337960414712511;
	mov.b64 	%rd30971, 5412103778470702295;
	mov.b64 	%rd30972, 1873798617647539866;
	// begin inline asm
	add.cc.u64 %rd36222, %rd36222, %rd30967;
addc.cc.u64 %rd36223, %rd36223, %rd30968;
addc.cc.u64 %rd36224, %rd36224, %rd30969;
addc.cc.u64 %rd36225, %rd36225, %rd30970;
addc.cc.u64 %rd36226, %rd36226, %rd30971;
addc.u64 %rd36227, %rd36227, %rd30972;

	// end inline asm
$L__BB3_2737:
	{ // callseq 34, 0
	.param .align 16 .b8 param0[96];
	st.param.v2.b64 	[param0], {%rd36216, %rd36217};
	st.param.v2.b64 	[param0+16], {%rd36218, %rd36219};
	st.param.v2.b64 	[param0+32], {%rd36220, %rd36221};
	st.param.v2.b64 	[param0+48], {%rd36222, %rd36223};
	st.param.v2.b64 	[param0+64], {%rd36224, %rd36225};
	st.param.v2.b64 	[param0+80], {%rd36226, %rd36227};
	.param .align 16 .b8 param1[96];
	st.param.v2.b64 	[param1], {%rd36168, %rd36169};
	st.param.v2.b64 	[param1+16], {%rd36170, %rd36171};
	st.param.v2.b64 	[param1+32], {%rd36172, %rd36173};
	st.param.v2.b64 	[param1+48], {%rd36174, %rd36175};
	st.param.v2.b64 	[param1+64], {%rd36176, %rd36177};
	st.param.v2.b64 	[param1+80], {%rd36178, %rd36179};
	.param .align 16 .b8 retval0[96];
	call.uni (retval0), 
	Fq2_mul, 
	(
	param0, 
	param1
	);
	ld.param.v2.b64 	{%rd30979, %rd30980}, [retval0];
	ld.param.v2.b64 	{%rd30981, %rd30982}, [retval0+16];
	ld.param.v2.b64 	{%rd30983, %rd30984}, [retval0+32];
	ld.param.v2.b64 	{%rd30985, %rd30986}, [retval0+48];
	ld.param.v2.b64 	{%rd30987, %rd30988}, [retval0+64];
	ld.param.v2.b64 	{%rd30989, %rd30990}, [retval0+80];
	} // callseq 34
	{ // callseq 35, 0
	.param .align 16 .b8 param0[96];
	st.param.v2.b64 	[param0], {%rd30334, %rd30335};
	st.param.v2.b64 	[param0+16], {%rd30336, %rd30337};
	st.param.v2.b64 	[param0+32], {%rd30338, %rd30339};
	st.param.v2.b64 	[param0+48], {%rd30340, %rd30341};
	st.param.v2.b64 	[param0+64], {%rd30342, %rd30343};
	st.param.v2.b64 	[param0+80], {%rd30344, %rd30345};
	.param .align 16 .b8 param1[96];
	st.param.v2.b64 	[param1], {%rd30545, %rd30546};
	st.param.v2.b64 	[param1+16], {%rd30547, %rd30548};
	st.param.v2.b64 	[param1+32], {%rd30549, %rd30550};
	st.param.v2.b64 	[param1+48], {%rd30551, %rd30552};
	st.param.v2.b64 	[param1+64], {%rd30553, %rd30554};
	st.param.v2.b64 	[param1+80], {%rd30555, %rd30556};
	.param .align 16 .b8 retval0[96];
	call.uni (retval0), 
	Fq2_mul, 
	(
	param0, 
	param1
	);
	ld.param.v2.b64 	{%rd30991, %rd30992}, [retval0];
	ld.param.v2.b64 	{%rd30993, %rd30994}, [retval0+16];
	ld.param.v2.b64 	{%rd30995, %rd30996}, [retval0+32];
	ld.param.v2.b64 	{%rd30997, %rd30998}, [retval0+48];
	ld.param.v2.b64 	{%rd30999, %rd31000}, [retval0+64];
	ld.param.v2.b64 	{%rd31001, %rd31002}, [retval0+80];
	} // callseq 35
	mov.b64 	{%r1367, %r1368}, %rd30996;
	mov.b64 	{%r1369, %r1370}, %rd30995;
	shf.l.wrap.b32 	%r1371, %r1370, %r1367, 1;
	shf.l.wrap.b32 	%r1372, %r1367, %r1368, 1;
	mov.b64 	%rd31024, {%r1371, %r1372};
	mov.b64 	{%r1373, %r1374}, %rd30994;
	shf.l.wrap.b32 	%r1375, %r1374, %r1369, 1;
	shf.l.wrap.b32 	%r1376, %r1369, %r1370, 1;
	mov.b64 	%rd31023, {%r1375, %r1376};
	mov.b64 	{%r1377, %r1378}, %rd30993;
	shf.l.wrap.b32 	%r1379, %r1378, %r1373, 1;
	shf.l.wrap.b32 	%r1380, %r1373, %r1374, 1;
	mov.b64 	%rd31022, {%r1379, %r1380};
	mov.b64 	{%r1381, %r1382}, %rd30992;
	shf.l.wrap.b32 	%r1383, %r1382, %r1377, 1;
	shf.l.wrap.b32 	%r1384, %r1377, %r1378, 1;
	mov.b64 	%rd31021, {%r1383, %r1384};
	mov.b64 	{%r1385, %r1386}, %rd30991;
	shf.l.wrap.b32 	%r1387, %r1386, %r1381, 1;
	shf.l.wrap.b32 	%r1388, %r1381, %r1382, 1;
	mov.b64 	%rd36229, {%r1387, %r1388};
	shl.b64 	%rd36228, %rd30991, 1;
	setp.gt.u64 	%p2756, %rd31024, 1873798617647539866;
	@%p2756 bra 	$L__BB3_2747;
	setp.eq.s64 	%p2757, %rd31024, 1873798617647539866;
	mov.u64 	%rd36230, %rd31021;
	mov.u64 	%rd36231, %rd31022;
	mov.u64 	%rd36232, %rd31023;
	mov.u64 	%rd36233, %rd31024;
	@%p2757 bra 	$L__BB3_2739;
	bra.uni 	$L__BB3_2748;
$L__BB3_2739:
	setp.gt.u64 	%p2758, %rd31023, 5412103778470702295;
	@%p2758 bra 	$L__BB3_2747;
	setp.ne.s64 	%p2759, %rd31023, 5412103778470702295;
	mov.b64 	%rd36233, 1873798617647539866;
	mov.u64 	%rd36230, %rd31021;
	mov.u64 	%rd36231, %rd31022;
	mov.u64 	%rd36232, %rd31023;
	@%p2759 bra 	$L__BB3_2748;
	setp.gt.u64 	%p2760, %rd31022, 7239337960414712511;
	@%p2760 bra 	$L__BB3_2747;
	setp.ne.s64 	%p2761, %rd31022, 7239337960414712511;
	mov.b64 	%rd36232, 5412103778470702295;
	mov.u64 	%rd36230, %rd31021;
	mov.u64 	%rd36231, %rd31022;
	@%p2761 bra 	$L__BB3_2748;
	setp.gt.u64 	%p2762, %rd31021, 7435674573564081700;
	@%p2762 bra 	$L__BB3_2747;
	setp.ne.s64 	%p2763, %rd31021, 7435674573564081700;
	mov.b64 	%rd36231, 7239337960414712511;
	mov.u64 	%rd36230, %rd31021;
	@%p2763 bra 	$L__BB3_2748;
	setp.gt.u64 	%p2764, %rd36229, 2210141511517208575;
	@%p2764 bra 	$L__BB3_2747;
	setp.ne.s64 	%p2765, %rd36229, 2210141511517208575;
	setp.lt.u64 	%p2766, %rd36228, -5044313057631688020;
	or.pred  	%p2767, %p2765, %p2766;
	mov.b64 	%rd36230, 7435674573564081700;
	@%p2767 bra 	$L__BB3_2748;
$L__BB3_2747:
	mov.b64 	%rd31025, -5044313057631688021;
	mov.b64 	%rd31026, 2210141511517208575;
	mov.b64 	%rd31027, 7435674573564081700;
	mov.b64 	%rd31028, 7239337960414712511;
	mov.b64 	%rd31029, 5412103778470702295;
	mov.b64 	%rd31030, 1873798617647539866;
	// begin inline asm
	sub.cc.u64 %rd36228, %rd36228, %rd31025;
subc.cc.u64 %rd36229, %rd36229, %rd31026;
subc.cc.u64 %rd31021, %rd31021, %rd31027;
subc.cc.u64 %rd31022, %rd31022, %rd31028;
subc.cc.u64 %rd31023, %rd31023, %rd31029;
subc.u64 %rd31024, %rd31024, %rd31030;

	// end inline asm
	mov.u64 	%rd36230, %rd31021;
	mov.u64 	%rd36231, %rd31022;
	mov.u64 	%rd36232, %rd31023;
	mov.u64 	%rd36233, %rd31024;
$L__BB3_2748:
	mov.b64 	{%r1389, %r1390}, %rd31002;
	mov.b64 	{%r1391, %r1392}, %rd31001;
	shf.l.wrap.b32 	%r1393, %r1392, %r1389, 1;
	shf.l.wrap.b32 	%r1394, %r1389, %r1390, 1;
	mov.b64 	%rd31052, {%r1393, %r1394};
	mov.b64 	{%r1395, %r1396}, %rd31000;
	shf.l.wrap.b32 	%r1397, %r1396, %r1391, 1;
	shf.l.wrap.b32 	%r1398, %r1391, %r1392, 1;
	mov.b64 	%rd31051, {%r1397, %r1398};
	mov.b64 	{%r1399, %r1400}, %rd30999;
	shf.l.wrap.b32 	%r1401, %r1400, %r1395, 1;
	shf.l.wrap.b32 	%r1402, %r1395, %r1396, 1;
	mov.b64 	%rd31050, {%r1401, %r1402};
	mov.b64 	{%r1403, %r1404}, %rd30998;
	shf.l.wrap.b32 	%r1405, %r1404, %r1399, 1;
	shf.l.wrap.b32 	%r1406, %r1399, %r1400, 1;
	mov.b64 	%rd31049, {%r1405, %r1406};
	mov.b64 	{%r1407, %r1408}, %rd30997;
	shf.l.wrap.b32 	%r1409, %r1408, %r1403, 1;
	shf.l.wrap.b32 	%r1410, %r1403, %r1404, 1;
	mov.b64 	%rd36235, {%r1409, %r1410};
	shl.b64 	%rd36234, %rd30997, 1;
	setp.gt.u64 	%p2768, %rd31052, 1873798617647539866;
	@%p2768 bra 	$L__BB3_2758;
	setp.eq.s64 	%p2769, %rd31052, 1873798617647539866;
	mov.u64 	%rd36236, %rd31049;
	mov.u64 	%rd36237, %rd31050;
	mov.u64 	%rd36238, %rd31051;
	mov.u64 	%rd36239, %rd31052;
	@%p2769 bra 	$L__BB3_2750;
	bra.uni 	$L__BB3_2759;
$L__BB3_2750:
	setp.gt.u64 	%p2770, %rd31051, 5412103778470702295;
	@%p2770 bra 	$L__BB3_2758;
	setp.ne.s64 	%p2771, %rd31051, 5412103778470702295;
	mov.b64 	%rd36239, 1873798617647539866;
	mov.u64 	%rd36236, %rd31049;
	mov.u64 	%rd36237, %rd31050;
	mov.u64 	%rd36238, %rd31051;
	@%p2771 bra 	$L__BB3_2759;
	setp.gt.u64 	%p2772, %rd31050, 7239337960414712511;
	@%p2772 bra 	$L__BB3_2758;
	setp.ne.s64 	%p2773, %rd31050, 7239337960414712511;
	mov.b64 	%rd36238, 5412103778470702295;
	mov.u64 	%rd36236, %rd31049;
	mov.u64 	%rd36237, %rd31050;
	@%p2773 bra 	$L__BB3_2759;
	setp.gt.u64 	%p2774, %rd31049, 7435674573564081700;
	@%p2774 bra 	$L__BB3_2758;
	setp.ne.s64 	%p2775, %rd31049, 7435674573564081700;
	mov.b64 	%rd36237, 7239337960414712511;
	mov.u64 	%rd36236, %rd31049;
	@%p2775 bra 	$L__BB3_2759;
	setp.gt.u64 	%p2776, %rd36235, 2210141511517208575;
	@%p2776 bra 	$L__BB3_2758;
	setp.ne.s64 	%p2777, %rd36235, 2210141511517208575;
	setp.lt.u64 	%p2778, %rd36234, -5044313057631688020;
	or.pred  	%p2779, %p2777, %p2778;
	mov.b64 	%rd36236, 7435674573564081700;
	@%p2779 bra 	$L__BB3_2759;
$L__BB3_2758:
	mov.b64 	%rd31053, -5044313057631688021;
	mov.b64 	%rd31054, 2210141511517208575;
	mov.b64 	%rd31055, 7435674573564081700;
	mov.b64 	%rd31056, 7239337960414712511;
	mov.b64 	%rd31057, 5412103778470702295;
	mov.b64 	%rd31058, 1873798617647539866;
	// begin inline asm
	sub.cc.u64 %rd36234, %rd36234, %rd31053;
subc.cc.u64 %rd36235, %rd36235, %rd31054;
subc.cc.u64 %rd31049, %rd31049, %rd31055;
subc.cc.u64 %rd31050, %rd31050, %rd31056;
subc.cc.u64 %rd31051, %rd31051, %rd31057;
subc.u64 %rd31052, %rd31052, %rd31058;

	// end inline asm
	mov.u64 	%rd36236, %rd31049;
	mov.u64 	%rd36237, %rd31050;
	mov.u64 	%rd36238, %rd31051;
	mov.u64 	%rd36239, %rd31052;
$L__BB3_2759:
	mov.u64 	%rd36300, %rd30979;
	mov.u64 	%rd36302, %rd30981;
	mov.u64 	%rd36304, %rd30983;
	mov.u64 	%rd36301, %rd30980;
	mov.u64 	%rd36303, %rd30982;
	mov.u64 	%rd36305, %rd30984;
	// begin inline asm
	sub.cc.u64 %rd36300, %rd36300, %rd36228;
subc.cc.u64 %rd36301, %rd36301, %rd36229;
subc.cc.u64 %rd36302, %rd36302, %rd36230;
subc.cc.u64 %rd36303, %rd36303, %rd36231;
subc.cc.u64 %rd36304, %rd36304, %rd36232;
subc.u64 %rd36305, %rd36305, %rd36233;

	// end inline asm
	setp.gt.u64 	%p2780, %rd30984, %rd36233;
	@%p2780 bra 	$L__BB3_2770;
	setp.ge.u64 	%p2781, %rd30984, %rd36233;
	@%p2781 bra 	$L__BB3_2761;
	bra.uni 	$L__BB3_2769;
$L__BB3_2761:
	setp.gt.u64 	%p2782, %rd30983, %rd36232;
	@%p2782 bra 	$L__BB3_2770;
	setp.lt.u64 	%p2783, %rd30983, %rd36232;
	@%p2783 bra 	$L__BB3_2769;
	setp.gt.u64 	%p2784, %rd30982, %rd36231;
	@%p2784 bra 	$L__BB3_2770;
	setp.lt.u64 	%p2785, %rd30982, %rd36231;
	@%p2785 bra 	$L__BB3_2769;
	setp.gt.u64 	%p2786, %rd30981, %rd36230;
	@%p2786 bra 	$L__BB3_2770;
	setp.lt.u64 	%p2787, %rd30981, %rd36230;
	@%p2787 bra 	$L__BB3_2769;
	setp.gt.u64 	%p2788, %rd30980, %rd36229;
	@%p2788 bra 	$L__BB3_2770;
	setp.lt.u64 	%p2789, %rd30980, %rd36229;
	setp.lt.u64 	%p2790, %rd30979, %rd36228;
	or.pred  	%p2791, %p2789, %p2790;
	@%p2791 bra 	$L__BB3_2769;
	bra.uni 	$L__BB3_2770;
$L__BB3_2769:
	mov.b64 	%rd31089, -5044313057631688021;
	mov.b64 	%rd31090, 2210141511517208575;
	mov.b64 	%rd31091, 7435674573564081700;
	mov.b64 	%rd31092, 7239337960414712511;
	mov.b64 	%rd31093, 5412103778470702295;
	mov.b64 	%rd31094, 1873798617647539866;
	// begin inline asm
	add.cc.u64 %rd36300, %rd36300, %rd31089;
addc.cc.u64 %rd36301, %rd36301, %rd31090;
addc.cc.u64 %rd36302, %rd36302, %rd31091;
addc.cc.u64 %rd36303, %rd36303, %rd31092;
addc.cc.u64 %rd36304, %rd36304, %rd31093;
addc.u64 %rd36305, %rd36305, %rd31094;

	// end inline asm
$L__BB3_2770:
	mov.u64 	%rd36307, %rd30986;
	mov.u64 	%rd36309, %rd30988;
	mov.u64 	%rd36311, %rd30990;
	mov.u64 	%rd36306, %rd30985;
	mov.u64 	%rd36308, %rd30987;
	mov.u64 	%rd36310, %rd30989;
	// begin inline asm
	sub.cc.u64 %rd36306, %rd36306, %rd36234;
subc.cc.u64 %rd36307, %rd36307, %rd36235;
subc.cc.u64 %rd36308, %rd36308, %rd36236;
subc.cc.u64 %rd36309, %rd36309, %rd36237;
subc.cc.u64 %rd36310, %rd36310, %rd36238;
subc.u64 %rd36311, %rd36311, %rd36239;

	// end inline asm
	setp.gt.u64 	%p2792, %rd30990, %rd36239;
	@%p2792 bra 	$L__BB3_2781;
	setp.ge.u64 	%p2793, %rd30990, %rd36239;
	@%p2793 bra 	$L__BB3_2772;
	bra.uni 	$L__BB3_2780;
$L__BB3_2772:
	setp.gt.u64 	%p2794, %rd30989, %rd36238;
	@%p2794 bra 	$L__BB3_2781;
	setp.lt.u64 	%p2795, %rd30989, %rd36238;
	@%p2795 bra 	$L__BB3_2780;
	setp.gt.u64 	%p2796, %rd30988, %rd36237;
	@%p2796 bra 	$L__BB3_2781;
	setp.lt.u64 	%p2797, %rd30988, %rd36237;
	@%p2797 bra 	$L__BB3_2780;
	setp.gt.u64 	%p2798, %rd30987, %rd36236;
	@%p2798 bra 	$L__BB3_2781;
	setp.lt.u64 	%p2799, %rd30987, %rd36236;
	@%p2799 bra 	$L__BB3_2780;
	setp.gt.u64 	%p2800, %rd30986, %rd36235;
	@%p2800 bra 	$L__BB3_2781;
	setp.lt.u64 	%p2801, %rd30986, %rd36235;
	setp.lt.u64 	%p2802, %rd30985, %rd36234;
	or.pred  	%p2803, %p2801, %p2802;
	@%p2803 bra 	$L__BB3_2780;
	bra.uni 	$L__BB3_2781;
$L__BB3_2780:
	mov.b64 	%rd31125, -5044313057631688021;
	mov.b64 	%rd31126, 2210141511517208575;
	mov.b64 	%rd31127, 7435674573564081700;
	mov.b64 	%rd31128, 7239337960414712511;
	mov.b64 	%rd31129, 5412103778470702295;
	mov.b64 	%rd31130, 1873798617647539866;
	// begin inline asm
	add.cc.u64 %rd36306, %rd36306, %rd31125;
addc.cc.u64 %rd36307, %rd36307, %rd31126;
addc.cc.u64 %rd36308, %rd36308, %rd31127;
addc.cc.u64 %rd36309, %rd36309, %rd31128;
addc.cc.u64 %rd36310, %rd36310, %rd31129;
addc.u64 %rd36311, %rd36311, %rd31130;

	// end inline asm
$L__BB3_2781:
	// begin inline asm
	add.cc.u64 %rd36252, %rd36252, %rd4125;
addc.cc.u64 %rd36253, %rd36253, %rd4124;
addc.cc.u64 %rd31139, %rd31139, %rd4123;
addc.cc.u64 %rd31140, %rd31140, %rd4122;
addc.cc.u64 %rd31141, %rd31141, %rd4121;
addc.u64 %rd31142, %rd31142, %rd4120;

	// end inline asm
	setp.gt.u64 	%p2804, %rd31142, 1873798617647539866;
	@%p2804 bra 	$L__BB3_2791;
	setp.eq.s64 	%p2805, %rd31142, 1873798617647539866;
	mov.u64 	%rd36254, %rd31139;
	mov.u64 	%rd36255, %rd31140;
	mov.u64 	%rd36256, %rd31141;
	mov.u64 	%rd36257, %rd31142;
	@%p2805 bra 	$L__BB3_2783;
	bra.uni 	$L__BB3_2792;
$L__BB3_2783:
	setp.gt.u64 	%p2806, %rd31141, 5412103778470702295;
	@%p2806 bra 	$L__BB3_2791;
	setp.ne.s64 	%p2807, %rd31141, 5412103778470702295;
	mov.b64 	%rd36257, 1873798617647539866;
	mov.u64 	%rd36254, %rd31139;
	mov.u64 	%rd36255, %rd31140;
	mov.u64 	%rd36256, %rd31141;
	@%p2807 bra 	$L__BB3_2792;
	setp.gt.u64 	%p2808, %rd31140, 7239337960414712511;
	@%p2808 bra 	$L__BB3_2791;
	setp.ne.s64 	%p2809, %rd31140, 7239337960414712511;
	mov.b64 	%rd36256, 5412103778470702295;
	mov.u64 	%rd36254, %rd31139;
	mov.u64 	%rd36255, %rd31140;
	@%p2809 bra 	$L__BB3_2792;
	setp.gt.u64 	%p2810, %rd31139, 7435674573564081700;
	@%p2810 bra 	$L__BB3_2791;
	setp.ne.s64 	%p2811, %rd31139, 7435674573564081700;
	mov.b64 	%rd36255, 7239337960414712511;
	mov.u64 	%rd36254, %rd31139;
	@%p2811 bra 	$L__BB3_2792;
	setp.gt.u64 	%p2812, %rd36253, 2210141511517208575;
	@%p2812 bra 	$L__BB3_2791;
	setp.ne.s64 	%p2813, %rd36253, 2210141511517208575;
	setp.lt.u64 	%p2814, %rd36252, -5044313057631688021;
	or.pred  	%p2815, %p2813, %p2814;
	mov.b64 	%rd36254, 7435674573564081700;
	@%p2815 bra 	$L__BB3_2792;
$L__BB3_2791:
	mov.b64 	%rd31171, -5044313057631688021;
	mov.b64 	%rd31172, 2210141511517208575;
	mov.b64 	%rd31173, 7435674573564081700;
	mov.b64 	%rd31174, 7239337960414712511;
	mov.b64 	%rd31175, 5412103778470702295;
	mov.b64 	%rd31176, 1873798617647539866;
	// begin inline asm
	sub.cc.u64 %rd36252, %rd36252, %rd31171;
subc.cc.u64 %rd36253, %rd36253, %rd31172;
subc.cc.u64 %rd31139, %rd31139, %rd31173;
subc.cc.u64 %rd31140, %rd31140, %rd31174;
subc.cc.u64 %rd31141, %rd31141, %rd31175;
subc.u64 %rd31142, %rd31142, %rd31176;

	// end inline asm
	mov.u64 	%rd36254, %rd31139;
	mov.u64 	%rd36255, %rd31140;
	mov.u64 	%rd36256, %rd31141;
	mov.u64 	%rd36257, %rd31142;
$L__BB3_2792:
	// begin inline asm
	add.cc.u64 %rd36258, %rd36258, %rd4119;
addc.cc.u64 %rd36259, %rd36259, %rd4118;
addc.cc.u64 %rd31185, %rd31185, %rd4117;
addc.cc.u64 %rd31186, %rd31186, %rd4116;
addc.cc.u64 %rd31187, %rd31187, %rd4115;
addc.u64 %rd31188, %rd31188, %rd4114;

	// end inline asm
	setp.gt.u64 	%p2816, %rd31188, 1873798617647539866;
	@%p2816 bra 	$L__BB3_2802;
	setp.eq.s64 	%p2817, %rd31188, 1873798617647539866;
	mov.u64 	%rd36260, %rd31185;
	mov.u64 	%rd36261, %rd31186;
	mov.u64 	%rd36262, %rd31187;
	mov.u64 	%rd36263, %rd31188;
	@%p2817 bra 	$L__BB3_2794;
	bra.uni 	$L__BB3_2803;
$L__BB3_2794:
	setp.gt.u64 	%p2818, %rd31187, 5412103778470702295;
	@%p2818 bra 	$L__BB3_2802;
	setp.ne.s64 	%p2819, %rd31187, 5412103778470702295;
	mov.b64 	%rd36263, 1873798617647539866;
	mov.u64 	%rd36260, %rd31185;
	mov.u64 	%rd36261, %rd31186;
	mov.u64 	%rd36262, %rd31187;
	@%p2819 bra 	$L__BB3_2803;
	setp.gt.u64 	%p2820, %rd31186, 7239337960414712511;
	@%p2820 bra 	$L__BB3_2802;
	setp.ne.s64 	%p2821, %rd31186, 7239337960414712511;
	mov.b64 	%rd36262, 5412103778470702295;
	mov.u64 	%rd36260, %rd31185;
	mov.u64 	%rd36261, %rd31186;
	@%p2821 bra 	$L__BB3_2803;
	setp.gt.u64 	%p2822, %rd31185, 7435674573564081700;
	@%p2822 bra 	$L__BB3_2802;
	setp.ne.s64 	%p2823, %rd31185, 7435674573564081700;
	mov.b64 	%rd36261, 7239337960414712511;
	mov.u64 	%rd36260, %rd31185;
	@%p2823 bra 	$L__BB3_2803;
	setp.gt.u64 	%p2824, %rd36259, 2210141511517208575;
	@%p2824 bra 	$L__BB3_2802;
	setp.ne.s64 	%p2825, %rd36259, 2210141511517208575;
	setp.lt.u64 	%p2826, %rd36258, -5044313057631688021;
	or.pred  	%p2827, %p2825, %p2826;
	mov.b64 	%rd36260, 7435674573564081700;
	@%p2827 bra 	$L__BB3_2803;
$L__BB3_2802:
	mov.b64 	%rd31217, -5044313057631688021;
	mov.b64 	%rd31218, 2210141511517208575;
	mov.b64 	%rd31219, 7435674573564081700;
	mov.b64 	%rd31220, 7239337960414712511;
	mov.b64 	%rd31221, 5412103778470702295;
	mov.b64 	%rd31222, 1873798617647539866;
	// begin inline asm
	sub.cc.u64 %rd36258, %rd36258, %rd31217;
subc.cc.u64 %rd36259, %rd36259, %rd31218;
subc.cc.u64 %rd31185, %rd31185, %rd31219;
subc.cc.u64 %rd31186, %rd31186, %rd31220;
subc.cc.u64 %rd31187, %rd31187, %rd31221;
subc.u64 %rd31188, %rd31188, %rd31222;

	// end inline asm
	mov.u64 	%rd36260, %rd31185;
	mov.u64 	%rd36261, %rd31186;
	mov.u64 	%rd36262, %rd31187;
	mov.u64 	%rd36263, %rd31188;
$L__BB3_2803:
	{ // callseq 36, 0
	.param .align 16 .b8 param0[96];
	st.param.v2.b64 	[param0], {%rd36252, %rd36253};
	st.param.v2.b64 	[param0+16], {%rd36254, %rd36255};
	st.param.v2.b64 	[param0+32], {%rd36256, %rd36257};
	st.param.v2.b64 	[param0+48], {%rd36258, %rd36259};
	st.param.v2.b64 	[param0+64], {%rd36260, %rd36261};
	st.param.v2.b64 	[param0+80], {%rd36262, %rd36263};
	.param .align 16 .b8 retval0[96];
	call.uni (retval0), 
	Fq2_sqr, 
	(
	param0
	);
	ld.param.v2.b64 	{%rd31247, %rd31248}, [retval0];
	ld.param.v2.b64 	{%rd31249, %rd31250}, [retval0+16];
	ld.param.v2.b64 	{%rd31251, %rd31252}, [retval0+32];
	ld.param.v2.b64 	{%rd31253, %rd31254}, [retval0+48];
	ld.param.v2.b64 	{%rd31255, %rd31256}, [retval0+64];
	ld.param.v2.b64 	{%rd31257, %rd31258}, [retval0+80];
	} // callseq 36
	mov.u64 	%rd36264, %rd31247;
	mov.u64 	%rd36266, %rd31249;
	mov.u64 	%rd36268, %rd31251;
	mov.u64 	%rd36265, %rd31248;
	mov.u64 	%rd36267, %rd31250;
	mov.u64 	%rd36269, %rd31252;
	// begin inline asm
	sub.cc.u64 %rd36264, %rd36264, %rd30257;
subc.cc.u64 %rd36265, %rd36265, %rd30258;
subc.cc.u64 %rd36266, %rd36266, %rd30259;
subc.cc.u64 %rd36267, %rd36267, %rd30260;
subc.cc.u64 %rd36268, %rd36268, %rd30261;
subc.u64 %rd36269, %rd36269, %rd30262;

	// end inline asm
	setp.gt.u64 	%p2828, %rd31252, %rd30262;
	@%p2828 bra 	$L__BB3_2814;
	setp.ge.u64 	%p2829, %rd31252, %rd30262;
	@%p2829 bra 	$L__BB3_2805;
	bra.uni 	$L__BB3_2813;
$L__BB3_2805:
	setp.gt.u64 	%p2830, %rd31251, %rd30261;
	@%p2830 bra 	$L__BB3_2814;
	setp.lt.u64 	%p2831, %rd31251, %rd30261;
	@%p2831 bra 	$L__BB3_2813;
	setp.gt.u64 	%p2832, %rd31250, %rd30260;
	@%p2832 bra 	$L__BB3_2814;
	setp.lt.u64 	%p2833, %rd31250, %rd30260;
	@%p2833 bra 	$L__BB3_2813;
	setp.gt.u64 	%p2834, %rd31249, %rd30259;
	@%p2834 bra 	$L__BB3_2814;
	setp.lt.u64 	%p2835, %rd31249, %rd30259;
	@%p2835 bra 	$L__BB3_2813;
	setp.gt.u64 	%p2836, %rd31248, %rd30258;
	@%p2836 bra 	$L__BB3_2814;
	setp.lt.u64 	%p2837, %rd31248, %rd30258;
	setp.lt.u64 	%p2838, %rd31247, %rd30257;
	or.pred  	%p2839, %p2837, %p2838;
	@%p2839 bra 	$L__BB3_2813;
	bra.uni 	$L__BB3_2814;
$L__BB3_2813:
	mov.b64 	%rd31265, -5044313057631688021;
	mov.b64 	%rd31266, 2210141511517208575;
	mov.b64 	%rd31267, 7435674573564081700;
	mov.b64 	%rd31268, 7239337960414712511;
	mov.b64 	%rd31269, 5412103778470702295;
	mov.b64 	%rd31270, 1873798617647539866;
	// begin inline asm
	add.cc.u64 %rd36264, %rd36264, %rd31265;
addc.cc.u64 %rd36265, %rd36265, %rd31266;
addc.cc.u64 %rd36266, %rd36266, %rd31267;
addc.cc.u64 %rd36267, %rd36267, %rd31268;
addc.cc.u64 %rd36268, %rd36268, %rd31269;
addc.u64 %rd36269, %rd36269, %rd31270;

	// end inline asm
$L__BB3_2814:
	mov.u64 	%rd36271, %rd31254;
	mov.u64 	%rd36273, %rd31256;
	mov.u64 	%rd36275, %rd31258;
	mov.u64 	%rd36270, %rd31253;
	mov.u64 	%rd36272, %rd31255;
	mov.u64 	%rd36274, %rd31257;
	// begin inline asm
	sub.cc.u64 %rd36270, %rd36270, %rd30263;
subc.cc.u64 %rd36271, %rd36271, %rd30264;
subc.cc.u64 %rd36272, %rd36272, %rd30265;
subc.cc.u64 %rd36273, %rd36273, %rd30266;
subc.cc.u64 %rd36274, %rd36274, %rd30267;
subc.u64 %rd36275, %rd36275, %rd30268;

	// end inline asm
	setp.gt.u64 	%p2840, %rd31258, %rd30268;
	@%p2840 bra 	$L__BB3_2825;
	setp.ge.u64 	%p2841, %rd31258, %rd30268;
	@%p2841 bra 	$L__BB3_2816;
	bra.uni 	$L__BB3_2824;
$L__BB3_2816:
	setp.gt.u64 	%p2842, %rd31257, %rd30267;
	@%p2842 bra 	$L__BB3_2825;
	setp.lt.u64 	%p2843, %rd31257, %rd30267;
	@%p2843 bra 	$L__BB3_2824;
	setp.gt.u64 	%p2844, %rd31256, %rd30266;
	@%p2844 bra 	$L__BB3_2825;
	setp.lt.u64 	%p2845, %rd31256, %rd30266;
	@%p2845 bra 	$L__BB3_2824;
	setp.gt.u64 	%p2846, %rd31255, %rd30265;
	@%p2846 bra 	$L__BB3_2825;
	setp.lt.u64 	%p2847, %rd31255, %rd30265;
	@%p2847 bra 	$L__BB3_2824;
	setp.gt.u64 	%p2848, %rd31254, %rd30264;
	@%p2848 bra 	$L__BB3_2825;
	setp.lt.u64 	%p2849, %rd31254, %rd30264;
	setp.lt.u64 	%p2850, %rd31253, %rd30263;
	or.pred  	%p2851, %p2849, %p2850;
	@%p2851 bra 	$L__BB3_2824;
	bra.uni 	$L__BB3_2825;
$L__BB3_2824:
	mov.b64 	%rd31301, -5044313057631688021;
	mov.b64 	%rd31302, 2210141511517208575;
	mov.b64 	%rd31303, 7435674573564081700;
	mov.b64 	%rd31304, 7239337960414712511;
	mov.b64 	%rd31305, 5412103778470702295;
	mov.b64 	%rd31306, 1873798617647539866;
	// begin inline asm
	add.cc.u64 %rd36270, %rd36270, %rd31301;
addc.cc.u64 %rd36271, %rd36271, %rd31302;
addc.cc.u64 %rd36272, %rd36272, %rd31303;
addc.cc.u64 %rd36273, %rd36273, %rd31304;
addc.cc.u64 %rd36274, %rd36274, %rd31305;
addc.u64 %rd36275, %rd36275, %rd31306;

	// end inline asm
$L__BB3_2825:
	mov.u64 	%rd36279, %rd36267;
	mov.u64 	%rd36281, %rd36269;
	mov.u64 	%rd36276, %rd36264;
	mov.u64 	%rd36278, %rd36266;
	mov.u64 	%rd36280, %rd36268;
	mov.u64 	%rd36277, %rd36265;
	// begin inline asm
	sub.cc.u64 %rd36276, %rd36276, %rd30269;
subc.cc.u64 %rd36277, %rd36277, %rd30270;
subc.cc.u64 %rd36278, %rd36278, %rd30271;
subc.cc.u64 %rd36279, %rd36279, %rd30272;
subc.cc.u64 %rd36280, %rd36280, %rd30273;
subc.u64 %rd36281, %rd36281, %rd30274;

	// end inline asm
	setp.gt.u64 	%p2852, %rd36269, %rd30274;
	@%p2852 bra 	$L__BB3_2836;
	setp.ge.u64 	%p2853, %rd36269, %rd30274;
	@%p2853 bra 	$L__BB3_2827;
	bra.uni 	$L__BB3_2835;
$L__BB3_2827:
	setp.gt.u64 	%p2854, %rd36268, %rd30273;
	@%p2854 bra 	$L__BB3_2836;
	setp.lt.u64 	%p2855, %rd36268, %rd30273;
	@%p2855 bra 	$L__BB3_2835;
	setp.gt.u64 	%p2856, %rd36267, %rd30272;
	@%p2856 bra 	$L__BB3_2836;
	setp.lt.u64 	%p2857, %rd36267, %rd30272;
	@%p2857 bra 	$L__BB3_2835;
	setp.gt.u64 	%p2858, %rd36266, %rd30271;
	@%p2858 bra 	$L__BB3_2836;
	setp.lt.u64 	%p2859, %rd36266, %rd30271;
	@%p2859 bra 	$L__BB3_2835;
	setp.gt.u64 	%p2860, %rd36265, %rd30270;
	@%p2860 bra 	$L__BB3_2836;
	setp.lt.u64 	%p2861, %rd36265, %rd30270;
	setp.lt.u64 	%p2862, %rd36264, %rd30269;
	or.pred  	%p2863, %p2861, %p2862;
	@%p2863 bra 	$L__BB3_2835;
	bra.uni 	$L__BB3_2836;
$L__BB3_2835:
	mov.b64 	%rd31337, -5044313057631688021;
	mov.b64 	%rd31338, 2210141511517208575;
	mov.b64 	%rd31339, 7435674573564081700;
	mov.b64 	%rd31340, 7239337960414712511;
	mov.b64 	%rd31341, 5412103778470702295;
	mov.b64 	%rd31342, 1873798617647539866;
	// begin inline asm
	add.cc.u64 %rd36276, %rd36276, %rd31337;
addc.cc.u64 %rd36277, %rd36277, %rd31338;
addc.cc.u64 %rd36278, %rd36278, %rd31339;
addc.cc.u64 %rd36279, %rd36279, %rd31340;
addc.cc.u64 %rd36280, %rd36280, %rd31341;
addc.u64 %rd36281, %rd36281, %rd31342;

	// end inline asm
$L__BB3_2836:
	mov.u64 	%rd36286, %rd36274;
	mov.u64 	%rd36283, %rd36271;
	mov.u64 	%rd36285, %rd36273;
	mov.u64 	%rd36287, %rd36275;
	mov.u64 	%rd36282, %rd36270;
	mov.u64 	%rd36284, %rd36272;
	// begin inline asm
	sub.cc.u64 %rd36282, %rd36282, %rd30275;
subc.cc.u64 %rd36283, %rd36283, %rd30276;
subc.cc.u64 %rd36284, %rd36284, %rd30277;
subc.cc.u64 %rd36285, %rd36285, %rd30278;
subc.cc.u64 %rd36286, %rd36286, %rd30279;
subc.u64 %rd36287, %rd36287, %rd30280;

	// end inline asm
	setp.gt.u64 	%p2864, %rd36275, %rd30280;
	@%p2864 bra 	$L__BB3_2847;
	setp.ge.u64 	%p2865, %rd36275, %rd30280;
	@%p2865 bra 	$L__BB3_2838;
	bra.uni 	$L__BB3_2846;
$L__BB3_2838:
	setp.gt.u64 	%p2866, %rd36274, %rd30279;
	@%p2866 bra 	$L__BB3_2847;
	setp.lt.u64 	%p2867, %rd36274, %rd30279;
	@%p2867 bra 	$L__BB3_2846;
	setp.gt.u64 	%p2868, %rd36273, %rd30278;
	@%p2868 bra 	$L__BB3_2847;
	setp.lt.u64 	%p2869, %rd36273, %rd30278;
	@%p2869 bra 	$L__BB3_2846;
	setp.gt.u64 	%p2870, %rd36272, %rd30277;
	@%p2870 bra 	$L__BB3_2847;
	setp.lt.u64 	%p2871, %rd36272, %rd30277;
	@%p2871 bra 	$L__BB3_2846;
	setp.gt.u64 	%p2872, %rd36271, %rd30276;
	@%p2872 bra 	$L__BB3_2847;
	setp.lt.u64 	%p2873, %rd36271, %rd30276;
	setp.lt.u64 	%p2874, %rd36270, %rd30275;
	or.pred  	%p2875, %p2873, %p2874;
	@%p2875 bra 	$L__BB3_2846;
	bra.uni 	$L__BB3_2847;
$L__BB3_2846:
	mov.b64 	%rd31373, -5044313057631688021;
	mov.b64 	%rd31374, 2210141511517208575;
	mov.b64 	%rd31375, 7435674573564081700;
	mov.b64 	%rd31376, 7239337960414712511;
	mov.b64 	%rd31377, 5412103778470702295;
	mov.b64 	%rd31378, 1873798617647539866;
	// begin inline asm
	add.cc.u64 %rd36282, %rd36282, %rd31373;
addc.cc.u64 %rd36283, %rd36283, %rd31374;
addc.cc.u64 %rd36284, %rd36284, %rd31375;
addc.cc.u64 %rd36285, %rd36285, %rd31376;
addc.cc.u64 %rd36286, %rd36286, %rd31377;
addc.u64 %rd36287, %rd36287, %rd31378;

	// end inline asm
$L__BB3_2847:
	{ // callseq 37, 0
	.param .align 16 .b8 param0[96];
	st.param.v2.b64 	[param0], {%rd36276, %rd36277};
	st.param.v2.b64 	[param0+16], {%rd36278, %rd36279};
	st.param.v2.b64 	[param0+32], {%rd36280, %rd36281};
	st.param.v2.b64 	[param0+48], {%rd36282, %rd36283};
	st.param.v2.b64 	[param0+64], {%rd36284, %rd36285};
	st.param.v2.b64 	[param0+80], {%rd36286, %rd36287};
	.param .align 16 .b8 param1[96];
	st.param.v2.b64 	[param1], {%rd36132, %rd36133};
	st.param.v2.b64 	[param1+16], {%rd36134, %rd36135};
	st.param.v2.b64 	[param1+32], {%rd36136, %rd36137};
	st.param.v2.b64 	[param1+48], {%rd36138, %rd36139};
	st.param.v2.b64 	[param1+64], {%rd36140, %rd36141};
	st.param.v2.b64 	[param1+80], {%rd36142, %rd36143};
	.param .align 16 .b8 retval0[96];
	call.uni (retval0), 
	Fq2_mul, 
	(
	param0, 
	param1
	);
	ld.param.v2.b64 	{%rd36312, %rd36313}, [retval0];
	ld.param.v2.b64 	{%rd36314, %rd36315}, [retval0+16];
	ld.param.v2.b64 	{%rd36316, %rd36317}, [retval0+32];
	ld.param.v2.b64 	{%rd36318, %rd36319}, [retval0+48];
	ld.param.v2.b64 	{%rd36320, %rd36321}, [retval0+64];
	ld.param.v2.b64 	{%rd36322, %rd36323}, [retval0+80];
	} // callseq 37
$L__BB3_2848:
	or.b64  	%rd32439, %rd36606, %rd36607;
	or.b64  	%rd32440, %rd32439, %rd33341;
	or.b64  	%rd32441, %rd32440, %rd33342;
	or.b64  	%rd32442, %rd32441, %rd33343;
	or.b64  	%rd32443, %rd32442, %rd33344;
	setp.ne.s64 	%p3212, %rd32443, 0;
	@%p3212 bra 	$L__BB3_2850;
	or.b64  	%rd32444, %rd36612, %rd36613;
	or.b64  	%rd32445, %rd32444, %rd33387;
	or.b64  	%rd32446, %rd32445, %rd33388;
	or.b64  	%rd32447, %rd32446, %rd33389;
	or.b64  	%rd32448, %rd32447, %rd33390;
	setp.eq.s64 	%p3213, %rd32448, 0;
	mov.u64 	%rd36642, %rd36288;
	mov.u64 	%rd36643, %rd36289;
	mov.u64 	%rd36644, %rd36290;
	mov.u64 	%rd36645, %rd36291;
	mov.u64 	%rd36646, %rd36292;
	mov.u64 	%rd36647, %rd36293;
	mov.u64 	%rd36648, %rd36294;
	mov.u64 	%rd36649, %rd36295;
	mov.u64 	%rd36650, %rd36296;
	mov.u64 	%rd36651, %rd36297;
	mov.u64 	%rd36652, %rd36298;
	mov.u64 	%rd36653, %rd36299;
	mov.u64 	%rd36654, %rd36300;
	mov.u64 	%rd36655, %rd36301;
	mov.u64 	%rd36656, %rd36302;
	mov.u64 	%rd36657, %rd36303;
	mov.u64 	%rd36658, %rd36304;
	mov.u64 	%rd36659, %rd36305;
	mov.u64 	%rd36660, %rd36306;
	mov.u64 	%rd36661, %rd36307;
	mov.u64 	%rd36662, %rd36308;
	mov.u64 	%rd36663, %rd36309;
	mov.u64 	%rd36664, %rd36310;
	mov.u64 	%rd36665, %rd36311;
	mov.u64 	%rd36666, %rd36312;
	mov.u64 	%rd36667, %rd36313;
	mov.u64 	%rd36668, %rd36314;
	mov.u64 	%rd36669, %rd36315;
	mov.u64 	%rd36670, %rd36316;
	mov.u64 	%rd36671, %rd36317;
	mov.u64 	%rd36672, %rd36318;
	mov.u64 	%rd36673, %rd36319;
	mov.u64 	%rd36674, %rd36320;
	mov.u64 	%rd36675, %rd36321;
	mov.u64 	%rd36676, %rd36322;
	mov.u64 	%rd36677, %rd36323;
	@%p3213 bra 	$L__BB3_3451;
$L__BB3_2850:
	or.b64  	%rd32449, %rd36312, %rd36313;
	or.b64  	%rd32450, %rd32449, %rd36314;
	or.b64  	%rd32451, %rd32450, %rd36315;
	or.b64  	%rd32452, %rd32451, %rd36316;
	or.b64  	%rd32453, %rd32452, %rd36317;
	setp.ne.s64 	%p3214, %rd32453, 0;
	@%p3214 bra 	$L__BB3_2852;
	or.b64  	%rd32454, %rd36318, %rd36319;
	or.b64  	%rd32455, %rd32454, %rd36320;
	or.b64  	%rd32456, %rd32455, %rd36321;
	or.b64  	%rd32457, %rd32456, %rd36322;
	or.b64  	%rd32458, %rd32457, %rd36323;
	setp.eq.s64 	%p3215, %rd32458, 0;
	mov.u64 	%rd36642, %rd36324;
	mov.u64 	%rd36643, %rd36325;
	mov.u64 	%rd36644, %rd33665;
	mov.u64 	%rd36645, %rd33666;
	mov.u64 	%rd36646, %rd33667;
	mov.u64 	%rd36647, %rd33668;
	mov.u64 	%rd36648, %rd36330;
	mov.u64 	%rd36649, %rd36331;
	mov.u64 	%rd36650, %rd33711;
	mov.u64 	%rd36651, %rd33712;
	mov.u64 	%rd36652, %rd33713;
	mov.u64 	%rd36653, %rd33714;
	mov.u64 	%rd36654, %rd4090;
	mov.u64 	%rd36655, %rd4091;
	mov.u64 	%rd36656, %rd4092;
	mov.u64 	%rd36657, %rd4093;
	mov.u64 	%rd36658, %rd4094;
	mov.u64 	%rd36659, %rd4095;
	mov.u64 	%rd36660, %rd4096;
	mov.u64 	%rd36661, %rd4097;
	mov.u64 	%rd36662, %rd4098;
	mov.u64 	%rd36663, %rd4099;
	mov.u64 	%rd36664, %rd4100;
	mov.u64 	%rd36665, %rd4101;
	mov.u64 	%rd36666, %rd36606;
	mov.u64 	%rd36667, %rd36607;
	mov.u64 	%rd36668, %rd33341;
	mov.u64 	%rd36669, %rd33342;
	mov.u64 	%rd36670, %rd33343;
	mov.u64 	%rd36671, %rd33344;
	mov.u64 	%rd36672, %rd36612;
	mov.u64 	%rd36673, %rd36613;
	mov.u64 	%rd36674, %rd33387;
	mov.u64 	%rd36675, %rd33388;
	mov.u64 	%rd36676, %rd33389;
	mov.u64 	%rd36677, %rd33390;
	@%p3215 bra 	$L__BB3_3451;
$L__BB3_2852:
	{ // callseq 45, 0
	.param .align 16 .b8 param0[96];
	st.param.v2.b64 	[param0], {%rd36606, %rd36607};
	st.param.v2.b64 	[param0+16], {%rd33341, %rd33342};
	st.param.v2.b64 	[param0+32], {%rd33343, %rd33344};
	st.param.v2.b64 	[param0+48], {%rd36612, %rd36613};
	st.param.v2.b64 	[param0+64], {%rd33387, %rd33388};
	st.param.v2.b64 	[param0+80], {%rd33389, %rd33390};
	.param .align 16 .b8 retval0[96];
	call.uni (retval0), 
	Fq2_sqr, 
	(
	param0
	);
	ld.param.v2.b64 	{%rd32459, %rd32460}, [retval0];
	ld.param.v2.b64 	{%rd32461, %rd32462}, [retval0+16];
	ld.param.v2.b64 	{%rd32463, %rd32464}, [retval0+32];
	ld.param.v2.b64 	{%rd32465, %rd32466}, [retval0+48];
	ld.param.v2.b64 	{%rd32467, %rd32468}, [retval0+64];
	ld.param.v2.b64 	{%rd32469, %rd32470}, [retval0+80];
	} // callseq 45
	{ // callseq 46, 0
	.param .align 16 .b8 param0[96];
	st.param.v2.b64 	[param0], {%rd36312, %rd36313};
	st.param.v2.b64 	[param0+16], {%rd36314, %rd36315};
	st.param.v2.b64 	[param0+32], {%rd36316, %rd36317};
	st.param.v2.b64 	[param0+48], {%rd36318, %rd36319};
	st.param.v2.b64 	[param0+64], {%rd36320, %rd36321};
	st.param.v2.b64 	[param0+80], {%rd36322, %rd36323};
	.param .align 16 .b8 retval0[96];
	call.uni (retval0), 
	Fq2_sqr, 
	(
	param0
	);
	ld.param.v2.b64 	{%rd32471, %rd32472}, [retval0];
	ld.param.v2.b64 	{%rd32473, %rd32474}, [retval0+16];
	ld.param.v2.b64 	{%rd32475, %rd32476}, [retval0+32];
	ld.param.v2.b64 	{%rd32477, %rd32478}, [retval0+48];
	ld.param.v2.b64 	{%rd32479, %rd32480}, [retval0+64];
	ld.param.v2.b64 	{%rd32481, %rd32482}, [retval0+80];
	} // callseq 46
	{ // callseq 47, 0
	.param .align 16 .b8 param0[96];
	st.param.v2.b64 	[param0], {%rd36324, %rd36325};
	st.param.v2.b64 	[param0+16], {%rd33665, %rd33666};
	st.param.v2.b64 	[param0+32], {%rd33667, %rd33668};
	st.param.v2.b64 	[param0+48], {%rd36330, %rd36331};
	st.param.v2.b64 	[param0+64], {%rd33711, %rd33712};
	st.param.v2.b64 	[param0+80], {%rd33713, %rd33714};
	.param .align 16 .b8 param1[96];
	st.param.v2.b64 	[param1], {%rd32471, %rd32472};
	st.param.v2.b64 	[param1+16], {%rd32473, %rd32474};
	st.param.v2.b64 	[param1+32], {%rd32475, %rd32476};
	st.param.v2.b64 	[param1+48], {%rd32477, %rd32478};
	st.param.v2.b64 	[param1+64], {%rd32479, %rd32480};
	st.param.v2.b64 	[param1+80], {%rd32481, %rd32482};
	.param .align 16 .b8 retval0[96];
	call.uni (retval0), 
	Fq2_mul, 
	(
	param0, 
	param1
	);
	ld.param.v2.b64 	{%rd32483, %rd32484}, [retval0];
	ld.param.v2.b64 	{%rd32485, %rd32486}, [retval0+16];
	ld.param.v2.b64 	{%rd32487, %rd32488}, [retval0+32];
	ld.param.v2.b64 	{%rd32489, %rd32490}, [retval0+48];
	ld.param.v2.b64 	{%rd32491, %rd32492}, [retval0+64];
	ld.param.v2.b64 	{%rd32493, %rd32494}, [retval0+80];
	} // callseq 47
	{ // callseq 48, 0
	.param .align 16 .b8 param0[96];
	st.param.v2.b64 	[param0], {%rd36288, %rd36289};
	st.param.v2.b64 	[param0+16], {%rd36290, %rd36291};
	st.param.v2.b64 	[param0+32], {%rd36292, %rd36293};
	st.param.v2.b64 	[param0+48], {%rd36294, %rd36295};
	st.param.v2.b64 	[param0+64], {%rd36296, %rd36297};
	st.param.v2.b64 	[param0+80], {%rd36298, %rd36299};
	.param .align 16 .b8 param1[96];
	st.param.v2.b64 	[param1], {%rd32459, %rd32460};
	st.param.v2.b64 	[param1+16], {%rd32461, %rd32462};
	st.param.v2.b64 	[param1+32], {%rd32463, %rd32464};
	st.param.v2.b64 	[param1+48], {%rd32465, %rd32466};
	st.param.v2.b64 	[param1+64], {%rd32467, %rd32468};
	st.param.v2.b64 	[param1+80], {%rd32469, %rd32470};
	.param .align 16 .b8 retval0[96];
	call.uni (retval0), 
	Fq2_mul, 
	(
	param0, 
	param1
	);
	ld.param.v2.b64 	{%rd32495, %rd32496}, [retval0];
	ld.param.v2.b64 	{%rd32497, %rd32498}, [retval0+16];
	ld.param.v2.b64 	{%rd32499, %rd32500}, [retval0+32];
	ld.param.v2.b64 	{%rd32501, %rd32502}, [retval0+48];
	ld.param.v2.b64 	{%rd32503, %rd32504}, [retval0+64];
	ld.param.v2.b64 	{%rd32505, %rd32506}, [retval0+80];
	} // callseq 48
	{ // callseq 49, 0
	.param .align 16 .b8 param0[96];
	st.param.v2.b64 	[param0], {%rd4090, %rd4091};
	st.param.v2.b64 	[param0+16], {%rd4092, %rd4093};
	st.param.v2.b64 	[param0+32], {%rd4094, %rd4095};
	st.param.v2.b64 	[param0+48], {%rd4096, %rd4097};
	st.param.v2.b64 	[param0+64], {%rd4098, %rd4099};
	st.param.v2.b64 	[param0+80], {%rd4100, %rd4101};
	.param .align 16 .b8 param1[96];
	st.param.v2.b64 	[param1], {%rd36312, %rd36313};
	st.param.v2.b64 	[param1+16], {%rd36314, %rd36315};
	st.param.v2.b64 	[param1+32], {%rd36316, %rd36317};
	st.param.v2.b64 	[param1+48], {%rd36318, %rd36319};
	st.param.v2.b64 	[param1+64], {%rd36320, %rd36321};
	st.param.v2.b64 	[param1+80], {%rd36322, %rd36323};
	.param .align 16 .b8 retval0[96];
	call.uni (retval0), 
	Fq2_mul, 
	(
	param0, 
	param1
	);
	ld.param.v2.b64 	{%rd32512, %rd32513}, [retval0];
	ld.param.v2.b64 	{%rd32514, %rd32515}, [retval0+16];
	ld.param.v2.b64 	{%rd32516, %rd32517}, [retval0+32];
	ld.param.v2.b64 	{%rd32518, %rd32519}, [retval0+48];
	ld.param.v2.b64 	{%rd32520, %rd32521}, [retval0+64];
	ld.param.v2.b64 	{%rd32522, %rd32523}, [retval0+80];
	} // callseq 49
	{ // callseq 50, 0
	.param .align 16 .b8 param0[96];
	st.param.v2.b64 	[param0], {%rd32512, %rd32513};
	st.param.v2.b64 	[param0+16], {%rd32514, %rd32515};
	st.param.v2.b64 	[param0+32], {%rd32516, %rd32517};
	st.param.v2.b64 	[param0+48], {%rd32518, %rd32519};
	st.param.v2.b64 	[param0+64], {%rd32520, %rd32521};
	st.param.v2.b64 	[param0+80], {%rd32522, %rd32523};
	.param .align 16 .b8 param1[96];
	st.param.v2.b64 	[param1], {%rd32471, %rd32472};
	st.param.v2.b64 	[param1+16], {%rd32473, %rd32474};
	st.param.v2.b64 	[param1+32], {%rd32475, %rd32476};
	st.param.v2.b64 	[param1+48], {%rd32477, %rd32478};
	st.param.v2.b64 	[param1+64], {%rd32479, %rd32480};
	st.param.v2.b64 	[param1+80], {%rd32481, %rd32482};
	.param .align 16 .b8 retval0[96];
	call.uni (retval0), 
	Fq2_mul, 
	(
	param0, 
	param1
	);
	ld.param.v2.b64 	{%rd32536, %rd32537}, [retval0];
	ld.param.v2.b64 	{%rd32538, %rd32539}, [retval0+16];
	ld.param.v2.b64 	{%rd32540, %rd32541}, [retval0+32];
	ld.param.v2.b64 	{%rd32542, %rd32543}, [retval0+48];
	ld.param.v2.b64 	{%rd32544, %rd32545}, [retval0+64];
	ld.param.v2.b64 	{%rd32546, %rd32547}, [retval0+80];
	} // callseq 50
	{ // callseq 51, 0
	.param .align 16 .b8 param0[96];
	st.param.v2.b64 	[param0], {%rd36300, %rd36301};
	st.param.v2.b64 	[param0+16], {%rd36302, %rd36303};
	st.param.v2.b64 	[param0+32], {%rd36304, %rd36305};
	st.param.v2.b64 	[param0+48], {%rd36306, %rd36307};
	st.param.v2.b64 	[param0+64], {%rd36308, %rd36309};
	st.param.v2.b64 	[param0+80], {%rd36310, %rd36311};
	.param .align 16 .b8 param1[96];
	st.param.v2.b64 	[param1], {%rd36606, %rd36607};
	st.param.v2.b64 	[param1+16], {%rd33341, %rd33342};
	st.param.v2.b64 	[param1+32], {%rd33343, %rd33344};
	st.param.v2.b64 	[param1+48], {%rd36612, %rd36613};
	st.param.v2.b64 	[param1+64], {%rd33387, %rd33388};
	st.param.v2.b64 	[param1+80], {%rd33389, %rd33390};
	.param .align 16 .b8 retval0[96];
	call.uni (retval0), 
	Fq2_mul, 
	(
	param0, 
	param1
	);
	ld.param.v2.b64 	{%rd32548, %rd32549}, [retval0];
	ld.param.v2.b64 	{%rd32550, %rd32551}, [retval0+16];
	ld.param.v2.b64 	{%rd32552, %rd32553}, [retval0+32];
	ld.param.v2.b64 	{%rd32554, %rd32555}, [retval0+48];
	ld.param.v2.b64 	{%rd32556, %rd32557}, [retval0+64];
	ld.param.v2.b64 	{%rd32558, %rd32559}, [retval0+80];
	} // callseq 51
	{ // callseq 52, 0
	.param .align 16 .b8 param0[96];
	st.param.v2.b64 	[param0], {%rd32548, %rd32549};
	st.param.v2.b64 	[param0+16], {%rd32550, %rd32551};
	st.param.v2.b64 	[param0+32], {%rd32552, %rd32553};
	st.param.v2.b64 	[param0+48], {%rd32554, %rd32555};
	st.param.v2.b64 	[param0+64], {%rd32556, %rd32557};
	st.param.v2.b64 	[param0+80], {%rd32558, %rd32559};
	.param .align 16 .b8 param1[96];
	st.param.v2.b64 	[param1], {%rd32459, %rd32460};
	st.param.v2.b64 	[param1+16], {%rd32461, %rd32462};
	st.param.v2.b64 	[param1+32], {%rd32463, %rd32464};
	st.param.v2.b64 	[param1+48], {%rd32465, %rd32466};
	st.param.v2.b64 	[param1+64], {%rd32467, %rd32468};
	st.param.v2.b64 	[param1+80], {%rd32469, %rd32470};
	.param .align 16 .b8 retval0[96];
	call.uni (retval0), 
	Fq2_mul, 
	(
	param0, 
	param1
	);
	ld.param.v2.b64 	{%rd32572, %rd32573}, [retval0];
	ld.param.v2.b64 	{%rd32574, %rd32575}, [retval0+16];
	ld.param.v2.b64 	{%rd32576, %rd32577}, [retval0+32];
	ld.param.v2.b64 	{%rd32578, %rd32579}, [retval0+48];
	ld.param.v2.b64 	{%rd32580, %rd32581}, [retval0+64];
	ld.param.v2.b64 	{%rd32582, %rd32583}, [retval0+80];
	} // callseq 52
	setp.ne.s64 	%p3216, %rd32483, %rd32495;
	setp.ne.s64 	%p3217, %rd32484, %rd32496;
	or.pred  	%p3218, %p3216, %p3217;
	setp.ne.s64 	%p3219, %rd32485, %rd32497;
	or.pred  	%p3220, %p3218, %p3219;
	setp.ne.s64 	%p3221, %rd32486, %rd32498;
	or.pred  	%p3222, %p3220, %p3221;
	setp.ne.s64 	%p3223, %rd32487, %rd32499;
	or.pred  	%p3224, %p3222, %p3223;
	setp.ne.s64 	%p3225, %rd32488, %rd32500;
	or.pred  	%p3226, %p3224, %p3225;
	@%p3226 bra 	$L__BB3_3172;
	setp.ne.s64 	%p3227, %rd32489, %rd32501;
	setp.ne.s64 	%p3228, %rd32490, %rd32502;
	or.pred  	%p3229, %p3227, %p3228;
	setp.ne.s64 	%p3230, %rd32491, %rd32503;
	or.pred  	%p3231, %p3229, %p3230;
	setp.ne.s64 	%p3232, %rd32492, %rd32504;
	or.pred  	%p3233, %p3231, %p3232;
	setp.ne.s64 	%p3234, %rd32493, %rd32505;
	or.pred  	%p3235, %p3233, %p3234;
	setp.ne.s64 	%p3236, %rd32494, %rd32506;
	or.pred  	%p3237, %p3235, %p3236;
	@%p3237 bra 	$L__BB3_3172;
	setp.ne.s64 	%p3238, %rd32536, %rd32572;
	setp.ne.s64 	%p3239, %rd32537, %rd32573;
	or.pred  	%p3240, %p3238, %p3239;
	setp.ne.s64 	%p3241, %rd32538, %rd32574;
	or.pred  	%p3242, %p3240, %p3241;
	setp.ne.s64 	%p3243, %rd32539, %rd32575;
	or.pred  	%p3244, %p3242, %p3243;
	setp.ne.s64 	%p3245, %rd32540, %rd32576;
	or.pred  	%p3246, %p3244, %p3245;
	setp.ne.s64 	%p3247, %rd32541, %rd32577;
	or.pred  	%p3248, %p3246, %p3247;
	@%p3248 bra 	$L__BB3_3172;
	setp.ne.s64 	%p3249, %rd32542, %rd32578;
	setp.ne.s64 	%p3250, %rd32543, %rd32579;
	or.pred  	%p3251, %p3249, %p3250;
	setp.ne.s64 	%p3252, %rd32544, %rd32580;
	or.pred  	%p3253, %p3251, %p3252;
	setp.ne.s64 	%p3254, %rd32545, %rd32581;
	or.pred  	%p3255, %p3253, %p3254;
	setp.ne.s64 	%p3256, %rd32546, %rd32582;
	or.pred  	%p3257, %p3255, %p3256;
	setp.ne.s64 	%p3258, %rd32547, %rd32583;
	or.pred  	%p3259, %p3257, %p3258;
	@%p3259 bra 	$L__BB3_3172;
	{ // callseq 61, 0
	.param .align 16 .b8 param0[96];
	st.param.v2.b64 	[param0], {%rd36324, %rd36325};
	st.param.v2.b64 	[param0+16], {%rd33665, %rd33666};
	st.param.v2.b64 	[param0+32], {%rd33667, %rd33668};
	st.param.v2.b64 	[param0+48], {%rd36330, %rd36331};
	st.param.v2.b64 	[param0+64], {%rd33711, %rd33712};
	st.param.v2.b64 	[param0+80], {%rd33713, %rd33714};
	.param .align 16 .b8 retval0[96];
	call.uni (retval0), 
	Fq2_sqr, 
	(
	param0
	);
	ld.param.v2.b64 	{%rd33617, %rd33618}, [retval0];
	ld.param.v2.b64 	{%rd33619, %rd33620}, [retval0+16];
	ld.param.v2.b64 	{%rd33621, %rd33622}, [retval0+32];
	ld.param.v2.b64 	{%rd33623, %rd33624}, [retval0+48];
	ld.param.v2.b64 	{%rd33625, %rd33626}, [retval0+64];
	ld.param.v2.b64 	{%rd33627, %rd33628}, [retval0+80];
	} // callseq 61
	{ // callseq 62, 0
	.param .align 16 .b8 param0[96];
	st.param.v2.b64 	[param0], {%rd4090, %rd4091};
	st.param.v2.b64 	[param0+16], {%rd4092, %rd4093};
	st.param.v2.b64 	[param0+32], {%rd4094, %rd4095};
	st.param.v2.b64 	[param0+48], {%rd4096, %rd4097};
	st.param.v2.b64 	[param0+64], {%rd4098, %rd4099};
	st.param.v2.b64 	[param0+80], {%rd4100, %rd4101};
	.param .align 16 .b8 retval0[96];
	call.uni (retval0), 
	Fq2_sqr, 
	(
	param0
	);
	ld.param.v2.b64 	{%rd33629, %rd33630}, [retval0];
	ld.param.v2.b64 	{%rd33631, %rd33632}, [retval0+16];
	ld.param.v2.b64 	{%rd33633, %rd33634}, [retval0+32];
	ld.param.v2.b64 	{%rd33635, %rd33636}, [retval0+48];
	ld.param.v2.b64 	{%rd33637, %rd33638}, [retval0+64];
	ld.param.v2.b64 	{%rd33639, %rd33640}, [retval0+80];
	} // callseq 62
	{ // callseq 63, 0
	.param .align 16 .b8 param0[96];
	st.param.v2.b64 	[param0], {%rd33629, %rd33630};
	st.param.v2.b64 	[param0+16], {%rd33631, %rd33632};
	st.param.v2.b64 	[param0+32], {%rd33633, %rd33634};
	st.param.v2.b64 	[param0+48], {%rd33635, %rd33636};
	st.param.v2.b64 	[param0+64], {%rd33637, %rd33638};
	st.param.v2.b64 	[param0+80], {%rd33639, %rd33640};
	.param .align 16 .b8 retval0[96];
	call.uni (retval0), 
	Fq2_sqr, 
	(
	param0
	);
	ld.param.v2.b64 	{%rd33641, %rd33642}, [retval0];
	ld.param.v2.b64 	{%rd33643, %rd33644}, [retval0+16];
	ld.param.v2.b64 	{%rd33645, %rd33646}, [retval0+32];
	ld.param.v2.b64 	{%rd33647, %rd33648}, [retval0+48];
	ld.param.v2.b64 	{%rd33649, %rd33650}, [retval0+64];
	ld.param.v2.b64 	{%rd33651, %rd33652}, [retval0+80];
	} // callseq 63
	// begin inline asm
	add.cc.u64 %rd36324, %rd36324, %rd33629;
addc.cc.u64 %rd36325, %rd36325, %rd33630;
addc.cc.u64 %rd33665, %rd33665, %rd33631;
addc.cc.u64 %rd33666, %rd33666, %rd33632;
addc.cc.u64 %rd33667, %rd33667, %rd33633;
addc.u64 %rd33668, %rd33668, %rd33634;

	// end inline asm
	setp.gt.u64 	%p3572, %rd33668, 1873798617647539866;
	@%p3572 bra 	$L__BB3_2866;
	setp.eq.s64 	%p3573, %rd33668, 1873798617647539866;
	mov.u64 	%rd36326, %rd33665;
	mov.u64 	%rd36327, %rd33666;
	mov.u64 	%rd36328, %rd33667;
	mov.u64 	%rd36329, %rd33668;
	@%p3573 bra 	$L__BB3_2858;
	bra.uni 	$L__BB3_2867;
$L__BB3_2858:
	setp.gt.u64 	%p3574, %rd33667, 5412103778470702295;
	@%p3574 bra 	$L__BB3_2866;
	setp.ne.s64 	%p3575, %rd33667, 5412103778470702295;
	mov.b64 	%rd36329, 1873798617647539866;
	mov.u64 	%rd36326, %rd33665;
	mov.u64 	%rd36327, %rd33666;
	mov.u64 	%rd36328, %rd33667;
	@%p3575 bra 	$L__BB3_2867;
	setp.gt.u64 	%p3576, %rd33666, 7239337960414712511;
	@%p3576 bra 	$L__BB3_2866;
	setp.ne.s64 	%p3577, %rd33666, 7239337960414712511;
	mov.b64 	%rd36328, 5412103778470702295;
	mov.u64 	%rd36326, %rd33665;
	mov.u64 	%rd36327, %rd33666;
	@%p3577 bra 	$L__BB3_2867;
	setp.gt.u64 	%p3578, %rd33665, 7435674573564081700;
	@%p3578 bra 	$L__BB3_2866;
	setp.ne.s64 	%p3579, %rd33665, 7435674573564081700;
	mov.b64 	%rd36327, 7239337960414712511;
	mov.u64 	%rd36326, %rd33665;
	@%p3579 bra 	$L__BB3_2867;
	setp.gt.u64 	%p3580, %rd36325, 2210141511517208575;
	@%p3580 bra 	$L__BB3_2866;
	setp.ne.s64 	%p3581, %rd36325, 2210141511517208575;
	setp.lt.u64 	%p3582, %rd36324, -5044313057631688021;
	or.pred  	%p3583, %p3581, %p3582;
	mov.b64 	%rd36326, 7435674573564081700;
	@%p3583 bra 	$L__BB3_2867;
$L__BB3_2866:
	mov.b64 	%rd33669, -5044313057631688021;
	mov.b64 	%rd33670, 2210141511517208575;
	mov.b64 	%rd33671, 7435674573564081700;
	mov.b64 	%rd33672, 7239337960414712511;
	mov.b64 	%rd33673, 5412103778470702295;
	mov.b64 	%rd33674, 1873798617647539866;
	// begin inline asm
	sub.cc.u64 %rd36324, %rd36324, %rd33669;
subc.cc.u64 %rd36325, %rd36325, %rd33670;
subc.cc.u64 %rd33665, %rd33665, %rd33671;
subc.cc.u64 %rd33666, %rd33666, %rd33672;
subc.cc.u64 %rd33667, %rd33667, %rd33673;
subc.u64 %rd33668, %rd33668, %rd33674;

	// end inline asm
	mov.u64 	%rd36326, %rd33665;
	mov.u64 	%rd36327, %rd33666;
	mov.u64 	%rd36328, %rd33667;
	mov.u64 	%rd36329, %rd33668;
$L__BB3_2867:
	// begin inline asm
	add.cc.u64 %rd36330, %rd36330, %rd33635;
addc.cc.u64 %rd36331, %rd36331, %rd33636;
addc.cc.u64 %rd33711, %rd33711, %rd33637;
addc.cc.u64 %rd33712, %rd33712, %rd33638;
addc.cc.u64 %rd33713, %rd33713, %rd33639;
addc.u64 %rd33714, %rd33714, %rd33640;

	// end inline asm
	setp.gt.u64 	%p3584, %rd33714, 1873798617647539866;
	@%p3584 bra 	$L__BB3_2877;
	setp.eq.s64 	%p3585, %rd33714, 1873798617647539866;
	mov.u64 	%rd36332, %rd33711;
	mov.u64 	%rd36333, %rd33712;
	mov.u64 	%rd36334, %rd33713;
	mov.u64 	%rd36335, %rd33714;
	@%p3585 bra 	$L__BB3_2869;
	bra.uni 	$L__BB3_2878;
$L__BB3_2869:
	setp.gt.u64 	%p3586, %rd33713, 5412103778470702295;
	@%p3586 bra 	$L__BB3_2877;
	setp.ne.s64 	%p3587, %rd33713, 5412103778470702295;
	mov.b64 	%rd36335, 1873798617647539866;
	mov.u64 	%rd36332, %rd33711;
	mov.u64 	%rd36333, %rd33712;
	mov.u64 	%rd36334, %rd33713;
	@%p3587 bra 	$L__BB3_2878;
	setp.gt.u64 	%p3588, %rd33712, 7239337960414712511;
	@%p3588 bra 	$L__BB3_2877;
	setp.ne.s64 	%p3589, %rd33712, 7239337960414712511;
	mov.b64 	%rd36334, 5412103778470702295;
	mov.u64 	%rd36332, %rd33711;
	mov.u64 	%rd36333, %rd33712;
	@%p3589 bra 	$L__BB3_2878;
	setp.gt.u64 	%p3590, %rd33711, 7435674573564081700;
	@%p3590 bra 	$L__BB3_2877;
	setp.ne.s64 	%p3591, %rd33711, 7435674573564081700;
	mov.b64 	%rd36333, 7239337960414712511;
	mov.u64 	%rd36332, %rd33711;
	@%p3591 bra 	$L__BB3_2878;
	setp.gt.u64 	%p3592, %rd36331, 2210141511517208575;
	@%p3592 bra 	$L__BB3_2877;
	setp.ne.s64 	%p3593, %rd36331, 2210141511517208575;
	setp.lt.u64 	%p3594, %rd36330, -5044313057631688021;
	or.pred  	%p3595, %p3593, %p3594;
	mov.b64 	%rd36332, 7435674573564081700;
	@%p3595 bra 	$L__BB3_2878;
$L__BB3_2877:
	mov.b64 	%rd33715, -5044313057631688021;
	mov.b64 	%rd33716, 2210141511517208575;
	mov.b64 	%rd33717, 7435674573564081700;
	mov.b64 	%rd33718, 7239337960414712511;
	mov.b64 	%rd33719, 5412103778470702295;
	mov.b64 	%rd33720, 1873798617647539866;
	// begin inline asm
	sub.cc.u64 %rd36330, %rd36330, %rd33715;
subc.cc.u64 %rd36331, %rd36331, %rd33716;
subc.cc.u64 %rd33711, %rd33711, %rd33717;
subc.cc.u64 %rd33712, %rd33712, %rd33718;
subc.cc.u64 %rd33713, %rd33713, %rd33719;
subc.u64 %rd33714, %rd33714, %rd33720;

	// end inline asm
	mov.u64 	%rd36332, %rd33711;
	mov.u64 	%rd36333, %rd33712;
	mov.u64 	%rd36334, %rd33713;
	mov.u64 	%rd36335, %rd33714;
$L__BB3_2878:
	{ // callseq 64, 0
	.param .align 16 .b8 param0[96];
	st.param.v2.b64 	[param0], {%rd36324, %rd36325};
	st.param.v2.b64 	[param0+16], {%rd36326, %rd36327};
	st.param.v2.b64 	[param0+32], {%rd36328, %rd36329};
	st.param.v2.b64 	[param0+48], {%rd36330, %rd36331};
	st.param.v2.b64 	[param0+64], {%rd36332, %rd36333};
	st.param.v2.b64 	[param0+80], {%rd36334, %rd36335};
	.param .align 16 .b8 retval0[96];
	call.uni (retval0), 
	Fq2_sqr, 
	(
	param0
	);
	ld.param.v2.b64 	{%rd33745, %rd33746}, [retval0];
	ld.param.v2.b64 	{%rd33747, %rd33748}, [retval0+16];
	ld.param.v2.b64 	{%rd33749, %rd33750}, [retval0+32];
	ld.param.v2.b64 	{%rd33751, %rd33752}, [retval0+48];
	ld.param.v2.b64 	{%rd33753, %rd33754}, [retval0+64];
	ld.param.v2.b64 	{%rd33755, %rd33756}, [retval0+80];
	} // callseq 64
	mov.u64 	%rd36341, %rd33750;
	mov.u64 	%rd36336, %rd33745;
	mov.u64 	%rd36338, %rd33747;
	mov.u64 	%rd36340, %rd33749;
	mov.u64 	%rd36337, %rd33746;
	mov.u64 	%rd36339, %rd33748;
	// begin inline asm
	sub.cc.u64 %rd36336, %rd36336, %rd33617;
subc.cc.u64 %rd36337, %rd36337, %rd33618;
subc.cc.u64 %rd36338, %rd36338, %rd33619;
subc.cc.u64 %rd36339, %rd36339, %rd33620;
subc.cc.u64 %rd36340, %rd36340, %rd33621;
subc.u64 %rd36341, %rd36341, %rd33622;

	// end inline asm
	setp.gt.u64 	%p3596, %rd33750, %rd33622;
	@%p3596 bra 	$L__BB3_2889;
	setp.ge.u64 	%p3597, %rd33750, %rd33622;
	@%p3597 bra 	$L__BB3_2880;
	bra.uni 	$L__BB3_2888;
$L__BB3_2880:
	setp.gt.u64 	%p3598, %rd33749, %rd33621;
	@%p3598 bra 	$L__BB3_2889;
	setp.lt.u64 	%p3599, %rd33749, %rd33621;
	@%p3599 bra 	$L__BB3_2888;
	setp.gt.u64 	%p3600, %rd33748, %rd33620;
	@%p3600 bra 	$L__BB3_2889;
	setp.lt.u64 	%p3601, %rd33748, %rd33620;
	@%p3601 bra 	$L__BB3_2888;
	setp.gt.u64 	%p3602, %rd33747, %rd33619;
	@%p3602 bra 	$L__BB3_2889;
	setp.lt.u64 	%p3603, %rd33747, %rd33619;
	@%p3603 bra 	$L__BB3_2888;
	setp.gt.u64 	%p3604, %rd33746, %rd33618;
	@%p3604 bra 	$L__BB3_2889;
	setp.lt.u64 	%p3605, %rd33746, %rd33618;
	setp.lt.u64 	%p3606, %rd33745, %rd33617;
	or.pred  	%p3607, %p3605, %p3606;
	@%p3607 bra 	$L__BB3_2888;
	bra.uni 	$L__BB3_2889;
$L__BB3_2888:
	mov.b64 	%rd33763, -5044313057631688021;
	mov.b64 	%rd33764, 2210141511517208575;
	mov.b64 	%rd33765, 7435674573564081700;
	mov.b64 	%rd33766, 7239337960414712511;
	mov.b64 	%rd33767, 5412103778470702295;
	mov.b64 	%rd33768, 1873798617647539866;
	// begin inline asm
	add.cc.u64 %rd36336, %rd36336, %rd33763;
addc.cc.u64 %rd36337, %rd36337, %rd33764;
addc.cc.u64 %rd36338, %rd36338, %rd33765;
addc.cc.u64 %rd36339, %rd36339, %rd33766;
addc.cc.u64 %rd36340, %rd36340, %rd33767;
addc.u64 %rd36341, %rd36341, %rd33768;

	// end inline asm
$L__BB3_2889:
	mov.u64 	%rd36343, %rd33752;
	mov.u64 	%rd36345, %rd33754;
	mov.u64 	%rd36347, %rd33756;
	mov.u64 	%rd36342, %rd33751;
	mov.u64 	%rd36344, %rd33753;
	mov.u64 	%rd36346, %rd33755;
	// begin inline asm
	sub.cc.u64 %rd36342, %rd36342, %rd33623;
subc.cc.u64 %rd36343, %rd36343, %rd33624;
subc.cc.u64 %rd36344, %rd36344, %rd33625;
subc.cc.u64 %rd36345, %rd36345, %rd33626;
subc.cc.u64 %rd36346, %rd36346, %rd33627;
subc.u64 %rd36347, %rd36347, %rd33628;

	// end inline asm
	setp.gt.u64 	%p3608, %rd33756, %rd33628;
	@%p3608 bra 	$L__BB3_2900;
	setp.ge.u64 	%p3609, %rd33756, %rd33628;
	@%p3609 bra 	$L__BB3_2891;
	bra.uni 	$L__BB3_2899;
$L__BB3_2891:
	setp.gt.u64 	%p3610, %rd33755, %rd33627;
	@%p3610 bra 	$L__BB3_2900;
	setp.lt.u64 	%p3611, %rd33755, %rd33627;
	@%p3611 bra 	$L__BB3_2899;
	setp.gt.u64 	%p3612, %rd33754, %rd33626;
	@%p3612 bra 	$L__BB3_2900;
	setp.lt.u64 	%p3613, %rd33754, %rd33626;
	@%p3613 bra 	$L__BB3_2899;
	setp.gt.u64 	%p3614, %rd33753, %rd33625;
	@%p3614 bra 	$L__BB3_2900;
	setp.lt.u64 	%p3615, %rd33753, %rd33625;
	@%p3615 bra 	$L__BB3_2899;
	setp.gt.u64 	%p3616, %rd33752, %rd33624;
	@%p3616 bra 	$L__BB3_2900;
	setp.lt.u64 	%p3617, %rd33752, %rd33624;
	setp.lt.u64 	%p3618, %rd33751, %rd33623;
	or.pred  	%p3619, %p3617, %p3618;
	@%p3619 bra 	$L__BB3_2899;
	bra.uni 	$L__BB3_2900;
$L__BB3_2899:
	mov.b64 	%rd33799, -5044313057631688021;
	mov.b64 	%rd33800, 2210141511517208575;
	mov.b64 	%rd33801, 7435674573564081700;
	mov.b64 	%rd33802, 7239337960414712511;
	mov.b64 	%rd33803, 5412103778470702295;
	mov.b64 	%rd33804, 1873798617647539866;
	// begin inline asm
	add.cc.u64 %rd36342, %rd36342, %rd33799;
addc.cc.u64 %rd36343, %rd36343, %rd33800;
addc.cc.u64 %rd36344, %rd36344, %rd33801;
addc.cc.u64 %rd36345, %rd36345, %rd33802;
addc.cc.u64 %rd36346, %rd36346, %rd33803;
addc.u64 %rd36347, %rd36347, %rd33804;

	// end inline asm
$L__BB3_2900:
	mov.u64 	%rd36350, %rd36338;
	mov.u64 	%rd36352, %rd36340;
	mov.u64 	%rd36349, %rd36337;
	mov.u64 	%rd36351, %rd36339;
	mov.u64 	%rd36353, %rd36341;
	mov.u64 	%rd36348, %rd36336;
	// begin inline asm
	sub.cc.u64 %rd36348, %rd36348, %rd33641;
subc.cc.u64 %rd36349, %rd36349, %rd33642;
subc.cc.u64 %rd36350, %rd36350, %rd33643;
subc.cc.u64 %rd36351, %rd36351, %rd33644;
subc.cc.u64 %rd36352, %rd36352, %rd33645;
subc.u64 %rd36353, %rd36353, %rd33646;

	// end inline asm
	setp.gt.u64 	%p3620, %rd36341, %rd33646;
	@%p3620 bra 	$L__BB3_2911;
	setp.ge.u64 	%p3621, %rd36341, %rd33646;
	@%p3621 bra 	$L__BB3_2902;
	bra.uni 	$L__BB3_2910;
$L__BB3_2902:
	setp.gt.u64 	%p3622, %rd36340, %rd33645;
	@%p3622 bra 	$L__BB3_2911;
	setp.lt.u64 	%p3623, %rd36340, %rd33645;
	@%p3623 bra 	$L__BB3_2910;
	setp.gt.u64 	%p3624, %rd36339, %rd33644;
	@%p3624 bra 	$L__BB3_2911;
	setp.lt.u64 	%p3625, %rd36339, %rd33644;
	@%p3625 bra 	$L__BB3_2910;
	setp.gt.u64 	%p3626, %rd36338, %rd33643;
	@%p3626 bra 	$L__BB3_2911;
	setp.lt.u64 	%p3627, %rd36338, %rd33643;
	@%p3627 bra 	$L__BB3_2910;
	setp.gt.u64 	%p3628, %rd36337, %rd33642;
	@%p3628 bra 	$L__BB3_2911;
	setp.lt.u64 	%p3629, %rd36337, %rd33642;
	setp.lt.u64 	%p3630, %rd36336, %rd33641;
	or.pred  	%p3631, %p3629, %p3630;
	@%p3631 bra 	$L__BB3_2910;
	bra.uni 	$L__BB3_2911;
$L__BB3_2910:
	mov.b64 	%rd33835, -5044313057631688021;
	mov.b64 	%rd33836, 2210141511517208575;
	mov.b64 	%rd33837, 7435674573564081700;
	mov.b64 	%rd33838, 7239337960414712511;
	mov.b64 	%rd33839, 5412103778470702295;
	mov.b64 	%rd33840, 1873798617647539866;
	// begin inline asm
	add.cc.u64 %rd36348, %rd36348, %rd33835;
addc.cc.u64 %rd36349, %rd36349, %rd33836;
addc.cc.u64 %rd36350, %rd36350, %rd33837;
addc.cc.u64 %rd36351, %rd36351, %rd33838;
addc.cc.u64 %rd36352, %rd36352, %rd33839;
addc.u64 %rd36353, %rd36353, %rd33840;

	// end inline asm
$L__BB3_2911:
	mov.u64 	%rd36357, %rd36345;
	mov.u64 	%rd36359, %rd36347;
	mov.u64 	%rd36354, %rd36342;
	mov.u64 	%rd36356, %rd36344;
	mov.u64 	%rd36358, %rd36346;
	mov.u64 	%rd36355, %rd36343;
	// begin inline asm
	sub.cc.u64 %rd36354, %rd36354, %rd33647;
subc.cc.u64 %rd36355, %rd36355, %rd33648;
subc.cc.u64 %rd36356, %rd36356, %rd33649;
subc.cc.u64 %rd36357, %rd36357, %rd33650;
subc.cc.u64 %rd36358, %rd36358, %rd33651;
subc.u64 %rd36359, %rd36359, %rd33652;

	// end inline asm
	setp.gt.u64 	%p3632, %rd36347, %rd33652;
	@%p3632 bra 	$L__BB3_2922;
	setp.ge.u64 	%p3633, %rd36347, %rd33652;
	@%p3633 bra 	$L__BB3_2913;
	bra.uni 	$L__BB3_2921;
$L__BB3_2913:
	setp.gt.u64 	%p3634, %rd36346, %rd33651;
	@%p3634 bra 	$L__BB3_2922;
	setp.lt.u64 	%p3635, %rd36346, %rd33651;
	@%p3635 bra 	$L__BB3_2921;
	setp.gt.u64 	%p3636, %rd36345, %rd33650;
	@%p3636 bra 	$L__BB3_2922;
	setp.lt.u64 	%p3637, %rd36345, %rd33650;
	@%p3637 bra 	$L__BB3_2921;
	setp.gt.u64 	%p3638, %rd36344, %rd33649;
	@%p3638 bra 	$L__BB3_2922;
	setp.lt.u64 	%p3639, %rd36344, %rd33649;
	@%p3639 bra 	$L__BB3_2921;
	setp.gt.u64 	%p3640, %rd36343, %rd33648;
	@%p3640 bra 	$L__BB3_2922;
	setp.lt.u64 	%p3641, %rd36343, %rd33648;
	setp.lt.u64 	%p3642, %rd36342, %rd33647;
	or.pred  	%p3643, %p3641, %p3642;
	@%p3643 bra 	$L__BB3_2921;
	bra.uni 	$L__BB3_2922;
$L__BB3_2921:
	mov.b64 	%rd33871, -5044313057631688021;
	mov.b64 	%rd33872, 2210141511517208575;
	mov.b64 	%rd33873, 7435674573564081700;
	mov.b64 	%rd33874, 7239337960414712511;
	mov.b64 	%rd33875, 5412103778470702295;
	mov.b64 	%rd33876, 1873798617647539866;
	// begin inline asm
	add.cc.u64 %rd36354, %rd36354, %rd33871;
addc.cc.u64 %rd36355, %rd36355, %rd33872;
addc.cc.u64 %rd36356, %rd36356, %rd33873;
addc.cc.u64 %rd36357, %rd36357, %rd33874;
addc.cc.u64 %rd36358, %rd36358, %rd33875;
addc.u64 %rd36359, %rd36359, %rd33876;

	// end inline asm
$L__BB3_2922:
	mov.b64 	{%r1807, %r1808}, %rd36353;
	mov.b64 	{%r1809, %r1810}, %rd36352;
	shf.l.wrap.b32 	%r1811, %r1810, %r1807, 1;
	shf.l.wrap.b32 	%r1812, %r1807, %r1808, 1;
	mov.b64 	%rd33898, {%r1811, %r1812};
	mov.b64 	{%r1813, %r1814}, %rd36351;
	shf.l.wrap.b32 	%r1815, %r1814, %r1809, 1;
	shf.l.wrap.b32 	%r1816, %r1809, %r1810, 1;
	mov.b64 	%rd33897, {%r1815, %r1816};
	mov.b64 	{%r1817, %r1818}, %rd36350;
	shf.l.wrap.b32 	%r1819, %r1818, %r1813, 1;
	shf.l.wrap.b32 	%r1820, %r1813, %r1814, 1;
	mov.b64 	%rd33896, {%r1819, %r1820};
	mov.b64 	{%r1821, %r1822}, %rd36349;
	shf.l.wrap.b32 	%r1823, %r1822, %r1817, 1;
	shf.l.wrap.b32 	%r1824, %r1817, %r1818, 1;
	mov.b64 	%rd33895, {%r1823, %r1824};
	mov.b64 	{%r1825, %r1826}, %rd36348;
	shf.l.wrap.b32 	%r1827, %r1826, %r1821, 1;
	shf.l.wrap.b32 	%r1828, %r1821, %r1822, 1;
	mov.b64 	%rd36361, {%r1827, %r1828};
	shl.b64 	%rd36360, %rd36348, 1;
	setp.gt.u64 	%p3644, %rd33898, 1873798617647539866;
	@%p3644 bra 	$L__BB3_2932;
	setp.eq.s64 	%p3645, %rd33898, 1873798617647539866;
	mov.u64 	%rd36362, %rd33895;
	mov.u64 	%rd36363, %rd33896;
	mov.u64 	%rd36364, %rd33897;
	mov.u64 	%rd36365, %rd33898;
	@%p3645 bra 	$L__BB3_2924;
	bra.uni 	$L__BB3_2933;
$L__BB3_2924:
	setp.gt.u64 	%p3646, %rd33897, 5412103778470702295;
	@%p3646 bra 	$L__BB3_2932;
	setp.ne.s64 	%p3647, %rd33897, 5412103778470702295;
	mov.b64 	%rd36365, 1873798617647539866;
	mov.u64 	%rd36362, %rd33895;
	mov.u64 	%rd36363, %rd33896;
	mov.u64 	%rd36364, %rd33897;
	@%p3647 bra 	$L__BB3_2933;
	setp.gt.u64 	%p3648, %rd33896, 7239337960414712511;
	@%p3648 bra 	$L__BB3_2932;
	setp.ne.s64 	%p3649, %rd33896, 7239337960414712511;
	mov.b64 	%rd36364, 5412103778470702295;
	mov.u64 	%rd36362, %rd33895;
	mov.u64 	%rd36363, %rd33896;
	@%p3649 bra 	$L__BB3_2933;
	setp.gt.u64 	%p3650, %rd33895, 7435674573564081700;
	@%p3650 bra 	$L__BB3_2932;
	setp.ne.s64 	%p3651, %rd33895, 7435674573564081700;
	mov.b64 	%rd36363, 7239337960414712511;
	mov.u64 	%rd36362, %rd33895;
	@%p3651 bra 	$L__BB3_2933;
	setp.gt.u64 	%p3652, %rd36361, 2210141511517208575;
	@%p3652 bra 	$L__BB3_2932;
	setp.ne.s64 	%p3653, %rd36361, 2210141511517208575;
	setp.lt.u64 	%p3654, %rd36360, -5044313057631688020;
	or.pred  	%p3655, %p3653, %p3654;
	mov.b64 	%rd36362, 7435674573564081700;
	@%p3655 bra 	$L__BB3_2933;
$L__BB3_2932:
	mov.b64 	%rd33899, -5044313057631688021;
	mov.b64 	%rd33900, 2210141511517208575;
	mov.b64 	%rd33901, 7435674573564081700;
	mov.b64 	%rd33902, 7239337960414712511;
	mov.b64 	%rd33903, 5412103778470702295;
	mov.b64 	%rd33904, 1873798617647539866;
	// begin inline asm
	sub.cc.u64 %rd36360, %rd36360, %rd33899;
subc.cc.u64 %rd36361, %rd36361, %rd33900;
subc.cc.u64 %rd33895, %rd33895, %rd33901;
subc.cc.u64 %rd33896, %rd33896, %rd33902;
subc.cc.u64 %rd33897, %rd33897, %rd33903;
subc.u64 %rd33898, %rd33898, %rd33904;

	// end inline asm
	mov.u64 	%rd36362, %rd33895;
	mov.u64 	%rd36363, %rd33896;
	mov.u64 	%rd36364, %rd33897;
	mov.u64 	%rd36365, %rd33898;
$L__BB3_2933:
	mov.b64 	{%r1829, %r1830}, %rd36359;
	mov.b64 	{%r1831, %r1832}, %rd36358;
	shf.l.wrap.b32 	%r1833, %r1832, %r1829, 1;
	shf.l.wrap.b32 	%r1834, %r1829, %r1830, 1;
	mov.b64 	%rd33926, {%r1833, %r1834};
	mov.b64 	{%r1835, %r1836}, %rd36357;
	shf.l.wrap.b32 	%r1837, %r1836, %r1831, 1;
	shf.l.wrap.b32 	%r1838, %r1831, %r1832, 1;
	mov.b64 	%rd33925, {%r1837, %r1838};
	mov.b64 	{%r1839, %r1840}, %rd36356;
	shf.l.wrap.b32 	%r1841, %r1840, %r1835, 1;
	shf.l.wrap.b32 	%r1842, %r1835, %r1836, 1;
	mov.b64 	%rd33924, {%r1841, %r1842};
	mov.b64 	{%r1843, %r1844}, %rd36355;
	shf.l.wrap.b32 	%r1845, %r1844, %r1839, 1;
	shf.l.wrap.b32 	%r1846, %r1839, %r1840, 1;
	mov.b64 	%rd33923, {%r1845, %r1846};
	mov.b64 	{%r1847, %r1848}, %rd36354;
	shf.l.wrap.b32 	%r1849, %r1848, %r1843, 1;
	shf.l.wrap.b32 	%r1850, %r1843, %r1844, 1;
	mov.b64 	%rd36367, {%r1849, %r1850};
	shl.b64 	%rd36366, %rd36354, 1;
	setp.gt.u64 	%p3656, %rd33926, 1873798617647539866;
	@%p3656 bra 	$L__BB3_2943;
	setp.eq.s64 	%p3657, %rd33926, 1873798617647539866;
	mov.u64 	%rd36368, %rd33923;
	mov.u64 	%rd36369, %rd33924;
	mov.u64 	%rd36370, %rd33925;
	mov.u64 	%rd36371, %rd33926;
	@%p3657 bra 	$L__BB3_2935;
	bra.uni 	$L__BB3_2944;
$L__BB3_2935:
	setp.gt.u64 	%p3658, %rd33925, 5412103778470702295;
	@%p3658 bra 	$L__BB3_2943;
	setp.ne.s64 	%p3659, %rd33925, 5412103778470702295;
	mov.b64 	%rd36371, 1873798617647539866;
	mov.u64 	%rd36368, %rd33923;
	mov.u64 	%rd36369, %rd33924;
	mov.u64 	%rd36370, %rd33925;
	@%p3659 bra 	$L__BB3_2944;
	setp.gt.u64 	%p3660, %rd33924, 7239337960414712511;
	@%p3660 bra 	$L__BB3_2943;
	setp.ne.s64 	%p3661, %rd33924, 7239337960414712511;
	mov.b64 	%rd36370, 5412103778470702295;
	mov.u64 	%rd36368, %rd33923;
	mov.u64 	%rd36369, %rd33924;
	@%p3661 bra 	$L__BB3_2944;
	setp.gt.u64 	%p3662, %rd33923, 7435674573564081700;
	@%p3662 bra 	$L__BB3_2943;
	setp.ne.s64 	%p3663, %rd33923, 7435674573564081700;
	mov.b64 	%rd36369, 7239337960414712511;
	mov.u64 	%rd36368, %rd33923;
	@%p3663 bra 	$L__BB3_2944;
	setp.gt.u64 	%p3664, %rd36367, 2210141511517208575;
	@%p3664 bra 	$L__BB3_2943;
	setp.ne.s64 	%p3665, %rd36367, 2210141511517208575;
	setp.lt.u64 	%p3666, %rd36366, -5044313057631688020;
	or.pred  	%p3667, %p3665, %p3666;
	mov.b64 	%rd36368, 7435674573564081700;
	@%p3667 bra 	$L__BB3_2944;
$L__BB3_2943:
	mov.b64 	%rd33927, -5044313057631688021;
	mov.b64 	%rd33928, 2210141511517208575;
	mov.b64 	%rd33929, 7435674573564081700;
	mov.b64 	%rd33930, 7239337960414712511;
	mov.b64 	%rd33931, 5412103778470702295;
	mov.b64 	%rd33932, 1873798617647539866;
	// begin inline asm
	sub.cc.u64 %rd36366, %rd36366, %rd33927;
subc.cc.u64 %rd36367, %rd36367, %rd33928;
subc.cc.u64 %rd33923, %rd33923, %rd33929;
subc.cc.u64 %rd33924, %rd33924, %rd33930;
subc.cc.u64 %rd33925, %rd33925, %rd33931;
subc.u64 %rd33926, %rd33926, %rd33932;

	// end inline asm
	mov.u64 	%rd36368, %rd33923;
	mov.u64 	%rd36369, %rd33924;
	mov.u64 	%rd36370, %rd33925;
	mov.u64 	%rd36371, %rd33926;
$L__BB3_2944:
	mov.b64 	{%r1851, %r1852}, %rd33622;
	mov.b64 	{%r1853, %r1854}, %rd33621;
	shf.l.wrap.b32 	%r1855, %r1854, %r1851, 1;
	shf.l.wrap.b32 	%r1856, %r1851, %r1852, 1;
	mov.b64 	%rd33954, {%r1855, %r1856};
	mov.b64 	{%r1857, %r1858}, %rd33620;
	shf.l.wrap.b32 	%r1859, %r1858, %r1853, 1;
	shf.l.wrap.b32 	%r1860, %r1853, %r1854, 1;
	mov.b64 	%rd33953, {%r1859, %r1860};
	mov.b64 	{%r1861, %r1862}, %rd33619;
	shf.l.wrap.b32 	%r1863, %r1862, %r1857, 1;
	shf.l.wrap.b32 	%r1864, %r1857, %r1858, 1;
	mov.b64 	%rd33952, {%r1863, %r1864};
	mov.b64 	{%r1865, %r1866}, %rd33618;
	shf.l.wrap.b32 	%r1867, %r1866, %r1861, 1;
	shf.l.wrap.b32 	%r1868, %r1861, %r1862, 1;
	mov.b64 	%rd33951, {%r1867, %r1868};
	mov.b64 	{%r1869, %r1870}, %rd33617;
	shf.l.wrap.b32 	%r1871, %r1870, %r1865, 1;
	shf.l.wrap.b32 	%r1872, %r1865, %r1866, 1;
	mov.b64 	%rd36385, {%r1871, %r1872};
	shl.b64 	%rd36384, %rd33617, 1;
	setp.gt.u64 	%p3668, %rd33954, 1873798617647539866;
	@%p3668 bra 	$L__BB3_2954;
	setp.eq.s64 	%p3669, %rd33954, 1873798617647539866;
	mov.u64 	%rd36374, %rd33951;
	mov.u64 	%rd36375, %rd33952;
	mov.u64 	%rd36376, %rd33953;
	mov.u64 	%rd36377, %rd33954;
	@%p3669 bra 	$L__BB3_2946;
	bra.uni 	$L__BB3_2955;
$L__BB3_2946:
	setp.gt.u64 	%p3670, %rd33953, 5412103778470702295;
	@%p3670 bra 	$L__BB3_2954;
	setp.ne.s64 	%p3671, %rd33953, 5412103778470702295;
	mov.b64 	%rd36377, 1873798617647539866;
	mov.u64 	%rd36374, %rd33951;
	mov.u64 	%rd36375, %rd33952;
	mov.u64 	%rd36376, %rd33953;
	@%p3671 bra 	$L__BB3_2955;
	setp.gt.u64 	%p3672, %rd33952, 7239337960414712511;
	@%p3672 bra 	$L__BB3_2954;
	setp.ne.s64 	%p3673, %rd33952, 7239337960414712511;
	mov.b64 	%rd36376, 5412103778470702295;
	mov.u64 	%rd36374, %rd33951;
	mov.u64 	%rd36375, %rd33952;
	@%p3673 bra 	$L__BB3_2955;
	setp.gt.u64 	%p3674, %rd33951, 7435674573564081700;
	@%p3674 bra 	$L__BB3_2954;
	setp.ne.s64 	%p3675, %rd33951, 7435674573564081700;
	mov.b64 	%rd36375, 7239337960414712511;
	mov.u64 	%rd36374, %rd33951;
	@%p3675 bra 	$L__BB3_2955;
	setp.gt.u64 	%p3676, %rd36385, 2210141511517208575;
	@%p3676 bra 	$L__BB3_2954;
	setp.ne.s64 	%p3677, %rd36385, 2210141511517208575;
	setp.lt.u64 	%p3678, %rd36384, -5044313057631688020;
	or.pred  	%p3679, %p3677, %p3678;
	mov.b64 	%rd36374, 7435674573564081700;
	@%p3679 bra 	$L__BB3_2955;
$L__BB3_2954:
	mov.b64 	%rd33955, -5044313057631688021;
	mov.b64 	%rd33956, 2210141511517208575;
	mov.b64 	%rd33957, 7435674573564081700;
	mov.b64 	%rd33958, 7239337960414712511;
	mov.b64 	%rd33959, 5412103778470702295;
	mov.b64 	%rd33960, 1873798617647539866;
	// begin inline asm
	sub.cc.u64 %rd36384, %rd36384, %rd33955;
subc.cc.u64 %rd36385, %rd36385, %rd33956;
subc.cc.u64 %rd33951, %rd33951, %rd33957;
subc.cc.u64 %rd33952, %rd33952, %rd33958;
subc.cc.u64 %rd33953, %rd33953, %rd33959;
subc.u64 %rd33954, %rd33954, %rd33960;

	// end inline asm
	mov.u64 	%rd36374, %rd33951;
	mov.u64 	%rd36375, %rd33952;
	mov.u64 	%rd36376, %rd33953;
	mov.u64 	%rd36377, %rd33954;
$L__BB3_2955:
	mov.b64 	{%r1873, %r1874}, %rd33628;
	mov.b64 	{%r1875, %r1876}, %rd33627;
	shf.l.wrap.b32 	%r1877, %r1876, %r1873, 1;
	shf.l.wrap.b32 	%r1878, %r1873, %r1874, 1;
	mov.b64 	%rd33982, {%r1877, %r1878};
	mov.b64 	{%r1879, %r1880}, %rd33626;
	shf.l.wrap.b32 	%r1881, %r1880, %r1875, 1;
	shf.l.wrap.b32 	%r1882, %r1875, %r1876, 1;
	mov.b64 	%rd33981, {%r1881, %r1882};
	mov.b64 	{%r1883, %r1884}, %rd33625;
	shf.l.wrap.b32 	%r1885, %r1884, %r1879, 1;
	shf.l.wrap.b32 	%r1886, %r1879, %r1880, 1;
	mov.b64 	%rd33980, {%r1885, %r1886};
	mov.b64 	{%r1887, %r1888}, %rd33624;
	shf.l.wrap.b32 	%r1889, %r1888, %r1883, 1;
	shf.l.wrap.b32 	%r1890, %r1883, %r1884, 1;
	mov.b64 	%rd33979, {%r1889, %r1890};
	mov.b64 	{%r1891, %r1892}, %rd33623;
	shf.l.wrap.b32 	%r1893, %r1892, %r1887, 1;
	shf.l.wrap.b32 	%r1894, %r1887, %r1888, 1;
	mov.b64 	%rd36391, {%r1893, %r1894};
	shl.b64 	%rd36390, %rd33623, 1;
	setp.gt.u64 	%p3680, %rd33982, 1873798617647539866;
	@%p3680 bra 	$L__BB3_2965;
	setp.eq.s64 	%p3681, %rd33982, 1873798617647539866;
	mov.u64 	%rd36380, %rd33979;
	mov.u64 	%rd36381, %rd33980;
	mov.u64 	%rd36382, %rd33981;
	mov.u64 	%rd36383, %rd33982;
	@%p3681 bra 	$L__BB3_2957;
	bra.uni 	$L__BB3_2966;
$L__BB3_2957:
	setp.gt.u64 	%p3682, %rd33981, 5412103778470702295;
	@%p3682 bra 	$L__BB3_2965;
	setp.ne.s64 	%p3683, %rd33981, 5412103778470702295;
	mov.b64 	%rd36383, 1873798617647539866;
	mov.u64 	%rd36380, %rd33979;
	mov.u64 	%rd36381, %rd33980;
	mov.u64 	%rd36382, %rd33981;
	@%p3683 bra 	$L__BB3_2966;
	setp.gt.u64 	%p3684, %rd33980, 7239337960414712511;
	@%p3684 bra 	$L__BB3_2965;
	setp.ne.s64 	%p3685, %rd33980, 7239337960414712511;
	mov.b64 	%rd36382, 5412103778470702295;
	mov.u64 	%rd36380, %rd33979;
	mov.u64 	%rd36381, %rd33980;
	@%p3685 bra 	$L__BB3_2966;
	setp.gt.u64 	%p3686, %rd33979, 7435674573564081700;
	@%p3686 bra 	$L__BB3_2965;
	setp.ne.s64 	%p3687, %rd33979, 7435674573564081700;
	mov.b64 	%rd36381, 7239337960414712511;
	mov.u64 	%rd36380, %rd33979;
	@%p3687 bra 	$L__BB3_2966;
	setp.gt.u64 	%p3688, %rd36391, 2210141511517208575;
	@%p3688 bra 	$L__BB3_2965;
	setp.ne.s64 	%p3689, %rd36391, 2210141511517208575;
	setp.lt.u64 	%p3690, %rd36390, -5044313057631688020;
	or.pred  	%p3691, %p3689, %p3690;
	mov.b64 	%rd36380, 7435674573564081700;
	@%p3691 bra 	$L__BB3_2966;
$L__BB3_2965:
	mov.b64 	%rd33983, -5044313057631688021;
	mov.b64 	%rd33984, 2210141511517208575;
	mov.b64 	%rd33985, 7435674573564081700;
	mov.b64 	%rd33986, 7239337960414712511;
	mov.b64 	%rd33987, 5412103778470702295;
	mov.b64 	%rd33988, 1873798617647539866;
	// begin inline asm
	sub.cc.u64 %rd36390, %rd36390, %rd33983;
subc.cc.u64 %rd36391, %rd36391, %rd33984;
subc.cc.u64 %rd33979, %rd33979, %rd33985;
subc.cc.u64 %rd33980, %rd33980, %rd33986;
subc.cc.u64 %rd33981, %rd33981, %rd33987;
subc.u64 %rd33982, %rd33982, %rd33988;

	// end inline asm
	mov.u64 	%rd36380, %rd33979;
	mov.u64 	%rd36381, %rd33980;
	mov.u64 	%rd36382, %rd33981;
	mov.u64 	%rd36383, %rd33982;
$L__BB3_2966:
	// begin inline asm
	add.cc.u64 %rd36384, %rd36384, %rd33617;
addc.cc.u64 %rd36385, %rd36385, %rd33618;
addc.cc.u64 %rd36374, %rd36374, %rd33619;
addc.cc.u64 %rd36375, %rd36375, %rd33620;
addc.cc.u64 %rd36376, %rd36376, %rd33621;
addc.u64 %rd36377, %rd36377, %rd33622;

	// end inline asm
	setp.gt.u64 	%p3692, %rd36377, 1873798617647539866;
	@%p3692 bra 	$L__BB3_2976;
	setp.eq.s64 	%p3693, %rd36377, 1873798617647539866;
	mov.u64 	%rd36386, %rd36374;
	mov.u64 	%rd36387, %rd36375;
	mov.u64 	%rd36388, %rd36376;
	mov.u64 	%rd36389, %rd36377;
	@%p3693 bra 	$L__BB3_2968;
	bra.uni 	$L__BB3_2977;
$L__BB3_2968:
	setp.gt.u64 	%p3694, %rd36376, 5412103778470702295;
	@%p3694 bra 	$L__BB3_2976;
	setp.ne.s64 	%p3695, %rd36376, 5412103778470702295;
	mov.b64 	%rd36389, 1873798617647539866;
	mov.u64 	%rd36386, %rd36374;
	mov.u64 	%rd36387, %rd36375;
	mov.u64 	%rd36388, %rd36376;
	@%p3695 bra 	$L__BB3_2977;
	setp.gt.u64 	%p3696, %rd36375, 7239337960414712511;
	@%p3696 bra 	$L__BB3_2976;
	setp.ne.s64 	%p3697, %rd36375, 7239337960414712511;
	mov.b64 	%rd36388, 5412103778470702295;
	mov.u64 	%rd36386, %rd36374;
	mov.u64 	%rd36387, %rd36375;
	@%p3697 bra 	$L__BB3_2977;
	setp.gt.u64 	%p3698, %rd36374, 7435674573564081700;
	@%p3698 bra 	$L__BB3_2976;
	setp.ne.s64 	%p3699, %rd36374, 7435674573564081700;
	mov.b64 	%rd36387, 7239337960414712511;
	mov.u64 	%rd36386, %rd36374;
	@%p3699 bra 	$L__BB3_2977;
	setp.gt.u64 	%p3700, %rd36385, 2210141511517208575;
	@%p3700 bra 	$L__BB3_2976;
	setp.ne.s64 	%p3701, %rd36385, 2210141511517208575;
	setp.lt.u64 	%p3702, %rd36384, -5044313057631688021;
	or.pred  	%p3703, %p3701, %p3702;
	mov.b64 	%rd36386, 7435674573564081700;
	@%p3703 bra 	$L__BB3_2977;
$L__BB3_2976:
	mov.b64 	%rd34029, -5044313057631688021;
	mov.b64 	%rd34030, 2210141511517208575;
	mov.b64 	%rd34031, 7435674573564081700;
	mov.b64 	%rd34032, 7239337960414712511;
	mov.b64 	%rd34033, 5412103778470702295;
	mov.b64 	%rd34034, 1873798617647539866;
	// begin inline asm
	sub.cc.u64 %rd36384, %rd36384, %rd34029;
subc.cc.u64 %rd36385, %rd36385, %rd34030;
subc.cc.u64 %rd36374, %rd36374, %rd34031;
subc.cc.u64 %rd36375, %rd36375, %rd34032;
subc.cc.u64 %rd36376, %rd36376, %rd34033;
subc.u64 %rd36377, %rd36377, %rd34034;

	// end inline asm
	mov.u64 	%rd36386, %rd36374;
	mov.u64 	%rd36387, %rd36375;
	mov.u64 	%rd36388, %rd36376;
	mov.u64 	%rd36389, %rd36377;
$L__BB3_2977:
	// begin inline asm
	add.cc.u64 %rd36390, %rd36390, %rd33623;
addc.cc.u64 %rd36391, %rd36391, %rd33624;
addc.cc.u64 %rd36380, %rd36380, %rd33625;
addc.cc.u64 %rd36381, %rd36381, %rd33626;
addc.cc.u64 %rd36382, %rd36382, %rd33627;
addc.u64 %rd36383, %rd36383, %rd33628;

	// end inline asm
	setp.gt.u64 	%p3704, %rd36383, 1873798617647539866;
	@%p3704 bra 	$L__BB3_2987;
	setp.eq.s64 	%p3705, %rd36383, 1873798617647539866;
	mov.u64 	%rd36392, %rd36380;
	mov.u64 	%rd36393, %rd36381;
	mov.u64 	%rd36394, %rd36382;
	mov.u64 	%rd36395, %rd36383;
	@%p3705 bra 	$L__BB3_2979;
	bra.uni 	$L__BB3_2988;
$L__BB3_2979:
	setp.gt.u64 	%p3706, %rd36382, 5412103778470702295;
	@%p3706 bra 	$L__BB3_2987;
	setp.ne.s64 	%p3707, %rd36382, 5412103778470702295;
	mov.b64 	%rd36395, 1873798617647539866;
	mov.u64 	%rd36392, %rd36380;
	mov.u64 	%rd36393, %rd36381;
	mov.u64 	%rd36394, %rd36382;
	@%p3707 bra 	$L__BB3_2988;
	setp.gt.u64 	%p3708, %rd36381, 7239337960414712511;
	@%p3708 bra 	$L__BB3_2987;
	setp.ne.s64 	%p3709, %rd36381, 7239337960414712511;
	mov.b64 	%rd36394, 5412103778470702295;
	mov.u64 	%rd36392, %rd36380;
	mov.u64 	%rd36393, %rd36381;
	@%p3709 bra 	$L__BB3_2988;
	setp.gt.u64 	%p3710, %rd36380, 7435674573564081700;
	@%p3710 bra 	$L__BB3_2987;
	setp.ne.s64 	%p3711, %rd36380, 7435674573564081700;
	mov.b64 	%rd36393, 7239337960414712511;
	mov.u64 	%rd36392, %rd36380;
	@%p3711 bra 	$L__BB3_2988;
	setp.gt.u64 	%p3712, %rd36391, 2210141511517208575;
	@%p3712 bra 	$L__BB3_2987;
	setp.ne.s64 	%p3713, %rd36391, 2210141511517208575;
	setp.lt.u64 	%p3714, %rd36390, -5044313057631688021;
	or.pred  	%p3715, %p3713, %p3714;
	mov.b64 	%rd36392, 7435674573564081700;
	@%p3715 bra 	$L__BB3_2988;
$L__BB3_2987:
	mov.b64 	%rd34075, -5044313057631688021;
	mov.b64 	%rd34076, 2210141511517208575;
	mov.b64 	%rd34077, 7435674573564081700;
	mov.b64 	%rd34078, 7239337960414712511;
	mov.b64 	%rd34079, 5412103778470702295;
	mov.b64 	%rd34080, 1873798617647539866;
	// begin inline asm
	sub.cc.u64 %rd36390, %rd36390, %rd34075;
subc.cc.u64 %rd36391, %rd36391, %rd34076;
subc.cc.u64 %rd36380, %rd36380, %rd34077;
subc.cc.u64 %rd36381, %rd36381, %rd34078;
subc.cc.u64 %rd36382, %rd36382, %rd34079;
subc.u64 %rd36383, %rd36383, %rd34080;

	// end inline asm
	mov.u64 	%rd36392, %rd36380;
	mov.u64 	%rd36393, %rd36381;
	mov.u64 	%rd36394, %rd36382;
	mov.u64 	%rd36395, %rd36383;
$L__BB3_2988:
	{ // callseq 65, 0
	.param .align 16 .b8 param0[96];
	st.param.v2.b64 	[param0], {%rd36384, %rd36385};
	st.param.v2.b64 	[param0+16], {%rd36386, %rd36387};
	st.param.v2.b64 	[param0+32], {%rd36388, %rd36389};
	st.param.v2.b64 	[param0+48], {%rd36390, %rd36391};
	st.param.v2.b64 	[param0+64], {%rd36392, %rd36393};
	st.param.v2.b64 	[param0+80], {%rd36394, %rd36395};
	.param .align 16 .b8 retval0[96];
	call.uni (retval0), 
	Fq2_sqr, 
	(
	param0
	);
	ld.param.v2.b64 	{%rd34087, %rd34088}, [retval0];
	ld.param.v2.b64 	{%rd34089, %rd34090}, [retval0+16];
	ld.param.v2.b64 	{%rd34091, %rd34092}, [retval0+32];
	ld.param.v2.b64 	{%rd34093, %rd34094}, [retval0+48];
	ld.param.v2.b64 	{%rd34095, %rd34096}, [retval0+64];
	ld.param.v2.b64 	{%rd34097, %rd34098}, [retval0+80];
	} // callseq 65
	{ // callseq 66, 0
	.param .align 16 .b8 param0[96];
	st.param.v2.b64 	[param0], {%rd4090, %rd4091};
	st.param.v2.b64 	[param0+16], {%rd4092, %rd4093};
	st.param.v2.b64 	[param0+32], {%rd4094, %rd4095};
	st.param.v2.b64 	[param0+48], {%rd4096, %rd4097};
	st.param.v2.b64 	[param0+64], {%rd4098, %rd4099};
	st.param.v2.b64 	[param0+80], {%rd4100, %rd4101};
	.param .align 16 .b8 param1[96];
	st.param.v2.b64 	[param1], {%rd36606, %rd36607};
	st.param.v2.b64 	[param1+16], {%rd33341, %rd33342};
	st.param.v2.b64 	[param1+32], {%rd33343, %rd33344};
	st.param.v2.b64 	[param1+48], {%rd36612, %rd36613};
	st.param.v2.b64 	[param1+64], {%rd33387, %rd33388};
	st.param.v2.b64 	[param1+80], {%rd33389, %rd33390};
	.param .align 16 .b8 retval0[96];
	call.uni (retval0), 
	Fq2_mul, 
	(
	param0, 
	param1
	);
	ld.param.v2.b64 	{%rd34099, %rd34100}, [retval0];
	ld.param.v2.b64 	{%rd34101, %rd34102}, [retval0+16];
	ld.param.v2.b64 	{%rd34103, %rd34104}, [retval0+32];
	ld.param.v2.b64 	{%rd34105, %rd34106}, [retval0+48];
	ld.param.v2.b64 	{%rd34107, %rd34108}, [retval0+64];
	ld.param.v2.b64 	{%rd34109, %rd34110}, [retval0+80];
	} // callseq 66
	mov.b64 	{%r1895, %r1896}, %rd34104;
	mov.b64 	{%r1897, %r1898}, %rd34103;
	shf.l.wrap.b32 	%r1899, %r1898, %r1895, 1;
	shf.l.wrap.b32 	%r1900, %r1895, %r1896, 1;
	mov.b64 	%rd34132, {%r1899, %r1900};
	mov.b64 	{%r1901, %r1902}, %rd34102;
	shf.l.wrap.b32 	%r1903, %r1902, %r1897, 1;
	shf.l.wrap.b32 	%r1904, %r1897, %r1898, 1;
	mov.b64 	%rd34131, {%r1903, %r1904};
	mov.b64 	{%r1905, %r1906}, %rd34101;
	shf.l.wrap.b32 	%r1907, %r1906, %r1901, 1;
	shf.l.wrap.b32 	%r1908, %r1901, %r1902, 1;
	mov.b64 	%rd34130, {%r1907, %r1908};
	mov.b64 	{%r1909, %r1910}, %rd34100;
	shf.l.wrap.b32 	%r1911, %r1910, %r1905, 1;
	shf.l.wrap.b32 	%r1912, %r1905, %r1906, 1;
	mov.b64 	%rd34129, {%r1911, %r1912};
	mov.b64 	{%r1913, %r1914}, %rd34099;
	shf.l.wrap.b32 	%r1915, %r1914, %r1909, 1;
	shf.l.wrap.b32 	%r1916, %r1909, %r1910, 1;
	mov.b64 	%rd36667, {%r1915, %r1916};
	shl.b64 	%rd36666, %rd34099, 1;
	setp.gt.u64 	%p3716, %rd34132, 1873798617647539866;
	@%p3716 bra 	$L__BB3_2998;
	setp.eq.s64 	%p3717, %rd34132, 1873798617647539866;
	mov.u64 	%rd36668, %rd34129;
	mov.u64 	%rd36669, %rd34130;
	mov.u64 	%rd36670, %rd34131;
	mov.u64 	%rd36671, %rd34132;
	@%p3717 bra 	$L__BB3_2990;
	bra.uni 	$L__BB3_2999;
$L__BB3_2990:
	setp.gt.u64 	%p3718, %rd34131, 5412103778470702295;
	@%p3718 bra 	$L__BB3_2998;
	setp.ne.s64 	%p3719, %rd34131, 5412103778470702295;
	mov.b64 	%rd36671, 1873798617647539866;
	mov.u64 	%rd36668, %rd34129;
	mov.u64 	%rd36669, %rd34130;
	mov.u64 	%rd36670, %rd34131;
	@%p3719 bra 	$L__BB3_2999;
	setp.gt.u64 	%p3720, %rd34130, 7239337960414712511;
	@%p3720 bra 	$L__BB3_2998;
	setp.ne.s64 	%p3721, %rd34130, 7239337960414712511;
	mov.b64 	%rd36670, 5412103778470702295;
	mov.u64 	%rd36668, %rd34129;
	mov.u64 	%rd36669, %rd34130;
	@%p3721 bra 	$L__BB3_2999;
	setp.gt.u64 	%p3722, %rd34129, 7435674573564081700;
	@%p3722 bra 	$L__BB3_2998;
	setp.ne.s64 	%p3723, %rd34129, 7435674573564081700;
	mov.b64 	%rd36669, 7239337960414712511;
	mov.u64 	%rd36668, %rd34129;
	@%p3723 bra 	$L__BB3_2999;
	setp.gt.u64 	%p3724, %rd36667, 2210141511517208575;
	@%p3724 bra 	$L__BB3_2998;
	setp.ne.s64 	%p3725, %rd36667, 2210141511517208575;
	setp.lt.u64 	%p3726, %rd36666, -5044313057631688020;
	or.pred  	%p3727, %p3725, %p3726;
	mov.b64 	%rd36668, 7435674573564081700;
	@%p3727 bra 	$L__BB3_2999;
$L__BB3_2998:
	mov.b64 	%rd34133, -5044313057631688021;
	mov.b64 	%rd34134, 2210141511517208575;
	mov.b64 	%rd34135, 7435674573564081700;
	mov.b64 	%rd34136, 7239337960414712511;
	mov.b64 	%rd34137, 5412103778470702295;
	mov.b64 	%rd34138, 1873798617647539866;
	// begin inline asm
	sub.cc.u64 %rd36666, %rd36666, %rd34133;
subc.cc.u64 %rd36667, %rd36667, %rd34134;
subc.cc.u64 %rd34129, %rd34129, %rd34135;
subc.cc.u64 %rd34130, %rd34130, %rd34136;
subc.cc.u64 %rd34131, %rd34131, %rd34137;
subc.u64 %rd34132, %rd34132, %rd34138;

	// end inline asm
	mov.u64 	%rd36668, %rd34129;
	mov.u64 	%rd36669, %rd34130;
	mov.u64 	%rd36670, %rd34131;
	mov.u64 	%rd36671, %rd34132;
$L__BB3_2999:
	mov.b64 	{%r1917, %r1918}, %rd34110;
	mov.b64 	{%r1919, %r1920}, %rd34109;
	shf.l.wrap.b32 	%r1921, %r1920, %r1917, 1;
	shf.l.wrap.b32 	%r1922, %r1917, %r1918, 1;
	mov.b64 	%rd34160, {%r1921, %r1922};
	mov.b64 	{%r1923, %r1924}, %rd34108;
	shf.l.wrap.b32 	%r1925, %r1924, %r1919, 1;
	shf.l.wrap.b32 	%r1926, %r1919, %r1920, 1;
	mov.b64 	%rd34159, {%r1925, %r1926};
	mov.b64 	{%r1927, %r1928}, %rd34107;
	shf.l.wrap.b32 	%r1929, %r1928, %r1923, 1;
	shf.l.wrap.b32 	%r1930, %r1923, %r1924, 1;
	mov.b64 	%rd34158, {%r1929, %r1930};
	mov.b64 	{%r1931, %r1932}, %rd34106;
	shf.l.wrap.b32 	%r1933, %r1932, %r1927, 1;
	shf.l.wrap.b32 	%r1934, %r1927, %r1928, 1;
	mov.b64 	%rd34157, {%r1933, %r1934};
	mov.b64 	{%r1935, %r1936}, %rd34105;
	shf.l.wrap.b32 	%r1937, %r1936, %r1931, 1;
	shf.l.wrap.b32 	%r1938, %r1931, %r1932, 1;
	mov.b64 	%rd36673, {%r1937, %r1938};
	shl.b64 	%rd36672, %rd34105, 1;
	setp.gt.u64 	%p3728, %rd34160, 1873798617647539866;
	@%p3728 bra 	$L__BB3_3009;
	setp.eq.s64 	%p3729, %rd34160, 1873798617647539866;
	mov.u64 	%rd36674, %rd34157;
	mov.u64 	%rd36675, %rd34158;
	mov.u64 	%rd36676, %rd34159;
	mov.u64 	%rd36677, %rd34160;
	@%p3729 bra 	$L__BB3_3001;
	bra.uni 	$L__BB3_3010;
$L__BB3_3001:
	setp.gt.u64 	%p3730, %rd34159, 5412103778470702295;
	@%p3730 bra 	$L__BB3_3009;
	setp.ne.s64 	%p3731, %rd34159, 5412103778470702295;
	mov.b64 	%rd36677, 1873798617647539866;
	mov.u64 	%rd36674, %rd34157;
	mov.u64 	%rd36675, %rd34158;
	mov.u64 	%rd36676, %rd34159;
	@%p3731 bra 	$L__BB3_3010;
	setp.gt.u64 	%p3732, %rd34158, 7239337960414712511;
	@%p3732 bra 	$L__BB3_3009;
	setp.ne.s64 	%p3733, %rd34158, 7239337960414712511;
	mov.b64 	%rd36676, 5412103778470702295;
	mov.u64 	%rd36674, %rd34157;
	mov.u64 	%rd36675, %rd34158;
	@%p3733 bra 	$L__BB3_3010;
	setp.gt.u64 	%p3734, %rd34157, 7435674573564081700;
	@%p3734 bra 	$L__BB3_3009;
	setp.ne.s64 	%p3735, %rd34157, 7435674573564081700;
	mov.b64 	%rd36675, 7239337960414712511;
	mov.u64 	%rd36674, %rd34157;
	@%p3735 bra 	$L__BB3_3010;
	setp.gt.u64 	%p3736, %rd36673, 2210141511517208575;
	@%p3736 bra 	$L__BB3_3009;
	setp.ne.s64 	%p3737, %rd36673, 2210141511517208575;
	setp.lt.u64 	%p3738, %rd36672, -5044313057631688020;
	or.pred  	%p3739, %p3737, %p3738;
	mov.b64 	%rd36674, 7435674573564081700;
	@%p3739 bra 	$L__BB3_3010;
$L__BB3_3009:
	mov.b64 	%rd34161, -5044313057631688021;
	mov.b64 	%rd34162, 2210141511517208575;
	mov.b64 	%rd34163, 7435674573564081700;
	mov.b64 	%rd34164, 7239337960414712511;
	mov.b64 	%rd34165, 5412103778470702295;
	mov.b64 	%rd34166, 1873798617647539866;
	// begin inline asm
	sub.cc.u64 %rd36672, %rd36672, %rd34161;
subc.cc.u64 %rd36673, %rd36673, %rd34162;
subc.cc.u64 %rd34157, %rd34157, %rd34163;
subc.cc.u64 %rd34158, %rd34158, %rd34164;
subc.cc.u64 %rd34159, %rd34159, %rd34165;
subc.u64 %rd34160, %rd34160, %rd34166;

	// end inline asm
	mov.u64 	%rd36674, %rd34157;
	mov.u64 	%rd36675, %rd34158;
	mov.u64 	%rd36676, %rd34159;
	mov.u64 	%rd36677, %rd34160;
$L__BB3_3010:
	mov.u64 	%rd36413, %rd34092;
	mov.u64 	%rd36408, %rd34087;
	mov.u64 	%rd36410, %rd34089;
	mov.u64 	%rd36412, %rd34091;
	mov.u64 	%rd36409, %rd34088;
	mov.u64 	%rd36411, %rd34090;
	// begin inline asm
	sub.cc.u64 %rd36408, %rd36408, %rd36360;
subc.cc.u64 %rd36409, %rd36409, %rd36361;
subc.cc.u64 %rd36410, %rd36410, %rd36362;
subc.cc.u64 %rd36411, %rd36411, %rd36363;
subc.cc.u64 %rd36412, %rd36412, %rd36364;
subc.u64 %rd36413, %rd36413, %rd36365;

	// end inline asm
	setp.gt.u64 	%p3740, %rd34092, %rd36365;
	@%p3740 bra 	$L__BB3_3021;
	setp.ge.u64 	%p3741, %rd34092, %rd36365;
	@%p3741 bra 	$L__BB3_3012;
	bra.uni 	$L__BB3_3020;
$L__BB3_3012:
	setp.gt.u64 	%p3742, %rd34091, %rd36364;
	@%p3742 bra 	$L__BB3_3021;
	setp.lt.u64 	%p3743, %rd34091, %rd36364;
	@%p3743 bra 	$L__BB3_3020;
	setp.gt.u64 	%p3744, %rd34090, %rd36363;
	@%p3744 bra 	$L__BB3_3021;
	setp.lt.u64 	%p3745, %rd34090, %rd36363;
	@%p3745 bra 	$L__BB3_3020;
	setp.gt.u64 	%p3746, %rd34089, %rd36362;
	@%p3746 bra 	$L__BB3_3021;
	setp.lt.u64 	%p3747, %rd34089, %rd36362;
	@%p3747 bra 	$L__BB3_3020;
	setp.gt.u64 	%p3748, %rd34088, %rd36361;
	@%p3748 bra 	$L__BB3_3021;
	setp.lt.u64 	%p3749, %rd34088, %rd36361;
	setp.lt.u64 	%p3750, %rd34087, %rd36360;
	or.pred  	%p3751, %p3749, %p3750;
	@%p3751 bra 	$L__BB3_3020;
	bra.uni 	$L__BB3_3021;
$L__BB3_3020:
	mov.b64 	%rd34197, -5044313057631688021;
	mov.b64 	%rd34198, 2210141511517208575;
	mov.b64 	%rd34199, 7435674573564081700;
	mov.b64 	%rd34200, 7239337960414712511;
	mov.b64 	%rd34201, 5412103778470702295;
	mov.b64 	%rd34202, 1873798617647539866;
	// begin inline asm
	add.cc.u64 %rd36408, %rd36408, %rd34197;
addc.cc.u64 %rd36409, %rd36409, %rd34198;
addc.cc.u64 %rd36410, %rd36410, %rd34199;
addc.cc.u64 %rd36411, %rd36411, %rd34200;
addc.cc.u64 %rd36412, %rd36412, %rd34201;
addc.u64 %rd36413, %rd36413, %rd34202;

	// end inline asm
$L__BB3_3021:
	mov.u64 	%rd36415, %rd34094;
	mov.u64 	%rd36417, %rd34096;
	mov.u64 	%rd36419, %rd34098;
	mov.u64 	%rd36414, %rd34093;
	mov.u64 	%rd36416, %rd34095;
	mov.u64 	%rd36418, %rd34097;
	// begin inline asm
	sub.cc.u64 %rd36414, %rd36414, %rd36366;
subc.cc.u64 %rd36415, %rd36415, %rd36367;
subc.cc.u64 %rd36416, %rd36416, %rd36368;
subc.cc.u64 %rd36417, %rd36417, %rd36369;
subc.cc.u64 %rd36418, %rd36418, %rd36370;
subc.u64 %rd36419, %rd36419, %rd36371;

	// end inline asm
	setp.gt.u64 	%p3752, %rd34098, %rd36371;
	@%p3752 bra 	$L__BB3_3032;
	setp.ge.u64 	%p3753, %rd34098, %rd36371;
	@%p3753 bra 	$L__BB3_3023;
	bra.uni 	$L__BB3_3031;
$L__BB3_3023:
	setp.gt.u64 	%p3754, %rd34097, %rd36370;
	@%p3754 bra 	$L__BB3_3032;
	setp.lt.u64 	%p3755, %rd34097, %rd36370;
	@%p3755 bra 	$L__BB3_3031;
	setp.gt.u64 	%p3756, %rd34096, %rd36369;
	@%p3756 bra 	$L__BB3_3032;
	setp.lt.u64 	%p3757, %rd34096, %rd36369;
	@%p3757 bra 	$L__BB3_3031;
	setp.gt.u64 	%p3758, %rd34095, %rd36368;
	@%p3758 bra 	$L__BB3_3032;
	setp.lt.u64 	%p3759, %rd34095, %rd36368;
	@%p3759 bra 	$L__BB3_3031;
	setp.gt.u64 	%p3760, %rd34094, %rd36367;
	@%p3760 bra 	$L__BB3_3032;
	setp.lt.u64 	%p3761, %rd34094, %rd36367;
	setp.lt.u64 	%p3762, %rd34093, %rd36366;
	or.pred  	%p3763, %p3761, %p3762;
	@%p3763 bra 	$L__BB3_3031;
	bra.uni 	$L__BB3_3032;
$L__BB3_3031:
	mov.b64 	%rd34233, -5044313057631688021;
	mov.b64 	%rd34234, 2210141511517208575;
	mov.b64 	%rd34235, 7435674573564081700;
	mov.b64 	%rd34236, 7239337960414712511;
	mov.b64 	%rd34237, 5412103778470702295;
	mov.b64 	%rd34238, 1873798617647539866;
	// begin inline asm
	add.cc.u64 %rd36414, %rd36414, %rd34233;
addc.cc.u64 %rd36415, %rd36415, %rd34234;
addc.cc.u64 %rd36416, %rd36416, %rd34235;
addc.cc.u64 %rd36417, %rd36417, %rd34236;
addc.cc.u64 %rd36418, %rd36418, %rd34237;
addc.u64 %rd36419, %rd36419, %rd34238;

	// end inline asm
$L__BB3_3032:
	mov.u64 	%rd36643, %rd36409;
	mov.u64 	%rd36645, %rd36411;
	mov.u64 	%rd36647, %rd36413;
	mov.u64 	%rd36642, %rd36408;
	mov.u64 	%rd36644, %rd36410;
	mov.u64 	%rd36646, %rd36412;
	// begin inline asm
	sub.cc.u64 %rd36642, %rd36642, %rd36360;
subc.cc.u64 %rd36643, %rd36643, %rd36361;
subc.cc.u64 %rd36644, %rd36644, %rd36362;
subc.cc.u64 %rd36645, %rd36645, %rd36363;
subc.cc.u64 %rd36646, %rd36646, %rd36364;
subc.u64 %rd36647, %rd36647, %rd36365;

	// end inline asm
	setp.gt.u64 	%p3764, %rd36413, %rd36365;
	@%p3764 bra 	$L__BB3_3043;
	setp.ge.u64 	%p3765, %rd36413, %rd36365;
	@%p3765 bra 	$L__BB3_3034;
	bra.uni 	$L__BB3_3042;
$L__BB3_3034:
	setp.gt.u64 	%p3766, %rd36412, %rd36364;
	@%p3766 bra 	$L__BB3_3043;
	setp.lt.u64 	%p3767, %rd36412, %rd36364;
	@%p3767 bra 	$L__BB3_3042;
	setp.gt.u64 	%p3768, %rd36411, %rd36363;
	@%p3768 bra 	$L__BB3_3043;
	setp.lt.u64 	%p3769, %rd36411, %rd36363;
	@%p3769 bra 	$L__BB3_3042;
	setp.gt.u64 	%p3770, %rd36410, %rd36362;
	@%p3770 bra 	$L__BB3_3043;
	setp.lt.u64 	%p3771, %rd36410, %rd36362;
	@%p3771 bra 	$L__BB3_3042;
	setp.gt.u64 	%p3772, %rd36409, %rd36361;
	@%p3772 bra 	$L__BB3_3043;
	setp.lt.u64 	%p3773, %rd36409, %rd36361;
	setp.lt.u64 	%p3774, %rd36408, %rd36360;
	or.pred  	%p3775, %p3773, %p3774;
	@%p3775 bra 	$L__BB3_3042;
	bra.uni 	$L__BB3_3043;
$L__BB3_3042:
	mov.b64 	%rd34269, -5044313057631688021;
	mov.b64 	%rd34270, 2210141511517208575;
	mov.b64 	%rd34271, 7435674573564081700;
	mov.b64 	%rd34272, 7239337960414712511;
	mov.b64 	%rd34273, 5412103778470702295;
	mov.b64 	%rd34274, 1873798617647539866;
	// begin inline asm
	add.cc.u64 %rd36642, %rd36642, %rd34269;
addc.cc.u64 %rd36643, %rd36643, %rd34270;
addc.cc.u64 %rd36644, %rd36644, %rd34271;
addc.cc.u64 %rd36645, %rd36645, %rd34272;
addc.cc.u64 %rd36646, %rd36646, %rd34273;
addc.u64 %rd36647, %rd36647, %rd34274;

	// end inline asm
$L__BB3_3043:
	mov.u64 	%rd36648, %rd36414;
	mov.u64 	%rd36650, %rd36416;
	mov.u64 	%rd36652, %rd36418;
	mov.u64 	%rd36649, %rd36415;
	mov.u64 	%rd36651, %rd36417;
	mov.u64 	%rd36653, %rd36419;
	// begin inline asm
	sub.cc.u64 %rd36648, %rd36648, %rd36366;
subc.cc.u64 %rd36649, %rd36649, %rd36367;
subc.cc.u64 %rd36650, %rd36650, %rd36368;
subc.cc.u64 %rd36651, %rd36651, %rd36369;
subc.cc.u64 %rd36652, %rd36652, %rd36370;
subc.u64 %rd36653, %rd36653, %rd36371;

	// end inline asm
	setp.gt.u64 	%p3776, %rd36419, %rd36371;
	@%p3776 bra 	$L__BB3_3054;
	setp.ge.u64 	%p3777, %rd36419, %rd36371;
	@%p3777 bra 	$L__BB3_3045;
	bra.uni 	$L__BB3_3053;
$L__BB3_3045:
	setp.gt.u64 	%p3778, %rd36418, %rd36370;
	@%p3778 bra 	$L__BB3_3054;
	setp.lt.u64 	%p3779, %rd36418, %rd36370;
	@%p3779 bra 	$L__BB3_3053;
	setp.gt.u64 	%p3780, %rd36417, %rd36369;
	@%p3780 bra 	$L__BB3_3054;
	setp.lt.u64 	%p3781, %rd36417, %rd36369;
	@%p3781 bra 	$L__BB3_3053;
	setp.gt.u64 	%p3782, %rd36416, %rd36368;
	@%p3782 bra 	$L__BB3_3054;
	setp.lt.u64 	%p3783, %rd36416, %rd36368;
	@%p3783 bra 	$L__BB3_3053;
	setp.gt.u64 	%p3784, %rd36415, %rd36367;
	@%p3784 bra 	$L__BB3_3054;
	setp.lt.u64 	%p3785, %rd36415, %rd36367;
	setp.lt.u64 	%p3786, %rd36414, %rd36366;
	or.pred  	%p3787, %p3785, %p3786;
	@%p3787 bra 	$L__BB3_3053;
	bra.uni 	$L__BB3_3054;
$L__BB3_3053:
	mov.b64 	%rd34305, -5044313057631688021;
	mov.b64 	%rd34306, 2210141511517208575;
	mov.b64 	%rd34307, 7435674573564081700;
	mov.b64 	%rd34308, 7239337960414712511;
	mov.b64 	%rd34309, 5412103778470702295;
	mov.b64 	%rd34310, 1873798617647539866;
	// begin inline asm
	add.cc.u64 %rd36648, %rd36648, %rd34305;
addc.cc.u64 %rd36649, %rd36649, %rd34306;
addc.cc.u64 %rd36650, %rd36650, %rd34307;
addc.cc.u64 %rd36651, %rd36651, %rd34308;
addc.cc.u64 %rd36652, %rd36652, %rd34309;
addc.u64 %rd36653, %rd36653, %rd34310;

	// end inline asm
$L__BB3_3054:
	mov.b64 	{%r1939, %r1940}, %rd33646;
	mov.b64 	{%r1941, %r1942}, %rd33645;
	shf.l.wrap.b32 	%r1943, %r1942, %r1939, 1;
	shf.l.wrap.b32 	%r1944, %r1939, %r1940, 1;
	mov.b64 	%rd34332, {%r1943, %r1944};
	mov.b64 	{%r1945, %r1946}, %rd33644;
	shf.l.wrap.b32 	%r1947, %r1946, %r1941, 1;
	shf.l.wrap.b32 	%r1948, %r1941, %r1942, 1;
	mov.b64 	%rd34331, {%r1947, %r1948};
	mov.b64 	{%r1949, %r1950}, %rd33643;
	shf.l.wrap.b32 	%r1951, %r1950, %r1945, 1;
	shf.l.wrap.b32 	%r1952, %r1945, %r1946, 1;
	mov.b64 	%rd34330, {%r1951, %r1952};
	mov.b64 	{%r1953, %r1954}, %rd33642;
	shf.l.wrap.b32 	%r1955, %r1954, %r1949, 1;
	shf.l.wrap.b32 	%r1956, %r1949, %r1950, 1;
	mov.b64 	%rd34329, {%r1955, %r1956};
	mov.b64 	{%r1957, %r1958}, %rd33641;
	shf.l.wrap.b32 	%r1959, %r1958, %r1953, 1;
	shf.l.wrap.b32 	%r1960, %r1953, %r1954, 1;
	mov.b64 	%rd36433, {%r1959, %r1960};
	shl.b64 	%rd36432, %rd33641, 1;
	setp.gt.u64 	%p3788, %rd34332, 1873798617647539866;
	@%p3788 bra 	$L__BB3_3064;
	setp.eq.s64 	%p3789, %rd34332, 1873798617647539866;
	mov.u64 	%rd36434, %rd34329;
	mov.u64 	%rd36435, %rd34330;
	mov.u64 	%rd36436, %rd34331;
	mov.u64 	%rd36437, %rd34332;
	@%p3789 bra 	$L__BB3_3056;
	bra.uni 	$L__BB3_3065;
$L__BB3_3056:
	setp.gt.u64 	%p3790, %rd34331, 5412103778470702295;
	@%p3790 bra 	$L__BB3_3064;
	setp.ne.s64 	%p3791, %rd34331, 5412103778470702295;
	mov.b64 	%rd36437, 1873798617647539866;
	mov.u64 	%rd36434, %rd34329;
	mov.u64 	%rd36435, %rd34330;
	mov.u64 	%rd36436, %rd34331;
	@%p3791 bra 	$L__BB3_3065;
	setp.gt.u64 	%p3792, %rd34330, 7239337960414712511;
	@%p3792 bra 	$L__BB3_3064;
	setp.ne.s64 	%p3793, %rd34330, 7239337960414712511;
	mov.b64 	%rd36436, 5412103778470702295;
	mov.u64 	%rd36434, %rd34329;
	mov.u64 	%rd36435, %rd34330;
	@%p3793 bra 	$L__BB3_3065;
	setp.gt.u64 	%p3794, %rd34329, 7435674573564081700;
	@%p3794 bra 	$L__BB3_3064;
	setp.ne.s64 	%p3795, %rd34329, 7435674573564081700;
	mov.b64 	%rd36435, 7239337960414712511;
	mov.u64 	%rd36434, %rd34329;
	@%p3795 bra 	$L__BB3_3065;
	setp.gt.u64 	%p3796, %rd36433, 2210141511517208575;
	@%p3796 bra 	$L__BB3_3064;
	setp.ne.s64 	%p3797, %rd36433, 2210141511517208575;
	setp.lt.u64 	%p3798, %rd36432, -5044313057631688020;
	or.pred  	%p3799, %p3797, %p3798;
	mov.b64 	%rd36434, 7435674573564081700;
	@%p3799 bra 	$L__BB3_3065;
$L__BB3_3064:
	mov.b64 	%rd34333, -5044313057631688021;
	mov.b64 	%rd34334, 2210141511517208575;
	mov.b64 	%rd34335, 7435674573564081700;
	mov.b64 	%rd34336, 7239337960414712511;
	mov.b64 	%rd34337, 5412103778470702295;
	mov.b64 	%rd34338, 1873798617647539866;
	// begin inline asm
	sub.cc.u64 %rd36432, %rd36432, %rd34333;
subc.cc.u64 %rd36433, %rd36433, %rd34334;
subc.cc.u64 %rd34329, %rd34329, %rd34335;
subc.cc.u64 %rd34330, %rd34330, %rd34336;
subc.cc.u64 %rd34331, %rd34331, %rd34337;
subc.u64 %rd34332, %rd34332, %rd34338;

	// end inline asm
	mov.u64 	%rd36434, %rd34329;
	mov.u64 	%rd36435, %rd34330;
	mov.u64 	%rd36436, %rd34331;
	mov.u64 	%rd36437, %rd34332;
$L__BB3_3065:
	mov.b64 	{%r1961, %r1962}, %rd33652;
	mov.b64 	{%r1963, %r1964}, %rd33651;
	shf.l.wrap.b32 	%r1965, %r1964, %r1961, 1;
	shf.l.wrap.b32 	%r1966, %r1961, %r1962, 1;
	mov.b64 	%rd34360, {%r1965, %r1966};
	mov.b64 	{%r1967, %r1968}, %rd33650;
	shf.l.wrap.b32 	%r1969, %r1968, %r1963, 1;
	shf.l.wrap.b32 	%r1970, %r1963, %r1964, 1;
	mov.b64 	%rd34359, {%r1969, %r1970};
	mov.b64 	{%r1971, %r1972}, %rd33649;
	shf.l.wrap.b32 	%r1973, %r1972, %r1967, 1;
	shf.l.wrap.b32 	%r1974, %r1967, %r1968, 1;
	mov.b64 	%rd34358, {%r1973, %r1974};
	mov.b64 	{%r1975, %r1976}, %rd33648;
	shf.l.wrap.b32 	%r1977, %r1976, %r1971, 1;
	shf.l.wrap.b32 	%r1978, %r1971, %r1972, 1;
	mov.b64 	%rd34357, {%r1977, %r1978};
	mov.b64 	{%r1979, %r1980}, %rd33647;
	shf.l.wrap.b32 	%r1981, %r1980, %r1975, 1;
	shf.l.wrap.b32 	%r1982, %r1975, %r1976, 1;
	mov.b64 	%rd36439, {%r1981, %r1982};
	shl.b64 	%rd36438, %rd33647, 1;
	setp.gt.u64 	%p3800, %rd34360, 1873798617647539866;
	@%p3800 bra 	$L__BB3_3075;
	setp.eq.s64 	%p3801, %rd34360, 1873798617647539866;
	mov.u64 	%rd36440, %rd34357;
	mov.u64 	%rd36441, %rd34358;
	mov.u64 	%rd36442, %rd34359;
	mov.u64 	%rd36443, %rd34360;
	@%p3801 bra 	$L__BB3_3067;
	bra.uni 	$L__BB3_3076;
$L__BB3_3067:
	setp.gt.u64 	%p3802, %rd34359, 5412103778470702295;
	@%p3802 bra 	$L__BB3_3075;
	setp.ne.s64 	%p3803, %rd34359, 5412103778470702295;
	mov.b64 	%rd36443, 1873798617647539866;
	mov.u64 	%rd36440, %rd34357;
	mov.u64 	%rd36441, %rd34358;
	mov.u64 	%rd36442, %rd34359;
	@%p3803 bra 	$L__BB3_3076;
	setp.gt.u64 	%p3804, %rd34358, 7239337960414712511;
	@%p3804 bra 	$L__BB3_3075;
	setp.ne.s64 	%p3805, %rd34358, 7239337960414712511;
	mov.b64 	%rd36442, 5412103778470702295;
	mov.u64 	%rd36440, %rd34357;
	mov.u64 	%rd36441, %rd34358;
	@%p3805 bra 	$L__BB3_3076;
	setp.gt.u64 	%p3806, %rd34357, 7435674573564081700;
	@%p3806 bra 	$L__BB3_3075;
	setp.ne.s64 	%p3807, %rd34357, 7435674573564081700;
	mov.b64 	%rd36441, 7239337960414712511;
	mov.u64 	%rd36440, %rd34357;
	@%p3807 bra 	$L__BB3_3076;
	setp.gt.u64 	%p3808, %rd36439, 2210141511517208575;
	@%p3808 bra 	$L__BB3_3075;
	setp.ne.s64 	%p3809, %rd36439, 2210141511517208575;
	setp.lt.u64 	%p3810, %rd36438, -5044313057631688020;
	or.pred  	%p3811, %p3809, %p3810;
	mov.b64 	%rd36440, 7435674573564081700;
	@%p3811 bra 	$L__BB3_3076;
$L__BB3_3075:
	mov.b64 	%rd34361, -5044313057631688021;
	mov.b64 	%rd34362, 2210141511517208575;
	mov.b64 	%rd34363, 7435674573564081700;
	mov.b64 	%rd34364, 7239337960414712511;
	mov.b64 	%rd34365, 5412103778470702295;
	mov.b64 	%rd34366, 1873798617647539866;
	// begin inline asm
	sub.cc.u64 %rd36438, %rd36438, %rd34361;
subc.cc.u64 %rd36439, %rd36439, %rd34362;
subc.cc.u64 %rd34357, %rd34357, %rd34363;
subc.cc.u64 %rd34358, %rd34358, %rd34364;
subc.cc.u64 %rd34359, %rd34359, %rd34365;
subc.u64 %rd34360, %rd34360, %rd34366;

	// end inline asm
	mov.u64 	%rd36440, %rd34357;
	mov.u64 	%rd36441, %rd34358;
	mov.u64 	%rd36442, %rd34359;
	mov.u64 	%rd36443, %rd34360;
$L__BB3_3076:
	mov.b64 	{%r1983, %r1984}, %rd36437;
	mov.b64 	{%r1985, %r1986}, %rd36436;
	shf.l.wrap.b32 	%r1987, %r1986, %r1983, 1;
	shf.l.wrap.b32 	%r1988, %r1983, %r1984, 1;
	mov.b64 	%rd34388, {%r1987, %r1988};
	mov.b64 	{%r1989, %r1990}, %rd36435;
	shf.l.wrap.b32 	%r1991, %r1990, %r1985, 1;
	shf.l.wrap.b32 	%r1992, %r1985, %r1986, 1;
	mov.b64 	%rd34387, {%r1991, %r1992};
	mov.b64 	{%r1993, %r1994}, %rd36434;
	shf.l.wrap.b32 	%r1995, %r1994, %r1989, 1;
	shf.l.wrap.b32 	%r1996, %r1989, %r1990, 1;
	mov.b64 	%rd34386, {%r1995, %r1996};
	mov.b64 	{%r1997, %r1998}, %rd36433;
	shf.l.wrap.b32 	%r1999, %r1998, %r1993, 1;
	shf.l.wrap.b32 	%r2000, %r1993, %r1994, 1;
	mov.b64 	%rd34385, {%r1999, %r2000};
	mov.b64 	{%r2001, %r2002}, %rd36432;
	shf.l.wrap.b32 	%r2003, %r2002, %r1997, 1;
	shf.l.wrap.b32 	%r2004, %r1997, %r1998, 1;
	mov.b64 	%rd36445, {%r2003, %r2004};
	shl.b64 	%rd36444, %rd36432, 1;
	setp.gt.u64 	%p3812, %rd34388, 1873798617647539866;
	@%p3812 bra 	$L__BB3_3086;
	setp.eq.s64 	%p3813, %rd34388, 1873798617647539866;
	mov.u64 	%rd36446, %rd34385;
	mov.u64 	%rd36447, %rd34386;
	mov.u64 	%rd36448, %rd34387;
	mov.u64 	%rd36449, %rd34388;
	@%p3813 bra 	$L__BB3_3078;
	bra.uni 	$L__BB3_3087;
$L__BB3_3078:
	setp.gt.u64 	%p3814, %rd34387, 5412103778470702295;
	@%p3814 bra 	$L__BB3_3086;
	setp.ne.s64 	%p3815, %rd34387, 5412103778470702295;
	mov.b64 	%rd36449, 1873798617647539866;
	mov.u64 	%rd36446, %rd34385;
	mov.u64 	%rd36447, %rd34386;
	mov.u64 	%rd36448, %rd34387;
	@%p3815 bra 	$L__BB3_3087;
	setp.gt.u64 	%p3816, %rd34386, 7239337960414712511;
	@%p3816 bra 	$L__BB3_3086;
	setp.ne.s64 	%p3817, %rd34386, 7239337960414712511;
	mov.b64 	%rd36448, 5412103778470702295;
	mov.u64 	%rd36446, %rd34385;
	mov.u64 	%rd36447, %rd34386;
	@%p3817 bra 	$L__BB3_3087;
	setp.gt.u64 	%p3818, %rd34385, 7435674573564081700;
	@%p3818 bra 	$L__BB3_3086;
	setp.ne.s64 	%p3819, %rd34385, 7435674573564081700;
	mov.b64 	%rd36447, 7239337960414712511;
	mov.u64 	%rd36446, %rd34385;
	@%p3819 bra 	$L__BB3_3087;
	setp.gt.u64 	%p3820, %rd36445, 2210141511517208575;
	@%p3820 bra 	$L__BB3_3086;
	setp.ne.s64 	%p3821, %rd36445, 2210141511517208575;
	setp.lt.u64 	%p3822, %rd36444, -5044313057631688020;
	or.pred  	%p3823, %p3821, %p3822;
	mov.b64 	%rd36446, 7435674573564081700;
	@%p3823 bra 	$L__BB3_3087;
$L__BB3_3086:
	mov.b64 	%rd34389, -5044313057631688021;
	mov.b64 	%rd34390, 2210141511517208575;
	mov.b64 	%rd34391, 7435674573564081700;
	mov.b64 	%rd34392, 7239337960414712511;
	mov.b64 	%rd34393, 5412103778470702295;
	mov.b64 	%rd34394, 1873798617647539866;
	// begin inline asm
	sub.cc.u64 %rd36444, %rd36444, %rd34389;
subc.cc.u64 %rd36445, %rd36445, %rd34390;
subc.cc.u64 %rd34385, %rd34385, %rd34391;
subc.cc.u64 %rd34386, %rd34386, %rd34392;
subc.cc.u64 %rd34387, %rd34387, %rd34393;
subc.u64 %rd34388, %rd34388, %rd34394;

	// end inline asm
	mov.u64 	%rd36446, %rd34385;
	mov.u64 	%rd36447, %rd34386;
	mov.u64 	%rd36448, %rd34387;
	mov.u64 	%rd36449, %rd34388;
$L__BB3_3087:
	mov.b64 	{%r2005, %r2006}, %rd36443;
	mov.b64 	{%r2007, %r2008}, %rd36442;
	shf.l.wrap.b32 	%r2009, %r2008, %r2005, 1;
	shf.l.wrap.b32 	%r2010, %r2005, %r2006, 1;
	mov.b64 	%rd34416, {%r2009, %r2010};
	mov.b64 	{%r2011, %r2012}, %rd36441;
	shf.l.wrap.b32 	%r2013, %r2012, %r2007, 1;
	shf.l.wrap.b32 	%r2014, %r2007, %r2008, 1;
	mov.b64 	%rd34415, {%r2013, %r2014};
	mov.b64 	{%r2015, %r2016}, %rd36440;
	shf.l.wrap.b32 	%r2017, %r2016, %r2011, 1;
	shf.l.wrap.b32 	%r2018, %r2011, %r2012, 1;
	mov.b64 	%rd34414, {%r2017, %r2018};
	mov.b64 	{%r2019, %r2020}, %rd36439;
	shf.l.wrap.b32 	%r2021, %r2020, %r2015, 1;
	shf.l.wrap.b32 	%r2022, %r2015, %r2016, 1;
	mov.b64 	%rd34413, {%r2021, %r2022};
	mov.b64 	{%r2023, %r2024}, %rd36438;
	shf.l.wrap.b32 	%r2025, %r2024, %r2019, 1;
	shf.l.wrap.b32 	%r2026, %r2019, %r2020, 1;
	mov.b64 	%rd36451, {%r2025, %r2026};
	shl.b64 	%rd36450, %rd36438, 1;
	setp.gt.u64 	%p3824, %rd34416, 1873798617647539866;
	@%p3824 bra 	$L__BB3_3097;
	setp.eq.s64 	%p3825, %rd34416, 1873798617647539866;
	mov.u64 	%rd36452, %rd34413;
	mov.u64 	%rd36453, %rd34414;
	mov.u64 	%rd36454, %rd34415;
	mov.u64 	%rd36455, %rd34416;
	@%p3825 bra 	$L__BB3_3089;
	bra.uni 	$L__BB3_3098;
$L__BB3_3089:
	setp.gt.u64 	%p3826, %rd34415, 5412103778470702295;
	@%p3826 bra 	$L__BB3_3097;
	setp.ne.s64 	%p3827, %rd34415, 5412103778470702295;
	mov.b64 	%rd36455, 1873798617647539866;
	mov.u64 	%rd36452, %rd34413;
	mov.u64 	%rd36453, %rd34414;
	mov.u64 	%rd36454, %rd34415;
	@%p3827 bra 	$L__BB3_3098;
	setp.gt.u64 	%p3828, %rd34414, 7239337960414712511;
	@%p3828 bra 	$L__BB3_3097;
	setp.ne.s64 	%p3829, %rd34414, 7239337960414712511;
	mov.b64 	%rd36454, 5412103778470702295;
	mov.u64 	%rd36452, %rd34413;
	mov.u64 	%rd36453, %rd34414;
	@%p3829 bra 	$L__BB3_3098;
	setp.gt.u64 	%p3830, %rd34413, 7435674573564081700;
	@%p3830 bra 	$L__BB3_3097;
	setp.ne.s64 	%p3831, %rd34413, 7435674573564081700;
	mov.b64 	%rd36453, 7239337960414712511;
	mov.u64 	%rd36452, %rd34413;
	@%p3831 bra 	$L__BB3_3098;
	setp.gt.u64 	%p3832, %rd36451, 2210141511517208575;
	@%p3832 bra 	$L__BB3_3097;
	setp.ne.s64 	%p3833, %rd36451, 2210141511517208575;
	setp.lt.u64 	%p3834, %rd36450, -5044313057631688020;
	or.pred  	%p3835, %p3833, %p3834;
	mov.b64 	%rd36452, 7435674573564081700;
	@%p3835 bra 	$L__BB3_3098;
$L__BB3_3097:
	mov.b64 	%rd34417, -5044313057631688021;
	mov.b64 	%rd34418, 2210141511517208575;
	mov.b64 	%rd34419, 7435674573564081700;
	mov.b64 	%rd34420, 7239337960414712511;
	mov.b64 	%rd34421, 5412103778470702295;
	mov.b64 	%rd34422, 1873798617647539866;
	// begin inline asm
	sub.cc.u64 %rd36450, %rd36450, %rd34417;
subc.cc.u64 %rd36451, %rd36451, %rd34418;
subc.cc.u64 %rd34413, %rd34413, %rd34419;
subc.cc.u64 %rd34414, %rd34414, %rd34420;
subc.cc.u64 %rd34415, %rd34415, %rd34421;
subc.u64 %rd34416, %rd34416, %rd34422;

	// end inline asm
	mov.u64 	%rd36452, %rd34413;
	mov.u64 	%rd36453, %rd34414;
	mov.u64 	%rd36454, %rd34415;
	mov.u64 	%rd36455, %rd34416;
$L__BB3_3098:
	mov.b64 	{%r2027, %r2028}, %rd36449;
	mov.b64 	{%r2029, %r2030}, %rd36448;
	shf.l.wrap.b32 	%r2031, %r2030, %r2027, 1;
	shf.l.wrap.b32 	%r2032, %r2027, %r2028, 1;
	mov.b64 	%rd34444, {%r2031, %r2032};
	mov.b64 	{%r2033, %r2034}, %rd36447;
	shf.l.wrap.b32 	%r2035, %r2034, %r2029, 1;
	shf.l.wrap.b32 	%r2036, %r2029, %r2030, 1;
	mov.b64 	%rd34443, {%r2035, %r2036};
	mov.b64 	{%r2037, %r2038}, %rd36446;
	shf.l.wrap.b32 	%r2039, %r2038, %r2033, 1;
	shf.l.wrap.b32 	%r2040, %r2033, %r2034, 1;
	mov.b64 	%rd34442, {%r2039, %r2040};
	mov.b64 	{%r2041, %r2042}, %rd36445;
	shf.l.wrap.b32 	%r2043, %r2042, %r2037, 1;
	shf.l.wrap.b32 	%r2044, %r2037, %r2038, 1;
	mov.b64 	%rd34441, {%r2043, %r2044};
	mov.b64 	{%r2045, %r2046}, %rd36444;
	shf.l.wrap.b32 	%r2047, %r2046, %r2041, 1;
	shf.l.wrap.b32 	%r2048, %r2041, %r2042, 1;
	mov.b64 	%rd36457, {%r2047, %r2048};
	shl.b64 	%rd36456, %rd36444, 1;
	setp.gt.u64 	%p3836, %rd34444, 1873798617647539866;
	@%p3836 bra 	$L__BB3_3108;
	setp.eq.s64 	%p3837, %rd34444, 1873798617647539866;
	mov.u64 	%rd36458, %rd34441;
	mov.u64 	%rd36459, %rd34442;
	mov.u64 	%rd36460, %rd34443;
	mov.u64 	%rd36461, %rd34444;
	@%p3837 bra 	$L__BB3_3100;
	bra.uni 	$L__BB3_3109;
$L__BB3_3100:
	setp.gt.u64 	%p3838, %rd34443, 5412103778470702295;
	@%p3838 bra 	$L__BB3_3108;
	setp.ne.s64 	%p3839, %rd34443, 5412103778470702295;
	mov.b64 	%rd36461, 1873798617647539866;
	mov.u64 	%rd36458, %rd34441;
	mov.u64 	%rd36459, %rd34442;
	mov.u64 	%rd36460, %rd34443;
	@%p3839 bra 	$L__BB3_3109;
	setp.gt.u64 	%p3840, %rd34442, 7239337960414712511;
	@%p3840 bra 	$L__BB3_3108;
	setp.ne.s64 	%p3841, %rd34442, 7239337960414712511;
	mov.b64 	%rd36460, 5412103778470702295;
	mov.u64 	%rd36458, %rd34441;
	mov.u64 	%rd36459, %rd34442;
	@%p3841 bra 	$L__BB3_3109;
	setp.gt.u64 	%p3842, %rd34441, 7435674573564081700;
	@%p3842 bra 	$L__BB3_3108;
	setp.ne.s64 	%p3843, %rd34441, 7435674573564081700;
	mov.b64 	%rd36459, 7239337960414712511;
	mov.u64 	%rd36458, %rd34441;
	@%p3843 bra 	$L__BB3_3109;
	setp.gt.u64 	%p3844, %rd36457, 2210141511517208575;
	@%p3844 bra 	$L__BB3_3108;
	setp.ne.s64 	%p3845, %rd36457, 2210141511517208575;
	setp.lt.u64 	%p3846, %rd36456, -5044313057631688020;
	or.pred  	%p3847, %p3845, %p3846;
	mov.b64 	%rd36458, 7435674573564081700;
	@%p3847 bra 	$L__BB3_3109;
$L__BB3_3108:
	mov.b64 	%rd34445, -5044313057631688021;
	mov.b64 	%rd34446, 2210141511517208575;
	mov.b64 	%rd34447, 7435674573564081700;
	mov.b64 	%rd34448, 7239337960414712511;
	mov.b64 	%rd34449, 5412103778470702295;
	mov.b64 	%rd34450, 1873798617647539866;
	// begin inline asm
	sub.cc.u64 %rd36456, %rd36456, %rd34445;
subc.cc.u64 %rd36457, %rd36457, %rd34446;
subc.cc.u64 %rd34441, %rd34441, %rd34447;
subc.cc.u64 %rd34442, %rd34442, %rd34448;
subc.cc.u64 %rd34443, %rd34443, %rd34449;
subc.u64 %rd34444, %rd34444, %rd34450;

	// end inline asm
	mov.u64 	%rd36458, %rd34441;
	mov.u64 	%rd36459, %rd34442;
	mov.u64 	%rd36460, %rd34443;
	mov.u64 	%rd36461, %rd34444;
$L__BB3_3109:
	mov.b64 	{%r2049, %r2050}, %rd36455;
	mov.b64 	{%r2051, %r2052}, %rd36454;
	shf.l.wrap.b32 	%r2053, %r2052, %r2049, 1;
	shf.l.wrap.b32 	%r2054, %r2049, %r2050, 1;
	mov.b64 	%rd34472, {%r2053, %r2054};
	mov.b64 	{%r2055, %r2056}, %rd36453;
	shf.l.wrap.b32 	%r2057, %r2056, %r2051, 1;
	shf.l.wrap.b32 	%r2058, %r2051, %r2052, 1;
	mov.b64 	%rd34471, {%r2057, %r2058};
	mov.b64 	{%r2059, %r2060}, %rd36452;
	shf.l.wrap.b32 	%r2061, %r2060, %r2055, 1;
	shf.l.wrap.b32 	%r2062, %r2055, %r2056, 1;
	mov.b64 	%rd34470, {%r2061, %r2062};
	mov.b64 	{%r2063, %r2064}, %rd36451;
	shf.l.wrap.b32 	%r2065, %r2064, %r2059, 1;
	shf.l.wrap.b32 	%r2066, %r2059, %r2060, 1;
	mov.b64 	%rd34469, {%r2065, %r2066};
	mov.b64 	{%r2067, %r2068}, %rd36450;
	shf.l.wrap.b32 	%r2069, %r2068, %r2063, 1;
	shf.l.wrap.b32 	%r2070, %r2063, %r2064, 1;
	mov.b64 	%rd36463, {%r2069, %r2070};
	shl.b64 	%rd36462, %rd36450, 1;
	setp.gt.u64 	%p3848, %rd34472, 1873798617647539866;
	@%p3848 bra 	$L__BB3_3119;
	setp.eq.s64 	%p3849, %rd34472, 1873798617647539866;
	mov.u64 	%rd36464, %rd34469;
	mov.u64 	%rd36465, %rd34470;
	mov.u64 	%rd36466, %rd34471;
	mov.u64 	%rd36467, %rd34472;
	@%p3849 bra 	$L__BB3_3111;
	bra.uni 	$L__BB3_3120;
$L__BB3_3111:
	setp.gt.u64 	%p3850, %rd34471, 5412103778470702295;
	@%p3850 bra 	$L__BB3_3119;
	setp.ne.s64 	%p3851, %rd34471, 5412103778470702295;
	mov.b64 	%rd36467, 1873798617647539866;
	mov.u64 	%rd36464, %rd34469;
	mov.u64 	%rd36465, %rd34470;
	mov.u64 	%rd36466, %rd34471;
	@%p3851 bra 	$L__BB3_3120;
	setp.gt.u64 	%p3852, %rd34470, 7239337960414712511;
	@%p3852 bra 	$L__BB3_3119;
	setp.ne.s64 	%p3853, %rd34470, 7239337960414712511;
	mov.b64 	%rd36466, 5412103778470702295;
	mov.u64 	%rd36464, %rd34469;
	mov.u64 	%rd36465, %rd34470;
	@%p3853 bra 	$L__BB3_3120;
	setp.gt.u64 	%p3854, %rd34469, 7435674573564081700;
	@%p3854 bra 	$L__BB3_3119;
	setp.ne.s64 	%p3855, %rd34469, 7435674573564081700;
	mov.b64 	%rd36465, 7239337960414712511;
	mov.u64 	%rd36464, %rd34469;
	@%p3855 bra 	$L__BB3_3120;
	setp.gt.u64 	%p3856, %rd36463, 2210141511517208575;
	@%p3856 bra 	$L__BB3_3119;
	setp.ne.s64 	%p3857, %rd36463, 2210141511517208575;
	setp.lt.u64 	%p3858, %rd36462, -5044313057631688020;
	or.pred  	%p3859, %p3857, %p3858;
	mov.b64 	%rd36464, 7435674573564081700;
	@%p3859 bra 	$L__BB3_3120;
$L__BB3_3119:
	mov.b64 	%rd34473, -5044313057631688021;
	mov.b64 	%rd34474, 2210141511517208575;
	mov.b64 	%rd34475, 7435674573564081700;
	mov.b64 	%rd34476, 7239337960414712511;
	mov.b64 	%rd34477, 5412103778470702295;
	mov.b64 	%rd34478, 1873798617647539866;
	// begin inline asm
	sub.cc.u64 %rd36462, %rd36462, %rd34473;
subc.cc.u64 %rd36463, %rd36463, %rd34474;
subc.cc.u64 %rd34469, %rd34469, %rd34475;
subc.cc.u64 %rd34470, %rd34470, %rd34476;
subc.cc.u64 %rd34471, %rd34471, %rd34477;
subc.u64 %rd34472, %rd34472, %rd34478;

	// end inline asm
	mov.u64 	%rd36464, %rd34469;
	mov.u64 	%rd36465, %rd34470;
	mov.u64 	%rd36466, %rd34471;
	mov.u64 	%rd36467, %rd34472;
$L__BB3_3120:
	mov.u64 	%rd36469, %rd36361;
	mov.u64 	%rd36471, %rd36363;
	mov.u64 	%rd36473, %rd36365;
	mov.u64 	%rd36468, %rd36360;
	mov.u64 	%rd36470, %rd36362;
	mov.u64 	%rd36472, %rd36364;
	// begin inline asm
	sub.cc.u64 %rd36468, %rd36468, %rd36642;
subc.cc.u64 %rd36469, %rd36469, %rd36643;
subc.cc.u64 %rd36470, %rd36470, %rd36644;
subc.cc.u64 %rd36471, %rd36471, %rd36645;
subc.cc.u64 %rd36472, %rd36472, %rd36646;
subc.u64 %rd36473, %rd36473, %rd36647;

	// end inline asm
	setp.gt.u64 	%p3860, %rd36365, %rd36647;
	@%p3860 bra 	$L__BB3_3131;
	setp.ge.u64 	%p3861, %rd36365, %rd36647;
	@%p3861 bra 	$L__BB3_3122;
	bra.uni 	$L__BB3_3130;
$L__BB3_3122:
	setp.gt.u64 	%p3862, %rd36364, %rd36646;
	@%p3862 bra 	$L__BB3_3131;
	setp.lt.u64 	%p3863, %rd36364, %rd36646;
	@%p3863 bra 	$L__BB3_3130;
	setp.gt.u64 	%p3864, %rd36363, %rd36645;
	@%p3864 bra 	$L__BB3_3131;
	setp.lt.u64 	%p3865, %rd36363, %rd36645;
	@%p3865 bra 	$L__BB3_3130;
	setp.gt.u64 	%p3866, %rd36362, %rd36644;
	@%p3866 bra 	$L__BB3_3131;
	setp.lt.u64 	%p3867, %rd36362, %rd36644;
	@%p3867 bra 	$L__BB3_3130;
	setp.gt.u64 	%p3868, %rd36361, %rd36643;
	@%p3868 bra 	$L__BB3_3131;
	setp.lt.u64 	%p3869, %rd36361, %rd36643;
	setp.lt.u64 	%p3870, %rd36360, %rd36642;
	or.pred  	%p3871, %p3869, %p3870;
	@%p3871 bra 	$L__BB3_3130;
	bra.uni 	$L__BB3_3131;
$L__BB3_3130:
	mov.b64 	%rd34509, -5044313057631688021;
	mov.b64 	%rd34510, 2210141511517208575;
	mov.b64 	%rd34511, 7435674573564081700;
	mov.b64 	%rd34512, 7239337960414712511;
	mov.b64 	%rd34513, 5412103778470702295;
	mov.b64 	%rd34514, 1873798617647539866;
	// begin inline asm
	add.cc.u64 %rd36468, %rd36468, %rd34509;
addc.cc.u64 %rd36469, %rd36469, %rd34510;
addc.cc.u64 %rd36470, %rd36470, %rd34511;
addc.cc.u64 %rd36471, %rd36471, %rd34512;
addc.cc.u64 %rd36472, %rd36472, %rd34513;
addc.u64 %rd36473, %rd36473, %rd34514;

	// end inline asm
$L__BB3_3131:
	mov.u64 	%rd36476, %rd36368;
	mov.u64 	%rd36478, %rd36370;
	mov.u64 	%rd36475, %rd36367;
	mov.u64 	%rd36477, %rd36369;
	mov.u64 	%rd36479, %rd36371;
	mov.u64 	%rd36474, %rd36366;
	// begin inline asm
	sub.cc.u64 %rd36474, %rd36474, %rd36648;
subc.cc.u64 %rd36475, %rd36475, %rd36649;
subc.cc.u64 %rd36476, %rd36476, %rd36650;
subc.cc.u64 %rd36477, %rd36477, %rd36651;
subc.cc.u64 %rd36478, %rd36478, %rd36652;
subc.u64 %rd36479, %rd36479, %rd36653;

	// end inline asm
	setp.gt.u64 	%p3872, %rd36371, %rd36653;
	@%p3872 bra 	$L__BB3_3142;
	setp.ge.u64 	%p3873, %rd36371, %rd36653;
	@%p3873 bra 	$L__BB3_3133;
	bra.uni 	$L__BB3_3141;
$L__BB3_3133:
	setp.gt.u64 	%p3874, %rd36370, %rd36652;
	@%p3874 bra 	$L__BB3_3142;
	setp.lt.u64 	%p3875, %rd36370, %rd36652;
	@%p3875 bra 	$L__BB3_3141;
	setp.gt.u64 	%p3876, %rd36369, %rd36651;
	@%p3876 bra 	$L__BB3_3142;
	setp.lt.u64 	%p3877, %rd36369, %rd36651;
	@%p3877 bra 	$L__BB3_3141;
	setp.gt.u64 	%p3878, %rd36368, %rd36650;
	@%p3878 bra 	$L__BB3_3142;
	setp.lt.u64 	%p3879, %rd36368, %rd36650;
	@%p3879 bra 	$L__BB3_3141;
	setp.gt.u64 	%p3880, %rd36367, %rd36649;
	@%p3880 bra 	$L__BB3_3142;
	setp.lt.u64 	%p3881, %rd36367, %rd36649;
	setp.lt.u64 	%p3882, %rd36366, %rd36648;
	or.pred  	%p3883, %p3881, %p3882;
	@%p3883 bra 	$L__BB3_3141;
	bra.uni 	$L__BB3_3142;
$L__BB3_3141:
	mov.b64 	%rd34545, -5044313057631688021;
	mov.b64 	%rd34546, 2210141511517208575;
	mov.b64 	%rd34547, 7435674573564081700;
	mov.b64 	%rd34548, 7239337960414712511;
	mov.b64 	%rd34549, 5412103778470702295;
	mov.b64 	%rd34550, 1873798617647539866;
	// begin inline asm
	add.cc.u64 %rd36474, %rd36474, %rd34545;
addc.cc.u64 %rd36475, %rd36475, %rd34546;
addc.cc.u64 %rd36476, %rd36476, %rd34547;
addc.cc.u64 %rd36477, %rd36477, %rd34548;
addc.cc.u64 %rd36478, %rd36478, %rd34549;
addc.u64 %rd36479, %rd36479, %rd34550;

	// end inline asm
$L__BB3_3142:
	{ // callseq 67, 0
	.param .align 16 .b8 param0[96];
	st.param.v2.b64 	[param0], {%rd36468, %rd36469};
	st.param.v2.b64 	[param0+16], {%rd36470, %rd36471};
	st.param.v2.b64 	[param0+32], {%rd36472, %rd36473};
	st.param.v2.b64 	[param0+48], {%rd36474, %rd36475};
	st.param.v2.b64 	[param0+64], {%rd36476, %rd36477};
	st.param.v2.b64 	[param0+80], {%rd36478, %rd36479};
	.param .align 16 .b8 param1[96];
	st.param.v2.b64 	[param1], {%rd36384, %rd36385};
	st.param.v2.b64 	[param1+16], {%rd36386, %rd36387};
	st.param.v2.b64 	[param1+32], {%rd36388, %rd36389};
	st.param.v2.b64 	[param1+48], {%rd36390, %rd36391};
	st.param.v2.b64 	[param1+64], {%rd36392, %rd36393};
	st.param.v2.b64 	[param1+80], {%rd36394, %rd36395};
	.param .align 16 .b8 retval0[96];
	call.uni (retval0), 
	Fq2_mul, 
	(
	param0, 
	param1
	);
	ld.param.v2.b64 	{%rd34575, %rd34576}, [retval0];
	ld.param.v2.b64 	{%rd34577, %rd34578}, [retval0+16];
	ld.param.v2.b64 	{%rd34579, %rd34580}, [retval0+32];
	ld.param.v2.b64 	{%rd34581, %rd34582}, [retval0+48];
	ld.param.v2.b64 	{%rd34583, %rd34584}, [retval0+64];
	ld.param.v2.b64 	{%rd34585, %rd34586}, [retval0+80];
	} // callseq 67
	mov.u64 	%rd36659, %rd34580;
	mov.u64 	%rd36654, %rd34575;
	mov.u64 	%rd36656, %rd34577;
	mov.u64 	%rd36658, %rd34579;
	mov.u64 	%rd36655, %rd34576;
	mov.u64 	%rd36657, %rd34578;
	// begin inline asm
	sub.cc.u64 %rd36654, %rd36654, %rd36456;
subc.cc.u64 %rd36655, %rd36655, %rd36457;
subc.cc.u64 %rd36656, %rd36656, %rd36458;
subc.cc.u64 %rd36657, %rd36657, %rd36459;
subc.cc.u64 %rd36658, %rd36658, %rd36460;
subc.u64 %rd36659, %rd36659, %rd36461;

	// end inline asm
	setp.gt.u64 	%p3884, %rd34580, %rd36461;
	@%p3884 bra 	$L__BB3_3153;
	setp.ge.u64 	%p3885, %rd34580, %rd36461;
	@%p3885 bra 	$L__BB3_3144;
	bra.uni 	$L__BB3_3152;
$L__BB3_3144:
	setp.gt.u64 	%p3886, %rd34579, %rd36460;
	@%p3886 bra 	$L__BB3_3153;
	setp.lt.u64 	%p3887, %rd34579, %rd36460;
	@%p3887 bra 	$L__BB3_3152;
	setp.gt.u64 	%p3888, %rd34578, %rd36459;
	@%p3888 bra 	$L__BB3_3153;
	setp.lt.u64 	%p3889, %rd34578, %rd36459;
	@%p3889 bra 	$L__BB3_3152;
	setp.gt.u64 	%p3890, %rd34577, %rd36458;
	@%p3890 bra 	$L__BB3_3153;
	setp.lt.u64 	%p3891, %rd34577, %rd36458;
	@%p3891 bra 	$L__BB3_3152;
	setp.gt.u64 	%p3892, %rd34576, %rd36457;
	@%p3892 bra 	$L__BB3_3153;
	setp.lt.u64 	%p3893, %rd34576, %rd36457;
	setp.lt.u64 	%p3894, %rd34575, %rd36456;
	or.pred  	%p3895, %p3893, %p3894;
	@%p3895 bra 	$L__BB3_3152;
	bra.uni 	$L__BB3_3153;
$L__BB3_3152:
	mov.b64 	%rd34593, -5044313057631688021;
	mov.b64 	%rd34594, 2210141511517208575;
	mov.b64 	%rd34595, 7435674573564081700;
	mov.b64 	%rd34596, 7239337960414712511;
	mov.b64 	%rd34597, 5412103778470702295;
	mov.b64 	%rd34598, 1873798617647539866;
	// begin inline asm
	add.cc.u64 %rd36654, %rd36654, %rd34593;
addc.cc.u64 %rd36655, %rd36655, %rd34594;
addc.cc.u64 %rd36656, %rd36656, %rd34595;
addc.cc.u64 %rd36657, %rd36657, %rd34596;
addc.cc.u64 %rd36658, %rd36658, %rd34597;
addc.u64 %rd36659, %rd36659, %rd34598;

	// end inline asm
$L__BB3_3153:
	mov.u64 	%rd36661, %rd34582;
	mov.u64 	%rd36663, %rd34584;
	mov.u64 	%rd36665, %rd34586;
	mov.u64 	%rd36660, %rd34581;
	mov.u64 	%rd36662, %rd34583;
	mov.u64 	%rd36664, %rd34585;
	// begin inline asm
	sub.cc.u64 %rd36660, %rd36660, %rd36462;
subc.cc.u64 %rd36661, %rd36661, %rd36463;
subc.cc.u64 %rd36662, %rd36662, %rd36464;
subc.cc.u64 %rd36663, %rd36663, %rd36465;
subc.cc.u64 %rd36664, %rd36664, %rd36466;
subc.u64 %rd36665, %rd36665, %rd36467;

	// end inline asm
	setp.gt.u64 	%p3896, %rd34586, %rd36467;
	@%p3896 bra 	$L__BB3_3451;
	setp.ge.u64 	%p3897, %rd34586, %rd36467;
	@%p3897 bra 	$L__BB3_3155;
	bra.uni 	$L__BB3_3163;
$L__BB3_3155:
	setp.gt.u64 	%p3898, %rd34585, %rd36466;
	@%p3898 bra 	$L__BB3_3451;
	setp.lt.u64 	%p3899, %rd34585, %rd36466;
	@%p3899 bra 	$L__BB3_3163;
	setp.gt.u64 	%p3900, %rd34584, %rd36465;
	@%p3900 bra 	$L__BB3_3451;
	setp.lt.u64 	%p3901, %rd34584, %rd36465;
	@%p3901 bra 	$L__BB3_3163;
	setp.gt.u64 	%p3902, %rd34583, %rd36464;
	@%p3902 bra 	$L__BB3_3451;
	setp.lt.u64 	%p3903, %rd34583, %rd36464;
	@%p3903 bra 	$L__BB3_3163;
	setp.gt.u64 	%p3904, %rd34582, %rd36463;
	@%p3904 bra 	$L__BB3_3451;
	setp.lt.u64 	%p3905, %rd34582, %rd36463;
	setp.lt.u64 	%p3906, %rd34581, %rd36462;
	or.pred  	%p3907, %p3905, %p3906;
	@%p3907 bra 	$L__BB3_3163;
	bra.uni 	$L__BB3_3451;
$L__BB3_3163:
	mov.b64 	%rd34629, -5044313057631688021;
	mov.b64 	%rd34630, 2210141511517208575;
	mov.b64 	%rd34631, 7435674573564081700;
	mov.b64 	%rd34632, 7239337960414712511;
	mov.b64 	%rd34633, 5412103778470702295;
	mov.b64 	%rd34634, 1873798617647539866;
	// begin inline asm
	add.cc.u64 %rd36660, %rd36660, %rd34629;
addc.cc.u64 %rd36661, %rd36661, %rd34630;
addc.cc.u64 %rd36662, %rd36662, %rd34631;
addc.cc.u64 %rd36663, %rd36663, %rd34632;
addc.cc.u64 %rd36664, %rd36664, %rd34633;
addc.u64 %rd36665, %rd36665, %rd34634;

	// end inline asm
	bra.uni 	$L__BB3_3451;
$L__BB3_3164:
	setp.gt.u64 	%p3262, %rd32499, %rd32487;
	@%p3262 bra 	$L__BB3_3175;
	setp.lt.u64 	%p3263, %rd32499, %rd32487;
	@%p3263 bra 	$L__BB3_3174;
	setp.gt.u64 	%p3264, %rd32498, %rd32486;
	@%p3264 bra 	$L__BB3_3175;
	setp.lt.u64 	%p3265, %rd32498, %rd32486;
	@%p3265 bra 	$L__BB3_3174;
	setp.gt.u64 	%p3266, %rd32497, %rd32485;
	@%p3266 bra 	$L__BB3_3175;
	setp.lt.u64 	%p3267, %rd32497, %rd32485;
	@%p3267 bra 	$L__BB3_3174;
	setp.gt.u64 	%p3268, %rd32496, %rd32484;
	@%p3268 bra 	$L__BB3_3175;
	setp.lt.u64 	%p3269, %rd32496, %rd32484;
	setp.lt.u64 	%p3270, %rd32495, %rd32483;
	or.pred  	%p3271, %p3269, %p3270;
	@%p3271 bra 	$L__BB3_3174;
	bra.uni 	$L__BB3_3175;
$L__BB3_3172:
	mov.u64 	%rd36487, %rd32496;
	mov.u64 	%rd36489, %rd32498;
	mov.u64 	%rd36491, %rd32500;
	mov.u64 	%rd36486, %rd32495;
	mov.u64 	%rd36488, %rd32497;
	mov.u64 	%rd36490, %rd32499;
	// begin inline asm
	sub.cc.u64 %rd36486, %rd36486, %rd32483;
subc.cc.u64 %rd36487, %rd36487, %rd32484;
subc.cc.u64 %rd36488, %rd36488, %rd32485;
subc.cc.u64 %rd36489, %rd36489, %rd32486;
subc.cc.u64 %rd36490, %rd36490, %rd32487;
subc.u64 %rd36491, %rd36491, %rd32488;

	// end inline asm
	setp.gt.u64 	%p3260, %rd32500, %rd32488;
	@%p3260 bra 	$L__BB3_3175;
	setp.ge.u64 	%p3261, %rd32500, %rd32488;
	@%p3261 bra 	$L__BB3_3164;
$L__BB3_3174:
	mov.b64 	%rd32613, -5044313057631688021;
	mov.b64 	%rd32614, 2210141511517208575;
	mov.b64 	%rd32615, 7435674573564081700;
	mov.b64 	%rd32616, 7239337960414712511;
	mov.b64 	%rd32617, 5412103778470702295;
	mov.b64 	%rd32618, 1873798617647539866;
	// begin inline asm
	add.cc.u64 %rd36486, %rd36486, %rd32613;
addc.cc.u64 %rd36487, %rd36487, %rd32614;
addc.cc.u64 %rd36488, %rd36488, %rd32615;
addc.cc.u64 %rd36489, %rd36489, %rd32616;
addc.cc.u64 %rd36490, %rd36490, %rd32617;
addc.u64 %rd36491, %rd36491, %rd32618;

	// end inline asm
$L__BB3_3175:
	mov.u64 	%rd36494, %rd32503;
	mov.u64 	%rd36496, %rd32505;
	mov.u64 	%rd36493, %rd32502;
	mov.u64 	%rd36495, %rd32504;
	mov.u64 	%rd36497, %rd32506;
	mov.u64 	%rd36492, %rd32501;
	// begin inline asm
	sub.cc.u64 %rd36492, %rd36492, %rd32489;
subc.cc.u64 %rd36493, %rd36493, %rd32490;
subc.cc.u64 %rd36494, %rd36494, %rd32491;
subc.cc.u64 %rd36495, %rd36495, %rd32492;
subc.cc.u64 %rd36496, %rd36496, %rd32493;
subc.u64 %rd36497, %rd36497, %rd32494;

	// end inline asm
	setp.gt.u64 	%p3272, %rd32506, %rd32494;
	@%p3272 bra 	$L__BB3_3186;
	setp.ge.u64 	%p3273, %rd32506, %rd32494;
	@%p3273 bra 	$L__BB3_3177;
	bra.uni 	$L__BB3_3185;
$L__BB3_3177:
	setp.gt.u64 	%p3274, %rd32505, %rd32493;
	@%p3274 bra 	$L__BB3_3186;
	setp.lt.u64 	%p3275, %rd32505, %rd32493;
	@%p3275 bra 	$L__BB3_3185;
	setp.gt.u64 	%p3276, %rd32504, %rd32492;
	@%p3276 bra 	$L__BB3_3186;
	setp.lt.u64 	%p3277, %rd32504, %rd32492;
	@%p3277 bra 	$L__BB3_3185;
	setp.gt.u64 	%p3278, %rd32503, %rd32491;
	@%p3278 bra 	$L__BB3_3186;
	setp.lt.u64 	%p3279, %rd32503, %rd32491;
	@%p3279 bra 	$L__BB3_3185;
	setp.gt.u64 	%p3280, %rd32502, %rd32490;
	@%p3280 bra 	$L__BB3_3186;
	setp.lt.u64 	%p3281, %rd32502, %rd32490;
	setp.lt.u64 	%p3282, %rd32501, %rd32489;
	or.pred  	%p3283, %p3281, %p3282;
	@%p3283 bra 	$L__BB3_3185;
	bra.uni 	$L__BB3_3186;
$L__BB3_3185:
	mov.b64 	%rd32649, -5044313057631688021;
	mov.b64 	%rd32650, 2210141511517208575;
	mov.b64 	%rd32651, 7435674573564081700;
	mov.b64 	%rd32652, 7239337960414712511;
	mov.b64 	%rd32653, 5412103778470702295;
	mov.b64 	%rd32654, 1873798617647539866;
	// begin inline asm
	add.cc.u64 %rd36492, %rd36492, %rd32649;
addc.cc.u64 %rd36493, %rd36493, %rd32650;
addc.cc.u64 %rd36494, %rd36494, %rd32651;
addc.cc.u64 %rd36495, %rd36495, %rd32652;
addc.cc.u64 %rd36496, %rd36496, %rd32653;
addc.u64 %rd36497, %rd36497, %rd32654;

	// end inline asm
$L__BB3_3186:
	mov.b64 	{%r1675, %r1676}, %rd36491;
	mov.b64 	{%r1677, %r1678}, %rd36490;
	shf.l.wrap.b32 	%r1679, %r1678, %r1675, 1;
	shf.l.wrap.b32 	%r1680, %r1675, %r1676, 1;
	mov.b64 	%rd32676, {%r1679, %r1680};
	mov.b64 	{%r1681, %r1682}, %rd36489;
	shf.l.wrap.b32 	%r1683, %r1682, %r1677, 1;
	shf.l.wrap.b32 	%r1684, %r1677, %r1678, 1;
	mov.b64 	%rd32675, {%r1683, %r1684};
	mov.b64 	{%r1685, %r1686}, %rd36488;
	shf.l.wrap.b32 	%r1687, %r1686, %r1681, 1;
	shf.l.wrap.b32 	%r1688, %r1681, %r1682, 1;
	mov.b64 	%rd32674, {%r1687, %r1688};
	mov.b64 	{%r1689, %r1690}, %rd36487;
	shf.l.wrap.b32 	%r1691, %r1690, %r1685, 1;
	shf.l.wrap.b32 	%r1692, %r1685, %r1686, 1;
	mov.b64 	%rd32673, {%r1691, %r1692};
	mov.b64 	{%r1693, %r1694}, %rd36486;
	shf.l.wrap.b32 	%r1695, %r1694, %r1689, 1;
	shf.l.wrap.b32 	%r1696, %r1689, %r1690, 1;
	mov.b64 	%rd36499, {%r1695, %r1696};
	setp.gt.u64 	%p3284, %rd32676, 1873798617647539866;
	@%p3284 bra 	$L__BB3_3196;
	shl.b64 	%rd36498, %rd36486, 1;
	setp.eq.s64 	%p3285, %rd32676, 1873798617647539866;
	mov.u64 	%rd36500, %rd32673;
	mov.u64 	%rd36501, %rd32674;
	mov.u64 	%rd36502, %rd32675;
	mov.u64 	%rd36503, %rd32676;
	@%p3285 bra 	$L__BB3_3188;
	bra.uni 	$L__BB3_3197;
$L__BB3_3188:
	setp.gt.u64 	%p3286, %rd32675, 5412103778470702295;
	@%p3286 bra 	$L__BB3_3196;
	setp.ne.s64 	%p3287, %rd32675, 5412103778470702295;
	mov.b64 	%rd36503, 1873798617647539866;
	mov.u64 	%rd36500, %rd32673;
	mov.u64 	%rd36501, %rd32674;
	mov.u64 	%rd36502, %rd32675;
	@%p3287 bra 	$L__BB3_3197;
	setp.gt.u64 	%p3288, %rd32674, 7239337960414712511;
	@%p3288 bra 	$L__BB3_3196;
	setp.ne.s64 	%p3289, %rd32674, 7239337960414712511;
	mov.b64 	%rd36502, 5412103778470702295;
	mov.u64 	%rd36500, %rd32673;
	mov.u64 	%rd36501, %rd32674;
	@%p3289 bra 	$L__BB3_3197;
	setp.gt.u64 	%p3290, %rd32673, 7435674573564081700;
	@%p3290 bra 	$L__BB3_3196;
	setp.ne.s64 	%p3291, %rd32673, 7435674573564081700;
	mov.b64 	%rd36501, 7239337960414712511;
	mov.u64 	%rd36500, %rd32673;
	@%p3291 bra 	$L__BB3_3197;
	setp.gt.u64 	%p3292, %rd36499, 2210141511517208575;
	@%p3292 bra 	$L__BB3_3196;
	setp.ne.s64 	%p3293, %rd36499, 2210141511517208575;
	shl.b64 	%rd36498, %rd36486, 1;
	setp.lt.u64 	%p3294, %rd36498, -5044313057631688020;
	or.pred  	%p3295, %p3293, %p3294;
	mov.b64 	%rd36500, 7435674573564081700;
	@%p3295 bra 	$L__BB3_3197;
$L__BB3_3196:
	shl.b64 	%rd36498, %rd36486, 1;
	mov.b64 	%rd32677, -5044313057631688021;
	mov.b64 	%rd32678, 2210141511517208575;
	mov.b64 	%rd32679, 7435674573564081700;
	mov.b64 	%rd32680, 7239337960414712511;
	mov.b64 	%rd32681, 5412103778470702295;
	mov.b64 	%rd32682, 1873798617647539866;
	// begin inline asm
	sub.cc.u64 %rd36498, %rd36498, %rd32677;
subc.cc.u64 %rd36499, %rd36499, %rd32678;
subc.cc.u64 %rd32673, %rd32673, %rd32679;
subc.cc.u64 %rd32674, %rd32674, %rd32680;
subc.cc.u64 %rd32675, %rd32675, %rd32681;
subc.u64 %rd32676, %rd32676, %rd32682;

	// end inline asm
	mov.u64 	%rd36500, %rd32673;
	mov.u64 	%rd36501, %rd32674;
	mov.u64 	%rd36502, %rd32675;
	mov.u64 	%rd36503, %rd32676;
$L__BB3_3197:
	mov.b64 	{%r1697, %r1698}, %rd36497;
	mov.b64 	{%r1699, %r1700}, %rd36496;
	shf.l.wrap.b32 	%r1701, %r1700, %r1697, 1;
	shf.l.wrap.b32 	%r1702, %r1697, %r1698, 1;
	mov.b64 	%rd32704, {%r1701, %r1702};
	mov.b64 	{%r1703, %r1704}, %rd36495;
	shf.l.wrap.b32 	%r1705, %r1704, %r1699, 1;
	shf.l.wrap.b32 	%r1706, %r1699, %r1700, 1;
	mov.b64 	%rd32703, {%r1705, %r1706};
	mov.b64 	{%r1707, %r1708}, %rd36494;
	shf.l.wrap.b32 	%r1709, %r1708, %r1703, 1;
	shf.l.wrap.b32 	%r1710, %r1703, %r1704, 1;
	mov.b64 	%rd32702, {%r1709, %r1710};
	mov.b64 	{%r1711, %r1712}, %rd36493;
	shf.l.wrap.b32 	%r1713, %r1712, %r1707, 1;
	shf.l.wrap.b32 	%r1714, %r1707, %r1708, 1;
	mov.b64 	%rd32701, {%r1713, %r1714};
	mov.b64 	{%r1715, %r1716}, %rd36492;
	shf.l.wrap.b32 	%r1717, %r1716, %r1711, 1;
	shf.l.wrap.b32 	%r1718, %r1711, %r1712, 1;
	mov.b64 	%rd36505, {%r1717, %r1718};
	setp.gt.u64 	%p3296, %rd32704, 1873798617647539866;
	@%p3296 bra 	$L__BB3_3207;
	shl.b64 	%rd36504, %rd36492, 1;
	setp.eq.s64 	%p3297, %rd32704, 1873798617647539866;
	mov.u64 	%rd36506, %rd32701;
	mov.u64 	%rd36507, %rd32702;
	mov.u64 	%rd36508, %rd32703;
	mov.u64 	%rd36509, %rd32704;
	@%p3297 bra 	$L__BB3_3199;
	bra.uni 	$L__BB3_3208;
$L__BB3_3199:
	setp.gt.u64 	%p3298, %rd32703, 5412103778470702295;
	@%p3298 bra 	$L__BB3_3207;
	setp.ne.s64 	%p3299, %rd32703, 5412103778470702295;
	mov.b64 	%rd36509, 1873798617647539866;
	mov.u64 	%rd36506, %rd32701;
	mov.u64 	%rd36507, %rd32702;
	mov.u64 	%rd36508, %rd32703;
	@%p3299 bra 	$L__BB3_3208;
	setp.gt.u64 	%p3300, %rd32702, 7239337960414712511;
	@%p3300 bra 	$L__BB3_3207;
	setp.ne.s64 	%p3301, %rd32702, 7239337960414712511;
	mov.b64 	%rd36508, 5412103778470702295;
	mov.u64 	%rd36506, %rd32701;
	mov.u64 	%rd36507, %rd32702;
	@%p3301 bra 	$L__BB3_3208;
	setp.gt.u64 	%p3302, %rd32701, 7435674573564081700;
	@%p3302 bra 	$L__BB3_3207;
	setp.ne.s64 	%p3303, %rd32701, 7435674573564081700;
	mov.b64 	%rd36507, 7239337960414712511;
	mov.u64 	%rd36506, %rd32701;
	@%p3303 bra 	$L__BB3_3208;
	setp.gt.u64 	%p3304, %rd36505, 2210141511517208575;
	@%p3304 bra 	$L__BB3_3207;
	setp.ne.s64 	%p3305, %rd36505, 2210141511517208575;
	shl.b64 	%rd36504, %rd36492, 1;
	setp.lt.u64 	%p3306, %rd36504, -5044313057631688020;
	or.pred  	%p3307, %p3305, %p3306;
	mov.b64 	%rd36506, 7435674573564081700;
	@%p3307 bra 	$L__BB3_3208;
$L__BB3_3207:
	shl.b64 	%rd36504, %rd36492, 1;
	mov.b64 	%rd32705, -5044313057631688021;
	mov.b64 	%rd32706, 2210141511517208575;
	mov.b64 	%rd32707, 7435674573564081700;
	mov.b64 	%rd32708, 7239337960414712511;
	mov.b64 	%rd32709, 5412103778470702295;
	mov.b64 	%rd32710, 1873798617647539866;
	// begin inline asm
	sub.cc.u64 %rd36504, %rd36504, %rd32705;
subc.cc.u64 %rd36505, %rd36505, %rd32706;
subc.cc.u64 %rd32701, %rd32701, %rd32707;
subc.cc.u64 %rd32702, %rd32702, %rd32708;
subc.cc.u64 %rd32703, %rd32703, %rd32709;
subc.u64 %rd32704, %rd32704, %rd32710;

	// end inline asm
	mov.u64 	%rd36506, %rd32701;
	mov.u64 	%rd36507, %rd32702;
	mov.u64 	%rd36508, %rd32703;
	mov.u64 	%rd36509, %rd32704;
$L__BB3_3208:
	{ // callseq 53, 0
	.param .align 16 .b8 param0[96];
	st.param.v2.b64 	[param0], {%rd36498, %rd36499};
	st.param.v2.b64 	[param0+16], {%rd36500, %rd36501};
	st.param.v2.b64 	[param0+32], {%rd36502, %rd36503};
	st.param.v2.b64 	[param0+48], {%rd36504, %rd36505};
	st.param.v2.b64 	[param0+64], {%rd36506, %rd36507};
	st.param.v2.b64 	[param0+80], {%rd36508, %rd36509};
	.param .align 16 .b8 retval0[96];
	call.uni (retval0), 
	Fq2_sqr, 
	(
	param0
	);
	ld.param.v2.b64 	{%rd32735, %rd32736}, [retval0];
	ld.param.v2.b64 	{%rd32737, %rd32738}, [retval0+16];
	ld.param.v2.b64 	{%rd32739, %rd32740}, [retval0+32];
	ld.param.v2.b64 	{%rd32741, %rd32742}, [retval0+48];
	ld.param.v2.b64 	{%rd32743, %rd32744}, [retval0+64];
	ld.param.v2.b64 	{%rd32745, %rd32746}, [retval0+80];
	} // callseq 53
	{ // callseq 54, 0
	.param .align 16 .b8 param0[96];
	st.param.v2.b64 	[param0], {%rd36486, %rd36487};
	st.param.v2.b64 	[param0+16], {%rd36488, %rd36489};
	st.param.v2.b64 	[param0+32], {%rd36490, %rd36491};
	st.param.v2.b64 	[param0+48], {%rd36492, %rd36493};
	st.param.v2.b64 	[param0+64], {%rd36494, %rd36495};
	st.param.v2.b64 	[param0+80], {%rd36496, %rd36497};
	.param .align 16 .b8 param1[96];
	st.param.v2.b64 	[param1], {%rd32735, %rd32736};
	st.param.v2.b64 	[param1+16], {%rd32737, %rd32738};
	st.param.v2.b64 	[param1+32], {%rd32739, %rd32740};
	st.param.v2.b64 	[param1+48], {%rd32741, %rd32742};
	st.param.v2.b64 	[param1+64], {%rd32743, %rd32744};
	st.param.v2.b64 	[param1+80], {%rd32745, %rd32746};
	.param .align 16 .b8 retval0[96];
	call.uni (retval0), 
	Fq2_mul, 
	(
	param0, 
	param1
	);
	ld.param.v2.b64 	{%rd32747, %rd32748}, [retval0];
	ld.param.v2.b64 	{%rd32749, %rd32750}, [retval0+16];
	ld.param.v2.b64 	{%rd32751, %rd32752}, [retval0+32];
	ld.param.v2.b64 	{%rd32753, %rd32754}, [retval0+48];
	ld.param.v2.b64 	{%rd32755, %rd32756}, [retval0+64];
	ld.param.v2.b64 	{%rd32757, %rd32758}, [retval0+80];
	} // callseq 54
	mov.u64 	%rd36510, %rd32572;
	mov.u64 	%rd36512, %rd32574;
	mov.u64 	%rd36514, %rd32576;
	mov.u64 	%rd36511, %rd32573;
	mov.u64 	%rd36513, %rd32575;
	mov.u64 	%rd36515, %rd32577;
	// begin inline asm
	sub.cc.u64 %rd36510, %rd36510, %rd32536;
subc.cc.u64 %rd36511, %rd36511, %rd32537;
subc.cc.u64 %rd36512, %rd36512, %rd32538;
subc.cc.u64 %rd36513, %rd36513, %rd32539;
subc.cc.u64 %rd36514, %rd36514, %rd32540;
subc.u64 %rd36515, %rd36515, %rd32541;

	// end inline asm
	setp.gt.u64 	%p3308, %rd32577, %rd32541;
	@%p3308 bra 	$L__BB3_3219;
	setp.ge.u64 	%p3309, %rd32577, %rd32541;
	@%p3309 bra 	$L__BB3_3210;
	bra.uni 	$L__BB3_3218;
$L__BB3_3210:
	setp.gt.u64 	%p3310, %rd32576, %rd32540;
	@%p3310 bra 	$L__BB3_3219;
	setp.lt.u64 	%p3311, %rd32576, %rd32540;
	@%p3311 bra 	$L__BB3_3218;
	setp.gt.u64 	%p3312, %rd32575, %rd32539;
	@%p3312 bra 	$L__BB3_3219;
	setp.lt.u64 	%p3313, %rd32575, %rd32539;
	@%p3313 bra 	$L__BB3_3218;
	setp.gt.u64 	%p3314, %rd32574, %rd32538;
	@%p3314 bra 	$L__BB3_3219;
	setp.lt.u64 	%p3315, %rd32574, %rd32538;
	@%p3315 bra 	$L__BB3_3218;
	setp.gt.u64 	%p3316, %rd32573, %rd32537;
	@%p3316 bra 	$L__BB3_3219;
	setp.lt.u64 	%p3317, %rd32573, %rd32537;
	setp.lt.u64 	%p3318, %rd32572, %rd32536;
	or.pred  	%p3319, %p3317, %p3318;
	@%p3319 bra 	$L__BB3_3218;
	bra.uni 	$L__BB3_3219;
$L__BB3_3218:
	mov.b64 	%rd32765, -5044313057631688021;
	mov.b64 	%rd32766, 2210141511517208575;
	mov.b64 	%rd32767, 7435674573564081700;
	mov.b64 	%rd32768, 7239337960414712511;
	mov.b64 	%rd32769, 5412103778470702295;
	mov.b64 	%rd32770, 1873798617647539866;
	// begin inline asm
	add.cc.u64 %rd36510, %rd36510, %rd32765;
addc.cc.u64 %rd36511, %rd36511, %rd32766;
addc.cc.u64 %rd36512, %rd36512, %rd32767;
addc.cc.u64 %rd36513, %rd36513, %rd32768;
addc.cc.u64 %rd36514, %rd36514, %rd32769;
addc.u64 %rd36515, %rd36515, %rd32770;

	// end inline asm
$L__BB3_3219:
	mov.u64 	%rd36517, %rd32579;
	mov.u64 	%rd36519, %rd32581;
	mov.u64 	%rd36521, %rd32583;
	mov.u64 	%rd36516, %rd32578;
	mov.u64 	%rd36518, %rd32580;
	mov.u64 	%rd36520, %rd32582;
	// begin inline asm
	sub.cc.u64 %rd36516, %rd36516, %rd32542;
subc.cc.u64 %rd36517, %rd36517, %rd32543;
subc.cc.u64 %rd36518, %rd36518, %rd32544;
subc.cc.u64 %rd36519, %rd36519, %rd32545;
subc.cc.u64 %rd36520, %rd36520, %rd32546;
subc.u64 %rd36521, %rd36521, %rd32547;

	// end inline asm
	setp.gt.u64 	%p3320, %rd32583, %rd32547;
	@%p3320 bra 	$L__BB3_3230;
	setp.ge.u64 	%p3321, %rd32583, %rd32547;
	@%p3321 bra 	$L__BB3_3221;
	bra.uni 	$L__BB3_3229;
$L__BB3_3221:
	setp.gt.u64 	%p3322, %rd32582, %rd32546;
	@%p3322 bra 	$L__BB3_3230;
	setp.lt.u64 	%p3323, %rd32582, %rd32546;
	@%p3323 bra 	$L__BB3_3229;
	setp.gt.u64 	%p3324, %rd32581, %rd32545;
	@%p3324 bra 	$L__BB3_3230;
	setp.lt.u64 	%p3325, %rd32581, %rd32545;
	@%p3325 bra 	$L__BB3_3229;
	setp.gt.u64 	%p3326, %rd32580, %rd32544;
	@%p3326 bra 	$L__BB3_3230;
	setp.lt.u64 	%p3327, %rd32580, %rd32544;
	@%p3327 bra 	$L__BB3_3229;
	setp.gt.u64 	%p3328, %rd32579, %rd32543;
	@%p3328 bra 	$L__BB3_3230;
	setp.lt.u64 	%p3329, %rd32579, %rd32543;
	setp.lt.u64 	%p3330, %rd32578, %rd32542;
	or.pred  	%p3331, %p3329, %p3330;
	@%p3331 bra 	$L__BB3_3229;
	bra.uni 	$L__BB3_3230;
$L__BB3_3229:
	mov.b64 	%rd32801, -5044313057631688021;
	mov.b64 	%rd32802, 2210141511517208575;
	mov.b64 	%rd32803, 7435674573564081700;
	mov.b64 	%rd32804, 7239337960414712511;
	mov.b64 	%rd32805, 5412103778470702295;
	mov.b64 	%rd32806, 1873798617647539866;
	// begin inline asm
	add.cc.u64 %rd36516, %rd36516, %rd32801;
addc.cc.u64 %rd36517, %rd36517, %rd32802;
addc.cc.u64 %rd36518, %rd36518, %rd32803;
addc.cc.u64 %rd36519, %rd36519, %rd32804;
addc.cc.u64 %rd36520, %rd36520, %rd32805;
addc.u64 %rd36521, %rd36521, %rd32806;

	// end inline asm
$L__BB3_3230:
	mov.b64 	{%r1719, %r1720}, %rd36515;
	mov.b64 	{%r1721, %r1722}, %rd36514;
	shf.l.wrap.b32 	%r1723, %r1722, %r1719, 1;
	shf.l.wrap.b32 	%r1724, %r1719, %r1720, 1;
	mov.b64 	%rd32828, {%r1723, %r1724};
	mov.b64 	{%r1725, %r1726}, %rd36513;
	shf.l.wrap.b32 	%r1727, %r1726, %r1721, 1;
	shf.l.wrap.b32 	%r1728, %r1721, %r1722, 1;
	mov.b64 	%rd32827, {%r1727, %r1728};
	mov.b64 	{%r1729, %r1730}, %rd36512;
	shf.l.wrap.b32 	%r1731, %r1730, %r1725, 1;
	shf.l.wrap.b32 	%r1732, %r1725, %r1726, 1;
	mov.b64 	%rd32826, {%r1731, %r1732};
	mov.b64 	{%r1733, %r1734}, %rd36511;
	shf.l.wrap.b32 	%r1735, %r1734, %r1729, 1;
	shf.l.wrap.b32 	%r1736, %r1729, %r1730, 1;
	mov.b64 	%rd32825, {%r1735, %r1736};
	mov.b64 	{%r1737, %r1738}, %rd36510;
	shf.l.wrap.b32 	%r1739, %r1738, %r1733, 1;
	shf.l.wrap.b32 	%r1740, %r1733, %r1734, 1;
	mov.b64 	%rd36523, {%r1739, %r1740};
	shl.b64 	%rd36522, %rd36510, 1;
	setp.gt.u64 	%p3332, %rd32828, 1873798617647539866;
	@%p3332 bra 	$L__BB3_3240;
	setp.eq.s64 	%p3333, %rd32828, 1873798617647539866;
	mov.u64 	%rd36524, %rd32825;
	mov.u64 	%rd36525, %rd32826;
	mov.u64 	%rd36526, %rd32827;
	mov.u64 	%rd36527, %rd32828;
	@%p3333 bra 	$L__BB3_3232;
	bra.uni 	$L__BB3_3241;
$L__BB3_3232:
	setp.gt.u64 	%p3334, %rd32827, 5412103778470702295;
	@%p3334 bra 	$L__BB3_3240;
	setp.ne.s64 	%p3335, %rd32827, 5412103778470702295;
	mov.b64 	%rd36527, 1873798617647539866;
	mov.u64 	%rd36524, %rd32825;
	mov.u64 	%rd36525, %rd32826;
	mov.u64 	%rd36526, %rd32827;
	@%p3335 bra 	$L__BB3_3241;
	setp.gt.u64 	%p3336, %rd32826, 7239337960414712511;
	@%p3336 bra 	$L__BB3_3240;
	setp.ne.s64 	%p3337, %rd32826, 7239337960414712511;
	mov.b64 	%rd36526, 5412103778470702295;
	mov.u64 	%rd36524, %rd32825;
	mov.u64 	%rd36525, %rd32826;
	@%p3337 bra 	$L__BB3_3241;
	setp.gt.u64 	%p3338, %rd32825, 7435674573564081700;
	@%p3338 bra 	$L__BB3_3240;
	setp.ne.s64 	%p3339, %rd32825, 7435674573564081700;
	mov.b64 	%rd36525, 7239337960414712511;
	mov.u64 	%rd36524, %rd32825;
	@%p3339 bra 	$L__BB3_3241;
	setp.gt.u64 	%p3340, %rd36523, 2210141511517208575;
	@%p3340 bra 	$L__BB3_3240;
	setp.ne.s64 	%p3341, %rd36523, 2210141511517208575;
	setp.lt.u64 	%p3342, %rd36522, -5044313057631688020;
	or.pred  	%p3343, %p3341, %p3342;
	mov.b64 	%rd36524, 7435674573564081700;
	@%p3343 bra 	$L__BB3_3241;
$L__BB3_3240:
	mov.b64 	%rd32829, -5044313057631688021;
	mov.b64 	%rd32830, 2210141511517208575;
	mov.b64 	%rd32831, 7435674573564081700;
	mov.b64 	%rd32832, 7239337960414712511;
	mov.b64 	%rd32833, 5412103778470702295;
	mov.b64 	%rd32834, 1873798617647539866;
	// begin inline asm
	sub.cc.u64 %rd36522, %rd36522, %rd32829;
subc.cc.u64 %rd36523, %rd36523, %rd32830;
subc.cc.u64 %rd32825, %rd32825, %rd32831;
subc.cc.u64 %rd32826, %rd32826, %rd32832;
subc.cc.u64 %rd32827, %rd32827, %rd32833;
subc.u64 %rd32828, %rd32828, %rd32834;

	// end inline asm
	mov.u64 	%rd36524, %rd32825;
	mov.u64 	%rd36525, %rd32826;
	mov.u64 	%rd36526, %rd32827;
	mov.u64 	%rd36527, %rd32828;
$L__BB3_3241:
	mov.b64 	{%r1741, %r1742}, %rd36521;
	mov.b64 	{%r1743, %r1744}, %rd36520;
	shf.l.wrap.b32 	%r1745, %r1744, %r1741, 1;
	shf.l.wrap.b32 	%r1746, %r1741, %r1742, 1;
	mov.b64 	%rd32856, {%r1745, %r1746};
	mov.b64 	{%r1747, %r1748}, %rd36519;
	shf.l.wrap.b32 	%r1749, %r1748, %r1743, 1;
	shf.l.wrap.b32 	%r1750, %r1743, %r1744, 1;
	mov.b64 	%rd32855, {%r1749, %r1750};
	mov.b64 	{%r1751, %r1752}, %rd36518;
	shf.l.wrap.b32 	%r1753, %r1752, %r1747, 1;
	shf.l.wrap.b32 	%r1754, %r1747, %r1748, 1;
	mov.b64 	%rd32854, {%r1753, %r1754};
	mov.b64 	{%r1755, %r1756}, %rd36517;
	shf.l.wrap.b32 	%r1757, %r1756, %r1751, 1;
	shf.l.wrap.b32 	%r1758, %r1751, %r1752, 1;
	mov.b64 	%rd32853, {%r1757, %r1758};
	mov.b64 	{%r1759, %r1760}, %rd36516;
	shf.l.wrap.b32 	%r1761, %r1760, %r1755, 1;
	shf.l.wrap.b32 	%r1762, %r1755, %r1756, 1;
	mov.b64 	%rd36529, {%r1761, %r1762};
	shl.b64 	%rd36528, %rd36516, 1;
	setp.gt.u64 	%p3344, %rd32856, 1873798617647539866;
	@%p3344 bra 	$L__BB3_3251;
	setp.eq.s64 	%p3345, %rd32856, 1873798617647539866;
	mov.u64 	%rd36530, %rd32853;
	mov.u64 	%rd36531, %rd32854;
	mov.u64 	%rd36532, %rd32855;
	mov.u64 	%rd36533, %rd32856;
	@%p3345 bra 	$L__BB3_3243;
	bra.uni 	$L__BB3_3252;
$L__BB3_3243:
	setp.gt.u64 	%p3346, %rd32855, 5412103778470702295;
	@%p3346 bra 	$L__BB3_3251;
	setp.ne.s64 	%p3347, %rd32855, 5412103778470702295;
	mov.b64 	%rd36533, 1873798617647539866;
	mov.u64 	%rd36530, %rd32853;
	mov.u64 	%rd36531, %rd32854;
	mov.u64 	%rd36532, %rd32855;
	@%p3347 bra 	$L__BB3_3252;
	setp.gt.u64 	%p3348, %rd32854, 7239337960414712511;
	@%p3348 bra 	$L__BB3_3251;
	setp.ne.s64 	%p3349, %rd32854, 7239337960414712511;
	mov.b64 	%rd36532, 5412103778470702295;
	mov.u64 	%rd36530, %rd32853;
	mov.u64 	%rd36531, %rd32854;
	@%p3349 bra 	$L__BB3_3252;
	setp.gt.u64 	%p3350, %rd32853, 7435674573564081700;
	@%p3350 bra 	$L__BB3_3251;
	setp.ne.s64 	%p3351, %rd32853, 7435674573564081700;
	mov.b64 	%rd36531, 7239337960414712511;
	mov.u64 	%rd36530, %rd32853;
	@%p3351 bra 	$L__BB3_3252;
	setp.gt.u64 	%p3352, %rd36529, 2210141511517208575;
	@%p3352 bra 	$L__BB3_3251;
	setp.ne.s64 	%p3353, %rd36529, 2210141511517208575;
	setp.lt.u64 	%p3354, %rd36528, -5044313057631688020;
	or.pred  	%p3355, %p3353, %p3354;
	mov.b64 	%rd36530, 7435674573564081700;
	@%p3355 bra 	$L__BB3_3252;
$L__BB3_3251:
	mov.b64 	%rd32857, -5044313057631688021;
	mov.b64 	%rd32858, 2210141511517208575;
	mov.b64 	%rd32859, 7435674573564081700;
	mov.b64 	%rd32860, 7239337960414712511;
	mov.b64 	%rd32861, 5412103778470702295;
	mov.b64 	%rd32862, 1873798617647539866;
	// begin inline asm
	sub.cc.u64 %rd36528, %rd36528, %rd32857;
subc.cc.u64 %rd36529, %rd36529, %rd32858;
subc.cc.u64 %rd32853, %rd32853, %rd32859;
subc.cc.u64 %rd32854, %rd32854, %rd32860;
subc.cc.u64 %rd32855, %rd32855, %rd32861;
subc.u64 %rd32856, %rd32856, %rd32862;

	// end inline asm
	mov.u64 	%rd36530, %rd32853;
	mov.u64 	%rd36531, %rd32854;
	mov.u64 	%rd36532, %rd32855;
	mov.u64 	%rd36533, %rd32856;
$L__BB3_3252:
	{ // callseq 55, 0
	.param .align 16 .b8 param0[96];
	st.param.v2.b64 	[param0], {%rd32483, %rd32484};
	st.param.v2.b64 	[param0+16], {%rd32485, %rd32486};
	st.param.v2.b64 	[param0+32], {%rd32487, %rd32488};
	st.param.v2.b64 	[param0+48], {%rd32489, %rd32490};
	st.param.v2.b64 	[param0+64], {%rd32491, %rd32492};
	st.param.v2.b64 	[param0+80], {%rd32493, %rd32494};
	.param .align 16 .b8 param1[96];
	st.param.v2.b64 	[param1], {%rd32735, %rd32736};
	st.param.v2.b64 	[param1+16], {%rd32737, %rd32738};
	st.param.v2.b64 	[param1+32], {%rd32739, %rd32740};
	st.param.v2.b64 	[param1+48], {%rd32741, %rd32742};
	st.param.v2.b64 	[param1+64], {%rd32743, %rd32744};
	st.param.v2.b64 	[param1+80], {%rd32745, %rd32746};
	.param .align 16 .b8 retval0[96];
	call.uni (retval0), 
	Fq2_mul, 
	(
	param0, 
	param1
	);
	ld.param.v2.b64 	{%rd32887, %rd32888}, [retval0];
	ld.param.v2.b64 	{%rd32889, %rd32890}, [retval0+16];
	ld.param.v2.b64 	{%rd32891, %rd32892}, [retval0+32];
	ld.param.v2.b64 	{%rd32893, %rd32894}, [retval0+48];
	ld.param.v2.b64 	{%rd32895, %rd32896}, [retval0+64];
	ld.param.v2.b64 	{%rd32897, %rd32898}, [retval0+80];
	} // callseq 55
	{ // callseq 56, 0
	.param .align 16 .b8 param0[96];
	st.param.v2.b64 	[param0], {%rd36522, %rd36523};
	st.param.v2.b64 	[param0+16], {%rd36524, %rd36525};
	st.param.v2.b64 	[param0+32], {%rd36526, %rd36527};
	st.param.v2.b64 	[param0+48], {%rd36528, %rd36529};
	st.param.v2.b64 	[param0+64], {%rd36530, %rd36531};
	st.param.v2.b64 	[param0+80], {%rd36532, %rd36533};
	.param .align 16 .b8 retval0[96];
	call.uni (retval0), 
	Fq2_sqr, 
	(
	param0
	);
	ld.param.v2.b64 	{%rd32899, %rd32900}, [retval0];
	ld.param.v2.b64 	{%rd32901, %rd32902}, [retval0+16];
	ld.param.v2.b64 	{%rd32903, %rd32904}, [retval0+32];
	ld.param.v2.b64 	{%rd32905, %rd32906}, [retval0+48];
	ld.param.v2.b64 	{%rd32907, %rd32908}, [retval0+64];
	ld.param.v2.b64 	{%rd32909, %rd32910}, [retval0+80];
	} // callseq 56
	mov.u64 	%rd36536, %rd32901;
	mov.u64 	%rd36538, %rd32903;
	mov.u64 	%rd36535, %rd32900;
	mov.u64 	%rd36537, %rd32902;
	mov.u64 	%rd36539, %rd32904;
	mov.u64 	%rd36534, %rd32899;
	// begin inline asm
	sub.cc.u64 %rd36534, %rd36534, %rd32747;
subc.cc.u64 %rd36535, %rd36535, %rd32748;
subc.cc.u64 %rd36536, %rd36536, %rd32749;
subc.cc.u64 %rd36537, %rd36537, %rd32750;
subc.cc.u64 %rd36538, %rd36538, %rd32751;
subc.u64 %rd36539, %rd36539, %rd32752;

	// end inline asm
	setp.gt.u64 	%p3356, %rd32904, %rd32752;
	@%p3356 bra 	$L__BB3_3263;
	setp.ge.u64 	%p3357, %rd32904, %rd32752;
	@%p3357 bra 	$L__BB3_3254;
	bra.uni 	$L__BB3_3262;
$L__BB3_3254:
	setp.gt.u64 	%p3358, %rd32903, %rd32751;
	@%p3358 bra 	$L__BB3_3263;
	setp.lt.u64 	%p3359, %rd32903, %rd32751;
	@%p3359 bra 	$L__BB3_3262;
	setp.gt.u64 	%p3360, %rd32902, %rd32750;
	@%p3360 bra 	$L__BB3_3263;
	setp.lt.u64 	%p3361, %rd32902, %rd32750;
	@%p3361 bra 	$L__BB3_3262;
	setp.gt.u64 	%p3362, %rd32901, %rd32749;
	@%p3362 bra 	$L__BB3_3263;
	setp.lt.u64 	%p3363, %rd32901, %rd32749;
	@%p3363 bra 	$L__BB3_3262;
	setp.gt.u64 	%p3364, %rd32900, %rd32748;
	@%p3364 bra 	$L__BB3_3263;
	setp.lt.u64 	%p3365, %rd32900, %rd32748;
	setp.lt.u64 	%p3366, %rd32899, %rd32747;
	or.pred  	%p3367, %p3365, %p3366;
	@%p3367 bra 	$L__BB3_3262;
	bra.uni 	$L__BB3_3263;
$L__BB3_3262:
	mov.b64 	%rd32917, -5044313057631688021;
	mov.b64 	%rd32918, 2210141511517208575;
	mov.b64 	%rd32919, 7435674573564081700;
	mov.b64 	%rd32920, 7239337960414712511;
	mov.b64 	%rd32921, 5412103778470702295;
	mov.b64 	%rd32922, 1873798617647539866;
	// begin inline asm
	add.cc.u64 %rd36534, %rd36534, %rd32917;
addc.cc.u64 %rd36535, %rd36535, %rd32918;
addc.cc.u64 %rd36536, %rd36536, %rd32919;
addc.cc.u64 %rd36537, %rd36537, %rd32920;
addc.cc.u64 %rd36538, %rd36538, %rd32921;
addc.u64 %rd36539, %rd36539, %rd32922;

	// end inline asm
$L__BB3_3263:
	mov.u64 	%rd36543, %rd32908;
	mov.u64 	%rd36545, %rd32910;
	mov.u64 	%rd36540, %rd32905;
	mov.u64 	%rd36542, %rd32907;
	mov.u64 	%rd36544, %rd32909;
	mov.u64 	%rd36541, %rd32906;
	// begin inline asm
	sub.cc.u64 %rd36540, %rd36540, %rd32753;
subc.cc.u64 %rd36541, %rd36541, %rd32754;
subc.cc.u64 %rd36542, %rd36542, %rd32755;
subc.cc.u64 %rd36543, %rd36543, %rd32756;
subc.cc.u64 %rd36544, %rd36544, %rd32757;
subc.u64 %rd36545, %rd36545, %rd32758;

	// end inline asm
	setp.gt.u64 	%p3368, %rd32910, %rd32758;
	@%p3368 bra 	$L__BB3_3274;
	setp.ge.u64 	%p3369, %rd32910, %rd32758;
	@%p3369 bra 	$L__BB3_3265;
	bra.uni 	$L__BB3_3273;
$L__BB3_3265:
	setp.gt.u64 	%p3370, %rd32909, %rd32757;
	@%p3370 bra 	$L__BB3_3274;
	setp.lt.u64 	%p3371, %rd32909, %rd32757;
	@%p3371 bra 	$L__BB3_3273;
	setp.gt.u64 	%p3372, %rd32908, %rd32756;
	@%p3372 bra 	$L__BB3_3274;
	setp.lt.u64 	%p3373, %rd32908, %rd32756;
	@%p3373 bra 	$L__BB3_3273;
	setp.gt.u64 	%p3374, %rd32907, %rd32755;
	@%p3374 bra 	$L__BB3_3274;
	setp.lt.u64 	%p3375, %rd32907, %rd32755;
	@%p3375 bra 	$L__BB3_3273;
	setp.gt.u64 	%p3376, %rd32906, %rd32754;
	@%p3376 bra 	$L__BB3_3274;
	setp.lt.u64 	%p3377, %rd32906, %rd32754;
	setp.lt.u64 	%p3378, %rd32905, %rd32753;
	or.pred  	%p3379, %p3377, %p3378;
	@%p3379 bra 	$L__BB3_3273;
	bra.uni 	$L__BB3_3274;
$L__BB3_3273:
	mov.b64 	%rd32953, -5044313057631688021;
	mov.b64 	%rd32954, 2210141511517208575;
	mov.b64 	%rd32955, 7435674573564081700;
	mov.b64 	%rd32956, 7239337960414712511;
	mov.b64 	%rd32957, 5412103778470702295;
	mov.b64 	%rd32958, 1873798617647539866;
	// begin inline asm
	add.cc.u64 %rd36540, %rd36540, %rd32953;
addc.cc.u64 %rd36541, %rd36541, %rd32954;
addc.cc.u64 %rd36542, %rd36542, %rd32955;
addc.cc.u64 %rd36543, %rd36543, %rd32956;
addc.cc.u64 %rd36544, %rd36544, %rd32957;
addc.u64 %rd36545, %rd36545, %rd32958;

	// end inline asm
$L__BB3_3274:
	mov.u64 	%rd36547, %rd36535;
	mov.u64 	%rd36549, %rd36537;
	mov.u64 	%rd36551, %rd36539;
	mov.u64 	%rd36546, %rd36534;
	mov.u64 	%rd36548, %rd36536;
	mov.u64 	%rd36550, %rd36538;
	// begin inline asm
	sub.cc.u64 %rd36546, %rd36546, %rd32887;
subc.cc.u64 %rd36547, %rd36547, %rd32888;
subc.cc.u64 %rd36548, %rd36548, %rd32889;
subc.cc.u64 %rd36549, %rd36549, %rd32890;
subc.cc.u64 %rd36550, %rd36550, %rd32891;
subc.u64 %rd36551, %rd36551, %rd32892;

	// end inline asm
	setp.gt.u64 	%p3380, %rd36539, %rd32892;
	@%p3380 bra 	$L__BB3_3285;
	setp.ge.u64 	%p3381, %rd36539, %rd32892;
	@%p3381 bra 	$L__BB3_3276;
	bra.uni 	$L__BB3_3284;
$L__BB3_3276:
	setp.gt.u64 	%p3382, %rd36538, %rd32891;
	@%p3382 bra 	$L__BB3_3285;
	setp.lt.u64 	%p3383, %rd36538, %rd32891;
	@%p3383 bra 	$L__BB3_3284;
	setp.gt.u64 	%p3384, %rd36537, %rd32890;
	@%p3384 bra 	$L__BB3_3285;
	setp.lt.u64 	%p3385, %rd36537, %rd32890;
	@%p3385 bra 	$L__BB3_3284;
	setp.gt.u64 	%p3386, %rd36536, %rd32889;
	@%p3386 bra 	$L__BB3_3285;
	setp.lt.u64 	%p3387, %rd36536, %rd32889;
	@%p3387 bra 	$L__BB3_3284;
	setp.gt.u64 	%p3388, %rd36535, %rd32888;
	@%p3388 bra 	$L__BB3_3285;
	setp.lt.u64 	%p3389, %rd36535, %rd32888;
	setp.lt.u64 	%p3390, %rd36534, %rd32887;
	or.pred  	%p3391, %p3389, %p3390;
	@%p3391 bra 	$L__BB3_3284;
	bra.uni 	$L__BB3_3285;
$L__BB3_3284:
	mov.b64 	%rd32989, -5044313057631688021;
	mov.b64 	%rd32990, 2210141511517208575;
	mov.b64 	%rd32991, 7435674573564081700;
	mov.b64 	%rd32992, 7239337960414712511;
	mov.b64 	%rd32993, 5412103778470702295;
	mov.b64 	%rd32994, 1873798617647539866;
	// begin inline asm
	add.cc.u64 %rd36546, %rd36546, %rd32989;
addc.cc.u64 %rd36547, %rd36547, %rd32990;
addc.cc.u64 %rd36548, %rd36548, %rd32991;
addc.cc.u64 %rd36549, %rd36549, %rd32992;
addc.cc.u64 %rd36550, %rd36550, %rd32993;
addc.u64 %rd36551, %rd36551, %rd32994;

	// end inline asm
$L__BB3_3285:
	mov.u64 	%rd36556, %rd36544;
	mov.u64 	%rd36553, %rd36541;
	mov.u64 	%rd36555, %rd36543;
	mov.u64 	%rd36557, %rd36545;
	mov.u64 	%rd36552, %rd36540;
	mov.u64 	%rd36554, %rd36542;
	// begin inline asm
	sub.cc.u64 %rd36552, %rd36552, %rd32893;
subc.cc.u64 %rd36553, %rd36553, %rd32894;
subc.cc.u64 %rd36554, %rd36554, %rd32895;
subc.cc.u64 %rd36555, %rd36555, %rd32896;
subc.cc.u64 %rd36556, %rd36556, %rd32897;
subc.u64 %rd36557, %rd36557, %rd32898;

	// end inline asm
	setp.gt.u64 	%p3392, %rd36545, %rd32898;
	@%p3392 bra 	$L__BB3_3296;
	setp.ge.u64 	%p3393, %rd36545, %rd32898;
	@%p3393 bra 	$L__BB3_3287;
	bra.uni 	$L__BB3_3295;
$L__BB3_3287:
	setp.gt.u64 	%p3394, %rd36544, %rd32897;
	@%p3394 bra 	$L__BB3_3296;
	setp.lt.u64 	%p3395, %rd36544, %rd32897;
	@%p3395 bra 	$L__BB3_3295;
	setp.gt.u64 	%p3396, %rd36543, %rd32896;
	@%p3396 bra 	$L__BB3_3296;
	setp.lt.u64 	%p3397, %rd36543, %rd32896;
	@%p3397 bra 	$L__BB3_3295;
	setp.gt.u64 	%p3398, %rd36542, %rd32895;
	@%p3398 bra 	$L__BB3_3296;
	setp.lt.u64 	%p3399, %rd36542, %rd32895;
	@%p3399 bra 	$L__BB3_3295;
	setp.gt.u64 	%p3400, %rd36541, %rd32894;
	@%p3400 bra 	$L__BB3_3296;
	setp.lt.u64 	%p3401, %rd36541, %rd32894;
	setp.lt.u64 	%p3402, %rd36540, %rd32893;
	or.pred  	%p3403, %p3401, %p3402;
	@%p3403 bra 	$L__BB3_3295;
	bra.uni 	$L__BB3_3296;
$L__BB3_3295:
	mov.b64 	%rd33025, -5044313057631688021;
	mov.b64 	%rd33026, 2210141511517208575;
	mov.b64 	%rd33027, 7435674573564081700;
	mov.b64 	%rd33028, 7239337960414712511;
	mov.b64 	%rd33029, 5412103778470702295;
	mov.b64 	%rd33030, 1873798617647539866;
	// begin inline asm
	add.cc.u64 %rd36552, %rd36552, %rd33025;
addc.cc.u64 %rd36553, %rd36553, %rd33026;
addc.cc.u64 %rd36554, %rd36554, %rd33027;
addc.cc.u64 %rd36555, %rd36555, %rd33028;
addc.cc.u64 %rd36556, %rd36556, %rd33029;
addc.u64 %rd36557, %rd36557, %rd33030;

	// end inline asm
$L__BB3_3296:
	mov.u64 	%rd36647, %rd36551;
	mov.u64 	%rd36642, %rd36546;
	mov.u64 	%rd36644, %rd36548;
	mov.u64 	%rd36646, %rd36550;
	mov.u64 	%rd36643, %rd36547;
	mov.u64 	%rd36645, %rd36549;
	// begin inline asm
	sub.cc.u64 %rd36642, %rd36642, %rd32887;
subc.cc.u64 %rd36643, %rd36643, %rd32888;
subc.cc.u64 %rd36644, %rd36644, %rd32889;
subc.cc.u64 %rd36645, %rd36645, %rd32890;
subc.cc.u64 %rd36646, %rd36646, %rd32891;
subc.u64 %rd36647, %rd36647, %rd32892;

	// end inline asm
	setp.gt.u64 	%p3404, %rd36551, %rd32892;
	@%p3404 bra 	$L__BB3_3307;
	setp.ge.u64 	%p3405, %rd36551, %rd32892;
	@%p3405 bra 	$L__BB3_3298;
	bra.uni 	$L__BB3_3306;
$L__BB3_3298:
	setp.gt.u64 	%p3406, %rd36550, %rd32891;
	@%p3406 bra 	$L__BB3_3307;
	setp.lt.u64 	%p3407, %rd36550, %rd32891;
	@%p3407 bra 	$L__BB3_3306;
	setp.gt.u64 	%p3408, %rd36549, %rd32890;
	@%p3408 bra 	$L__BB3_3307;
	setp.lt.u64 	%p3409, %rd36549, %rd32890;
	@%p3409 bra 	$L__BB3_3306;
	setp.gt.u64 	%p3410, %rd36548, %rd32889;
	@%p3410 bra 	$L__BB3_3307;
	setp.lt.u64 	%p3411, %rd36548, %rd32889;
	@%p3411 bra 	$L__BB3_3306;
	setp.gt.u64 	%p3412, %rd36547, %rd32888;
	@%p3412 bra 	$L__BB3_3307;
	setp.lt.u64 	%p3413, %rd36547, %rd32888;
	setp.lt.u64 	%p3414, %rd36546, %rd32887;
	or.pred  	%p3415, %p3413, %p3414;
	@%p3415 bra 	$L__BB3_3306;
	bra.uni 	$L__BB3_3307;
$L__BB3_3306:
	mov.b64 	%rd33061, -5044313057631688021;
	mov.b64 	%rd33062, 2210141511517208575;
	mov.b64 	%rd33063, 7435674573564081700;
	mov.b64 	%rd33064, 7239337960414712511;
	mov.b64 	%rd33065, 5412103778470702295;
	mov.b64 	%rd33066, 1873798617647539866;
	// begin inline asm
	add.cc.u64 %rd36642, %rd36642, %rd33061;
addc.cc.u64 %rd36643, %rd36643, %rd33062;
addc.cc.u64 %rd36644, %rd36644, %rd33063;
addc.cc.u64 %rd36645, %rd36645, %rd33064;
addc.cc.u64 %rd36646, %rd36646, %rd33065;
addc.u64 %rd36647, %rd36647, %rd33066;

	// end inline asm
$L__BB3_3307:
	mov.u64 	%rd36649, %rd36553;
	mov.u64 	%rd36651, %rd36555;
	mov.u64 	%rd36653, %rd36557;
	mov.u64 	%rd36648, %rd36552;
	mov.u64 	%rd36650, %rd36554;
	mov.u64 	%rd36652, %rd36556;
	// begin inline asm
	sub.cc.u64 %rd36648, %rd36648, %rd32893;
subc.cc.u64 %rd36649, %rd36649, %rd32894;
subc.cc.u64 %rd36650, %rd36650, %rd32895;
subc.cc.u64 %rd36651, %rd36651, %rd32896;
subc.cc.u64 %rd36652, %rd36652, %rd32897;
subc.u64 %rd36653, %rd36653, %rd32898;

	// end inline asm
	setp.gt.u64 	%p3416, %rd36557, %rd32898;
	@%p3416 bra 	$L__BB3_3318;
	setp.ge.u64 	%p3417, %rd36557, %rd32898;
	@%p3417 bra 	$L__BB3_3309;
	bra.uni 	$L__BB3_3317;
$L__BB3_3309:
	setp.gt.u64 	%p3418, %rd36556, %rd32897;
	@%p3418 bra 	$L__BB3_3318;
	setp.lt.u64 	%p3419, %rd36556, %rd32897;
	@%p3419 bra 	$L__BB3_3317;
	setp.gt.u64 	%p3420, %rd36555, %rd32896;
	@%p3420 bra 	$L__BB3_3318;
	setp.lt.u64 	%p3421, %rd36555, %rd32896;
	@%p3421 bra 	$L__BB3_3317;
	setp.gt.u64 	%p3422, %rd36554, %rd32895;
	@%p3422 bra 	$L__BB3_3318;
	setp.lt.u64 	%p3423, %rd36554, %rd32895;
	@%p3423 bra 	$L__BB3_3317;
	setp.gt.u64 	%p3424, %rd36553, %rd32894;
	@%p3424 bra 	$L__BB3_3318;
	setp.lt.u64 	%p3425, %rd36553, %rd32894;
	setp.lt.u64 	%p3426, %rd36552, %rd32893;
	or.pred  	%p3427, %p3425, %p3426;
	@%p3427 bra 	$L__BB3_3317;
	bra.uni 	$L__BB3_3318;
$L__BB3_3317:
	mov.b64 	%rd33097, -5044313057631688021;
	mov.b64 	%rd33098, 2210141511517208575;
	mov.b64 	%rd33099, 7435674573564081700;
	mov.b64 	%rd33100, 7239337960414712511;
	mov.b64 	%rd33101, 5412103778470702295;
	mov.b64 	%rd33102, 1873798617647539866;
	// begin inline asm
	add.cc.u64 %rd36648, %rd36648, %rd33097;
addc.cc.u64 %rd36649, %rd36649, %rd33098;
addc.cc.u64 %rd36650, %rd36650, %rd33099;
addc.cc.u64 %rd36651, %rd36651, %rd33100;
addc.cc.u64 %rd36652, %rd36652, %rd33101;
addc.u64 %rd36653, %rd36653, %rd33102;

	// end inline asm
$L__BB3_3318:
	mov.u64 	%rd36572, %rd32889;
	mov.u64 	%rd36574, %rd32891;
	mov.u64 	%rd36571, %rd32888;
	mov.u64 	%rd36573, %rd32890;
	mov.u64 	%rd36575, %rd32892;
	mov.u64 	%rd36570, %rd32887;
	// begin inline asm
	sub.cc.u64 %rd36570, %rd36570, %rd36642;
subc.cc.u64 %rd36571, %rd36571, %rd36643;
subc.cc.u64 %rd36572, %rd36572, %rd36644;
subc.cc.u64 %rd36573, %rd36573, %rd36645;
subc.cc.u64 %rd36574, %rd36574, %rd36646;
subc.u64 %rd36575, %rd36575, %rd36647;

	// end inline asm
	setp.gt.u64 	%p3428, %rd32892, %rd36647;
	@%p3428 bra 	$L__BB3_3329;
	setp.ge.u64 	%p3429, %rd32892, %rd36647;
	@%p3429 bra 	$L__BB3_3320;
	bra.uni 	$L__BB3_3328;
$L__BB3_3320:
	setp.gt.u64 	%p3430, %rd32891, %rd36646;
	@%p3430 bra 	$L__BB3_3329;
	setp.lt.u64 	%p3431, %rd32891, %rd36646;
	@%p3431 bra 	$L__BB3_3328;
	setp.gt.u64 	%p3432, %rd32890, %rd36645;
	@%p3432 bra 	$L__BB3_3329;
	setp.lt.u64 	%p3433, %rd32890, %rd36645;
	@%p3433 bra 	$L__BB3_3328;
	setp.gt.u64 	%p3434, %rd32889, %rd36644;
	@%p3434 bra 	$L__BB3_3329;
	setp.lt.u64 	%p3435, %rd32889, %rd36644;
	@%p3435 bra 	$L__BB3_3328;
	setp.gt.u64 	%p3436, %rd32888, %rd36643;
	@%p3436 bra 	$L__BB3_3329;
	setp.lt.u64 	%p3437, %rd32888, %rd36643;
	setp.lt.u64 	%p3438, %rd32887, %rd36642;
	or.pred  	%p3439, %p3437, %p3438;
	@%p3439 bra 	$L__BB3_3328;
	bra.uni 	$L__BB3_3329;
$L__BB3_3328:
	mov.b64 	%rd33133, -5044313057631688021;
	mov.b64 	%rd33134, 2210141511517208575;
	mov.b64 	%rd33135, 7435674573564081700;
	mov.b64 	%rd33136, 7239337960414712511;
	mov.b64 	%rd33137, 5412103778470702295;
	mov.b64 	%rd33138, 1873798617647539866;
	// begin inline asm
	add.cc.u64 %rd36570, %rd36570, %rd33133;
addc.cc.u64 %rd36571, %rd36571, %rd33134;
addc.cc.u64 %rd36572, %rd36572, %rd33135;
addc.cc.u64 %rd36573, %rd36573, %rd33136;
addc.cc.u64 %rd36574, %rd36574, %rd33137;
addc.u64 %rd36575, %rd36575, %rd33138;

	// end inline asm
$L__BB3_3329:
	mov.u64 	%rd36577, %rd32894;
	mov.u64 	%rd36579, %rd32896;
	mov.u64 	%rd36581, %rd32898;
	mov.u64 	%rd36576, %rd32893;
	mov.u64 	%rd36578, %rd32895;
	mov.u64 	%rd36580, %rd32897;
	// begin inline asm
	sub.cc.u64 %rd36576, %rd36576, %rd36648;
subc.cc.u64 %rd36577, %rd36577, %rd36649;
subc.cc.u64 %rd36578, %rd36578, %rd36650;
subc.cc.u64 %rd36579, %rd36579, %rd36651;
subc.cc.u64 %rd36580, %rd36580, %rd36652;
subc.u64 %rd36581, %rd36581, %rd36653;

	// end inline asm
	setp.gt.u64 	%p3440, %rd32898, %rd36653;
	@%p3440 bra 	$L__BB3_3340;
	setp.ge.u64 	%p3441, %rd32898, %rd36653;
	@%p3441 bra 	$L__BB3_3331;
	bra.uni 	$L__BB3_3339;
$L__BB3_3331:
	setp.gt.u64 	%p3442, %rd32897, %rd36652;
	@%p3442 bra 	$L__BB3_3340;
	setp.lt.u64 	%p3443, %rd32897, %rd36652;
	@%p3443 bra 	$L__BB3_3339;
	setp.gt.u64 	%p3444, %rd32896, %rd36651;
	@%p3444 bra 	$L__BB3_3340;
	setp.lt.u64 	%p3445, %rd32896, %rd36651;
	@%p3445 bra 	$L__BB3_3339;
	setp.gt.u64 	%p3446, %rd32895, %rd36650;
	@%p3446 bra 	$L__BB3_3340;
	setp.lt.u64 	%p3447, %rd32895, %rd36650;
	@%p3447 bra 	$L__BB3_3339;
	setp.gt.u64 	%p3448, %rd32894, %rd36649;
	@%p3448 bra 	$L__BB3_3340;
	setp.lt.u64 	%p3449, %rd32894, %rd36649;
	setp.lt.u64 	%p3450, %rd32893, %rd36648;
	or.pred  	%p3451, %p3449, %p3450;
	@%p3451 bra 	$L__BB3_3339;
	bra.uni 	$L__BB3_3340;
$L__BB3_3339:
	mov.b64 	%rd33169, -5044313057631688021;
	mov.b64 	%rd33170, 2210141511517208575;
	mov.b64 	%rd33171, 7435674573564081700;
	mov.b64 	%rd33172, 7239337960414712511;
	mov.b64 	%rd33173, 5412103778470702295;
	mov.b64 	%rd33174, 1873798617647539866;
	// begin inline asm
	add.cc.u64 %rd36576, %rd36576, %rd33169;
addc.cc.u64 %rd36577, %rd36577, %rd33170;
addc.cc.u64 %rd36578, %rd36578, %rd33171;
addc.cc.u64 %rd36579, %rd36579, %rd33172;
addc.cc.u64 %rd36580, %rd36580, %rd33173;
addc.u64 %rd36581, %rd36581, %rd33174;

	// end inline asm
$L__BB3_3340:
	{ // callseq 57, 0
	.param .align 16 .b8 param0[96];
	st.param.v2.b64 	[param0], {%rd36570, %rd36571};
	st.param.v2.b64 	[param0+16], {%rd36572, %rd36573};
	st.param.v2.b64 	[param0+32], {%rd36574, %rd36575};
	st.param.v2.b64 	[param0+48], {%rd36576, %rd36577};
	st.param.v2.b64 	[param0+64], {%rd36578, %rd36579};
	st.param.v2.b64 	[param0+80], {%rd36580, %rd36581};
	.param .align 16 .b8 param1[96];
	st.param.v2.b64 	[param1], {%rd36522, %rd36523};
	st.param.v2.b64 	[param1+16], {%rd36524, %rd36525};
	st.param.v2.b64 	[param1+32], {%rd36526, %rd36527};
	st.param.v2.b64 	[param1+48], {%rd36528, %rd36529};
	st.param.v2.b64 	[param1+64], {%rd36530, %rd36531};
	st.param.v2.b64 	[param1+80], {%rd36532, %rd36533};
	.param .align 16 .b8 retval0[96];
	call.uni (retval0), 
	Fq2_mul, 
	(
	param0, 
	param1
	);
	ld.param.v2.b64 	{%rd33181, %rd33182}, [retval0];
	ld.param.v2.b64 	{%rd33183, %rd33184}, [retval0+16];
	ld.param.v2.b64 	{%rd33185, %rd33186}, [retval0+32];
	ld.param.v2.b64 	{%rd33187, %rd33188}, [retval0+48];
	ld.param.v2.b64 	{%rd33189, %rd33190}, [retval0+64];
	ld.param.v2.b64 	{%rd33191, %rd33192}, [retval0+80];
	} // callseq 57
	{ // callseq 58, 0
	.param .align 16 .b8 param0[96];
	st.param.v2.b64 	[param0], {%rd32536, %rd32537};
	st.param.v2.b64 	[param0+16], {%rd32538, %rd32539};
	st.param.v2.b64 	[param0+32], {%rd32540, %rd32541};
	st.param.v2.b64 	[param0+48], {%rd32542, %rd32543};
	st.param.v2.b64 	[param0+64], {%rd32544, %rd32545};
	st.param.v2.b64 	[param0+80], {%rd32546, %rd32547};
	.param .align 16 .b8 param1[96];
	st.param.v2.b64 	[param1], {%rd32747, %rd32748};
	st.param.v2.b64 	[param1+16], {%rd32749, %rd32750};
	st.param.v2.b64 	[param1+32], {%rd32751, %rd32752};
	st.param.v2.b64 	[param1+48], {%rd32753, %rd32754};
	st.param.v2.b64 	[param1+64], {%rd32755, %rd32756};
	st.param.v2.b64 	[param1+80], {%rd32757, %rd32758};
	.param .align 16 .b8 retval0[96];
	call.uni (retval0), 
	Fq2_mul, 
	(
	param0, 
	param1
	);
	ld.param.v2.b64 	{%rd33193, %rd33194}, [retval0];
	ld.param.v2.b64 	{%rd33195, %rd33196}, [retval0+16];
	ld.param.v2.b64 	{%rd33197, %rd33198}, [retval0+32];
	ld.param.v2.b64 	{%rd33199, %rd33200}, [retval0+48];
	ld.param.v2.b64 	{%rd33201, %rd33202}, [retval0+64];
	ld.param.v2.b64 	{%rd33203, %rd33204}, [retval0+80];
	} // callseq 58
	mov.b64 	{%r1763, %r1764}, %rd33198;
	mov.b64 	{%r1765, %r1766}, %rd33197;
	shf.l.wrap.b32 	%r1767, %r1766, %r1763, 1;
	shf.l.wrap.b32 	%r1768, %r1763, %r1764, 1;
	mov.b64 	%rd33226, {%r1767, %r1768};
	mov.b64 	{%r1769, %r1770}, %rd33196;
	shf.l.wrap.b32 	%r1771, %r1770, %r1765, 1;
	shf.l.wrap.b32 	%r1772, %r1765, %r1766, 1;
	mov.b64 	%rd33225, {%r1771, %r1772};
	mov.b64 	{%r1773, %r1774}, %rd33195;
	shf.l.wrap.b32 	%r1775, %r1774, %r1769, 1;
	shf.l.wrap.b32 	%r1776, %r1769, %r1770, 1;
	mov.b64 	%rd33224, {%r1775, %r1776};
	mov.b64 	{%r1777, %r1778}, %rd33194;
	shf.l.wrap.b32 	%r1779, %r1778, %r1773, 1;
	shf.l.wrap.b32 	%r1780, %r1773, %r1774, 1;
	mov.b64 	%rd33223, {%r1779, %r1780};
	mov.b64 	{%r1781, %r1782}, %rd33193;
	shf.l.wrap.b32 	%r1783, %r1782, %r1777, 1;
	shf.l.wrap.b32 	%r1784, %r1777, %r1778, 1;
	mov.b64 	%rd36583, {%r1783, %r1784};
	shl.b64 	%rd36582, %rd33193, 1;
	setp.gt.u64 	%p3452, %rd33226, 1873798617647539866;
	@%p3452 bra 	$L__BB3_3350;
	setp.eq.s64 	%p3453, %rd33226, 1873798617647539866;
	mov.u64 	%rd36584, %rd33223;
	mov.u64 	%rd36585, %rd33224;
	mov.u64 	%rd36586, %rd33225;
	mov.u64 	%rd36587, %rd33226;
	@%p3453 bra 	$L__BB3_3342;
	bra.uni 	$L__BB3_3351;
$L__BB3_3342:
	setp.gt.u64 	%p3454, %rd33225, 5412103778470702295;
	@%p3454 bra 	$L__BB3_3350;
	setp.ne.s64 	%p3455, %rd33225, 5412103778470702295;
	mov.b64 	%rd36587, 1873798617647539866;
	mov.u64 	%rd36584, %rd33223;
	mov.u64 	%rd36585, %rd33224;
	mov.u64 	%rd36586, %rd33225;
	@%p3455 bra 	$L__BB3_3351;
	setp.gt.u64 	%p3456, %rd33224, 7239337960414712511;
	@%p3456 bra 	$L__BB3_3350;
	setp.ne.s64 	%p3457, %rd33224, 7239337960414712511;
	mov.b64 	%rd36586, 5412103778470702295;
	mov.u64 	%rd36584, %rd33223;
	mov.u64 	%rd36585, %rd33224;
	@%p3457 bra 	$L__BB3_3351;
	setp.gt.u64 	%p3458, %rd33223, 7435674573564081700;
	@%p3458 bra 	$L__BB3_3350;
	setp.ne.s64 	%p3459, %rd33223, 7435674573564081700;
	mov.b64 	%rd36585, 7239337960414712511;
	mov.u64 	%rd36584, %rd33223;
	@%p3459 bra 	$L__BB3_3351;
	setp.gt.u64 	%p3460, %rd36583, 2210141511517208575;
	@%p3460 bra 	$L__BB3_3350;
	setp.ne.s64 	%p3461, %rd36583, 2210141511517208575;
	setp.lt.u64 	%p3462, %rd36582, -5044313057631688020;
	or.pred  	%p3463, %p3461, %p3462;
	mov.b64 	%rd36584, 7435674573564081700;
	@%p3463 bra 	$L__BB3_3351;
$L__BB3_3350:
	mov.b64 	%rd33227, -5044313057631688021;
	mov.b64 	%rd33228, 2210141511517208575;
	mov.b64 	%rd33229, 7435674573564081700;
	mov.b64 	%rd33230, 7239337960414712511;
	mov.b64 	%rd33231, 5412103778470702295;
	mov.b64 	%rd33232, 1873798617647539866;
	// begin inline asm
	sub.cc.u64 %rd36582, %rd36582, %rd33227;
subc.cc.u64 %rd36583, %rd36583, %rd33228;
subc.cc.u64 %rd33223, %rd33223, %rd33229;
subc.cc.u64 %rd33224, %rd33224, %rd33230;
subc.cc.u64 %rd33225, %rd33225, %rd33231;
subc.u64 %rd33226, %rd33226, %rd33232;

	// end inline asm
	mov.u64 	%rd36584, %rd33223;
	mov.u64 	%rd36585, %rd33224;
	mov.u64 	%rd36586, %rd33225;
	mov.u64 	%rd36587, %rd33226;
$L__BB3_3351:
	mov.b64 	{%r1785, %r1786}, %rd33204;
	mov.b64 	{%r1787, %r1788}, %rd33203;
	shf.l.wrap.b32 	%r1789, %r1788, %r1785, 1;
	shf.l.wrap.b32 	%r1790, %r1785, %r1786, 1;
	mov.b64 	%rd33254, {%r1789, %r1790};
	mov.b64 	{%r1791, %r1792}, %rd33202;
	shf.l.wrap.b32 	%r1793, %r1792, %r1787, 1;
	shf.l.wrap.b32 	%r1794, %r1787, %r1788, 1;
	mov.b64 	%rd33253, {%r1793, %r1794};
	mov.b64 	{%r1795, %r1796}, %rd33201;
	shf.l.wrap.b32 	%r1797, %r1796, %r1791, 1;
	shf.l.wrap.b32 	%r1798, %r1791, %r1792, 1;
	mov.b64 	%rd33252, {%r1797, %r1798};
	mov.b64 	{%r1799, %r1800}, %rd33200;
	shf.l.wrap.b32 	%r1801, %r1800, %r1795, 1;
	shf.l.wrap.b32 	%r1802, %r1795, %r1796, 1;
	mov.b64 	%rd33251, {%r1801, %r1802};
	mov.b64 	{%r1803, %r1804}, %rd33199;
	shf.l.wrap.b32 	%r1805, %r1804, %r1799, 1;
	shf.l.wrap.b32 	%r1806, %r1799, %r1800, 1;
	mov.b64 	%rd36589, {%r1805, %r1806};
	shl.b64 	%rd36588, %rd33199, 1;
	setp.gt.u64 	%p3464, %rd33254, 1873798617647539866;
	@%p3464 bra 	$L__BB3_3361;
	setp.eq.s64 	%p3465, %rd33254, 1873798617647539866;
	mov.u64 	%rd36590, %rd33251;
	mov.u64 	%rd36591, %rd33252;
	mov.u64 	%rd36592, %rd33253;
	mov.u64 	%rd36593, %rd33254;
	@%p3465 bra 	$L__BB3_3353;
	bra.uni 	$L__BB3_3362;
$L__BB3_3353:
	setp.gt.u64 	%p3466, %rd33253, 5412103778470702295;
	@%p3466 bra 	$L__BB3_3361;
	setp.ne.s64 	%p3467, %rd33253, 5412103778470702295;
	mov.b64 	%rd36593, 1873798617647539866;
	mov.u64 	%rd36590, %rd33251;
	mov.u64 	%rd36591, %rd33252;
	mov.u64 	%rd36592, %rd33253;
	@%p3467 bra 	$L__BB3_3362;
	setp.gt.u64 	%p3468, %rd33252, 7239337960414712511;
	@%p3468 bra 	$L__BB3_3361;
	setp.ne.s64 	%p3469, %rd33252, 7239337960414712511;
	mov.b64 	%rd36592, 5412103778470702295;
	mov.u64 	%rd36590, %rd33251;
	mov.u64 	%rd36591, %rd33252;
	@%p3469 bra 	$L__BB3_3362;
	setp.gt.u64 	%p3470, %rd33251, 7435674573564081700;
	@%p3470 bra 	$L__BB3_3361;
	setp.ne.s64 	%p3471, %rd33251, 7435674573564081700;
	mov.b64 	%rd36591, 7239337960414712511;
	mov.u64 	%rd36590, %rd33251;
	@%p3471 bra 	$L__BB3_3362;
	setp.gt.u64 	%p3472, %rd36589, 2210141511517208575;
	@%p3472 bra 	$L__BB3_3361;
	setp.ne.s64 	%p3473, %rd36589, 2210141511517208575;
	setp.lt.u64 	%p3474, %rd36588, -5044313057631688020;
	or.pred  	%p3475, %p3473, %p3474;
	mov.b64 	%rd36590, 7435674573564081700;
	@%p3475 bra 	$L__BB3_3362;
$L__BB3_3361:
	mov.b64 	%rd33255, -5044313057631688021;
	mov.b64 	%rd33256, 2210141511517208575;
	mov.b64 	%rd33257, 7435674573564081700;
	mov.b64 	%rd33258, 7239337960414712511;
	mov.b64 	%rd33259, 5412103778470702295;
	mov.b64 	%rd33260, 1873798617647539866;
	// begin inline asm
	sub.cc.u64 %rd36588, %rd36588, %rd33255;
subc.cc.u64 %rd36589, %rd36589, %rd33256;
subc.cc.u64 %rd33251, %rd33251, %rd33257;
subc.cc.u64 %rd33252, %rd33252, %rd33258;
subc.cc.u64 %rd33253, %rd33253, %rd33259;
subc.u64 %rd33254, %rd33254, %rd33260;

	// end inline asm
	mov.u64 	%rd36590, %rd33251;
	mov.u64 	%rd36591, %rd33252;
	mov.u64 	%rd36592, %rd33253;
	mov.u64 	%rd36593, %rd33254;
$L__BB3_3362:
	mov.u64 	%rd36655, %rd33182;
	mov.u64 	%rd36657, %rd33184;
	mov.u64 	%rd36659, %rd33186;
	mov.u64 	%rd36654, %rd33181;
	mov.u64 	%rd36656, %rd33183;
	mov.u64 	%rd36658, %rd33185;
	// begin inline asm
	sub.cc.u64 %rd36654, %rd36654, %rd36582;
subc.cc.u64 %rd36655, %rd36655, %rd36583;
subc.cc.u64 %rd36656, %rd36656, %rd36584;
subc.cc.u64 %rd36657, %rd36657, %rd36585;
subc.cc.u64 %rd36658, %rd36658, %rd36586;
subc.u64 %rd36659, %rd36659, %rd36587;

	// end inline asm
	setp.gt.u64 	%p3476, %rd33186, %rd36587;
	@%p3476 bra 	$L__BB3_3373;
	setp.ge.u64 	%p3477, %rd33186, %rd36587;
	@%p3477 bra 	$L__BB3_3364;
	bra.uni 	$L__BB3_3372;
$L__BB3_3364:
	setp.gt.u64 	%p3478, %rd33185, %rd36586;
	@%p3478 bra 	$L__BB3_3373;
	setp.lt.u64 	%p3479, %rd33185, %rd36586;
	@%p3479 bra 	$L__BB3_3372;
	setp.gt.u64 	%p3480, %rd33184, %rd36585;
	@%p3480 bra 	$L__BB3_3373;
	setp.lt.u64 	%p3481, %rd33184, %rd36585;
	@%p3481 bra 	$L__BB3_3372;
	setp.gt.u64 	%p3482, %rd33183, %rd36584;
	@%p3482 bra 	$L__BB3_3373;
	setp.lt.u64 	%p3483, %rd33183, %rd36584;
	@%p3483 bra 	$L__BB3_3372;
	setp.gt.u64 	%p3484, %rd33182, %rd36583;
	@%p3484 bra 	$L__BB3_3373;
	setp.lt.u64 	%p3485, %rd33182, %rd36583;
	setp.lt.u64 	%p3486, %rd33181, %rd36582;
	or.pred  	%p3487, %p3485, %p3486;
	@%p3487 bra 	$L__BB3_3372;
	bra.uni 	$L__BB3_3373;
$L__BB3_3372:
	mov.b64 	%rd33291, -5044313057631688021;
	mov.b64 	%rd33292, 2210141511517208575;
	mov.b64 	%rd33293, 7435674573564081700;
	mov.b64 	%rd33294, 7239337960414712511;
	mov.b64 	%rd33295, 5412103778470702295;
	mov.b64 	%rd33296, 1873798617647539866;
	// begin inline asm
	add.cc.u64 %rd36654, %rd36654, %rd33291;
addc.cc.u64 %rd36655, %rd36655, %rd33292;
addc.cc.u64 %rd36656, %rd36656, %rd33293;
addc.cc.u64 %rd36657, %rd36657, %rd33294;
addc.cc.u64 %rd36658, %rd36658, %rd33295;
addc.u64 %rd36659, %rd36659, %rd33296;

	// end inline asm
$L__BB3_3373:
	mov.u64 	%rd36662, %rd33189;
	mov.u64 	%rd36664, %rd33191;
	mov.u64 	%rd36661, %rd33188;
	mov.u64 	%rd36663, %rd33190;
	mov.u64 	%rd36665, %rd33192;
	mov.u64 	%rd36660, %rd33187;
	// begin inline asm
	sub.cc.u64 %rd36660, %rd36660, %rd36588;
subc.cc.u64 %rd36661, %rd36661, %rd36589;
subc.cc.u64 %rd36662, %rd36662, %rd36590;
subc.cc.u64 %rd36663, %rd36663, %rd36591;
subc.cc.u64 %rd36664, %rd36664, %rd36592;
subc.u64 %rd36665, %rd36665, %rd36593;

	// end inline asm
	setp.gt.u64 	%p3488, %rd33192, %rd36593;
	@%p3488 bra 	$L__BB3_3384;
	setp.ge.u64 	%p3489, %rd33192, %rd36593;
	@%p3489 bra 	$L__BB3_3375;
	bra.uni 	$L__BB3_3383;
$L__BB3_3375:
	setp.gt.u64 	%p3490, %rd33191, %rd36592;
	@%p3490 bra 	$L__BB3_3384;
	setp.lt.u64 	%p3491, %rd33191, %rd36592;
	@%p3491 bra 	$L__BB3_3383;
	setp.gt.u64 	%p3492, %rd33190, %rd36591;
	@%p3492 bra 	$L__BB3_3384;
	setp.lt.u64 	%p3493, %rd33190, %rd36591;
	@%p3493 bra 	$L__BB3_3383;
	setp.gt.u64 	%p3494, %rd33189, %rd36590;
	@%p3494 bra 	$L__BB3_3384;
	setp.lt.u64 	%p3495, %rd33189, %rd36590;
	@%p3495 bra 	$L__BB3_3383;
	setp.gt.u64 	%p3496, %rd33188, %rd36589;
	@%p3496 bra 	$L__BB3_3384;
	setp.lt.u64 	%p3497, %rd33188, %rd36589;
	setp.lt.u64 	%p3498, %rd33187, %rd36588;
	or.pred  	%p3499, %p3497, %p3498;
	@%p3499 bra 	$L__BB3_3383;
	bra.uni 	$L__BB3_3384;
$L__BB3_3383:
	mov.b64 	%rd33327, -5044313057631688021;
	mov.b64 	%rd33328, 2210141511517208575;
	mov.b64 	%rd33329, 7435674573564081700;
	mov.b64 	%rd33330, 7239337960414712511;
	mov.b64 	%rd33331, 5412103778470702295;
	mov.b64 	%rd33332, 1873798617647539866;
	// begin inline asm
	add.cc.u64 %rd36660, %rd36660, %rd33327;
addc.cc.u64 %rd36661, %rd36661, %rd33328;
addc.cc.u64 %rd36662, %rd36662, %rd33329;
addc.cc.u64 %rd36663, %rd36663, %rd33330;
addc.cc.u64 %rd36664, %rd36664, %rd33331;
addc.u64 %rd36665, %rd36665, %rd33332;

	// end inline asm
$L__BB3_3384:
	// begin inline asm
	add.cc.u64 %rd36606, %rd36606, %rd36312;
addc.cc.u64 %rd36607, %rd36607, %rd36313;
addc.cc.u64 %rd33341, %rd33341, %rd36314;
addc.cc.u64 %rd33342, %rd33342, %rd36315;
addc.cc.u64 %rd33343, %rd33343, %rd36316;
addc.u64 %rd33344, %rd33344, %rd36317;

	// end inline asm
	setp.gt.u64 	%p3500, %rd33344, 1873798617647539866;
	@%p3500 bra 	$L__BB3_3394;
	setp.eq.s64 	%p3501, %rd33344, 1873798617647539866;
	mov.u64 	%rd36608, %rd33341;
	mov.u64 	%rd36609, %rd33342;
	mov.u64 	%rd36610, %rd33343;
	mov.u64 	%rd36611, %rd33344;
	@%p3501 bra 	$L__BB3_3386;
	bra.uni 	$L__BB3_3395;
$L__BB3_3386:
	setp.gt.u64 	%p3502, %rd33343, 5412103778470702295;
	@%p3502 bra 	$L__BB3_3394;
	setp.ne.s64 	%p3503, %rd33343, 5412103778470702295;
	mov.b64 	%rd36611, 1873798617647539866;
	mov.u64 	%rd36608, %rd33341;
	mov.u64 	%rd36609, %rd33342;
	mov.u64 	%rd36610, %rd33343;
	@%p3503 bra 	$L__BB3_3395;
	setp.gt.u64 	%p3504, %rd33342, 7239337960414712511;
	@%p3504 bra 	$L__BB3_3394;
	setp.ne.s64 	%p3505, %rd33342, 7239337960414712511;
	mov.b64 	%rd36610, 5412103778470702295;
	mov.u64 	%rd36608, %rd33341;
	mov.u64 	%rd36609, %rd33342;
	@%p3505 bra 	$L__BB3_3395;
	setp.gt.u64 	%p3506, %rd33341, 7435674573564081700;
	@%p3506 bra 	$L__BB3_3394;
	setp.ne.s64 	%p3507, %rd33341, 7435674573564081700;
	mov.b64 	%rd36609, 7239337960414712511;
	mov.u64 	%rd36608, %rd33341;
	@%p3507 bra 	$L__BB3_3395;
	setp.gt.u64 	%p3508, %rd36607, 2210141511517208575;
	@%p3508 bra 	$L__BB3_3394;
	setp.ne.s64 	%p3509, %rd36607, 2210141511517208575;
	setp.lt.u64 	%p3510, %rd36606, -5044313057631688021;
	or.pred  	%p3511, %p3509, %p3510;
	mov.b64 	%rd36608, 7435674573564081700;
	@%p3511 bra 	$L__BB3_3395;
$L__BB3_3394:
	mov.b64 	%rd33373, -5044313057631688021;
	mov.b64 	%rd33374, 2210141511517208575;
	mov.b64 	%rd33375, 7435674573564081700;
	mov.b64 	%rd33376, 7239337960414712511;
	mov.b64 	%rd33377, 5412103778470702295;
	mov.b64 	%rd33378, 1873798617647539866;
	// begin inline asm
	sub.cc.u64 %rd36606, %rd36606, %rd33373;
subc.cc.u64 %rd36607, %rd36607, %rd33374;
subc.cc.u64 %rd33341, %rd33341, %rd33375;
subc.cc.u64 %rd33342, %rd33342, %rd33376;
subc.cc.u64 %rd33343, %rd33343, %rd33377;
subc.u64 %rd33344, %rd33344, %rd33378;

	// end inline asm
	mov.u64 	%rd36608, %rd33341;
	mov.u64 	%rd36609, %rd33342;
	mov.u64 	%rd36610, %rd33343;
	mov.u64 	%rd36611, %rd33344;
$L__BB3_3395:
	// begin inline asm
	add.cc.u64 %rd36612, %rd36612, %rd36318;
addc.cc.u64 %rd36613, %rd36613, %rd36319;
addc.cc.u64 %rd33387, %rd33387, %rd36320;
addc.cc.u64 %rd33388, %rd33388, %rd36321;
addc.cc.u64 %rd33389, %rd33389, %rd36322;
addc.u64 %rd33390, %rd33390, %rd36323;

	// end inline asm
	setp.gt.u64 	%p3512, %rd33390, 1873798617647539866;
	@%p3512 bra 	$L__BB3_3405;
	setp.eq.s64 	%p3513, %rd33390, 1873798617647539866;
	mov.u64 	%rd36614, %rd33387;
	mov.u64 	%rd36615, %rd33388;
	mov.u64 	%rd36616, %rd33389;
	mov.u64 	%rd36617, %rd33390;
	@%p3513 bra 	$L__BB3_3397;
	bra.uni 	$L__BB3_3406;
$L__BB3_3397:
	setp.gt.u64 	%p3514, %rd33389, 5412103778470702295;
	@%p3514 bra 	$L__BB3_3405;
	setp.ne.s64 	%p3515, %rd33389, 5412103778470702295;
	mov.b64 	%rd36617, 1873798617647539866;
	mov.u64 	%rd36614, %rd33387;
	mov.u64 	%rd36615, %rd33388;
	mov.u64 	%rd36616, %rd33389;
	@%p3515 bra 	$L__BB3_3406;
	setp.gt.u64 	%p3516, %rd33388, 7239337960414712511;
	@%p3516 bra 	$L__BB3_3405;
	setp.ne.s64 	%p3517, %rd33388, 7239337960414712511;
	mov.b64 	%rd36616, 5412103778470702295;
	mov.u64 	%rd36614, %rd33387;
	mov.u64 	%rd36615, %rd33388;
	@%p3517 bra 	$L__BB3_3406;
	setp.gt.u64 	%p3518, %rd33387, 7435674573564081700;
	@%p3518 bra 	$L__BB3_3405;
	setp.ne.s64 	%p3519, %rd33387, 7435674573564081700;
	mov.b64 	%rd36615, 7239337960414712511;
	mov.u64 	%rd36614, %rd33387;
	@%p3519 bra 	$L__BB3_3406;
	setp.gt.u64 	%p3520, %rd36613, 2210141511517208575;
	@%p3520 bra 	$L__BB3_3405;
	setp.ne.s64 	%p3521, %rd36613, 2210141511517208575;
	setp.lt.u64 	%p3522, %rd36612, -5044313057631688021;
	or.pred  	%p3523, %p3521, %p3522;
	mov.b64 	%rd36614, 7435674573564081700;
	@%p3523 bra 	$L__BB3_3406;
$L__BB3_3405:
	mov.b64 	%rd33419, -5044313057631688021;
	mov.b64 	%rd33420, 2210141511517208575;
	mov.b64 	%rd33421, 7435674573564081700;
	mov.b64 	%rd33422, 7239337960414712511;
	mov.b64 	%rd33423, 5412103778470702295;
	mov.b64 	%rd33424, 1873798617647539866;
	// begin inline asm
	sub.cc.u64 %rd36612, %rd36612, %rd33419;
subc.cc.u64 %rd36613, %rd36613, %rd33420;
subc.cc.u64 %rd33387, %rd33387, %rd33421;
subc.cc.u64 %rd33388, %rd33388, %rd33422;
subc.cc.u64 %rd33389, %rd33389, %rd33423;
subc.u64 %rd33390, %rd33390, %rd33424;

	// end inline asm
	mov.u64 	%rd36614, %rd33387;
	mov.u64 	%rd36615, %rd33388;
	mov.u64 	%rd36616, %rd33389;
	mov.u64 	%rd36617, %rd33390;
$L__BB3_3406:
	{ // callseq 59, 0
	.param .align 16 .b8 param0[96];
	st.param.v2.b64 	[param0], {%rd36606, %rd36607};
	st.param.v2.b64 	[param0+16], {%rd36608, %rd36609};
	st.param.v2.b64 	[param0+32], {%rd36610, %rd36611};
	st.param.v2.b64 	[param0+48], {%rd36612, %rd36613};
	st.param.v2.b64 	[param0+64], {%rd36614, %rd36615};
	st.param.v2.b64 	[param0+80], {%rd36616, %rd36617};
	.param .align 16 .b8 retval0[96];
	call.uni (retval0), 
	Fq2_sqr, 
	(
	param0
	);
	ld.param.v2.b64 	{%rd33449, %rd33450}, [retval0];
	ld.param.v2.b64 	{%rd33451, %rd33452}, [retval0+16];
	ld.param.v2.b64 	{%rd33453, %rd33454}, [retval0+32];
	ld.param.v2.b64 	{%rd33455, %rd33456}, [retval0+48];
	ld.param.v2.b64 	{%rd33457, %rd33458}, [retval0+64];
	ld.param.v2.b64 	{%rd33459, %rd33460}, [retval0+80];
	} // callseq 59
	mov.u64 	%rd36619, %rd33450;
	mov.u64 	%rd36621, %rd33452;
	mov.u64 	%rd36623, %rd33454;
	mov.u64 	%rd36618, %rd33449;
	mov.u64 	%rd36620, %rd33451;
	mov.u64 	%rd36622, %rd33453;
	// begin inline asm
	sub.cc.u64 %rd36618, %rd36618, %rd32459;
subc.cc.u64 %rd36619, %rd36619, %rd32460;
subc.cc.u64 %rd36620, %rd36620, %rd32461;
subc.cc.u64 %rd36621, %rd36621, %rd32462;
subc.cc.u64 %rd36622, %rd36622, %rd32463;
subc.u64 %rd36623, %rd36623, %rd32464;

	// end inline asm
	setp.gt.u64 	%p3524, %rd33454, %rd32464;
	@%p3524 bra 	$L__BB3_3417;
	setp.ge.u64 	%p3525, %rd33454, %rd32464;
	@%p3525 bra 	$L__BB3_3408;
	bra.uni 	$L__BB3_3416;
$L__BB3_3408:
	setp.gt.u64 	%p3526, %rd33453, %rd32463;
	@%p3526 bra 	$L__BB3_3417;
	setp.lt.u64 	%p3527, %rd33453, %rd32463;
	@%p3527 bra 	$L__BB3_3416;
	setp.gt.u64 	%p3528, %rd33452, %rd32462;
	@%p3528 bra 	$L__BB3_3417;
	setp.lt.u64 	%p3529, %rd33452, %rd32462;
	@%p3529 bra 	$L__BB3_3416;
	setp.gt.u64 	%p3530, %rd33451, %rd32461;
	@%p3530 bra 	$L__BB3_3417;
	setp.lt.u64 	%p3531, %rd33451, %rd32461;
	@%p3531 bra 	$L__BB3_3416;
	setp.gt.u64 	%p3532, %rd33450, %rd32460;
	@%p3532 bra 	$L__BB3_3417;
	setp.lt.u64 	%p3533, %rd33450, %rd32460;
	setp.lt.u64 	%p3534, %rd33449, %rd32459;
	or.pred  	%p3535, %p3533, %p3534;
	@%p3535 bra 	$L__BB3_3416;
	bra.uni 	$L__BB3_3417;
$L__BB3_3416:
	mov.b64 	%rd33467, -5044313057631688021;
	mov.b64 	%rd33468, 2210141511517208575;
	mov.b64 	%rd33469, 7435674573564081700;
	mov.b64 	%rd33470, 7239337960414712511;
	mov.b64 	%rd33471, 5412103778470702295;
	mov.b64 	%rd33472, 1873798617647539866;
	// begin inline asm
	add.cc.u64 %rd36618, %rd36618, %rd33467;
addc.cc.u64 %rd36619, %rd36619, %rd33468;
addc.cc.u64 %rd36620, %rd36620, %rd33469;
addc.cc.u64 %rd36621, %rd36621, %rd33470;
addc.cc.u64 %rd36622, %rd36622, %rd33471;
addc.u64 %rd36623, %rd36623, %rd33472;

	// end inline asm
$L__BB3_3417:
	mov.u64 	%rd36626, %rd33457;
	mov.u64 	%rd36628, %rd33459;
	mov.u64 	%rd36625, %rd33456;
	mov.u64 	%rd36627, %rd33458;
	mov.u64 	%rd36629, %rd33460;
	mov.u64 	%rd36624, %rd33455;
	// begin inline asm
	sub.cc.u64 %rd36624, %rd36624, %rd32465;
subc.cc.u64 %rd36625, %rd36625, %rd32466;
subc.cc.u64 %rd36626, %rd36626, %rd32467;
subc.cc.u64 %rd36627, %rd36627, %rd32468;
subc.cc.u64 %rd36628, %rd36628, %rd32469;
subc.u64 %rd36629, %rd36629, %rd32470;

	// end inline asm
	setp.gt.u64 	%p3536, %rd33460, %rd32470;
	@%p3536 bra 	$L__BB3_3428;
	setp.ge.u64 	%p3537, %rd33460, %rd32470;
	@%p3537 bra 	$L__BB3_3419;
	bra.uni 	$L__BB3_3427;
$L__BB3_3419:
	setp.gt.u64 	%p3538, %rd33459, %rd32469;
	@%p3538 bra 	$L__BB3_3428;
	setp.lt.u64 	%p3539, %rd33459, %rd32469;
	@%p3539 bra 	$L__BB3_3427;
	setp.gt.u64 	%p3540, %rd33458, %rd32468;
	@%p3540 bra 	$L__BB3_3428;
	setp.lt.u64 	%p3541, %rd33458, %rd32468;
	@%p3541 bra 	$L__BB3_3427;
	setp.gt.u64 	%p3542, %rd33457, %rd32467;
	@%p3542 bra 	$L__BB3_3428;
	setp.lt.u64 	%p3543, %rd33457, %rd32467;
	@%p3543 bra 	$L__BB3_3427;
	setp.gt.u64 	%p3544, %rd33456, %rd32466;
	@%p3544 bra 	$L__BB3_3428;
	setp.lt.u64 	%p3545, %rd33456, %rd32466;
	setp.lt.u64 	%p3546, %rd33455, %rd32465;
	or.pred  	%p3547, %p3545, %p3546;
	@%p3547 bra 	$L__BB3_3427;
	bra.uni 	$L__BB3_3428;
$L__BB3_3427:
	mov.b64 	%rd33503, -5044313057631688021;
	mov.b64 	%rd33504, 2210141511517208575;
	mov.b64 	%rd33505, 7435674573564081700;
	mov.b64 	%rd33506, 7239337960414712511;
	mov.b64 	%rd33507, 5412103778470702295;
	mov.b64 	%rd33508, 1873798617647539866;
	// begin inline asm
	add.cc.u64 %rd36624, %rd36624, %rd33503;
addc.cc.u64 %rd36625, %rd36625, %rd33504;
addc.cc.u64 %rd36626, %rd36626, %rd33505;
addc.cc.u64 %rd36627, %rd36627, %rd33506;
addc.cc.u64 %rd36628, %rd36628, %rd33507;
addc.u64 %rd36629, %rd36629, %rd33508;

	// end inline asm
$L__BB3_3428:
	mov.u64 	%rd36631, %rd36619;
	mov.u64 	%rd36633, %rd36621;
	mov.u64 	%rd36635, %rd36623;
	mov.u64 	%rd36630, %rd36618;
	mov.u64 	%rd36632, %rd36620;
	mov.u64 	%rd36634, %rd36622;
	// begin inline asm
	sub.cc.u64 %rd36630, %rd36630, %rd32471;
subc.cc.u64 %rd36631, %rd36631, %rd32472;
subc.cc.u64 %rd36632, %rd36632, %rd32473;
subc.cc.u64 %rd36633, %rd36633, %rd32474;
subc.cc.u64 %rd36634, %rd36634, %rd32475;
subc.u64 %rd36635, %rd36635, %rd32476;

	// end inline asm
	setp.gt.u64 	%p3548, %rd36623, %rd32476;
	@%p3548 bra 	$L__BB3_3439;
	setp.ge.u64 	%p3549, %rd36623, %rd32476;
	@%p3549 bra 	$L__BB3_3430;
	bra.uni 	$L__BB3_3438;
$L__BB3_3430:
	setp.gt.u64 	%p3550, %rd36622, %rd32475;
	@%p3550 bra 	$L__BB3_3439;
	setp.lt.u64 	%p3551, %rd36622, %rd32475;
	@%p3551 bra 	$L__BB3_3438;
	setp.gt.u64 	%p3552, %rd36621, %rd32474;
	@%p3552 bra 	$L__BB3_3439;
	setp.lt.u64 	%p3553, %rd36621, %rd32474;
	@%p3553 bra 	$L__BB3_3438;
	setp.gt.u64 	%p3554, %rd36620, %rd32473;
	@%p3554 bra 	$L__BB3_3439;
	setp.lt.u64 	%p3555, %rd36620, %rd32473;
	@%p3555 bra 	$L__BB3_3438;
	setp.gt.u64 	%p3556, %rd36619, %rd32472;
	@%p3556 bra 	$L__BB3_3439;
	setp.lt.u64 	%p3557, %rd36619, %rd32472;
	setp.lt.u64 	%p3558, %rd36618, %rd32471;
	or.pred  	%p3559, %p3557, %p3558;
	@%p3559 bra 	$L__BB3_3438;
	bra.uni 	$L__BB3_3439;
$L__BB3_3438:
	mov.b64 	%rd33539, -5044313057631688021;
	mov.b64 	%rd33540, 2210141511517208575;
	mov.b64 	%rd33541, 7435674573564081700;
	mov.b64 	%rd33542, 7239337960414712511;
	mov.b64 	%rd33543, 5412103778470702295;
	mov.b64 	%rd33544, 1873798617647539866;
	// begin inline asm
	add.cc.u64 %rd36630, %rd36630, %rd33539;
addc.cc.u64 %rd36631, %rd36631, %rd33540;
addc.cc.u64 %rd36632, %rd36632, %rd33541;
addc.cc.u64 %rd36633, %rd36633, %rd33542;
addc.cc.u64 %rd36634, %rd36634, %rd33543;
addc.u64 %rd36635, %rd36635, %rd33544;

	// end inline asm
$L__BB3_3439:
	mov.u64 	%rd36638, %rd36626;
	mov.u64 	%rd36640, %rd36628;
	mov.u64 	%rd36637, %rd36625;
	mov.u64 	%rd36639, %rd36627;
	mov.u64 	%rd36641, %rd36629;
	mov.u64 	%rd36636, %rd36624;
	// begin inline asm
	sub.cc.u64 %rd36636, %rd36636, %rd32477;
subc.cc.u64 %rd36637, %rd36637, %rd32478;
subc.cc.u64 %rd36638, %rd36638, %rd32479;
subc.cc.u64 %rd36639, %rd36639, %rd32480;
subc.cc.u64 %rd36640, %rd36640, %rd32481;
subc.u64 %rd36641, %rd36641, %rd32482;

	// end inline asm
	setp.gt.u64 	%p3560, %rd36629, %rd32482;
	@%p3560 bra 	$L__BB3_3450;
	setp.ge.u64 	%p3561, %rd36629, %rd32482;
	@%p3561 bra 	$L__BB3_3441;
	bra.uni 	$L__BB3_3449;
$L__BB3_3441:
	setp.gt.u64 	%p3562, %rd36628, %rd32481;
	@%p3562 bra 	$L__BB3_3450;
	setp.lt.u64 	%p3563, %rd36628, %rd32481;
	@%p3563 bra 	$L__BB3_3449;
	setp.gt.u64 	%p3564, %rd36627, %rd32480;
	@%p3564 bra 	$L__BB3_3450;
	setp.lt.u64 	%p3565, %rd36627, %rd32480;
	@%p3565 bra 	$L__BB3_3449;
	setp.gt.u64 	%p3566, %rd36626, %rd32479;
	@%p3566 bra 	$L__BB3_3450;
	setp.lt.u64 	%p3567, %rd36626, %rd32479;
	@%p3567 bra 	$L__BB3_3449;
	setp.gt.u64 	%p3568, %rd36625, %rd32478;
	@%p3568 bra 	$L__BB3_3450;
	setp.lt.u64 	%p3569, %rd36625, %rd32478;
	setp.lt.u64 	%p3570, %rd36624, %rd32477;
	or.pred  	%p3571, %p3569, %p3570;
	@%p3571 bra 	$L__BB3_3449;
	bra.uni 	$L__BB3_3450;
$L__BB3_3449:
	mov.b64 	%rd33575, -5044313057631688021;
	mov.b64 	%rd33576, 2210141511517208575;
	mov.b64 	%rd33577, 7435674573564081700;
	mov.b64 	%rd33578, 7239337960414712511;
	mov.b64 	%rd33579, 5412103778470702295;
	mov.b64 	%rd33580, 1873798617647539866;
	// begin inline asm
	add.cc.u64 %rd36636, %rd36636, %rd33575;
addc.cc.u64 %rd36637, %rd36637, %rd33576;
addc.cc.u64 %rd36638, %rd36638, %rd33577;
addc.cc.u64 %rd36639, %rd36639, %rd33578;
addc.cc.u64 %rd36640, %rd36640, %rd33579;
addc.u64 %rd36641, %rd36641, %rd33580;

	// end inline asm
$L__BB3_3450:
	{ // callseq 60, 0
	.param .align 16 .b8 param0[96];
	st.param.v2.b64 	[param0], {%rd36630, %rd36631};
	st.param.v2.b64 	[param0+16], {%rd36632, %rd36633};
	st.param.v2.b64 	[param0+32], {%rd36634, %rd36635};
	st.param.v2.b64 	[param0+48], {%rd36636, %rd36637};
	st.param.v2.b64 	[param0+64], {%rd36638, %rd36639};
	st.param.v2.b64 	[param0+80], {%rd36640, %rd36641};
	.param .align 16 .b8 param1[96];
	st.param.v2.b64 	[param1], {%rd36486, %rd36487};
	st.param.v2.b64 	[param1+16], {%rd36488, %rd36489};
	st.param.v2.b64 	[param1+32], {%rd36490, %rd36491};
	st.param.v2.b64 	[param1+48], {%rd36492, %rd36493};
	st.param.v2.b64 	[param1+64], {%rd36494, %rd36495};
	st.param.v2.b64 	[param1+80], {%rd36496, %rd36497};
	.param .align 16 .b8 retval0[96];
	call.uni (retval0), 
	Fq2_mul, 
	(
	param0, 
	param1
	);
	ld.param.v2.b64 	{%rd36666, %rd36667}, [retval0];
	ld.param.v2.b64 	{%rd36668, %rd36669}, [retval0+16];
	ld.param.v2.b64 	{%rd36670, %rd36671}, [retval0+32];
	ld.param.v2.b64 	{%rd36672, %rd36673}, [retval0+48];
	ld.param.v2.b64 	{%rd36674, %rd36675}, [retval0+64];
	ld.param.v2.b64 	{%rd36676, %rd36677}, [retval0+80];
	} // callseq 60
$L__BB3_3451:
	add.s32 	%r2092, %r40, -1;
	add.s32 	%r2071, %r40, -2;
	add.s64 	%rd35897, %rd35897, -288;
	setp.gt.s32 	%p3908, %r2071, 0;
	@%p3908 bra 	$L__BB3_2245;
$L__BB3_3452:
	ld.param.u64 	%rd34647, [g2_bellman_multiexp_param_2];
	mov.u32 	%r2072, %ctaid.x;
	mov.u32 	%r2073, %ntid.x;
	mov.u32 	%r2074, %tid.x;
	mad.lo.s32 	%r2075, %r2072, %r2073, %r2074;
	cvta.to.global.u64 	%rd34641, %rd34647;
	mul.wide.u32 	%rd34642, %r2075, 288;
	add.s64 	%rd34643, %rd34641, %rd34642;
	st.global.u64 	[%rd34643], %rd36642;
	st.global.u64 	[%rd34643+8], %rd36643;
	st.global.u64 	[%rd34643+16], %rd36644;
	st.global.u64 	[%rd34643+24], %rd36645;
	st.global.u64 	[%rd34643+32], %rd36646;
	st.global.u64 	[%rd34643+40], %rd36647;
	st.global.u64 	[%rd34643+48], %rd36648;
	st.global.u64 	[%rd34643+56], %rd36649;
	st.global.u64 	[%rd34643+64], %rd36650;
	st.global.u64 	[%rd34643+72], %rd36651;
	st.global.u64 	[%rd34643+80], %rd36652;
	st.global.u64 	[%rd34643+88], %rd36653;
	st.global.u64 	[%rd34643+96], %rd36654;
	st.global.u64 	[%rd34643+104], %rd36655;
	st.global.u64 	[%rd34643+112], %rd36656;
	st.global.u64 	[%rd34643+120], %rd36657;
	st.global.u64 	[%rd34643+128], %rd36658;
	st.global.u64 	[%rd34643+136], %rd36659;
	st.global.u64 	[%rd34643+144], %rd36660;
	st.global.u64 	[%rd34643+152], %rd36661;
	st.global.u64 	[%rd34643+160], %rd36662;
	st.global.u64 	[%rd34643+168], %rd36663;
	st.global.u64 	[%rd34643+176], %rd36664;
	st.global.u64 	[%rd34643+184], %rd36665;
	st.global.u64 	[%rd34643+192], %rd36666;
	st.global.u64 	[%rd34643+200], %rd36667;
	st.global.u64 	[%rd34643+208], %rd36668;
	st.global.u64 	[%rd34643+216], %rd36669;
	st.global.u64 	[%rd34643+224], %rd36670;
	st.global.u64 	[%rd34643+232], %rd36671;
	st.global.u64 	[%rd34643+240], %rd36672;
	st.global.u64 	[%rd34643+248], %rd36673;
	st.global.u64 	[%rd34643+256], %rd36674;
	st.global.u64 	[%rd34643+264], %rd36675;
	st.global.u64 	[%rd34643+272], %rd36676;
	st.global.u64 	[%rd34643+280], %rd36677;
$L__BB3_3453:
	ret;

}


// ===== COMPILED SASS (sm_100) =====

	.target	sm_100

	.elftype	@"ET_EXEC"


//--------------------- .note.nv.tkinfo           --------------------------
	.section	.note.nv.tkinfo,"",@"SHT_NOTE"
	.sectionflags	@"SHF_NOTE_NV_TKINFO"
	.tkinfo
        /*0018*/ 	.word	0x00000002
        /*0030*/ 	.string	""
        /*0030*/ 	.string	"ptxas"
        /*0030*/ 	.string	"Cuda compilation tools, release 13.0, V13.0.88"
        /*0030*/ 	.string	"Build cuda_13.0.r13.0/compiler.36424714_0"
        /*0030*/ 	.string	"-arch sm_100 -m 64 "



//--------------------- .note.nv.cuinfo           --------------------------
	.section	.note.nv.cuinfo,"",@"SHT_NOTE"
	.sectionflags	@"SHF_NOTE_NV_CUINFO"
        /*0018*/ 	.short	0x0002
        /*001a*/ 	.short	0x0064
        /*001c*/ 	.short	0x0082
	.zero		2


//--------------------- .nv.info                  --------------------------
	.section	.nv.info,"",@"SHT_CUDA_INFO"
	.align	4


	//----- nvinfo : EIATTR_REGCOUNT
	.align		4
        /*0000*/ 	.byte	0x04, 0x2f
        /*0002*/ 	.short	(.L_1 - .L_0)
	.align		4
.L_0:
        /*0004*/ 	.word	index@(g1_bellman_multiexp)
        /*0008*/ 	.word	0x000000fa


	//----- nvinfo : EIATTR_FRAME_SIZE
	.align		4
.L_1:
        /*000c*/ 	.byte	0x04, 0x11
        /*000e*/ 	.short	(.L_3 - .L_2)
	.align		4
.L_2:
        /*0010*/ 	.word	index@($__internal_1_$__cuda_sm3x_div_rn_noftz_f32_slowpath)
        /*0014*/ 	.word	0x00000020


	//----- nvinfo : EIATTR_FRAME_SIZE
	.align		4
.L_3:
        /*0018*/ 	.byte	0x04, 0x11
        /*001a*/ 	.short	(.L_5 - .L_4)
	.align		4
.L_4:
        /*001c*/ 	.word	index@(g1_bellman_multiexp)
        /*0020*/ 	.word	0x00000020


	//----- nvinfo : EIATTR_REGCOUNT
	.align		4
.L_5:
        /*0024*/ 	.byte	0x04, 0x2f
        /*0026*/ 	.short	(.L_7 - .L_6)
	.align		4
.L_6:
        /*0028*/ 	.word	index@(g2_bellman_multiexp)
        /*002c*/ 	.word	0x000000ff


	//----- nvinfo : EIATTR_FRAME_SIZE
	.align		4
.L_7:
        /*0030*/ 	.byte	0x04, 0x11
        /*0032*/ 	.short	(.L_9 - .L_8)
	.align		4
.L_8:
        /*0034*/ 	.word	index@($__internal_0_$__cuda_sm3x_div_rn_noftz_f32_slowpath)
        /*0038*/ 	.word	0x000003e8


	//----- nvinfo : EIATTR_FRAME_SIZE
	.align		4
.L_9:
        /*003c*/ 	.byte	0x04, 0x11
        /*003e*/ 	.short	(.L_11 - .L_10)
	.align		4
.L_10:
        /*0040*/ 	.word	index@($g2_bellman_multiexp$Fq2_sqr)
        /*0044*/ 	.word	0x000003e8


	//----- nvinfo : EIATTR_FRAME_SIZE
	.align		4
.L_11:
        /*0048*/ 	.byte	0x04, 0x11
        /*004a*/ 	.short	(.L_13 - .L_12)
	.align		4
.L_12:
        /*004c*/ 	.word	index@($g2_bellman_multiexp$Fq2_mul)
        /*0050*/ 	.word	0x000003e8


	//----- nvinfo : EIATTR_FRAME_SIZE
	.align		4
.L_13:
        /*0054*/ 	.byte	0x04, 0x11
        /*0056*/ 	.short	(.L_15 - .L_14)
	.align		4
.L_14:
        /*0058*/ 	.word	index@(g2_bellman_multiexp)
        /*005c*/ 	.word	0x000003e8


	//----- nvinfo : EIATTR_MIN_STACK_SIZE
	.align		4
.L_15:
        /*0060*/ 	.byte	0x04, 0x12
        /*0062*/ 	.short	(.L_17 - .L_16)
	.align		4
.L_16:
        /*0064*/ 	.word	index@(g2_bellman_multiexp)
        /*0068*/ 	.word	0x000003e8


	//----- nvinfo : EIATTR_MIN_STACK_SIZE
	.align		4
.L_17:
        /*006c*/ 	.byte	0x04, 0x12
        /*006e*/ 	.short	(.L_19 - .L_18)
	.align		4
.L_18:
        /*0070*/ 	.word	index@(g1_bellman_multiexp)
        /*0074*/ 	.word	0x00000020
.L_19:


//--------------------- .nv.compat                --------------------------
	.section	.nv.compat,"",@"SHT_CUDA_COMPAT_INFO"
	.align	4
        /*0000*/ 	.byte	0x02, 0x09, 0x00, 0x00, 0x02, 0x02, 0x01, 0x00, 0x02, 0x05, 0x05, 0x00, 0x03, 0x07, 0x01, 0x01
        /*0010*/ 	.byte	0x02, 0x03, 0x00, 0x00, 0x02, 0x06, 0x01, 0x00, 0x04, 0x0b, 0x08, 0x00, 0x01, 0x00, 0x00, 0x00
        /*0020*/ 	.byte	0x00, 0x00, 0x00, 0x00


//--------------------- .nv.info.g2_bellman_multiexp --------------------------
	.section	.nv.info.g2_bellman_multiexp,"",@"SHT_CUDA_INFO"
	.sectionflags	@""
	.align	4


	//----- nvinfo : EIATTR_CUDA_API_VERSION
	.align		4
        /*0000*/ 	.byte	0x04, 0x37
        /*0002*/ 	.short	(.L_21 - .L_20)
.L_20:
        /*0004*/ 	.word	0x00000082


	//----- nvinfo : EIATTR_KPARAM_INFO
	.align		4
.L_21:
        /*0008*/ 	.byte	0x04, 0x17
        /*000a*/ 	.short	(.L_23 - .L_22)
.L_22:
        /*000c*/ 	.word	0x00000000
        /*0010*/ 	.short	0x0007
        /*0012*/ 	.short	0x002c
        /*0014*/ 	.byte	0x00, 0xf0, 0x11, 0x00


	//----- nvinfo : EIATTR_KPARAM_INFO
	.align		4
.L_23:
        /*0018*/ 	.byte	0x04, 0x17
        /*001a*/ 	.short	(.L_25 - .L_24)
.L_24:
        /*001c*/ 	.word	0x00000000
        /*0020*/ 	.short	0x0006
        /*0022*/ 	.short	0x0028
        /*0024*/ 	.byte	0x00, 0xf0, 0x11, 0x00


	//----- nvinfo : EIATTR_KPARAM_INFO
	.align		4
.L_25:
        /*0028*/ 	.byte	0x04, 0x17
        /*002a*/ 	.short	(.L_27 - .L_26)
.L_26:
        /*002c*/ 	.word	0x00000000
        /*0030*/ 	.short	0x0005
        /*0032*/ 	.short	0x0024
        /*0034*/ 	.byte	0x00, 0xf0, 0x11, 0x00


	//----- nvinfo : EIATTR_KPARAM_INFO
	.align		4
.L_27:
        /*0038*/ 	.byte	0x04, 0x17
        /*003a*/ 	.short	(.L_29 - .L_28)
.L_28:
        /*003c*/ 	.word	0x00000000
        /*0040*/ 	.short	0x0004
        /*0042*/ 	.short	0x0020
        /*0044*/ 	.byte	0x00, 0xf0, 0x11, 0x00


	//----- nvinfo : EIATTR_KPARAM_INFO
	.align		4
.L_29:
        /*0048*/ 	.byte	0x04, 0x17
        /*004a*/ 	.short	(.L_31 - .L_30)
.L_30:
        /*004c*/ 	.word	0x00000000
        /*0050*/ 	.short	0x0003
        /*0052*/ 	.short	0x0018
        /*0054*/ 	.byte	0x00, 0xf5, 0x21, 0x00


	//----- nvinfo : EIATTR_KPARAM_INFO
	.align		4
.L_31:
        /*0058*/ 	.byte	0x04, 0x17
        /*005a*/ 	.short	(.L_33 - .L_32)
.L_32:
        /*005c*/ 	.word	0x00000000
        /*0060*/ 	.short	0x0002
        /*0062*/ 	.short	0x0010
        /*0064*/ 	.byte	0x00, 0xf5, 0x21, 0x00


	//----- nvinfo : EIATTR_KPARAM_INFO
	.align		4
.L_33:
        /*0068*/ 	.byte	0x04, 0x17
        /*006a*/ 	.short	(.L_35 - .L_34)
.L_34:
        /*006c*/ 	.word	0x00000000
        /*0070*/ 	.short	0x0001
        /*0072*/ 	.short	0x0008
        /*0074*/ 	.byte	0x00, 0xf5, 0x21, 0x00


	//----- nvinfo : EIATTR_KPARAM_INFO
	.align		4
.L_35:
        /*0078*/ 	.byte	0x04, 0x17
        /*007a*/ 	.short	(.L_37 - .L_36)
.L_36:
        /*007c*/ 	.word	0x00000000
        /*0080*/ 	.short	0x0000
        /*0082*/ 	.short	0x0000
        /*0084*/ 	.byte	0x00, 0xf5, 0x21, 0x00


	//----- nvinfo : EIATTR_SPARSE_MMA_MASK
	.align		4
.L_37:
        /*0088*/ 	.byte	0x03, 0x50
        /*008a*/ 	.short	0x0000


	//----- nvinfo : EIATTR_MAXREG_COUNT
	.align		4
        /*008c*/ 	.byte	0x03, 0x1b
        /*008e*/ 	.short	0x00ff


	//----- nvinfo : EIATTR_ANNOTATIONS
	.align		4
        /*0090*/ 	.byte	0x04, 0x55
        /*0092*/ 	.short	(.L_39 - .L_38)


	//   ....[0]....
.L_38:
        /*0094*/ 	.word	0x00000001
        /*0098*/ 	.byte	0x90, 0x2a, 0x00, 0x00, 0x01, 0x00, 0x00, 0x00, 0xc0, 0x2a, 0x00, 0x00, 0x01, 0x00, 0x00, 0x00
        /* <DEDUP_REMOVED lines=1230> */
        /*4d88*/ 	.byte	0x10, 0x88, 0x11, 0x00, 0x01, 0x00, 0x00, 0x00, 0x20, 0x88, 0x11, 0x00


	//----- nvinfo : EIATTR_MERCURY_ISA_VERSION
	.align		4
.L_39:
        /*4d94*/ 	.byte	0x03, 0x5f
        /*4d96*/ 	.short	0x0101


	//----- nvinfo : EIATTR_VRC_CTA_INIT_COUNT
	.align		4
        /*4d98*/ 	.byte	0x02, 0x4a
	.zero		1
	.zero		1


	//----- nvinfo : EIATTR_EXIT_INSTR_OFFSETS
	.align		4
        /*4d9c*/ 	.byte	0x04, 0x1c
        /*4d9e*/ 	.short	(.L_41 - .L_40)


	//   ....[0]....
.L_40:
        /*4da0*/ 	.word	0x000000a0


	//   ....[1]....
        /*4da4*/ 	.word	0x00118e40


	//----- nvinfo : EIATTR_CRS_STACK_SIZE
	.align		4
.L_41:
        /*4da8*/ 	.byte	0x04, 0x1e
        /*4daa*/ 	.short	(.L_43 - .L_42)
.L_42:
        /*4dac*/ 	.word	0x00000000


	//----- nvinfo : EIATTR_CBANK_PARAM_SIZE
	.align		4
.L_43:
        /*4db0*/ 	.byte	0x03, 0x19
        /*4db2*/ 	.short	0x0030


	//----- nvinfo : EIATTR_PARAM_CBANK
	.align		4
        /*4db4*/ 	.byte	0x04, 0x0a
        /*4db6*/ 	.short	(.L_45 - .L_44)
	.align		4
.L_44:
        /*4db8*/ 	.word	index@(.nv.constant0.g2_bellman_multiexp)
        /*4dbc*/ 	.short	0x0380
        /*4dbe*/ 	.short	0x0030


	//----- nvinfo : EIATTR_SW_WAR
	.align		4
.L_45:
        /*4dc0*/ 	.byte	0x04, 0x36
        /*4dc2*/ 	.short	(.L_47 - .L_46)
.L_46:
        /*4dc4*/ 	.word	0x00000008
.L_47:


//--------------------- .nv.info.g1_bellman_multiexp --------------------------
	.section	.nv.info.g1_bellman_multiexp,"",@"SHT_CUDA_INFO"
	.sectionflags	@""
	.align	4


	//----- nvinfo : EIATTR_CUDA_API_VERSION
	.align		4
        /*0000*/ 	.byte	0x04, 0x37
        /*0002*/ 	.short	(.L_49 - .L_48)
.L_48:
        /*0004*/ 	.word	0x00000082


	//----- nvinfo : EIATTR_KPARAM_INFO
	.align		4
.L_49:
        /*0008*/ 	.byte	0x04, 0x17
        /*000a*/ 	.short	(.L_51 - .L_50)
.L_50:
        /*000c*/ 	.word	0x00000000
        /*0010*/ 	.short	0x0007
        /*0012*/ 	.short	0x002c
        /*0014*/ 	.byte	0x00, 0xf0, 0x11, 0x00


	//----- nvinfo : EIATTR_KPARAM_INFO
	.align		4
.L_51:
        /*0018*/ 	.byte	0x04, 0x17
        /*001a*/ 	.short	(.L_53 - .L_52)
.L_52:
        /*001c*/ 	.word	0x00000000
        /*0020*/ 	.short	0x0006
        /*0022*/ 	.short	0x0028
        /*0024*/ 	.byte	0x00, 0xf0, 0x11, 0x00


	//----- nvinfo : EIATTR_KPARAM_INFO
	.align		4
.L_53:
        /*0028*/ 	.byte	0x04, 0x17
        /*002a*/ 	.short	(.L_55 - .L_54)
.L_54:
        /*002c*/ 	.word	0x00000000
        /*0030*/ 	.short	0x0005
        /*0032*/ 	.short	0x0024
        /*0034*/ 	.byte	0x00, 0xf0, 0x11, 0x00


	//----- nvinfo : EIATTR_KPARAM_INFO
	.align		4
.L_55:
        /*0038*/ 	.byte	0x04, 0x17
        /*003a*/ 	.short	(.L_57 - .L_56)
.L_56:
        /*003c*/ 	.word	0x00000000
        /*0040*/ 	.short	0x0004
        /*0042*/ 	.short	0x0020
        /*0044*/ 	.byte	0x00, 0xf0, 0x11, 0x00


	//----- nvinfo : EIATTR_KPARAM_INFO
	.align		4
.L_57:
        /*0048*/ 	.byte	0x04, 0x17
        /*004a*/ 	.short	(.L_59 - .L_58)
.L_58:
        /*004c*/ 	.word	0x00000000
        /*0050*/ 	.short	0x0003
        /*0052*/ 	.short	0x0018
        /*0054*/ 	.byte	0x00, 0xf5, 0x21, 0x00


	//----- nvinfo : EIATTR_KPARAM_INFO
	.align		4
.L_59:
        /*0058*/ 	.byte	0x04, 0x17
        /*005a*/ 	.short	(.L_61 - .L_60)
.L_60:
        /*005c*/ 	.word	0x00000000
        /*0060*/ 	.short	0x0002
        /*0062*/ 	.short	0x0010
        /*0064*/ 	.byte	0x00, 0xf5, 0x21, 0x00


	//----- nvinfo : EIATTR_KPARAM_INFO
	.align		4
.L_61:
        /*0068*/ 	.byte	0x04, 0x17
        /*006a*/ 	.short	(.L_63 - .L_62)
.L_62:
        /*006c*/ 	.word	0x00000000
        /*0070*/ 	.short	0x0001
        /*0072*/ 	.short	0x0008
        /*0074*/ 	.byte	0x00, 0xf5, 0x21, 0x00


	//----- nvinfo : EIATTR_KPARAM_INFO
	.align		4
.L_63:
        /*0078*/ 	.byte	0x04, 0x17
        /*007a*/ 	.short	(.L_65 - .L_64)
.L_64:
        /*007c*/ 	.word	0x00000000
        /*0080*/ 	.short	0x0000
        /*0082*/ 	.short	0x0000
        /*0084*/ 	.byte	0x00, 0xf5, 0x21, 0x00


	//----- nvinfo : EIATTR_SPARSE_MMA_MASK
	.align		4
.L_65:
        /*0088*/ 	.byte	0x03, 0x50
        /*008a*/ 	.short	0x0000


	//----- nvinfo : EIATTR_MAXREG_COUNT
	.align		4
        /*008c*/ 	.byte	0x03, 0x1b
        /*008e*/ 	.short	0x00ff


	//----- nvinfo : EIATTR_MERCURY_ISA_VERSION
	.align		4
        /*0090*/ 	.byte	0x03, 0x5f
        /*0092*/ 	.short	0x0101


	//----- nvinfo : EIATTR_VRC_CTA_INIT_COUNT
	.align		4
        /*0094*/ 	.byte	0x02, 0x4a
	.zero		1
	.zero		1


	//----- nvinfo : EIATTR_EXIT_INSTR_OFFSETS
	.align		4
        /*0098*/ 	.byte	0x04, 0x1c
        /*009a*/ 	.short	(.L_67 - .L_66)


	//   ....[0]....
.L_66:
        /*009c*/ 	.word	0x000000a0


	//   ....[1]....
        /*00a0*/ 	.word	0x001c3880


	//----- nvinfo : EIATTR_CRS_STACK_SIZE
	.align		4
.L_67:
        /*00a4*/ 	.byte	0x04, 0x1e
        /*00a6*/ 	.short	(.L_69 - .L_68)
.L_68:
        /*00a8*/ 	.word	0x00000000


	//----- nvinfo : EIATTR_CBANK_PARAM_SIZE
	.align		4
.L_69:
        /*00ac*/ 	.byte	0x03, 0x19
        /*00ae*/ 	.short	0x0030


	//----- nvinfo : EIATTR_PARAM_CBANK
	.align		4
        /*00b0*/ 	.byte	0x04, 0x0a
        /*00b2*/ 	.short	(.L_71 - .L_70)
	.align		4
.L_70:
        /*00b4*/ 	.word	index@(.nv.constant0.g1_bellman_multiexp)
        /*00b8*/ 	.short	0x0380
        /*00ba*/ 	.short	0x0030


	//----- nvinfo : EIATTR_SW_WAR
	.align		4
.L_71:
        /*00bc*/ 	.byte	0x04, 0x36
        /*00be*/ 	.short	(.L_73 - .L_72)
.L_72:
        /*00c0*/ 	.word	0x00000008
.L_73:


//--------------------- .nv.callgraph             --------------------------
	.section	.nv.callgraph,"",@"SHT_CUDA_CALLGRAPH"
	.align	4
	.sectionentsize	8
	.align		4
        /*0000*/ 	.word	0x00000000
	.align		4
        /*0004*/ 	.word	0xffffffff
	.align		4
        /*0008*/ 	.word	0x00000000
	.align		4
        /*000c*/ 	.word	0xfffffffe
	.align		4
        /*0010*/ 	.word	0x00000000
	.align		4
        /*0014*/ 	.word	0xfffffffd
	.align		4
        /*0018*/ 	.word	0x00000000
	.align		4
        /*001c*/ 	.word	0xfffffffc


//--------------------- .text.g2_bellman_multiexp --------------------------
	.section	.text.g2_bellman_multiexp,"ax",@progbits
	.align	128
        .global         g2_bellman_multiexp
        .type           g2_bellman_multiexp,@function
        .size           g2_bellman_multiexp,(.L_x_2128 - g2_bellman_multiexp)
        .other          g2_bellman_multiexp,@"STO_CUDA_ENTRY STV_DEFAULT"
g2_bellman_multiexp:
.text.g2_bellman_multiexp:
[----:B------:R-:W0:Y:S01]  /*0000*/  LDC R1, c[0x0][0x37c] ;  /* 0x0000df00ff017b82 */ /* 0x000e220000000800 */
[----:B------:R-:W1:Y:S07]  /*0010*/  S2R R0, SR_TID.X ;  /* 0x0000000000007919 */ /* 0x000e6e0000002100 */
[----:B------:R-:W1:Y:S01]  /*0020*/  S2UR UR5, SR_CTAID.X ;  /* 0x00000000000579c3 */ /* 0x000e620000002500 */
[----:B------:R-:W2:Y:S01]  /*0030*/  LDCU UR4, c[0x0][0x3a8] ;  /* 0x00007500ff0477ac */ /* 0x000ea20008000800 */
[----:B0-----:R-:W-:Y:S01]  /*0040*/  VIADD R1, R1, 0xfffffc18 ;  /* 0xfffffc1801017836 */ /* 0x001fe20000000000 */
[----:B------:R-:W2:Y:S05]  /*0050*/  LDCU UR7, c[0x0][0x3a4] ;  /* 0x00007480ff0777ac */ /* 0x000eaa0008000800 */
[----:B------:R-:W1:Y:S01]  /*0060*/  LDC R17, c[0x0][0x360] ;  /* 0x0000d800ff117b82 */ /* 0x000e620000000800 */
[----:B--2---:R-:W-:Y:S01]  /*0070*/  UIMAD UR4, UR4, UR7, URZ ;  /* 0x00000007040472a4 */ /* 0x004fe2000f8e02ff */
[----:B-1----:R-:W-:-:S05]  /*0080*/  IMAD R17, R17, UR5, R0 ;  /* 0x0000000511117c24 */ /* 0x002fca000f8e0200 */
[----:B------:R-:W-:-:S13]  /*0090*/  ISETP.GE.U32.AND P0, PT, R17, UR4, PT ;  /* 0x0000000411007c0c */ /* 0x000fda000bf06070 */
[----:B------:R-:W-:Y:S05]  /*00a0*/  @P0 EXIT ;  /* 0x000000000000094d */ /* 0x000fea0003800000 */
[----:B------:R-:W0:Y:S01]  /*00b0*/  LDCU UR6, c[0x0][0x3ac] ;  /* 0x00007580ff0677ac */ /* 0x000e220008000800 */
[----:B------:R-:W1:Y:S01]  /*00c0*/  LDC.64 R76, c[0x0][0x388] ;  /* 0x0000e200ff4c7b82 */ /* 0x000e620000000a00 */
[----:B------:R-:W-:Y:S01]  /*00d0*/  UMOV UR4, 0xffffffff ;  /* 0xffffffff00047882 */ /* 0x000fe20000000000 */
[----:B------:R-:W2:Y:S01]  /*00e0*/  LDCU.64 UR8, c[0x0][0x358] ;  /* 0x00006b00ff0877ac */ /* 0x000ea20008000a00 */
[----:B0-----:R-:W-:Y:S02]  /*00f0*/  USHF.L.U32 UR4, UR4, UR6, URZ ;  /* 0x0000000604047299 */ /* 0x001fe400080006ff */
[----:B------:R-:W-:Y:S02]  /*0100*/  UISETP.NE.AND UP0, UPT, UR6, URZ, UPT ;  /* 0x000000ff0600728c */ /* 0x000fe4000bf05270 */
[----:B------:R-:W-:-:S06]  /*0110*/  ULOP3.LUT UR5, URZ, UR4, URZ, 0x33, !UPT ;  /* 0x00000004ff057292 */ /* 0x000fcc000f8e33ff */
[----:B------:R-:W-:-:S04]  /*0120*/  IMAD R3, R17, UR5, RZ ;  /* 0x0000000511037c24 */ /* 0x000fc8000f8e02ff */
[----:B-1----:R-:W-:Y:S01]  /*0130*/  IMAD.WIDE.U32 R76, R3, 0x120, R76 ;  /* 0x00000120034c7825 */ /* 0x002fe200078e004c */
[----:B--2---:R-:W-:Y:S06]  /*0140*/  BRA.U !UP0, `(.L_x_0) ;  /* 0x0000002508a87547 */ /* 0x004fec000b800000 */
[----:B------:R-:W-:Y:S01]  /*0150*/  UISETP.LT.U32.AND UP0, UPT, UR5, 0x1, UPT ;  /* 0x000000010500788c */ /* 0x000fe2000bf01070 */
[----:B------:R-:W-:-:S03]  /*0160*/  IMAD.MOV.U32 R19, RZ, RZ, RZ ;  /* 0x000000ffff137224 */ /* 0x000fc600078e00ff */
[----:B------:R-:W-:Y:S02]  /*0170*/  USEL UR5, UR5, 0x1, !UP0 ;  /* 0x0000000105057887 */ /* 0x000fe4000c000000 */
[----:B------:R-:W-:Y:S02]  /*0180*/  UISETP.GT.U32.AND UP0, UPT, UR4, -0x9, UPT ;  /* 0xfffffff70400788c */ /* 0x000fe4000bf04070 */
[----:B------:R-:W-:-:S04]  /*0190*/  ULOP3.LUT UR6, UR5, 0x7, URZ, 0xc0, !UPT ;  /* 0x0000000705067892 */ /* 0x000fc8000f8ec0ff */
[----:B------:R-:W-:-:S03]  /*01a0*/  UISETP.NE.AND UP1, UPT, UR6, URZ, UPT ;  /* 0x000000ff0600728c */ /* 0x000fc6000bf25270 */
[----:B------:R-:W-:Y:S08]  /*01b0*/  BRA.U UP0, `(.L_x_1) ;  /* 0x0000001100cc7547 */ /* 0x000ff0000b800000 */
[----:B------:R-:W-:Y:S01]  /*01c0*/  ULOP3.LUT UR4, UR5, 0x7ffffff8, URZ, 0xc0, !UPT ;  /* 0x7ffffff805047892 */ /* 0x000fe2000f8ec0ff */
[----:B------:R-:W-:-:S05]  /*01d0*/  IMAD.MOV.U32 R0, RZ, RZ, RZ ;  /* 0x000000ffff007224 */ /* 0x000fca00078e00ff */
[----:B------:R-:W-:-:S07]  /*01e0*/  IMAD.U32 R19, RZ, RZ, UR4 ;  /* 0x00000004ff137e24 */ /* 0x000fce000f8e00ff */
.L_x_2:
[----:B0-----:R-:W-:-:S04]  /*01f0*/  IMAD.WIDE.U32 R2, R0, 0x120, R76 ;  /* 0x0000012000027825 */ /* 0x001fc800078e004c */
[----:B------:R-:W-:Y:S01]  /*0200*/  IMAD.MOV.U32 R4, RZ, RZ, -0x57f1b6d ;  /* 0xfa80e493ff047424 */ /* 0x000fe200078e00ff */
[----:B------:R0:W-:Y:S01]  /*0210*/  STG.E.64 desc[UR8][R2.64+0x118], RZ ;  /* 0x000118ff02007986 */ /* 0x0001e2000c101b08 */
[----:B------:R-:W-:Y:S02]  /*0220*/  IMAD.MOV.U32 R5, RZ, RZ, 0x15f65ec3 ;  /* 0x15f65ec3ff057424 */ /* 0x000fe400078e00ff */
[----:B------:R-:W-:Y:S01]  /*0230*/  IMAD.MOV.U32 R6, RZ, RZ, -0x5da91393 ;  /* 0xa256ec6dff067424 */ /* 0x000fe200078e00ff */
[----:B------:R0:W-:Y:S01]  /*0240*/  STG.E.64 desc[UR8][R2.64+0x110], RZ ;  /* 0x000110ff02007986 */ /* 0x0001e2000c101b08 */
[----:B------:R-:W-:Y:S02]  /*0250*/  IMAD.MOV.U32 R7, RZ, RZ, 0x5c071a97 ;  /* 0x5c071a97ff077424 */ /* 0x000fe400078e00ff */
[----:B------:R-:W-:Y:S01]  /*0260*/  IMAD.MOV.U32 R8, RZ, RZ, 0x70525745 ;  /* 0x70525745ff087424 */ /* 0x000fe200078e00ff */
[----:B------:R0:W-:Y:S01]  /*0270*/  STG.E.64 desc[UR8][R2.64+0x108], RZ ;  /* 0x000108ff02007986 */ /* 0x0001e2000c101b08 */
[----:B------:R-:W-:-:S02]  /*0280*/  IMAD.MOV.U32 R9, RZ, RZ, 0x77ce5853 ;  /* 0x77ce5853ff097424 */ /* 0x000fc400078e00ff */
[----:B------:R-:W-:Y:S01]  /*0290*/  IMAD.MOV.U32 R10, RZ, RZ, 0x53c758ba ;  /* 0x53c758baff0a7424 */ /* 0x000fe200078e00ff */
[----:B------:R0:W-:Y:S01]  /*02a0*/  STG.E.64 desc[UR8][R2.64+0x100], RZ ;  /* 0x000100ff02007986 */ /* 0x0001e2000c101b08 */
[----:B------:R-:W-:Y:S02]  /*02b0*/  IMAD.MOV.U32 R11, RZ, RZ, 0x5f489857 ;  /* 0x5f489857ff0b7424 */ /* 0x000fe400078e00ff */
[----:B------:R-:W-:Y:S01]  /*02c0*/  IMAD.MOV.U32 R12, RZ, RZ, -0x3bf3fffe ;  /* 0xc40c0002ff0c7424 */ /* 0x000fe200078e00ff */
[----:B------:R0:W-:Y:S01]  /*02d0*/  STG.E.64 desc[UR8][R2.64+0xf8], RZ ;  /* 0x0000f8ff02007986 */ /* 0x0001e2000c101b08 */
[----:B------:R-:W-:Y:S02]  /*02e0*/  IMAD.MOV.U32 R13, RZ, RZ, -0x140bfff5 ;  /* 0xebf4000bff0d7424 */ /* 0x000fe400078e00ff */
[----:B------:R-:W-:Y:S01]  /*02f0*/  IMAD.MOV.U32 R14, RZ, RZ, 0x2fffd ;  /* 0x0002fffdff0e7424 */ /* 0x000fe200078e00ff */
[----:B------:R0:W-:Y:S01]  /*0300*/  STG.E.64 desc[UR8][R2.64+0xf0], RZ ;  /* 0x0000f0ff02007986 */ /* 0x0001e2000c101b08 */
[----:B------:R-:W-:-:S02]  /*0310*/  IMAD.MOV.U32 R15, RZ, RZ, 0x76090000 ;  /* 0x76090000ff0f7424 */ /* 0x000fc400078e00ff */
[----:B------:R-:W-:Y:S01]  /*0320*/  VIADD R0, R0, 0x8 ;  /* 0x0000000800007836 */ /* 0x000fe20000000000 */
[----:B------:R0:W-:Y:S04]  /*0330*/  STG.E.64 desc[UR8][R2.64+0xe8], RZ ;  /* 0x0000e8ff02007986 */ /* 0x0001e8000c101b08 */
[----:B------:R0:W-:Y:S01]  /*0340*/  STG.E.64 desc[UR8][R2.64+0xe0], RZ ;  /* 0x0000e0ff02007986 */ /* 0x0001e2000c101b08 */
[----:B------:R-:W-:-:S03]  /*0350*/  ISETP.NE.AND P0, PT, R0, R19, PT ;  /* 0x000000130000720c */ /* 0x000fc60003f05270 */
[----:B------:R0:W-:Y:S04]  /*0360*/  STG.E.64 desc[UR8][R2.64+0xd8], RZ ;  /* 0x0000d8ff02007986 */ /* 0x0001e8000c101b08 */
        /* <DEDUP_REMOVED lines=159> */
[----:B------:R0:W-:Y:S04]  /*0d60*/  STG.E.64 desc[UR8][R2.64+0x88], R4 ;  /* 0x0000880402007986 */ /* 0x0001e8000c101b08 */
        /* <DEDUP_REMOVED lines=118> */
[----:B------:R0:W-:Y:S01]  /*14d0*/  STG.E.64 desc[UR8][R2.64+0x7e0], RZ ;  /* 0x0007e0ff02007986 */ /* 0x0001e2000c101b08 */
[----:B------:R-:W-:Y:S05]  /*14e0*/  @P0 BRA `(.L_x_2) ;  /* 0xffffffec00400947 */ /* 0x000fea000383ffff */
.L_x_1:
[----:B------:R-:W-:Y:S05]  /*14f0*/  BRA.U !UP1, `(.L_x_0) ;  /* 0x0000001109bc7547 */ /* 0x000fea000b800000 */
[----:B------:R-:W-:Y:S02]  /*1500*/  UISETP.GE.U32.AND UP0, UPT, UR6, 0x4, UPT ;  /* 0x000000040600788c */ /* 0x000fe4000bf06070 */
[----:B------:R-:W-:-:S04]  /*1510*/  ULOP3.LUT UR4, UR5, 0x3, URZ, 0xc0, !UPT ;  /* 0x0000000305047892 */ /* 0x000fc8000f8ec0ff */
[----:B------:R-:W-:-:S03]  /*1520*/  UISETP.NE.AND UP1, UPT, UR4, URZ, UPT ;  /* 0x000000ff0400728c */ /* 0x000fc6000bf25270 */
[----:B------:R-:W-:Y:S08]  /*1530*/  BRA.U !UP0, `(.L_x_3) ;  /* 0x0000000908787547 */ /* 0x000ff0000b800000 */
[----:B0-----:R-:W-:-:S04]  /*1540*/  IMAD.WIDE.U32 R2, R19, 0x120, R76 ;  /* 0x0000012013027825 */ /* 0x001fc800078e004c */
[----:B------:R-:W-:Y:S01]  /*1550*/  IMAD.MOV.U32 R4, RZ, RZ, -0x57f1b6d ;  /* 0xfa80e493ff047424 */ /* 0x000fe200078e00ff */
[----:B------:R-:W-:Y:S01]  /*1560*/  STG.E.64 desc[UR8][R2.64+0x118], RZ ;  /* 0x000118ff02007986 */ /* 0x000fe2000c101b08 */
[----:B------:R-:W-:Y:S02]  /*1570*/  IMAD.MOV.U32 R5, RZ, RZ, 0x15f65ec3 ;  /* 0x15f65ec3ff057424 */ /* 0x000fe400078e00ff */
[----:B------:R-:W-:Y:S01]  /*1580*/  IMAD.MOV.U32 R6, RZ, RZ, -0x5da91393 ;  /* 0xa256ec6dff067424 */ /* 0x000fe200078e00ff */
[----:B------:R-:W-:Y:S01]  /*1590*/  STG.E.64 desc[UR8][R2.64+0x110], RZ ;  /* 0x000110ff02007986 */ /* 0x000fe2000c101b08 */
[----:B------:R-:W-:Y:S02]  /*15a0*/  IMAD.MOV.U32 R7, RZ, RZ, 0x5c071a97 ;  /* 0x5c071a97ff077424 */ /* 0x000fe400078e00ff */
[----:B------:R-:W-:Y:S01]  /*15b0*/  IMAD.MOV.U32 R8, RZ, RZ, 0x70525745 ;  /* 0x70525745ff087424 */ /* 0x000fe200078e00ff */
[----:B------:R-:W-:Y:S01]  /*15c0*/  STG.E.64 desc[UR8][R2.64+0x88], R4 ;  /* 0x0000880402007986 */ /* 0x000fe2000c101b08 */
[----:B------:R-:W-:-:S02]  /*15d0*/  IMAD.MOV.U32 R9, RZ, RZ, 0x77ce5853 ;  /* 0x77ce5853ff097424 */ /* 0x000fc400078e00ff */
[----:B------:R-:W-:Y:S01]  /*15e0*/  IMAD.MOV.U32 R10, RZ, RZ, 0x53c758ba ;  /* 0x53c758baff0a7424 */ /* 0x000fe200078e00ff */
[----:B------:R-:W-:Y:S01]  /*15f0*/  STG.E.64 desc[UR8][R2.64+0x1a8], R4 ;  /* 0x0001a80402007986 */ /* 0x000fe2000c101b08 */
[----:B------:R-:W-:Y:S02]  /*1600*/  IMAD.MOV.U32 R11, RZ, RZ, 0x5f489857 ;  /* 0x5f489857ff0b7424 */ /* 0x000fe400078e00ff */
[----:B------:R-:W-:Y:S01]  /*1610*/  VIADD R19, R19, 0x4 ;  /* 0x0000000413137836 */ /* 0x000fe20000000000 */
[----:B------:R-:W-:Y:S04]  /*1620*/  STG.E.64 desc[UR8][R2.64+0x2c8], R4 ;  /* 0x0002c80402007986 */ /* 0x000fe8000c101b08 */
[----:B------:R0:W-:Y:S04]  /*1630*/  STG.E.64 desc[UR8][R2.64+0x3e8], R4 ;  /* 0x0003e80402007986 */ /* 0x0001e8000c101b08 */
[----:B------:R-:W-:Y:S04]  /*1640*/  STG.E.64 desc[UR8][R2.64+0x80], R6 ;  /* 0x0000800602007986 */ /* 0x000fe8000c101b08 */
[----:B------:R-:W-:Y:S04]  /*1650*/  STG.E.64 desc[UR8][R2.64+0x1a0], R6 ;  /* 0x0001a00602007986 */ /* 0x000fe8000c101b08 */
[----:B------:R-:W-:Y:S01]  /*1660*/  STG.E.64 desc[UR8][R2.64+0x2c0], R6 ;  /* 0x0002c00602007986 */ /* 0x000fe2000c101b08 */
[----:B0-----:R-:W-:-:S03]  /*1670*/  IMAD.MOV.U32 R4, RZ, RZ, -0x3bf3fffe ;  /* 0xc40c0002ff047424 */ /* 0x001fc600078e00ff */
[----:B------:R0:W-:Y:S01]  /*1680*/  STG.E.64 desc[UR8][R2.64+0x3e0], R6 ;  /* 0x0003e00602007986 */ /* 0x0001e2000c101b08 */
[----:B------:R-:W-:-:S03]  /*1690*/  IMAD.MOV.U32 R5, RZ, RZ, -0x140bfff5 ;  /* 0xebf4000bff057424 */ /* 0x000fc600078e00ff */
[----:B------:R1:W-:Y:S04]  /*16a0*/  STG.E.64 desc[UR8][R2.64+0x78], R8 ;  /* 0x0000780802007986 */ /* 0x0003e8000c101b08 */
[----:B------:R1:W-:Y:S04]  /*16b0*/  STG.E.64 desc[UR8][R2.64+0x198], R8 ;  /* 0x0001980802007986 */ /* 0x0003e8000c101b08 */
[----:B------:R1:W-:Y:S01]  /*16c0*/  STG.E.64 desc[UR8][R2.64+0x2b8], R8 ;  /* 0x0002b80802007986 */ /* 0x0003e2000c101b08 */
[----:B0-----:R-:W-:Y:S02]  /*16d0*/  IMAD.MOV.U32 R6, RZ, RZ, 0x2fffd ;  /* 0x0002fffdff067424 */ /* 0x001fe400078e00ff */
[----:B------:R-:W-:Y:S01]  /*16e0*/  IMAD.MOV.U32 R7, RZ, RZ, 0x76090000 ;  /* 0x76090000ff077424 */ /* 0x000fe200078e00ff */
        /* <DEDUP_REMOVED lines=130> */
[----:B------:R1:W-:Y:S02]  /*1f10*/  STG.E.64 desc[UR8][R2.64+0x360], RZ ;  /* 0x000360ff02007986 */ /* 0x0003e4000c101b08 */
.L_x_3:
[----:B------:R-:W-:Y:S05]  /*1f20*/  BRA.U !UP1, `(.L_x_0) ;  /* 0x0000000909307547 */ /* 0x000fea000b800000 */
[----:B------:R-:W-:Y:S02]  /*1f30*/  UISETP.NE.AND UP0, UPT, UR4, 0x1, UPT ;  /* 0x000000010400788c */ /* 0x000fe4000bf05270 */
[----:B------:R-:W-:-:S04]  /*1f40*/  ULOP3.LUT UR5, UR5, 0x1, URZ, 0xc0, !UPT ;  /* 0x0000000105057892 */ /* 0x000fc8000f8ec0ff */
[----:B------:R-:W-:-:S03]  /*1f50*/  UISETP.NE.U32.AND UP1, UPT, UR5, 0x1, UPT ;  /* 0x000000010500788c */ /* 0x000fc6000bf25070 */
[----:B------:R-:W-:Y:S08]  /*1f60*/  BRA.U !UP0, `(.L_x_4) ;  /* 0x0000000508587547 */ /* 0x000ff0000b800000 */
[----:B01----:R-:W-:-:S04]  /*1f70*/  IMAD.WIDE.U32 R2, R19, 0x120, R76 ;  /* 0x0000012013027825 */ /* 0x003fc800078e004c */
[----:B------:R-:W-:Y:S01]  /*1f80*/  IMAD.MOV.U32 R4, RZ, RZ, -0x57f1b6d ;  /* 0xfa80e493ff047424 */ /* 0x000fe200078e00ff */
[----:B------:R2:W-:Y:S01]  /*1f90*/  STG.E.64 desc[UR8][R2.64+0x118], RZ ;  /* 0x000118ff02007986 */ /* 0x0005e2000c101b08 */
[----:B------:R-:W-:Y:S02]  /*1fa0*/  IMAD.MOV.U32 R5, RZ, RZ, 0x15f65ec3 ;  /* 0x15f65ec3ff057424 */ /* 0x000fe400078e00ff */
[----:B------:R-:W-:Y:S01]  /*1fb0*/  IMAD.MOV.U32 R6, RZ, RZ, -0x5da91393 ;  /* 0xa256ec6dff067424 */ /* 0x000fe200078e00ff */
[----:B------:R2:W-:Y:S01]  /*1fc0*/  STG.E.64 desc[UR8][R2.64+0x110], RZ ;  /* 0x000110ff02007986 */ /* 0x0005e2000c101b08 */
[----:B------:R-:W-:Y:S02]  /*1fd0*/  IMAD.MOV.U32 R7, RZ, RZ, 0x5c071a97 ;  /* 0x5c071a97ff077424 */ /* 0x000fe400078e00ff */
[----:B------:R-:W-:Y:S01]  /*1fe0*/  IMAD.MOV.U32 R8, RZ, RZ, 0x70525745 ;  /* 0x70525745ff087424 */ /* 0x000fe200078e00ff */
[----:B------:R2:W-:Y:S01]  /*1ff0*/  STG.E.64 desc[UR8][R2.64+0x88], R4 ;  /* 0x0000880402007986 */ /* 0x0005e2000c101b08 */
[----:B------:R-:W-:-:S02]  /*2000*/  IMAD.MOV.U32 R9, RZ, RZ, 0x77ce5853 ;  /* 0x77ce5853ff097424 */ /* 0x000fc400078e00ff */
[----:B------:R-:W-:Y:S01]  /*2010*/  IMAD.MOV.U32 R10, RZ, RZ, 0x53c758ba ;  /* 0x53c758baff0a7424 */ /* 0x000fe200078e00ff */
[----:B------:R2:W-:Y:S01]  /*2020*/  STG.E.64 desc[UR8][R2.64+0x1a8], R4 ;  /* 0x0001a80402007986 */ /* 0x0005e2000c101b08 */
[----:B------:R-:W-:Y:S02]  /*2030*/  IMAD.MOV.U32 R11, RZ, RZ, 0x5f489857 ;  /* 0x5f489857ff0b7424 */ /* 0x000fe400078e00ff */
[----:B------:R-:W-:Y:S01]  /*2040*/  IMAD.MOV.U32 R12, RZ, RZ, -0x3bf3fffe ;  /* 0xc40c0002ff0c7424 */ /* 0x000fe200078e00ff */
[----:B------:R2:W-:Y:S01]  /*2050*/  STG.E.64 desc[UR8][R2.64+0x80], R6 ;  /* 0x0000800602007986 */ /* 0x0005e2000c101b08 */
[----:B------:R-:W-:Y:S02]  /*2060*/  IMAD.MOV.U32 R13, RZ, RZ, -0x140bfff5 ;  /* 0xebf4000bff0d7424 */ /* 0x000fe400078e00ff */
[----:B------:R-:W-:Y:S01]  /*2070*/  IMAD.MOV.U32 R14, RZ, RZ, 0x2fffd ;  /* 0x0002fffdff0e7424 */ /* 0x000fe200078e00ff */
[----:B------:R2:W-:Y:S01]  /*2080*/  STG.E.64 desc[UR8][R2.64+0x1a0], R6 ;  /* 0x0001a00602007986 */ /* 0x0005e2000c101b08 */
[----:B------:R-:W-:-:S02]  /*2090*/  IMAD.MOV.U32 R15, RZ, RZ, 0x76090000 ;  /* 0x76090000ff0f7424 */ /* 0x000fc400078e00ff */
[----:B------:R-:W-:Y:S01]  /*20a0*/  VIADD R19, R19, 0x2 ;  /* 0x0000000213137836 */ /* 0x000fe20000000000 */
        /* <DEDUP_REMOVED lines=66> */
.L_x_4:
[----:B------:R-:W-:Y:S05]  /*24d0*/  BRA.U UP1, `(.L_x_0) ;  /* 0x0000000101c47547 */ /* 0x000fea000b800000 */
[----:B012---:R-:W-:-:S04]  /*24e0*/  IMAD.WIDE.U32 R2, R19, 0x120, R76 ;  /* 0x0000012013027825 */ /* 0x007fc800078e004c */
        /* <DEDUP_REMOVED lines=17> */
[----:B------:R-:W-:-:S03]  /*2600*/  IMAD.MOV.U32 R15, RZ, RZ, 0x76090000 ;  /* 0x76090000ff0f7424 */ /* 0x000fc600078e00ff */
        /* <DEDUP_REMOVED lines=30> */
.L_x_0:
[----:B------:R-:W4:Y:S01]  /*27f0*/  LDCU UR4, c[0x0][0x3a0] ;  /* 0x00007400ff0477ac */ /* 0x000f220008000800 */
[----:B0123--:R-:W-:-:S04]  /*2800*/  I2FP.F32.U32 R3, UR7 ;  /* 0x0000000700037c45 */ /* 0x00ffc80008201000 */
[----:B------:R-:W0:Y:S01]  /*2810*/  MUFU.RCP R2, R3 ;  /* 0x0000000300027308 */ /* 0x000e220000001000 */
[----:B----4-:R-:W-:-:S07]  /*2820*/  I2FP.F32.U32 R0, UR4 ;  /* 0x0000000400007c45 */ /* 0x010fce0008201000 */
[----:B------:R-:W1:Y:S01]  /*2830*/  FCHK P0, R0, R3 ;  /* 0x0000000300007302 */ /* 0x000e620000000000 */
[----:B0-----:R-:W-:-:S04]  /*2840*/  FFMA R5, -R3, R2, 1 ;  /* 0x3f80000003057423 */ /* 0x001fc80000000102 */
[----:B------:R-:W-:-:S04]  /*2850*/  FFMA R5, R2, R5, R2 ;  /* 0x0000000502057223 */ /* 0x000fc80000000002 */
[----:B------:R-:W-:-:S04]  /*2860*/  FFMA R2, R0, R5, RZ ;  /* 0x0000000500027223 */ /* 0x000fc800000000ff */
[----:B------:R-:W-:-:S04]  /*2870*/  FFMA R4, -R3, R2, R0 ;  /* 0x0000000203047223 */ /* 0x000fc80000000100 */
[----:B------:R-:W-:Y:S01]  /*2880*/  FFMA R4, R5, R4, R2 ;  /* 0x0000000405047223 */ /* 0x000fe20000000002 */
[----:B-1----:R-:W-:Y:S06]  /*2890*/  @!P0 BRA `(.L_x_5) ;  /* 0x00000000000c8947 */ /* 0x002fec0003800000 */
[----:B------:R-:W-:-:S07]  /*28a0*/  MOV R8, 0x28c0 ;  /* 0x000028c000087802 */ /* 0x000fce0000000f00 */
[----:B------:R-:W-:Y:S05]  /*28b0*/  CALL.REL.NOINC `($__internal_0_$__cuda_sm3x_div_rn_noftz_f32_slowpath) ;  /* 0x0000132000287944 */ /* 0x000fea0003c00000 */
[----:B------:R-:W-:-:S07]  /*28c0*/  IMAD.MOV.U32 R4, RZ, RZ, R5 ;  /* 0x000000ffff047224 */ /* 0x000fce00078e0005 */
.L_x_5:
[----:B------:R-:W0:Y:S01]  /*28d0*/  LDC.64 R8, c[0x0][0x3a8] ;  /* 0x0000ea00ff087b82 */ /* 0x000e220000000a00 */
[----:B------:R-:W-:Y:S01]  /*28e0*/  F2I.U32.CEIL.NTZ R4, R4 ;  /* 0x0000000400047305 */ /* 0x000fe2000020b000 */
[----:B------:R-:W1:Y:S01]  /*28f0*/  LDCU UR4, c[0x0][0x3a0] ;  /* 0x00007400ff0477ac */ /* 0x000e620008000800 */
[----:B------:R-:W-:Y:S01]  /*2900*/  BSSY.RECONVERGENT B0, `(.L_x_6) ;  /* 0x000e6e4000007945 */ /* 0x000fe20003800200 */
[----:B------:R-:W2:Y:S05]  /*2910*/  LDCU UR5, c[0x0][0x3ac] ;  /* 0x00007580ff0577ac */ /* 0x000eaa0008000800 */
[----:B0-----:R-:W0:Y:S01]  /*2920*/  I2F.U32.RP R0, R8 ;  /* 0x0000000800007306 */ /* 0x001e220000209000 */
[----:B------:R-:W-:-:S07]  /*2930*/  ISETP.NE.U32.AND P2, PT, R8, RZ, PT ;  /* 0x000000ff0800720c */ /* 0x000fce0003f45070 */
[----:B0-----:R-:W0:Y:S02]  /*2940*/  MUFU.RCP R0, R0 ;  /* 0x0000000000007308 */ /* 0x001e240000001000 */
[----:B0-----:R-:W-:-:S06]  /*2950*/  VIADD R2, R0, 0xffffffe ;  /* 0x0ffffffe00027836 */ /* 0x001fcc0000000000 */
[----:B------:R0:W3:Y:S02]  /*2960*/  F2I.FTZ.U32.TRUNC.NTZ R3, R2 ;  /* 0x0000000200037305 */ /* 0x0000e4000021f000 */
[----:B0-----:R-:W-:Y:S02]  /*2970*/  IMAD.MOV.U32 R2, RZ, RZ, RZ ;  /* 0x000000ffff027224 */ /* 0x001fe400078e00ff */
[----:B---3--:R-:W-:-:S04]  /*2980*/  IMAD.MOV R5, RZ, RZ, -R3 ;  /* 0x000000ffff057224 */ /* 0x008fc800078e0a03 */
[----:B------:R-:W-:-:S04]  /*2990*/  IMAD R5, R5, R8, RZ ;  /* 0x0000000805057224 */ /* 0x000fc800078e02ff */
[----:B------:R-:W-:-:S06]  /*29a0*/  IMAD.HI.U32 R6, R3, R5, R2 ;  /* 0x0000000503067227 */ /* 0x000fcc00078e0002 */
[----:B------:R-:W-:-:S04]  /*29b0*/  IMAD.HI.U32 R3, R6, R17, RZ ;  /* 0x0000001106037227 */ /* 0x000fc800078e00ff */
[----:B------:R-:W-:-:S04]  /*29c0*/  IMAD.MOV R5, RZ, RZ, -R3 ;  /* 0x000000ffff057224 */ /* 0x000fc800078e0a03 */
[----:B------:R-:W-:-:S05]  /*29d0*/  IMAD R5, R8, R5, R17 ;  /* 0x0000000508057224 */ /* 0x000fca00078e0211 */
[----:B------:R-:W-:-:S13]  /*29e0*/  ISETP.GE.U32.AND P0, PT, R5, R8, PT ;  /* 0x000000080500720c */ /* 0x000fda0003f06070 */
[----:B------:R-:W-:Y:S02]  /*29f0*/  @P0 IMAD.IADD R5, R5, 0x1, -R8 ;  /* 0x0000000105050824 */ /* 0x000fe400078e0a08 */
[----:B------:R-:W-:-:S03]  /*2a00*/  @P0 VIADD R3, R3, 0x1 ;  /* 0x0000000103030836 */ /* 0x000fc60000000000 */
[----:B------:R-:W-:-:S13]  /*2a10*/  ISETP.GE.U32.AND P1, PT, R5, R8, PT ;  /* 0x000000080500720c */ /* 0x000fda0003f26070 */
[----:B------:R-:W-:Y:S01]  /*2a20*/  @P1 VIADD R3, R3, 0x1 ;  /* 0x0000000103031836 */ /* 0x000fe20000000000 */
[----:B------:R-:W-:-:S05]  /*2a30*/  @!P2 LOP3.LUT R3, RZ, R8, RZ, 0x33, !PT ;  /* 0x00000008ff03a212 */ /* 0x000fca00078e33ff */
[----:B------:R-:W-:Y:S02]  /*2a40*/  IMAD.MOV R0, RZ, RZ, -R3 ;  /* 0x000000ffff007224 */ /* 0x000fe400078e0a03 */
[----:B------:R-:W-:Y:S02]  /*2a50*/  IMAD R3, R4, R3, RZ ;  /* 0x0000000304037224 */ /* 0x000fe400078e02ff */
[----:B------:R-:W-:-:S03]  /*2a60*/  IMAD R7, R8, R0, R17 ;  /* 0x0000000008077224 */ /* 0x000fc600078e0211 */
[C---:B-1----:R-:W-:Y:S01]  /*2a70*/  VIADDMNMX.U32 R0, R3.reuse, R4, UR4, PT ;  /* 0x0000000403007e46 */ /* 0x042fe2000b800004 */
[----:B------:R-:W-:Y:S01]  /*2a80*/  IMAD.MOV R2, RZ, RZ, -R7 ;  /* 0x000000ffff027224 */ /* 0x000fe200078e0a07 */
[----:B------:R-:W-:Y:S02]  /*2a90*/  STL [R1+0x140], R7 ;  /* 0x0001400701007387 */ /* 0x000fe40000100800 */
[----:B------:R-:W-:Y:S01]  /*2aa0*/  ISETP.GE.U32.AND P0, PT, R3, R0, PT ;  /* 0x000000000300720c */ /* 0x000fe20003f06070 */
[----:B------:R-:W-:Y:S01]  /*2ab0*/  IMAD R2, R9, R2, 0x100 ;  /* 0x0000010009027424 */ /* 0x000fe200078e0202 */
[----:B------:R0:W-:Y:S04]  /*2ac0*/  STL [R1+0x17c], R0 ;  /* 0x00017c0001007387 */ /* 0x0001e80000100800 */
[----:B------:R-:W-:-:S02]  /*2ad0*/  LOP3.LUT R5, R2, 0xffff, RZ, 0xc0, !PT ;  /* 0x0000ffff02057812 */ /* 0x000fc400078ec0ff */
[----:B0-----:R-:W-:-:S04]  /*2ae0*/  LOP3.LUT R0, R9, 0xffff, RZ, 0xc0, !PT ;  /* 0x0000ffff09007812 */ /* 0x001fc800078ec0ff */
[----:B------:R-:W-:-:S05]  /*2af0*/  VIMNMX.U32 R0, PT, PT, R0, R5, PT ;  /* 0x0000000500007248 */ /* 0x000fca0003fe0000 */
[----:B------:R0:W-:Y:S01]  /*2b00*/  STL [R1+0x178], R0 ;  /* 0x0001780001007387 */ /* 0x0001e20000100800 */
[----:B--2---:R-:W-:Y:S05]  /*2b10*/  @P0 BRA `(.L_x_7) ;  /* 0x00000e6c00080947 */ /* 0x004fea0003800000 */
[----:B------:R1:W-:Y:S02]  /*2b20*/  STL [R1+0x174], R3 ;  /* 0x0001740301007387 */ /* 0x0003e40000100800 */
.L_x_821:
[----:B0-----:R-:W2:Y:S01]  /*2b30*/  LDL R0, [R1+0x178] ;  /* 0x0001780001007983 */ /* 0x001ea20000100800 */
[----:B------:R-:W-:Y:S01]  /*2b40*/  BSSY.RECONVERGENT B1, `(.L_x_8) ;  /* 0x0000082000017945 */ /* 0x000fe20003800200 */
[----:B------:R-:W-:Y:S01]  /*2b50*/  IMAD.MOV.U32 R54, RZ, RZ, RZ ;  /* 0x000000ffff367224 */ /* 0x000fe200078e00ff */
[----:B--2---:R-:W-:-:S13]  /*2b60*/  ISETP.NE.AND P0, PT, R0, RZ, PT ;  /* 0x000000ff0000720c */ /* 0x004fda0003f05270 */
[----:B-----5:R-:W-:Y:S05]  /*2b70*/  @!P0 BRA `(.L_x_9) ;  /* 0x0000000400f88947 */ /* 0x020fea0003800000 */
[----:B------:R-:W2:Y:S01]  /*2b80*/  LDL R4, [R1+0x174] ;  /* 0x0001740001047983 */ /* 0x000ea20000100800 */
[----:B-1----:R-:W2:Y:S01]  /*2b90*/  LDC.64 R2, c[0x0][0x398] ;  /* 0x0000e600ff027b82 */ /* 0x002ea20000000a00 */
[----:B------:R-:W-:Y:S01]  /*2ba0*/  ISETP.GE.U32.AND P0, PT, R0, 0x4, PT ;  /* 0x000000040000780c */ /* 0x000fe20003f06070 */
[----:B--2---:R-:W-:-:S05]  /*2bb0*/  IMAD.WIDE.U32 R2, R4, 0x20, R2 ;  /* 0x0000002004027825 */ /* 0x004fca00078e0002 */
[----:B------:R0:W5:Y:S04]  /*2bc0*/  LDG.E.64 R16, desc[UR8][R2.64] ;  /* 0x0000000802107981 */ /* 0x000168000c1e1b00 */
[----:B------:R0:W5:Y:S04]  /*2bd0*/  LDG.E.64 R18, desc[UR8][R2.64+0x8] ;  /* 0x0000080802127981 */ /* 0x000168000c1e1b00 */
[----:B------:R0:W5:Y:S04]  /*2be0*/  LDG.E.64 R20, desc[UR8][R2.64+0x10] ;  /* 0x0000100802147981 */ /* 0x000168000c1e1b00 */
[----:B------:R0:W5:Y:S01]  /*2bf0*/  LDG.E.64 R22, desc[UR8][R2.64+0x18] ;  /* 0x0000180802167981 */ /* 0x000162000c1e1b00 */
[----:B------:R-:W-:Y:S01]  /*2c00*/  BSSY.RECONVERGENT B2, `(.L_x_10) ;  /* 0x0000046000027945 */ /* 0x000fe20003800200 */
[----:B------:R-:W-:-:S02]  /*2c10*/  IMAD.MOV.U32 R13, RZ, RZ, RZ ;  /* 0x000000ffff0d7224 */ /* 0x000fc400078e00ff */
[----:B------:R-:W-:Y:S01]  /*2c20*/  IMAD.MOV.U32 R7, RZ, RZ, RZ ;  /* 0x000000ffff077224 */ /* 0x000fe200078e00ff */
[----:B------:R-:W-:Y:S06]  /*2c30*/  @!P0 BRA `(.L_x_11) ;  /* 0x0000000400088947 */ /* 0x000fec0003800000 */
[----:B------:R-:W-:Y:S01]  /*2c40*/  LOP3.LUT R13, R0, 0xfffc, RZ, 0xc0, !PT ;  /* 0x0000fffc000d7812 */ /* 0x000fe200078ec0ff */
[----:B------:R-:W-:Y:S01]  /*2c50*/  BSSY.RECONVERGENT B3, `(.L_x_12) ;  /* 0x000003f000037945 */ /* 0x000fe20003800200 */
[----:B------:R-:W-:Y:S02]  /*2c60*/  IMAD.MOV.U32 R24, RZ, RZ, RZ ;  /* 0x000000ffff187224 */ /* 0x000fe400078e00ff */
[----:B------:R-:W-:Y:S02]  /*2c70*/  IMAD.MOV.U32 R54, RZ, RZ, RZ ;  /* 0x000000ffff367224 */ /* 0x000fe400078e00ff */
[----:B------:R-:W-:-:S07]  /*2c80*/  IMAD.MOV R26, RZ, RZ, -R13 ;  /* 0x000000ffff1a7224 */ /* 0x000fce00078e0a0d */
.L_x_13:
[----:B------:R-:W2:Y:S04]  /*2c90*/  LDL R0, [R1+0x140] ;  /* 0x0001400001007983 */ /* 0x000ea80000100800 */
[----:B-----5:R1:W-:Y:S04]  /*2ca0*/  STL.64 [R1], R16 ;  /* 0x0000001001007387 */ /* 0x0203e80000100a00 */
[----:B------:R1:W-:Y:S04]  /*2cb0*/  STL.64 [R1+0x8], R18 ;  /* 0x0000081201007387 */ /* 0x0003e80000100a00 */
[----:B------:R1:W-:Y:S04]  /*2cc0*/  STL.64 [R1+0x10], R20 ;  /* 0x0000101401007387 */ /* 0x0003e80000100a00 */
[----:B------:R1:W-:Y:S01]  /*2cd0*/  STL.64 [R1+0x18], R22 ;  /* 0x0000181601007387 */ /* 0x0003e20000100a00 */
[----:B--2---:R-:W-:-:S04]  /*2ce0*/  IMAD R25, R0, UR5, R24 ;  /* 0x0000000500197c24 */ /* 0x004fc8000f8e0218 */
[C---:B------:R-:W-:Y:S01]  /*2cf0*/  VIADD R4, R25.reuse, 0x1 ;  /* 0x0000000119047836 */ /* 0x040fe20000000000 */
[----:B------:R-:W-:Y:S01]  /*2d00*/  SHF.R.U32.HI R0, RZ, 0x6, R25 ;  /* 0x00000006ff007819 */ /* 0x000fe20000011619 */
[C---:B------:R-:W-:Y:S02]  /*2d10*/  VIADD R8, R25.reuse, 0x2 ;  /* 0x0000000219087836 */ /* 0x040fe40000000000 */
[----:B------:R-:W-:Y:S01]  /*2d20*/  VIADD R12, R25, 0x3 ;  /* 0x00000003190c7836 */ /* 0x000fe20000000000 */
[----:B------:R-:W-:Y:S02]  /*2d30*/  IADD3 R0, PT, PT, -R0, 0x3, RZ ;  /* 0x0000000300007810 */ /* 0x000fe40007ffe1ff */
[----:B0-----:R-:W-:Y:S02]  /*2d40*/  SHF.R.U32.HI R2, RZ, 0x6, R4 ;  /* 0x00000006ff027819 */ /* 0x001fe40000011604 */
[----:B------:R-:W-:Y:S01]  /*2d50*/  SHF.R.U32.HI R3, RZ, 0x6, R8 ;  /* 0x00000006ff037819 */ /* 0x000fe20000011608 */
[----:B------:R-:W-:Y:S01]  /*2d60*/  IMAD R0, R0, 0x8, R1 ;  /* 0x0000000800007824 */ /* 0x000fe200078e0201 */
[----:B------:R-:W-:-:S02]  /*2d70*/  SHF.R.U32.HI R5, RZ, 0x6, R12 ;  /* 0x00000006ff057819 */ /* 0x000fc4000001160c */
[----:B------:R-:W-:Y:S02]  /*2d80*/  IADD3 R2, PT, PT, -R2, 0x3, RZ ;  /* 0x0000000302027810 */ /* 0x000fe40007ffe1ff */
[----:B------:R-:W-:Y:S02]  /*2d90*/  IADD3 R14, PT, PT, -R5, 0x3, RZ ;  /* 0x00000003050e7810 */ /* 0x000fe40007ffe1ff */
[----:B------:R-:W-:Y:S01]  /*2da0*/  IADD3 R6, PT, PT, -R3, 0x3, RZ ;  /* 0x0000000303067810 */ /* 0x000fe20007ffe1ff */
[--C-:B------:R-:W-:Y:S02]  /*2db0*/  IMAD R5, R2, 0x8, R1.reuse ;  /* 0x0000000802057824 */ /* 0x100fe400078e0201 */
[----:B------:R-:W2:Y:S02]  /*2dc0*/  LDL.64 R2, [R0] ;  /* 0x0000000000027983 */ /* 0x000ea40000100a00 */
[--C-:B------:R-:W-:Y:S02]  /*2dd0*/  IMAD R9, R6, 0x8, R1.reuse ;  /* 0x0000000806097824 */ /* 0x100fe400078e0201 */
[----:B------:R1:W-:Y:S04]  /*2de0*/  STL.64 [R1], R16 ;  /* 0x0000001001007387 */ /* 0x0003e80000100a00 */
[----:B------:R1:W-:Y:S04]  /*2df0*/  STL.64 [R1+0x8], R18 ;  /* 0x0000081201007387 */ /* 0x0003e80000100a00 */
[----:B------:R1:W-:Y:S04]  /*2e00*/  STL.64 [R1+0x10], R20 ;  /* 0x0000101401007387 */ /* 0x0003e80000100a00 */
[----:B------:R1:W-:Y:S04]  /*2e10*/  STL.64 [R1+0x18], R22 ;  /* 0x0000181601007387 */ /* 0x0003e80000100a00 */
[----:B------:R0:W3:Y:S04]  /*2e20*/  LDL.64 R6, [R5] ;  /* 0x0000000005067983 */ /* 0x0000e80000100a00 */
[----:B------:R1:W-:Y:S04]  /*2e30*/  STL.64 [R1], R16 ;  /* 0x0000001001007387 */ /* 0x0003e80000100a00 */
[----:B------:R1:W-:Y:S04]  /*2e40*/  STL.64 [R1+0x8], R18 ;  /* 0x0000081201007387 */ /* 0x0003e80000100a00 */
[----:B------:R1:W-:Y:S04]  /*2e50*/  STL.64 [R1+0x10], R20 ;  /* 0x0000101401007387 */ /* 0x0003e80000100a00 */
[----:B------:R1:W-:Y:S04]  /*2e60*/  STL.64 [R1+0x18], R22 ;  /* 0x0000181601007387 */ /* 0x0003e80000100a00 */
[----:B------:R4:W3:Y:S01]  /*2e70*/  LDL.64 R10, [R9] ;  /* 0x00000000090a7983 */ /* 0x0008e20000100a00 */
[----:B------:R-:W-:-:S03]  /*2e80*/  IMAD R14, R14, 0x8, R1 ;  /* 0x000000080e0e7824 */ /* 0x000fc600078e0201 */
[----:B------:R1:W-:Y:S04]  /*2e90*/  STL.64 [R1], R16 ;  /* 0x0000001001007387 */ /* 0x0003e80000100a00 */
[----:B------:R1:W-:Y:S04]  /*2ea0*/  STL.64 [R1+0x8], R18 ;  /* 0x0000081201007387 */ /* 0x0003e80000100a00 */
[----:B------:R1:W-:Y:S04]  /*2eb0*/  STL.64 [R1+0x10], R20 ;  /* 0x0000101401007387 */ /* 0x0003e80000100a00 */
[----:B------:R1:W-:Y:S04]  /*2ec0*/  STL.64 [R1+0x18], R22 ;  /* 0x0000181601007387 */ /* 0x0003e80000100a00 */
[----:B------:R-:W3:Y:S01]  /*2ed0*/  LDL.64 R14, [R14] ;  /* 0x000000000e0e7983 */ /* 0x000ee20000100a00 */
[----:B0-----:R-:W-:Y:S01]  /*2ee0*/  LOP3.LUT R5, R25, 0x3f, RZ, 0xc, !PT ;  /* 0x0000003f19057812 */ /* 0x001fe200078e0cff */
[----:B------:R-:W-:Y:S01]  /*2ef0*/  VIADD R26, R26, 0x4 ;  /* 0x000000041a1a7836 */ /* 0x000fe20000000000 */
[----:B----4-:R-:W-:Y:S01]  /*2f00*/  LOP3.LUT R9, R8, 0x3f, RZ, 0xc, !PT ;  /* 0x0000003f08097812 */ /* 0x010fe200078e0cff */
[----:B------:R-:W-:-:S03]  /*2f10*/  VIADD R24, R24, 0x4 ;  /* 0x0000000418187836 */ /* 0x000fc60000000000 */
[----:B------:R-:W-:Y:S02]  /*2f20*/  ISETP.NE.AND P0, PT, R26, RZ, PT ;  /* 0x000000ff1a00720c */ /* 0x000fe40003f05270 */
[----:B--2---:R-:W-:Y:S02]  /*2f30*/  SHF.R.U64 R0, R2, R5, R3 ;  /* 0x0000000502007219 */ /* 0x004fe40000001203 */
[----:B------:R-:W-:-:S03]  /*2f40*/  LOP3.LUT R5, R4, 0x3f, RZ, 0xc, !PT ;  /* 0x0000003f04057812 */ /* 0x000fc600078e0cff */
[----:B------:R-:W-:-:S05]  /*2f50*/  IMAD.SHL.U32 R0, R0, 0x2, RZ ;  /* 0x0000000200007824 */ /* 0x000fca00078e00ff */
[----:B------:R-:W-:-:S05]  /*2f60*/  LOP3.LUT R3, R0, 0x2, RZ, 0xc0, !PT ;  /* 0x0000000200037812 */ /* 0x000fca00078ec0ff */
[----:B------:R-:W-:Y:S01]  /*2f70*/  IMAD R3, R54, 0x4, R3 ;  /* 0x0000000436037824 */ /* 0x000fe200078e0203 */
[----:B---3--:R-:W-:-:S04]  /*2f80*/  SHF.R.U64 R5, R6, R5, R7 ;  /* 0x0000000506057219 */ /* 0x008fc80000001207 */
[----:B------:R-:W-:Y:S02]  /*2f90*/  LOP3.LUT R0, R5, 0x1, RZ, 0xc0, !PT ;  /* 0x0000000105007812 */ /* 0x000fe400078ec0ff */
[----:B------:R-:W-:-:S03]  /*2fa0*/  LOP3.LUT R5, R12, 0x3f, RZ, 0xc, !PT ;  /* 0x0000003f0c057812 */ /* 0x000fc600078e0cff */
[----:B------:R-:W-:Y:S01]  /*2fb0*/  IMAD.IADD R0, R3, 0x1, R0 ;  /* 0x0000000103007824 */ /* 0x000fe200078e0200 */
[----:B------:R-:W-:-:S05]  /*2fc0*/  SHF.R.U64 R9, R10, R9, R11 ;  /* 0x000000090a097219 */ /* 0x000fca000000120b */
[----:B------:R-:W-:-:S05]  /*2fd0*/  IMAD.SHL.U32 R9, R9, 0x2, RZ ;  /* 0x0000000209097824 */ /* 0x000fca00078e00ff */
[----:B------:R-:W-:-:S05]  /*2fe0*/  LOP3.LUT R9, R9, 0x2, RZ, 0xc0, !PT ;  /* 0x0000000209097812 */ /* 0x000fca00078ec0ff */
[----:B------:R-:W-:Y:S01]  /*2ff0*/  IMAD R0, R0, 0x4, R9 ;  /* 0x0000000400007824 */ /* 0x000fe200078e0209 */
[----:B------:R-:W-:-:S04]  /*3000*/  SHF.R.U64 R3, R14, R5, R15 ;  /* 0x000000050e037219 */ /* 0x000fc8000000120f */
[----:B------:R-:W-:-:S05]  /*3010*/  LOP3.LUT R3, R3, 0x1, RZ, 0xc0, !PT ;  /* 0x0000000103037812 */ /* 0x000fca00078ec0ff */
[----:B------:R-:W-:Y:S01]  /*3020*/  IMAD.IADD R54, R0, 0x1, R3 ;  /* 0x0000000100367824 */ /* 0x000fe200078e0203 */
[----:B-1----:R-:W-:Y:S06]  /*3030*/  @P0 BRA `(.L_x_13) ;  /* 0xfffffffc00140947 */ /* 0x002fec000383ffff */
[----:B------:R-:W-:Y:S05]  /*3040*/  BSYNC.RECONVERGENT B3 ;  /* 0x0000000000037941 */ /* 0x000fea0003800200 */
.L_x_12:
[----:B------:R-:W-:-:S07]  /*3050*/  IMAD.SHL.U32 R7, R54, 0x2, RZ ;  /* 0x0000000236077824 */ /* 0x000fce00078e00ff */
.L_x_11:
[----:B------:R-:W-:Y:S05]  /*3060*/  BSYNC.RECONVERGENT B2 ;  /* 0x0000000000027941 */ /* 0x000fea0003800200 */
.L_x_10:
[----:B------:R-:W2:Y:S02]  /*3070*/  LDL R0, [R1+0x178] ;  /* 0x0001780001007983 */ /* 0x000ea40000100800 */
[----:B--2---:R-:W-:-:S13]  /*3080*/  LOP3.LUT P0, R4, R0, 0x3, RZ, 0xc0, !PT ;  /* 0x0000000300047812 */ /* 0x004fda000780c0ff */
[----:B------:R-:W-:Y:S05]  /*3090*/  @!P0 BRA `(.L_x_9) ;  /* 0x0000000000b08947 */ /* 0x000fea0003800000 */
[----:B------:R-:W2:Y:S01]  /*30a0*/  LDL R0, [R1+0x140] ;  /* 0x0001400001007983 */ /* 0x000ea20000100800 */
[----:B------:R-:W2:Y:S03]  /*30b0*/  LDCU UR4, c[0x0][0x3ac] ;  /* 0x00007580ff0477ac */ /* 0x000ea60008000800 */
[----:B-----5:R3:W-:Y:S04]  /*30c0*/  STL.64 [R1], R16 ;  /* 0x0000001001007387 */ /* 0x0207e80000100a00 */
[----:B------:R3:W-:Y:S04]  /*30d0*/  STL.64 [R1+0x8], R18 ;  /* 0x0000081201007387 */ /* 0x0007e80000100a00 */
[----:B------:R3:W-:Y:S04]  /*30e0*/  STL.64 [R1+0x10], R20 ;  /* 0x0000101401007387 */ /* 0x0007e80000100a00 */
[----:B------:R3:W-:Y:S01]  /*30f0*/  STL.64 [R1+0x18], R22 ;  /* 0x0000181601007387 */ /* 0x0007e20000100a00 */
[----:B--2---:R-:W-:-:S05]  /*3100*/  IMAD R8, R0, UR4, R13 ;  /* 0x0000000400087c24 */ /* 0x004fca000f8e020d */
[----:B------:R-:W-:-:S04]  /*3110*/  SHF.R.U32.HI R0, RZ, 0x6, R8 ;  /* 0x00000006ff007819 */ /* 0x000fc80000011608 */
[----:B------:R-:W-:-:S05]  /*3120*/  IADD3 R0, PT, PT, -R0, 0x3, RZ ;  /* 0x0000000300007810 */ /* 0x000fca0007ffe1ff */
[----:B------:R-:W-:-:S05]  /*3130*/  IMAD R0, R0, 0x8, R1 ;  /* 0x0000000800007824 */ /* 0x000fca00078e0201 */
[----:B0-----:R-:W2:Y:S01]  /*3140*/  LDL.64 R2, [R0] ;  /* 0x0000000000027983 */ /* 0x001ea20000100a00 */
[----:B------:R-:W-:Y:S02]  /*3150*/  ISETP.NE.AND P0, PT, R4, 0x1, PT ;  /* 0x000000010400780c */ /* 0x000fe40003f05270 */
[----:B------:R-:W-:-:S04]  /*3160*/  LOP3.LUT R5, R8, 0x3f, RZ, 0xc, !PT ;  /* 0x0000003f08057812 */ /* 0x000fc800078e0cff */
[----:B--2---:R-:W-:-:S04]  /*3170*/  SHF.R.U64 R5, R2, R5, R3 ;  /* 0x0000000502057219 */ /* 0x004fc80000001203 */
[----:B------:R-:W-:-:S05]  /*3180*/  LOP3.LUT R54, R5, 0x1, RZ, 0xc0, !PT ;  /* 0x0000000105367812 */ /* 0x000fca00078ec0ff */
[----:B------:R-:W-:Y:S01]  /*3190*/  IMAD.IADD R54, R54, 0x1, R7 ;  /* 0x0000000136367824 */ /* 0x000fe200078e0207 */
[----:B---3--:R-:W-:Y:S06]  /*31a0*/  @!P0 BRA `(.L_x_9) ;  /* 0x00000000006c8947 */ /* 0x008fec0003800000 */
[----:B------:R-:W-:Y:S01]  /*31b0*/  ISETP.NE.AND P0, PT, R4, 0x2, PT ;  /* 0x000000020400780c */ /* 0x000fe20003f05270 */
[----:B------:R-:W-:Y:S01]  /*31c0*/  VIADD R5, R8, 0x1 ;  /* 0x0000000108057836 */ /* 0x000fe20000000000 */
[----:B------:R2:W-:Y:S04]  /*31d0*/  STL.64 [R1], R16 ;  /* 0x0000001001007387 */ /* 0x0005e80000100a00 */
[----:B------:R-:W-:Y:S01]  /*31e0*/  SHF.R.U32.HI R0, RZ, 0x6, R5 ;  /* 0x00000006ff007819 */ /* 0x000fe20000011605 */
[----:B------:R2:W-:Y:S03]  /*31f0*/  STL.64 [R1+0x8], R18 ;  /* 0x0000081201007387 */ /* 0x0005e60000100a00 */
[----:B------:R-:W-:Y:S01]  /*3200*/  IADD3 R0, PT, PT, -R0, 0x3, RZ ;  /* 0x0000000300007810 */ /* 0x000fe20007ffe1ff */
[----:B------:R2:W-:Y:S02]  /*3210*/  STL.64 [R1+0x10], R20 ;  /* 0x0000101401007387 */ /* 0x0005e40000100a00 */
[----:B------:R-:W-:-:S02]  /*3220*/  @P0 VIADD R8, R8, 0x2 ;  /* 0x0000000208080836 */ /* 0x000fc40000000000 */
[----:B------:R-:W-:Y:S01]  /*3230*/  IMAD R0, R0, 0x8, R1 ;  /* 0x0000000800007824 */ /* 0x000fe200078e0201 */
[----:B------:R2:W-:Y:S02]  /*3240*/  STL.64 [R1+0x18], R22 ;  /* 0x0000181601007387 */ /* 0x0005e40000100a00 */
[----:B------:R-:W-:-:S04]  /*3250*/  @P0 SHF.R.U32.HI R2, RZ, 0x6, R8 ;  /* 0x00000006ff020819 */ /* 0x000fc80000011608 */
[----:B------:R-:W-:-:S05]  /*3260*/  @P0 IADD3 R2, PT, PT, -R2, 0x3, RZ ;  /* 0x0000000302020810 */ /* 0x000fca0007ffe1ff */
[----:B------:R-:W-:Y:S02]  /*3270*/  @P0 IMAD R4, R2, 0x8, R1 ;  /* 0x0000000802040824 */ /* 0x000fe400078e0201 */
[----:B------:R-:W3:Y:S04]  /*3280*/  LDL.64 R2, [R0] ;  /* 0x0000000000027983 */ /* 0x000ee80000100a00 */
[----:B------:R2:W-:Y:S04]  /*3290*/  @P0 STL.64 [R1], R16 ;  /* 0x0000001001000387 */ /* 0x0005e80000100a00 */
[----:B------:R2:W-:Y:S04]  /*32a0*/  @P0 STL.64 [R1+0x8], R18 ;  /* 0x0000081201000387 */ /* 0x0005e80000100a00 */
[----:B------:R2:W-:Y:S04]  /*32b0*/  @P0 STL.64 [R1+0x10], R20 ;  /* 0x0000101401000387 */ /* 0x0005e80000100a00 */
[----:B------:R2:W-:Y:S04]  /*32c0*/  @P0 STL.64 [R1+0x18], R22 ;  /* 0x0000181601000387 */ /* 0x0005e80000100a00 */
[----:B------:R-:W4:Y:S01]  /*32d0*/  @P0 LDL.64 R6, [R4] ;  /* 0x0000000004060983 */ /* 0x000f220000100a00 */
[----:B------:R-:W-:-:S04]  /*32e0*/  LOP3.LUT R5, R5, 0x3f, RZ, 0xc, !PT ;  /* 0x0000003f05057812 */ /* 0x000fc800078e0cff */
[----:B---3--:R-:W-:Y:S02]  /*32f0*/  SHF.R.U64 R3, R2, R5, R3 ;  /* 0x0000000502037219 */ /* 0x008fe40000001203 */
[----:B------:R-:W-:Y:S02]  /*3300*/  @P0 LOP3.LUT R5, R8, 0x3f, RZ, 0xc, !PT ;  /* 0x0000003f08050812 */ /* 0x000fe400078e0cff */
[----:B------:R-:W-:-:S05]  /*3310*/  LOP3.LUT R3, R3, 0x1, RZ, 0xc0, !PT ;  /* 0x0000000103037812 */ /* 0x000fca00078ec0ff */
[----:B------:R-:W-:Y:S01]  /*3320*/  IMAD R54, R54, 0x2, R3 ;  /* 0x0000000236367824 */ /* 0x000fe200078e0203 */
[----:B----4-:R-:W-:-:S04]  /*3330*/  @P0 SHF.R.U64 R5, R6, R5, R7 ;  /* 0x0000000506050219 */ /* 0x010fc80000001207 */
[----:B------:R-:W-:-:S05]  /*3340*/  @P0 LOP3.LUT R3, R5, 0x1, RZ, 0xc0, !PT ;  /* 0x0000000105030812 */ /* 0x000fca00078ec0ff */
[----:B--2---:R-:W-:-:S07]  /*3350*/  @P0 IMAD R54, R54, 0x2, R3 ;  /* 0x0000000236360824 */ /* 0x004fce00078e0203 */
.L_x_9:
[----:B------:R-:W-:Y:S05]  /*3360*/  BSYNC.RECONVERGENT B1 ;  /* 0x0000000000017941 */ /* 0x000fea0003800200 */
.L_x_8:
[----:B------:R-:W-:Y:S01]  /*3370*/  ISETP.NE.AND P0, PT, R54, RZ, PT ;  /* 0x000000ff3600720c */ /* 0x000fe20003f05270 */
[----:B------:R-:W-:-:S12]  /*3380*/  BSSY.RECONVERGENT B1, `(.L_x_14) ;  /* 0x000e635000017945 */ /* 0x000fd80003800200 */
[----:B------:R-:W-:Y:S05]  /*3390*/  @!P0 BRA `(.L_x_15) ;  /* 0x00000e6000cc8947 */ /* 0x000fea0003800000 */
[----:B------:R-:W-:-:S13]  /*33a0*/  ISETP.NE.AND P0, PT, R54, 0x1ff, PT ;  /* 0x000001ff3600780c */ /* 0x000fda0003f05270 */
[----:B------:R-:W-:Y:S05]  /*33b0*/  @P0 BRA `(.L_x_16) ;  /* 0x00000cf800fc0947 */ /* 0x000fea0003800000 */
[----:B------:R-:W2:Y:S01]  /*33c0*/  LDL R0, [R1+0x174] ;  /* 0x0001740001007983 */ /* 0x000ea20000100800 */
[----:B------:R-:W2:Y:S03]  /*33d0*/  LDC.64 R6, c[0x0][0x380] ;  /* 0x0000e000ff067b82 */ /* 0x000ea60000000a00 */
[----:B------:R-:W3:Y:S04]  /*33e0*/  LDG.E.64 R30, desc[UR8][R76.64+0x23df0] ;  /* 0x023df0084c1e7981 */ /* 0x000ee8000c1e1b00 */
[----:B------:R-:W4:Y:S04]  /*33f0*/  LDG.E.64 R138, desc[UR8][R76.64+0x23dc0] ;  /* 0x023dc0084c8a7981 */ /* 0x000f28000c1e1b00 */
        /* <DEDUP_REMOVED lines=24> */
[----:B-----5:R-:W4:Y:S04]  /*3580*/  LDG.E.64 R20, desc[UR8][R76.64+0x23e18] ;  /* 0x023e18084c147981 */ /* 0x020f28000c1e1b00 */
        /* <DEDUP_REMOVED lines=8> */
[----:B------:R-:W4:Y:S01]  /*3610*/  LDG.E.64 R136, desc[UR8][R76.64+0x23dc8] ;  /* 0x023dc8084c887981 */ /* 0x000f22000c1e1b00 */
[----:B--2---:R-:W-:-:S05]  /*3620*/  IMAD.WIDE.U32 R6, R0, 0xc8, R6 ;  /* 0x000000c800067825 */ /* 0x004fca00078e0006 */
[----:B------:R-:W2:Y:S04]  /*3630*/  LDG.E.U8 R0, desc[UR8][R6.64+0xc0] ;  /* 0x0000c00806007981 */ /* 0x000ea8000c1e1100 */
[----:B---3--:R3:W-:Y:S04]  /*3640*/  STL [R1+0x20], R30 ;  /* 0x0000201e01007387 */ /* 0x0087e80000100800 */
[----:B----4-:R3:W-:Y:S04]  /*3650*/  STL [R1+0x28], R138 ;  /* 0x0000288a01007387 */ /* 0x0107e80000100800 */
[----:B------:R3:W-:Y:S01]  /*3660*/  STL [R1+0x24], R139 ;  /* 0x0000248b01007387 */ /* 0x0007e20000100800 */
[----:B------:R-:W-:Y:S01]  /*3670*/  BSSY.RECONVERGENT B2, `(.L_x_17) ;  /* 0x000cf3c000027945 */ /* 0x000fe20003800200 */
[----:B------:R-:W-:-:S02]  /*3680*/  IMAD.MOV.U32 R186, RZ, RZ, R66 ;  /* 0x000000ffffba7224 */ /* 0x000fc400078e0042 */
[----:B------:R-:W-:Y:S02]  /*3690*/  IMAD.MOV.U32 R185, RZ, RZ, R67 ;  /* 0x000000ffffb97224 */ /* 0x000fe400078e0043 */
[----:B------:R-:W-:Y:S02]  /*36a0*/  IMAD.MOV.U32 R184, RZ, RZ, R68 ;  /* 0x000000ffffb87224 */ /* 0x000fe400078e0044 */
[----:B------:R-:W-:Y:S02]  /*36b0*/  IMAD.MOV.U32 R183, RZ, RZ, R69 ;  /* 0x000000ffffb77224 */ /* 0x000fe400078e0045 */
[----:B------:R-:W-:Y:S02]  /*36c0*/  IMAD.MOV.U32 R182, RZ, RZ, R70 ;  /* 0x000000ffffb67224 */ /* 0x000fe400078e0046 */
[----:B------:R-:W-:Y:S02]  /*36d0*/  IMAD.MOV.U32 R129, RZ, RZ, R71 ;  /* 0x000000ffff817224 */ /* 0x000fe400078e0047 */
        /* <DEDUP_REMOVED lines=15> */
[----:B01----:R-:W-:Y:S02]  /*37d0*/  IMAD.MOV.U32 R3, RZ, RZ, R99 ;  /* 0x000000ffff037224 */ /* 0x003fe400078e0063 */
        /* <DEDUP_REMOVED lines=45> */
[----:B------:R-:W-:Y:S01]  /*3ab0*/  IMAD.MOV.U32 R247, RZ, RZ, R137 ;  /* 0x000000fffff77224 */ /* 0x000fe200078e0089 */
[----:B--2---:R-:W-:Y:S01]  /*3ac0*/  ISETP.NE.AND P0, PT, R0, RZ, PT ;  /* 0x000000ff0000720c */ /* 0x004fe20003f05270 */
[----:B------:R-:W-:-:S12]  /*3ad0*/  IMAD.MOV.U32 R0, RZ, RZ, R101 ;  /* 0x000000ffff007224 */ /* 0x000fd800078e0065 */
[----:B---3--:R-:W-:Y:S05]  /*3ae0*/  @P0 BRA `(.L_x_18) ;  /* 0x00000cec00d00947 */ /* 0x008fea0003800000 */
[----:B------:R0:W5:Y:S04]  /*3af0*/  LDG.E.64 R140, desc[UR8][R6.64+0xb8] ;  /* 0x0000b808068c7981 */ /* 0x000168000c1e1b00 */
        /* <DEDUP_REMOVED lines=22> */
[----:B------:R0:W5:Y:S01]  /*3c60*/  LDG.E.64 R86, desc[UR8][R6.64] ;  /* 0x0000000806567981 */ /* 0x000162000c1e1b00 */
[----:B------:R-:W-:Y:S01]  /*3c70*/  LOP3.LUT R3, R96, R100, R98, 0xfe, !PT ;  /* 0x0000006460037212 */ /* 0x000fe200078efe62 */
[----:B------:R-:W-:Y:S01]  /*3c80*/  BSSY.RELIABLE B3, `(.L_x_19) ;  /* 0x0000052000037945 */ /* 0x000fe20003800100 */
[----:B------:R-:W-:-:S02]  /*3c90*/  LOP3.LUT R0, R97, R101, R99, 0xfe, !PT ;  /* 0x0000006561007212 */ /* 0x000fc400078efe63 */
[----:B------:R-:W-:Y:S02]  /*3ca0*/  LOP3.LUT R3, R92, R3, R94, 0xfe, !PT ;  /* 0x000000035c037212 */ /* 0x000fe400078efe5e */
[----:B------:R-:W-:Y:S02]  /*3cb0*/  LOP3.LUT R0, R93, R0, R95, 0xfe, !PT ;  /* 0x000000005d007212 */ /* 0x000fe400078efe5f */
[----:B------:R-:W-:-:S04]  /*3cc0*/  LOP3.LUT P0, RZ, R3, R90, RZ, 0xfc, !PT ;  /* 0x0000005a03ff7212 */ /* 0x000fc8000780fcff */
[----:B------:R-:W-:-:S13]  /*3cd0*/  LOP3.LUT P0, RZ, R0, R91, RZ, 0xfc, P0 ;  /* 0x0000005b00ff7212 */ /* 0x000fda000000fcff */
[----:B0-----:R-:W-:Y:S05]  /*3ce0*/  @P0 BRA `(.L_x_20) ;  /* 0x00000004002c0947 */ /* 0x001fea0003800000 */
[----:B------:R-:W-:Y:S01]  /*3cf0*/  LOP3.LUT R3, R72, R88, R74, 0xfe, !PT ;  /* 0x0000005848037212 */ /* 0x000fe200078efe4a */
[----:B-----5:R0:W-:Y:S01]  /*3d00*/  STL [R1+0x20], R82 ;  /* 0x0000205201007387 */ /* 0x0201e20000100800 */
[----:B------:R-:W-:Y:S01]  /*3d10*/  LOP3.LUT R4, R73, R89, R75, 0xfe, !PT ;  /* 0x0000005949047212 */ /* 0x000fe200078efe4b */
[----:B------:R-:W-:Y:S01]  /*3d20*/  IMAD.MOV.U32 R2, RZ, RZ, 0x2fffd ;  /* 0x0002fffdff027424 */ /* 0x000fe200078e00ff */
[----:B------:R-:W-:Y:S01]  /*3d30*/  LOP3.LUT R3, R68, R3, R70, 0xfe, !PT ;  /* 0x0000000344037212 */ /* 0x000fe200078efe46 */
[----:B------:R0:W-:Y:S01]  /*3d40*/  STL [R1+0x28], R86 ;  /* 0x0000285601007387 */ /* 0x0001e20000100800 */
[----:B------:R-:W-:Y:S01]  /*3d50*/  LOP3.LUT R4, R69, R4, R71, 0xfe, !PT ;  /* 0x0000000445047212 */ /* 0x000fe200078efe47 */
[----:B------:R-:W-:Y:S01]  /*3d60*/  IMAD.MOV.U32 R0, RZ, RZ, 0x76090000 ;  /* 0x76090000ff007424 */ /* 0x000fe200078e00ff */
[----:B------:R-:W-:Y:S01]  /*3d70*/  LOP3.LUT P0, RZ, R3, R66, RZ, 0xfc, !PT ;  /* 0x0000004203ff7212 */ /* 0x000fe2000780fcff */
[----:B------:R0:W-:Y:S01]  /*3d80*/  STL [R1+0x24], R87 ;  /* 0x0000245701007387 */ /* 0x0001e20000100800 */
[----:B------:R-:W-:Y:S01]  /*3d90*/  IMAD.MOV.U32 R3, RZ, RZ, -0x140bfff5 ;  /* 0xebf4000bff037424 */ /* 0x000fe200078e00ff */
[----:B------:R-:W-:-:S02]  /*3da0*/  CS2R R84, SRZ ;  /* 0x0000000000547805 */ /* 0x000fc4000001ff00 */
[----:B------:R-:W-:Y:S01]  /*3db0*/  LOP3.LUT P0, RZ, R4, R67, RZ, 0xfc, P0 ;  /* 0x0000004304ff7212 */ /* 0x000fe2000000fcff */
[----:B------:R-:W-:Y:S01]  /*3dc0*/  IMAD.MOV.U32 R4, RZ, RZ, -0x3bf3fffe ;  /* 0xc40c0002ff047424 */ /* 0x000fe200078e00ff */
[----:B------:R-:W-:Y:S01]  /*3dd0*/  CS2R R80, SRZ ;  /* 0x0000000000507805 */ /* 0x000fe2000001ff00 */
[----:B------:R-:W-:Y:S01]  /*3de0*/  IMAD.MOV.U32 R40, RZ, RZ, 0x53c758ba ;  /* 0x53c758baff287424 */ /* 0x000fe200078e00ff */
[----:B------:R-:W-:Y:S01]  /*3df0*/  CS2R R128, SRZ ;  /* 0x0000000000807805 */ /* 0x000fe2000001ff00 */
[----:B------:R-:W-:Y:S01]  /*3e00*/  IMAD.MOV.U32 R5, RZ, RZ, 0x5f489857 ;  /* 0x5f489857ff057424 */ /* 0x000fe200078e00ff */
[----:B------:R-:W-:Y:S01]  /*3e10*/  CS2R R182, SRZ ;  /* 0x0000000000b67805 */ /* 0x000fe2000001ff00 */
[----:B------:R-:W-:Y:S01]  /*3e20*/  IMAD.MOV.U32 R42, RZ, RZ, 0x70525745 ;  /* 0x70525745ff2a7424 */ /* 0x000fe200078e00ff */
[----:B------:R-:W-:Y:S01]  /*3e30*/  CS2R R184, SRZ ;  /* 0x0000000000b87805 */ /* 0x000fe2000001ff00 */
[----:B------:R-:W-:Y:S02]  /*3e40*/  IMAD.MOV.U32 R41, RZ, RZ, 0x77ce5853 ;  /* 0x77ce5853ff297424 */ /* 0x000fe400078e00ff */
[----:B------:R-:W-:-:S02]  /*3e50*/  IMAD.MOV.U32 R62, RZ, RZ, -0x5da91393 ;  /* 0xa256ec6dff3e7424 */ /* 0x000fc400078e00ff */
[----:B------:R-:W-:Y:S05]  /*3e60*/  @!P0 BREAK.RELIABLE B3 ;  /* 0x0000000000038942 */ /* 0x000fea0003800100 */
[----:B------:R-:W-:Y:S02]  /*3e70*/  IMAD.MOV.U32 R43, RZ, RZ, 0x5c071a97 ;  /* 0x5c071a97ff2b7424 */ /* 0x000fe400078e00ff */
[----:B------:R-:W-:Y:S02]  /*3e80*/  IMAD.MOV.U32 R64, RZ, RZ, -0x57f1b6d ;  /* 0xfa80e493ff407424 */ /* 0x000fe400078e00ff */
[----:B------:R-:W-:Y:S02]  /*3e90*/  IMAD.MOV.U32 R63, RZ, RZ, 0x15f65ec3 ;  /* 0x15f65ec3ff3f7424 */ /* 0x000fe400078e00ff */
[----:B------:R-:W-:-:S02]  /*3ea0*/  IMAD.MOV.U32 R65, RZ, RZ, RZ ;  /* 0x000000ffff417224 */ /* 0x000fc400078e00ff */
        /* <DEDUP_REMOVED lines=45> */
[----:B------:R-:W-:Y:S01]  /*4180*/  IMAD.MOV.U32 R186, RZ, RZ, RZ ;  /* 0x000000ffffba7224 */ /* 0x000fe200078e00ff */
[----:B0-----:R-:W-:Y:S06]  /*4190*/  @!P0 BRA `(.L_x_18) ;  /* 0x00000ce800248947 */ /* 0x001fec0003800000 */
.L_x_20:
[----:B------:R-:W-:Y:S05]  /*41a0*/  BSYNC.RELIABLE B3 ;  /* 0x0000000000037941 */ /* 0x000fea0003800100 */
.L_x_19:
[-C--:B------:R-:W-:Y:S01]  /*41b0*/  IMAD.WIDE.U32 R2, R101, R88.reuse, RZ ;  /* 0x0000005865027225 */ /* 0x080fe200078e00ff */
[----:B------:R-:W-:Y:S04]  /*41c0*/  BSSY.RECONVERGENT B3, `(.L_x_21) ;  /* 0x0000507000037945 */ /* 0x000fe80003800200 */
[----:B------:R-:W-:Y:S01]  /*41d0*/  BSSY.RELIABLE B4, `(.L_x_22) ;  /* 0x00004f9000047945 */ /* 0x000fe20003800100 */
[----:B------:R-:W-:-:S04]  /*41e0*/  IMAD.WIDE.U32 R10, R100, R88, RZ ;  /* 0x00000058640a7225 */ /* 0x000fc800078e00ff */
[----:B------:R-:W-:-:S04]  /*41f0*/  IMAD.WIDE.U32 R2, P0, R89, R100, R2 ;  /* 0x0000006459027225 */ /* 0x000fc80007800002 */
[----:B------:R-:W-:Y:S01]  /*4200*/  IMAD.X R5, RZ, RZ, RZ, P0 ;  /* 0x000000ffff057224 */ /* 0x000fe200000e06ff */
[----:B------:R-:W-:Y:S01]  /*4210*/  IADD3 R11, P1, PT, R11, R2, RZ ;  /* 0x000000020b0b7210 */ /* 0x000fe20007f3e0ff */
[----:B------:R-:W-:Y:S01]  /*4220*/  IMAD.MOV.U32 R4, RZ, RZ, R3 ;  /* 0x000000ffff047224 */ /* 0x000fe200078e0003 */
[----:B------:R-:W-:Y:S01]  /*4230*/  IADD3 RZ, P0, PT, RZ, R10, RZ ;  /* 0x0000000affff7210 */ /* 0x000fe20007f1e0ff */
[----:B------:R-:W-:-:S03]  /*4240*/  IMAD.WIDE.U32 R6, R99, R88, RZ ;  /* 0x0000005863067225 */ /* 0x000fc600078e00ff */
[----:B------:R-:W-:Y:S01]  /*4250*/  IADD3.X RZ, P0, PT, RZ, R11, RZ, P0, !PT ;  /* 0x0000000bffff7210 */ /* 0x000fe2000071e4ff */
[----:B------:R-:W-:-:S04]  /*4260*/  IMAD.WIDE.U32.X R2, R89, R101, R4, P1 ;  /* 0x0000006559027225 */ /* 0x000fc800008e0404 */
[----:B------:R-:W-:Y:S01]  /*4270*/  IMAD.WIDE.U32 R8, P2, R89, R98, R6 ;  /* 0x0000006259087225 */ /* 0x000fe20007840006 */
[----:B------:R-:W-:-:S03]  /*4280*/  IADD3.X R15, P3, PT, RZ, R2, RZ, P0, !PT ;  /* 0x00000002ff0f7210 */ /* 0x000fc6000077e4ff */
[----:B------:R-:W-:Y:S01]  /*4290*/  IMAD.WIDE.U32 R6, R98, R88, RZ ;  /* 0x0000005862067225 */ /* 0x000fe200078e00ff */
[----:B------:R-:W-:-:S03]  /*42a0*/  IADD3.X R15, P0, PT, RZ, R15, RZ, P0, !PT ;  /* 0x0000000fff0f7210 */ /* 0x000fc6000071e4ff */
[----:B------:R-:W-:Y:S01]  /*42b0*/  IMAD.X R5, RZ, RZ, RZ, P2 ;  /* 0x000000ffff057224 */ /* 0x000fe200010e06ff */
[----:B------:R-:W-:Y:S01]  /*42c0*/  IADD3 R0, P4, PT, R7, R8, RZ ;  /* 0x0000000807007210 */ /* 0x000fe20007f9e0ff */
[----:B------:R-:W-:Y:S01]  /*42d0*/  IMAD.MOV.U32 R4, RZ, RZ, R9 ;  /* 0x000000ffff047224 */ /* 0x000fe200078e0009 */
[----:B------:R-:W-:Y:S01]  /*42e0*/  IADD3 RZ, P1, PT, RZ, R6, RZ ;  /* 0x00000006ffff7210 */ /* 0x000fe20007f3e0ff */
[----:B------:R-:W-:Y:S01]  /*42f0*/  IMAD.WIDE.U32 R12, R97, R88, RZ ;  /* 0x00000058610c7225 */ /* 0x000fe200078e00ff */
[----:B------:R-:W-:Y:S02]  /*4300*/  IADD3.X R7, PT, PT, RZ, RZ, R3, P0, P3 ;  /* 0x000000ffff077210 */ /* 0x000fe400007e6403 */
[----:B------:R-:W-:Y:S01]  /*4310*/  IADD3 R6, P2, PT, R15, R6, RZ ;  /* 0x000000060f067210 */ /* 0x000fe20007f5e0ff */
[C---:B------:R-:W-:Y:S01]  /*4320*/  IMAD.WIDE.U32.X R2, R89.reuse, R99, R4, P4 ;  /* 0x0000006359027225 */ /* 0x040fe200020e0404 */
[----:B------:R-:W-:Y:S02]  /*4330*/  IADD3.X RZ, P0, PT, RZ, R0, RZ, P1, !PT ;  /* 0x00000000ffff7210 */ /* 0x000fe40000f1e4ff */
[----:B------:R-:W-:Y:S01]  /*4340*/  IADD3.X R7, P1, PT, R0, R7, RZ, P2, !PT ;  /* 0x0000000700077210 */ /* 0x000fe2000173e4ff */
        /* <DEDUP_REMOVED lines=9> */
[----:B------:R-:W-:Y:S02]  /*43e0*/  IADD3 R2, P3, PT, R17, R4, RZ ;  /* 0x0000000411027210 */ /* 0x000fe40007f7e0ff */
[----:B------:R-:W-:Y:S01]  /*43f0*/  IADD3.X R3, PT, PT, RZ, RZ, R3, P1, P0 ;  /* 0x000000ffff037210 */ /* 0x000fe20000fe0403 */
[C---:B------:R-:W-:Y:S01]  /*4400*/  IMAD.WIDE.U32.X R4, R89.reuse, R97, R8, P4 ;  /* 0x0000006159047225 */ /* 0x040fe200020e0408 */
[----:B------:R-:W-:Y:S02]  /*4410*/  IADD3.X RZ, P0, PT, RZ, R0, RZ, P2, !PT ;  /* 0x00000000ffff7210 */ /* 0x000fe4000171e4ff */
[----:B------:R-:W-:Y:S01]  /*4420*/  IADD3.X R3, P2, PT, R0, R3, RZ, P3, !PT ;  /* 0x0000000300037210 */ /* 0x000fe20001f5e4ff */
[----:B------:R-:W-:Y:S01]  /*4430*/  IMAD.WIDE.U32 R14, P1, R89, R94, R14 ;  /* 0x0000005e590e7225 */ /* 0x000fe2000782000e */
[----:B------:R-:W-:-:S03]  /*4440*/  IADD3.X R4, P0, PT, RZ, R4, RZ, P0, !PT ;  /* 0x00000004ff047210 */ /* 0x000fc6000071e4ff */
[----:B------:R-:W-:-:S04]  /*4450*/  IMAD.WIDE.U32 R8, R94, R88, RZ ;  /* 0x000000585e087225 */ /* 0x000fc800078e00ff */
[----:B------:R-:W-:Y:S01]  /*4460*/  IMAD.WIDE.U32 R16, R93, R88, RZ ;  /* 0x000000585d107225 */ /* 0x000fe200078e00ff */
[----:B------:R-:W-:Y:S02]  /*4470*/  IADD3 R0, P3, PT, R9, R14, RZ ;  /* 0x0000000e09007210 */ /* 0x000fe40007f7e0ff */
[----:B------:R-:W-:Y:S01]  /*4480*/  IADD3.X R9, P2, PT, RZ, R4, RZ, P2, !PT ;  /* 0x00000004ff097210 */ /* 0x000fe2000175e4ff */
[----:B------:R-:W-:Y:S01]  /*4490*/  IMAD R35, R11, -0x30003, RZ ;  /* 0xfffcfffd0b237824 */ /* 0x000fe200078e02ff */
[-C--:B------:R-:W-:Y:S01]  /*44a0*/  IADD3 RZ, P4, PT, RZ, R8.reuse, RZ ;  /* 0x00000008ffff7210 */ /* 0x080fe20007f9e0ff */
[----:B------:R-:W-:Y:S01]  /*44b0*/  IMAD.X R13, RZ, RZ, RZ, P1 ;  /* 0x000000ffff0d7224 */ /* 0x000fe200008e06ff */
[----:B------:R-:W-:Y:S01]  /*44c0*/  IADD3 R8, P1, PT, R9, R8, RZ ;  /* 0x0000000809087210 */ /* 0x000fe20007f3e0ff */
[----:B------:R-:W-:Y:S01]  /*44d0*/  IMAD.MOV.U32 R12, RZ, RZ, R15 ;  /* 0x000000ffff0c7224 */ /* 0x000fe200078e000f */
[----:B------:R-:W-:Y:S01]  /*44e0*/  IADD3.X R9, PT, PT, RZ, RZ, R5, P2, P0 ;  /* 0x000000ffff097210 */ /* 0x000fe200017e0405 */
[----:B------:R-:W-:Y:S01]  /*44f0*/  IMAD.WIDE.U32 R4, R10, -0x30003, RZ ;  /* 0xfffcfffd0a047825 */ /* 0x000fe200078e00ff */
[----:B------:R-:W-:-:S02]  /*4500*/  IADD3.X RZ, P4, PT, RZ, R0, RZ, P4, !PT ;  /* 0x00000000ffff7210 */ /* 0x000fc4000279e4ff */
[----:B------:R-:W-:Y:S01]  /*4510*/  IADD3.X R9, P1, PT, R0, R9, RZ, P1, !PT ;  /* 0x0000000900097210 */ /* 0x000fe20000f3e4ff */
[----:B------:R-:W-:Y:S02]  /*4520*/  IMAD R35, R10, -0x760c0004, R35 ;  /* 0x89f3fffc0a237824 */ /* 0x000fe400078e0223 */
[----:B------:R-:W-:-:S04]  /*4530*/  IMAD.WIDE.U32 R16, P5, R89, R92, R16 ;  /* 0x0000005c59107225 */ /* 0x000fc800078a0010 */
[----:B------:R-:W-:-:S04]  /*4540*/  IMAD.WIDE.U32 R18, R92, R88, RZ ;  /* 0x000000585c127225 */ /* 0x000fc800078e00ff */
[----:B------:R-:W-:Y:S01]  /*4550*/  IMAD.WIDE.U32.X R12, R89, R95, R12, P3 ;  /* 0x0000005f590c7225 */ /* 0x000fe200018e040c */
[----:B------:R-:W-:-:S03]  /*4560*/  IADD3 R19, P0, PT, R19, R16, RZ ;  /* 0x0000001013137210 */ /* 0x000fc60007f1e0ff */
[----:B------:R-:W-:Y:S01]  /*4570*/  IMAD.IADD R79, R5, 0x1, R35 ;  /* 0x00000001054f7824 */ /* 0x000fe200078e0223 */
[----:B------:R-:W-:Y:S01]  /*4580*/  IADD3.X R5, P4, PT, RZ, R12, RZ, P4, !PT ;  /* 0x0000000cff057210 */ /* 0x000fe2000279e4ff */
[----:B------:R-:W-:Y:S02]  /*4590*/  IMAD.MOV.U32 R50, RZ, RZ, R17 ;  /* 0x000000ffff327224 */ /* 0x000fe400078e0011 */
[----:B------:R-:W-:Y:S01]  /*45a0*/  IMAD.WIDE.U32 R14, R91, R88, RZ ;  /* 0x000000585b0e7225 */ /* 0x000fe200078e00ff */
[----:B------:R-:W-:-:S03]  /*45b0*/  IADD3.X R5, P6, PT, RZ, R5, RZ, P1, !PT ;  /* 0x00000005ff057210 */ /* 0x000fc60000fde4ff */
[----:B------:R-:W-:Y:S01]  /*45c0*/  IMAD.WIDE.U32 R16, R79, -0x5555, RZ ;  /* 0xffffaaab4f107825 */ /* 0x000fe200078e00ff */
[----:B------:R-:W-:-:S03]  /*45d0*/  IADD3.X R54, PT, PT, RZ, RZ, R13, P6, P4 ;  /* 0x000000ffff367210 */ /* 0x000fc600037e840d */
[----:B------:R-:W-:-:S04]  /*45e0*/  IMAD.WIDE.U32 R40, R79, -0x4eac0001, RZ ;  /* 0xb153ffff4f287825 */ /* 0x000fc800078e00ff */
[----:B------:R-:W-:-:S04]  /*45f0*/  IMAD.WIDE.U32 R14, P2, R89, R90, R14 ;  /* 0x0000005a590e7225 */ /* 0x000fc8000784000e */
[----:B------:R-:W-:-:S04]  /*4600*/  IMAD.WIDE.U32 R38, R4, -0x5555, RZ ;  /* 0xffffaaab04267825 */ /* 0x000fc800078e00ff */
[----:B------:R-:W-:-:S04]  /*4610*/  IMAD.WIDE.U32 R36, P3, R4, -0x46010001, R16 ;  /* 0xb9feffff04247825 */ /* 0x000fc80007860010 */
[----:B------:R-:W-:Y:S01]  /*4620*/  IMAD.WIDE.U32 R34, R90, R88, RZ ;  /* 0x000000585a227225 */ /* 0x000fe200078e00ff */
[----:B------:R-:W-:-:S03]  /*4630*/  IADD3 R39, P1, PT, R36, R39, RZ ;  /* 0x0000002724277210 */ /* 0x000fc60007f3e0ff */
[----:B------:R-:W-:-:S04]  /*4640*/  IMAD.WIDE.U32 R46, R79, -0x94f09dc, RZ ;  /* 0xf6b0f6244f2e7825 */ /* 0x000fc800078e00ff */
[----:B------:R-:W-:-:S04]  /*4650*/  IMAD.WIDE.U32 R12, R4, -0x4eac0001, RZ ;  /* 0xb153ffff040c7825 */ /* 0x000fc800078e00ff */
[----:B------:R-:W-:-:S04]  /*4660*/  IMAD.WIDE.U32 R56, P6, R4, 0x1eabfffe, R40 ;  /* 0x1eabfffe04387825 */ /* 0x000fc800078c0028 */
[----:B------:R-:W-:Y:S01]  /*4670*/  IMAD.X R45, RZ, RZ, RZ, P2 ;  /* 0x000000ffff2d7224 */ /* 0x000fe200010e06ff */
[----:B------:R-:W-:Y:S01]  /*4680*/  IADD3 RZ, P2, PT, R10, R38, RZ ;  /* 0x000000260aff7210 */ /* 0x000fe20007f5e0ff */
[----:B------:R-:W-:Y:S01]  /*4690*/  IMAD.X R51, RZ, RZ, RZ, P5 ;  /* 0x000000ffff337224 */ /* 0x000fe200028e06ff */
[----:B------:R-:W-:Y:S01]  /*46a0*/  IADD3 R0, P5, PT, R35, R14, RZ ;  /* 0x0000000e23007210 */ /* 0x000fe20007fbe0ff */
[----:B------:R-:W-:Y:S01]  /*46b0*/  IMAD.MOV.U32 R44, RZ, RZ, R15 ;  /* 0x000000ffff2c7224 */ /* 0x000fe200078e000f */
[----:B------:R-:W-:Y:S01]  /*46c0*/  IADD3.X RZ, P2, PT, R11, R39, RZ, P2, !PT ;  /* 0x000000270bff7210 */ /* 0x000fe2000175e4ff */
[----:B------:R-:W-:Y:S01]  /*46d0*/  IMAD.X R53, RZ, RZ, RZ, P3 ;  /* 0x000000ffff357224 */ /* 0x000fe200018e06ff */
[----:B------:R-:W-:Y:S01]  /*46e0*/  IADD3 R35, P3, PT, R56, R13, RZ ;  /* 0x0000000d38237210 */ /* 0x000fe20007f7e0ff */
[----:B------:R-:W-:Y:S02]  /*46f0*/  IMAD.X R49, RZ, RZ, RZ, P6 ;  /* 0x000000ffff317224 */ /* 0x000fe400030e06ff */
[----:B------:R-:W-:-:S04]  /*4700*/  IMAD.WIDE.U32 R58, R4, -0x94f09dc, RZ ;  /* 0xf6b0f624043a7825 */ /* 0x000fc800078e00ff */
[----:B------:R-:W-:-:S04]  /*4710*/  IMAD.WIDE.U32 R14, R79, 0x434bacd7, RZ ;  /* 0x434bacd74f0e7825 */ /* 0x000fc800078e00ff */
[----:B------:R-:W-:-:S04]  /*4720*/  IMAD.WIDE.U32 R46, P6, R4, 0x6730d2a0, R46 ;  /* 0x6730d2a0042e7825 */ /* 0x000fc800078c002e */
[----:B------:R-:W-:Y:S02]  /*4730*/  IMAD.MOV.U32 R48, RZ, RZ, R57 ;  /* 0x000000ffff307224 */ /* 0x000fe400078e0039 */
[----:B------:R-:W-:-:S04]  /*4740*/  IMAD.WIDE.U32 R16, R4, -0x5555, R10 ;  /* 0xffffaaab04107825 */ /* 0x000fc800078e000a */
[----:B------:R-:W-:Y:S01]  /*4750*/  IMAD.WIDE.U32 R38, R79, -0xc7aed41, RZ ;  /* 0xf38512bf4f267825 */ /* 0x000fe200078e00ff */
[----:B------:R-:W-:-:S03]  /*4760*/  IADD3 RZ, P4, PT, RZ, R16, RZ ;  /* 0x00000010ffff7210 */ /* 0x000fc60007f9e0ff */
[----:B------:R-:W-:Y:S02]  /*4770*/  IMAD.MOV.U32 R52, RZ, RZ, R37 ;  /* 0x000000ffff347224 */ /* 0x000fe400078e0025 */
[----:B------:R-:W-:Y:S01]  /*4780*/  IMAD.X R43, RZ, RZ, RZ, P6 ;  /* 0x000000ffff2b7224 */ /* 0x000fe200030e06ff */
[----:B------:R-:W-:Y:S01]  /*4790*/  IADD3 R59, P6, PT, R46, R59, RZ ;  /* 0x0000003b2e3b7210 */ /* 0x000fe20007fde0ff */
[----:B------:R-:W-:-:S04]  /*47a0*/  IMAD.WIDE.U32.X R48, R79, 0x1eabfffe, R48, P3 ;  /* 0x1eabfffe4f307825 */ /* 0x000fc800018e0430 */
[----:B------:R-:W-:-:S04]  /*47b0*/  IMAD.WIDE.U32 R40, R4, 0x434bacd7, RZ ;  /* 0x434bacd704287825 */ /* 0x000fc800078e00ff */
[----:B------:R-:W-:-:S04]  /*47c0*/  IMAD.WIDE.U32 R14, P3, R4, 0x4b1ba7b6, R14 ;  /* 0x4b1ba7b6040e7825 */ /* 0x000fc8000786000e */
[----:B------:R-:W-:Y:S02]  /*47d0*/  IMAD.MOV.U32 R42, RZ, RZ, R47 ;  /* 0x000000ffff2a7224 */ /* 0x000fe400078e002f */
[----:B------:R-:W-:-:S04]  /*47e0*/  IMAD.WIDE.U32.X R52, R79, -0x46010001, R52, P1 ;  /* 0xb9feffff4f347825 */ /* 0x000fc800008e0434 */
[----:B------:R-:W-:Y:S02]  /*47f0*/  IMAD.IADD R16, R17, 0x1, R36 ;  /* 0x0000000111107824 */ /* 0x000fe400078e0224 */
[----:B------:R-:W-:-:S03]  /*4800*/  IMAD.WIDE.U32 R62, R4, -0xc7aed41, RZ ;  /* 0xf38512bf043e7825 */ /* 0x000fc600078e00ff */
[----:B------:R-:W-:Y:S01]  /*4810*/  IADD3.X RZ, P4, PT, RZ, R16, RZ, P4, !PT ;  /* 0x00000010ffff7210 */ /* 0x000fe2000279e4ff */
[----:B------:R-:W-:-:S04]  /*4820*/  IMAD.WIDE.U32 R38, P1, R4, 0x64774b84, R38 ;  /* 0x64774b8404267825 */ /* 0x000fc80007820026 */
[----:B------:R-:W-:Y:S01]  /*4830*/  IMAD.WIDE.U32.X R50, R89, R93, R50, P0 ;  /* 0x0000005d59327225 */ /* 0x000fe200000e0432 */
[----:B------:R-:W-:-:S03]  /*4840*/  IADD3 RZ, P0, PT, R6, R12, RZ ;  /* 0x0000000c06ff7210 */ /* 0x000fc60007f1e0ff */
[----:B------:R-:W-:Y:S01]  /*4850*/  IMAD.WIDE.U32.X R42, R79, 0x6730d2a0, R42, P6 ;  /* 0x6730d2a04f2a7825 */ /* 0x000fe200030e042a */
[----:B------:R-:W-:Y:S02]  /*4860*/  IADD3 R41, P6, PT, R14, R41, RZ ;  /* 0x000000290e297210 */ /* 0x000fe40007fde0ff */
[----:B------:R-:W-:Y:S01]  /*4870*/  IADD3.X RZ, P0, PT, R7, R35, RZ, P0, !PT ;  /* 0x0000002307ff7210 */ /* 0x000fe2000071e4ff */
[----:B------:R-:W-:Y:S01]  /*4880*/  IMAD.X R17, RZ, RZ, RZ, P1 ;  /* 0x000000ffff117224 */ /* 0x000fe200008e06ff */
[----:B------:R-:W-:Y:S01]  /*4890*/  IADD3 R63, P1, PT, R38, R63, RZ ;  /* 0x0000003f263f7210 */ /* 0x000fe20007f3e0ff */
[----:B------:R-:W-:Y:S01]  /*48a0*/  IMAD.X R13, RZ, RZ, RZ, P3 ;  /* 0x000000ffff0d7224 */ /* 0x000fe200018e06ff */
[----:B------:R-:W-:Y:S01]  /*48b0*/  IADD3 RZ, P3, PT, RZ, R18, RZ ;  /* 0x00000012ffff7210 */ /* 0x000fe20007f7e0ff */
[----:B------:R-:W-:Y:S02]  /*48c0*/  IMAD.MOV.U32 R12, RZ, RZ, R15 ;  /* 0x000000ffff0c7224 */ /* 0x000fe400078e000f */
[----:B------:R-:W-:Y:S01]  /*48d0*/  IMAD.WIDE.U32 R10, R79, 0x397fe69a, RZ ;  /* 0x397fe69a4f0a7825 */ /* 0x000fe200078e00ff */
[----:B------:R-:W-:-:S03]  /*48e0*/  IADD3.X RZ, P3, PT, RZ, R19, RZ, P3, !PT ;  /* 0x00000013ffff7210 */ /* 0x000fc60001f7e4ff */
[----:B------:R-:W-:Y:S01]  /*48f0*/  IMAD.MOV.U32 R16, RZ, RZ, R39 ;  /* 0x000000ffff107224 */ /* 0x000fe200078e0027 */
[----:B------:R-:W-:Y:S01]  /*4900*/  IADD3.X R35, P3, PT, RZ, R50, RZ, P3, !PT ;  /* 0x00000032ff237210 */ /* 0x000fe20001f7e4ff */
[----:B------:R-:W-:Y:S01]  /*4910*/  IMAD.WIDE.U32.X R12, R79, 0x4b1ba7b6, R12, P6 ;  /* 0x4b1ba7b64f0c7825 */ /* 0x000fe200030e040c */
[----:B------:R-:W-:-:S03]  /*4920*/  IADD3 R18, P6, PT, R5, R18, RZ ;  /* 0x0000001205127210 */ /* 0x000fc60007fde0ff */
[----:B------:R-:W-:Y:S01]  /*4930*/  IMAD.WIDE.U32.X R16, R79, 0x64774b84, R16, P1 ;  /* 0x64774b844f107825 */ /* 0x000fe200008e0410 */
[----:B------:R-:W-:-:S03]  /*4940*/  IADD3.X R19, P6, PT, R19, R54, RZ, P6, !PT ;  /* 0x0000003613137210 */ /* 0x000fc600037de4ff */
[----:B------:R-:W-:Y:S01]  /*4950*/  IMAD.WIDE.U32 R10, P1, R4, 0x1a0111ea, R10 ;  /* 0x1a0111ea040a7825 */ /* 0x000fe2000782000a */
[----:B------:R-:W-:-:S03]  /*4960*/  IADD3.X R35, P6, PT, RZ, R35, RZ, P6, !PT ;  /* 0x00000023ff237210 */ /* 0x000fc600037de4ff */
[----:B------:R-:W-:Y:S01]  /*4970*/  IMAD.MOV.U32 R64, RZ, RZ, R11 ;  /* 0x000000ffff407224 */ /* 0x000fe200078e000b */
[----:B------:R-:W-:Y:S01]  /*4980*/  IADD3.X R11, P2, PT, RZ, R52, RZ, P2, !PT ;  /* 0x00000034ff0b7210 */ /* 0x000fe2000175e4ff */
[C---:B------:R-:W-:Y:S01]  /*4990*/  IMAD.WIDE.U32 R54, R4.reuse, -0x4eac0001, R6 ;  /* 0xb153ffff04367825 */ /* 0x040fe200078e0006 */
[----:B------:R-:W-:Y:S02]  /*49a0*/  IADD3.X R15, PT, PT, RZ, RZ, R51, P6, P3 ;  /* 0x000000ffff0f7210 */ /* 0x000fe400037e6433 */
[----:B------:R-:W-:Y:S01]  /*49b0*/  IADD3.X R11, P4, PT, RZ, R11, RZ, P4, !PT ;  /* 0x0000000bff0b7210 */ /* 0x000fe2000279e4ff */
[----:B------:R-:W-:Y:S01]  /*49c0*/  IMAD.WIDE.U32.X R44, R89, R91, R44, P5 ;  /* 0x0000005b592c7225 */ /* 0x000fe200028e042c */
[-C--:B------:R-:W-:Y:S02]  /*49d0*/  IADD3 RZ, P6, PT, RZ, R34.reuse, RZ ;  /* 0x00000022ffff7210 */ /* 0x080fe40007fde0ff */
[----:B------:R-:W-:Y:S01]  /*49e0*/  IADD3.X R53, PT, PT, RZ, RZ, R53, P4, P2 ;  /* 0x000000ffff357210 */ /* 0x000fe200027e4435 */
[----:B------:R-:W-:Y:S01]  /*49f0*/  IMAD.WIDE.U32 R36, R4, 0x397fe69a, RZ ;  /* 0x397fe69a04247825 */ /* 0x000fe200078e00ff */
[----:B------:R-:W-:-:S02]  /*4a00*/  IADD3 R34, P2, PT, R35, R34, RZ ;  /* 0x0000002223227210 */ /* 0x000fc40007f5e0ff */
[----:B------:R-:W-:Y:S01]  /*4a10*/  IADD3.X RZ, P5, PT, RZ, R0, RZ, P6, !PT ;  /* 0x00000000ffff7210 */ /* 0x000fe200037be4ff */
[----:B------:R-:W-:Y:S01]  /*4a20*/  IMAD.IADD R56, R55, 0x1, R56 ;  /* 0x0000000137387824 */ /* 0x000fe200078e0238 */
[----:B------:R-:W-:Y:S01]  /*4a30*/  IADD3 R54, P3, PT, R11, R54, RZ ;  /* 0x000000360b367210 */ /* 0x000fe20007f7e0ff */
[----:B------:R-:W-:Y:S01]  /*4a40*/  IMAD.WIDE.U32 R50, R101, R74, RZ ;  /* 0x0000004a65327225 */ /* 0x000fe200078e00ff */
[----:B------:R-:W-:Y:S02]  /*4a50*/  IADD3.X R35, P6, PT, R0, R15, RZ, P2, !PT ;  /* 0x0000000f00237210 */ /* 0x000fe400017de4ff */
[----:B------:R-:W-:Y:S01]  /*4a60*/  IADD3.X R11, P2, PT, RZ, R44, RZ, P5, !PT ;  /* 0x0000002cff0b7210 */ /* 0x000fe20002f5e4ff */
[----:B------:R-:W-:Y:S01]  /*4a70*/  IMAD.X R65, RZ, RZ, RZ, P1 ;  /* 0x000000ffff417224 */ /* 0x000fe200008e06ff */
[----:B------:R-:W-:Y:S02]  /*4a80*/  IADD3 R5, P1, PT, R10, R37, RZ ;  /* 0x000000250a057210 */ /* 0x000fe40007f3e0ff */
[----:B------:R-:W-:-:S02]  /*4a90*/  IADD3.X R11, P6, PT, RZ, R11, RZ, P6, !PT ;  /* 0x0000000bff0b7210 */ /* 0x000fc400037de4ff */
[----:B------:R-:W-:Y:S01]  /*4aa0*/  IADD3.X R55, P3, PT, R56, R53, RZ, P3, !PT ;  /* 0x0000003538377210 */ /* 0x000fe20001f7e4ff */
[----:B------:R-:W-:Y:S01]  /*4ab0*/  IMAD.WIDE.U32 R56, R100, R74, RZ ;  /* 0x0000004a64387225 */ /* 0x000fe200078e00ff */
[----:B------:R-:W-:Y:S02]  /*4ac0*/  IADD3.X R15, P0, PT, RZ, R48, RZ, P0, !PT ;  /* 0x00000030ff0f7210 */ /* 0x000fe4000071e4ff */
[----:B------:R-:W-:Y:S01]  /*4ad0*/  IADD3.X R0, PT, PT, RZ, RZ, R45, P6, P2 ;  /* 0x000000ffff007210 */ /* 0x000fe200037e442d */
[----:B------:R-:W-:Y:S01]  /*4ae0*/  IMAD.WIDE.U32 R52, P5, R75, R100, R50 ;  /* 0x000000644b347225 */ /* 0x000fe200078a0032 */
[----:B------:R-:W-:Y:S02]  /*4af0*/  IADD3.X R15, P6, PT, RZ, R15, RZ, P3, !PT ;  /* 0x0000000fff0f7210 */ /* 0x000fe40001fde4ff */
[----:B------:R-:W-:Y:S01]  /*4b00*/  IADD3 RZ, P2, PT, R54, R56, RZ ;  /* 0x0000003836ff7210 */ /* 0x000fe20007f5e0ff */
[----:B------:R-:W-:Y:S01]  /*4b10*/  IMAD.WIDE.U32.X R6, R79, 0x1a0111ea, R64, P1 ;  /* 0x1a0111ea4f067825 */ /* 0x000fe200008e0440 */
[----:B------:R-:W-:-:S02]  /*4b20*/  IADD3 RZ, P1, PT, R2, R58, RZ ;  /* 0x0000003a02ff7210 */ /* 0x000fc40007f3e0ff */
[----:B------:R-:W-:Y:S01]  /*4b30*/  IADD3 R37, P3, PT, R52, R57, RZ ;  /* 0x0000003934257210 */ /* 0x000fe20007f7e0ff */
[----:B------:R-:W-:Y:S01]  /*4b40*/  IMAD.WIDE.U32 R50, R4, -0x94f09dc, R2 ;  /* 0xf6b0f62404327825 */ /* 0x000fe200078e0002 */
[----:B------:R-:W-:Y:S02]  /*4b50*/  IADD3.X R49, PT, PT, RZ, RZ, R49, P6, P0 ;  /* 0x000000ffff317210 */ /* 0x000fe400037e0431 */
[----:B------:R-:W-:Y:S01]  /*4b60*/  IADD3.X RZ, P1, PT, R3, R59, RZ, P1, !PT ;  /* 0x0000003b03ff7210 */ /* 0x000fe20000f3e4ff */
[----:B------:R-:W-:Y:S01]  /*4b70*/  IMAD.IADD R46, R51, 0x1, R46 ;  /* 0x00000001332e7824 */ /* 0x000fe200078e022e */
[----:B------:R-:W-:Y:S01]  /*4b80*/  IADD3 R50, P0, PT, R15, R50, RZ ;  /* 0x000000320f327210 */ /* 0x000fe20007f1e0ff */
[----:B------:R-:W-:Y:S01]  /*4b90*/  IMAD.WIDE.U32 R2, R74, R100, R54 ;  /* 0x000000644a027225 */ /* 0x000fe200078e0036 */
[----:B------:R-:W-:Y:S02]  /*4ba0*/  IADD3.X RZ, P2, PT, R55, R37, RZ, P2, !PT ;  /* 0x0000002537ff7210 */ /* 0x000fe4000175e4ff */
[----:B------:R-:W-:Y:S01]  /*4bb0*/  IADD3.X R51, P0, PT, R46, R49, RZ, P0, !PT ;  /* 0x000000312e337210 */ /* 0x000fe2000071e4ff */
[----:B------:R-:W-:Y:S01]  /*4bc0*/  IMAD.WIDE.U32 R46, R99, R74, RZ ;  /* 0x0000004a632e7225 */ /* 0x000fe200078e00ff */
[----:B------:R-:W-:-:S02]  /*4bd0*/  IADD3.X R37, P6, PT, RZ, R42, RZ, P1, !PT ;  /* 0x0000002aff257210 */ /* 0x000fc40000fde4ff */
[----:B------:R-:W-:Y:S01]  /*4be0*/  IADD3 RZ, P4, PT, R8, R62, RZ ;  /* 0x0000003e08ff7210 */ /* 0x000fe20007f9e0ff */
[----:B------:R-:W-:Y:S01]  /*4bf0*/  IMAD.X R45, RZ, RZ, RZ, P5 ;  /* 0x000000ffff2d7224 */ /* 0x000fe200028e06ff */
[----:B------:R-:W-:Y:S01]  /*4c00*/  IADD3.X R37, P0, PT, RZ, R37, RZ, P0, !PT ;  /* 0x00000025ff257210 */ /* 0x000fe2000071e4ff */
[----:B------:R-:W-:Y:S01]  /*4c10*/  IMAD.MOV.U32 R44, RZ, RZ, R53 ;  /* 0x000000ffff2c7224 */ /* 0x000fe200078e0035 */
[----:B------:R-:W-:Y:S01]  /*4c20*/  IADD3.X RZ, P4, PT, R9, R63, RZ, P4, !PT ;  /* 0x0000003f09ff7210 */ /* 0x000fe2000279e4ff */
[----:B------:R-:W-:Y:S01]  /*4c30*/  IMAD.IADD R3, R3, 0x1, R52 ;  /* 0x0000000103037824 */ /* 0x000fe200078e0234 */
[----:B------:R-:W-:Y:S01]  /*4c40*/  IADD3.X R52, PT, PT, RZ, RZ, R43, P0, P6 ;  /* 0x000000ffff347210 */ /* 0x000fe200007ec42b */
[----:B------:R-:W-:Y:S01]  /*4c50*/  IMAD.WIDE.U32 R48, R98, R74, RZ ;  /* 0x0000004a62307225 */ /* 0x000fe200078e00ff */
[----:B------:R-:W-:-:S03]  /*4c60*/  IADD3 RZ, P1, PT, R18, R40, RZ ;  /* 0x0000002812ff7210 */ /* 0x000fc60007f3e0ff */
[----:B------:R-:W-:Y:S01]  /*4c70*/  IMAD.WIDE.U32 R46, P5, R75, R98, R46 ;  /* 0x000000624b2e7225 */ /* 0x000fe200078a002e */
[----:B------:R-:W-:Y:S02]  /*4c80*/  IADD3 RZ, P0, PT, R50, R48, RZ ;  /* 0x0000003032ff7210 */ /* 0x000fe40007f1e0ff */
[----:B------:R-:W-:Y:S01]  /*4c90*/  IADD3.X RZ, P1, PT, R19, R41, RZ, P1, !PT ;  /* 0x0000002913ff7210 */ /* 0x000fe20000f3e4ff */
[----:B------:R-:W-:Y:S01]  /*4ca0*/  IMAD.WIDE.U32 R8, R4, -0xc7aed41, R8 ;  /* 0xf38512bf04087825 */ /* 0x000fe200078e0008 */
[----:B------:R-:W-:-:S03]  /*4cb0*/  IADD3 R39, P6, PT, R46, R49, RZ ;  /* 0x000000312e277210 */ /* 0x000fc60007fde0ff */
[----:B------:R-:W-:Y:S01]  /*4cc0*/  IMAD.WIDE.U32.X R42, R75, R101, R44, P3 ;  /* 0x000000654b2a7225 */ /* 0x000fe200018e042c */
[----:B------:R-:W-:Y:S02]  /*4cd0*/  IADD3 RZ, P3, PT, RZ, R2, RZ ;  /* 0x00000002ffff7210 */ /* 0x000fe40007f7e0ff */
[----:B------:R-:W-:Y:S01]  /*4ce0*/  IADD3.X RZ, P0, PT, R51, R39, RZ, P0, !PT ;  /* 0x0000002733ff7210 */ /* 0x000fe2000071e4ff */
[----:B------:R-:W-:Y:S01]  /*4cf0*/  IMAD.IADD R15, R9, 0x1, R38 ;  /* 0x00000001090f7824 */ /* 0x000fe200078e0226 */
[----:B------:R-:W-:Y:S01]  /*4d00*/  IADD3.X R9, P2, PT, RZ, R42, RZ, P2, !PT ;  /* 0x0000002aff097210 */ /* 0x000fe2000175e4ff */
[----:B------:R-:W-:Y:S01]  /*4d10*/  IMAD.WIDE.U32 R38, R74, R98, R50 ;  /* 0x000000624a267225 */ /* 0x000fe200078e0032 */
[----:B------:R-:W-:-:S03]  /*4d20*/  IADD3.X RZ, P3, PT, RZ, R3, RZ, P3, !PT ;  /* 0x00000003ffff7210 */ /* 0x000fc60001f7e4ff */
[----:B------:R-:W-:Y:S01]  /*4d30*/  IMAD.X R45, RZ, RZ, RZ, P5 ;  /* 0x000000ffff2d7224 */ /* 0x000fe200028e06ff */
[----:B------:R-:W-:Y:S01]  /*4d40*/  IADD3.X R9, P3, PT, RZ, R9, RZ, P3, !PT ;  /* 0x00000009ff097210 */ /* 0x000fe20001f7e4ff */
[----:B------:R-:W-:Y:S01]  /*4d50*/  IMAD.MOV.U32 R44, RZ, RZ, R47 ;  /* 0x000000ffff2c7224 */ /* 0x000fe200078e002f */
[----:B------:R-:W-:Y:S01]  /*4d60*/  IADD3 R40, P5, PT, R37, R8, RZ ;  /* 0x0000000825287210 */ /* 0x000fe20007fbe0ff */
[----:B------:R-:W-:Y:S01]  /*4d70*/  IMAD.IADD R46, R39, 0x1, R46 ;  /* 0x00000001272e7824 */ /* 0x000fe200078e022e */
[----:B------:R-:W-:Y:S01]  /*4d80*/  IADD3.X R43, PT, PT, RZ, RZ, R43, P3, P2 ;  /* 0x000000ffff2b7210 */ /* 0x000fe20001fe442b */
[----:B------:R-:W-:Y:S01]  /*4d90*/  IMAD.WIDE.U32 R18, R4, 0x434bacd7, R18 ;  /* 0x434bacd704127825 */ /* 0x000fe200078e0012 */
[----:B------:R-:W-:Y:S02]  /*4da0*/  IADD3 R8, P3, PT, R9, R38, RZ ;  /* 0x0000002609087210 */ /* 0x000fe40007f7e0ff */
[----:B------:R-:W-:Y:S01]  /*4db0*/  IADD3 RZ, P2, PT, R34, R36, RZ ;  /* 0x0000002422ff7210 */ /* 0x000fe20007f5e0ff */
[----:B------:R-:W-:Y:S01]  /*4dc0*/  IMAD.WIDE.U32 R38, R97, R74, RZ ;  /* 0x0000004a61267225 */ /* 0x000fe200078e00ff */
[----:B------:R-:W-:-:S02]  /*4dd0*/  IADD3.X R41, P5, PT, R15, R52, RZ, P5, !PT ;  /* 0x000000340f297210 */ /* 0x000fc40002fbe4ff */
[----:B------:R-:W-:Y:S01]  /*4de0*/  IADD3.X R47, P4, PT, RZ, R16, RZ, P4, !PT ;  /* 0x00000010ff2f7210 */ /* 0x000fe2000279e4ff */
[C---:B------:R-:W-:Y:S01]  /*4df0*/  IMAD.WIDE.U32.X R36, R75.reuse, R99, R44, P6 ;  /* 0x000000634b247225 */ /* 0x040fe200030e042c */
[----:B------:R-:W-:Y:S02]  /*4e00*/  IADD3.X R9, P3, PT, R46, R43, RZ, P3, !PT ;  /* 0x0000002b2e097210 */ /* 0x000fe40001f7e4ff */
[----:B------:R-:W-:Y:S01]  /*4e10*/  IADD3.X R47, P5, PT, RZ, R47, RZ, P5, !PT ;  /* 0x0000002fff2f7210 */ /* 0x000fe20002fbe4ff */
[----:B------:R-:W-:Y:S01]  /*4e20*/  IMAD.WIDE.U32 R42, R96, R74, RZ ;  /* 0x0000004a602a7225 */ /* 0x000fe200078e00ff */
[----:B------:R-:W-:Y:S02]  /*4e30*/  IADD3.X R15, P0, PT, RZ, R36, RZ, P0, !PT ;  /* 0x00000024ff0f7210 */ /* 0x000fe4000071e4ff */
[----:B------:R-:W-:Y:S01]  /*4e40*/  IADD3.X R17, PT, PT, RZ, RZ, R17, P5, P4 ;  /* 0x000000ffff117210 */ /* 0x000fe20002fe8411 */
[----:B------:R-:W-:Y:S01]  /*4e50*/  IMAD.WIDE.U32 R38, P6, R75, R96, R38 ;  /* 0x000000604b267225 */ /* 0x000fe200078c0026 */
[----:B------:R-:W-:-:S03]  /*4e60*/  IADD3.X RZ, P2, PT, R35, R5, RZ, P2, !PT ;  /* 0x0000000523ff7210 */ /* 0x000fc6000175e4ff */
[----:B------:R-:W-:Y:S01]  /*4e70*/  IMAD.IADD R14, R19, 0x1, R14 ;  /* 0x00000001130e7824 */ /* 0x000fe200078e020e */
[----:B------:R-:W-:Y:S01]  /*4e80*/  IADD3 R49, P4, PT, R38, R43, RZ ;  /* 0x0000002b26317210 */ /* 0x000fe20007f9e0ff */
[----:B------:R-:W-:Y:S01]  /*4e90*/  IMAD.MOV.U32 R16, RZ, RZ, R39 ;  /* 0x000000ffff107224 */ /* 0x000fe200078e0027 */
[----:B------:R-:W-:Y:S01]  /*4ea0*/  IADD3.X R43, P5, PT, RZ, R15, RZ, P3, !PT ;  /* 0x0000000fff2b7210 */ /* 0x000fe20001fbe4ff */
[----:B------:R-:W-:Y:S01]  /*4eb0*/  IMAD.WIDE.U32 R4, R4, 0x397fe69a, R34 ;  /* 0x397fe69a04047825 */ /* 0x000fe200078e0022 */
[----:B------:R-:W-:Y:S02]  /*4ec0*/  IADD3 RZ, P3, PT, R40, R42, RZ ;  /* 0x0000002a28ff7210 */ /* 0x000fe40007f7e0ff */
[----:B------:R-:W-:Y:S01]  /*4ed0*/  IADD3.X R45, PT, PT, RZ, RZ, R37, P5, P0 ;  /* 0x000000ffff2d7210 */ /* 0x000fe20002fe0425 */
[----:B------:R-:W-:Y:S01]  /*4ee0*/  IMAD.WIDE.U32 R34, R94, R74, RZ ;  /* 0x0000004a5e227225 */ /* 0x000fe200078e00ff */
[----:B------:R-:W-:Y:S02]  /*4ef0*/  IADD3 R36, P5, PT, R47, R18, RZ ;  /* 0x000000122f247210 */ /* 0x000fe40007fbe0ff */
[----:B------:R-:W-:Y:S01]  /*4f00*/  IADD3.X RZ, P0, PT, R41, R49, RZ, P3, !PT ;  /* 0x0000003129ff7210 */ /* 0x000fe20001f1e4ff */
[----:B------:R-:W-:Y:S01]  /*4f10*/  IMAD.WIDE.U32 R18, R95, R74, RZ ;  /* 0x0000004a5f127225 */ /* 0x000fe200078e00ff */
[----:B------:R-:W-:-:S02]  /*4f20*/  IADD3.X R37, P3, PT, R14, R17, RZ, P5, !PT ;  /* 0x000000110e257210 */ /* 0x000fc40002f7e4ff */
[----:B------:R-:W-:Y:S01]  /*4f30*/  IADD3.X R12, P5, PT, RZ, R12, RZ, P1, !PT ;  /* 0x0000000cff0c7210 */ /* 0x000fe20000fbe4ff */
[----:B------:R-:W-:Y:S02]  /*4f40*/  IMAD.X R17, RZ, RZ, RZ, P6 ;  /* 0x000000ffff117224 */ /* 0x000fe400030e06ff */
[----:B------:R-:W-:Y:S01]  /*4f50*/  IMAD.WIDE.U32 R14, R74, R96, R40 ;  /* 0x000000604a0e7225 */ /* 0x000fe200078e0028 */
[----:B------:R-:W-:-:S03]  /*4f60*/  IADD3.X R39, P3, PT, RZ, R12, RZ, P3, !PT ;  /* 0x0000000cff277210 */ /* 0x000fc60001f7e4ff */
[----:B------:R-:W-:Y:S01]  /*4f70*/  IMAD.IADD R38, R15, 0x1, R38 ;  /* 0x000000010f267824 */ /* 0x000fe200078e0226 */
[----:B------:R-:W-:Y:S01]  /*4f80*/  IADD3 R14, P1, PT, R43, R14, RZ ;  /* 0x0000000e2b0e7210 */ /* 0x000fe20007f3e0ff */
[C---:B------:R-:W-:Y:S01]  /*4f90*/  IMAD.WIDE.U32.X R16, R75.reuse, R97, R16, P4 ;  /* 0x000000614b107225 */ /* 0x040fe200020e0410 */
[----:B------:R-:W-:Y:S02]  /*4fa0*/  IADD3.X R47, PT, PT, RZ, RZ, R13, P3, P5 ;  /* 0x000000ffff2f7210 */ /* 0x000fe40001fea40d */
[----:B------:R-:W-:Y:S01]  /*4fb0*/  IADD3.X R15, P4, PT, R38, R45, RZ, P1, !PT ;  /* 0x0000002d260f7210 */ /* 0x000fe20000f9e4ff */
[----:B------:R-:W-:Y:S01]  /*4fc0*/  IMAD.WIDE.U32 R18, P6, R75, R94, R18 ;  /* 0x0000005e4b127225 */ /* 0x000fe200078c0012 */
[----:B------:R-:W-:Y:S02]  /*4fd0*/  IADD3.X R41, P0, PT, RZ, R16, RZ, P0, !PT ;  /* 0x00000010ff297210 */ /* 0x000fe4000071e4ff */
[----:B------:R-:W-:Y:S01]  /*4fe0*/  IADD3 RZ, P3, PT, R36, R34, RZ ;  /* 0x0000002224ff7210 */ /* 0x000fe20007f7e0ff */
[----:B------:R-:W-:Y:S01]  /*4ff0*/  IMAD.IADD R10, R5, 0x1, R10 ;  /* 0x00000001050a7824 */ /* 0x000fe200078e020a */
[----:B------:R-:W-:Y:S01]  /*5000*/  IADD3 R49, P5, PT, R18, R35, RZ ;  /* 0x0000002312317210 */ /* 0x000fe20007fbe0ff */
[----:B------:R-:W-:Y:S01]  /*5010*/  IMAD.WIDE.U32 R34, R93, R74, RZ ;  /* 0x0000004a5d227225 */ /* 0x000fe200078e00ff */
[----:B------:R-:W-:-:S02]  /*5020*/  IADD3.X R41, P4, PT, RZ, R41, RZ, P4, !PT ;  /* 0x00000029ff297210 */ /* 0x000fc4000279e4ff */
[----:B------:R-:W-:Y:S01]  /*5030*/  IADD3 R16, P1, PT, R39, R4, RZ ;  /* 0x0000000427107210 */ /* 0x000fe20007f3e0ff */
[----:B------:R-:W-:Y:S01]  /*5040*/  IMAD.X R13, RZ, RZ, RZ, P6 ;  /* 0x000000ffff0d7224 */ /* 0x000fe200030e06ff */
[----:B------:R-:W-:Y:S01]  /*5050*/  IADD3.X R43, PT, PT, RZ, RZ, R17, P4, P0 ;  /* 0x000000ffff2b7210 */ /* 0x000fe200027e0411 */
[----:B------:R-:W-:Y:S01]  /*5060*/  IMAD.WIDE.U32 R4, R74, R94, R36 ;  /* 0x0000005e4a047225 */ /* 0x000fe200078e0024 */
[----:B------:R-:W-:Y:S02]  /*5070*/  IADD3.X R17, P1, PT, R10, R47, RZ, P1, !PT ;  /* 0x0000002f0a117210 */ /* 0x000fe40000f3e4ff */
[----:B------:R-:W-:Y:S01]  /*5080*/  IADD3.X R36, P2, PT, RZ, R6, RZ, P2, !PT ;  /* 0x00000006ff247210 */ /* 0x000fe2000175e4ff */
[----:B------:R-:W-:Y:S01]  /*5090*/  IMAD.MOV.U32 R12, RZ, RZ, R19 ;  /* 0x000000ffff0c7224 */ /* 0x000fe200078e0013 */
[----:B------:R-:W-:Y:S01]  /*50a0*/  IADD3 R4, P0, PT, R41, R4, RZ ;  /* 0x0000000429047210 */ /* 0x000fe20007f1e0ff */
[----:B------:R-:W-:Y:S01]  /*50b0*/  IMAD.WIDE.U32 R38, R92, R74, RZ ;  /* 0x0000004a5c267225 */ /* 0x000fe200078e00ff */
[----:B------:R-:W-:-:S02]  /*50c0*/  IADD3.X RZ, P3, PT, R37, R49, RZ, P3, !PT ;  /* 0x0000003125ff7210 */ /* 0x000fc40001f7e4ff */
[----:B------:R-:W-:Y:S01]  /*50d0*/  IADD3.X R36, P1, PT, RZ, R36, RZ, P1, !PT ;  /* 0x00000024ff247210 */ /* 0x000fe20000f3e4ff */
[----:B------:R-:W-:-:S03]  /*50e0*/  IMAD.WIDE.U32 R34, P4, R75, R92, R34 ;  /* 0x0000005c4b227225 */ /* 0x000fc60007880022 */
[----:B------:R-:W-:Y:S01]  /*50f0*/  IADD3.X R41, PT, PT, RZ, RZ, R7, P1, P2 ;  /* 0x000000ffff297210 */ /* 0x000fe20000fe4407 */
[----:B------:R-:W-:Y:S01]  /*5100*/  IMAD.IADD R18, R5, 0x1, R18 ;  /* 0x0000000105127824 */ /* 0x000fe200078e0212 */
[----:B------:R-:W-:Y:S01]  /*5110*/  IADD3 R19, P6, PT, R34, R39, RZ ;  /* 0x0000002722137210 */ /* 0x000fe20007fde0ff */
[----:B------:R-:W-:Y:S01]  /*5120*/  IMAD.WIDE.U32.X R12, R75, R95, R12, P5 ;  /* 0x0000005f4b0c7225 */ /* 0x000fe200028e040c */
[----:B------:R-:W-:Y:S02]  /*5130*/  IADD3 RZ, P5, PT, R16, R38, RZ ;  /* 0x0000002610ff7210 */ /* 0x000fe40007fbe0ff */
[----:B------:R-:W-:Y:S01]  /*5140*/  IADD3.X R5, P0, PT, R18, R43, RZ, P0, !PT ;  /* 0x0000002b12057210 */ /* 0x000fe2000071e4ff */
[----:B------:R-:W-:Y:S01]  /*5150*/  IMAD.WIDE.U32 R6, R74, R92, R16 ;  /* 0x0000005c4a067225 */ /* 0x000fe200078e0010 */
[----:B------:R-:W-:Y:S02]  /*5160*/  IADD3.X R37, P3, PT, RZ, R12, RZ, P3, !PT ;  /* 0x0000000cff257210 */ /* 0x000fe40001f7e4ff */
[----:B------:R-:W-:Y:S01]  /*5170*/  IADD3.X RZ, P5, PT, R17, R19, RZ, P5, !PT ;  /* 0x0000001311ff7210 */ /* 0x000fe20002fbe4ff */
[----:B------:R-:W-:Y:S01]  /*5180*/  IMAD.WIDE.U32 R18, R91, R74, RZ ;  /* 0x0000004a5b127225 */ /* 0x000fe200078e00ff */
[----:B------:R-:W-:-:S02]  /*5190*/  IADD3.X R37, P0, PT, RZ, R37, RZ, P0, !PT ;  /* 0x00000025ff257210 */ /* 0x000fc4000071e4ff */
[-C--:B------:R-:W-:Y:S01]  /*51a0*/  IADD3 RZ, P2, PT, RZ, R11.reuse, RZ ;  /* 0x0000000bffff7210 */ /* 0x080fe20007f5e0ff */
[----:B------:R-:W-:Y:S01]  /*51b0*/  IMAD.MOV.U32 R10, RZ, RZ, R35 ;  /* 0x000000ffff0a7224 */ /* 0x000fe200078e0023 */
[----:B------:R-:W-:Y:S01]  /*51c0*/  IADD3 R36, P1, PT, R36, R11, RZ ;  /* 0x0000000b24247210 */ /* 0x000fe20007f3e0ff */
[----:B------:R-:W-:Y:S01]  /*51d0*/  IMAD.X R11, RZ, RZ, RZ, P4 ;  /* 0x000000ffff0b7224 */ /* 0x000fe200020e06ff */
[----:B------:R-:W-:Y:S01]  /*51e0*/  IADD3.X R39, PT, PT, RZ, RZ, R13, P0, P3 ;  /* 0x000000ffff277210 */ /* 0x000fe200007e640d */
[----:B------:R-:W-:Y:S01]  /*51f0*/  IMAD.IADD R34, R7, 0x1, R34 ;  /* 0x0000000107227824 */ /* 0x000fe200078e0222 */
[----:B------:R-:W-:Y:S01]  /*5200*/  IADD3 R6, P0, PT, R37, R6, RZ ;  /* 0x0000000625067210 */ /* 0x000fe20007f1e0ff */
[----:B------:R-:W-:Y:S01]  /*5210*/  IMAD.WIDE.U32 R16, R90, R74, RZ ;  /* 0x0000004a5a107225 */ /* 0x000fe200078e00ff */
[----:B------:R-:W-:Y:S02]  /*5220*/  IADD3.X R37, P1, PT, R41, R0, RZ, P1, !PT ;  /* 0x0000000029257210 */ /* 0x000fe40000f3e4ff */
[----:B------:R-:W-:Y:S01]  /*5230*/  IADD3.X R7, P0, PT, R34, R39, RZ, P0, !PT ;  /* 0x0000002722077210 */ /* 0x000fe2000071e4ff */
[----:B------:R-:W-:Y:S01]  /*5240*/  IMAD.WIDE.U32 R18, P4, R75, R90, R18 ;  /* 0x0000005a4b127225 */ /* 0x000fe20007880012 */
[----:B------:R-:W-:-:S03]  /*5250*/  IADD3.X RZ, P2, PT, RZ, R0, RZ, P2, !PT ;  /* 0x00000000ffff7210 */ /* 0x000fc6000175e4ff */
[----:B------:R-:W-:Y:S01]  /*5260*/  IMAD.WIDE.U32.X R12, R75, R93, R10, P6 ;  /* 0x0000005d4b0c7225 */ /* 0x000fe200030e040a */
[----:B------:R-:W-:Y:S02]  /*5270*/  IADD3 R43, P3, PT, R18, R17, RZ ;  /* 0x00000011122b7210 */ /* 0x000fe40007f7e0ff */
[----:B------:R-:W-:Y:S01]  /*5280*/  IADD3 RZ, P6, PT, R36, R16, RZ ;  /* 0x0000001024ff7210 */ /* 0x000fe20007fde0ff */
[----:B------:R-:W-:Y:S01]  /*5290*/  IMAD R39, R3, -0x30003, RZ ;  /* 0xfffcfffd03277824 */ /* 0x000fe200078e02ff */
[----:B------:R-:W-:Y:S01]  /*52a0*/  IADD3.X R12, P5, PT, RZ, R12, RZ, P5, !PT ;  /* 0x0000000cff0c7210 */ /* 0x000fe20002fbe4ff */
[----:B------:R-:W-:Y:S01]  /*52b0*/  IMAD.X R35, RZ, RZ, RZ, P4 ;  /* 0x000000ffff237224 */ /* 0x000fe200020e06ff */
[----:B------:R-:W-:Y:S01]  /*52c0*/  IADD3.X RZ, P6, PT, R37, R43, RZ, P6, !PT ;  /* 0x0000002b25ff7210 */ /* 0x000fe200037de4ff */
[----:B------:R-:W-:-:S04]  /*52d0*/  IMAD.WIDE.U32 R10, R2, -0x30003, RZ ;  /* 0xfffcfffd020a7825 */ /* 0x000fc800078e00ff */
[----:B------:R-:W-:Y:S01]  /*52e0*/  IMAD.WIDE.U32 R16, R74, R90, R36 ;  /* 0x0000005a4a107225 */ /* 0x000fe200078e0024 */
[----:B------:R-:W-:-:S03]  /*52f0*/  IADD3.X R37, P4, PT, RZ, R12, RZ, P0, !PT ;  /* 0x0000000cff257210 */ /* 0x000fc6000079e4ff */
[----:B------:R-:W-:Y:S01]  /*5300*/  IMAD R39, R2, -0x760c0004, R39 ;  /* 0x89f3fffc02277824 */ /* 0x000fe200078e0227 */
[----:B------:R-:W-:Y:S01]  /*5310*/  IADD3 R12, P0, PT, R37, R16, RZ ;  /* 0x00000010250c7210 */ /* 0x000fe20007f1e0ff */
[----:B------:R-:W-:Y:S01]  /*5320*/  IMAD.MOV.U32 R34, RZ, RZ, R19 ;  /* 0x000000ffff227224 */ /* 0x000fe200078e0013 */
[----:B------:R-:W-:Y:S01]  /*5330*/  IADD3.X R13, PT, PT, RZ, RZ, R13, P4, P5 ;  /* 0x000000ffff0d7210 */ /* 0x000fe200027ea40d */
[----:B------:R-:W-:Y:S02]  /*5340*/  IMAD.IADD R11, R11, 0x1, R39 ;  /* 0x000000010b0b7824 */ /* 0x000fe400078e0227 */
[----:B------:R-:W-:Y:S02]  /*5350*/  IMAD.IADD R38, R17, 0x1, R18 ;  /* 0x0000000111267824 */ /* 0x000fe400078e0212 */
[----:B------:R-:W-:-:S03]  /*5360*/  IMAD.WIDE.U32.X R16, R75, R91, R34, P3 ;  /* 0x0000005b4b107225 */ /* 0x000fc600018e0422 */
[----:B------:R-:W-:Y:S01]  /*5370*/  IADD3.X R13, P3, PT, R38, R13, RZ, P0, !PT ;  /* 0x0000000d260d7210 */ /* 0x000fe2000077e4ff */
[----:B------:R-:W-:Y:S01]  /*5380*/  IMAD.WIDE.U32 R18, R11, -0x5555, RZ ;  /* 0xffffaaab0b127825 */ /* 0x000fe200078e00ff */
[----:B------:R-:W-:-:S03]  /*5390*/  IADD3.X R0, P6, PT, RZ, R16, RZ, P6, !PT ;  /* 0x00000010ff007210 */ /* 0x000fc600037de4ff */
[----:B------:R-:W-:Y:S01]  /*53a0*/  IMAD.WIDE.U32 R36, R10, -0x5555, RZ ;  /* 0xffffaaab0a247825 */ /* 0x000fe200078e00ff */
[----:B------:R-:W-:-:S03]  /*53b0*/  IADD3.X R0, P3, PT, RZ, R0, RZ, P3, !PT ;  /* 0x00000000ff007210 */ /* 0x000fc60001f7e4ff */
[----:B------:R-:W-:Y:S01]  /*53c0*/  IMAD.WIDE.U32 R34, P5, R10, -0x46010001, R18 ;  /* 0xb9feffff0a227825 */ /* 0x000fe200078a0012 */
[----:B------:R-:W-:-:S03]  /*53d0*/  IADD3 RZ, P0, PT, R2, R36, RZ ;  /* 0x0000002402ff7210 */ /* 0x000fc60007f1e0ff */
[----:B------:R-:W-:Y:S01]  /*53e0*/  IMAD.WIDE.U32 R18, R10, -0x5555, R2 ;  /* 0xffffaaab0a127825 */ /* 0x000fe200078e0002 */
[----:B------:R-:W-:Y:S02]  /*53f0*/  IADD3 R41, P4, PT, R34, R37, RZ ;  /* 0x0000002522297210 */ /* 0x000fe40007f9e0ff */
[----:B------:R-:W-:Y:S01]  /*5400*/  IADD3.X R2, PT, PT, RZ, RZ, R17, P3, P6 ;  /* 0x000000ffff027210 */ /* 0x000fe20001fec411 */
[----:B------:R-:W-:Y:S01]  /*5410*/  IMAD.WIDE.U32 R38, R11, -0x4eac0001, RZ ;  /* 0xb153ffff0b267825 */ /* 0x000fe200078e00ff */
[----:B------:R-:W-:-:S03]  /*5420*/  IADD3.X RZ, P0, PT, R3, R41, RZ, P0, !PT ;  /* 0x0000002903ff7210 */ /* 0x000fc6000071e4ff */
[----:B------:R-:W-:Y:S01]  /*5430*/  IMAD.X R17, RZ, RZ, RZ, P5 ;  /* 0x000000ffff117224 */ /* 0x000fe200028e06ff */
[----:B------:R-:W-:Y:S01]  /*5440*/  IADD3 RZ, P5, PT, RZ, R18, RZ ;  /* 0x00000012ffff7210 */ /* 0x000fe20007fbe0ff */
[----:B------:R-:W-:Y:S02]  /*5450*/  IMAD.MOV.U32 R16, RZ, RZ, R35 ;  /* 0x000000ffff107224 */ /* 0x000fe400078e0023 */
[----:B------:R-:W-:Y:S02]  /*5460*/  IMAD.IADD R18, R19, 0x1, R34 ;  /* 0x0000000113127824 */ /* 0x000fe400078e0222 */
[----:B------:R-:W-:-:S03]  /*5470*/  IMAD.WIDE.U32 R36, R10, -0x4eac0001, RZ ;  /* 0xb153ffff0a247825 */ /* 0x000fc600078e00ff */
[----:B------:R-:W-:Y:S01]  /*5480*/  IADD3.X RZ, P5, PT, RZ, R18, RZ, P5, !PT ;  /* 0x00000012ffff7210 */ /* 0x000fe20002fbe4ff */
[----:B------:R-:W-:Y:S01]  /*5490*/  IMAD.WIDE.U32 R38, P6, R10, 0x1eabfffe, R38 ;  /* 0x1eabfffe0a267825 */ /* 0x000fe200078c0026 */
[----:B------:R-:W-:-:S03]  /*54a0*/  IADD3 RZ, P3, PT, R8, R36, RZ ;  /* 0x0000002408ff7210 */ /* 0x000fc60007f7e0ff */
[----:B------:R-:W-:Y:S01]  /*54b0*/  IMAD.WIDE.U32.X R16, R11, -0x46010001, R16, P4 ;  /* 0xb9feffff0b107825 */ /* 0x000fe200020e0410 */
[----:B------:R-:W-:-:S03]  /*54c0*/  IADD3 R43, P4, PT, R38, R37, RZ ;  /* 0x00000025262b7210 */ /* 0x000fc60007f9e0ff */
[----:B------:R-:W-:Y:S01]  /*54d0*/  IMAD.WIDE.U32 R18, R10, -0x4eac0001, R8 ;  /* 0xb153ffff0a127825 */ /* 0x000fe200078e0008 */
[----:B------:R-:W-:Y:S02]  /*54e0*/  IADD3.X R8, P0, PT, RZ, R16, RZ, P0, !PT ;  /* 0x00000010ff087210 */ /* 0x000fe4000071e4ff */
[----:B------:R-:W-:Y:S01]  /*54f0*/  IADD3.X RZ, P3, PT, R9, R43, RZ, P3, !PT ;  /* 0x0000002b09ff7210 */ /* 0x000fe20001f7e4ff */
[----:B------:R-:W-:Y:S01]  /*5500*/  IMAD.X R35, RZ, RZ, RZ, P6 ;  /* 0x000000ffff237224 */ /* 0x000fe200030e06ff */
[----:B------:R-:W-:Y:S01]  /*5510*/  IADD3.X R9, P6, PT, RZ, R8, RZ, P5, !PT ;  /* 0x00000008ff097210 */ /* 0x000fe20002fde4ff */
[----:B------:R-:W-:-:S03]  /*5520*/  IMAD.WIDE.U32 R36, R11, -0x94f09dc, RZ ;  /* 0xf6b0f6240b247825 */ /* 0x000fc600078e00ff */
[----:B------:R-:W-:Y:S01]  /*5530*/  IADD3.X R40, PT, PT, RZ, RZ, R17, P6, P0 ;  /* 0x000000ffff287210 */ /* 0x000fe200037e0411 */
[----:B------:R-:W-:Y:S01]  /*5540*/  IMAD.MOV.U32 R34, RZ, RZ, R39 ;  /* 0x000000ffff227224 */ /* 0x000fe200078e0027 */
[----:B------:R-:W-:Y:S01]  /*5550*/  IADD3 R16, P6, PT, R9, R18, RZ ;  /* 0x0000001209107210 */ /* 0x000fe20007fde0ff */
[----:B------:R-:W-:Y:S02]  /*5560*/  IMAD.IADD R3, R19, 0x1, R38 ;  /* 0x0000000113037824 */ /* 0x000fe400078e0226 */
[----:B------:R-:W-:-:S03]  /*5570*/  IMAD.WIDE.U32.X R8, R11, 0x1eabfffe, R34, P4 ;  /* 0x1eabfffe0b087825 */ /* 0x000fc600020e0422 */
[----:B------:R-:W-:Y:S01]  /*5580*/  IADD3.X R17, P6, PT, R3, R40, RZ, P6, !PT ;  /* 0x0000002803117210 */ /* 0x000fe200037de4ff */
[----:B------:R-:W-:Y:S01]  /*5590*/  IMAD.WIDE.U32 R38, R10, -0x94f09dc, RZ ;  /* 0xf6b0f6240a267825 */ /* 0x000fe200078e00ff */
[----:B------:R-:W-:-:S03]  /*55a0*/  IADD3.X R51, P3, PT, RZ, R8, RZ, P3, !PT ;  /* 0x00000008ff337210 */ /* 0x000fc60001f7e4ff */
[----:B------:R-:W-:Y:S01]  /*55b0*/  IMAD.WIDE.U32 R36, P5, R10, 0x6730d2a0, R36 ;  /* 0x6730d2a00a247825 */ /* 0x000fe200078a0024 */
[----:B------:R-:W-:Y:S02]  /*55c0*/  IADD3 RZ, P0, PT, R14, R38, RZ ;  /* 0x000000260eff7210 */ /* 0x000fe40007f1e0ff */
[----:B------:R-:W-:Y:S01]  /*55d0*/  IADD3.X R51, P6, PT, RZ, R51, RZ, P6, !PT ;  /* 0x00000033ff337210 */ /* 0x000fe200037de4ff */
[----:B------:R-:W-:Y:S01]  /*55e0*/  IMAD.WIDE.U32 R18, R11, -0xc7aed41, RZ ;  /* 0xf38512bf0b127825 */ /* 0x000fe200078e00ff */
[----:B------:R-:W-:Y:S02]  /*55f0*/  IADD3 R43, P4, PT, R36, R39, RZ ;  /* 0x00000027242b7210 */ /* 0x000fe40007f9e0ff */
[----:B------:R-:W-:Y:S01]  /*5600*/  IADD3.X R52, PT, PT, RZ, RZ, R9, P6, P3 ;  /* 0x000000ffff347210 */ /* 0x000fe200037e6409 */
[----:B------:R-:W-:Y:S01]  /*5610*/  IMAD.X R39, RZ, RZ, RZ, P5 ;  /* 0x000000ffff277224 */ /* 0x000fe200028e06ff */
[----:B------:R-:W-:Y:S01]  /*5620*/  IADD3.X RZ, P0, PT, R15, R43, RZ, P0, !PT ;  /* 0x0000002b0fff7210 */ /* 0x000fe2000071e4ff */
[----:B------:R-:W-:-:S04]  /*5630*/  IMAD.WIDE.U32 R34, R10, -0xc7aed41, RZ ;  /* 0xf38512bf0a227825 */ /* 0x000fc800078e00ff */
[----:B------:R-:W-:Y:S01]  /*5640*/  IMAD.WIDE.U32 R40, P5, R10, 0x64774b84, R18 ;  /* 0x64774b840a287825 */ /* 0x000fe200078a0012 */
[----:B------:R-:W-:-:S03]  /*5650*/  IADD3 RZ, P6, PT, R4, R34, RZ ;  /* 0x0000002204ff7210 */ /* 0x000fc60007fde0ff */
[----:B------:R-:W-:Y:S01]  /*5660*/  IMAD.WIDE.U32 R14, R10, -0x94f09dc, R14 ;  /* 0xf6b0f6240a0e7825 */ /* 0x000fe200078e000e */
[----:B------:R-:W-:-:S03]  /*5670*/  IADD3 R55, P3, PT, R40, R35, RZ ;  /* 0x0000002328377210 */ /* 0x000fc60007f7e0ff */
[----:B------:R-:W-:-:S04]  /*5680*/  IMAD.WIDE.U32 R8, R11, 0x434bacd7, RZ ;  /* 0x434bacd70b087825 */ /* 0x000fc800078e00ff */
[----:B------:R-:W-:Y:S02]  /*5690*/  IMAD.MOV.U32 R38, RZ, RZ, R37 ;  /* 0x000000ffff267224 */ /* 0x000fe400078e0025 */
[----:B------:R-:W-:Y:S02]  /*56a0*/  IMAD.IADD R3, R15, 0x1, R36 ;  /* 0x000000010f037824 */ /* 0x000fe400078e0224 */
[----:B------:R-:W-:-:S04]  /*56b0*/  IMAD.WIDE.U32 R34, R11, 0x397fe69a, RZ ;  /* 0x397fe69a0b227825 */ /* 0x000fc800078e00ff */
[----:B------:R-:W-:Y:S01]  /*56c0*/  IMAD.X R37, RZ, RZ, RZ, P5 ;  /* 0x000000ffff257224 */ /* 0x000fe200028e06ff */
[----:B------:R-:W-:Y:S01]  /*56d0*/  IADD3 R50, P5, PT, R51, R14, RZ ;  /* 0x0000000e33327210 */ /* 0x000fe20007fbe0ff */
[----:B------:R-:W-:Y:S01]  /*56e0*/  IMAD.MOV.U32 R36, RZ, RZ, R41 ;  /* 0x000000ffff247224 */ /* 0x000fe200078e0029 */
[----:B------:R-:W-:Y:S01]  /*56f0*/  IADD3.X R41, P2, PT, RZ, RZ, RZ, P2, !PT ;  /* 0x000000ffff297210 */ /* 0x000fe2000175e4ff */
[----:B------:R-:W-:Y:S01]  /*5700*/  IMAD.WIDE.U32.X R38, R11, 0x6730d2a0, R38, P4 ;  /* 0x6730d2a00b267825 */ /* 0x000fe200020e0426 */
[----:B------:R-:W-:-:S03]  /*5710*/  IADD3.X R51, P5, PT, R3, R52, RZ, P5, !PT ;  /* 0x0000003403337210 */ /* 0x000fc60002fbe4ff */
[----:B------:R-:W-:-:S04]  /*5720*/  IMAD.WIDE.U32 R42, R10, 0x434bacd7, RZ ;  /* 0x434bacd70a2a7825 */ /* 0x000fc800078e00ff */
[----:B------:R-:W-:-:S04]  /*5730*/  IMAD.WIDE.U32 R14, P4, R10, 0x4b1ba7b6, R8 ;  /* 0x4b1ba7b60a0e7825 */ /* 0x000fc80007880008 */
[----:B------:R-:W-:-:S04]  /*5740*/  IMAD.WIDE.U32.X R36, R11, 0x64774b84, R36, P3 ;  /* 0x64774b840b247825 */ /* 0x000fc800018e0424 */
[----:B------:R-:W-:-:S04]  /*5750*/  IMAD.WIDE.U32 R34, P3, R10, 0x1a0111ea, R34 ;  /* 0x1a0111ea0a227825 */ /* 0x000fc80007860022 */
[----:B------:R-:W-:Y:S01]  /*5760*/  IMAD.X R19, RZ, RZ, RZ, P4 ;  /* 0x000000ffff137224 */ /* 0x000fe200020e06ff */
[----:B------:R-:W-:Y:S01]  /*5770*/  IADD3 R57, P4, PT, R14, R43, RZ ;  /* 0x0000002b0e397210 */ /* 0x000fe20007f9e0ff */
[----:B------:R-:W-:Y:S01]  /*5780*/  IMAD.WIDE.U32 R44, R10, 0x397fe69a, RZ ;  /* 0x397fe69a0a2c7825 */ /* 0x000fe200078e00ff */
[----:B------:R-:W-:-:S03]  /*5790*/  IADD3.X R43, P0, PT, RZ, R38, RZ, P0, !PT ;  /* 0x00000026ff2b7210 */ /* 0x000fc6000071e4ff */
[----:B------:R-:W-:Y:S01]  /*57a0*/  IMAD.X R9, RZ, RZ, RZ, P3 ;  /* 0x000000ffff097224 */ /* 0x000fe200018e06ff */
[----:B------:R-:W-:Y:S01]  /*57b0*/  IADD3.X R8, P3, PT, RZ, RZ, RZ, P1, !PT ;  /* 0x000000ffff087210 */ /* 0x000fe20000f7e4ff */
[----:B------:R-:W-:Y:S01]  /*57c0*/  IMAD.MOV.U32 R18, RZ, RZ, R15 ;  /* 0x000000ffff127224 */ /* 0x000fe200078e000f */
[----:B------:R-:W-:Y:S01]  /*57d0*/  IADD3 R59, P1, PT, R34, R45, RZ ;  /* 0x0000002d223b7210 */ /* 0x000fe20007f3e0ff */
[----:B------:R-:W-:Y:S01]  /*57e0*/  IMAD.WIDE.U32 R46, R101, R72, RZ ;  /* 0x00000048652e7225 */ /* 0x000fe200078e00ff */
[----:B------:R-:W-:-:S03]  /*57f0*/  IADD3.X R43, P5, PT, RZ, R43, RZ, P5, !PT ;  /* 0x0000002bff2b7210 */ /* 0x000fc60002fbe4ff */
[----:B------:R-:W-:Y:S01]  /*5800*/  IMAD.WIDE.U32.X R18, R11, 0x4b1ba7b6, R18, P4 ;  /* 0x4b1ba7b60b127825 */ /* 0x000fe200020e0412 */
[----:B------:R-:W-:-:S03]  /*5810*/  IADD3 R45, P4, PT, R8, R41, RZ ;  /* 0x00000029082d7210 */ /* 0x000fc60007f9e0ff */
[----:B------:R-:W-:Y:S02]  /*5820*/  IMAD.X R53, RZ, RZ, RZ, P2 ;  /* 0x000000ffff357224 */ /* 0x000fe400010e06ff */
[----:B------:R-:W-:Y:S02]  /*5830*/  IMAD.MOV.U32 R8, RZ, RZ, R35 ;  /* 0x000000ffff087224 */ /* 0x000fe400078e0023 */
[----:B------:R-:W-:Y:S01]  /*5840*/  IMAD.WIDE.U32 R48, R100, R72, RZ ;  /* 0x0000004864307225 */ /* 0x000fe200078e00ff */
[----:B------:R-:W-:Y:S02]  /*5850*/  IADD3.X R53, PT, PT, R53, RZ, RZ, P4, P3 ;  /* 0x000000ff35357210 */ /* 0x000fe400027e64ff */
[----:B------:R-:W-:Y:S01]  /*5860*/  IADD3 RZ, P4, PT, R6, R42, RZ ;  /* 0x0000002a06ff7210 */ /* 0x000fe20007f9e0ff */
[----:B------:R-:W-:Y:S01]  /*5870*/  IMAD.WIDE.U32 R46, P2, R73, R100, R46 ;  /* 0x00000064492e7225 */ /* 0x000fe2000784002e */
[----:B------:R-:W-:Y:S02]  /*5880*/  IADD3 RZ, P3, PT, R16, R48, RZ ;  /* 0x0000003010ff7210 */ /* 0x000fe40007f7e0ff */
[----:B------:R-:W-:Y:S01]  /*5890*/  IADD3.X R42, PT, PT, RZ, RZ, R39, P5, P0 ;  /* 0x000000ffff2a7210 */ /* 0x000fe20002fe0427 */
[----:B------:R-:W-:Y:S01]  /*58a0*/  IMAD.WIDE.U32.X R8, R11, 0x1a0111ea, R8, P1 ;  /* 0x1a0111ea0b087825 */ /* 0x000fe200008e0408 */
[----:B------:R-:W-:-:S02]  /*58b0*/  IADD3.X RZ, P1, PT, R5, R55, RZ, P6, !PT ;  /* 0x0000003705ff7210 */ /* 0x000fc4000373e4ff */
[----:B------:R-:W-:Y:S01]  /*58c0*/  IADD3 R3, P6, PT, R46, R49, RZ ;  /* 0x000000312e037210 */ /* 0x000fe20007fde0ff */
[----:B------:R-:W-:Y:S01]  /*58d0*/  IMAD.X R39, RZ, RZ, RZ, P2 ;  /* 0x000000ffff277224 */ /* 0x000fe200010e06ff */
[----:B------:R-:W-:Y:S01]  /*58e0*/  IADD3.X RZ, P4, PT, R7, R57, RZ, P4, !PT ;  /* 0x0000003907ff7210 */ /* 0x000fe2000279e4ff */
[----:B------:R-:W-:Y:S01]  /*58f0*/  IMAD.MOV.U32 R38, RZ, RZ, R47 ;  /* 0x000000ffff267224 */ /* 0x000fe200078e002f */
[----:B------:R-:W-:Y:S01]  /*5900*/  IADD3.X RZ, P3, PT, R17, R3, RZ, P3, !PT ;  /* 0x0000000311ff7210 */ /* 0x000fe20001f7e4ff */
[----:B------:R-:W-:-:S04]  /*5910*/  IMAD.WIDE.U32 R16, R72, R100, R16 ;  /* 0x0000006448107225 */ /* 0x000fc800078e0010 */
[----:B------:R-:W-:-:S04]  /*5920*/  IMAD.WIDE.U32 R48, R99, R72, RZ ;  /* 0x0000004863307225 */ /* 0x000fc800078e00ff */
[----:B------:R-:W-:-:S04]  /*5930*/  IMAD.WIDE.U32 R4, R10, -0xc7aed41, R4 ;  /* 0xf38512bf0a047825 */ /* 0x000fc800078e0004 */
[----:B------:R-:W-:Y:S01]  /*5940*/  IMAD.WIDE.U32.X R38, R73, R101, R38, P6 ;  /* 0x0000006549267225 */ /* 0x000fe200030e0426 */
[----:B------:R-:W-:-:S03]  /*5950*/  IADD3 RZ, P6, PT, RZ, R16, RZ ;  /* 0x00000010ffff7210 */ /* 0x000fc60007fde0ff */
[----:B------:R-:W-:Y:S01]  /*5960*/  IMAD.IADD R17, R17, 0x1, R46 ;  /* 0x0000000111117824 */ /* 0x000fe200078e022e */
[----:B------:R-:W-:Y:S01]  /*5970*/  IADD3.X R3, P3, PT, RZ, R38, RZ, P3, !PT ;  /* 0x00000026ff037210 */ /* 0x000fe20001f7e4ff */
[----:B------:R-:W-:Y:S02]  /*5980*/  IMAD.IADD R11, R5, 0x1, R40 ;  /* 0x00000001050b7824 */ /* 0x000fe400078e0228 */
[----:B------:R-:W-:Y:S01]  /*5990*/  IMAD.WIDE.U32 R40, R98, R72, RZ ;  /* 0x0000004862287225 */ /* 0x000fe200078e00ff */
[----:B------:R-:W-:-:S03]  /*59a0*/  IADD3.X RZ, P6, PT, RZ, R17, RZ, P6, !PT ;  /* 0x00000011ffff7210 */ /* 0x000fc600037de4ff */
[----:B------:R-:W-:Y:S01]  /*59b0*/  IMAD.WIDE.U32 R48, P0, R73, R98, R48 ;  /* 0x0000006249307225 */ /* 0x000fe20007800030 */
[----:B------:R-:W-:Y:S02]  /*59c0*/  IADD3.X R3, P6, PT, RZ, R3, RZ, P6, !PT ;  /* 0x00000003ff037210 */ /* 0x000fe400037de4ff */
[----:B------:R-:W-:Y:S01]  /*59d0*/  IADD3 RZ, P2, PT, R50, R40, RZ ;  /* 0x0000002832ff7210 */ /* 0x000fe20007f5e0ff */
[----:B------:R-:W-:Y:S01]  /*59e0*/  IMAD.WIDE.U32 R6, R10, 0x434bacd7, R6 ;  /* 0x434bacd70a067825 */ /* 0x000fe200078e0006 */
[----:B------:R-:W-:-:S03]  /*59f0*/  IADD3 R15, P5, PT, R48, R41, RZ ;  /* 0x00000029300f7210 */ /* 0x000fc60007fbe0ff */
[----:B------:R-:W-:Y:S01]  /*5a00*/  IMAD.IADD R35, R7, 0x1, R14 ;  /* 0x0000000107237824 */ /* 0x000fe200078e020e */
[----:B------:R-:W-:Y:S01]  /*5a10*/  IADD3.X R7, PT, PT, RZ, RZ, R39, P6, P3 ;  /* 0x000000ffff077210 */ /* 0x000fe200037e6427 */
[----:B------:R-:W-:Y:S01]  /*5a20*/  IMAD.X R5, RZ, RZ, RZ, P0 ;  /* 0x000000ffff057224 */ /* 0x000fe200000e06ff */
[----:B------:R-:W-:Y:S01]  /*5a30*/  IADD3.X RZ, P2, PT, R51, R15, RZ, P2, !PT ;  /* 0x0000000f33ff7210 */ /* 0x000fe2000175e4ff */
[----:B------:R-:W-:Y:S01]  /*5a40*/  IMAD.WIDE.U32 R14, R72, R98, R50 ;  /* 0x00000062480e7225 */ /* 0x000fe200078e0032 */
[----:B------:R-:W-:Y:S02]  /*5a50*/  IADD3 R40, P6, PT, R43, R4, RZ ;  /* 0x000000042b287210 */ /* 0x000fe40007fde0ff */
[----:B------:R-:W-:Y:S01]  /*5a60*/  IADD3 RZ, P0, PT, R12, R44, RZ ;  /* 0x0000002c0cff7210 */ /* 0x000fe20007f1e0ff */
[----:B------:R-:W-:Y:S01]  /*5a70*/  IMAD.MOV.U32 R4, RZ, RZ, R49 ;  /* 0x000000ffff047224 */ /* 0x000fe200078e0031 */
[----:B------:R-:W-:Y:S01]  /*5a80*/  IADD3 R14, P3, PT, R3, R14, RZ ;  /* 0x0000000e030e7210 */ /* 0x000fe20007f7e0ff */
[----:B------:R-:W-:Y:S01]  /*5a90*/  IMAD.IADD R48, R15, 0x1, R48 ;  /* 0x000000010f307824 */ /* 0x000fe200078e0230 */
[----:B------:R-:W-:Y:S01]  /*5aa0*/  IADD3.X R41, P6, PT, R11, R42, RZ, P6, !PT ;  /* 0x0000002a0b297210 */ /* 0x000fe200037de4ff */
[----:B------:R-:W-:Y:S01]  /*5ab0*/  IMAD.WIDE.U32.X R4, R73, R99, R4, P5 ;  /* 0x0000006349047225 */ /* 0x000fe200028e0404 */
[----:B------:R-:W-:-:S02]  /*5ac0*/  IADD3.X R11, P1, PT, RZ, R36, RZ, P1, !PT ;  /* 0x00000024ff0b7210 */ /* 0x000fc40000f3e4ff */
[----:B------:R-:W-:Y:S01]  /*5ad0*/  IADD3.X R15, P3, PT, R48, R7, RZ, P3, !PT ;  /* 0x00000007300f7210 */ /* 0x000fe20001f7e4ff */
[----:B------:R-:W-:Y:S01]  /*5ae0*/  IMAD.WIDE.U32 R38, R97, R72, RZ ;  /* 0x0000004861267225 */ /* 0x000fe200078e00ff */
[----:B------:R-:W-:Y:S02]  /*5af0*/  IADD3.X R3, P2, PT, RZ, R4, RZ, P2, !PT ;  /* 0x00000004ff037210 */ /* 0x000fe4000175e4ff */
[----:B------:R-:W-:Y:S01]  /*5b00*/  IADD3.X R11, P6, PT, RZ, R11, RZ, P6, !PT ;  /* 0x0000000bff0b7210 */ /* 0x000fe200037de4ff */
[----:B------:R-:W-:Y:S01]  /*5b10*/  IMAD.WIDE.U32 R42, R96, R72, RZ ;  /* 0x00000048602a7225 */ /* 0x000fe200078e00ff */
[----:B------:R-:W-:Y:S02]  /*5b20*/  IADD3.X R3, P3, PT, RZ, R3, RZ, P3, !PT ;  /* 0x00000003ff037210 */ /* 0x000fe40001f7e4ff */
[----:B------:R-:W-:Y:S01]  /*5b30*/  IADD3.X RZ, P0, PT, R13, R59, RZ, P0, !PT ;  /* 0x0000003b0dff7210 */ /* 0x000fe2000071e4ff */
[----:B------:R-:W-:Y:S01]  /*5b40*/  IMAD.WIDE.U32 R38, P5, R73, R96, R38 ;  /* 0x0000006049267225 */ /* 0x000fe200078a0026 */
[----:B------:R-:W-:-:S02]  /*5b50*/  IADD3.X R7, PT, PT, RZ, RZ, R5, P3, P2 ;  /* 0x000000ffff077210 */ /* 0x000fc40001fe4405 */
[----:B------:R-:W-:Y:S01]  /*5b60*/  IADD3 R36, P3, PT, R11, R6, RZ ;  /* 0x000000060b247210 */ /* 0x000fe20007f7e0ff */
[----:B------:R-:W-:Y:S01]  /*5b70*/  IMAD.WIDE.U32 R12, R10, 0x397fe69a, R12 ;  /* 0x397fe69a0a0c7825 */ /* 0x000fe200078e000c */
[----:B------:R-:W-:Y:S02]  /*5b80*/  IADD3.X R10, PT, PT, RZ, RZ, R37, P6, P1 ;  /* 0x000000ffff0a7210 */ /* 0x000fe400037e2425 */
[----:B------:R-:W-:Y:S01]  /*5b90*/  IADD3 R37, P6, PT, R38, R43, RZ ;  /* 0x0000002b26257210 */ /* 0x000fe20007fde0ff */
[----:B------:R-:W-:Y:S01]  /*5ba0*/  IMAD.WIDE.U32 R4, R72, R96, R40 ;  /* 0x0000006048047225 */ /* 0x000fe200078e0028 */
[----:B------:R-:W-:Y:S02]  /*5bb0*/  IADD3 RZ, P1, PT, R40, R42, RZ ;  /* 0x0000002a28ff7210 */ /* 0x000fe40007f3e0ff */
[----:B------:R-:W-:Y:S01]  /*5bc0*/  IADD3 R0, P2, PT, R0, R45, RZ ;  /* 0x0000002d00007210 */ /* 0x000fe20007f5e0ff */
[----:B------:R-:W-:Y:S01]  /*5bd0*/  IMAD.IADD R38, R5, 0x1, R38 ;  /* 0x0000000105267824 */ /* 0x000fe200078e0226 */
[----:B------:R-:W-:Y:S01]  /*5be0*/  IADD3.X RZ, P1, PT, R41, R37, RZ, P1, !PT ;  /* 0x0000002529ff7210 */ /* 0x000fe20000f3e4ff */
[----:B------:R-:W-:Y:S01]  /*5bf0*/  IMAD.X R11, RZ, RZ, RZ, P5 ;  /* 0x000000ffff0b7224 */ /* 0x000fe200028e06ff */
[----:B------:R-:W-:Y:S01]  /*5c00*/  IADD3.X R37, P3, PT, R35, R10, RZ, P3, !PT ;  /* 0x0000000a23257210 */ /* 0x000fe20001f7e4ff */
[----:B------:R-:W-:Y:S01]  /*5c10*/  IMAD.MOV.U32 R10, RZ, RZ, R39 ;  /* 0x000000ffff0a7224 */ /* 0x000fe200078e0027 */
[----:B------:R-:W-:Y:S01]  /*5c20*/  IADD3.X R5, P4, PT, RZ, R18, RZ, P4, !PT ;  /* 0x00000012ff057210 */ /* 0x000fe2000279e4ff */
[----:B------:R-:W-:Y:S01]  /*5c30*/  IMAD.IADD R34, R13, 0x1, R34 ;  /* 0x000000010d227824 */ /* 0x000fe200078e0222 */
[----:B------:R-:W-:Y:S01]  /*5c40*/  IADD3 R4, P5, PT, R3, R4, RZ ;  /* 0x0000000403047210 */ /* 0x000fe20007fbe0ff */
[----:B------:R-:W-:Y:S01]  /*5c50*/  IMAD R35, R17, -0x30003, RZ ;  /* 0xfffcfffd11237824 */ /* 0x000fe200078e02ff */
[----:B------:R-:W-:Y:S01]  /*5c60*/  IADD3.X R13, P3, PT, RZ, R5, RZ, P3, !PT ;  /* 0x00000005ff0d7210 */ /* 0x000fe20001f7e4ff */
[----:B------:R-:W-:Y:S01]  /*5c70*/  IMAD.WIDE.U32.X R10, R73, R97, R10, P6 ;  /* 0x00000061490a7225 */ /* 0x000fe200030e040a */
[----:B------:R-:W-:-:S02]  /*5c80*/  IADD3.X R6, P2, PT, R2, R53, RZ, P2, !PT ;  /* 0x0000003502067210 */ /* 0x000fc4000175e4ff */
[----:B------:R-:W-:Y:S01]  /*5c90*/  IADD3.X R5, P5, PT, R38, R7, RZ, P5, !PT ;  /* 0x0000000726057210 */ /* 0x000fe20002fbe4ff */
[C---:B------:R-:W-:Y:S01]  /*5ca0*/  IMAD.WIDE.U32 R2, R16.reuse, -0x30003, RZ ;  /* 0xfffcfffd10027825 */ /* 0x040fe200078e00ff */
[----:B------:R-:W-:Y:S02]  /*5cb0*/  IADD3 R12, P6, PT, R13, R12, RZ ;  /* 0x0000000c0d0c7210 */ /* 0x000fe40007fde0ff */
[----:B------:R-:W-:Y:S01]  /*5cc0*/  IADD3.X R7, PT, PT, RZ, RZ, R19, P3, P4 ;  /* 0x000000ffff077210 */ /* 0x000fe20001fe8413 */
[----:B------:R-:W-:Y:S01]  /*5cd0*/  IMAD R39, R16, -0x760c0004, R35 ;  /* 0x89f3fffc10277824 */ /* 0x000fe200078e0223 */
[----:B------:R-:W-:Y:S01]  /*5ce0*/  IADD3.X R47, P1, PT, RZ, R10, RZ, P1, !PT ;  /* 0x0000000aff2f7210 */ /* 0x000fe20000f3e4ff */
[----:B------:R-:W-:Y:S01]  /*5cf0*/  IMAD.WIDE.U32 R18, R95, R72, RZ ;  /* 0x000000485f127225 */ /* 0x000fe200078e00ff */
[----:B------:R-:W-:Y:S02]  /*5d00*/  IADD3.X R13, P6, PT, R34, R7, RZ, P6, !PT ;  /* 0x00000007220d7210 */ /* 0x000fe400037de4ff */
[----:B------:R-:W-:Y:S01]  /*5d10*/  IADD3.X R7, P0, PT, RZ, R8, RZ, P0, !PT ;  /* 0x00000008ff077210 */ /* 0x000fe2000071e4ff */
[----:B------:R-:W-:Y:S01]  /*5d20*/  IMAD.IADD R10, R3, 0x1, R39 ;  /* 0x00000001030a7824 */ /* 0x000fe200078e0227 */
[----:B------:R-:W-:Y:S01]  /*5d30*/  IADD3.X R47, P3, PT, RZ, R47, RZ, P5, !PT ;  /* 0x0000002fff2f7210 */ /* 0x000fe20002f7e4ff */
[----:B------:R-:W-:Y:S01]  /*5d40*/  IMAD.WIDE.U32 R34, R94, R72, RZ ;  /* 0x000000485e227225 */ /* 0x000fe200078e00ff */
[----:B------:R-:W-:-:S02]  /*5d50*/  IADD3.X R7, P6, PT, RZ, R7, RZ, P6, !PT ;  /* 0x00000007ff077210 */ /* 0x000fc400037de4ff */
[----:B------:R-:W-:Y:S01]  /*5d60*/  IADD3.X R46, PT, PT, RZ, RZ, R11, P3, P1 ;  /* 0x000000ffff2e7210 */ /* 0x000fe20001fe240b */
[----:B------:R-:W-:Y:S01]  /*5d70*/  IMAD.WIDE.U32 R18, P5, R73, R94, R18 ;  /* 0x0000005e49127225 */ /* 0x000fe200078a0012 */
[----:B------:R-:W-:-:S03]  /*5d80*/  IADD3 RZ, P3, PT, R36, R34, RZ ;  /* 0x0000002224ff7210 */ /* 0x000fc60007f7e0ff */
[----:B------:R-:W-:Y:S01]  /*5d90*/  IMAD.WIDE.U32 R38, R10, -0x5555, RZ ;  /* 0xffffaaab0a267825 */ /* 0x000fe200078e00ff */
[----:B------:R-:W-:Y:S02]  /*5da0*/  IADD3 R11, P4, PT, R18, R35, RZ ;  /* 0x00000023120b7210 */ /* 0x000fe40007f9e0ff */
[----:B------:R-:W-:Y:S01]  /*5db0*/  IADD3.X R35, PT, PT, RZ, RZ, R9, P6, P0 ;  /* 0x000000ffff237210 */ /* 0x000fe200037e0409 */
[----:B------:R-:W-:Y:S01]  /*5dc0*/  IMAD.WIDE.U32 R44, R2, -0x5555, RZ ;  /* 0xffffaaab022c7825 */ /* 0x000fe200078e00ff */
[----:B------:R-:W-:-:S03]  /*5dd0*/  IADD3.X RZ, P3, PT, R37, R11, RZ, P3, !PT ;  /* 0x0000000b25ff7210 */ /* 0x000fc60001f7e4ff */
[----:B------:R-:W-:Y:S01]  /*5de0*/  IMAD.WIDE.U32 R42, P6, R2, -0x46010001, R38 ;  /* 0xb9feffff022a7825 */ /* 0x000fe200078c0026 */
[----:B------:R-:W-:-:S03]  /*5df0*/  IADD3 RZ, P0, PT, R16, R44, RZ ;  /* 0x0000002c10ff7210 */ /* 0x000fc60007f1e0ff */
[----:B------:R-:W-:-:S04]  /*5e00*/  IMAD.WIDE.U32 R40, R2, -0x5555, R16 ;  /* 0xffffaaab02287825 */ /* 0x000fc800078e0010 */
[----:B------:R-:W-:Y:S01]  /*5e10*/  IMAD.WIDE.U32 R8, R72, R94, R36 ;  /* 0x0000005e48087225 */ /* 0x000fe200078e0024 */
[----:B------:R-:W-:-:S03]  /*5e20*/  IADD3 RZ, P1, PT, RZ, R40, RZ ;  /* 0x00000028ffff7210 */ /* 0x000fc60007f3e0ff */
[----:B------:R-:W-:Y:S01]  /*5e30*/  IMAD.X R39, RZ, RZ, RZ, P5 ;  /* 0x000000ffff277224 */ /* 0x000fe200028e06ff */
[----:B------:R-:W-:Y:S01]  /*5e40*/  IADD3 R45, P5, PT, R42, R45, RZ ;  /* 0x0000002d2a2d7210 */ /* 0x000fe20007fbe0ff */
[----:B------:R-:W-:Y:S02]  /*5e50*/  IMAD.MOV.U32 R38, RZ, RZ, R19 ;  /* 0x000000ffff267224 */ /* 0x000fe400078e0013 */
[----:B------:R-:W-:Y:S01]  /*5e60*/  IMAD.IADD R9, R9, 0x1, R18 ;  /* 0x0000000109097824 */ /* 0x000fe200078e0212 */
[----:B------:R-:W-:Y:S01]  /*5e70*/  IADD3.X RZ, P0, PT, R17, R45, RZ, P0, !PT ;  /* 0x0000002d11ff7210 */ /* 0x000fe2000071e4ff */
[----:B------:R-:W-:Y:S02]  /*5e80*/  IMAD.IADD R3, R41, 0x1, R42 ;  /* 0x0000000129037824 */ /* 0x000fe400078e022a */
[----:B------:R-:W-:Y:S01]  /*5e90*/  IMAD.WIDE.U32.X R18, R73, R95, R38, P4 ;  /* 0x0000005f49127225 */ /* 0x000fe200020e0426 */
[----:B------:R-:W-:Y:S02]  /*5ea0*/  IADD3 R8, P4, PT, R47, R8, RZ ;  /* 0x000000082f087210 */ /* 0x000fe40007f9e0ff */
[----:B------:R-:W-:Y:S01]  /*5eb0*/  IADD3.X RZ, P1, PT, RZ, R3, RZ, P1, !PT ;  /* 0x00000003ffff7210 */ /* 0x000fe20000f3e4ff */
[----:B------:R-:W-:Y:S01]  /*5ec0*/  IMAD.X R41, RZ, RZ, RZ, P6 ;  /* 0x000000ffff297224 */ /* 0x000fe200030e06ff */
[----:B------:R-:W-:Y:S01]  /*5ed0*/  IADD3.X R9, P4, PT, R9, R46, RZ, P4, !PT ;  /* 0x0000002e09097210 */ /* 0x000fe2000279e4ff */
[----:B------:R-:W-:Y:S01]  /*5ee0*/  IMAD.MOV.U32 R40, RZ, RZ, R43 ;  /* 0x000000ffff287224 */ /* 0x000fe200078e002b */
[----:B------:R-:W-:Y:S01]  /*5ef0*/  IADD3.X R11, P3, PT, RZ, R18, RZ, P3, !PT ;  /* 0x00000012ff0b7210 */ /* 0x000fe20001f7e4ff */
[----:B------:R-:W-:-:S03]  /*5f00*/  IMAD.WIDE.U32 R16, R10, -0x4eac0001, RZ ;  /* 0xb153ffff0a107825 */ /* 0x000fc600078e00ff */
[----:B------:R-:W-:Y:S01]  /*5f10*/  IADD3.X R3, P4, PT, RZ, R11, RZ, P4, !PT ;  /* 0x0000000bff037210 */ /* 0x000fe2000279e4ff */
[----:B------:R-:W-:-:S03]  /*5f20*/  IMAD.WIDE.U32.X R36, R10, -0x46010001, R40, P5 ;  /* 0xb9feffff0a247825 */ /* 0x000fc600028e0428 */
[----:B------:R-:W-:Y:S01]  /*5f30*/  IADD3.X R53, PT, PT, RZ, RZ, R19, P4, P3 ;  /* 0x000000ffff357210 */ /* 0x000fe200027e6413 */
[----:B------:R-:W-:Y:S01]  /*5f40*/  IMAD.WIDE.U32 R38, P5, R2, 0x1eabfffe, R16 ;  /* 0x1eabfffe02267825 */ /* 0x000fe200078a0010 */
[----:B------:R-:W-:-:S03]  /*5f50*/  IADD3.X R11, P0, PT, RZ, R36, RZ, P0, !PT ;  /* 0x00000024ff0b7210 */ /* 0x000fc6000071e4ff */
[----:B------:R-:W-:Y:S01]  /*5f60*/  IMAD.WIDE.U32 R16, R93, R72, RZ ;  /* 0x000000485d107225 */ /* 0x000fe200078e00ff */
[----:B------:R-:W-:-:S03]  /*5f70*/  IADD3.X R11, P1, PT, RZ, R11, RZ, P1, !PT ;  /* 0x0000000bff0b7210 */ /* 0x000fc60000f3e4ff */
[----:B------:R-:W-:Y:S01]  /*5f80*/  IMAD.WIDE.U32 R40, R2, -0x4eac0001, RZ ;  /* 0xb153ffff02287825 */ /* 0x000fe200078e00ff */
[----:B------:R-:W-:-:S03]  /*5f90*/  IADD3.X R63, PT, PT, RZ, RZ, R37, P1, P0 ;  /* 0x000000ffff3f7210 */ /* 0x000fc60000fe0425 */
[----:B------:R-:W-:Y:S01]  /*5fa0*/  IMAD.WIDE.U32 R16, P6, R73, R92, R16 ;  /* 0x0000005c49107225 */ /* 0x000fe200078c0010 */
[----:B------:R-:W-:Y:S02]  /*5fb0*/  IADD3 RZ, P3, PT, R14, R40, RZ ;  /* 0x000000280eff7210 */ /* 0x000fe40007f7e0ff */
[----:B------:R-:W-:Y:S01]  /*5fc0*/  IADD3 R41, P4, PT, R38, R41, RZ ;  /* 0x0000002926297210 */ /* 0x000fe20007f9e0ff */
[----:B------:R-:W-:-:S03]  /*5fd0*/  IMAD.WIDE.U32 R48, R10, -0x94f09dc, RZ ;  /* 0xf6b0f6240a307825 */ /* 0x000fc600078e00ff */
[----:B------:R-:W-:Y:S01]  /*5fe0*/  IADD3.X RZ, P3, PT, R15, R41, RZ, P3, !PT ;  /* 0x000000290fff7210 */ /* 0x000fe20001f7e4ff */
[----:B------:R-:W-:-:S04]  /*5ff0*/  IMAD.WIDE.U32 R18, R92, R72, RZ ;  /* 0x000000485c127225 */ /* 0x000fc800078e00ff */
[----:B------:R-:W-:Y:S01]  /*6000*/  IMAD.WIDE.U32 R36, R2, -0x4eac0001, R14 ;  /* 0xb153ffff02247825 */ /* 0x000fe200078e000e */
[----:B------:R-:W-:-:S03]  /*6010*/  IADD3 R15, P0, PT, R16, R19, RZ ;  /* 0x00000013100f7210 */ /* 0x000fc60007f1e0ff */
[----:B------:R-:W-:-:S04]  /*6020*/  IMAD.WIDE.U32 R44, R10, -0xc7aed41, RZ ;  /* 0xf38512bf0a2c7825 */ /* 0x000fc800078e00ff */
[----:B------:R-:W-:Y:S02]  /*6030*/  IMAD.X R51, RZ, RZ, RZ, P6 ;  /* 0x000000ffff337224 */ /* 0x000fe400030e06ff */
[----:B------:R-:W-:-:S04]  /*6040*/  IMAD.WIDE.U32 R48, P1, R2, 0x6730d2a0, R48 ;  /* 0x6730d2a002307825 */ /* 0x000fc80007820030 */
[----:B------:R-:W-:Y:S02]  /*6050*/  IMAD.MOV.U32 R50, RZ, RZ, R17 ;  /* 0x000000ffff327224 */ /* 0x000fe400078e0011 */
[----:B------:R-:W-:Y:S02]  /*6060*/  IMAD.X R47, RZ, RZ, RZ, P1 ;  /* 0x000000ffff2f7224 */ /* 0x000fe400008e06ff */
[----:B------:R-:W-:Y:S01]  /*6070*/  IMAD.WIDE.U32.X R50, R73, R93, R50, P0 ;  /* 0x0000005d49327225 */ /* 0x000fe200000e0432 */
[----:B------:R-:W-:-:S03]  /*6080*/  IADD3 RZ, P0, PT, R12, R18, RZ ;  /* 0x000000120cff7210 */ /* 0x000fc60007f1e0ff */
[----:B------:R-:W-:Y:S01]  /*6090*/  IMAD.WIDE.U32 R44, P1, R2, 0x64774b84, R44 ;  /* 0x64774b84022c7825 */ /* 0x000fe2000782002c */
[----:B------:R-:W-:-:S03]  /*60a0*/  IADD3.X RZ, P0, PT, R13, R15, RZ, P0, !PT ;  /* 0x0000000f0dff7210 */ /* 0x000fc6000071e4ff */
[----:B------:R-:W-:-:S04]  /*60b0*/  IMAD.WIDE.U32 R54, R2, -0xc7aed41, RZ ;  /* 0xf38512bf02367825 */ /* 0x000fc800078e00ff */
[----:B------:R-:W-:-:S04]  /*60c0*/  IMAD.WIDE.U32 R40, R2, -0x94f09dc, RZ ;  /* 0xf6b0f62402287825 */ /* 0x000fc800078e00ff */
[----:B------:R-:W-:Y:S01]  /*60d0*/  IMAD.WIDE.U32 R18, R72, R92, R12 ;  /* 0x0000005c48127225 */ /* 0x000fe200078e000c */
[----:B------:R-:W-:-:S03]  /*60e0*/  IADD3 R41, P6, PT, R48, R41, RZ ;  /* 0x0000002930297210 */ /* 0x000fc60007fde0ff */
[----:B------:R-:W-:Y:S01]  /*60f0*/  IMAD.X R43, RZ, RZ, RZ, P1 ;  /* 0x000000ffff2b7224 */ /* 0x000fe200008e06ff */
[----:B------:R-:W-:Y:S01]  /*6100*/  IADD3 R65, P1, PT, R44, R55, RZ ;  /* 0x000000372c417210 */ /* 0x000fe20007f3e0ff */
[----:B------:R-:W-:-:S04]  /*6110*/  IMAD.WIDE.U32 R12, R10, 0x397fe69a, RZ ;  /* 0x397fe69a0a0c7825 */ /* 0x000fc800078e00ff */
[----:B------:R-:W-:Y:S02]  /*6120*/  IMAD.IADD R34, R37, 0x1, R38 ;  /* 0x0000000125227824 */ /* 0x000fe400078e0226 */
[----:B------:R-:W-:Y:S02]  /*6130*/  IMAD.MOV.U32 R56, RZ, RZ, R39 ;  /* 0x000000ffff387224 */ /* 0x000fe400078e0027 */
[----:B------:R-:W-:Y:S02]  /*6140*/  IMAD.MOV.U32 R42, RZ, RZ, R45 ;  /* 0x000000ffff2a7224 */ /* 0x000fe400078e002d */
[----:B------:R-:W-:Y:S01]  /*6150*/  IMAD.X R57, RZ, RZ, RZ, P5 ;  /* 0x000000ffff397224 */ /* 0x000fe200028e06ff */
[----:B------:R-:W-:Y:S01]  /*6160*/  IADD3 RZ, P5, PT, R4, R40, RZ ;  /* 0x0000002804ff7210 */ /* 0x000fe20007fbe0ff */
[----:B------:R-:W-:-:S03]  /*6170*/  IMAD.WIDE.U32 R38, R10, 0x434bacd7, RZ ;  /* 0x434bacd70a267825 */ /* 0x000fc600078e00ff */
[----:B------:R-:W-:Y:S01]  /*6180*/  IADD3.X RZ, P5, PT, R5, R41, RZ, P5, !PT ;  /* 0x0000002905ff7210 */ /* 0x000fe20002fbe4ff */
[----:B------:R-:W-:Y:S02]  /*6190*/  IMAD.MOV.U32 R46, RZ, RZ, R49 ;  /* 0x000000ffff2e7224 */ /* 0x000fe400078e0031 */
[----:B------:R-:W-:-:S04]  /*61a0*/  IMAD.WIDE.U32.X R42, R10, 0x64774b84, R42, P1 ;  /* 0x64774b840a2a7825 */ /* 0x000fc800008e042a */
[----:B------:R-:W-:-:S04]  /*61b0*/  IMAD.WIDE.U32 R12, P1, R2, 0x1a0111ea, R12 ;  /* 0x1a0111ea020c7825 */ /* 0x000fc8000782000c */
[----:B------:R-:W-:-:S04]  /*61c0*/  IMAD.WIDE.U32 R14, R2, 0x397fe69a, RZ ;  /* 0x397fe69a020e7825 */ /* 0x000fc800078e00ff */
[----:B------:R-:W-:Y:S02]  /*61d0*/  IMAD.IADD R16, R19, 0x1, R16 ;  /* 0x0000000113107824 */ /* 0x000fe400078e0210 */
[----:B------:R-:W-:-:S04]  /*61e0*/  IMAD.WIDE.U32.X R56, R10, 0x1eabfffe, R56, P4 ;  /* 0x1eabfffe0a387825 */ /* 0x000fc800020e0438 */
[----:B------:R-:W-:Y:S01]  /*61f0*/  IMAD.WIDE.U32.X R46, R10, 0x6730d2a0, R46, P6 ;  /* 0x6730d2a00a2e7825 */ /* 0x000fe200030e042e */
[----:B------:R-:W-:-:S03]  /*6200*/  IADD3 R18, P6, PT, R3, R18, RZ ;  /* 0x0000001203127210 */ /* 0x000fc60007fde0ff */
[----:B------:R-:W-:Y:S01]  /*6210*/  IMAD.WIDE.U32 R38, P4, R2, 0x4b1ba7b6, R38 ;  /* 0x4b1ba7b602267825 */ /* 0x000fe20007880026 */
[----:B------:R-:W-:-:S03]  /*6220*/  IADD3.X R19, P6, PT, R16, R53, RZ, P6, !PT ;  /* 0x0000003510137210 */ /* 0x000fc600037de4ff */
[----:B------:R-:W-:-:S04]  /*6230*/  IMAD.WIDE.U32 R40, R2, 0x434bacd7, RZ ;  /* 0x434bacd702287825 */ /* 0x000fc800078e00ff */
[----:B------:R-:W-:Y:S01]  /*6240*/  IMAD.X R59, RZ, RZ, RZ, P1 ;  /* 0x000000ffff3b7224 */ /* 0x000fe200008e06ff */
[----:B------:R-:W-:Y:S01]  /*6250*/  IADD3 R3, P1, PT, R12, R15, RZ ;  /* 0x0000000f0c037210 */ /* 0x000fe20007f3e0ff */
[----:B------:R-:W-:Y:S01]  /*6260*/  IMAD.X R17, RZ, RZ, RZ, P4 ;  /* 0x000000ffff117224 */ /* 0x000fe200020e06ff */
[----:B------:R-:W-:Y:S01]  /*6270*/  IADD3.X R15, P0, PT, RZ, R50, RZ, P0, !PT ;  /* 0x00000032ff0f7210 */ /* 0x000fe2000071e4ff */
[----:B------:R-:W-:Y:S01]  /*6280*/  IMAD.MOV.U32 R16, RZ, RZ, R39 ;  /* 0x000000ffff107224 */ /* 0x000fe200078e0027 */
[----:B------:R-:W-:Y:S01]  /*6290*/  IADD3 R79, P4, PT, R38, R41, RZ ;  /* 0x00000029264f7210 */ /* 0x000fe20007f9e0ff */
[----:B------:R-:W-:Y:S01]  /*62a0*/  IMAD.WIDE.U32 R52, R91, R72, RZ ;  /* 0x000000485b347225 */ /* 0x000fe200078e00ff */
[----:B------:R-:W-:-:S03]  /*62b0*/  IADD3.X R15, P6, PT, RZ, R15, RZ, P6, !PT ;  /* 0x0000000fff0f7210 */ /* 0x000fc600037de4ff */
[----:B------:R-:W-:Y:S01]  /*62c0*/  IMAD.WIDE.U32.X R16, R10, 0x4b1ba7b6, R16, P4 ;  /* 0x4b1ba7b60a107825 */ /* 0x000fe200020e0410 */
[----:B------:R-:W-:Y:S02]  /*62d0*/  IADD3 R36, P4, PT, R11, R36, RZ ;  /* 0x000000240b247210 */ /* 0x000fe40007f9e0ff */
[----:B------:R-:W-:Y:S01]  /*62e0*/  IADD3.X R39, PT, PT, RZ, RZ, R51, P6, P0 ;  /* 0x000000ffff277210 */ /* 0x000fe200037e0433 */
[----:B------:R-:W-:Y:S01]  /*62f0*/  IMAD.MOV.U32 R58, RZ, RZ, R13 ;  /* 0x000000ffff3a7224 */ /* 0x000fe200078e000d */
[----:B------:R-:W-:Y:S01]  /*6300*/  IADD3.X R37, P4, PT, R34, R63, RZ, P4, !PT ;  /* 0x0000003f22257210 */ /* 0x000fe2000279e4ff */
[----:B------:R-:W-:Y:S01]  /*6310*/  IMAD.WIDE.U32 R52, P0, R73, R90, R52 ;  /* 0x0000005a49347225 */ /* 0x000fe20007800034 */
[----:B------:R-:W-:-:S03]  /*6320*/  IADD3.X R13, P3, PT, RZ, R56, RZ, P3, !PT ;  /* 0x00000038ff0d7210 */ /* 0x000fc60001f7e4ff */
[----:B------:R-:W-:Y:S01]  /*6330*/  IMAD.WIDE.U32.X R10, R10, 0x1a0111ea, R58, P1 ;  /* 0x1a0111ea0a0a7825 */ /* 0x000fe200008e043a */
[----:B------:R-:W-:-:S03]  /*6340*/  IADD3 RZ, P1, PT, R8, R54, RZ ;  /* 0x0000003608ff7210 */ /* 0x000fc60007f3e0ff */
[----:B------:R-:W-:Y:S01]  /*6350*/  IMAD.WIDE.U32 R54, R90, R72, RZ ;  /* 0x000000485a367225 */ /* 0x000fe200078e00ff */
[----:B------:R-:W-:-:S03]  /*6360*/  IADD3.X RZ, P1, PT, R9, R65, RZ, P1, !PT ;  /* 0x0000004109ff7210 */ /* 0x000fc60000f3e4ff */
[----:B------:R-:W-:Y:S01]  /*6370*/  IMAD.X R49, RZ, RZ, RZ, P0 ;  /* 0x000000ffff317224 */ /* 0x000fe200000e06ff */
[----:B------:R-:W-:Y:S01]  /*6380*/  IADD3 R50, P0, PT, R7, R0, RZ ;  /* 0x0000000007327210 */ /* 0x000fe20007f1e0ff */
[----:B------:R-:W-:Y:S01]  /*6390*/  IMAD.WIDE.U32 R4, R2, -0x94f09dc, R4 ;  /* 0xf6b0f62402047825 */ /* 0x000fe200078e0004 */
[----:B------:R-:W-:Y:S02]  /*63a0*/  IADD3.X R7, P4, PT, RZ, R13, RZ, P4, !PT ;  /* 0x0000000dff077210 */ /* 0x000fe4000279e4ff */
[----:B------:R-:W-:Y:S01]  /*63b0*/  IADD3 R41, P6, PT, R52, R55, RZ ;  /* 0x0000003734297210 */ /* 0x000fe20007fde0ff */
[----:B------:R-:W-:Y:S01]  /*63c0*/  IMAD.IADD R0, R5, 0x1, R48 ;  /* 0x0000000105007824 */ /* 0x000fe200078e0230 */
[----:B------:R-:W-:Y:S01]  /*63d0*/  IADD3.X R51, P0, PT, R35, R6, RZ, P0, !PT ;  /* 0x0000000623337210 */ /* 0x000fe2000071e4ff */
[----:B------:R-:W-:Y:S01]  /*63e0*/  IMAD.MOV.U32 R48, RZ, RZ, R53 ;  /* 0x000000ffff307224 */ /* 0x000fe200078e0035 */
[----:B------:R-:W-:Y:S02]  /*63f0*/  IADD3.X R57, PT, PT, RZ, RZ, R57, P4, P3 ;  /* 0x000000ffff397210 */ /* 0x000fe400027e6439 */
[----:B------:R-:W-:Y:S01]  /*6400*/  IADD3 R4, P3, PT, R7, R4, RZ ;  /* 0x0000000407047210 */ /* 0x000fe20007f7e0ff */
[----:B------:R-:W-:Y:S01]  /*6410*/  IMAD.WIDE.U32.X R6, R73, R91, R48, P6 ;  /* 0x0000005b49067225 */ /* 0x000fe200030e0430 */
[----:B------:R-:W-:-:S02]  /*6420*/  IADD3 RZ, P4, PT, R50, R54, RZ ;  /* 0x0000003632ff7210 */ /* 0x000fc40007f9e0ff */
[----:B------:R-:W-:Y:S01]  /*6430*/  IADD3.X R5, P6, PT, R0, R57, RZ, P3, !PT ;  /* 0x0000003900057210 */ /* 0x000fe20001fde4ff */
[----:B------:R-:W-:Y:S01]  /*6440*/  IMAD.WIDE.U32 R34, R72, R90, R50 ;  /* 0x0000005a48227225 */ /* 0x000fe200078e0032 */
[----:B------:R-:W-:Y:S02]  /*6450*/  IADD3.X R13, P5, PT, RZ, R46, RZ, P5, !PT ;  /* 0x0000002eff0d7210 */ /* 0x000fe40002fbe4ff */
[----:B------:R-:W-:Y:S01]  /*6460*/  IADD3.X RZ, P4, PT, R51, R41, RZ, P4, !PT ;  /* 0x0000002933ff7210 */ /* 0x000fe2000279e4ff */
[----:B------:R-:W-:Y:S01]  /*6470*/  IMAD.IADD R52, R35, 0x1, R52 ;  /* 0x0000000123347824 */ /* 0x000fe200078e0234 */
[----:B------:R-:W-:Y:S01]  /*6480*/  IADD3 R34, P3, PT, R15, R34, RZ ;  /* 0x000000220f227210 */ /* 0x000fe20007f7e0ff */
[----:B------:R-:W-:Y:S01]  /*6490*/  IMAD.WIDE.U32 R48, R2, -0xc7aed41, R8 ;  /* 0xf38512bf02307825 */ /* 0x000fe200078e0008 */
[----:B------:R-:W-:Y:S02]  /*64a0*/  IADD3.X R13, P6, PT, RZ, R13, RZ, P6, !PT ;  /* 0x0000000dff0d7210 */ /* 0x000fe400037de4ff */
[----:B------:R-:W-:Y:S01]  /*64b0*/  IADD3.X R35, P3, PT, R52, R39, RZ, P3, !PT ;  /* 0x0000002734237210 */ /* 0x000fe20001f7e4ff */
[----:B------:R-:W-:Y:S01]  /*64c0*/  IMAD.IADD R45, R49, 0x1, R44 ;  /* 0x00000001312d7824 */ /* 0x000fe200078e022c */
[----:B------:R-:W-:Y:S01]  /*64d0*/  IADD3.X R0, PT, PT, RZ, RZ, R47, P6, P5 ;  /* 0x000000ffff007210 */ /* 0x000fe200037ea42f */
[----:B------:R-:W-:Y:S01]  /*64e0*/  IMAD.WIDE.U32 R46, R101, R70, RZ ;  /* 0x00000046652e7225 */ /* 0x000fe200078e00ff */
[----:B------:R-:W-:-:S02]  /*64f0*/  IADD3.X R6, P4, PT, RZ, R6, RZ, P4, !PT ;  /* 0x00000006ff067210 */ /* 0x000fc4000279e4ff */
[----:B------:R-:W-:Y:S01]  /*6500*/  IADD3 R44, P5, PT, R13, R48, RZ ;  /* 0x000000300d2c7210 */ /* 0x000fe20007fbe0ff */
[----:B------:R-:W-:Y:S01]  /*6510*/  IMAD.WIDE.U32 R48, R100, R70, RZ ;  /* 0x0000004664307225 */ /* 0x000fe200078e00ff */
[----:B------:R-:W-:Y:S02]  /*6520*/  IADD3.X R6, P3, PT, RZ, R6, RZ, P3, !PT ;  /* 0x00000006ff067210 */ /* 0x000fe40001f7e4ff */
[----:B------:R-:W-:Y:S01]  /*6530*/  IADD3.X R45, P5, PT, R45, R0, RZ, P5, !PT ;  /* 0x000000002d2d7210 */ /* 0x000fe20002fbe4ff */
[----:B------:R-:W-:Y:S01]  /*6540*/  IMAD.WIDE.U32 R46, P6, R71, R100, R46 ;  /* 0x00000064472e7225 */ /* 0x000fe200078c002e */
[----:B------:R-:W-:Y:S02]  /*6550*/  IADD3.X R8, P1, PT, RZ, R42, RZ, P1, !PT ;  /* 0x0000002aff087210 */ /* 0x000fe40000f3e4ff */
[----:B------:R-:W-:Y:S02]  /*6560*/  IADD3.X R0, PT, PT, RZ, RZ, R7, P3, P4 ;  /* 0x000000ffff007210 */ /* 0x000fe40001fe8407 */
[----:B------:R-:W-:Y:S01]  /*6570*/  IADD3.X R7, P5, PT, RZ, R8, RZ, P5, !PT ;  /* 0x00000008ff077210 */ /* 0x000fe20002fbe4ff */
[----:B------:R-:W-:Y:S01]  /*6580*/  IMAD.WIDE.U32 R8, R2, 0x434bacd7, R18 ;  /* 0x434bacd702087825 */ /* 0x000fe200078e0012 */
[----:B------:R-:W-:-:S02]  /*6590*/  IADD3 R13, P4, PT, R46, R49, RZ ;  /* 0x000000312e0d7210 */ /* 0x000fc40007f9e0ff */
[----:B------:R-:W-:Y:S01]  /*65a0*/  IADD3.X R43, PT, PT, RZ, RZ, R43, P5, P1 ;  /* 0x000000ffff2b7210 */ /* 0x000fe20002fe242b */
[----:B------:R-:W-:Y:S01]  /*65b0*/  IMAD.IADD R38, R9, 0x1, R38 ;  /* 0x0000000109267824 */ /* 0x000fe200078e0226 */
[----:B------:R-:W-:Y:S01]  /*65c0*/  IADD3 RZ, P5, PT, R18, R40, RZ ;  /* 0x0000002812ff7210 */ /* 0x000fe20007fbe0ff */
[----:B------:R-:W-:Y:S01]  /*65d0*/  IMAD.MOV.U32 R18, RZ, RZ, R47 ;  /* 0x000000ffff127224 */ /* 0x000fe200078e002f */
[----:B------:R-:W-:Y:S01]  /*65e0*/  IADD3 RZ, P3, PT, R36, R48, RZ ;  /* 0x0000003024ff7210 */ /* 0x000fe20007f7e0ff */
[----:B------:R-:W-:Y:S01]  /*65f0*/  IMAD.WIDE.U32 R40, R98, R70, RZ ;  /* 0x0000004662287225 */ /* 0x000fe200078e00ff */
[----:B------:R-:W-:Y:S02]  /*6600*/  IADD3 R8, P1, PT, R7, R8, RZ ;  /* 0x0000000807087210 */ /* 0x000fe40007f3e0ff */
[----:B------:R-:W-:Y:S01]  /*6610*/  IADD3.X RZ, P5, PT, R19, R79, RZ, P5, !PT ;  /* 0x0000004f13ff7210 */ /* 0x000fe20002fbe4ff */
[----:B------:R-:W-:Y:S01]  /*6620*/  IMAD.X R19, RZ, RZ, RZ, P6 ;  /* 0x000000ffff137224 */ /* 0x000fe200030e06ff */
[----:B------:R-:W-:Y:S01]  /*6630*/  IADD3.X RZ, P3, PT, R37, R13, RZ, P3, !PT ;  /* 0x0000000d25ff7210 */ /* 0x000fe20001f7e4ff */
[----:B------:R-:W-:Y:S01]  /*6640*/  IMAD.WIDE.U32 R36, R70, R100, R36 ;  /* 0x0000006446247225 */ /* 0x000fe200078e0024 */
[----:B------:R-:W-:-:S02]  /*6650*/  IADD3.X R9, P1, PT, R38, R43, RZ, P1, !PT ;  /* 0x0000002b26097210 */ /* 0x000fc40000f3e4ff */
[----:B------:R-:W-:Y:S01]  /*6660*/  IADD3.X R43, P6, PT, RZ, R16, RZ, P5, !PT ;  /* 0x00000010ff2b7210 */ /* 0x000fe20002fde4ff */
[----:B------:R-:W-:-:S03]  /*6670*/  IMAD.WIDE.U32 R38, R99, R70, RZ ;  /* 0x0000004663267225 */ /* 0x000fc600078e00ff */
[----:B------:R-:W-:Y:S01]  /*6680*/  IADD3.X R43, P1, PT, RZ, R43, RZ, P1, !PT ;  /* 0x0000002bff2b7210 */ /* 0x000fe20000f3e4ff */
[----:B------:R-:W-:Y:S02]  /*6690*/  IMAD.IADD R37, R37, 0x1, R46 ;  /* 0x0000000125257824 */ /* 0x000fe400078e022e */
[C---:B------:R-:W-:Y:S01]  /*66a0*/  IMAD.WIDE.U32.X R18, R71.reuse, R101, R18, P4 ;  /* 0x0000006547127225 */ /* 0x040fe200020e0412 */
[----:B------:R-:W-:Y:S02]  /*66b0*/  IADD3 RZ, P4, PT, RZ, R36, RZ ;  /* 0x00000024ffff7210 */ /* 0x000fe40007f9e0ff */
[----:B------:R-:W-:Y:S01]  /*66c0*/  IADD3.X R42, PT, PT, RZ, RZ, R17, P1, P6 ;  /* 0x000000ffff2a7210 */ /* 0x000fe20000fec411 */
[----:B------:R-:W-:Y:S01]  /*66d0*/  IMAD.WIDE.U32 R38, P5, R71, R98, R38 ;  /* 0x0000006247267225 */ /* 0x000fe200078a0026 */
[----:B------:R-:W-:Y:S02]  /*66e0*/  IADD3.X R7, P3, PT, RZ, R18, RZ, P3, !PT ;  /* 0x00000012ff077210 */ /* 0x000fe40001f7e4ff */
[----:B------:R-:W-:Y:S01]  /*66f0*/  IADD3.X RZ, P4, PT, RZ, R37, RZ, P4, !PT ;  /* 0x00000025ffff7210 */ /* 0x000fe2000279e4ff */
[----:B------:R-:W-:Y:S01]  /*6700*/  IMAD.X R17, RZ, RZ, RZ, P5 ;  /* 0x000000ffff117224 */ /* 0x000fe200028e06ff */
[----:B------:R-:W-:Y:S01]  /*6710*/  IADD3 RZ, P5, PT, R34, R14, RZ ;  /* 0x0000000e22ff7210 */ /* 0x000fe20007fbe0ff */
[----:B------:R-:W-:Y:S01]  /*6720*/  IMAD.WIDE.U32 R14, R70, R98, R4 ;  /* 0x00000062460e7225 */ /* 0x000fe200078e0004 */
[----:B------:R-:W-:-:S02]  /*6730*/  IADD3.X R7, P4, PT, RZ, R7, RZ, P4, !PT ;  /* 0x00000007ff077210 */ /* 0x000fc4000279e4ff */
[----:B------:R-:W-:Y:S01]  /*6740*/  IADD3 R13, P6, PT, R38, R41, RZ ;  /* 0x00000029260d7210 */ /* 0x000fe20007fde0ff */
[----:B------:R-:W-:Y:S01]  /*6750*/  IMAD.MOV.U32 R16, RZ, RZ, R39 ;  /* 0x000000ffff107224 */ /* 0x000fe200078e0027 */
[----:B------:R-:W-:Y:S01]  /*6760*/  IADD3 RZ, P1, PT, R4, R40, RZ ;  /* 0x0000002804ff7210 */ /* 0x000fe20007f3e0ff */
[----:B------:R-:W-:Y:S01]  /*6770*/  IMAD.WIDE.U32 R40, R97, R70, RZ ;  /* 0x0000004661287225 */ /* 0x000fe200078e00ff */
[----:B------:R-:W-:Y:S02]  /*6780*/  IADD3.X R19, PT, PT, RZ, RZ, R19, P4, P3 ;  /* 0x000000ffff137210 */ /* 0x000fe400027e6413 */
[----:B------:R-:W-:Y:S01]  /*6790*/  IADD3 R4, P3, PT, R7, R14, RZ ;  /* 0x0000000e07047210 */ /* 0x000fe20007f7e0ff */
[----:B------:R-:W-:Y:S01]  /*67a0*/  IMAD.IADD R38, R15, 0x1, R38 ;  /* 0x000000010f267824 */ /* 0x000fe200078e0226 */
[----:B------:R-:W-:Y:S01]  /*67b0*/  IADD3.X RZ, P1, PT, R5, R13, RZ, P1, !PT ;  /* 0x0000000d05ff7210 */ /* 0x000fe20000f3e4ff */
[----:B------:R-:W-:Y:S01]  /*67c0*/  IMAD.WIDE.U32.X R14, R71, R99, R16, P6 ;  /* 0x00000063470e7225 */ /* 0x000fe200030e0410 */
[----:B------:R-:W-:-:S02]  /*67d0*/  IADD3.X RZ, P5, PT, R35, R3, RZ, P5, !PT ;  /* 0x0000000323ff7210 */ /* 0x000fc40002fbe4ff */
[----:B------:R-:W-:Y:S01]  /*67e0*/  IADD3.X R5, P3, PT, R38, R19, RZ, P3, !PT ;  /* 0x0000001326057210 */ /* 0x000fe20001f7e4ff */
[----:B------:R-:W-:Y:S01]  /*67f0*/  IMAD.WIDE.U32 R40, P4, R71, R96, R40 ;  /* 0x0000006047287225 */ /* 0x000fe20007880028 */
[----:B------:R-:W-:-:S03]  /*6800*/  IADD3.X R7, P6, PT, RZ, R14, RZ, P1, !PT ;  /* 0x0000000eff077210 */ /* 0x000fc60000fde4ff */
[----:B------:R-:W-:Y:S01]  /*6810*/  IMAD.WIDE.U32 R16, R96, R70, RZ ;  /* 0x0000004660107225 */ /* 0x000fe200078e00ff */
[----:B------:R-:W-:-:S03]  /*6820*/  IADD3.X R7, P3, PT, RZ, R7, RZ, P3, !PT ;  /* 0x00000007ff077210 */ /* 0x000fc60001f7e4ff */
[----:B------:R-:W-:Y:S01]  /*6830*/  IMAD.X R19, RZ, RZ, RZ, P4 ;  /* 0x000000ffff137224 */ /* 0x000fe200020e06ff */
[----:B------:R-:W-:Y:S01]  /*6840*/  IADD3 R13, P4, PT, R40, R17, RZ ;  /* 0x00000011280d7210 */ /* 0x000fe20007f9e0ff */
[----:B------:R-:W-:Y:S01]  /*6850*/  IMAD.WIDE.U32 R2, R2, 0x397fe69a, R34 ;  /* 0x397fe69a02027825 */ /* 0x000fe200078e0022 */
[----:B------:R-:W-:Y:S02]  /*6860*/  IADD3 RZ, P1, PT, R44, R16, RZ ;  /* 0x000000102cff7210 */ /* 0x000fe40007f3e0ff */
[----:B------:R-:W-:Y:S01]  /*6870*/  IADD3.X R15, PT, PT, RZ, RZ, R15, P3, P6 ;  /* 0x000000ffff0f7210 */ /* 0x000fe20001fec40f */
[----:B------:R-:W-:Y:S01]  /*6880*/  IMAD.WIDE.U32 R16, R70, R96, R44 ;  /* 0x0000006046107225 */ /* 0x000fe200078e002c */
[----:B------:R-:W-:-:S03]  /*6890*/  IADD3.X RZ, P3, PT, R45, R13, RZ, P1, !PT ;  /* 0x0000000d2dff7210 */ /* 0x000fc60000f7e4ff */
[----:B------:R-:W-:Y:S01]  /*68a0*/  IMAD.IADD R40, R17, 0x1, R40 ;  /* 0x0000000111287824 */ /* 0x000fe200078e0228 */
[----:B------:R-:W-:Y:S01]  /*68b0*/  IADD3 R14, P6, PT, R7, R16, RZ ;  /* 0x00000010070e7210 */ /* 0x000fe20007fde0ff */
[----:B------:R-:W-:Y:S02]  /*68c0*/  IMAD R7, R37, -0x30003, RZ ;  /* 0xfffcfffd25077824 */ /* 0x000fe400078e02ff */
[----:B------:R-:W-:Y:S01]  /*68d0*/  IMAD.IADD R13, R3, 0x1, R12 ;  /* 0x00000001030d7824 */ /* 0x000fe200078e020c */
[----:B------:R-:W-:Y:S01]  /*68e0*/  IADD3.X R15, P1, PT, R40, R15, RZ, P6, !PT ;  /* 0x0000000f280f7210 */ /* 0x000fe2000373e4ff */
[----:B------:R-:W-:Y:S01]  /*68f0*/  IMAD.MOV.U32 R18, RZ, RZ, R41 ;  /* 0x000000ffff127224 */ /* 0x000fe200078e0029 */
[----:B------:R-:W-:Y:S01]  /*6900*/  IADD3 R12, P6, PT, R43, R2, RZ ;  /* 0x000000022b0c7210 */ /* 0x000fe20007fde0ff */
[----:B------:R-:W-:-:S04]  /*6910*/  IMAD.WIDE.U32 R2, R36, -0x30003, RZ ;  /* 0xfffcfffd24027825 */ /* 0x000fc800078e00ff */
[----:B------:R-:W-:Y:S02]  /*6920*/  IMAD R7, R36, -0x760c0004, R7 ;  /* 0x89f3fffc24077824 */ /* 0x000fe400078e0207 */
[----:B------:R-:W-:-:S04]  /*6930*/  IMAD.WIDE.U32 R16, R95, R70, RZ ;  /* 0x000000465f107225 */ /* 0x000fc800078e00ff */
[----:B------:R-:W-:Y:S01]  /*6940*/  IMAD.WIDE.U32.X R18, R71, R97, R18, P4 ;  /* 0x0000006147127225 */ /* 0x000fe200020e0412 */
[----:B------:R-:W-:-:S03]  /*6950*/  IADD3.X R13, P4, PT, R13, R42, RZ, P6, !PT ;  /* 0x0000002a0d0d7210 */ /* 0x000fc6000379e4ff */
[----:B------:R-:W-:Y:S01]  /*6960*/  IMAD.IADD R3, R3, 0x1, R7 ;  /* 0x0000000103037824 */ /* 0x000fe200078e0207 */
[----:B------:R-:W-:Y:S01]  /*6970*/  IADD3.X R7, P6, PT, RZ, R10, RZ, P5, !PT ;  /* 0x0000000aff077210 */ /* 0x000fe20002fde4ff */
[----:B------:R-:W-:Y:S01]  /*6980*/  IMAD.WIDE.U32 R34, P5, R71, R94, R16 ;  /* 0x0000005e47227225 */ /* 0x000fe200078a0010 */
[----:B------:R-:W-:Y:S02]  /*6990*/  IADD3.X R45, P3, PT, RZ, R18, RZ, P3, !PT ;  /* 0x00000012ff2d7210 */ /* 0x000fe40001f7e4ff */
[----:B------:R-:W-:Y:S01]  /*69a0*/  IADD3.X R17, P4, PT, RZ, R7, RZ, P4, !PT ;  /* 0x00000007ff117210 */ /* 0x000fe2000279e4ff */
[----:B------:R-:W-:Y:S01]  /*69b0*/  IMAD.WIDE.U32 R40, R3, -0x5555, RZ ;  /* 0xffffaaab03287825 */ /* 0x000fe200078e00ff */
[----:B------:R-:W-:Y:S02]  /*69c0*/  IADD3.X R45, P1, PT, RZ, R45, RZ, P1, !PT ;  /* 0x0000002dff2d7210 */ /* 0x000fe40000f3e4ff */
[----:B------:R-:W-:Y:S01]  /*69d0*/  IADD3.X R16, PT, PT, RZ, RZ, R11, P4, P6 ;  /* 0x000000ffff107210 */ /* 0x000fe200027ec40b */
[----:B------:R-:W-:Y:S01]  /*69e0*/  IMAD.WIDE.U32 R38, R94, R70, RZ ;  /* 0x000000465e267225 */ /* 0x000fe200078e00ff */
[----:B------:R-:W-:-:S03]  /*69f0*/  IADD3.X R44, PT, PT, RZ, RZ, R19, P1, P3 ;  /* 0x000000ffff2c7210 */ /* 0x000fc60000fe6413 */
[----:B------:R-:W-:Y:S01]  /*6a00*/  IMAD.WIDE.U32 R40, P6, R2, -0x46010001, R40 ;  /* 0xb9feffff02287825 */ /* 0x000fe200078c0028 */
[----:B------:R-:W-:Y:S02]  /*6a10*/  IADD3 R47, P4, PT, R34, R39, RZ ;  /* 0x00000027222f7210 */ /* 0x000fe40007f9e0ff */
[----:B------:R-:W-:Y:S01]  /*6a20*/  IADD3 RZ, P3, PT, R8, R38, RZ ;  /* 0x0000002608ff7210 */ /* 0x000fe20007f7e0ff */
[----:B------:R-:W-:-:S03]  /*6a30*/  IMAD.WIDE.U32 R10, R2, -0x5555, R36 ;  /* 0xffffaaab020a7825 */ /* 0x000fc600078e0024 */
[----:B------:R-:W-:Y:S01]  /*6a40*/  IADD3.X RZ, P3, PT, R9, R47, RZ, P3, !PT ;  /* 0x0000002f09ff7210 */ /* 0x000fe20001f7e4ff */
[----:B------:R-:W-:-:S04]  /*6a50*/  IMAD.WIDE.U32 R42, R2, -0x5555, RZ ;  /* 0xffffaaab022a7825 */ /* 0x000fc800078e00ff */
[----:B------:R-:W-:Y:S01]  /*6a60*/  IMAD.X R39, RZ, RZ, RZ, P6 ;  /* 0x000000ffff277224 */ /* 0x000fe200030e06ff */
[----:B------:R-:W-:Y:S01]  /*6a70*/  IADD3 RZ, P6, PT, RZ, R10, RZ ;  /* 0x0000000affff7210 */ /* 0x000fe20007fde0ff */
[----:B------:R-:W-:Y:S01]  /*6a80*/  IMAD.X R19, RZ, RZ, RZ, P5 ;  /* 0x000000ffff137224 */ /* 0x000fe200028e06ff */
[----:B------:R-:W-:Y:S01]  /*6a90*/  IADD3 R43, P5, PT, R40, R43, RZ ;  /* 0x0000002b282b7210 */ /* 0x000fe20007fbe0ff */
[----:B------:R-:W-:Y:S01]  /*6aa0*/  IMAD.IADD R7, R11, 0x1, R40 ;  /* 0x000000010b077824 */ /* 0x000fe200078e0228 */
[----:B------:R-:W-:Y:S01]  /*6ab0*/  IADD3 RZ, P1, PT, R36, R42, RZ ;  /* 0x0000002a24ff7210 */ /* 0x000fe20007f3e0ff */
[----:B------:R-:W-:-:S03]  /*6ac0*/  IMAD.WIDE.U32 R10, R70, R94, R8 ;  /* 0x0000005e460a7225 */ /* 0x000fc600078e0008 */
[----:B------:R-:W-:Y:S01]  /*6ad0*/  IADD3.X RZ, P1, PT, R37, R43, RZ, P1, !PT ;  /* 0x0000002b25ff7210 */ /* 0x000fe20000f3e4ff */
[----:B------:R-:W-:Y:S01]  /*6ae0*/  IMAD.MOV.U32 R38, RZ, RZ, R41 ;  /* 0x000000ffff267224 */ /* 0x000fe200078e0029 */
[----:B------:R-:W-:Y:S01]  /*6af0*/  IADD3.X RZ, P6, PT, RZ, R7, RZ, P6, !PT ;  /* 0x00000007ffff7210 */ /* 0x000fe200037de4ff */
[----:B------:R-:W-:Y:S02]  /*6b00*/  IMAD.MOV.U32 R18, RZ, RZ, R35 ;  /* 0x000000ffff127224 */ /* 0x000fe400078e0023 */
[----:B------:R-:W-:Y:S02]  /*6b10*/  IMAD.IADD R11, R11, 0x1, R34 ;  /* 0x000000010b0b7824 */ /* 0x000fe400078e0222 */
[----:B------:R-:W-:Y:S01]  /*6b20*/  IMAD.WIDE.U32.X R34, R3, -0x46010001, R38, P5 ;  /* 0xb9feffff03227825 */ /* 0x000fe200028e0426 */
[----:B------:R-:W-:-:S03]  /*6b30*/  IADD3 R10, P5, PT, R45, R10, RZ ;  /* 0x0000000a2d0a7210 */ /* 0x000fc60007fbe0ff */
[----:B------:R-:W-:Y:S01]  /*6b40*/  IMAD.WIDE.U32.X R8, R71, R95, R18, P4 ;  /* 0x0000005f47087225 */ /* 0x000fe200020e0412 */
[----:B------:R-:W-:Y:S02]  /*6b50*/  IADD3.X R45, P1, PT, RZ, R34, RZ, P1, !PT ;  /* 0x00000022ff2d7210 */ /* 0x000fe40000f3e4ff */
[----:B------:R-:W-:Y:S01]  /*6b60*/  IADD3.X R19, P2, PT, RZ, RZ, RZ, P2, !PT ;  /* 0x000000ffff137210 */ /* 0x000fe2000175e4ff */
[----:B------:R-:W-:Y:S01]  /*6b70*/  IMAD.WIDE.U32 R36, R3, -0x4eac0001, RZ ;  /* 0xb153ffff03247825 */ /* 0x000fe200078e00ff */
[----:B------:R-:W-:Y:S02]  /*6b80*/  IADD3.X R18, P0, PT, RZ, RZ, RZ, P0, !PT ;  /* 0x000000ffff127210 */ /* 0x000fe4000071e4ff */
[----:B------:R-:W-:Y:S01]  /*6b90*/  IADD3.X R11, P5, PT, R11, R44, RZ, P5, !PT ;  /* 0x0000002c0b0b7210 */ /* 0x000fe20002fbe4ff */
[----:B------:R-:W-:Y:S01]  /*6ba0*/  IMAD.X R53, RZ, RZ, RZ, P2 ;  /* 0x000000ffff357224 */ /* 0x000fe200010e06ff */
[----:B------:R-:W-:Y:S01]  /*6bb0*/  IADD3.X R49, P3, PT, RZ, R8, RZ, P3, !PT ;  /* 0x00000008ff317210 */ /* 0x000fe20001f7e4ff */
[----:B------:R-:W-:Y:S01]  /*6bc0*/  IMAD.WIDE.U32 R42, R2, -0x94f09dc, RZ ;  /* 0xf6b0f624022a7825 */ /* 0x000fe200078e00ff */
[----:B------:R-:W-:-:S02]  /*6bd0*/  IADD3.X R45, P6, PT, RZ, R45, RZ, P6, !PT ;  /* 0x0000002dff2d7210 */ /* 0x000fc400037de4ff */
[----:B------:R-:W-:Y:S01]  /*6be0*/  IADD3 R7, P4, PT, R18, R19, RZ ;  /* 0x0000001312077210 */ /* 0x000fe20007f9e0ff */
[----:B------:R-:W-:Y:S01]  /*6bf0*/  IMAD.WIDE.U32 R18, R93, R70, RZ ;  /* 0x000000465d127225 */ /* 0x000fe200078e00ff */
[----:B------:R-:W-:Y:S02]  /*6c00*/  IADD3.X R49, P5, PT, RZ, R49, RZ, P5, !PT ;  /* 0x00000031ff317210 */ /* 0x000fe40002fbe4ff */
[----:B------:R-:W-:Y:S02]  /*6c10*/  IADD3.X R47, PT, PT, RZ, RZ, R35, P6, P1 ;  /* 0x000000ffff2f7210 */ /* 0x000fe400037e2423 */
[----:B------:R-:W-:Y:S01]  /*6c20*/  IADD3 R44, P1, PT, R6, R7, RZ ;  /* 0x00000007062c7210 */ /* 0x000fe20007f3e0ff */
[C---:B------:R-:W-:Y:S01]  /*6c30*/  IMAD.WIDE.U32 R6, R2.reuse, -0x4eac0001, RZ ;  /* 0xb153ffff02067825 */ /* 0x040fe200078e00ff */
[----:B------:R-:W-:Y:S02]  /*6c40*/  IADD3.X R51, PT, PT, RZ, RZ, R9, P5, P3 ;  /* 0x000000ffff337210 */ /* 0x000fe40002fe6409 */
[----:B------:R-:W-:Y:S01]  /*6c50*/  IADD3.X R53, PT, PT, R53, RZ, RZ, P4, P0 ;  /* 0x000000ff35357210 */ /* 0x000fe200027e04ff */
[----:B------:R-:W-:Y:S01]  /*6c60*/  IMAD.WIDE.U32 R36, P3, R2, 0x1eabfffe, R36 ;  /* 0x1eabfffe02247825 */ /* 0x000fe20007860024 */
[----:B------:R-:W-:-:S02]  /*6c70*/  IADD3 RZ, P2, PT, R4, R6, RZ ;  /* 0x0000000604ff7210 */ /* 0x000fc40007f5e0ff */
[----:B------:R-:W-:Y:S01]  /*6c80*/  IADD3 RZ, P0, PT, R14, R42, RZ ;  /* 0x0000002a0eff7210 */ /* 0x000fe20007f1e0ff */
[----:B------:R-:W-:Y:S01]  /*6c90*/  IMAD.WIDE.U32 R18, P5, R71, R92, R18 ;  /* 0x0000005c47127225 */ /* 0x000fe200078a0012 */
[----:B------:R-:W-:-:S03]  /*6ca0*/  IADD3 R57, P6, PT, R36, R7, RZ ;  /* 0x0000000724397210 */ /* 0x000fc60007fde0ff */
[----:B------:R-:W-:Y:S01]  /*6cb0*/  IMAD.WIDE.U32 R6, R92, R70, RZ ;  /* 0x000000465c067225 */ /* 0x000fe200078e00ff */
[----:B------:R-:W-:-:S03]  /*6cc0*/  IADD3.X RZ, P2, PT, R5, R57, RZ, P2, !PT ;  /* 0x0000003905ff7210 */ /* 0x000fc6000175e4ff */
[----:B------:R-:W-:-:S04]  /*6cd0*/  IMAD.WIDE.U32 R8, R3, -0x94f09dc, RZ ;  /* 0xf6b0f62403087825 */ /* 0x000fc800078e00ff */
[----:B------:R-:W-:Y:S01]  /*6ce0*/  IMAD.X R39, RZ, RZ, RZ, P3 ;  /* 0x000000ffff277224 */ /* 0x000fe200018e06ff */
[----:B------:R-:W-:Y:S01]  /*6cf0*/  IADD3 R55, P3, PT, R18, R7, RZ ;  /* 0x0000000712377210 */ /* 0x000fe20007f7e0ff */
[----:B------:R-:W-:Y:S02]  /*6d00*/  IMAD.X R35, RZ, RZ, RZ, P5 ;  /* 0x000000ffff237224 */ /* 0x000fe400028e06ff */
[----:B------:R-:W-:Y:S02]  /*6d10*/  IMAD.MOV.U32 R34, RZ, RZ, R19 ;  /* 0x000000ffff227224 */ /* 0x000fe400078e0013 */
[----:B------:R-:W-:-:S04]  /*6d20*/  IMAD.WIDE.U32 R40, P5, R2, 0x6730d2a0, R8 ;  /* 0x6730d2a002287825 */ /* 0x000fc800078a0008 */
[----:B------:R-:W-:Y:S01]  /*6d30*/  IMAD.WIDE.U32 R8, R2, -0x4eac0001, R4 ;  /* 0xb153ffff02087825 */ /* 0x000fe200078e0004 */
[----:B------:R-:W-:-:S03]  /*6d40*/  IADD3 R43, P4, PT, R40, R43, RZ ;  /* 0x0000002b282b7210 */ /* 0x000fc60007f9e0ff */
[----:B------:R-:W-:Y:S01]  /*6d50*/  IMAD.MOV.U32 R38, RZ, RZ, R37 ;  /* 0x000000ffff267224 */ /* 0x000fe200078e0025 */
[----:B------:R-:W-:Y:S01]  /*6d60*/  IADD3.X RZ, P0, PT, R15, R43, RZ, P0, !PT ;  /* 0x0000002b0fff7210 */ /* 0x000fe2000071e4ff */
[----:B------:R-:W-:Y:S01]  /*6d70*/  IMAD.WIDE.U32.X R34, R71, R93, R34, P3 ;  /* 0x0000005d47227225 */ /* 0x000fe200018e0422 */
[----:B------:R-:W-:-:S03]  /*6d80*/  IADD3 RZ, P3, PT, R12, R6, RZ ;  /* 0x000000060cff7210 */ /* 0x000fc60007f7e0ff */
[----:B------:R-:W-:Y:S01]  /*6d90*/  IMAD.IADD R4, R9, 0x1, R36 ;  /* 0x0000000109047824 */ /* 0x000fe200078e0224 */
[----:B------:R-:W-:Y:S01]  /*6da0*/  IADD3.X RZ, P3, PT, R13, R55, RZ, P3, !PT ;  /* 0x000000370dff7210 */ /* 0x000fe20001f7e4ff */
[----:B------:R-:W-:Y:S01]  /*6db0*/  IMAD.WIDE.U32.X R6, R3, 0x1eabfffe, R38, P6 ;  /* 0x1eabfffe03067825 */ /* 0x000fe200030e0426 */
[----:B------:R-:W-:-:S03]  /*6dc0*/  IADD3 R8, P6, PT, R45, R8, RZ ;  /* 0x000000082d087210 */ /* 0x000fc60007fde0ff */
[----:B------:R-:W-:Y:S01]  /*6dd0*/  IMAD.WIDE.U32 R14, R2, -0x94f09dc, R14 ;  /* 0xf6b0f624020e7825 */ /* 0x000fe200078e000e */
[----:B------:R-:W-:Y:S02]  /*6de0*/  IADD3.X R9, P6, PT, R4, R47, RZ, P6, !PT ;  /* 0x0000002f04097210 */ /* 0x000fe400037de4ff */
[----:B------:R-:W-:Y:S01]  /*6df0*/  IADD3.X R19, P2, PT, RZ, R6, RZ, P2, !PT ;  /* 0x00000006ff137210 */ /* 0x000fe2000175e4ff */
[----:B------:R-:W-:-:S03]  /*6e00*/  IMAD.WIDE.U32 R4, R70, R92, R12 ;  /* 0x0000005c46047225 */ /* 0x000fc600078e000c */
[----:B------:R-:W-:Y:S01]  /*6e10*/  IADD3.X R19, P6, PT, RZ, R19, RZ, P6, !PT ;  /* 0x00000013ff137210 */ /* 0x000fe200037de4ff */
[----:B------:R-:W-:Y:S01]  /*6e20*/  IMAD.X R13, RZ, RZ, RZ, P5 ;  /* 0x000000ffff0d7224 */ /* 0x000fe200028e06ff */
[----:B------:R-:W-:Y:S01]  /*6e30*/  IADD3 R4, P5, PT, R49, R4, RZ ;  /* 0x0000000431047210 */ /* 0x000fe20007fbe0ff */
[----:B------:R-:W-:Y:S01]  /*6e40*/  IMAD.IADD R18, R5, 0x1, R18 ;  /* 0x0000000105127824 */ /* 0x000fe200078e0212 */
[----:B------:R-:W-:Y:S01]  /*6e50*/  IADD3.X R7, PT, PT, RZ, RZ, R7, P6, P2 ;  /* 0x000000ffff077210 */ /* 0x000fe200037e4407 */
[----:B------:R-:W-:Y:S01]  /*6e60*/  IMAD.MOV.U32 R12, RZ, RZ, R41 ;  /* 0x000000ffff0c7224 */ /* 0x000fe200078e0029 */
[----:B------:R-:W-:Y:S01]  /*6e70*/  IADD3 R6, P6, PT, R19, R14, RZ ;  /* 0x0000000e13067210 */ /* 0x000fe20007fde0ff */
[----:B------:R-:W-:Y:S01]  /*6e80*/  IMAD.IADD R40, R15, 0x1, R40 ;  /* 0x000000010f287824 */ /* 0x000fe200078e0228 */
[----:B------:R-:W-:Y:S01]  /*6e90*/  IADD3.X R5, P5, PT, R18, R51, RZ, P5, !PT ;  /* 0x0000003312057210 */ /* 0x000fe20002fbe4ff */
[----:B------:R-:W-:Y:S01]  /*6ea0*/  IMAD.WIDE.U32.X R14, R3, 0x6730d2a0, R12, P4 ;  /* 0x6730d2a0030e7825 */ /* 0x000fe200020e040c */
[----:B------:R-:W-:-:S02]  /*6eb0*/  IADD3.X R45, P2, PT, RZ, R34, RZ, P3, !PT ;  /* 0x00000022ff2d7210 */ /* 0x000fc40001f5e4ff */
[----:B------:R-:W-:Y:S01]  /*6ec0*/  IADD3.X R7, P4, PT, R40, R7, RZ, P6, !PT ;  /* 0x0000000728077210 */ /* 0x000fe2000379e4ff */
[----:B------:R-:W-:Y:S01]  /*6ed0*/  IMAD.WIDE.U32 R18, R3, -0xc7aed41, RZ ;  /* 0xf38512bf03127825 */ /* 0x000fe200078e00ff */
[----:B------:R-:W-:Y:S02]  /*6ee0*/  IADD3.X R45, P5, PT, RZ, R45, RZ, P5, !PT ;  /* 0x0000002dff2d7210 */ /* 0x000fe40002fbe4ff */
[----:B------:R-:W-:Y:S01]  /*6ef0*/  IADD3.X R41, P0, PT, RZ, R14, RZ, P0, !PT ;  /* 0x0000000eff297210 */ /* 0x000fe2000071e4ff */
[C---:B------:R-:W-:Y:S01]  /*6f00*/  IMAD.WIDE.U32 R38, R2.reuse, -0xc7aed41, RZ ;  /* 0xf38512bf02267825 */ /* 0x040fe200078e00ff */
[----:B------:R-:W-:Y:S02]  /*6f10*/  IADD3.X R47, PT, PT, RZ, RZ, R35, P5, P2 ;  /* 0x000000ffff2f7210 */ /* 0x000fe40002fe4423 */
[----:B------:R-:W-:Y:S01]  /*6f20*/  IADD3.X R41, P5, PT, RZ, R41, RZ, P4, !PT ;  /* 0x00000029ff297210 */ /* 0x000fe200027be4ff */
[----:B------:R-:W-:Y:S01]  /*6f30*/  IMAD.WIDE.U32 R36, P3, R2, 0x64774b84, R18 ;  /* 0x64774b8402247825 */ /* 0x000fe20007860012 */
[----:B------:R-:W-:-:S02]  /*6f40*/  IADD3.X R49, P1, PT, R0, R53, RZ, P1, !PT ;  /* 0x0000003500317210 */ /* 0x000fc40000f3e4ff */
[----:B------:R-:W-:Y:S01]  /*6f50*/  IADD3 R14, P4, PT, R17, R44, RZ ;  /* 0x0000002c110e7210 */ /* 0x000fe20007f9e0ff */
[-C--:B------:R-:W-:Y:S01]  /*6f60*/  IMAD.WIDE.U32 R12, R91, R70.reuse, RZ ;  /* 0x000000465b0c7225 */ /* 0x080fe200078e00ff */
[----:B------:R-:W-:Y:S02]  /*6f70*/  IADD3.X R43, PT, PT, RZ, RZ, R15, P5, P0 ;  /* 0x000000ffff2b7210 */ /* 0x000fe40002fe040f */
[----:B------:R-:W-:Y:S01]  /*6f80*/  IADD3 R35, P6, PT, R36, R39, RZ ;  /* 0x0000002724237210 */ /* 0x000fe20007fde0ff */
[----:B------:R-:W-:Y:S01]  /*6f90*/  IMAD.WIDE.U32 R18, R90, R70, RZ ;  /* 0x000000465a127225 */ /* 0x000fe200078e00ff */
[----:B------:R-:W-:Y:S02]  /*6fa0*/  IADD3 RZ, P2, PT, R10, R38, RZ ;  /* 0x000000260aff7210 */ /* 0x000fe40007f5e0ff */
[----:B------:R-:W-:Y:S01]  /*6fb0*/  IADD3.X R15, P4, PT, R16, R49, RZ, P4, !PT ;  /* 0x00000031100f7210 */ /* 0x000fe2000279e4ff */
[----:B------:R-:W-:Y:S01]  /*6fc0*/  IMAD.WIDE.U32 R12, P0, R71, R90, R12 ;  /* 0x0000005a470c7225 */ /* 0x000fe2000780000c */
[----:B------:R-:W-:-:S03]  /*6fd0*/  IADD3.X RZ, P2, PT, R11, R35, RZ, P2, !PT ;  /* 0x000000230bff7210 */ /* 0x000fc6000175e4ff */
[----:B------:R-:W-:Y:S01]  /*6fe0*/  IMAD.WIDE.U32 R34, R70, R90, R14 ;  /* 0x0000005a46227225 */ /* 0x000fe200078e000e */
[----:B------:R-:W-:-:S03]  /*6ff0*/  IADD3 R49, P5, PT, R12, R19, RZ ;  /* 0x000000130c317210 */ /* 0x000fc60007fbe0ff */
[----:B------:R-:W-:Y:S01]  /*7000*/  IMAD.X R17, RZ, RZ, RZ, P0 ;  /* 0x000000ffff117224 */ /* 0x000fe200000e06ff */
[----:B------:R-:W-:Y:S01]  /*7010*/  IADD3 RZ, P0, PT, R14, R18, RZ ;  /* 0x000000120eff7210 */ /* 0x000fe20007f1e0ff */
[----:B------:R-:W-:Y:S01]  /*7020*/  IMAD.X R39, RZ, RZ, RZ, P3 ;  /* 0x000000ffff277224 */ /* 0x000fe200018e06ff */
[----:B------:R-:W-:Y:S01]  /*7030*/  IADD3 R34, P3, PT, R45, R34, RZ ;  /* 0x000000222d227210 */ /* 0x000fe20007f7e0ff */
[----:B------:R-:W-:Y:S01]  /*7040*/  IMAD.IADD R12, R35, 0x1, R12 ;  /* 0x00000001230c7824 */ /* 0x000fe200078e020c */
[----:B------:R-:W-:Y:S01]  /*7050*/  IADD3.X RZ, P0, PT, R15, R49, RZ, P0, !PT ;  /* 0x000000310fff7210 */ /* 0x000fe2000071e4ff */
[----:B------:R-:W-:Y:S01]  /*7060*/  IMAD.MOV.U32 R16, RZ, RZ, R13 ;  /* 0x000000ffff107224 */ /* 0x000fe200078e000d */
[----:B------:R-:W-:Y:S01]  /*7070*/  IADD3.X R49, P4, PT, RZ, RZ, RZ, P4, !PT ;  /* 0x000000ffff317210 */ /* 0x000fe2000279e4ff */
[----:B------:R-:W-:Y:S01]  /*7080*/  IMAD.WIDE.U32 R18, R2, -0xc7aed41, R10 ;  /* 0xf38512bf02127825 */ /* 0x000fe200078e000a */
[----:B------:R-:W-:-:S03]  /*7090*/  IADD3.X R35, P3, PT, R12, R47, RZ, P3, !PT ;  /* 0x0000002f0c237210 */ /* 0x000fc60001f7e4ff */
[----:B------:R-:W-:Y:S02]  /*70a0*/  IMAD.MOV.U32 R38, RZ, RZ, R37 ;  /* 0x000000ffff267224 */ /* 0x000fe400078e0025 */
[----:B------:R-:W-:Y:S01]  /*70b0*/  IMAD.WIDE.U32.X R10, R71, R91, R16, P5 ;  /* 0x0000005b470a7225 */ /* 0x000fe200028e0410 */
[----:B------:R-:W-:-:S03]  /*70c0*/  IADD3 R18, P5, PT, R41, R18, RZ ;  /* 0x0000001229127210 */ /* 0x000fc60007fbe0ff */
[----:B------:R-:W-:Y:S01]  /*70d0*/  IMAD.IADD R36, R19, 0x1, R36 ;  /* 0x0000000113247824 */ /* 0x000fe200078e0224 */
[----:B------:R-:W-:Y:S01]  /*70e0*/  IADD3.X R46, P0, PT, RZ, R10, RZ, P0, !PT ;  /* 0x0000000aff2e7210 */ /* 0x000fe2000071e4ff */
[----:B------:R-:W-:-:S03]  /*70f0*/  IMAD.WIDE.U32.X R12, R3, 0x64774b84, R38, P6 ;  /* 0x64774b84030c7825 */ /* 0x000fc600030e0426 */
[----:B------:R-:W-:Y:S01]  /*7100*/  IADD3.X R19, P5, PT, R36, R43, RZ, P5, !PT ;  /* 0x0000002b24137210 */ /* 0x000fe20002fbe4ff */
[----:B------:R-:W-:Y:S01]  /*7110*/  IMAD.WIDE.U32 R14, R101, R68, RZ ;  /* 0x00000044650e7225 */ /* 0x000fe200078e00ff */
[----:B------:R-:W-:Y:S02]  /*7120*/  IADD3.X R45, P2, PT, RZ, R12, RZ, P2, !PT ;  /* 0x0000000cff2d7210 */ /* 0x000fe4000175e4ff */
[----:B------:R-:W-:Y:S01]  /*7130*/  IADD3.X R46, P3, PT, RZ, R46, RZ, P3, !PT ;  /* 0x0000002eff2e7210 */ /* 0x000fe20001f7e4ff */
[----:B------:R-:W-:Y:S01]  /*7140*/  IMAD.WIDE.U32 R36, R100, R68, RZ ;  /* 0x0000004464247225 */ /* 0x000fe200078e00ff */
[----:B------:R-:W-:Y:S02]  /*7150*/  IADD3.X R45, P5, PT, RZ, R45, RZ, P5, !PT ;  /* 0x0000002dff2d7210 */ /* 0x000fe40002fbe4ff */
[----:B------:R-:W-:Y:S01]  /*7160*/  IADD3.X R47, PT, PT, RZ, RZ, R11, P3, P0 ;  /* 0x000000ffff2f7210 */ /* 0x000fe20001fe040b */
[----:B------:R-:W-:Y:S01]  /*7170*/  IMAD.WIDE.U32 R16, P6, R69, R100, R14 ;  /* 0x0000006445107225 */ /* 0x000fe200078c000e */
[----:B------:R-:W-:-:S02]  /*7180*/  IADD3 RZ, P0, PT, R8, R36, RZ ;  /* 0x0000002408ff7210 */ /* 0x000fc40007f1e0ff */
[----:B------:R-:W-:Y:S01]  /*7190*/  IADD3.X R44, PT, PT, RZ, RZ, R13, P5, P2 ;  /* 0x000000ffff2c7210 */ /* 0x000fe20002fe440d */
[----:B------:R-:W-:Y:S01]  /*71a0*/  IMAD.WIDE.U32 R14, R3, 0x434bacd7, RZ ;  /* 0x434bacd7030e7825 */ /* 0x000fe200078e00ff */
[----:B------:R-:W-:-:S03]  /*71b0*/  IADD3 R41, P3, PT, R16, R37, RZ ;  /* 0x0000002510297210 */ /* 0x000fc60007f7e0ff */
[----:B------:R-:W-:Y:S01]  /*71c0*/  IMAD.WIDE.U32 R12, R2, 0x434bacd7, RZ ;  /* 0x434bacd7020c7825 */ /* 0x000fe200078e00ff */
[----:B------:R-:W-:-:S03]  /*71d0*/  IADD3.X RZ, P0, PT, R9, R41, RZ, P0, !PT ;  /* 0x0000002909ff7210 */ /* 0x000fc6000071e4ff */
[----:B------:R-:W-:Y:S01]  /*71e0*/  IMAD.WIDE.U32 R36, P5, R2, 0x4b1ba7b6, R14 ;  /* 0x4b1ba7b602247825 */ /* 0x000fe200078a000e */
[----:B------:R-:W-:-:S03]  /*71f0*/  IADD3 RZ, P2, PT, R4, R12, RZ ;  /* 0x0000000c04ff7210 */ /* 0x000fc60007f5e0ff */
[----:B------:R-:W-:-:S04]  /*7200*/  IMAD.WIDE.U32 R14, R3, 0x397fe69a, RZ ;  /* 0x397fe69a030e7825 */ /* 0x000fc800078e00ff */
[----:B------:R-:W-:Y:S01]  /*7210*/  IMAD.X R39, RZ, RZ, RZ, P6 ;  /* 0x000000ffff277224 */ /* 0x000fe200030e06ff */
[----:B------:R-:W-:Y:S01]  /*7220*/  IADD3 R51, P6, PT, R36, R13, RZ ;  /* 0x0000000d24337210 */ /* 0x000fe20007fde0ff */
[----:B------:R-:W-:-:S03]  /*7230*/  IMAD.WIDE.U32 R10, R68, R100, R8 ;  /* 0x00000064440a7225 */ /* 0x000fc600078e0008 */
[----:B------:R-:W-:Y:S01]  /*7240*/  IADD3.X RZ, P2, PT, R5, R51, RZ, P2, !PT ;  /* 0x0000003305ff7210 */ /* 0x000fe2000175e4ff */
[----:B------:R-:W-:Y:S02]  /*7250*/  IMAD.MOV.U32 R38, RZ, RZ, R17 ;  /* 0x000000ffff267224 */ /* 0x000fe400078e0011 */
[----:B------:R-:W-:Y:S02]  /*7260*/  IMAD.IADD R11, R11, 0x1, R16 ;  /* 0x000000010b0b7824 */ /* 0x000fe400078e0210 */
[----:B------:R-:W-:Y:S02]  /*7270*/  IMAD.X R17, RZ, RZ, RZ, P5 ;  /* 0x000000ffff117224 */ /* 0x000fe400028e06ff */
[----:B------:R-:W-:Y:S01]  /*7280*/  IMAD.WIDE.U32.X R38, R69, R101, R38, P3 ;  /* 0x0000006545267225 */ /* 0x000fe200018e0426 */
[----:B------:R-:W-:-:S03]  /*7290*/  IADD3 RZ, P3, PT, RZ, R10, RZ ;  /* 0x0000000affff7210 */ /* 0x000fc60007f7e0ff */
[C---:B------:R-:W-:Y:S01]  /*72a0*/  IMAD.WIDE.U32 R14, P5, R2.reuse, 0x1a0111ea, R14 ;  /* 0x1a0111ea020e7825 */ /* 0x040fe200078a000e */
[----:B------:R-:W-:Y:S02]  /*72b0*/  IADD3.X R0, P0, PT, RZ, R38, RZ, P0, !PT ;  /* 0x00000026ff007210 */ /* 0x000fe4000071e4ff */
[----:B------:R-:W-:Y:S01]  /*72c0*/  IADD3.X RZ, P3, PT, RZ, R11, RZ, P3, !PT ;  /* 0x0000000bffff7210 */ /* 0x000fe20001f7e4ff */
[----:B------:R-:W-:Y:S01]  /*72d0*/  IMAD.WIDE.U32 R8, R2, 0x397fe69a, RZ ;  /* 0x397fe69a02087825 */ /* 0x000fe200078e00ff */
[----:B------:R-:W-:-:S03]  /*72e0*/  IADD3.X R38, P1, PT, RZ, RZ, RZ, P1, !PT ;  /* 0x000000ffff267210 */ /* 0x000fc60000f3e4ff */
[----:B------:R-:W-:Y:S02]  /*72f0*/  IMAD.MOV.U32 R16, RZ, RZ, R37 ;  /* 0x000000ffff107224 */ /* 0x000fe400078e0025 */
[----:B------:R-:W-:-:S04]  /*7300*/  IMAD.WIDE.U32 R40, R99, R68, RZ ;  /* 0x0000004463287225 */ /* 0x000fc800078e00ff */
[----:B------:R-:W-:Y:S01]  /*7310*/  IMAD.WIDE.U32.X R16, R3, 0x4b1ba7b6, R16, P6 ;  /* 0x4b1ba7b603107825 */ /* 0x000fe200030e0410 */
[----:B------:R-:W-:-:S03]  /*7320*/  IADD3 R53, P6, PT, R14, R9, RZ ;  /* 0x000000090e357210 */ /* 0x000fc60007fde0ff */
[----:B------:R-:W-:Y:S01]  /*7330*/  IMAD.X R13, RZ, RZ, RZ, P5 ;  /* 0x000000ffff0d7224 */ /* 0x000fe200028e06ff */
[----:B------:R-:W-:Y:S01]  /*7340*/  IADD3.X R51, P2, PT, RZ, R16, RZ, P2, !PT ;  /* 0x00000010ff337210 */ /* 0x000fe2000175e4ff */
[----:B------:R-:W-:Y:S01]  /*7350*/  IMAD.MOV.U32 R12, RZ, RZ, R15 ;  /* 0x000000ffff0c7224 */ /* 0x000fe200078e000f */
[----:B------:R-:W-:Y:S01]  /*7360*/  IADD3.X R15, P3, PT, RZ, R0, RZ, P3, !PT ;  /* 0x00000000ff0f7210 */ /* 0x000fe20001f7e4ff */
[----:B------:R-:W-:-:S04]  /*7370*/  IMAD.WIDE.U32 R42, R98, R68, RZ ;  /* 0x00000044622a7225 */ /* 0x000fc800078e00ff */
[----:B------:R-:W-:-:S04]  /*7380*/  IMAD.WIDE.U32 R40, P5, R69, R98, R40 ;  /* 0x0000006245287225 */ /* 0x000fc800078a0028 */
[----:B------:R-:W-:Y:S01]  /*7390*/  IMAD.WIDE.U32.X R12, R3, 0x1a0111ea, R12, P6 ;  /* 0x1a0111ea030c7825 */ /* 0x000fe200030e040c */
[----:B------:R-:W-:Y:S02]  /*73a0*/  IADD3 R49, P6, PT, R49, R38, RZ ;  /* 0x0000002631317210 */ /* 0x000fe40007fde0ff */
[----:B------:R-:W-:Y:S01]  /*73b0*/  IADD3.X R3, PT, PT, RZ, RZ, R39, P3, P0 ;  /* 0x000000ffff037210 */ /* 0x000fe20001fe0427 */
[----:B------:R-:W-:Y:S01]  /*73c0*/  IMAD.X R38, RZ, RZ, RZ, P1 ;  /* 0x000000ffff267224 */ /* 0x000fe200008e06ff */
[----:B------:R-:W-:Y:S02]  /*73d0*/  IADD3 R37, P3, PT, R40, R43, RZ ;  /* 0x0000002b28257210 */ /* 0x000fe40007f7e0ff */
[----:B------:R-:W-:Y:S02]  /*73e0*/  IADD3 RZ, P0, PT, R6, R42, RZ ;  /* 0x0000002a06ff7210 */ /* 0x000fe40007f1e0ff */
[----:B------:R-:W-:Y:S01]  /*73f0*/  IADD3 RZ, P1, PT, R34, R8, RZ ;  /* 0x0000000822ff7210 */ /* 0x000fe20007f3e0ff */
[----:B------:R-:W-:Y:S01]  /*7400*/  IMAD.WIDE.U32 R8, R2, 0x434bacd7, R4 ;  /* 0x434bacd702087825 */ /* 0x000fe200078e0004 */
[----:B------:R-:W-:-:S02]  /*7410*/  IADD3.X RZ, P0, PT, R7, R37, RZ, P0, !PT ;  /* 0x0000002507ff7210 */ /* 0x000fc4000071e4ff */
[----:B------:R-:W-:Y:S01]  /*7420*/  IADD3.X R42, PT, PT, R38, RZ, RZ, P6, P4 ;  /* 0x000000ff262a7210 */ /* 0x000fe200037e84ff */
[----:B------:R-:W-:Y:S01]  /*7430*/  IMAD.WIDE.U32 R4, R97, R68, RZ ;  /* 0x0000004461047225 */ /* 0x000fe200078e00ff */
[----:B------:R-:W-:-:S03]  /*7440*/  IADD3.X RZ, P1, PT, R35, R53, RZ, P1, !PT ;  /* 0x0000003523ff7210 */ /* 0x000fc60000f3e4ff */
[----:B------:R-:W-:Y:S01]  /*7450*/  IMAD.WIDE.U32 R6, R68, R98, R6 ;  /* 0x0000006244067225 */ /* 0x000fe200078e0006 */
[----:B------:R-:W-:-:S03]  /*7460*/  IADD3.X R48, P1, PT, RZ, R12, RZ, P1, !PT ;  /* 0x0000000cff307210 */ /* 0x000fc60000f3e4ff */
[----:B------:R-:W-:Y:S01]  /*7470*/  IMAD.IADD R43, R9, 0x1, R36 ;  /* 0x00000001092b7824 */ /* 0x000fe200078e0224 */
[----:B------:R-:W-:Y:S01]  /*7480*/  IADD3 R6, P4, PT, R15, R6, RZ ;  /* 0x000000060f067210 */ /* 0x000fe20007f9e0ff */
[----:B------:R-:W-:Y:S02]  /*7490*/  IMAD.X R37, RZ, RZ, RZ, P5 ;  /* 0x000000ffff257224 */ /* 0x000fe400028e06ff */
[----:B------:R-:W-:Y:S02]  /*74a0*/  IMAD.MOV.U32 R36, RZ, RZ, R41 ;  /* 0x000000ffff247224 */ /* 0x000fe400078e0029 */
[----:B------:R-:W-:Y:S02]  /*74b0*/  IMAD.IADD R0, R7, 0x1, R40 ;  /* 0x0000000107007824 */ /* 0x000fe400078e0228 */
[----:B------:R-:W-:-:S03]  /*74c0*/  IMAD.WIDE.U32 R40, R96, R68, RZ ;  /* 0x0000004460287225 */ /* 0x000fc600078e00ff */
[----:B------:R-:W-:Y:S01]  /*74d0*/  IADD3.X R7, P4, PT, R0, R3, RZ, P4, !PT ;  /* 0x0000000300077210 */ /* 0x000fe2000279e4ff */
[----:B------:R-:W-:-:S04]  /*74e0*/  IMAD.WIDE.U32 R38, P5, R69, R96, R4 ;  /* 0x0000006045267225 */ /* 0x000fc800078a0004 */
[----:B------:R-:W-:Y:S01]  /*74f0*/  IMAD.WIDE.U32.X R36, R69, R99, R36, P3 ;  /* 0x0000006345247225 */ /* 0x000fe200018e0424 */
[----:B------:R-:W-:Y:S02]  /*7500*/  IADD3 R15, P6, PT, R38, R41, RZ ;  /* 0x00000029260f7210 */ /* 0x000fe40007fde0ff */
[----:B------:R-:W-:Y:S01]  /*7510*/  IADD3 RZ, P3, PT, R18, R40, RZ ;  /* 0x0000002812ff7210 */ /* 0x000fe20007f7e0ff */
[----:B------:R-:W-:Y:S01]  /*7520*/  IMAD.X R41, RZ, RZ, RZ, P5 ;  /* 0x000000ffff297224 */ /* 0x000fe200028e06ff */
[----:B------:R-:W-:Y:S01]  /*7530*/  IADD3.X R9, P0, PT, RZ, R36, RZ, P0, !PT ;  /* 0x00000024ff097210 */ /* 0x000fe2000071e4ff */
[----:B------:R-:W-:Y:S01]  /*7540*/  IMAD.MOV.U32 R40, RZ, RZ, R39 ;  /* 0x000000ffff287224 */ /* 0x000fe200078e0027 */
[----:B------:R-:W-:Y:S01]  /*7550*/  IADD3 R5, P5, PT, R46, R49, RZ ;  /* 0x000000312e057210 */ /* 0x000fe20007fbe0ff */
[----:B------:R-:W-:Y:S01]  /*7560*/  IMAD.WIDE.U32 R34, R2, 0x397fe69a, R34 ;  /* 0x397fe69a02227825 */ /* 0x000fe200078e0022 */
[----:B------:R-:W-:Y:S02]  /*7570*/  IADD3.X RZ, P3, PT, R19, R15, RZ, P3, !PT ;  /* 0x0000000f13ff7210 */ /* 0x000fe40001f7e4ff */
[----:B------:R-:W-:Y:S01]  /*7580*/  IADD3.X R9, P4, PT, RZ, R9, RZ, P4, !PT ;  /* 0x00000009ff097210 */ /* 0x000fe2000279e4ff */
[----:B------:R-:W-:Y:S01]  /*7590*/  IMAD.WIDE.U32 R18, R68, R96, R18 ;  /* 0x0000006044127225 */ /* 0x000fe200078e0012 */
[----:B------:R-:W-:-:S02]  /*75a0*/  IADD3.X R4, P5, PT, R47, R42, RZ, P5, !PT ;  /* 0x0000002a2f047210 */ /* 0x000fc40002fbe4ff */
[----:B------:R-:W-:Y:S01]  /*75b0*/  IADD3.X R15, PT, PT, RZ, RZ, R37, P4, P0 ;  /* 0x000000ffff0f7210 */ /* 0x000fe200027e0425 */
[----:B------:R-:W-:Y:S01]  /*75c0*/  IMAD.IADD R38, R19, 0x1, R38 ;  /* 0x0000000113267824 */ /* 0x000fe200078e0226 */
[----:B------:R-:W-:Y:S01]  /*75d0*/  IADD3 R42, P0, PT, R45, R8, RZ ;  /* 0x000000082d2a7210 */ /* 0x000fe20007f1e0ff */
[----:B------:R-:W-:Y:S01]  /*75e0*/  IMAD.WIDE.U32 R2, R10, -0x30003, RZ ;  /* 0xfffcfffd0a027825 */ /* 0x000fe200078e00ff */
[----:B------:R-:W-:Y:S02]  /*75f0*/  IADD3 R8, P4, PT, R9, R18, RZ ;  /* 0x0000001209087210 */ /* 0x000fe40007f9e0ff */
[----:B------:R-:W-:Y:S01]  /*7600*/  IADD3.X R43, P0, PT, R43, R44, RZ, P0, !PT ;  /* 0x0000002c2b2b7210 */ /* 0x000fe2000071e4ff */
[----:B------:R-:W-:Y:S02]  /*7610*/  IMAD R9, R11, -0x30003, RZ ;  /* 0xfffcfffd0b097824 */ /* 0x000fe400078e02ff */
[----:B------:R-:W-:Y:S01]  /*7620*/  IMAD.WIDE.U32.X R18, R69, R97, R40, P6 ;  /* 0x0000006145127225 */ /* 0x000fe200030e0428 */
[----:B------:R-:W-:-:S03]  /*7630*/  IADD3.X R51, P0, PT, RZ, R51, RZ, P0, !PT ;  /* 0x00000033ff337210 */ /* 0x000fc6000071e4ff */
[----:B------:R-:W-:Y:S01]  /*7640*/  IMAD R45, R10, -0x760c0004, R9 ;  /* 0x89f3fffc0a2d7824 */ /* 0x000fe200078e0209 */
[----:B------:R-:W-:Y:S01]  /*7650*/  IADD3.X R9, P4, PT, R38, R15, RZ, P4, !PT ;  /* 0x0000000f26097210 */ /* 0x000fe2000279e4ff */
[----:B------:R-:W-:Y:S01]  /*7660*/  IMAD.WIDE.U32 R36, R95, R68, RZ ;  /* 0x000000445f247225 */ /* 0x000fe200078e00ff */
[----:B------:R-:W-:Y:S02]  /*7670*/  IADD3.X R47, P3, PT, RZ, R18, RZ, P3, !PT ;  /* 0x00000012ff2f7210 */ /* 0x000fe40001f7e4ff */
[----:B------:R-:W-:Y:S01]  /*7680*/  IADD3.X R46, PT, PT, RZ, RZ, R17, P0, P2 ;  /* 0x000000ffff2e7210 */ /* 0x000fe200007e4411 */
[----:B------:R-:W-:Y:S01]  /*7690*/  IMAD.IADD R0, R3, 0x1, R45 ;  /* 0x0000000103007824 */ /* 0x000fe200078e022d */
[----:B------:R-:W-:Y:S01]  /*76a0*/  IADD3.X R47, P4, PT, RZ, R47, RZ, P4, !PT ;  /* 0x0000002fff2f7210 */ /* 0x000fe2000279e4ff */
[----:B------:R-:W-:-:S03]  /*76b0*/  IMAD.WIDE.U32 R38, R94, R68, RZ ;  /* 0x000000445e267225 */ /* 0x000fc600078e00ff */
[----:B------:R-:W-:Y:S01]  /*76c0*/  IADD3.X R49, PT, PT, RZ, RZ, R19, P4, P3 ;  /* 0x000000ffff317210 */ /* 0x000fe200027e6413 */
[----:B------:R-:W-:Y:S01]  /*76d0*/  IMAD.WIDE.U32 R40, R0, -0x5555, RZ ;  /* 0xffffaaab00287825 */ /* 0x000fe200078e00ff */
[----:B------:R-:W-:-:S03]  /*76e0*/  IADD3 RZ, P3, PT, R42, R38, RZ ;  /* 0x000000262aff7210 */ /* 0x000fc60007f7e0ff */
[----:B------:R-:W-:-:S04]  /*76f0*/  IMAD.WIDE.U32 R36, P6, R69, R94, R36 ;  /* 0x0000005e45247225 */ /* 0x000fc800078c0024 */
[----:B------:R-:W-:Y:S01]  /*7700*/  IMAD.WIDE.U32 R44, R2, -0x5555, RZ ;  /* 0xffffaaab022c7825 */ /* 0x000fe200078e00ff */
[----:B------:R-:W-:-:S03]  /*7710*/  IADD3 R39, P0, PT, R36, R39, RZ ;  /* 0x0000002724277210 */ /* 0x000fc60007f1e0ff */
[----:B------:R-:W-:Y:S01]  /*7720*/  IMAD.WIDE.U32 R40, P4, R2, -0x46010001, R40 ;  /* 0xb9feffff02287825 */ /* 0x000fe20007880028 */
[----:B------:R-:W-:Y:S02]  /*7730*/  IADD3 RZ, P2, PT, R10, R44, RZ ;  /* 0x0000002c0aff7210 */ /* 0x000fe40007f5e0ff */
[----:B------:R-:W-:Y:S01]  /*7740*/  IADD3.X RZ, P3, PT, R43, R39, RZ, P3, !PT ;  /* 0x000000272bff7210 */ /* 0x000fe20001f7e4ff */
[----:B------:R-:W-:Y:S02]  /*7750*/  IMAD.IADD R35, R35, 0x1, R14 ;  /* 0x0000000123237824 */ /* 0x000fe400078e020e */
[----:B------:R-:W-:Y:S01]  /*7760*/  IMAD.X R15, RZ, RZ, RZ, P6 ;  /* 0x000000ffff0f7224 */ /* 0x000fe200030e06ff */
[----:B------:R-:W-:Y:S01]  /*7770*/  IADD3 R45, P6, PT, R40, R45, RZ ;  /* 0x0000002d282d7210 */ /* 0x000fe20007fde0ff */
[----:B------:R-:W-:Y:S02]  /*7780*/  IMAD.MOV.U32 R14, RZ, RZ, R37 ;  /* 0x000000ffff0e7224 */ /* 0x000fe400078e0025 */
[----:B------:R-:W-:Y:S01]  /*7790*/  IMAD.WIDE.U32 R16, R2, -0x5555, R10 ;  /* 0xffffaaab02107825 */ /* 0x000fe200078e000a */
[----:B------:R-:W-:-:S03]  /*77a0*/  IADD3.X RZ, P2, PT, R11, R45, RZ, P2, !PT ;  /* 0x0000002d0bff7210 */ /* 0x000fc6000175e4ff */
[----:B------:R-:W-:Y:S01]  /*77b0*/  IMAD.WIDE.U32.X R14, R69, R95, R14, P0 ;  /* 0x0000005f450e7225 */ /* 0x000fe200000e040e */
[----:B------:R-:W-:-:S03]  /*77c0*/  IADD3 R34, P0, PT, R51, R34, RZ ;  /* 0x0000002233227210 */ /* 0x000fc60007f1e0ff */
[----:B------:R-:W-:Y:S01]  /*77d0*/  IMAD.X R19, RZ, RZ, RZ, P4 ;  /* 0x000000ffff137224 */ /* 0x000fe200020e06ff */
[----:B------:R-:W-:Y:S01]  /*77e0*/  IADD3.X R35, P0, PT, R35, R46, RZ, P0, !PT ;  /* 0x0000002e23237210 */ /* 0x000fe2000071e4ff */
[----:B------:R-:W-:Y:S01]  /*77f0*/  IMAD.WIDE.U32 R10, R68, R94, R42 ;  /* 0x0000005e440a7225 */ /* 0x000fe200078e002a */
[----:B------:R-:W-:Y:S02]  /*7800*/  IADD3 RZ, P4, PT, RZ, R16, RZ ;  /* 0x00000010ffff7210 */ /* 0x000fe40007f9e0ff */
[----:B------:R-:W-:Y:S01]  /*7810*/  IADD3.X R48, P0, PT, RZ, R48, RZ, P0, !PT ;  /* 0x00000030ff307210 */ /* 0x000fe2000071e4ff */
[----:B------:R-:W-:Y:S02]  /*7820*/  IMAD.MOV.U32 R18, RZ, RZ, R41 ;  /* 0x000000ffff127224 */ /* 0x000fe400078e0029 */
[----:B------:R-:W-:Y:S02]  /*7830*/  IMAD.IADD R3, R17, 0x1, R40 ;  /* 0x0000000111037824 */ /* 0x000fe400078e0228 */
[----:B------:R-:W-:-:S02]  /*7840*/  IMAD.IADD R36, R11, 0x1, R36 ;  /* 0x000000010b247824 */ /* 0x000fc400078e0224 */
[C---:B------:R-:W-:Y:S01]  /*7850*/  IMAD.WIDE.U32.X R16, R0.reuse, -0x46010001, R18, P6 ;  /* 0xb9feffff00107825 */ /* 0x040fe200030e0412 */
[----:B------:R-:W-:Y:S02]  /*7860*/  IADD3 R10, P6, PT, R47, R10, RZ ;  /* 0x0000000a2f0a7210 */ /* 0x000fe40007fde0ff */
[----:B------:R-:W-:Y:S01]  /*7870*/  IADD3.X R47, P3, PT, RZ, R14, RZ, P3, !PT ;  /* 0x0000000eff2f7210 */ /* 0x000fe20001f7e4ff */
[----:B------:R-:W-:Y:S01]  /*7880*/  IMAD.WIDE.U32 R18, R0, -0x4eac0001, RZ ;  /* 0xb153ffff00127825 */ /* 0x000fe200078e00ff */
[----:B------:R-:W-:Y:S02]  /*7890*/  IADD3.X R11, P6, PT, R36, R49, RZ, P6, !PT ;  /* 0x00000031240b7210 */ /* 0x000fe400037de4ff */
[----:B------:R-:W-:Y:S01]  /*78a0*/  IADD3.X R49, PT, PT, RZ, RZ, R13, P0, P1 ;  /* 0x000000ffff317210 */ /* 0x000fe200007e240d */
[----:B------:R-:W-:Y:S01]  /*78b0*/  IMAD.WIDE.U32 R12, R93, R68, RZ ;  /* 0x000000445d0c7225 */ /* 0x000fe200078e00ff */
[----:B------:R-:W-:Y:S02]  /*78c0*/  IADD3.X RZ, P4, PT, RZ, R3, RZ, P4, !PT ;  /* 0x00000003ffff7210 */ /* 0x000fe4000279e4ff */
[----:B------:R-:W-:Y:S01]  /*78d0*/  IADD3.X R45, P2, PT, RZ, R16, RZ, P2, !PT ;  /* 0x00000010ff2d7210 */ /* 0x000fe2000175e4ff */
[----:B------:R-:W-:Y:S01]  /*78e0*/  IMAD.WIDE.U32 R36, P1, R2, 0x1eabfffe, R18 ;  /* 0x1eabfffe02247825 */ /* 0x000fe20007820012 */
[----:B------:R-:W-:-:S02]  /*78f0*/  IADD3.X R47, P6, PT, RZ, R47, RZ, P6, !PT ;  /* 0x0000002fff2f7210 */ /* 0x000fc400037de4ff */
[----:B------:R-:W-:Y:S01]  /*7900*/  IADD3.X R45, P4, PT, RZ, R45, RZ, P4, !PT ;  /* 0x0000002dff2d7210 */ /* 0x000fe2000279e4ff */
[----:B------:R-:W-:Y:S01]  /*7910*/  IMAD.WIDE.U32 R18, R0, -0x94f09dc, RZ ;  /* 0xf6b0f62400127825 */ /* 0x000fe200078e00ff */
[----:B------:R-:W-:Y:S02]  /*7920*/  IADD3.X R46, PT, PT, RZ, RZ, R15, P6, P3 ;  /* 0x000000ffff2e7210 */ /* 0x000fe400037e640f */
[----:B------:R-:W-:Y:S01]  /*7930*/  IADD3.X R44, PT, PT, RZ, RZ, R17, P4, P2 ;  /* 0x000000ffff2c7210 */ /* 0x000fe200027e4411 */
[----:B------:R-:W-:-:S04]  /*7940*/  IMAD.WIDE.U32 R38, R2, -0x4eac0001, RZ ;  /* 0xb153ffff02267825 */ /* 0x000fc800078e00ff */
[----:B------:R-:W-:Y:S01]  /*7950*/  IMAD.WIDE.U32 R40, P3, R2, 0x6730d2a0, R18 ;  /* 0x6730d2a002287825 */ /* 0x000fe20007860012 */
[----:B------:R-:W-:Y:S02]  /*7960*/  IADD3 RZ, P0, PT, R6, R38, RZ ;  /* 0x0000002606ff7210 */ /* 0x000fe40007f1e0ff */
[----:B------:R-:W-:Y:S01]  /*7970*/  IADD3 R51, P2, PT, R36, R39, RZ ;  /* 0x0000002724337210 */ /* 0x000fe20007f5e0ff */
[----:B------:R-:W-:-:S03]  /*7980*/  IMAD.WIDE.U32 R18, R2, -0x4eac0001, R6 ;  /* 0xb153ffff02127825 */ /* 0x000fc600078e0006 */
[----:B------:R-:W-:Y:S01]  /*7990*/  IADD3.X RZ, P0, PT, R7, R51, RZ, P0, !PT ;  /* 0x0000003307ff7210 */ /* 0x000fe2000071e4ff */
[----:B------:R-:W-:-:S04]  /*79a0*/  IMAD.WIDE.U32 R16, R92, R68, RZ ;  /* 0x000000445c107225 */ /* 0x000fc800078e00ff */
[----:B------:R-:W-:-:S04]  /*79b0*/  IMAD.WIDE.U32 R14, P4, R69, R92, R12 ;  /* 0x0000005c450e7225 */ /* 0x000fc8000788000c */
[----:B------:R-:W-:Y:S02]  /*79c0*/  IMAD.X R39, RZ, RZ, RZ, P1 ;  /* 0x000000ffff277224 */ /* 0x000fe400008e06ff */
[----:B------:R-:W-:Y:S02]  /*79d0*/  IMAD.IADD R3, R19, 0x1, R36 ;  /* 0x0000000113037824 */ /* 0x000fe400078e0224 */
[----:B------:R-:W-:Y:S02]  /*79e0*/  IMAD.MOV.U32 R38, RZ, RZ, R37 ;  /* 0x000000ffff267224 */ /* 0x000fe400078e0025 */
[----:B------:R-:W-:Y:S01]  /*79f0*/  IMAD.X R19, RZ, RZ, RZ, P4 ;  /* 0x000000ffff137224 */ /* 0x000fe200020e06ff */
[----:B------:R-:W-:Y:S01]  /*7a00*/  IADD3 R13, P4, PT, R14, R17, RZ ;  /* 0x000000110e0d7210 */ /* 0x000fe20007f9e0ff */
[----:B------:R-:W-:Y:S01]  /*7a10*/  IMAD.X R17, RZ, RZ, RZ, P3 ;  /* 0x000000ffff117224 */ /* 0x000fe200018e06ff */
[----:B------:R-:W-:Y:S01]  /*7a20*/  IADD3 R6, P3, PT, R45, R18, RZ ;  /* 0x000000122d067210 */ /* 0x000fe20007f7e0ff */
[----:B------:R-:W-:-:S03]  /*7a30*/  IMAD.WIDE.U32 R42, R2, -0x94f09dc, RZ ;  /* 0xf6b0f624022a7825 */ /* 0x000fc600078e00ff */
[----:B------:R-:W-:Y:S01]  /*7a40*/  IADD3.X R7, P3, PT, R3, R44, RZ, P3, !PT ;  /* 0x0000002c03077210 */ /* 0x000fe20001f7e4ff */
[----:B------:R-:W-:Y:S01]  /*7a50*/  IMAD.WIDE.U32.X R36, R0, 0x1eabfffe, R38, P2 ;  /* 0x1eabfffe00247825 */ /* 0x000fe200010e0426 */
[----:B------:R-:W-:Y:S02]  /*7a60*/  IADD3 RZ, P2, PT, R34, R16, RZ ;  /* 0x0000001022ff7210 */ /* 0x000fe40007f5e0ff */
[----:B------:R-:W-:Y:S01]  /*7a70*/  IADD3 R43, P6, PT, R40, R43, RZ ;  /* 0x0000002b282b7210 */ /* 0x000fe20007fde0ff */
[----:B------:R-:W-:Y:S01]  /*7a80*/  IMAD.MOV.U32 R18, RZ, RZ, R15 ;  /* 0x000000ffff127224 */ /* 0x000fe200078e000f */
[----:B------:R-:W-:Y:S01]  /*7a90*/  IADD3 RZ, P1, PT, R8, R42, RZ ;  /* 0x0000002a08ff7210 */ /* 0x000fe20007f3e0ff */
[----:B------:R-:W-:Y:S01]  /*7aa0*/  IMAD.MOV.U32 R16, RZ, RZ, R41 ;  /* 0x000000ffff107224 */ /* 0x000fe200078e0029 */
[----:B------:R-:W-:Y:S01]  /*7ab0*/  IADD3.X R3, P0, PT, RZ, R36, RZ, P0, !PT ;  /* 0x00000024ff037210 */ /* 0x000fe2000071e4ff */
[----:B------:R-:W-:Y:S01]  /*7ac0*/  IMAD.WIDE.U32 R38, R2, -0xc7aed41, RZ ;  /* 0xf38512bf02267825 */ /* 0x000fe200078e00ff */
[----:B------:R-:W-:-:S02]  /*7ad0*/  IADD3.X RZ, P2, PT, R35, R13, RZ, P2, !PT ;  /* 0x0000000d23ff7210 */ /* 0x000fc4000175e4ff */
[----:B------:R-:W-:Y:S01]  /*7ae0*/  IADD3.X RZ, P1, PT, R9, R43, RZ, P1, !PT ;  /* 0x0000002b09ff7210 */ /* 0x000fe20000f3e4ff */
[----:B------:R-:W-:Y:S01]  /*7af0*/  IMAD.WIDE.U32 R12, R68, R92, R34 ;  /* 0x0000005c440c7225 */ /* 0x000fe200078e0022 */
[----:B------:R-:W-:-:S03]  /*7b00*/  IADD3.X R3, P3, PT, RZ, R3, RZ, P3, !PT ;  /* 0x00000003ff037210 */ /* 0x000fc60001f7e4ff */
[----:B------:R-:W-:Y:S01]  /*7b10*/  IMAD.WIDE.U32 R8, R2, -0x94f09dc, R8 ;  /* 0xf6b0f62402087825 */ /* 0x000fe200078e0008 */
[----:B------:R-:W-:Y:S02]  /*7b20*/  IADD3.X R35, PT, PT, RZ, RZ, R37, P3, P0 ;  /* 0x000000ffff237210 */ /* 0x000fe40001fe0425 */
[----:B------:R-:W-:Y:S01]  /*7b30*/  IADD3 R12, P3, PT, R47, R12, RZ ;  /* 0x0000000c2f0c7210 */ /* 0x000fe20007f7e0ff */
[----:B------:R-:W-:Y:S01]  /*7b40*/  IMAD.IADD R13, R13, 0x1, R14 ;  /* 0x000000010d0d7824 */ /* 0x000fe200078e020e */
[----:B------:R-:W-:Y:S01]  /*7b50*/  IADD3 R34, P0, PT, R48, R5, RZ ;  /* 0x0000000530227210 */ /* 0x000fe20007f1e0ff */
[----:B------:R-:W-:Y:S01]  /*7b60*/  IMAD.WIDE.U32.X R14, R69, R93, R18, P4 ;  /* 0x0000005d450e7225 */ /* 0x000fe200020e0412 */
[----:B------:R-:W-:Y:S02]  /*7b70*/  IADD3 R8, P4, PT, R3, R8, RZ ;  /* 0x0000000803087210 */ /* 0x000fe40007f9e0ff */
[----:B------:R-:W-:Y:S01]  /*7b80*/  IADD3.X R13, P3, PT, R13, R46, RZ, P3, !PT ;  /* 0x0000002e0d0d7210 */ /* 0x000fe20001f7e4ff */
[----:B------:R-:W-:Y:S01]  /*7b90*/  IMAD.IADD R40, R9, 0x1, R40 ;  /* 0x0000000109287824 */ /* 0x000fe200078e0228 */
[----:B------:R-:W-:Y:S01]  /*7ba0*/  IADD3.X R43, P2, PT, RZ, R14, RZ, P2, !PT ;  /* 0x0000000eff2b7210 */ /* 0x000fe2000175e4ff */
[----:B------:R-:W-:-:S03]  /*7bb0*/  IMAD.WIDE.U32.X R18, R0, 0x6730d2a0, R16, P6 ;  /* 0x6730d2a000127825 */ /* 0x000fc600030e0410 */
[----:B------:R-:W-:Y:S01]  /*7bc0*/  IADD3.X R9, P4, PT, R40, R35, RZ, P4, !PT ;  /* 0x0000002328097210 */ /* 0x000fe2000279e4ff */
[----:B------:R-:W-:Y:S01]  /*7bd0*/  IMAD.WIDE.U32 R36, R0, -0xc7aed41, RZ ;  /* 0xf38512bf00247825 */ /* 0x000fe200078e00ff */
[----:B------:R-:W-:Y:S02]  /*7be0*/  IADD3.X R3, P1, PT, RZ, R18, RZ, P1, !PT ;  /* 0x00000012ff037210 */ /* 0x000fe40000f3e4ff */
[----:B------:R-:W-:Y:S01]  /*7bf0*/  IADD3.X R43, P3, PT, RZ, R43, RZ, P3, !PT ;  /* 0x0000002bff2b7210 */ /* 0x000fe20001f7e4ff */
[----:B------:R-:W-:Y:S01]  /*7c00*/  IMAD.WIDE.U32 R16, R91, R68, RZ ;  /* 0x000000445b107225 */ /* 0x000fe200078e00ff */
[----:B------:R-:W-:Y:S02]  /*7c10*/  IADD3.X R3, P4, PT, RZ, R3, RZ, P4, !PT ;  /* 0x00000003ff037210 */ /* 0x000fe4000279e4ff */
[----:B------:R-:W-:Y:S01]  /*7c20*/  IADD3.X R45, PT, PT, RZ, RZ, R15, P3, P2 ;  /* 0x000000ffff2d7210 */ /* 0x000fe20001fe440f */
[----:B------:R-:W-:Y:S01]  /*7c30*/  IMAD.WIDE.U32 R36, P6, R2, 0x64774b84, R36 ;  /* 0x64774b8402247825 */ /* 0x000fe200078c0024 */
[----:B------:R-:W-:-:S02]  /*7c40*/  IADD3.X R41, PT, PT, RZ, RZ, R19, P4, P1 ;  /* 0x000000ffff297210 */ /* 0x000fc400027e2413 */
[----:B------:R-:W-:Y:S01]  /*7c50*/  IADD3 RZ, P1, PT, R10, R38, RZ ;  /* 0x000000260aff7210 */ /* 0x000fe20007f3e0ff */
[----:B------:R-:W-:Y:S01]  /*7c60*/  IMAD.WIDE.U32 R16, P2, R69, R90, R16 ;  /* 0x0000005a45107225 */ /* 0x000fe20007840010 */
[----:B------:R-:W-:Y:S02]  /*7c70*/  IADD3 R19, P3, PT, R36, R39, RZ ;  /* 0x0000002724137210 */ /* 0x000fe40007f7e0ff */
[----:B------:R-:W-:Y:S01]  /*7c80*/  IADD3.X R35, P0, PT, R49, R4, RZ, P0, !PT ;  /* 0x0000000431237210 */ /* 0x000fe2000071e4ff */
[----:B------:R-:W-:Y:S01]  /*7c90*/  IMAD.WIDE.U32 R14, R90, R68, RZ ;  /* 0x000000445a0e7225 */ /* 0x000fe200078e00ff */
[----:B------:R-:W-:-:S03]  /*7ca0*/  IADD3.X RZ, P1, PT, R11, R19, RZ, P1, !PT ;  /* 0x000000130bff7210 */ /* 0x000fc60000f3e4ff */
[----:B------:R-:W-:Y:S01]  /*7cb0*/  IMAD.X R5, RZ, RZ, RZ, P2 ;  /* 0x000000ffff057224 */ /* 0x000fe200010e06ff */
[----:B------:R-:W-:Y:S01]  /*7cc0*/  IADD3 R15, P4, PT, R16, R15, RZ ;  /* 0x0000000f100f7210 */ /* 0x000fe20007f9e0ff */
[----:B------:R-:W-:Y:S01]  /*7cd0*/  IMAD.WIDE.U32 R18, R68, R90, R34 ;  /* 0x0000005a44127225 */ /* 0x000fe200078e0022 */
[----:B------:R-:W-:-:S03]  /*7ce0*/  IADD3 RZ, P2, PT, R34, R14, RZ ;  /* 0x0000000e22ff7210 */ /* 0x000fc60007f5e0ff */
[----:B------:R-:W-:Y:S01]  /*7cf0*/  IMAD.MOV.U32 R4, RZ, RZ, R17 ;  /* 0x000000ffff047224 */ /* 0x000fe200078e0011 */
[----:B------:R-:W-:Y:S01]  /*7d00*/  IADD3.X RZ, P2, PT, R35, R15, RZ, P2, !PT ;  /* 0x0000000f23ff7210 */ /* 0x000fe2000175e4ff */
[----:B------:R-:W-:Y:S01]  /*7d10*/  IMAD.X R35, RZ, RZ, RZ, P6 ;  /* 0x000000ffff237224 */ /* 0x000fe200030e06ff */
[----:B------:R-:W-:Y:S01]  /*7d20*/  IADD3 R18, P6, PT, R43, R18, RZ ;  /* 0x000000122b127210 */ /* 0x000fe20007fde0ff */
[----:B------:R-:W-:Y:S02]  /*7d30*/  IMAD.IADD R16, R19, 0x1, R16 ;  /* 0x0000000113107824 */ /* 0x000fe400078e0210 */
[----:B------:R-:W-:-:S04]  /*7d40*/  IMAD.WIDE.U32 R14, R2, -0xc7aed41, R10 ;  /* 0xf38512bf020e7825 */ /* 0x000fc800078e000a */
[----:B------:R-:W-:Y:S02]  /*7d50*/  IMAD.MOV.U32 R34, RZ, RZ, R37 ;  /* 0x000000ffff227224 */ /* 0x000fe400078e0025 */
[----:B------:R-:W-:Y:S01]  /*7d60*/  IMAD.WIDE.U32.X R10, R69, R91, R4, P4 ;  /* 0x0000005b450a7225 */ /* 0x000fe200020e0404 */
[----:B------:R-:W-:Y:S02]  /*7d70*/  IADD3.X R19, P4, PT, R16, R45, RZ, P6, !PT ;  /* 0x0000002d10137210 */ /* 0x000fe4000379e4ff */
[----:B------:R-:W-:Y:S01]  /*7d80*/  IADD3 R4, P6, PT, R3, R14, RZ ;  /* 0x0000000e03047210 */ /* 0x000fe20007fde0ff */
[----:B------:R-:W-:Y:S01]  /*7d90*/  IMAD.IADD R36, R15, 0x1, R36 ;  /* 0x000000010f247824 */ /* 0x000fe200078e0224 */
[----:B------:R-:W-:Y:S01]  /*7da0*/  IADD3.X R10, P2, PT, RZ, R10, RZ, P2, !PT ;  /* 0x0000000aff0a7210 */ /* 0x000fe2000175e4ff */
[----:B------:R-:W-:-:S03]  /*7db0*/  IMAD.WIDE.U32.X R14, R0, 0x64774b84, R34, P3 ;  /* 0x64774b84000e7825 */ /* 0x000fc600018e0422 */
[----:B------:R-:W-:Y:S01]  /*7dc0*/  IADD3.X R5, P6, PT, R36, R41, RZ, P6, !PT ;  /* 0x0000002924057210 */ /* 0x000fe200037de4ff */
[----:B------:R-:W-:Y:S01]  /*7dd0*/  IMAD.WIDE.U32 R34, R101, R66, RZ ;  /* 0x0000004265227225 */ /* 0x000fe200078e00ff */
[----:B------:R-:W-:Y:S02]  /*7de0*/  IADD3.X R3, P1, PT, RZ, R14, RZ, P1, !PT ;  /* 0x0000000eff037210 */ /* 0x000fe40000f3e4ff */
[----:B------:R-:W-:Y:S01]  /*7df0*/  IADD3.X R10, P4, PT, RZ, R10, RZ, P4, !PT ;  /* 0x0000000aff0a7210 */ /* 0x000fe2000279e4ff */
[----:B------:R-:W-:Y:S01]  /*7e00*/  IMAD.WIDE.U32 R16, R0, 0x434bacd7, RZ ;  /* 0x434bacd700107825 */ /* 0x000fe200078e00ff */
[----:B------:R-:W-:Y:S02]  /*7e10*/  IADD3.X R3, P6, PT, RZ, R3, RZ, P6, !PT ;  /* 0x00000003ff037210 */ /* 0x000fe400037de4ff */
[----:B------:R-:W-:Y:S01]  /*7e20*/  IADD3.X R11, PT, PT, RZ, RZ, R11, P4, P2 ;  /* 0x000000ffff0b7210 */ /* 0x000fe200027e440b */
[----:B------:R-:W-:Y:S01]  /*7e30*/  IMAD.WIDE.U32 R36, R100, R66, RZ ;  /* 0x0000004264247225 */ /* 0x000fe200078e00ff */
[----:B------:R-:W-:-:S03]  /*7e40*/  IADD3.X R41, PT, PT, RZ, RZ, R15, P6, P1 ;  /* 0x000000ffff297210 */ /* 0x000fc600037e240f */
[----:B------:R-:W-:Y:S01]  /*7e50*/  IMAD.WIDE.U32 R38, P3, R67, R100, R34 ;  /* 0x0000006443267225 */ /* 0x000fe20007860022 */
[----:B------:R-:W-:-:S03]  /*7e60*/  IADD3 RZ, P1, PT, R6, R36, RZ ;  /* 0x0000002406ff7210 */ /* 0x000fc60007f3e0ff */
[----:B------:R-:W-:Y:S01]  /*7e70*/  IMAD.WIDE.U32 R16, P2, R2, 0x4b1ba7b6, R16 ;  /* 0x4b1ba7b602107825 */ /* 0x000fe20007840010 */
[----:B------:R-:W-:-:S03]  /*7e80*/  IADD3 R15, P4, PT, R38, R37, RZ ;  /* 0x00000025260f7210 */ /* 0x000fc60007f9e0ff */
[----:B------:R-:W-:Y:S01]  /*7e90*/  IMAD.WIDE.U32 R34, R2, 0x434bacd7, RZ ;  /* 0x434bacd702227825 */ /* 0x000fe200078e00ff */
[----:B------:R-:W-:-:S03]  /*7ea0*/  IADD3.X RZ, P1, PT, R7, R15, RZ, P1, !PT ;  /* 0x0000000f07ff7210 */ /* 0x000fc60000f3e4ff */
[----:B------:R-:W-:Y:S01]  /*7eb0*/  IMAD.X R37, RZ, RZ, RZ, P2 ;  /* 0x000000ffff257224 */ /* 0x000fe200010e06ff */
[----:B------:R-:W-:Y:S01]  /*7ec0*/  IADD3 R43, P6, PT, R16, R35, RZ ;  /* 0x00000023102b7210 */ /* 0x000fe20007fde0ff */
[----:B------:R-:W-:Y:S01]  /*7ed0*/  IMAD.X R35, RZ, RZ, RZ, P3 ;  /* 0x000000ffff237224 */ /* 0x000fe200018e06ff */
[----:B------:R-:W-:Y:S01]  /*7ee0*/  IADD3 RZ, P2, PT, R12, R34, RZ ;  /* 0x000000220cff7210 */ /* 0x000fe20007f5e0ff */
[----:B------:R-:W-:-:S03]  /*7ef0*/  IMAD.WIDE.U32 R6, R66, R100, R6 ;  /* 0x0000006442067225 */ /* 0x000fc600078e0006 */
[----:B------:R-:W-:Y:S01]  /*7f00*/  IADD3.X RZ, P2, PT, R13, R43, RZ, P2, !PT ;  /* 0x0000002b0dff7210 */ /* 0x000fe2000175e4ff */
[----:B------:R-:W-:Y:S02]  /*7f10*/  IMAD.MOV.U32 R34, RZ, RZ, R39 ;  /* 0x000000ffff227224 */ /* 0x000fe400078e0027 */
[----:B------:R-:W-:-:S04]  /*7f20*/  IMAD.WIDE.U32 R14, R2, 0x434bacd7, R12 ;  /* 0x434bacd7020e7825 */ /* 0x000fc800078e000c */
[----:B------:R-:W-:Y:S01]  /*7f30*/  IMAD.IADD R7, R7, 0x1, R38 ;  /* 0x0000000107077824 */ /* 0x000fe200078e0226 */
[----:B------:R-:W-:Y:S01]  /*7f40*/  IADD3 R14, P3, PT, R3, R14, RZ ;  /* 0x0000000e030e7210 */ /* 0x000fe20007f7e0ff */
[----:B------:R-:W-:Y:S01]  /*7f50*/  IMAD.WIDE.U32.X R34, R67, R101, R34, P4 ;  /* 0x0000006543227225 */ /* 0x000fe200020e0422 */
[----:B------:R-:W-:-:S03]  /*7f60*/  IADD3 RZ, P4, PT, RZ, R6, RZ ;  /* 0x00000006ffff7210 */ /* 0x000fc60007f9e0ff */
[----:B------:R-:W-:Y:S01]  /*7f70*/  IMAD.MOV.U32 R36, RZ, RZ, R17 ;  /* 0x000000ffff247224 */ /* 0x000fe200078e0011 */
[----:B------:R-:W-:Y:S01]  /*7f80*/  IADD3.X R43, P1, PT, RZ, R34, RZ, P1, !PT ;  /* 0x00000022ff2b7210 */ /* 0x000fe20000f3e4ff */
[----:B------:R-:W-:Y:S01]  /*7f90*/  IMAD.IADD R16, R15, 0x1, R16 ;  /* 0x000000010f107824 */ /* 0x000fe200078e0210 */
[----:B------:R-:W-:Y:S01]  /*7fa0*/  IADD3.X RZ, P4, PT, RZ, R7, RZ, P4, !PT ;  /* 0x00000007ffff7210 */ /* 0x000fe2000279e4ff */
[----:B------:R-:W-:-:S03]  /*7fb0*/  IMAD.WIDE.U32.X R12, R0, 0x4b1ba7b6, R36, P6 ;  /* 0x4b1ba7b6000c7825 */ /* 0x000fc600030e0424 */
[----:B------:R-:W-:Y:S01]  /*7fc0*/  IADD3.X R15, P3, PT, R16, R41, RZ, P3, !PT ;  /* 0x00000029100f7210 */ /* 0x000fe20001f7e4ff */
[----:B------:R-:W-:Y:S01]  /*7fd0*/  IMAD.WIDE.U32 R36, R99, R66, RZ ;  /* 0x0000004263247225 */ /* 0x000fe200078e00ff */
[----:B------:R-:W-:Y:S02]  /*7fe0*/  IADD3.X R43, P4, PT, RZ, R43, RZ, P4, !PT ;  /* 0x0000002bff2b7210 */ /* 0x000fe4000279e4ff */
[----:B------:R-:W-:Y:S01]  /*7ff0*/  IADD3.X R47, P2, PT, RZ, R12, RZ, P2, !PT ;  /* 0x0000000cff2f7210 */ /* 0x000fe2000175e4ff */
[----:B------:R-:W-:Y:S01]  /*8000*/  IMAD.WIDE.U32 R16, R0, 0x397fe69a, RZ ;  /* 0x397fe69a00107825 */ /* 0x000fe200078e00ff */
[----:B------:R-:W-:Y:S02]  /*8010*/  IADD3.X R45, PT, PT, RZ, RZ, R35, P4, P1 ;  /* 0x000000ffff2d7210 */ /* 0x000fe400027e2423 */
[----:B------:R-:W-:Y:S01]  /*8020*/  IADD3.X R47, P3, PT, RZ, R47, RZ, P3, !PT ;  /* 0x0000002fff2f7210 */ /* 0x000fe20001f7e4ff */
[----:B------:R-:W-:-:S03]  /*8030*/  IMAD.WIDE.U32 R38, R98, R66, RZ ;  /* 0x0000004262267225 */ /* 0x000fc600078e00ff */
[----:B------:R-:W-:Y:S01]  /*8040*/  IADD3.X R49, PT, PT, RZ, RZ, R13, P3, P2 ;  /* 0x000000ffff317210 */ /* 0x000fe20001fe440d */
[----:B------:R-:W-:Y:S01]  /*8050*/  IMAD.WIDE.U32 R36, P6, R67, R98, R36 ;  /* 0x0000006243247225 */ /* 0x000fe200078c0024 */
[----:B------:R-:W-:Y:S02]  /*8060*/  IADD3 RZ, P1, PT, R8, R38, RZ ;  /* 0x0000002608ff7210 */ /* 0x000fe40007f3e0ff */
[----:B------:R-:W-:Y:S01]  /*8070*/  IADD3.X R38, P5, PT, RZ, RZ, RZ, P5, !PT ;  /* 0x000000ffff267210 */ /* 0x000fe20002fbe4ff */
[----:B------:R-:W-:Y:S01]  /*8080*/  IMAD.WIDE.U32 R34, P4, R2, 0x1a0111ea, R16 ;  /* 0x1a0111ea02227825 */ /* 0x000fe20007880010 */
[----:B------:R-:W-:-:S03]  /*8090*/  IADD3 R41, P2, PT, R36, R39, RZ ;  /* 0x0000002724297210 */ /* 0x000fc60007f5e0ff */
[----:B------:R-:W-:Y:S01]  /*80a0*/  IMAD.WIDE.U32 R16, R2, 0x397fe69a, RZ ;  /* 0x397fe69a02107825 */ /* 0x000fe200078e00ff */
[----:B------:R-:W-:-:S03]  /*80b0*/  IADD3.X RZ, P1, PT, R9, R41, RZ, P1, !PT ;  /* 0x0000002909ff7210 */ /* 0x000fc60000f3e4ff */
[----:B------:R-:W-:Y:S01]  /*80c0*/  IMAD.X R13, RZ, RZ, RZ, P4 ;  /* 0x000000ffff0d7224 */ /* 0x000fe200020e06ff */
[----:B------:R-:W-:Y:S01]  /*80d0*/  IADD3 R39, P3, PT, R34, R17, RZ ;  /* 0x0000001122277210 */ /* 0x000fe20007f7e0ff */
[----:B------:R-:W-:Y:S01]  /*80e0*/  IMAD.MOV.U32 R12, RZ, RZ, R35 ;  /* 0x000000ffff0c7224 */ /* 0x000fe200078e0023 */
[----:B------:R-:W-:Y:S01]  /*80f0*/  IADD3.X R3, P4, PT, RZ, RZ, RZ, P0, !PT ;  /* 0x000000ffff037210 */ /* 0x000fe2000079e4ff */
[----:B------:R-:W-:Y:S01]  /*8100*/  IMAD.WIDE.U32 R8, R66, R98, R8 ;  /* 0x0000006242087225 */ /* 0x000fe200078e0008 */
[----:B------:R-:W-:-:S03]  /*8110*/  IADD3 RZ, P0, PT, R18, R16, RZ ;  /* 0x0000001012ff7210 */ /* 0x000fc60007f1e0ff */
[----:B------:R-:W-:Y:S01]  /*8120*/  IMAD.WIDE.U32.X R16, R0, 0x1a0111ea, R12, P3 ;  /* 0x1a0111ea00107825 */ /* 0x000fe200018e040c */
[----:B------:R-:W-:Y:S02]  /*8130*/  IADD3 R35, P3, PT, R3, R38, RZ ;  /* 0x0000002603237210 */ /* 0x000fe40007f7e0ff */
[----:B------:R-:W-:Y:S01]  /*8140*/  IADD3.X RZ, P0, PT, R19, R39, RZ, P0, !PT ;  /* 0x0000002713ff7210 */ /* 0x000fe2000071e4ff */
[----:B------:R-:W-:-:S04]  /*8150*/  IMAD.WIDE.U32 R12, R97, R66, RZ ;  /* 0x00000042610c7225 */ /* 0x000fc800078e00ff */
[----:B------:R-:W-:-:S04]  /*8160*/  IMAD.WIDE.U32 R2, R2, 0x397fe69a, R18 ;  /* 0x397fe69a02027825 */ /* 0x000fc800078e0012 */
[----:B------:R-:W-:Y:S02]  /*8170*/  IMAD.X R19, RZ, RZ, RZ, P6 ;  /* 0x000000ffff137224 */ /* 0x000fe400030e06ff */
[----:B------:R-:W-:Y:S02]  /*8180*/  IMAD.MOV.U32 R18, RZ, RZ, R37 ;  /* 0x000000ffff127224 */ /* 0x000fe400078e0025 */
[----:B------:R-:W-:Y:S02]  /*8190*/  IMAD.X R44, RZ, RZ, RZ, P5 ;  /* 0x000000ffff2c7224 */ /* 0x000fe400028e06ff */
[----:B------:R-:W-:Y:S01]  /*81a0*/  IMAD.WIDE.U32 R38, P6, R67, R96, R12 ;  /* 0x0000006043267225 */ /* 0x000fe200078c000c */
[----:B------:R-:W-:Y:S02]  /*81b0*/  IADD3 R12, P5, PT, R43, R8, RZ ;  /* 0x000000082b0c7210 */ /* 0x000fe40007fbe0ff */
[----:B------:R-:W-:Y:S01]  /*81c0*/  IADD3.X R44, PT, PT, R44, RZ, RZ, P3, P4 ;  /* 0x000000ff2c2c7210 */ /* 0x000fe20001fe84ff */
[----:B------:R-:W-:Y:S01]  /*81d0*/  IMAD.WIDE.U32 R40, R96, R66, RZ ;  /* 0x0000004260287225 */ /* 0x000fe200078e00ff */
[----:B------:R-:W-:-:S03]  /*81e0*/  IADD3 R0, P3, PT, R10, R35, RZ ;  /* 0x000000230a007210 */ /* 0x000fc60007f7e0ff */
[----:B------:R-:W-:Y:S01]  /*81f0*/  IMAD.IADD R36, R9, 0x1, R36 ;  /* 0x0000000109247824 */ /* 0x000fe200078e0224 */
[----:B------:R-:W-:Y:S01]  /*8200*/  IADD3 R51, P4, PT, R38, R41, RZ ;  /* 0x0000002926337210 */ /* 0x000fe20007f9e0ff */
[----:B------:R-:W-:Y:S01]  /*8210*/  IMAD.WIDE.U32.X R8, R67, R99, R18, P2 ;  /* 0x0000006343087225 */ /* 0x000fe200010e0412 */
[----:B------:R-:W-:Y:S02]  /*8220*/  IADD3 RZ, P2, PT, R4, R40, RZ ;  /* 0x0000002804ff7210 */ /* 0x000fe40007f5e0ff */
[----:B------:R-:W-:Y:S01]  /*8230*/  IADD3.X R13, P5, PT, R36, R45, RZ, P5, !PT ;  /* 0x0000002d240d7210 */ /* 0x000fe20002fbe4ff */
[----:B------:R-:W-:Y:S01]  /*8240*/  IMAD.WIDE.U32 R40, R95, R66, RZ ;  /* 0x000000425f287225 */ /* 0x000fe200078e00ff */
[----:B------:R-:W-:Y:S02]  /*8250*/  IADD3.X R35, P1, PT, RZ, R8, RZ, P1, !PT ;  /* 0x00000008ff237210 */ /* 0x000fe40000f3e4ff */
[----:B------:R-:W-:Y:S01]  /*8260*/  IADD3.X RZ, P2, PT, R5, R51, RZ, P2, !PT ;  /* 0x0000003305ff7210 */ /* 0x000fe2000175e4ff */
[----:B------:R-:W-:Y:S01]  /*8270*/  IMAD.X R37, RZ, RZ, RZ, P6 ;  /* 0x000000ffff257224 */ /* 0x000fe200030e06ff */
[----:B------:R-:W-:Y:S01]  /*8280*/  IADD3.X R35, P6, PT, RZ, R35, RZ, P5, !PT ;  /* 0x00000023ff237210 */ /* 0x000fe20002fde4ff */
[----:B------:R-:W-:-:S03]  /*8290*/  IMAD.WIDE.U32 R18, R66, R96, R4 ;  /* 0x0000006042127225 */ /* 0x000fc600078e0004 */
[----:B------:R-:W-:Y:S01]  /*82a0*/  IADD3.X R9, PT, PT, RZ, RZ, R9, P6, P1 ;  /* 0x000000ffff097210 */ /* 0x000fe200037e2409 */
[----:B------:R-:W-:Y:S01]  /*82b0*/  IMAD.WIDE.U32 R42, R94, R66, RZ ;  /* 0x000000425e2a7225 */ /* 0x000fe200078e00ff */
[----:B------:R-:W-:-:S03]  /*82c0*/  IADD3 R4, P1, PT, R35, R18, RZ ;  /* 0x0000001223047210 */ /* 0x000fc60007f3e0ff */
[----:B------:R-:W-:-:S04]  /*82d0*/  IMAD.WIDE.U32 R40, P5, R67, R94, R40 ;  /* 0x0000005e43287225 */ /* 0x000fc800078a0028 */
[----:B------:R-:W-:Y:S01]  /*82e0*/  IMAD.MOV.U32 R36, RZ, RZ, R39 ;  /* 0x000000ffff247224 */ /* 0x000fe200078e0027 */
[----:B------:R-:W-:Y:S01]  /*82f0*/  IADD3 R35, P6, PT, R40, R43, RZ ;  /* 0x0000002b28237210 */ /* 0x000fe20007fde0ff */
[----:B------:R-:W-:Y:S02]  /*8300*/  IMAD.IADD R38, R19, 0x1, R38 ;  /* 0x0000000113267824 */ /* 0x000fe400078e0226 */
[----:B------:R-:W-:Y:S01]  /*8310*/  IMAD.WIDE.U32.X R18, R67, R97, R36, P4 ;  /* 0x0000006143127225 */ /* 0x000fe200020e0424 */
[----:B------:R-:W-:Y:S02]  /*8320*/  IADD3 RZ, P4, PT, R14, R42, RZ ;  /* 0x0000002a0eff7210 */ /* 0x000fe40007f9e0ff */
[----:B------:R-:W-:Y:S01]  /*8330*/  IADD3.X R5, P1, PT, R38, R9, RZ, P1, !PT ;  /* 0x0000000926057210 */ /* 0x000fe20000f3e4ff */
[----:B------:R-:W-:Y:S01]  /*8340*/  IMAD.IADD R34, R3, 0x1, R34 ;  /* 0x0000000103227824 */ /* 0x000fe200078e0222 */
[----:B------:R-:W-:Y:S01]  /*8350*/  IADD3.X RZ, P4, PT, R15, R35, RZ, P4, !PT ;  /* 0x000000230fff7210 */ /* 0x000fe2000279e4ff */
[----:B------:R-:W-:Y:S01]  /*8360*/  IMAD.X R35, RZ, RZ, RZ, P5 ;  /* 0x000000ffff237224 */ /* 0x000fe200028e06ff */
[----:B------:R-:W-:Y:S01]  /*8370*/  IADD3 R8, P5, PT, R47, R2, RZ ;  /* 0x000000022f087210 */ /* 0x000fe20007fbe0ff */
[----:B------:R-:W-:Y:S01]  /*8380*/  IMAD R9, R7, -0x30003, RZ ;  /* 0xfffcfffd07097824 */ /* 0x000fe200078e02ff */
[----:B------:R-:W-:Y:S01]  /*8390*/  IADD3.X R37, P2, PT, RZ, R18, RZ, P2, !PT ;  /* 0x00000012ff257210 */ /* 0x000fe2000175e4ff */
[----:B------:R-:W-:-:S03]  /*83a0*/  IMAD.WIDE.U32 R14, R66, R94, R14 ;  /* 0x0000005e420e7225 */ /* 0x000fc600078e000e */
[----:B------:R-:W-:Y:S01]  /*83b0*/  IADD3.X R37, P1, PT, RZ, R37, RZ, P1, !PT ;  /* 0x00000025ff257210 */ /* 0x000fe20000f3e4ff */
[----:B------:R-:W-:Y:S01]  /*83c0*/  IMAD R63, R6, -0x760c0004, R9 ;  /* 0x89f3fffc063f7824 */ /* 0x000fe200078e0209 */
[----:B------:R-:W-:Y:S01]  /*83d0*/  IADD3.X R9, P5, PT, R34, R49, RZ, P5, !PT ;  /* 0x0000003122097210 */ /* 0x000fe20002fbe4ff */
[----:B------:R-:W-:Y:S01]  /*83e0*/  IMAD.MOV.U32 R34, RZ, RZ, R41 ;  /* 0x000000ffff227224 */ /* 0x000fe200078e0029 */
[----:B------:R-:W-:Y:S01]  /*83f0*/  IADD3.X R41, P0, PT, RZ, R16, RZ, P0, !PT ;  /* 0x00000010ff297210 */ /* 0x000fe2000071e4ff */
[----:B------:R-:W-:Y:S01]  /*8400*/  IMAD.WIDE.U32 R2, R6, -0x30003, RZ ;  /* 0xfffcfffd06027825 */ /* 0x000fe200078e00ff */
[----:B------:R-:W-:Y:S02]  /*8410*/  IADD3.X R39, PT, PT, RZ, RZ, R19, P1, P2 ;  /* 0x000000ffff277210 */ /* 0x000fe40000fe4413 */
[----:B------:R-:W-:Y:S01]  /*8420*/  IADD3 R10, P1, PT, R37, R14, RZ ;  /* 0x0000000e250a7210 */ /* 0x000fe20007f3e0ff */
[----:B------:R-:W-:Y:S01]  /*8430*/  IMAD.IADD R40, R15, 0x1, R40 ;  /* 0x000000010f287824 */ /* 0x000fe200078e0228 */
[----:B------:R-:W-:Y:S01]  /*8440*/  IADD3.X R41, P5, PT, RZ, R41, RZ, P5, !PT ;  /* 0x00000029ff297210 */ /* 0x000fe20002fbe4ff */
[----:B------:R-:W-:-:S04]  /*8450*/  IMAD.WIDE.U32.X R14, R67, R95, R34, P6 ;  /* 0x0000005f430e7225 */ /* 0x000fc800030e0422 */
[----:B------:R-:W-:Y:S01]  /*8460*/  IMAD.IADD R63, R3, 0x1, R63 ;  /* 0x00000001033f7824 */ /* 0x000fe200078e023f */
[----:B------:R-:W-:Y:S01]  /*8470*/  IADD3.X R3, P3, PT, R11, R44, RZ, P3, !PT ;  /* 0x0000002c0b037210 */ /* 0x000fe20001f7e4ff */
[----:B------:R-:W-:Y:S01]  /*8480*/  IMAD.WIDE.U32 R34, R2, -0x5555, RZ ;  /* 0xffffaaab02227825 */ /* 0x000fe200078e00ff */
[----:B------:R-:W-:Y:S02]  /*8490*/  IADD3.X R11, P1, PT, R40, R39, RZ, P1, !PT ;  /* 0x00000027280b7210 */ /* 0x000fe40000f3e4ff */
[----:B------:R-:W-:Y:S01]  /*84a0*/  IADD3.X R40, PT, PT, RZ, RZ, R17, P5, P0 ;  /* 0x000000ffff287210 */ /* 0x000fe20002fe0411 */
[C---:B------:R-:W-:Y:S01]  /*84b0*/  IMAD.WIDE.U32 R18, R63.reuse, -0x5555, RZ ;  /* 0xffffaaab3f127825 */ /* 0x040fe200078e00ff */
[----:B------:R-:W-:Y:S02]  /*84c0*/  IADD3.X R65, P5, PT, RZ, R14, RZ, P4, !PT ;  /* 0x0000000eff417210 */ /* 0x000fe400027be4ff */
[----:B------:R-:W-:Y:S01]  /*84d0*/  IADD3 RZ, P0, PT, R6, R34, RZ ;  /* 0x0000002206ff7210 */ /* 0x000fe20007f1e0ff */
[----:B------:R-:W-:Y:S01]  /*84e0*/  IMAD.WIDE.U32 R36, R63, -0x4eac0001, RZ ;  /* 0xb153ffff3f247825 */ /* 0x000fe200078e00ff */
[----:B------:R-:W-:-:S03]  /*84f0*/  IADD3.X R65, P1, PT, RZ, R65, RZ, P1, !PT ;  /* 0x00000041ff417210 */ /* 0x000fc60000f3e4ff */
[----:B------:R-:W-:Y:S01]  /*8500*/  IMAD.WIDE.U32 R16, R2, -0x5555, R6 ;  /* 0xffffaaab02107825 */ /* 0x000fe200078e0006 */
[----:B------:R-:W-:-:S03]  /*8510*/  IADD3.X R62, PT, PT, RZ, RZ, R15, P1, P5 ;  /* 0x000000ffff3e7210 */ /* 0x000fc60000fea40f */
[----:B------:R-:W-:Y:S01]  /*8520*/  IMAD.WIDE.U32 R18, P2, R2, -0x46010001, R18 ;  /* 0xb9feffff02127825 */ /* 0x000fe20007840012 */
[----:B------:R-:W-:-:S03]  /*8530*/  IADD3 RZ, P1, PT, RZ, R16, RZ ;  /* 0x00000010ffff7210 */ /* 0x000fc60007f3e0ff */
[----:B------:R-:W-:Y:S01]  /*8540*/  IMAD.WIDE.U32 R14, R2, -0x4eac0001, RZ ;  /* 0xb153ffff020e7825 */ /* 0x000fe200078e00ff */
[----:B------:R-:W-:-:S03]  /*8550*/  IADD3 R35, P4, PT, R18, R35, RZ ;  /* 0x0000002312237210 */ /* 0x000fc60007f9e0ff */
[----:B------:R-:W-:Y:S01]  /*8560*/  IMAD.WIDE.U32 R36, P6, R2, 0x1eabfffe, R36 ;  /* 0x1eabfffe02247825 */ /* 0x000fe200078c0024 */
[----:B------:R-:W-:Y:S02]  /*8570*/  IADD3 RZ, P5, PT, R12, R14, RZ ;  /* 0x0000000e0cff7210 */ /* 0x000fe40007fbe0ff */
[----:B------:R-:W-:Y:S01]  /*8580*/  IADD3.X RZ, P0, PT, R7, R35, RZ, P0, !PT ;  /* 0x0000002307ff7210 */ /* 0x000fe2000071e4ff */
[----:B------:R-:W-:Y:S02]  /*8590*/  IMAD.IADD R16, R17, 0x1, R18 ;  /* 0x0000000111107824 */ /* 0x000fe400078e0212 */
[----:B------:R-:W-:Y:S01]  /*85a0*/  IMAD.X R51, RZ, RZ, RZ, P2 ;  /* 0x000000ffff337224 */ /* 0x000fe200010e06ff */
[----:B------:R-:W-:Y:S01]  /*85b0*/  IADD3 R17, P2, PT, R36, R15, RZ ;  /* 0x0000000f24117210 */ /* 0x000fe20007f5e0ff */
[----:B------:R-:W-:Y:S01]  /*85c0*/  IMAD.WIDE.U32 R14, R63, -0x94f09dc, RZ ;  /* 0xf6b0f6243f0e7825 */ /* 0x000fe200078e00ff */
[----:B------:R-:W-:Y:S02]  /*85d0*/  IADD3.X RZ, P1, PT, RZ, R16, RZ, P1, !PT ;  /* 0x00000010ffff7210 */ /* 0x000fe40000f3e4ff */
[----:B------:R-:W-:Y:S01]  /*85e0*/  IADD3.X RZ, P5, PT, R13, R17, RZ, P5, !PT ;  /* 0x000000110dff7210 */ /* 0x000fe20002fbe4ff */
[----:B------:R-:W-:-:S02]  /*85f0*/  IMAD.MOV.U32 R50, RZ, RZ, R19 ;  /* 0x000000ffff327224 */ /* 0x000fc400078e0013 */
[----:B------:R-:W-:-:S04]  /*8600*/  IMAD.WIDE.U32 R6, R2, -0x94f09dc, RZ ;  /* 0xf6b0f62402067825 */ /* 0x000fc800078e00ff */
[----:B------:R-:W-:-:S04]  /*8610*/  IMAD.WIDE.U32.X R50, R63, -0x46010001, R50, P4 ;  /* 0xb9feffff3f327825 */ /* 0x000fc800020e0432 */
[----:B------:R-:W-:-:S04]  /*8620*/  IMAD.WIDE.U32 R56, P4, R2, 0x6730d2a0, R14 ;  /* 0x6730d2a002387825 */ /* 0x000fc8000788000e */
[----:B------:R-:W-:-:S04]  /*8630*/  IMAD.WIDE.U32 R42, R63, -0xc7aed41, RZ ;  /* 0xf38512bf3f2a7825 */ /* 0x000fc800078e00ff */
[----:B------:R-:W-:Y:S01]  /*8640*/  IMAD.X R55, RZ, RZ, RZ, P6 ;  /* 0x000000ffff377224 */ /* 0x000fe200030e06ff */
[----:B------:R-:W-:Y:S01]  /*8650*/  IADD3 R7, P6, PT, R56, R7, RZ ;  /* 0x0000000738077210 */ /* 0x000fe20007fde0ff */
[----:B------:R-:W-:Y:S02]  /*8660*/  IMAD.X R45, RZ, RZ, RZ, P4 ;  /* 0x000000ffff2d7224 */ /* 0x000fe400020e06ff */
[----:B------:R-:W-:-:S04]  /*8670*/  IMAD.WIDE.U32 R34, R63, 0x434bacd7, RZ ;  /* 0x434bacd73f227825 */ /* 0x000fc800078e00ff */
[----:B------:R-:W-:-:S04]  /*8680*/  IMAD.WIDE.U32 R42, P4, R2, 0x64774b84, R42 ;  /* 0x64774b84022a7825 */ /* 0x000fc8000788002a */
[----:B------:R-:W-:-:S04]  /*8690*/  IMAD.WIDE.U32 R58, R2, -0xc7aed41, RZ ;  /* 0xf38512bf023a7825 */ /* 0x000fc800078e00ff */
[----:B------:R-:W-:Y:S02]  /*86a0*/  IMAD.MOV.U32 R44, RZ, RZ, R57 ;  /* 0x000000ffff2c7224 */ /* 0x000fe400078e0039 */
[----:B------:R-:W-:Y:S01]  /*86b0*/  IMAD.WIDE.U32 R52, R2, -0x4eac0001, R12 ;  /* 0xb153ffff02347825 */ /* 0x000fe200078e000c */
[----:B------:R-:W-:-:S03]  /*86c0*/  IADD3.X R12, P0, PT, RZ, R50, RZ, P0, !PT ;  /* 0x00000032ff0c7210 */ /* 0x000fc6000071e4ff */
[----:B------:R-:W-:Y:S02]  /*86d0*/  IMAD.MOV.U32 R54, RZ, RZ, R37 ;  /* 0x000000ffff367224 */ /* 0x000fe400078e0025 */
[----:B------:R-:W-:Y:S02]  /*86e0*/  IMAD.X R37, RZ, RZ, RZ, P4 ;  /* 0x000000ffff257224 */ /* 0x000fe400020e06ff */
[----:B------:R-:W-:Y:S01]  /*86f0*/  IMAD.WIDE.U32.X R44, R63, 0x6730d2a0, R44, P6 ;  /* 0x6730d2a03f2c7825 */ /* 0x000fe200030e042c */
[----:B------:R-:W-:-:S03]  /*8700*/  IADD3 R57, P6, PT, R42, R59, RZ ;  /* 0x0000003b2a397210 */ /* 0x000fc60007fde0ff */
[----:B------:R-:W-:Y:S02]  /*8710*/  IMAD.IADD R53, R53, 0x1, R36 ;  /* 0x0000000135357824 */ /* 0x000fe400078e0224 */
[----:B------:R-:W-:-:S04]  /*8720*/  IMAD.WIDE.U32 R16, R63, 0x397fe69a, RZ ;  /* 0x397fe69a3f107825 */ /* 0x000fc800078e00ff */
[----:B------:R-:W-:-:S04]  /*8730*/  IMAD.WIDE.U32 R34, P4, R2, 0x4b1ba7b6, R34 ;  /* 0x4b1ba7b602227825 */ /* 0x000fc80007880022 */
[----:B------:R-:W-:-:S04]  /*8740*/  IMAD.WIDE.U32 R38, R2, 0x434bacd7, RZ ;  /* 0x434bacd702267825 */ /* 0x000fc800078e00ff */
[----:B------:R-:W-:Y:S02]  /*8750*/  IMAD.MOV.U32 R36, RZ, RZ, R43 ;  /* 0x000000ffff247224 */ /* 0x000fe400078e002b */
[----:B------:R-:W-:Y:S01]  /*8760*/  IMAD.X R19, RZ, RZ, RZ, P4 ;  /* 0x000000ffff137224 */ /* 0x000fe200020e06ff */
[----:B------:R-:W-:Y:S01]  /*8770*/  IADD3 R39, P4, PT, R34, R39, RZ ;  /* 0x0000002722277210 */ /* 0x000fe20007f9e0ff */
[----:B------:R-:W-:Y:S01]  /*8780*/  IMAD.WIDE.U32.X R54, R63, 0x1eabfffe, R54, P2 ;  /* 0x1eabfffe3f367825 */ /* 0x000fe200010e0436 */
[----:B------:R-:W-:-:S03]  /*8790*/  IADD3 RZ, P2, PT, R4, R6, RZ ;  /* 0x0000000604ff7210 */ /* 0x000fc60007f5e0ff */
[----:B------:R-:W-:Y:S01]  /*87a0*/  IMAD.WIDE.U32.X R36, R63, 0x64774b84, R36, P6 ;  /* 0x64774b843f247825 */ /* 0x000fe200030e0424 */
[----:B------:R-:W-:-:S03]  /*87b0*/  IADD3.X RZ, P2, PT, R5, R7, RZ, P2, !PT ;  /* 0x0000000705ff7210 */ /* 0x000fc6000175e4ff */
[----:B------:R-:W-:-:S04]  /*87c0*/  IMAD.WIDE.U32 R16, P6, R2, 0x1a0111ea, R16 ;  /* 0x1a0111ea02107825 */ /* 0x000fc800078c0010 */
[----:B------:R-:W-:-:S04]  /*87d0*/  IMAD.WIDE.U32 R14, R2, 0x397fe69a, RZ ;  /* 0x397fe69a020e7825 */ /* 0x000fc800078e00ff */
[----:B------:R-:W-:Y:S02]  /*87e0*/  IMAD.MOV.U32 R18, RZ, RZ, R35 ;  /* 0x000000ffff127224 */ /* 0x000fe400078e0023 */
[----:B------:R-:W-:-:S04]  /*87f0*/  IMAD.WIDE.U32 R6, R93, R66, RZ ;  /* 0x000000425d067225 */ /* 0x000fc800078e00ff */
[----:B------:R-:W-:Y:S01]  /*8800*/  IMAD.WIDE.U32.X R18, R63, 0x4b1ba7b6, R18, P4 ;  /* 0x4b1ba7b63f127825 */ /* 0x000fe200020e0412 */
[----:B------:R-:W-:Y:S02]  /*8810*/  IADD3 R59, P4, PT, R16, R15, RZ ;  /* 0x0000000f103b7210 */ /* 0x000fe40007f9e0ff */
[----:B------:R-:W-:Y:S01]  /*8820*/  IADD3.X R15, P1, PT, RZ, R12, RZ, P1, !PT ;  /* 0x0000000cff0f7210 */ /* 0x000fe20000f3e4ff */
[----:B------:R-:W-:Y:S02]  /*8830*/  IMAD.X R13, RZ, RZ, RZ, P6 ;  /* 0x000000ffff0d7224 */ /* 0x000fe400030e06ff */
[----:B------:R-:W-:Y:S01]  /*8840*/  IMAD.MOV.U32 R12, RZ, RZ, R17 ;  /* 0x000000ffff0c7224 */ /* 0x000fe200078e0011 */
[----:B------:R-:W-:Y:S01]  /*8850*/  IADD3.X R50, PT, PT, RZ, RZ, R51, P1, P0 ;  /* 0x000000ffff327210 */ /* 0x000fe20000fe0433 */
[----:B------:R-:W-:Y:S01]  /*8860*/  IMAD.WIDE.U32 R46, P6, R67, R92, R6 ;  /* 0x0000005c432e7225 */ /* 0x000fe200078c0006 */
[----:B------:R-:W-:-:S03]  /*8870*/  IADD3 RZ, P0, PT, R10, R58, RZ ;  /* 0x0000003a0aff7210 */ /* 0x000fc60007f1e0ff */
[----:B------:R-:W-:Y:S01]  /*8880*/  IMAD.WIDE.U32.X R12, R63, 0x1a0111ea, R12, P4 ;  /* 0x1a0111ea3f0c7825 */ /* 0x000fe200020e040c */
[----:B------:R-:W-:Y:S02]  /*8890*/  IADD3 R6, P4, PT, R15, R52, RZ ;  /* 0x000000340f067210 */ /* 0x000fe40007f9e0ff */
[----:B------:R-:W-:Y:S01]  /*88a0*/  IADD3.X RZ, P0, PT, R11, R57, RZ, P0, !PT ;  /* 0x000000390bff7210 */ /* 0x000fe2000071e4ff */
[----:B------:R-:W-:Y:S01]  /*88b0*/  IMAD.WIDE.U32 R48, R92, R66, RZ ;  /* 0x000000425c307225 */ /* 0x000fe200078e00ff */
[----:B------:R-:W-:Y:S02]  /*88c0*/  IADD3.X R7, P4, PT, R53, R50, RZ, P4, !PT ;  /* 0x0000003235077210 */ /* 0x000fe4000279e4ff */
[----:B------:R-:W-:Y:S01]  /*88d0*/  IADD3.X R53, P5, PT, RZ, R54, RZ, P5, !PT ;  /* 0x00000036ff357210 */ /* 0x000fe20002fbe4ff */
[----:B------:R-:W-:Y:S01]  /*88e0*/  IMAD.X R51, RZ, RZ, RZ, P6 ;  /* 0x000000ffff337224 */ /* 0x000fe200030e06ff */
[----:B------:R-:W-:Y:S01]  /*88f0*/  IADD3 R15, P6, PT, R46, R49, RZ ;  /* 0x000000312e0f7210 */ /* 0x000fe20007fde0ff */
[----:B------:R-:W-:Y:S01]  /*8900*/  IMAD.WIDE.U32 R4, R2, -0x94f09dc, R4 ;  /* 0xf6b0f62402047825 */ /* 0x000fe200078e0004 */
[----:B------:R-:W-:-:S02]  /*8910*/  IADD3 RZ, P1, PT, R8, R48, RZ ;  /* 0x0000003008ff7210 */ /* 0x000fc40007f3e0ff */
[----:B------:R-:W-:Y:S01]  /*8920*/  IADD3.X R53, P4, PT, RZ, R53, RZ, P4, !PT ;  /* 0x00000035ff357210 */ /* 0x000fe2000279e4ff */
[----:B------:R-:W-:Y:S01]  /*8930*/  IMAD.IADD R56, R5, 0x1, R56 ;  /* 0x0000000105387824 */ /* 0x000fe200078e0238 */
[----:B------:R-:W-:Y:S01]  /*8940*/  IADD3.X RZ, P1, PT, R9, R15, RZ, P1, !PT ;  /* 0x0000000f09ff7210 */ /* 0x000fe20000f3e4ff */
[----:B------:R-:W-:Y:S01]  /*8950*/  IMAD.WIDE.U32 R8, R66, R92, R8 ;  /* 0x0000005c42087225 */ /* 0x000fe200078e0008 */
[----:B------:R-:W-:Y:S02]  /*8960*/  IADD3.X R55, PT, PT, RZ, RZ, R55, P4, P5 ;  /* 0x000000ffff377210 */ /* 0x000fe400027ea437 */
[----:B------:R-:W-:Y:S01]  /*8970*/  IADD3 R53, P5, PT, R53, R4, RZ ;  /* 0x0000000435357210 */ /* 0x000fe20007fbe0ff */
[----:B------:R-:W-:Y:S01]  /*8980*/  IMAD.MOV.U32 R50, RZ, RZ, R47 ;  /* 0x000000ffff327224 */ /* 0x000fe200078e002f */
[----:B------:R-:W-:Y:S01]  /*8990*/  IADD3 R48, P4, PT, R65, R8, RZ ;  /* 0x0000000841307210 */ /* 0x000fe20007f9e0ff */
[----:B------:R-:W-:Y:S01]  /*89a0*/  IMAD.IADD R15, R9, 0x1, R46 ;  /* 0x00000001090f7824 */ /* 0x000fe200078e022e */
[----:B------:R-:W-:Y:S01]  /*89b0*/  IADD3.X R8, P5, PT, R56, R55, RZ, P5, !PT ;  /* 0x0000003738087210 */ /* 0x000fe20002fbe4ff */
[----:B------:R-:W-:Y:S01]  /*89c0*/  IMAD.WIDE.U32.X R4, R67, R93, R50, P6 ;  /* 0x0000005d43047225 */ /* 0x000fe200030e0432 */
[----:B------:R-:W-:-:S02]  /*89d0*/  IADD3.X R9, P2, PT, RZ, R44, RZ, P2, !PT ;  /* 0x0000002cff097210 */ /* 0x000fc4000175e4ff */
[----:B------:R-:W-:Y:S01]  /*89e0*/  IADD3.X R49, P4, PT, R15, R62, RZ, P4, !PT ;  /* 0x0000003e0f317210 */ /* 0x000fe2000279e4ff */
[----:B------:R-:W-:Y:S01]  /*89f0*/  IMAD.WIDE.U32 R46, R2, -0xc7aed41, R10 ;  /* 0xf38512bf022e7825 */ /* 0x000fe200078e000a */
[----:B------:R-:W-:Y:S02]  /*8a00*/  IADD3.X R9, P5, PT, RZ, R9, RZ, P5, !PT ;  /* 0x00000009ff097210 */ /* 0x000fe40002fbe4ff */
[----:B------:R-:W-:Y:S01]  /*8a10*/  IADD3.X R15, P1, PT, RZ, R4, RZ, P1, !PT ;  /* 0x00000004ff0f7210 */ /* 0x000fe20000f3e4ff */
[----:B------:R-:W-:Y:S01]  /*8a20*/  IMAD.IADD R35, R47, 0x1, R42 ;  /* 0x000000012f237824 */ /* 0x000fe200078e022a */
[----:B------:R-:W-:Y:S01]  /*8a30*/  IADD3 R10, P6, PT, R41, R0, RZ ;  /* 0x00000000290a7210 */ /* 0x000fe20007fde0ff */
[----:B------:R-:W-:Y:S01]  /*8a40*/  IMAD.WIDE.U32 R42, R91, R66, RZ ;  /* 0x000000425b2a7225 */ /* 0x000fe200078e00ff */
[----:B------:R-:W-:Y:S02]  /*8a50*/  IADD3.X R44, PT, PT, RZ, RZ, R45, P5, P2 ;  /* 0x000000ffff2c7210 */ /* 0x000fe40002fe442d */
[----:B------:R-:W-:-:S02]  /*8a60*/  IADD3.X R15, P4, PT, RZ, R15, RZ, P4, !PT ;  /* 0x0000000fff0f7210 */ /* 0x000fc4000279e4ff */
[----:B------:R-:W-:Y:S01]  /*8a70*/  IADD3 R46, P2, PT, R9, R46, RZ ;  /* 0x0000002e092e7210 */ /* 0x000fe20007f5e0ff */
[----:B------:R-:W-:Y:S01]  /*8a80*/  IMAD.WIDE.U32 R42, P5, R67, R90, R42 ;  /* 0x0000005a432a7225 */ /* 0x000fe200078a002a */
[----:B------:R-:W-:Y:S02]  /*8a90*/  IADD3.X R11, P6, PT, R40, R3, RZ, P6, !PT ;  /* 0x00000003280b7210 */ /* 0x000fe400037de4ff */
[----:B------:R-:W-:Y:S01]  /*8aa0*/  IADD3.X R50, PT, PT, RZ, RZ, R5, P4, P1 ;  /* 0x000000ffff327210 */ /* 0x000fe200027e2405 */
[----:B------:R-:W-:Y:S01]  /*8ab0*/  IMAD.WIDE.U32 R40, R2, 0x434bacd7, R48 ;  /* 0x434bacd702287825 */ /* 0x000fe200078e0030 */
[----:B------:R-:W-:Y:S02]  /*8ac0*/  IADD3.X R35, P4, PT, R35, R44, RZ, P2, !PT ;  /* 0x0000002c23237210 */ /* 0x000fe4000179e4ff */
[----:B------:R-:W-:Y:S01]  /*8ad0*/  IADD3.X R3, P0, PT, RZ, R36, RZ, P0, !PT ;  /* 0x00000024ff037210 */ /* 0x000fe2000071e4ff */
[----:B------:R-:W-:Y:S01]  /*8ae0*/  IMAD.WIDE.U32 R4, R66, R90, R10 ;  /* 0x0000005a42047225 */ /* 0x000fe200078e000a */
[----:B------:R-:W-:-:S02]  /*8af0*/  IADD3 RZ, P2, PT, R48, R38, RZ ;  /* 0x0000002630ff7210 */ /* 0x000fc40007f5e0ff */
[----:B------:R-:W-:Y:S01]  /*8b00*/  IADD3.X R3, P4, PT, RZ, R3, RZ, P4, !PT ;  /* 0x00000003ff037210 */ /* 0x000fe2000279e4ff */
[----:B------:R-:W-:Y:S01]  /*8b10*/  IMAD.IADD R9, R5, 0x1, R42 ;  /* 0x0000000105097824 */ /* 0x000fe200078e022a */
[----:B------:R-:W-:Y:S01]  /*8b20*/  IADD3 R36, P1, PT, R15, R4, RZ ;  /* 0x000000040f247210 */ /* 0x000fe20007f3e0ff */
[----:B------:R-:W-:Y:S01]  /*8b30*/  IMAD.IADD R17, R41, 0x1, R34 ;  /* 0x0000000129117824 */ /* 0x000fe200078e0222 */
[----:B------:R-:W-:Y:S01]  /*8b40*/  IADD3.X R0, PT, PT, RZ, RZ, R37, P4, P0 ;  /* 0x000000ffff007210 */ /* 0x000fe200027e0425 */
[----:B------:R-:W-:Y:S01]  /*8b50*/  IMAD.WIDE.U32 R4, R90, R66, RZ ;  /* 0x000000425a047225 */ /* 0x000fe200078e00ff */
[----:B------:R-:W-:Y:S02]  /*8b60*/  IADD3 R40, P4, PT, R3, R40, RZ ;  /* 0x0000002803287210 */ /* 0x000fe40007f9e0ff */
[----:B------:R-:W-:Y:S01]  /*8b70*/  IADD3.X RZ, P2, PT, R49, R39, RZ, P2, !PT ;  /* 0x0000002731ff7210 */ /* 0x000fe2000175e4ff */
[----:B------:R-:W-:Y:S01]  /*8b80*/  IMAD.X R3, RZ, RZ, RZ, P5 ;  /* 0x000000ffff037224 */ /* 0x000fe200028e06ff */
[----:B------:R-:W-:-:S02]  /*8b90*/  IADD3.X R37, P1, PT, R9, R50, RZ, P1, !PT ;  /* 0x0000003209257210 */ /* 0x000fc40000f3e4ff */
[----:B------:R-:W-:Y:S02]  /*8ba0*/  IADD3.X R17, P4, PT, R17, R0, RZ, P4, !PT ;  /* 0x0000000011117210 */ /* 0x000fe4000279e4ff */
[----:B------:R-:W-:Y:S02]  /*8bb0*/  IADD3.X R9, P2, PT, RZ, R18, RZ, P2, !PT ;  /* 0x00000012ff097210 */ /* 0x000fe4000175e4ff */
[----:B------:R-:W-:Y:S02]  /*8bc0*/  IADD3 R15, P5, PT, R42, R5, RZ ;  /* 0x000000052a0f7210 */ /* 0x000fe40007fbe0ff */
[----:B------:R-:W-:Y:S02]  /*8bd0*/  IADD3.X R9, P4, PT, RZ, R9, RZ, P4, !PT ;  /* 0x00000009ff097210 */ /* 0x000fe4000279e4ff */
[----:B------:R-:W-:Y:S01]  /*8be0*/  IADD3 RZ, P0, PT, R10, R4, RZ ;  /* 0x000000040aff7210 */ /* 0x000fe20007f1e0ff */
[----:B------:R-:W-:Y:S01]  /*8bf0*/  IMAD.WIDE.U32 R4, R2, 0x397fe69a, R36 ;  /* 0x397fe69a02047825 */ /* 0x000fe200078e0024 */
[----:B------:R-:W-:-:S02]  /*8c00*/  IADD3.X R18, PT, PT, RZ, RZ, R19, P4, P2 ;  /* 0x000000ffff127210 */ /* 0x000fc400027e4413 */
[----:B------:R-:W-:Y:S01]  /*8c10*/  IADD3 RZ, P2, PT, R36, R14, RZ ;  /* 0x0000000e24ff7210 */ /* 0x000fe20007f5e0ff */
[----:B------:R-:W-:Y:S01]  /*8c20*/  IMAD.MOV.U32 R2, RZ, RZ, R43 ;  /* 0x000000ffff027224 */ /* 0x000fe200078e002b */
[----:B------:R-:W-:Y:S01]  /*8c30*/  IADD3 R4, P4, PT, R9, R4, RZ ;  /* 0x0000000409047210 */ /* 0x000fe20007f9e0ff */
[----:B------:R-:W-:Y:S01]  /*8c40*/  IMAD.IADD R5, R5, 0x1, R16 ;  /* 0x0000000105057824 */ /* 0x000fe200078e0210 */
[----:B------:R-:W-:Y:S01]  /*8c50*/  IADD3.X RZ, P2, PT, R37, R59, RZ, P2, !PT ;  /* 0x0000003b25ff7210 */ /* 0x000fe2000175e4ff */
[----:B------:R-:W-:Y:S01]  /*8c60*/  IMAD.WIDE.U32.X R2, R67, R91, R2, P5 ;  /* 0x0000005b43027225 */ /* 0x000fe200028e0402 */
[----:B------:R-:W-:Y:S02]  /*8c70*/  IADD3.X R9, P3, PT, RZ, RZ, RZ, P3, !PT ;  /* 0x000000ffff097210 */ /* 0x000fe40001f7e4ff */
[----:B------:R-:W-:Y:S02]  /*8c80*/  IADD3.X R10, P6, PT, RZ, RZ, RZ, P6, !PT ;  /* 0x000000ffff0a7210 */ /* 0x000fe400037de4ff */
[----:B------:R-:W-:Y:S01]  /*8c90*/  IADD3.X RZ, P0, PT, R11, R15, RZ, P0, !PT ;  /* 0x0000000f0bff7210 */ /* 0x000fe2000071e4ff */
[----:B------:R-:W-:Y:S01]  /*8ca0*/  IMAD.X R11, RZ, RZ, RZ, P3 ;  /* 0x000000ffff0b7224 */ /* 0x000fe200018e06ff */
[----:B------:R-:W-:-:S02]  /*8cb0*/  IADD3.X R5, P4, PT, R5, R18, RZ, P4, !PT ;  /* 0x0000001205057210 */ /* 0x000fc4000279e4ff */
[----:B------:R-:W-:Y:S02]  /*8cc0*/  IADD3.X R0, P2, PT, RZ, R12, RZ, P2, !PT ;  /* 0x0000000cff007210 */ /* 0x000fe4000175e4ff */
[----:B------:R-:W-:Y:S02]  /*8cd0*/  IADD3 R10, P5, PT, R10, R9, RZ ;  /* 0x000000090a0a7210 */ /* 0x000fe40007fbe0ff */
[----:B------:R-:W-:Y:S02]  /*8ce0*/  IADD3.X R9, P0, PT, RZ, R2, RZ, P0, !PT ;  /* 0x00000002ff097210 */ /* 0x000fe4000071e4ff */
[----:B------:R-:W-:-:S03]  /*8cf0*/  IADD3.X R0, P4, PT, RZ, R0, RZ, P4, !PT ;  /* 0x00000000ff007210 */ /* 0x000fc6000279e4ff */
[----:B------:R-:W-:Y:S01]  /*8d00*/  IMAD.X R3, RZ, RZ, R3, P0 ;  /* 0x000000ffff037224 */ /* 0x000fe200000e0603 */
[----:B------:R-:W-:Y:S02]  /*8d10*/  IADD3.X R0, P1, P0, R0, R10, R9, !PT, P1 ;  /* 0x0000000a00007210 */ /* 0x000fe40007822409 */
[----:B------:R-:W-:Y:S02]  /*8d20*/  IADD3.X R2, PT, PT, RZ, RZ, R13, P4, P2 ;  /* 0x000000ffff027210 */ /* 0x000fe400027e440d */
[----:B------:R-:W-:-:S04]  /*8d30*/  IADD3.X R9, PT, PT, R11, RZ, RZ, P5, P6 ;  /* 0x000000ff0b097210 */ /* 0x000fc80002fec4ff */
[----:B------:R-:W-:Y:S02]  /*8d40*/  IADD3.X R2, PT, PT, R2, R9, R3, P1, P0 ;  /* 0x0000000902027210 */ /* 0x000fe40000fe0403 */
[----:B------:R-:W-:-:S04]  /*8d50*/  ISETP.GT.U32.AND P0, PT, R0, 0x397fe69a, PT ;  /* 0x397fe69a0000780c */ /* 0x000fc80003f04070 */
[----:B------:R-:W-:-:S13]  /*8d60*/  ISETP.GT.U32.AND.EX P0, PT, R2, 0x1a0111ea, PT, P0 ;  /* 0x1a0111ea0200780c */ /* 0x000fda0003f04100 */
[----:B------:R-:W-:Y:S05]  /*8d70*/  @P0 BRA `(.L_x_23) ;  /* 0x0000000000f80947 */ /* 0x000fea0003800000 */
[----:B------:R-:W-:Y:S01]  /*8d80*/  ISETP.NE.U32.AND P0, PT, R0, 0x397fe69a, PT ;  /* 0x397fe69a0000780c */ /* 0x000fe20003f05070 */
[----:B------:R-:W-:Y:S02]  /*8d90*/  IMAD.MOV.U32 R9, RZ, RZ, R0 ;  /* 0x000000ffff097224 */ /* 0x000fe400078e0000 */
[----:B------:R-:W-:Y:S01]  /*8da0*/  IMAD.MOV.U32 R10, RZ, RZ, R2 ;  /* 0x000000ffff0a7224 */ /* 0x000fe200078e0002 */
[----:B------:R-:W-:Y:S01]  /*8db0*/  ISETP.NE.AND.EX P0, PT, R2, 0x1a0111ea, PT, P0 ;  /* 0x1a0111ea0200780c */ /* 0x000fe20003f05300 */
[----:B------:R-:W-:Y:S02]  /*8dc0*/  IMAD.MOV.U32 R11, RZ, RZ, R4 ;  /* 0x000000ffff0b7224 */ /* 0x000fe400078e0004 */
[----:B------:R-:W-:Y:S02]  /*8dd0*/  IMAD.MOV.U32 R12, RZ, RZ, R5 ;  /* 0x000000ffff0c7224 */ /* 0x000fe400078e0005 */
[----:B------:R-:W-:Y:S02]  /*8de0*/  IMAD.MOV.U32 R13, RZ, RZ, R40 ;  /* 0x000000ffff0d7224 */ /* 0x000fe400078e0028 */
[----:B------:R-:W-:-:S02]  /*8df0*/  IMAD.MOV.U32 R14, RZ, RZ, R17 ;  /* 0x000000ffff0e7224 */ /* 0x000fc400078e0011 */
[----:B------:R-:W-:Y:S02]  /*8e00*/  IMAD.MOV.U32 R15, RZ, RZ, R46 ;  /* 0x000000ffff0f7224 */ /* 0x000fe400078e002e */
[----:B------:R-:W-:Y:S02]  /*8e10*/  IMAD.MOV.U32 R16, RZ, RZ, R35 ;  /* 0x000000ffff107224 */ /* 0x000fe400078e0023 */
[----:B------:R-:W-:Y:S05]  /*8e20*/  @P0 BREAK.RELIABLE B4 ;  /* 0x0000000000040942 */ /* 0x000fea0003800100 */
[----:B------:R-:W-:Y:S05]  /*8e30*/  @P0 BRA `(.L_x_24) ;  /* 0x0000000000fc0947 */ /* 0x000fea0003800000 */
[----:B------:R-:W-:-:S04]  /*8e40*/  ISETP.GT.U32.AND P0, PT, R4, 0x434bacd7, PT ;  /* 0x434bacd70400780c */ /* 0x000fc80003f04070 */
[----:B------:R-:W-:-:S13]  /*8e50*/  ISETP.GT.U32.AND.EX P0, PT, R5, 0x4b1ba7b6, PT, P0 ;  /* 0x4b1ba7b60500780c */ /* 0x000fda0003f04100 */
[----:B------:R-:W-:Y:S05]  /*8e60*/  @P0 BRA `(.L_x_23) ;  /* 0x0000000000bc0947 */ /* 0x000fea0003800000 */
[----:B------:R-:W-:Y:S01]  /*8e70*/  ISETP.NE.U32.AND P0, PT, R4, 0x434bacd7, PT ;  /* 0x434bacd70400780c */ /* 0x000fe20003f05070 */
[----:B------:R-:W-:Y:S02]  /*8e80*/  IMAD.MOV.U32 R9, RZ, RZ, 0x397fe69a ;  /* 0x397fe69aff097424 */ /* 0x000fe400078e00ff */
[----:B------:R-:W-:Y:S01]  /*8e90*/  IMAD.MOV.U32 R10, RZ, RZ, 0x1a0111ea ;  /* 0x1a0111eaff0a7424 */ /* 0x000fe200078e00ff */
        /* <DEDUP_REMOVED lines=9> */
[----:B------:R-:W-:-:S04]  /*8f30*/  ISETP.GT.U32.AND P0, PT, R40, -0xc7aed41, PT ;  /* 0xf38512bf2800780c */ /* 0x000fc80003f04070 */
[----:B------:R-:W-:-:S13]  /*8f40*/  ISETP.GT.U32.AND.EX P0, PT, R17, 0x64774b84, PT, P0 ;  /* 0x64774b841100780c */ /* 0x000fda0003f04100 */
[----:B------:R-:W-:Y:S05]  /*8f50*/  @P0 BRA `(.L_x_23) ;  /* 0x0000000000800947 */ /* 0x000fea0003800000 */
[----:B------:R-:W-:Y:S01]  /*8f60*/  ISETP.NE.U32.AND P0, PT, R40, -0xc7aed41, PT ;  /* 0xf38512bf2800780c */ /* 0x000fe20003f05070 */
[----:B------:R-:W-:Y:S02]  /*8f70*/  IMAD.MOV.U32 R11, RZ, RZ, 0x434bacd7 ;  /* 0x434bacd7ff0b7424 */ /* 0x000fe400078e00ff */
[----:B------:R-:W-:Y:S01]  /*8f80*/  IMAD.MOV.U32 R12, RZ, RZ, 0x4b1ba7b6 ;  /* 0x4b1ba7b6ff0c7424 */ /* 0x000fe200078e00ff */
[----:B------:R-:W-:Y:S01]  /*8f90*/  ISETP.NE.AND.EX P0, PT, R17, 0x64774b84, PT, P0 ;  /* 0x64774b841100780c */ /* 0x000fe20003f05300 */
[----:B------:R-:W-:Y:S02]  /*8fa0*/  IMAD.MOV.U32 R13, RZ, RZ, R40 ;  /* 0x000000ffff0d7224 */ /* 0x000fe400078e0028 */
[----:B------:R-:W-:Y:S02]  /*8fb0*/  IMAD.MOV.U32 R14, RZ, RZ, R17 ;  /* 0x000000ffff0e7224 */ /* 0x000fe400078e0011 */
[----:B------:R-:W-:Y:S02]  /*8fc0*/  IMAD.MOV.U32 R15, RZ, RZ, R46 ;  /* 0x000000ffff0f7224 */ /* 0x000fe400078e002e */
[----:B------:R-:W-:-:S06]  /*8fd0*/  IMAD.MOV.U32 R16, RZ, RZ, R35 ;  /* 0x000000ffff107224 */ /* 0x000fcc00078e0023 */
[----:B------:R-:W-:Y:S05]  /*8fe0*/  @P0 BREAK.RELIABLE B4 ;  /* 0x0000000000040942 */ /* 0x000fea0003800100 */
[----:B------:R-:W-:Y:S05]  /*8ff0*/  @P0 BRA `(.L_x_24) ;  /* 0x00000000008c0947 */ /* 0x000fea0003800000 */
[----:B------:R-:W-:-:S04]  /*9000*/  ISETP.GT.U32.AND P0, PT, R46, -0x94f09dc, PT ;  /* 0xf6b0f6242e00780c */ /* 0x000fc80003f04070 */
[----:B------:R-:W-:-:S13]  /*9010*/  ISETP.GT.U32.AND.EX P0, PT, R35, 0x6730d2a0, PT, P0 ;  /* 0x6730d2a02300780c */ /* 0x000fda0003f04100 */
[----:B------:R-:W-:Y:S05]  /*9020*/  @P0 BRA `(.L_x_23) ;  /* 0x00000000004c0947 */ /* 0x000fea0003800000 */
[----:B------:R-:W-:Y:S01]  /*9030*/  ISETP.NE.U32.AND P0, PT, R46, -0x94f09dc, PT ;  /* 0xf6b0f6242e00780c */ /* 0x000fe20003f05070 */
[----:B------:R-:W-:Y:S02]  /*9040*/  IMAD.MOV.U32 R13, RZ, RZ, -0xc7aed41 ;  /* 0xf38512bfff0d7424 */ /* 0x000fe400078e00ff */
[----:B------:R-:W-:Y:S01]  /*9050*/  IMAD.MOV.U32 R14, RZ, RZ, 0x64774b84 ;  /* 0x64774b84ff0e7424 */ /* 0x000fe200078e00ff */
[----:B------:R-:W-:Y:S01]  /*9060*/  ISETP.NE.AND.EX P0, PT, R35, 0x6730d2a0, PT, P0 ;  /* 0x6730d2a02300780c */ /* 0x000fe20003f05300 */
[----:B------:R-:W-:Y:S02]  /*9070*/  IMAD.MOV.U32 R15, RZ, RZ, R46 ;  /* 0x000000ffff0f7224 */ /* 0x000fe400078e002e */
[----:B------:R-:W-:-:S10]  /*9080*/  IMAD.MOV.U32 R16, RZ, RZ, R35 ;  /* 0x000000ffff107224 */ /* 0x000fd400078e0023 */
[----:B------:R-:W-:Y:S05]  /*9090*/  @P0 BREAK.RELIABLE B4 ;  /* 0x0000000000040942 */ /* 0x000fea0003800100 */
[----:B------:R-:W-:Y:S05]  /*90a0*/  @P0 BRA `(.L_x_24) ;  /* 0x0000000000600947 */ /* 0x000fea0003800000 */
[----:B------:R-:W-:-:S04]  /*90b0*/  ISETP.GT.U32.AND P0, PT, R53, -0x4eac0001, PT ;  /* 0xb153ffff3500780c */ /* 0x000fc80003f04070 */
[----:B------:R-:W-:-:S13]  /*90c0*/  ISETP.GT.U32.AND.EX P0, PT, R8, 0x1eabfffe, PT, P0 ;  /* 0x1eabfffe0800780c */ /* 0x000fda0003f04100 */
[----:B------:R-:W-:Y:S05]  /*90d0*/  @P0 BRA `(.L_x_23) ;  /* 0x0000000000200947 */ /* 0x000fea0003800000 */
[----:B------:R-:W-:Y:S01]  /*90e0*/  ISETP.GE.U32.AND P0, PT, R6, -0x5555, PT ;  /* 0xffffaaab0600780c */ /* 0x000fe20003f06070 */
[----:B------:R-:W-:Y:S01]  /*90f0*/  IMAD.MOV.U32 R15, RZ, RZ, -0x94f09dc ;  /* 0xf6b0f624ff0f7424 */ /* 0x000fe200078e00ff */
[----:B------:R-:W-:Y:S01]  /*9100*/  ISETP.NE.U32.AND P1, PT, R53, -0x4eac0001, PT ;  /* 0xb153ffff3500780c */ /* 0x000fe20003f25070 */
[----:B------:R-:W-:Y:S01]  /*9110*/  IMAD.MOV.U32 R16, RZ, RZ, 0x6730d2a0 ;  /* 0x6730d2a0ff107424 */ /* 0x000fe200078e00ff */
[----:B------:R-:W-:-:S04]  /*9120*/  ISETP.GE.U32.AND.EX P0, PT, R7, -0x46010001, PT, P0 ;  /* 0xb9feffff0700780c */ /* 0x000fc80003f06100 */
[----:B------:R-:W-:-:S13]  /*9130*/  ISETP.NE.OR.EX P0, PT, R8, 0x1eabfffe, !P0, P1 ;  /* 0x1eabfffe0800780c */ /* 0x000fda0004705710 */
[----:B------:R-:W-:Y:S05]  /*9140*/  @P0 BREAK.RELIABLE B4 ;  /* 0x0000000000040942 */ /* 0x000fea0003800100 */
[----:B------:R-:W-:Y:S05]  /*9150*/  @P0 BRA `(.L_x_24) ;  /* 0x0000000000340947 */ /* 0x000fea0003800000 */
.L_x_23:
[----:B------:R-:W-:Y:S05]  /*9160*/  BSYNC.RELIABLE B4 ;  /* 0x0000000000047941 */ /* 0x000fea0003800100 */
.L_x_22:
[----:B------:R-:W-:-:S04]  /*9170*/  IADD3 R6, P0, PT, R6, 0x5555, RZ ;  /* 0x0000555506067810 */ /* 0x000fc80007f1e0ff */
[----:B------:R-:W-:-:S04]  /*9180*/  IADD3.X R7, P0, PT, R7, 0x46010000, RZ, P0, !PT ;  /* 0x4601000007077810 */ /* 0x000fc8000071e4ff */
[----:B------:R-:W-:-:S04]  /*9190*/  IADD3.X R53, P0, PT, R53, 0x4eac0000, RZ, P0, !PT ;  /* 0x4eac000035357810 */ /* 0x000fc8000071e4ff */
[----:B------:R-:W-:-:S04]  /*91a0*/  IADD3.X R8, P0, PT, R8, -0x1eabffff, RZ, P0, !PT ;  /* 0xe154000108087810 */ /* 0x000fc8000071e4ff */
[----:B------:R-:W-:-:S04]  /*91b0*/  IADD3.X R15, P0, PT, R46, 0x94f09db, RZ, P0, !PT ;  /* 0x094f09db2e0f7810 */ /* 0x000fc8000071e4ff */
[----:B------:R-:W-:-:S04]  /*91c0*/  IADD3.X R16, P0, PT, R35, -0x6730d2a1, RZ, P0, !PT ;  /* 0x98cf2d5f23107810 */ /* 0x000fc8000071e4ff */
[----:B------:R-:W-:-:S04]  /*91d0*/  IADD3.X R13, P0, PT, R40, 0xc7aed40, RZ, P0, !PT ;  /* 0x0c7aed40280d7810 */ /* 0x000fc8000071e4ff */
[----:B------:R-:W-:-:S04]  /*91e0*/  IADD3.X R14, P0, PT, R17, -0x64774b85, RZ, P0, !PT ;  /* 0x9b88b47b110e7810 */ /* 0x000fc8000071e4ff */
[----:B------:R-:W-:-:S04]  /*91f0*/  IADD3.X R11, P0, PT, R4, -0x434bacd8, RZ, P0, !PT ;  /* 0xbcb45328040b7810 */ /* 0x000fc8000071e4ff */
[----:B------:R-:W-:-:S04]  /*9200*/  IADD3.X R12, P0, PT, R5, -0x4b1ba7b7, RZ, P0, !PT ;  /* 0xb4e45849050c7810 */ /* 0x000fc8000071e4ff */
[----:B------:R-:W-:-:S04]  /*9210*/  IADD3.X R9, P0, PT, R0, -0x397fe69b, RZ, P0, !PT ;  /* 0xc680196500097810 */ /* 0x000fc8000071e4ff */
[----:B------:R-:W-:-:S09]  /*9220*/  IADD3.X R10, PT, PT, R2, -0x1a0111eb, RZ, P0, !PT ;  /* 0xe5feee15020a7810 */ /* 0x000fd200007fe4ff */
.L_x_24:
[----:B------:R-:W-:Y:S05]  /*9230*/  BSYNC.RECONVERGENT B3 ;  /* 0x0000000000037941 */ /* 0x000fea0003800200 */
.L_x_21:
[----:B------:R-:W-:Y:S01]  /*9240*/  IADD3 R0, P0, PT, R88, R100, RZ ;  /* 0x0000006458007210 */ /* 0x000fe20007f1e0ff */
[----:B------:R-:W-:Y:S04]  /*9250*/  BSSY.RECONVERGENT B3, `(.L_x_25) ;  /* 0x0000071000037945 */ /* 0x000fe80003800200 */
[----:B------:R-:W-:Y:S01]  /*9260*/  BSSY.RELIABLE B4, `(.L_x_26) ;  /* 0x0000063000047945 */ /* 0x000fe20003800100 */
[----:B------:R-:W-:-:S04]  /*9270*/  IADD3.X R2, P0, PT, R89, R101, RZ, P0, !PT ;  /* 0x0000006559027210 */ /* 0x000fc8000071e4ff */
        /* <DEDUP_REMOVED lines=9> */
[----:B------:R-:W-:Y:S01]  /*9310*/  ISETP.GT.U32.AND P1, PT, R227, 0x397fe69a, PT ;  /* 0x397fe69ae300780c */ /* 0x000fe20003f24070 */
[----:B------:R-:W-:Y:S01]  /*9320*/  IMAD.X R226, R67, 0x1, R91, P0 ;  /* 0x0000000143e27824 */ /* 0x000fe200000e065b */
[----:B------:R0:W-:Y:S04]  /*9330*/  STL [R1+0x20], R227 ;  /* 0x000020e301007387 */ /* 0x0001e80000100800 */
[----:B------:R0:W-:Y:S01]  /*9340*/  STL [R1+0x24], R226 ;  /* 0x000024e201007387 */ /* 0x0001e20000100800 */
[----:B------:R-:W-:-:S13]  /*9350*/  ISETP.GT.U32.AND.EX P0, PT, R226, 0x1a0111ea, PT, P1 ;  /* 0x1a0111eae200780c */ /* 0x000fda0003f04110 */
[----:B0-----:R-:W-:Y:S05]  /*9360*/  @P0 BRA `(.L_x_27) ;  /* 0x0000000400480947 */ /* 0x001fea0003800000 */
        /* <DEDUP_REMOVED lines=11> */
[----:B------:R-:W-:Y:S02]  /*9420*/  IMAD.MOV.U32 R39, RZ, RZ, R243 ;  /* 0x000000ffff277224 */ /* 0x000fe400078e00f3 */
[----:B------:R-:W-:-:S02]  /*9430*/  IMAD.MOV.U32 R52, RZ, RZ, R252 ;  /* 0x000000ffff347224 */ /* 0x000fc400078e00fc */
[----:B------:R-:W-:Y:S02]  /*9440*/  IMAD.MOV.U32 R18, RZ, RZ, R227 ;  /* 0x000000ffff127224 */ /* 0x000fe400078e00e3 */
[----:B------:R-:W-:Y:S01]  /*9450*/  IMAD.MOV.U32 R17, RZ, RZ, R226 ;  /* 0x000000ffff117224 */ /* 0x000fe200078e00e2 */
[----:B------:R-:W-:Y:S06]  /*9460*/  @P1 BRA `(.L_x_28) ;  /* 0x00000004003c1947 */ /* 0x000fec0003800000 */
        /* <DEDUP_REMOVED lines=34> */
[----:B------:R-:W-:Y:S01]  /*9690*/  IMAD.MOV.U32 R41, RZ, RZ, R224 ;  /* 0x000000ffff297224 */ /* 0x000fe200078e00e0 */
[----:B------:R-:W-:Y:S06]  /*96a0*/  @P1 BRA `(.L_x_28) ;  /* 0x0000000000ac1947 */ /* 0x000fec0003800000 */
        /* <DEDUP_REMOVED lines=22> */
[----:B------:R-:W-:Y:S01]  /*9810*/  ISETP.GE.U32.AND.EX P1, PT, R2, -0x46010001, PT, P1 ;  /* 0xb9feffff0200780c */ /* 0x000fe20003f26110 */
[----:B------:R-:W-:Y:S02]  /*9820*/  IMAD.MOV.U32 R128, RZ, RZ, R0 ;  /* 0x000000ffff807224 */ /* 0x000fe400078e0000 */
[----:B------:R-:W-:Y:S01]  /*9830*/  IMAD.MOV.U32 R193, RZ, RZ, R2 ;  /* 0x000000ffffc17224 */ /* 0x000fe200078e0002 */
[----:B------:R-:W-:Y:S01]  /*9840*/  ISETP.NE.OR.EX P1, PT, R4, 0x1eabfffe, !P1, P2 ;  /* 0x1eabfffe0400780c */ /* 0x000fe20004f25720 */
[----:B------:R-:W-:Y:S02]  /*9850*/  IMAD.MOV.U32 R47, RZ, RZ, R3 ;  /* 0x000000ffff2f7224 */ /* 0x000fe400078e0003 */
[----:B------:R-:W-:-:S10]  /*9860*/  IMAD.MOV.U32 R42, RZ, RZ, R4 ;  /* 0x000000ffff2a7224 */ /* 0x000fd400078e0004 */
[----:B------:R-:W-:Y:S05]  /*9870*/  @P1 BREAK.RELIABLE B4 ;  /* 0x0000000000041942 */ /* 0x000fea0003800100 */
[----:B------:R-:W-:Y:S05]  /*9880*/  @P1 BRA `(.L_x_28) ;  /* 0x0000000000341947 */ /* 0x000fea0003800000 */
.L_x_27:
[----:B------:R-:W-:Y:S05]  /*9890*/  BSYNC.RELIABLE B4 ;  /* 0x0000000000047941 */ /* 0x000fea0003800100 */
.L_x_26:
        /* <DEDUP_REMOVED lines=12> */
.L_x_28:
[----:B------:R-:W-:Y:S05]  /*9960*/  BSYNC.RECONVERGENT B3 ;  /* 0x0000000000037941 */ /* 0x000fea0003800200 */
.L_x_25:
[----:B------:R-:W-:Y:S01]  /*9970*/  IADD3 R40, P1, PT, -R88, R100, RZ ;  /* 0x0000006458287210 */ /* 0x000fe20007f3e1ff */
[----:B------:R-:W-:Y:S01]  /*9980*/  BSSY.RECONVERGENT B3, `(.L_x_29) ;  /* 0x000003d000037945 */ /* 0x000fe20003800200 */
[----:B------:R-:W-:Y:S02]  /*9990*/  ISETP.GT.U32.AND P2, PT, R90, R66, PT ;  /* 0x000000425a00720c */ /* 0x000fe40003f44070 */
[----:B------:R-:W-:-:S04]  /*99a0*/  IADD3.X R204, P1, PT, ~R89, R101, RZ, P1, !PT ;  /* 0x0000006559cc7210 */ /* 0x000fc80000f3e5ff */
[----:B------:R-:W-:-:S04]  /*99b0*/  IADD3.X R46, P1, PT, ~R74, R98, RZ, P1, !PT ;  /* 0x000000624a2e7210 */ /* 0x000fc80000f3e5ff */
[----:B------:R-:W-:-:S04]  /*99c0*/  IADD3.X R215, P1, PT, ~R75, R99, RZ, P1, !PT ;  /* 0x000000634bd77210 */ /* 0x000fc80000f3e5ff */
[----:B------:R-:W-:-:S04]  /*99d0*/  IADD3.X R45, P1, PT, ~R72, R96, RZ, P1, !PT ;  /* 0x00000060482d7210 */ /* 0x000fc80000f3e5ff */
[----:B------:R-:W-:-:S04]  /*99e0*/  IADD3.X R38, P1, PT, ~R73, R97, RZ, P1, !PT ;  /* 0x0000006149267210 */ /* 0x000fc80000f3e5ff */
[----:B------:R-:W-:-:S04]  /*99f0*/  IADD3.X R37, P1, PT, ~R70, R94, RZ, P1, !PT ;  /* 0x0000005e46257210 */ /* 0x000fc80000f3e5ff */
[----:B------:R-:W-:-:S04]  /*9a00*/  IADD3.X R43, P1, PT, ~R71, R95, RZ, P1, !PT ;  /* 0x0000005f472b7210 */ /* 0x000fc80000f3e5ff */
[----:B------:R-:W-:-:S04]  /*9a10*/  IADD3.X R19, P1, PT, ~R68, R92, RZ, P1, !PT ;  /* 0x0000005c44137210 */ /* 0x000fc80000f3e5ff */
[----:B------:R-:W-:Y:S02]  /*9a20*/  IADD3.X R44, P3, PT, ~R69, R93, RZ, P1, !PT ;  /* 0x0000005d452c7210 */ /* 0x000fe40000f7e5ff */
[----:B------:R-:W-:Y:S02]  /*9a30*/  ISETP.GT.U32.AND.EX P1, PT, R91, R67, PT, P2 ;  /* 0x000000435b00720c */ /* 0x000fe40003f24120 */
[----:B------:R-:W-:-:S05]  /*9a40*/  IADD3.X R34, P2, PT, ~R66, R90, RZ, P3, !PT ;  /* 0x0000005a42227210 */ /* 0x000fca0001f5e5ff */
[----:B------:R-:W-:-:S06]  /*9a50*/  IMAD.X R35, R91, 0x1, ~R67, P2 ;  /* 0x000000015b237824 */ /* 0x000fcc00010e0e43 */
[----:B------:R-:W-:Y:S05]  /*9a60*/  @P1 BRA `(.L_x_30) ;  /* 0x0000000000b81947 */ /* 0x000fea0003800000 */
[----:B------:R-:W-:Y:S01]  /*9a70*/  ISETP.GE.U32.AND P1, PT, R90, R66, PT ;  /* 0x000000425a00720c */ /* 0x000fe20003f26070 */
[----:B------:R-:W-:Y:S03]  /*9a80*/  BSSY.RELIABLE B4, `(.L_x_31) ;  /* 0x0000020000047945 */ /* 0x000fe60003800100 */
[----:B------:R-:W-:-:S13]  /*9a90*/  ISETP.GE.U32.AND.EX P1, PT, R91, R67, PT, P1 ;  /* 0x000000435b00720c */ /* 0x000fda0003f26110 */
[----:B------:R-:W-:Y:S05]  /*9aa0*/  @!P1 BRA `(.L_x_32) ;  /* 0x0000000000749947 */ /* 0x000fea0003800000 */
[----:B------:R-:W-:-:S04]  /*9ab0*/  ISETP.GT.U32.AND P1, PT, R92, R68, PT ;  /* 0x000000445c00720c */ /* 0x000fc80003f24070 */
[----:B------:R-:W-:-:S13]  /*9ac0*/  ISETP.GT.U32.AND.EX P1, PT, R93, R69, PT, P1 ;  /* 0x000000455d00720c */ /* 0x000fda0003f24110 */
[----:B------:R-:W-:Y:S05]  /*9ad0*/  @P1 BREAK.RELIABLE B4 ;  /* 0x0000000000041942 */ /* 0x000fea0003800100 */
[----:B------:R-:W-:Y:S05]  /*9ae0*/  @P1 BRA `(.L_x_30) ;  /* 0x0000000000981947 */ /* 0x000fea0003800000 */
[----:B------:R-:W-:-:S04]  /*9af0*/  ISETP.GE.U32.AND P1, PT, R92, R68, PT ;  /* 0x000000445c00720c */ /* 0x000fc80003f26070 */
        /* <DEDUP_REMOVED lines=13> */
[----:B------:R-:W-:Y:S02]  /*9bd0*/  ISETP.GE.U32.AND P4, PT, R100, R88, PT ;  /* 0x000000586400720c */ /* 0x000fe40003f86070 */
[CC--:B------:R-:W-:Y:S02]  /*9be0*/  ISETP.LT.U32.AND P1, PT, R98.reuse, R74.reuse, PT ;  /* 0x0000004a6200720c */ /* 0x0c0fe40003f21070 */
[----:B------:R-:W-:Y:S02]  /*9bf0*/  ISETP.GT.U32.AND P3, PT, R98, R74, PT ;  /* 0x0000004a6200720c */ /* 0x000fe40003f64070 */
[----:B------:R-:W-:Y:S02]  /*9c00*/  ISETP.GE.U32.AND P2, PT, R96, R72, PT ;  /* 0x000000486000720c */ /* 0x000fe40003f46070 */
[----:B------:R-:W-:Y:S02]  /*9c10*/  ISETP.GE.U32.AND.EX P4, PT, R101, R89, PT, P4 ;  /* 0x000000596500720c */ /* 0x000fe40003f86140 */
[----:B------:R-:W-:-:S02]  /*9c20*/  ISETP.GT.U32.AND.EX P3, PT, R99, R75, PT, P3 ;  /* 0x0000004b6300720c */ /* 0x000fc40003f64130 */
[----:B------:R-:W-:Y:S02]  /*9c30*/  ISETP.GE.U32.AND.EX P2, PT, R97, R73, PT, P2 ;  /* 0x000000496100720c */ /* 0x000fe40003f46120 */
[----:B------:R-:W-:-:S04]  /*9c40*/  ISETP.LT.U32.OR.EX P1, PT, R99, R75, !P4, P1 ;  /* 0x0000004b6300720c */ /* 0x000fc80006721510 */
[----:B------:R-:W-:-:S13]  /*9c50*/  PLOP3.LUT P1, PT, P2, P3, P1, 0xd0, 0x0 ;  /* 0x000000000000781c */ /* 0x000fda0001727a10 */
[----:B------:R-:W-:Y:S05]  /*9c60*/  @P1 BREAK.RELIABLE B4 ;  /* 0x0000000000041942 */ /* 0x000fea0003800100 */
[----:B------:R-:W-:Y:S05]  /*9c70*/  @P1 BRA `(.L_x_30) ;  /* 0x0000000000341947 */ /* 0x000fea0003800000 */
.L_x_32:
[----:B------:R-:W-:Y:S05]  /*9c80*/  BSYNC.RELIABLE B4 ;  /* 0x0000000000047941 */ /* 0x000fea0003800100 */
.L_x_31:
[----:B------:R-:W-:-:S04]  /*9c90*/  IADD3 R40, P1, PT, R40, -0x5555, RZ ;  /* 0xffffaaab28287810 */ /* 0x000fc80007f3e0ff */
[----:B------:R-:W-:-:S04]  /*9ca0*/  IADD3.X R204, P1, PT, R204, -0x46010001, RZ, P1, !PT ;  /* 0xb9feffffcccc7810 */ /* 0x000fc80000f3e4ff */
[----:B------:R-:W-:-:S04]  /*9cb0*/  IADD3.X R46, P1, PT, R46, -0x4eac0001, RZ, P1, !PT ;  /* 0xb153ffff2e2e7810 */ /* 0x000fc80000f3e4ff */
[----:B------:R-:W-:-:S04]  /*9cc0*/  IADD3.X R215, P1, PT, R215, 0x1eabfffe, RZ, P1, !PT ;  /* 0x1eabfffed7d77810 */ /* 0x000fc80000f3e4ff */
[----:B------:R-:W-:-:S04]  /*9cd0*/  IADD3.X R45, P1, PT, R45, -0x94f09dc, RZ, P1, !PT ;  /* 0xf6b0f6242d2d7810 */ /* 0x000fc80000f3e4ff */
[----:B------:R-:W-:-:S04]  /*9ce0*/  IADD3.X R38, P1, PT, R38, 0x6730d2a0, RZ, P1, !PT ;  /* 0x6730d2a026267810 */ /* 0x000fc80000f3e4ff */
[----:B------:R-:W-:-:S04]  /*9cf0*/  IADD3.X R37, P1, PT, R37, -0xc7aed41, RZ, P1, !PT ;  /* 0xf38512bf25257810 */ /* 0x000fc80000f3e4ff */
[----:B------:R-:W-:-:S04]  /*9d00*/  IADD3.X R43, P1, PT, R43, 0x64774b84, RZ, P1, !PT ;  /* 0x64774b842b2b7810 */ /* 0x000fc80000f3e4ff */
[----:B------:R-:W-:-:S04]  /*9d10*/  IADD3.X R19, P1, PT, R19, 0x434bacd7, RZ, P1, !PT ;  /* 0x434bacd713137810 */ /* 0x000fc80000f3e4ff */
[----:B------:R-:W-:-:S04]  /*9d20*/  IADD3.X R44, P1, PT, R44, 0x4b1ba7b6, RZ, P1, !PT ;  /* 0x4b1ba7b62c2c7810 */ /* 0x000fc80000f3e4ff */
[----:B------:R-:W-:-:S04]  /*9d30*/  IADD3.X R34, P1, PT, R34, 0x397fe69a, RZ, P1, !PT ;  /* 0x397fe69a22227810 */ /* 0x000fc80000f3e4ff */
[----:B------:R-:W-:-:S09]  /*9d40*/  IADD3.X R35, PT, PT, R35, 0x1a0111ea, RZ, P1, !PT ;  /* 0x1a0111ea23237810 */ /* 0x000fd20000ffe4ff */
.L_x_30:
[----:B------:R-:W-:Y:S05]  /*9d50*/  BSYNC.RECONVERGENT B3 ;  /* 0x0000000000037941 */ /* 0x000fea0003800200 */
.L_x_29:
[-C--:B------:R-:W-:Y:S01]  /*9d60*/  IMAD.WIDE.U32 R50, R204, R128.reuse, RZ ;  /* 0x00000080cc327225 */ /* 0x080fe200078e00ff */
[----:B------:R-:W-:Y:S04]  /*9d70*/  BSSY.RECONVERGENT B3, `(.L_x_33) ;  /* 0x0000507000037945 */ /* 0x000fe80003800200 */
[----:B------:R-:W-:Y:S01]  /*9d80*/  BSSY.RELIABLE B4, `(.L_x_34) ;  /* 0x00004f9000047945 */ /* 0x000fe20003800100 */
[----:B------:R-:W-:-:S04]  /*9d90*/  IMAD.WIDE.U32 R184, R40, R128, RZ ;  /* 0x0000008028b87225 */ /* 0x000fc800078e00ff */
[----:B------:R-:W-:-:S04]  /*9da0*/  IMAD.WIDE.U32 R54, P1, R193, R40, R50 ;  /* 0x00000028c1367225 */ /* 0x000fc80007820032 */
[----:B------:R-:W-:Y:S01]  /*9db0*/  IMAD.WIDE.U32 R56, R215, R128, RZ ;  /* 0x00000080d7387225 */ /* 0x000fe200078e00ff */
[----:B------:R-:W-:-:S03]  /*9dc0*/  IADD3 R185, P3, PT, R185, R54, RZ ;  /* 0x00000036b9b97210 */ /* 0x000fc60007f7e0ff */
[----:B------:R-:W-:Y:S01]  /*9dd0*/  IMAD.X R51, RZ, RZ, RZ, P1 ;  /* 0x000000ffff337224 */ /* 0x000fe200008e06ff */
[----:B------:R-:W-:Y:S01]  /*9de0*/  IADD3 RZ, P1, PT, RZ, R184, RZ ;  /* 0x000000b8ffff7210 */ /* 0x000fe20007f3e0ff */
[----:B------:R-:W-:Y:S02]  /*9df0*/  IMAD.MOV.U32 R50, RZ, RZ, R55 ;  /* 0x000000ffff327224 */ /* 0x000fe400078e0037 */
[----:B------:R-:W-:Y:S01]  /*9e00*/  IMAD.WIDE.U32 R56, P2, R193, R46, R56 ;  /* 0x0000002ec1387225 */ /* 0x000fe20007840038 */
[----:B------:R-:W-:-:S03]  /*9e10*/  IADD3.X RZ, P1, PT, RZ, R185, RZ, P1, !PT ;  /* 0x000000b9ffff7210 */ /* 0x000fc60000f3e4ff */
[----:B------:R-:W-:-:S04]  /*9e20*/  IMAD.WIDE.U32 R58, R46, R128, RZ ;  /* 0x000000802e3a7225 */ /* 0x000fc800078e00ff */
[----:B------:R-:W-:Y:S01]  /*9e30*/  IMAD.WIDE.U32 R62, R38, R128, RZ ;  /* 0x00000080263e7225 */ /* 0x000fe200078e00ff */
[----:B------:R-:W-:-:S03]  /*9e40*/  IADD3 R59, P4, PT, R59, R56, RZ ;  /* 0x000000383b3b7210 */ /* 0x000fc60007f9e0ff */
[----:B------:R-:W-:-:S04]  /*9e50*/  IMAD.WIDE.U32 R64, R43, R128, RZ ;  /* 0x000000802b407225 */ /* 0x000fc800078e00ff */
[----:B------:R-:W-:-:S04]  /*9e60*/  IMAD.WIDE.U32.X R50, R193, R204, R50, P3 ;  /* 0x000000ccc1327225 */ /* 0x000fc800018e0432 */
[----:B------:R-:W-:Y:S01]  /*9e70*/  IMAD.X R183, RZ, RZ, RZ, P2 ;  /* 0x000000ffffb77224 */ /* 0x000fe200010e06ff */
[----:B------:R-:W-:Y:S01]  /*9e80*/  IADD3.X R50, P3, PT, RZ, R50, RZ, P1, !PT ;  /* 0x00000032ff327210 */ /* 0x000fe20000f7e4ff */
[----:B------:R-:W-:Y:S02]  /*9e90*/  IMAD.MOV.U32 R182, RZ, RZ, R57 ;  /* 0x000000ffffb67224 */ /* 0x000fe400078e0039 */
[----:B------:R-:W-:-:S04]  /*9ea0*/  IMAD.WIDE.U32 R56, P5, R193, R45, R62 ;  /* 0x0000002dc1387225 */ /* 0x000fc800078a003e */
[----:B------:R-:W-:-:S04]  /*9eb0*/  IMAD.WIDE.U32 R54, P2, R193, R37, R64 ;  /* 0x00000025c1367225 */ /* 0x000fc80007840040 */
[----:B------:R-:W-:-:S04]  /*9ec0*/  IMAD.WIDE.U32 R78, R37, R128, RZ ;  /* 0x00000080254e7225 */ /* 0x000fc800078e00ff */
[----:B------:R-:W-:Y:S02]  /*9ed0*/  IMAD.X R65, RZ, RZ, RZ, P2 ;  /* 0x000000ffff417224 */ /* 0x000fe400010e06ff */
[----:B------:R-:W-:Y:S01]  /*9ee0*/  IMAD.MOV.U32 R80, RZ, RZ, R57 ;  /* 0x000000ffff507224 */ /* 0x000fe200078e0039 */
[----:B------:R-:W-:Y:S01]  /*9ef0*/  IADD3.X R57, P2, PT, RZ, R50, RZ, P1, !PT ;  /* 0x00000032ff397210 */ /* 0x000fe20000f5e4ff */
[----:B------:R-:W-:Y:S01]  /*9f00*/  IMAD.WIDE.U32 R126, R44, R128, RZ ;  /* 0x000000802c7e7225 */ /* 0x000fe200078e00ff */
[----:B------:R-:W-:Y:S02]  /*9f10*/  IADD3 R79, P1, PT, R79, R54, RZ ;  /* 0x000000364f4f7210 */ /* 0x000fe40007f3e0ff */
[----:B------:R-:W-:Y:S01]  /*9f20*/  IADD3.X R54, PT, PT, RZ, RZ, R51, P2, P3 ;  /* 0x000000ffff367210 */ /* 0x000fe200017e6433 */
[----:B------:R-:W-:Y:S01]  /*9f30*/  IMAD.MOV.U32 R64, RZ, RZ, R55 ;  /* 0x000000ffff407224 */ /* 0x000fe200078e0037 */
[-C--:B------:R-:W-:Y:S01]  /*9f40*/  IADD3 RZ, P2, PT, RZ, R58.reuse, RZ ;  /* 0x0000003affff7210 */ /* 0x080fe20007f5e0ff */
[----:B------:R-:W-:Y:S01]  /*9f50*/  IMAD R55, R185, -0x30003, RZ ;  /* 0xfffcfffdb9377824 */ /* 0x000fe200078e02ff */
[----:B------:R-:W-:Y:S01]  /*9f60*/  IADD3 R58, P3, PT, R57, R58, RZ ;  /* 0x0000003a393a7210 */ /* 0x000fe20007f7e0ff */
[----:B------:R-:W-:Y:S01]  /*9f70*/  IMAD.X R81, RZ, RZ, RZ, P5 ;  /* 0x000000ffff517224 */ /* 0x000fe200028e06ff */
[----:B------:R-:W-:Y:S01]  /*9f80*/  IADD3.X RZ, P2, PT, RZ, R59, RZ, P2, !PT ;  /* 0x0000003bffff7210 */ /* 0x000fe2000175e4ff */
[----:B------:R-:W-:Y:S01]  /*9f90*/  IMAD.WIDE.U32 R126, P5, R193, R19, R126 ;  /* 0x00000013c17e7225 */ /* 0x000fe200078a007e */
[----:B------:R-:W-:-:S03]  /*9fa0*/  IADD3.X R59, P3, PT, R59, R54, RZ, P3, !PT ;  /* 0x000000363b3b7210 */ /* 0x000fc60001f7e4ff */
[----:B------:R-:W-:-:S04]  /*9fb0*/  IMAD.WIDE.U32 R62, R184, -0x30003, RZ ;  /* 0xfffcfffdb83e7825 */ /* 0x000fc800078e00ff */
[----:B------:R-:W-:Y:S02]  /*9fc0*/  IMAD R55, R184, -0x760c0004, R55 ;  /* 0x89f3fffcb8377824 */ /* 0x000fe400078e0237 */
[----:B------:R-:W-:-:S04]  /*9fd0*/  IMAD.WIDE.U32.X R182, R193, R215, R182, P4 ;  /* 0x000000d7c1b67225 */ /* 0x000fc800020e04b6 */
[----:B------:R-:W-:-:S04]  /*9fe0*/  IMAD.WIDE.U32 R50, R35, R128, RZ ;  /* 0x0000008023327225 */ /* 0x000fc800078e00ff */
[----:B------:R-:W-:Y:S02]  /*9ff0*/  IMAD.X R57, RZ, RZ, RZ, P5 ;  /* 0x000000ffff397224 */ /* 0x000fe400028e06ff */
[----:B------:R-:W-:Y:S01]  /*a000*/  IMAD.IADD R55, R63, 0x1, R55 ;  /* 0x000000013f377824 */ /* 0x000fe200078e0237 */
[----:B------:R-:W-:Y:S01]  /*a010*/  IADD3.X R63, P5, PT, RZ, R182, RZ, P2, !PT ;  /* 0x000000b6ff3f7210 */ /* 0x000fe200017be4ff */
[----:B------:R-:W-:-:S03]  /*a020*/  IMAD.WIDE.U32 R84, R45, R128, RZ ;  /* 0x000000802d547225 */ /* 0x000fc600078e00ff */
[----:B------:R-:W-:Y:S01]  /*a030*/  IADD3.X R63, P3, PT, RZ, R63, RZ, P3, !PT ;  /* 0x0000003fff3f7210 */ /* 0x000fe20001f7e4ff */
[----:B------:R-:W-:Y:S01]  /*a040*/  IMAD.WIDE.U32 R190, R55, -0x5555, RZ ;  /* 0xffffaaab37be7825 */ /* 0x000fe200078e00ff */
[----:B------:R-:W-:Y:S02]  /*a050*/  IADD3 R85, P6, PT, R85, R56, RZ ;  /* 0x0000003855557210 */ /* 0x000fe40007fde0ff */
[----:B------:R-:W-:Y:S01]  /*a060*/  IADD3.X R192, PT, PT, RZ, RZ, R183, P3, P5 ;  /* 0x000000ffffc07210 */ /* 0x000fe20001fea4b7 */
[----:B------:R-:W-:-:S04]  /*a070*/  IMAD.WIDE.U32 R50, P4, R193, R34, R50 ;  /* 0x00000022c1327225 */ /* 0x000fc80007880032 */
[----:B------:R-:W-:-:S04]  /*a080*/  IMAD.WIDE.U32 R186, R19, R128, RZ ;  /* 0x0000008013ba7225 */ /* 0x000fc800078e00ff */
[----:B------:R-:W-:Y:S01]  /*a090*/  IMAD.MOV.U32 R56, RZ, RZ, R127 ;  /* 0x000000ffff387224 */ /* 0x000fe200078e007f */
[----:B------:R-:W-:Y:S01]  /*a0a0*/  IADD3 R54, P2, PT, R187, R126, RZ ;  /* 0x0000007ebb367210 */ /* 0x000fe20007f5e0ff */
[----:B------:R-:W-:Y:S02]  /*a0b0*/  IMAD.X R127, RZ, RZ, RZ, P4 ;  /* 0x000000ffff7f7224 */ /* 0x000fe400020e06ff */
[----:B------:R-:W-:-:S04]  /*a0c0*/  IMAD.WIDE.U32 R188, R62, -0x5555, RZ ;  /* 0xffffaaab3ebc7825 */ /* 0x000fc800078e00ff */
[----:B------:R-:W-:Y:S01]  /*a0d0*/  IMAD.WIDE.U32 R182, P4, R62, -0x46010001, R190 ;  /* 0xb9feffff3eb67825 */ /* 0x000fe200078800be */
[----:B------:R-:W-:-:S03]  /*a0e0*/  IADD3 RZ, P3, PT, R184, R188, RZ ;  /* 0x000000bcb8ff7210 */ /* 0x000fc60007f7e0ff */
[----:B------:R-:W-:Y:S02]  /*a0f0*/  IMAD.MOV.U32 R126, RZ, RZ, R51 ;  /* 0x000000ffff7e7224 */ /* 0x000fe400078e0033 */
[----:B------:R-:W-:Y:S01]  /*a100*/  IMAD.WIDE.U32.X R80, R193, R38, R80, P6 ;  /* 0x00000026c1507225 */ /* 0x000fe200030e0450 */
[----:B------:R-:W-:-:S03]  /*a110*/  IADD3 R51, P6, PT, R182, R189, RZ ;  /* 0x000000bdb6337210 */ /* 0x000fc60007fde0ff */
[----:B------:R-:W-:Y:S01]  /*a120*/  IMAD.WIDE.U32 R188, R62, -0x5555, R184 ;  /* 0xffffaaab3ebc7825 */ /* 0x000fe200078e00b8 */
[----:B------:R-:W-:-:S03]  /*a130*/  IADD3.X RZ, P3, PT, R185, R51, RZ, P3, !PT ;  /* 0x00000033b9ff7210 */ /* 0x000fc60001f7e4ff */
[----:B------:R-:W-:Y:S01]  /*a140*/  IMAD.WIDE.U32.X R64, R193, R43, R64, P1 ;  /* 0x0000002bc1407225 */ /* 0x000fe200008e0440 */
[----:B------:R-:W-:-:S03]  /*a150*/  IADD3 RZ, P1, PT, RZ, R84, RZ ;  /* 0x00000054ffff7210 */ /* 0x000fc60007f3e0ff */
[----:B------:R-:W-:Y:S01]  /*a160*/  IMAD.X R191, RZ, RZ, RZ, P4 ;  /* 0x000000ffffbf7224 */ /* 0x000fe200020e06ff */
[----:B------:R-:W-:Y:S01]  /*a170*/  IADD3 RZ, P4, PT, RZ, R188, RZ ;  /* 0x000000bcffff7210 */ /* 0x000fe20007f9e0ff */
[----:B------:R-:W-:Y:S01]  /*a180*/  IMAD.MOV.U32 R190, RZ, RZ, R183 ;  /* 0x000000ffffbe7224 */ /* 0x000fe200078e00b7 */
[----:B------:R-:W-:Y:S01]  /*a190*/  IADD3.X RZ, P1, PT, RZ, R85, RZ, P1, !PT ;  /* 0x00000055ffff7210 */ /* 0x000fe20000f3e4ff */
[----:B------:R-:W-:Y:S01]  /*a1a0*/  IMAD.WIDE.U32.X R56, R193, R44, R56, P2 ;  /* 0x0000002cc1387225 */ /* 0x000fe200010e0438 */
[----:B------:R-:W-:Y:S02]  /*a1b0*/  IADD3 R84, P2, PT, R63, R84, RZ ;  /* 0x000000543f547210 */ /* 0x000fe40007f5e0ff */
[----:B------:R-:W-:Y:S01]  /*a1c0*/  IADD3.X R63, P1, PT, RZ, R80, RZ, P1, !PT ;  /* 0x00000050ff3f7210 */ /* 0x000fe20000f3e4ff */
[----:B------:R-:W-:Y:S01]  /*a1d0*/  IMAD.IADD R188, R189, 0x1, R182 ;  /* 0x00000001bdbc7824 */ /* 0x000fe200078e02b6 */
[----:B------:R-:W-:Y:S01]  /*a1e0*/  IADD3.X R85, P2, PT, R85, R192, RZ, P2, !PT ;  /* 0x000000c055557210 */ /* 0x000fe2000175e4ff */
[----:B------:R-:W-:Y:S01]  /*a1f0*/  IMAD.WIDE.U32.X R190, R55, -0x46010001, R190, P6 ;  /* 0xb9feffff37be7825 */ /* 0x000fe200030e04be */
[----:B------:R-:W-:-:S02]  /*a200*/  IADD3 RZ, P6, PT, RZ, R78, RZ ;  /* 0x0000004effff7210 */ /* 0x000fc40007fde0ff */
[----:B------:R-:W-:Y:S01]  /*a210*/  IADD3.X RZ, P4, PT, RZ, R188, RZ, P4, !PT ;  /* 0x000000bcffff7210 */ /* 0x000fe2000279e4ff */
[----:B------:R-:W-:Y:S01]  /*a220*/  IMAD.WIDE.U32 R128, R34, R128, RZ ;  /* 0x0000008022807225 */ /* 0x000fe200078e00ff */
[----:B------:R-:W-:Y:S02]  /*a230*/  IADD3.X R51, P3, PT, RZ, R190, RZ, P3, !PT ;  /* 0x000000beff337210 */ /* 0x000fe40001f7e4ff */
[----:B------:R-:W-:Y:S01]  /*a240*/  IADD3.X R63, P2, PT, RZ, R63, RZ, P2, !PT ;  /* 0x0000003fff3f7210 */ /* 0x000fe2000175e4ff */
[----:B------:R-:W-:Y:S01]  /*a250*/  IMAD.WIDE.U32 R182, R55, -0x4eac0001, RZ ;  /* 0xb153ffff37b67825 */ /* 0x000fe200078e00ff */
[----:B------:R-:W-:Y:S02]  /*a260*/  IADD3 R50, P5, PT, R129, R50, RZ ;  /* 0x0000003281327210 */ /* 0x000fe40007fbe0ff */
[----:B------:R-:W-:Y:S01]  /*a270*/  IADD3.X R51, P4, PT, RZ, R51, RZ, P4, !PT ;  /* 0x00000033ff337210 */ /* 0x000fe2000279e4ff */
[----:B------:R-:W-:Y:S01]  /*a280*/  IMAD.WIDE.U32 R188, R62, -0x94f09dc, RZ ;  /* 0xf6b0f6243ebc7825 */ /* 0x000fe200078e00ff */
[----:B------:R-:W-:-:S02]  /*a290*/  IADD3.X R184, PT, PT, RZ, RZ, R81, P2, P1 ;  /* 0x000000ffffb87210 */ /* 0x000fc400017e2451 */
[----:B------:R-:W-:Y:S01]  /*a2a0*/  IADD3.X RZ, P2, PT, RZ, R79, RZ, P6, !PT ;  /* 0x0000004fffff7210 */ /* 0x000fe2000375e4ff */
[----:B------:R-:W-:Y:S01]  /*a2b0*/  IMAD.WIDE.U32.X R126, R193, R35, R126, P5 ;  /* 0x00000023c17e7225 */ /* 0x000fe200028e047e */
[----:B------:R-:W-:Y:S02]  /*a2c0*/  IADD3 R78, P5, PT, R63, R78, RZ ;  /* 0x0000004e3f4e7210 */ /* 0x000fe40007fbe0ff */
[----:B------:R-:W-:Y:S01]  /*a2d0*/  IADD3.X R63, PT, PT, RZ, RZ, R191, P4, P3 ;  /* 0x000000ffff3f7210 */ /* 0x000fe200027e64bf */
[C---:B------:R-:W-:Y:S01]  /*a2e0*/  IMAD.WIDE.U32 R80, R62.reuse, -0x4eac0001, RZ ;  /* 0xb153ffff3e507825 */ /* 0x040fe200078e00ff */
[----:B------:R-:W-:Y:S02]  /*a2f0*/  IADD3.X R79, P6, PT, R79, R184, RZ, P5, !PT ;  /* 0x000000b84f4f7210 */ /* 0x000fe40002fde4ff */
[----:B------:R-:W-:Y:S01]  /*a300*/  IADD3.X R187, P5, PT, RZ, R64, RZ, P2, !PT ;  /* 0x00000040ffbb7210 */ /* 0x000fe200017be4ff */
[----:B------:R-:W-:Y:S01]  /*a310*/  IMAD.WIDE.U32 R182, P1, R62, 0x1eabfffe, R182 ;  /* 0x1eabfffe3eb67825 */ /* 0x000fe200078200b6 */
[----:B------:R-:W-:-:S02]  /*a320*/  IADD3 RZ, P3, PT, R58, R80, RZ ;  /* 0x000000503aff7210 */ /* 0x000fc40007f7e0ff */
[----:B------:R-:W-:Y:S01]  /*a330*/  IADD3.X R187, P6, PT, RZ, R187, RZ, P6, !PT ;  /* 0x000000bbffbb7210 */ /* 0x000fe200037de4ff */
[----:B------:R-:W-:Y:S01]  /*a340*/  IMAD.WIDE.U32 R190, R55, -0x94f09dc, RZ ;  /* 0xf6b0f62437be7825 */ /* 0x000fe200078e00ff */
[----:B------:R-:W-:-:S03]  /*a350*/  IADD3 R129, P4, PT, R182, R81, RZ ;  /* 0x00000051b6817210 */ /* 0x000fc60007f9e0ff */
[----:B------:R-:W-:Y:S01]  /*a360*/  IMAD.MOV.U32 R184, RZ, RZ, R183 ;  /* 0x000000ffffb87224 */ /* 0x000fe200078e00b7 */
[----:B------:R-:W-:Y:S01]  /*a370*/  IADD3.X RZ, P3, PT, R59, R129, RZ, P3, !PT ;  /* 0x000000813bff7210 */ /* 0x000fe20001f7e4ff */
[----:B------:R-:W-:Y:S01]  /*a380*/  IMAD.WIDE.U32 R80, P2, R62, 0x6730d2a0, R190 ;  /* 0x6730d2a03e507825 */ /* 0x000fe200078400be */
[----:B------:R-:W-:-:S03]  /*a390*/  IADD3.X R129, PT, PT, RZ, RZ, R65, P6, P5 ;  /* 0x000000ffff817210 */ /* 0x000fc600037ea441 */
[----:B------:R-:W-:Y:S01]  /*a3a0*/  IMAD.X R183, RZ, RZ, RZ, P2 ;  /* 0x000000ffffb77224 */ /* 0x000fe200010e06ff */
[-C--:B------:R-:W-:Y:S01]  /*a3b0*/  IADD3 RZ, P2, PT, RZ, R186.reuse, RZ ;  /* 0x000000baffff7210 */ /* 0x080fe20007f5e0ff */
[----:B------:R-:W-:Y:S01]  /*a3c0*/  IMAD.X R185, RZ, RZ, RZ, P1 ;  /* 0x000000ffffb97224 */ /* 0x000fe200008e06ff */
[----:B------:R-:W-:Y:S01]  /*a3d0*/  IADD3 R186, P5, PT, R187, R186, RZ ;  /* 0x000000babbba7210 */ /* 0x000fe20007fbe0ff */
[----:B------:R-:W-:Y:S01]  /*a3e0*/  IMAD.WIDE.U32 R190, R62, -0x4eac0001, R58 ;  /* 0xb153ffff3ebe7825 */ /* 0x000fe200078e003a */
[----:B------:R-:W-:Y:S02]  /*a3f0*/  IADD3.X RZ, P2, PT, RZ, R54, RZ, P2, !PT ;  /* 0x00000036ffff7210 */ /* 0x000fe4000175e4ff */
[----:B------:R-:W-:Y:S01]  /*a400*/  IADD3 R65, P6, PT, R80, R189, RZ ;  /* 0x000000bd50417210 */ /* 0x000fe20007fde0ff */
[----:B------:R-:W-:Y:S01]  /*a410*/  IMAD.IADD R182, R191, 0x1, R182 ;  /* 0x00000001bfb67824 */ /* 0x000fe200078e02b6 */
[----:B------:R-:W-:Y:S01]  /*a420*/  IADD3 RZ, P1, PT, R84, R188, RZ ;  /* 0x000000bc54ff7210 */ /* 0x000fe20007f3e0ff */
[----:B------:R-:W-:Y:S01]  /*a430*/  IMAD.WIDE.U32.X R58, R55, 0x1eabfffe, R184, P4 ;  /* 0x1eabfffe373a7825 */ /* 0x000fe200020e04b8 */
[----:B------:R-:W-:-:S02]  /*a440*/  IADD3 R64, P4, PT, R51, R190, RZ ;  /* 0x000000be33407210 */ /* 0x000fc40007f9e0ff */
[----:B------:R-:W-:Y:S01]  /*a450*/  IADD3.X R187, P5, PT, R54, R129, RZ, P5, !PT ;  /* 0x0000008136bb7210 */ /* 0x000fe20002fbe4ff */
[----:B------:R-:W-:Y:S01]  /*a460*/  IMAD.WIDE.U32 R184, R55, -0xc7aed41, RZ ;  /* 0xf38512bf37b87825 */ /* 0x000fe200078e00ff */
[----:B------:R-:W-:Y:S02]  /*a470*/  IADD3.X R54, P2, PT, RZ, R56, RZ, P2, !PT ;  /* 0x00000038ff367210 */ /* 0x000fe4000175e4ff */
[----:B------:R-:W-:Y:S01]  /*a480*/  IADD3.X RZ, P1, PT, R85, R65, RZ, P1, !PT ;  /* 0x0000004155ff7210 */ /* 0x000fe20000f3e4ff */
[----:B------:R-:W-:Y:S01]  /*a490*/  IMAD.WIDE.U32 R84, R62, -0x94f09dc, R84 ;  /* 0xf6b0f6243e547825 */ /* 0x000fe200078e0054 */
[----:B------:R-:W-:Y:S02]  /*a4a0*/  IADD3.X R65, P4, PT, R182, R63, RZ, P4, !PT ;  /* 0x0000003fb6417210 */ /* 0x000fe4000279e4ff */
[----:B------:R-:W-:Y:S01]  /*a4b0*/  IADD3.X R51, P3, PT, RZ, R58, RZ, P3, !PT ;  /* 0x0000003aff337210 */ /* 0x000fe20001f7e4ff */
[----:B------:R-:W-:Y:S01]  /*a4c0*/  IMAD.MOV.U32 R182, RZ, RZ, R81 ;  /* 0x000000ffffb67224 */ /* 0x000fe200078e0051 */
[----:B------:R-:W-:Y:S01]  /*a4d0*/  IADD3.X R54, P5, PT, RZ, R54, RZ, P5, !PT ;  /* 0x00000036ff367210 */ /* 0x000fe20002fbe4ff */
[----:B------:R-:W-:Y:S01]  /*a4e0*/  IMAD.IADD R63, R85, 0x1, R80 ;  /* 0x00000001553f7824 */ /* 0x000fe200078e0250 */
[----:B------:R-:W-:Y:S01]  /*a4f0*/  IADD3.X R81, P4, PT, RZ, R51, RZ, P4, !PT ;  /* 0x00000033ff517210 */ /* 0x000fe2000279e4ff */
[----:B------:R-:W-:Y:S01]  /*a500*/  IMAD.WIDE.U32 R190, R40, R47, RZ ;  /* 0x0000002f28be7225 */ /* 0x000fe200078e00ff */
[----:B------:R-:W-:-:S02]  /*a510*/  IADD3.X R51, PT, PT, RZ, RZ, R57, P5, P2 ;  /* 0x000000ffff337210 */ /* 0x000fc40002fe4439 */
[----:B------:R-:W-:Y:S01]  /*a520*/  IADD3 R58, P2, PT, R81, R84, RZ ;  /* 0x00000054513a7210 */ /* 0x000fe20007f5e0ff */
[----:B------:R-:W-:Y:S01]  /*a530*/  IMAD.WIDE.U32 R56, R204, R47, RZ ;  /* 0x0000002fcc387225 */ /* 0x000fe200078e00ff */
[----:B------:R-:W-:-:S03]  /*a540*/  IADD3.X R84, PT, PT, RZ, RZ, R59, P4, P3 ;  /* 0x000000ffff547210 */ /* 0x000fc600027e643b */
[----:B------:R-:W-:Y:S01]  /*a550*/  IMAD.WIDE.U32 R80, R62, -0xc7aed41, RZ ;  /* 0xf38512bf3e507825 */ /* 0x000fe200078e00ff */
[----:B------:R-:W-:-:S03]  /*a560*/  IADD3.X R59, P2, PT, R63, R84, RZ, P2, !PT ;  /* 0x000000543f3b7210 */ /* 0x000fc6000175e4ff */
[----:B------:R-:W-:Y:S01]  /*a570*/  IMAD.WIDE.U32 R184, P5, R62, 0x64774b84, R184 ;  /* 0x64774b843eb87825 */ /* 0x000fe200078a00b8 */
[----:B------:R-:W-:-:S03]  /*a580*/  IADD3 RZ, P3, PT, R78, R80, RZ ;  /* 0x000000504eff7210 */ /* 0x000fc60007f7e0ff */
[----:B------:R-:W-:-:S04]  /*a590*/  IMAD.WIDE.U32 R56, P4, R42, R40, R56 ;  /* 0x000000282a387225 */ /* 0x000fc80007880038 */
[----:B------:R-:W-:Y:S01]  /*a5a0*/  IMAD.WIDE.U32.X R182, R55, 0x6730d2a0, R182, P6 ;  /* 0x6730d2a037b67825 */ /* 0x000fe200030e04b6 */
[----:B------:R-:W-:-:S03]  /*a5b0*/  IADD3 R129, P6, PT, R184, R81, RZ ;  /* 0x00000051b8817210 */ /* 0x000fc60007fde0ff */
[----:B------:R-:W-:Y:S01]  /*a5c0*/  IMAD.X R85, RZ, RZ, RZ, P4 ;  /* 0x000000ffff557224 */ /* 0x000fe200020e06ff */
[----:B------:R-:W-:Y:S01]  /*a5d0*/  IADD3 R191, P4, PT, R56, R191, RZ ;  /* 0x000000bf38bf7210 */ /* 0x000fe20007f9e0ff */
[----:B------:R-:W-:Y:S01]  /*a5e0*/  IMAD.X R81, RZ, RZ, RZ, P5 ;  /* 0x000000ffff517224 */ /* 0x000fe200028e06ff */
[----:B------:R-:W-:Y:S01]  /*a5f0*/  IADD3.X R63, P5, PT, RZ, R182, RZ, P1, !PT ;  /* 0x000000b6ff3f7210 */ /* 0x000fe20000fbe4ff */
[----:B------:R-:W-:Y:S01]  /*a600*/  IMAD.WIDE.U32 R188, R62, -0xc7aed41, R78 ;  /* 0xf38512bf3ebc7825 */ /* 0x000fe200078e004e */
[----:B------:R-:W-:Y:S02]  /*a610*/  IADD3.X RZ, P3, PT, R79, R129, RZ, P3, !PT ;  /* 0x000000814fff7210 */ /* 0x000fe40001f7e4ff */
[----:B------:R-:W-:Y:S01]  /*a620*/  IADD3 RZ, P1, PT, R64, R190, RZ ;  /* 0x000000be40ff7210 */ /* 0x000fe20007f3e0ff */
[----:B------:R-:W-:Y:S01]  /*a630*/  IMAD.WIDE.U32 R78, R47, R40, R64 ;  /* 0x000000282f4e7225 */ /* 0x000fe200078e0040 */
[----:B------:R-:W-:Y:S02]  /*a640*/  IADD3.X R63, P2, PT, RZ, R63, RZ, P2, !PT ;  /* 0x0000003fff3f7210 */ /* 0x000fe4000175e4ff */
[----:B------:R-:W-:Y:S01]  /*a650*/  IADD3.X RZ, P1, PT, R65, R191, RZ, P1, !PT ;  /* 0x000000bf41ff7210 */ /* 0x000fe20000f3e4ff */
[----:B------:R-:W-:Y:S01]  /*a660*/  IMAD.MOV.U32 R84, RZ, RZ, R57 ;  /* 0x000000ffff547224 */ /* 0x000fe200078e0039 */
[----:B------:R-:W-:Y:S01]  /*a670*/  IADD3.X R183, PT, PT, RZ, RZ, R183, P2, P5 ;  /* 0x000000ffffb77210 */ /* 0x000fe200017ea4b7 */
        /* <DEDUP_REMOVED lines=8> */
[----:B------:R-:W-:-:S03]  /*a700*/  IMAD.WIDE.U32 R64, R215, R47, RZ ;  /* 0x0000002fd7407225 */ /* 0x000fc600078e00ff */
[----:B------:R-:W-:Y:S01]  /*a710*/  IADD3.X R189, P2, PT, R184, R183, RZ, P2, !PT ;  /* 0x000000b7b8bd7210 */ /* 0x000fe2000175e4ff */
[----:B------:R-:W-:Y:S01]  /*a720*/  IMAD.WIDE.U32.X R80, R55, 0x64774b84, R80, P6 ;  /* 0x64774b8437507825 */ /* 0x000fe200030e0450 */
[----:B------:R-:W-:-:S03]  /*a730*/  IADD3.X R63, P4, PT, RZ, R63, RZ, P4, !PT ;  /* 0x0000003fff3f7210 */ /* 0x000fc6000279e4ff */
[----:B------:R-:W-:Y:S01]  /*a740*/  IMAD.WIDE.U32 R56, R55, 0x434bacd7, RZ ;  /* 0x434bacd737387825 */ /* 0x000fe200078e00ff */
[----:B------:R-:W-:Y:S02]  /*a750*/  IADD3.X R191, P3, PT, RZ, R80, RZ, P3, !PT ;  /* 0x00000050ffbf7210 */ /* 0x000fe40001f7e4ff */
[----:B------:R-:W-:Y:S01]  /*a760*/  IADD3.X R129, PT, PT, RZ, RZ, R85, P4, P1 ;  /* 0x000000ffff817210 */ /* 0x000fe200027e2455 */
[----:B------:R-:W-:Y:S01]  /*a770*/  IMAD.WIDE.U32 R184, R46, R47, RZ ;  /* 0x0000002f2eb87225 */ /* 0x000fe200078e00ff */
[----:B------:R-:W-:-:S03]  /*a780*/  IADD3.X R191, P2, PT, RZ, R191, RZ, P2, !PT ;  /* 0x000000bfffbf7210 */ /* 0x000fc6000175e4ff */
[----:B------:R-:W-:Y:S01]  /*a790*/  IMAD.WIDE.U32 R64, P6, R42, R46, R64 ;  /* 0x0000002e2a407225 */ /* 0x000fe200078c0040 */
[----:B------:R-:W-:Y:S02]  /*a7a0*/  IADD3 RZ, P1, PT, R58, R184, RZ ;  /* 0x000000b83aff7210 */ /* 0x000fe40007f3e0ff */
[----:B------:R-:W-:Y:S01]  /*a7b0*/  IADD3.X R194, PT, PT, RZ, RZ, R81, P2, P3 ;  /* 0x000000ffffc27210 */ /* 0x000fe200017e6451 */
[----:B------:R-:W-:Y:S01]  /*a7c0*/  IMAD.WIDE.U32 R182, R62, 0x434bacd7, RZ ;  /* 0x434bacd73eb67825 */ /* 0x000fe200078e00ff */
[----:B------:R-:W-:-:S03]  /*a7d0*/  IADD3 R85, P4, PT, R64, R185, RZ ;  /* 0x000000b940557210 */ /* 0x000fc60007f9e0ff */
[----:B------:R-:W-:Y:S01]  /*a7e0*/  IMAD.WIDE.U32 R56, P5, R62, 0x4b1ba7b6, R56 ;  /* 0x4b1ba7b63e387825 */ /* 0x000fe200078a0038 */
[----:B------:R-:W-:Y:S02]  /*a7f0*/  IADD3.X RZ, P1, PT, R59, R85, RZ, P1, !PT ;  /* 0x000000553bff7210 */ /* 0x000fe40000f3e4ff */
[----:B------:R-:W-:Y:S01]  /*a800*/  IADD3 RZ, P2, PT, R186, R182, RZ ;  /* 0x000000b6baff7210 */ /* 0x000fe20007f5e0ff */
[----:B------:R-:W-:Y:S01]  /*a810*/  IMAD.WIDE.U32 R84, R55, 0x397fe69a, RZ ;  /* 0x397fe69a37547825 */ /* 0x000fe200078e00ff */
[----:B------:R-:W-:-:S03]  /*a820*/  IADD3 R193, P3, PT, R56, R183, RZ ;  /* 0x000000b738c17210 */ /* 0x000fc60007f7e0ff */
[----:B------:R-:W-:Y:S01]  /*a830*/  IMAD.X R183, RZ, RZ, RZ, P6 ;  /* 0x000000ffffb77224 */ /* 0x000fe200030e06ff */
[----:B------:R-:W-:Y:S01]  /*a840*/  IADD3.X RZ, P2, PT, R187, R193, RZ, P2, !PT ;  /* 0x000000c1bbff7210 */ /* 0x000fe2000175e4ff */
[----:B------:R-:W-:-:S04]  /*a850*/  IMAD.WIDE.U32 R80, R47, R46, R58 ;  /* 0x0000002e2f507225 */ /* 0x000fc800078e003a */
[----:B------:R-:W-:Y:S02]  /*a860*/  IMAD.MOV.U32 R182, RZ, RZ, R65 ;  /* 0x000000ffffb67224 */ /* 0x000fe400078e0041 */
[----:B------:R-:W-:Y:S01]  /*a870*/  IMAD.X R185, RZ, RZ, RZ, P5 ;  /* 0x000000ffffb97224 */ /* 0x000fe200028e06ff */
[----:B------:R-:W-:Y:S01]  /*a880*/  IADD3 R80, P5, PT, R63, R80, RZ ;  /* 0x000000503f507210 */ /* 0x000fe20007fbe0ff */
[----:B------:R-:W-:-:S04]  /*a890*/  IMAD.WIDE.U32 R186, R62, 0x434bacd7, R186 ;  /* 0x434bacd73eba7825 */ /* 0x000fc800078e00ba */
[----:B------:R-:W-:-:S04]  /*a8a0*/  IMAD.WIDE.U32 R84, P6, R62, 0x1a0111ea, R84 ;  /* 0x1a0111ea3e547825 */ /* 0x000fc800078c0054 */
[----:B------:R-:W-:Y:S02]  /*a8b0*/  IMAD.MOV.U32 R184, RZ, RZ, R57 ;  /* 0x000000ffffb87224 */ /* 0x000fe400078e0039 */
[----:B------:R-:W-:-:S04]  /*a8c0*/  IMAD.WIDE.U32 R58, R62, 0x397fe69a, RZ ;  /* 0x397fe69a3e3a7825 */ /* 0x000fc800078e00ff */
[----:B------:R-:W-:Y:S02]  /*a8d0*/  IMAD.IADD R64, R81, 0x1, R64 ;  /* 0x0000000151407824 */ /* 0x000fe400078e0240 */
[----:B------:R-:W-:Y:S02]  /*a8e0*/  IMAD.IADD R65, R187, 0x1, R56 ;  /* 0x00000001bb417824 */ /* 0x000fe400078e0238 */
[----:B------:R-:W-:Y:S01]  /*a8f0*/  IMAD.WIDE.U32.X R182, R42, R215, R182, P4 ;  /* 0x000000d72ab67225 */ /* 0x000fe200020e04b6 */
[----:B------:R-:W-:Y:S02]  /*a900*/  IADD3 R192, P4, PT, R84, R59, RZ ;  /* 0x0000003b54c07210 */ /* 0x000fe40007f9e0ff */
[----:B------:R-:W-:Y:S01]  /*a910*/  IADD3.X R81, P5, PT, R64, R129, RZ, P5, !PT ;  /* 0x0000008140517210 */ /* 0x000fe20002fbe4ff */
[----:B------:R-:W-:Y:S01]  /*a920*/  IMAD.X R57, RZ, RZ, RZ, P6 ;  /* 0x000000ffff397224 */ /* 0x000fe200030e06ff */
[----:B------:R-:W-:Y:S01]  /*a930*/  IADD3 R186, P6, PT, R191, R186, RZ ;  /* 0x000000babfba7210 */ /* 0x000fe20007fde0ff */
[----:B------:R-:W-:Y:S01]  /*a940*/  IMAD.WIDE.U32.X R184, R55, 0x4b1ba7b6, R184, P3 ;  /* 0x4b1ba7b637b87825 */ /* 0x000fe200018e04b8 */
[----:B------:R-:W-:-:S02]  /*a950*/  IADD3.X R63, P1, PT, RZ, R182, RZ, P1, !PT ;  /* 0x000000b6ff3f7210 */ /* 0x000fc40000f3e4ff */
[----:B------:R-:W-:Y:S01]  /*a960*/  IADD3.X R187, P6, PT, R65, R194, RZ, P6, !PT ;  /* 0x000000c241bb7210 */ /* 0x000fe200037de4ff */
[----:B------:R-:W-:Y:S01]  /*a970*/  IMAD.WIDE.U32 R190, R38, R47, RZ ;  /* 0x0000002f26be7225 */ /* 0x000fe200078e00ff */
[----:B------:R-:W-:-:S03]  /*a980*/  IADD3.X R63, P5, PT, RZ, R63, RZ, P5, !PT ;  /* 0x0000003fff3f7210 */ /* 0x000fc60002fbe4ff */
[----:B------:R-:W-:Y:S01]  /*a990*/  IMAD.MOV.U32 R56, RZ, RZ, R85 ;  /* 0x000000ffff387224 */ /* 0x000fe200078e0055 */
[----:B------:R-:W-:Y:S01]  /*a9a0*/  IADD3.X R85, P3, PT, RZ, R184, RZ, P2, !PT ;  /* 0x000000b8ff557210 */ /* 0x000fe2000177e4ff */
[----:B------:R-:W-:Y:S01]  /*a9b0*/  IMAD.WIDE.U32 R64, R45, R47, RZ ;  /* 0x0000002f2d407225 */ /* 0x000fe200078e00ff */
[----:B------:R-:W-:Y:S02]  /*a9c0*/  IADD3.X R183, PT, PT, RZ, RZ, R183, P5, P1 ;  /* 0x000000ffffb77210 */ /* 0x000fe40002fe24b7 */
[----:B------:R-:W-:Y:S01]  /*a9d0*/  IADD3.X R85, P6, PT, RZ, R85, RZ, P6, !PT ;  /* 0x00000055ff557210 */ /* 0x000fe200037de4ff */
[----:B------:R-:W-:Y:S01]  /*a9e0*/  IMAD.WIDE.U32.X R56, R55, 0x1a0111ea, R56, P4 ;  /* 0x1a0111ea37387825 */ /* 0x000fe200020e0438 */
[----:B------:R-:W-:Y:S02]  /*a9f0*/  IADD3 RZ, P5, PT, R188, R64, RZ ;  /* 0x00000040bcff7210 */ /* 0x000fe40007fbe0ff */
[----:B------:R-:W-:Y:S01]  /*aa00*/  IADD3.X R193, PT, PT, RZ, RZ, R185, P6, P3 ;  /* 0x000000ffffc17210 */ /* 0x000fe200037e64b9 */
[----:B------:R-:W-:Y:S01]  /*aa10*/  IMAD.WIDE.U32 R190, P4, R42, R45, R190 ;  /* 0x0000002d2abe7225 */ /* 0x000fe200078800be */
[----:B------:R-:W-:-:S02]  /*aa20*/  IADD3 R54, P2, PT, R54, R128, RZ ;  /* 0x0000008036367210 */ /* 0x000fc40007f5e0ff */
[----:B------:R-:W-:Y:S01]  /*aa30*/  IADD3 RZ, P1, PT, RZ, R128, RZ ;  /* 0x00000080ffff7210 */ /* 0x000fe20007f3e0ff */
[----:B------:R-:W-:Y:S01]  /*aa40*/  IMAD.X R59, RZ, RZ, RZ, P4 ;  /* 0x000000ffff3b7224 */ /* 0x000fe200020e06ff */
[----:B------:R-:W-:Y:S01]  /*aa50*/  IADD3 R129, P6, PT, R190, R65, RZ ;  /* 0x00000041be817210 */ /* 0x000fe20007fde0ff */
[----:B------:R-:W-:Y:S01]  /*aa60*/  IMAD.WIDE.U32 R64, R47, R45, R188 ;  /* 0x0000002d2f407225 */ /* 0x000fe200078e00bc */
[----:B------:R-:W-:Y:S02]  /*aa70*/  IADD3 RZ, P3, PT, R54, R58, RZ ;  /* 0x0000003a36ff7210 */ /* 0x000fe40007f7e0ff */
[----:B------:R-:W-:Y:S01]  /*aa80*/  IADD3.X RZ, P1, PT, RZ, R50, RZ, P1, !PT ;  /* 0x00000032ffff7210 */ /* 0x000fe20000f3e4ff */
[----:B------:R-:W-:Y:S01]  /*aa90*/  IMAD.IADD R190, R65, 0x1, R190 ;  /* 0x0000000141be7824 */ /* 0x000fe200078e02be */
[----:B------:R-:W-:Y:S01]  /*aaa0*/  IADD3.X R55, P2, PT, R50, R51, RZ, P2, !PT ;  /* 0x0000003332377210 */ /* 0x000fe2000175e4ff */
[----:B------:R-:W-:Y:S01]  /*aab0*/  IMAD.MOV.U32 R58, RZ, RZ, R191 ;  /* 0x000000ffff3a7224 */ /* 0x000fe200078e00bf */
[----:B------:R-:W-:Y:S01]  /*aac0*/  IADD3 R64, P4, PT, R63, R64, RZ ;  /* 0x000000403f407210 */ /* 0x000fe20007f9e0ff */
[----:B------:R-:W-:Y:S01]  /*aad0*/  IMAD R65, R79, -0x30003, RZ ;  /* 0xfffcfffd4f417824 */ /* 0x000fe200078e02ff */
[----:B------:R-:W-:Y:S01]  /*aae0*/  IADD3.X RZ, P5, PT, R189, R129, RZ, P5, !PT ;  /* 0x00000081bdff7210 */ /* 0x000fe20002fbe4ff */
[----:B------:R-:W-:Y:S01]  /*aaf0*/  IMAD.WIDE.U32 R50, R78, -0x30003, RZ ;  /* 0xfffcfffd4e327825 */ /* 0x000fe200078e00ff */
[----:B------:R-:W-:-:S02]  /*ab00*/  IADD3.X R188, P1, PT, RZ, R126, RZ, P1, !PT ;  /* 0x0000007effbc7210 */ /* 0x000fc40000f3e4ff */
[----:B------:R-:W-:Y:S01]  /*ab10*/  IADD3.X RZ, P3, PT, R55, R192, RZ, P3, !PT ;  /* 0x000000c037ff7210 */ /* 0x000fe20001f7e4ff */
[----:B------:R-:W-:Y:S01]  /*ab20*/  IMAD R63, R78, -0x760c0004, R65 ;  /* 0x89f3fffc4e3f7824 */ /* 0x000fe200078e0241 */
[----:B------:R-:W-:Y:S01]  /*ab30*/  IADD3.X R65, P4, PT, R190, R183, RZ, P4, !PT ;  /* 0x000000b7be417210 */ /* 0x000fe2000279e4ff */
[----:B------:R-:W-:Y:S01]  /*ab40*/  IMAD.WIDE.U32.X R58, R42, R38, R58, P6 ;  /* 0x000000262a3a7225 */ /* 0x000fe200030e043a */
[----:B------:R-:W-:-:S03]  /*ab50*/  IADD3.X R188, P6, PT, RZ, R188, RZ, P2, !PT ;  /* 0x000000bcffbc7210 */ /* 0x000fc600017de4ff */
[----:B------:R-:W-:Y:S01]  /*ab60*/  IMAD.IADD R51, R51, 0x1, R63 ;  /* 0x0000000133337824 */ /* 0x000fe200078e023f */
[----:B------:R-:W-:Y:S01]  /*ab70*/  IADD3.X R191, P5, PT, RZ, R58, RZ, P5, !PT ;  /* 0x0000003affbf7210 */ /* 0x000fe20002fbe4ff */
[----:B------:R-:W-:Y:S01]  /*ab80*/  IMAD.WIDE.U32 R128, R43, R47, RZ ;  /* 0x0000002f2b807225 */ /* 0x000fe200078e00ff */
[----:B------:R-:W-:Y:S02]  /*ab90*/  IADD3.X R189, PT, PT, RZ, RZ, R127, P6, P1 ;  /* 0x000000ffffbd7210 */ /* 0x000fe400037e247f */
[----:B------:R-:W-:Y:S01]  /*aba0*/  IADD3.X R191, P4, PT, RZ, R191, RZ, P4, !PT ;  /* 0x000000bfffbf7210 */ /* 0x000fe2000279e4ff */
[----:B------:R-:W-:-:S03]  /*abb0*/  IMAD.WIDE.U32 R184, R51, -0x5555, RZ ;  /* 0xffffaaab33b87825 */ /* 0x000fc600078e00ff */
[----:B------:R-:W-:Y:S01]  /*abc0*/  IADD3.X R190, PT, PT, RZ, RZ, R59, P4, P5 ;  /* 0x000000ffffbe7210 */ /* 0x000fe200027ea43b */
[----:B------:R-:W-:-:S04]  /*abd0*/  IMAD.WIDE.U32 R182, R37, R47, RZ ;  /* 0x0000002f25b67225 */ /* 0x000fc800078e00ff */
[----:B------:R-:W-:Y:S01]  /*abe0*/  IMAD.WIDE.U32 R128, P2, R42, R37, R128 ;  /* 0x000000252a807225 */ /* 0x000fe20007840080 */
[----:B------:R-:W-:-:S03]  /*abf0*/  IADD3 RZ, P1, PT, R186, R182, RZ ;  /* 0x000000b6baff7210 */ /* 0x000fc60007f3e0ff */
[----:B------:R-:W-:Y:S01]  /*ac00*/  IMAD.WIDE.U32 R58, R50, -0x5555, RZ ;  /* 0xffffaaab323a7825 */ /* 0x000fe200078e00ff */
[----:B------:R-:W-:-:S03]  /*ac10*/  IADD3 R183, P6, PT, R128, R183, RZ ;  /* 0x000000b780b77210 */ /* 0x000fc60007fde0ff */
[----:B------:R-:W-:Y:S01]  /*ac20*/  IMAD.WIDE.U32 R184, P4, R50, -0x46010001, R184 ;  /* 0xb9feffff32b87825 */ /* 0x000fe200078800b8 */
[----:B------:R-:W-:-:S03]  /*ac30*/  IADD3.X RZ, P1, PT, R187, R183, RZ, P1, !PT ;  /* 0x000000b7bbff7210 */ /* 0x000fc60000f3e4ff */
[----:B------:R-:W-:Y:S01]  /*ac40*/  IMAD.X R127, RZ, RZ, RZ, P2 ;  /* 0x000000ffff7f7224 */ /* 0x000fe200010e06ff */
[----:B------:R-:W-:Y:S01]  /*ac50*/  IADD3 RZ, P2, PT, R78, R58, RZ ;  /* 0x0000003a4eff7210 */ /* 0x000fe20007f5e0ff */
[----:B------:R-:W-:Y:S01]  /*ac60*/  IMAD.MOV.U32 R126, RZ, RZ, R129 ;  /* 0x000000ffff7e7224 */ /* 0x000fe200078e0081 */
[----:B------:R-:W-:Y:S01]  /*ac70*/  IADD3 R195, P5, PT, R184, R59, RZ ;  /* 0x0000003bb8c37210 */ /* 0x000fe20007fbe0ff */
[----:B------:R-:W-:-:S03]  /*ac80*/  IMAD.WIDE.U32 R58, R47, R37, R186 ;  /* 0x000000252f3a7225 */ /* 0x000fc600078e00ba */
[----:B------:R-:W-:Y:S01]  /*ac90*/  IADD3.X RZ, P2, PT, R79, R195, RZ, P2, !PT ;  /* 0x000000c34fff7210 */ /* 0x000fe2000175e4ff */
[----:B------:R-:W-:Y:S02]  /*aca0*/  IMAD.IADD R129, R59, 0x1, R128 ;  /* 0x000000013b817824 */ /* 0x000fe400078e0280 */
[----:B------:R-:W-:Y:S01]  /*acb0*/  IMAD.WIDE.U32.X R126, R42, R43, R126, P6 ;  /* 0x0000002b2a7e7225 */ /* 0x000fe200030e047e */
[----:B------:R-:W-:-:S03]  /*acc0*/  IADD3 R128, P6, PT, R191, R58, RZ ;  /* 0x0000003abf807210 */ /* 0x000fc60007fde0ff */
[----:B------:R-:W-:Y:S01]  /*acd0*/  IMAD.WIDE.U32 R182, R50, -0x5555, R78 ;  /* 0xffffaaab32b67825 */ /* 0x000fe200078e004e */
[----:B------:R-:W-:Y:S02]  /*ace0*/  IADD3.X R129, P6, PT, R129, R190, RZ, P6, !PT ;  /* 0x000000be81817210 */ /* 0x000fe400037de4ff */
[----:B------:R-:W-:Y:S01]  /*acf0*/  IADD3.X R187, P1, PT, RZ, R126, RZ, P1, !PT ;  /* 0x0000007effbb7210 */ /* 0x000fe20000f3e4ff */
[----:B------:R-:W-:Y:S01]  /*ad00*/  IMAD.X R59, RZ, RZ, RZ, P4 ;  /* 0x000000ffff3b7224 */ /* 0x000fe200020e06ff */
[----:B------:R-:W-:Y:S01]  /*ad10*/  IADD3 RZ, P4, PT, RZ, R182, RZ ;  /* 0x000000b6ffff7210 */ /* 0x000fe20007f9e0ff */
[----:B------:R-:W-:Y:S01]  /*ad20*/  IMAD.MOV.U32 R58, RZ, RZ, R185 ;  /* 0x000000ffff3a7224 */ /* 0x000fe200078e00b9 */
[----:B------:R-:W-:Y:S01]  /*ad30*/  IADD3.X R187, P6, PT, RZ, R187, RZ, P6, !PT ;  /* 0x000000bbffbb7210 */ /* 0x000fe200037de4ff */
[----:B------:R-:W-:-:S03]  /*ad40*/  IMAD.WIDE.U32 R62, R62, 0x397fe69a, R54 ;  /* 0x397fe69a3e3e7825 */ /* 0x000fc600078e0036 */
[----:B------:R-:W-:Y:S01]  /*ad50*/  IADD3.X R191, PT, PT, RZ, RZ, R127, P6, P1 ;  /* 0x000000ffffbf7210 */ /* 0x000fe200037e247f */
[----:B------:R-:W-:Y:S02]  /*ad60*/  IMAD.IADD R54, R183, 0x1, R184 ;  /* 0x00000001b7367824 */ /* 0x000fe400078e02b8 */
[----:B------:R-:W-:-:S03]  /*ad70*/  IMAD.WIDE.U32 R182, R51, -0x4eac0001, RZ ;  /* 0xb153ffff33b67825 */ /* 0x000fc600078e00ff */
[----:B------:R-:W-:Y:S01]  /*ad80*/  IADD3.X RZ, P4, PT, RZ, R54, RZ, P4, !PT ;  /* 0x00000036ffff7210 */ /* 0x000fe2000279e4ff */
[----:B------:R-:W-:-:S04]  /*ad90*/  IMAD.WIDE.U32.X R58, R51, -0x46010001, R58, P5 ;  /* 0xb9feffff333a7825 */ /* 0x000fc800028e043a */
[----:B------:R-:W-:Y:S01]  /*ada0*/  IMAD.WIDE.U32 R78, R50, -0x4eac0001, RZ ;  /* 0xb153ffff324e7825 */ /* 0x000fe200078e00ff */
[----:B------:R-:W-:-:S03]  /*adb0*/  IADD3.X R185, P1, PT, RZ, R58, RZ, P2, !PT ;  /* 0x0000003affb97210 */ /* 0x000fc6000173e4ff */
[----:B------:R-:W-:Y:S01]  /*adc0*/  IMAD.WIDE.U32 R182, P5, R50, 0x1eabfffe, R182 ;  /* 0x1eabfffe32b67825 */ /* 0x000fe200078a00b6 */
[----:B------:R-:W-:Y:S02]  /*add0*/  IADD3.X R185, P4, PT, RZ, R185, RZ, P4, !PT ;  /* 0x000000b9ffb97210 */ /* 0x000fe4000279e4ff */
[----:B------:R-:W-:Y:S01]  /*ade0*/  IADD3 RZ, P2, PT, R80, R78, RZ ;  /* 0x0000004e50ff7210 */ /* 0x000fe20007f5e0ff */
[----:B------:R-:W-:Y:S01]  /*adf0*/  IMAD.WIDE.U32 R54, R44, R47, RZ ;  /* 0x0000002f2c367225 */ /* 0x000fe200078e00ff */
[----:B------:R-:W-:Y:S02]  /*ae00*/  IADD3 R79, P6, PT, R182, R79, RZ ;  /* 0x0000004fb64f7210 */ /* 0x000fe40007fde0ff */
[----:B------:R-:W-:Y:S01]  /*ae10*/  IADD3.X R184, PT, PT, RZ, RZ, R59, P4, P1 ;  /* 0x000000ffffb87210 */ /* 0x000fe200027e243b */
[----:B------:R-:W-:Y:S01]  /*ae20*/  IMAD.IADD R84, R63, 0x1, R84 ;  /* 0x000000013f547824 */ /* 0x000fe200078e0254 */
[----:B------:R-:W-:Y:S01]  /*ae30*/  IADD3.X RZ, P2, PT, R81, R79, RZ, P2, !PT ;  /* 0x0000004f51ff7210 */ /* 0x000fe2000175e4ff */
[----:B------:R-:W-:Y:S01]  /*ae40*/  IMAD.WIDE.U32 R54, P4, R42, R19, R54 ;  /* 0x000000132a367225 */ /* 0x000fe20007880036 */
[----:B------:R-:W-:-:S03]  /*ae50*/  IADD3 R62, P1, PT, R85, R62, RZ ;  /* 0x0000003e553e7210 */ /* 0x000fc60007f3e0ff */
[----:B------:R-:W-:Y:S01]  /*ae60*/  IMAD.WIDE.U32 R78, R19, R47, RZ ;  /* 0x0000002f134e7225 */ /* 0x000fe200078e00ff */
[----:B------:R-:W-:-:S03]  /*ae70*/  IADD3.X R63, P1, PT, R84, R193, RZ, P1, !PT ;  /* 0x000000c1543f7210 */ /* 0x000fc60000f3e4ff */
[----:B------:R-:W-:Y:S01]  /*ae80*/  IMAD.X R127, RZ, RZ, RZ, P4 ;  /* 0x000000ffff7f7224 */ /* 0x000fe200020e06ff */
[----:B------:R-:W-:Y:S01]  /*ae90*/  IADD3 R79, P4, PT, R54, R79, RZ ;  /* 0x0000004f364f7210 */ /* 0x000fe20007f9e0ff */
[----:B------:R-:W-:-:S04]  /*aea0*/  IMAD.WIDE.U32 R80, R50, -0x4eac0001, R80 ;  /* 0xb153ffff32507825 */ /* 0x000fc800078e0050 */
[----:B------:R-:W-:Y:S01]  /*aeb0*/  IMAD.X R59, RZ, RZ, RZ, P5 ;  /* 0x000000ffff3b7224 */ /* 0x000fe200028e06ff */
[----:B------:R-:W-:Y:S01]  /*aec0*/  IADD3 RZ, P5, PT, R62, R78, RZ ;  /* 0x0000004e3eff7210 */ /* 0x000fe20007fbe0ff */
[----:B------:R-:W-:Y:S02]  /*aed0*/  IMAD.MOV.U32 R58, RZ, RZ, R183 ;  /* 0x000000ffff3a7224 */ /* 0x000fe400078e00b7 */
[----:B------:R-:W-:Y:S01]  /*aee0*/  IMAD.MOV.U32 R126, RZ, RZ, R55 ;  /* 0x000000ffff7e7224 */ /* 0x000fe200078e0037 */
[----:B------:R-:W-:Y:S01]  /*aef0*/  IADD3.X RZ, P5, PT, R63, R79, RZ, P5, !PT ;  /* 0x0000004f3fff7210 */ /* 0x000fe20002fbe4ff */
[----:B------:R-:W-:Y:S01]  /*af00*/  IMAD.WIDE.U32 R84, R47, R19, R62 ;  /* 0x000000132f547225 */ /* 0x000fe200078e003e */
[----:B------:R-:W-:-:S03]  /*af10*/  IADD3.X R79, P3, PT, RZ, R56, RZ, P3, !PT ;  /* 0x00000038ff4f7210 */ /* 0x000fc60001f7e4ff */
[----:B------:R-:W-:Y:S01]  /*af20*/  IMAD.IADD R81, R81, 0x1, R182 ;  /* 0x0000000151517824 */ /* 0x000fe200078e02b6 */
[----:B------:R-:W-:Y:S01]  /*af30*/  IADD3.X R79, P1, PT, RZ, R79, RZ, P1, !PT ;  /* 0x0000004fff4f7210 */ /* 0x000fe20000f3e4ff */
[----:B------:R-:W-:Y:S01]  /*af40*/  IMAD.WIDE.U32.X R126, R42, R44, R126, P4 ;  /* 0x0000002c2a7e7225 */ /* 0x000fe200020e047e */
[----:B------:R-:W-:-:S03]  /*af50*/  IADD3 R80, P4, PT, R185, R80, RZ ;  /* 0x00000050b9507210 */ /* 0x000fc60007f9e0ff */
[----:B------:R-:W-:Y:S01]  /*af60*/  IMAD.WIDE.U32.X R58, R51, 0x1eabfffe, R58, P6 ;  /* 0x1eabfffe333a7825 */ /* 0x000fe200030e043a */
[----:B------:R-:W-:Y:S02]  /*af70*/  IADD3 R84, P6, PT, R187, R84, RZ ;  /* 0x00000054bb547210 */ /* 0x000fe40007fde0ff */
[----:B------:R-:W-:Y:S01]  /*af80*/  IADD3.X R81, P4, PT, R81, R184, RZ, P4, !PT ;  /* 0x000000b851517210 */ /* 0x000fe2000279e4ff */
[----:B------:R-:W-:Y:S01]  /*af90*/  IMAD.IADD R54, R85, 0x1, R54 ;  /* 0x0000000155367824 */ /* 0x000fe200078e0236 */
[----:B------:R-:W-:Y:S01]  /*afa0*/  IADD3.X R183, P2, PT, RZ, R58, RZ, P2, !PT ;  /* 0x0000003affb77210 */ /* 0x000fe2000175e4ff */
[----:B------:R-:W-:Y:S01]  /*afb0*/  IMAD.WIDE.U32 R62, R51, -0x94f09dc, RZ ;  /* 0xf6b0f624333e7825 */ /* 0x000fe200078e00ff */
[----:B------:R-:W-:Y:S02]  /*afc0*/  IADD3.X R187, P5, PT, RZ, R126, RZ, P5, !PT ;  /* 0x0000007effbb7210 */ /* 0x000fe40002fbe4ff */
[----:B------:R-:W-:Y:S01]  /*afd0*/  IADD3.X R85, P6, PT, R54, R191, RZ, P6, !PT ;  /* 0x000000bf36557210 */ /* 0x000fe200037de4ff */
[----:B------:R-:W-:Y:S01]  /*afe0*/  IMAD.WIDE.U32 R54, R35, R47, RZ ;  /* 0x0000002f23367225 */ /* 0x000fe200078e00ff */
[----:B------:R-:W-:-:S02]  /*aff0*/  IADD3.X R183, P4, PT, RZ, R183, RZ, P4, !PT ;  /* 0x000000b7ffb77210 */ /* 0x000fc4000279e4ff */
[----:B------:R-:W-:Y:S01]  /*b000*/  IADD3.X R126, PT, PT, RZ, RZ, R57, P1, P3 ;  /* 0x000000ffff7e7210 */ /* 0x000fe20000fe6439 */
[C---:B------:R-:W-:Y:S01]  /*b010*/  IMAD.WIDE.U32 R56, R50.reuse, -0x94f09dc, RZ ;  /* 0xf6b0f62432387825 */ /* 0x040fe200078e00ff */
[----:B------:R-:W-:Y:S02]  /*b020*/  IADD3 R78, P1, PT, R79, R188, RZ ;  /* 0x000000bc4f4e7210 */ /* 0x000fe40007f3e0ff */
[----:B------:R-:W-:Y:S01]  /*b030*/  IADD3.X R185, PT, PT, RZ, RZ, R59, P4, P2 ;  /* 0x000000ffffb97210 */ /* 0x000fe200027e443b */
[----:B------:R-:W-:Y:S01]  /*b040*/  IMAD.WIDE.U32 R62, P3, R50, 0x6730d2a0, R62 ;  /* 0x6730d2a0323e7825 */ /* 0x000fe2000786003e */
[----:B------:R-:W-:Y:S02]  /*b050*/  IADD3.X R187, P6, PT, RZ, R187, RZ, P6, !PT ;  /* 0x000000bbffbb7210 */ /* 0x000fe400037de4ff */
[----:B------:R-:W-:Y:S01]  /*b060*/  IADD3.X R79, P1, PT, R126, R189, RZ, P1, !PT ;  /* 0x000000bd7e4f7210 */ /* 0x000fe20000f3e4ff */
[----:B------:R-:W-:Y:S01]  /*b070*/  IMAD.WIDE.U32 R54, P4, R42, R34, R54 ;  /* 0x000000222a367225 */ /* 0x000fe20007880036 */
[----:B------:R-:W-:-:S02]  /*b080*/  IADD3.X R182, PT, PT, RZ, RZ, R127, P6, P5 ;  /* 0x000000ffffb67210 */ /* 0x000fc400037ea47f */
[----:B------:R-:W-:Y:S01]  /*b090*/  IADD3 R193, P6, PT, R62, R57, RZ ;  /* 0x000000393ec17210 */ /* 0x000fe20007fde0ff */
[----:B------:R-:W-:Y:S01]  /*b0a0*/  IMAD.WIDE.U32 R58, R34, R47, RZ ;  /* 0x0000002f223a7225 */ /* 0x000fe200078e00ff */
[----:B------:R-:W-:-:S03]  /*b0b0*/  IADD3 RZ, P2, PT, R64, R56, RZ ;  /* 0x0000003840ff7210 */ /* 0x000fc60007f5e0ff */
[----:B------:R-:W-:Y:S01]  /*b0c0*/  IMAD.X R57, RZ, RZ, RZ, P4 ;  /* 0x000000ffff397224 */ /* 0x000fe200020e06ff */
[----:B------:R-:W-:Y:S01]  /*b0d0*/  IADD3 R191, P5, PT, R54, R59, RZ ;  /* 0x0000003b36bf7210 */ /* 0x000fe20007fbe0ff */
[----:B------:R-:W-:Y:S01]  /*b0e0*/  IMAD.WIDE.U32 R126, R47, R34, R78 ;  /* 0x000000222f7e7225 */ /* 0x000fe200078e004e */
[----:B------:R-:W-:Y:S02]  /*b0f0*/  IADD3 RZ, P4, PT, R78, R58, RZ ;  /* 0x0000003a4eff7210 */ /* 0x000fe40007f9e0ff */
[----:B------:R-:W-:Y:S01]  /*b100*/  IADD3.X RZ, P2, PT, R65, R193, RZ, P2, !PT ;  /* 0x000000c141ff7210 */ /* 0x000fe2000175e4ff */
[----:B------:R-:W-:Y:S01]  /*b110*/  IMAD.MOV.U32 R56, RZ, RZ, R55 ;  /* 0x000000ffff387224 */ /* 0x000fe200078e0037 */
[----:B------:R-:W-:Y:S01]  /*b120*/  IADD3.X RZ, P4, PT, R79, R191, RZ, P4, !PT ;  /* 0x000000bf4fff7210 */ /* 0x000fe2000279e4ff */
[----:B------:R-:W-:Y:S02]  /*b130*/  IMAD.IADD R55, R127, 0x1, R54 ;  /* 0x000000017f377824 */ /* 0x000fe400078e0236 */
[----:B------:R-:W-:Y:S01]  /*b140*/  IMAD.WIDE.U32.X R58, R42, R35, R56, P5 ;  /* 0x000000232a3a7225 */ /* 0x000fe200028e0438 */
[----:B------:R-:W-:-:S03]  /*b150*/  IADD3 R54, P5, PT, R187, R126, RZ ;  /* 0x0000007ebb367210 */ /* 0x000fc60007fbe0ff */
[----:B------:R-:W-:Y:S01]  /*b160*/  IMAD.WIDE.U32 R56, R50, -0x94f09dc, R64 ;  /* 0xf6b0f62432387825 */ /* 0x000fe200078e0040 */
[----:B------:R-:W-:-:S03]  /*b170*/  IADD3.X R47, P4, PT, RZ, R58, RZ, P4, !PT ;  /* 0x0000003aff2f7210 */ /* 0x000fc6000279e4ff */
[----:B------:R-:W-:Y:S01]  /*b180*/  IMAD.X R79, RZ, RZ, RZ, P3 ;  /* 0x000000ffff4f7224 */ /* 0x000fe200018e06ff */
[----:B------:R-:W-:Y:S01]  /*b190*/  IADD3.X R55, P3, PT, R55, R182, RZ, P5, !PT ;  /* 0x000000b637377210 */ /* 0x000fe20002f7e4ff */
[----:B------:R-:W-:Y:S01]  /*b1a0*/  IMAD.WIDE.U32 R64, R51, -0xc7aed41, RZ ;  /* 0xf38512bf33407825 */ /* 0x000fe200078e00ff */
[----:B------:R-:W-:Y:S02]  /*b1b0*/  IADD3 R56, P5, PT, R183, R56, RZ ;  /* 0x00000038b7387210 */ /* 0x000fe40007fbe0ff */
[----:B------:R-:W-:Y:S01]  /*b1c0*/  IADD3.X R47, P3, PT, RZ, R47, RZ, P3, !PT ;  /* 0x0000002fff2f7210 */ /* 0x000fe20001f7e4ff */
[----:B------:R-:W-:Y:S02]  /*b1d0*/  IMAD.MOV.U32 R78, RZ, RZ, R63 ;  /* 0x000000ffff4e7224 */ /* 0x000fe400078e003f */
[----:B------:R-:W-:Y:S02]  /*b1e0*/  IMAD.IADD R42, R57, 0x1, R62 ;  /* 0x00000001392a7824 */ /* 0x000fe400078e023e */
[----:B------:R-:W-:-:S03]  /*b1f0*/  IMAD.WIDE.U32.X R78, R51, 0x6730d2a0, R78, P6 ;  /* 0x6730d2a0334e7825 */ /* 0x000fc600030e044e */
[----:B------:R-:W-:Y:S01]  /*b200*/  IADD3.X R57, P5, PT, R42, R185, RZ, P5, !PT ;  /* 0x000000b92a397210 */ /* 0x000fe20002fbe4ff */
[----:B------:R-:W-:Y:S01]  /*b210*/  IMAD.WIDE.U32 R62, P6, R50, 0x64774b84, R64 ;  /* 0x64774b84323e7825 */ /* 0x000fe200078c0040 */
[----:B------:R-:W-:-:S03]  /*b220*/  IADD3.X R42, PT, PT, RZ, RZ, R59, P3, P4 ;  /* 0x000000ffff2a7210 */ /* 0x000fc60001fe843b */
[----:B------:R-:W-:-:S04]  /*b230*/  IMAD.WIDE.U32 R182, R50, -0xc7aed41, RZ ;  /* 0xf38512bf32b67825 */ /* 0x000fc800078e00ff */
[----:B------:R-:W-:Y:S01]  /*b240*/  IMAD.X R59, RZ, RZ, RZ, P6 ;  /* 0x000000ffff3b7224 */ /* 0x000fe200030e06ff */
[----:B------:R-:W-:Y:S01]  /*b250*/  IADD3.X R78, P6, PT, RZ, R78, RZ, P2, !PT ;  /* 0x0000004eff4e7210 */ /* 0x000fe200017de4ff */
[----:B------:R-:W-:Y:S01]  /*b260*/  IMAD.WIDE.U32 R64, R51, 0x434bacd7, RZ ;  /* 0x434bacd733407825 */ /* 0x000fe200078e00ff */
[----:B------:R-:W-:Y:S02]  /*b270*/  IADD3 R185, P4, PT, R62, R183, RZ ;  /* 0x000000b73eb97210 */ /* 0x000fe40007f9e0ff */
[----:B------:R-:W-:Y:S01]  /*b280*/  IADD3.X R183, P5, PT, RZ, R78, RZ, P5, !PT ;  /* 0x0000004effb77210 */ /* 0x000fe20002fbe4ff */
[----:B------:R-:W-:Y:S01]  /*b290*/  IMAD.WIDE.U32 R126, R50, -0xc7aed41, R128 ;  /* 0xf38512bf327e7825 */ /* 0x000fe200078e0080 */
[----:B------:R-:W-:Y:S02]  /*b2a0*/  IADD3 RZ, P3, PT, R128, R182, RZ ;  /* 0x000000b680ff7210 */ /* 0x000fe40007f7e0ff */
[----:B------:R-:W-:Y:S01]  /*b2b0*/  IADD3.X R128, PT, PT, RZ, RZ, R79, P5, P6 ;  /* 0x000000ffff807210 */ /* 0x000fe20002fec44f */
[----:B------:R-:W-:Y:S01]  /*b2c0*/  IMAD.MOV.U32 R58, RZ, RZ, R63 ;  /* 0x000000ffff3a7224 */ /* 0x000fe200078e003f */
[----:B------:R-:W-:Y:S01]  /*b2d0*/  IADD3 R78, P5, PT, R183, R126, RZ ;  /* 0x0000007eb74e7210 */ /* 0x000fe20007fbe0ff */
[----:B------:R-:W-:Y:S01]  /*b2e0*/  IMAD.IADD R127, R127, 0x1, R62 ;  /* 0x000000017f7f7824 */ /* 0x000fe200078e023e */
[----:B------:R-:W-:Y:S01]  /*b2f0*/  IADD3.X RZ, P3, PT, R129, R185, RZ, P3, !PT ;  /* 0x000000b981ff7210 */ /* 0x000fe20001f7e4ff */
[----:B------:R-:W-:-:S03]  /*b300*/  IMAD.WIDE.U32 R62, R50, 0x434bacd7, RZ ;  /* 0x434bacd7323e7825 */ /* 0x000fc600078e00ff */
[----:B------:R-:W-:Y:S01]  /*b310*/  IADD3.X R79, P5, PT, R127, R128, RZ, P5, !PT ;  /* 0x000000807f4f7210 */ /* 0x000fe20002fbe4ff */
[----:B------:R-:W-:-:S04]  /*b320*/  IMAD.WIDE.U32 R64, P2, R50, 0x4b1ba7b6, R64 ;  /* 0x4b1ba7b632407825 */ /* 0x000fc80007840040 */
[----:B------:R-:W-:Y:S01]  /*b330*/  IMAD.WIDE.U32.X R58, R51, 0x64774b84, R58, P4 ;  /* 0x64774b84333a7825 */ /* 0x000fe200020e043a */
[----:B------:R-:W-:Y:S02]  /*b340*/  IADD3 R129, P6, PT, R64, R63, RZ ;  /* 0x0000003f40817210 */ /* 0x000fe40007fde0ff */
[----:B------:R-:W-:Y:S01]  /*b350*/  IADD3 RZ, P4, PT, R84, R62, RZ ;  /* 0x0000003e54ff7210 */ /* 0x000fe20007f9e0ff */
[----:B------:R-:W-:Y:S01]  /*b360*/  IMAD.X R127, RZ, RZ, RZ, P2 ;  /* 0x000000ffff7f7224 */ /* 0x000fe200010e06ff */
[----:B------:R-:W-:Y:S01]  /*b370*/  IADD3.X R183, P3, PT, RZ, R58, RZ, P3, !PT ;  /* 0x0000003affb77210 */ /* 0x000fe20001f7e4ff */
[----:B------:R-:W-:Y:S01]  /*b380*/  IMAD.MOV.U32 R126, RZ, RZ, R65 ;  /* 0x000000ffff7e7224 */ /* 0x000fe200078e0041 */
[----:B------:R-:W-:Y:S01]  /*b390*/  IADD3.X RZ, P4, PT, R85, R129, RZ, P4, !PT ;  /* 0x0000008155ff7210 */ /* 0x000fe2000279e4ff */
[----:B------:R-:W-:Y:S01]  /*b3a0*/  IMAD.WIDE.U32 R128, R50, 0x434bacd7, R84 ;  /* 0x434bacd732807825 */ /* 0x000fe200078e0054 */
[----:B------:R-:W-:Y:S02]  /*b3b0*/  IADD3.X R183, P5, PT, RZ, R183, RZ, P5, !PT ;  /* 0x000000b7ffb77210 */ /* 0x000fe40002fbe4ff */
[----:B------:R-:W-:Y:S01]  /*b3c0*/  IADD3 RZ, P2, PT, RZ, R188, RZ ;  /* 0x000000bcffff7210 */ /* 0x000fe20007f5e0ff */
[----:B------:R-:W-:Y:S01]  /*b3d0*/  IMAD.WIDE.U32 R62, R204, R48, RZ ;  /* 0x00000030cc3e7225 */ /* 0x000fe200078e00ff */
[----:B------:R-:W-:-:S02]  /*b3e0*/  IADD3.X R59, PT, PT, RZ, RZ, R59, P5, P3 ;  /* 0x000000ffff3b7210 */ /* 0x000fc40002fe643b */
[----:B------:R-:W-:Y:S01]  /*b3f0*/  IADD3 R58, P5, PT, R183, R128, RZ ;  /* 0x00000080b73a7210 */ /* 0x000fe20007fbe0ff */
[----:B------:R-:W-:Y:S01]  /*b400*/  IMAD.IADD R64, R129, 0x1, R64 ;  /* 0x0000000181407824 */ /* 0x000fe200078e0240 */
[----:B------:R-:W-:Y:S01]  /*b410*/  IADD3.X RZ, P2, PT, RZ, R189, RZ, P2, !PT ;  /* 0x000000bdffff7210 */ /* 0x000fe2000175e4ff */
[----:B------:R-:W-:-:S03]  /*b420*/  IMAD.WIDE.U32.X R126, R51, 0x4b1ba7b6, R126, P6 ;  /* 0x4b1ba7b6337e7825 */ /* 0x000fc600030e047e */
[----:B------:R-:W-:Y:S01]  /*b430*/  IADD3.X R59, P5, PT, R64, R59, RZ, P5, !PT ;  /* 0x0000003b403b7210 */ /* 0x000fe20002fbe4ff */
[----:B------:R-:W-:Y:S01]  /*b440*/  IMAD.WIDE.U32 R84, R40, R48, RZ ;  /* 0x0000003028547225 */ /* 0x000fe200078e00ff */
[----:B------:R-:W-:-:S03]  /*b450*/  IADD3.X R187, P4, PT, RZ, R126, RZ, P4, !PT ;  /* 0x0000007effbb7210 */ /* 0x000fc6000279e4ff */
[----:B------:R-:W-:Y:S01]  /*b460*/  IMAD.WIDE.U32 R62, P3, R49, R40, R62 ;  /* 0x00000028313e7225 */ /* 0x000fe2000786003e */
[----:B------:R-:W-:-:S03]  /*b470*/  IADD3.X R187, P5, PT, RZ, R187, RZ, P5, !PT ;  /* 0x000000bbffbb7210 */ /* 0x000fc60002fbe4ff */
[----:B------:R-:W-:Y:S01]  /*b480*/  IMAD.WIDE.U32 R64, R48, R40, R80 ;  /* 0x0000002830407225 */ /* 0x000fe200078e0050 */
[----:B------:R-:W-:Y:S02]  /*b490*/  IADD3 R183, P6, PT, R62, R85, RZ ;  /* 0x000000553eb77210 */ /* 0x000fe40007fde0ff */
[----:B------:R-:W-:Y:S01]  /*b4a0*/  IADD3.X R191, PT, PT, RZ, RZ, R127, P5, P4 ;  /* 0x000000ffffbf7210 */ /* 0x000fe20002fe847f */
[----:B------:R-:W-:Y:S01]  /*b4b0*/  IMAD.X R129, RZ, RZ, RZ, P3 ;  /* 0x000000ffff817224 */ /* 0x000fe200018e06ff */
[----:B------:R-:W-:Y:S01]  /*b4c0*/  IADD3 RZ, P3, PT, R80, R84, RZ ;  /* 0x0000005450ff7210 */ /* 0x000fe20007f7e0ff */
[----:B------:R-:W-:Y:S01]  /*b4d0*/  IMAD.MOV.U32 R128, RZ, RZ, R63 ;  /* 0x000000ffff807224 */ /* 0x000fe200078e003f */
[----:B------:R-:W-:Y:S01]  /*b4e0*/  IADD3 RZ, P4, PT, RZ, R64, RZ ;  /* 0x00000040ffff7210 */ /* 0x000fe20007f9e0ff */
[----:B------:R-:W-:Y:S01]  /*b4f0*/  IMAD.WIDE.U32 R84, R215, R48, RZ ;  /* 0x00000030d7547225 */ /* 0x000fe200078e00ff */
[----:B------:R-:W-:-:S03]  /*b500*/  IADD3.X RZ, P3, PT, R81, R183, RZ, P3, !PT ;  /* 0x000000b751ff7210 */ /* 0x000fc60001f7e4ff */
[----:B------:R-:W-:Y:S02]  /*b510*/  IMAD.IADD R65, R65, 0x1, R62 ;  /* 0x0000000141417824 */ /* 0x000fe400078e023e */
[----:B------:R-:W-:-:S03]  /*b520*/  IMAD.WIDE.U32.X R62, R49, R204, R128, P6 ;  /* 0x000000cc313e7225 */ /* 0x000fc600030e0480 */
[----:B------:R-:W-:Y:S01]  /*b530*/  IADD3.X RZ, P4, PT, RZ, R65, RZ, P4, !PT ;  /* 0x00000041ffff7210 */ /* 0x000fe2000279e4ff */
[----:B------:R-:W-:Y:S01]  /*b540*/  IMAD.WIDE.U32 R80, P5, R49, R46, R84 ;  /* 0x0000002e31507225 */ /* 0x000fe200078a0054 */
[----:B------:R-:W-:-:S03]  /*b550*/  IADD3.X R183, P3, PT, RZ, R62, RZ, P3, !PT ;  /* 0x0000003effb77210 */ /* 0x000fc60001f7e4ff */
[----:B------:R-:W-:Y:S01]  /*b560*/  IMAD.WIDE.U32 R126, R46, R48, RZ ;  /* 0x000000302e7e7225 */ /* 0x000fe200078e00ff */
[----:B------:R-:W-:-:S03]  /*b570*/  IADD3.X R183, P6, PT, RZ, R183, RZ, P4, !PT ;  /* 0x000000b7ffb77210 */ /* 0x000fc600027de4ff */
[----:B------:R-:W-:Y:S01]  /*b580*/  IMAD.WIDE.U32 R128, R51, 0x397fe69a, RZ ;  /* 0x397fe69a33807825 */ /* 0x000fe200078e00ff */
[----:B------:R-:W-:Y:S02]  /*b590*/  IADD3 RZ, P4, PT, R56, R126, RZ ;  /* 0x0000007e38ff7210 */ /* 0x000fe40007f9e0ff */
[----:B------:R-:W-:Y:S01]  /*b5a0*/  IADD3.X R185, PT, PT, RZ, RZ, R63, P6, P3 ;  /* 0x000000ffffb97210 */ /* 0x000fe200037e643f */
[----:B------:R-:W-:Y:S01]  /*b5b0*/  IMAD.X R85, RZ, RZ, RZ, P5 ;  /* 0x000000ffff557224 */ /* 0x000fe200028e06ff */
[----:B------:R-:W-:Y:S01]  /*b5c0*/  IADD3 R189, P5, PT, R80, R127, RZ ;  /* 0x0000007f50bd7210 */ /* 0x000fe20007fbe0ff */
[----:B------:R-:W-:-:S03]  /*b5d0*/  IMAD.WIDE.U32 R126, R48, R46, R56 ;  /* 0x0000002e307e7225 */ /* 0x000fc600078e0038 */
[----:B------:R-:W-:Y:S01]  /*b5e0*/  IADD3.X RZ, P4, PT, R57, R189, RZ, P4, !PT ;  /* 0x000000bd39ff7210 */ /* 0x000fe2000279e4ff */
[----:B------:R-:W-:Y:S01]  /*b5f0*/  IMAD.MOV.U32 R84, RZ, RZ, R81 ;  /* 0x000000ffff547224 */ /* 0x000fe200078e0051 */
[----:B------:R-:W-:Y:S01]  /*b600*/  IADD3 R126, P3, PT, R183, R126, RZ ;  /* 0x0000007eb77e7210 */ /* 0x000fe20007f7e0ff */
[----:B------:R-:W-:-:S04]  /*b610*/  IMAD.WIDE.U32 R128, P6, R50, 0x1a0111ea, R128 ;  /* 0x1a0111ea32807825 */ /* 0x000fc800078c0080 */
[----:B------:R-:W-:-:S04]  /*b620*/  IMAD.WIDE.U32 R62, R50, 0x397fe69a, RZ ;  /* 0x397fe69a323e7825 */ /* 0x000fc800078e00ff */
[----:B------:R-:W-:Y:S02]  /*b630*/  IMAD.IADD R80, R127, 0x1, R80 ;  /* 0x000000017f507824 */ /* 0x000fe400078e0250 */
[----:B------:R-:W-:Y:S01]  /*b640*/  IMAD.WIDE.U32.X R84, R49, R215, R84, P5 ;  /* 0x000000d731547225 */ /* 0x000fe200028e0454 */
[----:B------:R-:W-:Y:S02]  /*b650*/  IADD3 RZ, P5, PT, R54, R62, RZ ;  /* 0x0000003e36ff7210 */ /* 0x000fe40007fbe0ff */
[----:B------:R-:W-:Y:S01]  /*b660*/  IADD3.X R127, P3, PT, R80, R185, RZ, P3, !PT ;  /* 0x000000b9507f7210 */ /* 0x000fe20001f7e4ff */
[----:B------:R-:W-:Y:S01]  /*b670*/  IMAD.X R81, RZ, RZ, RZ, P6 ;  /* 0x000000ffff517224 */ /* 0x000fe200030e06ff */
[----:B------:R-:W-:Y:S01]  /*b680*/  IADD3 R183, P6, PT, R128, R63, RZ ;  /* 0x0000003f80b77210 */ /* 0x000fe20007fde0ff */
[----:B------:R-:W-:-:S03]  /*b690*/  IMAD.WIDE.U32 R62, R38, R48, RZ ;  /* 0x00000030263e7225 */ /* 0x000fc600078e00ff */
[----:B------:R-:W-:Y:S01]  /*b6a0*/  IADD3.X RZ, P5, PT, R55, R183, RZ, P5, !PT ;  /* 0x000000b737ff7210 */ /* 0x000fe20002fbe4ff */
[----:B------:R-:W-:Y:S01]  /*b6b0*/  IMAD.MOV.U32 R80, RZ, RZ, R129 ;  /* 0x000000ffff507224 */ /* 0x000fe200078e0081 */
[----:B------:R-:W-:Y:S01]  /*b6c0*/  IADD3.X R129, P4, PT, RZ, R84, RZ, P4, !PT ;  /* 0x00000054ff817210 */ /* 0x000fe2000279e4ff */
[----:B------:R-:W-:-:S03]  /*b6d0*/  IMAD.WIDE.U32 R206, R204, R39, RZ ;  /* 0x00000027ccce7225 */ /* 0x000fc600078e00ff */
[----:B------:R-:W-:Y:S01]  /*b6e0*/  IADD3.X R129, P3, PT, RZ, R129, RZ, P3, !PT ;  /* 0x00000081ff817210 */ /* 0x000fe20001f7e4ff */
[----:B------:R-:W-:-:S03]  /*b6f0*/  IMAD.WIDE.U32.X R56, R51, 0x1a0111ea, R80, P6 ;  /* 0x1a0111ea33387825 */ /* 0x000fc600030e0450 */
[----:B------:R-:W-:Y:S01]  /*b700*/  IADD3.X R183, PT, PT, RZ, RZ, R85, P3, P4 ;  /* 0x000000ffffb77210 */ /* 0x000fe20001fe8455 */
[----:B------:R-:W-:Y:S01]  /*b710*/  IMAD.WIDE.U32 R62, P6, R49, R45, R62 ;  /* 0x0000002d313e7225 */ /* 0x000fe200078c003e */
[----:B------:R-:W-:-:S03]  /*b720*/  IADD3.X R182, P5, PT, RZ, R56, RZ, P5, !PT ;  /* 0x00000038ffb67210 */ /* 0x000fc60002fbe4ff */
[----:B------:R-:W-:-:S04]  /*b730*/  IMAD.WIDE.U32 R80, R45, R48, RZ ;  /* 0x000000302d507225 */ /* 0x000fc800078e00ff */
[----:B------:R-:W-:Y:S01]  /*b740*/  IMAD.WIDE.U32 R50, R50, 0x397fe69a, R54 ;  /* 0x397fe69a32327825 */ /* 0x000fe200078e0036 */
[----:B------:R-:W-:Y:S02]  /*b750*/  IADD3 R185, P4, PT, R62, R81, RZ ;  /* 0x000000513eb97210 */ /* 0x000fe40007f9e0ff */
[----:B------:R-:W-:Y:S01]  /*b760*/  IADD3 RZ, P3, PT, R78, R80, RZ ;  /* 0x000000504eff7210 */ /* 0x000fe20007f7e0ff */
[----:B------:R-:W-:Y:S01]  /*b770*/  IMAD.X R85, RZ, RZ, RZ, P6 ;  /* 0x000000ffff557224 */ /* 0x000fe200030e06ff */
[----:B------:R-:W-:Y:S01]  /*b780*/  IADD3 R50, P6, PT, R187, R50, RZ ;  /* 0x00000032bb327210 */ /* 0x000fe20007fde0ff */
[----:B------:R-:W-:Y:S01]  /*b790*/  IMAD.WIDE.U32 R54, R48, R45, R78 ;  /* 0x0000002d30367225 */ /* 0x000fe200078e004e */
[----:B------:R-:W-:Y:S02]  /*b7a0*/  IADD3.X RZ, P3, PT, R79, R185, RZ, P3, !PT ;  /* 0x000000b94fff7210 */ /* 0x000fe40001f7e4ff */
[----:B------:R-:W-:Y:S01]  /*b7b0*/  IADD3.X R79, P2, PT, RZ, RZ, RZ, P2, !PT ;  /* 0x000000ffff4f7210 */ /* 0x000fe2000175e4ff */
[----:B------:R-:W-:Y:S01]  /*b7c0*/  IMAD.MOV.U32 R84, RZ, RZ, R63 ;  /* 0x000000ffff547224 */ /* 0x000fe200078e003f */
[----:B------:R-:W-:Y:S01]  /*b7d0*/  IADD3.X R78, P1, PT, RZ, RZ, RZ, P1, !PT ;  /* 0x000000ffff4e7210 */ /* 0x000fe20000f3e4ff */
[----:B------:R-:W-:-:S02]  /*b7e0*/  IMAD.IADD R128, R51, 0x1, R128 ;  /* 0x0000000133807824 */ /* 0x000fc400078e0280 */
[----:B------:R-:W-:Y:S02]  /*b7f0*/  IMAD.IADD R62, R55, 0x1, R62 ;  /* 0x00000001373e7824 */ /* 0x000fe400078e023e */
[----:B------:R-:W-:Y:S01]  /*b800*/  IMAD.WIDE.U32.X R80, R49, R38, R84, P4 ;  /* 0x0000002631507225 */ /* 0x000fe200020e0454 */
[----:B------:R-:W-:Y:S02]  /*b810*/  IADD3 R54, P4, PT, R129, R54, RZ ;  /* 0x0000003681367210 */ /* 0x000fe40007f9e0ff */
[----:B------:R-:W-:Y:S01]  /*b820*/  IADD3.X R51, P6, PT, R128, R191, RZ, P6, !PT ;  /* 0x000000bf80337210 */ /* 0x000fe200037de4ff */
[----:B------:R-:W-:Y:S01]  /*b830*/  IMAD.WIDE.U32 R84, R48, R37, R58 ;  /* 0x0000002530547225 */ /* 0x000fe200078e003a */
[----:B------:R-:W-:Y:S02]  /*b840*/  IADD3.X R55, P4, PT, R62, R183, RZ, P4, !PT ;  /* 0x000000b73e377210 */ /* 0x000fe4000279e4ff */
[----:B------:R-:W-:Y:S01]  /*b850*/  IADD3.X R182, P6, PT, RZ, R182, RZ, P6, !PT ;  /* 0x000000b6ffb67210 */ /* 0x000fe200037de4ff */
[----:B------:R-:W-:Y:S01]  /*b860*/  IMAD.WIDE.U32 R62, R43, R48, RZ ;  /* 0x000000302b3e7225 */ /* 0x000fe200078e00ff */
[----:B------:R-:W-:-:S02]  /*b870*/  IADD3.X R129, P3, PT, RZ, R80, RZ, P3, !PT ;  /* 0x00000050ff817210 */ /* 0x000fc40001f7e4ff */
[----:B------:R-:W-:Y:S01]  /*b880*/  IADD3.X R184, PT, PT, RZ, RZ, R57, P6, P5 ;  /* 0x000000ffffb87210 */ /* 0x000fe200037ea439 */
[----:B------:R-:W-:Y:S01]  /*b890*/  IMAD.WIDE.U32 R56, R37, R48, RZ ;  /* 0x0000003025387225 */ /* 0x000fe200078e00ff */
[----:B------:R-:W-:Y:S02]  /*b8a0*/  IADD3.X R129, P4, PT, RZ, R129, RZ, P4, !PT ;  /* 0x00000081ff817210 */ /* 0x000fe4000279e4ff */
[----:B------:R-:W-:Y:S01]  /*b8b0*/  IADD3 R78, P5, PT, R78, R79, RZ ;  /* 0x0000004f4e4e7210 */ /* 0x000fe20007fbe0ff */
[----:B------:R-:W-:Y:S01]  /*b8c0*/  IMAD.WIDE.U32 R62, P6, R49, R37, R62 ;  /* 0x00000025313e7225 */ /* 0x000fe200078c003e */
[----:B------:R-:W-:Y:S02]  /*b8d0*/  IADD3.X R128, PT, PT, RZ, RZ, R81, P4, P3 ;  /* 0x000000ffff807210 */ /* 0x000fe400027e6451 */
[----:B------:R-:W-:Y:S01]  /*b8e0*/  IADD3 R185, P3, PT, R47, R78, RZ ;  /* 0x0000004e2fb97210 */ /* 0x000fe20007f7e0ff */
[----:B------:R-:W-:Y:S01]  /*b8f0*/  IMAD.X R183, RZ, RZ, RZ, P2 ;  /* 0x000000ffffb77224 */ /* 0x000fe200010e06ff */
[----:B------:R-:W-:Y:S01]  /*b900*/  IADD3 R187, P4, PT, R62, R57, RZ ;  /* 0x000000393ebb7210 */ /* 0x000fe20007f9e0ff */
[----:B------:R-:W-:Y:S01]  /*b910*/  IMAD.X R81, RZ, RZ, RZ, P6 ;  /* 0x000000ffff517224 */ /* 0x000fe200030e06ff */
[----:B------:R-:W-:Y:S01]  /*b920*/  IADD3 RZ, P2, PT, R58, R56, RZ ;  /* 0x000000383aff7210 */ /* 0x000fe20007f5e0ff */
[----:B------:R-:W-:Y:S01]  /*b930*/  IMAD.WIDE.U32 R56, R44, R48, RZ ;  /* 0x000000302c387225 */ /* 0x000fe200078e00ff */
[----:B------:R-:W-:-:S02]  /*b940*/  IADD3.X R183, PT, PT, R183, RZ, RZ, P5, P1 ;  /* 0x000000ffb7b77210 */ /* 0x000fc40002fe24ff */
[----:B------:R-:W-:Y:S01]  /*b950*/  IADD3 R58, P1, PT, R129, R84, RZ ;  /* 0x00000054813a7210 */ /* 0x000fe20007f3e0ff */
[----:B------:R-:W-:Y:S01]  /*b960*/  IMAD.MOV.U32 R80, RZ, RZ, R63 ;  /* 0x000000ffff507224 */ /* 0x000fe200078e003f */
[----:B------:R-:W-:Y:S01]  /*b970*/  IADD3.X RZ, P2, PT, R59, R187, RZ, P2, !PT ;  /* 0x000000bb3bff7210 */ /* 0x000fe2000175e4ff */
[----:B------:R-:W-:Y:S02]  /*b980*/  IMAD.IADD R47, R85, 0x1, R62 ;  /* 0x00000001552f7824 */ /* 0x000fe400078e023e */
[----:B------:R-:W-:-:S03]  /*b990*/  IMAD.WIDE.U32.X R62, R49, R43, R80, P4 ;  /* 0x0000002b313e7225 */ /* 0x000fc600020e0450 */
[----:B------:R-:W-:Y:S01]  /*b9a0*/  IADD3.X R59, P1, PT, R47, R128, RZ, P1, !PT ;  /* 0x000000802f3b7210 */ /* 0x000fe20000f3e4ff */
[----:B------:R-:W-:Y:S01]  /*b9b0*/  IMAD.WIDE.U32 R78, R19, R48, RZ ;  /* 0x00000030134e7225 */ /* 0x000fe200078e00ff */
[----:B------:R-:W-:-:S03]  /*b9c0*/  IADD3.X R47, P2, PT, RZ, R62, RZ, P2, !PT ;  /* 0x0000003eff2f7210 */ /* 0x000fc6000175e4ff */
[----:B------:R-:W-:Y:S01]  /*b9d0*/  IMAD.WIDE.U32 R56, P6, R49, R19, R56 ;  /* 0x0000001331387225 */ /* 0x000fe200078c0038 */
[----:B------:R-:W-:-:S03]  /*b9e0*/  IADD3 RZ, P4, PT, R50, R78, RZ ;  /* 0x0000004e32ff7210 */ /* 0x000fc60007f9e0ff */
[-C--:B------:R-:W-:Y:S01]  /*b9f0*/  IMAD.WIDE.U32 R128, R35, R48.reuse, RZ ;  /* 0x0000003023807225 */ /* 0x080fe200078e00ff */
[----:B------:R-:W-:Y:S02]  /*ba00*/  IADD3 R81, P5, PT, R56, R79, RZ ;  /* 0x0000004f38517210 */ /* 0x000fe40007fbe0ff */
[----:B------:R-:W-:Y:S01]  /*ba10*/  IADD3.X R79, P3, PT, R42, R183, RZ, P3, !PT ;  /* 0x000000b72a4f7210 */ /* 0x000fe20001f7e4ff */
[----:B------:R-:W-:Y:S01]  /*ba20*/  IMAD.X R183, RZ, RZ, RZ, P6 ;  /* 0x000000ffffb77224 */ /* 0x000fe200030e06ff */
[----:B------:R-:W-:Y:S01]  /*ba30*/  IADD3.X R47, P6, PT, RZ, R47, RZ, P1, !PT ;  /* 0x0000002fff2f7210 */ /* 0x000fe20000fde4ff */
[----:B------:R-:W-:Y:S01]  /*ba40*/  IMAD.WIDE.U32 R84, R34, R48, RZ ;  /* 0x0000003022547225 */ /* 0x000fe200078e00ff */
[----:B------:R-:W-:Y:S02]  /*ba50*/  IADD3.X RZ, P4, PT, R51, R81, RZ, P4, !PT ;  /* 0x0000005133ff7210 */ /* 0x000fe4000279e4ff */
[----:B------:R-:W-:Y:S01]  /*ba60*/  IADD3.X R62, PT, PT, RZ, RZ, R63, P6, P2 ;  /* 0x000000ffff3e7210 */ /* 0x000fe200037e443f */
[----:B------:R-:W-:Y:S01]  /*ba70*/  IMAD R63, R65, -0x30003, RZ ;  /* 0xfffcfffd413f7824 */ /* 0x000fe200078e02ff */
[----:B------:R-:W-:Y:S01]  /*ba80*/  IADD3 R78, P1, PT, R182, R185, RZ ;  /* 0x000000b9b64e7210 */ /* 0x000fe20007f3e0ff */
[----:B------:R-:W-:-:S03]  /*ba90*/  IMAD.WIDE.U32 R80, R48, R19, R50 ;  /* 0x0000001330507225 */ /* 0x000fc600078e0032 */
[----:B------:R-:W-:Y:S01]  /*baa0*/  IADD3.X R79, P1, PT, R184, R79, RZ, P1, !PT ;  /* 0x0000004fb84f7210 */ /* 0x000fe20000f3e4ff */
[----:B------:R-:W-:Y:S02]  /*bab0*/  IMAD.MOV.U32 R182, RZ, RZ, R57 ;  /* 0x000000ffffb67224 */ /* 0x000fe400078e0039 */
[----:B------:R-:W-:-:S04]  /*bac0*/  IMAD.WIDE.U32 R50, R64, -0x30003, RZ ;  /* 0xfffcfffd40327825 */ /* 0x000fc800078e00ff */
[----:B------:R-:W-:Y:S02]  /*bad0*/  IMAD R63, R64, -0x760c0004, R63 ;  /* 0x89f3fffc403f7824 */ /* 0x000fe400078e023f */
[----:B------:R-:W-:Y:S01]  /*bae0*/  IMAD.IADD R57, R81, 0x1, R56 ;  /* 0x0000000151397824 */ /* 0x000fe200078e0238 */
[----:B------:R-:W-:Y:S01]  /*baf0*/  IADD3 R56, P2, PT, R47, R80, RZ ;  /* 0x000000502f387210 */ /* 0x000fe20007f5e0ff */
[----:B------:R-:W-:-:S04]  /*bb00*/  IMAD.WIDE.U32 R128, P6, R49, R34, R128 ;  /* 0x0000002231807225 */ /* 0x000fc800078c0080 */
[----:B------:R-:W-:Y:S01]  /*bb10*/  IMAD.WIDE.U32.X R182, R49, R44, R182, P5 ;  /* 0x0000002c31b67225 */ /* 0x000fe200028e04b6 */
[----:B------:R-:W-:-:S03]  /*bb20*/  IADD3 R187, P5, PT, R128, R85, RZ ;  /* 0x0000005580bb7210 */ /* 0x000fc60007fbe0ff */
[----:B------:R-:W-:Y:S02]  /*bb30*/  IMAD.IADD R51, R51, 0x1, R63 ;  /* 0x0000000133337824 */ /* 0x000fe400078e023f */
[----:B------:R-:W-:Y:S01]  /*bb40*/  IMAD.X R63, RZ, RZ, RZ, P6 ;  /* 0x000000ffff3f7224 */ /* 0x000fe200030e06ff */
[----:B------:R-:W-:Y:S01]  /*bb50*/  IADD3.X R57, P6, PT, R57, R62, RZ, P2, !PT ;  /* 0x0000003e39397210 */ /* 0x000fe200017de4ff */
[----:B------:R-:W-:Y:S01]  /*bb60*/  IMAD.MOV.U32 R62, RZ, RZ, R129 ;  /* 0x000000ffff3e7224 */ /* 0x000fe200078e0081 */
[----:B------:R-:W-:Y:S01]  /*bb70*/  IADD3.X R47, P2, PT, RZ, R182, RZ, P4, !PT ;  /* 0x000000b6ff2f7210 */ /* 0x000fe2000275e4ff */
[----:B------:R-:W-:-:S04]  /*bb80*/  IMAD.WIDE.U32 R80, R51, -0x5555, RZ ;  /* 0xffffaaab33507825 */ /* 0x000fc800078e00ff */
[----:B------:R-:W-:Y:S01]  /*bb90*/  IMAD.WIDE.U32.X R62, R49, R35, R62, P5 ;  /* 0x00000023313e7225 */ /* 0x000fe200028e043e */
[----:B------:R-:W-:-:S03]  /*bba0*/  IADD3.X R47, P5, PT, RZ, R47, RZ, P6, !PT ;  /* 0x0000002fff2f7210 */ /* 0x000fc600037be4ff */
[----:B------:R-:W-:Y:S01]  /*bbb0*/  IMAD.WIDE.U32 R184, R50, -0x5555, RZ ;  /* 0xffffaaab32b87825 */ /* 0x000fe200078e00ff */
[----:B------:R-:W-:Y:S02]  /*bbc0*/  IADD3.X R183, PT, PT, RZ, RZ, R183, P5, P2 ;  /* 0x000000ffffb77210 */ /* 0x000fe40002fe44b7 */
[----:B------:R-:W-:Y:S01]  /*bbd0*/  IADD3 RZ, P2, PT, R78, R84, RZ ;  /* 0x000000544eff7210 */ /* 0x000fe20007f5e0ff */
[----:B------:R-:W-:Y:S01]  /*bbe0*/  IMAD.WIDE.U32 R80, P4, R50, -0x46010001, R80 ;  /* 0xb9feffff32507825 */ /* 0x000fe20007880050 */
[----:B------:R-:W-:Y:S02]  /*bbf0*/  IADD3 RZ, P5, PT, R64, R184, RZ ;  /* 0x000000b840ff7210 */ /* 0x000fe40007fbe0ff */
[----:B------:R-:W-:Y:S01]  /*bc00*/  IADD3.X RZ, P2, PT, R79, R187, RZ, P2, !PT ;  /* 0x000000bb4fff7210 */ /* 0x000fe2000175e4ff */
[----:B------:R-:W-:Y:S01]  /*bc10*/  IMAD.WIDE.U32 R48, R48, R34, R78 ;  /* 0x0000002230307225 */ /* 0x000fe200078e004e */
[----:B------:R-:W-:-:S03]  /*bc20*/  IADD3 R185, P6, PT, R80, R185, RZ ;  /* 0x000000b950b97210 */ /* 0x000fc60007fde0ff */
[----:B------:R-:W-:Y:S01]  /*bc30*/  IMAD.IADD R42, R49, 0x1, R128 ;  /* 0x00000001312a7824 */ /* 0x000fe200078e0280 */
[----:B------:R-:W-:Y:S01]  /*bc40*/  IADD3.X RZ, P5, PT, R65, R185, RZ, P5, !PT ;  /* 0x000000b941ff7210 */ /* 0x000fe20002fbe4ff */
[----:B------:R-:W-:Y:S01]  /*bc50*/  IMAD.X R85, RZ, RZ, RZ, P4 ;  /* 0x000000ffff557224 */ /* 0x000fe200020e06ff */
[----:B------:R-:W-:Y:S01]  /*bc60*/  IADD3 R48, P4, PT, R47, R48, RZ ;  /* 0x000000302f307210 */ /* 0x000fe20007f9e0ff */
[----:B------:R-:W-:Y:S01]  /*bc70*/  IMAD.WIDE.U32 R128, R50, -0x5555, R64 ;  /* 0xffffaaab32807825 */ /* 0x000fe200078e0040 */
[----:B------:R-:W-:Y:S02]  /*bc80*/  IADD3.X R47, P2, PT, RZ, R62, RZ, P2, !PT ;  /* 0x0000003eff2f7210 */ /* 0x000fe4000175e4ff */
[----:B------:R-:W-:Y:S01]  /*bc90*/  IADD3.X R49, P4, PT, R42, R183, RZ, P4, !PT ;  /* 0x000000b72a317210 */ /* 0x000fe2000279e4ff */
[----:B------:R-:W-:Y:S02]  /*bca0*/  IMAD.MOV.U32 R84, RZ, RZ, R81 ;  /* 0x000000ffff547224 */ /* 0x000fe400078e0051 */
[----:B------:R-:W-:Y:S01]  /*bcb0*/  IMAD.IADD R42, R129, 0x1, R80 ;  /* 0x00000001812a7824 */ /* 0x000fe200078e0250 */
[----:B------:R-:W-:Y:S01]  /*bcc0*/  IADD3.X R47, P4, PT, RZ, R47, RZ, P4, !PT ;  /* 0x0000002fff2f7210 */ /* 0x000fe2000279e4ff */
[----:B------:R-:W-:Y:S01]  /*bcd0*/  IMAD.WIDE.U32.X R78, R51, -0x46010001, R84, P6 ;  /* 0xb9feffff334e7825 */ /* 0x000fe200030e0454 */
[----:B------:R-:W-:-:S03]  /*bce0*/  IADD3 RZ, P6, PT, RZ, R128, RZ ;  /* 0x00000080ffff7210 */ /* 0x000fc60007fde0ff */
[----:B------:R-:W-:Y:S01]  /*bcf0*/  IMAD.WIDE.U32 R128, R51, -0x4eac0001, RZ ;  /* 0xb153ffff33807825 */ /* 0x000fe200078e00ff */
[----:B------:R-:W-:Y:S02]  /*bd00*/  IADD3.X RZ, P6, PT, RZ, R42, RZ, P6, !PT ;  /* 0x0000002affff7210 */ /* 0x000fe400037de4ff */
[----:B------:R-:W-:Y:S01]  /*bd10*/  IADD3.X R42, PT, PT, RZ, RZ, R63, P4, P2 ;  /* 0x000000ffff2a7210 */ /* 0x000fe200027e443f */
[----:B------:R-:W-:Y:S01]  /*bd20*/  IMAD.WIDE.U32 R80, R50, -0x4eac0001, RZ ;  /* 0xb153ffff32507825 */ /* 0x000fe200078e00ff */
[----:B------:R-:W-:-:S03]  /*bd30*/  IADD3.X R183, P5, PT, RZ, R78, RZ, P5, !PT ;  /* 0x0000004effb77210 */ /* 0x000fc60002fbe4ff */
[----:B------:R-:W-:Y:S01]  /*bd40*/  IMAD.WIDE.U32 R128, P4, R50, 0x1eabfffe, R128 ;  /* 0x1eabfffe32807825 */ /* 0x000fe20007880080 */
[----:B------:R-:W-:-:S03]  /*bd50*/  IADD3 RZ, P2, PT, R126, R80, RZ ;  /* 0x000000507eff7210 */ /* 0x000fc60007f5e0ff */
[----:B------:R-:W-:Y:S01]  /*bd60*/  IMAD.X R63, RZ, RZ, RZ, P4 ;  /* 0x000000ffff3f7224 */ /* 0x000fe200020e06ff */
[----:B------:R-:W-:Y:S01]  /*bd70*/  IADD3.X R183, P4, PT, RZ, R183, RZ, P6, !PT ;  /* 0x000000b7ffb77210 */ /* 0x000fe2000379e4ff */
[----:B------:R-:W-:Y:S01]  /*bd80*/  IMAD.WIDE.U32 R84, R50, -0x4eac0001, R126 ;  /* 0xb153ffff32547825 */ /* 0x000fe200078e007e */
[----:B------:R-:W-:Y:S02]  /*bd90*/  IADD3 R81, P6, PT, R128, R81, RZ ;  /* 0x0000005180517210 */ /* 0x000fe40007fde0ff */
[----:B------:R-:W-:Y:S01]  /*bda0*/  IADD3.X R79, PT, PT, RZ, RZ, R79, P4, P5 ;  /* 0x000000ffff4f7210 */ /* 0x000fe200027ea44f */
[----:B------:R-:W-:Y:S01]  /*bdb0*/  IMAD.MOV.U32 R62, RZ, RZ, R129 ;  /* 0x000000ffff3e7224 */ /* 0x000fe200078e0081 */
[----:B------:R-:W-:Y:S01]  /*bdc0*/  IADD3 R78, P4, PT, R183, R84, RZ ;  /* 0x00000054b74e7210 */ /* 0x000fe20007f9e0ff */
[----:B------:R-:W-:Y:S01]  /*bdd0*/  IMAD.WIDE.U32 R64, R51, -0x94f09dc, RZ ;  /* 0xf6b0f62433407825 */ /* 0x000fe200078e00ff */
[----:B------:R-:W-:-:S03]  /*bde0*/  IADD3.X RZ, P2, PT, R127, R81, RZ, P2, !PT ;  /* 0x000000517fff7210 */ /* 0x000fc6000175e4ff */
[----:B------:R-:W-:Y:S02]  /*bdf0*/  IMAD.IADD R80, R85, 0x1, R128 ;  /* 0x0000000155507824 */ /* 0x000fe400078e0280 */
[----:B------:R-:W-:-:S03]  /*be00*/  IMAD.WIDE.U32.X R62, R51, 0x1eabfffe, R62, P6 ;  /* 0x1eabfffe333e7825 */ /* 0x000fc600030e043e */
[----:B------:R-:W-:Y:S01]  /*be10*/  IADD3.X R79, P4, PT, R80, R79, RZ, P4, !PT ;  /* 0x0000004f504f7210 */ /* 0x000fe2000279e4ff */
[----:B------:R-:W-:Y:S01]  /*be20*/  IMAD.WIDE.U32 R64, P5, R50, 0x6730d2a0, R64 ;  /* 0x6730d2a032407825 */ /* 0x000fe200078a0040 */
[----:B------:R-:W-:-:S03]  /*be30*/  IADD3.X R129, P2, PT, RZ, R62, RZ, P2, !PT ;  /* 0x0000003eff817210 */ /* 0x000fc6000175e4ff */
[----:B------:R-:W-:Y:S01]  /*be40*/  IMAD.WIDE.U32 R84, R50, -0x94f09dc, RZ ;  /* 0xf6b0f62432547825 */ /* 0x000fe200078e00ff */
[----:B------:R-:W-:-:S03]  /*be50*/  IADD3.X R129, P4, PT, RZ, R129, RZ, P4, !PT ;  /* 0x00000081ff817210 */ /* 0x000fc6000279e4ff */
[----:B------:R-:W-:Y:S01]  /*be60*/  IMAD.X R127, RZ, RZ, RZ, P5 ;  /* 0x000000ffff7f7224 */ /* 0x000fe200028e06ff */
[----:B------:R-:W-:Y:S01]  /*be70*/  IADD3 R183, P5, PT, R64, R85, RZ ;  /* 0x0000005540b77210 */ /* 0x000fe20007fbe0ff */
[----:B------:R-:W-:Y:S01]  /*be80*/  IMAD.WIDE.U32 R80, R50, -0x94f09dc, R54 ;  /* 0xf6b0f62432507825 */ /* 0x000fe200078e0036 */
[----:B------:R-:W-:Y:S02]  /*be90*/  IADD3 RZ, P6, PT, R54, R84, RZ ;  /* 0x0000005436ff7210 */ /* 0x000fe40007fde0ff */
        /* <DEDUP_REMOVED lines=10> */
[----:B------:R-:W-:-:S04]  /*bf40*/  IMAD.WIDE.U32 R128, R50, -0xc7aed41, RZ ;  /* 0xf38512bf32807825 */ /* 0x000fc800078e00ff */
[----:B------:R-:W-:Y:S01]  /*bf50*/  IMAD.X R81, RZ, RZ, RZ, P6 ;  /* 0x000000ffff517224 */ /* 0x000fe200030e06ff */
[----:B------:R-:W-:Y:S01]  /*bf60*/  IADD3 R183, P6, PT, R84, R129, RZ ;  /* 0x0000008154b77210 */ /* 0x000fe20007fde0ff */
[----:B------:R-:W-:Y:S01]  /*bf70*/  IMAD.WIDE.U32 R64, R51, 0x434bacd7, RZ ;  /* 0x434bacd733407825 */ /* 0x000fe200078e00ff */
[----:B------:R-:W-:Y:S02]  /*bf80*/  IADD3.X R129, P5, PT, RZ, R80, RZ, P2, !PT ;  /* 0x00000050ff817210 */ /* 0x000fe400017be4ff */
[----:B------:R-:W-:Y:S01]  /*bf90*/  IADD3 RZ, P2, PT, R58, R128, RZ ;  /* 0x000000803aff7210 */ /* 0x000fe20007f5e0ff */
[----:B------:R-:W-:Y:S01]  /*bfa0*/  IMAD.WIDE.U32 R62, R50, -0xc7aed41, R58 ;  /* 0xf38512bf323e7825 */ /* 0x000fe200078e003a */
[----:B------:R-:W-:Y:S02]  /*bfb0*/  IADD3.X R127, PT, PT, RZ, RZ, R127, P5, P4 ;  /* 0x000000ffff7f7210 */ /* 0x000fe40002fe847f */
[----:B------:R-:W-:Y:S01]  /*bfc0*/  IADD3.X RZ, P2, PT, R59, R183, RZ, P2, !PT ;  /* 0x000000b73bff7210 */ /* 0x000fe2000175e4ff */
[----:B------:R-:W-:Y:S01]  /*bfd0*/  IMAD.MOV.U32 R80, RZ, RZ, R85 ;  /* 0x000000ffff507224 */ /* 0x000fe200078e0055 */
[----:B------:R-:W-:Y:S01]  /*bfe0*/  IADD3 R62, P4, PT, R129, R62, RZ ;  /* 0x0000003e813e7210 */ /* 0x000fe20007f9e0ff */
[----:B------:R-:W-:-:S02]  /*bff0*/  IMAD.IADD R58, R63, 0x1, R84 ;  /* 0x000000013f3a7824 */ /* 0x000fc400078e0254 */
[----:B------:R-:W-:-:S03]  /*c000*/  IMAD.WIDE.U32 R64, P5, R50, 0x4b1ba7b6, R64 ;  /* 0x4b1ba7b632407825 */ /* 0x000fc600078a0040 */
[----:B------:R-:W-:Y:S01]  /*c010*/  IADD3.X R63, P4, PT, R58, R127, RZ, P4, !PT ;  /* 0x0000007f3a3f7210 */ /* 0x000fe2000279e4ff */
[----:B------:R-:W-:-:S04]  /*c020*/  IMAD.WIDE.U32 R84, R50, 0x434bacd7, RZ ;  /* 0x434bacd732547825 */ /* 0x000fc800078e00ff */
[----:B------:R-:W-:Y:S01]  /*c030*/  IMAD.WIDE.U32.X R80, R51, 0x64774b84, R80, P6 ;  /* 0x64774b8433507825 */ /* 0x000fe200030e0450 */
[----:B------:R-:W-:-:S03]  /*c040*/  IADD3 R85, P6, PT, R64, R85, RZ ;  /* 0x0000005540557210 */ /* 0x000fc60007fde0ff */
[----:B------:R-:W-:Y:S01]  /*c050*/  IMAD.X R59, RZ, RZ, RZ, P5 ;  /* 0x000000ffff3b7224 */ /* 0x000fe200028e06ff */
[----:B------:R-:W-:Y:S01]  /*c060*/  IADD3 RZ, P5, PT, R56, R84, RZ ;  /* 0x0000005438ff7210 */ /* 0x000fe20007fbe0ff */
[----:B------:R-:W-:Y:S01]  /*c070*/  IMAD.MOV.U32 R58, RZ, RZ, R65 ;  /* 0x000000ffff3a7224 */ /* 0x000fe200078e0041 */
[----:B------:R-:W-:Y:S01]  /*c080*/  IADD3.X R183, P2, PT, RZ, R80, RZ, P2, !PT ;  /* 0x00000050ffb77210 */ /* 0x000fe2000175e4ff */
[----:B------:R-:W-:Y:S01]  /*c090*/  IMAD.WIDE.U32 R128, R204, R36, RZ ;  /* 0x00000024cc807225 */ /* 0x000fe200078e00ff */
[----:B------:R-:W-:Y:S02]  /*c0a0*/  IADD3.X RZ, P5, PT, R57, R85, RZ, P5, !PT ;  /* 0x0000005539ff7210 */ /* 0x000fe40002fbe4ff */
[----:B------:R-:W-:Y:S01]  /*c0b0*/  IADD3.X R183, P4, PT, RZ, R183, RZ, P4, !PT ;  /* 0x000000b7ffb77210 */ /* 0x000fe2000279e4ff */
[----:B------:R-:W-:-:S03]  /*c0c0*/  IMAD.WIDE.U32 R84, R50, 0x434bacd7, R56 ;  /* 0x434bacd732547825 */ /* 0x000fc600078e0038 */
[----:B------:R-:W-:Y:S01]  /*c0d0*/  IADD3.X R185, PT, PT, RZ, RZ, R81, P4, P2 ;  /* 0x000000ffffb97210 */ /* 0x000fe200027e4451 */
[----:B------:R-:W-:Y:S01]  /*c0e0*/  IMAD.IADD R64, R85, 0x1, R64 ;  /* 0x0000000155407824 */ /* 0x000fe200078e0240 */
[----:B------:R-:W-:Y:S01]  /*c0f0*/  IADD3 R84, P2, PT, R183, R84, RZ ;  /* 0x00000054b7547210 */ /* 0x000fe20007f5e0ff */
[----:B------:R-:W-:-:S03]  /*c100*/  IMAD.WIDE.U32.X R58, R51, 0x4b1ba7b6, R58, P6 ;  /* 0x4b1ba7b6333a7825 */ /* 0x000fc600030e043a */
[----:B------:R-:W-:Y:S01]  /*c110*/  IADD3.X R85, P2, PT, R64, R185, RZ, P2, !PT ;  /* 0x000000b940557210 */ /* 0x000fe2000175e4ff */
[----:B------:R-:W-:Y:S01]  /*c120*/  IMAD.WIDE.U32 R126, R40, R36, RZ ;  /* 0x00000024287e7225 */ /* 0x000fe200078e00ff */
[----:B------:R-:W-:-:S03]  /*c130*/  IADD3.X R187, P5, PT, RZ, R58, RZ, P5, !PT ;  /* 0x0000003affbb7210 */ /* 0x000fc60002fbe4ff */
[----:B------:R-:W-:Y:S01]  /*c140*/  IMAD.WIDE.U32 R56, P4, R41, R40, R128 ;  /* 0x0000002829387225 */ /* 0x000fe20007880080 */
[----:B------:R-:W-:-:S03]  /*c150*/  IADD3.X R187, P2, PT, RZ, R187, RZ, P2, !PT ;  /* 0x000000bbffbb7210 */ /* 0x000fc6000175e4ff */
[----:B------:R-:W-:Y:S01]  /*c160*/  IMAD.X R81, RZ, RZ, RZ, P4 ;  /* 0x000000ffff517224 */ /* 0x000fe200020e06ff */
[----:B------:R-:W-:Y:S01]  /*c170*/  IADD3 R129, P6, PT, R56, R127, RZ ;  /* 0x0000007f38817210 */ /* 0x000fe20007fde0ff */
[----:B------:R-:W-:Y:S01]  /*c180*/  IMAD.WIDE.U32 R64, R36, R40, R78 ;  /* 0x0000002824407225 */ /* 0x000fe200078e004e */
[----:B------:R-:W-:Y:S02]  /*c190*/  IADD3 RZ, P4, PT, R78, R126, RZ ;  /* 0x0000007e4eff7210 */ /* 0x000fe40007f9e0ff */
[----:B------:R-:W-:Y:S01]  /*c1a0*/  IADD3.X R189, PT, PT, RZ, RZ, R59, P2, P5 ;  /* 0x000000ffffbd7210 */ /* 0x000fe200017ea43b */
[----:B------:R-:W-:Y:S01]  /*c1b0*/  IMAD.MOV.U32 R80, RZ, RZ, R57 ;  /* 0x000000ffff507224 */ /* 0x000fe200078e0039 */
[----:B------:R-:W-:Y:S01]  /*c1c0*/  IADD3.X RZ, P4, PT, R79, R129, RZ, P4, !PT ;  /* 0x000000814fff7210 */ /* 0x000fe2000279e4ff */
[----:B------:R-:W-:Y:S01]  /*c1d0*/  IMAD.WIDE.U32 R126, R215, R36, RZ ;  /* 0x00000024d77e7225 */ /* 0x000fe200078e00ff */
[----:B------:R-:W-:-:S03]  /*c1e0*/  IADD3 RZ, P5, PT, RZ, R64, RZ ;  /* 0x00000040ffff7210 */ /* 0x000fc60007fbe0ff */
[----:B------:R-:W-:Y:S02]  /*c1f0*/  IMAD.IADD R65, R65, 0x1, R56 ;  /* 0x0000000141417824 */ /* 0x000fe400078e0238 */
[----:B------:R-:W-:-:S03]  /*c200*/  IMAD.WIDE.U32.X R80, R41, R204, R80, P6 ;  /* 0x000000cc29507225 */ /* 0x000fc600030e0450 */
[----:B------:R-:W-:Y:S01]  /*c210*/  IADD3.X RZ, P5, PT, RZ, R65, RZ, P5, !PT ;  /* 0x00000041ffff7210 */ /* 0x000fe20002fbe4ff */
[----:B------:R-:W-:Y:S01]  /*c220*/  IMAD.WIDE.U32 R56, P2, R41, R46, R126 ;  /* 0x0000002e29387225 */ /* 0x000fe2000784007e */
[----:B------:R-:W-:-:S03]  /*c230*/  IADD3.X R129, P4, PT, RZ, R80, RZ, P4, !PT ;  /* 0x00000050ff817210 */ /* 0x000fc6000279e4ff */
[----:B------:R-:W-:Y:S01]  /*c240*/  IMAD.WIDE.U32 R58, R46, R36, RZ ;  /* 0x000000242e3a7225 */ /* 0x000fe200078e00ff */
[----:B------:R-:W-:-:S03]  /*c250*/  IADD3.X R129, P5, PT, RZ, R129, RZ, P5, !PT ;  /* 0x00000081ff817210 */ /* 0x000fc60002fbe4ff */
[----:B------:R-:W-:Y:S01]  /*c260*/  IMAD.X R127, RZ, RZ, RZ, P2 ;  /* 0x000000ffff7f7224 */ /* 0x000fe200010e06ff */
[----:B------:R-:W-:Y:S01]  /*c270*/  IADD3 R183, P6, PT, R56, R59, RZ ;  /* 0x0000003b38b77210 */ /* 0x000fe20007fde0ff */
[----:B------:R-:W-:Y:S01]  /*c280*/  IMAD.MOV.U32 R126, RZ, RZ, R57 ;  /* 0x000000ffff7e7224 */ /* 0x000fe200078e0039 */
[----:B------:R-:W-:Y:S01]  /*c290*/  IADD3 RZ, P2, PT, R54, R58, RZ ;  /* 0x0000003a36ff7210 */ /* 0x000fe20007f5e0ff */
[----:B------:R-:W-:Y:S01]  /*c2a0*/  IMAD.WIDE.U32 R58, R36, R46, R54 ;  /* 0x0000002e243a7225 */ /* 0x000fe200078e0036 */
[----:B------:R-:W-:Y:S02]  /*c2b0*/  IADD3.X R81, PT, PT, RZ, RZ, R81, P5, P4 ;  /* 0x000000ffff517210 */ /* 0x000fe40002fe8451 */
[----:B------:R-:W-:Y:S01]  /*c2c0*/  IADD3.X RZ, P2, PT, R55, R183, RZ, P2, !PT ;  /* 0x000000b737ff7210 */ /* 0x000fe2000175e4ff */
[----:B------:R-:W-:Y:S01]  /*c2d0*/  IMAD.WIDE.U32 R78, R51, 0x397fe69a, RZ ;  /* 0x397fe69a334e7825 */ /* 0x000fe200078e00ff */
[----:B------:R-:W-:-:S03]  /*c2e0*/  IADD3 R58, P4, PT, R129, R58, RZ ;  /* 0x0000003a813a7210 */ /* 0x000fc60007f9e0ff */
[----:B------:R-:W-:Y:S02]  /*c2f0*/  IMAD.IADD R54, R59, 0x1, R56 ;  /* 0x000000013b367824 */ /* 0x000fe400078e0238 */
[----:B------:R-:W-:-:S03]  /*c300*/  IMAD.WIDE.U32.X R126, R41, R215, R126, P6 ;  /* 0x000000d7297e7225 */ /* 0x000fc600030e047e */
[----:B------:R-:W-:Y:S01]  /*c310*/  IADD3.X R59, P4, PT, R54, R81, RZ, P4, !PT ;  /* 0x00000051363b7210 */ /* 0x000fe2000279e4ff */
[----:B------:R-:W-:Y:S01]  /*c320*/  IMAD.WIDE.U32 R78, P5, R50, 0x1a0111ea, R78 ;  /* 0x1a0111ea324e7825 */ /* 0x000fe200078a004e */
[----:B------:R-:W-:-:S03]  /*c330*/  IADD3.X R183, P2, PT, RZ, R126, RZ, P2, !PT ;  /* 0x0000007effb77210 */ /* 0x000fc6000175e4ff */
[----:B------:R-:W-:Y:S01]  /*c340*/  IMAD.WIDE.U32 R128, R50, 0x397fe69a, RZ ;  /* 0x397fe69a32807825 */ /* 0x000fe200078e00ff */
[----:B------:R-:W-:-:S03]  /*c350*/  IADD3.X R183, P4, PT, RZ, R183, RZ, P4, !PT ;  /* 0x000000b7ffb77210 */ /* 0x000fc6000279e4ff */
[----:B------:R-:W-:Y:S01]  /*c360*/  IMAD.WIDE.U32 R56, R38, R36, RZ ;  /* 0x0000002426387225 */ /* 0x000fe200078e00ff */
[----:B------:R-:W-:-:S03]  /*c370*/  IADD3.X R182, PT, PT, RZ, RZ, R127, P4, P2 ;  /* 0x000000ffffb67210 */ /* 0x000fc600027e447f */
[----:B------:R-:W-:Y:S01]  /*c380*/  IMAD.X R55, RZ, RZ, RZ, P5 ;  /* 0x000000ffff377224 */ /* 0x000fe200028e06ff */
[----:B------:R-:W-:Y:S01]  /*c390*/  IADD3 R185, P5, PT, R78, R129, RZ ;  /* 0x000000814eb97210 */ /* 0x000fe20007fbe0ff */
[----:B------:R-:W-:-:S04]  /*c3a0*/  IMAD.WIDE.U32 R80, R45, R36, RZ ;  /* 0x000000242d507225 */ /* 0x000fc800078e00ff */
[----:B------:R-:W-:Y:S01]  /*c3b0*/  IMAD.WIDE.U32 R56, P6, R41, R45, R56 ;  /* 0x0000002d29387225 */ /* 0x000fe200078c0038 */
[----:B------:R-:W-:-:S03]  /*c3c0*/  IADD3 RZ, P4, PT, R62, R80, RZ ;  /* 0x000000503eff7210 */ /* 0x000fc60007f9e0ff */
[----:B------:R-:W-:Y:S01]  /*c3d0*/  IMAD.MOV.U32 R54, RZ, RZ, R79 ;  /* 0x000000ffff367224 */ /* 0x000fe200078e004f */
[----:B------:R-:W-:Y:S01]  /*c3e0*/  IADD3 R79, P2, PT, R56, R81, RZ ;  /* 0x00000051384f7210 */ /* 0x000fe20007f5e0ff */
[----:B------:R-:W-:Y:S02]  /*c3f0*/  IMAD.X R127, RZ, RZ, RZ, P6 ;  /* 0x000000ffff7f7224 */ /* 0x000fe400030e06ff */
[----:B------:R-:W-:Y:S01]  /*c400*/  IMAD.WIDE.U32.X R54, R51, 0x1a0111ea, R54, P5 ;  /* 0x1a0111ea33367825 */ /* 0x000fe200028e0436 */
[----:B------:R-:W-:Y:S02]  /*c410*/  IADD3 RZ, P5, PT, R48, R128, RZ ;  /* 0x0000008030ff7210 */ /* 0x000fe40007fbe0ff */
[----:B------:R-:W-:Y:S01]  /*c420*/  IADD3.X RZ, P4, PT, R63, R79, RZ, P4, !PT ;  /* 0x0000004f3fff7210 */ /* 0x000fe2000279e4ff */
[----:B------:R-:W-:-:S04]  /*c430*/  IMAD.WIDE.U32 R128, R36, R45, R62 ;  /* 0x0000002d24807225 */ /* 0x000fc800078e003e */
[----:B------:R-:W-:Y:S02]  /*c440*/  IMAD.MOV.U32 R126, RZ, RZ, R57 ;  /* 0x000000ffff7e7224 */ /* 0x000fe400078e0039 */
[----:B------:R-:W-:Y:S01]  /*c450*/  IMAD.IADD R57, R129, 0x1, R56 ;  /* 0x0000000181397824 */ /* 0x000fe200078e0238 */
[----:B------:R-:W-:Y:S01]  /*c460*/  IADD3 R56, P6, PT, R183, R128, RZ ;  /* 0x00000080b7387210 */ /* 0x000fe20007fde0ff */
[----:B------:R-:W-:Y:S01]  /*c470*/  IMAD.WIDE.U32.X R126, R41, R38, R126, P2 ;  /* 0x00000026297e7225 */ /* 0x000fe200010e047e */
[----:B------:R-:W-:Y:S02]  /*c480*/  IADD3.X RZ, P2, PT, R49, R185, RZ, P5, !PT ;  /* 0x000000b931ff7210 */ /* 0x000fe40002f5e4ff */
[----:B------:R-:W-:Y:S01]  /*c490*/  IADD3.X R57, P6, PT, R57, R182, RZ, P6, !PT ;  /* 0x000000b639397210 */ /* 0x000fe200037de4ff */
[----:B------:R-:W-:Y:S01]  /*c4a0*/  IMAD.WIDE.U32 R50, R50, 0x397fe69a, R48 ;  /* 0x397fe69a32327825 */ /* 0x000fe200078e0030 */
[----:B------:R-:W-:Y:S02]  /*c4b0*/  IADD3.X R185, P4, PT, RZ, R126, RZ, P4, !PT ;  /* 0x0000007effb97210 */ /* 0x000fe4000279e4ff */
[----:B------:R-:W-:Y:S01]  /*c4c0*/  IADD3.X R182, P2, PT, RZ, R54, RZ, P2, !PT ;  /* 0x00000036ffb67210 */ /* 0x000fe2000175e4ff */
[----:B------:R-:W-:Y:S01]  /*c4d0*/  IMAD.IADD R78, R51, 0x1, R78 ;  /* 0x00000001334e7824 */ /* 0x000fe200078e024e */
[----:B------:R-:W-:Y:S01]  /*c4e0*/  IADD3 R80, P5, PT, R187, R50, RZ ;  /* 0x00000032bb507210 */ /* 0x000fe20007fbe0ff */
[----:B------:R-:W-:Y:S01]  /*c4f0*/  IMAD.WIDE.U32 R50, R43, R36, RZ ;  /* 0x000000242b327225 */ /* 0x000fe200078e00ff */
[----:B------:R-:W-:-:S02]  /*c500*/  IADD3.X R185, P6, PT, RZ, R185, RZ, P6, !PT ;  /* 0x000000b9ffb97210 */ /* 0x000fc400037de4ff */
[----:B------:R-:W-:Y:S01]  /*c510*/  IADD3.X R81, P5, PT, R78, R189, RZ, P5, !PT ;  /* 0x000000bd4e517210 */ /* 0x000fe20002fbe4ff */
[----:B------:R-:W-:Y:S01]  /*c520*/  IMAD.WIDE.U32 R48, R37, R36, RZ ;  /* 0x0000002425307225 */ /* 0x000fe200078e00ff */
[----:B------:R-:W-:Y:S02]  /*c530*/  IADD3.X R187, PT, PT, RZ, RZ, R127, P6, P4 ;  /* 0x000000ffffbb7210 */ /* 0x000fe400037e847f */
[----:B------:R-:W-:Y:S01]  /*c540*/  IADD3.X R182, P5, PT, RZ, R182, RZ, P5, !PT ;  /* 0x000000b6ffb67210 */ /* 0x000fe20002fbe4ff */
[----:B------:R-:W-:-:S03]  /*c550*/  IMAD.WIDE.U32 R50, P4, R41, R37, R50 ;  /* 0x0000002529327225 */ /* 0x000fc60007880032 */
[----:B------:R-:W-:Y:S01]  /*c560*/  IADD3.X R183, PT, PT, RZ, RZ, R55, P5, P2 ;  /* 0x000000ffffb77210 */ /* 0x000fe20002fe4437 */
[----:B------:R-:W-:Y:S01]  /*c570*/  IMAD.WIDE.U32 R78, R44, R36, RZ ;  /* 0x000000242c4e7225 */ /* 0x000fe200078e00ff */
[----:B------:R-:W-:Y:S02]  /*c580*/  IADD3 R189, P2, PT, R50, R49, RZ ;  /* 0x0000003132bd7210 */ /* 0x000fe40007f5e0ff */
[----:B------:R-:W-:Y:S01]  /*c590*/  IADD3 RZ, P5, PT, R84, R48, RZ ;  /* 0x0000003054ff7210 */ /* 0x000fe20007fbe0ff */
[----:B------:R-:W-:-:S03]  /*c5a0*/  IMAD.WIDE.U32 R48, R35, R36, RZ ;  /* 0x0000002423307225 */ /* 0x000fc600078e00ff */
[----:B------:R-:W-:Y:S01]  /*c5b0*/  IADD3.X RZ, P5, PT, R85, R189, RZ, P5, !PT ;  /* 0x000000bd55ff7210 */ /* 0x000fe20002fbe4ff */
[----:B------:R-:W-:-:S04]  /*c5c0*/  IMAD.WIDE.U32 R192, R36, R37, R84 ;  /* 0x0000002524c07225 */ /* 0x000fc800078e0054 */
[----:B------:R-:W-:Y:S02]  /*c5d0*/  IMAD.X R127, RZ, RZ, RZ, P4 ;  /* 0x000000ffff7f7224 */ /* 0x000fe400020e06ff */
[----:B------:R-:W-:Y:S02]  /*c5e0*/  IMAD.MOV.U32 R126, RZ, RZ, R51 ;  /* 0x000000ffff7e7224 */ /* 0x000fe400078e0033 */
[----:B------:R-:W-:Y:S02]  /*c5f0*/  IMAD.IADD R84, R193, 0x1, R50 ;  /* 0x00000001c1547824 */ /* 0x000fe400078e0232 */
[----:B------:R-:W-:-:S04]  /*c600*/  IMAD.WIDE.U32 R128, R19, R36, RZ ;  /* 0x0000002413807225 */ /* 0x000fc800078e00ff */
[----:B------:R-:W-:-:S04]  /*c610*/  IMAD.WIDE.U32 R78, P4, R41, R19, R78 ;  /* 0x00000013294e7225 */ /* 0x000fc8000788004e */
[----:B------:R-:W-:-:S04]  /*c620*/  IMAD.WIDE.U32 R48, P6, R41, R34, R48 ;  /* 0x0000002229307225 */ /* 0x000fc800078c0030 */
[----:B------:R-:W-:-:S04]  /*c630*/  IMAD.WIDE.U32 R50, R34, R36, RZ ;  /* 0x0000002422327225 */ /* 0x000fc800078e00ff */
[----:B------:R-:W-:Y:S01]  /*c640*/  IMAD.X R63, RZ, RZ, RZ, P4 ;  /* 0x000000ffff3f7224 */ /* 0x000fe200020e06ff */
[----:B------:R-:W-:Y:S01]  /*c650*/  IADD3 R129, P4, PT, R78, R129, RZ ;  /* 0x000000814e817210 */ /* 0x000fe20007f9e0ff */
[----:B------:R-:W-:Y:S01]  /*c660*/  IMAD.X R55, RZ, RZ, RZ, P6 ;  /* 0x000000ffff377224 */ /* 0x000fe200030e06ff */
[----:B------:R-:W-:Y:S01]  /*c670*/  IADD3 R51, P6, PT, R48, R51, RZ ;  /* 0x0000003330337210 */ /* 0x000fe20007fde0ff */
[----:B------:R-:W-:Y:S02]  /*c680*/  IMAD.MOV.U32 R62, RZ, RZ, R79 ;  /* 0x000000ffff3e7224 */ /* 0x000fe400078e004f */
[----:B------:R-:W-:Y:S01]  /*c690*/  IMAD.WIDE.U32.X R126, R41, R43, R126, P2 ;  /* 0x0000002b297e7225 */ /* 0x000fe200010e047e */
[----:B------:R-:W-:-:S03]  /*c6a0*/  IADD3 R192, P2, PT, R185, R192, RZ ;  /* 0x000000c0b9c07210 */ /* 0x000fc60007f5e0ff */
[----:B------:R-:W-:Y:S01]  /*c6b0*/  IMAD R79, R65, -0x30003, RZ ;  /* 0xfffcfffd414f7824 */ /* 0x000fe200078e02ff */
[----:B------:R-:W-:Y:S01]  /*c6c0*/  IADD3.X R193, P2, PT, R84, R187, RZ, P2, !PT ;  /* 0x000000bb54c17210 */ /* 0x000fe2000175e4ff */
[----:B------:R-:W-:Y:S01]  /*c6d0*/  IMAD.MOV.U32 R54, RZ, RZ, R49 ;  /* 0x000000ffff367224 */ /* 0x000fe200078e0031 */
[----:B------:R-:W-:Y:S01]  /*c6e0*/  IADD3.X R49, P5, PT, RZ, R126, RZ, P5, !PT ;  /* 0x0000007eff317210 */ /* 0x000fe20002fbe4ff */
[C---:B------:R-:W-:Y:S01]  /*c6f0*/  IMAD.WIDE.U32 R202, R64.reuse, -0x30003, RZ ;  /* 0xfffcfffd40ca7825 */ /* 0x040fe200078e00ff */
[----:B------:R-:W-:Y:S02]  /*c700*/  IADD3.X R84, P3, PT, RZ, RZ, RZ, P3, !PT ;  /* 0x000000ffff547210 */ /* 0x000fe40001f7e4ff */
[----:B------:R-:W-:Y:S01]  /*c710*/  IADD3.X R49, P2, PT, RZ, R49, RZ, P2, !PT ;  /* 0x00000031ff317210 */ /* 0x000fe2000175e4ff */
[----:B------:R-:W-:Y:S02]  /*c720*/  IMAD R79, R64, -0x760c0004, R79 ;  /* 0x89f3fffc404f7824 */ /* 0x000fe400078e024f */
[----:B------:R-:W-:Y:S01]  /*c730*/  IMAD.WIDE.U32.X R62, R41, R44, R62, P4 ;  /* 0x0000002c293e7225 */ /* 0x000fe200020e043e */
[----:B------:R-:W-:-:S02]  /*c740*/  IADD3 RZ, P4, PT, R80, R128, RZ ;  /* 0x0000008050ff7210 */ /* 0x000fc40007f9e0ff */
[----:B------:R-:W-:Y:S01]  /*c750*/  IADD3.X R126, PT, PT, RZ, RZ, R127, P2, P5 ;  /* 0x000000ffff7e7210 */ /* 0x000fe200017ea47f */
[----:B------:R-:W-:Y:S01]  /*c760*/  IMAD.WIDE.U32.X R54, R41, R35, R54, P6 ;  /* 0x0000002329367225 */ /* 0x000fe200030e0436 */
[----:B------:R-:W-:Y:S02]  /*c770*/  IADD3.X R41, P1, PT, RZ, RZ, RZ, P1, !PT ;  /* 0x000000ffff297210 */ /* 0x000fe40000f3e4ff */
[----:B------:R-:W-:Y:S01]  /*c780*/  IADD3.X RZ, P4, PT, R81, R129, RZ, P4, !PT ;  /* 0x0000008151ff7210 */ /* 0x000fe2000279e4ff */
[----:B------:R-:W-:Y:S01]  /*c790*/  IMAD.WIDE.U32 R196, R36, R19, R80 ;  /* 0x0000001324c47225 */ /* 0x000fe200078e0050 */
[----:B------:R-:W-:-:S03]  /*c7a0*/  IADD3 R80, P6, PT, R41, R84, RZ ;  /* 0x0000005429507210 */ /* 0x000fc60007fde0ff */
[----:B------:R-:W-:Y:S01]  /*c7b0*/  IMAD.IADD R214, R203, 0x1, R79 ;  /* 0x00000001cbd67824 */ /* 0x000fe200078e024f */
[----:B------:R-:W-:Y:S01]  /*c7c0*/  IADD3 R196, P5, PT, R49, R196, RZ ;  /* 0x000000c431c47210 */ /* 0x000fe20007fbe0ff */
[----:B------:R-:W-:Y:S01]  /*c7d0*/  IMAD.IADD R41, R197, 0x1, R78 ;  /* 0x00000001c5297824 */ /* 0x000fe200078e024e */
[----:B------:R-:W-:Y:S01]  /*c7e0*/  IADD3 R49, P2, PT, R47, R80, RZ ;  /* 0x000000502f317210 */ /* 0x000fe20007f5e0ff */
[----:B------:R-:W-:Y:S02]  /*c7f0*/  IMAD.X R81, RZ, RZ, RZ, P3 ;  /* 0x000000ffff517224 */ /* 0x000fe400018e06ff */
[----:B------:R-:W-:Y:S01]  /*c800*/  IMAD.WIDE.U32 R78, R214, -0x5555, RZ ;  /* 0xffffaaabd64e7825 */ /* 0x000fe200078e00ff */
[----:B------:R-:W-:Y:S02]  /*c810*/  IADD3.X R197, P3, PT, R41, R126, RZ, P5, !PT ;  /* 0x0000007e29c57210 */ /* 0x000fe40002f7e4ff */
[----:B------:R-:W-:Y:S01]  /*c820*/  IADD3.X R47, PT, PT, R81, RZ, RZ, P6, P1 ;  /* 0x000000ff512f7210 */ /* 0x000fe200037e24ff */
[----:B------:R-:W-:Y:S01]  /*c830*/  IMAD.WIDE.U32 R84, R202, -0x5555, RZ ;  /* 0xffffaaabca547825 */ /* 0x000fe200078e00ff */
[----:B------:R-:W-:-:S03]  /*c840*/  IADD3.X R200, P1, PT, RZ, R62, RZ, P4, !PT ;  /* 0x0000003effc87210 */ /* 0x000fc6000273e4ff */
[----:B------:R-:W-:Y:S01]  /*c850*/  IMAD.WIDE.U32 R78, P6, R202, -0x46010001, R78 ;  /* 0xb9feffffca4e7825 */ /* 0x000fe200078c004e */
[----:B------:R-:W-:Y:S02]  /*c860*/  IADD3 RZ, P4, PT, R64, R84, RZ ;  /* 0x0000005440ff7210 */ /* 0x000fe40007f9e0ff */
[----:B------:R-:W-:Y:S01]  /*c870*/  IADD3.X R200, P3, PT, RZ, R200, RZ, P3, !PT ;  /* 0x000000c8ffc87210 */ /* 0x000fe20001f7e4ff */
[----:B------:R-:W-:-:S03]  /*c880*/  IMAD.WIDE.U32 R126, R214, -0x4eac0001, RZ ;  /* 0xb153ffffd67e7825 */ /* 0x000fc600078e00ff */
[----:B------:R-:W-:Y:S01]  /*c890*/  IADD3.X R41, PT, PT, RZ, RZ, R63, P3, P1 ;  /* 0x000000ffff297210 */ /* 0x000fe20001fe243f */
[----:B------:R-:W-:Y:S01]  /*c8a0*/  IMAD.WIDE.U32 R80, R202, -0x5555, R64 ;  /* 0xffffaaabca507825 */ /* 0x000fe200078e0040 */
[----:B------:R-:W-:-:S03]  /*c8b0*/  IADD3 R64, P5, PT, R78, R85, RZ ;  /* 0x000000554e407210 */ /* 0x000fc60007fbe0ff */
[----:B------:R-:W-:Y:S01]  /*c8c0*/  IMAD.X R129, RZ, RZ, RZ, P6 ;  /* 0x000000ffff817224 */ /* 0x000fe200030e06ff */
[----:B------:R-:W-:Y:S01]  /*c8d0*/  IADD3 RZ, P1, PT, RZ, R80, RZ ;  /* 0x00000050ffff7210 */ /* 0x000fe20007f3e0ff */
[----:B------:R-:W-:Y:S01]  /*c8e0*/  IMAD.MOV.U32 R128, RZ, RZ, R79 ;  /* 0x000000ffff807224 */ /* 0x000fe200078e004f */
[----:B------:R-:W-:Y:S01]  /*c8f0*/  IADD3.X RZ, P4, PT, R65, R64, RZ, P4, !PT ;  /* 0x0000004041ff7210 */ /* 0x000fe2000279e4ff */
[----:B------:R-:W-:-:S04]  /*c900*/  IMAD.WIDE.U32 R84, R202, -0x4eac0001, RZ ;  /* 0xb153ffffca547825 */ /* 0x000fc800078e00ff */
[----:B------:R-:W-:Y:S01]  /*c910*/  IMAD.WIDE.U32 R62, P6, R202, 0x1eabfffe, R126 ;  /* 0x1eabfffeca3e7825 */ /* 0x000fe200078c007e */
[----:B------:R-:W-:Y:S02]  /*c920*/  IADD3 RZ, P3, PT, R58, R84, RZ ;  /* 0x000000543aff7210 */ /* 0x000fe40007f7e0ff */
[----:B------:R-:W-:Y:S01]  /*c930*/  IADD3.X R84, P2, PT, R42, R47, RZ, P2, !PT ;  /* 0x0000002f2a547210 */ /* 0x000fe2000175e4ff */
[----:B------:R-:W-:Y:S02]  /*c940*/  IMAD.IADD R80, R81, 0x1, R78 ;  /* 0x0000000151507824 */ /* 0x000fe400078e024e */
[----:B------:R-:W-:Y:S01]  /*c950*/  IMAD.WIDE.U32.X R128, R214, -0x46010001, R128, P5 ;  /* 0xb9feffffd6807825 */ /* 0x000fe200028e0480 */
[----:B------:R-:W-:Y:S02]  /*c960*/  IADD3 R85, P5, PT, R62, R85, RZ ;  /* 0x000000553e557210 */ /* 0x000fe40007fbe0ff */
[----:B------:R-:W-:Y:S01]  /*c970*/  IADD3.X RZ, P1, PT, RZ, R80, RZ, P1, !PT ;  /* 0x00000050ffff7210 */ /* 0x000fe20000f3e4ff */
[----:B------:R-:W-:Y:S01]  /*c980*/  IMAD.WIDE.U32 R78, R214, -0x94f09dc, RZ ;  /* 0xf6b0f624d64e7825 */ /* 0x000fe200078e00ff */
[----:B------:R-:W-:-:S02]  /*c990*/  IADD3.X R47, P4, PT, RZ, R128, RZ, P4, !PT ;  /* 0x00000080ff2f7210 */ /* 0x000fc4000279e4ff */
[----:B------:R-:W-:Y:S01]  /*c9a0*/  IADD3.X RZ, P3, PT, R59, R85, RZ, P3, !PT ;  /* 0x000000553bff7210 */ /* 0x000fe20001f7e4ff */
[----:B------:R-:W-:Y:S01]  /*c9b0*/  IMAD.WIDE.U32 R208, R202, -0x4eac0001, R58 ;  /* 0xb153ffffcad07825 */ /* 0x000fe200078e003a */
[----:B------:R-:W-:-:S03]  /*c9c0*/  IADD3.X R47, P1, PT, RZ, R47, RZ, P1, !PT ;  /* 0x0000002fff2f7210 */ /* 0x000fc60000f3e4ff */
[----:B------:R-:W-:Y:S01]  /*c9d0*/  IMAD.X R59, RZ, RZ, RZ, P6 ;  /* 0x000000ffff3b7224 */ /* 0x000fe200030e06ff */
[----:B------:R-:W-:Y:S01]  /*c9e0*/  IADD3.X R129, PT, PT, RZ, RZ, R129, P1, P4 ;  /* 0x000000ffff817210 */ /* 0x000fe20000fe8481 */
[----:B------:R-:W-:Y:S01]  /*c9f0*/  IMAD.MOV.U32 R58, RZ, RZ, R63 ;  /* 0x000000ffff3a7224 */ /* 0x000fe200078e003f */
[----:B------:R-:W-:Y:S01]  /*ca00*/  IADD3 R208, P1, PT, R47, R208, RZ ;  /* 0x000000d02fd07210 */ /* 0x000fe20007f3e0ff */
[----:B------:R-:W-:-:S04]  /*ca10*/  IMAD.WIDE.U32 R78, P6, R202, 0x6730d2a0, R78 ;  /* 0x6730d2a0ca4e7825 */ /* 0x000fc800078c004e */
[----:B------:R-:W-:Y:S02]  /*ca20*/  IMAD.IADD R42, R209, 0x1, R62 ;  /* 0x00000001d12a7824 */ /* 0x000fe400078e023e */
[----:B------:R-:W-:-:S03]  /*ca30*/  IMAD.WIDE.U32.X R58, R214, 0x1eabfffe, R58, P5 ;  /* 0x1eabfffed63a7825 */ /* 0x000fc600028e043a */
[----:B------:R-:W-:Y:S01]  /*ca40*/  IADD3.X R209, P1, PT, R42, R129, RZ, P1, !PT ;  /* 0x000000812ad17210 */ /* 0x000fe20000f3e4ff */
[----:B------:R-:W-:Y:S01]  /*ca50*/  IMAD.WIDE.U32 R64, R202, -0x94f09dc, RZ ;  /* 0xf6b0f624ca407825 */ /* 0x000fe200078e00ff */
[----:B------:R-:W-:-:S03]  /*ca60*/  IADD3.X R47, P3, PT, RZ, R58, RZ, P3, !PT ;  /* 0x0000003aff2f7210 */ /* 0x000fc60001f7e4ff */
[----:B------:R-:W-:Y:S01]  /*ca70*/  IMAD.X R63, RZ, RZ, RZ, P6 ;  /* 0x000000ffff3f7224 */ /* 0x000fe200030e06ff */
[----:B------:R-:W-:Y:S01]  /*ca80*/  IADD3 R182, P6, PT, R182, R49, RZ ;  /* 0x00000031b6b67210 */ /* 0x000fe20007fde0ff */
[----:B------:R-:W-:Y:S01]  /*ca90*/  IMAD.WIDE.U32 R210, R202, -0x94f09dc, R56 ;  /* 0xf6b0f624cad27825 */ /* 0x000fe200078e0038 */
[----:B------:R-:W-:Y:S02]  /*caa0*/  IADD3 R65, P4, PT, R78, R65, RZ ;  /* 0x000000414e417210 */ /* 0x000fe40007f9e0ff */
[----:B------:R-:W-:Y:S01]  /*cab0*/  IADD3 RZ, P5, PT, R56, R64, RZ ;  /* 0x0000004038ff7210 */ /* 0x000fe20007fbe0ff */
[----:B------:R-:W-:Y:S01]  /*cac0*/  IMAD.MOV.U32 R62, RZ, RZ, R79 ;  /* 0x000000ffff3e7224 */ /* 0x000fe200078e004f */
[----:B------:R-:W-:Y:S01]  /*cad0*/  IADD3.X R47, P1, PT, RZ, R47, RZ, P1, !PT ;  /* 0x0000002fff2f7210 */ /* 0x000fe20000f3e4ff */
[----:B------:R-:W-:Y:S01]  /*cae0*/  IMAD.IADD R78, R211, 0x1, R78 ;  /* 0x00000001d34e7824 */ /* 0x000fe200078e024e */
[----:B------:R-:W-:Y:S01]  /*caf0*/  IADD3.X R183, P6, PT, R183, R84, RZ, P6, !PT ;  /* 0x00000054b7b77210 */ /* 0x000fe200037de4ff */
[----:B------:R-:W-:Y:S01]  /*cb00*/  IMAD.WIDE.U32.X R62, R214, 0x6730d2a0, R62, P4 ;  /* 0x6730d2a0d63e7825 */ /* 0x000fe200020e043e */
[----:B------:R-:W-:-:S02]  /*cb10*/  IADD3.X RZ, P5, PT, R57, R65, RZ, P5, !PT ;  /* 0x0000004139ff7210 */ /* 0x000fc40002fbe4ff */
[----:B------:R-:W-:Y:S01]  /*cb20*/  IADD3.X R59, PT, PT, RZ, RZ, R59, P1, P3 ;  /* 0x000000ffff3b7210 */ /* 0x000fe20000fe643b */
[----:B------:R-:W-:Y:S01]  /*cb30*/  IMAD.WIDE.U32 R56, R36, R34, R182 ;  /* 0x0000002224387225 */ /* 0x000fe200078e00b6 */
[----:B------:R-:W-:Y:S02]  /*cb40*/  IADD3 R210, P3, PT, R47, R210, RZ ;  /* 0x000000d22fd27210 */ /* 0x000fe40007f7e0ff */
[----:B------:R-:W-:Y:S01]  /*cb50*/  IADD3 RZ, P1, PT, R182, R50, RZ ;  /* 0x00000032b6ff7210 */ /* 0x000fe20007f3e0ff */
[----:B------:R-:W-:Y:S01]  /*cb60*/  IMAD.IADD R48, R57, 0x1, R48 ;  /* 0x0000000139307824 */ /* 0x000fe200078e0230 */
[----:B------:R-:W-:Y:S01]  /*cb70*/  IADD3.X R211, P3, PT, R78, R59, RZ, P3, !PT ;  /* 0x0000003b4ed37210 */ /* 0x000fe20001f7e4ff */
[----:B------:R-:W-:Y:S01]  /*cb80*/  IMAD.WIDE.U32 R198, R215, R39, RZ ;  /* 0x00000027d7c67225 */ /* 0x000fe200078e00ff */
[----:B------:R-:W-:Y:S02]  /*cb90*/  IADD3.X R36, P5, PT, RZ, R62, RZ, P5, !PT ;  /* 0x0000003eff247210 */ /* 0x000fe40002fbe4ff */
[----:B------:R-:W-:Y:S01]  /*cba0*/  IADD3.X RZ, P1, PT, R183, R51, RZ, P1, !PT ;  /* 0x00000033b7ff7210 */ /* 0x000fe20000f3e4ff */
[----:B------:R-:W-:Y:S01]  /*cbb0*/  IMAD.WIDE.U32 R50, R214, -0xc7aed41, RZ ;  /* 0xf38512bfd6327825 */ /* 0x000fe200078e00ff */
[----:B------:R-:W-:-:S02]  /*cbc0*/  IADD3 R200, P4, PT, R200, R56, RZ ;  /* 0x00000038c8c87210 */ /* 0x000fc40007f9e0ff */
[----:B------:R-:W-:Y:S01]  /*cbd0*/  IADD3.X R57, P3, PT, RZ, R36, RZ, P3, !PT ;  /* 0x00000024ff397210 */ /* 0x000fe20001f7e4ff */
[----:B------:R-:W-:Y:S01]  /*cbe0*/  IMAD.WIDE.U32 R58, R202, -0xc7aed41, RZ ;  /* 0xf38512bfca3a7825 */ /* 0x000fe200078e00ff */
[----:B------:R-:W-:Y:S02]  /*cbf0*/  IADD3.X R201, P4, PT, R48, R41, RZ, P4, !PT ;  /* 0x0000002930c97210 */ /* 0x000fe4000279e4ff */
[----:B------:R-:W-:Y:S01]  /*cc00*/  IADD3.X R49, P1, PT, RZ, R54, RZ, P1, !PT ;  /* 0x00000036ff317210 */ /* 0x000fe20000f3e4ff */
[----:B------:R-:W-:Y:S01]  /*cc10*/  IMAD.WIDE.U32 R84, R40, R39, RZ ;  /* 0x0000002728547225 */ /* 0x000fe200078e00ff */
[----:B------:R-:W-:Y:S02]  /*cc20*/  IADD3.X R41, PT, PT, RZ, RZ, R63, P3, P5 ;  /* 0x000000ffff297210 */ /* 0x000fe40001fea43f */
[----:B------:R-:W-:Y:S01]  /*cc30*/  IADD3.X R49, P4, PT, RZ, R49, RZ, P4, !PT ;  /* 0x00000031ff317210 */ /* 0x000fe2000279e4ff */
[----:B------:R-:W-:-:S03]  /*cc40*/  IMAD.WIDE.U32 R50, P3, R202, 0x64774b84, R50 ;  /* 0x64774b84ca327825 */ /* 0x000fc60007860032 */
[----:B------:R-:W-:Y:S01]  /*cc50*/  IADD3.X R47, PT, PT, RZ, RZ, R55, P4, P1 ;  /* 0x000000ffff2f7210 */ /* 0x000fe200027e2437 */
[----:B------:R-:W-:Y:S01]  /*cc60*/  IMAD.WIDE.U32 R206, P5, R52, R40, R206 ;  /* 0x0000002834ce7225 */ /* 0x000fe200078a00ce */
[----:B------:R-:W-:Y:S02]  /*cc70*/  IADD3 R55, P1, PT, R50, R59, RZ ;  /* 0x0000003b32377210 */ /* 0x000fe40007f3e0ff */
[----:B------:R-:W-:Y:S01]  /*cc80*/  IADD3 RZ, P4, PT, R192, R58, RZ ;  /* 0x0000003ac0ff7210 */ /* 0x000fe20007f9e0ff */
[----:B------:R-:W-:Y:S01]  /*cc90*/  IMAD.X R79, RZ, RZ, RZ, P5 ;  /* 0x000000ffff4f7224 */ /* 0x000fe200028e06ff */
[----:B------:R-:W-:Y:S01]  /*cca0*/  IADD3 R205, P5, PT, R206, R85, RZ ;  /* 0x00000055cecd7210 */ /* 0x000fe20007fbe0ff */
[----:B------:R-:W-:Y:S01]  /*ccb0*/  IMAD.X R191, RZ, RZ, RZ, P3 ;  /* 0x000000ffffbf7224 */ /* 0x000fe200018e06ff */
[----:B------:R-:W-:Y:S01]  /*ccc0*/  IADD3.X RZ, P4, PT, R193, R55, RZ, P4, !PT ;  /* 0x00000037c1ff7210 */ /* 0x000fe2000279e4ff */
[----:B------:R-:W-:-:S04]  /*ccd0*/  IMAD.WIDE.U32 R62, R38, R39, RZ ;  /* 0x00000027263e7225 */ /* 0x000fc800078e00ff */
[----:B------:R-:W-:-:S04]  /*cce0*/  IMAD.WIDE.U32 R128, R46, R39, RZ ;  /* 0x000000272e807225 */ /* 0x000fc800078e00ff */
[----:B------:R-:W-:-:S04]  /*ccf0*/  IMAD.WIDE.U32 R198, P3, R52, R46, R198 ;  /* 0x0000002e34c67225 */ /* 0x000fc800078600c6 */
[----:B------:R-:W-:Y:S02]  /*cd00*/  IMAD.MOV.U32 R78, RZ, RZ, R207 ;  /* 0x000000ffff4e7224 */ /* 0x000fe400078e00cf */
[----:B------:R-:W-:Y:S01]  /*cd10*/  IMAD.X R195, RZ, RZ, RZ, P3 ;  /* 0x000000ffffc37224 */ /* 0x000fe200018e06ff */
[----:B------:R-:W-:Y:S01]  /*cd20*/  IADD3 R203, P3, PT, R198, R129, RZ ;  /* 0x00000081c6cb7210 */ /* 0x000fe20007f7e0ff */
[----:B------:R-:W-:-:S04]  /*cd30*/  IMAD.WIDE.U32.X R78, R52, R204, R78, P5 ;  /* 0x000000cc344e7225 */ /* 0x000fc800028e044e */
[----:B------:R-:W-:-:S04]  /*cd40*/  IMAD.WIDE.U32 R54, R43, R39, RZ ;  /* 0x000000272b367225 */ /* 0x000fc800078e00ff */
[----:B------:R-:W-:-:S04]  /*cd50*/  IMAD.WIDE.U32 R188, R45, R39, RZ ;  /* 0x000000272dbc7225 */ /* 0x000fc800078e00ff */
[----:B------:R-:W-:-:S04]  /*cd60*/  IMAD.WIDE.U32 R62, P5, R52, R45, R62 ;  /* 0x0000002d343e7225 */ /* 0x000fc800078a003e */
[----:B------:R-:W-:-:S04]  /*cd70*/  IMAD.WIDE.U32 R192, R202, -0xc7aed41, R192 ;  /* 0xf38512bfcac07825 */ /* 0x000fc800078e00c0 */
[----:B------:R-:W-:Y:S02]  /*cd80*/  IMAD.MOV.U32 R194, RZ, RZ, R199 ;  /* 0x000000ffffc27224 */ /* 0x000fe400078e00c7 */
[----:B------:R-:W-:Y:S01]  /*cd90*/  IMAD.X R65, RZ, RZ, RZ, P5 ;  /* 0x000000ffff417224 */ /* 0x000fe200028e06ff */
[----:B------:R-:W-:Y:S01]  /*cda0*/  IADD3 R48, P5, PT, R62, R189, RZ ;  /* 0x000000bd3e307210 */ /* 0x000fe20007fbe0ff */
[----:B------:R-:W-:-:S04]  /*cdb0*/  IMAD.WIDE.U32.X R194, R52, R215, R194, P3 ;  /* 0x000000d734c27225 */ /* 0x000fc800018e04c2 */
[----:B------:R-:W-:Y:S02]  /*cdc0*/  IMAD.MOV.U32 R190, RZ, RZ, R51 ;  /* 0x000000ffffbe7224 */ /* 0x000fe400078e0033 */
[----:B------:R-:W-:Y:S02]  /*cdd0*/  IMAD.IADD R186, R193, 0x1, R50 ;  /* 0x00000001c1ba7824 */ /* 0x000fe400078e0232 */
[----:B------:R-:W-:-:S04]  /*cde0*/  IMAD.WIDE.U32 R80, R44, R39, RZ ;  /* 0x000000272c507225 */ /* 0x000fc800078e00ff */
[----:B------:R-:W-:-:S04]  /*cdf0*/  IMAD.WIDE.U32 R50, P3, R52, R37, R54 ;  /* 0x0000002534327225 */ /* 0x000fc80007860036 */
[----:B------:R-:W-:-:S04]  /*ce00*/  IMAD.WIDE.U32 R58, R37, R39, RZ ;  /* 0x00000027253a7225 */ /* 0x000fc800078e00ff */
[----:B------:R-:W-:Y:S02]  /*ce10*/  IMAD.MOV.U32 R64, RZ, RZ, R63 ;  /* 0x000000ffff407224 */ /* 0x000fe400078e003f */
[----:B------:R-:W-:Y:S01]  /*ce20*/  IMAD.X R127, RZ, RZ, RZ, P3 ;  /* 0x000000ffff7f7224 */ /* 0x000fe200018e06ff */
[----:B------:R-:W-:Y:S01]  /*ce30*/  IADD3 R42, P3, PT, R50, R59, RZ ;  /* 0x0000003b322a7210 */ /* 0x000fe20007f7e0ff */
[----:B------:R-:W-:-:S04]  /*ce40*/  IMAD.WIDE.U32.X R64, R52, R38, R64, P5 ;  /* 0x0000002634407225 */ /* 0x000fc800028e0440 */
[----:B------:R-:W-:-:S04]  /*ce50*/  IMAD.WIDE.U32 R80, P5, R52, R19, R80 ;  /* 0x0000001334507225 */ /* 0x000fc800078a0050 */
[----:B------:R-:W-:-:S04]  /*ce60*/  IMAD.WIDE.U32 R184, R19, R39, RZ ;  /* 0x0000002713b87225 */ /* 0x000fc800078e00ff */
[----:B------:R-:W-:-:S04]  /*ce70*/  IMAD.WIDE.U32 R54, R35, R39, RZ ;  /* 0x0000002723367225 */ /* 0x000fc800078e00ff */
[----:B------:R-:W-:Y:S02]  /*ce80*/  IMAD.MOV.U32 R126, RZ, RZ, R51 ;  /* 0x000000ffff7e7224 */ /* 0x000fe400078e0033 */
[----:B------:R-:W-:Y:S01]  /*ce90*/  IMAD.WIDE.U32.X R190, R214, 0x64774b84, R190, P1 ;  /* 0x64774b84d6be7825 */ /* 0x000fe200008e04be */
[----:B------:R-:W-:-:S03]  /*cea0*/  IADD3 R192, P1, PT, R57, R192, RZ ;  /* 0x000000c039c07210 */ /* 0x000fc60007f3e0ff */
[----:B------:R-:W-:Y:S01]  /*ceb0*/  IMAD.WIDE.U32.X R126, R52, R43, R126, P3 ;  /* 0x0000002b347e7225 */ /* 0x000fe200018e047e */
[----:B------:R-:W-:Y:S02]  /*cec0*/  IADD3 R36, P3, PT, R80, R185, RZ ;  /* 0x000000b950247210 */ /* 0x000fe40007f7e0ff */
[----:B------:R-:W-:Y:S01]  /*ced0*/  IADD3.X R193, P1, PT, R186, R41, RZ, P1, !PT ;  /* 0x00000029bac17210 */ /* 0x000fe20000f3e4ff */
[----:B------:R-:W-:Y:S01]  /*cee0*/  IMAD.X R183, RZ, RZ, RZ, P5 ;  /* 0x000000ffffb77224 */ /* 0x000fe200028e06ff */
[----:B------:R-:W-:Y:S01]  /*cef0*/  IADD3.X R51, P4, PT, RZ, R190, RZ, P4, !PT ;  /* 0x000000beff337210 */ /* 0x000fe2000279e4ff */
[----:B------:R-:W-:-:S04]  /*cf00*/  IMAD.WIDE.U32 R56, R34, R39, RZ ;  /* 0x0000002722387225 */ /* 0x000fc800078e00ff */
[----:B------:R-:W-:-:S04]  /*cf10*/  IMAD.WIDE.U32 R54, P5, R52, R34, R54 ;  /* 0x0000002234367225 */ /* 0x000fc800078a0036 */
[----:B------:R-:W-:Y:S02]  /*cf20*/  IMAD.MOV.U32 R182, RZ, RZ, R81 ;  /* 0x000000ffffb67224 */ /* 0x000fe400078e0051 */
[----:B------:R-:W-:Y:S01]  /*cf30*/  IMAD.X R85, RZ, RZ, RZ, P5 ;  /* 0x000000ffff557224 */ /* 0x000fe200028e06ff */
[----:B------:R-:W-:Y:S01]  /*cf40*/  IADD3 R41, P5, PT, R54, R57, RZ ;  /* 0x0000003936297210 */ /* 0x000fe20007fbe0ff */
[----:B------:R-:W-:Y:S01]  /*cf50*/  IMAD.WIDE.U32.X R182, R52, R44, R182, P3 ;  /* 0x0000002c34b67225 */ /* 0x000fe200018e04b6 */
[----:B------:R-:W-:-:S03]  /*cf60*/  IADD3 RZ, P3, PT, R208, R84, RZ ;  /* 0x00000054d0ff7210 */ /* 0x000fc60007f7e0ff */
[----:B------:R-:W-:Y:S01]  /*cf70*/  IMAD.MOV.U32 R84, RZ, RZ, R55 ;  /* 0x000000ffff547224 */ /* 0x000fe200078e0037 */
[----:B------:R-:W-:Y:S01]  /*cf80*/  IADD3.X RZ, P3, PT, R209, R205, RZ, P3, !PT ;  /* 0x000000cdd1ff7210 */ /* 0x000fe20001f7e4ff */
[----:B------:R-:W-:-:S04]  /*cf90*/  IMAD.WIDE.U32 R186, R39, R40, R208 ;  /* 0x0000002827ba7225 */ /* 0x000fc800078e00d0 */
[----:B------:R-:W-:Y:S01]  /*cfa0*/  IMAD.WIDE.U32.X R84, R52, R35, R84, P5 ;  /* 0x0000002334547225 */ /* 0x000fe200028e0454 */
[----:B------:R-:W-:Y:S02]  /*cfb0*/  IADD3.X R52, P1, PT, RZ, R51, RZ, P1, !PT ;  /* 0x00000033ff347210 */ /* 0x000fe40000f3e4ff */
[----:B------:R-:W-:Y:S01]  /*cfc0*/  IADD3 RZ, P5, PT, RZ, R186, RZ ;  /* 0x000000baffff7210 */ /* 0x000fe20007fbe0ff */
[----:B------:R-:W-:Y:S01]  /*cfd0*/  IMAD.IADD R187, R187, 0x1, R206 ;  /* 0x00000001bbbb7824 */ /* 0x000fe200078e02ce */
[----:B------:R-:W-:Y:S01]  /*cfe0*/  IADD3.X R55, PT, PT, RZ, RZ, R191, P1, P4 ;  /* 0x000000ffff377210 */ /* 0x000fe20000fe84bf */
[C---:B------:R-:W-:Y:S01]  /*cff0*/  IMAD.WIDE.U32 R212, R214.reuse, 0x434bacd7, RZ ;  /* 0x434bacd7d6d47825 */ /* 0x040fe200078e00ff */
[----:B------:R-:W-:Y:S02]  /*d000*/  IADD3.X R59, P1, PT, RZ, R78, RZ, P3, !PT ;  /* 0x0000004eff3b7210 */ /* 0x000fe40001f3e4ff */
[----:B------:R-:W-:Y:S01]  /*d010*/  IADD3.X RZ, P5, PT, RZ, R187, RZ, P5, !PT ;  /* 0x000000bbffff7210 */ /* 0x000fe20002fbe4ff */
[----:B------:R-:W-:Y:S01]  /*d020*/  IMAD.WIDE.U32 R190, R214, 0x397fe69a, RZ ;  /* 0x397fe69ad6be7825 */ /* 0x000fe200078e00ff */
[----:B------:R-:W-:-:S02]  /*d030*/  IADD3.X R78, P4, PT, RZ, RZ, RZ, P2, !PT ;  /* 0x000000ffff4e7210 */ /* 0x000fc4000179e4ff */
[----:B------:R-:W-:Y:S01]  /*d040*/  IADD3.X R51, P6, PT, RZ, RZ, RZ, P6, !PT ;  /* 0x000000ffff337210 */ /* 0x000fe200037de4ff */
[----:B------:R-:W-:Y:S01]  /*d050*/  IMAD.WIDE.U32 R206, R202, 0x397fe69a, RZ ;  /* 0x397fe69acace7825 */ /* 0x000fe200078e00ff */
[----:B------:R-:W-:Y:S02]  /*d060*/  IADD3.X R59, P5, PT, RZ, R59, RZ, P5, !PT ;  /* 0x0000003bff3b7210 */ /* 0x000fe40002fbe4ff */
[----:B------:R-:W-:Y:S01]  /*d070*/  IADD3 R51, P2, PT, R51, R78, RZ ;  /* 0x0000004e33337210 */ /* 0x000fe20007f5e0ff */
[----:B------:R-:W-:Y:S01]  /*d080*/  IMAD.X R81, RZ, RZ, RZ, P4 ;  /* 0x000000ffff517224 */ /* 0x000fe200020e06ff */
[----:B------:R-:W-:Y:S01]  /*d090*/  IADD3 RZ, P3, PT, R210, R128, RZ ;  /* 0x00000080d2ff7210 */ /* 0x000fe20007f7e0ff */
[C---:B------:R-:W-:Y:S01]  /*d0a0*/  IMAD.WIDE.U32 R190, P4, R202.reuse, 0x1a0111ea, R190 ;  /* 0x1a0111eacabe7825 */ /* 0x040fe200078800be */
[----:B------:R-:W-:Y:S02]  /*d0b0*/  IADD3.X R57, PT, PT, RZ, RZ, R79, P5, P1 ;  /* 0x000000ffff397210 */ /* 0x000fe40002fe244f */
[----:B------:R-:W-:Y:S01]  /*d0c0*/  IADD3.X R81, PT, PT, R81, RZ, RZ, P2, P6 ;  /* 0x000000ff51517210 */ /* 0x000fe200017ec4ff */
[----:B------:R-:W-:Y:S01]  /*d0d0*/  IMAD.WIDE.U32 R212, P1, R202, 0x4b1ba7b6, R212 ;  /* 0x4b1ba7b6cad47825 */ /* 0x000fe200078200d4 */
[----:B------:R-:W-:-:S02]  /*d0e0*/  IADD3 R185, P2, PT, R190, R207, RZ ;  /* 0x000000cfbeb97210 */ /* 0x000fc40007f5e0ff */
[----:B------:R-:W-:Y:S01]  /*d0f0*/  IADD3.X RZ, P3, PT, R211, R203, RZ, P3, !PT ;  /* 0x000000cbd3ff7210 */ /* 0x000fe20001f7e4ff */
[----:B------:R-:W-:-:S04]  /*d100*/  IMAD.WIDE.U32 R78, R202, 0x434bacd7, RZ ;  /* 0x434bacd7ca4e7825 */ /* 0x000fc800078e00ff */
[----:B------:R-:W-:Y:S01]  /*d110*/  IMAD.WIDE.U32 R128, R204, R18, RZ ;  /* 0x00000012cc807225 */ /* 0x000fe200078e00ff */
[----:B------:R-:W-:-:S03]  /*d120*/  IADD3 R63, P5, PT, R212, R79, RZ ;  /* 0x0000004fd43f7210 */ /* 0x000fc60007fbe0ff */
[----:B------:R-:W-:Y:S01]  /*d130*/  IMAD.X R199, RZ, RZ, RZ, P4 ;  /* 0x000000ffffc77224 */ /* 0x000fe200020e06ff */
[----:B------:R-:W-:Y:S01]  /*d140*/  IADD3 RZ, P4, PT, R196, R78, RZ ;  /* 0x0000004ec4ff7210 */ /* 0x000fe20007f9e0ff */
[----:B------:R-:W-:Y:S01]  /*d150*/  IMAD.X R205, RZ, RZ, RZ, P1 ;  /* 0x000000ffffcd7224 */ /* 0x000fe200008e06ff */
[----:B------:R-:W-:Y:S01]  /*d160*/  IADD3 RZ, P1, PT, R200, R206, RZ ;  /* 0x000000cec8ff7210 */ /* 0x000fe20007f3e0ff */
[----:B------:R-:W-:Y:S01]  /*d170*/  IMAD.WIDE.U32 R128, P6, R17, R40, R128 ;  /* 0x0000002811807225 */ /* 0x000fe200078c0080 */
[----:B------:R-:W-:Y:S02]  /*d180*/  IADD3.X RZ, P4, PT, R197, R63, RZ, P4, !PT ;  /* 0x0000003fc5ff7210 */ /* 0x000fe4000279e4ff */
[----:B------:R-:W-:Y:S01]  /*d190*/  IADD3.X RZ, P1, PT, R201, R185, RZ, P1, !PT ;  /* 0x000000b9c9ff7210 */ /* 0x000fe20000f3e4ff */
[----:B------:R-:W-:-:S04]  /*d1a0*/  IMAD.WIDE.U32 R78, R40, R18, RZ ;  /* 0x00000012284e7225 */ /* 0x000fc800078e00ff */
[----:B------:R-:W-:Y:S01]  /*d1b0*/  IMAD.X R203, RZ, RZ, RZ, P6 ;  /* 0x000000ffffcb7224 */ /* 0x000fe200030e06ff */
[----:B------:R-:W-:Y:S01]  /*d1c0*/  IADD3 R63, P6, PT, R128, R79, RZ ;  /* 0x0000004f803f7210 */ /* 0x000fe20007fde0ff */
[----:B------:R-:W-:-:S04]  /*d1d0*/  IMAD.WIDE.U32 R196, R202, 0x434bacd7, R196 ;  /* 0x434bacd7cac47825 */ /* 0x000fc800078e00c4 */
[----:B------:R-:W-:-:S04]  /*d1e0*/  IMAD.WIDE.U32 R200, R202, 0x397fe69a, R200 ;  /* 0x397fe69acac87825 */ /* 0x000fc800078e00c8 */
[----:B------:R-:W-:Y:S02]  /*d1f0*/  IMAD.MOV.U32 R202, RZ, RZ, R129 ;  /* 0x000000ffffca7224 */ /* 0x000fe400078e0081 */
[----:B------:R-:W-:-:S04]  /*d200*/  IMAD.WIDE.U32 R206, R215, R18, RZ ;  /* 0x00000012d7ce7225 */ /* 0x000fc800078e00ff */
[----:B------:R-:W-:-:S04]  /*d210*/  IMAD.WIDE.U32.X R202, R17, R204, R202, P6 ;  /* 0x000000cc11ca7225 */ /* 0x000fc800030e04ca */
[----:B------:R-:W-:-:S04]  /*d220*/  IMAD.WIDE.U32 R210, R39, R46, R210 ;  /* 0x0000002e27d27225 */ /* 0x000fc800078e00d2 */
[----:B------:R-:W-:Y:S02]  /*d230*/  IMAD.MOV.U32 R204, RZ, RZ, R213 ;  /* 0x000000ffffcc7224 */ /* 0x000fe400078e00d5 */
[----:B------:R-:W-:Y:S02]  /*d240*/  IMAD.IADD R198, R211, 0x1, R198 ;  /* 0x00000001d3c67824 */ /* 0x000fe400078e02c6 */
[----:B------:R-:W-:Y:S01]  /*d250*/  IMAD.WIDE.U32.X R204, R214, 0x4b1ba7b6, R204, P5 ;  /* 0x4b1ba7b6d6cc7825 */ /* 0x000fe200028e04cc */
[----:B------:R-:W-:-:S03]  /*d260*/  IADD3 R210, P5, PT, R59, R210, RZ ;  /* 0x000000d23bd27210 */ /* 0x000fc60007fbe0ff */
[----:B------:R-:W-:Y:S01]  /*d270*/  IMAD.WIDE.U32 R206, P6, R17, R46, R206 ;  /* 0x0000002e11ce7225 */ /* 0x000fe200078c00ce */
[----:B------:R-:W-:Y:S02]  /*d280*/  IADD3.X R211, P5, PT, R198, R57, RZ, P5, !PT ;  /* 0x00000039c6d37210 */ /* 0x000fe40002fbe4ff */
[----:B------:R-:W-:Y:S01]  /*d290*/  IADD3.X R57, P3, PT, RZ, R194, RZ, P3, !PT ;  /* 0x000000c2ff397210 */ /* 0x000fe20001f7e4ff */
[----:B------:R-:W-:-:S03]  /*d2a0*/  IMAD.WIDE.U32 R208, R46, R18, RZ ;  /* 0x000000122ed07225 */ /* 0x000fc600078e00ff */
[----:B------:R-:W-:Y:S01]  /*d2b0*/  IADD3.X R57, P5, PT, RZ, R57, RZ, P5, !PT ;  /* 0x00000039ff397210 */ /* 0x000fe20002fbe4ff */
[----:B------:R-:W-:Y:S01]  /*d2c0*/  IMAD.X R213, RZ, RZ, RZ, P6 ;  /* 0x000000ffffd57224 */ /* 0x000fe200030e06ff */
[----:B------:R-:W-:Y:S01]  /*d2d0*/  IADD3 R59, P6, PT, R206, R209, RZ ;  /* 0x000000d1ce3b7210 */ /* 0x000fe20007fde0ff */
[----:B------:R-:W-:Y:S01]  /*d2e0*/  IMAD.IADD R218, R197, 0x1, R212 ;  /* 0x00000001c5da7824 */ /* 0x000fe200078e02d4 */
[----:B------:R-:W-:Y:S01]  /*d2f0*/  IADD3.X R195, PT, PT, RZ, RZ, R195, P5, P3 ;  /* 0x000000ffffc37210 */ /* 0x000fe20002fe64c3 */
[----:B------:R-:W-:Y:S02]  /*d300*/  IMAD.MOV.U32 R212, RZ, RZ, R207 ;  /* 0x000000ffffd47224 */ /* 0x000fe400078e00cf */
[----:B------:R-:W-:Y:S02]  /*d310*/  IMAD.MOV.U32 R198, RZ, RZ, R191 ;  /* 0x000000ffffc67224 */ /* 0x000fe400078e00bf */
[----:B------:R-:W-:Y:S01]  /*d320*/  IMAD.WIDE.U32.X R212, R17, R215, R212, P6 ;  /* 0x000000d711d47225 */ /* 0x000fe200030e04d4 */
[----:B------:R-:W-:-:S02]  /*d330*/  IADD3 R196, P6, PT, R52, R196, RZ ;  /* 0x000000c434c47210 */ /* 0x000fc40007fde0ff */
[----:B------:R-:W-:Y:S01]  /*d340*/  IADD3.X R52, P3, PT, RZ, R204, RZ, P4, !PT ;  /* 0x000000ccff347210 */ /* 0x000fe2000277e4ff */
[----:B------:R-:W-:Y:S01]  /*d350*/  IMAD.WIDE.U32.X R198, R214, 0x1a0111ea, R198, P2 ;  /* 0x1a0111ead6c67825 */ /* 0x000fe200010e04c6 */
[----:B------:R-:W-:Y:S02]  /*d360*/  IADD3 RZ, P2, PT, R192, R188, RZ ;  /* 0x000000bcc0ff7210 */ /* 0x000fe40007f5e0ff */
[----:B------:R-:W-:Y:S01]  /*d370*/  IADD3.X R197, P6, PT, R218, R55, RZ, P6, !PT ;  /* 0x00000037dac57210 */ /* 0x000fe200037de4ff */
[----:B------:R-:W-:Y:S01]  /*d380*/  IMAD.WIDE.U32 R188, R39, R45, R192 ;  /* 0x0000002d27bc7225 */ /* 0x000fe200078e00c0 */
[----:B------:R-:W-:Y:S02]  /*d390*/  IADD3.X RZ, P2, PT, R193, R48, RZ, P2, !PT ;  /* 0x00000030c1ff7210 */ /* 0x000fe4000175e4ff */
[----:B------:R-:W-:Y:S01]  /*d3a0*/  IADD3 R49, P4, PT, R49, R51, RZ ;  /* 0x0000003331317210 */ /* 0x000fe20007f9e0ff */
[----:B------:R-:W-:Y:S01]  /*d3b0*/  IMAD.IADD R62, R189, 0x1, R62 ;  /* 0x00000001bd3e7824 */ /* 0x000fe200078e023e */
[----:B------:R-:W-:Y:S01]  /*d3c0*/  IADD3 R188, P5, PT, R57, R188, RZ ;  /* 0x000000bc39bc7210 */ /* 0x000fe20007fbe0ff */
[----:B------:R-:W-:Y:S01]  /*d3d0*/  IMAD R57, R187, -0x30003, RZ ;  /* 0xfffcfffdbb397824 */ /* 0x000fe200078e02ff */
[----:B------:R-:W-:Y:S01]  /*d3e0*/  IADD3.X R51, P6, PT, RZ, R52, RZ, P6, !PT ;  /* 0x00000034ff337210 */ /* 0x000fe200037de4ff */
[----:B------:R-:W-:Y:S01]  /*d3f0*/  IMAD.IADD R48, R201, 0x1, R190 ;  /* 0x00000001c9307824 */ /* 0x000fe200078e02be */
[----:B------:R-:W-:Y:S01]  /*d400*/  IADD3.X R189, P5, PT, R62, R195, RZ, P5, !PT ;  /* 0x000000c33ebd7210 */ /* 0x000fe20002fbe4ff */
[----:B------:R-:W-:Y:S01]  /*d410*/  IMAD.WIDE.U32 R190, R186, -0x30003, RZ ;  /* 0xfffcfffdbabe7825 */ /* 0x000fe200078e00ff */
[----:B------:R-:W-:-:S02]  /*d420*/  IADD3.X R55, P2, PT, RZ, R64, RZ, P2, !PT ;  /* 0x00000040ff377210 */ /* 0x000fc4000175e4ff */
[----:B------:R-:W-:Y:S01]  /*d430*/  IADD3.X R205, PT, PT, RZ, RZ, R205, P6, P3 ;  /* 0x000000ffffcd7210 */ /* 0x000fe200037e64cd */
[----:B------:R-:W-:Y:S01]  /*d440*/  IMAD R57, R186, -0x760c0004, R57 ;  /* 0x89f3fffcba397824 */ /* 0x000fe200078e0239 */
[----:B------:R-:W-:Y:S01]  /*d450*/  IADD3 R200, P3, PT, R51, R200, RZ ;  /* 0x000000c833c87210 */ /* 0x000fe20007f7e0ff */
[----:B------:R-:W-:Y:S01]  /*d460*/  IMAD.WIDE.U32 R192, R39, R37, R196 ;  /* 0x0000002527c07225 */ /* 0x000fe200078e00c4 */
[----:B------:R-:W-:Y:S02]  /*d470*/  IADD3.X R55, P6, PT, RZ, R55, RZ, P5, !PT ;  /* 0x00000037ff377210 */ /* 0x000fe40002fde4ff */
[----:B------:R-:W-:Y:S01]  /*d480*/  IADD3 RZ, P5, PT, R196, R58, RZ ;  /* 0x0000003ac4ff7210 */ /* 0x000fe20007fbe0ff */
[----:B------:R-:W-:Y:S01]  /*d490*/  IMAD.IADD R51, R193, 0x1, R50 ;  /* 0x00000001c1337824 */ /* 0x000fe200078e0232 */
[----:B------:R-:W-:Y:S01]  /*d4a0*/  IADD3.X R201, P3, PT, R48, R205, RZ, P3, !PT ;  /* 0x000000cd30c97210 */ /* 0x000fe20001f7e4ff */
[----:B------:R-:W-:Y:S01]  /*d4b0*/  IMAD.IADD R48, R191, 0x1, R57 ;  /* 0x00000001bf307824 */ /* 0x000fe200078e0239 */
[----:B------:R-:W-:Y:S01]  /*d4c0*/  IADD3.X R58, PT, PT, RZ, RZ, R65, P6, P2 ;  /* 0x000000ffff3a7210 */ /* 0x000fe200037e4441 */
[----:B------:R-:W-:Y:S01]  /*d4d0*/  IMAD.WIDE.U32 R64, R190, -0x5555, RZ ;  /* 0xffffaaabbe407825 */ /* 0x000fe200078e00ff */
[----:B------:R-:W-:-:S02]  /*d4e0*/  IADD3.X R52, P2, PT, RZ, R198, RZ, P1, !PT ;  /* 0x000000c6ff347210 */ /* 0x000fc40000f5e4ff */
[----:B------:R-:W-:Y:S01]  /*d4f0*/  IADD3 R50, P1, PT, R55, R192, RZ ;  /* 0x000000c037327210 */ /* 0x000fe20007f3e0ff */
[C---:B------:R-:W-:Y:S01]  /*d500*/  IMAD.WIDE.U32 R192, R48.reuse, -0x5555, RZ ;  /* 0xffffaaab30c07825 */ /* 0x040fe200078e00ff */
[----:B------:R-:W-:Y:S02]  /*d510*/  IADD3.X R52, P3, PT, RZ, R52, RZ, P3, !PT ;  /* 0x00000034ff347210 */ /* 0x000fe40001f7e4ff */
[----:B------:R-:W-:Y:S01]  /*d520*/  IADD3.X RZ, P5, PT, R197, R42, RZ, P5, !PT ;  /* 0x0000002ac5ff7210 */ /* 0x000fe20002fbe4ff */
[----:B------:R-:W-:Y:S01]  /*d530*/  IMAD.WIDE.U32 R196, R48, -0x4eac0001, RZ ;  /* 0xb153ffff30c47825 */ /* 0x000fe200078e00ff */
[----:B------:R-:W-:Y:S02]  /*d540*/  IADD3.X R42, PT, PT, RZ, RZ, R199, P3, P2 ;  /* 0x000000ffff2a7210 */ /* 0x000fe40001fe44c7 */
[----:B------:R-:W-:Y:S01]  /*d550*/  IADD3.X R51, P1, PT, R51, R58, RZ, P1, !PT ;  /* 0x0000003a33337210 */ /* 0x000fe20000f3e4ff */
[----:B------:R-:W-:Y:S01]  /*d560*/  IMAD.WIDE.U32 R192, P2, R190, -0x46010001, R192 ;  /* 0xb9feffffbec07825 */ /* 0x000fe200078400c0 */
[----:B------:R-:W-:-:S02]  /*d570*/  IADD3.X R79, P5, PT, RZ, R126, RZ, P5, !PT ;  /* 0x0000007eff4f7210 */ /* 0x000fc40002fbe4ff */
[----:B------:R-:W-:Y:S01]  /*d580*/  IADD3.X R47, P4, PT, R47, R81, RZ, P4, !PT ;  /* 0x000000512f2f7210 */ /* 0x000fe2000279e4ff */
[----:B------:R-:W-:Y:S01]  /*d590*/  IMAD.WIDE.U32 R194, R190, -0x5555, R186 ;  /* 0xffffaaabbec27825 */ /* 0x000fe200078e00ba */
[----:B------:R-:W-:Y:S02]  /*d5a0*/  IADD3.X R79, P6, PT, RZ, R79, RZ, P1, !PT ;  /* 0x0000004fff4f7210 */ /* 0x000fe40000fde4ff */
[----:B------:R-:W-:Y:S01]  /*d5b0*/  IADD3 R55, P1, PT, R192, R65, RZ ;  /* 0x00000041c0377210 */ /* 0x000fe20007f3e0ff */
[----:B------:R-:W-:Y:S01]  /*d5c0*/  IMAD.X R199, RZ, RZ, RZ, P2 ;  /* 0x000000ffffc77224 */ /* 0x000fe200010e06ff */
[----:B------:R-:W-:Y:S01]  /*d5d0*/  IADD3 RZ, P3, PT, R186, R64, RZ ;  /* 0x00000040baff7210 */ /* 0x000fe20007f7e0ff */
[----:B------:R-:W-:Y:S01]  /*d5e0*/  IMAD.MOV.U32 R198, RZ, RZ, R193 ;  /* 0x000000ffffc67224 */ /* 0x000fe200078e00c1 */
[----:B------:R-:W-:Y:S01]  /*d5f0*/  IADD3.X R81, PT, PT, RZ, RZ, R127, P6, P5 ;  /* 0x000000ffff517210 */ /* 0x000fe200037ea47f */
[----:B------:R-:W-:Y:S01]  /*d600*/  IMAD.WIDE.U32 R64, R190, -0x4eac0001, RZ ;  /* 0xb153ffffbe407825 */ /* 0x000fe200078e00ff */
[----:B------:R-:W-:-:S02]  /*d610*/  IADD3 RZ, P2, PT, RZ, R194, RZ ;  /* 0x000000c2ffff7210 */ /* 0x000fc40007f5e0ff */
[----:B------:R-:W-:Y:S01]  /*d620*/  IADD3.X RZ, P3, PT, R187, R55, RZ, P3, !PT ;  /* 0x00000037bbff7210 */ /* 0x000fe20001f7e4ff */
[----:B------:R-:W-:Y:S01]  /*d630*/  IMAD.WIDE.U32 R196, P5, R190, 0x1eabfffe, R196 ;  /* 0x1eabfffebec47825 */ /* 0x000fe200078a00c4 */
[----:B------:R-:W-:-:S03]  /*d640*/  IADD3 RZ, P6, PT, R200, R184, RZ ;  /* 0x000000b8c8ff7210 */ /* 0x000fc60007fde0ff */
[----:B------:R-:W-:Y:S02]  /*d650*/  IMAD.IADD R194, R195, 0x1, R192 ;  /* 0x00000001c3c27824 */ /* 0x000fe400078e02c0 */
[----:B------:R-:W-:Y:S01]  /*d660*/  IMAD.WIDE.U32.X R198, R48, -0x46010001, R198, P1 ;  /* 0xb9feffff30c67825 */ /* 0x000fe200008e04c6 */
[----:B------:R-:W-:Y:S02]  /*d670*/  IADD3 RZ, P1, PT, R210, R64, RZ ;  /* 0x00000040d2ff7210 */ /* 0x000fe40007f3e0ff */
[----:B------:R-:W-:Y:S01]  /*d680*/  IADD3.X RZ, P2, PT, RZ, R194, RZ, P2, !PT ;  /* 0x000000c2ffff7210 */ /* 0x000fe2000175e4ff */
[----:B------:R-:W-:Y:S01]  /*d690*/  IMAD.X R127, RZ, RZ, RZ, P5 ;  /* 0x000000ffff7f7224 */ /* 0x000fe200028e06ff */
[----:B------:R-:W-:Y:S01]  /*d6a0*/  IADD3 R65, P5, PT, R196, R65, RZ ;  /* 0x00000041c4417210 */ /* 0x000fe20007fbe0ff */
[----:B------:R-:W-:Y:S01]  /*d6b0*/  IMAD.WIDE.U32 R186, R190, -0x4eac0001, R210 ;  /* 0xb153ffffbeba7825 */ /* 0x000fe200078e00d2 */
[----:B------:R-:W-:Y:S02]  /*d6c0*/  IADD3.X R57, P3, PT, RZ, R198, RZ, P3, !PT ;  /* 0x000000c6ff397210 */ /* 0x000fe40001f7e4ff */
[----:B------:R-:W-:Y:S01]  /*d6d0*/  IADD3.X RZ, P1, PT, R211, R65, RZ, P1, !PT ;  /* 0x00000041d3ff7210 */ /* 0x000fe20000f3e4ff */
[----:B------:R-:W-:Y:S01]  /*d6e0*/  IMAD.WIDE.U32 R64, R39, R19, R200 ;  /* 0x0000001327407225 */ /* 0x000fe200078e00c8 */
[----:B------:R-:W-:-:S03]  /*d6f0*/  IADD3.X R57, P2, PT, RZ, R57, RZ, P2, !PT ;  /* 0x00000039ff397210 */ /* 0x000fc6000175e4ff */
[----:B------:R-:W-:Y:S01]  /*d700*/  IMAD.MOV.U32 R126, RZ, RZ, R197 ;  /* 0x000000ffff7e7224 */ /* 0x000fe200078e00c5 */
[----:B------:R-:W-:Y:S01]  /*d710*/  IADD3.X R198, PT, PT, RZ, RZ, R199, P2, P3 ;  /* 0x000000ffffc67210 */ /* 0x000fe200017e64c7 */
[----:B------:R-:W-:Y:S01]  /*d720*/  IMAD.IADD R80, R65, 0x1, R80 ;  /* 0x0000000141507824 */ /* 0x000fe200078e0250 */
[----:B------:R-:W-:Y:S01]  /*d730*/  IADD3 R64, P2, PT, R79, R64, RZ ;  /* 0x000000404f407210 */ /* 0x000fe20007f5e0ff */
[----:B------:R-:W-:Y:S01]  /*d740*/  IMAD.IADD R55, R187, 0x1, R196 ;  /* 0x00000001bb377824 */ /* 0x000fe200078e02c4 */
[----:B------:R-:W-:Y:S01]  /*d750*/  IADD3.X RZ, P3, PT, R201, R36, RZ, P6, !PT ;  /* 0x00000024c9ff7210 */ /* 0x000fe2000377e4ff */
[----:B------:R-:W-:Y:S01]  /*d760*/  IMAD.WIDE.U32.X R192, R48, 0x1eabfffe, R126, P5 ;  /* 0x1eabfffe30c07825 */ /* 0x000fe200028e047e */
[----:B------:R-:W-:Y:S02]  /*d770*/  IADD3 R126, P6, PT, R57, R186, RZ ;  /* 0x000000ba397e7210 */ /* 0x000fe40007fde0ff */
[----:B------:R-:W-:Y:S01]  /*d780*/  IADD3.X R65, P2, PT, R80, R81, RZ, P2, !PT ;  /* 0x0000005150417210 */ /* 0x000fe2000175e4ff */
[----:B------:R-:W-:Y:S01]  /*d790*/  IMAD.WIDE.U32 R184, R38, R18, RZ ;  /* 0x0000001226b87225 */ /* 0x000fe200078e00ff */
[----:B------:R-:W-:-:S02]  /*d7a0*/  IADD3.X R58, P3, PT, RZ, R182, RZ, P3, !PT ;  /* 0x000000b6ff3a7210 */ /* 0x000fc40001f7e4ff */
[----:B------:R-:W-:Y:S01]  /*d7b0*/  IADD3.X R127, P6, PT, R55, R198, RZ, P6, !PT ;  /* 0x000000c6377f7210 */ /* 0x000fe200037de4ff */
[----:B------:R-:W-:Y:S01]  /*d7c0*/  IMAD.WIDE.U32 R198, R48, -0x94f09dc, RZ ;  /* 0xf6b0f62430c67825 */ /* 0x000fe200078e00ff */
[----:B------:R-:W-:Y:S02]  /*d7d0*/  IADD3 R80, P5, PT, R52, R49, RZ ;  /* 0x0000003134507210 */ /* 0x000fe40007fbe0ff */
[----:B------:R-:W-:Y:S01]  /*d7e0*/  IADD3.X R58, P2, PT, RZ, R58, RZ, P2, !PT ;  /* 0x0000003aff3a7210 */ /* 0x000fe2000175e4ff */
[----:B------:R-:W-:Y:S01]  /*d7f0*/  IMAD.WIDE.U32 R194, R190, -0x94f09dc, RZ ;  /* 0xf6b0f624bec27825 */ /* 0x000fe200078e00ff */
[----:B------:R-:W-:Y:S02]  /*d800*/  IADD3.X R49, P1, PT, RZ, R192, RZ, P1, !PT ;  /* 0x000000c0ff317210 */ /* 0x000fe40000f3e4ff */
[----:B------:R-:W-:Y:S01]  /*d810*/  IADD3.X R81, P5, PT, R42, R47, RZ, P5, !PT ;  /* 0x0000002f2a517210 */ /* 0x000fe20002fbe4ff */
[----:B------:R-:W-:Y:S01]  /*d820*/  IMAD.WIDE.U32 R196, R48, 0x397fe69a, RZ ;  /* 0x397fe69a30c47825 */ /* 0x000fe200078e00ff */
[----:B------:R-:W-:-:S02]  /*d830*/  IADD3.X R47, PT, PT, RZ, RZ, R183, P2, P3 ;  /* 0x000000ffff2f7210 */ /* 0x000fc400017e64b7 */
[----:B------:R-:W-:Y:S01]  /*d840*/  IADD3.X R49, P6, PT, RZ, R49, RZ, P6, !PT ;  /* 0x00000031ff317210 */ /* 0x000fe200037de4ff */
[----:B------:R-:W-:Y:S01]  /*d850*/  IMAD.WIDE.U32 R184, P2, R17, R45, R184 ;  /* 0x0000002d11b87225 */ /* 0x000fe200078400b8 */
[----:B------:R-:W-:Y:S02]  /*d860*/  IADD3.X R55, P4, PT, RZ, RZ, RZ, P4, !PT ;  /* 0x000000ffff377210 */ /* 0x000fe4000279e4ff */
[----:B------:R-:W-:Y:S01]  /*d870*/  IADD3.X R42, PT, PT, RZ, RZ, R193, P6, P1 ;  /* 0x000000ffff2a7210 */ /* 0x000fe200037e24c1 */
[----:B------:R-:W-:Y:S01]  /*d880*/  IMAD.WIDE.U32 R198, P3, R190, 0x6730d2a0, R198 ;  /* 0x6730d2a0bec67825 */ /* 0x000fe200078600c6 */
[----:B------:R-:W-:Y:S02]  /*d890*/  IADD3 RZ, P1, PT, R188, R194, RZ ;  /* 0x000000c2bcff7210 */ /* 0x000fe40007f3e0ff */
[----:B------:R-:W-:Y:S01]  /*d8a0*/  IADD3.X R52, P5, PT, RZ, RZ, RZ, P5, !PT ;  /* 0x000000ffff347210 */ /* 0x000fe20002fbe4ff */
[----:B------:R-:W-:-:S04]  /*d8b0*/  IMAD.WIDE.U32 R182, R45, R18, RZ ;  /* 0x000000122db67225 */ /* 0x000fc800078e00ff */
[----:B------:R-:W-:Y:S01]  /*d8c0*/  IMAD.X R187, RZ, RZ, RZ, P2 ;  /* 0x000000ffffbb7224 */ /* 0x000fe200010e06ff */
[----:B------:R-:W-:Y:S01]  /*d8d0*/  IADD3 R57, P2, PT, R198, R195, RZ ;  /* 0x000000c3c6397210 */ /* 0x000fe20007f5e0ff */
[----:B------:R-:W-:Y:S01]  /*d8e0*/  IMAD.WIDE.U32 R194, R48, -0xc7aed41, RZ ;  /* 0xf38512bf30c27825 */ /* 0x000fe200078e00ff */
[----:B------:R-:W-:Y:S02]  /*d8f0*/  IADD3 R36, P6, PT, R184, R183, RZ ;  /* 0x000000b7b8247210 */ /* 0x000fe40007fde0ff */
[----:B------:R-:W-:Y:S01]  /*d900*/  IADD3.X RZ, P1, PT, R189, R57, RZ, P1, !PT ;  /* 0x00000039bdff7210 */ /* 0x000fe20000f3e4ff */
[----:B------:R-:W-:Y:S02]  /*d910*/  IMAD.MOV.U32 R186, RZ, RZ, R185 ;  /* 0x000000ffffba7224 */ /* 0x000fe400078e00b9 */
[----:B------:R-:W-:Y:S01]  /*d920*/  IMAD.X R62, RZ, RZ, RZ, P4 ;  /* 0x000000ffff3e7224 */ /* 0x000fe200020e06ff */
[----:B------:R-:W-:Y:S01]  /*d930*/  IADD3 R52, P4, PT, R52, R55, RZ ;  /* 0x0000003734347210 */ /* 0x000fe20007f9e0ff */
[----:B------:R-:W-:-:S03]  /*d940*/  IMAD.WIDE.U32 R192, R48, 0x434bacd7, RZ ;  /* 0x434bacd730c07825 */ /* 0x000fc600078e00ff */
[----:B------:R-:W-:Y:S01]  /*d950*/  IADD3.X R62, PT, PT, R62, RZ, RZ, P4, P5 ;  /* 0x000000ff3e3e7210 */ /* 0x000fe200027ea4ff */
[----:B------:R-:W-:Y:S01]  /*d960*/  IMAD.WIDE.U32.X R186, R17, R38, R186, P6 ;  /* 0x0000002611ba7225 */ /* 0x000fe200030e04ba */
[----:B------:R-:W-:-:S03]  /*d970*/  IADD3 RZ, P4, PT, R80, R56, RZ ;  /* 0x0000003850ff7210 */ /* 0x000fc60007f9e0ff */
[----:B------:R-:W-:Y:S01]  /*d980*/  IMAD.X R211, RZ, RZ, RZ, P3 ;  /* 0x000000ffffd37224 */ /* 0x000fe200018e06ff */
[----:B------:R-:W-:Y:S01]  /*d990*/  IADD3.X RZ, P4, PT, R81, R41, RZ, P4, !PT ;  /* 0x0000002951ff7210 */ /* 0x000fe2000279e4ff */
[----:B------:R-:W-:-:S04]  /*d9a0*/  IMAD.WIDE.U32 R214, R190, -0x94f09dc, R188 ;  /* 0xf6b0f624bed67825 */ /* 0x000fc800078e00bc */
[----:B------:R-:W-:-:S04]  /*d9b0*/  IMAD.WIDE.U32 R194, P6, R190, 0x64774b84, R194 ;  /* 0x64774b84bec27825 */ /* 0x000fc800078c00c2 */
[----:B------:R-:W-:-:S04]  /*d9c0*/  IMAD.WIDE.U32 R200, R190, -0xc7aed41, RZ ;  /* 0xf38512bfbec87825 */ /* 0x000fc800078e00ff */
[----:B------:R-:W-:-:S04]  /*d9d0*/  IMAD.WIDE.U32 R196, P3, R190, 0x1a0111ea, R196 ;  /* 0x1a0111eabec47825 */ /* 0x000fc800078600c4 */
[----:B------:R-:W-:Y:S02]  /*d9e0*/  IMAD.MOV.U32 R210, RZ, RZ, R199 ;  /* 0x000000ffffd27224 */ /* 0x000fe400078e00c7 */
[----:B------:R-:W-:Y:S02]  /*d9f0*/  IMAD.IADD R129, R215, 0x1, R198 ;  /* 0x00000001d7817824 */ /* 0x000fe400078e02c6 */
[----:B------:R-:W-:Y:S01]  /*da00*/  IMAD.X R205, RZ, RZ, RZ, P6 ;  /* 0x000000ffffcd7224 */ /* 0x000fe200030e06ff */
[----:B------:R-:W-:Y:S01]  /*da10*/  IADD3 R79, P6, PT, R194, R201, RZ ;  /* 0x000000c9c24f7210 */ /* 0x000fe20007fde0ff */
[----:B------:R-:W-:Y:S01]  /*da20*/  IMAD.X R189, RZ, RZ, RZ, P3 ;  /* 0x000000ffffbd7224 */ /* 0x000fe200018e06ff */
[----:B------:R-:W-:Y:S01]  /*da30*/  IADD3 RZ, P3, PT, R50, R200, RZ ;  /* 0x000000c832ff7210 */ /* 0x000fe20007f7e0ff */
[----:B------:R-:W-:-:S03]  /*da40*/  IMAD.WIDE.U32.X R198, R48, 0x6730d2a0, R210, P2 ;  /* 0x6730d2a030c67825 */ /* 0x000fc600010e04d2 */
[----:B------:R-:W-:Y:S01]  /*da50*/  IADD3.X RZ, P3, PT, R51, R79, RZ, P3, !PT ;  /* 0x0000004f33ff7210 */ /* 0x000fe20001f7e4ff */
[----:B------:R-:W-:-:S04]  /*da60*/  IMAD.WIDE.U32 R192, P5, R190, 0x4b1ba7b6, R192 ;  /* 0x4b1ba7b6bec07825 */ /* 0x000fc800078a00c0 */
[----:B------:R-:W-:-:S04]  /*da70*/  IMAD.WIDE.U32 R210, R190, 0x434bacd7, RZ ;  /* 0x434bacd7bed27825 */ /* 0x000fc800078e00ff */
[----:B------:R-:W-:Y:S01]  /*da80*/  IMAD.WIDE.U32 R200, R43, R18, RZ ;  /* 0x000000122bc87225 */ /* 0x000fe200078e00ff */
[----:B------:R-:W-:-:S03]  /*da90*/  IADD3 R185, P2, PT, R192, R211, RZ ;  /* 0x000000d3c0b97210 */ /* 0x000fc60007f5e0ff */
[----:B------:R-:W-:Y:S02]  /*daa0*/  IMAD.MOV.U32 R204, RZ, RZ, R195 ;  /* 0x000000ffffcc7224 */ /* 0x000fe400078e00c3 */
[----:B------:R-:W-:Y:S01]  /*dab0*/  IMAD.X R57, RZ, RZ, RZ, P5 ;  /* 0x000000ffff397224 */ /* 0x000fe200028e06ff */
[----:B------:R-:W-:Y:S01]  /*dac0*/  IADD3 R38, P5, PT, R49, R214, RZ ;  /* 0x000000d631267210 */ /* 0x000fe20007fbe0ff */
[----:B------:R-:W-:-:S04]  /*dad0*/  IMAD.WIDE.U32.X R204, R48, 0x64774b84, R204, P6 ;  /* 0x64774b8430cc7825 */ /* 0x000fc800030e04cc */
[----:B------:R-:W-:-:S04]  /*dae0*/  IMAD.WIDE.U32 R214, R190, 0x397fe69a, RZ ;  /* 0x397fe69abed67825 */ /* 0x000fc800078e00ff */
[----:B------:R-:W-:Y:S02]  /*daf0*/  IMAD.MOV.U32 R56, RZ, RZ, R193 ;  /* 0x000000ffff387224 */ /* 0x000fe400078e00c1 */
[----:B------:R-:W-:-:S04]  /*db00*/  IMAD.WIDE.U32 R200, P6, R17, R37, R200 ;  /* 0x0000002511c87225 */ /* 0x000fc800078c00c8 */
[----:B------:R-:W-:-:S04]  /*db10*/  IMAD.WIDE.U32 R220, R37, R18, RZ ;  /* 0x0000001225dc7225 */ /* 0x000fc800078e00ff */
[----:B------:R-:W-:Y:S01]  /*db20*/  IMAD.WIDE.U32 R218, R39, R34, R80 ;  /* 0x0000002227da7225 */ /* 0x000fe200078e0050 */
[----:B------:R-:W-:-:S03]  /*db30*/  IADD3.X R39, P5, PT, R129, R42, RZ, P5, !PT ;  /* 0x0000002a81277210 */ /* 0x000fc60002fbe4ff */
[----:B------:R-:W-:Y:S01]  /*db40*/  IMAD.WIDE.U32.X R56, R48, 0x4b1ba7b6, R56, P2 ;  /* 0x4b1ba7b630387825 */ /* 0x000fe200010e0438 */
[----:B------:R-:W-:-:S03]  /*db50*/  IADD3 R183, P2, PT, R196, R215, RZ ;  /* 0x000000d7c4b77210 */ /* 0x000fc60007f5e0ff */
[----:B------:R-:W-:Y:S01]  /*db60*/  IMAD.X R81, RZ, RZ, RZ, P6 ;  /* 0x000000ffff517224 */ /* 0x000fe200030e06ff */
[----:B------:R-:W-:Y:S01]  /*db70*/  IADD3 R41, P6, PT, R200, R221, RZ ;  /* 0x000000ddc8297210 */ /* 0x000fe20007fde0ff */
[----:B------:R-:W-:-:S04]  /*db80*/  IMAD.WIDE.U32 R222, R44, R18, RZ ;  /* 0x000000122cde7225 */ /* 0x000fc800078e00ff */
[----:B------:R-:W-:Y:S02]  /*db90*/  IMAD.MOV.U32 R188, RZ, RZ, R197 ;  /* 0x000000ffffbc7224 */ /* 0x000fe400078e00c5 */
[----:B------:R-:W-:Y:S02]  /*dba0*/  IMAD.MOV.U32 R80, RZ, RZ, R201 ;  /* 0x000000ffff507224 */ /* 0x000fe400078e00c9 */
[----:B------:R-:W-:Y:S01]  /*dbb0*/  IMAD.WIDE.U32.X R48, R48, 0x1a0111ea, R188, P2 ;  /* 0x1a0111ea30307825 */ /* 0x000fe200010e04bc */
[----:B------:R-:W-:-:S03]  /*dbc0*/  IADD3 R218, P2, PT, R58, R218, RZ ;  /* 0x000000da3ada7210 */ /* 0x000fc60007f5e0ff */
[----:B------:R-:W-:-:S04]  /*dbd0*/  IMAD.WIDE.U32.X R80, R17, R43, R80, P6 ;  /* 0x0000002b11507225 */ /* 0x000fc800030e0450 */
[----:B------:R-:W-:Y:S02]  /*dbe0*/  IMAD.IADD R188, R219, 0x1, R54 ;  /* 0x00000001dbbc7824 */ /* 0x000fe400078e0236 */
[----:B------:R-:W-:-:S03]  /*dbf0*/  IMAD.WIDE.U32 R222, P6, R17, R19, R222 ;  /* 0x0000001311de7225 */ /* 0x000fc600078c00de */
[----:B------:R-:W-:Y:S01]  /*dc00*/  IADD3.X R219, P2, PT, R188, R47, RZ, P2, !PT ;  /* 0x0000002fbcdb7210 */ /* 0x000fe2000175e4ff */
[----:B------:R-:W-:Y:S01]  /*dc10*/  IMAD.WIDE.U32 R54, R19, R18, RZ ;  /* 0x0000001213367225 */ /* 0x000fe200078e00ff */
[----:B------:R-:W-:-:S03]  /*dc20*/  IADD3.X R47, P4, PT, RZ, R84, RZ, P4, !PT ;  /* 0x00000054ff2f7210 */ /* 0x000fc6000279e4ff */
[----:B------:R-:W-:Y:S01]  /*dc30*/  IMAD.X R189, RZ, RZ, RZ, P6 ;  /* 0x000000ffffbd7224 */ /* 0x000fe200030e06ff */
[----:B------:R-:W-:Y:S01]  /*dc40*/  IADD3 R43, P6, PT, R222, R55, RZ ;  /* 0x00000037de2b7210 */ /* 0x000fe20007fde0ff */
[----:B------:R-:W-:Y:S01]  /*dc50*/  IMAD.MOV.U32 R188, RZ, RZ, R223 ;  /* 0x000000ffffbc7224 */ /* 0x000fe200078e00df */
[----:B------:R-:W-:Y:S01]  /*dc60*/  IADD3.X R55, P1, PT, RZ, R198, RZ, P1, !PT ;  /* 0x000000c6ff377210 */ /* 0x000fe20000f3e4ff */
[----:B------:R-:W-:-:S03]  /*dc70*/  IMAD.WIDE.U32 R50, R190, -0xc7aed41, R50 ;  /* 0xf38512bfbe327825 */ /* 0x000fc600078e0032 */
[----:B------:R-:W-:Y:S01]  /*dc80*/  IADD3.X R55, P5, PT, RZ, R55, RZ, P5, !PT ;  /* 0x00000037ff377210 */ /* 0x000fe20002fbe4ff */
[----:B------:R-:W-:Y:S01]  /*dc90*/  IMAD.WIDE.U32.X R188, R17, R44, R188, P6 ;  /* 0x0000002c11bc7225 */ /* 0x000fe200030e04bc */
[----:B------:R-:W-:Y:S02]  /*dca0*/  IADD3.X R47, P6, PT, RZ, R47, RZ, P2, !PT ;  /* 0x0000002fff2f7210 */ /* 0x000fe400017de4ff */
[----:B------:R-:W-:Y:S01]  /*dcb0*/  IADD3.X R199, PT, PT, RZ, RZ, R199, P5, P1 ;  /* 0x000000ffffc77210 */ /* 0x000fe20002fe24c7 */
[----:B------:R-:W-:Y:S01]  /*dcc0*/  IMAD.IADD R194, R51, 0x1, R194 ;  /* 0x0000000133c27824 */ /* 0x000fe200078e02c2 */
[----:B------:R-:W-:Y:S02]  /*dcd0*/  IADD3.X R85, PT, PT, RZ, RZ, R85, P6, P4 ;  /* 0x000000ffff557210 */ /* 0x000fe400037e8455 */
[----:B------:R-:W-:Y:S02]  /*dce0*/  IADD3 RZ, P6, PT, R64, R210, RZ ;  /* 0x000000d240ff7210 */ /* 0x000fe40007fde0ff */
[----:B------:R-:W-:-:S02]  /*dcf0*/  IADD3 R50, P4, PT, R55, R50, RZ ;  /* 0x0000003237327210 */ /* 0x000fc40007f9e0ff */
[----:B------:R-:W-:Y:S01]  /*dd00*/  IADD3.X RZ, P1, PT, R65, R185, RZ, P6, !PT ;  /* 0x000000b941ff7210 */ /* 0x000fe2000373e4ff */
[----:B------:R-:W-:Y:S01]  /*dd10*/  IMAD.WIDE.U32 R64, R190, 0x434bacd7, R64 ;  /* 0x434bacd7be407825 */ /* 0x000fe200078e0040 */
[----:B------:R-:W-:Y:S02]  /*dd20*/  IADD3 RZ, P2, PT, R126, R78, RZ ;  /* 0x0000004e7eff7210 */ /* 0x000fe40007f5e0ff */
[----:B------:R-:W-:Y:S01]  /*dd30*/  IADD3.X R51, P6, PT, R194, R199, RZ, P4, !PT ;  /* 0x000000c7c2337210 */ /* 0x000fe200027de4ff */
[----:B------:R-:W-:Y:S01]  /*dd40*/  IMAD.IADD R192, R65, 0x1, R192 ;  /* 0x0000000141c07824 */ /* 0x000fe200078e02c0 */
[----:B------:R-:W-:Y:S01]  /*dd50*/  IADD3.X R55, P5, PT, RZ, R204, RZ, P3, !PT ;  /* 0x000000ccff377210 */ /* 0x000fe20001fbe4ff */
[----:B------:R-:W-:Y:S01]  /*dd60*/  IMAD.WIDE.U32 R190, R190, 0x397fe69a, R218 ;  /* 0x397fe69abebe7825 */ /* 0x000fe200078e00da */
[----:B------:R-:W-:Y:S02]  /*dd70*/  IADD3.X RZ, P2, PT, R127, R63, RZ, P2, !PT ;  /* 0x0000003f7fff7210 */ /* 0x000fe4000175e4ff */
[----:B------:R-:W-:Y:S01]  /*dd80*/  IADD3.X R55, P6, PT, RZ, R55, RZ, P6, !PT ;  /* 0x00000037ff377210 */ /* 0x000fe200037de4ff */
[----:B------:R-:W-:Y:S01]  /*dd90*/  IMAD.WIDE.U32 R126, R18, R40, R126 ;  /* 0x00000028127e7225 */ /* 0x000fe200078e007e */
[----:B------:R-:W-:-:S02]  /*dda0*/  IADD3 RZ, P4, PT, R38, R208, RZ ;  /* 0x000000d026ff7210 */ /* 0x000fc40007f9e0ff */
[----:B------:R-:W-:Y:S01]  /*ddb0*/  IADD3.X R205, PT, PT, RZ, RZ, R205, P6, P5 ;  /* 0x000000ffffcd7210 */ /* 0x000fe200037ea4cd */
[----:B------:R-:W-:Y:S01]  /*ddc0*/  IMAD.IADD R127, R127, 0x1, R128 ;  /* 0x000000017f7f7824 */ /* 0x000fe200078e0280 */
[----:B------:R-:W-:Y:S01]  /*ddd0*/  IADD3 R64, P6, PT, R55, R64, RZ ;  /* 0x0000004037407210 */ /* 0x000fe20007fde0ff */
[----:B------:R-:W-:Y:S01]  /*dde0*/  IMAD.IADD R196, R191, 0x1, R196 ;  /* 0x00000001bfc47824 */ /* 0x000fe200078e02c4 */
[----:B------:R-:W-:Y:S01]  /*ddf0*/  IADD3 RZ, P5, PT, RZ, R126, RZ ;  /* 0x0000007effff7210 */ /* 0x000fe20007fbe0ff */
[----:B------:R-:W-:Y:S01]  /*de00*/  IMAD.WIDE.U32 R44, R18, R45, R50 ;  /* 0x0000002d122c7225 */ /* 0x000fe200078e0032 */
[----:B------:R-:W-:Y:S02]  /*de10*/  IADD3.X RZ, P4, PT, R39, R59, RZ, P4, !PT ;  /* 0x0000003b27ff7210 */ /* 0x000fe4000279e4ff */
[----:B------:R-:W-:Y:S01]  /*de20*/  IADD3.X R65, P6, PT, R192, R205, RZ, P6, !PT ;  /* 0x000000cdc0417210 */ /* 0x000fe200037de4ff */
[----:B------:R-:W-:Y:S01]  /*de30*/  IMAD.WIDE.U32 R38, R18, R46, R38 ;  /* 0x0000002e12267225 */ /* 0x000fe200078e0026 */
[----:B------:R-:W-:-:S02]  /*de40*/  IADD3.X R59, P1, PT, RZ, R56, RZ, P1, !PT ;  /* 0x00000038ff3b7210 */ /* 0x000fc40000f3e4ff */
[----:B------:R-:W-:Y:S01]  /*de50*/  IADD3.X R55, P2, PT, RZ, R202, RZ, P2, !PT ;  /* 0x000000caff377210 */ /* 0x000fe2000175e4ff */
[----:B------:R-:W-:Y:S01]  /*de60*/  IMAD.IADD R206, R39, 0x1, R206 ;  /* 0x0000000127ce7824 */ /* 0x000fe200078e02ce */
[----:B------:R-:W-:Y:S01]  /*de70*/  IADD3.X RZ, P5, PT, RZ, R127, RZ, P5, !PT ;  /* 0x0000007fffff7210 */ /* 0x000fe20002fbe4ff */
[----:B------:R-:W-:Y:S01]  /*de80*/  IMAD.IADD R184, R45, 0x1, R184 ;  /* 0x000000012db87824 */ /* 0x000fe200078e02b8 */
[----:B------:R-:W-:Y:S02]  /*de90*/  IADD3.X R59, P6, PT, RZ, R59, RZ, P6, !PT ;  /* 0x0000003bff3b7210 */ /* 0x000fe400037de4ff */
[----:B------:R-:W-:Y:S02]  /*dea0*/  IADD3.X R55, P5, PT, RZ, R55, RZ, P5, !PT ;  /* 0x00000037ff377210 */ /* 0x000fe40002fbe4ff */
[----:B------:R-:W-:Y:S02]  /*deb0*/  IADD3.X R57, PT, PT, RZ, RZ, R57, P6, P1 ;  /* 0x000000ffff397210 */ /* 0x000fe400037e2439 */
[----:B------:R-:W-:Y:S01]  /*dec0*/  IADD3 R46, P6, PT, R55, R38, RZ ;  /* 0x00000026372e7210 */ /* 0x000fe20007fde0ff */
[----:B------:R-:W-:Y:S01]  /*ded0*/  IMAD R55, R127, -0x30003, RZ ;  /* 0xfffcfffd7f377824 */ /* 0x000fe200078e02ff */
[----:B------:R-:W-:Y:S01]  /*dee0*/  IADD3 RZ, P3, PT, R218, R214, RZ ;  /* 0x000000d6daff7210 */ /* 0x000fe20007f7e0ff */
[----:B------:R-:W-:Y:S01]  /*def0*/  IMAD.WIDE.U32 R38, R126, -0x30003, RZ ;  /* 0xfffcfffd7e267825 */ /* 0x000fe200078e00ff */
[----:B------:R-:W-:-:S02]  /*df00*/  IADD3 RZ, P1, PT, R50, R182, RZ ;  /* 0x000000b632ff7210 */ /* 0x000fc40007f3e0ff */
[----:B------:R-:W-:Y:S01]  /*df10*/  IADD3.X R203, PT, PT, RZ, RZ, R203, P5, P2 ;  /* 0x000000ffffcb7210 */ /* 0x000fe20002fe44cb */
[----:B------:R-:W-:Y:S01]  /*df20*/  IMAD R55, R126, -0x760c0004, R55 ;  /* 0x89f3fffc7e377824 */ /* 0x000fe200078e0237 */
[----:B------:R-:W-:Y:S01]  /*df30*/  IADD3.X RZ, P3, PT, R219, R183, RZ, P3, !PT ;  /* 0x000000b7dbff7210 */ /* 0x000fe20001f7e4ff */
[----:B------:R-:W-:Y:S01]  /*df40*/  IMAD.WIDE.U32 R78, R38, -0x4eac0001, RZ ;  /* 0xb153ffff264e7825 */ /* 0x000fe200078e00ff */
[----:B------:R-:W-:Y:S02]  /*df50*/  IADD3 R190, P5, PT, R59, R190, RZ ;  /* 0x000000be3bbe7210 */ /* 0x000fe40007fbe0ff */
[----:B------:R-:W-:Y:S01]  /*df60*/  IADD3.X RZ, P1, PT, R51, R36, RZ, P1, !PT ;  /* 0x0000002433ff7210 */ /* 0x000fe20000f3e4ff */
[----:B------:R-:W-:Y:S01]  /*df70*/  IMAD.IADD R36, R39, 0x1, R55 ;  /* 0x0000000127247824 */ /* 0x000fe200078e0237 */
[----:B------:R-:W-:Y:S01]  /*df80*/  IADD3.X R191, P5, PT, R196, R57, RZ, P5, !PT ;  /* 0x00000039c4bf7210 */ /* 0x000fe20002fbe4ff */
[----:B------:R-:W-:Y:S01]  /*df90*/  IMAD.WIDE.U32 R56, R38, -0x5555, RZ ;  /* 0xffffaaab26387825 */ /* 0x000fe200078e00ff */
[----:B------:R-:W-:-:S02]  /*dfa0*/  IADD3.X R39, P3, PT, RZ, R48, RZ, P3, !PT ;  /* 0x00000030ff277210 */ /* 0x000fc40001f7e4ff */
[----:B------:R-:W-:Y:S01]  /*dfb0*/  IADD3 R52, P2, PT, R47, R52, RZ ;  /* 0x000000342f347210 */ /* 0x000fe20007f5e0ff */
[----:B------:R-:W-:Y:S01]  /*dfc0*/  IMAD.WIDE.U32 R50, R36, -0x5555, RZ ;  /* 0xffffaaab24327825 */ /* 0x000fe200078e00ff */
[----:B------:R-:W-:Y:S02]  /*dfd0*/  IADD3.X R39, P5, PT, RZ, R39, RZ, P5, !PT ;  /* 0x00000027ff277210 */ /* 0x000fe40002fbe4ff */
[----:B------:R-:W-:Y:S01]  /*dfe0*/  IADD3.X R47, P6, PT, R206, R203, RZ, P6, !PT ;  /* 0x000000cbce2f7210 */ /* 0x000fe200037de4ff */
[C---:B------:R-:W-:Y:S01]  /*dff0*/  IMAD.WIDE.U32 R58, R38.reuse, -0x5555, R126 ;  /* 0xffffaaab263a7825 */ /* 0x040fe200078e007e */
[----:B------:R-:W-:Y:S02]  /*e000*/  IADD3.X R55, P4, PT, RZ, R212, RZ, P4, !PT ;  /* 0x000000d4ff377210 */ /* 0x000fe4000279e4ff */
[----:B------:R-:W-:Y:S01]  /*e010*/  IADD3.X R49, PT, PT, RZ, RZ, R49, P5, P3 ;  /* 0x000000ffff317210 */ /* 0x000fe20002fe6431 */
[----:B------:R-:W-:Y:S01]  /*e020*/  IMAD.WIDE.U32 R50, P5, R38, -0x46010001, R50 ;  /* 0xb9feffff26327825 */ /* 0x000fe200078a0032 */
[----:B------:R-:W-:-:S02]  /*e030*/  IADD3.X R55, P6, PT, RZ, R55, RZ, P6, !PT ;  /* 0x00000037ff377210 */ /* 0x000fc400037de4ff */
[----:B------:R-:W-:Y:S01]  /*e040*/  IADD3.X R62, P2, PT, R85, R62, RZ, P2, !PT ;  /* 0x0000003e553e7210 */ /* 0x000fe2000175e4ff */
[----:B------:R-:W-:Y:S01]  /*e050*/  IMAD.IADD R40, R59, 0x1, R50 ;  /* 0x000000013b287824 */ /* 0x000fe200078e0232 */
[----:B------:R-:W-:Y:S01]  /*e060*/  IADD3.X R213, PT, PT, RZ, RZ, R213, P6, P4 ;  /* 0x000000ffffd57210 */ /* 0x000fe200037e84d5 */
[----:B------:R-:W-:Y:S01]  /*e070*/  IMAD.WIDE.U32 R84, R36, -0x94f09dc, RZ ;  /* 0xf6b0f62424547825 */ /* 0x000fe200078e00ff */
[----:B------:R-:W-:Y:S02]  /*e080*/  IADD3 RZ, P4, PT, R126, R56, RZ ;  /* 0x000000387eff7210 */ /* 0x000fe40007f9e0ff */
[----:B------:R-:W-:Y:S01]  /*e090*/  IADD3 R63, P6, PT, R50, R57, RZ ;  /* 0x00000039323f7210 */ /* 0x000fe20007fde0ff */
[----:B------:R-:W-:Y:S01]  /*e0a0*/  IMAD.X R57, RZ, RZ, RZ, P5 ;  /* 0x000000ffff397224 */ /* 0x000fe200028e06ff */
[----:B------:R-:W-:Y:S01]  /*e0b0*/  IADD3 R44, P3, PT, R55, R44, RZ ;  /* 0x0000002c372c7210 */ /* 0x000fe20007f7e0ff */
[----:B------:R-:W-:Y:S01]  /*e0c0*/  IMAD.MOV.U32 R56, RZ, RZ, R51 ;  /* 0x000000ffff387224 */ /* 0x000fe200078e0033 */
[----:B------:R-:W-:Y:S01]  /*e0d0*/  IADD3 RZ, P5, PT, RZ, R58, RZ ;  /* 0x0000003affff7210 */ /* 0x000fe20007fbe0ff */
[----:B------:R-:W-:Y:S01]  /*e0e0*/  IMAD.WIDE.U32 R58, R36, -0x4eac0001, RZ ;  /* 0xb153ffff243a7825 */ /* 0x000fe200078e00ff */
[----:B------:R-:W-:-:S02]  /*e0f0*/  IADD3.X RZ, P4, PT, R127, R63, RZ, P4, !PT ;  /* 0x0000003f7fff7210 */ /* 0x000fc4000279e4ff */
[----:B------:R-:W-:Y:S01]  /*e100*/  IADD3.X R45, P3, PT, R184, R213, RZ, P3, !PT ;  /* 0x000000d5b82d7210 */ /* 0x000fe20001f7e4ff */
[----:B------:R-:W-:Y:S01]  /*e110*/  IMAD.WIDE.U32.X R50, R36, -0x46010001, R56, P6 ;  /* 0xb9feffff24327825 */ /* 0x000fe200030e0438 */
[----:B------:R-:W-:Y:S02]  /*e120*/  IADD3.X R55, P1, PT, RZ, R186, RZ, P1, !PT ;  /* 0x000000baff377210 */ /* 0x000fe40000f3e4ff */
[----:B------:R-:W-:Y:S01]  /*e130*/  IADD3.X RZ, P5, PT, RZ, R40, RZ, P5, !PT ;  /* 0x00000028ffff7210 */ /* 0x000fe20002fbe4ff */
[----:B------:R-:W-:Y:S01]  /*e140*/  IMAD.WIDE.U32 R58, P6, R38, 0x1eabfffe, R58 ;  /* 0x1eabfffe263a7825 */ /* 0x000fe200078c003a */
[----:B------:R-:W-:Y:S02]  /*e150*/  IADD3.X R215, P4, PT, RZ, R50, RZ, P4, !PT ;  /* 0x00000032ffd77210 */ /* 0x000fe4000279e4ff */
[----:B------:R-:W-:Y:S01]  /*e160*/  IADD3.X R55, P3, PT, RZ, R55, RZ, P3, !PT ;  /* 0x00000037ff377210 */ /* 0x000fe20001f7e4ff */
[----:B------:R-:W-:Y:S01]  /*e170*/  IMAD.X R57, RZ, RZ, RZ, P6 ;  /* 0x000000ffff397224 */ /* 0x000fe200030e06ff */
[----:B------:R-:W-:Y:S01]  /*e180*/  IADD3.X R215, P5, PT, RZ, R215, RZ, P5, !PT ;  /* 0x000000d7ffd77210 */ /* 0x000fe20002fbe4ff */
[----:B------:R-:W-:Y:S01]  /*e190*/  IMAD.MOV.U32 R56, RZ, RZ, R59 ;  /* 0x000000ffff387224 */ /* 0x000fe200078e003b */
[----:B------:R-:W-:-:S02]  /*e1a0*/  IADD3.X R187, PT, PT, RZ, RZ, R187, P3, P1 ;  /* 0x000000ffffbb7210 */ /* 0x000fc40001fe24bb */
[----:B------:R-:W-:Y:S02]  /*e1b0*/  IADD3 RZ, P3, PT, R46, R78, RZ ;  /* 0x0000004e2eff7210 */ /* 0x000fe40007f7e0ff */
[----:B------:R-:W-:Y:S01]  /*e1c0*/  IADD3 R63, P6, PT, R58, R79, RZ ;  /* 0x0000004f3a3f7210 */ /* 0x000fe20007fde0ff */
[C---:B------:R-:W-:Y:S01]  /*e1d0*/  IMAD.WIDE.U32 R78, R38.reuse, -0x4eac0001, R46 ;  /* 0xb153ffff264e7825 */ /* 0x040fe200078e002e */
[----:B------:R-:W-:Y:S02]  /*e1e0*/  IADD3.X R40, PT, PT, RZ, RZ, R51, P5, P4 ;  /* 0x000000ffff287210 */ /* 0x000fe40002fe8433 */
[----:B------:R-:W-:Y:S01]  /*e1f0*/  IADD3.X RZ, P3, PT, R47, R63, RZ, P3, !PT ;  /* 0x0000003f2fff7210 */ /* 0x000fe20001f7e4ff */
[----:B------:R-:W-:Y:S01]  /*e200*/  IMAD.WIDE.U32 R50, P5, R38, 0x6730d2a0, R84 ;  /* 0x6730d2a026327825 */ /* 0x000fe200078a0054 */
[----:B------:R-:W-:Y:S02]  /*e210*/  IADD3 R215, P4, PT, R215, R78, RZ ;  /* 0x0000004ed7d77210 */ /* 0x000fe40007f9e0ff */
[----:B------:R-:W-:Y:S01]  /*e220*/  IADD3 RZ, P1, PT, R64, R220, RZ ;  /* 0x000000dc40ff7210 */ /* 0x000fe20007f3e0ff */
[----:B------:R-:W-:-:S03]  /*e230*/  IMAD.WIDE.U32 R84, R38, -0x94f09dc, RZ ;  /* 0xf6b0f62426547825 */ /* 0x000fc600078e00ff */
[----:B------:R-:W-:Y:S01]  /*e240*/  IADD3.X RZ, P1, PT, R65, R41, RZ, P1, !PT ;  /* 0x0000002941ff7210 */ /* 0x000fe20000f3e4ff */
[----:B------:R-:W-:Y:S02]  /*e250*/  IMAD.IADD R235, R79, 0x1, R58 ;  /* 0x000000014feb7824 */ /* 0x000fe400078e023a */
[----:B------:R-:W-:Y:S01]  /*e260*/  IMAD.WIDE.U32.X R56, R36, 0x1eabfffe, R56, P6 ;  /* 0x1eabfffe24387825 */ /* 0x000fe200030e0438 */
[----:B------:R-:W-:Y:S02]  /*e270*/  IADD3 R59, P6, PT, R50, R85, RZ ;  /* 0x00000055323b7210 */ /* 0x000fe40007fde0ff */
[----:B------:R-:W-:Y:S01]  /*e280*/  IADD3.X R235, P4, PT, R235, R40, RZ, P4, !PT ;  /* 0x00000028ebeb7210 */ /* 0x000fe2000279e4ff */
[----:B------:R-:W-:Y:S01]  /*e290*/  IMAD.X R47, RZ, RZ, RZ, P5 ;  /* 0x000000ffff2f7224 */ /* 0x000fe200028e06ff */
[----:B------:R-:W-:Y:S01]  /*e2a0*/  IADD3 RZ, P5, PT, R44, R84, RZ ;  /* 0x000000542cff7210 */ /* 0x000fe20007fbe0ff */
[----:B------:R-:W-:Y:S01]  /*e2b0*/  IMAD.WIDE.U32 R40, R18, R37, R64 ;  /* 0x0000002512287225 */ /* 0x000fe200078e0040 */
[----:B------:R-:W-:-:S02]  /*e2c0*/  IADD3.X R42, P3, PT, RZ, R56, RZ, P3, !PT ;  /* 0x00000038ff2a7210 */ /* 0x000fc40001f7e4ff */
[----:B------:R-:W-:Y:S01]  /*e2d0*/  IADD3.X RZ, P5, PT, R45, R59, RZ, P5, !PT ;  /* 0x0000003b2dff7210 */ /* 0x000fe20002fbe4ff */
[----:B------:R-:W-:Y:S01]  /*e2e0*/  IMAD.WIDE.U32 R44, R38, -0x94f09dc, R44 ;  /* 0xf6b0f624262c7825 */ /* 0x000fe200078e002c */
[----:B------:R-:W-:-:S03]  /*e2f0*/  IADD3.X R37, P4, PT, RZ, R42, RZ, P4, !PT ;  /* 0x0000002aff257210 */ /* 0x000fc6000279e4ff */
[----:B------:R-:W-:Y:S01]  /*e300*/  IMAD.MOV.U32 R46, RZ, RZ, R51 ;  /* 0x000000ffff2e7224 */ /* 0x000fe200078e0033 */
[----:B------:R-:W-:Y:S01]  /*e310*/  IADD3.X R56, PT, PT, RZ, RZ, R57, P4, P3 ;  /* 0x000000ffff387210 */ /* 0x000fe200027e6439 */
[----:B------:R-:W-:Y:S01]  /*e320*/  IMAD.IADD R51, R45, 0x1, R50 ;  /* 0x000000012d337824 */ /* 0x000fe200078e0232 */
[----:B------:R-:W-:Y:S01]  /*e330*/  IADD3 R50, P4, PT, R37, R44, RZ ;  /* 0x0000002c25327210 */ /* 0x000fe20007f9e0ff */
[----:B------:R-:W-:Y:S01]  /*e340*/  IMAD.IADD R200, R41, 0x1, R200 ;  /* 0x0000000129c87824 */ /* 0x000fe200078e02c8 */
[----:B------:R-:W-:Y:S01]  /*e350*/  IADD3 R40, P3, PT, R55, R40, RZ ;  /* 0x0000002837287210 */ /* 0x000fe20007f7e0ff */
[----:B------:R-:W-:Y:S01]  /*e360*/  IMAD.WIDE.U32.X R46, R36, 0x6730d2a0, R46, P6 ;  /* 0x6730d2a0242e7825 */ /* 0x000fe200030e042e */
[----:B------:R-:W-:Y:S02]  /*e370*/  IADD3.X R221, P4, PT, R51, R56, RZ, P4, !PT ;  /* 0x0000003833dd7210 */ /* 0x000fe4000279e4ff */
[----:B------:R-:W-:Y:S01]  /*e380*/  IADD3.X R41, P3, PT, R200, R187, RZ, P3, !PT ;  /* 0x000000bbc8297210 */ /* 0x000fe20001f7e4ff */
[----:B------:R-:W-:Y:S01]  /*e390*/  IMAD.WIDE.U32 R44, R36, -0xc7aed41, RZ ;  /* 0xf38512bf242c7825 */ /* 0x000fe200078e00ff */
[----:B------:R-:W-:-:S02]  /*e3a0*/  IADD3.X R51, P1, PT, RZ, R80, RZ, P1, !PT ;  /* 0x00000050ff337210 */ /* 0x000fc40000f3e4ff */
[----:B------:R-:W-:Y:S01]  /*e3b0*/  IADD3.X R37, P5, PT, RZ, R46, RZ, P5, !PT ;  /* 0x0000002eff257210 */ /* 0x000fe20002fbe4ff */
[C---:B------:R-:W-:Y:S01]  /*e3c0*/  IMAD.WIDE.U32 R58, R38.reuse, -0xc7aed41, RZ ;  /* 0xf38512bf263a7825 */ /* 0x040fe200078e00ff */
[----:B------:R-:W-:Y:S02]  /*e3d0*/  IADD3.X R51, P3, PT, RZ, R51, RZ, P3, !PT ;  /* 0x00000033ff337210 */ /* 0x000fe40001f7e4ff */
[----:B------:R-:W-:Y:S01]  /*e3e0*/  IADD3.X R37, P4, PT, RZ, R37, RZ, P4, !PT ;  /* 0x00000025ff257210 */ /* 0x000fe2000279e4ff */
[----:B------:R-:W-:Y:S01]  /*e3f0*/  IMAD.WIDE.U32 R44, P6, R38, 0x64774b84, R44 ;  /* 0x64774b84262c7825 */ /* 0x000fe200078c002c */
[----:B------:R-:W-:Y:S02]  /*e400*/  IADD3.X R81, PT, PT, RZ, RZ, R81, P3, P1 ;  /* 0x000000ffff517210 */ /* 0x000fe40001fe2451 */
[----:B------:R-:W-:Y:S01]  /*e410*/  IADD3 RZ, P1, PT, R190, R54, RZ ;  /* 0x00000036beff7210 */ /* 0x000fe20007f3e0ff */
[----:B------:R-:W-:Y:S01]  /*e420*/  IMAD.WIDE.U32 R56, R18, R19, R190 ;  /* 0x0000001312387225 */ /* 0x000fe200078e00be */
[----:B------:R-:W-:-:S02]  /*e430*/  IADD3.X R19, PT, PT, RZ, RZ, R47, P4, P5 ;  /* 0x000000ffff137210 */ /* 0x000fc400027ea42f */
[----:B------:R-:W-:Y:S01]  /*e440*/  IADD3 R55, P5, PT, R44, R59, RZ ;  /* 0x0000003b2c377210 */ /* 0x000fe20007fbe0ff */
[----:B------:R-:W-:Y:S01]  /*e450*/  IMAD.WIDE.U32 R46, R38, -0xc7aed41, R40 ;  /* 0xf38512bf262e7825 */ /* 0x000fe200078e0028 */
[----:B------:R-:W-:Y:S02]  /*e460*/  IADD3 R42, P3, PT, R51, R56, RZ ;  /* 0x00000038332a7210 */ /* 0x000fe40007f7e0ff */
[----:B------:R-:W-:Y:S01]  /*e470*/  IADD3.X RZ, P1, PT, R191, R43, RZ, P1, !PT ;  /* 0x0000002bbfff7210 */ /* 0x000fe20000f3e4ff */
[----:B------:R-:W-:Y:S01]  /*e480*/  IMAD.IADD R222, R57, 0x1, R222 ;  /* 0x0000000139de7824 */ /* 0x000fe200078e02de */
[----:B------:R-:W-:Y:S01]  /*e490*/  IADD3 RZ, P4, PT, R40, R58, RZ ;  /* 0x0000003a28ff7210 */ /* 0x000fe20007f9e0ff */
[----:B------:R-:W-:Y:S01]  /*e4a0*/  IMAD.X R57, RZ, RZ, RZ, P6 ;  /* 0x000000ffff397224 */ /* 0x000fe200030e06ff */
[----:B------:R-:W-:Y:S01]  /*e4b0*/  IADD3 R37, P6, PT, R37, R46, RZ ;  /* 0x0000002e25257210 */ /* 0x000fe20007fde0ff */
[----:B------:R-:W-:Y:S01]  /*e4c0*/  IMAD.MOV.U32 R56, RZ, RZ, R45 ;  /* 0x000000ffff387224 */ /* 0x000fe200078e002d */
[----:B------:R-:W-:Y:S01]  /*e4d0*/  IADD3.X R43, P3, PT, R222, R81, RZ, P3, !PT ;  /* 0x00000051de2b7210 */ /* 0x000fe20001f7e4ff */
[----:B------:R-:W-:Y:S01]  /*e4e0*/  IMAD.IADD R44, R47, 0x1, R44 ;  /* 0x000000012f2c7824 */ /* 0x000fe200078e022c */
[----:B------:R-:W-:Y:S01]  /*e4f0*/  IADD3.X R51, P1, PT, RZ, R188, RZ, P1, !PT ;  /* 0x000000bcff337210 */ /* 0x000fe20000f3e4ff */
[----:B------:R-:W-:Y:S01]  /*e500*/  IMAD.WIDE.U32.X R56, R36, 0x64774b84, R56, P5 ;  /* 0x64774b8424387825 */ /* 0x000fe200028e0438 */
[----:B------:R-:W-:-:S02]  /*e510*/  IADD3.X RZ, P4, PT, R41, R55, RZ, P4, !PT ;  /* 0x0000003729ff7210 */ /* 0x000fc4000279e4ff */
[----:B------:R-:W-:Y:S01]  /*e520*/  IADD3.X R63, P6, PT, R44, R19, RZ, P6, !PT ;  /* 0x000000132c3f7210 */ /* 0x000fe200037de4ff */
[----:B------:R-:W-:Y:S01]  /*e530*/  IMAD.WIDE.U32 R46, R36, 0x434bacd7, RZ ;  /* 0x434bacd7242e7825 */ /* 0x000fe200078e00ff */
[----:B------:R-:W-:Y:S02]  /*e540*/  IADD3 R40, P5, PT, R39, R52, RZ ;  /* 0x0000003427287210 */ /* 0x000fe40007fbe0ff */
[----:B------:R-:W-:Y:S01]  /*e550*/  IADD3.X R51, P3, PT, RZ, R51, RZ, P3, !PT ;  /* 0x00000033ff337210 */ /* 0x000fe20001f7e4ff */
[----:B------:R-:W-:Y:S01]  /*e560*/  IMAD.WIDE.U32 R44, R35, R18, RZ ;  /* 0x00000012232c7225 */ /* 0x000fe200078e00ff */
[----:B------:R-:W-:Y:S02]  /*e570*/  IADD3.X R39, P4, PT, RZ, R56, RZ, P4, !PT ;  /* 0x00000038ff277210 */ /* 0x000fe4000279e4ff */
[----:B------:R-:W-:Y:S01]  /*e580*/  IADD3.X R188, PT, PT, RZ, RZ, R189, P3, P1 ;  /* 0x000000ffffbc7210 */ /* 0x000fe20001fe24bd */
[----:B------:R-:W-:Y:S01]  /*e590*/  IMAD.WIDE.U32 R58, R38, 0x434bacd7, RZ ;  /* 0x434bacd7263a7825 */ /* 0x000fe200078e00ff */
[----:B------:R-:W-:-:S02]  /*e5a0*/  IADD3.X R39, P6, PT, RZ, R39, RZ, P6, !PT ;  /* 0x00000027ff277210 */ /* 0x000fc400037de4ff */
[----:B------:R-:W-:Y:S01]  /*e5b0*/  IADD3.X R41, P5, PT, R49, R62, RZ, P5, !PT ;  /* 0x0000003e31297210 */ /* 0x000fe20002fbe4ff */
[----:B------:R-:W-:Y:S01]  /*e5c0*/  IMAD.WIDE.U32 R46, P1, R38, 0x4b1ba7b6, R46 ;  /* 0x4b1ba7b6262e7825 */ /* 0x000fe2000782002e */
[----:B------:R-:W-:Y:S02]  /*e5d0*/  IADD3.X R52, PT, PT, RZ, RZ, R57, P6, P4 ;  /* 0x000000ffff347210 */ /* 0x000fe400037e8439 */
[----:B------:R-:W-:Y:S01]  /*e5e0*/  IADD3 RZ, P6, PT, R42, R58, RZ ;  /* 0x0000003a2aff7210 */ /* 0x000fe20007fde0ff */
[----:B------:R-:W-:Y:S01]  /*e5f0*/  IMAD.WIDE.U32 R54, P3, R17, R34, R44 ;  /* 0x0000002211367225 */ /* 0x000fe2000786002c */
[----:B------:R-:W-:-:S03]  /*e600*/  IADD3 R57, P4, PT, R46, R59, RZ ;  /* 0x0000003b2e397210 */ /* 0x000fc60007f9e0ff */
[----:B------:R-:W-:-:S04]  /*e610*/  IMAD.WIDE.U32 R44, R34, R18, RZ ;  /* 0x00000012222c7225 */ /* 0x000fc800078e00ff */
[----:B------:R-:W-:Y:S01]  /*e620*/  IMAD.X R19, RZ, RZ, RZ, P3 ;  /* 0x000000ffff137224 */ /* 0x000fe200018e06ff */
[----:B------:R-:W-:Y:S01]  /*e630*/  IADD3 R59, P3, PT, R54, R45, RZ ;  /* 0x0000002d363b7210 */ /* 0x000fe20007f7e0ff */
[----:B------:R-:W-:Y:S01]  /*e640*/  IMAD.WIDE.U32 R48, R18, R34, R40 ;  /* 0x0000002212307225 */ /* 0x000fe200078e0028 */
[----:B------:R-:W-:-:S03]  /*e650*/  IADD3.X R45, P2, PT, RZ, RZ, RZ, P2, !PT ;  /* 0x000000ffff2d7210 */ /* 0x000fc6000175e4ff */
[----:B------:R-:W-:-:S04]  /*e660*/  IMAD.MOV.U32 R18, RZ, RZ, R55 ;  /* 0x000000ffff127224 */ /* 0x000fc800078e0037 */
[----:B------:R-:W-:Y:S01]  /*e670*/  IMAD.WIDE.U32.X R18, R17, R35, R18, P3 ;  /* 0x0000002311127225 */ /* 0x000fe200018e0412 */
[----:B------:R-:W-:-:S03]  /*e680*/  IADD3.X RZ, P3, PT, R43, R57, RZ, P6, !PT ;  /* 0x000000392bff7210 */ /* 0x000fc6000377e4ff */
[----:B------:R-:W-:Y:S02]  /*e690*/  IMAD.IADD R35, R49, 0x1, R54 ;  /* 0x0000000131237824 */ /* 0x000fe400078e0236 */
[----:B------:R-:W-:-:S04]  /*e6a0*/  IMAD.WIDE.U32 R54, R36, 0x397fe69a, RZ ;  /* 0x397fe69a24367825 */ /* 0x000fc800078e00ff */
[----:B------:R-:W-:Y:S01]  /*e6b0*/  IMAD.X R49, RZ, RZ, RZ, P1 ;  /* 0x000000ffff317224 */ /* 0x000fe200008e06ff */
[----:B------:R-:W-:Y:S01]  /*e6c0*/  IADD3 R34, P1, PT, R51, R48, RZ ;  /* 0x0000003033227210 */ /* 0x000fe20007f3e0ff */
[----:B------:R-:W-:-:S03]  /*e6d0*/  IMAD.WIDE.U32 R42, R38, 0x434bacd7, R42 ;  /* 0x434bacd7262a7825 */ /* 0x000fc600078e002a */
[----:B------:R-:W-:Y:S01]  /*e6e0*/  IADD3.X R35, P1, PT, R35, R188, RZ, P1, !PT ;  /* 0x000000bc23237210 */ /* 0x000fe20000f3e4ff */
[----:B------:R-:W-:Y:S02]  /*e6f0*/  IMAD.MOV.U32 R48, RZ, RZ, R47 ;  /* 0x000000ffff307224 */ /* 0x000fe400078e002f */
[----:B------:R-:W-:-:S04]  /*e700*/  IMAD.WIDE.U32 R56, R38, 0x397fe69a, RZ ;  /* 0x397fe69a26387825 */ /* 0x000fc800078e00ff */
[----:B------:R-:W-:-:S04]  /*e710*/  IMAD.WIDE.U32 R54, P6, R38, 0x1a0111ea, R54 ;  /* 0x1a0111ea26367825 */ /* 0x000fc800078c0036 */
[----:B------:R-:W-:Y:S02]  /*e720*/  IMAD.IADD R17, R43, 0x1, R46 ;  /* 0x000000012b117824 */ /* 0x000fe400078e022e */
[----:B------:R-:W-:Y:S01]  /*e730*/  IMAD.WIDE.U32.X R46, R36, 0x4b1ba7b6, R48, P4 ;  /* 0x4b1ba7b6242e7825 */ /* 0x000fe200020e0430 */
[----:B------:R-:W-:-:S03]  /*e740*/  IADD3 R48, P4, PT, R39, R42, RZ ;  /* 0x0000002a27307210 */ /* 0x000fc60007f9e0ff */
[----:B------:R-:W-:Y:S01]  /*e750*/  IMAD.X R43, RZ, RZ, RZ, P6 ;  /* 0x000000ffff2b7224 */ /* 0x000fe200030e06ff */
[----:B------:R-:W-:Y:S01]  /*e760*/  IADD3 R49, P6, PT, R54, R57, RZ ;  /* 0x0000003936317210 */ /* 0x000fe20007fde0ff */
[----:B------:R-:W-:Y:S01]  /*e770*/  IMAD.MOV.U32 R42, RZ, RZ, R55 ;  /* 0x000000ffff2a7224 */ /* 0x000fe200078e0037 */
[----:B------:R-:W-:Y:S01]  /*e780*/  IADD3.X R57, P4, PT, R17, R52, RZ, P4, !PT ;  /* 0x0000003411397210 */ /* 0x000fe2000279e4ff */
[----:B------:R-:W-:Y:S01]  /*e790*/  IMAD.WIDE.U32 R38, R38, 0x397fe69a, R34 ;  /* 0x397fe69a26267825 */ /* 0x000fe200078e0022 */
[----:B------:R-:W-:-:S03]  /*e7a0*/  IADD3.X R17, P3, PT, RZ, R46, RZ, P3, !PT ;  /* 0x0000002eff117210 */ /* 0x000fc60001f7e4ff */
[----:B------:R-:W-:Y:S01]  /*e7b0*/  IMAD.WIDE.U32.X R42, R36, 0x1a0111ea, R42, P6 ;  /* 0x1a0111ea242a7825 */ /* 0x000fe200030e042a */
[----:B------:R-:W-:Y:S02]  /*e7c0*/  IADD3.X R17, P6, PT, RZ, R17, RZ, P4, !PT ;  /* 0x00000011ff117210 */ /* 0x000fe400027de4ff */
[----:B------:R-:W-:Y:S01]  /*e7d0*/  IADD3 RZ, P4, PT, R40, R44, RZ ;  /* 0x0000002c28ff7210 */ /* 0x000fe20007f9e0ff */
[----:B------:R-:W-:Y:S01]  /*e7e0*/  IMAD.IADD R54, R39, 0x1, R54 ;  /* 0x0000000127367824 */ /* 0x000fe200078e0236 */
[----:B------:R-:W-:Y:S01]  /*e7f0*/  IADD3.X R47, PT, PT, RZ, RZ, R47, P6, P3 ;  /* 0x000000ffff2f7210 */ /* 0x000fe200037e642f */
[----:B------:R-:W-:Y:S01]  /*e800*/  IMAD.X R36, RZ, RZ, RZ, P2 ;  /* 0x000000ffff247224 */ /* 0x000fe200010e06ff */
[----:B------:R-:W-:Y:S02]  /*e810*/  IADD3 RZ, P6, PT, R34, R56, RZ ;  /* 0x0000003822ff7210 */ /* 0x000fe40007fde0ff */
[----:B------:R-:W-:Y:S02]  /*e820*/  IADD3 R38, P3, PT, R17, R38, RZ ;  /* 0x0000002611267210 */ /* 0x000fe40007f7e0ff */
[----:B------:R-:W-:-:S02]  /*e830*/  IADD3.X RZ, P2, PT, R35, R49, RZ, P6, !PT ;  /* 0x0000003123ff7210 */ /* 0x000fc4000375e4ff */
[----:B------:R-:W-:Y:S02]  /*e840*/  IADD3.X RZ, P4, PT, R41, R59, RZ, P4, !PT ;  /* 0x0000003b29ff7210 */ /* 0x000fe4000279e4ff */
[----:B------:R-:W-:Y:S02]  /*e850*/  IADD3.X R34, P5, PT, RZ, RZ, RZ, P5, !PT ;  /* 0x000000ffff227210 */ /* 0x000fe40002fbe4ff */
[----:B------:R-:W-:Y:S02]  /*e860*/  IADD3.X R47, P3, PT, R54, R47, RZ, P3, !PT ;  /* 0x0000002f362f7210 */ /* 0x000fe40001f7e4ff */
[----:B------:R-:W-:Y:S02]  /*e870*/  IADD3.X R17, P2, PT, RZ, R42, RZ, P2, !PT ;  /* 0x0000002aff117210 */ /* 0x000fe4000175e4ff */
[----:B------:R-:W-:Y:S02]  /*e880*/  IADD3.X R18, P4, PT, RZ, R18, RZ, P4, !PT ;  /* 0x00000012ff127210 */ /* 0x000fe4000279e4ff */
[----:B------:R-:W-:-:S02]  /*e890*/  IADD3 R34, P6, PT, R34, R45, RZ ;  /* 0x0000002d22227210 */ /* 0x000fc40007fde0ff */
[----:B------:R-:W-:Y:S01]  /*e8a0*/  IADD3.X R17, P3, PT, RZ, R17, RZ, P3, !PT ;  /* 0x00000011ff117210 */ /* 0x000fe20001f7e4ff */
[----:B------:R-:W-:-:S03]  /*e8b0*/  IMAD.X R19, RZ, RZ, R19, P4 ;  /* 0x000000ffff137224 */ /* 0x000fc600020e0613 */
        /* <DEDUP_REMOVED lines=69> */
.L_x_35:
[----:B------:R-:W-:Y:S05]  /*ed10*/  BSYNC.RELIABLE B4 ;  /* 0x0000000000047941 */ /* 0x000fea0003800100 */
.L_x_34:
        /* <DEDUP_REMOVED lines=12> */
.L_x_36:
[----:B------:R-:W-:Y:S05]  /*ede0*/  BSYNC.RECONVERGENT B3 ;  /* 0x0000000000037941 */ /* 0x000fea0003800200 */
.L_x_33:
[----:B------:R-:W-:Y:S01]  /*edf0*/  SHF.L.W.U32.HI R18, R12, 0x1, R9 ;  /* 0x000000010c127819 */ /* 0x000fe20000010e09 */
[----:B------:R-:W-:Y:S01]  /*ee00*/  BSSY.RECONVERGENT B3, `(.L_x_37) ;  /* 0x000005b000037945 */ /* 0x000fe20003800200 */
[----:B------:R-:W-:-:S03]  /*ee10*/  SHF.L.W.U32.HI R10, R9, 0x1, R10 ;  /* 0x00000001090a7819 */ /* 0x000fc60000010e0a */
[----:B------:R-:W-:Y:S01]  /*ee20*/  BSSY.RELIABLE B4, `(.L_x_38) ;  /* 0x000004c000047945 */ /* 0x000fe20003800100 */
[----:B------:R-:W-:Y:S01]  /*ee30*/  ISETP.GT.U32.AND P1, PT, R18, 0x397fe69a, PT ;  /* 0x397fe69a1200780c */ /* 0x000fe20003f24070 */
[----:B------:R-:W-:Y:S01]  /*ee40*/  IMAD.SHL.U32 R214, R6, 0x2, RZ ;  /* 0x0000000206d67824 */ /* 0x000fe200078e00ff */
[----:B------:R-:W-:Y:S02]  /*ee50*/  SHF.L.W.U32.HI R12, R11, 0x1, R12 ;  /* 0x000000010b0c7819 */ /* 0x000fe40000010e0c */
[----:B------:R-:W-:Y:S02]  /*ee60*/  ISETP.GT.U32.AND.EX P1, PT, R10, 0x1a0111ea, PT, P1 ;  /* 0x1a0111ea0a00780c */ /* 0x000fe40003f24110 */
[----:B------:R-:W-:Y:S02]  /*ee70*/  SHF.L.W.U32.HI R11, R14, 0x1, R11 ;  /* 0x000000010e0b7819 */ /* 0x000fe40000010e0b */
[----:B------:R-:W-:Y:S02]  /*ee80*/  SHF.L.W.U32.HI R14, R13, 0x1, R14 ;  /* 0x000000010d0e7819 */ /* 0x000fe40000010e0e */
[----:B------:R-:W-:-:S02]  /*ee90*/  SHF.L.W.U32.HI R13, R16, 0x1, R13 ;  /* 0x00000001100d7819 */ /* 0x000fc40000010e0d */
[----:B------:R-:W-:Y:S02]  /*eea0*/  SHF.L.W.U32.HI R17, R15, 0x1, R16 ;  /* 0x000000010f117819 */ /* 0x000fe40000010e10 */
[----:B------:R-:W-:Y:S02]  /*eeb0*/  SHF.L.W.U32.HI R219, R53, 0x1, R8 ;  /* 0x0000000135db7819 */ /* 0x000fe40000010e08 */
[----:B------:R-:W-:Y:S02]  /*eec0*/  SHF.L.W.U32.HI R16, R8, 0x1, R15 ;  /* 0x0000000108107819 */ /* 0x000fe40000010e0f */
[----:B------:R-:W-:Y:S02]  /*eed0*/  SHF.L.W.U32.HI R53, R7, 0x1, R53 ;  /* 0x0000000107357819 */ /* 0x000fe40000010e35 */
[----:B------:R-:W-:Y:S01]  /*eee0*/  SHF.L.U64.HI R229, R6, 0x1, R7 ;  /* 0x0000000106e57819 */ /* 0x000fe20000010207 */
[----:B------:R-:W-:Y:S06]  /*eef0*/  @P1 BRA `(.L_x_39) ;  /* 0x0000000000f81947 */ /* 0x000fec0003800000 */
        /* <DEDUP_REMOVED lines=44> */
[----:B------:R-:W-:Y:S02]  /*f1c0*/  IMAD.MOV.U32 R78, RZ, RZ, R16 ;  /* 0x000000ffff4e7224 */ /* 0x000fe400078e0010 */
[----:B------:R-:W-:Y:S01]  /*f1d0*/  IMAD.MOV.U32 R79, RZ, RZ, R17 ;  /* 0x000000ffff4f7224 */ /* 0x000fe200078e0011 */
[----:B------:R-:W-:Y:S01]  /*f1e0*/  ISETP.NE.AND.EX P1, PT, R17, 0x6730d2a0, PT, P1 ;  /* 0x6730d2a01100780c */ /* 0x000fe20003f25310 */
[----:B------:R-:W-:Y:S02]  /*f1f0*/  IMAD.MOV.U32 R54, RZ, RZ, -0xc7aed41 ;  /* 0xf38512bfff367424 */ /* 0x000fe400078e00ff */
[----:B------:R-:W-:-:S10]  /*f200*/  IMAD.MOV.U32 R218, RZ, RZ, 0x64774b84 ;  /* 0x64774b84ffda7424 */ /* 0x000fd400078e00ff */
        /* <DEDUP_REMOVED lines=13> */
.L_x_39:
[----:B------:R-:W-:Y:S05]  /*f2e0*/  BSYNC.RELIABLE B4 ;  /* 0x0000000000047941 */ /* 0x000fea0003800100 */
.L_x_38:
        /* <DEDUP_REMOVED lines=12> */
.L_x_40:
[----:B------:R-:W-:Y:S05]  /*f3b0*/  BSYNC.RECONVERGENT B3 ;  /* 0x0000000000037941 */ /* 0x000fea0003800200 */
.L_x_37:
[-C--:B-----5:R-:W-:Y:S01]  /*f3c0*/  IMAD.WIDE.U32 R6, R87, R215.reuse, RZ ;  /* 0x000000d757067225 */ /* 0x0a0fe200078e00ff */
        /* <DEDUP_REMOVED lines=18> */
[-C--:B------:R-:W-:Y:S01]  /*f4f0*/  IADD3 RZ, P2, PT, RZ, R42.reuse, RZ ;  /* 0x0000002affff7210 */ /* 0x080fe20007f5e0ff */
[----:B------:R-:W-:Y:S01]  /*f500*/  IMAD.WIDE.U32 R12, R61, R215, RZ ;  /* 0x000000d73d0c7225 */ /* 0x000fe200078e00ff */
[----:B------:R-:W-:Y:S02]  /*f510*/  IADD3 R42, P3, PT, R15, R42, RZ ;  /* 0x0000002a0f2a7210 */ /* 0x000fe40007f7e0ff */
[----:B------:R-:W-:Y:S01]  /*f520*/  IADD3.X R15, PT, PT, RZ, RZ, R7, P1, P4 ;  /* 0x000000ffff0f7210 */ /* 0x000fe20000fe8407 */
[----:B------:R-:W-:Y:S01]  /*f530*/  IMAD.WIDE.U32.X R6, R181, R235, R8, P5 ;  /* 0x000000ebb5067225 */ /* 0x000fe200028e0408 */
[----:B------:R-:W-:Y:S02]  /*f540*/  IADD3.X RZ, P2, PT, RZ, R14, RZ, P2, !PT ;  /* 0x0000000effff7210 */ /* 0x000fe4000175e4ff */
[----:B------:R-:W-:Y:S01]  /*f550*/  IADD3.X R43, P3, PT, R14, R15, RZ, P3, !PT ;  /* 0x0000000f0e2b7210 */ /* 0x000fe20001f7e4ff */
[----:B------:R-:W-:Y:S01]  /*f560*/  IMAD.WIDE.U32 R64, R60, R215, RZ ;  /* 0x000000d73c407225 */ /* 0x000fe200078e00ff */
[----:B------:R-:W-:-:S03]  /*f570*/  IADD3.X R17, P2, PT, RZ, R6, RZ, P2, !PT ;  /* 0x00000006ff117210 */ /* 0x000fc6000175e4ff */
[----:B------:R-:W-:Y:S01]  /*f580*/  IMAD.WIDE.U32 R12, P1, R60, R235, R12 ;  /* 0x000000eb3c0c7225 */ /* 0x000fe2000782000c */
[----:B------:R-:W-:Y:S02]  /*f590*/  IADD3.X R17, P5, PT, RZ, R17, RZ, P3, !PT ;  /* 0x00000011ff117210 */ /* 0x000fe40001fbe4ff */
[----:B------:R-:W-:Y:S01]  /*f5a0*/  IADD3 RZ, P3, PT, RZ, R64, RZ ;  /* 0x00000040ffff7210 */ /* 0x000fe20007f7e0ff */
[----:B------:R-:W-:Y:S01]  /*f5b0*/  IMAD.X R9, RZ, RZ, RZ, P1 ;  /* 0x000000ffff097224 */ /* 0x000fe200008e06ff */
[----:B------:R-:W-:Y:S01]  /*f5c0*/  IADD3 R6, P4, PT, R65, R12, RZ ;  /* 0x0000000c41067210 */ /* 0x000fe20007f9e0ff */
[----:B------:R-:W-:Y:S01]  /*f5d0*/  IMAD.MOV.U32 R8, RZ, RZ, R13 ;  /* 0x000000ffff087224 */ /* 0x000fe200078e000d */
[----:B------:R-:W-:Y:S01]  /*f5e0*/  IADD3 R64, P1, PT, R17, R64, RZ ;  /* 0x0000004011407210 */ /* 0x000fe20007f3e0ff */
[-C--:B------:R-:W-:Y:S01]  /*f5f0*/  IMAD.WIDE.U32 R14, R165, R215.reuse, RZ ;  /* 0x000000d7a50e7225 */ /* 0x080fe200078e00ff */
[----:B------:R-:W-:Y:S02]  /*f600*/  IADD3.X R7, PT, PT, RZ, RZ, R7, P5, P2 ;  /* 0x000000ffff077210 */ /* 0x000fe40002fe4407 */
[----:B------:R-:W-:Y:S01]  /*f610*/  IADD3.X RZ, P3, PT, RZ, R6, RZ, P3, !PT ;  /* 0x00000006ffff7210 */ /* 0x000fe20001f7e4ff */
[----:B------:R-:W-:Y:S01]  /*f620*/  IMAD.WIDE.U32 R16, R167, R215, RZ ;  /* 0x000000d7a7107225 */ /* 0x000fe200078e00ff */
[----:B------:R-:W-:-:S03]  /*f630*/  IADD3.X R65, P2, PT, R6, R7, RZ, P1, !PT ;  /* 0x0000000706417210 */ /* 0x000fc60000f5e4ff */
[----:B------:R-:W-:-:S04]  /*f640*/  IMAD.WIDE.U32.X R6, R61, R235, R8, P4 ;  /* 0x000000eb3d067225 */ /* 0x000fc800020e0408 */
[----:B------:R-:W-:Y:S01]  /*f650*/  IMAD.WIDE.U32 R14, P5, R164, R235, R14 ;  /* 0x000000eba40e7225 */ /* 0x000fe200078a000e */
[----:B------:R-:W-:-:S03]  /*f660*/  IADD3.X R12, P1, PT, RZ, R6, RZ, P3, !PT ;  /* 0x00000006ff0c7210 */ /* 0x000fc60001f3e4ff */
[----:B------:R-:W-:-:S04]  /*f670*/  IMAD.WIDE.U32 R18, P4, R166, R235, R16 ;  /* 0x000000eba6127225 */ /* 0x000fc80007880010 */
[----:B------:R-:W-:-:S04]  /*f680*/  IMAD.WIDE.U32 R46, R164, R215, RZ ;  /* 0x000000d7a42e7225 */ /* 0x000fc800078e00ff */
[----:B------:R-:W-:Y:S01]  /*f690*/  IMAD.X R13, RZ, RZ, RZ, P4 ;  /* 0x000000ffff0d7224 */ /* 0x000fe200020e06ff */
[----:B------:R-:W-:Y:S01]  /*f6a0*/  IADD3 R6, P4, PT, R47, R14, RZ ;  /* 0x0000000e2f067210 */ /* 0x000fe20007f9e0ff */
[----:B------:R-:W-:Y:S01]  /*f6b0*/  IMAD.X R17, RZ, RZ, RZ, P5 ;  /* 0x000000ffff117224 */ /* 0x000fe200028e06ff */
[----:B------:R-:W-:Y:S01]  /*f6c0*/  IADD3.X R47, P3, PT, RZ, R12, RZ, P2, !PT ;  /* 0x0000000cff2f7210 */ /* 0x000fe2000177e4ff */
[----:B------:R-:W-:Y:S01]  /*f6d0*/  IMAD.MOV.U32 R16, RZ, RZ, R15 ;  /* 0x000000ffff107224 */ /* 0x000fe200078e000f */
[-C--:B------:R-:W-:Y:S01]  /*f6e0*/  IADD3 RZ, P6, PT, RZ, R46.reuse, RZ ;  /* 0x0000002effff7210 */ /* 0x080fe20007fde0ff */
[----:B------:R-:W-:Y:S01]  /*f6f0*/  IMAD.WIDE.U32 R8, R166, R215, RZ ;  /* 0x000000d7a6087225 */ /* 0x000fe200078e00ff */
[----:B------:R-:W-:Y:S02]  /*f700*/  IADD3.X R7, PT, PT, RZ, RZ, R7, P3, P1 ;  /* 0x000000ffff077210 */ /* 0x000fe40001fe2407 */
[----:B------:R-:W-:Y:S01]  /*f710*/  IADD3 R46, P2, PT, R47, R46, RZ ;  /* 0x0000002e2f2e7210 */ /* 0x000fe20007f5e0ff */
[----:B------:R-:W-:Y:S01]  /*f720*/  IMAD.WIDE.U32.X R14, R165, R235, R16, P4 ;  /* 0x000000eba50e7225 */ /* 0x000fe200020e0410 */
[----:B------:R-:W-:-:S02]  /*f730*/  IADD3.X RZ, P1, PT, RZ, R6, RZ, P6, !PT ;  /* 0x00000006ffff7210 */ /* 0x000fc4000373e4ff */
[----:B------:R-:W-:Y:S01]  /*f740*/  IADD3.X R47, P2, PT, R6, R7, RZ, P2, !PT ;  /* 0x00000007062f7210 */ /* 0x000fe2000175e4ff */
[----:B------:R-:W-:Y:S01]  /*f750*/  IMAD R35, R11, -0x30003, RZ ;  /* 0xfffcfffd0b237824 */ /* 0x000fe200078e02ff */
[----:B------:R-:W-:Y:S01]  /*f760*/  IADD3.X R17, P1, PT, RZ, R14, RZ, P1, !PT ;  /* 0x0000000eff117210 */ /* 0x000fe20000f3e4ff */
[----:B------:R-:W-:Y:S01]  /*f770*/  IMAD.MOV.U32 R12, RZ, RZ, R19 ;  /* 0x000000ffff0c7224 */ /* 0x000fe200078e0013 */
[----:B------:R-:W-:Y:S01]  /*f780*/  IADD3 R9, P5, PT, R9, R18, RZ ;  /* 0x0000001209097210 */ /* 0x000fe20007fbe0ff */
[C---:B------:R-:W-:Y:S01]  /*f790*/  IMAD.WIDE.U32 R6, R10.reuse, -0x30003, RZ ;  /* 0xfffcfffd0a067825 */ /* 0x040fe200078e00ff */
[----:B------:R-:W-:Y:S02]  /*f7a0*/  IADD3.X R17, P2, PT, RZ, R17, RZ, P2, !PT ;  /* 0x00000011ff117210 */ /* 0x000fe4000175e4ff */
[-C--:B------:R-:W-:Y:S01]  /*f7b0*/  IADD3 RZ, P4, PT, RZ, R8.reuse, RZ ;  /* 0x00000008ffff7210 */ /* 0x080fe20007f9e0ff */
[----:B------:R-:W-:Y:S01]  /*f7c0*/  IMAD R35, R10, -0x760c0004, R35 ;  /* 0x89f3fffc0a237824 */ /* 0x000fe200078e0223 */
[----:B------:R-:W-:Y:S01]  /*f7d0*/  IADD3.X R16, PT, PT, RZ, RZ, R15, P2, P1 ;  /* 0x000000ffff107210 */ /* 0x000fe200017e240f */
[----:B------:R-:W-:Y:S01]  /*f7e0*/  IMAD.WIDE.U32 R18, R169, R215, RZ ;  /* 0x000000d7a9127225 */ /* 0x000fe200078e00ff */
[----:B------:R-:W-:-:S02]  /*f7f0*/  IADD3 R8, P6, PT, R17, R8, RZ ;  /* 0x0000000811087210 */ /* 0x000fc40007fde0ff */
[----:B------:R-:W-:Y:S01]  /*f800*/  IADD3.X RZ, P4, PT, RZ, R9, RZ, P4, !PT ;  /* 0x00000009ffff7210 */ /* 0x000fe2000279e4ff */
[----:B------:R-:W-:Y:S01]  /*f810*/  IMAD.IADD R55, R7, 0x1, R35 ;  /* 0x0000000107377824 */ /* 0x000fe200078e0223 */
[----:B------:R-:W-:Y:S01]  /*f820*/  IADD3.X R9, P6, PT, R9, R16, RZ, P6, !PT ;  /* 0x0000001009097210 */ /* 0x000fe200037de4ff */
[----:B------:R-:W-:-:S04]  /*f830*/  IMAD.WIDE.U32 R18, P3, R168, R235, R18 ;  /* 0x000000eba8127225 */ /* 0x000fc80007860012 */
[----:B------:R-:W-:-:S04]  /*f840*/  IMAD.WIDE.U32 R48, R168, R215, RZ ;  /* 0x000000d7a8307225 */ /* 0x000fc800078e00ff */
[----:B------:R-:W-:-:S04]  /*f850*/  IMAD.WIDE.U32 R14, R55, -0x5555, RZ ;  /* 0xffffaaab370e7825 */ /* 0x000fc800078e00ff */
[----:B------:R-:W-:-:S04]  /*f860*/  IMAD.WIDE.U32.X R12, R167, R235, R12, P5 ;  /* 0x000000eba70c7225 */ /* 0x000fc800028e040c */
[----:B------:R-:W-:Y:S01]  /*f870*/  IMAD.X R63, RZ, RZ, RZ, P3 ;  /* 0x000000ffff3f7224 */ /* 0x000fe200018e06ff */
[----:B------:R-:W-:Y:S01]  /*f880*/  IADD3 R7, P3, PT, R49, R18, RZ ;  /* 0x0000001231077210 */ /* 0x000fe20007f7e0ff */
[----:B------:R-:W-:Y:S01]  /*f890*/  IMAD.MOV.U32 R62, RZ, RZ, R19 ;  /* 0x000000ffff3e7224 */ /* 0x000fe200078e0013 */
[----:B------:R-:W-:Y:S01]  /*f8a0*/  IADD3.X R49, P4, PT, RZ, R12, RZ, P4, !PT ;  /* 0x0000000cff317210 */ /* 0x000fe2000279e4ff */
[----:B------:R-:W-:-:S03]  /*f8b0*/  IMAD.WIDE.U32 R18, R6, -0x5555, RZ ;  /* 0xffffaaab06127825 */ /* 0x000fc600078e00ff */
[----:B------:R-:W-:Y:S01]  /*f8c0*/  IADD3.X R49, P6, PT, RZ, R49, RZ, P6, !PT ;  /* 0x00000031ff317210 */ /* 0x000fe200037de4ff */
[----:B------:R-:W-:Y:S01]  /*f8d0*/  IMAD.WIDE.U32 R16, P2, R6, -0x46010001, R14 ;  /* 0xb9feffff06107825 */ /* 0x000fe2000784000e */
[----:B------:R-:W-:Y:S02]  /*f8e0*/  IADD3 RZ, P1, PT, R10, R18, RZ ;  /* 0x000000120aff7210 */ /* 0x000fe40007f3e0ff */
        /* <DEDUP_REMOVED lines=8> */
[----:B------:R-:W-:Y:S02]  /*f970*/  IMAD.IADD R16, R15, 0x1, R16 ;  /* 0x000000010f107824 */ /* 0x000fe400078e0210 */
[----:B------:R-:W-:-:S03]  /*f980*/  IMAD.WIDE.U32.X R12, R55, -0x46010001, R18, P5 ;  /* 0xb9feffff370c7825 */ /* 0x000fc600028e0412 */
[----:B------:R-:W-:Y:S01]  /*f990*/  IADD3.X RZ, P2, PT, RZ, R16, RZ, P2, !PT ;  /* 0x00000010ffff7210 */ /* 0x000fe2000175e4ff */
        /* <DEDUP_REMOVED lines=11> */
[----:B------:R-:W-:-:S04]  /*fa50*/  IMAD.WIDE.U32 R14, R6, -0x94f09dc, RZ ;  /* 0xf6b0f624060e7825 */ /* 0x000fc800078e00ff */
[----:B------:R-:W-:Y:S01]  /*fa60*/  IMAD.WIDE.U32 R58, P6, R6, 0x6730d2a0, R58 ;  /* 0x6730d2a0063a7825 */ /* 0x000fe200078c003a */
[----:B------:R-:W-:-:S03]  /*fa70*/  IADD3 RZ, P1, PT, R64, R14, RZ ;  /* 0x0000000e40ff7210 */ /* 0x000fc60007f3e0ff */
[----:B------:R-:W-:Y:S01]  /*fa80*/  IMAD.X R17, RZ, RZ, RZ, P6 ;  /* 0x000000ffff117224 */ /* 0x000fe200030e06ff */
[----:B------:R-:W-:Y:S01]  /*fa90*/  IADD3 R85, P2, PT, R58, R15, RZ ;  /* 0x0000000f3a557210 */ /* 0x000fe20007f5e0ff */
[----:B------:R-:W-:-:S03]  /*faa0*/  IMAD.WIDE.U32 R44, R6, -0xc7aed41, RZ ;  /* 0xf38512bf062c7825 */ /* 0x000fc600078e00ff */
[----:B------:R-:W-:Y:S01]  /*fab0*/  IADD3.X RZ, P1, PT, R65, R85, RZ, P1, !PT ;  /* 0x0000005541ff7210 */ /* 0x000fe20000f3e4ff */
[----:B------:R-:W-:-:S04]  /*fac0*/  IMAD.WIDE.U32 R18, R55, 0x397fe69a, RZ ;  /* 0x397fe69a37127825 */ /* 0x000fc800078e00ff */
[----:B------:R-:W-:-:S04]  /*fad0*/  IMAD.WIDE.U32 R40, P6, R6, 0x64774b84, R40 ;  /* 0x64774b8406287825 */ /* 0x000fc800078c0028 */
[----:B------:R-:W-:-:S04]  /*fae0*/  IMAD.WIDE.U32 R14, R55, 0x434bacd7, RZ ;  /* 0x434bacd7370e7825 */ /* 0x000fc800078e00ff */
[----:B------:R-:W-:Y:S02]  /*faf0*/  IMAD.MOV.U32 R16, RZ, RZ, R59 ;  /* 0x000000ffff107224 */ /* 0x000fe400078e003b */
[----:B------:R-:W-:-:S04]  /*fb00*/  IMAD.WIDE.U32 R42, R6, -0x4eac0001, R42 ;  /* 0xb153ffff062a7825 */ /* 0x000fc800078e002a */
[----:B------:R-:W-:Y:S02]  /*fb10*/  IMAD.MOV.U32 R56, RZ, RZ, R11 ;  /* 0x000000ffff387224 */ /* 0x000fe400078e000b */
[----:B------:R-:W-:Y:S01]  /*fb20*/  IMAD.X R35, RZ, RZ, RZ, P6 ;  /* 0x000000ffff237224 */ /* 0x000fe200030e06ff */
[----:B------:R-:W-:Y:S01]  /*fb30*/  IADD3 R45, P6, PT, R40, R45, RZ ;  /* 0x0000002d282d7210 */ /* 0x000fe20007fde0ff */
[----:B------:R-:W-:-:S04]  /*fb40*/  IMAD.WIDE.U32.X R16, R55, 0x6730d2a0, R16, P2 ;  /* 0x6730d2a037107825 */ /* 0x000fc800010e0410 */
[----:B------:R-:W-:Y:S02]  /*fb50*/  IMAD.IADD R43, R43, 0x1, R10 ;  /* 0x000000012b2b7824 */ /* 0x000fe400078e020a */
[----:B------:R-:W-:-:S04]  /*fb60*/  IMAD.WIDE.U32 R12, R6, 0x397fe69a, RZ ;  /* 0x397fe69a060c7825 */ /* 0x000fc800078e00ff */
[----:B------:R-:W-:-:S04]  /*fb70*/  IMAD.WIDE.U32.X R56, R55, 0x1eabfffe, R56, P5 ;  /* 0x1eabfffe37387825 */ /* 0x000fc800028e0438 */
[----:B------:R-:W-:-:S04]  /*fb80*/  IMAD.WIDE.U32 R18, P2, R6, 0x1a0111ea, R18 ;  /* 0x1a0111ea06127825 */ /* 0x000fc80007840012 */
[----:B------:R-:W-:Y:S02]  /*fb90*/  IMAD.MOV.U32 R34, RZ, RZ, R41 ;  /* 0x000000ffff227224 */ /* 0x000fe400078e0029 */
[----:B------:R-:W-:-:S04]  /*fba0*/  IMAD.WIDE.U32 R10, R6, 0x434bacd7, RZ ;  /* 0x434bacd7060a7825 */ /* 0x000fc800078e00ff */
[----:B------:R-:W-:-:S04]  /*fbb0*/  IMAD.WIDE.U32 R14, P5, R6, 0x4b1ba7b6, R14 ;  /* 0x4b1ba7b6060e7825 */ /* 0x000fc800078a000e */
[----:B------:R-:W-:Y:S01]  /*fbc0*/  IMAD.WIDE.U32.X R34, R55, 0x64774b84, R34, P6 ;  /* 0x64774b8437227825 */ /* 0x000fe200030e0422 */
[----:B------:R-:W-:-:S03]  /*fbd0*/  IADD3 R13, P6, PT, R18, R13, RZ ;  /* 0x0000000d120d7210 */ /* 0x000fc60007fde0ff */
[----:B------:R-:W-:Y:S01]  /*fbe0*/  IMAD.X R37, RZ, RZ, RZ, P5 ;  /* 0x000000ffff257224 */ /* 0x000fe200028e06ff */
[----:B------:R-:W-:Y:S01]  /*fbf0*/  IADD3 R11, P5, PT, R14, R11, RZ ;  /* 0x0000000b0e0b7210 */ /* 0x000fe20007fbe0ff */
[----:B------:R-:W-:Y:S01]  /*fc00*/  IMAD.X R39, RZ, RZ, RZ, P2 ;  /* 0x000000ffff277224 */ /* 0x000fe200010e06ff */
[----:B------:R-:W-:Y:S01]  /*fc10*/  IADD3 R42, P2, PT, R81, R42, RZ ;  /* 0x0000002a512a7210 */ /* 0x000fe20007f5e0ff */
[----:B------:R-:W-:Y:S01]  /*fc20*/  IMAD.MOV.U32 R38, RZ, RZ, R19 ;  /* 0x000000ffff267224 */ /* 0x000fe200078e0013 */
[----:B------:R-:W-:Y:S01]  /*fc30*/  IADD3.X R19, P4, PT, RZ, R56, RZ, P4, !PT ;  /* 0x00000038ff137210 */ /* 0x000fe2000279e4ff */
[----:B------:R-:W-:Y:S02]  /*fc40*/  IMAD.MOV.U32 R36, RZ, RZ, R15 ;  /* 0x000000ffff247224 */ /* 0x000fe400078e000f */
[----:B------:R-:W-:Y:S01]  /*fc50*/  IMAD.WIDE.U32.X R38, R55, 0x1a0111ea, R38, P6 ;  /* 0x1a0111ea37267825 */ /* 0x000fe200030e0426 */
[----:B------:R-:W-:-:S03]  /*fc60*/  IADD3 RZ, P6, PT, RZ, R48, RZ ;  /* 0x00000030ffff7210 */ /* 0x000fc60007fde0ff */
[----:B------:R-:W-:Y:S01]  /*fc70*/  IMAD.WIDE.U32.X R36, R55, 0x4b1ba7b6, R36, P5 ;  /* 0x4b1ba7b637247825 */ /* 0x000fe200028e0424 */
[----:B------:R-:W-:Y:S02]  /*fc80*/  IADD3.X R43, P5, PT, R43, R80, RZ, P2, !PT ;  /* 0x000000502b2b7210 */ /* 0x000fe400017be4ff */
[----:B------:R-:W-:Y:S01]  /*fc90*/  IADD3 R48, P2, PT, R49, R48, RZ ;  /* 0x0000003031307210 */ /* 0x000fe20007f5e0ff */
[----:B------:R-:W-:Y:S01]  /*fca0*/  IMAD.WIDE.U32.X R62, R169, R235, R62, P3 ;  /* 0x000000eba93e7225 */ /* 0x000fe200018e043e */
[----:B------:R-:W-:Y:S02]  /*fcb0*/  IADD3.X RZ, P3, PT, RZ, R7, RZ, P6, !PT ;  /* 0x00000007ffff7210 */ /* 0x000fe4000377e4ff */
[----:B------:R-:W-:Y:S01]  /*fcc0*/  IADD3.X R49, P2, PT, R7, R84, RZ, P2, !PT ;  /* 0x0000005407317210 */ /* 0x000fe2000175e4ff */
[----:B------:R-:W-:Y:S01]  /*fcd0*/  IMAD.WIDE.U32 R84, R87, R50, RZ ;  /* 0x0000003257547225 */ /* 0x000fe200078e00ff */
[----:B------:R-:W-:Y:S02]  /*fce0*/  IADD3.X R7, P3, PT, RZ, R62, RZ, P3, !PT ;  /* 0x0000003eff077210 */ /* 0x000fe40001f7e4ff */
[----:B------:R-:W-:Y:S01]  /*fcf0*/  IADD3.X R19, P5, PT, RZ, R19, RZ, P5, !PT ;  /* 0x00000013ff137210 */ /* 0x000fe20002fbe4ff */
[----:B------:R-:W-:Y:S01]  /*fd00*/  IMAD.WIDE.U32 R80, R6, -0x94f09dc, R64 ;  /* 0xf6b0f62406507825 */ /* 0x000fe200078e0040 */
[----:B------:R-:W-:-:S03]  /*fd10*/  IADD3.X R7, P2, PT, RZ, R7, RZ, P2, !PT ;  /* 0x00000007ff077210 */ /* 0x000fc6000175e4ff */
[----:B------:R-:W-:Y:S01]  /*fd20*/  IMAD.IADD R15, R81, 0x1, R58 ;  /* 0x00000001510f7824 */ /* 0x000fe200078e023a */
[----:B------:R-:W-:Y:S01]  /*fd30*/  IADD3.X R62, PT, PT, RZ, RZ, R63, P2, P3 ;  /* 0x000000ffff3e7210 */ /* 0x000fe200017e643f */
[C---:B------:R-:W-:Y:S01]  /*fd40*/  IMAD.WIDE.U32 R58, P6, R86.reuse, R221, R84 ;  /* 0x000000dd563a7225 */ /* 0x040fe200078c0054 */
[----:B------:R-:W-:Y:S02]  /*fd50*/  IADD3.X R84, PT, PT, RZ, RZ, R57, P5, P4 ;  /* 0x000000ffff547210 */ /* 0x000fe40002fe8439 */
[----:B------:R-:W-:Y:S01]  /*fd60*/  IADD3 R56, P4, PT, R19, R80, RZ ;  /* 0x0000005013387210 */ /* 0x000fe20007f9e0ff */
[----:B------:R-:W-:Y:S01]  /*fd70*/  IMAD.WIDE.U32 R64, R86, R50, RZ ;  /* 0x0000003256407225 */ /* 0x000fe200078e00ff */
[----:B------:R-:W-:Y:S02]  /*fd80*/  IADD3 RZ, P2, PT, R46, R44, RZ ;  /* 0x0000002c2eff7210 */ /* 0x000fe40007f5e0ff */
[----:B------:R-:W-:Y:S02]  /*fd90*/  IADD3.X R57, P4, PT, R15, R84, RZ, P4, !PT ;  /* 0x000000540f397210 */ /* 0x000fe4000279e4ff */
[----:B------:R-:W-:-:S02]  /*fda0*/  IADD3.X R19, P1, PT, RZ, R16, RZ, P1, !PT ;  /* 0x00000010ff137210 */ /* 0x000fc40000f3e4ff */
[----:B------:R-:W-:Y:S02]  /*fdb0*/  IADD3 R41, P5, PT, R58, R65, RZ ;  /* 0x000000413a297210 */ /* 0x000fe40007fbe0ff */
[----:B------:R-:W-:Y:S01]  /*fdc0*/  IADD3 RZ, P3, PT, R42, R64, RZ ;  /* 0x000000402aff7210 */ /* 0x000fe20007f7e0ff */
[----:B------:R-:W-:Y:S01]  /*fdd0*/  IMAD.WIDE.U32 R64, R6, -0xc7aed41, R46 ;  /* 0xf38512bf06407825 */ /* 0x000fe200078e002e */
[----:B------:R-:W-:Y:S02]  /*fde0*/  IADD3.X RZ, P2, PT, R47, R45, RZ, P2, !PT ;  /* 0x0000002d2fff7210 */ /* 0x000fe4000175e4ff */
[----:B------:R-:W-:Y:S01]  /*fdf0*/  IADD3.X R19, P4, PT, RZ, R19, RZ, P4, !PT ;  /* 0x00000013ff137210 */ /* 0x000fe2000279e4ff */
[----:B------:R-:W-:Y:S01]  /*fe00*/  IMAD.WIDE.U32 R44, R181, R50, RZ ;  /* 0x00000032b52c7225 */ /* 0x000fe200078e00ff */
[----:B------:R-:W-:Y:S02]  /*fe10*/  IADD3.X RZ, P3, PT, R43, R41, RZ, P3, !PT ;  /* 0x000000292bff7210 */ /* 0x000fe40001f7e4ff */
[----:B------:R-:W-:Y:S01]  /*fe20*/  IADD3.X R46, PT, PT, RZ, RZ, R17, P4, P1 ;  /* 0x000000ffff2e7210 */ /* 0x000fe200027e2411 */
[----:B------:R-:W-:-:S02]  /*fe30*/  IMAD.IADD R15, R65, 0x1, R40 ;  /* 0x00000001410f7824 */ /* 0x000fc400078e0228 */
[----:B------:R-:W-:Y:S01]  /*fe40*/  IMAD.X R41, RZ, RZ, RZ, P6 ;  /* 0x000000ffff297224 */ /* 0x000fe200030e06ff */
[----:B------:R-:W-:Y:S01]  /*fe50*/  IADD3 R16, P6, PT, R19, R64, RZ ;  /* 0x0000004013107210 */ /* 0x000fe20007fde0ff */
[----:B------:R-:W-:-:S03]  /*fe60*/  IMAD.WIDE.U32 R42, R86, R50, R42 ;  /* 0x00000032562a7225 */ /* 0x000fc600078e002a */
[----:B------:R-:W-:Y:S01]  /*fe70*/  IADD3.X R17, P1, PT, R15, R46, RZ, P6, !PT ;  /* 0x0000002e0f117210 */ /* 0x000fe2000373e4ff */
[----:B------:R-:W-:Y:S01]  /*fe80*/  IMAD.MOV.U32 R40, RZ, RZ, R59 ;  /* 0x000000ffff287224 */ /* 0x000fe200078e003b */
[----:B------:R-:W-:Y:S01]  /*fe90*/  IADD3 RZ, P6, PT, RZ, R42, RZ ;  /* 0x0000002affff7210 */ /* 0x000fe20007fde0ff */
[----:B------:R-:W-:-:S04]  /*fea0*/  IMAD.WIDE.U32 R44, P4, R180, R221, R44 ;  /* 0x000000ddb42c7225 */ /* 0x000fc8000788002c */
[----:B------:R-:W-:Y:S02]  /*feb0*/  IMAD.IADD R43, R43, 0x1, R58 ;  /* 0x000000012b2b7824 */ /* 0x000fe400078e023a */
[----:B------:R-:W-:-:S03]  /*fec0*/  IMAD.WIDE.U32.X R40, R87, R221, R40, P5 ;  /* 0x000000dd57287225 */ /* 0x000fc600028e0428 */
[----:B------:R-:W-:Y:S01]  /*fed0*/  IADD3.X RZ, P6, PT, RZ, R43, RZ, P6, !PT ;  /* 0x0000002bffff7210 */ /* 0x000fe200037de4ff */
[----:B------:R-:W-:Y:S01]  /*fee0*/  IMAD.X R47, RZ, RZ, RZ, P4 ;  /* 0x000000ffff2f7224 */ /* 0x000fe200020e06ff */
[----:B------:R-:W-:Y:S01]  /*fef0*/  IADD3.X R55, P4, PT, RZ, R34, RZ, P2, !PT ;  /* 0x00000022ff377210 */ /* 0x000fe2000179e4ff */
[C---:B------:R-:W-:Y:S01]  /*ff00*/  IMAD.WIDE.U32 R64, R180.reuse, R50, RZ ;  /* 0x00000032b4407225 */ /* 0x040fe200078e00ff */
[----:B------:R-:W-:Y:S02]  /*ff10*/  IADD3.X R15, P3, PT, RZ, R40, RZ, P3, !PT ;  /* 0x00000028ff0f7210 */ /* 0x000fe40001f7e4ff */
[----:B------:R-:W-:Y:S01]  /*ff20*/  IADD3.X R55, P1, PT, RZ, R55, RZ, P1, !PT ;  /* 0x00000037ff377210 */ /* 0x000fe20000f3e4ff */
[----:B------:R-:W-:Y:S01]  /*ff30*/  IMAD.WIDE.U32 R58, R180, R50, R56 ;  /* 0x00000032b43a7225 */ /* 0x000fe200078e0038 */
[----:B------:R-:W-:Y:S02]  /*ff40*/  IADD3 R19, P5, PT, R44, R65, RZ ;  /* 0x000000412c137210 */ /* 0x000fe40007fbe0ff */
[----:B------:R-:W-:Y:S01]  /*ff50*/  IADD3 RZ, P2, PT, R56, R64, RZ ;  /* 0x0000004038ff7210 */ /* 0x000fe20007f5e0ff */
[----:B------:R-:W-:Y:S01]  /*ff60*/  IMAD.MOV.U32 R46, RZ, RZ, R45 ;  /* 0x000000ffff2e7224 */ /* 0x000fe200078e002d */
[----:B------:R-:W-:Y:S01]  /*ff70*/  IADD3.X R15, P6, PT, RZ, R15, RZ, P6, !PT ;  /* 0x0000000fff0f7210 */ /* 0x000fe200037de4ff */
[----:B------:R-:W-:Y:S01]  /*ff80*/  IMAD.IADD R44, R59, 0x1, R44 ;  /* 0x000000013b2c7824 */ /* 0x000fe200078e022c */
[----:B------:R-:W-:Y:S01]  /*ff90*/  IADD3.X R56, PT, PT, RZ, RZ, R35, P1, P4 ;  /* 0x000000ffff387210 */ /* 0x000fe20000fe8423 */
[----:B------:R-:W-:Y:S01]  /*ffa0*/  IMAD.WIDE.U32.X R46, R181, R221, R46, P5 ;  /* 0x000000ddb52e7225 */ /* 0x000fe200028e042e */
[----:B------:R-:W-:-:S02]  /*ffb0*/  IADD3 RZ, P1, PT, R8, R10, RZ ;  /* 0x0000000a08ff7210 */ /* 0x000fc40007f3e0ff */
[----:B------:R-:W-:Y:S01]  /*ffc0*/  IADD3 R10, P4, PT, R15, R58, RZ ;  /* 0x0000003a0f0a7210 */ /* 0x000fe20007f9e0ff */
[----:B------:R-:W-:Y:S01]  /*ffd0*/  IMAD.WIDE.U32 R34, R61, R50, RZ ;  /* 0x000000323d227225 */ /* 0x000fe200078e00ff */
[----:B------:R-:W-:Y:S02]  /*ffe0*/  IADD3.X R41, PT, PT, RZ, RZ, R41, P6, P3 ;  /* 0x000000ffff297210 */ /* 0x000fe400037e6429 */
[----:B------:R-:W-:Y:S02]  /*fff0*/  IADD3.X RZ, P2, PT, R57, R19, RZ, P2, !PT ;  /* 0x0000001339ff7210 */ /* 0x000fe4000175e4ff */
[----:B------:R-:W-:Y:S01]  /*10000*/  IADD3.X RZ, P3, PT, R9, R11, RZ, P1, !PT ;  /* 0x0000000b09ff7210 */ /* 0x000fe20000f7e4ff */
[----:B------:R-:W-:Y:S01]  /*10010*/  IMAD.WIDE.U32 R8, R6, 0x434bacd7, R8 ;  /* 0x434bacd706087825 */ /* 0x000fe200078e0008 */
[----:B------:R-:W-:Y:S02]  /*10020*/  IADD3 RZ, P1, PT, R48, R12, RZ ;  /* 0x0000000c30ff7210 */ /* 0x000fe40007f3e0ff */
[----:B------:R-:W-:Y:S01]  /*10030*/  IADD3.X R11, P4, PT, R44, R41, RZ, P4, !PT ;  /* 0x000000292c0b7210 */ /* 0x000fe2000279e4ff */
[----:B------:R-:W-:Y:S01]  /*10040*/  IMAD.IADD R19, R9, 0x1, R14 ;  /* 0x0000000109137824 */ /* 0x000fe200078e020e */
[----:B------:R-:W-:Y:S01]  /*10050*/  IADD3.X R12, P2, PT, RZ, R46, RZ, P2, !PT ;  /* 0x0000002eff0c7210 */ /* 0x000fe2000175e4ff */
[----:B------:R-:W-:Y:S01]  /*10060*/  IMAD.WIDE.U32 R40, P6, R60, R221, R34 ;  /* 0x000000dd3c287225 */ /* 0x000fe200078c0022 */
[----:B------:R-:W-:-:S02]  /*10070*/  IADD3.X RZ, P1, PT, R49, R13, RZ, P1, !PT ;  /* 0x0000000d31ff7210 */ /* 0x000fc40000f3e4ff */
[----:B------:R-:W-:Y:S01]  /*10080*/  IADD3.X R9, P4, PT, RZ, R12, RZ, P4, !PT ;  /* 0x0000000cff097210 */ /* 0x000fe2000279e4ff */
[----:B------:R-:W-:-:S03]  /*10090*/  IMAD.WIDE.U32 R44, R60, R50, RZ ;  /* 0x000000323c2c7225 */ /* 0x000fc600078e00ff */
[----:B------:R-:W-:Y:S01]  /*100a0*/  IADD3.X R47, PT, PT, RZ, RZ, R47, P4, P2 ;  /* 0x000000ffff2f7210 */ /* 0x000fe200027e442f */
[----:B------:R-:W-:Y:S01]  /*100b0*/  IMAD.X R35, RZ, RZ, RZ, P6 ;  /* 0x000000ffff237224 */ /* 0x000fe200030e06ff */
[----:B------:R-:W-:Y:S01]  /*100c0*/  IADD3 R12, P4, PT, R55, R8, RZ ;  /* 0x00000008370c7210 */ /* 0x000fe20007f9e0ff */
[----:B------:R-:W-:Y:S01]  /*100d0*/  IMAD.WIDE.U32 R14, R60, R50, R16 ;  /* 0x000000323c0e7225 */ /* 0x000fe200078e0010 */
[----:B------:R-:W-:Y:S02]  /*100e0*/  IADD3 R45, P6, PT, R40, R45, RZ ;  /* 0x0000002d282d7210 */ /* 0x000fe40007fde0ff */
[----:B------:R-:W-:Y:S01]  /*100f0*/  IADD3.X R13, P4, PT, R19, R56, RZ, P4, !PT ;  /* 0x00000038130d7210 */ /* 0x000fe2000279e4ff */
[----:B------:R-:W-:Y:S01]  /*10100*/  IMAD.MOV.U32 R34, RZ, RZ, R41 ;  /* 0x000000ffff227224 */ /* 0x000fe200078e0029 */
[----:B------:R-:W-:Y:S01]  /*10110*/  IADD3 RZ, P5, PT, R16, R44, RZ ;  /* 0x0000002c10ff7210 */ /* 0x000fe20007fbe0ff */
[----:B------:R-:W-:Y:S01]  /*10120*/  IMAD R19, R43, -0x30003, RZ ;  /* 0xfffcfffd2b137824 */ /* 0x000fe200078e02ff */
[----:B------:R-:W-:Y:S01]  /*10130*/  IADD3 R14, P2, PT, R9, R14, RZ ;  /* 0x0000000e090e7210 */ /* 0x000fe20007f5e0ff */
[----:B------:R-:W-:Y:S01]  /*10140*/  IMAD.IADD R40, R15, 0x1, R40 ;  /* 0x000000010f287824 */ /* 0x000fe200078e0228 */
[----:B------:R-:W-:Y:S01]  /*10150*/  IADD3.X R55, P3, PT, RZ, R36, RZ, P3, !PT ;  /* 0x00000024ff377210 */ /* 0x000fe20001f7e4ff */
[----:B------:R-:W-:Y:S01]  /*10160*/  IMAD.WIDE.U32.X R34, R61, R221, R34, P6 ;  /* 0x000000dd3d227225 */ /* 0x000fe200030e0422 */
[----:B------:R-:W-:-:S02]  /*10170*/  IADD3.X RZ, P5, PT, R17, R45, RZ, P5, !PT ;  /* 0x0000002d11ff7210 */ /* 0x000fc40002fbe4ff */
[----:B------:R-:W-:Y:S01]  /*10180*/  IADD3.X R15, P2, PT, R40, R47, RZ, P2, !PT ;  /* 0x0000002f280f7210 */ /* 0x000fe2000175e4ff */
[C---:B------:R-:W-:Y:S01]  /*10190*/  IMAD.WIDE.U32 R8, R42.reuse, -0x30003, RZ ;  /* 0xfffcfffd2a087825 */ /* 0x040fe200078e00ff */
[----:B------:R-:W-:Y:S02]  /*101a0*/  IADD3.X R55, P4, PT, RZ, R55, RZ, P4, !PT ;  /* 0x00000037ff377210 */ /* 0x000fe4000279e4ff */
[----:B------:R-:W-:Y:S01]  /*101b0*/  IADD3.X R47, P5, PT, RZ, R34, RZ, P5, !PT ;  /* 0x00000022ff2f7210 */ /* 0x000fe20002fbe4ff */
[----:B------:R-:W-:Y:S01]  /*101c0*/  IMAD R19, R42, -0x760c0004, R19 ;  /* 0x89f3fffc2a137824 */ /* 0x000fe200078e0213 */
[----:B------:R-:W-:Y:S01]  /*101d0*/  IADD3.X R56, PT, PT, RZ, RZ, R37, P4, P3 ;  /* 0x000000ffff387210 */ /* 0x000fe200027e6425 */
[----:B------:R-:W-:Y:S01]  /*101e0*/  IMAD.WIDE.U32 R16, R165, R50, RZ ;  /* 0x00000032a5107225 */ /* 0x000fe200078e00ff */
[----:B------:R-:W-:-:S03]  /*101f0*/  IADD3.X R47, P3, PT, RZ, R47, RZ, P2, !PT ;  /* 0x0000002fff2f7210 */ /* 0x000fc6000177e4ff */
[----:B------:R-:W-:Y:S01]  /*10200*/  IMAD.IADD R9, R9, 0x1, R19 ;  /* 0x0000000109097824 */ /* 0x000fe200078e0213 */
[----:B------:R-:W-:Y:S01]  /*10210*/  IADD3.X R46, PT, PT, RZ, RZ, R35, P3, P5 ;  /* 0x000000ffff2e7210 */ /* 0x000fe20001fea423 */
[----:B------:R-:W-:-:S04]  /*10220*/  IMAD.WIDE.U32 R16, P6, R164, R221, R16 ;  /* 0x000000dda4107225 */ /* 0x000fc800078c0010 */
[----:B------:R-:W-:-:S04]  /*10230*/  IMAD.WIDE.U32 R36, R9, -0x5555, RZ ;  /* 0xffffaaab09247825 */ /* 0x000fc800078e00ff */
[----:B------:R-:W-:-:S04]  /*10240*/  IMAD.WIDE.U32 R40, R164, R50, RZ ;  /* 0x00000032a4287225 */ /* 0x000fc800078e00ff */
[----:B------:R-:W-:Y:S01]  /*10250*/  IMAD.WIDE.U32 R44, R8, -0x5555, RZ ;  /* 0xffffaaab082c7825 */ /* 0x000fe200078e00ff */
[----:B------:R-:W-:Y:S02]  /*10260*/  IADD3 R57, P4, PT, R16, R41, RZ ;  /* 0x0000002910397210 */ /* 0x000fe40007f9e0ff */
[----:B------:R-:W-:Y:S01]  /*10270*/  IADD3 RZ, P2, PT, R12, R40, RZ ;  /* 0x000000280cff7210 */ /* 0x000fe20007f5e0ff */
[----:B------:R-:W-:Y:S01]  /*10280*/  IMAD.X R35, RZ, RZ, RZ, P6 ;  /* 0x000000ffff237224 */ /* 0x000fe200030e06ff */
[----:B------:R-:W-:Y:S01]  /*10290*/  IADD3 RZ, P3, PT, R42, R44, RZ ;  /* 0x0000002c2aff7210 */ /* 0x000fe20007f7e0ff */
[----:B------:R-:W-:Y:S01]  /*102a0*/  IMAD.WIDE.U32 R36, P6, R8, -0x46010001, R36 ;  /* 0xb9feffff08247825 */ /* 0x000fe200078c0024 */
[----:B------:R-:W-:-:S03]  /*102b0*/  IADD3.X RZ, P2, PT, R13, R57, RZ, P2, !PT ;  /* 0x000000390dff7210 */ /* 0x000fc6000175e4ff */
[----:B------:R-:W-:-:S04]  /*102c0*/  IMAD.WIDE.U32 R48, R6, 0x397fe69a, R48 ;  /* 0x397fe69a06307825 */ /* 0x000fc800078e0030 */
[----:B------:R-:W-:Y:S01]  /*102d0*/  IMAD.WIDE.U32 R40, R8, -0x5555, R42 ;  /* 0xffffaaab08287825 */ /* 0x000fe200078e002a */
[----:B------:R-:W-:-:S03]  /*102e0*/  IADD3 R42, P5, PT, R36, R45, RZ ;  /* 0x0000002d242a7210 */ /* 0x000fc60007fbe0ff */
[----:B------:R-:W-:Y:S01]  /*102f0*/  IMAD.IADD R19, R49, 0x1, R18 ;  /* 0x0000000131137824 */ /* 0x000fe200078e0212 */
[----:B------:R-:W-:Y:S01]  /*10300*/  IADD3.X RZ, P3, PT, R43, R42, RZ, P3, !PT ;  /* 0x0000002a2bff7210 */ /* 0x000fe20001f7e4ff */
[----:B------:R-:W-:Y:S02]  /*10310*/  IMAD.MOV.U32 R34, RZ, RZ, R17 ;  /* 0x000000ffff227224 */ /* 0x000fe400078e0011 */
[----:B------:R-:W-:Y:S01]  /*10320*/  IMAD.X R45, RZ, RZ, RZ, P6 ;  /* 0x000000ffff2d7224 */ /* 0x000fe200030e06ff */
[----:B------:R-:W-:Y:S01]  /*10330*/  IADD3 R18, P6, PT, R55, R48, RZ ;  /* 0x0000003037127210 */ /* 0x000fe20007fde0ff */
[----:B------:R-:W-:Y:S01]  /*10340*/  IMAD.WIDE.U32.X R34, R165, R221, R34, P4 ;  /* 0x000000dda5227225 */ /* 0x000fe200020e0422 */
[----:B------:R-:W-:Y:S02]  /*10350*/  IADD3 RZ, P4, PT, RZ, R40, RZ ;  /* 0x00000028ffff7210 */ /* 0x000fe40007f9e0ff */
[----:B------:R-:W-:Y:S01]  /*10360*/  IADD3.X R19, P6, PT, R19, R56, RZ, P6, !PT ;  /* 0x0000003813137210 */ /* 0x000fe200037de4ff */
[----:B------:R-:W-:Y:S01]  /*10370*/  IMAD.IADD R6, R41, 0x1, R36 ;  /* 0x0000000129067824 */ /* 0x000fe200078e0224 */
[----:B------:R-:W-:Y:S01]  /*10380*/  IADD3.X R48, P1, PT, RZ, R38, RZ, P1, !PT ;  /* 0x00000026ff307210 */ /* 0x000fe20000f3e4ff */
[----:B------:R-:W-:-:S02]  /*10390*/  IMAD.MOV.U32 R44, RZ, RZ, R37 ;  /* 0x000000ffff2c7224 */ /* 0x000fc400078e0025 */
[----:B------:R-:W-:Y:S01]  /*103a0*/  IMAD.WIDE.U32 R40, R164, R50, R12 ;  /* 0x00000032a4287225 */ /* 0x000fe200078e000c */
[----:B------:R-:W-:Y:S02]  /*103b0*/  IADD3.X R48, P6, PT, RZ, R48, RZ, P6, !PT ;  /* 0x00000030ff307210 */ /* 0x000fe400037de4ff */
[----:B------:R-:W-:Y:S01]  /*103c0*/  IADD3.X RZ, P4, PT, RZ, R6, RZ, P4, !PT ;  /* 0x00000006ffff7210 */ /* 0x000fe2000279e4ff */
[----:B------:R-:W-:Y:S01]  /*103d0*/  IMAD.WIDE.U32.X R12, R9, -0x46010001, R44, P5 ;  /* 0xb9feffff090c7825 */ /* 0x000fe200028e042c */
[----:B------:R-:W-:-:S03]  /*103e0*/  IADD3.X R57, PT, PT, RZ, RZ, R39, P6, P1 ;  /* 0x000000ffff397210 */ /* 0x000fc600037e2427 */
[----:B------:R-:W-:Y:S01]  /*103f0*/  IMAD.IADD R17, R41, 0x1, R16 ;  /* 0x0000000129117824 */ /* 0x000fe200078e0210 */
[----:B------:R-:W-:Y:S01]  /*10400*/  IADD3 R16, P5, PT, R47, R40, RZ ;  /* 0x000000282f107210 */ /* 0x000fe20007fbe0ff */
[----:B------:R-:W-:Y:S01]  /*10410*/  IMAD.WIDE.U32 R36, R167, R50, RZ ;  /* 0x00000032a7247225 */ /* 0x000fe200078e00ff */
[----:B------:R-:W-:Y:S02]  /*10420*/  IADD3.X R47, P6, PT, RZ, R12, RZ, P3, !PT ;  /* 0x0000000cff2f7210 */ /* 0x000fe40001fde4ff */
[----:B------:R-:W-:Y:S01]  /*10430*/  IADD3.X R17, P5, PT, R17, R46, RZ, P5, !PT ;  /* 0x0000002e11117210 */ /* 0x000fe20002fbe4ff */
[C---:B------:R-:W-:Y:S01]  /*10440*/  IMAD.WIDE.U32 R38, R166.reuse, R50, RZ ;  /* 0x00000032a6267225 */ /* 0x040fe200078e00ff */
[----:B------:R-:W-:Y:S02]  /*10450*/  IADD3.X R45, P3, PT, RZ, R34, RZ, P2, !PT ;  /* 0x00000022ff2d7210 */ /* 0x000fe4000177e4ff */
[----:B------:R-:W-:Y:S01]  /*10460*/  IADD3.X R47, P4, PT, RZ, R47, RZ, P4, !PT ;  /* 0x0000002fff2f7210 */ /* 0x000fe2000279e4ff */
[----:B------:R-:W-:Y:S01]  /*10470*/  IMAD.WIDE.U32 R36, P1, R166, R221, R36 ;  /* 0x000000dda6247225 */ /* 0x000fe20007820024 */
[----:B------:R-:W-:-:S02]  /*10480*/  IADD3.X R45, P5, PT, RZ, R45, RZ, P5, !PT ;  /* 0x0000002dff2d7210 */ /* 0x000fc40002fbe4ff */
[----:B------:R-:W-:Y:S01]  /*10490*/  IADD3.X R49, PT, PT, RZ, RZ, R13, P4, P6 ;  /* 0x000000ffff317210 */ /* 0x000fe200027ec40d */
[----:B------:R-:W-:Y:S01]  /*104a0*/  IMAD.WIDE.U32 R40, R9, -0x4eac0001, RZ ;  /* 0xb153ffff09287825 */ /* 0x000fe200078e00ff */
[----:B------:R-:W-:Y:S02]  /*104b0*/  IADD3.X R55, PT, PT, RZ, RZ, R35, P5, P3 ;  /* 0x000000ffff377210 */ /* 0x000fe40002fe6423 */
[----:B------:R-:W-:Y:S01]  /*104c0*/  IADD3 R59, P6, PT, R36, R39, RZ ;  /* 0x00000027243b7210 */ /* 0x000fe20007fde0ff */
[----:B------:R-:W-:Y:S01]  /*104d0*/  IMAD.WIDE.U32 R34, R166, R50, R18 ;  /* 0x00000032a6227225 */ /* 0x000fe200078e0012 */
[----:B------:R-:W-:-:S03]  /*104e0*/  IADD3 RZ, P2, PT, R18, R38, RZ ;  /* 0x0000002612ff7210 */ /* 0x000fc60007f5e0ff */
[----:B------:R-:W-:Y:S01]  /*104f0*/  IMAD.X R39, RZ, RZ, RZ, P1 ;  /* 0x000000ffff277224 */ /* 0x000fe200008e06ff */
[----:B------:R-:W-:Y:S01]  /*10500*/  IADD3.X RZ, P1, PT, R19, R59, RZ, P2, !PT ;  /* 0x0000003b13ff7210 */ /* 0x000fe2000173e4ff */
[----:B------:R-:W-:Y:S01]  /*10510*/  IMAD.MOV.U32 R38, RZ, RZ, R37 ;  /* 0x000000ffff267224 */ /* 0x000fe200078e0025 */
[----:B------:R-:W-:Y:S01]  /*10520*/  IADD3 R34, P2, PT, R45, R34, RZ ;  /* 0x000000222d227210 */ /* 0x000fe20007f5e0ff */
[----:B------:R-:W-:-:S04]  /*10530*/  IMAD.WIDE.U32 R42, R8, -0x4eac0001, RZ ;  /* 0xb153ffff082a7825 */ /* 0x000fc800078e00ff */
[----:B------:R-:W-:Y:S01]  /*10540*/  IMAD.WIDE.U32 R12, P5, R8, 0x1eabfffe, R40 ;  /* 0x1eabfffe080c7825 */ /* 0x000fe200078a0028 */
[----:B------:R-:W-:-:S03]  /*10550*/  IADD3 RZ, P3, PT, R10, R42, RZ ;  /* 0x0000002a0aff7210 */ /* 0x000fc60007f7e0ff */
[----:B------:R-:W-:Y:S01]  /*10560*/  IMAD.IADD R6, R35, 0x1, R36 ;  /* 0x0000000123067824 */ /* 0x000fe200078e0224 */
[----:B------:R-:W-:Y:S01]  /*10570*/  IADD3 R43, P4, PT, R12, R43, RZ ;  /* 0x0000002b0c2b7210 */ /* 0x000fe20007f9e0ff */
[----:B------:R-:W-:-:S03]  /*10580*/  IMAD.WIDE.U32.X R36, R167, R221, R38, P6 ;  /* 0x000000dda7247225 */ /* 0x000fc600030e0426 */
[----:B------:R-:W-:Y:S01]  /*10590*/  IADD3.X R35, P6, PT, R6, R55, RZ, P2, !PT ;  /* 0x0000003706237210 */ /* 0x000fe200017de4ff */
[----:B------:R-:W-:Y:S01]  /*105a0*/  IMAD.WIDE.U32 R18, R8, -0x4eac0001, R10 ;  /* 0xb153ffff08127825 */ /* 0x000fe200078e000a */
[----:B------:R-:W-:Y:S02]  /*105b0*/  IADD3.X R55, P2, PT, RZ, R36, RZ, P1, !PT ;  /* 0x00000024ff377210 */ /* 0x000fe40000f5e4ff */
[----:B------:R-:W-:Y:S01]  /*105c0*/  IADD3.X RZ, P3, PT, R11, R43, RZ, P3, !PT ;  /* 0x0000002b0bff7210 */ /* 0x000fe20001f7e4ff */
[----:B------:R-:W-:Y:S01]  /*105d0*/  IMAD.X R45, RZ, RZ, RZ, P5 ;  /* 0x000000ffff2d7224 */ /* 0x000fe200028e06ff */
[----:B------:R-:W-:Y:S01]  /*105e0*/  IADD3 R18, P1, PT, R47, R18, RZ ;  /* 0x000000122f127210 */ /* 0x000fe20007f3e0ff */
[----:B------:R-:W-:Y:S01]  /*105f0*/  IMAD.MOV.U32 R44, RZ, RZ, R13 ;  /* 0x000000ffff2c7224 */ /* 0x000fe200078e000d */
[----:B------:R-:W-:Y:S01]  /*10600*/  IADD3.X R55, P6, PT, RZ, R55, RZ, P6, !PT ;  /* 0x00000037ff377210 */ /* 0x000fe200037de4ff */
[----:B------:R-:W-:Y:S02]  /*10610*/  IMAD.IADD R6, R19, 0x1, R12 ;  /* 0x0000000113067824 */ /* 0x000fe400078e020c */
[----:B------:R-:W-:-:S03]  /*10620*/  IMAD.WIDE.U32 R10, R169, R50, RZ ;  /* 0x00000032a90a7225 */ /* 0x000fc600078e00ff */
[----:B------:R-:W-:Y:S01]  /*10630*/  IADD3.X R19, P1, PT, R6, R49, RZ, P1, !PT ;  /* 0x0000003106137210 */ /* 0x000fe20000f3e4ff */
[C---:B------:R-:W-:Y:S01]  /*10640*/  IMAD.WIDE.U32.X R44, R9.reuse, 0x1eabfffe, R44, P4 ;  /* 0x1eabfffe092c7825 */ /* 0x040fe200020e042c */
[----:B------:R-:W-:Y:S02]  /*10650*/  IADD3.X R49, PT, PT, RZ, RZ, R37, P6, P2 ;  /* 0x000000ffff317210 */ /* 0x000fe400037e4425 */
[----:B------:R-:W-:Y:S01]  /*10660*/  IADD3 R12, P2, PT, R48, R7, RZ ;  /* 0x00000007300c7210 */ /* 0x000fe20007f5e0ff */
[----:B------:R-:W-:Y:S01]  /*10670*/  IMAD.WIDE.U32 R38, R9, -0x94f09dc, RZ ;  /* 0xf6b0f62409267825 */ /* 0x000fe200078e00ff */
[----:B------:R-:W-:Y:S02]  /*10680*/  IADD3.X R47, P3, PT, RZ, R44, RZ, P3, !PT ;  /* 0x0000002cff2f7210 */ /* 0x000fe40001f7e4ff */
[----:B------:R-:W-:Y:S01]  /*10690*/  IADD3.X R13, P2, PT, R57, R62, RZ, P2, !PT ;  /* 0x0000003e390d7210 */ /* 0x000fe2000175e4ff */
[----:B------:R-:W-:-:S04]  /*106a0*/  IMAD.WIDE.U32 R10, P5, R168, R221, R10 ;  /* 0x000000dda80a7225 */ /* 0x000fc800078a000a */
[----:B------:R-:W-:-:S04]  /*106b0*/  IMAD.WIDE.U32 R36, P4, R8, 0x6730d2a0, R38 ;  /* 0x6730d2a008247825 */ /* 0x000fc80007880026 */
[----:B------:R-:W-:-:S04]  /*106c0*/  IMAD.WIDE.U32 R40, R8, -0x94f09dc, RZ ;  /* 0xf6b0f62408287825 */ /* 0x000fc800078e00ff */
[----:B------:R-:W-:Y:S01]  /*106d0*/  IMAD.X R39, RZ, RZ, RZ, P5 ;  /* 0x000000ffff277224 */ /* 0x000fe200028e06ff */
[----:B------:R-:W-:Y:S01]  /*106e0*/  IADD3.X R47, P5, PT, RZ, R47, RZ, P1, !PT ;  /* 0x0000002fff2f7210 */ /* 0x000fe20000fbe4ff */
[----:B------:R-:W-:Y:S01]  /*106f0*/  IMAD.WIDE.U32 R42, R168, R50, RZ ;  /* 0x00000032a82a7225 */ /* 0x000fe200078e00ff */
[----:B------:R-:W-:Y:S02]  /*10700*/  IADD3 R57, P6, PT, R36, R41, RZ ;  /* 0x0000002924397210 */ /* 0x000fe40007fde0ff */
[----:B------:R-:W-:Y:S01]  /*10710*/  IADD3 RZ, P1, PT, R14, R40, RZ ;  /* 0x000000280eff7210 */ /* 0x000fe20007f3e0ff */
[----:B------:R-:W-:Y:S01]  /*10720*/  IMAD.WIDE.U32 R40, R168, R50, R12 ;  /* 0x00000032a8287225 */ /* 0x000fe200078e000c */
[----:B------:R-:W-:Y:S02]  /*10730*/  IADD3.X R44, PT, PT, RZ, RZ, R45, P5, P3 ;  /* 0x000000ffff2c7210 */ /* 0x000fe40002fe642d */
[----:B------:R-:W-:Y:S01]  /*10740*/  IADD3 R45, P5, PT, R10, R43, RZ ;  /* 0x0000002b0a2d7210 */ /* 0x000fe20007fbe0ff */
[----:B------:R-:W-:Y:S01]  /*10750*/  IMAD.MOV.U32 R38, RZ, RZ, R11 ;  /* 0x000000ffff267224 */ /* 0x000fe200078e000b */
[----:B------:R-:W-:Y:S01]  /*10760*/  IADD3 RZ, P3, PT, R12, R42, RZ ;  /* 0x0000002a0cff7210 */ /* 0x000fe20007f7e0ff */
[----:B------:R-:W-:Y:S01]  /*10770*/  IMAD.IADD R6, R41, 0x1, R10 ;  /* 0x0000000129067824 */ /* 0x000fe200078e020a */
[----:B------:R-:W-:Y:S01]  /*10780*/  IADD3.X RZ, P1, PT, R15, R57, RZ, P1, !PT ;  /* 0x000000390fff7210 */ /* 0x000fe20000f3e4ff */
[----:B------:R-:W-:Y:S01]  /*10790*/  IMAD.WIDE.U32.X R10, R169, R221, R38, P5 ;  /* 0x000000dda90a7225 */ /* 0x000fe200028e0426 */
[----:B------:R-:W-:-:S02]  /*107a0*/  IADD3 R12, P5, PT, R55, R40, RZ ;  /* 0x00000028370c7210 */ /* 0x000fc40007fbe0ff */
[----:B------:R-:W-:Y:S01]  /*107b0*/  IADD3.X RZ, P3, PT, R13, R45, RZ, P3, !PT ;  /* 0x0000002d0dff7210 */ /* 0x000fe20001f7e4ff */
[----:B------:R-:W-:Y:S01]  /*107c0*/  IMAD.WIDE.U32 R42, R8, -0x94f09dc, R14 ;  /* 0xf6b0f624082a7825 */ /* 0x000fe200078e000e */
[----:B------:R-:W-:Y:S02]  /*107d0*/  IADD3.X R13, P5, PT, R6, R49, RZ, P5, !PT ;  /* 0x00000031060d7210 */ /* 0x000fe40002fbe4ff */
[----:B------:R-:W-:Y:S01]  /*107e0*/  IADD3.X R39, P3, PT, RZ, R10, RZ, P3, !PT ;  /* 0x0000000aff277210 */ /* 0x000fe20001f7e4ff */
[----:B------:R-:W-:Y:S02]  /*107f0*/  IMAD.MOV.U32 R40, RZ, RZ, R37 ;  /* 0x000000ffff287224 */ /* 0x000fe400078e0025 */
[----:B------:R-:W-:Y:S01]  /*10800*/  IMAD.X R41, RZ, RZ, RZ, P4 ;  /* 0x000000ffff297224 */ /* 0x000fe200020e06ff */
[----:B------:R-:W-:Y:S01]  /*10810*/  IADD3.X R39, P5, PT, RZ, R39, RZ, P5, !PT ;  /* 0x00000027ff277210 */ /* 0x000fe20002fbe4ff */
[----:B------:R-:W-:Y:S01]  /*10820*/  IMAD.IADD R37, R43, 0x1, R36 ;  /* 0x000000012b257824 */ /* 0x000fe200078e0224 */
[----:B------:R-:W-:Y:S01]  /*10830*/  IADD3 R36, P4, PT, R47, R42, RZ ;  /* 0x0000002a2f247210 */ /* 0x000fe20007f9e0ff */
[----:B------:R-:W-:Y:S01]  /*10840*/  IMAD.WIDE.U32 R14, R9, -0xc7aed41, RZ ;  /* 0xf38512bf090e7825 */ /* 0x000fe200078e00ff */
[----:B------:R-:W-:-:S02]  /*10850*/  IADD3.X R38, PT, PT, RZ, RZ, R11, P5, P3 ;  /* 0x000000ffff267210 */ /* 0x000fc40002fe640b */
[----:B------:R-:W-:Y:S01]  /*10860*/  IADD3.X R37, P4, PT, R37, R44, RZ, P4, !PT ;  /* 0x0000002c25257210 */ /* 0x000fe2000279e4ff */
[----:B------:R-:W-:-:S04]  /*10870*/  IMAD.WIDE.U32 R44, R9, 0x434bacd7, RZ ;  /* 0x434bacd7092c7825 */ /* 0x000fc800078e00ff */
[----:B------:R-:W-:-:S04]  /*10880*/  IMAD.WIDE.U32.X R40, R9, 0x6730d2a0, R40, P6 ;  /* 0x6730d2a009287825 */ /* 0x000fc800030e0428 */
[----:B------:R-:W-:Y:S01]  /*10890*/  IMAD.WIDE.U32 R14, P3, R8, 0x64774b84, R14 ;  /* 0x64774b84080e7825 */ /* 0x000fe2000786000e */
[----:B------:R-:W-:-:S03]  /*108a0*/  IADD3.X R49, P1, PT, RZ, R40, RZ, P1, !PT ;  /* 0x00000028ff317210 */ /* 0x000fc60000f3e4ff */
[----:B------:R-:W-:Y:S01]  /*108b0*/  IMAD.WIDE.U32 R42, R8, -0xc7aed41, RZ ;  /* 0xf38512bf082a7825 */ /* 0x000fe200078e00ff */
[----:B------:R-:W-:-:S03]  /*108c0*/  IADD3.X R49, P4, PT, RZ, R49, RZ, P4, !PT ;  /* 0x00000031ff317210 */ /* 0x000fc6000279e4ff */
[----:B------:R-:W-:Y:S01]  /*108d0*/  IMAD.WIDE.U32 R10, P5, R8, 0x4b1ba7b6, R44 ;  /* 0x4b1ba7b6080a7825 */ /* 0x000fe200078a002c */
[----:B------:R-:W-:Y:S02]  /*108e0*/  IADD3 R55, P6, PT, R14, R43, RZ ;  /* 0x0000002b0e377210 */ /* 0x000fe40007fde0ff */
[----:B------:R-:W-:Y:S01]  /*108f0*/  IADD3.X R41, PT, PT, RZ, RZ, R41, P4, P1 ;  /* 0x000000ffff297210 */ /* 0x000fe200027e2429 */
[----:B------:R-:W-:Y:S01]  /*10900*/  IMAD.X R45, RZ, RZ, RZ, P3 ;  /* 0x000000ffff2d7224 */ /* 0x000fe200018e06ff */
[----:B------:R-:W-:Y:S01]  /*10910*/  IADD3 RZ, P3, PT, R16, R42, RZ ;  /* 0x0000002a10ff7210 */ /* 0x000fe20007f7e0ff */
[----:B------:R-:W-:-:S03]  /*10920*/  IMAD.WIDE.U32 R42, R8, -0xc7aed41, R16 ;  /* 0xf38512bf082a7825 */ /* 0x000fc600078e0010 */
[----:B------:R-:W-:Y:S01]  /*10930*/  IADD3.X RZ, P3, PT, R17, R55, RZ, P3, !PT ;  /* 0x0000003711ff7210 */ /* 0x000fe20001f7e4ff */
[----:B------:R-:W-:Y:S02]  /*10940*/  IMAD.MOV.U32 R44, RZ, RZ, R15 ;  /* 0x000000ffff2c7224 */ /* 0x000fe400078e000f */
[----:B------:R-:W-:Y:S02]  /*10950*/  IMAD.IADD R6, R43, 0x1, R14 ;  /* 0x000000012b067824 */ /* 0x000fe400078e020e */
[----:B------:R-:W-:Y:S01]  /*10960*/  IMAD.WIDE.U32.X R14, R9, 0x64774b84, R44, P6 ;  /* 0x64774b84090e7825 */ /* 0x000fe200030e042c */
[----:B------:R-:W-:-:S03]  /*10970*/  IADD3 R16, P6, PT, R49, R42, RZ ;  /* 0x0000002a31107210 */ /* 0x000fc60007fde0ff */
[----:B------:R-:W-:Y:S01]  /*10980*/  IMAD.WIDE.U32 R46, R8, 0x434bacd7, RZ ;  /* 0x434bacd7082e7825 */ /* 0x000fe200078e00ff */
[----:B------:R-:W-:Y:S02]  /*10990*/  IADD3.X R17, P6, PT, R6, R41, RZ, P6, !PT ;  /* 0x0000002906117210 */ /* 0x000fe400037de4ff */
[----:B------:R-:W-:Y:S01]  /*109a0*/  IADD3.X R49, P3, PT, RZ, R14, RZ, P3, !PT ;  /* 0x0000000eff317210 */ /* 0x000fe20001f7e4ff */
[----:B------:R-:W-:Y:S01]  /*109b0*/  IMAD.WIDE.U32 R44, R87, R52, RZ ;  /* 0x00000034572c7225 */ /* 0x000fe200078e00ff */
[----:B------:R-:W-:Y:S02]  /*109c0*/  IADD3 R47, P4, PT, R10, R47, RZ ;  /* 0x0000002f0a2f7210 */ /* 0x000fe40007f9e0ff */
[----:B------:R-:W-:Y:S01]  /*109d0*/  IADD3 RZ, P1, PT, R34, R46, RZ ;  /* 0x0000002e22ff7210 */ /* 0x000fe20007f3e0ff */
[----:B------:R-:W-:Y:S01]  /*109e0*/  IMAD.WIDE.U32 R40, R8, 0x434bacd7, R34 ;  /* 0x434bacd708287825 */ /* 0x000fe200078e0022 */
[----:B------:R-:W-:Y:S02]  /*109f0*/  IADD3.X R49, P6, PT, RZ, R49, RZ, P6, !PT ;  /* 0x00000031ff317210 */ /* 0x000fe400037de4ff */
[----:B------:R-:W-:Y:S01]  /*10a00*/  IADD3.X RZ, P1, PT, R35, R47, RZ, P1, !PT ;  /* 0x0000002f23ff7210 */ /* 0x000fe20000f3e4ff */
[----:B------:R-:W-:Y:S01]  /*10a10*/  IMAD.X R43, RZ, RZ, RZ, P5 ;  /* 0x000000ffff2b7224 */ /* 0x000fe200028e06ff */
[----:B------:R-:W-:Y:S01]  /*10a20*/  IADD3.X R14, PT, PT, RZ, RZ, R15, P6, P3 ;  /* 0x000000ffff0e7210 */ /* 0x000fe200037e640f */
[----:B------:R-:W-:-:S02]  /*10a30*/  IMAD.MOV.U32 R42, RZ, RZ, R11 ;  /* 0x000000ffff2a7224 */ /* 0x000fc400078e000b */
[----:B------:R-:W-:Y:S01]  /*10a40*/  IMAD.IADD R11, R41, 0x1, R10 ;  /* 0x00000001290b7824 */ /* 0x000fe200078e020a */
[----:B------:R-:W-:Y:S01]  /*10a50*/  IADD3 R10, P3, PT, R49, R40, RZ ;  /* 0x00000028310a7210 */ /* 0x000fe20007f7e0ff */
[----:B------:R-:W-:-:S03]  /*10a60*/  IMAD.WIDE.U32 R46, R86, R52, RZ ;  /* 0x00000034562e7225 */ /* 0x000fc600078e00ff */
[----:B------:R-:W-:Y:S01]  /*10a70*/  IADD3.X R11, P3, PT, R11, R14, RZ, P3, !PT ;  /* 0x0000000e0b0b7210 */ /* 0x000fe20001f7e4ff */
[----:B------:R-:W-:-:S04]  /*10a80*/  IMAD.WIDE.U32 R34, P5, R86, R213, R44 ;  /* 0x000000d556227225 */ /* 0x000fc800078a002c */
[----:B------:R-:W-:Y:S01]  /*10a90*/  IMAD.WIDE.U32.X R40, R9, 0x4b1ba7b6, R42, P4 ;  /* 0x4b1ba7b609287825 */ /* 0x000fe200020e042a */
[----:B------:R-:W-:Y:S02]  /*10aa0*/  IADD3 R47, P6, PT, R34, R47, RZ ;  /* 0x0000002f222f7210 */ /* 0x000fe40007fde0ff */
[----:B------:R-:W-:Y:S01]  /*10ab0*/  IADD3 RZ, P4, PT, R18, R46, RZ ;  /* 0x0000002e12ff7210 */ /* 0x000fe20007f9e0ff */
[----:B------:R-:W-:Y:S01]  /*10ac0*/  IMAD.X R43, RZ, RZ, RZ, P5 ;  /* 0x000000ffff2b7224 */ /* 0x000fe200028e06ff */
[----:B------:R-:W-:Y:S01]  /*10ad0*/  IADD3.X R49, P1, PT, RZ, R40, RZ, P1, !PT ;  /* 0x00000028ff317210 */ /* 0x000fe20000f3e4ff */
[----:B------:R-:W-:Y:S01]  /*10ae0*/  IMAD.MOV.U32 R42, RZ, RZ, R35 ;  /* 0x000000ffff2a7224 */ /* 0x000fe200078e0023 */
[----:B------:R-:W-:Y:S01]  /*10af0*/  IADD3.X RZ, P4, PT, R19, R47, RZ, P4, !PT ;  /* 0x0000002f13ff7210 */ /* 0x000fe2000279e4ff */
[----:B------:R-:W-:Y:S01]  /*10b00*/  IMAD.WIDE.U32 R14, R86, R52, R18 ;  /* 0x00000034560e7225 */ /* 0x000fe200078e0012 */
[----:B------:R-:W-:-:S03]  /*10b10*/  IADD3.X R49, P3, PT, RZ, R49, RZ, P3, !PT ;  /* 0x00000031ff317210 */ /* 0x000fc60001f7e4ff */
[----:B------:R-:W-:Y:S01]  /*10b20*/  IMAD.WIDE.U32 R44, R181, R52, RZ ;  /* 0x00000034b52c7225 */ /* 0x000fe200078e00ff */
[----:B------:R-:W-:Y:S02]  /*10b30*/  IADD3.X R46, PT, PT, RZ, RZ, R41, P3, P1 ;  /* 0x000000ffff2e7210 */ /* 0x000fe40001fe2429 */
[----:B------:R-:W-:Y:S01]  /*10b40*/  IADD3 RZ, P1, PT, RZ, R7, RZ ;  /* 0x00000007ffff7210 */ /* 0x000fe20007f3e0ff */
[-C--:B------:R-:W-:Y:S01]  /*10b50*/  IMAD.WIDE.U32.X R42, R87, R213.reuse, R42, P6 ;  /* 0x000000d5572a7225 */ /* 0x080fe200030e042a */
[----:B------:R-:W-:Y:S02]  /*10b60*/  IADD3 RZ, P6, PT, RZ, R14, RZ ;  /* 0x0000000effff7210 */ /* 0x000fe40007fde0ff */
[----:B------:R-:W-:Y:S01]  /*10b70*/  IADD3.X RZ, P1, PT, RZ, R62, RZ, P1, !PT ;  /* 0x0000003effff7210 */ /* 0x000fe20000f3e4ff */
[----:B------:R-:W-:Y:S01]  /*10b80*/  IMAD.IADD R15, R15, 0x1, R34 ;  /* 0x000000010f0f7824 */ /* 0x000fe200078e0222 */
[----:B------:R-:W-:Y:S01]  /*10b90*/  IADD3.X R6, P3, PT, RZ, R42, RZ, P4, !PT ;  /* 0x0000002aff067210 */ /* 0x000fe2000277e4ff */
[----:B------:R-:W-:-:S03]  /*10ba0*/  IMAD.WIDE.U32 R34, P5, R180, R213, R44 ;  /* 0x000000d5b4227225 */ /* 0x000fc600078a002c */
[----:B------:R-:W-:Y:S01]  /*10bb0*/  IADD3.X RZ, P4, PT, RZ, R15, RZ, P6, !PT ;  /* 0x0000000fffff7210 */ /* 0x000fe2000379e4ff */
[----:B------:R-:W-:-:S04]  /*10bc0*/  IMAD.WIDE.U32 R44, R180, R52, RZ ;  /* 0x00000034b42c7225 */ /* 0x000fc800078e00ff */
[----:B------:R-:W-:Y:S01]  /*10bd0*/  IMAD.X R41, RZ, RZ, RZ, P5 ;  /* 0x000000ffff297224 */ /* 0x000fe200028e06ff */
[----:B------:R-:W-:Y:S01]  /*10be0*/  IADD3 R55, P5, PT, R34, R45, RZ ;  /* 0x0000002d22377210 */ /* 0x000fe20007fbe0ff */
[----:B------:R-:W-:Y:S01]  /*10bf0*/  IMAD.WIDE.U32 R18, R9, 0x397fe69a, RZ ;  /* 0x397fe69a09127825 */ /* 0x000fe200078e00ff */
[----:B------:R-:W-:Y:S02]  /*10c00*/  IADD3.X R45, P6, PT, RZ, R6, RZ, P4, !PT ;  /* 0x00000006ff2d7210 */ /* 0x000fe400027de4ff */
[----:B------:R-:W-:Y:S01]  /*10c10*/  IADD3 RZ, P4, PT, R36, R44, RZ ;  /* 0x0000002c24ff7210 */ /* 0x000fe20007f9e0ff */
[----:B------:R-:W-:Y:S01]  /*10c20*/  IMAD.WIDE.U32 R6, R180, R52, R36 ;  /* 0x00000034b4067225 */ /* 0x000fe200078e0024 */
[----:B------:R-:W-:Y:S02]  /*10c30*/  IADD3.X R47, PT, PT, RZ, RZ, R43, P6, P3 ;  /* 0x000000ffff2f7210 */ /* 0x000fe400037e642b */
        /* <DEDUP_REMOVED lines=11> */
[----:B------:R-:W-:Y:S01]  /*10cf0*/  IMAD.WIDE.U32 R36, R61, R52, RZ ;  /* 0x000000343d247225 */ /* 0x000fe200078e00ff */
[----:B------:R-:W-:Y:S02]  /*10d00*/  IADD3.X R45, P4, PT, RZ, R40, RZ, P4, !PT ;  /* 0x00000028ff2d7210 */ /* 0x000fe4000279e4ff */
[----:B------:R-:W-:Y:S01]  /*10d10*/  IADD3.X RZ, P5, PT, R13, R43, RZ, P5, !PT ;  /* 0x0000002b0dff7210 */ /* 0x000fe20002fbe4ff */
[----:B------:R-:W-:Y:S01]  /*10d20*/  IMAD.MOV.U32 R34, RZ, RZ, R19 ;  /* 0x000000ffff227224 */ /* 0x000fe200078e0013 */
[----:B------:R-:W-:Y:S01]  /*10d30*/  IADD3.X R45, P3, PT, RZ, R45, RZ, P3, !PT ;  /* 0x0000002dff2d7210 */ /* 0x000fe20001f7e4ff */
[----:B------:R-:W-:-:S03]  /*10d40*/  IMAD.WIDE.U32 R42, R60, R52, RZ ;  /* 0x000000343c2a7225 */ /* 0x000fc600078e00ff */
[----:B------:R-:W-:Y:S01]  /*10d50*/  IADD3.X R44, PT, PT, RZ, RZ, R41, P3, P4 ;  /* 0x000000ffff2c7210 */ /* 0x000fe20001fe8429 */
[----:B------:R-:W-:Y:S01]  /*10d60*/  IMAD.WIDE.U32.X R34, R9, 0x1a0111ea, R34, P6 ;  /* 0x1a0111ea09227825 */ /* 0x000fe200030e0422 */
[----:B------:R-:W-:-:S03]  /*10d70*/  IADD3 RZ, P4, PT, R16, R42, RZ ;  /* 0x0000002a10ff7210 */ /* 0x000fc60007f9e0ff */
[----:B------:R-:W-:-:S04]  /*10d80*/  IMAD.WIDE.U32 R36, P6, R60, R213, R36 ;  /* 0x000000d53c247225 */ /* 0x000fc800078c0024 */
[----:B------:R-:W-:Y:S01]  /*10d90*/  IMAD.WIDE.U32 R8, R8, 0x397fe69a, R12 ;  /* 0x397fe69a08087825 */ /* 0x000fe200078e000c */
[----:B------:R-:W-:-:S03]  /*10da0*/  IADD3 R47, P3, PT, R36, R43, RZ ;  /* 0x0000002b242f7210 */ /* 0x000fc60007f7e0ff */
[----:B------:R-:W-:Y:S01]  /*10db0*/  IMAD.IADD R9, R9, 0x1, R18 ;  /* 0x0000000109097824 */ /* 0x000fe200078e0212 */
[----:B------:R-:W-:Y:S01]  /*10dc0*/  IADD3.X RZ, P4, PT, R17, R47, RZ, P4, !PT ;  /* 0x0000002f11ff7210 */ /* 0x000fe2000279e4ff */
[----:B------:R-:W-:Y:S01]  /*10dd0*/  IMAD.X R19, RZ, RZ, RZ, P6 ;  /* 0x000000ffff137224 */ /* 0x000fe200030e06ff */
[----:B------:R-:W-:Y:S01]  /*10de0*/  IADD3 R8, P6, PT, R49, R8, RZ ;  /* 0x0000000831087210 */ /* 0x000fe20007fde0ff */
[----:B------:R-:W-:Y:S02]  /*10df0*/  IMAD.MOV.U32 R18, RZ, RZ, R37 ;  /* 0x000000ffff127224 */ /* 0x000fe400078e0025 */
[----:B------:R-:W-:Y:S01]  /*10e00*/  IMAD.WIDE.U32 R12, R60, R52, R16 ;  /* 0x000000343c0c7225 */ /* 0x000fe200078e0010 */
[----:B------:R-:W-:-:S03]  /*10e10*/  IADD3.X R9, P6, PT, R9, R46, RZ, P6, !PT ;  /* 0x0000002e09097210 */ /* 0x000fc600037de4ff */
[----:B------:R-:W-:Y:S01]  /*10e20*/  IMAD.WIDE.U32.X R42, R61, R213, R18, P3 ;  /* 0x000000d53d2a7225 */ /* 0x000fe200018e0412 */
[----:B------:R-:W-:-:S03]  /*10e30*/  IADD3.X R18, P5, PT, RZ, R34, RZ, P5, !PT ;  /* 0x00000022ff127210 */ /* 0x000fc60002fbe4ff */
[----:B------:R-:W-:Y:S01]  /*10e40*/  IMAD R19, R15, -0x30003, RZ ;  /* 0xfffcfffd0f137824 */ /* 0x000fe200078e02ff */
[----:B------:R-:W-:Y:S01]  /*10e50*/  IADD3.X R18, P6, PT, RZ, R18, RZ, P6, !PT ;  /* 0x00000012ff127210 */ /* 0x000fe200037de4ff */
[----:B------:R-:W-:Y:S01]  /*10e60*/  IMAD.IADD R37, R13, 0x1, R36 ;  /* 0x000000010d257824 */ /* 0x000fe200078e0224 */
[----:B------:R-:W-:Y:S01]  /*10e70*/  IADD3 R36, P3, PT, R45, R12, RZ ;  /* 0x0000000c2d247210 */ /* 0x000fe20007f7e0ff */
[----:B------:R-:W-:Y:S01]  /*10e80*/  IMAD.WIDE.U32 R40, R165, R52, RZ ;  /* 0x00000034a5287225 */ /* 0x000fe200078e00ff */
[----:B------:R-:W-:Y:S02]  /*10e90*/  IADD3.X R16, PT, PT, RZ, RZ, R35, P6, P5 ;  /* 0x000000ffff107210 */ /* 0x000fe400037ea423 */
[----:B------:R-:W-:Y:S01]  /*10ea0*/  IADD3.X R37, P3, PT, R37, R44, RZ, P3, !PT ;  /* 0x0000002c25257210 */ /* 0x000fe20001f7e4ff */
[----:B------:R-:W-:Y:S01]  /*10eb0*/  IMAD.WIDE.U32 R12, R14, -0x30003, RZ ;  /* 0xfffcfffd0e0c7825 */ /* 0x000fe200078e00ff */
[----:B------:R-:W-:-:S03]  /*10ec0*/  IADD3.X R17, P4, PT, RZ, R42, RZ, P4, !PT ;  /* 0x0000002aff117210 */ /* 0x000fc6000279e4ff */
[----:B------:R-:W-:Y:S02]  /*10ed0*/  IMAD R19, R14, -0x760c0004, R19 ;  /* 0x89f3fffc0e137824 */ /* 0x000fe400078e0213 */
[----:B------:R-:W-:-:S04]  /*10ee0*/  IMAD.WIDE.U32 R40, P5, R164, R213, R40 ;  /* 0x000000d5a4287225 */ /* 0x000fc800078a0028 */
[----:B------:R-:W-:Y:S02]  /*10ef0*/  IMAD.IADD R13, R13, 0x1, R19 ;  /* 0x000000010d0d7824 */ /* 0x000fe400078e0213 */
[----:B------:R-:W-:-:S04]  /*10f00*/  IMAD.WIDE.U32 R34, R164, R52, RZ ;  /* 0x00000034a4227225 */ /* 0x000fc800078e00ff */
[----:B------:R-:W-:Y:S01]  /*10f10*/  IMAD.X R49, RZ, RZ, RZ, P5 ;  /* 0x000000ffff317224 */ /* 0x000fe200028e06ff */
[----:B------:R-:W-:Y:S01]  /*10f20*/  IADD3.X R17, P5, PT, RZ, R17, RZ, P3, !PT ;  /* 0x00000011ff117210 */ /* 0x000fe20001fbe4ff */
[----:B------:R-:W-:Y:S01]  /*10f30*/  IMAD.WIDE.U32 R46, R13, -0x5555, RZ ;  /* 0xffffaaab0d2e7825 */ /* 0x000fe200078e00ff */
[----:B------:R-:W-:Y:S02]  /*10f40*/  IADD3 R55, P6, PT, R40, R35, RZ ;  /* 0x0000002328377210 */ /* 0x000fe40007fde0ff */
[----:B------:R-:W-:Y:S01]  /*10f50*/  IADD3.X R19, PT, PT, RZ, RZ, R43, P5, P4 ;  /* 0x000000ffff137210 */ /* 0x000fe20002fe842b */
[----:B------:R-:W-:Y:S01]  /*10f60*/  IMAD.WIDE.U32 R44, R12, -0x5555, RZ ;  /* 0xffffaaab0c2c7825 */ /* 0x000fe200078e00ff */
[----:B------:R-:W-:-:S03]  /*10f70*/  IADD3 RZ, P3, PT, R10, R34, RZ ;  /* 0x000000220aff7210 */ /* 0x000fc60007f7e0ff */
[----:B------:R-:W-:Y:S01]  /*10f80*/  IMAD.MOV.U32 R48, RZ, RZ, R41 ;  /* 0x000000ffff307224 */ /* 0x000fe200078e0029 */
[----:B------:R-:W-:Y:S01]  /*10f90*/  IADD3 RZ, P5, PT, R14, R44, RZ ;  /* 0x0000002c0eff7210 */ /* 0x000fe20007fbe0ff */
[----:B------:R-:W-:Y:S01]  /*10fa0*/  IMAD.WIDE.U32 R46, P4, R12, -0x46010001, R46 ;  /* 0xb9feffff0c2e7825 */ /* 0x000fe2000788002e */
[----:B------:R-:W-:-:S03]  /*10fb0*/  IADD3.X RZ, P3, PT, R11, R55, RZ, P3, !PT ;  /* 0x000000370bff7210 */ /* 0x000fc60001f7e4ff */
[----:B------:R-:W-:-:S04]  /*10fc0*/  IMAD.WIDE.U32.X R34, R165, R213, R48, P6 ;  /* 0x000000d5a5227225 */ /* 0x000fc800030e0430 */
[----:B------:R-:W-:Y:S01]  /*10fd0*/  IMAD.X R57, RZ, RZ, RZ, P4 ;  /* 0x000000ffff397224 */ /* 0x000fe200020e06ff */
[----:B------:R-:W-:Y:S01]  /*10fe0*/  IADD3 R45, P4, PT, R46, R45, RZ ;  /* 0x0000002d2e2d7210 */ /* 0x000fe20007f9e0ff */
[----:B------:R-:W-:Y:S01]  /*10ff0*/  IMAD.WIDE.U32 R48, R12, -0x5555, R14 ;  /* 0xffffaaab0c307825 */ /* 0x000fe200078e000e */
[----:B------:R-:W-:Y:S02]  /*11000*/  IADD3.X R14, P2, PT, RZ, RZ, RZ, P2, !PT ;  /* 0x000000ffff0e7210 */ /* 0x000fe4000175e4ff */
[----:B------:R-:W-:Y:S01]  /*11010*/  IADD3.X RZ, P5, PT, R15, R45, RZ, P5, !PT ;  /* 0x0000002d0fff7210 */ /* 0x000fe20002fbe4ff */
[----:B------:R-:W-:Y:S01]  /*11020*/  IMAD.WIDE.U32 R42, R164, R52, R10 ;  /* 0x00000034a42a7225 */ /* 0x000fe200078e000a */
[----:B------:R-:W-:Y:S02]  /*11030*/  IADD3 RZ, P6, PT, RZ, R48, RZ ;  /* 0x00000030ffff7210 */ /* 0x000fe40007fde0ff */
[----:B------:R-:W-:Y:S01]  /*11040*/  IADD3.X R15, P1, PT, RZ, RZ, RZ, P1, !PT ;  /* 0x000000ffff0f7210 */ /* 0x000fe20000f3e4ff */
[----:B------:R-:W-:Y:S01]  /*11050*/  IMAD.MOV.U32 R56, RZ, RZ, R47 ;  /* 0x000000ffff387224 */ /* 0x000fe200078e002f */
[----:B------:R-:W-:Y:S01]  /*11060*/  IADD3.X R47, P3, PT, RZ, R34, RZ, P3, !PT ;  /* 0x00000022ff2f7210 */ /* 0x000fe20001f7e4ff */
[----:B------:R-:W-:-:S02]  /*11070*/  IMAD.IADD R10, R43, 0x1, R40 ;  /* 0x000000012b0a7824 */ /* 0x000fc400078e0228 */
[----:B------:R-:W-:Y:S01]  /*11080*/  IMAD.WIDE.U32.X R40, R13, -0x46010001, R56, P4 ;  /* 0xb9feffff0d287825 */ /* 0x000fe200020e0438 */
[----:B------:R-:W-:-:S03]  /*11090*/  IADD3 R42, P4, PT, R17, R42, RZ ;  /* 0x0000002a112a7210 */ /* 0x000fc60007f9e0ff */
[----:B------:R-:W-:Y:S01]  /*110a0*/  IMAD.IADD R48, R49, 0x1, R46 ;  /* 0x0000000131307824 */ /* 0x000fe200078e022e */
[----:B------:R-:W-:Y:S01]  /*110b0*/  IADD3.X R43, P4, PT, R10, R19, RZ, P4, !PT ;  /* 0x000000130a2b7210 */ /* 0x000fe2000279e4ff */
[----:B------:R-:W-:Y:S01]  /*110c0*/  IMAD.WIDE.U32 R10, R13, -0x4eac0001, RZ ;  /* 0xb153ffff0d0a7825 */ /* 0x000fe200078e00ff */
[----:B------:R-:W-:Y:S02]  /*110d0*/  IADD3.X R19, P5, PT, RZ, R40, RZ, P5, !PT ;  /* 0x00000028ff137210 */ /* 0x000fe40002fbe4ff */
[----:B------:R-:W-:Y:S01]  /*110e0*/  IADD3.X RZ, P6, PT, RZ, R48, RZ, P6, !PT ;  /* 0x00000030ffff7210 */ /* 0x000fe200037de4ff */
[----:B------:R-:W-:Y:S01]  /*110f0*/  IMAD.X R55, RZ, RZ, RZ, P1 ;  /* 0x000000ffff377224 */ /* 0x000fe200008e06ff */
[----:B------:R-:W-:Y:S01]  /*11100*/  IADD3.X R47, P4, PT, RZ, R47, RZ, P4, !PT ;  /* 0x0000002fff2f7210 */ /* 0x000fe2000279e4ff */
[C---:B------:R-:W-:Y:S01]  /*11110*/  IMAD.WIDE.U32 R44, R12.reuse, -0x4eac0001, R6 ;  /* 0xb153ffff0c2c7825 */ /* 0x040fe200078e0006 */
[----:B------:R-:W-:Y:S02]  /*11120*/  IADD3.X R19, P6, PT, RZ, R19, RZ, P6, !PT ;  /* 0x00000013ff137210 */ /* 0x000fe400037de4ff */
[----:B------:R-:W-:Y:S01]  /*11130*/  IADD3.X R49, PT, PT, RZ, RZ, R35, P4, P3 ;  /* 0x000000ffff317210 */ /* 0x000fe200027e6423 */
[----:B------:R-:W-:Y:S01]  /*11140*/  IMAD.WIDE.U32 R34, R12, -0x4eac0001, RZ ;  /* 0xb153ffff0c227825 */ /* 0x000fe200078e00ff */
[----:B------:R-:W-:-:S02]  /*11150*/  IADD3.X R46, PT, PT, RZ, RZ, R41, P6, P5 ;  /* 0x000000ffff2e7210 */ /* 0x000fc400037ea429 */
[----:B------:R-:W-:Y:S01]  /*11160*/  IADD3 R14, P5, PT, R14, R15, RZ ;  /* 0x0000000f0e0e7210 */ /* 0x000fe20007fbe0ff */
[----:B------:R-:W-:Y:S01]  /*11170*/  IMAD.WIDE.U32 R10, P6, R12, 0x1eabfffe, R10 ;  /* 0x1eabfffe0c0a7825 */ /* 0x000fe200078c000a */
[----:B------:R-:W-:Y:S02]  /*11180*/  IADD3 RZ, P1, PT, R6, R34, RZ ;  /* 0x0000002206ff7210 */ /* 0x000fe40007f3e0ff */
[----:B------:R-:W-:Y:S01]  /*11190*/  IADD3 R39, P3, PT, R39, R14, RZ ;  /* 0x0000000e27277210 */ /* 0x000fe20007f7e0ff */
[----:B------:R-:W-:Y:S01]  /*111a0*/  IMAD.WIDE.U32 R14, R167, R52, RZ ;  /* 0x00000034a70e7225 */ /* 0x000fe200078e00ff */
[----:B------:R-:W-:Y:S02]  /*111b0*/  IADD3 R17, P4, PT, R10, R35, RZ ;  /* 0x000000230a117210 */ /* 0x000fe40007f9e0ff */
[----:B------:R-:W-:Y:S01]  /*111c0*/  IADD3.X R55, PT, PT, R55, RZ, RZ, P5, P2 ;  /* 0x000000ff37377210 */ /* 0x000fe20002fe44ff */
[----:B------:R-:W-:Y:S01]  /*111d0*/  IMAD.X R35, RZ, RZ, RZ, P6 ;  /* 0x000000ffff237224 */ /* 0x000fe200030e06ff */
[----:B------:R-:W-:Y:S01]  /*111e0*/  IADD3.X RZ, P1, PT, R7, R17, RZ, P1, !PT ;  /* 0x0000001107ff7210 */ /* 0x000fe20000f3e4ff */
[----:B------:R-:W-:Y:S01]  /*111f0*/  IMAD.WIDE.U32 R14, P6, R166, R213, R14 ;  /* 0x000000d5a60e7225 */ /* 0x000fe200078c000e */
[----:B------:R-:W-:-:S03]  /*11200*/  IADD3 R44, P5, PT, R19, R44, RZ ;  /* 0x0000002c132c7210 */ /* 0x000fc60007fbe0ff */
[----:B------:R-:W-:-:S04]  /*11210*/  IMAD.WIDE.U32 R6, R166, R52, RZ ;  /* 0x00000034a6067225 */ /* 0x000fc800078e00ff */
[----:B------:R-:W-:Y:S01]  /*11220*/  IMAD.MOV.U32 R34, RZ, RZ, R11 ;  /* 0x000000ffff227224 */ /* 0x000fe200078e000b */
[----:B------:R-:W-:Y:S01]  /*11230*/  IADD3 RZ, P2, PT, R8, R6, RZ ;  /* 0x0000000608ff7210 */ /* 0x000fe20007f5e0ff */
[----:B------:R-:W-:Y:S01]  /*11240*/  IMAD.X R11, RZ, RZ, RZ, P6 ;  /* 0x000000ffff0b7224 */ /* 0x000fe200030e06ff */
[----:B------:R-:W-:Y:S01]  /*11250*/  IADD3 R57, P6, PT, R14, R7, RZ ;  /* 0x000000070e397210 */ /* 0x000fe20007fde0ff */
[----:B------:R-:W-:Y:S02]  /*11260*/  IMAD.IADD R17, R45, 0x1, R10 ;  /* 0x000000012d117824 */ /* 0x000fe400078e020a */
[----:B------:R-:W-:Y:S01]  /*11270*/  IMAD.WIDE.U32 R40, R166, R52, R8 ;  /* 0x00000034a6287225 */ /* 0x000fe200078e0008 */
[----:B------:R-:W-:Y:S02]  /*11280*/  IADD3.X RZ, P2, PT, R9, R57, RZ, P2, !PT ;  /* 0x0000003909ff7210 */ /* 0x000fe4000175e4ff */
[----:B------:R-:W-:Y:S01]  /*11290*/  IADD3.X R45, P5, PT, R17, R46, RZ, P5, !PT ;  /* 0x0000002e112d7210 */ /* 0x000fe20002fbe4ff */
[----:B------:R-:W-:Y:S01]  /*112a0*/  IMAD.MOV.U32 R10, RZ, RZ, R15 ;  /* 0x000000ffff0a7224 */ /* 0x000fe200078e000f */
[----:B------:R-:W-:Y:S01]  /*112b0*/  IADD3.X R17, P3, PT, R38, R55, RZ, P3, !PT ;  /* 0x0000003726117210 */ /* 0x000fe20001f7e4ff */
[----:B------:R-:W-:Y:S01]  /*112c0*/  IMAD.WIDE.U32.X R6, R13, 0x1eabfffe, R34, P4 ;  /* 0x1eabfffe0d067825 */ /* 0x000fe200020e0422 */
[----:B------:R-:W-:-:S03]  /*112d0*/  IADD3 R34, P4, PT, R47, R40, RZ ;  /* 0x000000282f227210 */ /* 0x000fc60007f9e0ff */
[----:B------:R-:W-:Y:S01]  /*112e0*/  IMAD.IADD R14, R41, 0x1, R14 ;  /* 0x00000001290e7824 */ /* 0x000fe200078e020e */
[----:B------:R-:W-:Y:S01]  /*112f0*/  IADD3.X R81, P1, PT, RZ, R6, RZ, P1, !PT ;  /* 0x00000006ff517210 */ /* 0x000fe20000f3e4ff */
[----:B------:R-:W-:-:S03]  /*11300*/  IMAD.WIDE.U32.X R10, R167, R213, R10, P6 ;  /* 0x000000d5a70a7225 */ /* 0x000fc600030e040a */
[----:B------:R-:W-:Y:S01]  /*11310*/  IADD3.X R35, P4, PT, R14, R49, RZ, P4, !PT ;  /* 0x000000310e237210 */ /* 0x000fe2000279e4ff */
[----:B------:R-:W-:Y:S01]  /*11320*/  IMAD.WIDE.U32 R8, R169, R52, RZ ;  /* 0x00000034a9087225 */ /* 0x000fe200078e00ff */
[----:B------:R-:W-:Y:S02]  /*11330*/  IADD3.X R65, P2, PT, RZ, R10, RZ, P2, !PT ;  /* 0x0000000aff417210 */ /* 0x000fe4000175e4ff */
[----:B------:R-:W-:Y:S01]  /*11340*/  IADD3.X R81, P5, PT, RZ, R81, RZ, P5, !PT ;  /* 0x00000051ff517210 */ /* 0x000fe20002fbe4ff */
[----:B------:R-:W-:Y:S01]  /*11350*/  IMAD.WIDE.U32 R62, R13, -0x94f09dc, RZ ;  /* 0xf6b0f6240d3e7825 */ /* 0x000fe200078e00ff */
[----:B------:R-:W-:Y:S02]  /*11360*/  IADD3.X R65, P4, PT, RZ, R65, RZ, P4, !PT ;  /* 0x00000041ff417210 */ /* 0x000fe4000279e4ff */
[----:B------:R-:W-:Y:S01]  /*11370*/  IADD3.X R80, PT, PT, RZ, RZ, R7, P5, P1 ;  /* 0x000000ffff507210 */ /* 0x000fe20002fe2407 */
[----:B------:R-:W-:Y:S01]  /*11380*/  IMAD.WIDE.U32 R6, P1, R168, R213, R8 ;  /* 0x000000d5a8067225 */ /* 0x000fe20007820008 */
[----:B------:R-:W-:-:S02]  /*11390*/  IADD3.X R85, PT, PT, RZ, RZ, R11, P4, P2 ;  /* 0x000000ffff557210 */ /* 0x000fc400027e440b */
[----:B------:R-:W-:Y:S01]  /*113a0*/  IADD3 R8, P5, PT, R18, R39, RZ ;  /* 0x0000002712087210 */ /* 0x000fe20007fbe0ff */
[----:B------:R-:W-:-:S03]  /*113b0*/  IMAD.WIDE.U32 R46, R13, -0xc7aed41, RZ ;  /* 0xf38512bf0d2e7825 */ /* 0x000fc600078e00ff */
[----:B------:R-:W-:Y:S01]  /*113c0*/  IADD3.X R9, P2, PT, R16, R17, RZ, P5, !PT ;  /* 0x0000001110097210 */ /* 0x000fe20002f5e4ff */
[----:B------:R-:W-:-:S04]  /*113d0*/  IMAD.WIDE.U32 R10, R12, -0x94f09dc, RZ ;  /* 0xf6b0f6240c0a7825 */ /* 0x000fc800078e00ff */
[----:B------:R-:W-:-:S04]  /*113e0*/  IMAD.WIDE.U32 R62, P4, R12, 0x6730d2a0, R62 ;  /* 0x6730d2a00c3e7825 */ /* 0x000fc8000788003e */
[----:B------:R-:W-:Y:S01]  /*113f0*/  IMAD.X R49, RZ, RZ, RZ, P4 ;  /* 0x000000ffff317224 */ /* 0x000fe200020e06ff */
[----:B------:R-:W-:Y:S01]  /*11400*/  IADD3 R127, P5, PT, R62, R11, RZ ;  /* 0x0000000b3e7f7210 */ /* 0x000fe20007fbe0ff */
[----:B------:R-:W-:-:S04]  /*11410*/  IMAD.WIDE.U32 R14, R168, R52, RZ ;  /* 0x00000034a80e7225 */ /* 0x000fc800078e00ff */
[----:B------:R-:W-:Y:S01]  /*11420*/  IMAD.WIDE.U32 R56, R12, -0xc7aed41, RZ ;  /* 0xf38512bf0c387825 */ /* 0x000fe200078e00ff */
[----:B------:R-:W-:-:S03]  /*11430*/  IADD3 R15, P6, PT, R6, R15, RZ ;  /* 0x0000000f060f7210 */ /* 0x000fc60007fde0ff */
[----:B------:R-:W-:-:S04]  /*11440*/  IMAD.WIDE.U32 R40, R13, 0x434bacd7, RZ ;  /* 0x434bacd70d287825 */ /* 0x000fc800078e00ff */
[----:B------:R-:W-:-:S04]  /*11450*/  IMAD.WIDE.U32 R46, P4, R12, 0x64774b84, R46 ;  /* 0x64774b840c2e7825 */ /* 0x000fc8000788002e */
[----:B------:R-:W-:Y:S02]  /*11460*/  IMAD.MOV.U32 R48, RZ, RZ, R63 ;  /* 0x000000ffff307224 */ /* 0x000fe400078e003f */
[----:B------:R-:W-:Y:S01]  /*11470*/  IMAD.X R19, RZ, RZ, RZ, P4 ;  /* 0x000000ffff137224 */ /* 0x000fe200020e06ff */
[----:B------:R-:W-:Y:S01]  /*11480*/  IADD3 R129, P4, PT, R46, R57, RZ ;  /* 0x000000392e817210 */ /* 0x000fe20007f9e0ff */
[----:B------:R-:W-:-:S04]  /*11490*/  IMAD.WIDE.U32.X R48, R13, 0x6730d2a0, R48, P5 ;  /* 0x6730d2a00d307825 */ /* 0x000fc800028e0430 */
[----:B------:R-:W-:Y:S01]  /*114a0*/  IMAD.X R59, RZ, RZ, RZ, P1 ;  /* 0x000000ffff3b7224 */ /* 0x000fe200008e06ff */
[----:B------:R-:W-:Y:S01]  /*114b0*/  IADD3 RZ, P1, PT, R8, R14, RZ ;  /* 0x0000000e08ff7210 */ /* 0x000fe20007f3e0ff */
[----:B------:R-:W-:Y:S02]  /*114c0*/  IMAD.MOV.U32 R58, RZ, RZ, R7 ;  /* 0x000000ffff3a7224 */ /* 0x000fe400078e0007 */
[----:B------:R-:W-:Y:S01]  /*114d0*/  IMAD.WIDE.U32 R38, R12, 0x434bacd7, RZ ;  /* 0x434bacd70c267825 */ /* 0x000fe200078e00ff */
[----:B------:R-:W-:-:S03]  /*114e0*/  IADD3.X RZ, P1, PT, R9, R15, RZ, P1, !PT ;  /* 0x0000000f09ff7210 */ /* 0x000fc60000f3e4ff */
[----:B------:R-:W-:-:S04]  /*114f0*/  IMAD.WIDE.U32 R40, P5, R12, 0x4b1ba7b6, R40 ;  /* 0x4b1ba7b60c287825 */ /* 0x000fc800078a0028 */
[----:B------:R-:W-:Y:S02]  /*11500*/  IMAD.MOV.U32 R18, RZ, RZ, R47 ;  /* 0x000000ffff127224 */ /* 0x000fe400078e002f */
[----:B------:R-:W-:Y:S01]  /*11510*/  IMAD.WIDE.U32.X R58, R169, R213, R58, P6 ;  /* 0x000000d5a93a7225 */ /* 0x000fe200030e043a */
[----:B------:R-:W-:-:S03]  /*11520*/  IADD3 RZ, P6, PT, R36, R10, RZ ;  /* 0x0000000a24ff7210 */ /* 0x000fc60007fde0ff */
[----:B------:R-:W-:Y:S01]  /*11530*/  IMAD.WIDE.U32 R16, R13, 0x397fe69a, RZ ;  /* 0x397fe69a0d107825 */ /* 0x000fe200078e00ff */
[----:B------:R-:W-:-:S03]  /*11540*/  IADD3.X RZ, P6, PT, R37, R127, RZ, P6, !PT ;  /* 0x0000007f25ff7210 */ /* 0x000fc600037de4ff */
[----:B------:R-:W-:Y:S01]  /*11550*/  IMAD.WIDE.U32.X R18, R13, 0x64774b84, R18, P4 ;  /* 0x64774b840d127825 */ /* 0x000fe200020e0412 */
[----:B------:R-:W-:-:S03]  /*11560*/  IADD3 R55, P4, PT, R40, R39, RZ ;  /* 0x0000002728377210 */ /* 0x000fc60007f9e0ff */
[----:B------:R-:W-:-:S04]  /*11570*/  IMAD.WIDE.U32 R8, R168, R52, R8 ;  /* 0x00000034a8087225 */ /* 0x000fc800078e0008 */
[----:B------:R-:W-:Y:S02]  /*11580*/  IMAD.X R11, RZ, RZ, RZ, P5 ;  /* 0x000000ffff0b7224 */ /* 0x000fe400028e06ff */
[----:B------:R-:W-:Y:S02]  /*11590*/  IMAD.MOV.U32 R10, RZ, RZ, R41 ;  /* 0x000000ffff0a7224 */ /* 0x000fe400078e0029 */
[----:B------:R-:W-:Y:S02]  /*115a0*/  IMAD.IADD R6, R9, 0x1, R6 ;  /* 0x0000000109067824 */ /* 0x000fe400078e0206 */
[----:B------:R-:W-:-:S04]  /*115b0*/  IMAD.WIDE.U32 R16, P5, R12, 0x1a0111ea, R16 ;  /* 0x1a0111ea0c107825 */ /* 0x000fc800078a0010 */
[----:B------:R-:W-:-:S04]  /*115c0*/  IMAD.WIDE.U32 R14, R12, 0x397fe69a, RZ ;  /* 0x397fe69a0c0e7825 */ /* 0x000fc800078e00ff */
[----:B------:R-:W-:Y:S01]  /*115d0*/  IMAD.WIDE.U32.X R10, R13, 0x4b1ba7b6, R10, P4 ;  /* 0x4b1ba7b60d0a7825 */ /* 0x000fe200020e040a */
[----:B------:R-:W-:-:S03]  /*115e0*/  IADD3 R8, P4, PT, R65, R8, RZ ;  /* 0x0000000841087210 */ /* 0x000fc60007f9e0ff */
[----:B------:R-:W-:Y:S01]  /*115f0*/  IMAD.X R7, RZ, RZ, RZ, P5 ;  /* 0x000000ffff077224 */ /* 0x000fe200028e06ff */
[----:B------:R-:W-:Y:S01]  /*11600*/  IADD3 R39, P5, PT, R16, R15, RZ ;  /* 0x0000000f10277210 */ /* 0x000fe20007fbe0ff */
[----:B------:R-:W-:Y:S01]  /*11610*/  IMAD.WIDE.U32 R64, R12, -0x94f09dc, R36 ;  /* 0xf6b0f6240c407825 */ /* 0x000fe200078e0024 */
[----:B------:R-:W-:Y:S02]  /*11620*/  IADD3.X R9, P4, PT, R6, R85, RZ, P4, !PT ;  /* 0x0000005506097210 */ /* 0x000fe4000279e4ff */
[----:B------:R-:W-:Y:S01]  /*11630*/  IADD3.X R15, P1, PT, RZ, R58, RZ, P1, !PT ;  /* 0x0000003aff0f7210 */ /* 0x000fe20000f3e4ff */
[----:B------:R-:W-:Y:S02]  /*11640*/  IMAD.MOV.U32 R6, RZ, RZ, R17 ;  /* 0x000000ffff067224 */ /* 0x000fe400078e0011 */
[----:B------:R-:W-:Y:S01]  /*11650*/  IMAD.IADD R63, R65, 0x1, R62 ;  /* 0x00000001413f7824 */ /* 0x000fe200078e023e */
[----:B------:R-:W-:Y:S01]  /*11660*/  IADD3.X R15, P4, PT, RZ, R15, RZ, P4, !PT ;  /* 0x0000000fff0f7210 */ /* 0x000fe2000279e4ff */
[----:B------:R-:W-:Y:S01]  /*11670*/  IMAD.WIDE.U32.X R6, R13, 0x1a0111ea, R6, P5 ;  /* 0x1a0111ea0d067825 */ /* 0x000fe200028e0406 */
[----:B------:R-:W-:-:S02]  /*11680*/  IADD3 R62, P5, PT, R81, R64, RZ ;  /* 0x00000040513e7210 */ /* 0x000fc40007fbe0ff */
[----:B------:R-:W-:Y:S01]  /*11690*/  IADD3.X R58, PT, PT, RZ, RZ, R59, P4, P1 ;  /* 0x000000ffff3a7210 */ /* 0x000fe200027e243b */
[-C--:B------:R-:W-:Y:S01]  /*116a0*/  IMAD.WIDE.U32 R64, R87, R51.reuse, RZ ;  /* 0x0000003357407225 */ /* 0x080fe200078e00ff */
[----:B------:R-:W-:Y:S02]  /*116b0*/  IADD3.X R63, P5, PT, R63, R80, RZ, P5, !PT ;  /* 0x000000503f3f7210 */ /* 0x000fe40002fbe4ff */
[----:B------:R-:W-:Y:S01]  /*116c0*/  IADD3.X R13, P4, PT, RZ, R48, RZ, P6, !PT ;  /* 0x00000030ff0d7210 */ /* 0x000fe2000379e4ff */
[----:B------:R-:W-:Y:S01]  /*116d0*/  IMAD.WIDE.U32 R36, R86, R51, RZ ;  /* 0x0000003356247225 */ /* 0x000fe200078e00ff */
[----:B------:R-:W-:Y:S02]  /*116e0*/  IADD3 RZ, P1, PT, R42, R56, RZ ;  /* 0x000000382aff7210 */ /* 0x000fe40007f3e0ff */
[----:B------:R-:W-:Y:S01]  /*116f0*/  IADD3.X R13, P5, PT, RZ, R13, RZ, P5, !PT ;  /* 0x0000000dff0d7210 */ /* 0x000fe20002fbe4ff */
[----:B------:R-:W-:Y:S01]  /*11700*/  IMAD.WIDE.U32 R56, P6, R86, R220, R64 ;  /* 0x000000dc56387225 */ /* 0x000fe200078c0040 */
[----:B------:R-:W-:-:S02]  /*11710*/  IADD3.X RZ, P1, PT, R43, R129, RZ, P1, !PT ;  /* 0x000000812bff7210 */ /* 0x000fc40000f3e4ff */
[----:B------:R-:W-:Y:S01]  /*11720*/  IADD3.X R49, PT, PT, RZ, RZ, R49, P5, P4 ;  /* 0x000000ffff317210 */ /* 0x000fe20002fe8431 */
[----:B------:R-:W-:Y:S01]  /*11730*/  IMAD.WIDE.U32 R64, R12, -0xc7aed41, R42 ;  /* 0xf38512bf0c407825 */ /* 0x000fe200078e002a */
[----:B------:R-:W-:Y:S02]  /*11740*/  IADD3 R17, P5, PT, R56, R37, RZ ;  /* 0x0000002538117210 */ /* 0x000fe40007fbe0ff */
[----:B------:R-:W-:Y:S01]  /*11750*/  IADD3 RZ, P4, PT, R44, R36, RZ ;  /* 0x000000242cff7210 */ /* 0x000fe20007f9e0ff */
[----:B------:R-:W-:Y:S02]  /*11760*/  IMAD.IADD R46, R65, 0x1, R46 ;  /* 0x00000001412e7824 */ /* 0x000fe400078e022e */
[----:B------:R-:W-:Y:S01]  /*11770*/  IMAD.X R47, RZ, RZ, RZ, P6 ;  /* 0x000000ffff2f7224 */ /* 0x000fe200030e06ff */
[----:B------:R-:W-:Y:S01]  /*11780*/  IADD3 R42, P6, PT, R13, R64, RZ ;  /* 0x000000400d2a7210 */ /* 0x000fe20007fde0ff */
[----:B------:R-:W-:Y:S01]  /*11790*/  IMAD.WIDE.U32 R36, R86, R51, R44 ;  /* 0x0000003356247225 */ /* 0x000fe200078e002c */
[----:B------:R-:W-:-:S02]  /*117a0*/  IADD3.X RZ, P4, PT, R45, R17, RZ, P4, !PT ;  /* 0x000000112dff7210 */ /* 0x000fc4000279e4ff */
[----:B------:R-:W-:Y:S01]  /*117b0*/  IADD3.X R43, P6, PT, R46, R49, RZ, P6, !PT ;  /* 0x000000312e2b7210 */ /* 0x000fe200037de4ff */
[----:B------:R-:W-:Y:S01]  /*117c0*/  IMAD.MOV.U32 R46, RZ, RZ, R57 ;  /* 0x000000ffff2e7224 */ /* 0x000fe200078e0039 */
[----:B------:R-:W-:Y:S01]  /*117d0*/  IADD3.X R49, P1, PT, RZ, R18, RZ, P1, !PT ;  /* 0x00000012ff317210 */ /* 0x000fe20000f3e4ff */
[----:B------:R-:W-:Y:S02]  /*117e0*/  IMAD.IADD R37, R37, 0x1, R56 ;  /* 0x0000000125257824 */ /* 0x000fe400078e0238 */
[----:B------:R-:W-:Y:S01]  /*117f0*/  IMAD.WIDE.U32.X R44, R87, R220, R46, P5 ;  /* 0x000000dc572c7225 */ /* 0x000fe200028e042e */
[----:B------:R-:W-:Y:S02]  /*11800*/  IADD3.X R49, P6, PT, RZ, R49, RZ, P6, !PT ;  /* 0x00000031ff317210 */ /* 0x000fe400037de4ff */
[----:B------:R-:W-:Y:S01]  /*11810*/  IADD3 RZ, P5, PT, RZ, R36, RZ ;  /* 0x00000024ffff7210 */ /* 0x000fe20007fbe0ff */
[----:B------:R-:W-:Y:S01]  /*11820*/  IMAD.WIDE.U32 R46, R181, R51, RZ ;  /* 0x00000033b52e7225 */ /* 0x000fe200078e00ff */
[----:B------:R-:W-:-:S02]  /*11830*/  IADD3.X R48, PT, PT, RZ, RZ, R19, P6, P1 ;  /* 0x000000ffff307210 */ /* 0x000fc400037e2413 */
[----:B------:R-:W-:Y:S02]  /*11840*/  IADD3 RZ, P1, PT, R34, R38, RZ ;  /* 0x0000002622ff7210 */ /* 0x000fe40007f3e0ff */
[----:B------:R-:W-:Y:S01]  /*11850*/  IADD3.X R13, P4, PT, RZ, R44, RZ, P4, !PT ;  /* 0x0000002cff0d7210 */ /* 0x000fe2000279e4ff */
[C---:B------:R-:W-:Y:S01]  /*11860*/  IMAD.WIDE.U32 R18, P6, R180.reuse, R220, R46 ;  /* 0x000000dcb4127225 */ /* 0x040fe200078c002e */
[----:B------:R-:W-:Y:S02]  /*11870*/  IADD3.X RZ, P5, PT, RZ, R37, RZ, P5, !PT ;  /* 0x00000025ffff7210 */ /* 0x000fe40002fbe4ff */
[----:B------:R-:W-:Y:S01]  /*11880*/  IADD3.X RZ, P1, PT, R35, R55, RZ, P1, !PT ;  /* 0x0000003723ff7210 */ /* 0x000fe20000f3e4ff */
[----:B------:R-:W-:Y:S01]  /*11890*/  IMAD.WIDE.U32 R46, R180, R51, RZ ;  /* 0x00000033b42e7225 */ /* 0x000fe200078e00ff */
[----:B------:R-:W-:-:S03]  /*118a0*/  IADD3.X R13, P5, PT, RZ, R13, RZ, P5, !PT ;  /* 0x0000000dff0d7210 */ /* 0x000fc60002fbe4ff */
[----:B------:R-:W-:Y:S01]  /*118b0*/  IMAD.WIDE.U32 R34, R12, 0x434bacd7, R34 ;  /* 0x434bacd70c227825 */ /* 0x000fe200078e0022 */
[----:B------:R-:W-:Y:S02]  /*118c0*/  IADD3.X R38, PT, PT, RZ, RZ, R45, P5, P4 ;  /* 0x000000ffff267210 */ /* 0x000fe40002fe842d */
[----:B------:R-:W-:Y:S01]  /*118d0*/  IADD3 RZ, P5, PT, R62, R46, RZ ;  /* 0x0000002e3eff7210 */ /* 0x000fe20007fbe0ff */
[----:B------:R-:W-:Y:S01]  /*118e0*/  IMAD.X R41, RZ, RZ, RZ, P6 ;  /* 0x000000ffff297224 */ /* 0x000fe200030e06ff */
[----:B------:R-:W-:Y:S01]  /*118f0*/  IADD3 R47, P6, PT, R18, R47, RZ ;  /* 0x0000002f122f7210 */ /* 0x000fe20007fde0ff */
[----:B------:R-:W-:Y:S01]  /*11900*/  IMAD.IADD R17, R35, 0x1, R40 ;  /* 0x0000000123117824 */ /* 0x000fe200078e0228 */
[----:B------:R-:W-:Y:S01]  /*11910*/  IADD3 R34, P4, PT, R49, R34, RZ ;  /* 0x0000002231227210 */ /* 0x000fe20007f9e0ff */
[----:B------:R-:W-:Y:S01]  /*11920*/  IMAD.WIDE.U32 R44, R180, R51, R62 ;  /* 0x00000033b42c7225 */ /* 0x000fe200078e003e */
[----:B------:R-:W-:Y:S02]  /*11930*/  IADD3.X RZ, P5, PT, R63, R47, RZ, P5, !PT ;  /* 0x0000002f3fff7210 */ /* 0x000fe40002fbe4ff */
[----:B------:R-:W-:Y:S01]  /*11940*/  IADD3.X R35, P4, PT, R17, R48, RZ, P4, !PT ;  /* 0x0000003011237210 */ /* 0x000fe2000279e4ff */
[----:B------:R-:W-:Y:S01]  /*11950*/  IMAD.MOV.U32 R40, RZ, RZ, R19 ;  /* 0x000000ffff287224 */ /* 0x000fe200078e0013 */
[----:B------:R-:W-:Y:S01]  /*11960*/  IADD3.X R49, P1, PT, RZ, R10, RZ, P1, !PT ;  /* 0x0000000aff317210 */ /* 0x000fe20000f3e4ff */
[----:B------:R-:W-:-:S02]  /*11970*/  IMAD.IADD R19, R45, 0x1, R18 ;  /* 0x000000012d137824 */ /* 0x000fc400078e0212 */
[----:B------:R-:W-:Y:S01]  /*11980*/  IMAD.WIDE.U32.X R40, R181, R220, R40, P6 ;  /* 0x000000dcb5287225 */ /* 0x000fe200030e0428 */
[----:B------:R-:W-:Y:S02]  /*11990*/  IADD3 R18, P6, PT, R13, R44, RZ ;  /* 0x0000002c0d127210 */ /* 0x000fe40007fde0ff */
[----:B------:R-:W-:Y:S01]  /*119a0*/  IADD3.X R49, P4, PT, RZ, R49, RZ, P4, !PT ;  /* 0x00000031ff317210 */ /* 0x000fe2000279e4ff */
[-C--:B------:R-:W-:Y:S01]  /*119b0*/  IMAD.WIDE.U32 R44, R61, R51.reuse, RZ ;  /* 0x000000333d2c7225 */ /* 0x080fe200078e00ff */
[----:B------:R-:W-:Y:S02]  /*119c0*/  IADD3.X R19, P6, PT, R19, R38, RZ, P6, !PT ;  /* 0x0000002613137210 */ /* 0x000fe400037de4ff */
[----:B------:R-:W-:Y:S01]  /*119d0*/  IADD3.X R17, P5, PT, RZ, R40, RZ, P5, !PT ;  /* 0x00000028ff117210 */ /* 0x000fe20002fbe4ff */
[----:B------:R-:W-:Y:S01]  /*119e0*/  IMAD.WIDE.U32 R46, R165, R51, RZ ;  /* 0x00000033a52e7225 */ /* 0x000fe200078e00ff */
[----:B------:R-:W-:Y:S02]  /*119f0*/  IADD3.X R48, PT, PT, RZ, RZ, R11, P4, P1 ;  /* 0x000000ffff307210 */ /* 0x000fe400027e240b */
[----:B------:R-:W-:Y:S01]  /*11a00*/  IADD3.X R17, P6, PT, RZ, R17, RZ, P6, !PT ;  /* 0x00000011ff117210 */ /* 0x000fe200037de4ff */
[----:B------:R-:W-:Y:S01]  /*11a10*/  IMAD.WIDE.U32 R10, R60, R51, RZ ;  /* 0x000000333c0a7225 */ /* 0x000fe200078e00ff */
[----:B------:R-:W-:-:S02]  /*11a20*/  IADD3 RZ, P1, PT, R8, R14, RZ ;  /* 0x0000000e08ff7210 */ /* 0x000fc40007f3e0ff */
[----:B------:R-:W-:Y:S02]  /*11a30*/  IADD3.X R13, P3, PT, RZ, RZ, RZ, P3, !PT ;  /* 0x000000ffff0d7210 */ /* 0x000fe40001f7e4ff */
[----:B------:R-:W-:Y:S01]  /*11a40*/  IADD3.X R14, PT, PT, RZ, RZ, R41, P6, P5 ;  /* 0x000000ffff0e7210 */ /* 0x000fe200037ea429 */
[----:B------:R-:W-:Y:S01]  /*11a50*/  IMAD.WIDE.U32 R44, P5, R60, R220, R44 ;  /* 0x000000dc3c2c7225 */ /* 0x000fe200078a002c */
[----:B------:R-:W-:Y:S02]  /*11a60*/  IADD3.X R40, P2, PT, RZ, RZ, RZ, P2, !PT ;  /* 0x000000ffff287210 */ /* 0x000fe4000175e4ff */
[----:B------:R-:W-:Y:S01]  /*11a70*/  IADD3.X RZ, P1, PT, R9, R39, RZ, P1, !PT ;  /* 0x0000002709ff7210 */ /* 0x000fe20000f3e4ff */
[----:B------:R-:W-:Y:S01]  /*11a80*/  IMAD.X R39, RZ, RZ, RZ, P3 ;  /* 0x000000ffff277224 */ /* 0x000fe200018e06ff */
[----:B------:R-:W-:Y:S01]  /*11a90*/  IADD3 R41, P6, PT, R44, R11, RZ ;  /* 0x0000000b2c297210 */ /* 0x000fe20007fde0ff */
[----:B------:R-:W-:Y:S01]  /*11aa0*/  IMAD.WIDE.U32 R8, R12, 0x397fe69a, R8 ;  /* 0x397fe69a0c087825 */ /* 0x000fe200078e0008 */
[----:B------:R-:W-:-:S02]  /*11ab0*/  IADD3 RZ, P3, PT, R42, R10, RZ ;  /* 0x0000000a2aff7210 */ /* 0x000fc40007f7e0ff */
[----:B------:R-:W-:Y:S01]  /*11ac0*/  IADD3 R40, P4, PT, R40, R13, RZ ;  /* 0x0000000d28287210 */ /* 0x000fe20007f9e0ff */
[----:B------:R-:W-:Y:S01]  /*11ad0*/  IMAD.WIDE.U32 R10, R60, R51, R42 ;  /* 0x000000333c0a7225 */ /* 0x000fe200078e002a */
[----:B------:R-:W-:Y:S02]  /*11ae0*/  IADD3.X RZ, P3, PT, R43, R41, RZ, P3, !PT ;  /* 0x000000292bff7210 */ /* 0x000fe40001f7e4ff */
[----:B------:R-:W-:Y:S01]  /*11af0*/  IADD3.X R39, PT, PT, R39, RZ, RZ, P4, P2 ;  /* 0x000000ff27277210 */ /* 0x000fe200027e44ff */
[----:B------:R-:W-:Y:S01]  /*11b00*/  IMAD.X R13, RZ, RZ, RZ, P5 ;  /* 0x000000ffff0d7224 */ /* 0x000fe200028e06ff */
[----:B------:R-:W-:Y:S01]  /*11b10*/  IADD3 R10, P4, PT, R17, R10, RZ ;  /* 0x0000000a110a7210 */ /* 0x000fe20007f9e0ff */
[----:B------:R-:W-:Y:S02]  /*11b20*/  IMAD R17, R37, -0x30003, RZ ;  /* 0xfffcfffd25117824 */ /* 0x000fe400078e02ff */
[----:B------:R-:W-:Y:S01]  /*11b30*/  IMAD.IADD R41, R9, 0x1, R16 ;  /* 0x0000000109297824 */ /* 0x000fe200078e0210 */
[----:B------:R-:W-:Y:S01]  /*11b40*/  IADD3 R16, P5, PT, R49, R8, RZ ;  /* 0x0000000831107210 */ /* 0x000fe20007fbe0ff */
[----:B------:R-:W-:-:S04]  /*11b50*/  IMAD.WIDE.U32 R8, R36, -0x30003, RZ ;  /* 0xfffcfffd24087825 */ /* 0x000fc800078e00ff */
[----:B------:R-:W-:Y:S02]  /*11b60*/  IMAD R17, R36, -0x760c0004, R17 ;  /* 0x89f3fffc24117824 */ /* 0x000fe400078e0211 */
[----:B------:R-:W-:Y:S02]  /*11b70*/  IMAD.MOV.U32 R12, RZ, RZ, R45 ;  /* 0x000000ffff0c7224 */ /* 0x000fe400078e002d */
[----:B------:R-:W-:Y:S02]  /*11b80*/  IMAD.IADD R11, R11, 0x1, R44 ;  /* 0x000000010b0b7824 */ /* 0x000fe400078e022c */
[----:B------:R-:W-:-:S03]  /*11b90*/  IMAD.WIDE.U32 R44, P2, R164, R220, R46 ;  /* 0x000000dca42c7225 */ /* 0x000fc6000784002e */
[----:B------:R-:W-:Y:S01]  /*11ba0*/  IADD3.X R11, P4, PT, R11, R14, RZ, P4, !PT ;  /* 0x0000000e0b0b7210 */ /* 0x000fe2000279e4ff */
[----:B------:R-:W-:-:S04]  /*11bb0*/  IMAD.WIDE.U32 R46, R164, R51, RZ ;  /* 0x00000033a42e7225 */ /* 0x000fc800078e00ff */
[----:B------:R-:W-:Y:S01]  /*11bc0*/  IMAD.IADD R38, R9, 0x1, R17 ;  /* 0x0000000109267824 */ /* 0x000fe200078e0211 */
[----:B------:R-:W-:Y:S01]  /*11bd0*/  IADD3.X R17, P5, PT, R41, R48, RZ, P5, !PT ;  /* 0x0000003029117210 */ /* 0x000fe20002fbe4ff */
[----:B------:R-:W-:Y:S01]  /*11be0*/  IMAD.WIDE.U32.X R12, R61, R220, R12, P6 ;  /* 0x000000dc3d0c7225 */ /* 0x000fe200030e040c */
[----:B------:R-:W-:Y:S02]  /*11bf0*/  IADD3.X R41, P1, PT, RZ, R6, RZ, P1, !PT ;  /* 0x00000006ff297210 */ /* 0x000fe40000f3e4ff */
[----:B------:R-:W-:Y:S01]  /*11c00*/  IADD3 R55, P6, PT, R44, R47, RZ ;  /* 0x0000002f2c377210 */ /* 0x000fe20007fde0ff */
[----:B------:R-:W-:Y:S01]  /*11c10*/  IMAD.X R43, RZ, RZ, RZ, P2 ;  /* 0x000000ffff2b7224 */ /* 0x000fe200010e06ff */
[----:B------:R-:W-:Y:S01]  /*11c20*/  IADD3 RZ, P2, PT, R34, R46, RZ ;  /* 0x0000002e22ff7210 */ /* 0x000fe20007f5e0ff */
[----:B------:R-:W-:Y:S01]  /*11c30*/  IMAD.WIDE.U32 R46, R164, R51, R34 ;  /* 0x00000033a42e7225 */ /* 0x000fe200078e0022 */
[----:B------:R-:W-:Y:S02]  /*11c40*/  IADD3.X R6, P3, PT, RZ, R12, RZ, P3, !PT ;  /* 0x0000000cff067210 */ /* 0x000fe40001f7e4ff */
[----:B------:R-:W-:Y:S01]  /*11c50*/  IADD3.X R41, P5, PT, RZ, R41, RZ, P5, !PT ;  /* 0x00000029ff297210 */ /* 0x000fe20002fbe4ff */
[----:B------:R-:W-:Y:S01]  /*11c60*/  IMAD.WIDE.U32 R48, R38, -0x5555, RZ ;  /* 0xffffaaab26307825 */ /* 0x000fe200078e00ff */
[----:B------:R-:W-:-:S02]  /*11c70*/  IADD3.X RZ, P2, PT, R35, R55, RZ, P2, !PT ;  /* 0x0000003723ff7210 */ /* 0x000fc4000175e4ff */
[----:B------:R-:W-:Y:S01]  /*11c80*/  IADD3.X R9, PT, PT, RZ, RZ, R7, P5, P1 ;  /* 0x000000ffff097210 */ /* 0x000fe20002fe2407 */
[----:B------:R-:W-:Y:S01]  /*11c90*/  IMAD.IADD R14, R47, 0x1, R44 ;  /* 0x000000012f0e7824 */ /* 0x000fe200078e022c */
[----:B------:R-:W-:Y:S01]  /*11ca0*/  IADD3.X R47, P4, PT, RZ, R6, RZ, P4, !PT ;  /* 0x00000006ff2f7210 */ /* 0x000fe2000279e4ff */
[----:B------:R-:W-:Y:S02]  /*11cb0*/  IMAD.MOV.U32 R42, RZ, RZ, R45 ;  /* 0x000000ffff2a7224 */ /* 0x000fe400078e002d */
[C---:B------:R-:W-:Y:S01]  /*11cc0*/  IMAD.WIDE.U32 R44, R8.reuse, -0x5555, RZ ;  /* 0xffffaaab082c7825 */ /* 0x040fe200078e00ff */
[----:B------:R-:W-:Y:S02]  /*11cd0*/  IADD3 R12, P1, PT, R47, R46, RZ ;  /* 0x0000002e2f0c7210 */ /* 0x000fe40007f3e0ff */
[----:B------:R-:W-:Y:S01]  /*11ce0*/  IADD3.X R13, PT, PT, RZ, RZ, R13, P4, P3 ;  /* 0x000000ffff0d7210 */ /* 0x000fe200027e640d */
[----:B------:R-:W-:Y:S01]  /*11cf0*/  IMAD.WIDE.U32 R6, P5, R8, -0x46010001, R48 ;  /* 0xb9feffff08067825 */ /* 0x000fe200078a0030 */
[----:B------:R-:W-:-:S02]  /*11d00*/  IADD3 RZ, P3, PT, R36, R44, RZ ;  /* 0x0000002c24ff7210 */ /* 0x000fc40007f7e0ff */
[----:B------:R-:W-:Y:S01]  /*11d10*/  IADD3.X R13, P1, PT, R14, R13, RZ, P1, !PT ;  /* 0x0000000d0e0d7210 */ /* 0x000fe20000f3e4ff */
[----:B------:R-:W-:Y:S01]  /*11d20*/  IMAD.WIDE.U32 R46, R167, R51, RZ ;  /* 0x00000033a72e7225 */ /* 0x000fe200078e00ff */
[----:B------:R-:W-:-:S03]  /*11d30*/  IADD3 R65, P4, PT, R6, R45, RZ ;  /* 0x0000002d06417210 */ /* 0x000fc60007f9e0ff */
[----:B------:R-:W-:Y:S01]  /*11d40*/  IMAD.WIDE.U32.X R44, R165, R220, R42, P6 ;  /* 0x000000dca52c7225 */ /* 0x000fe200030e042a */
[----:B------:R-:W-:-:S03]  /*11d50*/  IADD3.X RZ, P3, PT, R37, R65, RZ, P3, !PT ;  /* 0x0000004125ff7210 */ /* 0x000fc60001f7e4ff */
[----:B------:R-:W-:Y:S01]  /*11d60*/  IMAD.WIDE.U32 R42, P6, R166, R220, R46 ;  /* 0x000000dca62a7225 */ /* 0x000fe200078c002e */
[----:B------:R-:W-:-:S03]  /*11d70*/  IADD3.X R55, P2, PT, RZ, R44, RZ, P2, !PT ;  /* 0x0000002cff377210 */ /* 0x000fc6000175e4ff */
[----:B------:R-:W-:Y:S01]  /*11d80*/  IMAD.X R35, RZ, RZ, RZ, P6 ;  /* 0x000000ffff237224 */ /* 0x000fe200030e06ff */
[----:B------:R-:W-:Y:S01]  /*11d90*/  IADD3.X R55, P6, PT, RZ, R55, RZ, P1, !PT ;  /* 0x00000037ff377210 */ /* 0x000fe20000fde4ff */
[----:B------:R-:W-:-:S03]  /*11da0*/  IMAD.WIDE.U32 R56, R38, -0x4eac0001, RZ ;  /* 0xb153ffff26387825 */ /* 0x000fc600078e00ff */
[----:B------:R-:W-:Y:S01]  /*11db0*/  IADD3.X R59, PT, PT, RZ, RZ, R45, P6, P2 ;  /* 0x000000ffff3b7210 */ /* 0x000fe200037e442d */
[----:B------:R-:W-:-:S04]  /*11dc0*/  IMAD.WIDE.U32 R48, R8, -0x5555, R36 ;  /* 0xffffaaab08307825 */ /* 0x000fc800078e0024 */
[----:B------:R-:W-:Y:S01]  /*11dd0*/  IMAD.WIDE.U32 R46, R166, R51, RZ ;  /* 0x00000033a62e7225 */ /* 0x000fe200078e00ff */
[----:B------:R-:W-:-:S03]  /*11de0*/  IADD3 RZ, P1, PT, RZ, R48, RZ ;  /* 0x00000030ffff7210 */ /* 0x000fc60007f3e0ff */
[----:B------:R-:W-:Y:S01]  /*11df0*/  IMAD.IADD R6, R49, 0x1, R6 ;  /* 0x0000000131067824 */ /* 0x000fe200078e0206 */
[----:B------:R-:W-:Y:S01]  /*11e00*/  IADD3 R63, P2, PT, R42, R47, RZ ;  /* 0x0000002f2a3f7210 */ /* 0x000fe20007f5e0ff */
[----:B------:R-:W-:-:S03]  /*11e10*/  IMAD.WIDE.U32 R44, P6, R8, 0x1eabfffe, R56 ;  /* 0x1eabfffe082c7825 */ /* 0x000fc600078c0038 */
[----:B------:R-:W-:Y:S01]  /*11e20*/  IADD3.X RZ, P1, PT, RZ, R6, RZ, P1, !PT ;  /* 0x00000006ffff7210 */ /* 0x000fe20000f3e4ff */
[----:B------:R-:W-:Y:S02]  /*11e30*/  IMAD.X R57, RZ, RZ, RZ, P5 ;  /* 0x000000ffff397224 */ /* 0x000fe400028e06ff */
[----:B------:R-:W-:Y:S02]  /*11e40*/  IMAD.MOV.U32 R56, RZ, RZ, R7 ;  /* 0x000000ffff387224 */ /* 0x000fe400078e0007 */
[----:B------:R-:W-:-:S04]  /*11e50*/  IMAD.WIDE.U32 R48, R8, -0x4eac0001, RZ ;  /* 0xb153ffff08307825 */ /* 0x000fc800078e00ff */
[----:B------:R-:W-:Y:S01]  /*11e60*/  IMAD.MOV.U32 R34, RZ, RZ, R43 ;  /* 0x000000ffff227224 */ /* 0x000fe200078e002b */
[----:B------:R-:W-:Y:S01]  /*11e70*/  IADD3 R49, P5, PT, R44, R49, RZ ;  /* 0x000000312c317210 */ /* 0x000fe20007fbe0ff */
[----:B------:R-:W-:Y:S01]  /*11e80*/  IMAD.WIDE.U32.X R6, R38, -0x46010001, R56, P4 ;  /* 0xb9feffff26067825 */ /* 0x000fe200020e0438 */
[----:B------:R-:W-:-:S03]  /*11e90*/  IADD3 RZ, P4, PT, R16, R46, RZ ;  /* 0x0000002e10ff7210 */ /* 0x000fc60007f9e0ff */
[----:B------:R-:W-:Y:S01]  /*11ea0*/  IMAD.WIDE.U32.X R34, R167, R220, R34, P2 ;  /* 0x000000dca7227225 */ /* 0x000fe200010e0422 */
[----:B------:R-:W-:Y:S02]  /*11eb0*/  IADD3 RZ, P2, PT, R18, R48, RZ ;  /* 0x0000003012ff7210 */ /* 0x000fe40007f5e0ff */
[----:B------:R-:W-:Y:S01]  /*11ec0*/  IADD3.X R43, P3, PT, RZ, R6, RZ, P3, !PT ;  /* 0x00000006ff2b7210 */ /* 0x000fe20001f7e4ff */
[----:B------:R-:W-:Y:S01]  /*11ed0*/  IMAD.WIDE.U32 R46, R166, R51, R16 ;  /* 0x00000033a62e7225 */ /* 0x000fe200078e0010 */
[----:B------:R-:W-:Y:S02]  /*11ee0*/  IADD3.X RZ, P2, PT, R19, R49, RZ, P2, !PT ;  /* 0x0000003113ff7210 */ /* 0x000fe4000175e4ff */
[----:B------:R-:W-:Y:S01]  /*11ef0*/  IADD3.X R43, P1, PT, RZ, R43, RZ, P1, !PT ;  /* 0x0000002bff2b7210 */ /* 0x000fe20000f3e4ff */
[----:B------:R-:W-:Y:S01]  /*11f00*/  IMAD.WIDE.U32 R36, R8, -0x4eac0001, R18 ;  /* 0xb153ffff08247825 */ /* 0x000fe200078e0012 */
[----:B------:R-:W-:-:S03]  /*11f10*/  IADD3.X RZ, P4, PT, R17, R63, RZ, P4, !PT ;  /* 0x0000003f11ff7210 */ /* 0x000fc6000279e4ff */
[----:B------:R-:W-:Y:S01]  /*11f20*/  IMAD.X R19, RZ, RZ, RZ, P6 ;  /* 0x000000ffff137224 */ /* 0x000fe200030e06ff */
[----:B------:R-:W-:Y:S01]  /*11f30*/  IADD3 R6, P6, PT, R55, R46, RZ ;  /* 0x0000002e37067210 */ /* 0x000fe20007fde0ff */
[----:B------:R-:W-:Y:S02]  /*11f40*/  IMAD.IADD R14, R47, 0x1, R42 ;  /* 0x000000012f0e7824 */ /* 0x000fe400078e022a */
[----:B------:R-:W-:Y:S01]  /*11f50*/  IMAD.MOV.U32 R18, RZ, RZ, R45 ;  /* 0x000000ffff127224 */ /* 0x000fe200078e002d */
[----:B------:R-:W-:Y:S01]  /*11f60*/  IADD3.X R45, PT, PT, RZ, RZ, R7, P1, P3 ;  /* 0x000000ffff2d7210 */ /* 0x000fe20000fe6407 */
[----:B------:R-:W-:Y:S01]  /*11f70*/  IMAD.WIDE.U32 R16, R38, -0x94f09dc, RZ ;  /* 0xf6b0f62426107825 */ /* 0x000fe200078e00ff */
[----:B------:R-:W-:Y:S02]  /*11f80*/  IADD3.X R7, P6, PT, R14, R59, RZ, P6, !PT ;  /* 0x0000003b0e077210 */ /* 0x000fe400037de4ff */
[----:B------:R-:W-:Y:S01]  /*11f90*/  IADD3.X R47, P1, PT, RZ, R34, RZ, P4, !PT ;  /* 0x00000022ff2f7210 */ /* 0x000fe2000273e4ff */
[----:B------:R-:W-:Y:S01]  /*11fa0*/  IMAD.IADD R42, R37, 0x1, R44 ;  /* 0x00000001252a7824 */ /* 0x000fe200078e022c */
[----:B------:R-:W-:Y:S01]  /*11fb0*/  IADD3 R14, P3, PT, R43, R36, RZ ;  /* 0x000000242b0e7210 */ /* 0x000fe20007f7e0ff */
[----:B------:R-:W-:Y:S01]  /*11fc0*/  IMAD.WIDE.U32.X R18, R38, 0x1eabfffe, R18, P5 ;  /* 0x1eabfffe26127825 */ /* 0x000fe200028e0412 */
[----:B------:R-:W-:-:S02]  /*11fd0*/  IADD3.X R47, P5, PT, RZ, R47, RZ, P6, !PT ;  /* 0x0000002fff2f7210 */ /* 0x000fc400037be4ff */
[----:B------:R-:W-:Y:S01]  /*11fe0*/  IADD3 R40, P4, PT, R15, R40, RZ ;  /* 0x000000280f287210 */ /* 0x000fe20007f9e0ff */
[----:B------:R-:W-:Y:S01]  /*11ff0*/  IMAD.WIDE.U32 R36, R8, -0x94f09dc, RZ ;  /* 0xf6b0f62408247825 */ /* 0x000fe200078e00ff */
[----:B------:R-:W-:Y:S02]  /*12000*/  IADD3.X R15, P3, PT, R42, R45, RZ, P3, !PT ;  /* 0x0000002d2a0f7210 */ /* 0x000fe40001f7e4ff */
[----:B------:R-:W-:Y:S01]  /*12010*/  IADD3.X R43, P2, PT, RZ, R18, RZ, P2, !PT ;  /* 0x00000012ff2b7210 */ /* 0x000fe2000175e4ff */
[----:B------:R-:W-:Y:S01]  /*12020*/  IMAD.WIDE.U32 R16, P6, R8, 0x6730d2a0, R16 ;  /* 0x6730d2a008107825 */ /* 0x000fe200078c0010 */
[----:B------:R-:W-:Y:S02]  /*12030*/  IADD3.X R45, PT, PT, RZ, RZ, R35, P5, P1 ;  /* 0x000000ffff2d7210 */ /* 0x000fe40002fe2423 */
[----:B------:R-:W-:Y:S01]  /*12040*/  IADD3 RZ, P1, PT, R10, R36, RZ ;  /* 0x000000240aff7210 */ /* 0x000fe20007f3e0ff */
[----:B------:R-:W-:Y:S01]  /*12050*/  IMAD.MOV.U32 R34, RZ, RZ, R17 ;  /* 0x000000ffff227224 */ /* 0x000fe200078e0011 */
[----:B------:R-:W-:Y:S01]  /*12060*/  IADD3 R35, P5, PT, R16, R37, RZ ;  /* 0x0000002510237210 */ /* 0x000fe20007fbe0ff */
[----:B------:R-:W-:Y:S01]  /*12070*/  IMAD.WIDE.U32 R36, R169, R51, RZ ;  /* 0x00000033a9247225 */ /* 0x000fe200078e00ff */
[----:B------:R-:W-:-:S02]  /*12080*/  IADD3.X R43, P3, PT, RZ, R43, RZ, P3, !PT ;  /* 0x0000002bff2b7210 */ /* 0x000fc40001f7e4ff */
[----:B------:R-:W-:Y:S01]  /*12090*/  IADD3.X R58, P4, PT, R58, R39, RZ, P4, !PT ;  /* 0x000000273a3a7210 */ /* 0x000fe2000279e4ff */
[----:B------:R-:W-:Y:S01]  /*120a0*/  IMAD.WIDE.U32 R56, R60, R198, RZ ;  /* 0x000000c63c387225 */ /* 0x000fe200078e00ff */
[----:B------:R-:W-:Y:S02]  /*120b0*/  IADD3.X R42, PT, PT, RZ, RZ, R19, P3, P2 ;  /* 0x000000ffff2a7210 */ /* 0x000fe40001fe4413 */
[----:B------:R-:W-:Y:S01]  /*120c0*/  IADD3 R18, P2, PT, R41, R40, RZ ;  /* 0x0000002829127210 */ /* 0x000fe20007f5e0ff */
[----:B------:R-:W-:Y:S01]  /*120d0*/  IMAD.WIDE.U32 R40, R8, -0x94f09dc, R10 ;  /* 0xf6b0f62408287825 */ /* 0x000fe200078e000a */
[----:B------:R-:W-:Y:S02]  /*120e0*/  IADD3.X RZ, P1, PT, R11, R35, RZ, P1, !PT ;  /* 0x000000230bff7210 */ /* 0x000fe40000f3e4ff */
[----:B------:R-:W-:Y:S01]  /*120f0*/  IADD3.X R19, P2, PT, R9, R58, RZ, P2, !PT ;  /* 0x0000003a09137210 */ /* 0x000fe2000175e4ff */
[----:B------:R-:W-:-:S04]  /*12100*/  IMAD.WIDE.U32 R36, P3, R168, R220, R36 ;  /* 0x000000dca8247225 */ /* 0x000fc80007860024 */
[----:B------:R-:W-:-:S04]  /*12110*/  IMAD.WIDE.U32 R10, R168, R51, RZ ;  /* 0x00000033a80a7225 */ /* 0x000fc800078e00ff */
[----:B------:R-:W-:Y:S01]  /*12120*/  IMAD.X R17, RZ, RZ, RZ, P3 ;  /* 0x000000ffff117224 */ /* 0x000fe200018e06ff */
[----:B------:R-:W-:Y:S01]  /*12130*/  IADD3 R39, P3, PT, R36, R11, RZ ;  /* 0x0000000b24277210 */ /* 0x000fe20007f7e0ff */
[----:B------:R-:W-:Y:S02]  /*12140*/  IMAD.IADD R9, R41, 0x1, R16 ;  /* 0x0000000129097824 */ /* 0x000fe400078e0210 */
[----:B------:R-:W-:Y:S01]  /*12150*/  IMAD.X R35, RZ, RZ, RZ, P6 ;  /* 0x000000ffff237224 */ /* 0x000fe200030e06ff */
[----:B------:R-:W-:Y:S01]  /*12160*/  IADD3 RZ, P6, PT, R18, R10, RZ ;  /* 0x0000000a12ff7210 */ /* 0x000fe20007fde0ff */
[----:B------:R-:W-:Y:S02]  /*12170*/  IMAD.MOV.U32 R16, RZ, RZ, R37 ;  /* 0x000000ffff107224 */ /* 0x000fe400078e0025 */
[----:B------:R-:W-:Y:S01]  /*12180*/  IMAD.WIDE.U32 R10, R168, R51, R18 ;  /* 0x00000033a80a7225 */ /* 0x000fe200078e0012 */
[----:B------:R-:W-:-:S03]  /*12190*/  IADD3.X RZ, P6, PT, R19, R39, RZ, P6, !PT ;  /* 0x0000002713ff7210 */ /* 0x000fc600037de4ff */
[----:B------:R-:W-:Y:S01]  /*121a0*/  IMAD.WIDE.U32.X R16, R169, R220, R16, P3 ;  /* 0x000000dca9107225 */ /* 0x000fe200018e0410 */
[----:B------:R-:W-:-:S03]  /*121b0*/  IADD3 R18, P3, PT, R43, R40, RZ ;  /* 0x000000282b127210 */ /* 0x000fc60007f7e0ff */
[----:B------:R-:W-:Y:S01]  /*121c0*/  IMAD.WIDE.U32.X R34, R38, 0x6730d2a0, R34, P5 ;  /* 0x6730d2a026227825 */ /* 0x000fe200028e0422 */
[----:B------:R-:W-:Y:S02]  /*121d0*/  IADD3 R10, P5, PT, R47, R10, RZ ;  /* 0x0000000a2f0a7210 */ /* 0x000fe40007fbe0ff */
[----:B------:R-:W-:Y:S01]  /*121e0*/  IADD3.X R19, P3, PT, R9, R42, RZ, P3, !PT ;  /* 0x0000002a09137210 */ /* 0x000fe20001f7e4ff */
[----:B------:R-:W-:Y:S01]  /*121f0*/  IMAD.IADD R36, R11, 0x1, R36 ;  /* 0x000000010b247824 */ /* 0x000fe200078e0224 */
[----:B------:R-:W-:Y:S01]  /*12200*/  IADD3.X R39, P1, PT, RZ, R34, RZ, P1, !PT ;  /* 0x00000022ff277210 */ /* 0x000fe20000f3e4ff */
[----:B------:R-:W-:Y:S01]  /*12210*/  IMAD.WIDE.U32 R42, R87, R198, RZ ;  /* 0x000000c6572a7225 */ /* 0x000fe200078e00ff */
[----:B------:R-:W-:Y:S02]  /*12220*/  IADD3.X R9, P6, PT, RZ, R16, RZ, P6, !PT ;  /* 0x00000010ff097210 */ /* 0x000fe400037de4ff */
[----:B------:R-:W-:Y:S01]  /*12230*/  IADD3.X R11, P5, PT, R36, R45, RZ, P5, !PT ;  /* 0x0000002d240b7210 */ /* 0x000fe20002fbe4ff */
[----:B------:R-:W-:Y:S01]  /*12240*/  IMAD.WIDE.U32 R36, R38, -0xc7aed41, RZ ;  /* 0xf38512bf26247825 */ /* 0x000fe200078e00ff */
[----:B------:R-:W-:-:S02]  /*12250*/  IADD3.X R39, P3, PT, RZ, R39, RZ, P3, !PT ;  /* 0x00000027ff277210 */ /* 0x000fc40001f7e4ff */
[----:B------:R-:W-:Y:S01]  /*12260*/  IADD3.X R9, P5, PT, RZ, R9, RZ, P5, !PT ;  /* 0x00000009ff097210 */ /* 0x000fe20002fbe4ff */
[C---:B------:R-:W-:Y:S01]  /*12270*/  IMAD.WIDE.U32 R40, R8.reuse, -0xc7aed41, RZ ;  /* 0xf38512bf08287825 */ /* 0x040fe200078e00ff */
[----:B------:R-:W-:Y:S02]  /*12280*/  IADD3.X R47, PT, PT, RZ, RZ, R35, P3, P1 ;  /* 0x000000ffff2f7210 */ /* 0x000fe40001fe2423 */
[----:B------:R-:W-:Y:S01]  /*12290*/  IADD3.X R55, PT, PT, RZ, RZ, R17, P5, P6 ;  /* 0x000000ffff377210 */ /* 0x000fe20002fec411 */
[----:B------:R-:W-:Y:S01]  /*122a0*/  IMAD.WIDE.U32 R36, P1, R8, 0x64774b84, R36 ;  /* 0x64774b8408247825 */ /* 0x000fe20007820024 */
[----:B------:R-:W-:-:S03]  /*122b0*/  IADD3 RZ, P3, PT, R12, R40, RZ ;  /* 0x000000280cff7210 */ /* 0x000fc60007f7e0ff */
[----:B------:R-:W-:-:S04]  /*122c0*/  IMAD.WIDE.U32 R34, P5, R86, R223, R42 ;  /* 0x000000df56227225 */ /* 0x000fc800078a002a */
[----:B------:R-:W-:Y:S01]  /*122d0*/  IMAD.X R43, RZ, RZ, RZ, P1 ;  /* 0x000000ffff2b7224 */ /* 0x000fe200008e06ff */
[----:B------:R-:W-:Y:S01]  /*122e0*/  IADD3 R49, P1, PT, R36, R41, RZ ;  /* 0x0000002924317210 */ /* 0x000fe20007f3e0ff */
[----:B------:R-:W-:-:S03]  /*122f0*/  IMAD.WIDE.U32 R16, R8, -0xc7aed41, R12 ;  /* 0xf38512bf08107825 */ /* 0x000fc600078e000c */
[----:B------:R-:W-:Y:S01]  /*12300*/  IADD3.X RZ, P3, PT, R13, R49, RZ, P3, !PT ;  /* 0x000000310dff7210 */ /* 0x000fe20001f7e4ff */
[----:B------:R-:W-:Y:S02]  /*12310*/  IMAD.MOV.U32 R42, RZ, RZ, R37 ;  /* 0x000000ffff2a7224 */ /* 0x000fe400078e0025 */
[----:B------:R-:W-:-:S04]  /*12320*/  IMAD.WIDE.U32 R44, R86, R198, RZ ;  /* 0x000000c6562c7225 */ /* 0x000fc800078e00ff */
[----:B------:R-:W-:Y:S01]  /*12330*/  IMAD.IADD R36, R17, 0x1, R36 ;  /* 0x0000000111247824 */ /* 0x000fe200078e0224 */
[----:B------:R-:W-:Y:S01]  /*12340*/  IADD3 R45, P6, PT, R34, R45, RZ ;  /* 0x0000002d222d7210 */ /* 0x000fe20007fde0ff */
[----:B------:R-:W-:Y:S01]  /*12350*/  IMAD.X R37, RZ, RZ, RZ, P5 ;  /* 0x000000ffff257224 */ /* 0x000fe200028e06ff */
[----:B------:R-:W-:Y:S01]  /*12360*/  IADD3 R16, P5, PT, R39, R16, RZ ;  /* 0x0000001027107210 */ /* 0x000fe20007fbe0ff */
[----:B------:R-:W-:Y:S01]  /*12370*/  IMAD.WIDE.U32.X R40, R38, 0x64774b84, R42, P1 ;  /* 0x64774b8426287825 */ /* 0x000fe200008e042a */
[----:B------:R-:W-:Y:S02]  /*12380*/  IADD3 RZ, P1, PT, R14, R44, RZ ;  /* 0x0000002c0eff7210 */ /* 0x000fe40007f3e0ff */
[----:B------:R-:W-:Y:S01]  /*12390*/  IADD3.X R17, P5, PT, R36, R47, RZ, P5, !PT ;  /* 0x0000002f24117210 */ /* 0x000fe20002fbe4ff */
[----:B------:R-:W-:Y:S01]  /*123a0*/  IMAD.MOV.U32 R36, RZ, RZ, R35 ;  /* 0x000000ffff247224 */ /* 0x000fe200078e0023 */
[----:B------:R-:W-:Y:S01]  /*123b0*/  IADD3.X R59, P3, PT, RZ, R40, RZ, P3, !PT ;  /* 0x00000028ff3b7210 */ /* 0x000fe20001f7e4ff */
[----:B------:R-:W-:Y:S01]  /*123c0*/  IMAD.WIDE.U32 R12, R181, R198, RZ ;  /* 0x000000c6b50c7225 */ /* 0x000fe200078e00ff */
[----:B------:R-:W-:-:S03]  /*123d0*/  IADD3.X RZ, P1, PT, R15, R45, RZ, P1, !PT ;  /* 0x0000002d0fff7210 */ /* 0x000fc60000f3e4ff */
[----:B------:R-:W-:Y:S01]  /*123e0*/  IMAD.WIDE.U32.X R36, R87, R223, R36, P6 ;  /* 0x000000df57247225 */ /* 0x000fe200030e0424 */
[----:B------:R-:W-:-:S03]  /*123f0*/  IADD3.X R59, P6, PT, RZ, R59, RZ, P5, !PT ;  /* 0x0000003bff3b7210 */ /* 0x000fc60002fde4ff */
[----:B------:R-:W-:Y:S01]  /*12400*/  IMAD.WIDE.U32 R14, R86, R198, R14 ;  /* 0x000000c6560e7225 */ /* 0x000fe200078e000e */
[----:B------:R-:W-:Y:S02]  /*12410*/  IADD3.X R58, PT, PT, RZ, RZ, R41, P6, P3 ;  /* 0x000000ffff3a7210 */ /* 0x000fe400037e6429 */
[----:B------:R-:W-:Y:S01]  /*12420*/  IADD3.X R39, P1, PT, RZ, R36, RZ, P1, !PT ;  /* 0x00000024ff277210 */ /* 0x000fe20000f3e4ff */
[----:B------:R-:W-:Y:S01]  /*12430*/  IMAD.IADD R15, R15, 0x1, R34 ;  /* 0x000000010f0f7824 */ /* 0x000fe200078e0222 */
[----:B------:R-:W-:Y:S01]  /*12440*/  IADD3 RZ, P3, PT, RZ, R14, RZ ;  /* 0x0000000effff7210 */ /* 0x000fe20007f7e0ff */
[----:B------:R-:W-:-:S03]  /*12450*/  IMAD.WIDE.U32 R12, P5, R180, R223, R12 ;  /* 0x000000dfb40c7225 */ /* 0x000fc600078a000c */
[----:B------:R-:W-:Y:S01]  /*12460*/  IADD3.X RZ, P6, PT, RZ, R15, RZ, P3, !PT ;  /* 0x0000000fffff7210 */ /* 0x000fe20001fde4ff */
[----:B------:R-:W-:-:S03]  /*12470*/  IMAD.WIDE.U32 R42, R180, R198, RZ ;  /* 0x000000c6b42a7225 */ /* 0x000fc600078e00ff */
[----:B------:R-:W-:Y:S01]  /*12480*/  IADD3.X R39, P6, PT, RZ, R39, RZ, P6, !PT ;  /* 0x00000027ff277210 */ /* 0x000fe200037de4ff */
[----:B------:R-:W-:Y:S01]  /*12490*/  IMAD.WIDE.U32 R40, R38, 0x434bacd7, RZ ;  /* 0x434bacd726287825 */ /* 0x000fe200078e00ff */
[----:B------:R-:W-:-:S03]  /*124a0*/  IADD3 RZ, P3, PT, R18, R42, RZ ;  /* 0x0000002a12ff7210 */ /* 0x000fc60007f7e0ff */
[----:B------:R-:W-:Y:S01]  /*124b0*/  IMAD.X R45, RZ, RZ, RZ, P5 ;  /* 0x000000ffff2d7224 */ /* 0x000fe200028e06ff */
[----:B------:R-:W-:Y:S01]  /*124c0*/  IADD3 R47, P5, PT, R12, R43, RZ ;  /* 0x0000002b0c2f7210 */ /* 0x000fe20007fbe0ff */
[----:B------:R-:W-:-:S03]  /*124d0*/  IMAD.WIDE.U32 R42, R38, 0x397fe69a, RZ ;  /* 0x397fe69a262a7825 */ /* 0x000fc600078e00ff */
[----:B------:R-:W-:Y:S01]  /*124e0*/  IADD3.X RZ, P3, PT, R19, R47, RZ, P3, !PT ;  /* 0x0000002f13ff7210 */ /* 0x000fe20001f7e4ff */
[----:B------:R-:W-:Y:S01]  /*124f0*/  IMAD.WIDE.U32 R34, R180, R198, R18 ;  /* 0x000000c6b4227225 */ /* 0x000fe200078e0012 */
[----:B------:R-:W-:-:S03]  /*12500*/  IADD3.X R18, PT, PT, RZ, RZ, R37, P6, P1 ;  /* 0x000000ffff127210 */ /* 0x000fc600037e2425 */
[----:B------:R-:W-:-:S04]  /*12510*/  IMAD.WIDE.U32 R40, P1, R8, 0x4b1ba7b6, R40 ;  /* 0x4b1ba7b608287825 */ /* 0x000fc80007820028 */
[----:B------:R-:W-:Y:S02]  /*12520*/  IMAD.MOV.U32 R44, RZ, RZ, R13 ;  /* 0x000000ffff2c7224 */ /* 0x000fe400078e000d */
[----:B------:R-:W-:-:S04]  /*12530*/  IMAD.WIDE.U32 R36, P6, R8, 0x1a0111ea, R42 ;  /* 0x1a0111ea08247825 */ /* 0x000fc800078c002a */
[----:B------:R-:W-:Y:S02]  /*12540*/  IMAD.IADD R13, R35, 0x1, R12 ;  /* 0x00000001230d7824 */ /* 0x000fe400078e020c */
[----:B------:R-:W-:-:S04]  /*12550*/  IMAD.WIDE.U32 R42, R8, 0x434bacd7, RZ ;  /* 0x434bacd7082a7825 */ /* 0x000fc800078e00ff */
[----:B------:R-:W-:Y:S01]  /*12560*/  IMAD.X R19, RZ, RZ, RZ, P1 ;  /* 0x000000ffff137224 */ /* 0x000fe200008e06ff */
[----:B------:R-:W-:Y:S01]  /*12570*/  IADD3 R12, P1, PT, R39, R34, RZ ;  /* 0x00000022270c7210 */ /* 0x000fe20007f3e0ff */
[----:B------:R-:W-:-:S03]  /*12580*/  IMAD.WIDE.U32.X R44, R181, R223, R44, P5 ;  /* 0x000000dfb52c7225 */ /* 0x000fc600028e042c */
[----:B------:R-:W-:Y:S01]  /*12590*/  IADD3.X R13, P1, PT, R13, R18, RZ, P1, !PT ;  /* 0x000000120d0d7210 */ /* 0x000fe20000f3e4ff */
[----:B------:R-:W-:Y:S01]  /*125a0*/  IMAD.X R49, RZ, RZ, RZ, P6 ;  /* 0x000000ffff317224 */ /* 0x000fe200030e06ff */
[----:B------:R-:W-:Y:S01]  /*125b0*/  IADD3 R63, P6, PT, R40, R43, RZ ;  /* 0x0000002b283f7210 */ /* 0x000fe20007fde0ff */
[----:B------:R-:W-:-:S04]  /*125c0*/  IMAD.WIDE.U32 R46, R61, R198, RZ ;  /* 0x000000c63d2e7225 */ /* 0x000fc800078e00ff */
[----:B------:R-:W-:-:S04]  /*125d0*/  IMAD.WIDE.U32 R34, R8, 0x397fe69a, RZ ;  /* 0x397fe69a08227825 */ /* 0x000fc800078e00ff */
[----:B------:R-:W-:Y:S01]  /*125e0*/  IMAD.MOV.U32 R18, RZ, RZ, R41 ;  /* 0x000000ffff127224 */ /* 0x000fe200078e0029 */
[----:B------:R-:W-:Y:S01]  /*125f0*/  IADD3 R35, P5, PT, R36, R35, RZ ;  /* 0x0000002324237210 */ /* 0x000fe20007fbe0ff */
[----:B------:R-:W-:Y:S01]  /*12600*/  IMAD.MOV.U32 R48, RZ, RZ, R37 ;  /* 0x000000ffff307224 */ /* 0x000fe200078e0025 */
[----:B------:R-:W-:Y:S01]  /*12610*/  IADD3.X R37, P3, PT, RZ, R44, RZ, P3, !PT ;  /* 0x0000002cff257210 */ /* 0x000fe20001f7e4ff */
[----:B------:R-:W-:-:S03]  /*12620*/  IMAD.WIDE.U32.X R18, R38, 0x4b1ba7b6, R18, P6 ;  /* 0x4b1ba7b626127825 */ /* 0x000fc600030e0412 */
[----:B------:R-:W-:Y:S01]  /*12630*/  IADD3.X R37, P1, PT, RZ, R37, RZ, P1, !PT ;  /* 0x00000025ff257210 */ /* 0x000fe20000f3e4ff */
[----:B------:R-:W-:-:S03]  /*12640*/  IMAD.WIDE.U32 R46, P6, R60, R223, R46 ;  /* 0x000000df3c2e7225 */ /* 0x000fc600078c002e */
[----:B------:R-:W-:Y:S01]  /*12650*/  IADD3.X R41, PT, PT, RZ, RZ, R45, P1, P3 ;  /* 0x000000ffff297210 */ /* 0x000fe20000fe642d */
[----:B------:R-:W-:Y:S01]  /*12660*/  IMAD.X R43, RZ, RZ, RZ, P6 ;  /* 0x000000ffff2b7224 */ /* 0x000fe200030e06ff */
[----:B------:R-:W-:Y:S01]  /*12670*/  IADD3 R57, P6, PT, R46, R57, RZ ;  /* 0x000000392e397210 */ /* 0x000fe20007fde0ff */
[----:B------:R-:W-:Y:S01]  /*12680*/  IMAD.WIDE.U32.X R38, R38, 0x1a0111ea, R48, P5 ;  /* 0x1a0111ea26267825 */ /* 0x000fe200028e0430 */
[----:B------:R-:W-:Y:S02]  /*12690*/  IADD3 RZ, P1, PT, R6, R42, RZ ;  /* 0x0000002a06ff7210 */ /* 0x000fe40007f3e0ff */
[----:B------:R-:W-:Y:S01]  /*126a0*/  IADD3 RZ, P5, PT, R16, R56, RZ ;  /* 0x0000003810ff7210 */ /* 0x000fe20007fbe0ff */
[----:B------:R-:W-:Y:S01]  /*126b0*/  IMAD.WIDE.U32 R48, R60, R198, R16 ;  /* 0x000000c63c307225 */ /* 0x000fe200078e0010 */
[----:B------:R-:W-:Y:S02]  /*126c0*/  IADD3.X RZ, P1, PT, R7, R63, RZ, P1, !PT ;  /* 0x0000003f07ff7210 */ /* 0x000fe40000f3e4ff */
[----:B------:R-:W-:Y:S01]  /*126d0*/  IADD3.X RZ, P3, PT, R17, R57, RZ, P5, !PT ;  /* 0x0000003911ff7210 */ /* 0x000fe20002f7e4ff */
[----:B------:R-:W-:Y:S01]  /*126e0*/  IMAD.MOV.U32 R42, RZ, RZ, R47 ;  /* 0x000000ffff2a7224 */ /* 0x000fe200078e002f */
[----:B------:R-:W-:Y:S01]  /*126f0*/  IADD3 R16, P5, PT, R37, R48, RZ ;  /* 0x0000003025107210 */ /* 0x000fe20007fbe0ff */
[----:B------:R-:W-:Y:S01]  /*12700*/  IMAD.IADD R46, R49, 0x1, R46 ;  /* 0x00000001312e7824 */ /* 0x000fe200078e022e */
[----:B------:R-:W-:Y:S01]  /*12710*/  IADD3.X R37, P4, PT, RZ, RZ, RZ, P4, !PT ;  /* 0x000000ffff257210 */ /* 0x000fe2000279e4ff */
[----:B------:R-:W-:Y:S01]  /*12720*/  IMAD.WIDE.U32.X R44, R61, R223, R42, P6 ;  /* 0x000000df3d2c7225 */ /* 0x000fe200030e042a */
[----:B------:R-:W-:-:S02]  /*12730*/  IADD3.X R48, P2, PT, RZ, RZ, RZ, P2, !PT ;  /* 0x000000ffff307210 */ /* 0x000fc4000175e4ff */
[----:B------:R-:W-:Y:S01]  /*12740*/  IADD3.X R17, P5, PT, R46, R41, RZ, P5, !PT ;  /* 0x000000292e117210 */ /* 0x000fe20002fbe4ff */
[----:B------:R-:W-:Y:S01]  /*12750*/  IMAD.WIDE.U32 R42, R8, 0x434bacd7, R6 ;  /* 0x434bacd7082a7825 */ /* 0x000fe200078e0006 */
[----:B------:R-:W-:Y:S02]  /*12760*/  IADD3.X R49, P3, PT, RZ, R44, RZ, P3, !PT ;  /* 0x0000002cff317210 */ /* 0x000fe40001f7e4ff */
[----:B------:R-:W-:Y:S01]  /*12770*/  IADD3 R48, P6, PT, R48, R37, RZ ;  /* 0x0000002530307210 */ /* 0x000fe20007fde0ff */
[----:B------:R-:W-:Y:S01]  /*12780*/  IMAD.IADD R37, R43, 0x1, R40 ;  /* 0x000000012b257824 */ /* 0x000fe200078e0228 */
[----:B------:R-:W-:Y:S01]  /*12790*/  IADD3.X R49, P5, PT, RZ, R49, RZ, P5, !PT ;  /* 0x00000031ff317210 */ /* 0x000fe20002fbe4ff */
[----:B------:R-:W-:-:S04]  /*127a0*/  IMAD.WIDE.U32 R6, R165, R198, RZ ;  /* 0x000000c6a5067225 */ /* 0x000fc800078e00ff */
[----:B------:R-:W-:Y:S01]  /*127b0*/  IMAD.WIDE.U32 R40, R8, 0x397fe69a, R10 ;  /* 0x397fe69a08287825 */ /* 0x000fe200078e000a */
[----:B------:R-:W-:Y:S02]  /*127c0*/  IADD3.X R8, PT, PT, RZ, RZ, R45, P5, P3 ;  /* 0x000000ffff087210 */ /* 0x000fe40002fe642d */
[----:B------:R-:W-:Y:S01]  /*127d0*/  IADD3 R42, P3, PT, R59, R42, RZ ;  /* 0x0000002a3b2a7210 */ /* 0x000fe20007f7e0ff */
[----:B------:R-:W-:Y:S01]  /*127e0*/  IMAD.X R44, RZ, RZ, RZ, P4 ;  /* 0x000000ffff2c7224 */ /* 0x000fe200020e06ff */
[----:B------:R-:W-:Y:S01]  /*127f0*/  IADD3 RZ, P4, PT, R10, R34, RZ ;  /* 0x000000220aff7210 */ /* 0x000fe20007f9e0ff */
[----:B------:R-:W-:Y:S01]  /*12800*/  IMAD.WIDE.U32 R6, P5, R164, R223, R6 ;  /* 0x000000dfa4067225 */ /* 0x000fe200078a0006 */
[----:B------:R-:W-:Y:S02]  /*12810*/  IADD3.X R43, P3, PT, R37, R58, RZ, P3, !PT ;  /* 0x0000003a252b7210 */ /* 0x000fe40001f7e4ff */
[----:B------:R-:W-:Y:S01]  /*12820*/  IADD3.X R34, PT, PT, R44, RZ, RZ, P6, P2 ;  /* 0x000000ff2c227210 */ /* 0x000fe200037e44ff */
[----:B------:R-:W-:Y:S01]  /*12830*/  IMAD.WIDE.U32 R46, R164, R198, RZ ;  /* 0x000000c6a42e7225 */ /* 0x000fe200078e00ff */
[----:B------:R-:W-:-:S03]  /*12840*/  IADD3.X RZ, P4, PT, R11, R35, RZ, P4, !PT ;  /* 0x000000230bff7210 */ /* 0x000fc6000279e4ff */
[----:B------:R-:W-:Y:S01]  /*12850*/  IMAD.X R37, RZ, RZ, RZ, P5 ;  /* 0x000000ffff257224 */ /* 0x000fe200028e06ff */
[----:B------:R-:W-:Y:S01]  /*12860*/  IADD3 R47, P5, PT, R6, R47, RZ ;  /* 0x0000002f062f7210 */ /* 0x000fe20007fbe0ff */
[----:B------:R-:W-:Y:S01]  /*12870*/  IMAD.IADD R10, R41, 0x1, R36 ;  /* 0x00000001290a7824 */ /* 0x000fe200078e0224 */
[----:B------:R-:W-:Y:S01]  /*12880*/  IADD3 RZ, P2, PT, R42, R46, RZ ;  /* 0x0000002e2aff7210 */ /* 0x000fe20007f5e0ff */
[----:B------:R-:W-:Y:S01]  /*12890*/  IMAD.WIDE.U32 R44, R164, R198, R42 ;  /* 0x000000c6a42c7225 */ /* 0x000fe200078e002a */
[----:B------:R-:W-:-:S03]  /*128a0*/  IADD3.X R41, P6, PT, RZ, R18, RZ, P1, !PT ;  /* 0x00000012ff297210 */ /* 0x000fc60000fde4ff */
[----:B------:R-:W-:Y:S01]  /*128b0*/  IMAD.MOV.U32 R36, RZ, RZ, R7 ;  /* 0x000000ffff247224 */ /* 0x000fe200078e0007 */
[----:B------:R-:W-:Y:S01]  /*128c0*/  IADD3.X R41, P3, PT, RZ, R41, RZ, P3, !PT ;  /* 0x00000029ff297210 */ /* 0x000fe20001f7e4ff */
[----:B------:R-:W-:Y:S01]  /*128d0*/  IMAD.IADD R7, R45, 0x1, R6 ;  /* 0x000000012d077824 */ /* 0x000fe200078e0206 */
[----:B------:R-:W-:Y:S01]  /*128e0*/  IADD3 R6, P1, PT, R49, R44, RZ ;  /* 0x0000002c31067210 */ /* 0x000fe20007f3e0ff */
[----:B------:R-:W-:Y:S01]  /*128f0*/  IMAD.WIDE.U32.X R36, R165, R223, R36, P5 ;  /* 0x000000dfa5247225 */ /* 0x000fe200028e0424 */
[----:B------:R-:W-:Y:S02]  /*12900*/  IADD3.X RZ, P5, PT, R43, R47, RZ, P2, !PT ;  /* 0x0000002f2bff7210 */ /* 0x000fe400017be4ff */
[----:B------:R-:W-:Y:S01]  /*12910*/  IADD3.X R7, P1, PT, R7, R8, RZ, P1, !PT ;  /* 0x0000000807077210 */ /* 0x000fe20000f3e4ff */
[----:B------:R-:W-:Y:S01]  /*12920*/  IMAD.WIDE.U32 R42, R167, R198, RZ ;  /* 0x000000c6a72a7225 */ /* 0x000fe200078e00ff */
[----:B------:R-:W-:Y:S02]  /*12930*/  IADD3 R40, P2, PT, R41, R40, RZ ;  /* 0x0000002829287210 */ /* 0x000fe40007f5e0ff */
[----:B------:R-:W-:Y:S01]  /*12940*/  IADD3.X R8, P5, PT, RZ, R36, RZ, P5, !PT ;  /* 0x00000024ff087210 */ /* 0x000fe20002fbe4ff */
[----:B------:R-:W-:Y:S01]  /*12950*/  IMAD.WIDE.U32 R44, R166, R198, RZ ;  /* 0x000000c6a62c7225 */ /* 0x000fe200078e00ff */
[----:B------:R-:W-:-:S02]  /*12960*/  IADD3.X R41, PT, PT, RZ, RZ, R19, P3, P6 ;  /* 0x000000ffff297210 */ /* 0x000fc40001fec413 */
[----:B------:R-:W-:Y:S01]  /*12970*/  IADD3 R46, P6, PT, R9, R48, RZ ;  /* 0x00000030092e7210 */ /* 0x000fe20007fde0ff */
[----:B------:R-:W-:Y:S01]  /*12980*/  IMAD.WIDE.U32 R18, P3, R166, R223, R42 ;  /* 0x000000dfa6127225 */ /* 0x000fe2000786002a */
[----:B------:R-:W-:Y:S02]  /*12990*/  IADD3.X R43, P1, PT, RZ, R8, RZ, P1, !PT ;  /* 0x00000008ff2b7210 */ /* 0x000fe40000f3e4ff */
[----:B------:R-:W-:Y:S01]  /*129a0*/  IADD3.X R41, P2, PT, R10, R41, RZ, P2, !PT ;  /* 0x000000290a297210 */ /* 0x000fe2000175e4ff */
[----:B------:R-:W-:Y:S01]  /*129b0*/  IMAD.X R35, RZ, RZ, RZ, P3 ;  /* 0x000000ffff237224 */ /* 0x000fe200018e06ff */
[----:B------:R-:W-:Y:S01]  /*129c0*/  IADD3.X R42, PT, PT, RZ, RZ, R37, P1, P5 ;  /* 0x000000ffff2a7210 */ /* 0x000fe20000fea425 */
[----:B------:R-:W-:Y:S01]  /*129d0*/  IMAD R37, R15, -0x30003, RZ ;  /* 0xfffcfffd0f257824 */ /* 0x000fe200078e02ff */
[----:B------:R-:W-:Y:S01]  /*129e0*/  IADD3 R9, P5, PT, R18, R45, RZ ;  /* 0x0000002d12097210 */ /* 0x000fe20007fbe0ff */
[----:B------:R-:W-:Y:S01]  /*129f0*/  IMAD.WIDE.U32 R10, R166, R198, R40 ;  /* 0x000000c6a60a7225 */ /* 0x000fe200078e0028 */
[----:B------:R-:W-:-:S02]  /*12a00*/  IADD3 RZ, P1, PT, R40, R44, RZ ;  /* 0x0000002c28ff7210 */ /* 0x000fc40007f3e0ff */
[----:B------:R-:W-:Y:S01]  /*12a10*/  IADD3.X R55, P6, PT, R55, R34, RZ, P6, !PT ;  /* 0x0000002237377210 */ /* 0x000fe200037de4ff */
[----:B------:R-:W-:Y:S01]  /*12a20*/  IMAD.MOV.U32 R34, RZ, RZ, R19 ;  /* 0x000000ffff227224 */ /* 0x000fe200078e0013 */
[----:B------:R-:W-:Y:S01]  /*12a30*/  IADD3.X R36, P4, PT, RZ, R38, RZ, P4, !PT ;  /* 0x00000026ff247210 */ /* 0x000fe2000279e4ff */
[----:B------:R-:W-:Y:S01]  /*12a40*/  IMAD.IADD R19, R11, 0x1, R18 ;  /* 0x000000010b137824 */ /* 0x000fe200078e0212 */
[----:B------:R-:W-:Y:S01]  /*12a50*/  IADD3.X RZ, P1, PT, R41, R9, RZ, P1, !PT ;  /* 0x0000000929ff7210 */ /* 0x000fe20000f3e4ff */
[C---:B------:R-:W-:Y:S01]  /*12a60*/  IMAD.WIDE.U32 R8, R14.reuse, -0x30003, RZ ;  /* 0xfffcfffd0e087825 */ /* 0x040fe200078e00ff */
[----:B------:R-:W-:Y:S02]  /*12a70*/  IADD3.X R11, P2, PT, RZ, R36, RZ, P2, !PT ;  /* 0x00000024ff0b7210 */ /* 0x000fe4000175e4ff */
[----:B------:R-:W-:Y:S01]  /*12a80*/  IADD3 R18, P3, PT, R43, R10, RZ ;  /* 0x0000000a2b127210 */ /* 0x000fe20007f7e0ff */
[----:B------:R-:W-:Y:S01]  /*12a90*/  IMAD R41, R14, -0x760c0004, R37 ;  /* 0x89f3fffc0e297824 */ /* 0x000fe200078e0225 */
[----:B------:R-:W-:Y:S01]  /*12aa0*/  IADD3.X R38, PT, PT, RZ, RZ, R39, P2, P4 ;  /* 0x000000ffff267210 */ /* 0x000fe200017e8427 */
[----:B------:R-:W-:Y:S01]  /*12ab0*/  IMAD.WIDE.U32.X R34, R167, R223, R34, P5 ;  /* 0x000000dfa7227225 */ /* 0x000fe200028e0422 */
[----:B------:R-:W-:-:S02]  /*12ac0*/  IADD3.X R19, P3, PT, R19, R42, RZ, P3, !PT ;  /* 0x0000002a13137210 */ /* 0x000fc40001f7e4ff */
[----:B------:R-:W-:Y:S01]  /*12ad0*/  IADD3 R10, P2, PT, R11, R46, RZ ;  /* 0x0000002e0b0a7210 */ /* 0x000fe20007f5e0ff */
[----:B------:R-:W-:Y:S01]  /*12ae0*/  IMAD.WIDE.U32 R36, R169, R198, RZ ;  /* 0x000000c6a9247225 */ /* 0x000fe200078e00ff */
[----:B------:R-:W-:Y:S02]  /*12af0*/  IADD3.X R47, P1, PT, RZ, R34, RZ, P1, !PT ;  /* 0x00000022ff2f7210 */ /* 0x000fe40000f3e4ff */
[----:B------:R-:W-:Y:S01]  /*12b00*/  IADD3.X R11, P2, PT, R38, R55, RZ, P2, !PT ;  /* 0x00000037260b7210 */ /* 0x000fe2000175e4ff */
[----:B------:R-:W-:Y:S01]  /*12b10*/  IMAD.IADD R9, R9, 0x1, R41 ;  /* 0x0000000109097824 */ /* 0x000fe200078e0229 */
[----:B------:R-:W-:Y:S01]  /*12b20*/  IADD3.X R47, P3, PT, RZ, R47, RZ, P3, !PT ;  /* 0x0000002fff2f7210 */ /* 0x000fe20001f7e4ff */
[----:B------:R-:W-:-:S03]  /*12b30*/  IMAD.WIDE.U32 R36, P4, R168, R223, R36 ;  /* 0x000000dfa8247225 */ /* 0x000fc60007880024 */
[----:B------:R-:W-:Y:S01]  /*12b40*/  IADD3.X R49, PT, PT, RZ, RZ, R35, P3, P1 ;  /* 0x000000ffff317210 */ /* 0x000fe20001fe2423 */
[----:B------:R-:W-:-:S04]  /*12b50*/  IMAD.WIDE.U32 R40, R9, -0x5555, RZ ;  /* 0xffffaaab09287825 */ /* 0x000fc800078e00ff */
[----:B------:R-:W-:-:S04]  /*12b60*/  IMAD.WIDE.U32 R42, R168, R198, RZ ;  /* 0x000000c6a82a7225 */ /* 0x000fc800078e00ff */
[----:B------:R-:W-:Y:S01]  /*12b70*/  IMAD.X R39, RZ, RZ, RZ, P4 ;  /* 0x000000ffff277224 */ /* 0x000fe200020e06ff */
[----:B------:R-:W-:Y:S01]  /*12b80*/  IADD3 R43, P4, PT, R36, R43, RZ ;  /* 0x0000002b242b7210 */ /* 0x000fe20007f9e0ff */
[----:B------:R-:W-:-:S04]  /*12b90*/  IMAD.WIDE.U32 R34, P5, R8, -0x46010001, R40 ;  /* 0xb9feffff08227825 */ /* 0x000fc800078a0028 */
[----:B------:R-:W-:Y:S02]  /*12ba0*/  IMAD.MOV.U32 R38, RZ, RZ, R37 ;  /* 0x000000ffff267224 */ /* 0x000fe400078e0025 */
[----:B------:R-:W-:-:S04]  /*12bb0*/  IMAD.WIDE.U32 R40, R168, R198, R10 ;  /* 0x000000c6a8287225 */ /* 0x000fc800078e000a */
[----:B------:R-:W-:Y:S01]  /*12bc0*/  IMAD.WIDE.U32.X R38, R169, R223, R38, P4 ;  /* 0x000000dfa9267225 */ /* 0x000fe200020e0426 */
[----:B------:R-:W-:-:S03]  /*12bd0*/  IADD3 RZ, P4, PT, R10, R42, RZ ;  /* 0x0000002a0aff7210 */ /* 0x000fc60007f9e0ff */
[----:B------:R-:W-:Y:S01]  /*12be0*/  IMAD.WIDE.U32 R44, R8, -0x5555, RZ ;  /* 0xffffaaab082c7825 */ /* 0x000fe200078e00ff */
[----:B------:R-:W-:-:S03]  /*12bf0*/  IADD3.X RZ, P4, PT, R11, R43, RZ, P4, !PT ;  /* 0x0000002b0bff7210 */ /* 0x000fc6000279e4ff */
[----:B------:R-:W-:Y:S01]  /*12c00*/  IMAD.IADD R36, R41, 0x1, R36 ;  /* 0x0000000129247824 */ /* 0x000fe200078e0224 */
[----:B------:R-:W-:Y:S01]  /*12c10*/  IADD3 R45, P1, PT, R34, R45, RZ ;  /* 0x0000002d222d7210 */ /* 0x000fe20007f3e0ff */
[----:B------:R-:W-:Y:S01]  /*12c20*/  IMAD.X R37, RZ, RZ, RZ, P5 ;  /* 0x000000ffff257224 */ /* 0x000fe200028e06ff */
[----:B------:R-:W-:Y:S01]  /*12c30*/  IADD3 R10, P5, PT, R47, R40, RZ ;  /* 0x000000282f0a7210 */ /* 0x000fe20007fbe0ff */
[----:B------:R-:W-:Y:S01]  /*12c40*/  IMAD.WIDE.U32 R40, R8, -0x5555, R14 ;  /* 0xffffaaab08287825 */ /* 0x000fe200078e000e */
[----:B------:R-:W-:Y:S02]  /*12c50*/  IADD3 RZ, P3, PT, R14, R44, RZ ;  /* 0x0000002c0eff7210 */ /* 0x000fe40007f7e0ff */
[----:B------:R-:W-:Y:S01]  /*12c60*/  IADD3.X R11, P5, PT, R36, R49, RZ, P5, !PT ;  /* 0x00000031240b7210 */ /* 0x000fe20002fbe4ff */
[----:B------:R-:W-:Y:S01]  /*12c70*/  IMAD.MOV.U32 R36, RZ, RZ, R35 ;  /* 0x000000ffff247224 */ /* 0x000fe200078e0023 */
[----:B------:R-:W-:Y:S01]  /*12c80*/  IADD3.X R35, P4, PT, RZ, R38, RZ, P4, !PT ;  /* 0x00000026ff237210 */ /* 0x000fe2000279e4ff */
[----:B------:R-:W-:Y:S01]  /*12c90*/  IMAD.IADD R34, R41, 0x1, R34 ;  /* 0x0000000129227824 */ /* 0x000fe200078e0222 */
[----:B------:R-:W-:Y:S01]  /*12ca0*/  IADD3.X RZ, P3, PT, R15, R45, RZ, P3, !PT ;  /* 0x0000002d0fff7210 */ /* 0x000fe20001f7e4ff */
[----:B------:R-:W-:Y:S01]  /*12cb0*/  IMAD.WIDE.U32.X R36, R9, -0x46010001, R36, P1 ;  /* 0xb9feffff09247825 */ /* 0x000fe200008e0424 */
[----:B------:R-:W-:-:S02]  /*12cc0*/  IADD3 RZ, P1, PT, RZ, R40, RZ ;  /* 0x00000028ffff7210 */ /* 0x000fc40007f3e0ff */
[----:B------:R-:W-:Y:S01]  /*12cd0*/  IADD3.X R35, P5, PT, RZ, R35, RZ, P5, !PT ;  /* 0x00000023ff237210 */ /* 0x000fe20002fbe4ff */
[----:B------:R-:W-:Y:S01]  /*12ce0*/  IMAD.WIDE.U32 R40, R9, -0x4eac0001, RZ ;  /* 0xb153ffff09287825 */ /* 0x000fe200078e00ff */
[----:B------:R-:W-:Y:S02]  /*12cf0*/  IADD3.X RZ, P1, PT, RZ, R34, RZ, P1, !PT ;  /* 0x00000022ffff7210 */ /* 0x000fe40000f3e4ff */
[----:B------:R-:W-:Y:S01]  /*12d00*/  IADD3.X R34, PT, PT, RZ, RZ, R39, P5, P4 ;  /* 0x000000ffff227210 */ /* 0x000fe20002fe8427 */
[----:B------:R-:W-:Y:S01]  /*12d10*/  IMAD.WIDE.U32 R42, R8, -0x4eac0001, RZ ;  /* 0xb153ffff082a7825 */ /* 0x000fe200078e00ff */
[----:B------:R-:W-:-:S03]  /*12d20*/  IADD3.X R47, P3, PT, RZ, R36, RZ, P3, !PT ;  /* 0x00000024ff2f7210 */ /* 0x000fc60001f7e4ff */
[----:B------:R-:W-:Y:S01]  /*12d30*/  IMAD.WIDE.U32 R40, P5, R8, 0x1eabfffe, R40 ;  /* 0x1eabfffe08287825 */ /* 0x000fe200078a0028 */
[----:B------:R-:W-:Y:S02]  /*12d40*/  IADD3.X R47, P1, PT, RZ, R47, RZ, P1, !PT ;  /* 0x0000002fff2f7210 */ /* 0x000fe40000f3e4ff */
[----:B------:R-:W-:Y:S01]  /*12d50*/  IADD3 RZ, P4, PT, R12, R42, RZ ;  /* 0x0000002a0cff7210 */ /* 0x000fe20007f9e0ff */
[----:B------:R-:W-:-:S04]  /*12d60*/  IMAD.WIDE.U32 R14, R8, -0x4eac0001, R12 ;  /* 0xb153ffff080e7825 */ /* 0x000fc800078e000c */
[----:B------:R-:W-:Y:S01]  /*12d70*/  IMAD.X R39, RZ, RZ, RZ, P5 ;  /* 0x000000ffff277224 */ /* 0x000fe200028e06ff */
[----:B------:R-:W-:Y:S01]  /*12d80*/  IADD3 R43, P5, PT, R40, R43, RZ ;  /* 0x0000002b282b7210 */ /* 0x000fe20007fbe0ff */
[----:B------:R-:W-:Y:S01]  /*12d90*/  IMAD.MOV.U32 R38, RZ, RZ, R41 ;  /* 0x000000ffff267224 */ /* 0x000fe200078e0029 */
[----:B------:R-:W-:Y:S01]  /*12da0*/  IADD3.X R41, PT, PT, RZ, RZ, R37, P1, P3 ;  /* 0x000000ffff297210 */ /* 0x000fe20000fe6425 */
[----:B------:R-:W-:Y:S01]  /*12db0*/  IMAD.WIDE.U32 R44, R9, -0x94f09dc, RZ ;  /* 0xf6b0f624092c7825 */ /* 0x000fe200078e00ff */
[----:B------:R-:W-:Y:S02]  /*12dc0*/  IADD3 R12, P1, PT, R47, R14, RZ ;  /* 0x0000000e2f0c7210 */ /* 0x000fe40007f3e0ff */
[----:B------:R-:W-:Y:S01]  /*12dd0*/  IADD3.X RZ, P4, PT, R13, R43, RZ, P4, !PT ;  /* 0x0000002b0dff7210 */ /* 0x000fe2000279e4ff */
        /* <DEDUP_REMOVED lines=10> */
[----:B------:R-:W-:-:S03]  /*12e80*/  IADD3 RZ, P4, PT, R16, R36, RZ ;  /* 0x0000002410ff7210 */ /* 0x000fc60007f9e0ff */
[----:B------:R-:W-:Y:S01]  /*12e90*/  IMAD.MOV.U32 R40, RZ, RZ, R45 ;  /* 0x000000ffff287224 */ /* 0x000fe200078e002d */
[----:B------:R-:W-:Y:S01]  /*12ea0*/  IADD3.X RZ, P4, PT, R17, R47, RZ, P4, !PT ;  /* 0x0000002f11ff7210 */ /* 0x000fe2000279e4ff */
[----:B------:R-:W-:-:S04]  /*12eb0*/  IMAD.WIDE.U32 R36, R9, -0xc7aed41, RZ ;  /* 0xf38512bf09247825 */ /* 0x000fc800078e00ff */
[----:B------:R-:W-:Y:S01]  /*12ec0*/  IMAD.IADD R44, R39, 0x1, R44 ;  /* 0x00000001272c7824 */ /* 0x000fe200078e022c */
[----:B------:R-:W-:Y:S01]  /*12ed0*/  IADD3.X R39, PT, PT, RZ, RZ, R15, P1, P5 ;  /* 0x000000ffff277210 */ /* 0x000fe20000fea40f */
[----:B------:R-:W-:Y:S01]  /*12ee0*/  IMAD.WIDE.U32.X R14, R9, 0x6730d2a0, R40, P3 ;  /* 0x6730d2a0090e7825 */ /* 0x000fe200018e0428 */
[----:B------:R-:W-:-:S03]  /*12ef0*/  IADD3 R38, P1, PT, R43, R38, RZ ;  /* 0x000000262b267210 */ /* 0x000fc60007f3e0ff */
[----:B------:R-:W-:Y:S01]  /*12f00*/  IMAD.WIDE.U32 R16, P5, R8, 0x64774b84, R36 ;  /* 0x64774b8408107825 */ /* 0x000fe200078a0024 */
[----:B------:R-:W-:Y:S02]  /*12f10*/  IADD3.X R39, P1, PT, R44, R39, RZ, P1, !PT ;  /* 0x000000272c277210 */ /* 0x000fe40000f3e4ff */
[----:B------:R-:W-:Y:S01]  /*12f20*/  IADD3.X R14, P4, PT, RZ, R14, RZ, P4, !PT ;  /* 0x0000000eff0e7210 */ /* 0x000fe2000279e4ff */
[----:B------:R-:W-:-:S04]  /*12f30*/  IMAD.WIDE.U32 R40, R8, -0xc7aed41, RZ ;  /* 0xf38512bf08287825 */ /* 0x000fc800078e00ff */
[----:B------:R-:W-:Y:S01]  /*12f40*/  IMAD.X R43, RZ, RZ, RZ, P5 ;  /* 0x000000ffff2b7224 */ /* 0x000fe200028e06ff */
[----:B------:R-:W-:Y:S01]  /*12f50*/  IADD3 R47, P5, PT, R16, R41, RZ ;  /* 0x00000029102f7210 */ /* 0x000fe20007fbe0ff */
[----:B------:R-:W-:Y:S01]  /*12f60*/  IMAD.WIDE.U32 R36, R8, -0xc7aed41, R6 ;  /* 0xf38512bf08247825 */ /* 0x000fe200078e0006 */
[----:B------:R-:W-:Y:S02]  /*12f70*/  IADD3.X R41, P3, PT, RZ, R14, RZ, P1, !PT ;  /* 0x0000000eff297210 */ /* 0x000fe40000f7e4ff */
[----:B------:R-:W-:Y:S01]  /*12f80*/  IADD3 RZ, P1, PT, R6, R40, RZ ;  /* 0x0000002806ff7210 */ /* 0x000fe20007f3e0ff */
[----:B------:R-:W-:-:S03]  /*12f90*/  IMAD.WIDE.U32 R44, R9, 0x434bacd7, RZ ;  /* 0x434bacd7092c7825 */ /* 0x000fc600078e00ff */
[----:B------:R-:W-:Y:S01]  /*12fa0*/  IADD3.X RZ, P1, PT, R7, R47, RZ, P1, !PT ;  /* 0x0000002f07ff7210 */ /* 0x000fe20000f3e4ff */
[----:B------:R-:W-:Y:S02]  /*12fb0*/  IMAD.MOV.U32 R42, RZ, RZ, R17 ;  /* 0x000000ffff2a7224 */ /* 0x000fe400078e0011 */
[----:B------:R-:W-:Y:S01]  /*12fc0*/  IMAD.IADD R6, R37, 0x1, R16 ;  /* 0x0000000125067824 */ /* 0x000fe200078e0210 */
[----:B------:R-:W-:Y:S01]  /*12fd0*/  IADD3.X R37, PT, PT, RZ, RZ, R15, P3, P4 ;  /* 0x000000ffff257210 */ /* 0x000fe20001fe840f */
[----:B------:R-:W-:Y:S01]  /*12fe0*/  IMAD.WIDE.U32 R14, P4, R8, 0x4b1ba7b6, R44 ;  /* 0x4b1ba7b6080e7825 */ /* 0x000fe2000788002c */
[----:B------:R-:W-:-:S03]  /*12ff0*/  IADD3 R36, P3, PT, R41, R36, RZ ;  /* 0x0000002429247210 */ /* 0x000fc60007f7e0ff */
[----:B------:R-:W-:Y:S01]  /*13000*/  IMAD.WIDE.U32 R40, R8, 0x434bacd7, RZ ;  /* 0x434bacd708287825 */ /* 0x000fe200078e00ff */
[----:B------:R-:W-:-:S03]  /*13010*/  IADD3.X R37, P3, PT, R6, R37, RZ, P3, !PT ;  /* 0x0000002506257210 */ /* 0x000fc60001f7e4ff */
        /* <DEDUP_REMOVED lines=37> */
[----:B------:R-:W-:Y:S01]  /*13270*/  IMAD.WIDE.U32 R18, R180, R205, R38 ;  /* 0x000000cdb4127225 */ /* 0x000fe200078e0026 */
[----:B------:R-:W-:Y:S02]  /*13280*/  IADD3 RZ, P1, PT, R38, R12, RZ ;  /* 0x0000000c26ff7210 */ /* 0x000fe40007f3e0ff */
[----:B------:R-:W-:Y:S01]  /*13290*/  IADD3.X R38, PT, PT, RZ, RZ, R7, P4, P3 ;  /* 0x000000ffff267210 */ /* 0x000fe200027e6407 */
[----:B------:R-:W-:Y:S01]  /*132a0*/  IMAD.WIDE.U32 R12, R9, 0x397fe69a, RZ ;  /* 0x397fe69a090c7825 */ /* 0x000fe200078e00ff */
[----:B------:R-:W-:Y:S02]  /*132b0*/  IADD3.X RZ, P1, PT, R39, R47, RZ, P1, !PT ;  /* 0x0000002f27ff7210 */ /* 0x000fe40000f3e4ff */
[----:B------:R-:W-:Y:S01]  /*132c0*/  IADD3 R6, P3, PT, R41, R18, RZ ;  /* 0x0000001229067210 */ /* 0x000fe20007f7e0ff */
[----:B------:R-:W-:-:S02]  /*132d0*/  IMAD.MOV.U32 R44, RZ, RZ, R43 ;  /* 0x000000ffff2c7224 */ /* 0x000fc400078e002b */
        /* <DEDUP_REMOVED lines=11> */
[----:B------:R-:W-:Y:S02]  /*13390*/  IMAD.MOV.U32 R18, RZ, RZ, R13 ;  /* 0x000000ffff127224 */ /* 0x000fe400078e000d */
[----:B------:R-:W-:-:S04]  /*133a0*/  IMAD.WIDE.U32 R38, R60, R205, RZ ;  /* 0x000000cd3c267225 */ /* 0x000fc800078e00ff */
[----:B------:R-:W-:Y:S01]  /*133b0*/  IMAD.WIDE.U32 R40, P5, R60, R232, R40 ;  /* 0x000000e83c287225 */ /* 0x000fe200078a0028 */
[----:B------:R-:W-:-:S03]  /*133c0*/  IADD3 RZ, P1, PT, R36, R38, RZ ;  /* 0x0000002624ff7210 */ /* 0x000fc60007f3e0ff */
[----:B------:R-:W-:Y:S01]  /*133d0*/  IMAD.WIDE.U32.X R18, R9, 0x1a0111ea, R18, P4 ;  /* 0x1a0111ea09127825 */ /* 0x000fe200020e0412 */
[----:B------:R-:W-:Y:S02]  /*133e0*/  IADD3 RZ, P4, PT, R10, R42, RZ ;  /* 0x0000002a0aff7210 */ /* 0x000fe40007f9e0ff */
[----:B------:R-:W-:Y:S01]  /*133f0*/  IADD3 R13, P3, PT, R40, R39, RZ ;  /* 0x00000027280d7210 */ /* 0x000fe20007f7e0ff */
[----:B------:R-:W-:-:S03]  /*13400*/  IMAD.WIDE.U32 R42, R60, R205, R36 ;  /* 0x000000cd3c2a7225 */ /* 0x000fc600078e0024 */
[----:B------:R-:W-:Y:S01]  /*13410*/  IADD3.X RZ, P1, PT, R37, R13, RZ, P1, !PT ;  /* 0x0000000d25ff7210 */ /* 0x000fe20000f3e4ff */
[----:B------:R-:W-:Y:S02]  /*13420*/  IMAD.X R45, RZ, RZ, RZ, P5 ;  /* 0x000000ffff2d7224 */ /* 0x000fe400028e06ff */
[----:B------:R-:W-:Y:S02]  /*13430*/  IMAD.MOV.U32 R44, RZ, RZ, R41 ;  /* 0x000000ffff2c7224 */ /* 0x000fe400078e0029 */
[----:B------:R-:W-:Y:S02]  /*13440*/  IMAD.IADD R9, R43, 0x1, R40 ;  /* 0x000000012b097824 */ /* 0x000fe400078e0228 */
[----:B------:R-:W-:Y:S01]  /*13450*/  IMAD.WIDE.U32 R38, R8, 0x397fe69a, R10 ;  /* 0x397fe69a08267825 */ /* 0x000fe200078e000a */
[----:B------:R-:W-:-:S03]  /*13460*/  IADD3 R8, P5, PT, R47, R42, RZ ;  /* 0x0000002a2f087210 */ /* 0x000fc60007fbe0ff */
[----:B------:R-:W-:Y:S01]  /*13470*/  IMAD.WIDE.U32.X R40, R61, R232, R44, P3 ;  /* 0x000000e83d287225 */ /* 0x000fe200018e042c */
[----:B------:R-:W-:Y:S02]  /*13480*/  IADD3.X RZ, P3, PT, R11, R55, RZ, P4, !PT ;  /* 0x000000370bff7210 */ /* 0x000fe4000277e4ff */
[----:B------:R-:W-:Y:S01]  /*13490*/  IADD3.X R9, P5, PT, R9, R46, RZ, P5, !PT ;  /* 0x0000002e09097210 */ /* 0x000fe20002fbe4ff */
[----:B------:R-:W-:Y:S01]  /*134a0*/  IMAD.IADD R13, R39, 0x1, R12 ;  /* 0x00000001270d7824 */ /* 0x000fe200078e020c */
[----:B------:R-:W-:Y:S01]  /*134b0*/  IADD3.X R37, P4, PT, RZ, R40, RZ, P1, !PT ;  /* 0x00000028ff257210 */ /* 0x000fe20000f9e4ff */
[----:B------:R-:W-:Y:S01]  /*134c0*/  IMAD.WIDE.U32 R10, R164, R205, RZ ;  /* 0x000000cda40a7225 */ /* 0x000fe200078e00ff */
[----:B------:R-:W-:Y:S02]  /*134d0*/  IADD3 R12, P1, PT, R49, R38, RZ ;  /* 0x00000026310c7210 */ /* 0x000fe40007f3e0ff */
[----:B------:R-:W-:Y:S01]  /*134e0*/  IADD3.X R37, P5, PT, RZ, R37, RZ, P5, !PT ;  /* 0x00000025ff257210 */ /* 0x000fe20002fbe4ff */
[----:B------:R-:W-:Y:S01]  /*134f0*/  IMAD.WIDE.U32 R38, R165, R205, RZ ;  /* 0x000000cda5267225 */ /* 0x000fe200078e00ff */
[----:B------:R-:W-:-:S02]  /*13500*/  IADD3.X R13, P1, PT, R13, R48, RZ, P1, !PT ;  /* 0x000000300d0d7210 */ /* 0x000fc40000f3e4ff */
[----:B------:R-:W-:Y:S01]  /*13510*/  IADD3.X R36, P3, PT, RZ, R18, RZ, P3, !PT ;  /* 0x00000012ff247210 */ /* 0x000fe20001f7e4ff */
[----:B------:R-:W-:Y:S01]  /*13520*/  IMAD R47, R17, -0x30003, RZ ;  /* 0xfffcfffd112f7824 */ /* 0x000fe200078e02ff */
[----:B------:R-:W-:Y:S01]  /*13530*/  IADD3.X R44, PT, PT, RZ, RZ, R41, P5, P4 ;  /* 0x000000ffff2c7210 */ /* 0x000fe20002fe8429 */
[----:B------:R-:W-:Y:S01]  /*13540*/  IMAD.WIDE.U32 R38, P4, R164, R232, R38 ;  /* 0x000000e8a4267225 */ /* 0x000fe20007880026 */
[----:B------:R-:W-:Y:S02]  /*13550*/  IADD3.X R36, P1, PT, RZ, R36, RZ, P1, !PT ;  /* 0x00000024ff247210 */ /* 0x000fe40000f3e4ff */
[----:B------:R-:W-:Y:S01]  /*13560*/  IADD3.X R46, P2, PT, RZ, RZ, RZ, P2, !PT ;  /* 0x000000ffff2e7210 */ /* 0x000fe2000175e4ff */
[----:B------:R-:W-:Y:S01]  /*13570*/  IMAD R47, R16, -0x760c0004, R47 ;  /* 0x89f3fffc102f7824 */ /* 0x000fe200078e022f */
[----:B------:R-:W-:Y:S01]  /*13580*/  IADD3.X R18, PT, PT, RZ, RZ, R19, P1, P3 ;  /* 0x000000ffff127210 */ /* 0x000fe20000fe6413 */
[----:B------:R-:W-:Y:S01]  /*13590*/  IMAD.X R41, RZ, RZ, RZ, P4 ;  /* 0x000000ffff297224 */ /* 0x000fe200020e06ff */
[----:B------:R-:W-:Y:S01]  /*135a0*/  IADD3 R45, P1, PT, R38, R11, RZ ;  /* 0x0000000b262d7210 */ /* 0x000fe20007f3e0ff */
[----:B------:R-:W-:Y:S01]  /*135b0*/  IMAD.WIDE.U32 R42, R164, R205, R14 ;  /* 0x000000cda42a7225 */ /* 0x000fe200078e000e */
[----:B------:R-:W-:-:S02]  /*135c0*/  IADD3 RZ, P3, PT, R14, R10, RZ ;  /* 0x0000000a0eff7210 */ /* 0x000fc40007f7e0ff */
[----:B------:R-:W-:Y:S01]  /*135d0*/  IADD3.X R19, P6, PT, RZ, RZ, RZ, P6, !PT ;  /* 0x000000ffff137210 */ /* 0x000fe200037de4ff */
[----:B------:R-:W-:Y:S01]  /*135e0*/  IMAD.WIDE.U32 R10, R16, -0x30003, RZ ;  /* 0xfffcfffd100a7825 */ /* 0x000fe200078e00ff */
[----:B------:R-:W-:Y:S02]  /*135f0*/  IADD3.X RZ, P3, PT, R15, R45, RZ, P3, !PT ;  /* 0x0000002d0fff7210 */ /* 0x000fe40001f7e4ff */
[----:B------:R-:W-:Y:S01]  /*13600*/  IADD3 R46, P5, PT, R46, R19, RZ ;  /* 0x000000132e2e7210 */ /* 0x000fe20007fbe0ff */
[----:B------:R-:W-:Y:S01]  /*13610*/  IMAD.MOV.U32 R40, RZ, RZ, R39 ;  /* 0x000000ffff287224 */ /* 0x000fe200078e0027 */
[----:B------:R-:W-:Y:S01]  /*13620*/  IADD3 R14, P4, PT, R37, R42, RZ ;  /* 0x0000002a250e7210 */ /* 0x000fe20007f9e0ff */
[----:B------:R-:W-:Y:S02]  /*13630*/  IMAD.IADD R11, R11, 0x1, R47 ;  /* 0x000000010b0b7824 */ /* 0x000fe400078e022f */
[----:B------:R-:W-:Y:S02]  /*13640*/  IMAD.IADD R15, R43, 0x1, R38 ;  /* 0x000000012b0f7824 */ /* 0x000fe400078e0226 */
[----:B------:R-:W-:Y:S01]  /*13650*/  IMAD.WIDE.U32.X R40, R165, R232, R40, P1 ;  /* 0x000000e8a5287225 */ /* 0x000fe200008e0428 */
[----:B------:R-:W-:-:S03]  /*13660*/  IADD3 R35, P1, PT, R35, R46, RZ ;  /* 0x0000002e23237210 */ /* 0x000fc60007f3e0ff */
[----:B------:R-:W-:Y:S01]  /*13670*/  IMAD.X R19, RZ, RZ, RZ, P6 ;  /* 0x000000ffff137224 */ /* 0x000fe200030e06ff */
[----:B------:R-:W-:Y:S01]  /*13680*/  IADD3.X R15, P6, PT, R15, R44, RZ, P4, !PT ;  /* 0x0000002c0f0f7210 */ /* 0x000fe200027de4ff */
[----:B------:R-:W-:Y:S01]  /*13690*/  IMAD.WIDE.U32 R42, R11, -0x5555, RZ ;  /* 0xffffaaab0b2a7825 */ /* 0x000fe200078e00ff */
[----:B------:R-:W-:Y:S02]  /*136a0*/  IADD3.X R48, P3, PT, RZ, R40, RZ, P3, !PT ;  /* 0x00000028ff307210 */ /* 0x000fe40001f7e4ff */
[----:B------:R-:W-:Y:S01]  /*136b0*/  IADD3.X R19, PT, PT, R19, RZ, RZ, P5, P2 ;  /* 0x000000ff13137210 */ /* 0x000fe20002fe44ff */
[----:B------:R-:W-:Y:S01]  /*136c0*/  IMAD.WIDE.U32 R38, R10, -0x5555, RZ ;  /* 0xffffaaab0a267825 */ /* 0x000fe200078e00ff */
[----:B------:R-:W-:Y:S02]  /*136d0*/  IADD3.X R48, P6, PT, RZ, R48, RZ, P6, !PT ;  /* 0x00000030ff307210 */ /* 0x000fe400037de4ff */
[----:B------:R-:W-:Y:S01]  /*136e0*/  IADD3.X R19, P1, PT, R34, R19, RZ, P1, !PT ;  /* 0x0000001322137210 */ /* 0x000fe20000f3e4ff */
[----:B------:R-:W-:Y:S01]  /*136f0*/  IMAD.WIDE.U32 R42, P2, R10, -0x46010001, R42 ;  /* 0xb9feffff0a2a7825 */ /* 0x000fe2000784002a */
[----:B------:R-:W-:-:S02]  /*13700*/  IADD3 RZ, P4, PT, R16, R38, RZ ;  /* 0x0000002610ff7210 */ /* 0x000fc40007f9e0ff */
[----:B------:R-:W-:Y:S01]  /*13710*/  IADD3.X R37, PT, PT, RZ, RZ, R41, P6, P3 ;  /* 0x000000ffff257210 */ /* 0x000fe200037e6429 */
[----:B------:R-:W-:-:S04]  /*13720*/  IMAD.WIDE.U32 R46, R11, -0x4eac0001, RZ ;  /* 0xb153ffff0b2e7825 */ /* 0x000fc800078e00ff */
        /* <DEDUP_REMOVED lines=8> */
[----:B------:R-:W-:-:S03]  /*137b0*/  IADD3 RZ, P3, PT, R6, R56, RZ ;  /* 0x0000003806ff7210 */ /* 0x000fc60007f7e0ff */
[----:B------:R-:W-:Y:S02]  /*137c0*/  IMAD.IADD R44, R45, 0x1, R42 ;  /* 0x000000012d2c7824 */ /* 0x000fe400078e022a */
[----:B------:R-:W-:Y:S01]  /*137d0*/  IMAD.WIDE.U32.X R40, R11, -0x46010001, R40, P5 ;  /* 0xb9feffff0b287825 */ /* 0x000fe200028e0428 */
[----:B------:R-:W-:Y:S02]  /*137e0*/  IADD3 R57, P5, PT, R38, R57, RZ ;  /* 0x0000003926397210 */ /* 0x000fe40007fbe0ff */
[----:B------:R-:W-:Y:S01]  /*137f0*/  IADD3.X RZ, P2, PT, RZ, R44, RZ, P2, !PT ;  /* 0x0000002cffff7210 */ /* 0x000fe2000175e4ff */
[----:B------:R-:W-:Y:S01]  /*13800*/  IMAD.X R45, RZ, RZ, RZ, P6 ;  /* 0x000000ffff2d7224 */ /* 0x000fe200030e06ff */
[----:B------:R-:W-:Y:S01]  /*13810*/  IADD3.X R47, P4, PT, RZ, R40, RZ, P4, !PT ;  /* 0x00000028ff2f7210 */ /* 0x000fe2000279e4ff */
[----:B------:R-:W-:Y:S01]  /*13820*/  IMAD.MOV.U32 R44, RZ, RZ, R39 ;  /* 0x000000ffff2c7224 */ /* 0x000fe200078e0027 */
[----:B------:R-:W-:Y:S01]  /*13830*/  IADD3.X RZ, P3, PT, R7, R57, RZ, P3, !PT ;  /* 0x0000003907ff7210 */ /* 0x000fe20001f7e4ff */
[----:B------:R-:W-:Y:S01]  /*13840*/  IMAD.WIDE.U32 R6, R10, -0x4eac0001, R6 ;  /* 0xb153ffff0a067825 */ /* 0x000fe200078e0006 */
[----:B------:R-:W-:-:S03]  /*13850*/  IADD3.X R47, P2, PT, RZ, R47, RZ, P2, !PT ;  /* 0x0000002fff2f7210 */ /* 0x000fc6000175e4ff */
[----:B------:R-:W-:Y:S01]  /*13860*/  IMAD.WIDE.U32 R16, R11, -0x94f09dc, RZ ;  /* 0xf6b0f6240b107825 */ /* 0x000fe200078e00ff */
[----:B------:R-:W-:Y:S02]  /*13870*/  IADD3.X R41, PT, PT, RZ, RZ, R41, P2, P4 ;  /* 0x000000ffff297210 */ /* 0x000fe400017e8429 */
        /* <DEDUP_REMOVED lines=9> */
[----:B------:R-:W-:Y:S01]  /*13910*/  IMAD.WIDE.U32 R40, R167, R205, RZ ;  /* 0x000000cda7287225 */ /* 0x000fe200078e00ff */
[----:B------:R-:W-:-:S03]  /*13920*/  IADD3 R47, P5, PT, R16, R43, RZ ;  /* 0x0000002b102f7210 */ /* 0x000fc60007fbe0ff */
[----:B------:R-:W-:Y:S01]  /*13930*/  IMAD.WIDE.U32 R42, R10, -0x94f09dc, R8 ;  /* 0xf6b0f6240a2a7825 */ /* 0x000fe200078e0008 */
[----:B------:R-:W-:Y:S02]  /*13940*/  IADD3.X RZ, P4, PT, R9, R47, RZ, P4, !PT ;  /* 0x0000002f09ff7210 */ /* 0x000fe4000279e4ff */
[----:B------:R-:W-:Y:S01]  /*13950*/  IADD3.X R9, PT, PT, RZ, RZ, R39, P2, P3 ;  /* 0x000000ffff097210 */ /* 0x000fe200017e6427 */
[----:B------:R-:W-:Y:S01]  /*13960*/  IMAD.X R45, RZ, RZ, RZ, P6 ;  /* 0x000000ffff2d7224 */ /* 0x000fe200030e06ff */
[----:B------:R-:W-:Y:S01]  /*13970*/  IADD3 R7, P6, PT, R7, R42, RZ ;  /* 0x0000002a07077210 */ /* 0x000fe20007fde0ff */
[----:B------:R-:W-:Y:S02]  /*13980*/  IMAD.MOV.U32 R44, RZ, RZ, R17 ;  /* 0x000000ffff2c7224 */ /* 0x000fe400078e0011 */
[----:B------:R-:W-:Y:S02]  /*13990*/  IMAD.IADD R8, R43, 0x1, R16 ;  /* 0x000000012b087824 */ /* 0x000fe400078e0210 */
[----:B------:R-:W-:-:S03]  /*139a0*/  IMAD.WIDE.U32 R38, P2, R166, R232, R40 ;  /* 0x000000e8a6267225 */ /* 0x000fc60007840028 */
[----:B------:R-:W-:Y:S01]  /*139b0*/  IADD3.X R8, P3, PT, R8, R9, RZ, P6, !PT ;  /* 0x0000000908087210 */ /* 0x000fe2000377e4ff */
[----:B------:R-:W-:-:S04]  /*139c0*/  IMAD.WIDE.U32.X R44, R11, 0x6730d2a0, R44, P5 ;  /* 0x6730d2a00b2c7825 */ /* 0x000fc800028e042c */
[----:B------:R-:W-:-:S04]  /*139d0*/  IMAD.WIDE.U32 R46, R166, R205, RZ ;  /* 0x000000cda62e7225 */ /* 0x000fc800078e00ff */
[----:B------:R-:W-:Y:S01]  /*139e0*/  IMAD.WIDE.U32 R16, R11, -0xc7aed41, RZ ;  /* 0xf38512bf0b107825 */ /* 0x000fe200078e00ff */
[----:B------:R-:W-:-:S03]  /*139f0*/  IADD3 R49, P6, PT, R38, R47, RZ ;  /* 0x0000002f26317210 */ /* 0x000fc60007fde0ff */
[----:B------:R-:W-:Y:S01]  /*13a00*/  IMAD.X R41, RZ, RZ, RZ, P2 ;  /* 0x000000ffff297224 */ /* 0x000fe200010e06ff */
[----:B------:R-:W-:Y:S01]  /*13a10*/  IADD3.X R9, P2, PT, RZ, R44, RZ, P4, !PT ;  /* 0x0000002cff097210 */ /* 0x000fe2000275e4ff */
[----:B------:R-:W-:Y:S01]  /*13a20*/  IMAD.WIDE.U32 R42, R10, -0xc7aed41, RZ ;  /* 0xf38512bf0a2a7825 */ /* 0x000fe200078e00ff */
[----:B------:R-:W-:Y:S02]  /*13a30*/  IADD3 RZ, P4, PT, R12, R46, RZ ;  /* 0x0000002e0cff7210 */ /* 0x000fe40007f9e0ff */
[----:B------:R-:W-:Y:S01]  /*13a40*/  IADD3.X R9, P3, PT, RZ, R9, RZ, P3, !PT ;  /* 0x00000009ff097210 */ /* 0x000fe20001f7e4ff */
[----:B------:R-:W-:Y:S01]  /*13a50*/  IMAD.WIDE.U32 R16, P5, R10, 0x64774b84, R16 ;  /* 0x64774b840a107825 */ /* 0x000fe200078a0010 */
[----:B------:R-:W-:Y:S02]  /*13a60*/  IADD3.X RZ, P4, PT, R13, R49, RZ, P4, !PT ;  /* 0x000000310dff7210 */ /* 0x000fe4000279e4ff */
[----:B------:R-:W-:Y:S01]  /*13a70*/  IADD3.X R44, PT, PT, RZ, RZ, R45, P3, P2 ;  /* 0x000000ffff2c7210 */ /* 0x000fe20001fe442d */
[----:B------:R-:W-:Y:S01]  /*13a80*/  IMAD.WIDE.U32 R46, R166, R205, R12 ;  /* 0x000000cda62e7225 */ /* 0x000fe200078e000c */
[----:B------:R-:W-:-:S02]  /*13a90*/  IADD3 R45, P2, PT, R16, R43, RZ ;  /* 0x0000002b102d7210 */ /* 0x000fc40007f5e0ff */
[----:B------:R-:W-:Y:S01]  /*13aa0*/  IADD3 RZ, P3, PT, R14, R42, RZ ;  /* 0x0000002a0eff7210 */ /* 0x000fe20007f7e0ff */
[----:B------:R-:W-:Y:S02]  /*13ab0*/  IMAD.MOV.U32 R40, RZ, RZ, R39 ;  /* 0x000000ffff287224 */ /* 0x000fe400078e0027 */
[----:B------:R-:W-:Y:S01]  /*13ac0*/  IMAD.IADD R34, R47, 0x1, R38 ;  /* 0x000000012f227824 */ /* 0x000fe200078e0226 */
[----:B------:R-:W-:Y:S01]  /*13ad0*/  IADD3.X RZ, P3, PT, R15, R45, RZ, P3, !PT ;  /* 0x0000002d0fff7210 */ /* 0x000fe20001f7e4ff */
[----:B------:R-:W-:Y:S01]  /*13ae0*/  IMAD.WIDE.U32.X R38, R167, R232, R40, P6 ;  /* 0x000000e8a7267225 */ /* 0x000fe200030e0428 */
[----:B------:R-:W-:-:S03]  /*13af0*/  IADD3 R12, P6, PT, R48, R46, RZ ;  /* 0x0000002e300c7210 */ /* 0x000fc60007fde0ff */
[----:B------:R-:W-:Y:S01]  /*13b00*/  IMAD.X R41, RZ, RZ, RZ, P5 ;  /* 0x000000ffff297224 */ /* 0x000fe200028e06ff */
[----:B------:R-:W-:Y:S01]  /*13b10*/  IADD3.X R13, P6, PT, R34, R37, RZ, P6, !PT ;  /* 0x00000025220d7210 */ /* 0x000fe200037de4ff */
[----:B------:R-:W-:Y:S01]  /*13b20*/  IMAD.WIDE.U32 R42, R10, -0xc7aed41, R14 ;  /* 0xf38512bf0a2a7825 */ /* 0x000fe200078e000e */
[----:B------:R-:W-:-:S03]  /*13b30*/  IADD3.X R14, P4, PT, RZ, R38, RZ, P4, !PT ;  /* 0x00000026ff0e7210 */ /* 0x000fc6000279e4ff */
[----:B------:R-:W-:Y:S01]  /*13b40*/  IMAD.MOV.U32 R40, RZ, RZ, R17 ;  /* 0x000000ffff287224 */ /* 0x000fe200078e0011 */
[----:B------:R-:W-:Y:S01]  /*13b50*/  IADD3 R42, P5, PT, R9, R42, RZ ;  /* 0x0000002a092a7210 */ /* 0x000fe20007fbe0ff */
[----:B------:R-:W-:Y:S01]  /*13b60*/  IMAD.IADD R43, R43, 0x1, R16 ;  /* 0x000000012b2b7824 */ /* 0x000fe200078e0210 */
[----:B------:R-:W-:Y:S01]  /*13b70*/  IADD3.X R9, P6, PT, RZ, R14, RZ, P6, !PT ;  /* 0x0000000eff097210 */ /* 0x000fe200037de4ff */
[----:B------:R-:W-:Y:S01]  /*13b80*/  IMAD.WIDE.U32.X R40, R11, 0x64774b84, R40, P2 ;  /* 0x64774b840b287825 */ /* 0x000fe200010e0428 */
[----:B------:R-:W-:Y:S02]  /*13b90*/  IADD3 R14, P2, PT, R36, R35, RZ ;  /* 0x00000023240e7210 */ /* 0x000fe40007f5e0ff */
[----:B------:R-:W-:Y:S01]  /*13ba0*/  IADD3.X R43, P5, PT, R43, R44, RZ, P5, !PT ;  /* 0x0000002c2b2b7210 */ /* 0x000fe20002fbe4ff */
[----:B------:R-:W-:Y:S01]  /*13bb0*/  IMAD.WIDE.U32 R16, R11, 0x434bacd7, RZ ;  /* 0x434bacd70b107825 */ /* 0x000fe200078e00ff */
        /* <DEDUP_REMOVED lines=8> */
[----:B------:R-:W-:Y:S01]  /*13c40*/  IMAD.WIDE.U32 R36, R169, R205, RZ ;  /* 0x000000cda9247225 */ /* 0x000fe200078e00ff */
[----:B------:R-:W-:-:S03]  /*13c50*/  IADD3 R19, P5, PT, R16, R35, RZ ;  /* 0x0000002310137210 */ /* 0x000fc60007fbe0ff */
[----:B------:R-:W-:Y:S01]  /*13c60*/  IMAD.WIDE.U32 R34, R168, R205, R14 ;  /* 0x000000cda8227225 */ /* 0x000fe200078e000e */
[----:B------:R-:W-:-:S03]  /*13c70*/  IADD3.X RZ, P3, PT, R13, R19, RZ, P3, !PT ;  /* 0x000000130dff7210 */ /* 0x000fc60001f7e4ff */
[----:B------:R-:W-:-:S04]  /*13c80*/  IMAD.WIDE.U32 R36, P6, R168, R232, R36 ;  /* 0x000000e8a8247225 */ /* 0x000fc800078c0024 */
[----:B------:R-:W-:Y:S01]  /*13c90*/  IMAD.X R19, RZ, RZ, RZ, P6 ;  /* 0x000000ffff137224 */ /* 0x000fe200030e06ff */
[----:B------:R-:W-:Y:S01]  /*13ca0*/  IADD3 R34, P6, PT, R9, R34, RZ ;  /* 0x0000002209227210 */ /* 0x000fe20007fde0ff */
[----:B------:R-:W-:Y:S02]  /*13cb0*/  IMAD.IADD R35, R35, 0x1, R36 ;  /* 0x0000000123237824 */ /* 0x000fe400078e0224 */
[----:B------:R-:W-:Y:S02]  /*13cc0*/  IMAD.X R45, RZ, RZ, RZ, P4 ;  /* 0x000000ffff2d7224 */ /* 0x000fe400020e06ff */
[----:B------:R-:W-:Y:S01]  /*13cd0*/  IMAD.WIDE.U32 R38, R11, 0x397fe69a, RZ ;  /* 0x397fe69a0b267825 */ /* 0x000fe200078e00ff */
[----:B------:R-:W-:-:S03]  /*13ce0*/  IADD3.X R35, P4, PT, R35, R44, RZ, P6, !PT ;  /* 0x0000002c23237210 */ /* 0x000fc6000379e4ff */
[----:B------:R-:W-:-:S04]  /*13cf0*/  IMAD.WIDE.U32 R40, R10, 0x434bacd7, R12 ;  /* 0x434bacd70a287825 */ /* 0x000fc800078e000c */
[----:B------:R-:W-:Y:S02]  /*13d00*/  IMAD.MOV.U32 R44, RZ, RZ, R17 ;  /* 0x000000ffff2c7224 */ /* 0x000fe400078e0011 */
[----:B------:R-:W-:Y:S02]  /*13d10*/  IMAD.IADD R9, R41, 0x1, R16 ;  /* 0x0000000129097824 */ /* 0x000fe400078e0210 */
[----:B------:R-:W-:Y:S01]  /*13d20*/  IMAD.WIDE.U32.X R16, R11, 0x4b1ba7b6, R44, P5 ;  /* 0x4b1ba7b60b107825 */ /* 0x000fe200028e042c */
[----:B------:R-:W-:-:S03]  /*13d30*/  IADD3 R46, P5, PT, R47, R40, RZ ;  /* 0x000000282f2e7210 */ /* 0x000fc60007fbe0ff */
[C---:B------:R-:W-:Y:S01]  /*13d40*/  IMAD.WIDE.U32 R12, R10.reuse, 0x397fe69a, RZ ;  /* 0x397fe69a0a0c7825 */ /* 0x040fe200078e00ff */
[----:B------:R-:W-:Y:S02]  /*13d50*/  IADD3.X R48, P5, PT, R9, R18, RZ, P5, !PT ;  /* 0x0000001209307210 */ /* 0x000fe40002fbe4ff */
[----:B------:R-:W-:Y:S01]  /*13d60*/  IADD3.X R9, P3, PT, RZ, R16, RZ, P3, !PT ;  /* 0x00000010ff097210 */ /* 0x000fe20001f7e4ff */
[----:B------:R-:W-:-:S03]  /*13d70*/  IMAD.WIDE.U32 R38, P6, R10, 0x1a0111ea, R38 ;  /* 0x1a0111ea0a267825 */ /* 0x000fc600078c0026 */
[----:B------:R-:W-:Y:S01]  /*13d80*/  IADD3.X R9, P5, PT, RZ, R9, RZ, P5, !PT ;  /* 0x00000009ff097210 */ /* 0x000fe20002fbe4ff */
[----:B------:R-:W-:Y:S01]  /*13d90*/  IMAD.X R41, RZ, RZ, RZ, P6 ;  /* 0x000000ffff297224 */ /* 0x000fe200030e06ff */
[----:B------:R-:W-:Y:S01]  /*13da0*/  IADD3 R47, P6, PT, R38, R13, RZ ;  /* 0x0000000d262f7210 */ /* 0x000fe20007fde0ff */
[----:B------:R-:W-:Y:S01]  /*13db0*/  IMAD.WIDE.U32 R44, R168, R205, RZ ;  /* 0x000000cda82c7225 */ /* 0x000fe200078e00ff */
[----:B------:R-:W-:-:S03]  /*13dc0*/  IADD3.X R17, PT, PT, RZ, RZ, R17, P5, P3 ;  /* 0x000000ffff117210 */ /* 0x000fc60002fe6411 */
[----:B------:R-:W-:Y:S01]  /*13dd0*/  IMAD.MOV.U32 R40, RZ, RZ, R39 ;  /* 0x000000ffff287224 */ /* 0x000fe200078e0027 */
[----:B------:R-:W-:Y:S01]  /*13de0*/  IADD3 RZ, P3, PT, R14, R44, RZ ;  /* 0x0000002c0eff7210 */ /* 0x000fe20007f7e0ff */
[----:B------:R-:W-:Y:S01]  /*13df0*/  IMAD.MOV.U32 R18, RZ, RZ, R37 ;  /* 0x000000ffff127224 */ /* 0x000fe200078e0025 */
[----:B------:R-:W-:Y:S01]  /*13e00*/  IADD3.X R14, P1, PT, RZ, RZ, RZ, P1, !PT ;  /* 0x000000ffff0e7210 */ /* 0x000fe20000f3e4ff */
[----:B------:R-:W-:Y:S01]  /*13e10*/  IMAD.WIDE.U32.X R40, R11, 0x1a0111ea, R40, P6 ;  /* 0x1a0111ea0b287825 */ /* 0x000fe200030e0428 */
[----:B------:R-:W-:-:S03]  /*13e20*/  IADD3 R13, P6, PT, R36, R45, RZ ;  /* 0x0000002d240d7210 */ /* 0x000fc60007fde0ff */
[----:B------:R-:W-:Y:S01]  /*13e30*/  IMAD.WIDE.U32 R10, R10, 0x397fe69a, R34 ;  /* 0x397fe69a0a0a7825 */ /* 0x000fe200078e0022 */
[----:B------:R-:W-:-:S03]  /*13e40*/  IADD3.X RZ, P3, PT, R15, R13, RZ, P3, !PT ;  /* 0x0000000d0fff7210 */ /* 0x000fc60001f7e4ff */
[----:B------:R-:W-:Y:S01]  /*13e50*/  IMAD.WIDE.U32.X R18, R169, R232, R18, P6 ;  /* 0x000000e8a9127225 */ /* 0x000fe200030e0412 */
[----:B------:R-:W-:Y:S02]  /*13e60*/  IADD3 RZ, P6, PT, R34, R12, RZ ;  /* 0x0000000c22ff7210 */ /* 0x000fe40007fde0ff */
[----:B------:R-:W-:Y:S01]  /*13e70*/  IADD3 R34, P5, PT, R9, R10, RZ ;  /* 0x0000000a09227210 */ /* 0x000fe20007fbe0ff */
[----:B------:R-:W-:Y:S01]  /*13e80*/  IMAD.IADD R38, R11, 0x1, R38 ;  /* 0x000000010b267824 */ /* 0x000fe200078e0226 */
[----:B------:R-:W-:Y:S01]  /*13e90*/  IADD3.X R11, P2, PT, RZ, RZ, RZ, P2, !PT ;  /* 0x000000ffff0b7210 */ /* 0x000fe2000175e4ff */
[----:B------:R-:W-:Y:S01]  /*13ea0*/  IMAD.X R12, RZ, RZ, RZ, P1 ;  /* 0x000000ffff0c7224 */ /* 0x000fe200008e06ff */
[----:B------:R-:W-:Y:S02]  /*13eb0*/  IADD3.X RZ, P1, PT, R35, R47, RZ, P6, !PT ;  /* 0x0000002f23ff7210 */ /* 0x000fe4000373e4ff */
[----:B------:R-:W-:Y:S02]  /*13ec0*/  IADD3.X R17, P5, PT, R38, R17, RZ, P5, !PT ;  /* 0x0000001126117210 */ /* 0x000fe40002fbe4ff */
[----:B------:R-:W-:-:S02]  /*13ed0*/  IADD3.X R9, P1, PT, RZ, R40, RZ, P1, !PT ;  /* 0x00000028ff097210 */ /* 0x000fc40000f3e4ff */
[----:B------:R-:W-:Y:S02]  /*13ee0*/  IADD3.X R10, P3, PT, RZ, R18, RZ, P3, !PT ;  /* 0x00000012ff0a7210 */ /* 0x000fe40001f7e4ff */
[----:B------:R-:W-:Y:S02]  /*13ef0*/  IADD3 R11, P6, PT, R11, R14, RZ ;  /* 0x0000000e0b0b7210 */ /* 0x000fe40007fde0ff */
[----:B------:R-:W-:Y:S01]  /*13f00*/  IADD3.X R9, P5, PT, RZ, R9, RZ, P5, !PT ;  /* 0x00000009ff097210 */ /* 0x000fe20002fbe4ff */
[----:B------:R-:W-:-:S03]  /*13f10*/  IMAD.X R19, RZ, RZ, R19, P3 ;  /* 0x000000ffff137224 */ /* 0x000fc600018e0613 */
[----:B------:R-:W-:Y:S02]  /*13f20*/  IADD3.X R18, P4, P3, R9, R11, R10, !PT, P4 ;  /* 0x0000000b09127210 */ /* 0x000fe40007b8840a */
[----:B------:R-:W-:Y:S02]  /*13f30*/  IADD3.X R40, PT, PT, RZ, RZ, R41, P5, P1 ;  /* 0x000000ffff287210 */ /* 0x000fe40002fe2429 */
[----:B------:R-:W-:Y:S02]  /*13f40*/  IADD3.X R9, PT, PT, R12, RZ, RZ, P6, P2 ;  /* 0x000000ff0c097210 */ /* 0x000fe400037e44ff */
[----:B------:R-:W-:Y:S02]  /*13f50*/  ISETP.GT.U32.AND P1, PT, R18, 0x397fe69a, PT ;  /* 0x397fe69a1200780c */ /* 0x000fe40003f24070 */
[----:B------:R-:W-:-:S04]  /*13f60*/  IADD3.X R19, PT, PT, R40, R9, R19, P4, P3 ;  /* 0x0000000928137210 */ /* 0x000fc800027e6413 */
        /* <DEDUP_REMOVED lines=64> */
.L_x_43:
[----:B------:R-:W-:Y:S05]  /*14370*/  BSYNC.RELIABLE B4 ;  /* 0x0000000000047941 */ /* 0x000fea0003800100 */
.L_x_42:
        /* <DEDUP_REMOVED lines=12> */
.L_x_44:
[----:B------:R-:W-:Y:S05]  /*14440*/  BSYNC.RECONVERGENT B3 ;  /* 0x0000000000037941 */ /* 0x000fea0003800200 */
.L_x_41:
        /* <DEDUP_REMOVED lines=12> */
[----:B------:R-:W-:-:S04]  /*14510*/  IMAD.WIDE.U32.X R18, R83, R229, R34, P2 ;  /* 0x000000e553127225 */ /* 0x000fc800010e0422 */
[----:B------:R-:W-:Y:S01]  /*14520*/  IMAD.WIDE.U32 R64, R178, R214, RZ ;  /* 0x000000d6b2407225 */ /* 0x000fe200078e00ff */
[----:B------:R-:W-:-:S03]  /*14530*/  IADD3.X R35, P4, PT, RZ, R18, RZ, P1, !PT ;  /* 0x00000012ff237210 */ /* 0x000fc60000f9e4ff */
[----:B------:R-:W-:Y:S01]  /*14540*/  IMAD.X R39, RZ, RZ, RZ, P3 ;  /* 0x000000ffff277224 */ /* 0x000fe200018e06ff */
[----:B------:R-:W-:Y:S01]  /*14550*/  IADD3 R17, P5, PT, R65, R36, RZ ;  /* 0x0000002441117210 */ /* 0x000fe20007fbe0ff */
[----:B------:R-:W-:Y:S01]  /*14560*/  IMAD.MOV.U32 R38, RZ, RZ, R37 ;  /* 0x000000ffff267224 */ /* 0x000fe200078e0025 */
[----:B------:R-:W-:Y:S01]  /*14570*/  IADD3.X R35, P1, PT, RZ, R35, RZ, P1, !PT ;  /* 0x00000023ff237210 */ /* 0x000fe20000f3e4ff */
[----:B------:R-:W-:Y:S01]  /*14580*/  IMAD.WIDE.U32 R36, R171, R214, RZ ;  /* 0x000000d6ab247225 */ /* 0x000fe200078e00ff */
[-C--:B------:R-:W-:Y:S02]  /*14590*/  IADD3 RZ, P2, PT, RZ, R64.reuse, RZ ;  /* 0x00000040ffff7210 */ /* 0x080fe40007f5e0ff */
[----:B------:R-:W-:Y:S01]  /*145a0*/  IADD3 R64, P3, PT, R35, R64, RZ ;  /* 0x0000004023407210 */ /* 0x000fe20007f7e0ff */
[----:B------:R-:W-:Y:S01]  /*145b0*/  IMAD.WIDE.U32.X R38, R179, R229, R38, P5 ;  /* 0x000000e5b3267225 */ /* 0x000fe200028e0426 */
[----:B------:R-:W-:Y:S02]  /*145c0*/  IADD3.X R18, PT, PT, RZ, RZ, R19, P1, P4 ;  /* 0x000000ffff127210 */ /* 0x000fe40000fe8413 */
[----:B------:R-:W-:Y:S01]  /*145d0*/  IADD3.X RZ, P2, PT, RZ, R17, RZ, P2, !PT ;  /* 0x00000011ffff7210 */ /* 0x000fe2000175e4ff */
[----:B------:R-:W-:Y:S01]  /*145e0*/  IMAD.WIDE.U32 R182, R170, R214, RZ ;  /* 0x000000d6aab67225 */ /* 0x000fe200078e00ff */
[----:B------:R-:W-:-:S02]  /*145f0*/  IADD3.X R65, P3, PT, R17, R18, RZ, P3, !PT ;  /* 0x0000001211417210 */ /* 0x000fc40001f7e4ff */
[----:B------:R-:W-:Y:S01]  /*14600*/  IADD3.X R41, P2, PT, RZ, R38, RZ, P2, !PT ;  /* 0x00000026ff297210 */ /* 0x000fe2000175e4ff */
[----:B------:R-:W-:-:S03]  /*14610*/  IMAD.WIDE.U32 R36, P1, R170, R229, R36 ;  /* 0x000000e5aa247225 */ /* 0x000fc60007820024 */
[----:B------:R-:W-:Y:S01]  /*14620*/  IADD3.X R41, P5, PT, RZ, R41, RZ, P3, !PT ;  /* 0x00000029ff297210 */ /* 0x000fe20001fbe4ff */
[----:B------:R-:W-:Y:S01]  /*14630*/  IMAD.X R35, RZ, RZ, RZ, P1 ;  /* 0x000000ffff237224 */ /* 0x000fe200008e06ff */
[----:B------:R-:W-:Y:S01]  /*14640*/  IADD3 R17, P4, PT, R183, R36, RZ ;  /* 0x00000024b7117210 */ /* 0x000fe20007f9e0ff */
[----:B------:R-:W-:Y:S01]  /*14650*/  IMAD.MOV.U32 R34, RZ, RZ, R37 ;  /* 0x000000ffff227224 */ /* 0x000fe200078e0025 */
[----:B------:R-:W-:Y:S01]  /*14660*/  IADD3 RZ, P3, PT, RZ, R182, RZ ;  /* 0x000000b6ffff7210 */ /* 0x000fe20007f7e0ff */
[----:B------:R-:W-:Y:S01]  /*14670*/  IMAD.WIDE.U32 R18, R173, R214, RZ ;  /* 0x000000d6ad127225 */ /* 0x000fe200078e00ff */
[----:B------:R-:W-:Y:S02]  /*14680*/  IADD3 R182, P1, PT, R41, R182, RZ ;  /* 0x000000b629b67210 */ /* 0x000fe40007f3e0ff */
[----:B------:R-:W-:Y:S01]  /*14690*/  IADD3.X R38, PT, PT, RZ, RZ, R39, P5, P2 ;  /* 0x000000ffff267210 */ /* 0x000fe20002fe4427 */
[----:B------:R-:W-:Y:S01]  /*146a0*/  IMAD.WIDE.U32 R44, R175, R214, RZ ;  /* 0x000000d6af2c7225 */ /* 0x000fe200078e00ff */
[----:B------:R-:W-:-:S02]  /*146b0*/  IADD3.X RZ, P3, PT, RZ, R17, RZ, P3, !PT ;  /* 0x00000011ffff7210 */ /* 0x000fc40001f7e4ff */
[----:B------:R-:W-:Y:S01]  /*146c0*/  IADD3.X R183, P2, PT, R17, R38, RZ, P1, !PT ;  /* 0x0000002611b77210 */ /* 0x000fe20000f5e4ff */
[----:B------:R-:W-:-:S04]  /*146d0*/  IMAD.WIDE.U32.X R34, R171, R229, R34, P4 ;  /* 0x000000e5ab227225 */ /* 0x000fc800020e0422 */
[----:B------:R-:W-:Y:S01]  /*146e0*/  IMAD.WIDE.U32 R18, P5, R172, R229, R18 ;  /* 0x000000e5ac127225 */ /* 0x000fe200078a0012 */
[----:B------:R-:W-:-:S03]  /*146f0*/  IADD3.X R17, P1, PT, RZ, R34, RZ, P3, !PT ;  /* 0x00000022ff117210 */ /* 0x000fc60001f3e4ff */
[----:B------:R-:W-:-:S04]  /*14700*/  IMAD.WIDE.U32 R44, P4, R174, R229, R44 ;  /* 0x000000e5ae2c7225 */ /* 0x000fc8000788002c */
[----:B------:R-:W-:-:S04]  /*14710*/  IMAD.WIDE.U32 R38, R172, R214, RZ ;  /* 0x000000d6ac267225 */ /* 0x000fc800078e00ff */
[----:B------:R-:W-:Y:S01]  /*14720*/  IMAD.X R47, RZ, RZ, RZ, P4 ;  /* 0x000000ffff2f7224 */ /* 0x000fe200020e06ff */
[----:B------:R-:W-:Y:S01]  /*14730*/  IADD3 R34, P4, PT, R39, R18, RZ ;  /* 0x0000001227227210 */ /* 0x000fe20007f9e0ff */
[----:B------:R-:W-:Y:S01]  /*14740*/  IMAD.MOV.U32 R36, RZ, RZ, R19 ;  /* 0x000000ffff247224 */ /* 0x000fe200078e0013 */
[----:B------:R-:W-:Y:S01]  /*14750*/  IADD3.X R19, P3, PT, RZ, R17, RZ, P2, !PT ;  /* 0x00000011ff137210 */ /* 0x000fe2000177e4ff */
[----:B------:R-:W-:Y:S01]  /*14760*/  IMAD.X R37, RZ, RZ, RZ, P5 ;  /* 0x000000ffff257224 */ /* 0x000fe200028e06ff */
[----:B------:R-:W-:Y:S01]  /*14770*/  IADD3 RZ, P6, PT, RZ, R38, RZ ;  /* 0x00000026ffff7210 */ /* 0x000fe20007fde0ff */
[----:B------:R-:W-:Y:S01]  /*14780*/  IMAD.WIDE.U32 R40, R174, R214, RZ ;  /* 0x000000d6ae287225 */ /* 0x000fe200078e00ff */
[----:B------:R-:W-:Y:S02]  /*14790*/  IADD3.X R35, PT, PT, RZ, RZ, R35, P3, P1 ;  /* 0x000000ffff237210 */ /* 0x000fe40001fe2423 */
[----:B------:R-:W-:Y:S01]  /*147a0*/  IADD3 R18, P2, PT, R19, R38, RZ ;  /* 0x0000002613127210 */ /* 0x000fe20007f5e0ff */
[----:B------:R-:W-:Y:S01]  /*147b0*/  IMAD.WIDE.U32.X R36, R173, R229, R36, P4 ;  /* 0x000000e5ad247225 */ /* 0x000fe200020e0424 */
[----:B------:R-:W-:-:S02]  /*147c0*/  IADD3.X RZ, P1, PT, RZ, R34, RZ, P6, !PT ;  /* 0x00000022ffff7210 */ /* 0x000fc4000373e4ff */
[----:B------:R-:W-:Y:S01]  /*147d0*/  IADD3 R17, P5, PT, R41, R44, RZ ;  /* 0x0000002c29117210 */ /* 0x000fe20007fbe0ff */
[----:B------:R-:W-:Y:S01]  /*147e0*/  IMAD.MOV.U32 R46, RZ, RZ, R45 ;  /* 0x000000ffff2e7224 */ /* 0x000fe200078e002d */
[----:B------:R-:W-:Y:S01]  /*147f0*/  IADD3.X R19, P2, PT, R34, R35, RZ, P2, !PT ;  /* 0x0000002322137210 */ /* 0x000fe2000175e4ff */
[----:B------:R-:W-:Y:S01]  /*14800*/  IMAD R45, R43, -0x30003, RZ ;  /* 0xfffcfffd2b2d7824 */ /* 0x000fe200078e02ff */
[----:B------:R-:W-:Y:S01]  /*14810*/  IADD3.X R41, P1, PT, RZ, R36, RZ, P1, !PT ;  /* 0x00000024ff297210 */ /* 0x000fe20000f3e4ff */
[C---:B------:R-:W-:Y:S01]  /*14820*/  IMAD.WIDE.U32 R34, R42.reuse, -0x30003, RZ ;  /* 0xfffcfffd2a227825 */ /* 0x040fe200078e00ff */
[----:B------:R-:W-:Y:S02]  /*14830*/  IADD3 RZ, P4, PT, RZ, R40, RZ ;  /* 0x00000028ffff7210 */ /* 0x000fe40007f9e0ff */
[----:B------:R-:W-:Y:S01]  /*14840*/  IADD3.X R41, P2, PT, RZ, R41, RZ, P2, !PT ;  /* 0x00000029ff297210 */ /* 0x000fe2000175e4ff */
[----:B------:R-:W-:Y:S01]  /*14850*/  IMAD R45, R42, -0x760c0004, R45 ;  /* 0x89f3fffc2a2d7824 */ /* 0x000fe200078e022d */
[----:B------:R-:W-:Y:S01]  /*14860*/  IADD3.X RZ, P4, PT, RZ, R17, RZ, P4, !PT ;  /* 0x00000011ffff7210 */ /* 0x000fe2000279e4ff */
[----:B------:R-:W-:Y:S01]  /*14870*/  IMAD.WIDE.U32 R38, R177, R214, RZ ;  /* 0x000000d6b1267225 */ /* 0x000fe200078e00ff */
[----:B------:R-:W-:-:S02]  /*14880*/  IADD3 R36, P6, PT, R41, R40, RZ ;  /* 0x0000002829247210 */ /* 0x000fc40007fde0ff */
[----:B------:R-:W-:Y:S01]  /*14890*/  IADD3.X R44, PT, PT, RZ, RZ, R37, P2, P1 ;  /* 0x000000ffff2c7210 */ /* 0x000fe200017e2425 */
[----:B------:R-:W-:Y:S02]  /*148a0*/  IMAD.IADD R185, R35, 0x1, R45 ;  /* 0x0000000123b97824 */ /* 0x000fe400078e022d */
[----:B------:R-:W-:Y:S01]  /*148b0*/  IMAD.WIDE.U32 R38, P3, R176, R229, R38 ;  /* 0x000000e5b0267225 */ /* 0x000fe20007860026 */
[----:B------:R-:W-:-:S03]  /*148c0*/  IADD3.X R37, P6, PT, R17, R44, RZ, P6, !PT ;  /* 0x0000002c11257210 */ /* 0x000fc600037de4ff */
[----:B------:R-:W-:-:S04]  /*148d0*/  IMAD.WIDE.U32 R128, R176, R214, RZ ;  /* 0x000000d6b0807225 */ /* 0x000fc800078e00ff */
[----:B------:R-:W-:-:S04]  /*148e0*/  IMAD.WIDE.U32 R40, R185, -0x5555, RZ ;  /* 0xffffaaabb9287825 */ /* 0x000fc800078e00ff */
[----:B------:R-:W-:Y:S01]  /*148f0*/  IMAD.X R127, RZ, RZ, RZ, P3 ;  /* 0x000000ffff7f7224 */ /* 0x000fe200018e06ff */
[----:B------:R-:W-:Y:S01]  /*14900*/  IADD3 R55, P3, PT, R129, R38, RZ ;  /* 0x0000002681377210 */ /* 0x000fe20007f7e0ff */
[----:B------:R-:W-:-:S04]  /*14910*/  IMAD.WIDE.U32.X R46, R175, R229, R46, P5 ;  /* 0x000000e5af2e7225 */ /* 0x000fc800028e042e */
        /* <DEDUP_REMOVED lines=21> */
[----:B------:R-:W-:Y:S01]  /*14a70*/  IMAD.WIDE.U32 R186, R185, -0x94f09dc, RZ ;  /* 0xf6b0f624b9ba7825 */ /* 0x000fe200078e00ff */
[----:B------:R-:W-:Y:S02]  /*14a80*/  IADD3.X R191, P1, PT, RZ, R40, RZ, P1, !PT ;  /* 0x00000028ffbf7210 */ /* 0x000fe40000f3e4ff */
[----:B------:R-:W-:Y:S01]  /*14a90*/  IADD3.X RZ, P4, PT, R65, R17, RZ, P4, !PT ;  /* 0x0000001141ff7210 */ /* 0x000fe2000279e4ff */
[----:B------:R-:W-:Y:S01]  /*14aa0*/  IMAD.X R45, RZ, RZ, RZ, P6 ;  /* 0x000000ffff2d7224 */ /* 0x000fe200030e06ff */
[----:B------:R-:W-:Y:S01]  /*14ab0*/  IADD3.X R191, P2, PT, RZ, R191, RZ, P2, !PT ;  /* 0x000000bfffbf7210 */ /* 0x000fe2000175e4ff */
[----:B------:R-:W-:-:S03]  /*14ac0*/  IMAD.WIDE.U32 R46, R185, -0xc7aed41, RZ ;  /* 0xf38512bfb92e7825 */ /* 0x000fc600078e00ff */
[----:B------:R-:W-:Y:S01]  /*14ad0*/  IADD3.X R188, PT, PT, RZ, RZ, R41, P2, P1 ;  /* 0x000000ffffbc7210 */ /* 0x000fe200017e2429 */
[----:B------:R-:W-:-:S04]  /*14ae0*/  IMAD.WIDE.U32 R42, R34, -0x94f09dc, RZ ;  /* 0xf6b0f624222a7825 */ /* 0x000fc800078e00ff */
[----:B------:R-:W-:Y:S01]  /*14af0*/  IMAD.WIDE.U32 R186, P6, R34, 0x6730d2a0, R186 ;  /* 0x6730d2a022ba7825 */ /* 0x000fe200078c00ba */
[----:B------:R-:W-:-:S03]  /*14b00*/  IADD3 RZ, P1, PT, R182, R42, RZ ;  /* 0x0000002ab6ff7210 */ /* 0x000fc60007f3e0ff */
[----:B------:R-:W-:Y:S01]  /*14b10*/  IMAD.WIDE.U32 R64, R34, -0x4eac0001, R64 ;  /* 0xb153ffff22407825 */ /* 0x000fe200078e0040 */
[----:B------:R-:W-:-:S03]  /*14b20*/  IADD3 R193, P2, PT, R186, R43, RZ ;  /* 0x0000002bbac17210 */ /* 0x000fc60007f5e0ff */
[----:B------:R-:W-:Y:S01]  /*14b30*/  IMAD.MOV.U32 R44, RZ, RZ, R39 ;  /* 0x000000ffff2c7224 */ /* 0x000fe200078e0027 */
[----:B------:R-:W-:Y:S01]  /*14b40*/  IADD3.X RZ, P1, PT, R183, R193, RZ, P1, !PT ;  /* 0x000000c1b7ff7210 */ /* 0x000fe20000f3e4ff */
[----:B------:R-:W-:Y:S02]  /*14b50*/  IMAD.IADD R65, R65, 0x1, R38 ;  /* 0x0000000141417824 */ /* 0x000fe400078e0226 */
[----:B------:R-:W-:Y:S02]  /*14b60*/  IMAD.X R57, RZ, RZ, RZ, P6 ;  /* 0x000000ffff397224 */ /* 0x000fe400030e06ff */
[----:B------:R-:W-:-:S04]  /*14b70*/  IMAD.WIDE.U32 R38, R34, -0xc7aed41, RZ ;  /* 0xf38512bf22267825 */ /* 0x000fc800078e00ff */
[----:B------:R-:W-:-:S04]  /*14b80*/  IMAD.WIDE.U32 R58, R185, 0x397fe69a, RZ ;  /* 0x397fe69ab93a7825 */ /* 0x000fc800078e00ff */
[----:B------:R-:W-:-:S04]  /*14b90*/  IMAD.WIDE.U32 R46, P6, R34, 0x64774b84, R46 ;  /* 0x64774b84222e7825 */ /* 0x000fc800078c002e */
[----:B------:R-:W-:Y:S02]  /*14ba0*/  IMAD.MOV.U32 R56, RZ, RZ, R187 ;  /* 0x000000ffff387224 */ /* 0x000fe400078e00bb */
[----:B------:R-:W-:-:S04]  /*14bb0*/  IMAD.WIDE.U32 R48, R185, 0x434bacd7, RZ ;  /* 0x434bacd7b9307825 */ /* 0x000fc800078e00ff */
[----:B------:R-:W-:Y:S01]  /*14bc0*/  IMAD.X R63, RZ, RZ, RZ, P6 ;  /* 0x000000ffff3f7224 */ /* 0x000fe200030e06ff */
[----:B------:R-:W-:Y:S01]  /*14bd0*/  IADD3 R189, P6, PT, R46, R39, RZ ;  /* 0x000000272ebd7210 */ /* 0x000fe20007fde0ff */
[----:B------:R-:W-:-:S04]  /*14be0*/  IMAD.WIDE.U32.X R56, R185, 0x6730d2a0, R56, P2 ;  /* 0x6730d2a0b9387825 */ /* 0x000fc800010e0438 */
[----:B------:R-:W-:-:S04]  /*14bf0*/  IMAD.WIDE.U32 R42, R34, 0x397fe69a, RZ ;  /* 0x397fe69a222a7825 */ /* 0x000fc800078e00ff */
[----:B------:R-:W-:-:S04]  /*14c00*/  IMAD.WIDE.U32 R58, P2, R34, 0x1a0111ea, R58 ;  /* 0x1a0111ea223a7825 */ /* 0x000fc8000784003a */
[----:B------:R-:W-:Y:S02]  /*14c10*/  IMAD.MOV.U32 R62, RZ, RZ, R47 ;  /* 0x000000ffff3e7224 */ /* 0x000fe400078e002f */
[----:B------:R-:W-:-:S04]  /*14c20*/  IMAD.WIDE.U32.X R44, R185, 0x1eabfffe, R44, P5 ;  /* 0x1eabfffeb92c7825 */ /* 0x000fc800028e042c */
[----:B------:R-:W-:-:S04]  /*14c30*/  IMAD.WIDE.U32 R40, R34, 0x434bacd7, RZ ;  /* 0x434bacd722287825 */ /* 0x000fc800078e00ff */
[----:B------:R-:W-:-:S04]  /*14c40*/  IMAD.WIDE.U32 R48, P5, R34, 0x4b1ba7b6, R48 ;  /* 0x4b1ba7b622307825 */ /* 0x000fc800078a0030 */
[----:B------:R-:W-:Y:S01]  /*14c50*/  IMAD.WIDE.U32.X R62, R185, 0x64774b84, R62, P6 ;  /* 0x64774b84b93e7825 */ /* 0x000fe200030e043e */
[----:B------:R-:W-:-:S03]  /*14c60*/  IADD3 R35, P6, PT, R58, R43, RZ ;  /* 0x0000002b3a237210 */ /* 0x000fc60007fde0ff */
[----:B------:R-:W-:Y:S01]  /*14c70*/  IMAD.X R85, RZ, RZ, RZ, P2 ;  /* 0x000000ffff557224 */ /* 0x000fe200010e06ff */
[----:B------:R-:W-:Y:S01]  /*14c80*/  IADD3 R64, P2, PT, R191, R64, RZ ;  /* 0x00000040bf407210 */ /* 0x000fe20007f5e0ff */
[----:B------:R-:W-:Y:S02]  /*14c90*/  IMAD.MOV.U32 R84, RZ, RZ, R59 ;  /* 0x000000ffff547224 */ /* 0x000fe400078e003b */
[----:B------:R-:W-:Y:S01]  /*14ca0*/  IMAD.X R81, RZ, RZ, RZ, P5 ;  /* 0x000000ffff517224 */ /* 0x000fe200028e06ff */
[----:B------:R-:W-:Y:S01]  /*14cb0*/  IADD3 R17, P5, PT, R48, R41, RZ ;  /* 0x0000002930117210 */ /* 0x000fe20007fbe0ff */
[----:B------:R-:W-:Y:S01]  /*14cc0*/  IMAD.MOV.U32 R80, RZ, RZ, R49 ;  /* 0x000000ffff507224 */ /* 0x000fe200078e0031 */
[----:B------:R-:W-:Y:S01]  /*14cd0*/  IADD3.X R41, P4, PT, RZ, R44, RZ, P4, !PT ;  /* 0x0000002cff297210 */ /* 0x000fe2000279e4ff */
        /* <DEDUP_REMOVED lines=8> */
[----:B------:R-:W-:Y:S01]  /*14d60*/  IMAD.WIDE.U32 R182, R34, -0x94f09dc, R182 ;  /* 0xf6b0f62422b67825 */ /* 0x000fe200078e00b6 */
[----:B------:R-:W-:-:S03]  /*14d70*/  IADD3.X R43, P3, PT, RZ, R126, RZ, P3, !PT ;  /* 0x0000007eff2b7210 */ /* 0x000fc60001f7e4ff */
[----:B------:R-:W-:Y:S01]  /*14d80*/  IMAD.WIDE.U32 R184, R83, R53, RZ ;  /* 0x0000003553b87225 */ /* 0x000fe200078e00ff */
[----:B------:R-:W-:-:S03]  /*14d90*/  IADD3.X R43, P2, PT, RZ, R43, RZ, P2, !PT ;  /* 0x0000002bff2b7210 */ /* 0x000fc6000175e4ff */
[----:B------:R-:W-:Y:S01]  /*14da0*/  IMAD.IADD R39, R183, 0x1, R186 ;  /* 0x00000001b7277824 */ /* 0x000fe200078e02ba */
[----:B------:R-:W-:Y:S01]  /*14db0*/  IADD3.X R183, P5, PT, RZ, R41, RZ, P5, !PT ;  /* 0x00000029ffb77210 */ /* 0x000fe20002fbe4ff */
[C---:B------:R-:W-:Y:S01]  /*14dc0*/  IMAD.WIDE.U32 R186, R82.reuse, R53, RZ ;  /* 0x0000003552ba7225 */ /* 0x040fe200078e00ff */
[----:B------:R-:W-:Y:S02]  /*14dd0*/  IADD3.X R126, PT, PT, RZ, RZ, R127, P2, P3 ;  /* 0x000000ffff7e7210 */ /* 0x000fe400017e647f */
[----:B------:R-:W-:Y:S01]  /*14de0*/  IADD3.X R44, PT, PT, RZ, RZ, R45, P5, P4 ;  /* 0x000000ffff2c7210 */ /* 0x000fe20002fe842d */
[----:B------:R-:W-:Y:S01]  /*14df0*/  IMAD.WIDE.U32 R184, P6, R82, R219, R184 ;  /* 0x000000db52b87225 */ /* 0x000fe200078c00b8 */
[----:B------:R-:W-:Y:S02]  /*14e00*/  IADD3 R182, P4, PT, R183, R182, RZ ;  /* 0x000000b6b7b67210 */ /* 0x000fe40007f9e0ff */
[----:B------:R-:W-:Y:S02]  /*14e10*/  IADD3 RZ, P2, PT, R18, R38, RZ ;  /* 0x0000002612ff7210 */ /* 0x000fe40007f5e0ff */
[----:B------:R-:W-:Y:S01]  /*14e20*/  IADD3.X R183, P4, PT, R39, R44, RZ, P4, !PT ;  /* 0x0000002c27b77210 */ /* 0x000fe2000279e4ff */
[----:B------:R-:W-:Y:S01]  /*14e30*/  IMAD.WIDE.U32 R38, R34, -0xc7aed41, R18 ;  /* 0xf38512bf22267825 */ /* 0x000fe200078e0012 */
[----:B------:R-:W-:-:S02]  /*14e40*/  IADD3.X R45, P1, PT, RZ, R56, RZ, P1, !PT ;  /* 0x00000038ff2d7210 */ /* 0x000fc40000f3e4ff */
[----:B------:R-:W-:Y:S02]  /*14e50*/  IADD3 R41, P5, PT, R184, R187, RZ ;  /* 0x000000bbb8297210 */ /* 0x000fe40007fbe0ff */
[----:B------:R-:W-:Y:S02]  /*14e60*/  IADD3 RZ, P3, PT, R64, R186, RZ ;  /* 0x000000ba40ff7210 */ /* 0x000fe40007f7e0ff */
[----:B------:R-:W-:Y:S01]  /*14e70*/  IADD3.X RZ, P2, PT, R19, R189, RZ, P2, !PT ;  /* 0x000000bd13ff7210 */ /* 0x000fe2000175e4ff */
[----:B------:R-:W-:Y:S01]  /*14e80*/  IMAD.WIDE.U32 R18, R179, R53, RZ ;  /* 0x00000035b3127225 */ /* 0x000fe200078e00ff */
[----:B------:R-:W-:Y:S02]  /*14e90*/  IADD3.X R45, P4, PT, RZ, R45, RZ, P4, !PT ;  /* 0x0000002dff2d7210 */ /* 0x000fe4000279e4ff */
[----:B------:R-:W-:Y:S01]  /*14ea0*/  IADD3.X RZ, P3, PT, R65, R41, RZ, P3, !PT ;  /* 0x0000002941ff7210 */ /* 0x000fe20001f7e4ff */
[----:B------:R-:W-:Y:S01]  /*14eb0*/  IMAD.IADD R41, R39, 0x1, R46 ;  /* 0x0000000127297824 */ /* 0x000fe200078e022e */
[----:B------:R-:W-:Y:S01]  /*14ec0*/  IADD3.X R56, PT, PT, RZ, RZ, R57, P4, P1 ;  /* 0x000000ffff387210 */ /* 0x000fe200027e2439 */
[----:B------:R-:W-:Y:S01]  /*14ed0*/  IMAD.X R39, RZ, RZ, RZ, P6 ;  /* 0x000000ffff277224 */ /* 0x000fe200030e06ff */
[----:B------:R-:W-:Y:S01]  /*14ee0*/  IADD3 R44, P6, PT, R45, R38, RZ ;  /* 0x000000262d2c7210 */ /* 0x000fe20007fde0ff */
[----:B------:R-:W-:-:S03]  /*14ef0*/  IMAD.WIDE.U32 R64, R82, R53, R64 ;  /* 0x0000003552407225 */ /* 0x000fc600078e0040 */
[----:B------:R-:W-:Y:S01]  /*14f00*/  IADD3.X R45, P1, PT, R41, R56, RZ, P6, !PT ;  /* 0x00000038292d7210 */ /* 0x000fe2000373e4ff */
[----:B------:R-:W-:Y:S01]  /*14f10*/  IMAD.WIDE.U32 R18, P4, R178, R219, R18 ;  /* 0x000000dbb2127225 */ /* 0x000fe20007880012 */
[----:B------:R-:W-:-:S03]  /*14f20*/  IADD3 RZ, P6, PT, RZ, R64, RZ ;  /* 0x00000040ffff7210 */ /* 0x000fc60007fde0ff */
[----:B------:R-:W-:Y:S02]  /*14f30*/  IMAD.MOV.U32 R38, RZ, RZ, R185 ;  /* 0x000000ffff267224 */ /* 0x000fe400078e00b9 */
[----:B------:R-:W-:Y:S02]  /*14f40*/  IMAD.IADD R65, R65, 0x1, R184 ;  /* 0x0000000141417824 */ /* 0x000fe400078e02b8 */
[----:B------:R-:W-:Y:S01]  /*14f50*/  IMAD.X R41, RZ, RZ, RZ, P4 ;  /* 0x000000ffff297224 */ /* 0x000fe200020e06ff */
[----:B------:R-:W-:Y:S01]  /*14f60*/  IADD3.X R55, P4, PT, RZ, R62, RZ, P2, !PT ;  /* 0x0000003eff377210 */ /* 0x000fe2000179e4ff */
[----:B------:R-:W-:Y:S01]  /*14f70*/  IMAD.WIDE.U32.X R38, R83, R219, R38, P5 ;  /* 0x000000db53267225 */ /* 0x000fe200028e0426 */
[----:B------:R-:W-:Y:S02]  /*14f80*/  IADD3.X RZ, P6, PT, RZ, R65, RZ, P6, !PT ;  /* 0x00000041ffff7210 */ /* 0x000fe400037de4ff */
[----:B------:R-:W-:Y:S01]  /*14f90*/  IADD3.X R55, P1, PT, RZ, R55, RZ, P1, !PT ;  /* 0x00000037ff377210 */ /* 0x000fe20000f3e4ff */
[----:B------:R-:W-:Y:S01]  /*14fa0*/  IMAD.WIDE.U32 R46, R178, R53, RZ ;  /* 0x00000035b22e7225 */ /* 0x000fe200078e00ff */
[----:B------:R-:W-:-:S02]  /*14fb0*/  IADD3.X R49, P3, PT, RZ, R38, RZ, P3, !PT ;  /* 0x00000026ff317210 */ /* 0x000fc40001f7e4ff */
[----:B------:R-:W-:Y:S02]  /*14fc0*/  IADD3.X R62, PT, PT, RZ, RZ, R63, P1, P4 ;  /* 0x000000ffff3e7210 */ /* 0x000fe40000fe843f */
[----:B------:R-:W-:Y:S02]  /*14fd0*/  IADD3 R57, P5, PT, R18, R47, RZ ;  /* 0x0000002f12397210 */ /* 0x000fe40007fbe0ff */
[----:B------:R-:W-:Y:S01]  /*14fe0*/  IADD3 RZ, P2, PT, R182, R46, RZ ;  /* 0x0000002eb6ff7210 */ /* 0x000fe20007f5e0ff */
[----:B------:R-:W-:Y:S01]  /*14ff0*/  IMAD.WIDE.U32 R46, R178, R53, R182 ;  /* 0x00000035b22e7225 */ /* 0x000fe200078e00b6 */
[----:B------:R-:W-:Y:S02]  /*15000*/  IADD3.X R49, P6, PT, RZ, R49, RZ, P6, !PT ;  /* 0x00000031ff317210 */ /* 0x000fe400037de4ff */
[----:B------:R-:W-:Y:S01]  /*15010*/  IADD3 RZ, P1, PT, R36, R40, RZ ;  /* 0x0000002824ff7210 */ /* 0x000fe20007f3e0ff */
[----:B------:R-:W-:Y:S01]  /*15020*/  IMAD.MOV.U32 R40, RZ, RZ, R19 ;  /* 0x000000ffff287224 */ /* 0x000fe200078e0013 */
[----:B------:R-:W-:Y:S01]  /*15030*/  IADD3 R46, P4, PT, R49, R46, RZ ;  /* 0x0000002e312e7210 */ /* 0x000fe20007f9e0ff */
[----:B------:R-:W-:Y:S01]  /*15040*/  IMAD.IADD R38, R47, 0x1, R18 ;  /* 0x000000012f267824 */ /* 0x000fe200078e0212 */
[----:B------:R-:W-:Y:S01]  /*15050*/  IADD3.X R39, PT, PT, RZ, RZ, R39, P6, P3 ;  /* 0x000000ffff277210 */ /* 0x000fe200037e6427 */
[----:B------:R-:W-:Y:S01]  /*15060*/  IMAD.WIDE.U32 R18, R171, R53, RZ ;  /* 0x00000035ab127225 */ /* 0x000fe200078e00ff */
[----:B------:R-:W-:-:S02]  /*15070*/  IADD3.X RZ, P2, PT, R183, R57, RZ, P2, !PT ;  /* 0x00000039b7ff7210 */ /* 0x000fc4000175e4ff */
[----:B------:R-:W-:Y:S01]  /*15080*/  IADD3.X R47, P4, PT, R38, R39, RZ, P4, !PT ;  /* 0x00000027262f7210 */ /* 0x000fe2000279e4ff */
[----:B------:R-:W-:Y:S01]  /*15090*/  IMAD.WIDE.U32.X R40, R179, R219, R40, P5 ;  /* 0x000000dbb3287225 */ /* 0x000fe200028e0428 */
[----:B------:R-:W-:Y:S02]  /*150a0*/  IADD3.X RZ, P3, PT, R37, R17, RZ, P1, !PT ;  /* 0x0000001125ff7210 */ /* 0x000fe40000f7e4ff */
[----:B------:R-:W-:Y:S01]  /*150b0*/  IADD3 RZ, P1, PT, R128, R42, RZ ;  /* 0x0000002a80ff7210 */ /* 0x000fe20007f3e0ff */
[C---:B------:R-:W-:Y:S01]  /*150c0*/  IMAD.WIDE.U32 R18, P6, R170.reuse, R219, R18 ;  /* 0x000000dbaa127225 */ /* 0x040fe200078c0012 */
[----:B------:R-:W-:Y:S02]  /*150d0*/  IADD3.X R17, P2, PT, RZ, R40, RZ, P2, !PT ;  /* 0x00000028ff117210 */ /* 0x000fe4000175e4ff */
[----:B------:R-:W-:Y:S01]  /*150e0*/  IADD3.X R127, P3, PT, RZ, R80, RZ, P3, !PT ;  /* 0x00000050ff7f7210 */ /* 0x000fe20001f7e4ff */
[----:B------:R-:W-:Y:S01]  /*150f0*/  IMAD.WIDE.U32 R38, R170, R53, RZ ;  /* 0x00000035aa267225 */ /* 0x000fe200078e00ff */
[----:B------:R-:W-:-:S02]  /*15100*/  IADD3.X R17, P4, PT, RZ, R17, RZ, P4, !PT ;  /* 0x00000011ff117210 */ /* 0x000fc4000279e4ff */
[----:B------:R-:W-:Y:S01]  /*15110*/  IADD3.X RZ, P1, PT, R129, R35, RZ, P1, !PT ;  /* 0x0000002381ff7210 */ /* 0x000fe20000f3e4ff */
[----:B------:R-:W-:Y:S01]  /*15120*/  IMAD.X R49, RZ, RZ, RZ, P6 ;  /* 0x000000ffff317224 */ /* 0x000fe200030e06ff */
[----:B------:R-:W-:Y:S01]  /*15130*/  IADD3 R57, P6, PT, R18, R39, RZ ;  /* 0x0000002712397210 */ /* 0x000fe20007fde0ff */
[----:B------:R-:W-:Y:S01]  /*15140*/  IMAD.WIDE.U32 R36, R34, 0x434bacd7, R36 ;  /* 0x434bacd722247825 */ /* 0x000fe200078e0024 */
[----:B------:R-:W-:Y:S02]  /*15150*/  IADD3 RZ, P5, PT, R44, R38, RZ ;  /* 0x000000262cff7210 */ /* 0x000fe40007fbe0ff */
[----:B------:R-:W-:Y:S01]  /*15160*/  IADD3.X R41, PT, PT, RZ, RZ, R41, P4, P2 ;  /* 0x000000ffff297210 */ /* 0x000fe200027e4429 */
[----:B------:R-:W-:Y:S01]  /*15170*/  IMAD.WIDE.U32 R38, R170, R53, R44 ;  /* 0x00000035aa267225 */ /* 0x000fe200078e002c */
[----:B------:R-:W-:Y:S02]  /*15180*/  IADD3 R36, P4, PT, R55, R36, RZ ;  /* 0x0000002437247210 */ /* 0x000fe40007f9e0ff */
[----:B------:R-:W-:Y:S01]  /*15190*/  IADD3.X RZ, P5, PT, R45, R57, RZ, P5, !PT ;  /* 0x000000392dff7210 */ /* 0x000fe20002fbe4ff */
[----:B------:R-:W-:Y:S01]  /*151a0*/  IMAD.IADD R37, R37, 0x1, R48 ;  /* 0x0000000125257824 */ /* 0x000fe200078e0230 */
[----:B------:R-:W-:Y:S01]  /*151b0*/  IADD3 R38, P2, PT, R17, R38, RZ ;  /* 0x0000002611267210 */ /* 0x000fe20007f5e0ff */
[----:B------:R-:W-:-:S02]  /*151c0*/  IMAD.IADD R18, R39, 0x1, R18 ;  /* 0x0000000127127824 */ /* 0x000fc400078e0212 */
[----:B------:R-:W-:Y:S01]  /*151d0*/  IMAD.MOV.U32 R48, RZ, RZ, R19 ;  /* 0x000000ffff307224 */ /* 0x000fe200078e0013 */
[----:B------:R-:W-:Y:S01]  /*151e0*/  IADD3.X R37, P4, PT, R37, R62, RZ, P4, !PT ;  /* 0x0000003e25257210 */ /* 0x000fe2000279e4ff */
[----:B------:R-:W-:Y:S01]  /*151f0*/  IMAD R17, R65, -0x30003, RZ ;  /* 0xfffcfffd41117824 */ /* 0x000fe200078e02ff */
[----:B------:R-:W-:Y:S01]  /*15200*/  IADD3.X R39, P2, PT, R18, R41, RZ, P2, !PT ;  /* 0x0000002912277210 */ /* 0x000fe2000175e4ff */
[----:B------:R-:W-:Y:S01]  /*15210*/  IMAD.WIDE.U32.X R48, R171, R219, R48, P6 ;  /* 0x000000dbab307225 */ /* 0x000fe200030e0430 */
[----:B------:R-:W-:-:S03]  /*15220*/  IADD3.X R127, P4, PT, RZ, R127, RZ, P4, !PT ;  /* 0x0000007fff7f7210 */ /* 0x000fc6000279e4ff */
[C---:B------:R-:W-:Y:S01]  /*15230*/  IMAD.WIDE.U32 R18, R64.reuse, -0x30003, RZ ;  /* 0xfffcfffd40127825 */ /* 0x040fe200078e00ff */
[----:B------:R-:W-:Y:S02]  /*15240*/  IADD3.X R55, P5, PT, RZ, R48, RZ, P5, !PT ;  /* 0x00000030ff377210 */ /* 0x000fe40002fbe4ff */
[----:B------:R-:W-:Y:S01]  /*15250*/  IADD3.X R81, PT, PT, RZ, RZ, R81, P4, P3 ;  /* 0x000000ffff517210 */ /* 0x000fe200027e6451 */
[----:B------:R-:W-:Y:S01]  /*15260*/  IMAD R17, R64, -0x760c0004, R17 ;  /* 0x89f3fffc40117824 */ /* 0x000fe200078e0211 */
[----:B------:R-:W-:Y:S01]  /*15270*/  IADD3.X R55, P3, PT, RZ, R55, RZ, P2, !PT ;  /* 0x00000037ff377210 */ /* 0x000fe2000177e4ff */
[----:B------:R-:W-:-:S03]  /*15280*/  IMAD.WIDE.U32 R44, R173, R53, RZ ;  /* 0x00000035ad2c7225 */ /* 0x000fc600078e00ff */
[----:B------:R-:W-:Y:S01]  /*15290*/  IADD3.X R59, PT, PT, RZ, RZ, R49, P3, P5 ;  /* 0x000000ffff3b7210 */ /* 0x000fe20001fea431 */
[----:B------:R-:W-:Y:S02]  /*152a0*/  IMAD.IADD R17, R19, 0x1, R17 ;  /* 0x0000000113117824 */ /* 0x000fe400078e0211 */
[----:B------:R-:W-:-:S04]  /*152b0*/  IMAD.WIDE.U32 R40, R172, R53, RZ ;  /* 0x00000035ac287225 */ /* 0x000fc800078e00ff */
[----:B------:R-:W-:Y:S01]  /*152c0*/  IMAD.WIDE.U32 R44, P6, R172, R219, R44 ;  /* 0x000000dbac2c7225 */ /* 0x000fe200078c002c */
[----:B------:R-:W-:-:S03]  /*152d0*/  IADD3 RZ, P2, PT, R36, R40, RZ ;  /* 0x0000002824ff7210 */ /* 0x000fc60007f5e0ff */
[----:B------:R-:W-:-:S04]  /*152e0*/  IMAD.WIDE.U32 R56, R17, -0x5555, RZ ;  /* 0xffffaaab11387825 */ /* 0x000fc800078e00ff */
[----:B------:R-:W-:Y:S01]  /*152f0*/  IMAD.WIDE.U32 R34, R34, 0x397fe69a, R128 ;  /* 0x397fe69a22227825 */ /* 0x000fe200078e0080 */
[----:B------:R-:W-:-:S03]  /*15300*/  IADD3 R129, P4, PT, R44, R41, RZ ;  /* 0x000000292c817210 */ /* 0x000fc60007f9e0ff */
[----:B------:R-:W-:Y:S01]  /*15310*/  IMAD.X R41, RZ, RZ, RZ, P6 ;  /* 0x000000ffff297224 */ /* 0x000fe200030e06ff */
[----:B------:R-:W-:Y:S01]  /*15320*/  IADD3.X RZ, P2, PT, R37, R129, RZ, P2, !PT ;  /* 0x0000008125ff7210 */ /* 0x000fe2000175e4ff */
[----:B------:R-:W-:-:S04]  /*15330*/  IMAD.WIDE.U32 R48, R18, -0x5555, R64 ;  /* 0xffffaaab12307825 */ /* 0x000fc800078e0040 */
[----:B------:R-:W-:Y:S02]  /*15340*/  IMAD.MOV.U32 R40, RZ, RZ, R45 ;  /* 0x000000ffff287224 */ /* 0x000fe400078e002d */
[----:B------:R-:W-:-:S04]  /*15350*/  IMAD.WIDE.U32 R56, P6, R18, -0x46010001, R56 ;  /* 0xb9feffff12387825 */ /* 0x000fc800078c0038 */
[----:B------:R-:W-:-:S04]  /*15360*/  IMAD.WIDE.U32 R62, R18, -0x5555, RZ ;  /* 0xffffaaab123e7825 */ /* 0x000fc800078e00ff */
[----:B------:R-:W-:Y:S01]  /*15370*/  IMAD.IADD R58, R35, 0x1, R58 ;  /* 0x00000001233a7824 */ /* 0x000fe200078e023a */
[----:B------:R-:W-:Y:S01]  /*15380*/  IADD3 RZ, P3, PT, R64, R62, RZ ;  /* 0x0000003e40ff7210 */ /* 0x000fe20007f7e0ff */
[----:B------:R-:W-:Y:S01]  /*15390*/  IMAD.WIDE.U32.X R40, R173, R219, R40, P4 ;  /* 0x000000dbad287225 */ /* 0x000fe200020e0428 */
[----:B------:R-:W-:Y:S02]  /*153a0*/  IADD3 RZ, P4, PT, RZ, R48, RZ ;  /* 0x00000030ffff7210 */ /* 0x000fe40007f9e0ff */
[----:B------:R-:W-:Y:S01]  /*153b0*/  IADD3 R63, P5, PT, R56, R63, RZ ;  /* 0x0000003f383f7210 */ /* 0x000fe20007fbe0ff */
[----:B------:R-:W-:Y:S01]  /*153c0*/  IMAD.X R35, RZ, RZ, RZ, P6 ;  /* 0x000000ffff237224 */ /* 0x000fe200030e06ff */
[----:B------:R-:W-:Y:S01]  /*153d0*/  IADD3 R48, P6, PT, R127, R34, RZ ;  /* 0x000000227f307210 */ /* 0x000fe20007fde0ff */
[----:B------:R-:W-:Y:S01]  /*153e0*/  IMAD.IADD R19, R49, 0x1, R56 ;  /* 0x0000000131137824 */ /* 0x000fe200078e0238 */
[----:B------:R-:W-:Y:S01]  /*153f0*/  IADD3.X R64, P1, PT, RZ, R84, RZ, P1, !PT ;  /* 0x00000054ff407210 */ /* 0x000fe20000f3e4ff */
[----:B------:R-:W-:Y:S01]  /*15400*/  IMAD.WIDE.U32 R36, R172, R53, R36 ;  /* 0x00000035ac247225 */ /* 0x000fe200078e0024 */
[----:B------:R-:W-:-:S02]  /*15410*/  IADD3.X R49, P6, PT, R58, R81, RZ, P6, !PT ;  /* 0x000000513a317210 */ /* 0x000fc400037de4ff */
[----:B------:R-:W-:Y:S01]  /*15420*/  IADD3.X RZ, P3, PT, R65, R63, RZ, P3, !PT ;  /* 0x0000003f41ff7210 */ /* 0x000fe20001f7e4ff */
[----:B------:R-:W-:Y:S01]  /*15430*/  IMAD.MOV.U32 R34, RZ, RZ, R57 ;  /* 0x000000ffff227224 */ /* 0x000fe200078e0039 */
[----:B------:R-:W-:Y:S01]  /*15440*/  IADD3.X R64, P6, PT, RZ, R64, RZ, P6, !PT ;  /* 0x00000040ff407210 */ /* 0x000fe200037de4ff */
[----:B------:R-:W-:Y:S01]  /*15450*/  IMAD.IADD R42, R37, 0x1, R44 ;  /* 0x00000001252a7824 */ /* 0x000fe200078e022c */
[----:B------:R-:W-:Y:S01]  /*15460*/  IADD3.X RZ, P4, PT, RZ, R19, RZ, P4, !PT ;  /* 0x00000013ffff7210 */ /* 0x000fe2000279e4ff */
[----:B------:R-:W-:Y:S01]  /*15470*/  IMAD.WIDE.U32.X R44, R17, -0x46010001, R34, P5 ;  /* 0xb9feffff112c7825 */ /* 0x000fe200028e0422 */
[----:B------:R-:W-:Y:S02]  /*15480*/  IADD3 R34, P5, PT, R55, R36, RZ ;  /* 0x0000002437227210 */ /* 0x000fe40007fbe0ff */
[----:B------:R-:W-:Y:S01]  /*15490*/  IADD3.X R127, PT, PT, RZ, RZ, R85, P6, P1 ;  /* 0x000000ffff7f7210 */ /* 0x000fe200037e2455 */
[----:B------:R-:W-:Y:S01]  /*154a0*/  IMAD.WIDE.U32 R36, R175, R53, RZ ;  /* 0x00000035af247225 */ /* 0x000fe200078e00ff */
[----:B------:R-:W-:-:S02]  /*154b0*/  IADD3.X R55, P6, PT, RZ, R44, RZ, P3, !PT ;  /* 0x0000002cff377210 */ /* 0x000fc40001fde4ff */
[----:B------:R-:W-:Y:S01]  /*154c0*/  IADD3.X R35, P5, PT, R42, R59, RZ, P5, !PT ;  /* 0x0000003b2a237210 */ /* 0x000fe20002fbe4ff */
[C---:B------:R-:W-:Y:S01]  /*154d0*/  IMAD.WIDE.U32 R56, R174.reuse, R53, RZ ;  /* 0x00000035ae387225 */ /* 0x040fe200078e00ff */
[----:B------:R-:W-:Y:S02]  /*154e0*/  IADD3.X R19, P3, PT, RZ, R40, RZ, P2, !PT ;  /* 0x00000028ff137210 */ /* 0x000fe4000177e4ff */
[----:B------:R-:W-:Y:S01]  /*154f0*/  IADD3.X R55, P4, PT, RZ, R55, RZ, P4, !PT ;  /* 0x00000037ff377210 */ /* 0x000fe2000279e4ff */
[----:B------:R-:W-:Y:S01]  /*15500*/  IMAD.WIDE.U32 R36, P1, R174, R219, R36 ;  /* 0x000000dbae247225 */ /* 0x000fe20007820024 */
[----:B------:R-:W-:Y:S02]  /*15510*/  IADD3.X R19, P5, PT, RZ, R19, RZ, P5, !PT ;  /* 0x00000013ff137210 */ /* 0x000fe40002fbe4ff */
[----:B------:R-:W-:Y:S01]  /*15520*/  IADD3.X R42, PT, PT, RZ, RZ, R45, P4, P6 ;  /* 0x000000ffff2a7210 */ /* 0x000fe200027ec42d */
[----:B------:R-:W-:Y:S01]  /*15530*/  IMAD.WIDE.U32 R58, R17, -0x4eac0001, RZ ;  /* 0xb153ffff113a7825 */ /* 0x000fe200078e00ff */
[----:B------:R-:W-:-:S02]  /*15540*/  IADD3 R63, P6, PT, R36, R57, RZ ;  /* 0x00000039243f7210 */ /* 0x000fc40007fde0ff */
[----:B------:R-:W-:Y:S01]  /*15550*/  IADD3 RZ, P2, PT, R48, R56, RZ ;  /* 0x0000003830ff7210 */ /* 0x000fe20007f5e0ff */
[----:B------:R-:W-:Y:S01]  /*15560*/  IMAD.WIDE.U32 R56, R174, R53, R48 ;  /* 0x00000035ae387225 */ /* 0x000fe200078e0030 */
[----:B------:R-:W-:-:S03]  /*15570*/  IADD3.X R62, PT, PT, RZ, RZ, R41, P5, P3 ;  /* 0x000000ffff3e7210 */ /* 0x000fc60002fe6429 */
[----:B------:R-:W-:-:S04]  /*15580*/  IMAD.WIDE.U32 R44, R18, -0x4eac0001, RZ ;  /* 0xb153ffff122c7825 */ /* 0x000fc800078e00ff */
[----:B------:R-:W-:Y:S01]  /*15590*/  IMAD.WIDE.U32 R58, P5, R18, 0x1eabfffe, R58 ;  /* 0x1eabfffe123a7825 */ /* 0x000fe200078a003a */
[----:B------:R-:W-:-:S03]  /*155a0*/  IADD3 RZ, P3, PT, R46, R44, RZ ;  /* 0x0000002c2eff7210 */ /* 0x000fc60007f7e0ff */
[----:B------:R-:W-:Y:S01]  /*155b0*/  IMAD.X R41, RZ, RZ, RZ, P1 ;  /* 0x000000ffff297224 */ /* 0x000fe200008e06ff */
[----:B------:R-:W-:Y:S01]  /*155c0*/  IADD3.X RZ, P1, PT, R49, R63, RZ, P2, !PT ;  /* 0x0000003f31ff7210 */ /* 0x000fe2000173e4ff */
[----:B------:R-:W-:Y:S01]  /*155d0*/  IMAD.MOV.U32 R40, RZ, RZ, R37 ;  /* 0x000000ffff287224 */ /* 0x000fe200078e0025 */
[----:B------:R-:W-:Y:S01]  /*155e0*/  IADD3 R65, P4, PT, R58, R45, RZ ;  /* 0x0000002d3a417210 */ /* 0x000fe20007f9e0ff */
[----:B------:R-:W-:Y:S01]  /*155f0*/  IMAD.IADD R37, R57, 0x1, R36 ;  /* 0x0000000139257824 */ /* 0x000fe200078e0224 */
[----:B------:R-:W-:Y:S01]  /*15600*/  IADD3 R36, P2, PT, R19, R56, RZ ;  /* 0x0000003813247210 */ /* 0x000fe20007f5e0ff */
[----:B------:R-:W-:Y:S01]  /*15610*/  IMAD.WIDE.U32.X R40, R175, R219, R40, P6 ;  /* 0x000000dbaf287225 */ /* 0x000fe200030e0428 */
[----:B------:R-:W-:Y:S02]  /*15620*/  IADD3.X RZ, P3, PT, R47, R65, RZ, P3, !PT ;  /* 0x000000412fff7210 */ /* 0x000fe40001f7e4ff */
[----:B------:R-:W-:Y:S01]  /*15630*/  IADD3.X R37, P6, PT, R37, R62, RZ, P2, !PT ;  /* 0x0000003e25257210 */ /* 0x000fe200017de4ff */
[----:B------:R-:W-:Y:S01]  /*15640*/  IMAD.WIDE.U32 R44, R18, -0x4eac0001, R46 ;  /* 0xb153ffff122c7825 */ /* 0x000fe200078e002e */
[----:B------:R-:W-:-:S03]  /*15650*/  IADD3.X R81, P2, PT, RZ, R40, RZ, P1, !PT ;  /* 0x00000028ff517210 */ /* 0x000fc60000f5e4ff */
[----:B------:R-:W-:Y:S01]  /*15660*/  IMAD.X R63, RZ, RZ, RZ, P5 ;  /* 0x000000ffff3f7224 */ /* 0x000fe200028e06ff */
[----:B------:R-:W-:Y:S01]  /*15670*/  IADD3 R44, P1, PT, R55, R44, RZ ;  /* 0x0000002c372c7210 */ /* 0x000fe20007f3e0ff */
[----:B------:R-:W-:Y:S01]  /*15680*/  IMAD.MOV.U32 R62, RZ, RZ, R59 ;  /* 0x000000ffff3e7224 */ /* 0x000fe200078e003b */
[----:B------:R-:W-:Y:S01]  /*15690*/  IADD3.X R81, P6, PT, RZ, R81, RZ, P6, !PT ;  /* 0x00000051ff517210 */ /* 0x000fe200037de4ff */
[----:B------:R-:W-:-:S03]  /*156a0*/  IMAD.WIDE.U32 R46, R177, R53, RZ ;  /* 0x00000035b12e7225 */ /* 0x000fc600078e00ff */
[----:B------:R-:W-:Y:S01]  /*156b0*/  IADD3.X R85, PT, PT, RZ, RZ, R41, P6, P2 ;  /* 0x000000ffff557210 */ /* 0x000fe200037e4429 */
[----:B------:R-:W-:Y:S01]  /*156c0*/  IMAD.IADD R19, R45, 0x1, R58 ;  /* 0x000000012d137824 */ /* 0x000fe200078e023a */
[----:B------:R-:W-:Y:S01]  /*156d0*/  IADD3 R40, P2, PT, R64, R43, RZ ;  /* 0x0000002b40287210 */ /* 0x000fe20007f5e0ff */
[----:B------:R-:W-:-:S03]  /*156e0*/  IMAD.WIDE.U32.X R62, R17, 0x1eabfffe, R62, P4 ;  /* 0x1eabfffe113e7825 */ /* 0x000fc600020e043e */
[----:B------:R-:W-:Y:S01]  /*156f0*/  IADD3.X R45, P1, PT, R19, R42, RZ, P1, !PT ;  /* 0x0000002a132d7210 */ /* 0x000fe20000f3e4ff */
[----:B------:R-:W-:Y:S01]  /*15700*/  IMAD.WIDE.U32 R56, R17, -0x94f09dc, RZ ;  /* 0xf6b0f62411387825 */ /* 0x000fe200078e00ff */
[----:B------:R-:W-:Y:S02]  /*15710*/  IADD3.X R55, P3, PT, RZ, R62, RZ, P3, !PT ;  /* 0x0000003eff377210 */ /* 0x000fe40001f7e4ff */
[----:B------:R-:W-:Y:S01]  /*15720*/  IADD3.X R41, P2, PT, R127, R126, RZ, P2, !PT ;  /* 0x0000007e7f297210 */ /* 0x000fe2000175e4ff */
[----:B------:R-:W-:-:S04]  /*15730*/  IMAD.WIDE.U32 R58, P5, R176, R219, R46 ;  /* 0x000000dbb03a7225 */ /* 0x000fc800078a002e */
[----:B------:R-:W-:Y:S01]  /*15740*/  IMAD.X R49, RZ, RZ, RZ, P5 ;  /* 0x000000ffff317224 */ /* 0x000fe200028e06ff */
[----:B------:R-:W-:Y:S01]  /*15750*/  IADD3.X R55, P5, PT, RZ, R55, RZ, P1, !PT ;  /* 0x00000037ff377210 */ /* 0x000fe20000fbe4ff */
[----:B------:R-:W-:-:S03]  /*15760*/  IMAD.WIDE.U32 R46, R18, -0x94f09dc, RZ ;  /* 0xf6b0f624122e7825 */ /* 0x000fc600078e00ff */
[----:B------:R-:W-:Y:S01]  /*15770*/  IADD3.X R62, PT, PT, RZ, RZ, R63, P5, P3 ;  /* 0x000000ffff3e7210 */ /* 0x000fe20002fe643f */
[----:B------:R-:W-:Y:S01]  /*15780*/  IMAD.WIDE.U32 R56, P4, R18, 0x6730d2a0, R56 ;  /* 0x6730d2a012387825 */ /* 0x000fe20007880038 */
[----:B------:R-:W-:-:S03]  /*15790*/  IADD3 RZ, P1, PT, R38, R46, RZ ;  /* 0x0000002e26ff7210 */ /* 0x000fc60007f3e0ff */
[----:B------:R-:W-:Y:S01]  /*157a0*/  IMAD.WIDE.U32 R64, R176, R53, RZ ;  /* 0x00000035b0407225 */ /* 0x000fe200078e00ff */
[----:B------:R-:W-:-:S03]  /*157b0*/  IADD3 R127, P6, PT, R56, R47, RZ ;  /* 0x0000002f387f7210 */ /* 0x000fc60007fde0ff */
[----:B------:R-:W-:Y:S01]  /*157c0*/  IMAD.WIDE.U32 R46, R176, R53, R40 ;  /* 0x00000035b02e7225 */ /* 0x000fe200078e0028 */
[----:B------:R-:W-:Y:S02]  /*157d0*/  IADD3 R19, P5, PT, R58, R65, RZ ;  /* 0x000000413a137210 */ /* 0x000fe40007fbe0ff */
[----:B------:R-:W-:Y:S01]  /*157e0*/  IADD3 RZ, P3, PT, R40, R64, RZ ;  /* 0x0000004028ff7210 */ /* 0x000fe20007f7e0ff */
[----:B------:R-:W-:Y:S01]  /*157f0*/  IMAD.MOV.U32 R48, RZ, RZ, R59 ;  /* 0x000000ffff307224 */ /* 0x000fe200078e003b */
[----:B------:R-:W-:Y:S01]  /*15800*/  IADD3.X RZ, P1, PT, R39, R127, RZ, P1, !PT ;  /* 0x0000007f27ff7210 */ /* 0x000fe20000f3e4ff */
[----:B------:R-:W-:Y:S01]  /*15810*/  IMAD.IADD R42, R47, 0x1, R58 ;  /* 0x000000012f2a7824 */ /* 0x000fe200078e023a */
[----:B------:R-:W-:Y:S01]  /*15820*/  IADD3.X RZ, P3, PT, R41, R19, RZ, P3, !PT ;  /* 0x0000001329ff7210 */ /* 0x000fe20001f7e4ff */
[----:B------:R-:W-:Y:S01]  /*15830*/  IMAD.WIDE.U32.X R48, R177, R219, R48, P5 ;  /* 0x000000dbb1307225 */ /* 0x000fe200028e0430 */
[----:B------:R-:W-:-:S03]  /*15840*/  IADD3 R40, P5, PT, R81, R46, RZ ;  /* 0x0000002e51287210 */ /* 0x000fc60007fbe0ff */
[----:B------:R-:W-:Y:S01]  /*15850*/  IMAD.WIDE.U32 R58, R18, -0x94f09dc, R38 ;  /* 0xf6b0f624123a7825 */ /* 0x000fe200078e0026 */
[----:B------:R-:W-:Y:S02]  /*15860*/  IADD3.X R41, P5, PT, R42, R85, RZ, P5, !PT ;  /* 0x000000552a297210 */ /* 0x000fe40002fbe4ff */
[----:B------:R-:W-:Y:S01]  /*15870*/  IADD3.X R42, P3, PT, RZ, R48, RZ, P3, !PT ;  /* 0x00000030ff2a7210 */ /* 0x000fe20001f7e4ff */
[----:B------:R-:W-:Y:S01]  /*15880*/  IMAD.X R47, RZ, RZ, RZ, P4 ;  /* 0x000000ffff2f7224 */ /* 0x000fe200020e06ff */
[----:B------:R-:W-:Y:S01]  /*15890*/  IADD3 R38, P4, PT, R55, R58, RZ ;  /* 0x0000003a37267210 */ /* 0x000fe20007f9e0ff */
[----:B------:R-:W-:Y:S01]  /*158a0*/  IMAD.MOV.U32 R46, RZ, RZ, R57 ;  /* 0x000000ffff2e7224 */ /* 0x000fe200078e0039 */
[----:B------:R-:W-:Y:S01]  /*158b0*/  IADD3.X R55, P5, PT, RZ, R42, RZ, P5, !PT ;  /* 0x0000002aff377210 */ /* 0x000fe20002fbe4ff */
[----:B------:R-:W-:Y:S02]  /*158c0*/  IMAD.IADD R19, R59, 0x1, R56 ;  /* 0x000000013b137824 */ /* 0x000fe400078e0238 */
[----:B------:R-:W-:-:S03]  /*158d0*/  IMAD.WIDE.U32 R56, R17, -0xc7aed41, RZ ;  /* 0xf38512bf11387825 */ /* 0x000fc600078e00ff */
[----:B------:R-:W-:Y:S01]  /*158e0*/  IADD3.X R39, P4, PT, R19, R62, RZ, P4, !PT ;  /* 0x0000003e13277210 */ /* 0x000fe2000279e4ff */
[----:B------:R-:W-:Y:S01]  /*158f0*/  IMAD.WIDE.U32.X R46, R17, 0x6730d2a0, R46, P6 ;  /* 0x6730d2a0112e7825 */ /* 0x000fe200030e042e */
[----:B------:R-:W-:-:S03]  /*15900*/  IADD3.X R19, PT, PT, RZ, RZ, R49, P5, P3 ;  /* 0x000000ffff137210 */ /* 0x000fc60002fe6431 */
[----:B------:R-:W-:Y:S01]  /*15910*/  IMAD.WIDE.U32 R58, R17, 0x434bacd7, RZ ;  /* 0x434bacd7113a7825 */ /* 0x000fe200078e00ff */
[----:B------:R-:W-:-:S03]  /*15920*/  IADD3.X R81, P1, PT, RZ, R46, RZ, P1, !PT ;  /* 0x0000002eff517210 */ /* 0x000fc60000f3e4ff */
[----:B------:R-:W-:Y:S01]  /*15930*/  IMAD.WIDE.U32 R48, P3, R18, 0x64774b84, R56 ;  /* 0x64774b8412307825 */ /* 0x000fe20007860038 */
[----:B------:R-:W-:-:S03]  /*15940*/  IADD3.X R81, P4, PT, RZ, R81, RZ, P4, !PT ;  /* 0x00000051ff517210 */ /* 0x000fc6000279e4ff */
[----:B------:R-:W-:Y:S01]  /*15950*/  IMAD.WIDE.U32 R64, R18, -0xc7aed41, RZ ;  /* 0xf38512bf12407825 */ /* 0x000fe200078e00ff */
[----:B------:R-:W-:-:S03]  /*15960*/  IADD3.X R47, PT, PT, RZ, RZ, R47, P4, P1 ;  /* 0x000000ffff2f7210 */ /* 0x000fc600027e242f */
[----:B------:R-:W-:Y:S01]  /*15970*/  IMAD.X R63, RZ, RZ, RZ, P3 ;  /* 0x000000ffff3f7224 */ /* 0x000fe200018e06ff */
[----:B------:R-:W-:Y:S01]  /*15980*/  IADD3 R85, P6, PT, R48, R65, RZ ;  /* 0x0000004130557210 */ /* 0x000fe20007fde0ff */
[----:B------:R-:W-:Y:S01]  /*15990*/  IMAD.WIDE.U32 R56, R18, 0x434bacd7, RZ ;  /* 0x434bacd712387825 */ /* 0x000fe200078e00ff */
[----:B------:R-:W-:-:S03]  /*159a0*/  IADD3 RZ, P3, PT, R34, R64, RZ ;  /* 0x0000004022ff7210 */ /* 0x000fc60007f7e0ff */
[----:B------:R-:W-:Y:S01]  /*159b0*/  IMAD.WIDE.U32 R58, P5, R18, 0x4b1ba7b6, R58 ;  /* 0x4b1ba7b6123a7825 */ /* 0x000fe200078a003a */
[----:B------:R-:W-:Y:S02]  /*159c0*/  IADD3 RZ, P1, PT, R36, R56, RZ ;  /* 0x0000003824ff7210 */ /* 0x000fe40007f3e0ff */
[----:B------:R-:W-:Y:S01]  /*159d0*/  IADD3.X RZ, P3, PT, R35, R85, RZ, P3, !PT ;  /* 0x0000005523ff7210 */ /* 0x000fe20001f7e4ff */
[----:B------:R-:W-:Y:S01]  /*159e0*/  IMAD.WIDE.U32 R64, R18, -0xc7aed41, R34 ;  /* 0xf38512bf12407825 */ /* 0x000fe200078e0022 */
[----:B------:R-:W-:-:S03]  /*159f0*/  IADD3 R57, P4, PT, R58, R57, RZ ;  /* 0x000000393a397210 */ /* 0x000fc60007f9e0ff */
[----:B------:R-:W-:Y:S01]  /*15a00*/  IMAD.MOV.U32 R62, RZ, RZ, R49 ;  /* 0x000000ffff3e7224 */ /* 0x000fe200078e0031 */
[----:B------:R-:W-:Y:S01]  /*15a10*/  IADD3.X RZ, P1, PT, R37, R57, RZ, P1, !PT ;  /* 0x0000003925ff7210 */ /* 0x000fe20000f3e4ff */
[----:B------:R-:W-:Y:S02]  /*15a20*/  IMAD.IADD R48, R65, 0x1, R48 ;  /* 0x0000000141307824 */ /* 0x000fe400078e0230 */
[----:B------:R-:W-:Y:S01]  /*15a30*/  IMAD.WIDE.U32.X R62, R17, 0x64774b84, R62, P6 ;  /* 0x64774b84113e7825 */ /* 0x000fe200030e043e */
[----:B------:R-:W-:-:S03]  /*15a40*/  IADD3 R64, P6, PT, R81, R64, RZ ;  /* 0x0000004051407210 */ /* 0x000fc60007fde0ff */
[----:B------:R-:W-:Y:S01]  /*15a50*/  IMAD.X R35, RZ, RZ, RZ, P5 ;  /* 0x000000ffff237224 */ /* 0x000fe200028e06ff */
[----:B------:R-:W-:Y:S01]  /*15a60*/  IADD3.X R65, P6, PT, R48, R47, RZ, P6, !PT ;  /* 0x0000002f30417210 */ /* 0x000fe200037de4ff */
[----:B------:R-:W-:Y:S01]  /*15a70*/  IMAD.WIDE.U32 R46, R83, R78, RZ ;  /* 0x0000004e532e7225 */ /* 0x000fe200078e00ff */
[----:B------:R-:W-:-:S03]  /*15a80*/  IADD3.X R57, P3, PT, RZ, R62, RZ, P3, !PT ;  /* 0x0000003eff397210 */ /* 0x000fc60001f7e4ff */
[----:B------:R-:W-:Y:S01]  /*15a90*/  IMAD.WIDE.U32 R48, R18, 0x434bacd7, R36 ;  /* 0x434bacd712307825 */ /* 0x000fe200078e0024 */
[----:B------:R-:W-:-:S03]  /*15aa0*/  IADD3.X R57, P6, PT, RZ, R57, RZ, P6, !PT ;  /* 0x00000039ff397210 */ /* 0x000fc600037de4ff */
[----:B------:R-:W-:Y:S01]  /*15ab0*/  IMAD.MOV.U32 R34, RZ, RZ, R59 ;  /* 0x000000ffff227224 */ /* 0x000fe200078e003b */
[----:B------:R-:W-:Y:S01]  /*15ac0*/  IADD3.X R63, PT, PT, RZ, RZ, R63, P6, P3 ;  /* 0x000000ffff3f7210 */ /* 0x000fe200037e643f */
[----:B------:R-:W-:Y:S01]  /*15ad0*/  IMAD.WIDE.U32 R36, R82, R78, RZ ;  /* 0x0000004e52247225 */ /* 0x000fe200078e00ff */
[----:B------:R-:W-:-:S03]  /*15ae0*/  IADD3 R48, P3, PT, R57, R48, RZ ;  /* 0x0000003039307210 */ /* 0x000fc60007f7e0ff */
[----:B------:R-:W-:-:S04]  /*15af0*/  IMAD.WIDE.U32 R46, P5, R82, R79, R46 ;  /* 0x0000004f522e7225 */ /* 0x000fc800078a002e */
[----:B------:R-:W-:Y:S01]  /*15b00*/  IMAD.IADD R58, R49, 0x1, R58 ;  /* 0x00000001313a7824 */ /* 0x000fe200078e023a */
[----:B------:R-:W-:Y:S01]  /*15b10*/  IADD3 R81, P6, PT, R46, R37, RZ ;  /* 0x000000252e517210 */ /* 0x000fe20007fde0ff */
[----:B------:R-:W-:Y:S01]  /*15b20*/  IMAD.WIDE.U32.X R56, R17, 0x4b1ba7b6, R34, P4 ;  /* 0x4b1ba7b611387825 */ /* 0x000fe200020e0422 */
[----:B------:R-:W-:Y:S02]  /*15b30*/  IADD3 RZ, P4, PT, R44, R36, RZ ;  /* 0x000000242cff7210 */ /* 0x000fe40007f9e0ff */
[----:B------:R-:W-:Y:S01]  /*15b40*/  IADD3.X R49, P3, PT, R58, R63, RZ, P3, !PT ;  /* 0x0000003f3a317210 */ /* 0x000fe20001f7e4ff */
        /* <DEDUP_REMOVED lines=16> */
[----:B------:R-:W-:-:S03]  /*15c50*/  IMAD.WIDE.U32 R44, R178, R78, RZ ;  /* 0x0000004eb22c7225 */ /* 0x000fc600078e00ff */
[----:B------:R-:W-:Y:S01]  /*15c60*/  IADD3.X R81, P6, PT, RZ, R81, RZ, P4, !PT ;  /* 0x00000051ff517210 */ /* 0x000fe200027de4ff */
[----:B------:R-:W-:Y:S01]  /*15c70*/  IMAD.X R43, RZ, RZ, RZ, P5 ;  /* 0x000000ffff2b7224 */ /* 0x000fe200028e06ff */
[----:B------:R-:W-:Y:S01]  /*15c80*/  IADD3 R85, P5, PT, R36, R45, RZ ;  /* 0x0000002d24557210 */ /* 0x000fe20007fbe0ff */
[----:B------:R-:W-:Y:S01]  /*15c90*/  IMAD.WIDE.U32 R46, R17, 0x397fe69a, RZ ;  /* 0x397fe69a112e7825 */ /* 0x000fe200078e00ff */
[----:B------:R-:W-:Y:S02]  /*15ca0*/  IADD3 RZ, P4, PT, R38, R44, RZ ;  /* 0x0000002c26ff7210 */ /* 0x000fe40007f9e0ff */
[----:B------:R-:W-:Y:S01]  /*15cb0*/  IADD3.X R59, PT, PT, RZ, RZ, R59, P6, P3 ;  /* 0x000000ffff3b7210 */ /* 0x000fe200037e643b */
[----:B------:R-:W-:Y:S01]  /*15cc0*/  IMAD.WIDE.U32 R44, R178, R78, R38 ;  /* 0x0000004eb22c7225 */ /* 0x000fe200078e0026 */
[----:B------:R-:W-:-:S03]  /*15cd0*/  IADD3.X RZ, P4, PT, R39, R85, RZ, P4, !PT ;  /* 0x0000005527ff7210 */ /* 0x000fc6000279e4ff */
        /* <DEDUP_REMOVED lines=13> */
[----:B------:R-:W-:-:S02]  /*15db0*/  IMAD.MOV.U32 R36, RZ, RZ, R47 ;  /* 0x000000ffff247224 */ /* 0x000fc400078e002f */
[----:B------:R-:W-:Y:S01]  /*15dc0*/  IMAD.WIDE.U32 R40, R18, 0x397fe69a, R40 ;  /* 0x397fe69a12287825 */ /* 0x000fe200078e0028 */
[----:B------:R-:W-:-:S03]  /*15dd0*/  IADD3.X R18, P2, PT, RZ, RZ, RZ, P2, !PT ;  /* 0x000000ffff127210 */ /* 0x000fc6000175e4ff */
[----:B------:R-:W-:Y:S01]  /*15de0*/  IMAD.WIDE.U32.X R36, R17, 0x1a0111ea, R36, P6 ;  /* 0x1a0111ea11247825 */ /* 0x000fe200030e0424 */
[----:B------:R-:W-:-:S03]  /*15df0*/  IADD3.X R17, P3, PT, RZ, R42, RZ, P3, !PT ;  /* 0x0000002aff117210 */ /* 0x000fc60001f7e4ff */
[C---:B------:R-:W-:Y:S01]  /*15e00*/  IMAD.WIDE.U32 R56, P6, R170.reuse, R79, R38 ;  /* 0x0000004faa387225 */ /* 0x040fe200078c0026 */
[----:B------:R-:W-:Y:S02]  /*15e10*/  IADD3.X R59, PT, PT, RZ, RZ, R43, P3, P4 ;  /* 0x000000ffff3b7210 */ /* 0x000fe40001fe842b */
[----:B------:R-:W-:Y:S01]  /*15e20*/  IADD3.X R84, P5, PT, RZ, R36, RZ, P5, !PT ;  /* 0x00000024ff547210 */ /* 0x000fe20002fbe4ff */
[----:B------:R-:W-:-:S04]  /*15e30*/  IMAD.WIDE.U32 R38, R170, R78, RZ ;  /* 0x0000004eaa267225 */ /* 0x000fc800078e00ff */
[----:B------:R-:W-:Y:S01]  /*15e40*/  IMAD.X R43, RZ, RZ, RZ, P6 ;  /* 0x000000ffff2b7224 */ /* 0x000fe200030e06ff */
[----:B------:R-:W-:Y:S01]  /*15e50*/  IADD3 R81, P3, PT, R56, R39, RZ ;  /* 0x0000002738517210 */ /* 0x000fe20007f7e0ff */
[----:B------:R-:W-:Y:S01]  /*15e60*/  IMAD.WIDE.U32 R128, R170, R78, R64 ;  /* 0x0000004eaa807225 */ /* 0x000fe200078e0040 */
[----:B------:R-:W-:Y:S02]  /*15e70*/  IADD3 RZ, P4, PT, R64, R38, RZ ;  /* 0x0000002640ff7210 */ /* 0x000fe40007f9e0ff */
[----:B------:R-:W-:Y:S01]  /*15e80*/  IADD3 R38, P6, PT, R63, R40, RZ ;  /* 0x000000283f267210 */ /* 0x000fe20007fde0ff */
[----:B------:R-:W-:Y:S01]  /*15e90*/  IMAD.IADD R47, R41, 0x1, R46 ;  /* 0x00000001292f7824 */ /* 0x000fe200078e022e */
[----:B------:R-:W-:Y:S01]  /*15ea0*/  IADD3.X RZ, P4, PT, R65, R81, RZ, P4, !PT ;  /* 0x0000005141ff7210 */ /* 0x000fe2000279e4ff */
[----:B------:R-:W-:Y:S02]  /*15eb0*/  IMAD.MOV.U32 R42, RZ, RZ, R57 ;  /* 0x000000ffff2a7224 */ /* 0x000fe400078e0039 */
[----:B------:R-:W-:Y:S01]  /*15ec0*/  IMAD.IADD R56, R129, 0x1, R56 ;  /* 0x0000000181387824 */ /* 0x000fe200078e0238 */
[----:B------:R-:W-:Y:S01]  /*15ed0*/  IADD3.X R39, P6, PT, R47, R62, RZ, P6, !PT ;  /* 0x0000003e2f277210 */ /* 0x000fe200037de4ff */
[----:B------:R-:W-:Y:S01]  /*15ee0*/  IMAD.WIDE.U32.X R42, R171, R79, R42, P3 ;  /* 0x0000004fab2a7225 */ /* 0x000fe200018e042a */
[----:B------:R-:W-:-:S02]  /*15ef0*/  IADD3 R128, P3, PT, R17, R128, RZ ;  /* 0x0000008011807210 */ /* 0x000fc40007f7e0ff */
[----:B------:R-:W-:Y:S01]  /*15f00*/  IADD3.X R84, P6, PT, RZ, R84, RZ, P6, !PT ;  /* 0x00000054ff547210 */ /* 0x000fe200037de4ff */
[----:B------:R-:W-:Y:S01]  /*15f10*/  IMAD R17, R35, -0x30003, RZ ;  /* 0xfffcfffd23117824 */ /* 0x000fe200078e02ff */
[----:B------:R-:W-:Y:S01]  /*15f20*/  IADD3.X R129, P3, PT, R56, R59, RZ, P3, !PT ;  /* 0x0000003b38817210 */ /* 0x000fe20001f7e4ff */
[----:B------:R-:W-:Y:S01]  /*15f30*/  IMAD.WIDE.U32 R46, R173, R78, RZ ;  /* 0x0000004ead2e7225 */ /* 0x000fe200078e00ff */
[----:B------:R-:W-:-:S03]  /*15f40*/  IADD3.X R81, P4, PT, RZ, R42, RZ, P4, !PT ;  /* 0x0000002aff517210 */ /* 0x000fc6000279e4ff */
[----:B------:R-:W-:-:S04]  /*15f50*/  IMAD.WIDE.U32 R40, R34, -0x30003, RZ ;  /* 0xfffcfffd22287825 */ /* 0x000fc800078e00ff */
[----:B------:R-:W-:Y:S01]  /*15f60*/  IMAD R57, R34, -0x760c0004, R17 ;  /* 0x89f3fffc22397824 */ /* 0x000fe200078e0211 */
[----:B------:R-:W-:Y:S01]  /*15f70*/  IADD3.X R17, PT, PT, RZ, RZ, R37, P6, P5 ;  /* 0x000000ffff117210 */ /* 0x000fe200037ea425 */
[----:B------:R-:W-:-:S04]  /*15f80*/  IMAD.WIDE.U32 R36, P5, R172, R79, R46 ;  /* 0x0000004fac247225 */ /* 0x000fc800078a002e */
[----:B------:R-:W-:Y:S02]  /*15f90*/  IMAD.IADD R41, R41, 0x1, R57 ;  /* 0x0000000129297824 */ /* 0x000fe400078e0239 */
[----:B------:R-:W-:-:S04]  /*15fa0*/  IMAD.WIDE.U32 R46, R172, R78, RZ ;  /* 0x0000004eac2e7225 */ /* 0x000fc800078e00ff */
[----:B------:R-:W-:Y:S01]  /*15fb0*/  IMAD.X R57, RZ, RZ, RZ, P5 ;  /* 0x000000ffff397224 */ /* 0x000fe200028e06ff */
[----:B------:R-:W-:Y:S01]  /*15fc0*/  IADD3.X R81, P5, PT, RZ, R81, RZ, P3, !PT ;  /* 0x00000051ff517210 */ /* 0x000fe20001fbe4ff */
[----:B------:R-:W-:Y:S01]  /*15fd0*/  IMAD.WIDE.U32 R58, R41, -0x5555, RZ ;  /* 0xffffaaab293a7825 */ /* 0x000fe200078e00ff */
[----:B------:R-:W-:Y:S02]  /*15fe0*/  IADD3 R127, P6, PT, R36, R47, RZ ;  /* 0x0000002f247f7210 */ /* 0x000fe40007fde0ff */
[----:B------:R-:W-:Y:S01]  /*15ff0*/  IADD3 RZ, P3, PT, R48, R46, RZ ;  /* 0x0000002e30ff7210 */ /* 0x000fe20007f7e0ff */
[C---:B------:R-:W-:Y:S01]  /*16000*/  IMAD.WIDE.U32 R46, R40.reuse, -0x5555, RZ ;  /* 0xffffaaab282e7825 */ /* 0x040fe200078e00ff */
[----:B------:R-:W-:Y:S02]  /*16010*/  IADD3.X R85, PT, PT, RZ, RZ, R43, P5, P4 ;  /* 0x000000ffff557210 */ /* 0x000fe40002fe842b */
[----:B------:R-:W-:Y:S01]  /*16020*/  IADD3.X RZ, P3, PT, R49, R127, RZ, P3, !PT ;  /* 0x0000007f31ff7210 */ /* 0x000fe20001f7e4ff */
[----:B------:R-:W-:Y:S01]  /*16030*/  IMAD.WIDE.U32 R58, P4, R40, -0x46010001, R58 ;  /* 0xb9feffff283a7825 */ /* 0x000fe2000788003a */
[----:B------:R-:W-:-:S03]  /*16040*/  IADD3 RZ, P5, PT, R34, R46, RZ ;  /* 0x0000002e22ff7210 */ /* 0x000fc60007fbe0ff */
[----:B------:R-:W-:Y:S02]  /*16050*/  IMAD.MOV.U32 R56, RZ, RZ, R37 ;  /* 0x000000ffff387224 */ /* 0x000fe400078e0025 */
[----:B------:R-:W-:-:S04]  /*16060*/  IMAD.WIDE.U32 R42, R40, -0x5555, R34 ;  /* 0xffffaaab282a7825 */ /* 0x000fc800078e0022 */
[----:B------:R-:W-:Y:S01]  /*16070*/  IMAD.X R63, RZ, RZ, RZ, P4 ;  /* 0x000000ffff3f7224 */ /* 0x000fe200020e06ff */
[----:B------:R-:W-:Y:S01]  /*16080*/  IADD3 R47, P4, PT, R58, R47, RZ ;  /* 0x0000002f3a2f7210 */ /* 0x000fe20007f9e0ff */
[----:B------:R-:W-:Y:S02]  /*16090*/  IMAD.MOV.U32 R62, RZ, RZ, R59 ;  /* 0x000000ffff3e7224 */ /* 0x000fe400078e003b */
[----:B------:R-:W-:Y:S01]  /*160a0*/  IMAD.WIDE.U32.X R56, R173, R79, R56, P6 ;  /* 0x0000004fad387225 */ /* 0x000fe200030e0438 */
[----:B------:R-:W-:Y:S02]  /*160b0*/  IADD3 RZ, P6, PT, RZ, R42, RZ ;  /* 0x0000002affff7210 */ /* 0x000fe40007fde0ff */
[----:B------:R-:W-:Y:S01]  /*160c0*/  IADD3.X RZ, P5, PT, R35, R47, RZ, P5, !PT ;  /* 0x0000002f23ff7210 */ /* 0x000fe20002fbe4ff */
[----:B------:R-:W-:Y:S01]  /*160d0*/  IMAD.WIDE.U32 R64, R172, R78, R48 ;  /* 0x0000004eac407225 */ /* 0x000fe200078e0030 */
[----:B------:R-:W-:-:S03]  /*160e0*/  IADD3.X R35, P1, PT, RZ, RZ, RZ, P1, !PT ;  /* 0x000000ffff237210 */ /* 0x000fc60000f3e4ff */
[----:B------:R-:W-:Y:S02]  /*160f0*/  IMAD.IADD R42, R43, 0x1, R58 ;  /* 0x000000012b2a7824 */ /* 0x000fe400078e023a */
[----:B------:R-:W-:Y:S01]  /*16100*/  IMAD.WIDE.U32.X R62, R41, -0x46010001, R62, P4 ;  /* 0xb9feffff293e7825 */ /* 0x000fe200020e043e */
[----:B------:R-:W-:Y:S02]  /*16110*/  IADD3 R64, P4, PT, R81, R64, RZ ;  /* 0x0000004051407210 */ /* 0x000fe40007f9e0ff */
[----:B------:R-:W-:Y:S01]  /*16120*/  IADD3.X RZ, P6, PT, RZ, R42, RZ, P6, !PT ;  /* 0x0000002affff7210 */ /* 0x000fe200037de4ff */
[----:B------:R-:W-:Y:S01]  /*16130*/  IMAD.IADD R36, R65, 0x1, R36 ;  /* 0x0000000141247824 */ /* 0x000fe200078e0224 */
[----:B------:R-:W-:Y:S01]  /*16140*/  IADD3.X R49, P5, PT, RZ, R62, RZ, P5, !PT ;  /* 0x0000003eff317210 */ /* 0x000fe20002fbe4ff */
[----:B------:R-:W-:-:S03]  /*16150*/  IMAD.WIDE.U32 R42, R41, -0x4eac0001, RZ ;  /* 0xb153ffff292a7825 */ /* 0x000fc600078e00ff */
[----:B------:R-:W-:Y:S01]  /*16160*/  IADD3.X R65, P4, PT, R36, R85, RZ, P4, !PT ;  /* 0x0000005524417210 */ /* 0x000fe2000279e4ff */
[----:B------:R-:W-:Y:S01]  /*16170*/  IMAD.WIDE.U32 R46, R175, R78, RZ ;  /* 0x0000004eaf2e7225 */ /* 0x000fe200078e00ff */
[----:B------:R-:W-:Y:S02]  /*16180*/  IADD3.X R49, P6, PT, RZ, R49, RZ, P6, !PT ;  /* 0x00000031ff317210 */ /* 0x000fe400037de4ff */
[----:B------:R-:W-:Y:S01]  /*16190*/  IADD3.X R85, P3, PT, RZ, R56, RZ, P3, !PT ;  /* 0x00000038ff557210 */ /* 0x000fe20001f7e4ff */
[----:B------:R-:W-:Y:S01]  /*161a0*/  IMAD.X R48, RZ, RZ, RZ, P1 ;  /* 0x000000ffff307224 */ /* 0x000fe200008e06ff */
[----:B------:R-:W-:Y:S01]  /*161b0*/  IADD3.X R59, PT, PT, RZ, RZ, R63, P6, P5 ;  /* 0x000000ffff3b7210 */ /* 0x000fe200037ea43f */
[----:B------:R-:W-:Y:S01]  /*161c0*/  IMAD.WIDE.U32 R42, P6, R40, 0x1eabfffe, R42 ;  /* 0x1eabfffe282a7825 */ /* 0x000fe200078c002a */
[----:B------:R-:W-:Y:S02]  /*161d0*/  IADD3.X R85, P4, PT, RZ, R85, RZ, P4, !PT ;  /* 0x00000055ff557210 */ /* 0x000fe4000279e4ff */
[----:B------:R-:W-:Y:S01]  /*161e0*/  IADD3 R18, P5, PT, R18, R35, RZ ;  /* 0x0000002312127210 */ /* 0x000fe20007fbe0ff */
[----:B------:R-:W-:Y:S01]  /*161f0*/  IMAD.WIDE.U32 R34, R40, -0x4eac0001, RZ ;  /* 0xb153ffff28227825 */ /* 0x000fe200078e00ff */
[----:B------:R-:W-:-:S02]  /*16200*/  IADD3.X R57, PT, PT, RZ, RZ, R57, P4, P3 ;  /* 0x000000ffff397210 */ /* 0x000fc400027e6439 */
[----:B------:R-:W-:Y:S01]  /*16210*/  IADD3 R185, P3, PT, R55, R18, RZ ;  /* 0x0000001237b97210 */ /* 0x000fe20007f7e0ff */
[----:B------:R-:W-:Y:S01]  /*16220*/  IMAD.WIDE.U32 R80, R40, -0x4eac0001, R44 ;  /* 0xb153ffff28507825 */ /* 0x000fe200078e002c */
[----:B------:R-:W-:Y:S02]  /*16230*/  IADD3 RZ, P1, PT, R44, R34, RZ ;  /* 0x000000222cff7210 */ /* 0x000fe40007f3e0ff */
[----:B------:R-:W-:Y:S01]  /*16240*/  IADD3 R55, P4, PT, R42, R35, RZ ;  /* 0x000000232a377210 */ /* 0x000fe20007f9e0ff */
[----:B------:R-:W-:Y:S02]  /*16250*/  IMAD.X R37, RZ, RZ, RZ, P6 ;  /* 0x000000ffff257224 */ /* 0x000fe400030e06ff */
[----:B------:R-:W-:Y:S01]  /*16260*/  IMAD.MOV.U32 R36, RZ, RZ, R43 ;  /* 0x000000ffff247224 */ /* 0x000fe200078e002b */
[----:B------:R-:W-:Y:S01]  /*16270*/  IADD3.X RZ, P1, PT, R45, R55, RZ, P1, !PT ;  /* 0x000000372dff7210 */ /* 0x000fe20000f3e4ff */
[----:B------:R-:W-:Y:S01]  /*16280*/  IMAD.WIDE.U32 R34, P6, R174, R79, R46 ;  /* 0x0000004fae227225 */ /* 0x000fe200078c002e */
[----:B------:R-:W-:-:S02]  /*16290*/  IADD3.X R46, PT, PT, R48, RZ, RZ, P5, P2 ;  /* 0x000000ff302e7210 */ /* 0x000fc40002fe44ff */
[----:B------:R-:W-:Y:S01]  /*162a0*/  IADD3 R80, P5, PT, R49, R80, RZ ;  /* 0x0000005031507210 */ /* 0x000fe20007fbe0ff */
[----:B------:R-:W-:-:S04]  /*162b0*/  IMAD.WIDE.U32 R44, R174, R78, RZ ;  /* 0x0000004eae2c7225 */ /* 0x000fc800078e00ff */
[----:B------:R-:W-:Y:S01]  /*162c0*/  IMAD.IADD R18, R81, 0x1, R42 ;  /* 0x0000000151127824 */ /* 0x000fe200078e022a */
[----:B------:R-:W-:Y:S01]  /*162d0*/  IADD3 RZ, P2, PT, R38, R44, RZ ;  /* 0x0000002c26ff7210 */ /* 0x000fe20007f5e0ff */
[----:B------:R-:W-:-:S03]  /*162e0*/  IMAD.WIDE.U32.X R36, R41, 0x1eabfffe, R36, P4 ;  /* 0x1eabfffe29247825 */ /* 0x000fc600020e0424 */
[----:B------:R-:W-:Y:S01]  /*162f0*/  IADD3.X R81, P5, PT, R18, R59, RZ, P5, !PT ;  /* 0x0000003b12517210 */ /* 0x000fe20002fbe4ff */
[----:B------:R-:W-:Y:S01]  /*16300*/  IMAD.X R43, RZ, RZ, RZ, P6 ;  /* 0x000000ffff2b7224 */ /* 0x000fe200030e06ff */
[----:B------:R-:W-:Y:S01]  /*16310*/  IADD3 R45, P6, PT, R34, R45, RZ ;  /* 0x0000002d222d7210 */ /* 0x000fe20007fde0ff */
[----:B------:R-:W-:Y:S01]  /*16320*/  IMAD.WIDE.U32 R62, R174, R78, R38 ;  /* 0x0000004eae3e7225 */ /* 0x000fe200078e0026 */
[----:B------:R-:W-:Y:S02]  /*16330*/  IADD3.X R186, P1, PT, RZ, R36, RZ, P1, !PT ;  /* 0x00000024ffba7210 */ /* 0x000fe40000f3e4ff */
[----:B------:R-:W-:Y:S01]  /*16340*/  IADD3.X RZ, P2, PT, R39, R45, RZ, P2, !PT ;  /* 0x0000002d27ff7210 */ /* 0x000fe2000175e4ff */
[----:B------:R-:W-:Y:S01]  /*16350*/  IMAD.MOV.U32 R42, RZ, RZ, R35 ;  /* 0x000000ffff2a7224 */ /* 0x000fe200078e0023 */
[----:B------:R-:W-:Y:S01]  /*16360*/  IADD3 R62, P4, PT, R85, R62, RZ ;  /* 0x0000003e553e7210 */ /* 0x000fe20007f9e0ff */
[----:B------:R-:W-:Y:S01]  /*16370*/  IMAD.IADD R38, R63, 0x1, R34 ;  /* 0x000000013f267824 */ /* 0x000fe200078e0222 */
[----:B------:R-:W-:Y:S01]  /*16380*/  IADD3.X R186, P5, PT, RZ, R186, RZ, P5, !PT ;  /* 0x000000baffba7210 */ /* 0x000fe20002fbe4ff */
[----:B------:R-:W-:-:S03]  /*16390*/  IMAD.WIDE.U32.X R42, R175, R79, R42, P6 ;  /* 0x0000004faf2a7225 */ /* 0x000fc600030e042a */
[----:B------:R-:W-:Y:S01]  /*163a0*/  IADD3.X R63, P4, PT, R38, R57, RZ, P4, !PT ;  /* 0x00000039263f7210 */ /* 0x000fe2000279e4ff */
[----:B------:R-:W-:Y:S01]  /*163b0*/  IMAD.WIDE.U32 R34, R177, R78, RZ ;  /* 0x0000004eb1227225 */ /* 0x000fe200078e00ff */
[----:B------:R-:W-:Y:S02]  /*163c0*/  IADD3.X R127, P2, PT, RZ, R42, RZ, P2, !PT ;  /* 0x0000002aff7f7210 */ /* 0x000fe4000175e4ff */
[----:B------:R-:W-:Y:S01]  /*163d0*/  IADD3.X R42, P3, PT, R19, R46, RZ, P3, !PT ;  /* 0x0000002e132a7210 */ /* 0x000fe20001f7e4ff */
[----:B------:R-:W-:Y:S01]  /*163e0*/  IMAD.WIDE.U32 R182, R41, -0x94f09dc, RZ ;  /* 0xf6b0f62429b67825 */ /* 0x000fe200078e00ff */
[----:B------:R-:W-:Y:S02]  /*163f0*/  IADD3.X R55, PT, PT, RZ, RZ, R37, P5, P1 ;  /* 0x000000ffff377210 */ /* 0x000fe40002fe2425 */
[----:B------:R-:W-:Y:S01]  /*16400*/  IADD3.X R127, P4, PT, RZ, R127, RZ, P4, !PT ;  /* 0x0000007fff7f7210 */ /* 0x000fe2000279e4ff */
[----:B------:R-:W-:Y:S01]  /*16410*/  IMAD.WIDE.U32 R18, P1, R176, R79, R34 ;  /* 0x0000004fb0127225 */ /* 0x000fe20007820022 */
[----:B------:R-:W-:-:S02]  /*16420*/  IADD3 R36, P5, PT, R84, R185, RZ ;  /* 0x000000b954247210 */ /* 0x000fc40007fbe0ff */
[----:B------:R-:W-:Y:S01]  /*16430*/  IADD3.X R184, PT, PT, RZ, RZ, R43, P4, P2 ;  /* 0x000000ffffb87210 */ /* 0x000fe200027e442b */
[----:B------:R-:W-:Y:S01]  /*16440*/  IMAD.WIDE.U32 R34, R176, R78, RZ ;  /* 0x0000004eb0227225 */ /* 0x000fe200078e00ff */
[----:B------:R-:W-:-:S03]  /*16450*/  IADD3.X R37, P2, PT, R17, R42, RZ, P5, !PT ;  /* 0x0000002a11257210 */ /* 0x000fc60002f5e4ff */
[----:B------:R-:W-:Y:S01]  /*16460*/  IMAD.X R85, RZ, RZ, RZ, P1 ;  /* 0x000000ffff557224 */ /* 0x000fe200008e06ff */
[----:B------:R-:W-:Y:S01]  /*16470*/  IADD3 R35, P6, PT, R18, R35, RZ ;  /* 0x0000002312237210 */ /* 0x000fe20007fde0ff */
[----:B------:R-:W-:Y:S01]  /*16480*/  IMAD.WIDE.U32 R38, R40, -0x94f09dc, RZ ;  /* 0xf6b0f62428267825 */ /* 0x000fe200078e00ff */
[----:B------:R-:W-:-:S03]  /*16490*/  IADD3 RZ, P1, PT, R36, R34, RZ ;  /* 0x0000002224ff7210 */ /* 0x000fc60007f3e0ff */
[----:B------:R-:W-:Y:S01]  /*164a0*/  IMAD.WIDE.U32 R182, P4, R40, 0x6730d2a0, R182 ;  /* 0x6730d2a028b67825 */ /* 0x000fe200078800b6 */
[----:B------:R-:W-:-:S03]  /*164b0*/  IADD3.X RZ, P1, PT, R37, R35, RZ, P1, !PT ;  /* 0x0000002325ff7210 */ /* 0x000fc60000f3e4ff */
[----:B------:R-:W-:Y:S01]  /*164c0*/  IMAD.MOV.U32 R84, RZ, RZ, R19 ;  /* 0x000000ffff547224 */ /* 0x000fe200078e0013 */
[----:B------:R-:W-:Y:S01]  /*164d0*/  IADD3 R187, P5, PT, R182, R39, RZ ;  /* 0x00000027b6bb7210 */ /* 0x000fe20007fbe0ff */
[----:B------:R-:W-:Y:S02]  /*164e0*/  IMAD.X R45, RZ, RZ, RZ, P4 ;  /* 0x000000ffff2d7224 */ /* 0x000fe400020e06ff */
[----:B------:R-:W-:Y:S01]  /*164f0*/  IMAD.WIDE.U32.X R84, R177, R79, R84, P6 ;  /* 0x0000004fb1547225 */ /* 0x000fe200030e0454 */
[----:B------:R-:W-:-:S03]  /*16500*/  IADD3 RZ, P6, PT, R128, R38, RZ ;  /* 0x0000002680ff7210 */ /* 0x000fc60007fde0ff */
[----:B------:R-:W-:Y:S01]  /*16510*/  IMAD.WIDE.U32 R38, R41, -0xc7aed41, RZ ;  /* 0xf38512bf29267825 */ /* 0x000fe200078e00ff */
[----:B------:R-:W-:-:S03]  /*16520*/  IADD3.X RZ, P6, PT, R129, R187, RZ, P6, !PT ;  /* 0x000000bb81ff7210 */ /* 0x000fc600037de4ff */
[----:B------:R-:W-:-:S04]  /*16530*/  IMAD.WIDE.U32 R46, R40, -0xc7aed41, RZ ;  /* 0xf38512bf282e7825 */ /* 0x000fc800078e00ff */
[----:B------:R-:W-:-:S04]  /*16540*/  IMAD.WIDE.U32 R48, R41, 0x434bacd7, RZ ;  /* 0x434bacd729307825 */ /* 0x000fc800078e00ff */
[----:B------:R-:W-:-:S04]  /*16550*/  IMAD.WIDE.U32 R38, P4, R40, 0x64774b84, R38 ;  /* 0x64774b8428267825 */ /* 0x000fc80007880026 */
[----:B------:R-:W-:Y:S02]  /*16560*/  IMAD.MOV.U32 R44, RZ, RZ, R183 ;  /* 0x000000ffff2c7224 */ /* 0x000fe400078e00b7 */
[----:B------:R-:W-:Y:S01]  /*16570*/  IMAD.X R59, RZ, RZ, RZ, P4 ;  /* 0x000000ffff3b7224 */ /* 0x000fe200020e06ff */
[----:B------:R-:W-:Y:S01]  /*16580*/  IADD3 R183, P4, PT, R38, R47, RZ ;  /* 0x0000002f26b77210 */ /* 0x000fe20007f9e0ff */
[----:B------:R-:W-:-:S04]  /*16590*/  IMAD.WIDE.U32.X R44, R41, 0x6730d2a0, R44, P5 ;  /* 0x6730d2a0292c7825 */ /* 0x000fc800028e042c */
[----:B------:R-:W-:-:S04]  /*165a0*/  IMAD.WIDE.U32 R34, R40, 0x434bacd7, RZ ;  /* 0x434bacd728227825 */ /* 0x000fc800078e00ff */
[----:B------:R-:W-:-:S04]  /*165b0*/  IMAD.WIDE.U32 R48, P5, R40, 0x4b1ba7b6, R48 ;  /* 0x4b1ba7b628307825 */ /* 0x000fc800078a0030 */
[----:B------:R-:W-:Y:S02]  /*165c0*/  IMAD.MOV.U32 R58, RZ, RZ, R39 ;  /* 0x000000ffff3a7224 */ /* 0x000fe400078e0027 */
[----:B------:R-:W-:-:S04]  /*165d0*/  IMAD.WIDE.U32 R42, R41, 0x397fe69a, RZ ;  /* 0x397fe69a292a7825 */ /* 0x000fc800078e00ff */
        /* <DEDUP_REMOVED lines=21> */
[----:B------:R-:W-:Y:S01]  /*16730*/  IMAD.WIDE.U32 R128, R83, R54, RZ ;  /* 0x0000003653807225 */ /* 0x000fe200078e00ff */
[----:B------:R-:W-:Y:S02]  /*16740*/  IADD3.X R127, P5, PT, R182, R55, RZ, P5, !PT ;  /* 0x00000037b67f7210 */ /* 0x000fe40002fbe4ff */
[----:B------:R-:W-:Y:S01]  /*16750*/  IADD3.X R43, P4, PT, RZ, R44, RZ, P6, !PT ;  /* 0x0000002cff2b7210 */ /* 0x000fe2000379e4ff */
[----:B------:R-:W-:Y:S01]  /*16760*/  IMAD.WIDE.U32 R84, R40, -0xc7aed41, R64 ;  /* 0xf38512bf28547825 */ /* 0x000fe200078e0040 */
[----:B------:R-:W-:Y:S02]  /*16770*/  IADD3 RZ, P1, PT, R64, R46, RZ ;  /* 0x0000002e40ff7210 */ /* 0x000fe40007f3e0ff */
[----:B------:R-:W-:Y:S01]  /*16780*/  IADD3.X R43, P5, PT, RZ, R43, RZ, P5, !PT ;  /* 0x0000002bff2b7210 */ /* 0x000fe20002fbe4ff */
[----:B------:R-:W-:Y:S01]  /*16790*/  IMAD.WIDE.U32 R46, R82, R54, RZ ;  /* 0x00000036522e7225 */ /* 0x000fe200078e00ff */
[----:B------:R-:W-:-:S02]  /*167a0*/  IADD3.X RZ, P1, PT, R65, R183, RZ, P1, !PT ;  /* 0x000000b741ff7210 */ /* 0x000fc40000f3e4ff */
[----:B------:R-:W-:Y:S01]  /*167b0*/  IADD3.X R45, PT, PT, RZ, RZ, R45, P5, P4 ;  /* 0x000000ffff2d7210 */ /* 0x000fe20002fe842d */
[----:B------:R-:W-:Y:S01]  /*167c0*/  IMAD.WIDE.U32 R128, P6, R82, R218, R128 ;  /* 0x000000da52807225 */ /* 0x000fe200078c0080 */
[----:B------:R-:W-:Y:S02]  /*167d0*/  IADD3 RZ, P4, PT, R80, R46, RZ ;  /* 0x0000002e50ff7210 */ /* 0x000fe40007f9e0ff */
[----:B------:R-:W-:Y:S01]  /*167e0*/  IADD3.X R55, P1, PT, RZ, R58, RZ, P1, !PT ;  /* 0x0000003aff377210 */ /* 0x000fe20000f3e4ff */
[----:B------:R-:W-:Y:S01]  /*167f0*/  IMAD.IADD R38, R85, 0x1, R38 ;  /* 0x0000000155267824 */ /* 0x000fe200078e0226 */
[----:B------:R-:W-:Y:S01]  /*16800*/  IADD3 R47, P5, PT, R128, R47, RZ ;  /* 0x0000002f802f7210 */ /* 0x000fe20007fbe0ff */
[----:B------:R-:W-:Y:S01]  /*16810*/  IMAD.X R39, RZ, RZ, RZ, P6 ;  /* 0x000000ffff277224 */ /* 0x000fe200030e06ff */
[----:B------:R-:W-:Y:S02]  /*16820*/  IADD3 R84, P6, PT, R43, R84, RZ ;  /* 0x000000542b547210 */ /* 0x000fe40007fde0ff */
[----:B------:R-:W-:Y:S01]  /*16830*/  IADD3.X RZ, P4, PT, R81, R47, RZ, P4, !PT ;  /* 0x0000002f51ff7210 */ /* 0x000fe2000279e4ff */
[----:B------:R-:W-:Y:S01]  /*16840*/  IMAD.WIDE.U32 R80, R82, R54, R80 ;  /* 0x0000003652507225 */ /* 0x000fe200078e0050 */
[----:B------:R-:W-:-:S03]  /*16850*/  IADD3.X R85, P6, PT, R38, R45, RZ, P6, !PT ;  /* 0x0000002d26557210 */ /* 0x000fc600037de4ff */
[----:B------:R-:W-:Y:S01]  /*16860*/  IMAD.MOV.U32 R38, RZ, RZ, R129 ;  /* 0x000000ffff267224 */ /* 0x000fe200078e0081 */
[----:B------:R-:W-:Y:S01]  /*16870*/  IADD3.X R55, P6, PT, RZ, R55, RZ, P6, !PT ;  /* 0x00000037ff377210 */ /* 0x000fe200037de4ff */
[----:B------:R-:W-:Y:S02]  /*16880*/  IMAD.IADD R81, R81, 0x1, R128 ;  /* 0x0000000151517824 */ /* 0x000fe400078e0280 */
[----:B------:R-:W-:Y:S01]  /*16890*/  IMAD.WIDE.U32.X R38, R83, R218, R38, P5 ;  /* 0x000000da53267225 */ /* 0x000fe200028e0426 */
[----:B------:R-:W-:Y:S02]  /*168a0*/  IADD3 RZ, P5, PT, RZ, R80, RZ ;  /* 0x00000050ffff7210 */ /* 0x000fe40007fbe0ff */
[----:B------:R-:W-:Y:S01]  /*168b0*/  IADD3.X R59, PT, PT, RZ, RZ, R59, P6, P1 ;  /* 0x000000ffff3b7210 */ /* 0x000fe200037e243b */
[----:B------:R-:W-:Y:S01]  /*168c0*/  IMAD.WIDE.U32 R44, R179, R54, RZ ;  /* 0x00000036b32c7225 */ /* 0x000fe200078e00ff */
[----:B------:R-:W-:Y:S02]  /*168d0*/  IADD3.X R43, P4, PT, RZ, R38, RZ, P4, !PT ;  /* 0x00000026ff2b7210 */ /* 0x000fe4000279e4ff */
[----:B------:R-:W-:Y:S01]  /*168e0*/  IADD3.X RZ, P5, PT, RZ, R81, RZ, P5, !PT ;  /* 0x00000051ffff7210 */ /* 0x000fe20002fbe4ff */
[----:B------:R-:W-:Y:S01]  /*168f0*/  IMAD.WIDE.U32 R46, R178, R54, R126 ;  /* 0x00000036b22e7225 */ /* 0x000fe200078e007e */
[----:B------:R-:W-:-:S02]  /*16900*/  IADD3 RZ, P1, PT, R62, R34, RZ ;  /* 0x000000223eff7210 */ /* 0x000fc40007f3e0ff */
[----:B------:R-:W-:Y:S01]  /*16910*/  IADD3.X R43, P5, PT, RZ, R43, RZ, P5, !PT ;  /* 0x0000002bff2b7210 */ /* 0x000fe20002fbe4ff */
[C---:B------:R-:W-:Y:S01]  /*16920*/  IMAD.WIDE.U32 R44, P6, R178.reuse, R218, R44 ;  /* 0x000000dab22c7225 */ /* 0x040fe200078c002c */
[----:B------:R-:W-:Y:S02]  /*16930*/  IADD3.X RZ, P1, PT, R63, R35, RZ, P1, !PT ;  /* 0x000000233fff7210 */ /* 0x000fe40000f3e4ff */
[----:B------:R-:W-:Y:S01]  /*16940*/  IADD3.X R49, PT, PT, RZ, RZ, R39, P5, P4 ;  /* 0x000000ffff317210 */ /* 0x000fe20002fe8427 */
[----:B------:R-:W-:-:S04]  /*16950*/  IMAD.WIDE.U32 R34, R178, R54, RZ ;  /* 0x00000036b2227225 */ /* 0x000fc800078e00ff */
[----:B------:R-:W-:Y:S01]  /*16960*/  IMAD.X R39, RZ, RZ, RZ, P6 ;  /* 0x000000ffff277224 */ /* 0x000fe200030e06ff */
[----:B------:R-:W-:Y:S01]  /*16970*/  IADD3 R35, P6, PT, R44, R35, RZ ;  /* 0x000000232c237210 */ /* 0x000fe20007fde0ff */
[----:B------:R-:W-:Y:S01]  /*16980*/  IMAD.WIDE.U32 R62, R40, 0x434bacd7, R62 ;  /* 0x434bacd7283e7825 */ /* 0x000fe200078e003e */
[----:B------:R-:W-:Y:S02]  /*16990*/  IADD3 RZ, P5, PT, R126, R34, RZ ;  /* 0x000000227eff7210 */ /* 0x000fe40007fbe0ff */
[----:B------:R-:W-:Y:S01]  /*169a0*/  IADD3.X R34, P1, PT, RZ, R56, RZ, P1, !PT ;  /* 0x00000038ff227210 */ /* 0x000fe20000f3e4ff */
[----:B------:R-:W-:Y:S01]  /*169b0*/  IMAD.MOV.U32 R38, RZ, RZ, R45 ;  /* 0x000000ffff267224 */ /* 0x000fe200078e002d */
[----:B------:R-:W-:Y:S01]  /*169c0*/  IADD3 R62, P4, PT, R55, R62, RZ ;  /* 0x0000003e373e7210 */ /* 0x000fe20007f9e0ff */
[----:B------:R-:W-:Y:S01]  /*169d0*/  IMAD.IADD R48, R63, 0x1, R48 ;  /* 0x000000013f307824 */ /* 0x000fe200078e0230 */
[----:B------:R-:W-:Y:S01]  /*169e0*/  IADD3.X RZ, P5, PT, R127, R35, RZ, P5, !PT ;  /* 0x000000237fff7210 */ /* 0x000fe20002fbe4ff */
[----:B------:R-:W-:Y:S01]  /*169f0*/  IMAD.IADD R44, R47, 0x1, R44 ;  /* 0x000000012f2c7824 */ /* 0x000fe200078e022c */
[----:B------:R-:W-:Y:S01]  /*16a00*/  IADD3.X R55, P2, PT, RZ, RZ, RZ, P2, !PT ;  /* 0x000000ffff377210 */ /* 0x000fe2000175e4ff */
[----:B------:R-:W-:Y:S01]  /*16a10*/  IMAD.WIDE.U32.X R38, R179, R218, R38, P6 ;  /* 0x000000dab3267225 */ /* 0x000fe200030e0426 */
[----:B------:R-:W-:-:S02]  /*16a20*/  IADD3 R46, P6, PT, R43, R46, RZ ;  /* 0x0000002e2b2e7210 */ /* 0x000fc40007fde0ff */
[----:B------:R-:W-:Y:S01]  /*16a30*/  IADD3.X R63, P4, PT, R48, R59, RZ, P4, !PT ;  /* 0x0000003b303f7210 */ /* 0x000fe2000279e4ff */
[----:B------:R-:W-:Y:S01]  /*16a40*/  IMAD.WIDE.U32 R58, R173, R54, RZ ;  /* 0x00000036ad3a7225 */ /* 0x000fe200078e00ff */
[----:B------:R-:W-:Y:S02]  /*16a50*/  IADD3.X R47, P6, PT, R44, R49, RZ, P6, !PT ;  /* 0x000000312c2f7210 */ /* 0x000fe400037de4ff */
[----:B------:R-:W-:Y:S02]  /*16a60*/  IADD3.X R45, P5, PT, RZ, R38, RZ, P5, !PT ;  /* 0x00000026ff2d7210 */ /* 0x000fe40002fbe4ff */
[----:B------:R-:W-:Y:S01]  /*16a70*/  IADD3.X R49, P4, PT, RZ, R34, RZ, P4, !PT ;  /* 0x00000022ff317210 */ /* 0x000fe2000279e4ff */
[----:B------:R-:W-:Y:S01]  /*16a80*/  IMAD.WIDE.U32 R34, R171, R54, RZ ;  /* 0x00000036ab227225 */ /* 0x000fe200078e00ff */
[----:B------:R-:W-:Y:S02]  /*16a90*/  IADD3.X R45, P6, PT, RZ, R45, RZ, P6, !PT ;  /* 0x0000002dff2d7210 */ /* 0x000fe400037de4ff */
[----:B------:R-:W-:-:S02]  /*16aa0*/  IADD3.X R44, P3, PT, RZ, RZ, RZ, P3, !PT ;  /* 0x000000ffff2c7210 */ /* 0x000fc40001f7e4ff */
[----:B------:R-:W-:Y:S02]  /*16ab0*/  IADD3.X R56, PT, PT, RZ, RZ, R57, P4, P1 ;  /* 0x000000ffff387210 */ /* 0x000fe400027e2439 */
[----:B------:R-:W-:Y:S01]  /*16ac0*/  IADD3.X R48, PT, PT, RZ, RZ, R39, P6, P5 ;  /* 0x000000ffff307210 */ /* 0x000fe200037ea427 */
[----:B------:R-:W-:Y:S01]  /*16ad0*/  IMAD.WIDE.U32 R38, R170, R54, RZ ;  /* 0x00000036aa267225 */ /* 0x000fe200078e00ff */
[----:B------:R-:W-:Y:S02]  /*16ae0*/  IADD3 RZ, P1, PT, R36, R18, RZ ;  /* 0x0000001224ff7210 */ /* 0x000fe40007f3e0ff */
[----:B------:R-:W-:Y:S01]  /*16af0*/  IADD3 R55, P4, PT, R55, R44, RZ ;  /* 0x0000002c37377210 */ /* 0x000fe20007f9e0ff */
[----:B------:R-:W-:Y:S01]  /*16b00*/  IMAD.WIDE.U32 R34, P5, R170, R218, R34 ;  /* 0x000000daaa227225 */ /* 0x000fe200078a0022 */
[----:B------:R-:W-:-:S03]  /*16b10*/  IADD3.X RZ, P1, PT, R37, R17, RZ, P1, !PT ;  /* 0x0000001125ff7210 */ /* 0x000fc60000f3e4ff */
[----:B------:R-:W-:Y:S01]  /*16b20*/  IMAD.X R18, RZ, RZ, RZ, P3 ;  /* 0x000000ffff127224 */ /* 0x000fe200018e06ff */
[----:B------:R-:W-:Y:S01]  /*16b30*/  IADD3 R17, P6, PT, R34, R39, RZ ;  /* 0x0000002722117210 */ /* 0x000fe20007fde0ff */
[----:B------:R-:W-:Y:S01]  /*16b40*/  IMAD.WIDE.U32 R36, R40, 0x397fe69a, R36 ;  /* 0x397fe69a28247825 */ /* 0x000fe200078e0024 */
[----:B------:R-:W-:Y:S02]  /*16b50*/  IADD3 RZ, P3, PT, R84, R38, RZ ;  /* 0x0000002654ff7210 */ /* 0x000fe40007f7e0ff */
[----:B------:R-:W-:Y:S01]  /*16b60*/  IADD3.X R18, PT, PT, R18, RZ, RZ, P4, P2 ;  /* 0x000000ff12127210 */ /* 0x000fe200027e44ff */
[----:B------:R-:W-:Y:S01]  /*16b70*/  IMAD.WIDE.U32 R38, R170, R54, R84 ;  /* 0x00000036aa267225 */ /* 0x000fe200078e0054 */
[----:B------:R-:W-:-:S03]  /*16b80*/  IADD3.X RZ, P3, PT, R85, R17, RZ, P3, !PT ;  /* 0x0000001155ff7210 */ /* 0x000fc60001f7e4ff */
[----:B------:R-:W-:Y:S01]  /*16b90*/  IMAD.IADD R17, R39, 0x1, R34 ;  /* 0x0000000127117824 */ /* 0x000fe200078e0222 */
[----:B------:R-:W-:Y:S01]  /*16ba0*/  IADD3 R38, P4, PT, R45, R38, RZ ;  /* 0x000000262d267210 */ /* 0x000fe20007f9e0ff */
[----:B------:R-:W-:Y:S02]  /*16bb0*/  IMAD.IADD R37, R37, 0x1, R42 ;  /* 0x0000000125257824 */ /* 0x000fe400078e022a */
[----:B------:R-:W-:Y:S02]  /*16bc0*/  IMAD R39, R81, -0x30003, RZ ;  /* 0xfffcfffd51277824 */ /* 0x000fe400078e02ff */
[----:B------:R-:W-:Y:S01]  /*16bd0*/  IMAD.X R43, RZ, RZ, RZ, P5 ;  /* 0x000000ffff2b7224 */ /* 0x000fe200028e06ff */
[----:B------:R-:W-:Y:S01]  /*16be0*/  IADD3 R36, P5, PT, R49, R36, RZ ;  /* 0x0000002431247210 */ /* 0x000fe20007fbe0ff */
[----:B------:R-:W-:Y:S02]  /*16bf0*/  IMAD.MOV.U32 R42, RZ, RZ, R35 ;  /* 0x000000ffff2a7224 */ /* 0x000fe400078e0023 */
[----:B------:R-:W-:Y:S01]  /*16c00*/  IMAD.WIDE.U32 R34, R80, -0x30003, RZ ;  /* 0xfffcfffd50227825 */ /* 0x000fe200078e00ff */
[----:B------:R-:W-:-:S03]  /*16c10*/  IADD3.X R37, P5, PT, R37, R56, RZ, P5, !PT ;  /* 0x0000003825257210 */ /* 0x000fc60002fbe4ff */
[----:B------:R-:W-:Y:S01]  /*16c20*/  IMAD R57, R80, -0x760c0004, R39 ;  /* 0x89f3fffc50397824 */ /* 0x000fe200078e0227 */
[----:B------:R-:W-:Y:S01]  /*16c30*/  IADD3.X R39, P4, PT, R17, R48, RZ, P4, !PT ;  /* 0x0000003011277210 */ /* 0x000fe2000279e4ff */
[----:B------:R-:W-:-:S04]  /*16c40*/  IMAD.WIDE.U32.X R42, R171, R218, R42, P6 ;  /* 0x000000daab2a7225 */ /* 0x000fc800030e042a */
[----:B------:R-:W-:Y:S01]  /*16c50*/  IMAD.IADD R17, R35, 0x1, R57 ;  /* 0x0000000123117824 */ /* 0x000fe200078e0239 */
[----:B------:R-:W-:Y:S01]  /*16c60*/  IADD3.X R35, P1, PT, RZ, R184, RZ, P1, !PT ;  /* 0x000000b8ff237210 */ /* 0x000fe20000f3e4ff */
[C---:B------:R-:W-:Y:S01]  /*16c70*/  IMAD.WIDE.U32 R58, P2, R172.reuse, R218, R58 ;  /* 0x000000daac3a7225 */ /* 0x040fe2000784003a */
[----:B------:R-:W-:Y:S02]  /*16c80*/  IADD3.X R42, P3, PT, RZ, R42, RZ, P3, !PT ;  /* 0x0000002aff2a7210 */ /* 0x000fe40001f7e4ff */
[----:B------:R-:W-:Y:S01]  /*16c90*/  IADD3.X R35, P5, PT, RZ, R35, RZ, P5, !PT ;  /* 0x00000023ff237210 */ /* 0x000fe20002fbe4ff */
[----:B------:R-:W-:-:S03]  /*16ca0*/  IMAD.WIDE.U32 R56, R172, R54, R62 ;  /* 0x00000036ac387225 */ /* 0x000fc600078e003e */
[----:B------:R-:W-:Y:S01]  /*16cb0*/  IADD3.X R184, PT, PT, RZ, RZ, R185, P5, P1 ;  /* 0x000000ffffb87210 */ /* 0x000fe20002fe24b9 */
[----:B------:R-:W-:-:S04]  /*16cc0*/  IMAD.WIDE.U32 R44, R172, R54, RZ ;  /* 0x00000036ac2c7225 */ /* 0x000fc800078e00ff */
[----:B------:R-:W-:Y:S01]  /*16cd0*/  IMAD.IADD R40, R57, 0x1, R58 ;  /* 0x0000000139287824 */ /* 0x000fe200078e023a */
[----:B------:R-:W-:Y:S01]  /*16ce0*/  IADD3.X R57, P4, PT, RZ, R42, RZ, P4, !PT ;  /* 0x0000002aff397210 */ /* 0x000fe2000279e4ff */
[----:B------:R-:W-:Y:S01]  /*16cf0*/  IMAD.X R49, RZ, RZ, RZ, P2 ;  /* 0x000000ffff317224 */ /* 0x000fe200010e06ff */
[----:B------:R-:W-:Y:S01]  /*16d00*/  IADD3 R65, P6, PT, R58, R45, RZ ;  /* 0x0000002d3a417210 */ /* 0x000fe20007fde0ff */
[----:B------:R-:W-:Y:S01]  /*16d10*/  IMAD.MOV.U32 R48, RZ, RZ, R59 ;  /* 0x000000ffff307224 */ /* 0x000fe200078e003b */
[----:B------:R-:W-:Y:S01]  /*16d20*/  IADD3 RZ, P2, PT, R62, R44, RZ ;  /* 0x0000002c3eff7210 */ /* 0x000fe20007f5e0ff */
[----:B------:R-:W-:Y:S01]  /*16d30*/  IMAD.WIDE.U32 R44, R17, -0x5555, RZ ;  /* 0xffffaaab112c7825 */ /* 0x000fe200078e00ff */
[----:B------:R-:W-:Y:S02]  /*16d40*/  IADD3 R42, P1, PT, R57, R56, RZ ;  /* 0x00000038392a7210 */ /* 0x000fe40007f3e0ff */
[----:B------:R-:W-:Y:S01]  /*16d50*/  IADD3.X R43, PT, PT, RZ, RZ, R43, P4, P3 ;  /* 0x000000ffff2b7210 */ /* 0x000fe200027e642b */
[----:B------:R-:W-:Y:S01]  /*16d60*/  IMAD.WIDE.U32 R56, R175, R54, RZ ;  /* 0x00000036af387225 */ /* 0x000fe200078e00ff */
[----:B------:R-:W-:-:S02]  /*16d70*/  IADD3.X RZ, P2, PT, R63, R65, RZ, P2, !PT ;  /* 0x000000413fff7210 */ /* 0x000fc4000175e4ff */
[----:B------:R-:W-:Y:S01]  /*16d80*/  IADD3.X R43, P1, PT, R40, R43, RZ, P1, !PT ;  /* 0x0000002b282b7210 */ /* 0x000fe20000f3e4ff */
[----:B------:R-:W-:-:S04]  /*16d90*/  IMAD.WIDE.U32.X R48, R173, R218, R48, P6 ;  /* 0x000000daad307225 */ /* 0x000fc800030e0430 */
[----:B------:R-:W-:Y:S01]  /*16da0*/  IMAD.WIDE.U32 R58, R34, -0x5555, RZ ;  /* 0xffffaaab223a7825 */ /* 0x000fe200078e00ff */
[----:B------:R-:W-:-:S03]  /*16db0*/  IADD3.X R127, P2, PT, RZ, R48, RZ, P2, !PT ;  /* 0x00000030ff7f7210 */ /* 0x000fc6000175e4ff */
[----:B------:R-:W-:Y:S01]  /*16dc0*/  IMAD.WIDE.U32 R44, P5, R34, -0x46010001, R44 ;  /* 0xb9feffff222c7825 */ /* 0x000fe200078a002c */
[----:B------:R-:W-:-:S03]  /*16dd0*/  IADD3 RZ, P3, PT, R80, R58, RZ ;  /* 0x0000003a50ff7210 */ /* 0x000fc60007f7e0ff */
[----:B------:R-:W-:Y:S01]  /*16de0*/  IMAD.WIDE.U32 R56, P6, R174, R218, R56 ;  /* 0x000000daae387225 */ /* 0x000fe200078c0038 */
[----:B------:R-:W-:-:S03]  /*16df0*/  IADD3 R183, P4, PT, R44, R59, RZ ;  /* 0x0000003b2cb77210 */ /* 0x000fc60007f9e0ff */
[----:B------:R-:W-:Y:S01]  /*16e00*/  IMAD.X R59, RZ, RZ, RZ, P6 ;  /* 0x000000ffff3b7224 */ /* 0x000fe200030e06ff */
[----:B------:R-:W-:Y:S01]  /*16e10*/  IADD3.X R127, P6, PT, RZ, R127, RZ, P1, !PT ;  /* 0x0000007fff7f7210 */ /* 0x000fe20000fde4ff */
[----:B------:R-:W-:Y:S01]  /*16e20*/  IMAD.WIDE.U32 R84, R17, -0x4eac0001, RZ ;  /* 0xb153ffff11547825 */ /* 0x000fe200078e00ff */
[----:B------:R-:W-:-:S03]  /*16e30*/  IADD3.X RZ, P3, PT, R81, R183, RZ, P3, !PT ;  /* 0x000000b751ff7210 */ /* 0x000fc60001f7e4ff */
[----:B------:R-:W-:Y:S01]  /*16e40*/  IMAD.WIDE.U32 R64, R34, -0x5555, R80 ;  /* 0xffffaaab22407825 */ /* 0x000fe200078e0050 */
[----:B------:R-:W-:-:S03]  /*16e50*/  IADD3.X R80, PT, PT, RZ, RZ, R49, P6, P2 ;  /* 0x000000ffff507210 */ /* 0x000fc600037e4431 */
[----:B------:R-:W-:Y:S01]  /*16e60*/  IMAD.WIDE.U32 R62, R174, R54, RZ ;  /* 0x00000036ae3e7225 */ /* 0x000fe200078e00ff */
[----:B------:R-:W-:-:S03]  /*16e70*/  IADD3 RZ, P1, PT, RZ, R64, RZ ;  /* 0x00000040ffff7210 */ /* 0x000fc60007f3e0ff */
[----:B------:R-:W-:Y:S01]  /*16e80*/  IMAD.WIDE.U32 R48, P6, R34, 0x1eabfffe, R84 ;  /* 0x1eabfffe22307825 */ /* 0x000fe200078c0054 */
[----:B------:R-:W-:-:S03]  /*16e90*/  IADD3 R129, P2, PT, R56, R63, RZ ;  /* 0x0000003f38817210 */ /* 0x000fc60007f5e0ff */
[----:B------:R-:W-:Y:S02]  /*16ea0*/  IMAD.X R85, RZ, RZ, RZ, P5 ;  /* 0x000000ffff557224 */ /* 0x000fe400028e06ff */
[----:B------:R-:W-:Y:S02]  /*16eb0*/  IMAD.MOV.U32 R84, RZ, RZ, R45 ;  /* 0x000000ffff547224 */ /* 0x000fe400078e002d */
[----:B------:R-:W-:Y:S02]  /*16ec0*/  IMAD.IADD R40, R65, 0x1, R44 ;  /* 0x0000000141287824 */ /* 0x000fe400078e022c */
[----:B------:R-:W-:-:S03]  /*16ed0*/  IMAD.WIDE.U32 R64, R34, -0x4eac0001, RZ ;  /* 0xb153ffff22407825 */ /* 0x000fc600078e00ff */
[----:B------:R-:W-:Y:S01]  /*16ee0*/  IADD3.X RZ, P1, PT, RZ, R40, RZ, P1, !PT ;  /* 0x00000028ffff7210 */ /* 0x000fe20000f3e4ff */
        /* <DEDUP_REMOVED lines=10> */
[----:B------:R-:W-:Y:S01]  /*16f90*/  IMAD.X R57, RZ, RZ, RZ, P6 ;  /* 0x000000ffff397224 */ /* 0x000fe200030e06ff */
[----:B------:R-:W-:Y:S01]  /*16fa0*/  IADD3 R36, P6, PT, R127, R44, RZ ;  /* 0x0000002c7f247210 */ /* 0x000fe20007fde0ff */
[----:B------:R-:W-:Y:S01]  /*16fb0*/  IMAD.IADD R45, R45, 0x1, R56 ;  /* 0x000000012d2d7824 */ /* 0x000fe200078e0238 */
[----:B------:R-:W-:Y:S01]  /*16fc0*/  IADD3.X RZ, P4, PT, R37, R129, RZ, P4, !PT ;  /* 0x0000008125ff7210 */ /* 0x000fe2000279e4ff */
[----:B------:R-:W-:Y:S01]  /*16fd0*/  IMAD.WIDE.U32 R46, R34, -0x4eac0001, R46 ;  /* 0xb153ffff222e7825 */ /* 0x000fe200078e002e */
[----:B------:R-:W-:-:S02]  /*16fe0*/  IADD3.X R85, PT, PT, RZ, RZ, R85, P1, P3 ;  /* 0x000000ffff557210 */ /* 0x000fc40000fe6455 */
[----:B------:R-:W-:Y:S01]  /*16ff0*/  IADD3.X R37, P6, PT, R45, R80, RZ, P6, !PT ;  /* 0x000000502d257210 */ /* 0x000fe200037de4ff */
[----:B------:R-:W-:Y:S01]  /*17000*/  IMAD.MOV.U32 R56, RZ, RZ, R49 ;  /* 0x000000ffff387224 */ /* 0x000fe200078e0031 */
[----:B------:R-:W-:Y:S01]  /*17010*/  IADD3 R46, P3, PT, R63, R46, RZ ;  /* 0x0000002e3f2e7210 */ /* 0x000fe20007f7e0ff */
[----:B------:R-:W-:Y:S01]  /*17020*/  IMAD.IADD R40, R47, 0x1, R48 ;  /* 0x000000012f287824 */ /* 0x000fe200078e0230 */
[----:B------:R-:W-:Y:S01]  /*17030*/  IADD3.X R47, P1, PT, RZ, R58, RZ, P4, !PT ;  /* 0x0000003aff2f7210 */ /* 0x000fe2000273e4ff */
[----:B------:R-:W-:Y:S01]  /*17040*/  IMAD.WIDE.U32 R44, R17, -0x94f09dc, RZ ;  /* 0xf6b0f624112c7825 */ /* 0x000fe200078e00ff */
[----:B------:R-:W-:-:S03]  /*17050*/  IADD3 R58, P4, PT, R19, R55, RZ ;  /* 0x00000037133a7210 */ /* 0x000fc60007f9e0ff */
[----:B------:R-:W-:Y:S01]  /*17060*/  IMAD.WIDE.U32.X R56, R17, 0x1eabfffe, R56, P5 ;  /* 0x1eabfffe11387825 */ /* 0x000fe200028e0438 */
[----:B------:R-:W-:Y:S02]  /*17070*/  IADD3.X R63, P5, PT, RZ, R47, RZ, P6, !PT ;  /* 0x0000002fff3f7210 */ /* 0x000fe400037be4ff */
[----:B------:R-:W-:Y:S01]  /*17080*/  IADD3.X R47, P3, PT, R40, R85, RZ, P3, !PT ;  /* 0x00000055282f7210 */ /* 0x000fe20001f7e4ff */
[C---:B------:R-:W-:Y:S01]  /*17090*/  IMAD.WIDE.U32 R48, R34.reuse, -0x94f09dc, RZ ;  /* 0xf6b0f62422307825 */ /* 0x040fe200078e00ff */
[----:B------:R-:W-:Y:S02]  /*170a0*/  IADD3.X R55, P2, PT, RZ, R56, RZ, P2, !PT ;  /* 0x00000038ff377210 */ /* 0x000fe4000175e4ff */
[----:B------:R-:W-:Y:S01]  /*170b0*/  IADD3.X R19, P4, PT, R41, R18, RZ, P4, !PT ;  /* 0x0000001229137210 */ /* 0x000fe2000279e4ff */
[----:B------:R-:W-:Y:S01]  /*170c0*/  IMAD.WIDE.U32 R44, P6, R34, 0x6730d2a0, R44 ;  /* 0x6730d2a0222c7825 */ /* 0x000fe200078c002c */
[----:B------:R-:W-:Y:S02]  /*170d0*/  IADD3.X R64, PT, PT, RZ, RZ, R59, P5, P1 ;  /* 0x000000ffff407210 */ /* 0x000fe40002fe243b */
[----:B------:R-:W-:Y:S01]  /*170e0*/  IADD3.X R55, P3, PT, RZ, R55, RZ, P3, !PT ;  /* 0x00000037ff377210 */ /* 0x000fe20001f7e4ff */
[----:B------:R-:W-:Y:S01]  /*170f0*/  IMAD.WIDE.U32 R40, R177, R54, RZ ;  /* 0x00000036b1287225 */ /* 0x000fe200078e00ff */
[----:B------:R-:W-:-:S02]  /*17100*/  IADD3 R49, P5, PT, R44, R49, RZ ;  /* 0x000000312c317210 */ /* 0x000fc40007fbe0ff */
[----:B------:R-:W-:Y:S01]  /*17110*/  IADD3 RZ, P1, PT, R38, R48, RZ ;  /* 0x0000003026ff7210 */ /* 0x000fe20007f3e0ff */
[----:B------:R-:W-:Y:S01]  /*17120*/  IMAD.MOV.U32 R48, RZ, RZ, R45 ;  /* 0x000000ffff307224 */ /* 0x000fe200078e002d */
[----:B------:R-:W-:Y:S01]  /*17130*/  IADD3.X R62, PT, PT, RZ, RZ, R57, P3, P2 ;  /* 0x000000ffff3e7210 */ /* 0x000fe20001fe4439 */
[----:B------:R-:W-:Y:S01]  /*17140*/  IMAD.WIDE.U32 R56, R34, -0x94f09dc, R38 ;  /* 0xf6b0f62422387825 */ /* 0x000fe200078e0026 */
[----:B------:R-:W-:Y:S02]  /*17150*/  IADD3.X RZ, P1, PT, R39, R49, RZ, P1, !PT ;  /* 0x0000003127ff7210 */ /* 0x000fe40000f3e4ff */
[----:B------:R-:W-:Y:S01]  /*17160*/  IADD3 R18, P2, PT, R35, R58, RZ ;  /* 0x0000003a23127210 */ /* 0x000fe20007f5e0ff */
[----:B------:R-:W-:-:S03]  /*17170*/  IMAD.WIDE.U32 R38, P3, R176, R218, R40 ;  /* 0x000000dab0267225 */ /* 0x000fc60007860028 */
[----:B------:R-:W-:Y:S01]  /*17180*/  IADD3.X R19, P2, PT, R184, R19, RZ, P2, !PT ;  /* 0x00000013b8137210 */ /* 0x000fe2000175e4ff */
[----:B------:R-:W-:-:S04]  /*17190*/  IMAD.WIDE.U32 R40, R176, R54, RZ ;  /* 0x00000036b0287225 */ /* 0x000fc800078e00ff */
[----:B------:R-:W-:Y:S02]  /*171a0*/  IMAD.IADD R35, R57, 0x1, R44 ;  /* 0x0000000139237824 */ /* 0x000fe400078e022c */
[----:B------:R-:W-:Y:S01]  /*171b0*/  IMAD.X R45, RZ, RZ, RZ, P3 ;  /* 0x000000ffff2d7224 */ /* 0x000fe200018e06ff */
[----:B------:R-:W-:Y:S01]  /*171c0*/  IADD3 R57, P3, PT, R38, R41, RZ ;  /* 0x0000002926397210 */ /* 0x000fe20007f7e0ff */
[----:B------:R-:W-:Y:S02]  /*171d0*/  IMAD.MOV.U32 R44, RZ, RZ, R39 ;  /* 0x000000ffff2c7224 */ /* 0x000fe400078e0027 */
[----:B------:R-:W-:Y:S01]  /*171e0*/  IMAD.X R49, RZ, RZ, RZ, P6 ;  /* 0x000000ffff317224 */ /* 0x000fe200030e06ff */
[----:B------:R-:W-:Y:S01]  /*171f0*/  IADD3 RZ, P6, PT, R18, R40, RZ ;  /* 0x0000002812ff7210 */ /* 0x000fe20007fde0ff */
[----:B------:R-:W-:-:S03]  /*17200*/  IMAD.WIDE.U32.X R40, R177, R218, R44, P3 ;  /* 0x000000dab1287225 */ /* 0x000fc600018e042c */
[----:B------:R-:W-:Y:S01]  /*17210*/  IADD3.X RZ, P6, PT, R19, R57, RZ, P6, !PT ;  /* 0x0000003913ff7210 */ /* 0x000fe200037de4ff */
[----:B------:R-:W-:Y:S01]  /*17220*/  IMAD.WIDE.U32 R58, R176, R54, R18 ;  /* 0x00000036b03a7225 */ /* 0x000fe200078e0012 */
[----:B------:R-:W-:Y:S02]  /*17230*/  IADD3 R18, P3, PT, R55, R56, RZ ;  /* 0x0000003837127210 */ /* 0x000fe40007f7e0ff */
[----:B------:R-:W-:Y:S01]  /*17240*/  IADD3.X R55, P6, PT, RZ, R40, RZ, P6, !PT ;  /* 0x00000028ff377210 */ /* 0x000fe200037de4ff */
[----:B------:R-:W-:Y:S01]  /*17250*/  IMAD.WIDE.U32.X R44, R17, 0x6730d2a0, R48, P5 ;  /* 0x6730d2a0112c7825 */ /* 0x000fe200028e0430 */
[----:B------:R-:W-:-:S03]  /*17260*/  IADD3.X R19, P3, PT, R35, R62, RZ, P3, !PT ;  /* 0x0000003e23137210 */ /* 0x000fc60001f7e4ff */
[----:B------:R-:W-:Y:S01]  /*17270*/  IMAD.IADD R39, R59, 0x1, R38 ;  /* 0x000000013b277824 */ /* 0x000fe200078e0226 */
[----:B------:R-:W-:Y:S01]  /*17280*/  IADD3 R38, P5, PT, R63, R58, RZ ;  /* 0x0000003a3f267210 */ /* 0x000fe20007fbe0ff */
[----:B------:R-:W-:Y:S01]  /*17290*/  IMAD.WIDE.U32 R56, R17, -0xc7aed41, RZ ;  /* 0xf38512bf11387825 */ /* 0x000fe200078e00ff */
[----:B------:R-:W-:Y:S02]  /*172a0*/  IADD3.X R65, P1, PT, RZ, R44, RZ, P1, !PT ;  /* 0x0000002cff417210 */ /* 0x000fe40000f3e4ff */
[----:B------:R-:W-:Y:S01]  /*172b0*/  IADD3.X R39, P5, PT, R39, R64, RZ, P5, !PT ;  /* 0x0000004027277210 */ /* 0x000fe20002fbe4ff */
[----:B------:R-:W-:Y:S01]  /*172c0*/  IMAD.WIDE.U32 R48, R83, R199, RZ ;  /* 0x000000c753307225 */ /* 0x000fe200078e00ff */
[----:B------:R-:W-:Y:S02]  /*172d0*/  IADD3.X R65, P3, PT, RZ, R65, RZ, P3, !PT ;  /* 0x00000041ff417210 */ /* 0x000fe40001f7e4ff */
[----:B------:R-:W-:Y:S01]  /*172e0*/  IADD3.X R55, P5, PT, RZ, R55, RZ, P5, !PT ;  /* 0x00000037ff377210 */ /* 0x000fe20002fbe4ff */
[----:B------:R-:W-:Y:S01]  /*172f0*/  IMAD.WIDE.U32 R58, R34, -0xc7aed41, RZ ;  /* 0xf38512bf223a7825 */ /* 0x000fe200078e00ff */
[----:B------:R-:W-:-:S02]  /*17300*/  IADD3.X R81, PT, PT, RZ, RZ, R45, P3, P1 ;  /* 0x000000ffff517210 */ /* 0x000fc40001fe242d */
[----:B------:R-:W-:Y:S01]  /*17310*/  IADD3.X R35, PT, PT, RZ, RZ, R41, P5, P6 ;  /* 0x000000ffff237210 */ /* 0x000fe20002fec429 */
[----:B------:R-:W-:Y:S01]  /*17320*/  IMAD.WIDE.U32 R56, P1, R34, 0x64774b84, R56 ;  /* 0x64774b8422387825 */ /* 0x000fe20007820038 */
[----:B------:R-:W-:-:S03]  /*17330*/  IADD3 RZ, P3, PT, R42, R58, RZ ;  /* 0x0000003a2aff7210 */ /* 0x000fc60007f7e0ff */
[----:B------:R-:W-:-:S04]  /*17340*/  IMAD.WIDE.U32 R44, R82, R199, RZ ;  /* 0x000000c7522c7225 */ /* 0x000fc800078e00ff */
[----:B------:R-:W-:-:S04]  /*17350*/  IMAD.WIDE.U32 R48, P5, R82, R222, R48 ;  /* 0x000000de52307225 */ /* 0x000fc800078a0030 */
[----:B------:R-:W-:Y:S01]  /*17360*/  IMAD.X R41, RZ, RZ, RZ, P1 ;  /* 0x000000ffff297224 */ /* 0x000fe200008e06ff */
[----:B------:R-:W-:Y:S01]  /*17370*/  IADD3 R59, P1, PT, R56, R59, RZ ;  /* 0x0000003b383b7210 */ /* 0x000fe20007f3e0ff */
[----:B------:R-:W-:Y:S01]  /*17380*/  IMAD.WIDE.U32 R62, R34, -0xc7aed41, R42 ;  /* 0xf38512bf223e7825 */ /* 0x000fe200078e002a */
[----:B------:R-:W-:Y:S02]  /*17390*/  IADD3 R85, P6, PT, R48, R45, RZ ;  /* 0x0000002d30557210 */ /* 0x000fe40007fde0ff */
[----:B------:R-:W-:Y:S01]  /*173a0*/  IADD3.X RZ, P3, PT, R43, R59, RZ, P3, !PT ;  /* 0x0000003b2bff7210 */ /* 0x000fe20001f7e4ff */
[----:B------:R-:W-:Y:S02]  /*173b0*/  IMAD.MOV.U32 R40, RZ, RZ, R57 ;  /* 0x000000ffff287224 */ /* 0x000fe400078e0039 */
[----:B------:R-:W-:Y:S02]  /*173c0*/  IMAD.IADD R56, R63, 0x1, R56 ;  /* 0x000000013f387824 */ /* 0x000fe400078e0238 */
[----:B------:R-:W-:Y:S01]  /*173d0*/  IMAD.WIDE.U32.X R40, R17, 0x64774b84, R40, P1 ;  /* 0x64774b8411287825 */ /* 0x000fe200008e0428 */
[----:B------:R-:W-:-:S03]  /*173e0*/  IADD3 RZ, P1, PT, R46, R44, RZ ;  /* 0x0000002c2eff7210 */ /* 0x000fc60007f3e0ff */
[----:B------:R-:W-:Y:S01]  /*173f0*/  IMAD.X R45, RZ, RZ, RZ, P5 ;  /* 0x000000ffff2d7224 */ /* 0x000fe200028e06ff */
[----:B------:R-:W-:Y:S01]  /*17400*/  IADD3 R62, P5, PT, R65, R62, RZ ;  /* 0x0000003e413e7210 */ /* 0x000fe20007fbe0ff */
[----:B------:R-:W-:Y:S01]  /*17410*/  IMAD.MOV.U32 R44, RZ, RZ, R49 ;  /* 0x000000ffff2c7224 */ /* 0x000fe200078e0031 */
[----:B------:R-:W-:Y:S01]  /*17420*/  IADD3.X R126, P3, PT, RZ, R40, RZ, P3, !PT ;  /* 0x00000028ff7e7210 */ /* 0x000fe20001f7e4ff */
[----:B------:R-:W-:Y:S01]  /*17430*/  IMAD.WIDE.U32 R42, R179, R199, RZ ;  /* 0x000000c7b32a7225 */ /* 0x000fe200078e00ff */
[----:B------:R-:W-:Y:S02]  /*17440*/  IADD3.X R63, P5, PT, R56, R81, RZ, P5, !PT ;  /* 0x00000051383f7210 */ /* 0x000fe40002fbe4ff */
[----:B------:R-:W-:Y:S01]  /*17450*/  IADD3.X RZ, P1, PT, R47, R85, RZ, P1, !PT ;  /* 0x000000552fff7210 */ /* 0x000fe20000f3e4ff */
        /* <DEDUP_REMOVED lines=11> */
[----:B------:R-:W-:Y:S01]  /*17510*/  IMAD.X R65, RZ, RZ, RZ, P5 ;  /* 0x000000ffff417224 */ /* 0x000fe200028e06ff */
[----:B------:R-:W-:Y:S01]  /*17520*/  IADD3 R81, P5, PT, R42, R57, RZ ;  /* 0x000000392a517210 */ /* 0x000fe20007fbe0ff */
[C---:B------:R-:W-:Y:S01]  /*17530*/  IMAD.WIDE.U32 R58, R17.reuse, 0x397fe69a, RZ ;  /* 0x397fe69a113a7825 */ /* 0x040fe200078e00ff */
[----:B------:R-:W-:Y:S02]  /*17540*/  IADD3 RZ, P3, PT, R18, R56, RZ ;  /* 0x0000003812ff7210 */ /* 0x000fe40007f7e0ff */
[----:B------:R-:W-:Y:S01]  /*17550*/  IADD3.X R85, PT, PT, RZ, RZ, R45, P6, P1 ;  /* 0x000000ffff557210 */ /* 0x000fe200037e242d */
[----:B------:R-:W-:Y:S01]  /*17560*/  IMAD.WIDE.U32 R56, R17, 0x434bacd7, RZ ;  /* 0x434bacd711387825 */ /* 0x000fe200078e00ff */
[----:B------:R-:W-:-:S03]  /*17570*/  IADD3.X RZ, P3, PT, R19, R81, RZ, P3, !PT ;  /* 0x0000005113ff7210 */ /* 0x000fc60001f7e4ff */
[----:B------:R-:W-:-:S04]  /*17580*/  IMAD.WIDE.U32 R40, R178, R199, R18 ;  /* 0x000000c7b2287225 */ /* 0x000fc800078e0012 */
[----:B------:R-:W-:-:S04]  /*17590*/  IMAD.WIDE.U32 R56, P1, R34, 0x4b1ba7b6, R56 ;  /* 0x4b1ba7b622387825 */ /* 0x000fc80007820038 */
[----:B------:R-:W-:Y:S02]  /*175a0*/  IMAD.MOV.U32 R64, RZ, RZ, R43 ;  /* 0x000000ffff407224 */ /* 0x000fe400078e002b */
[----:B------:R-:W-:-:S04]  /*175b0*/  IMAD.WIDE.U32 R58, P6, R34, 0x1a0111ea, R58 ;  /* 0x1a0111ea223a7825 */ /* 0x000fc800078c003a */
[----:B------:R-:W-:-:S04]  /*175c0*/  IMAD.WIDE.U32 R80, R34, 0x434bacd7, RZ ;  /* 0x434bacd722507825 */ /* 0x000fc800078e00ff */
[----:B------:R-:W-:Y:S01]  /*175d0*/  IMAD.X R19, RZ, RZ, RZ, P1 ;  /* 0x000000ffff137224 */ /* 0x000fe200008e06ff */
[----:B------:R-:W-:Y:S01]  /*175e0*/  IADD3 R40, P1, PT, R49, R40, RZ ;  /* 0x0000002831287210 */ /* 0x000fe20007f3e0ff */
[----:B------:R-:W-:-:S04]  /*175f0*/  IMAD.WIDE.U32 R48, R34, 0x397fe69a, RZ ;  /* 0x397fe69a22307825 */ /* 0x000fc800078e00ff */
[----:B------:R-:W-:Y:S02]  /*17600*/  IMAD.IADD R42, R41, 0x1, R42 ;  /* 0x00000001292a7824 */ /* 0x000fe400078e022a */
[----:B------:R-:W-:Y:S01]  /*17610*/  IMAD.WIDE.U32.X R64, R179, R222, R64, P5 ;  /* 0x000000deb3407225 */ /* 0x000fe200028e0440 */
[----:B------:R-:W-:Y:S02]  /*17620*/  IADD3 R128, P5, PT, R58, R49, RZ ;  /* 0x000000313a807210 */ /* 0x000fe40007fbe0ff */
[----:B------:R-:W-:Y:S01]  /*17630*/  IADD3.X R41, P1, PT, R42, R85, RZ, P1, !PT ;  /* 0x000000552a297210 */ /* 0x000fe20000f3e4ff */
[----:B------:R-:W-:Y:S01]  /*17640*/  IMAD.X R43, RZ, RZ, RZ, P6 ;  /* 0x000000ffff2b7224 */ /* 0x000fe200030e06ff */
[----:B------:R-:W-:Y:S01]  /*17650*/  IADD3 R129, P6, PT, R56, R81, RZ ;  /* 0x0000005138817210 */ /* 0x000fe20007fde0ff */
[----:B------:R-:W-:Y:S01]  /*17660*/  IMAD.WIDE.U32 R44, R171, R199, RZ ;  /* 0x000000c7ab2c7225 */ /* 0x000fe200078e00ff */
[----:B------:R-:W-:-:S03]  /*17670*/  IADD3.X R49, P3, PT, RZ, R64, RZ, P3, !PT ;  /* 0x00000040ff317210 */ /* 0x000fc60001f7e4ff */
[----:B------:R-:W-:Y:S01]  /*17680*/  IMAD.MOV.U32 R18, RZ, RZ, R57 ;  /* 0x000000ffff127224 */ /* 0x000fe200078e0039 */
[----:B------:R-:W-:Y:S01]  /*17690*/  IADD3.X R49, P1, PT, RZ, R49, RZ, P1, !PT ;  /* 0x00000031ff317210 */ /* 0x000fe20000f3e4ff */
[----:B------:R-:W-:-:S03]  /*176a0*/  IMAD.WIDE.U32 R84, R170, R199, RZ ;  /* 0x000000c7aa547225 */ /* 0x000fc600078e00ff */
[----:B------:R-:W-:Y:S01]  /*176b0*/  IADD3.X R64, PT, PT, RZ, RZ, R65, P1, P3 ;  /* 0x000000ffff407210 */ /* 0x000fe20000fe6441 */
[----:B------:R-:W-:Y:S01]  /*176c0*/  IMAD.WIDE.U32.X R18, R17, 0x4b1ba7b6, R18, P6 ;  /* 0x4b1ba7b611127825 */ /* 0x000fe200030e0412 */
[----:B------:R-:W-:-:S03]  /*176d0*/  IADD3 RZ, P1, PT, R36, R80, RZ ;  /* 0x0000005024ff7210 */ /* 0x000fc60007f3e0ff */
[----:B------:R-:W-:Y:S01]  /*176e0*/  IMAD.WIDE.U32 R44, P6, R170, R222, R44 ;  /* 0x000000deaa2c7225 */ /* 0x000fe200078c002c */
[----:B------:R-:W-:-:S03]  /*176f0*/  IADD3.X RZ, P1, PT, R37, R129, RZ, P1, !PT ;  /* 0x0000008125ff7210 */ /* 0x000fc60000f3e4ff */
[----:B------:R-:W-:Y:S02]  /*17700*/  IMAD.MOV.U32 R42, RZ, RZ, R59 ;  /* 0x000000ffff2a7224 */ /* 0x000fe400078e003b */
[----:B------:R-:W-:Y:S02]  /*17710*/  IMAD.X R81, RZ, RZ, RZ, P6 ;  /* 0x000000ffff517224 */ /* 0x000fe400030e06ff */
[----:B------:R-:W-:Y:S01]  /*17720*/  IMAD.WIDE.U32.X R42, R17, 0x1a0111ea, R42, P5 ;  /* 0x1a0111ea112a7825 */ /* 0x000fe200028e042a */
[----:B------:R-:W-:Y:S02]  /*17730*/  IADD3 R17, P6, PT, R44, R85, RZ ;  /* 0x000000552c117210 */ /* 0x000fe40007fde0ff */
[----:B------:R-:W-:Y:S01]  /*17740*/  IADD3 RZ, P5, PT, R62, R84, RZ ;  /* 0x000000543eff7210 */ /* 0x000fe20007fbe0ff */
[----:B------:R-:W-:Y:S01]  /*17750*/  IMAD.WIDE.U32 R84, R170, R199, R62 ;  /* 0x000000c7aa547225 */ /* 0x000fe200078e003e */
[----:B------:R-:W-:Y:S02]  /*17760*/  IADD3.X R62, P4, PT, RZ, RZ, RZ, P4, !PT ;  /* 0x000000ffff3e7210 */ /* 0x000fe4000279e4ff */
[----:B------:R-:W-:Y:S01]  /*17770*/  IADD3.X RZ, P3, PT, R63, R17, RZ, P5, !PT ;  /* 0x000000113fff7210 */ /* 0x000fe20002f7e4ff */
[----:B------:R-:W-:Y:S01]  /*17780*/  IMAD.MOV.U32 R80, RZ, RZ, R45 ;  /* 0x000000ffff507224 */ /* 0x000fe200078e002d */
[----:B------:R-:W-:Y:S01]  /*17790*/  IADD3 R84, P5, PT, R49, R84, RZ ;  /* 0x0000005431547210 */ /* 0x000fe20007fbe0ff */
[----:B------:R-:W-:Y:S01]  /*177a0*/  IMAD.IADD R17, R85, 0x1, R44 ;  /* 0x0000000155117824 */ /* 0x000fe200078e022c */
[----:B------:R-:W-:Y:S01]  /*177b0*/  IADD3.X R49, P2, PT, RZ, RZ, RZ, P2, !PT ;  /* 0x000000ffff317210 */ /* 0x000fe2000175e4ff */
[----:B------:R-:W-:-:S03]  /*177c0*/  IMAD.WIDE.U32.X R80, R171, R222, R80, P6 ;  /* 0x000000deab507225 */ /* 0x000fc600030e0450 */
[----:B------:R-:W-:Y:S01]  /*177d0*/  IADD3.X R85, P5, PT, R17, R64, RZ, P5, !PT ;  /* 0x0000004011557210 */ /* 0x000fe20002fbe4ff */
[----:B------:R-:W-:Y:S01]  /*177e0*/  IMAD.WIDE.U32 R44, R34, 0x434bacd7, R36 ;  /* 0x434bacd7222c7825 */ /* 0x000fe200078e0024 */
[----:B------:R-:W-:Y:S02]  /*177f0*/  IADD3.X R17, P3, PT, RZ, R80, RZ, P3, !PT ;  /* 0x00000050ff117210 */ /* 0x000fe40001f7e4ff */
[----:B------:R-:W-:Y:S01]  /*17800*/  IADD3 R64, P6, PT, R49, R62, RZ ;  /* 0x0000003e31407210 */ /* 0x000fe20007fde0ff */
[----:B------:R-:W-:Y:S01]  /*17810*/  IMAD.IADD R62, R45, 0x1, R56 ;  /* 0x000000012d3e7824 */ /* 0x000fe200078e0238 */
[----:B------:R-:W-:Y:S01]  /*17820*/  IADD3.X R17, P5, PT, RZ, R17, RZ, P5, !PT ;  /* 0x00000011ff117210 */ /* 0x000fe20002fbe4ff */
[----:B------:R-:W-:-:S03]  /*17830*/  IMAD.WIDE.U32 R36, R173, R199, RZ ;  /* 0x000000c7ad247225 */ /* 0x000fc600078e00ff */
[----:B------:R-:W-:Y:S01]  /*17840*/  IADD3.X R80, PT, PT, RZ, RZ, R81, P5, P3 ;  /* 0x000000ffff507210 */ /* 0x000fe20002fe6451 */
[----:B------:R-:W-:Y:S01]  /*17850*/  IMAD.WIDE.U32 R56, R34, 0x397fe69a, R38 ;  /* 0x397fe69a22387825 */ /* 0x000fe200078e0026 */
[----:B------:R-:W-:-:S03]  /*17860*/  IADD3 R44, P3, PT, R126, R44, RZ ;  /* 0x0000002c7e2c7210 */ /* 0x000fc60007f7e0ff */
[----:B------:R-:W-:Y:S01]  /*17870*/  IMAD.IADD R34, R57, 0x1, R58 ;  /* 0x0000000139227824 */ /* 0x000fe200078e023a */
[----:B------:R-:W-:Y:S01]  /*17880*/  IADD3.X R45, P3, PT, R62, R127, RZ, P3, !PT ;  /* 0x0000007f3e2d7210 */ /* 0x000fe20001f7e4ff */
[----:B------:R-:W-:Y:S01]  /*17890*/  IMAD.X R63, RZ, RZ, RZ, P4 ;  /* 0x000000ffff3f7224 */ /* 0x000fe200020e06ff */
[----:B------:R-:W-:Y:S01]  /*178a0*/  IADD3 RZ, P4, PT, R38, R48, RZ ;  /* 0x0000003026ff7210 */ /* 0x000fe20007f9e0ff */
[----:B------:R-:W-:-:S03]  /*178b0*/  IMAD.WIDE.U32 R36, P5, R172, R222, R36 ;  /* 0x000000deac247225 */ /* 0x000fc600078a0024 */
[----:B------:R-:W-:Y:S01]  /*178c0*/  IADD3.X R38, PT, PT, R63, RZ, RZ, P6, P2 ;  /* 0x000000ff3f267210 */ /* 0x000fe200037e44ff */
[----:B------:R-:W-:Y:S01]  /*178d0*/  IMAD.WIDE.U32 R58, R172, R199, RZ ;  /* 0x000000c7ac3a7225 */ /* 0x000fe200078e00ff */
[----:B------:R-:W-:Y:S02]  /*178e0*/  IADD3.X R57, P6, PT, RZ, R18, RZ, P1, !PT ;  /* 0x00000012ff397210 */ /* 0x000fe40000fde4ff */
[----:B------:R-:W-:Y:S01]  /*178f0*/  IADD3.X RZ, P4, PT, R39, R128, RZ, P4, !PT ;  /* 0x0000008027ff7210 */ /* 0x000fe2000279e4ff */
[----:B------:R-:W-:Y:S01]  /*17900*/  IMAD.X R49, RZ, RZ, RZ, P5 ;  /* 0x000000ffff317224 */ /* 0x000fe200028e06ff */
[----:B------:R-:W-:Y:S01]  /*17910*/  IADD3 R59, P5, PT, R36, R59, RZ ;  /* 0x0000003b243b7210 */ /* 0x000fe20007fbe0ff */
[----:B------:R-:W-:Y:S01]  /*17920*/  IMAD.WIDE.U32 R62, R172, R199, R44 ;  /* 0x000000c7ac3e7225 */ /* 0x000fe200078e002c */
[----:B------:R-:W-:Y:S02]  /*17930*/  IADD3 RZ, P2, PT, R44, R58, RZ ;  /* 0x0000003a2cff7210 */ /* 0x000fe40007f5e0ff */
[----:B------:R-:W-:Y:S01]  /*17940*/  IADD3.X R57, P3, PT, RZ, R57, RZ, P3, !PT ;  /* 0x00000039ff397210 */ /* 0x000fe20001f7e4ff */
[----:B------:R-:W-:-:S02]  /*17950*/  IMAD.MOV.U32 R48, RZ, RZ, R37 ;  /* 0x000000ffff307224 */ /* 0x000fc400078e0025 */
[----:B------:R-:W-:Y:S01]  /*17960*/  IMAD.IADD R37, R63, 0x1, R36 ;  /* 0x000000013f257824 */ /* 0x000fe200078e0224 */
[----:B------:R-:W-:Y:S01]  /*17970*/  IADD3 R36, P1, PT, R17, R62, RZ ;  /* 0x0000003e11247210 */ /* 0x000fe20007f3e0ff */
[----:B------:R-:W-:Y:S01]  /*17980*/  IMAD.WIDE.U32.X R48, R173, R222, R48, P5 ;  /* 0x000000dead307225 */ /* 0x000fe200028e0430 */
[----:B------:R-:W-:Y:S02]  /*17990*/  IADD3.X RZ, P5, PT, R45, R59, RZ, P2, !PT ;  /* 0x0000003b2dff7210 */ /* 0x000fe400017be4ff */
[----:B------:R-:W-:Y:S01]  /*179a0*/  IADD3 R56, P2, PT, R57, R56, RZ ;  /* 0x0000003839387210 */ /* 0x000fe20007f5e0ff */
[-C--:B------:R-:W-:Y:S01]  /*179b0*/  IMAD.WIDE.U32 R44, R175, R199.reuse, RZ ;  /* 0x000000c7af2c7225 */ /* 0x080fe200078e00ff */
[----:B------:R-:W-:Y:S02]  /*179c0*/  IADD3.X R37, P1, PT, R37, R80, RZ, P1, !PT ;  /* 0x0000005025257210 */ /* 0x000fe40000f3e4ff */
[----:B------:R-:W-:Y:S02]  /*179d0*/  IADD3.X R17, P5, PT, RZ, R48, RZ, P5, !PT ;  /* 0x00000030ff117210 */ /* 0x000fe40002fbe4ff */
[----:B------:R-:W-:Y:S01]  /*179e0*/  IADD3.X R57, PT, PT, RZ, RZ, R19, P3, P6 ;  /* 0x000000ffff397210 */ /* 0x000fe20001fec413 */
[----:B------:R-:W-:Y:S01]  /*179f0*/  IMAD.WIDE.U32 R18, R174, R199, RZ ;  /* 0x000000c7ae127225 */ /* 0x000fe200078e00ff */
[----:B------:R-:W-:-:S02]  /*17a00*/  IADD3.X R17, P1, PT, RZ, R17, RZ, P1, !PT ;  /* 0x00000011ff117210 */ /* 0x000fc40000f3e4ff */
[----:B------:R-:W-:Y:S01]  /*17a10*/  IADD3 R55, P6, PT, R55, R64, RZ ;  /* 0x0000004037377210 */ /* 0x000fe20007fde0ff */
[----:B------:R-:W-:Y:S01]  /*17a20*/  IMAD.WIDE.U32 R44, P3, R174, R222, R44 ;  /* 0x000000deae2c7225 */ /* 0x000fe2000786002c */
[----:B------:R-:W-:Y:S02]  /*17a30*/  IADD3.X R57, P2, PT, R34, R57, RZ, P2, !PT ;  /* 0x0000003922397210 */ /* 0x000fe4000175e4ff */
[----:B------:R-:W-:Y:S01]  /*17a40*/  IADD3.X R49, PT, PT, RZ, RZ, R49, P1, P5 ;  /* 0x000000ffff317210 */ /* 0x000fe20000fea431 */
[----:B------:R-:W-:Y:S01]  /*17a50*/  IMAD.X R39, RZ, RZ, RZ, P3 ;  /* 0x000000ffff277224 */ /* 0x000fe200018e06ff */
[----:B------:R-:W-:Y:S01]  /*17a60*/  IADD3.X R63, P6, PT, R35, R38, RZ, P6, !PT ;  /* 0x00000026233f7210 */ /* 0x000fe200037de4ff */
[----:B------:R-:W-:Y:S01]  /*17a70*/  IMAD.MOV.U32 R38, RZ, RZ, R45 ;  /* 0x000000ffff267224 */ /* 0x000fe200078e002d */
[----:B------:R-:W-:Y:S01]  /*17a80*/  IADD3 R59, P5, PT, R44, R19, RZ ;  /* 0x000000132c3b7210 */ /* 0x000fe20007fbe0ff */
[----:B------:R-:W-:Y:S01]  /*17a90*/  IMAD R45, R47, -0x30003, RZ ;  /* 0xfffcfffd2f2d7824 */ /* 0x000fe200078e02ff */
[----:B------:R-:W-:Y:S01]  /*17aa0*/  IADD3 RZ, P1, PT, R56, R18, RZ ;  /* 0x0000001238ff7210 */ /* 0x000fe20007f3e0ff */
[----:B------:R-:W-:Y:S01]  /*17ab0*/  IMAD.WIDE.U32 R18, R174, R199, R56 ;  /* 0x000000c7ae127225 */ /* 0x000fe200078e0038 */
[----:B------:R-:W-:-:S02]  /*17ac0*/  IADD3.X R48, P4, PT, RZ, R42, RZ, P4, !PT ;  /* 0x0000002aff307210 */ /* 0x000fc4000279e4ff */
[----:B------:R-:W-:Y:S01]  /*17ad0*/  IADD3.X RZ, P1, PT, R57, R59, RZ, P1, !PT ;  /* 0x0000003b39ff7210 */ /* 0x000fe20000f3e4ff */
[----:B------:R-:W-:Y:S01]  /*17ae0*/  IMAD.IADD R44, R19, 0x1, R44 ;  /* 0x00000001132c7824 */ /* 0x000fe200078e022c */
[----:B------:R-:W-:Y:S01]  /*17af0*/  IADD3.X R48, P2, PT, RZ, R48, RZ, P2, !PT ;  /* 0x00000030ff307210 */ /* 0x000fe2000175e4ff */
[C---:B------:R-:W-:Y:S01]  /*17b00*/  IMAD.WIDE.U32 R34, R46.reuse, -0x30003, RZ ;  /* 0xfffcfffd2e227825 */ /* 0x040fe200078e00ff */
[----:B------:R-:W-:Y:S02]  /*17b10*/  IADD3 R42, P3, PT, R17, R18, RZ ;  /* 0x00000012112a7210 */ /* 0x000fe40007f7e0ff */
[----:B------:R-:W-:Y:S01]  /*17b20*/  IADD3.X R18, PT, PT, RZ, RZ, R43, P2, P4 ;  /* 0x000000ffff127210 */ /* 0x000fe200017e842b */
[----:B------:R-:W-:Y:S01]  /*17b30*/  IMAD R45, R46, -0x760c0004, R45 ;  /* 0x89f3fffc2e2d7824 */ /* 0x000fe200078e022d */
[----:B------:R-:W-:Y:S01]  /*17b40*/  IADD3.X R43, P3, PT, R44, R49, RZ, P3, !PT ;  /* 0x000000312c2b7210 */ /* 0x000fe20001f7e4ff */
[----:B------:R-:W-:Y:S01]  /*17b50*/  IMAD.WIDE.U32.X R38, R175, R222, R38, P5 ;  /* 0x000000deaf267225 */ /* 0x000fe200028e0426 */
[----:B------:R-:W-:-:S03]  /*17b60*/  IADD3 R48, P2, PT, R48, R55, RZ ;  /* 0x0000003730307210 */ /* 0x000fc60007f5e0ff */
        /* <DEDUP_REMOVED lines=9> */
[----:B------:R-:W-:-:S04]  /*17c00*/  IMAD.WIDE.U32 R44, R34, -0x5555, RZ ;  /* 0xffffaaab222c7825 */ /* 0x000fc800078e00ff */
[----:B------:R-:W-:Y:S01]  /*17c10*/  IMAD.X R63, RZ, RZ, RZ, P4 ;  /* 0x000000ffff3f7224 */ /* 0x000fe200020e06ff */
[----:B------:R-:W-:Y:S01]  /*17c20*/  IADD3 R19, P4, PT, R56, R19, RZ ;  /* 0x0000001338137210 */ /* 0x000fe20007f9e0ff */
[----:B------:R-:W-:Y:S01]  /*17c30*/  IMAD.WIDE.U32 R38, P5, R34, -0x46010001, R58 ;  /* 0xb9feffff22267825 */ /* 0x000fe200078a003a */
[----:B------:R-:W-:-:S03]  /*17c40*/  IADD3 RZ, P3, PT, R46, R44, RZ ;  /* 0x0000002c2eff7210 */ /* 0x000fc60007f7e0ff */
[----:B------:R-:W-:Y:S01]  /*17c50*/  IMAD.MOV.U32 R62, RZ, RZ, R57 ;  /* 0x000000ffff3e7224 */ /* 0x000fe200078e0039 */
[----:B------:R-:W-:Y:S01]  /*17c60*/  IADD3 R65, P1, PT, R38, R45, RZ ;  /* 0x0000002d26417210 */ /* 0x000fe20007f3e0ff */
[----:B------:R-:W-:-:S03]  /*17c70*/  IMAD.WIDE.U32 R58, R176, R199, R48 ;  /* 0x000000c7b03a7225 */ /* 0x000fc600078e0030 */
[----:B------:R-:W-:Y:S01]  /*17c80*/  IADD3.X RZ, P3, PT, R47, R65, RZ, P3, !PT ;  /* 0x000000412fff7210 */ /* 0x000fe20001f7e4ff */
[----:B------:R-:W-:Y:S01]  /*17c90*/  IMAD.WIDE.U32.X R44, R177, R222, R62, P4 ;  /* 0x000000deb12c7225 */ /* 0x000fe200020e043e */
[----:B------:R-:W-:-:S03]  /*17ca0*/  IADD3 RZ, P4, PT, R48, R18, RZ ;  /* 0x0000001230ff7210 */ /* 0x000fc60007f9e0ff */
[----:B------:R-:W-:Y:S01]  /*17cb0*/  IMAD.IADD R56, R59, 0x1, R56 ;  /* 0x000000013b387824 */ /* 0x000fe200078e0238 */
[----:B------:R-:W-:Y:S01]  /*17cc0*/  IADD3.X RZ, P4, PT, R49, R19, RZ, P4, !PT ;  /* 0x0000001331ff7210 */ /* 0x000fe2000279e4ff */
[----:B------:R-:W-:Y:S01]  /*17cd0*/  IMAD.X R57, RZ, RZ, RZ, P5 ;  /* 0x000000ffff397224 */ /* 0x000fe200028e06ff */
[----:B------:R-:W-:Y:S01]  /*17ce0*/  IADD3 R18, P5, PT, R17, R58, RZ ;  /* 0x0000003a11127210 */ /* 0x000fe20007fbe0ff */
[----:B------:R-:W-:-:S03]  /*17cf0*/  IMAD.WIDE.U32 R58, R34, -0x5555, R46 ;  /* 0xffffaaab223a7825 */ /* 0x000fc600078e002e */
[----:B------:R-:W-:Y:S01]  /*17d00*/  IADD3.X R19, P5, PT, R56, R55, RZ, P5, !PT ;  /* 0x0000003738137210 */ /* 0x000fe20002fbe4ff */
[----:B------:R-:W-:Y:S01]  /*17d10*/  IMAD.MOV.U32 R56, RZ, RZ, R39 ;  /* 0x000000ffff387224 */ /* 0x000fe200078e0027 */
[----:B------:R-:W-:Y:S01]  /*17d20*/  IADD3.X R39, P4, PT, RZ, R44, RZ, P4, !PT ;  /* 0x0000002cff277210 */ /* 0x000fe2000279e4ff */
[----:B------:R-:W-:Y:S02]  /*17d30*/  IMAD.IADD R38, R59, 0x1, R38 ;  /* 0x000000013b267824 */ /* 0x000fe400078e0226 */
[C---:B------:R-:W-:Y:S01]  /*17d40*/  IMAD.WIDE.U32.X R48, R35.reuse, -0x46010001, R56, P1 ;  /* 0xb9feffff23307825 */ /* 0x040fe200008e0438 */
[----:B------:R-:W-:Y:S02]  /*17d50*/  IADD3 RZ, P1, PT, RZ, R58, RZ ;  /* 0x0000003affff7210 */ /* 0x000fe40007f3e0ff */
[----:B------:R-:W-:Y:S01]  /*17d60*/  IADD3.X R39, P5, PT, RZ, R39, RZ, P5, !PT ;  /* 0x00000027ff277210 */ /* 0x000fe20002fbe4ff */
[----:B------:R-:W-:Y:S01]  /*17d70*/  IMAD.WIDE.U32 R58, R35, -0x4eac0001, RZ ;  /* 0xb153ffff233a7825 */ /* 0x000fe200078e00ff */
[----:B------:R-:W-:-:S02]  /*17d80*/  IADD3.X RZ, P1, PT, RZ, R38, RZ, P1, !PT ;  /* 0x00000026ffff7210 */ /* 0x000fc40000f3e4ff */
[----:B------:R-:W-:Y:S01]  /*17d90*/  IADD3.X R17, PT, PT, RZ, RZ, R45, P5, P4 ;  /* 0x000000ffff117210 */ /* 0x000fe20002fe842d */
[----:B------:R-:W-:Y:S01]  /*17da0*/  IMAD.WIDE.U32 R56, R34, -0x4eac0001, RZ ;  /* 0xb153ffff22387825 */ /* 0x000fe200078e00ff */
[----:B------:R-:W-:-:S03]  /*17db0*/  IADD3.X R55, P3, PT, RZ, R48, RZ, P3, !PT ;  /* 0x00000030ff377210 */ /* 0x000fc60001f7e4ff */
[----:B------:R-:W-:Y:S01]  /*17dc0*/  IMAD.WIDE.U32 R58, P5, R34, 0x1eabfffe, R58 ;  /* 0x1eabfffe223a7825 */ /* 0x000fe200078a003a */
[----:B------:R-:W-:Y:S02]  /*17dd0*/  IADD3 RZ, P4, PT, R40, R56, RZ ;  /* 0x0000003828ff7210 */ /* 0x000fe40007f9e0ff */
[----:B------:R-:W-:Y:S01]  /*17de0*/  IADD3.X R55, P1, PT, RZ, R55, RZ, P1, !PT ;  /* 0x00000037ff377210 */ /* 0x000fe20000f3e4ff */
        /* <DEDUP_REMOVED lines=21> */
[----:B------:R-:W-:Y:S01]  /*17f40*/  IADD3.X RZ, P4, PT, R85, R59, RZ, P4, !PT ;  /* 0x0000003b55ff7210 */ /* 0x000fe2000279e4ff */
[----:B------:R-:W-:Y:S01]  /*17f50*/  IMAD.IADD R47, R57, 0x1, R46 ;  /* 0x00000001392f7824 */ /* 0x000fe200078e022e */
[----:B------:R-:W-:Y:S01]  /*17f60*/  IADD3 R46, P1, PT, R55, R56, RZ ;  /* 0x00000038372e7210 */ /* 0x000fe20007f3e0ff */
[----:B------:R-:W-:-:S03]  /*17f70*/  IMAD.WIDE.U32 R48, R35, -0xc7aed41, RZ ;  /* 0xf38512bf23307825 */ /* 0x000fc600078e00ff */
[----:B------:R-:W-:Y:S01]  /*17f80*/  IADD3.X R47, P1, PT, R47, R44, RZ, P1, !PT ;  /* 0x0000002c2f2f7210 */ /* 0x000fe20000f3e4ff */
[----:B------:R-:W-:-:S04]  /*17f90*/  IMAD.WIDE.U32.X R56, R35, 0x6730d2a0, R40, P3 ;  /* 0x6730d2a023387825 */ /* 0x000fc800018e0428 */
[----:B------:R-:W-:Y:S01]  /*17fa0*/  IMAD.WIDE.U32 R48, P5, R34, 0x64774b84, R48 ;  /* 0x64774b8422307825 */ /* 0x000fe200078a0030 */
[----:B------:R-:W-:-:S03]  /*17fb0*/  IADD3.X R55, P4, PT, RZ, R56, RZ, P4, !PT ;  /* 0x00000038ff377210 */ /* 0x000fc6000279e4ff */
[----:B------:R-:W-:Y:S01]  /*17fc0*/  IMAD.WIDE.U32 R58, R34, -0xc7aed41, RZ ;  /* 0xf38512bf223a7825 */ /* 0x000fe200078e00ff */
[----:B------:R-:W-:-:S03]  /*17fd0*/  IADD3.X R55, P3, PT, RZ, R55, RZ, P1, !PT ;  /* 0x00000037ff377210 */ /* 0x000fc60000f7e4ff */
[----:B------:R-:W-:Y:S01]  /*17fe0*/  IMAD.WIDE.U32 R44, R35, 0x434bacd7, RZ ;  /* 0x434bacd7232c7825 */ /* 0x000fe200078e00ff */
[----:B------:R-:W-:Y:S02]  /*17ff0*/  IADD3 RZ, P1, PT, R36, R58, RZ ;  /* 0x0000003a24ff7210 */ /* 0x000fe40007f3e0ff */
[----:B------:R-:W-:Y:S01]  /*18000*/  IADD3.X R57, PT, PT, RZ, RZ, R57, P3, P4 ;  /* 0x000000ffff397210 */ /* 0x000fe20001fe8439 */
[----:B------:R-:W-:Y:S01]  /*18010*/  IMAD.X R41, RZ, RZ, RZ, P5 ;  /* 0x000000ffff297224 */ /* 0x000fe200028e06ff */
[----:B------:R-:W-:Y:S01]  /*18020*/  IADD3 R81, P5, PT, R48, R59, RZ ;  /* 0x0000003b30517210 */ /* 0x000fe20007fbe0ff */
[----:B------:R-:W-:-:S03]  /*18030*/  IMAD.WIDE.U32 R64, R34, -0xc7aed41, R36 ;  /* 0xf38512bf22407825 */ /* 0x000fc600078e0024 */
[----:B------:R-:W-:Y:S01]  /*18040*/  IADD3.X RZ, P1, PT, R37, R81, RZ, P1, !PT ;  /* 0x0000005125ff7210 */ /* 0x000fe20000f3e4ff */
[----:B------:R-:W-:Y:S01]  /*18050*/  IMAD.MOV.U32 R40, RZ, RZ, R49 ;  /* 0x000000ffff287224 */ /* 0x000fe200078e0031 */
[----:B------:R-:W-:Y:S01]  /*18060*/  IADD3 R56, P3, PT, R55, R64, RZ ;  /* 0x0000004037387210 */ /* 0x000fe20007f7e0ff */
[----:B------:R-:W-:Y:S02]  /*18070*/  IMAD.IADD R36, R65, 0x1, R48 ;  /* 0x0000000141247824 */ /* 0x000fe400078e0230 */
        /* <DEDUP_REMOVED lines=24> */
[----:B------:R-:W-:Y:S01]  /*18200*/  IMAD.WIDE.U32 R58, R179, R204, RZ ;  /* 0x000000ccb33a7225 */ /* 0x000fe200078e00ff */
[----:B------:R-:W-:Y:S02]  /*18210*/  IADD3 RZ, P3, PT, R62, R36, RZ ;  /* 0x000000243eff7210 */ /* 0x000fe40007f7e0ff */
[----:B------:R-:W-:Y:S01]  /*18220*/  IADD3.X R38, PT, PT, RZ, RZ, R43, P1, P4 ;  /* 0x000000ffff267210 */ /* 0x000fe20000fe842b */
[----:B------:R-:W-:Y:S01]  /*18230*/  IMAD.WIDE.U32 R36, R82, R204, R62 ;  /* 0x000000cc52247225 */ /* 0x000fe200078e003e */
[----:B------:R-:W-:-:S03]  /*18240*/  IADD3.X RZ, P3, PT, R63, R65, RZ, P3, !PT ;  /* 0x000000413fff7210 */ /* 0x000fc60001f7e4ff */
[----:B------:R-:W-:Y:S01]  /*18250*/  IMAD.MOV.U32 R40, RZ, RZ, R49 ;  /* 0x000000ffff287224 */ /* 0x000fe200078e0031 */
[----:B------:R-:W-:Y:S01]  /*18260*/  IADD3 RZ, P4, PT, RZ, R36, RZ ;  /* 0x00000024ffff7210 */ /* 0x000fe20007f9e0ff */
        /* <DEDUP_REMOVED lines=23> */
[----:B------:R-:W-:-:S04]  /*183e0*/  IMAD.WIDE.U32 R64, R171, R204, RZ ;  /* 0x000000ccab407225 */ /* 0x000fc800078e00ff */
[----:B------:R-:W-:Y:S01]  /*183f0*/  IMAD.X R43, RZ, RZ, RZ, P4 ;  /* 0x000000ffff2b7224 */ /* 0x000fe200020e06ff */
[----:B------:R-:W-:Y:S01]  /*18400*/  IADD3 R85, P4, PT, R46, R49, RZ ;  /* 0x000000312e557210 */ /* 0x000fe20007f9e0ff */
[----:B------:R-:W-:Y:S01]  /*18410*/  IMAD.MOV.U32 R42, RZ, RZ, R47 ;  /* 0x000000ffff2a7224 */ /* 0x000fe200078e002f */
[----:B------:R-:W-:Y:S01]  /*18420*/  IADD3.X R47, PT, PT, RZ, RZ, R59, P3, P1 ;  /* 0x000000ffff2f7210 */ /* 0x000fe20001fe243b */
        /* <DEDUP_REMOVED lines=8> */
[----:B------:R-:W-:-:S04]  /*184b0*/  IMAD.WIDE.U32 R58, R34, 0x397fe69a, R18 ;  /* 0x397fe69a223a7825 */ /* 0x000fc800078e0012 */
[----:B------:R-:W-:Y:S01]  /*184c0*/  IMAD.X R35, RZ, RZ, RZ, P5 ;  /* 0x000000ffff237224 */ /* 0x000fe200028e06ff */
[----:B------:R-:W-:Y:S01]  /*184d0*/  IADD3 R18, P5, PT, R81, R48, RZ ;  /* 0x0000003051127210 */ /* 0x000fe20007fbe0ff */
[----:B------:R-:W-:Y:S01]  /*184e0*/  IMAD.MOV.U32 R34, RZ, RZ, R65 ;  /* 0x000000ffff227224 */ /* 0x000fe200078e0041 */
[----:B------:R-:W-:Y:S01]  /*184f0*/  IADD3.X R81, P6, PT, RZ, RZ, RZ, P6, !PT ;  /* 0x000000ffff517210 */ /* 0x000fe200037de4ff */
[----:B------:R-:W-:Y:S02]  /*18500*/  IMAD.IADD R64, R49, 0x1, R64 ;  /* 0x0000000131407824 */ /* 0x000fe400078e0240 */
[----:B------:R-:W-:Y:S01]  /*18510*/  IMAD.WIDE.U32.X R34, R171, R225, R34, P3 ;  /* 0x000000e1ab227225 */ /* 0x000fe200018e0422 */
[----:B------:R-:W-:Y:S02]  /*18520*/  IADD3.X RZ, P3, PT, R19, R85, RZ, P4, !PT ;  /* 0x0000005513ff7210 */ /* 0x000fe4000277e4ff */
[----:B------:R-:W-:Y:S01]  /*18530*/  IADD3.X R19, P5, PT, R64, R47, RZ, P5, !PT ;  /* 0x0000002f40137210 */ /* 0x000fe20002fbe4ff */
[----:B------:R-:W-:Y:S01]  /*18540*/  IMAD.IADD R47, R59, 0x1, R46 ;  /* 0x000000013b2f7824 */ /* 0x000fe200078e022e */
[----:B------:R-:W-:Y:S01]  /*18550*/  IADD3.X R63, P4, PT, RZ, R34, RZ, P1, !PT ;  /* 0x00000022ff3f7210 */ /* 0x000fe20000f9e4ff */
[----:B------:R-:W-:Y:S01]  /*18560*/  IMAD.WIDE.U32 R48, R173, R204, RZ ;  /* 0x000000ccad307225 */ /* 0x000fe200078e00ff */
[----:B------:R-:W-:-:S02]  /*18570*/  IADD3 R46, P1, PT, R55, R58, RZ ;  /* 0x0000003a372e7210 */ /* 0x000fc40007f3e0ff */
[----:B------:R-:W-:Y:S01]  /*18580*/  IADD3.X R63, P5, PT, RZ, R63, RZ, P5, !PT ;  /* 0x0000003fff3f7210 */ /* 0x000fe20002fbe4ff */
[C---:B------:R-:W-:Y:S01]  /*18590*/  IMAD.WIDE.U32 R56, R172.reuse, R204, RZ ;  /* 0x000000ccac387225 */ /* 0x040fe200078e00ff */
[----:B------:R-:W-:Y:S02]  /*185a0*/  IADD3.X R47, P1, PT, R47, R38, RZ, P1, !PT ;  /* 0x000000262f2f7210 */ /* 0x000fe40000f3e4ff */
[----:B------:R-:W-:Y:S01]  /*185b0*/  IADD3.X R55, P3, PT, RZ, R42, RZ, P3, !PT ;  /* 0x0000002aff377210 */ /* 0x000fe20001f7e4ff */
[----:B------:R-:W-:Y:S01]  /*185c0*/  IMAD R127, R37, -0x30003, RZ ;  /* 0xfffcfffd257f7824 */ /* 0x000fe200078e02ff */
[----:B------:R-:W-:Y:S01]  /*185d0*/  IADD3.X R65, PT, PT, RZ, RZ, R35, P5, P4 ;  /* 0x000000ffff417210 */ /* 0x000fe20002fe8423 */
[----:B------:R-:W-:Y:S01]  /*185e0*/  IMAD.WIDE.U32 R48, P4, R172, R225, R48 ;  /* 0x000000e1ac307225 */ /* 0x000fe20007880030 */
[----:B------:R-:W-:Y:S02]  /*185f0*/  IADD3.X R55, P1, PT, RZ, R55, RZ, P1, !PT ;  /* 0x00000037ff377210 */ /* 0x000fe40000f3e4ff */
[----:B------:R-:W-:Y:S01]  /*18600*/  IADD3.X R64, P2, PT, RZ, RZ, RZ, P2, !PT ;  /* 0x000000ffff407210 */ /* 0x000fe2000175e4ff */
[C---:B------:R-:W-:Y:S01]  /*18610*/  IMAD R127, R36.reuse, -0x760c0004, R127 ;  /* 0x89f3fffc247f7824 */ /* 0x040fe200078e027f */
[----:B------:R-:W-:Y:S01]  /*18620*/  IADD3.X R35, PT, PT, RZ, RZ, R43, P1, P3 ;  /* 0x000000ffff237210 */ /* 0x000fe20000fe642b */
[----:B------:R-:W-:Y:S01]  /*18630*/  IMAD.WIDE.U32 R42, R36, -0x30003, RZ ;  /* 0xfffcfffd242a7825 */ /* 0x000fe200078e00ff */
[----:B------:R-:W-:-:S02]  /*18640*/  IADD3 R85, P1, PT, R48, R57, RZ ;  /* 0x0000003930557210 */ /* 0x000fc40007f3e0ff */
[----:B------:R-:W-:Y:S01]  /*18650*/  IADD3 RZ, P3, PT, R44, R56, RZ ;  /* 0x000000382cff7210 */ /* 0x000fe20007f7e0ff */
[----:B------:R-:W-:Y:S01]  /*18660*/  IMAD.WIDE.U32 R56, R172, R204, R44 ;  /* 0x000000ccac387225 */ /* 0x000fe200078e002c */
[----:B------:R-:W-:Y:S02]  /*18670*/  IADD3 R64, P5, PT, R64, R81, RZ ;  /* 0x0000005140407210 */ /* 0x000fe40007fbe0ff */
[----:B------:R-:W-:Y:S01]  /*18680*/  IADD3.X RZ, P3, PT, R45, R85, RZ, P3, !PT ;  /* 0x000000552dff7210 */ /* 0x000fe20001f7e4ff */
[----:B------:R-:W-:Y:S01]  /*18690*/  IMAD.X R59, RZ, RZ, RZ, P4 ;  /* 0x000000ffff3b7224 */ /* 0x000fe200020e06ff */
[----:B------:R-:W-:Y:S01]  /*186a0*/  IADD3 R38, P4, PT, R63, R56, RZ ;  /* 0x000000383f267210 */ /* 0x000fe20007f9e0ff */
[----:B------:R-:W-:Y:S02]  /*186b0*/  IMAD.MOV.U32 R58, RZ, RZ, R49 ;  /* 0x000000ffff3a7224 */ /* 0x000fe400078e0031 */
[----:B------:R-:W-:Y:S02]  /*186c0*/  IMAD.IADD R34, R43, 0x1, R127 ;  /* 0x000000012b227824 */ /* 0x000fe400078e027f */
[----:B------:R-:W-:-:S02]  /*186d0*/  IMAD.IADD R48, R57, 0x1, R48 ;  /* 0x0000000139307824 */ /* 0x000fc400078e0230 */
        /* <DEDUP_REMOVED lines=8> */
[----:B------:R-:W-:-:S03]  /*18760*/  IADD3.X R65, P6, PT, RZ, R65, RZ, P6, !PT ;  /* 0x00000041ff417210 */ /* 0x000fc600037de4ff */
        /* <DEDUP_REMOVED lines=10> */
[----:B------:R-:W-:-:S04]  /*18810*/  IMAD.WIDE.U32 R62, R42, -0x4eac0001, RZ ;  /* 0xb153ffff2a3e7825 */ /* 0x000fc800078e00ff */
[----:B------:R-:W-:Y:S01]  /*18820*/  IMAD.IADD R48, R49, 0x1, R44 ;  /* 0x0000000131307824 */ /* 0x000fe200078e022c */
[----:B------:R-:W-:Y:S01]  /*18830*/  IADD3 RZ, P3, PT, R40, R62, RZ ;  /* 0x0000003e28ff7210 */ /* 0x000fe20007f7e0ff */
[----:B------:R-:W-:Y:S01]  /*18840*/  IMAD.WIDE.U32.X R58, R34, -0x46010001, R58, P5 ;  /* 0xb9feffff223a7825 */ /* 0x000fe200028e043a */
[----:B------:R-:W-:Y:S02]  /*18850*/  IADD3.X R62, P1, PT, R17, R80, RZ, P1, !PT ;  /* 0x00000050113e7210 */ /* 0x000fe40000f3e4ff */
[----:B------:R-:W-:Y:S01]  /*18860*/  IADD3.X RZ, P2, PT, RZ, R48, RZ, P2, !PT ;  /* 0x00000030ffff7210 */ /* 0x000fe2000175e4ff */
[----:B------:R-:W-:Y:S01]  /*18870*/  IMAD.WIDE.U32 R56, P6, R42, 0x1eabfffe, R56 ;  /* 0x1eabfffe2a387825 */ /* 0x000fe200078c0038 */
[----:B------:R-:W-:-:S03]  /*18880*/  IADD3.X R17, P4, PT, RZ, R58, RZ, P4, !PT ;  /* 0x0000003aff117210 */ /* 0x000fc6000279e4ff */
[----:B------:R-:W-:Y:S01]  /*18890*/  IMAD.WIDE.U32 R48, R42, -0x4eac0001, R40 ;  /* 0xb153ffff2a307825 */ /* 0x000fe200078e0028 */
[----:B------:R-:W-:Y:S02]  /*188a0*/  IADD3 R63, P5, PT, R56, R63, RZ ;  /* 0x0000003f383f7210 */ /* 0x000fe40007fbe0ff */
[----:B------:R-:W-:Y:S01]  /*188b0*/  IADD3.X R17, P2, PT, RZ, R17, RZ, P2, !PT ;  /* 0x00000011ff117210 */ /* 0x000fe2000175e4ff */
[----:B------:R-:W-:Y:S01]  /*188c0*/  IMAD.X R45, RZ, RZ, RZ, P6 ;  /* 0x000000ffff2d7224 */ /* 0x000fe200030e06ff */
[----:B------:R-:W-:Y:S01]  /*188d0*/  IADD3.X RZ, P3, PT, R41, R63, RZ, P3, !PT ;  /* 0x0000003f29ff7210 */ /* 0x000fe20001f7e4ff */
[----:B------:R-:W-:Y:S01]  /*188e0*/  IMAD.MOV.U32 R44, RZ, RZ, R57 ;  /* 0x000000ffff2c7224 */ /* 0x000fe200078e0039 */
[----:B------:R-:W-:Y:S01]  /*188f0*/  IADD3.X R58, PT, PT, RZ, RZ, R59, P2, P4 ;  /* 0x000000ffff3a7210 */ /* 0x000fe200017e843b */
[----:B------:R-:W-:Y:S01]  /*18900*/  IMAD.WIDE.U32 R36, R34, -0x94f09dc, RZ ;  /* 0xf6b0f62422247825 */ /* 0x000fe200078e00ff */
[----:B------:R-:W-:-:S03]  /*18910*/  IADD3 R17, P2, PT, R17, R48, RZ ;  /* 0x0000003011117210 */ /* 0x000fc60007f5e0ff */
        /* <DEDUP_REMOVED lines=8> */
[----:B------:R-:W-:Y:S01]  /*189a0*/  IMAD.WIDE.U32 R56, R42, -0x94f09dc, R18 ;  /* 0xf6b0f6242a387825 */ /* 0x000fe200078e0012 */
[----:B------:R-:W-:-:S03]  /*189b0*/  IADD3 R63, P5, PT, R36, R41, RZ ;  /* 0x00000029243f7210 */ /* 0x000fc60007fbe0ff */
[----:B------:R-:W-:Y:S01]  /*189c0*/  IMAD.WIDE.U32 R48, R175, R204, RZ ;  /* 0x000000ccaf307225 */ /* 0x000fe200078e00ff */
[----:B------:R-:W-:-:S03]  /*189d0*/  IADD3.X RZ, P4, PT, R19, R63, RZ, P4, !PT ;  /* 0x0000003f13ff7210 */ /* 0x000fc6000279e4ff */
[----:B------:R-:W-:Y:S01]  /*189e0*/  IMAD.X R41, RZ, RZ, RZ, P6 ;  /* 0x000000ffff297224 */ /* 0x000fe200030e06ff */
[----:B------:R-:W-:Y:S01]  /*189f0*/  IADD3 R18, P6, PT, R59, R56, RZ ;  /* 0x000000383b127210 */ /* 0x000fe20007fde0ff */
[----:B------:R-:W-:Y:S01]  /*18a00*/  IMAD.MOV.U32 R40, RZ, RZ, R37 ;  /* 0x000000ffff287224 */ /* 0x000fe200078e0025 */
[----:B------:R-:W-:Y:S01]  /*18a10*/  IADD3.X R56, PT, PT, RZ, RZ, R45, P2, P3 ;  /* 0x000000ffff387210 */ /* 0x000fe200017e642d */
[----:B------:R-:W-:Y:S02]  /*18a20*/  IMAD.IADD R19, R57, 0x1, R36 ;  /* 0x0000000139137824 */ /* 0x000fe400078e0224 */
[----:B------:R-:W-:-:S03]  /*18a30*/  IMAD.WIDE.U32 R36, P2, R174, R225, R48 ;  /* 0x000000e1ae247225 */ /* 0x000fc60007840030 */
[----:B------:R-:W-:Y:S01]  /*18a40*/  IADD3.X R19, P3, PT, R19, R56, RZ, P6, !PT ;  /* 0x0000003813137210 */ /* 0x000fe2000377e4ff */
[----:B------:R-:W-:-:S04]  /*18a50*/  IMAD.WIDE.U32.X R40, R34, 0x6730d2a0, R40, P5 ;  /* 0x6730d2a022287825 */ /* 0x000fc800028e0428 */
[----:B------:R-:W-:-:S04]  /*18a60*/  IMAD.WIDE.U32 R58, R34, -0xc7aed41, RZ ;  /* 0xf38512bf223a7825 */ /* 0x000fc800078e00ff */
[----:B------:R-:W-:Y:S01]  /*18a70*/  IMAD.X R49, RZ, RZ, RZ, P2 ;  /* 0x000000ffff317224 */ /* 0x000fe200010e06ff */
[----:B------:R-:W-:Y:S01]  /*18a80*/  IADD3.X R63, P2, PT, RZ, R40, RZ, P4, !PT ;  /* 0x00000028ff3f7210 */ /* 0x000fe2000275e4ff */
[----:B------:R-:W-:-:S03]  /*18a90*/  IMAD.WIDE.U32 R44, R174, R204, RZ ;  /* 0x000000ccae2c7225 */ /* 0x000fc600078e00ff */
[----:B------:R-:W-:Y:S01]  /*18aa0*/  IADD3.X R63, P3, PT, RZ, R63, RZ, P3, !PT ;  /* 0x0000003fff3f7210 */ /* 0x000fe20001f7e4ff */
[----:B------:R-:W-:Y:S01]  /*18ab0*/  IMAD.WIDE.U32 R56, R42, -0xc7aed41, RZ ;  /* 0xf38512bf2a387825 */ /* 0x000fe200078e00ff */
[----:B------:R-:W-:Y:S02]  /*18ac0*/  IADD3 R85, P6, PT, R36, R45, RZ ;  /* 0x0000002d24557210 */ /* 0x000fe40007fde0ff */
[----:B------:R-:W-:Y:S01]  /*18ad0*/  IADD3 RZ, P4, PT, R46, R44, RZ ;  /* 0x0000002c2eff7210 */ /* 0x000fe20007f9e0ff */
[----:B------:R-:W-:Y:S01]  /*18ae0*/  IMAD.WIDE.U32 R58, P5, R42, 0x64774b84, R58 ;  /* 0x64774b842a3a7825 */ /* 0x000fe200078a003a */
[----:B------:R-:W-:Y:S02]  /*18af0*/  IADD3.X R81, PT, PT, RZ, RZ, R41, P3, P2 ;  /* 0x000000ffff517210 */ /* 0x000fe40001fe4429 */
[----:B------:R-:W-:Y:S01]  /*18b00*/  IADD3 RZ, P3, PT, R38, R56, RZ ;  /* 0x0000003826ff7210 */ /* 0x000fe20007f7e0ff */
[----:B------:R-:W-:Y:S01]  /*18b10*/  IMAD.WIDE.U32 R44, R174, R204, R46 ;  /* 0x000000ccae2c7225 */ /* 0x000fe200078e002e */
[----:B------:R-:W-:-:S02]  /*18b20*/  IADD3 R57, P2, PT, R58, R57, RZ ;  /* 0x000000393a397210 */ /* 0x000fc40007f5e0ff */
[----:B------:R-:W-:Y:S01]  /*18b30*/  IADD3.X RZ, P4, PT, R47, R85, RZ, P4, !PT ;  /* 0x000000552fff7210 */ /* 0x000fe2000279e4ff */
[----:B------:R-:W-:Y:S01]  /*18b40*/  IMAD.MOV.U32 R48, RZ, RZ, R37 ;  /* 0x000000ffff307224 */ /* 0x000fe200078e0025 */
[----:B------:R-:W-:Y:S01]  /*18b50*/  IADD3.X RZ, P3, PT, R39, R57, RZ, P3, !PT ;  /* 0x0000003927ff7210 */ /* 0x000fe20001f7e4ff */
[----:B------:R-:W-:-:S04]  /*18b60*/  IMAD.WIDE.U32 R40, R42, -0xc7aed41, R38 ;  /* 0xf38512bf2a287825 */ /* 0x000fc800078e0026 */
[----:B------:R-:W-:Y:S02]  /*18b70*/  IMAD.IADD R45, R45, 0x1, R36 ;  /* 0x000000012d2d7824 */ /* 0x000fe400078e0224 */
[----:B------:R-:W-:Y:S01]  /*18b80*/  IMAD.WIDE.U32.X R48, R175, R225, R48, P6 ;  /* 0x000000e1af307225 */ /* 0x000fe200030e0430 */
[----:B------:R-:W-:-:S03]  /*18b90*/  IADD3 R44, P6, PT, R65, R44, RZ ;  /* 0x0000002c412c7210 */ /* 0x000fc60007fde0ff */
[----:B------:R-:W-:Y:S01]  /*18ba0*/  IMAD.X R37, RZ, RZ, RZ, P5 ;  /* 0x000000ffff257224 */ /* 0x000fe200028e06ff */
[----:B------:R-:W-:Y:S01]  /*18bb0*/  IADD3 R63, P5, PT, R63, R40, RZ ;  /* 0x000000283f3f7210 */ /* 0x000fe20007fbe0ff */
[----:B------:R-:W-:Y:S01]  /*18bc0*/  IMAD.MOV.U32 R36, RZ, RZ, R59 ;  /* 0x000000ffff247224 */ /* 0x000fe200078e003b */
[----:B------:R-:W-:Y:S01]  /*18bd0*/  IADD3.X R45, P6, PT, R45, R64, RZ, P6, !PT ;  /* 0x000000402d2d7210 */ /* 0x000fe200037de4ff */
[----:B------:R-:W-:Y:S01]  /*18be0*/  IMAD.IADD R58, R41, 0x1, R58 ;  /* 0x00000001293a7824 */ /* 0x000fe200078e023a */
[----:B------:R-:W-:Y:S01]  /*18bf0*/  IADD3.X R57, P4, PT, RZ, R48, RZ, P4, !PT ;  /* 0x00000030ff397210 */ /* 0x000fe2000279e4ff */
[C---:B------:R-:W-:Y:S01]  /*18c00*/  IMAD.WIDE.U32.X R40, R34.reuse, 0x64774b84, R36, P2 ;  /* 0x64774b8422287825 */ /* 0x040fe200010e0424 */
[----:B------:R-:W-:Y:S02]  /*18c10*/  IADD3 R38, P2, PT, R55, R43, RZ ;  /* 0x0000002b37267210 */ /* 0x000fe40007f5e0ff */
[----:B------:R-:W-:Y:S01]  /*18c20*/  IADD3.X R57, P6, PT, RZ, R57, RZ, P6, !PT ;  /* 0x00000039ff397210 */ /* 0x000fe200037de4ff */
[----:B------:R-:W-:Y:S01]  /*18c30*/  IMAD.WIDE.U32 R36, R34, 0x434bacd7, RZ ;  /* 0x434bacd722247825 */ /* 0x000fe200078e00ff */
[----:B------:R-:W-:-:S02]  /*18c40*/  IADD3.X R55, P5, PT, R58, R81, RZ, P5, !PT ;  /* 0x000000513a377210 */ /* 0x000fc40002fbe4ff */
[----:B------:R-:W-:Y:S01]  /*18c50*/  IADD3.X R43, P3, PT, RZ, R40, RZ, P3, !PT ;  /* 0x00000028ff2b7210 */ /* 0x000fe20001f7e4ff */
[C---:B------:R-:W-:Y:S01]  /*18c60*/  IMAD.WIDE.U32 R46, R42.reuse, 0x434bacd7, RZ ;  /* 0x434bacd72a2e7825 */ /* 0x040fe200078e00ff */
[----:B------:R-:W-:Y:S02]  /*18c70*/  IADD3.X R59, PT, PT, RZ, RZ, R49, P6, P4 ;  /* 0x000000ffff3b7210 */ /* 0x000fe400037e8431 */
[----:B------:R-:W-:Y:S01]  /*18c80*/  IADD3.X R43, P5, PT, RZ, R43, RZ, P5, !PT ;  /* 0x0000002bff2b7210 */ /* 0x000fe20002fbe4ff */
[----:B------:R-:W-:Y:S01]  /*18c90*/  IMAD.WIDE.U32 R36, P4, R42, 0x4b1ba7b6, R36 ;  /* 0x4b1ba7b62a247825 */ /* 0x000fe20007880024 */
[----:B------:R-:W-:Y:S02]  /*18ca0*/  IADD3.X R39, P2, PT, R35, R62, RZ, P2, !PT ;  /* 0x0000003e23277210 */ /* 0x000fe4000175e4ff */
[----:B------:R-:W-:Y:S01]  /*18cb0*/  IADD3.X R65, PT, PT, RZ, RZ, R41, P5, P3 ;  /* 0x000000ffff417210 */ /* 0x000fe20002fe6429 */
[----:B------:R-:W-:Y:S01]  /*18cc0*/  IMAD.WIDE.U32 R48, R177, R204, RZ ;  /* 0x000000ccb1307225 */ /* 0x000fe200078e00ff */
[----:B------:R-:W-:-:S02]  /*18cd0*/  IADD3 R35, P5, PT, R36, R47, RZ ;  /* 0x0000002f24237210 */ /* 0x000fc40007fbe0ff */
[----:B------:R-:W-:Y:S01]  /*18ce0*/  IADD3 RZ, P3, PT, R44, R46, RZ ;  /* 0x0000002e2cff7210 */ /* 0x000fe20007f7e0ff */
[----:B------:R-:W-:-:S03]  /*18cf0*/  IMAD.WIDE.U32 R40, R176, R204, R38 ;  /* 0x000000ccb0287225 */ /* 0x000fc600078e0026 */
[----:B------:R-:W-:Y:S01]  /*18d00*/  IADD3.X RZ, P3, PT, R45, R35, RZ, P3, !PT ;  /* 0x000000232dff7210 */ /* 0x000fe20001f7e4ff */
[----:B------:R-:W-:-:S04]  /*18d10*/  IMAD.WIDE.U32 R48, P6, R176, R225, R48 ;  /* 0x000000e1b0307225 */ /* 0x000fc800078c0030 */
[----:B------:R-:W-:Y:S01]  /*18d20*/  IMAD.X R35, RZ, RZ, RZ, P6 ;  /* 0x000000ffff237224 */ /* 0x000fe200030e06ff */
[----:B------:R-:W-:Y:S01]  /*18d30*/  IADD3 R46, P6, PT, R57, R40, RZ ;  /* 0x00000028392e7210 */ /* 0x000fe20007fde0ff */
[----:B------:R-:W-:Y:S02]  /*18d40*/  IMAD.IADD R40, R41, 0x1, R48 ;  /* 0x0000000129287824 */ /* 0x000fe400078e0230 */
[----:B------:R-:W-:-:S04]  /*18d50*/  IMAD.WIDE.U32 R56, R34, 0x397fe69a, RZ ;  /* 0x397fe69a22387825 */ /* 0x000fc800078e00ff */
[----:B------:R-:W-:Y:S01]  /*18d60*/  IMAD.X R41, RZ, RZ, RZ, P4 ;  /* 0x000000ffff297224 */ /* 0x000fe200020e06ff */
[----:B------:R-:W-:Y:S01]  /*18d70*/  IADD3.X R47, P4, PT, R40, R59, RZ, P6, !PT ;  /* 0x0000003b282f7210 */ /* 0x000fe2000379e4ff */
[----:B------:R-:W-:-:S04]  /*18d80*/  IMAD.WIDE.U32 R44, R42, 0x434bacd7, R44 ;  /* 0x434bacd72a2c7825 */ /* 0x000fc800078e002c */
        /* <DEDUP_REMOVED lines=8> */
[----:B------:R-:W-:Y:S01]  /*18e10*/  IMAD.WIDE.U32 R44, R176, R204, RZ ;  /* 0x000000ccb02c7225 */ /* 0x000fe200078e00ff */
[----:B------:R-:W-:Y:S02]  /*18e20*/  IADD3.X R65, P5, PT, R36, R65, RZ, P5, !PT ;  /* 0x0000004124417210 */ /* 0x000fe40002fbe4ff */
[----:B------:R-:W-:Y:S01]  /*18e30*/  IADD3.X R40, P3, PT, RZ, R40, RZ, P3, !PT ;  /* 0x00000028ff287210 */ /* 0x000fe20001f7e4ff */
[----:B------:R-:W-:Y:S02]  /*18e40*/  IMAD.MOV.U32 R36, RZ, RZ, R57 ;  /* 0x000000ffff247224 */ /* 0x000fe400078e0039 */
[----:B------:R-:W-:-:S04]  /*18e50*/  IMAD.WIDE.U32 R42, R42, 0x397fe69a, R46 ;  /* 0x397fe69a2a2a7825 */ /* 0x000fc800078e002e */
[----:B------:R-:W-:Y:S01]  /*18e60*/  IMAD.WIDE.U32.X R36, R34, 0x1a0111ea, R36, P6 ;  /* 0x1a0111ea22247825 */ /* 0x000fe200030e0424 */
[----:B------:R-:W-:Y:S02]  /*18e70*/  IADD3 R57, P6, PT, R48, R45, RZ ;  /* 0x0000002d30397210 */ /* 0x000fe40007fde0ff */
[----:B------:R-:W-:Y:S01]  /*18e80*/  IADD3.X R45, P5, PT, RZ, R40, RZ, P5, !PT ;  /* 0x00000028ff2d7210 */ /* 0x000fe20002fbe4ff */
[----:B------:R-:W-:Y:S01]  /*18e90*/  IMAD.MOV.U32 R34, RZ, RZ, R49 ;  /* 0x000000ffff227224 */ /* 0x000fe200078e0031 */
[----:B------:R-:W-:Y:S01]  /*18ea0*/  IADD3.X R49, P1, PT, RZ, RZ, RZ, P1, !PT ;  /* 0x000000ffff317210 */ /* 0x000fe20000f3e4ff */
[----:B------:R-:W-:Y:S01]  /*18eb0*/  IMAD.IADD R56, R43, 0x1, R56 ;  /* 0x000000012b387824 */ /* 0x000fe200078e0238 */
[----:B------:R-:W-:Y:S01]  /*18ec0*/  IADD3.X R41, PT, PT, RZ, RZ, R41, P5, P3 ;  /* 0x000000ffff297210 */ /* 0x000fe20002fe6429 */
[----:B------:R-:W-:Y:S01]  /*18ed0*/  IMAD.WIDE.U32.X R34, R177, R225, R34, P6 ;  /* 0x000000e1b1227225 */ /* 0x000fe200030e0422 */
[----:B------:R-:W-:Y:S02]  /*18ee0*/  IADD3 RZ, P6, PT, R46, R58, RZ ;  /* 0x0000003a2eff7210 */ /* 0x000fe40007fde0ff */
[----:B------:R-:W-:Y:S01]  /*18ef0*/  IADD3 RZ, P3, PT, R38, R44, RZ ;  /* 0x0000002c26ff7210 */ /* 0x000fe20007f7e0ff */
[----:B------:R-:W-:Y:S01]  /*18f00*/  IMAD.X R40, RZ, RZ, RZ, P1 ;  /* 0x000000ffff287224 */ /* 0x000fe200008e06ff */
[----:B------:R-:W-:-:S02]  /*18f10*/  IADD3 R45, P5, PT, R45, R42, RZ ;  /* 0x0000002a2d2d7210 */ /* 0x000fc40007fbe0ff */
[----:B------:R-:W-:Y:S02]  /*18f20*/  IADD3.X RZ, P1, PT, R47, R59, RZ, P6, !PT ;  /* 0x0000003b2fff7210 */ /* 0x000fe4000373e4ff */
[----:B------:R-:W-:Y:S02]  /*18f30*/  IADD3.X RZ, P3, PT, R39, R57, RZ, P3, !PT ;  /* 0x0000003927ff7210 */ /* 0x000fe40001f7e4ff */
[----:B------:R-:W-:Y:S02]  /*18f40*/  IADD3.X R38, P2, PT, RZ, RZ, RZ, P2, !PT ;  /* 0x000000ffff267210 */ /* 0x000fe4000175e4ff */
[----:B------:R-:W-:Y:S02]  /*18f50*/  IADD3.X R56, P5, PT, R56, R41, RZ, P5, !PT ;  /* 0x0000002938387210 */ /* 0x000fe40002fbe4ff */
[----:B------:R-:W-:Y:S02]  /*18f60*/  IADD3.X R36, P1, PT, RZ, R36, RZ, P1, !PT ;  /* 0x00000024ff247210 */ /* 0x000fe40000f3e4ff */
[----:B------:R-:W-:-:S02]  /*18f70*/  IADD3.X R39, P3, PT, RZ, R34, RZ, P3, !PT ;  /* 0x00000022ff277210 */ /* 0x000fc40001f7e4ff */
        /* <DEDUP_REMOVED lines=72> */
.L_x_47:
[----:B------:R-:W-:Y:S05]  /*19400*/  BSYNC.RELIABLE B4 ;  /* 0x0000000000047941 */ /* 0x000fea0003800100 */
.L_x_46:
        /* <DEDUP_REMOVED lines=12> */
.L_x_48:
[----:B------:R-:W-:Y:S05]  /*194d0*/  BSYNC.RECONVERGENT B3 ;  /* 0x0000000000037941 */ /* 0x000fea0003800200 */
.L_x_45:
        /* <DEDUP_REMOVED lines=14> */
[----:B------:R-:W-:-:S05]  /*195c0*/  IMAD.X R203, R232, 0x1, R225, P1 ;  /* 0x00000001e8cb7824 */ /* 0x000fca00008e06e1 */
        /* <DEDUP_REMOVED lines=84> */
.L_x_51:
[----:B------:R-:W-:Y:S05]  /*19b10*/  BSYNC.RELIABLE B4 ;  /* 0x0000000000047941 */ /* 0x000fea0003800100 */
.L_x_50:
        /* <DEDUP_REMOVED lines=12> */
.L_x_52:
[----:B------:R-:W-:Y:S05]  /*19be0*/  BSYNC.RECONVERGENT B3 ;  /* 0x0000000000037941 */ /* 0x000fea0003800200 */
.L_x_49:
        /* <DEDUP_REMOVED lines=12> */
[----:B------:R-:W-:-:S05]  /*19cb0*/  IADD3.X R168, P2, PT, R176, R168, RZ, P2, !PT ;  /* 0x000000a8b0a87210 */ /* 0x000fca000175e4ff */
[----:B------:R-:W-:Y:S01]  /*19cc0*/  IMAD.X R169, R177, 0x1, R169, P2 ;  /* 0x00000001b1a97824 */ /* 0x000fe200010e06a9 */
        /* <DEDUP_REMOVED lines=65> */
.L_x_55:
[----:B------:R-:W-:Y:S05]  /*1a0e0*/  BSYNC.RELIABLE B4 ;  /* 0x0000000000047941 */ /* 0x000fea0003800100 */
.L_x_54:
        /* <DEDUP_REMOVED lines=12> */
.L_x_56:
[----:B------:R-:W-:Y:S05]  /*1a1b0*/  BSYNC.RECONVERGENT B3 ;  /* 0x0000000000037941 */ /* 0x000fea0003800200 */
.L_x_53:
        /* <DEDUP_REMOVED lines=13> */
[----:B------:R-:W-:-:S04]  /*1a290*/  IMAD.WIDE.U32 R176, R126, R194, RZ ;  /* 0x000000c27eb07225 */ /* 0x000fc800078e00ff */
[----:B------:R-:W-:Y:S01]  /*1a2a0*/  IMAD.X R179, RZ, RZ, RZ, P5 ;  /* 0x000000ffffb37224 */ /* 0x000fe200028e06ff */
[----:B------:R-:W-:Y:S01]  /*1a2b0*/  IADD3.X R181, P5, PT, RZ, R164, RZ, P2, !PT ;  /* 0x000000a4ffb57210 */ /* 0x000fe200017be4ff */
[----:B------:R-:W-:-:S03]  /*1a2c0*/  IMAD.WIDE.U32 R176, P3, R189, R60, R176 ;  /* 0x0000003cbdb07225 */ /* 0x000fc600078600b0 */
[----:B------:R-:W-:Y:S01]  /*1a2d0*/  IADD3.X R181, P2, PT, RZ, R181, RZ, P2, !PT ;  /* 0x000000b5ffb57210 */ /* 0x000fe2000175e4ff */
[----:B------:R-:W-:-:S04]  /*1a2e0*/  IMAD.WIDE.U32 R172, R60, R194, RZ ;  /* 0x000000c23cac7225 */ /* 0x000fc800078e00ff */
[----:B------:R-:W-:-:S04]  /*1a2f0*/  IMAD.WIDE.U32 R174, R87, R194, RZ ;  /* 0x000000c257ae7225 */ /* 0x000fc800078e00ff */
[----:B------:R-:W-:Y:S01]  /*1a300*/  IMAD.X R167, RZ, RZ, RZ, P3 ;  /* 0x000000ffffa77224 */ /* 0x000fe200018e06ff */
[----:B------:R-:W-:Y:S01]  /*1a310*/  IADD3 R195, P3, PT, R173, R176, RZ ;  /* 0x000000b0adc37210 */ /* 0x000fe20007f7e0ff */
[----:B------:R-:W-:Y:S01]  /*1a320*/  IMAD.MOV.U32 R178, RZ, RZ, R171 ;  /* 0x000000ffffb27224 */ /* 0x000fe200078e00ab */
[----:B------:R-:W-:Y:S01]  /*1a330*/  IADD3 R175, P4, PT, R175, R170, RZ ;  /* 0x000000aaafaf7210 */ /* 0x000fe20007f9e0ff */
[----:B------:R-:W-:Y:S01]  /*1a340*/  IMAD.WIDE.U32 R186, R168, -0x30003, RZ ;  /* 0xfffcfffda8ba7825 */ /* 0x000fe200078e00ff */
[----:B------:R-:W-:Y:S02]  /*1a350*/  IADD3.X R176, PT, PT, RZ, RZ, R165, P2, P5 ;  /* 0x000000ffffb07210 */ /* 0x000fe400017ea4a5 */
[-C--:B------:R-:W-:Y:S01]  /*1a360*/  IADD3 RZ, P6, PT, RZ, R174.reuse, RZ ;  /* 0x000000aeffff7210 */ /* 0x080fe20007fde0ff */
[----:B------:R-:W-:Y:S01]  /*1a370*/  IMAD R165, R169, -0x30003, RZ ;  /* 0xfffcfffda9a57824 */ /* 0x000fe200078e02ff */
[----:B------:R-:W-:Y:S01]  /*1a380*/  IADD3 R164, P2, PT, R181, R174, RZ ;  /* 0x000000aeb5a47210 */ /* 0x000fe20007f5e0ff */
[----:B------:R-:W-:Y:S01]  /*1a390*/  IMAD.WIDE.U32.X R178, R189, R80, R178, P4 ;  /* 0x00000050bdb27225 */ /* 0x000fe200020e04b2 */
[----:B------:R-:W-:-:S03]  /*1a3a0*/  IADD3.X RZ, P4, PT, RZ, R175, RZ, P6, !PT ;  /* 0x000000afffff7210 */ /* 0x000fc6000379e4ff */
[----:B------:R-:W-:Y:S01]  /*1a3b0*/  IMAD R173, R168, -0x760c0004, R165 ;  /* 0x89f3fffca8ad7824 */ /* 0x000fe200078e02a5 */
[----:B------:R-:W-:Y:S01]  /*1a3c0*/  IADD3.X R165, P2, PT, R175, R176, RZ, P2, !PT ;  /* 0x000000b0afa57210 */ /* 0x000fe2000175e4ff */
[----:B------:R-:W-:-:S04]  /*1a3d0*/  IMAD.WIDE.U32 R170, R86, R194, RZ ;  /* 0x000000c256aa7225 */ /* 0x000fc800078e00ff */
[----:B------:R-:W-:Y:S01]  /*1a3e0*/  IMAD.IADD R187, R187, 0x1, R173 ;  /* 0x00000001bbbb7824 */ /* 0x000fe200078e02ad */
[----:B------:R-:W-:Y:S01]  /*1a3f0*/  IADD3.X R173, P4, PT, RZ, R178, RZ, P4, !PT ;  /* 0x000000b2ffad7210 */ /* 0x000fe2000279e4ff */
[----:B------:R-:W-:-:S03]  /*1a400*/  IMAD.WIDE.U32 R184, R84, R194, RZ ;  /* 0x000000c254b87225 */ /* 0x000fc600078e00ff */
[----:B------:R-:W-:Y:S01]  /*1a410*/  IADD3.X R173, P2, PT, RZ, R173, RZ, P2, !PT ;  /* 0x000000adffad7210 */ /* 0x000fe2000175e4ff */
[----:B------:R-:W-:-:S03]  /*1a420*/  IMAD.WIDE.U32 R170, P5, R189, R64, R170 ;  /* 0x00000040bdaa7225 */ /* 0x000fc600078a00aa */
[----:B------:R-:W-:Y:S01]  /*1a430*/  IADD3.X R200, PT, PT, RZ, RZ, R179, P2, P4 ;  /* 0x000000ffffc87210 */ /* 0x000fe200017e84b3 */
[----:B------:R-:W-:-:S04]  /*1a440*/  IMAD.WIDE.U32 R174, R64, R194, RZ ;  /* 0x000000c240ae7225 */ /* 0x000fc800078e00ff */
[----:B------:R-:W-:-:S04]  /*1a450*/  IMAD.WIDE.U32 R180, R187, -0x5555, RZ ;  /* 0xffffaaabbbb47825 */ /* 0x000fc800078e00ff */
[----:B------:R-:W-:Y:S02]  /*1a460*/  IMAD.MOV.U32 R166, RZ, RZ, R177 ;  /* 0x000000ffffa67224 */ /* 0x000fe400078e00b1 */
[----:B------:R-:W-:Y:S01]  /*1a470*/  IMAD.X R177, RZ, RZ, RZ, P5 ;  /* 0x000000ffffb17224 */ /* 0x000fe200028e06ff */
[----:B------:R-:W-:Y:S01]  /*1a480*/  IADD3 R175, P5, PT, R175, R170, RZ ;  /* 0x000000aaafaf7210 */ /* 0x000fe20007fbe0ff */
[----:B------:R-:W-:Y:S02]  /*1a490*/  IMAD.MOV.U32 R176, RZ, RZ, R171 ;  /* 0x000000ffffb07224 */ /* 0x000fe400078e00ab */
[----:B------:R-:W-:-:S04]  /*1a4a0*/  IMAD.WIDE.U32 R192, R186, -0x5555, RZ ;  /* 0xffffaaabbac07825 */ /* 0x000fc800078e00ff */
[----:B------:R-:W-:Y:S01]  /*1a4b0*/  IMAD.WIDE.U32 R184, P6, R189, R83, R184 ;  /* 0x00000053bdb87225 */ /* 0x000fe200078c00b8 */
[----:B------:R-:W-:-:S03]  /*1a4c0*/  IADD3 RZ, P2, PT, R168, R192, RZ ;  /* 0x000000c0a8ff7210 */ /* 0x000fc60007f5e0ff */
[----:B------:R-:W-:-:S04]  /*1a4d0*/  IMAD.WIDE.U32 R170, R83, R194, RZ ;  /* 0x000000c253aa7225 */ /* 0x000fc800078e00ff */
[----:B------:R-:W-:-:S04]  /*1a4e0*/  IMAD.WIDE.U32 R180, P4, R186, -0x46010001, R180 ;  /* 0xb9feffffbab47825 */ /* 0x000fc800078800b4 */
[----:B------:R-:W-:-:S04]  /*1a4f0*/  IMAD.WIDE.U32 R182, R186, -0x5555, R168 ;  /* 0xffffaaabbab67825 */ /* 0x000fc800078e00a8 */
[----:B------:R-:W-:Y:S01]  /*1a500*/  IMAD.WIDE.U32.X R190, R189, R126, R166, P3 ;  /* 0x0000007ebdbe7225 */ /* 0x000fe200018e04a6 */
[----:B------:R-:W-:-:S03]  /*1a510*/  IADD3 R171, P3, PT, R171, R184, RZ ;  /* 0x000000b8abab7210 */ /* 0x000fc60007f7e0ff */
[----:B------:R-:W-:Y:S01]  /*1a520*/  IMAD.X R167, RZ, RZ, RZ, P4 ;  /* 0x000000ffffa77224 */ /* 0x000fe200020e06ff */
[----:B------:R-:W-:Y:S01]  /*1a530*/  IADD3 RZ, P4, PT, RZ, R182, RZ ;  /* 0x000000b6ffff7210 */ /* 0x000fe20007f9e0ff */
[----:B------:R-:W-:Y:S01]  /*1a540*/  IMAD.X R179, RZ, RZ, RZ, P6 ;  /* 0x000000ffffb37224 */ /* 0x000fe200030e06ff */
[----:B------:R-:W-:Y:S01]  /*1a550*/  IADD3 R193, P6, PT, R180, R193, RZ ;  /* 0x000000c1b4c17210 */ /* 0x000fe20007fde0ff */
[----:B------:R-:W-:Y:S02]  /*1a560*/  IMAD.IADD R192, R183, 0x1, R180 ;  /* 0x00000001b7c07824 */ /* 0x000fe400078e02b4 */
[----:B------:R-:W-:Y:S01]  /*1a570*/  IMAD.MOV.U32 R178, RZ, RZ, R185 ;  /* 0x000000ffffb27224 */ /* 0x000fe200078e00b9 */
[----:B------:R-:W-:Y:S01]  /*1a580*/  IADD3.X RZ, P2, PT, R169, R193, RZ, P2, !PT ;  /* 0x000000c1a9ff7210 */ /* 0x000fe2000175e4ff */
[----:B------:R-:W-:Y:S01]  /*1a590*/  IMAD.WIDE.U32 R182, R59, R194, RZ ;  /* 0x000000c23bb67225 */ /* 0x000fe200078e00ff */
[----:B------:R-:W-:-:S03]  /*1a5a0*/  IADD3.X RZ, P4, PT, RZ, R192, RZ, P4, !PT ;  /* 0x000000c0ffff7210 */ /* 0x000fc6000279e4ff */
[----:B------:R-:W-:Y:S02]  /*1a5b0*/  IMAD.MOV.U32 R166, RZ, RZ, R181 ;  /* 0x000000ffffa67224 */ /* 0x000fe400078e00b5 */
[----:B------:R-:W-:Y:S01]  /*1a5c0*/  IMAD.WIDE.U32.X R180, R189, R86, R176, P5 ;  /* 0x00000056bdb47225 */ /* 0x000fe200028e04b0 */
[----:B------:R-:W-:-:S03]  /*1a5d0*/  IADD3 RZ, P5, PT, RZ, R172, RZ ;  /* 0x000000acffff7210 */ /* 0x000fc60007fbe0ff */
[----:B------:R-:W-:Y:S01]  /*1a5e0*/  IMAD.WIDE.U32.X R184, R189, R84, R178, P3 ;  /* 0x00000054bdb87225 */ /* 0x000fe200018e04b2 */
[----:B------:R-:W-:Y:S02]  /*1a5f0*/  IADD3 R168, P3, PT, R173, R172, RZ ;  /* 0x000000acada87210 */ /* 0x000fe40007f7e0ff */
[----:B------:R-:W-:Y:S01]  /*1a600*/  IADD3.X RZ, P5, PT, RZ, R195, RZ, P5, !PT ;  /* 0x000000c3ffff7210 */ /* 0x000fe20002fbe4ff */
[----:B------:R-:W-:Y:S01]  /*1a610*/  IMAD.WIDE.U32.X R166, R187, -0x46010001, R166, P6 ;  /* 0xb9feffffbba67825 */ /* 0x000fe200030e04a6 */
[----:B------:R-:W-:Y:S02]  /*1a620*/  IADD3.X R169, P3, PT, R195, R200, RZ, P3, !PT ;  /* 0x000000c8c3a97210 */ /* 0x000fe40001f7e4ff */
[----:B------:R-:W-:Y:S01]  /*1a630*/  IADD3.X R195, P5, PT, RZ, R190, RZ, P5, !PT ;  /* 0x000000beffc37210 */ /* 0x000fe20002fbe4ff */
[----:B------:R-:W-:Y:S01]  /*1a640*/  IMAD.WIDE.U32 R172, P6, R189, R61, R182 ;  /* 0x0000003dbdac7225 */ /* 0x000fe200078c00b6 */
[----:B------:R-:W-:Y:S02]  /*1a650*/  IADD3.X R166, P2, PT, RZ, R166, RZ, P2, !PT ;  /* 0x000000a6ffa67210 */ /* 0x000fe4000175e4ff */
[----:B------:R-:W-:Y:S01]  /*1a660*/  IADD3.X R195, P3, PT, RZ, R195, RZ, P3, !PT ;  /* 0x000000c3ffc37210 */ /* 0x000fe20001f7e4ff */
[----:B------:R-:W-:-:S04]  /*1a670*/  IMAD.WIDE.U32 R176, R61, R194, RZ ;  /* 0x000000c23db07225 */ /* 0x000fc800078e00ff */
[----:B------:R-:W-:Y:S01]  /*1a680*/  IMAD.X R179, RZ, RZ, RZ, P6 ;  /* 0x000000ffffb37224 */ /* 0x000fe200030e06ff */
[----:B------:R-:W-:Y:S01]  /*1a690*/  IADD3 R177, P6, PT, R177, R172, RZ ;  /* 0x000000acb1b17210 */ /* 0x000fe20007fde0ff */
[----:B------:R-:W-:Y:S02]  /*1a6a0*/  IMAD.MOV.U32 R178, RZ, RZ, R173 ;  /* 0x000000ffffb27224 */ /* 0x000fe400078e00ad */
[----:B------:R-:W-:-:S04]  /*1a6b0*/  IMAD.WIDE.U32 R182, R187, -0x4eac0001, RZ ;  /* 0xb153ffffbbb67825 */ /* 0x000fc800078e00ff */
[----:B------:R-:W-:Y:S01]  /*1a6c0*/  IMAD.WIDE.U32.X R192, R189, R59, R178, P6 ;  /* 0x0000003bbdc07225 */ /* 0x000fe200030e04b2 */
[----:B------:R-:W-:Y:S02]  /*1a6d0*/  IADD3.X R189, P6, PT, RZ, R166, RZ, P4, !PT ;  /* 0x000000a6ffbd7210 */ /* 0x000fe400027de4ff */
[----:B------:R-:W-:Y:S01]  /*1a6e0*/  IADD3.X R166, PT, PT, RZ, RZ, R191, P3, P5 ;  /* 0x000000ffffa67210 */ /* 0x000fe20001fea4bf */
[C---:B------:R-:W-:Y:S01]  /*1a6f0*/  IMAD.WIDE.U32 R178, R186.reuse, -0x4eac0001, RZ ;  /* 0xb153ffffbab27825 */ /* 0x040fe200078e00ff */
[----:B------:R-:W-:Y:S02]  /*1a700*/  IADD3.X R190, PT, PT, RZ, RZ, R167, P6, P2 ;  /* 0x000000ffffbe7210 */ /* 0x000fe400037e44a7 */
[-C--:B------:R-:W-:Y:S01]  /*1a710*/  IADD3 RZ, P2, PT, RZ, R174.reuse, RZ ;  /* 0x000000aeffff7210 */ /* 0x080fe20007f5e0ff */
[----:B------:R-:W-:Y:S01]  /*1a720*/  IMAD.WIDE.U32 R172, P4, R186, 0x1eabfffe, R182 ;  /* 0x1eabfffebaac7825 */ /* 0x000fe200078800b6 */
[----:B------:R-:W-:Y:S02]  /*1a730*/  IADD3 R174, P3, PT, R195, R174, RZ ;  /* 0x000000aec3ae7210 */ /* 0x000fe40007f7e0ff */
[----:B------:R-:W-:Y:S01]  /*1a740*/  IADD3.X RZ, P2, PT, RZ, R175, RZ, P2, !PT ;  /* 0x000000afffff7210 */ /* 0x000fe2000175e4ff */
[----:B------:R-:W-:Y:S01]  /*1a750*/  IMAD.X R167, RZ, RZ, RZ, P4 ;  /* 0x000000ffffa77224 */ /* 0x000fe200020e06ff */
[----:B------:R-:W-:Y:S01]  /*1a760*/  IADD3 RZ, P5, PT, R164, R178, RZ ;  /* 0x000000b2a4ff7210 */ /* 0x000fe20007fbe0ff */
[----:B------:R-:W-:Y:S01]  /*1a770*/  IMAD.WIDE.U32 R182, R187, -0x94f09dc, RZ ;  /* 0xf6b0f624bbb67825 */ /* 0x000fe200078e00ff */
[----:B------:R-:W-:-:S02]  /*1a780*/  IADD3 R191, P6, PT, R172, R179, RZ ;  /* 0x000000b3acbf7210 */ /* 0x000fc40007fde0ff */
[----:B------:R-:W-:Y:S01]  /*1a790*/  IADD3.X R175, P3, PT, R175, R166, RZ, P3, !PT ;  /* 0x000000a6afaf7210 */ /* 0x000fe20001f7e4ff */
[----:B------:R-:W-:Y:S01]  /*1a7a0*/  IMAD.WIDE.U32 R178, R186, -0x4eac0001, R164 ;  /* 0xb153ffffbab27825 */ /* 0x000fe200078e00a4 */
[----:B------:R-:W-:Y:S02]  /*1a7b0*/  IADD3.X R164, P2, PT, RZ, R180, RZ, P2, !PT ;  /* 0x000000b4ffa47210 */ /* 0x000fe4000175e4ff */
[----:B------:R-:W-:Y:S01]  /*1a7c0*/  IADD3.X RZ, P5, PT, R165, R191, RZ, P5, !PT ;  /* 0x000000bfa5ff7210 */ /* 0x000fe20002fbe4ff */
[----:B------:R-:W-:Y:S02]  /*1a7d0*/  IMAD.MOV.U32 R166, RZ, RZ, R173 ;  /* 0x000000ffffa67224 */ /* 0x000fe400078e00ad */
[----:B------:R-:W-:Y:S01]  /*1a7e0*/  IMAD.IADD R173, R179, 0x1, R172 ;  /* 0x00000001b3ad7824 */ /* 0x000fe200078e02ac */
[----:B------:R-:W-:Y:S01]  /*1a7f0*/  IADD3 R172, P4, PT, R189, R178, RZ ;  /* 0x000000b2bdac7210 */ /* 0x000fe20007f9e0ff */
[----:B------:R-:W-:Y:S01]  /*1a800*/  IMAD.WIDE.U32.X R166, R187, 0x1eabfffe, R166, P6 ;  /* 0x1eabfffebba67825 */ /* 0x000fe200030e04a6 */
[----:B------:R-:W-:-:S02]  /*1a810*/  IADD3.X R189, P3, PT, RZ, R164, RZ, P3, !PT ;  /* 0x000000a4ffbd7210 */ /* 0x000fc40001f7e4ff */
[----:B------:R-:W-:Y:S01]  /*1a820*/  IADD3.X R173, P4, PT, R173, R190, RZ, P4, !PT ;  /* 0x000000beadad7210 */ /* 0x000fe2000279e4ff */
[C---:B------:R-:W-:Y:S01]  /*1a830*/  IMAD.WIDE.U32 R178, P6, R186.reuse, 0x6730d2a0, R182 ;  /* 0x6730d2a0bab27825 */ /* 0x040fe200078c00b6 */
[----:B------:R-:W-:Y:S02]  /*1a840*/  IADD3.X R190, PT, PT, RZ, RZ, R181, P3, P2 ;  /* 0x000000ffffbe7210 */ /* 0x000fe40001fe44b5 */
[----:B------:R-:W-:Y:S01]  /*1a850*/  IADD3.X R164, P3, PT, RZ, R166, RZ, P5, !PT ;  /* 0x000000a6ffa47210 */ /* 0x000fe20002f7e4ff */
[----:B------:R-:W-:-:S04]  /*1a860*/  IMAD.WIDE.U32 R182, R186, -0x94f09dc, RZ ;  /* 0xf6b0f624bab67825 */ /* 0x000fc800078e00ff */
[----:B------:R-:W-:Y:S01]  /*1a870*/  IMAD.X R165, RZ, RZ, RZ, P6 ;  /* 0x000000ffffa57224 */ /* 0x000fe200030e06ff */
[----:B------:R-:W-:Y:S01]  /*1a880*/  IADD3 R191, P5, PT, R178, R183, RZ ;  /* 0x000000b7b2bf7210 */ /* 0x000fe20007fbe0ff */
[----:B------:R-:W-:Y:S01]  /*1a890*/  IMAD.WIDE.U32 R180, R186, -0x94f09dc, R168 ;  /* 0xf6b0f624bab47825 */ /* 0x000fe200078e00a8 */
[----:B------:R-:W-:Y:S02]  /*1a8a0*/  IADD3.X R183, P4, PT, RZ, R164, RZ, P4, !PT ;  /* 0x000000a4ffb77210 */ /* 0x000fe4000279e4ff */
[----:B------:R-:W-:Y:S01]  /*1a8b0*/  IADD3 RZ, P2, PT, R168, R182, RZ ;  /* 0x000000b6a8ff7210 */ /* 0x000fe20007f5e0ff */
[----:B------:R-:W-:Y:S01]  /*1a8c0*/  IMAD.MOV.U32 R164, RZ, RZ, R179 ;  /* 0x000000ffffa47224 */ /* 0x000fe200078e00b3 */
[----:B------:R-:W-:Y:S01]  /*1a8d0*/  IADD3.X R179, PT, PT, RZ, RZ, R167, P4, P3 ;  /* 0x000000ffffb37210 */ /* 0x000fe200027e64a7 */
[----:B------:R-:W-:Y:S01]  /*1a8e0*/  IMAD.IADD R178, R181, 0x1, R178 ;  /* 0x00000001b5b27824 */ /* 0x000fe200078e02b2 */
[----:B------:R-:W-:Y:S01]  /*1a8f0*/  IADD3 RZ, P3, PT, RZ, R170, RZ ;  /* 0x000000aaffff7210 */ /* 0x000fe20007f7e0ff */
[----:B------:R-:W-:Y:S01]  /*1a900*/  IMAD.WIDE.U32.X R166, R187, 0x6730d2a0, R164, P5 ;  /* 0x6730d2a0bba67825 */ /* 0x000fe200028e04a4 */
[----:B------:R-:W-:-:S02]  /*1a910*/  IADD3 R164, P5, PT, R183, R180, RZ ;  /* 0x000000b4b7a47210 */ /* 0x000fc40007fbe0ff */
[----:B------:R-:W-:Y:S01]  /*1a920*/  IADD3.X RZ, P2, PT, R169, R191, RZ, P2, !PT ;  /* 0x000000bfa9ff7210 */ /* 0x000fe2000175e4ff */
[----:B------:R-:W-:Y:S01]  /*1a930*/  IMAD.WIDE.U32 R182, R82, R129, RZ ;  /* 0x0000008152b67225 */ /* 0x000fe200078e00ff */
[----:B------:R-:W-:Y:S02]  /*1a940*/  IADD3 R170, P4, PT, R189, R170, RZ ;  /* 0x000000aabdaa7210 */ /* 0x000fe40007f9e0ff */
[----:B------:R-:W-:Y:S01]  /*1a950*/  IADD3.X RZ, P3, PT, RZ, R171, RZ, P3, !PT ;  /* 0x000000abffff7210 */ /* 0x000fe20001f7e4ff */
[----:B------:R-:W-:Y:S01]  /*1a960*/  IMAD.WIDE.U32 R168, R62, R129, RZ ;  /* 0x000000813ea87225 */ /* 0x000fe200078e00ff */
[----:B------:R-:W-:Y:S02]  /*1a970*/  IADD3.X R165, P5, PT, R178, R179, RZ, P5, !PT ;  /* 0x000000b3b2a57210 */ /* 0x000fe40002fbe4ff */
[----:B------:R-:W-:Y:S01]  /*1a980*/  IADD3.X R189, P2, PT, RZ, R166, RZ, P2, !PT ;  /* 0x000000a6ffbd7210 */ /* 0x000fe2000175e4ff */
[----:B------:R-:W-:Y:S01]  /*1a990*/  IMAD.WIDE.U32 R178, R187, -0xc7aed41, RZ ;  /* 0xf38512bfbbb27825 */ /* 0x000fe200078e00ff */
[----:B------:R-:W-:-:S02]  /*1a9a0*/  IADD3.X R171, P4, PT, R171, R190, RZ, P4, !PT ;  /* 0x000000beabab7210 */ /* 0x000fc4000279e4ff */
[----:B------:R-:W-:Y:S02]  /*1a9b0*/  IADD3.X R195, P3, PT, RZ, R184, RZ, P3, !PT ;  /* 0x000000b8ffc37210 */ /* 0x000fe40001f7e4ff */
[----:B------:R-:W-:Y:S01]  /*1a9c0*/  IADD3.X R189, P6, PT, RZ, R189, RZ, P5, !PT ;  /* 0x000000bdffbd7210 */ /* 0x000fe20002fde4ff */
[----:B------:R-:W-:Y:S01]  /*1a9d0*/  IMAD.WIDE.U32 R182, P5, R188, R62, R182 ;  /* 0x0000003ebcb67225 */ /* 0x000fe200078a00b6 */
[----:B------:R-:W-:Y:S02]  /*1a9e0*/  IADD3.X R195, P4, PT, RZ, R195, RZ, P4, !PT ;  /* 0x000000c3ffc37210 */ /* 0x000fe4000279e4ff */
[----:B------:R-:W-:Y:S01]  /*1a9f0*/  IADD3.X R200, PT, PT, RZ, RZ, R167, P6, P2 ;  /* 0x000000ffffc87210 */ /* 0x000fe200037e44a7 */
[----:B------:R-:W-:Y:S01]  /*1aa00*/  IMAD.X R181, RZ, RZ, RZ, P5 ;  /* 0x000000ffffb57224 */ /* 0x000fe200028e06ff */
[----:B------:R-:W-:Y:S01]  /*1aa10*/  IADD3 R191, P6, PT, R182, R169, RZ ;  /* 0x000000a9b6bf7210 */ /* 0x000fe20007fde0ff */
[----:B------:R-:W-:Y:S01]  /*1aa20*/  IMAD.MOV.U32 R180, RZ, RZ, R183 ;  /* 0x000000ffffb47224 */ /* 0x000fe200078e00b7 */
[----:B------:R-:W-:Y:S01]  /*1aa30*/  IADD3 RZ, P2, PT, R172, R168, RZ ;  /* 0x000000a8acff7210 */ /* 0x000fe20007f5e0ff */
[----:B------:R-:W-:Y:S01]  /*1aa40*/  IMAD.WIDE.U32 R168, R129, R62, R172 ;  /* 0x0000003e81a87225 */ /* 0x000fe200078e00ac */
[----:B------:R-:W-:-:S02]  /*1aa50*/  IADD3.X R194, PT, PT, RZ, RZ, R185, P4, P3 ;  /* 0x000000ffffc27210 */ /* 0x000fc400027e64b9 */
[----:B------:R-:W-:Y:S01]  /*1aa60*/  IADD3.X RZ, P2, PT, R173, R191, RZ, P2, !PT ;  /* 0x000000bfadff7210 */ /* 0x000fe2000175e4ff */
[----:B------:R-:W-:-:S04]  /*1aa70*/  IMAD.WIDE.U32 R178, P3, R186, 0x64774b84, R178 ;  /* 0x64774b84bab27825 */ /* 0x000fc800078600b2 */
[----:B------:R-:W-:-:S04]  /*1aa80*/  IMAD.WIDE.U32 R184, R186, -0xc7aed41, RZ ;  /* 0xf38512bfbab87825 */ /* 0x000fc800078e00ff */
[----:B------:R-:W-:Y:S01]  /*1aa90*/  IMAD.IADD R169, R169, 0x1, R182 ;  /* 0x00000001a9a97824 */ /* 0x000fe200078e02b6 */
[----:B------:R-:W-:Y:S01]  /*1aaa0*/  IADD3 RZ, P4, PT, R174, R184, RZ ;  /* 0x000000b8aeff7210 */ /* 0x000fe20007f9e0ff */
[----:B------:R-:W-:Y:S01]  /*1aab0*/  IMAD.WIDE.U32.X R180, R188, R82, R180, P6 ;  /* 0x00000052bcb47225 */ /* 0x000fe200030e04b4 */
[----:B------:R-:W-:-:S03]  /*1aac0*/  IADD3 RZ, P6, PT, RZ, R168, RZ ;  /* 0x000000a8ffff7210 */ /* 0x000fc60007fde0ff */
[----:B------:R-:W-:Y:S01]  /*1aad0*/  IMAD.X R167, RZ, RZ, RZ, P3 ;  /* 0x000000ffffa77224 */ /* 0x000fe200018e06ff */
[----:B------:R-:W-:Y:S01]  /*1aae0*/  IADD3 R201, P3, PT, R178, R185, RZ ;  /* 0x000000b9b2c97210 */ /* 0x000fe20007f7e0ff */
[----:B------:R-:W-:Y:S01]  /*1aaf0*/  IMAD.WIDE.U32 R190, R80, R129, RZ ;  /* 0x0000008150be7225 */ /* 0x000fe200078e00ff */
[----:B------:R-:W-:Y:S02]  /*1ab00*/  IADD3.X RZ, P6, PT, RZ, R169, RZ, P6, !PT ;  /* 0x000000a9ffff7210 */ /* 0x000fe400037de4ff */
[----:B------:R-:W-:Y:S01]  /*1ab10*/  IADD3.X RZ, P4, PT, R175, R201, RZ, P4, !PT ;  /* 0x000000c9afff7210 */ /* 0x000fe2000279e4ff */
[----:B------:R-:W-:Y:S01]  /*1ab20*/  IMAD.MOV.U32 R166, RZ, RZ, R179 ;  /* 0x000000ffffa67224 */ /* 0x000fe200078e00b3 */
[----:B------:R-:W-:Y:S01]  /*1ab30*/  IADD3.X R179, P2, PT, RZ, R180, RZ, P2, !PT ;  /* 0x000000b4ffb37210 */ /* 0x000fe2000175e4ff */
[----:B------:R-:W-:-:S04]  /*1ab40*/  IMAD.WIDE.U32 R172, R87, R129, RZ ;  /* 0x0000008157ac7225 */ /* 0x000fc800078e00ff */
[----:B------:R-:W-:-:S04]  /*1ab50*/  IMAD.WIDE.U32.X R184, R187, 0x64774b84, R166, P3 ;  /* 0x64774b84bbb87825 */ /* 0x000fc800018e04a6 */
[----:B------:R-:W-:Y:S01]  /*1ab60*/  IMAD.WIDE.U32 R166, P5, R188, R87, R190 ;  /* 0x00000057bca67225 */ /* 0x000fe200078a00be */
[----:B------:R-:W-:Y:S02]  /*1ab70*/  IADD3.X R191, P6, PT, RZ, R179, RZ, P6, !PT ;  /* 0x000000b3ffbf7210 */ /* 0x000fe400037de4ff */
[----:B------:R-:W-:Y:S01]  /*1ab80*/  IADD3.X R206, P4, PT, RZ, R184, RZ, P4, !PT ;  /* 0x000000b8ffce7210 */ /* 0x000fe2000279e4ff */
[----:B------:R-:W-:Y:S01]  /*1ab90*/  IMAD.WIDE.U32 R182, R186, -0xc7aed41, R174 ;  /* 0xf38512bfbab67825 */ /* 0x000fe200078e00ae */
[----:B------:R-:W-:Y:S02]  /*1aba0*/  IADD3.X R180, PT, PT, RZ, RZ, R181, P6, P2 ;  /* 0x000000ffffb47210 */ /* 0x000fe400037e44b5 */
[----:B------:R-:W-:Y:S01]  /*1abb0*/  IADD3 R173, P6, PT, R166, R173, RZ ;  /* 0x000000ada6ad7210 */ /* 0x000fe20007fde0ff */
[----:B------:R-:W-:Y:S01]  /*1abc0*/  IMAD.IADD R179, R183, 0x1, R178 ;  /* 0x00000001b7b37824 */ /* 0x000fe200078e02b2 */
[----:B------:R-:W-:Y:S01]  /*1abd0*/  IADD3 RZ, P2, PT, R164, R172, RZ ;  /* 0x000000aca4ff7210 */ /* 0x000fe20007f5e0ff */
[----:B------:R-:W-:Y:S01]  /*1abe0*/  IMAD.WIDE.U32 R174, R129, R87, R164 ;  /* 0x0000005781ae7225 */ /* 0x000fe200078e00a4 */
[----:B------:R-:W-:-:S02]  /*1abf0*/  IADD3 R178, P3, PT, R189, R182, RZ ;  /* 0x000000b6bdb27210 */ /* 0x000fc40007f7e0ff */
[----:B------:R-:W-:Y:S01]  /*1ac00*/  IADD3.X RZ, P2, PT, R165, R173, RZ, P2, !PT ;  /* 0x000000ada5ff7210 */ /* 0x000fe2000175e4ff */
[----:B------:R-:W-:Y:S01]  /*1ac10*/  IMAD.X R173, RZ, RZ, RZ, P5 ;  /* 0x000000ffffad7224 */ /* 0x000fe200028e06ff */
[----:B------:R-:W-:Y:S01]  /*1ac20*/  IADD3.X R179, P3, PT, R179, R200, RZ, P3, !PT ;  /* 0x000000c8b3b37210 */ /* 0x000fe20001f7e4ff */
[----:B------:R-:W-:Y:S02]  /*1ac30*/  IMAD.MOV.U32 R172, RZ, RZ, R167 ;  /* 0x000000ffffac7224 */ /* 0x000fe400078e00a7 */
[----:B------:R-:W-:Y:S01]  /*1ac40*/  IMAD.IADD R167, R175, 0x1, R166 ;  /* 0x00000001afa77824 */ /* 0x000fe200078e02a6 */
[----:B------:R-:W-:Y:S01]  /*1ac50*/  IADD3.X R206, P3, PT, RZ, R206, RZ, P3, !PT ;  /* 0x000000ceffce7210 */ /* 0x000fe20001f7e4ff */
[----:B------:R-:W-:Y:S01]  /*1ac60*/  IMAD.WIDE.U32.X R172, R188, R80, R172, P6 ;  /* 0x00000050bcac7225 */ /* 0x000fe200030e04ac */
[----:B------:R-:W-:Y:S02]  /*1ac70*/  IADD3 R166, P5, PT, R191, R174, RZ ;  /* 0x000000aebfa67210 */ /* 0x000fe40007fbe0ff */
[----:B------:R-:W-:Y:S01]  /*1ac80*/  IADD3.X R189, PT, PT, RZ, RZ, R185, P3, P4 ;  /* 0x000000ffffbd7210 */ /* 0x000fe20001fe84b9 */
[----:B------:R-:W-:Y:S01]  /*1ac90*/  IMAD.WIDE.U32 R184, R60, R129, RZ ;  /* 0x000000813cb87225 */ /* 0x000fe200078e00ff */
[----:B------:R-:W-:-:S02]  /*1aca0*/  IADD3 RZ, P3, PT, RZ, R176, RZ ;  /* 0x000000b0ffff7210 */ /* 0x000fc40007f7e0ff */
[----:B------:R-:W-:Y:S01]  /*1acb0*/  IADD3 R164, P4, PT, R195, R176, RZ ;  /* 0x000000b0c3a47210 */ /* 0x000fe20007f9e0ff */
[----:B------:R-:W-:Y:S01]  /*1acc0*/  IMAD.WIDE.U32 R174, R186, 0x434bacd7, RZ ;  /* 0x434bacd7baae7825 */ /* 0x000fe200078e00ff */
[----:B------:R-:W-:Y:S02]  /*1acd0*/  IADD3.X R167, P5, PT, R167, R180, RZ, P5, !PT ;  /* 0x000000b4a7a77210 */ /* 0x000fe40002fbe4ff */
[----:B------:R-:W-:Y:S01]  /*1ace0*/  IADD3.X R209, P2, PT, RZ, R172, RZ, P2, !PT ;  /* 0x000000acffd17210 */ /* 0x000fe2000175e4ff */
[----:B------:R-:W-:Y:S01]  /*1acf0*/  IMAD.WIDE.U32 R180, R126, R129, RZ ;  /* 0x000000817eb47225 */ /* 0x000fe200078e00ff */
[----:B------:R-:W-:Y:S02]  /*1ad00*/  IADD3.X RZ, P3, PT, RZ, R177, RZ, P3, !PT ;  /* 0x000000b1ffff7210 */ /* 0x000fe40001f7e4ff */
[----:B------:R-:W-:Y:S01]  /*1ad10*/  IADD3.X R165, P4, PT, R177, R194, RZ, P4, !PT ;  /* 0x000000c2b1a57210 */ /* 0x000fe2000279e4ff */
[----:B------:R-:W-:Y:S01]  /*1ad20*/  IMAD.WIDE.U32 R176, R187, 0x434bacd7, RZ ;  /* 0x434bacd7bbb07825 */ /* 0x000fe200078e00ff */
[----:B------:R-:W-:-:S02]  /*1ad30*/  IADD3.X R209, P6, PT, RZ, R209, RZ, P5, !PT ;  /* 0x000000d1ffd17210 */ /* 0x000fc40002fde4ff */
[----:B------:R-:W-:Y:S01]  /*1ad40*/  IADD3.X R201, P3, PT, RZ, R192, RZ, P3, !PT ;  /* 0x000000c0ffc97210 */ /* 0x000fe20001f7e4ff */
[----:B------:R-:W-:Y:S01]  /*1ad50*/  IMAD.WIDE.U32 R194, R186, 0x397fe69a, RZ ;  /* 0x397fe69abac27825 */ /* 0x000fe200078e00ff */
[----:B------:R-:W-:Y:S02]  /*1ad60*/  IADD3.X R208, PT, PT, RZ, RZ, R173, P6, P2 ;  /* 0x000000ffffd07210 */ /* 0x000fe400037e44ad */
[----:B------:R-:W-:Y:S01]  /*1ad70*/  IADD3.X R201, P4, PT, RZ, R201, RZ, P4, !PT ;  /* 0x000000c9ffc97210 */ /* 0x000fe2000279e4ff */
[----:B------:R-:W-:-:S03]  /*1ad80*/  IMAD.WIDE.U32 R180, P2, R188, R60, R180 ;  /* 0x0000003cbcb47225 */ /* 0x000fc600078400b4 */
[----:B------:R-:W-:Y:S01]  /*1ad90*/  IADD3.X R200, PT, PT, RZ, RZ, R193, P4, P3 ;  /* 0x000000ffffc87210 */ /* 0x000fe200027e64c1 */
[----:B------:R-:W-:Y:S01]  /*1ada0*/  IMAD.WIDE.U32 R172, R187, 0x397fe69a, RZ ;  /* 0x397fe69abbac7825 */ /* 0x000fe200078e00ff */
[----:B------:R-:W-:Y:S02]  /*1adb0*/  IADD3 R211, P6, PT, R180, R185, RZ ;  /* 0x000000b9b4d37210 */ /* 0x000fe40007fde0ff */
[----:B------:R-:W-:Y:S01]  /*1adc0*/  IADD3 RZ, P4, PT, R170, R174, RZ ;  /* 0x000000aeaaff7210 */ /* 0x000fe20007f9e0ff */
[----:B------:R-:W-:-:S04]  /*1add0*/  IMAD.WIDE.U32 R176, P5, R186, 0x4b1ba7b6, R176 ;  /* 0x4b1ba7b6bab07825 */ /* 0x000fc800078a00b0 */
[----:B------:R-:W-:Y:S01]  /*1ade0*/  IMAD.X R185, RZ, RZ, RZ, P5 ;  /* 0x000000ffffb97224 */ /* 0x000fe200028e06ff */
[----:B------:R-:W-:Y:S01]  /*1adf0*/  IADD3 R207, P3, PT, R176, R175, RZ ;  /* 0x000000afb0cf7210 */ /* 0x000fe20007f7e0ff */
[----:B------:R-:W-:-:S03]  /*1ae00*/  IMAD.WIDE.U32 R172, P5, R186, 0x1a0111ea, R172 ;  /* 0x1a0111eabaac7825 */ /* 0x000fc600078a00ac */
[----:B------:R-:W-:Y:S01]  /*1ae10*/  IADD3.X RZ, P4, PT, R171, R207, RZ, P4, !PT ;  /* 0x000000cfabff7210 */ /* 0x000fe2000279e4ff */
[----:B------:R-:W-:-:S04]  /*1ae20*/  IMAD.WIDE.U32 R182, R129, R60, R178 ;  /* 0x0000003c81b67225 */ /* 0x000fc800078e00b2 */
[----:B------:R-:W-:Y:S01]  /*1ae30*/  IMAD.X R175, RZ, RZ, RZ, P2 ;  /* 0x000000ffffaf7224 */ /* 0x000fe200010e06ff */
[----:B------:R-:W-:Y:S01]  /*1ae40*/  IADD3 RZ, P2, PT, R178, R184, RZ ;  /* 0x000000b8b2ff7210 */ /* 0x000fe20007f5e0ff */
[----:B------:R-:W-:Y:S02]  /*1ae50*/  IMAD.MOV.U32 R174, RZ, RZ, R181 ;  /* 0x000000ffffae7224 */ /* 0x000fe400078e00b5 */
[----:B------:R-:W-:Y:S01]  /*1ae60*/  IMAD.X R181, RZ, RZ, RZ, P5 ;  /* 0x000000ffffb57224 */ /* 0x000fe200028e06ff */
[----:B------:R-:W-:Y:S01]  /*1ae70*/  IADD3 R195, P5, PT, R172, R195, RZ ;  /* 0x000000c3acc37210 */ /* 0x000fe20007fbe0ff */
[----:B------:R-:W-:Y:S01]  /*1ae80*/  IMAD.MOV.U32 R184, RZ, RZ, R177 ;  /* 0x000000ffffb87224 */ /* 0x000fe200078e00b1 */
[----:B------:R-:W-:Y:S01]  /*1ae90*/  IADD3.X RZ, P2, PT, R179, R211, RZ, P2, !PT ;  /* 0x000000d3b3ff7210 */ /* 0x000fe2000175e4ff */
[----:B------:R-:W-:Y:S02]  /*1aea0*/  IMAD.IADD R183, R183, 0x1, R180 ;  /* 0x00000001b7b77824 */ /* 0x000fe400078e02b4 */
[----:B------:R-:W-:-:S02]  /*1aeb0*/  IMAD.MOV.U32 R180, RZ, RZ, R173 ;  /* 0x000000ffffb47224 */ /* 0x000fc400078e00ad */
[----:B------:R-:W-:Y:S01]  /*1aec0*/  IMAD.WIDE.U32.X R190, R187, 0x4b1ba7b6, R184, P3 ;  /* 0x4b1ba7b6bbbe7825 */ /* 0x000fe200018e04b8 */
[----:B------:R-:W-:-:S03]  /*1aed0*/  IADD3 R182, P3, PT, R209, R182, RZ ;  /* 0x000000b6d1b67210 */ /* 0x000fc60007f7e0ff */
[----:B------:R-:W-:Y:S01]  /*1aee0*/  IMAD.WIDE.U32.X R174, R188, R126, R174, P6 ;  /* 0x0000007ebcae7225 */ /* 0x000fe200030e04ae */
[----:B------:R-:W-:-:S03]  /*1aef0*/  IADD3.X R183, P3, PT, R183, R208, RZ, P3, !PT ;  /* 0x000000d0b7b77210 */ /* 0x000fc60001f7e4ff */
[----:B------:R-:W-:Y:S01]  /*1af00*/  IMAD.WIDE.U32 R184, R186, 0x434bacd7, R170 ;  /* 0x434bacd7bab87825 */ /* 0x000fe200078e00aa */
[----:B------:R-:W-:-:S03]  /*1af10*/  IADD3.X R173, P2, PT, RZ, R174, RZ, P2, !PT ;  /* 0x000000aeffad7210 */ /* 0x000fc6000175e4ff */
[----:B------:R-:W-:Y:S01]  /*1af20*/  IMAD.WIDE.U32.X R192, R187, 0x1a0111ea, R180, P5 ;  /* 0x1a0111eabbc07825 */ /* 0x000fe200028e04b4 */
[----:B------:R-:W-:Y:S02]  /*1af30*/  IADD3 R170, P5, PT, R206, R184, RZ ;  /* 0x000000b8ceaa7210 */ /* 0x000fe40007fbe0ff */
[----:B------:R-:W-:Y:S01]  /*1af40*/  IADD3.X R173, P3, PT, RZ, R173, RZ, P3, !PT ;  /* 0x000000adffad7210 */ /* 0x000fe20001f7e4ff */
[----:B------:R-:W-:-:S04]  /*1af50*/  IMAD.WIDE.U32 R180, R86, R129, RZ ;  /* 0x0000008156b47225 */ /* 0x000fc800078e00ff */
[----:B------:R-:W-:Y:S02]  /*1af60*/  IMAD.IADD R210, R185, 0x1, R176 ;  /* 0x00000001b9d27824 */ /* 0x000fe400078e02b0 */
[----:B------:R-:W-:-:S03]  /*1af70*/  IMAD.WIDE.U32 R178, R64, R129, RZ ;  /* 0x0000008140b27225 */ /* 0x000fc600078e00ff */
[----:B------:R-:W-:Y:S01]  /*1af80*/  IADD3.X R171, P5, PT, R210, R189, RZ, P5, !PT ;  /* 0x000000bdd2ab7210 */ /* 0x000fe20002fbe4ff */
[----:B------:R-:W-:Y:S01]  /*1af90*/  IMAD.WIDE.U32 R176, P6, R188, R64, R180 ;  /* 0x00000040bcb07225 */ /* 0x000fe200078c00b4 */
[----:B------:R-:W-:Y:S02]  /*1afa0*/  IADD3.X R181, PT, PT, RZ, RZ, R175, P3, P2 ;  /* 0x000000ffffb57210 */ /* 0x000fe40001fe44af */
[----:B------:R-:W-:Y:S01]  /*1afb0*/  IADD3 RZ, P2, PT, R170, R178, RZ ;  /* 0x000000b2aaff7210 */ /* 0x000fe20007f5e0ff */
[----:B------:R-:W-:Y:S01]  /*1afc0*/  IMAD.WIDE.U32 R174, R129, R64, R170 ;  /* 0x0000004081ae7225 */ /* 0x000fe200078e00aa */
[----:B------:R-:W-:Y:S02]  /*1afd0*/  IADD3 R185, P3, PT, R176, R179, RZ ;  /* 0x000000b3b0b97210 */ /* 0x000fe40007f7e0ff */
[----:B------:R-:W-:Y:S01]  /*1afe0*/  IADD3.X R180, P4, PT, RZ, R190, RZ, P4, !PT ;  /* 0x000000beffb47210 */ /* 0x000fe2000279e4ff */
[----:B------:R-:W-:Y:S01]  /*1aff0*/  IMAD.X R179, RZ, RZ, RZ, P6 ;  /* 0x000000ffffb37224 */ /* 0x000fe200030e06ff */
        /* <DEDUP_REMOVED lines=9> */
[----:B------:R-:W-:Y:S01]  /*1b090*/  IADD3.X R191, PT, PT, RZ, RZ, R191, P5, P4 ;  /* 0x000000ffffbf7210 */ /* 0x000fe20002fe84bf */
[----:B------:R-:W-:Y:S01]  /*1b0a0*/  IMAD.WIDE.U32 R186, R186, 0x397fe69a, R164 ;  /* 0x397fe69ababa7825 */ /* 0x000fe200078e00a4 */
[----:B------:R-:W-:Y:S02]  /*1b0b0*/  IADD3 RZ, P5, PT, R164, R194, RZ ;  /* 0x000000c2a4ff7210 */ /* 0x000fe40007fbe0ff */
[----:B------:R-:W-:Y:S01]  /*1b0c0*/  IADD3.X R185, P3, PT, RZ, R185, RZ, P3, !PT ;  /* 0x000000b9ffb97210 */ /* 0x000fe20001f7e4ff */
[----:B------:R-:W-:Y:S01]  /*1b0d0*/  IMAD.IADD R176, R187, 0x1, R172 ;  /* 0x00000001bbb07824 */ /* 0x000fe200078e02ac */
[----:B------:R-:W-:Y:S01]  /*1b0e0*/  IADD3 R164, P4, PT, R177, R186, RZ ;  /* 0x000000bab1a47210 */ /* 0x000fe20007f9e0ff */
[----:B------:R-:W-:Y:S01]  /*1b0f0*/  IMAD.WIDE.U32 R172, R83, R129, RZ ;  /* 0x0000008153ac7225 */ /* 0x000fe200078e00ff */
[----:B------:R-:W-:-:S02]  /*1b100*/  IADD3.X RZ, P5, PT, R165, R195, RZ, P5, !PT ;  /* 0x000000c3a5ff7210 */ /* 0x000fc40002fbe4ff */
[----:B------:R-:W-:Y:S01]  /*1b110*/  IADD3.X R165, P4, PT, R176, R191, RZ, P4, !PT ;  /* 0x000000bfb0a57210 */ /* 0x000fe2000279e4ff */
[----:B------:R-:W-:Y:S01]  /*1b120*/  IMAD.WIDE.U32 R170, P6, R188, R83, R170 ;  /* 0x00000053bcaa7225 */ /* 0x000fe200078c00aa */
[----:B------:R-:W-:Y:S02]  /*1b130*/  IADD3.X R189, PT, PT, RZ, RZ, R179, P3, P2 ;  /* 0x000000ffffbd7210 */ /* 0x000fe40001fe44b3 */
[----:B------:R-:W-:Y:S01]  /*1b140*/  IADD3 RZ, P2, PT, R164, R172, RZ ;  /* 0x000000aca4ff7210 */ /* 0x000fe20007f5e0ff */
[----:B------:R-:W-:Y:S01]  /*1b150*/  IMAD.MOV.U32 R180, RZ, RZ, R171 ;  /* 0x000000ffffb47224 */ /* 0x000fe200078e00ab */
[----:B------:R-:W-:Y:S01]  /*1b160*/  IADD3 R173, P3, PT, R170, R173, RZ ;  /* 0x000000adaaad7210 */ /* 0x000fe20007f7e0ff */
[----:B------:R-:W-:Y:S01]  /*1b170*/  IMAD R171, R169, -0x30003, RZ ;  /* 0xfffcfffda9ab7824 */ /* 0x000fe200078e02ff */
[----:B------:R-:W-:Y:S01]  /*1b180*/  IADD3.X R192, P5, PT, RZ, R192, RZ, P5, !PT ;  /* 0x000000c0ffc07210 */ /* 0x000fe20002fbe4ff */
[----:B------:R-:W-:Y:S01]  /*1b190*/  IMAD.WIDE.U32 R186, R129, R83, R164 ;  /* 0x0000005381ba7225 */ /* 0x000fe200078e00a4 */
[----:B------:R-:W-:-:S02]  /*1b1a0*/  IADD3.X RZ, P2, PT, R165, R173, RZ, P2, !PT ;  /* 0x000000ada5ff7210 */ /* 0x000fc4000175e4ff */
[----:B------:R-:W-:Y:S01]  /*1b1b0*/  IADD3.X R192, P4, PT, RZ, R192, RZ, P4, !PT ;  /* 0x000000c0ffc07210 */ /* 0x000fe2000279e4ff */
[----:B------:R-:W-:-:S03]  /*1b1c0*/  IMAD.WIDE.U32 R176, R59, R129, RZ ;  /* 0x000000813bb07225 */ /* 0x000fc600078e00ff */
[----:B------:R-:W-:Y:S01]  /*1b1d0*/  IADD3.X R195, PT, PT, RZ, RZ, R193, P4, P5 ;  /* 0x000000ffffc37210 */ /* 0x000fe200027ea4c1 */
[----:B------:R-:W-:-:S04]  /*1b1e0*/  IMAD.WIDE.U32 R164, R168, -0x30003, RZ ;  /* 0xfffcfffda8a47825 */ /* 0x000fc800078e00ff */
[----:B------:R-:W-:Y:S02]  /*1b1f0*/  IMAD R179, R168, -0x760c0004, R171 ;  /* 0x89f3fffca8b37824 */ /* 0x000fe400078e02ab */
[----:B------:R-:W-:Y:S02]  /*1b200*/  IMAD.X R181, RZ, RZ, RZ, P6 ;  /* 0x000000ffffb57224 */ /* 0x000fe400030e06ff */
[----:B------:R-:W-:Y:S02]  /*1b210*/  IMAD.IADD R165, R165, 0x1, R179 ;  /* 0x00000001a5a57824 */ /* 0x000fe400078e02b3 */
[----:B------:R-:W-:Y:S02]  /*1b220*/  IMAD.IADD R184, R187, 0x1, R170 ;  /* 0x00000001bbb87824 */ /* 0x000fe400078e02aa */
[----:B------:R-:W-:Y:S01]  /*1b230*/  IMAD.WIDE.U32.X R180, R188, R84, R180, P3 ;  /* 0x00000054bcb47225 */ /* 0x000fe200018e04b4 */
[----:B------:R-:W-:-:S03]  /*1b240*/  IADD3 R186, P3, PT, R185, R186, RZ ;  /* 0x000000bab9ba7210 */ /* 0x000fc60007f7e0ff */
[----:B------:R-:W-:Y:S01]  /*1b250*/  IMAD.WIDE.U32 R176, P6, R188, R61, R176 ;  /* 0x0000003dbcb07225 */ /* 0x000fe200078c00b0 */
[----:B------:R-:W-:Y:S02]  /*1b260*/  IADD3.X R187, P4, PT, R184, R189, RZ, P3, !PT ;  /* 0x000000bdb8bb7210 */ /* 0x000fe40001f9e4ff */
[----:B------:R-:W-:Y:S01]  /*1b270*/  IADD3.X R193, P3, PT, RZ, R180, RZ, P2, !PT ;  /* 0x000000b4ffc17210 */ /* 0x000fe2000177e4ff */
[----:B------:R-:W-:-:S03]  /*1b280*/  IMAD.WIDE.U32 R172, R61, R129, RZ ;  /* 0x000000813dac7225 */ /* 0x000fc600078e00ff */
[----:B------:R-:W-:Y:S01]  /*1b290*/  IADD3.X R193, P4, PT, RZ, R193, RZ, P4, !PT ;  /* 0x000000c1ffc17210 */ /* 0x000fe2000279e4ff */
[----:B------:R-:W-:-:S04]  /*1b2a0*/  IMAD.WIDE.U32 R178, R165, -0x5555, RZ ;  /* 0xffffaaaba5b27825 */ /* 0x000fc800078e00ff */
[----:B------:R-:W-:Y:S01]  /*1b2b0*/  IMAD.X R171, RZ, RZ, RZ, P6 ;  /* 0x000000ffffab7224 */ /* 0x000fe200030e06ff */
[----:B------:R-:W-:Y:S01]  /*1b2c0*/  IADD3 R173, P6, PT, R176, R173, RZ ;  /* 0x000000adb0ad7210 */ /* 0x000fe20007fde0ff */
[----:B------:R-:W-:Y:S01]  /*1b2d0*/  IMAD.MOV.U32 R170, RZ, RZ, R177 ;  /* 0x000000ffffaa7224 */ /* 0x000fe200078e00b1 */
[----:B------:R-:W-:Y:S01]  /*1b2e0*/  IADD3.X R177, PT, PT, RZ, RZ, R181, P4, P3 ;  /* 0x000000ffffb17210 */ /* 0x000fe200027e64b5 */
[----:B------:R-:W-:-:S04]  /*1b2f0*/  IMAD.WIDE.U32 R190, R164, -0x5555, RZ ;  /* 0xffffaaaba4be7825 */ /* 0x000fc800078e00ff */
[----:B------:R-:W-:Y:S01]  /*1b300*/  IMAD.WIDE.U32 R178, P5, R164, -0x46010001, R178 ;  /* 0xb9feffffa4b27825 */ /* 0x000fe200078a00b2 */
[----:B------:R-:W-:-:S03]  /*1b310*/  IADD3 RZ, P2, PT, R168, R190, RZ ;  /* 0x000000bea8ff7210 */ /* 0x000fc60007f5e0ff */
[----:B------:R-:W-:-:S04]  /*1b320*/  IMAD.WIDE.U32.X R170, R188, R59, R170, P6 ;  /* 0x0000003bbcaa7225 */ /* 0x000fc800030e04aa */
        /* <DEDUP_REMOVED lines=14> */
[----:B------:R-:W-:Y:S01]  /*1b410*/  IMAD.WIDE.U32 R178, R164, -0x4eac0001, R166 ;  /* 0xb153ffffa4b27825 */ /* 0x000fe200078e00a6 */
[----:B------:R-:W-:Y:S02]  /*1b420*/  IADD3.X R185, P2, PT, RZ, R180, RZ, P2, !PT ;  /* 0x000000b4ffb97210 */ /* 0x000fe4000175e4ff */
[----:B------:R-:W-:Y:S01]  /*1b430*/  IADD3.X RZ, P4, PT, R167, R191, RZ, P4, !PT ;  /* 0x000000bfa7ff7210 */ /* 0x000fe2000279e4ff */
[----:B------:R-:W-:Y:S01]  /*1b440*/  IMAD.X R169, RZ, RZ, RZ, P3 ;  /* 0x000000ffffa97224 */ /* 0x000fe200018e06ff */
[----:B------:R-:W-:Y:S01]  /*1b450*/  IADD3 R166, P3, PT, R192, R201, RZ ;  /* 0x000000c9c0a67210 */ /* 0x000fe20007f7e0ff */
[----:B------:R-:W-:Y:S01]  /*1b460*/  IMAD.MOV.U32 R168, RZ, RZ, R189 ;  /* 0x000000ffffa87224 */ /* 0x000fe200078e00bd */
[----:B------:R-:W-:Y:S01]  /*1b470*/  IADD3.X R185, P5, PT, RZ, R185, RZ, P5, !PT ;  /* 0x000000b9ffb97210 */ /* 0x000fe20002fbe4ff */
[----:B------:R-:W-:Y:S01]  /*1b480*/  IMAD.IADD R179, R179, 0x1, R188 ;  /* 0x00000001b3b37824 */ /* 0x000fe200078e02bc */
[----:B------:R-:W-:Y:S01]  /*1b490*/  IADD3.X R167, P3, PT, R195, R200, RZ, P3, !PT ;  /* 0x000000c8c3a77210 */ /* 0x000fe20001f7e4ff */
[----:B------:R-:W-:Y:S01]  /*1b4a0*/  IMAD.WIDE.U32.X R168, R165, 0x1eabfffe, R168, P6 ;  /* 0x1eabfffea5a87825 */ /* 0x000fe200030e04a8 */
[----:B------:R-:W-:-:S02]  /*1b4b0*/  IADD3.X R184, PT, PT, RZ, RZ, R181, P5, P2 ;  /* 0x000000ffffb87210 */ /* 0x000fc40002fe44b5 */
[----:B------:R-:W-:Y:S01]  /*1b4c0*/  IADD3 R178, P5, PT, R185, R178, RZ ;  /* 0x000000b2b9b27210 */ /* 0x000fe20007fbe0ff */
[----:B------:R-:W-:Y:S01]  /*1b4d0*/  IMAD.WIDE.U32 R180, R129, R61, R166 ;  /* 0x0000003d81b47225 */ /* 0x000fe200078e00a6 */
[----:B------:R-:W-:Y:S02]  /*1b4e0*/  IADD3 RZ, P2, PT, R166, R172, RZ ;  /* 0x000000aca6ff7210 */ /* 0x000fe40007f5e0ff */
[----:B------:R-:W-:Y:S01]  /*1b4f0*/  IADD3.X R179, P6, PT, R179, R184, RZ, P5, !PT ;  /* 0x000000b8b3b37210 */ /* 0x000fe20002fde4ff */
[----:B------:R-:W-:Y:S01]  /*1b500*/  IMAD.IADD R176, R181, 0x1, R176 ;  /* 0x00000001b5b07824 */ /* 0x000fe200078e02b0 */
[----:B------:R-:W-:Y:S02]  /*1b510*/  IADD3.X R185, P4, PT, RZ, R168, RZ, P4, !PT ;  /* 0x000000a8ffb97210 */ /* 0x000fe4000279e4ff */
[----:B------:R-:W-:Y:S01]  /*1b520*/  IADD3.X RZ, P2, PT, R167, R173, RZ, P2, !PT ;  /* 0x000000ada7ff7210 */ /* 0x000fe2000175e4ff */
[----:B------:R-:W-:Y:S01]  /*1b530*/  IMAD.WIDE.U32 R166, R165, -0x94f09dc, RZ ;  /* 0xf6b0f624a5a67825 */ /* 0x000fe200078e00ff */
[----:B------:R-:W-:-:S02]  /*1b540*/  IADD3 R180, P5, PT, R193, R180, RZ ;  /* 0x000000b4c1b47210 */ /* 0x000fc40007fbe0ff */
[----:B------:R-:W-:Y:S01]  /*1b550*/  IADD3.X R185, P6, PT, RZ, R185, RZ, P6, !PT ;  /* 0x000000b9ffb97210 */ /* 0x000fe200037de4ff */
[----:B------:R-:W-:Y:S01]  /*1b560*/  IMAD.WIDE.U32 R172, R82, R85, RZ ;  /* 0x0000005552ac7225 */ /* 0x000fe200078e00ff */
[----:B------:R-:W-:Y:S02]  /*1b570*/  IADD3.X R181, P5, PT, R176, R177, RZ, P5, !PT ;  /* 0x000000b1b0b57210 */ /* 0x000fe40002fbe4ff */
[----:B------:R-:W-:Y:S02]  /*1b580*/  IADD3.X R129, P2, PT, RZ, R170, RZ, P2, !PT ;  /* 0x000000aaff817210 */ /* 0x000fe4000175e4ff */
[----:B------:R-:W-:Y:S01]  /*1b590*/  IADD3.X R184, PT, PT, RZ, RZ, R169, P6, P4 ;  /* 0x000000ffffb87210 */ /* 0x000fe200037e84a9 */
[----:B------:R-:W-:Y:S01]  /*1b5a0*/  IMAD.WIDE.U32 R168, R164, -0x94f09dc, RZ ;  /* 0xf6b0f624a4a87825 */ /* 0x000fe200078e00ff */
[----:B------:R-:W-:-:S03]  /*1b5b0*/  IADD3.X R129, P5, PT, RZ, R129, RZ, P5, !PT ;  /* 0x00000081ff817210 */ /* 0x000fc60002fbe4ff */
[----:B------:R-:W-:Y:S01]  /*1b5c0*/  IMAD.WIDE.U32 R166, P4, R164, 0x6730d2a0, R166 ;  /* 0x6730d2a0a4a67825 */ /* 0x000fe200078800a6 */
[----:B------:R-:W-:Y:S02]  /*1b5d0*/  IADD3.X R192, PT, PT, RZ, RZ, R171, P5, P2 ;  /* 0x000000ffffc07210 */ /* 0x000fe40002fe44ab */
[----:B------:R-:W-:Y:S01]  /*1b5e0*/  IADD3 RZ, P2, PT, R182, R168, RZ ;  /* 0x000000a8b6ff7210 */ /* 0x000fe20007f5e0ff */
[----:B------:R-:W-:Y:S01]  /*1b5f0*/  IMAD.WIDE.U32 R172, P5, R128, R62, R172 ;  /* 0x0000003e80ac7225 */ /* 0x000fe200078a00ac */
[----:B------:R-:W-:-:S03]  /*1b600*/  IADD3 R171, P6, PT, R166, R169, RZ ;  /* 0x000000a9a6ab7210 */ /* 0x000fc60007fde0ff */
[----:B------:R-:W-:Y:S01]  /*1b610*/  IMAD.WIDE.U32 R168, R62, R85, RZ ;  /* 0x000000553ea87225 */ /* 0x000fe200078e00ff */
[----:B------:R-:W-:-:S03]  /*1b620*/  IADD3.X RZ, P2, PT, R183, R171, RZ, P2, !PT ;  /* 0x000000abb7ff7210 */ /* 0x000fc6000175e4ff */
[----:B------:R-:W-:Y:S01]  /*1b630*/  IMAD.X R177, RZ, RZ, RZ, P4 ;  /* 0x000000ffffb17224 */ /* 0x000fe200020e06ff */
[----:B------:R-:W-:Y:S01]  /*1b640*/  IADD3 R171, P4, PT, R172, R169, RZ ;  /* 0x000000a9acab7210 */ /* 0x000fe20007f9e0ff */
[----:B------:R-:W-:Y:S02]  /*1b650*/  IMAD.MOV.U32 R176, RZ, RZ, R167 ;  /* 0x000000ffffb07224 */ /* 0x000fe400078e00a7 */
[----:B------:R-:W-:-:S04]  /*1b660*/  IMAD.WIDE.U32 R182, R164, -0x94f09dc, R182 ;  /* 0xf6b0f624a4b67825 */ /* 0x000fc800078e00b6 */
[----:B------:R-:W-:Y:S01]  /*1b670*/  IMAD.WIDE.U32.X R176, R165, 0x6730d2a0, R176, P6 ;  /* 0x6730d2a0a5b07825 */ /* 0x000fe200030e04b0 */
[----:B------:R-:W-:-:S03]  /*1b680*/  IADD3 RZ, P6, PT, R178, R168, RZ ;  /* 0x000000a8b2ff7210 */ /* 0x000fc60007fde0ff */
[----:B------:R-:W-:Y:S01]  /*1b690*/  IMAD.X R169, RZ, RZ, RZ, P5 ;  /* 0x000000ffffa97224 */ /* 0x000fe200028e06ff */
[----:B------:R-:W-:Y:S01]  /*1b6a0*/  IADD3.X RZ, P6, PT, R179, R171, RZ, P6, !PT ;  /* 0x000000abb3ff7210 */ /* 0x000fe200037de4ff */
[----:B------:R-:W-:Y:S02]  /*1b6b0*/  IMAD.MOV.U32 R168, RZ, RZ, R173 ;  /* 0x000000ffffa87224 */ /* 0x000fe400078e00ad */
[----:B------:R-:W-:-:S04]  /*1b6c0*/  IMAD.WIDE.U32 R170, R85, R62, R178 ;  /* 0x0000003e55aa7225 */ /* 0x000fc800078e00b2 */
[----:B------:R-:W-:Y:S01]  /*1b6d0*/  IMAD.IADD R167, R183, 0x1, R166 ;  /* 0x00000001b7a77824 */ /* 0x000fe200078e02a6 */
[----:B------:R-:W-:Y:S01]  /*1b6e0*/  IADD3 R166, P5, PT, R185, R182, RZ ;  /* 0x000000b6b9a67210 */ /* 0x000fe20007fbe0ff */
[----:B------:R-:W-:Y:S01]  /*1b6f0*/  IMAD.WIDE.U32.X R168, R128, R82, R168, P4 ;  /* 0x0000005280a87225 */ /* 0x000fe200020e04a8 */
[----:B------:R-:W-:Y:S02]  /*1b700*/  IADD3.X R189, P4, PT, RZ, R176, RZ, P2, !PT ;  /* 0x000000b0ffbd7210 */ /* 0x000fe4000179e4ff */
[----:B------:R-:W-:Y:S01]  /*1b710*/  IADD3 RZ, P2, PT, RZ, R170, RZ ;  /* 0x000000aaffff7210 */ /* 0x000fe20007f5e0ff */
[----:B------:R-:W-:Y:S01]  /*1b720*/  IMAD.IADD R171, R171, 0x1, R172 ;  /* 0x00000001abab7824 */ /* 0x000fe200078e02ac */
[----:B------:R-:W-:Y:S01]  /*1b730*/  IADD3.X R167, P5, PT, R167, R184, RZ, P5, !PT ;  /* 0x000000b8a7a77210 */ /* 0x000fe20002fbe4ff */
[----:B------:R-:W-:Y:S01]  /*1b740*/  IMAD.WIDE.U32 R182, R165, -0xc7aed41, RZ ;  /* 0xf38512bfa5b67825 */ /* 0x000fe200078e00ff */
[----:B------:R-:W-:Y:S02]  /*1b750*/  IADD3.X R185, P6, PT, RZ, R168, RZ, P6, !PT ;  /* 0x000000a8ffb97210 */ /* 0x000fe400037de4ff */
[----:B------:R-:W-:Y:S01]  /*1b760*/  IADD3.X RZ, P2, PT, RZ, R171, RZ, P2, !PT ;  /* 0x000000abffff7210 */ /* 0x000fe2000175e4ff */
[----:B------:R-:W-:Y:S01]  /*1b770*/  IMAD.WIDE.U32 R172, R164, -0xc7aed41, RZ ;  /* 0xf38512bfa4ac7825 */ /* 0x000fe200078e00ff */
[----:B------:R-:W-:-:S02]  /*1b780*/  IADD3.X R189, P5, PT, RZ, R189, RZ, P5, !PT ;  /* 0x000000bdffbd7210 */ /* 0x000fc40002fbe4ff */
[----:B------:R-:W-:Y:S01]  /*1b790*/  IADD3.X R185, P2, PT, RZ, R185, RZ, P2, !PT ;  /* 0x000000b9ffb97210 */ /* 0x000fe2000175e4ff */
[C---:B------:R-:W-:Y:S01]  /*1b7a0*/  IMAD.WIDE.U32 R178, R164.reuse, -0xc7aed41, R174 ;  /* 0xf38512bfa4b27825 */ /* 0x040fe200078e00ae */
[----:B------:R-:W-:Y:S02]  /*1b7b0*/  IADD3.X R184, PT, PT, RZ, RZ, R177, P5, P4 ;  /* 0x000000ffffb87210 */ /* 0x000fe40002fe84b1 */
[----:B------:R-:W-:Y:S01]  /*1b7c0*/  IADD3.X R188, PT, PT, RZ, RZ, R169, P2, P6 ;  /* 0x000000ffffbc7210 */ /* 0x000fe200017ec4a9 */
[----:B------:R-:W-:Y:S01]  /*1b7d0*/  IMAD.WIDE.U32 R182, P5, R164, 0x64774b84, R182 ;  /* 0x64774b84a4b67825 */ /* 0x000fe200078a00b6 */
[----:B------:R-:W-:-:S03]  /*1b7e0*/  IADD3 RZ, P2, PT, R174, R172, RZ ;  /* 0x000000acaeff7210 */ /* 0x000fc60007f5e0ff */
[----:B------:R-:W-:Y:S01]  /*1b7f0*/  IMAD.WIDE.U32 R168, R80, R85, RZ ;  /* 0x0000005550a87225 */ /* 0x000fe200078e00ff */
[----:B------:R-:W-:-:S03]  /*1b800*/  IADD3 R191, P4, PT, R182, R173, RZ ;  /* 0x000000adb6bf7210 */ /* 0x000fc60007f9e0ff */
[----:B------:R-:W-:Y:S01]  /*1b810*/  IMAD.X R173, RZ, RZ, RZ, P5 ;  /* 0x000000ffffad7224 */ /* 0x000fe200028e06ff */
[----:B------:R-:W-:Y:S01]  /*1b820*/  IADD3.X RZ, P2, PT, R175, R191, RZ, P2, !PT ;  /* 0x000000bfafff7210 */ /* 0x000fe2000175e4ff */
[----:B------:R-:W-:-:S04]  /*1b830*/  IMAD.WIDE.U32 R176, R87, R85, RZ ;  /* 0x0000005557b07225 */ /* 0x000fc800078e00ff */
[----:B------:R-:W-:Y:S02]  /*1b840*/  IMAD.MOV.U32 R172, RZ, RZ, R183 ;  /* 0x000000ffffac7224 */ /* 0x000fe400078e00b7 */
[----:B------:R-:W-:-:S04]  /*1b850*/  IMAD.WIDE.U32 R168, P5, R128, R87, R168 ;  /* 0x0000005780a87225 */ /* 0x000fc800078a00a8 */
[----:B------:R-:W-:Y:S02]  /*1b860*/  IMAD.IADD R183, R179, 0x1, R182 ;  /* 0x00000001b3b77824 */ /* 0x000fe400078e02b6 */
[----:B------:R-:W-:Y:S01]  /*1b870*/  IMAD.WIDE.U32.X R172, R165, 0x64774b84, R172, P4 ;  /* 0x64774b84a5ac7825 */ /* 0x000fe200020e04ac */
[----:B------:R-:W-:Y:S02]  /*1b880*/  IADD3 RZ, P4, PT, R166, R176, RZ ;  /* 0x000000b0a6ff7210 */ /* 0x000fe40007f9e0ff */
[----:B------:R-:W-:Y:S01]  /*1b890*/  IADD3 R176, P6, PT, R189, R178, RZ ;  /* 0x000000b2bdb07210 */ /* 0x000fe20007fde0ff */
[----:B------:R-:W-:Y:S01]  /*1b8a0*/  IMAD.X R179, RZ, RZ, RZ, P5 ;  /* 0x000000ffffb37224 */ /* 0x000fe200028e06ff */
[----:B------:R-:W-:Y:S01]  /*1b8b0*/  IADD3 R191, P5, PT, R168, R177, RZ ;  /* 0x000000b1a8bf7210 */ /* 0x000fe20007fbe0ff */
[----:B------:R-:W-:Y:S01]  /*1b8c0*/  IMAD.WIDE.U32 R174, R85, R87, R166 ;  /* 0x0000005755ae7225 */ /* 0x000fe200078e00a6 */
[----:B------:R-:W-:Y:S02]  /*1b8d0*/  IADD3.X R177, P6, PT, R183, R184, RZ, P6, !PT ;  /* 0x000000b8b7b17210 */ /* 0x000fe400037de4ff */
[----:B------:R-:W-:Y:S01]  /*1b8e0*/  IADD3.X R206, P2, PT, RZ, R172, RZ, P2, !PT ;  /* 0x000000acffce7210 */ /* 0x000fe2000175e4ff */
[----:B------:R-:W-:Y:S01]  /*1b8f0*/  IMAD.MOV.U32 R178, RZ, RZ, R169 ;  /* 0x000000ffffb27224 */ /* 0x000fe200078e00a9 */
[----:B------:R-:W-:Y:S01]  /*1b900*/  IADD3.X RZ, P4, PT, R167, R191, RZ, P4, !PT ;  /* 0x000000bfa7ff7210 */ /* 0x000fe2000279e4ff */
[----:B------:R-:W-:Y:S01]  /*1b910*/  IMAD.IADD R169, R175, 0x1, R168 ;  /* 0x00000001afa97824 */ /* 0x000fe200078e02a8 */
[----:B------:R-:W-:Y:S01]  /*1b920*/  IADD3.X R206, P6, PT, RZ, R206, RZ, P6, !PT ;  /* 0x000000ceffce7210 */ /* 0x000fe200037de4ff */
[----:B------:R-:W-:Y:S01]  /*1b930*/  IMAD.WIDE.U32.X R178, R128, R80, R178, P5 ;  /* 0x0000005080b27225 */ /* 0x000fe200028e04b2 */
[----:B------:R-:W-:-:S02]  /*1b940*/  IADD3 R168, P5, PT, R185, R174, RZ ;  /* 0x000000aeb9a87210 */ /* 0x000fc40007fbe0ff */
[----:B------:R-:W-:Y:S01]  /*1b950*/  IADD3.X R195, PT, PT, RZ, RZ, R173, P6, P2 ;  /* 0x000000ffffc37210 */ /* 0x000fe200037e44ad */
[----:B------:R-:W-:Y:S01]  /*1b960*/  IMAD.WIDE.U32 R184, R165, 0x434bacd7, RZ ;  /* 0x434bacd7a5b87825 */ /* 0x000fe200078e00ff */
[----:B------:R-:W-:Y:S02]  /*1b970*/  IADD3.X R169, P5, PT, R169, R188, RZ, P5, !PT ;  /* 0x000000bca9a97210 */ /* 0x000fe40002fbe4ff */
[----:B------:R-:W-:Y:S01]  /*1b980*/  IADD3.X R194, P4, PT, RZ, R178, RZ, P4, !PT ;  /* 0x000000b2ffc27210 */ /* 0x000fe2000279e4ff */
[C---:B------:R-:W-:Y:S01]  /*1b990*/  IMAD.WIDE.U32 R166, R164.reuse, 0x434bacd7, RZ ;  /* 0x434bacd7a4a67825 */ /* 0x040fe200078e00ff */
[----:B------:R-:W-:Y:S02]  /*1b9a0*/  IADD3 RZ, P2, PT, RZ, R201, RZ ;  /* 0x000000c9ffff7210 */ /* 0x000fe40007f5e0ff */
[----:B------:R-:W-:Y:S01]  /*1b9b0*/  IADD3.X R194, P5, PT, RZ, R194, RZ, P5, !PT ;  /* 0x000000c2ffc27210 */ /* 0x000fe20002fbe4ff */
[----:B------:R-:W-:Y:S01]  /*1b9c0*/  IMAD.WIDE.U32 R184, P6, R164, 0x4b1ba7b6, R184 ;  /* 0x4b1ba7b6a4b87825 */ /* 0x000fe200078c00b8 */
[----:B------:R-:W-:-:S02]  /*1b9d0*/  IADD3.X RZ, P2, PT, RZ, R200, RZ, P2, !PT ;  /* 0x000000c8ffff7210 */ /* 0x000fc4000175e4ff */
[----:B------:R-:W-:Y:S01]  /*1b9e0*/  IADD3.X R193, PT, PT, RZ, RZ, R179, P5, P4 ;  /* 0x000000ffffc17210 */ /* 0x000fe20002fe84b3 */
[----:B------:R-:W-:Y:S01]  /*1b9f0*/  IMAD.WIDE.U32 R178, R165, 0x397fe69a, RZ ;  /* 0x397fe69aa5b27825 */ /* 0x000fe200078e00ff */
[----:B------:R-:W-:Y:S02]  /*1ba00*/  IADD3 R201, P5, PT, R184, R167, RZ ;  /* 0x000000a7b8c97210 */ /* 0x000fe40007fbe0ff */
[----:B------:R-:W-:Y:S01]  /*1ba10*/  IADD3.X R175, P2, PT, RZ, RZ, RZ, P2, !PT ;  /* 0x000000ffffaf7210 */ /* 0x000fe2000175e4ff */
[----:B------:R-:W-:Y:S01]  /*1ba20*/  IMAD.X R173, RZ, RZ, RZ, P6 ;  /* 0x000000ffffad7224 */ /* 0x000fe200030e06ff */
[----:B------:R-:W-:Y:S01]  /*1ba30*/  IADD3.X R200, P3, PT, RZ, RZ, RZ, P3, !PT ;  /* 0x000000ffffc87210 */ /* 0x000fe20001f7e4ff */
[----:B------:R-:W-:Y:S01]  /*1ba40*/  IMAD.MOV.U32 R172, RZ, RZ, R185 ;  /* 0x000000ffffac7224 */ /* 0x000fe200078e00b9 */
[----:B------:R-:W-:Y:S01]  /*1ba50*/  IADD3 RZ, P4, PT, R186, R166, RZ ;  /* 0x000000a6baff7210 */ /* 0x000fe20007f9e0ff */
[----:B------:R-:W-:-:S03]  /*1ba60*/  IMAD.WIDE.U32 R178, P6, R164, 0x1a0111ea, R178 ;  /* 0x1a0111eaa4b27825 */ /* 0x000fc600078c00b2 */
[----:B------:R-:W-:Y:S01]  /*1ba70*/  IADD3.X RZ, P4, PT, R187, R201, RZ, P4, !PT ;  /* 0x000000c9bbff7210 */ /* 0x000fe2000279e4ff */
[----:B------:R-:W-:Y:S01]  /*1ba80*/  IMAD.WIDE.U32.X R166, R165, 0x4b1ba7b6, R172, P5 ;  /* 0x4b1ba7b6a5a67825 */ /* 0x000fe200028e04ac */
[----:B------:R-:W-:-:S03]  /*1ba90*/  IADD3 R200, P5, PT, R200, R175, RZ ;  /* 0x000000afc8c87210 */ /* 0x000fc60007fbe0ff */
[----:B------:R-:W-:-:S04]  /*1baa0*/  IMAD.WIDE.U32 R190, R164, 0x397fe69a, RZ ;  /* 0x397fe69aa4be7825 */ /* 0x000fc800078e00ff */
[----:B------:R-:W-:-:S04]  /*1bab0*/  IMAD.WIDE.U32 R172, R126, R85, RZ ;  /* 0x000000557eac7225 */ /* 0x000fc800078e00ff */
[----:B------:R-:W-:Y:S02]  /*1bac0*/  IMAD.X R185, RZ, RZ, RZ, P2 ;  /* 0x000000ffffb97224 */ /* 0x000fe400010e06ff */
[----:B------:R-:W-:-:S03]  /*1bad0*/  IMAD.WIDE.U32 R174, R164, 0x434bacd7, R186 ;  /* 0x434bacd7a4ae7825 */ /* 0x000fc600078e00ba */
[----:B------:R-:W-:Y:S01]  /*1bae0*/  IADD3.X R186, PT, PT, R185, RZ, RZ, P5, P3 ;  /* 0x000000ffb9ba7210 */ /* 0x000fe20002fe64ff */
[----:B------:R-:W-:Y:S01]  /*1baf0*/  IMAD.X R189, RZ, RZ, RZ, P6 ;  /* 0x000000ffffbd7224 */ /* 0x000fe200030e06ff */
[----:B------:R-:W-:Y:S01]  /*1bb00*/  IADD3 R191, P6, PT, R178, R191, RZ ;  /* 0x000000bfb2bf7210 */ /* 0x000fe20007fde0ff */
[----:B------:R-:W-:Y:S01]  /*1bb10*/  IMAD.WIDE.U32 R182, R60, R85, RZ ;  /* 0x000000553cb67225 */ /* 0x000fe200078e00ff */
[----:B------:R-:W-:-:S03]  /*1bb20*/  IADD3 R174, P5, PT, R206, R174, RZ ;  /* 0x000000aeceae7210 */ /* 0x000fc60007fbe0ff */
[----:B------:R-:W-:Y:S01]  /*1bb30*/  IMAD.WIDE.U32 R172, P2, R128, R60, R172 ;  /* 0x0000003c80ac7225 */ /* 0x000fe200078400ac */
[----:B------:R-:W-:-:S03]  /*1bb40*/  IADD3 RZ, P3, PT, R176, R182, RZ ;  /* 0x000000b6b0ff7210 */ /* 0x000fc60007f7e0ff */
[----:B------:R-:W-:Y:S02]  /*1bb50*/  IMAD.MOV.U32 R188, RZ, RZ, R179 ;  /* 0x000000ffffbc7224 */ /* 0x000fe400078e00b3 */
[----:B------:R-:W-:Y:S02]  /*1bb60*/  IMAD.IADD R184, R175, 0x1, R184 ;  /* 0x00000001afb87824 */ /* 0x000fe400078e02b8 */
[----:B------:R-:W-:Y:S01]  /*1bb70*/  IMAD.WIDE.U32.X R188, R165, 0x1a0111ea, R188, P6 ;  /* 0x1a0111eaa5bc7825 */ /* 0x000fe200030e04bc */
[----:B------:R-:W-:Y:S02]  /*1bb80*/  IADD3 R165, P6, PT, R172, R183, RZ ;  /* 0x000000b7aca57210 */ /* 0x000fe40007fde0ff */
[----:B------:R-:W-:Y:S01]  /*1bb90*/  IADD3.X R175, P5, PT, R184, R195, RZ, P5, !PT ;  /* 0x000000c3b8af7210 */ /* 0x000fe20002fbe4ff */
[----:B------:R-:W-:Y:S01]  /*1bba0*/  IMAD.X R185, RZ, RZ, RZ, P2 ;  /* 0x000000ffffb97224 */ /* 0x000fe200010e06ff */
[----:B------:R-:W-:Y:S01]  /*1bbb0*/  IADD3.X RZ, P3, PT, R177, R165, RZ, P3, !PT ;  /* 0x000000a5b1ff7210 */ /* 0x000fe20001f7e4ff */
[----:B------:R-:W-:Y:S01]  /*1bbc0*/  IMAD.WIDE.U32 R182, R85, R60, R176 ;  /* 0x0000003c55b67225 */ /* 0x000fe200078e00b0 */
[----:B------:R-:W-:-:S02]  /*1bbd0*/  IADD3.X R177, P4, PT, RZ, R166, RZ, P4, !PT ;  /* 0x000000a6ffb17210 */ /* 0x000fc4000279e4ff */
[----:B------:R-:W-:Y:S01]  /*1bbe0*/  IADD3 RZ, P2, PT, R180, R190, RZ ;  /* 0x000000beb4ff7210 */ /* 0x000fe20007f5e0ff */
[----:B------:R-:W-:Y:S01]  /*1bbf0*/  IMAD.MOV.U32 R184, RZ, RZ, R173 ;  /* 0x000000ffffb87224 */ /* 0x000fe200078e00ad */
[----:B------:R-:W-:Y:S01]  /*1bc00*/  IADD3.X R177, P5, PT, RZ, R177, RZ, P5, !PT ;  /* 0x000000b1ffb17210 */ /* 0x000fe20002fbe4ff */
[----:B------:R-:W-:Y:S02]  /*1bc10*/  IMAD.IADD R176, R183, 0x1, R172 ;  /* 0x00000001b7b07824 */ /* 0x000fe400078e02ac */
[----:B------:R-:W-:Y:S01]  /*1bc20*/  IMAD.WIDE.U32.X R184, R128, R126, R184, P6 ;  /* 0x0000007e80b87225 */ /* 0x000fe200030e04b8 */
[----:B------:R-:W-:-:S03]  /*1bc30*/  IADD3 R182, P6, PT, R194, R182, RZ ;  /* 0x000000b6c2b67210 */ /* 0x000fc60007fde0ff */
[----:B------:R-:W-:Y:S01]  /*1bc40*/  IMAD.WIDE.U32 R172, R86, R85, RZ ;  /* 0x0000005556ac7225 */ /* 0x000fe200078e00ff */
[----:B------:R-:W-:Y:S02]  /*1bc50*/  IADD3.X R183, P6, PT, R176, R193, RZ, P6, !PT ;  /* 0x000000c1b0b77210 */ /* 0x000fe400037de4ff */
[----:B------:R-:W-:Y:S01]  /*1bc60*/  IADD3.X R187, P3, PT, RZ, R184, RZ, P3, !PT ;  /* 0x000000b8ffbb7210 */ /* 0x000fe20001f7e4ff */
[----:B------:R-:W-:Y:S01]  /*1bc70*/  IMAD.WIDE.U32 R164, R164, 0x397fe69a, R180 ;  /* 0x397fe69aa4a47825 */ /* 0x000fe200078e00b4 */
[----:B------:R-:W-:Y:S02]  /*1bc80*/  IADD3.X R193, PT, PT, RZ, RZ, R167, P5, P4 ;  /* 0x000000ffffc17210 */ /* 0x000fe40002fe84a7 */
[----:B------:R-:W-:Y:S01]  /*1bc90*/  IADD3.X R187, P6, PT, RZ, R187, RZ, P6, !PT ;  /* 0x000000bbffbb7210 */ /* 0x000fe200037de4ff */
[----:B------:R-:W-:Y:S01]  /*1bca0*/  IMAD.WIDE.U32 R166, R64, R85, RZ ;  /* 0x0000005540a67225 */ /* 0x000fe200078e00ff */
[----:B------:R-:W-:Y:S02]  /*1bcb0*/  IADD3.X RZ, P5, PT, R181, R191, RZ, P2, !PT ;  /* 0x000000bfb5ff7210 */ /* 0x000fe400017be4ff */
[----:B------:R-:W-:Y:S01]  /*1bcc0*/  IADD3 R190, P2, PT, R129, R200, RZ ;  /* 0x000000c881be7210 */ /* 0x000fe20007f5e0ff */
[----:B------:R-:W-:Y:S01]  /*1bcd0*/  IMAD.WIDE.U32 R172, P4, R128, R64, R172 ;  /* 0x0000004080ac7225 */ /* 0x000fe200078800ac */
[----:B------:R-:W-:-:S02]  /*1bce0*/  IADD3.X R184, PT, PT, RZ, RZ, R185, P6, P3 ;  /* 0x000000ffffb87210 */ /* 0x000fc400037e64b9 */
[----:B------:R-:W-:Y:S01]  /*1bcf0*/  IADD3 RZ, P3, PT, R174, R166, RZ ;  /* 0x000000a6aeff7210 */ /* 0x000fe20007f7e0ff */
[----:B------:R-:W-:Y:S01]  /*1bd00*/  IMAD.IADD R178, R165, 0x1, R178 ;  /* 0x00000001a5b27824 */ /* 0x000fe200078e02b2 */
[----:B------:R-:W-:Y:S01]  /*1bd10*/  IADD3 R129, P6, PT, R172, R167, RZ ;  /* 0x000000a7ac817210 */ /* 0x000fe20007fde0ff */
[----:B------:R-:W-:Y:S01]  /*1bd20*/  IMAD.X R179, RZ, RZ, RZ, P4 ;  /* 0x000000ffffb37224 */ /* 0x000fe200020e06ff */
[----:B------:R-:W-:Y:S01]  /*1bd30*/  IADD3 R164, P4, PT, R177, R164, RZ ;  /* 0x000000a4b1a47210 */ /* 0x000fe20007f9e0ff */
[----:B------:R-:W-:Y:S01]  /*1bd40*/  IMAD.WIDE.U32 R176, R85, R64, R174 ;  /* 0x0000004055b07225 */ /* 0x000fe200078e00ae */
[----:B------:R-:W-:Y:S02]  /*1bd50*/  IADD3.X RZ, P3, PT, R175, R129, RZ, P3, !PT ;  /* 0x00000081afff7210 */ /* 0x000fe40001f7e4ff */
[----:B------:R-:W-:Y:S01]  /*1bd60*/  IADD3.X R165, P4, PT, R178, R193, RZ, P4, !PT ;  /* 0x000000c1b2a57210 */ /* 0x000fe2000279e4ff */
[----:B------:R-:W-:Y:S01]  /*1bd70*/  IMAD R129, R171, -0x30003, RZ ;  /* 0xfffcfffdab817824 */ /* 0x000fe200078e02ff */
[----:B------:R-:W-:Y:S01]  /*1bd80*/  IADD3.X R191, P5, PT, RZ, R188, RZ, P5, !PT ;  /* 0x000000bcffbf7210 */ /* 0x000fe20002fbe4ff */
[----:B------:R-:W-:Y:S01]  /*1bd90*/  IMAD.MOV.U32 R178, RZ, RZ, R173 ;  /* 0x000000ffffb27224 */ /* 0x000fe200078e00ad */
[----:B------:R-:W-:Y:S01]  /*1bda0*/  IADD3.X R192, P2, PT, R192, R186, RZ, P2, !PT ;  /* 0x000000bac0c07210 */ /* 0x000fe2000175e4ff */
[----:B------:R-:W-:Y:S01]  /*1bdb0*/  IMAD.IADD R173, R177, 0x1, R172 ;  /* 0x00000001b1ad7824 */ /* 0x000fe200078e02ac */
[----:B------:R-:W-:Y:S01]  /*1bdc0*/  IADD3.X R191, P4, PT, RZ, R191, RZ, P4, !PT ;  /* 0x000000bfffbf7210 */ /* 0x000fe2000279e4ff */
[----:B------:R-:W-:-:S03]  /*1bdd0*/  IMAD.WIDE.U32 R166, R170, -0x30003, RZ ;  /* 0xfffcfffdaaa67825 */ /* 0x000fc600078e00ff */
[----:B------:R-:W-:Y:S01]  /*1bde0*/  IADD3.X R188, PT, PT, RZ, RZ, R189, P4, P5 ;  /* 0x000000ffffbc7210 */ /* 0x000fe200027ea4bd */
[----:B------:R-:W-:Y:S02]  /*1bdf0*/  IMAD R129, R170, -0x760c0004, R129 ;  /* 0x89f3fffcaa817824 */ /* 0x000fe400078e0281 */
[----:B------:R-:W-:Y:S01]  /*1be00*/  IMAD.WIDE.U32.X R174, R128, R86, R178, P6 ;  /* 0x0000005680ae7225 */ /* 0x000fe200030e04b2 */
[----:B------:R-:W-:-:S03]  /*1be10*/  IADD3 R172, P6, PT, R187, R176, RZ ;  /* 0x000000b0bbac7210 */ /* 0x000fc60007fde0ff */
[----:B------:R-:W-:Y:S01]  /*1be20*/  IMAD.WIDE.U32 R176, R84, R85, RZ ;  /* 0x0000005554b07225 */ /* 0x000fe200078e00ff */
[----:B------:R-:W-:-:S03]  /*1be30*/  IADD3.X R173, P6, PT, R173, R184, RZ, P6, !PT ;  /* 0x000000b8adad7210 */ /* 0x000fc600037de4ff */
[----:B------:R-:W-:Y:S01]  /*1be40*/  IMAD.IADD R129, R167, 0x1, R129 ;  /* 0x00000001a7817824 */ /* 0x000fe200078e0281 */
[----:B------:R-:W-:Y:S01]  /*1be50*/  IADD3.X R167, P3, PT, RZ, R174, RZ, P3, !PT ;  /* 0x000000aeffa77210 */ /* 0x000fe20001f7e4ff */
[----:B------:R-:W-:-:S03]  /*1be60*/  IMAD.WIDE.U32 R176, P4, R128, R83, R176 ;  /* 0x0000005380b07225 */ /* 0x000fc600078800b0 */
[----:B------:R-:W-:Y:S01]  /*1be70*/  IADD3.X R167, P6, PT, RZ, R167, RZ, P6, !PT ;  /* 0x000000a7ffa77210 */ /* 0x000fe200037de4ff */
[----:B------:R-:W-:-:S03]  /*1be80*/  IMAD.WIDE.U32 R178, R83, R85, RZ ;  /* 0x0000005553b27225 */ /* 0x000fc600078e00ff */
[----:B------:R-:W-:Y:S01]  /*1be90*/  IADD3.X R189, PT, PT, RZ, RZ, R175, P6, P3 ;  /* 0x000000ffffbd7210 */ /* 0x000fe200037e64af */
[----:B------:R-:W-:Y:S01]  /*1bea0*/  IMAD.WIDE.U32 R184, R129, -0x5555, RZ ;  /* 0xffffaaab81b87825 */ /* 0x000fe200078e00ff */
[----:B------:R-:W-:-:S03]  /*1beb0*/  IADD3 R179, P3, PT, R176, R179, RZ ;  /* 0x000000b3b0b37210 */ /* 0x000fc60007f7e0ff */
[----:B------:R-:W-:Y:S02]  /*1bec0*/  IMAD.X R175, RZ, RZ, RZ, P4 ;  /* 0x000000ffffaf7224 */ /* 0x000fe400020e06ff */
[----:B------:R-:W-:Y:S02]  /*1bed0*/  IMAD.MOV.U32 R174, RZ, RZ, R177 ;  /* 0x000000ffffae7224 */ /* 0x000fe400078e00b1 */
[----:B------:R-:W-:-:S04]  /*1bee0*/  IMAD.WIDE.U32 R184, P5, R166, -0x46010001, R184 ;  /* 0xb9feffffa6b87825 */ /* 0x000fc800078a00b8 */
        /* <DEDUP_REMOVED lines=10> */
[----:B------:R-:W-:Y:S02]  /*1bf90*/  IADD3.X R167, P3, PT, RZ, R174, RZ, P3, !PT ;  /* 0x000000aeffa77210 */ /* 0x000fe40001f7e4ff */
[----:B------:R-:W-:Y:S01]  /*1bfa0*/  IADD3.X R187, P5, PT, R176, R189, RZ, P5, !PT ;  /* 0x000000bdb0bb7210 */ /* 0x000fe20002fbe4ff */
[----:B------:R-:W-:Y:S01]  /*1bfb0*/  IMAD.MOV.U32 R176, RZ, RZ, R185 ;  /* 0x000000ffffb07224 */ /* 0x000fe200078e00b9 */
[----:B------:R-:W-:Y:S01]  /*1bfc0*/  IADD3 RZ, P6, PT, R170, R180, RZ ;  /* 0x000000b4aaff7210 */ /* 0x000fe20007fde0ff */
[----:B------:R-:W-:Y:S01]  /*1bfd0*/  IMAD.IADD R184, R165, 0x1, R184 ;  /* 0x00000001a5b87824 */ /* 0x000fe200078e02b8 */
[----:B------:R-:W-:Y:S01]  /*1bfe0*/  IADD3.X R167, P5, PT, RZ, R167, RZ, P5, !PT ;  /* 0x000000a7ffa77210 */ /* 0x000fe20002fbe4ff */
[----:B------:R-:W-:Y:S01]  /*1bff0*/  IMAD.WIDE.U32.X R176, R129, -0x46010001, R176, P4 ;  /* 0xb9feffff81b07825 */ /* 0x000fe200020e04b0 */
[----:B------:R-:W-:-:S02]  /*1c000*/  IADD3 RZ, P4, PT, RZ, R164, RZ ;  /* 0x000000a4ffff7210 */ /* 0x000fc40007f9e0ff */
[----:B------:R-:W-:Y:S01]  /*1c010*/  IADD3.X RZ, P6, PT, R171, R181, RZ, P6, !PT ;  /* 0x000000b5abff7210 */ /* 0x000fe200037de4ff */
        /* <DEDUP_REMOVED lines=8> */
[----:B------:R-:W-:Y:S01]  /*1c0a0*/  IMAD.X R179, RZ, RZ, RZ, P5 ;  /* 0x000000ffffb37224 */ /* 0x000fe200028e06ff */
[----:B------:R-:W-:Y:S01]  /*1c0b0*/  IADD3 R165, P5, PT, R170, R165, RZ ;  /* 0x000000a5aaa57210 */ /* 0x000fe20007fbe0ff */
[----:B------:R-:W-:Y:S01]  /*1c0c0*/  IMAD.WIDE.U32 R174, R166, -0x4eac0001, R168 ;  /* 0xb153ffffa6ae7825 */ /* 0x000fe200078e00a8 */
[----:B------:R-:W-:Y:S02]  /*1c0d0*/  IADD3.X R177, PT, PT, RZ, RZ, R177, P4, P6 ;  /* 0x000000ffffb17210 */ /* 0x000fe400027ec4b1 */
[----:B------:R-:W-:Y:S01]  /*1c0e0*/  IADD3.X RZ, P3, PT, R169, R165, RZ, P3, !PT ;  /* 0x000000a5a9ff7210 */ /* 0x000fe20001f7e4ff */
[----:B------:R-:W-:Y:S01]  /*1c0f0*/  IMAD.MOV.U32 R178, RZ, RZ, R171 ;  /* 0x000000ffffb27224 */ /* 0x000fe200078e00ab */
[----:B------:R-:W-:Y:S01]  /*1c100*/  IADD3 R174, P4, PT, R185, R174, RZ ;  /* 0x000000aeb9ae7210 */ /* 0x000fe20007f9e0ff */
[----:B------:R-:W-:-:S04]  /*1c110*/  IMAD.WIDE.U32 R180, R129, -0x94f09dc, RZ ;  /* 0xf6b0f62481b47825 */ /* 0x000fc800078e00ff */
        /* <DEDUP_REMOVED lines=14> */
[----:B------:R-:W-:Y:S01]  /*1c200*/  IMAD.IADD R180, R169, 0x1, R180 ;  /* 0x00000001a9b47824 */ /* 0x000fe200078e02b4 */
[----:B------:R-:W-:Y:S01]  /*1c210*/  IADD3 R176, P3, PT, R191, R190, RZ ;  /* 0x000000bebfb07210 */ /* 0x000fe20007f7e0ff */
[----:B------:R-:W-:Y:S01]  /*1c220*/  IMAD.WIDE.U32.X R164, R129, 0x6730d2a0, R164, P5 ;  /* 0x6730d2a081a47825 */ /* 0x000fe200028e04a4 */
[----:B------:R-:W-:-:S02]  /*1c230*/  IADD3.X RZ, P5, PT, R183, R185, RZ, P6, !PT ;  /* 0x000000b9b7ff7210 */ /* 0x000fc400037be4ff */
[----:B------:R-:W-:Y:S01]  /*1c240*/  IADD3.X R169, P4, PT, R180, R179, RZ, P4, !PT ;  /* 0x000000b3b4a97210 */ /* 0x000fe2000279e4ff */
[-C--:B------:R-:W-:Y:S01]  /*1c250*/  IMAD.WIDE.U32 R170, R59, R85.reuse, RZ ;  /* 0x000000553baa7225 */ /* 0x080fe200078e00ff */
[----:B------:R-:W-:Y:S02]  /*1c260*/  IADD3.X R185, P5, PT, RZ, R164, RZ, P5, !PT ;  /* 0x000000a4ffb97210 */ /* 0x000fe40002fbe4ff */
[----:B------:R-:W-:Y:S01]  /*1c270*/  IADD3.X R177, P3, PT, R188, R192, RZ, P3, !PT ;  /* 0x000000c0bcb17210 */ /* 0x000fe20001f7e4ff */
[----:B------:R-:W-:Y:S01]  /*1c280*/  IMAD.WIDE.U32 R180, R61, R85, RZ ;  /* 0x000000553db47225 */ /* 0x000fe200078e00ff */
[----:B------:R-:W-:Y:S02]  /*1c290*/  IADD3.X R185, P4, PT, RZ, R185, RZ, P4, !PT ;  /* 0x000000b9ffb97210 */ /* 0x000fe4000279e4ff */
[----:B------:R-:W-:Y:S01]  /*1c2a0*/  IADD3.X R190, P3, PT, RZ, RZ, RZ, P3, !PT ;  /* 0x000000ffffbe7210 */ /* 0x000fe20001f7e4ff */
[----:B------:R-:W-:Y:S01]  /*1c2b0*/  IMAD.WIDE.U32 R178, P6, R128, R61, R170 ;  /* 0x0000003d80b27225 */ /* 0x000fe200078c00aa */
[----:B------:R-:W-:-:S02]  /*1c2c0*/  IADD3.X R189, PT, PT, RZ, RZ, R165, P4, P5 ;  /* 0x000000ffffbd7210 */ /* 0x000fc400027ea4a5 */
[----:B------:R-:W-:Y:S01]  /*1c2d0*/  IADD3 RZ, P5, PT, R176, R180, RZ ;  /* 0x000000b4b0ff7210 */ /* 0x000fe20007fbe0ff */
[----:B------:R-:W-:Y:S01]  /*1c2e0*/  IMAD.X R171, RZ, RZ, RZ, P6 ;  /* 0x000000ffffab7224 */ /* 0x000fe200030e06ff */
[----:B------:R-:W-:Y:S01]  /*1c2f0*/  IADD3 R165, P6, PT, R178, R181, RZ ;  /* 0x000000b5b2a57210 */ /* 0x000fe20007fde0ff */
[----:B------:R-:W-:-:S03]  /*1c300*/  IMAD.WIDE.U32 R182, R85, R61, R176 ;  /* 0x0000003d55b67225 */ /* 0x000fc600078e00b0 */
[----:B------:R-:W-:Y:S01]  /*1c310*/  IADD3.X RZ, P5, PT, R177, R165, RZ, P5, !PT ;  /* 0x000000a5b1ff7210 */ /* 0x000fe20002fbe4ff */
[----:B------:R-:W-:Y:S01]  /*1c320*/  IMAD.MOV.U32 R170, RZ, RZ, R179 ;  /* 0x000000ffffaa7224 */ /* 0x000fe200078e00b3 */
[----:B------:R-:W-:Y:S01]  /*1c330*/  IADD3 R164, P4, PT, R167, R182, RZ ;  /* 0x000000b6a7a47210 */ /* 0x000fe20007f9e0ff */
[----:B------:R-:W-:Y:S02]  /*1c340*/  IMAD.IADD R85, R183, 0x1, R178 ;  /* 0x00000001b7557824 */ /* 0x000fe400078e02b2 */
[----:B------:R-:W-:-:S03]  /*1c350*/  IMAD.WIDE.U32.X R170, R128, R59, R170, P6 ;  /* 0x0000003b80aa7225 */ /* 0x000fc600030e04aa */
[----:B------:R-:W-:Y:S01]  /*1c360*/  IADD3.X R165, P4, PT, R85, R184, RZ, P4, !PT ;  /* 0x000000b855a57210 */ /* 0x000fe2000279e4ff */
[----:B------:R-:W-:Y:S01]  /*1c370*/  IMAD.WIDE.U32 R178, R129, -0xc7aed41, RZ ;  /* 0xf38512bf81b27825 */ /* 0x000fe200078e00ff */
[----:B------:R-:W-:-:S03]  /*1c380*/  IADD3.X R85, P5, PT, RZ, R170, RZ, P5, !PT ;  /* 0x000000aaff557210 */ /* 0x000fc60002fbe4ff */
[----:B------:R-:W-:Y:S01]  /*1c390*/  IMAD.WIDE.U32 R180, R166, -0xc7aed41, RZ ;  /* 0xf38512bfa6b47825 */ /* 0x000fe200078e00ff */
[----:B------:R-:W-:-:S03]  /*1c3a0*/  IADD3.X R85, P4, PT, RZ, R85, RZ, P4, !PT ;  /* 0x00000055ff557210 */ /* 0x000fc6000279e4ff */
[----:B------:R-:W-:Y:S01]  /*1c3b0*/  IMAD.WIDE.U32 R178, P6, R166, 0x64774b84, R178 ;  /* 0x64774b84a6b27825 */ /* 0x000fe200078c00b2 */
[----:B------:R-:W-:Y:S02]  /*1c3c0*/  IADD3.X R188, PT, PT, RZ, RZ, R171, P4, P5 ;  /* 0x000000ffffbc7210 */ /* 0x000fe400027ea4ab */
[----:B------:R-:W-:Y:S01]  /*1c3d0*/  IADD3 RZ, P5, PT, R172, R180, RZ ;  /* 0x000000b4acff7210 */ /* 0x000fe20007fbe0ff */
[----:B------:R-:W-:Y:S01]  /*1c3e0*/  IMAD.X R177, RZ, RZ, RZ, P6 ;  /* 0x000000ffffb17224 */ /* 0x000fe200030e06ff */
[----:B------:R-:W-:Y:S01]  /*1c3f0*/  IADD3 R167, P6, PT, R178, R181, RZ ;  /* 0x000000b5b2a77210 */ /* 0x000fe20007fde0ff */
[----:B------:R-:W-:-:S03]  /*1c400*/  IMAD.WIDE.U32 R182, R166, -0xc7aed41, R172 ;  /* 0xf38512bfa6b67825 */ /* 0x000fc600078e00ac */
[----:B------:R-:W-:Y:S01]  /*1c410*/  IADD3.X RZ, P5, PT, R173, R167, RZ, P5, !PT ;  /* 0x000000a7adff7210 */ /* 0x000fe20002fbe4ff */
[----:B------:R-:W-:Y:S01]  /*1c420*/  IMAD.MOV.U32 R176, RZ, RZ, R179 ;  /* 0x000000ffffb07224 */ /* 0x000fe200078e00b3 */
[----:B------:R-:W-:Y:S01]  /*1c430*/  IADD3 R170, P4, PT, R185, R182, RZ ;  /* 0x000000b6b9aa7210 */ /* 0x000fe20007f9e0ff */
[----:B------:R-:W-:Y:S02]  /*1c440*/  IMAD.IADD R128, R183, 0x1, R178 ;  /* 0x00000001b7807824 */ /* 0x000fe400078e02b2 */
[----:B------:R-:W-:-:S03]  /*1c450*/  IMAD.WIDE.U32.X R178, R129, 0x64774b84, R176, P6 ;  /* 0x64774b8481b27825 */ /* 0x000fc600030e04b0 */
[----:B------:R-:W-:Y:S01]  /*1c460*/  IADD3.X R171, P6, PT, R128, R189, RZ, P4, !PT ;  /* 0x000000bd80ab7210 */ /* 0x000fe200027de4ff */
[----:B------:R-:W-:Y:S01]  /*1c470*/  IMAD.WIDE.U32 R176, R129, 0x434bacd7, RZ ;  /* 0x434bacd781b07825 */ /* 0x000fe200078e00ff */
[----:B------:R-:W-:-:S03]  /*1c480*/  IADD3.X R167, P4, PT, RZ, R178, RZ, P5, !PT ;  /* 0x000000b2ffa77210 */ /* 0x000fc60002f9e4ff */
[----:B------:R-:W-:Y:S01]  /*1c490*/  IMAD.WIDE.U32 R172, R166, 0x434bacd7, RZ ;  /* 0x434bacd7a6ac7825 */ /* 0x000fe200078e00ff */
[----:B------:R-:W-:-:S03]  /*1c4a0*/  IADD3.X R167, P5, PT, RZ, R167, RZ, P6, !PT ;  /* 0x000000a7ffa77210 */ /* 0x000fc600037be4ff */
[----:B------:R-:W-:Y:S01]  /*1c4b0*/  IMAD.WIDE.U32 R176, P6, R166, 0x4b1ba7b6, R176 ;  /* 0x4b1ba7b6a6b07825 */ /* 0x000fe200078c00b0 */
[----:B------:R-:W-:Y:S02]  /*1c4c0*/  IADD3.X R189, PT, PT, RZ, RZ, R179, P5, P4 ;  /* 0x000000ffffbd7210 */ /* 0x000fe40002fe84b3 */
[----:B------:R-:W-:Y:S01]  /*1c4d0*/  IADD3 RZ, P5, PT, R186, R172, RZ ;  /* 0x000000acbaff7210 */ /* 0x000fe20007fbe0ff */
[----:B------:R-:W-:Y:S01]  /*1c4e0*/  IMAD.WIDE.U32 R182, R129, 0x397fe69a, RZ ;  /* 0x397fe69a81b67825 */ /* 0x000fe200078e00ff */
[----:B------:R-:W-:-:S03]  /*1c4f0*/  IADD3 R185, P4, PT, R176, R173, RZ ;  /* 0x000000adb0b97210 */ /* 0x000fc60007f9e0ff */
[----:B------:R-:W-:Y:S01]  /*1c500*/  IMAD.WIDE.U32 R180, R166, 0x434bacd7, R186 ;  /* 0x434bacd7a6b47825 */ /* 0x000fe200078e00ba */
[----:B------:R-:W-:-:S03]  /*1c510*/  IADD3.X RZ, P5, PT, R187, R185, RZ, P5, !PT ;  /* 0x000000b9bbff7210 */ /* 0x000fc60002fbe4ff */
        /* <DEDUP_REMOVED lines=13> */
[----:B------:R-:W-:Y:S01]  /*1c5f0*/  IMAD.WIDE.U32 R186, R62, R63, RZ ;  /* 0x0000003f3eba7225 */ /* 0x000fe200078e00ff */
[----:B------:R-:W-:-:S03]  /*1c600*/  IADD3.X R191, P4, PT, RZ, R191, RZ, P4, !PT ;  /* 0x000000bfffbf7210 */ /* 0x000fc6000279e4ff */
[----:B------:R-:W-:Y:S01]  /*1c610*/  IMAD.WIDE.U32.X R182, R129, 0x1a0111ea, R182, P6 ;  /* 0x1a0111ea81b67825 */ /* 0x000fe200030e04b6 */
[----:B------:R-:W-:Y:S02]  /*1c620*/  IADD3.X R189, PT, PT, RZ, RZ, R179, P4, P5 ;  /* 0x000000ffffbd7210 */ /* 0x000fe400027ea4b3 */
[----:B------:R-:W-:Y:S01]  /*1c630*/  IADD3 RZ, P4, PT, R174, R186, RZ ;  /* 0x000000baaeff7210 */ /* 0x000fe20007f9e0ff */
[----:B------:R-:W-:-:S04]  /*1c640*/  IMAD.WIDE.U32 R128, P6, R57, R62, R184 ;  /* 0x0000003e39807225 */ /* 0x000fc800078c00b8 */
[----:B------:R-:W-:Y:S01]  /*1c650*/  IMAD.WIDE.U32 R184, R80, R63, RZ ;  /* 0x0000003f50b87225 */ /* 0x000fe200078e00ff */
[----:B------:R-:W-:-:S03]  /*1c660*/  IADD3 R167, P5, PT, R128, R187, RZ ;  /* 0x000000bb80a77210 */ /* 0x000fc60007fbe0ff */
[----:B------:R-:W-:Y:S01]  /*1c670*/  IMAD.X R179, RZ, RZ, RZ, P6 ;  /* 0x000000ffffb37224 */ /* 0x000fe200030e06ff */
[----:B------:R-:W-:Y:S01]  /*1c680*/  IADD3.X RZ, P4, PT, R175, R167, RZ, P4, !PT ;  /* 0x000000a7afff7210 */ /* 0x000fe2000279e4ff */
[----:B------:R-:W-:Y:S01]  /*1c690*/  IMAD.WIDE.U32 R174, R63, R62, R174 ;  /* 0x0000003e3fae7225 */ /* 0x000fe200078e00ae */
[----:B------:R-:W-:-:S03]  /*1c6a0*/  IADD3.X R167, P2, PT, RZ, RZ, RZ, P2, !PT ;  /* 0x000000ffffa77210 */ /* 0x000fc6000175e4ff */
[----:B------:R-:W-:Y:S02]  /*1c6b0*/  IMAD.MOV.U32 R178, RZ, RZ, R129 ;  /* 0x000000ffffb27224 */ /* 0x000fe400078e0081 */
[----:B------:R-:W-:Y:S01]  /*1c6c0*/  IMAD.X R173, RZ, RZ, RZ, P2 ;  /* 0x000000ffffad7224 */ /* 0x000fe200010e06ff */
[----:B------:R-:W-:Y:S01]  /*1c6d0*/  IADD3 R190, P2, PT, R190, R167, RZ ;  /* 0x000000a7bebe7210 */ /* 0x000fe20007f5e0ff */
[----:B------:R-:W-:Y:S02]  /*1c6e0*/  IMAD.IADD R129, R175, 0x1, R128 ;  /* 0x00000001af817824 */ /* 0x000fe400078e0280 */
[----:B------:R-:W-:Y:S01]  /*1c6f0*/  IMAD.WIDE.U32 R184, P6, R57, R87, R184 ;  /* 0x0000005739b87225 */ /* 0x000fe200078c00b8 */
[----:B------:R-:W-:Y:S02]  /*1c700*/  IADD3.X R128, PT, PT, R173, RZ, RZ, P2, P3 ;  /* 0x000000ffad807210 */ /* 0x000fe400017e64ff */
[----:B------:R-:W-:Y:S01]  /*1c710*/  IADD3 RZ, P2, PT, RZ, R174, RZ ;  /* 0x000000aeffff7210 */ /* 0x000fe20007f5e0ff */
[----:B------:R-:W-:-:S03]  /*1c720*/  IMAD.WIDE.U32.X R178, R57, R82, R178, P5 ;  /* 0x0000005239b27225 */ /* 0x000fc600028e04b2 */
[----:B------:R-:W-:Y:S01]  /*1c730*/  IADD3.X RZ, P2, PT, RZ, R129, RZ, P2, !PT ;  /* 0x00000081ffff7210 */ /* 0x000fe2000175e4ff */
[----:B------:R-:W-:Y:S01]  /*1c740*/  IMAD.X R173, RZ, RZ, RZ, P6 ;  /* 0x000000ffffad7224 */ /* 0x000fe200030e06ff */
[----:B------:R-:W-:Y:S01]  /*1c750*/  IADD3.X R175, P6, PT, RZ, R178, RZ, P4, !PT ;  /* 0x000000b2ffaf7210 */ /* 0x000fe200027de4ff */
[----:B------:R-:W-:Y:S01]  /*1c760*/  IMAD.WIDE.U32 R186, R87, R63, RZ ;  /* 0x0000003f57ba7225 */ /* 0x000fe200078e00ff */
[----:B------:R-:W-:Y:S02]  /*1c770*/  IADD3 RZ, P4, PT, R164, R176, RZ ;  /* 0x000000b0a4ff7210 */ /* 0x000fe40007f9e0ff */
[----:B------:R-:W-:Y:S01]  /*1c780*/  IADD3.X R175, P2, PT, RZ, R175, RZ, P2, !PT ;  /* 0x000000afffaf7210 */ /* 0x000fe2000175e4ff */
[----:B------:R-:W-:Y:S01]  /*1c790*/  IMAD.WIDE.U32 R166, R166, 0x397fe69a, R164 ;  /* 0x397fe69aa6a67825 */ /* 0x000fe200078e00a4 */
[----:B------:R-:W-:Y:S02]  /*1c7a0*/  IADD3.X RZ, P4, PT, R165, R177, RZ, P4, !PT ;  /* 0x000000b1a5ff7210 */ /* 0x000fe4000279e4ff */
[----:B------:R-:W-:Y:S01]  /*1c7b0*/  IADD3 R193, P5, PT, R184, R187, RZ ;  /* 0x000000bbb8c17210 */ /* 0x000fe20007fbe0ff */
[----:B------:R-:W-:Y:S01]  /*1c7c0*/  IMAD.WIDE.U32 R164, R63, R87, R168 ;  /* 0x000000573fa47225 */ /* 0x000fe200078e00a8 */
[----:B------:R-:W-:-:S02]  /*1c7d0*/  IADD3 RZ, P3, PT, R168, R186, RZ ;  /* 0x000000baa8ff7210 */ /* 0x000fc40007f7e0ff */
[----:B------:R-:W-:Y:S01]  /*1c7e0*/  IADD3.X R187, PT, PT, RZ, RZ, R179, P2, P6 ;  /* 0x000000ffffbb7210 */ /* 0x000fe200017ec4b3 */
[----:B------:R-:W-:Y:S01]  /*1c7f0*/  IMAD.IADD R168, R167, 0x1, R172 ;  /* 0x00000001a7a87824 */ /* 0x000fe200078e02ac */
[----:B------:R-:W-:Y:S01]  /*1c800*/  IADD3 R166, P6, PT, R191, R166, RZ ;  /* 0x000000a6bfa67210 */ /* 0x000fe20007fde0ff */
[----:B------:R-:W-:Y:S01]  /*1c810*/  IMAD.MOV.U32 R172, RZ, RZ, R185 ;  /* 0x000000ffffac7224 */ /* 0x000fe200078e00b9 */
[----:B------:R-:W-:Y:S01]  /*1c820*/  IADD3.X R186, P4, PT, RZ, R182, RZ, P4, !PT ;  /* 0x000000b6ffba7210 */ /* 0x000fe2000279e4ff */
[----:B------:R-:W-:Y:S01]  /*1c830*/  IMAD.WIDE.U32 R176, R126, R63, RZ ;  /* 0x0000003f7eb07225 */ /* 0x000fe200078e00ff */
[----:B------:R-:W-:Y:S02]  /*1c840*/  IADD3.X R167, P6, PT, R168, R189, RZ, P6, !PT ;  /* 0x000000bda8a77210 */ /* 0x000fe400037de4ff */
[----:B------:R-:W-:Y:S01]  /*1c850*/  IADD3 R164, P2, PT, R175, R164, RZ ;  /* 0x000000a4afa47210 */ /* 0x000fe20007f5e0ff */
[----:B------:R-:W-:Y:S01]  /*1c860*/  IMAD.IADD R184, R165, 0x1, R184 ;  /* 0x00000001a5b87824 */ /* 0x000fe200078e02b8 */
[----:B------:R-:W-:Y:S01]  /*1c870*/  IADD3.X RZ, P3, PT, R169, R193, RZ, P3, !PT ;  /* 0x000000c1a9ff7210 */ /* 0x000fe20001f7e4ff */
[----:B------:R-:W-:Y:S01]  /*1c880*/  IMAD.WIDE.U32.X R172, R57, R80, R172, P5 ;  /* 0x0000005039ac7225 */ /* 0x000fe200028e04ac */
[----:B------:R-:W-:-:S02]  /*1c890*/  IADD3.X R186, P6, PT, RZ, R186, RZ, P6, !PT ;  /* 0x000000baffba7210 */ /* 0x000fc400037de4ff */
[----:B------:R-:W-:Y:S01]  /*1c8a0*/  IADD3.X R165, P2, PT, R184, R187, RZ, P2, !PT ;  /* 0x000000bbb8a57210 */ /* 0x000fe2000175e4ff */
[----:B------:R-:W-:Y:S01]  /*1c8b0*/  IMAD.WIDE.U32 R178, R60, R63, RZ ;  /* 0x0000003f3cb27225 */ /* 0x000fe200078e00ff */
[----:B------:R-:W-:Y:S02]  /*1c8c0*/  IADD3.X R175, P3, PT, RZ, R172, RZ, P3, !PT ;  /* 0x000000acffaf7210 */ /* 0x000fe40001f7e4ff */
[----:B------:R-:W-:Y:S01]  /*1c8d0*/  IADD3.X R187, PT, PT, RZ, RZ, R183, P6, P4 ;  /* 0x000000ffffbb7210 */ /* 0x000fe200037e84b7 */
[----:B------:R-:W-:Y:S01]  /*1c8e0*/  IMAD.WIDE.U32 R176, P5, R57, R60, R176 ;  /* 0x0000003c39b07225 */ /* 0x000fe200078a00b0 */
[----:B------:R-:W-:Y:S02]  /*1c8f0*/  IADD3 RZ, P4, PT, R170, R178, RZ ;  /* 0x000000b2aaff7210 */ /* 0x000fe40007f9e0ff */
[----:B------:R-:W-:Y:S01]  /*1c900*/  IADD3.X R175, P2, PT, RZ, R175, RZ, P2, !PT ;  /* 0x000000afffaf7210 */ /* 0x000fe2000175e4ff */
[----:B------:R-:W-:Y:S01]  /*1c910*/  IMAD.WIDE.U32 R168, R63, R60, R170 ;  /* 0x0000003c3fa87225 */ /* 0x000fe200078e00aa */
[----:B------:R-:W-:-:S02]  /*1c920*/  IADD3 R183, P6, PT, R176, R179, RZ ;  /* 0x000000b3b0b77210 */ /* 0x000fc40007fde0ff */
[----:B------:R-:W-:Y:S01]  /*1c930*/  IADD3.X R172, PT, PT, RZ, RZ, R173, P2, P3 ;  /* 0x000000ffffac7210 */ /* 0x000fe200017e64ad */
[----:B------:R-:W-:Y:S01]  /*1c940*/  IMAD.X R179, RZ, RZ, RZ, P5 ;  /* 0x000000ffffb37224 */ /* 0x000fe200028e06ff */
[----:B------:R-:W-:Y:S01]  /*1c950*/  IADD3 R189, P5, PT, R85, R190, RZ ;  /* 0x000000be55bd7210 */ /* 0x000fe20007fbe0ff */
[----:B------:R-:W-:Y:S01]  /*1c960*/  IMAD.MOV.U32 R178, RZ, RZ, R177 ;  /* 0x000000ffffb27224 */ /* 0x000fe200078e00b1 */
[----:B------:R-:W-:Y:S01]  /*1c970*/  IADD3.X RZ, P4, PT, R171, R183, RZ, P4, !PT ;  /* 0x000000b7abff7210 */ /* 0x000fe2000279e4ff */
[----:B------:R-:W-:Y:S01]  /*1c980*/  IMAD.IADD R85, R169, 0x1, R176 ;  /* 0x00000001a9557824 */ /* 0x000fe200078e02b0 */
[----:B------:R-:W-:Y:S01]  /*1c990*/  IADD3 R168, P3, PT, R175, R168, RZ ;  /* 0x000000a8afa87210 */ /* 0x000fe20007f7e0ff */
[----:B------:R-:W-:Y:S01]  /*1c9a0*/  IMAD.WIDE.U32 R170, R86, R63, RZ ;  /* 0x0000003f56aa7225 */ /* 0x000fe200078e00ff */
[----:B------:R-:W-:-:S03]  /*1c9b0*/  IADD3.X R188, P2, PT, R188, R128, RZ, P5, !PT ;  /* 0x00000080bcbc7210 */ /* 0x000fc60002f5e4ff */
[----:B------:R-:W-:Y:S01]  /*1c9c0*/  IMAD.WIDE.U32.X R176, R57, R126, R178, P6 ;  /* 0x0000007e39b07225 */ /* 0x000fe200030e04b2 */
[----:B------:R-:W-:-:S03]  /*1c9d0*/  IADD3.X R169, P6, PT, R85, R172, RZ, P3, !PT ;  /* 0x000000ac55a97210 */ /* 0x000fc60001fde4ff */
[----:B------:R-:W-:Y:S01]  /*1c9e0*/  IMAD.WIDE.U32 R178, P5, R57, R64, R170 ;  /* 0x0000004039b27225 */ /* 0x000fe200078a00aa */
[----:B------:R-:W-:-:S03]  /*1c9f0*/  IADD3.X R175, P3, PT, RZ, R176, RZ, P4, !PT ;  /* 0x000000b0ffaf7210 */ /* 0x000fc6000277e4ff */
[----:B------:R-:W-:Y:S01]  /*1ca00*/  IMAD.WIDE.U32 R182, R64, R63, RZ ;  /* 0x0000003f40b67225 */ /* 0x000fe200078e00ff */
[----:B------:R-:W-:-:S03]  /*1ca10*/  IADD3.X R175, P6, PT, RZ, R175, RZ, P6, !PT ;  /* 0x000000afffaf7210 */ /* 0x000fc600037de4ff */
[----:B------:R-:W-:Y:S01]  /*1ca20*/  IMAD.WIDE.U32 R184, R63, R64, R180 ;  /* 0x000000403fb87225 */ /* 0x000fe200078e00b4 */
[----:B------:R-:W-:Y:S02]  /*1ca30*/  IADD3 RZ, P4, PT, R180, R182, RZ ;  /* 0x000000b6b4ff7210 */ /* 0x000fe40007f9e0ff */
[----:B------:R-:W-:Y:S01]  /*1ca40*/  IADD3.X R176, PT, PT, RZ, RZ, R177, P6, P3 ;  /* 0x000000ffffb07210 */ /* 0x000fe200037e64b1 */
[----:B------:R-:W-:Y:S01]  /*1ca50*/  IMAD.X R171, RZ, RZ, RZ, P5 ;  /* 0x000000ffffab7224 */ /* 0x000fe200028e06ff */
[----:B------:R-:W-:Y:S01]  /*1ca60*/  IADD3 R183, P5, PT, R178, R183, RZ ;  /* 0x000000b7b2b77210 */ /* 0x000fe20007fbe0ff */
[----:B------:R-:W-:Y:S01]  /*1ca70*/  IMAD.MOV.U32 R170, RZ, RZ, R179 ;  /* 0x000000ffffaa7224 */ /* 0x000fe200078e00b3 */
[----:B------:R-:W-:Y:S01]  /*1ca80*/  IADD3 R184, P3, PT, R175, R184, RZ ;  /* 0x000000b8afb87210 */ /* 0x000fe20007f7e0ff */
[----:B------:R-:W-:Y:S01]  /*1ca90*/  IMAD.IADD R85, R185, 0x1, R178 ;  /* 0x00000001b9557824 */ /* 0x000fe200078e02b2 */
[----:B------:R-:W-:Y:S01]  /*1caa0*/  IADD3.X RZ, P4, PT, R181, R183, RZ, P4, !PT ;  /* 0x000000b7b5ff7210 */ /* 0x000fe2000279e4ff */
[----:B------:R-:W-:-:S03]  /*1cab0*/  IMAD.WIDE.U32 R172, R84, R63, RZ ;  /* 0x0000003f54ac7225 */ /* 0x000fc600078e00ff */
[----:B------:R-:W-:Y:S01]  /*1cac0*/  IADD3.X R185, P3, PT, R85, R176, RZ, P3, !PT ;  /* 0x000000b055b97210 */ /* 0x000fe20001f7e4ff */
[----:B------:R-:W-:-:S04]  /*1cad0*/  IMAD.WIDE.U32.X R178, R57, R86, R170, P5 ;  /* 0x0000005639b27225 */ /* 0x000fc800028e04aa */
[----:B------:R-:W-:Y:S01]  /*1cae0*/  IMAD R85, R129, -0x30003, RZ ;  /* 0xfffcfffd81557824 */ /* 0x000fe200078e02ff */
[----:B------:R-:W-:Y:S01]  /*1caf0*/  IADD3.X R175, P4, PT, RZ, R178, RZ, P4, !PT ;  /* 0x000000b2ffaf7210 */ /* 0x000fe2000279e4ff */
[----:B------:R-:W-:-:S04]  /*1cb00*/  IMAD.WIDE.U32 R172, P6, R57, R83, R172 ;  /* 0x0000005339ac7225 */ /* 0x000fc800078c00ac */
[----:B------:R-:W-:-:S04]  /*1cb10*/  IMAD.WIDE.U32 R180, R83, R63, RZ ;  /* 0x0000003f53b47225 */ /* 0x000fc800078e00ff */
[----:B------:R-:W-:Y:S01]  /*1cb20*/  IMAD.WIDE.U32 R170, R174, -0x30003, RZ ;  /* 0xfffcfffdaeaa7825 */ /* 0x000fe200078e00ff */
[----:B------:R-:W-:-:S03]  /*1cb30*/  IADD3 R191, P5, PT, R172, R181, RZ ;  /* 0x000000b5acbf7210 */ /* 0x000fc60007fbe0ff */
[----:B------:R-:W-:Y:S02]  /*1cb40*/  IMAD R85, R174, -0x760c0004, R85 ;  /* 0x89f3fffcae557824 */ /* 0x000fe400078e0255 */
[----:B------:R-:W-:Y:S01]  /*1cb50*/  IMAD.X R177, RZ, RZ, RZ, P6 ;  /* 0x000000ffffb17224 */ /* 0x000fe200030e06ff */
[----:B------:R-:W-:Y:S01]  /*1cb60*/  IADD3.X R175, P6, PT, RZ, R175, RZ, P3, !PT ;  /* 0x000000afffaf7210 */ /* 0x000fe20001fde4ff */
[----:B------:R-:W-:Y:S01]  /*1cb70*/  IMAD.WIDE.U32 R182, R63, R83, R166 ;  /* 0x000000533fb67225 */ /* 0x000fe200078e00a6 */
[----:B------:R-:W-:Y:S02]  /*1cb80*/  IADD3 RZ, P3, PT, R166, R180, RZ ;  /* 0x000000b4a6ff7210 */ /* 0x000fe40007f7e0ff */
[----:B------:R-:W-:Y:S01]  /*1cb90*/  IADD3.X R181, PT, PT, RZ, RZ, R179, P6, P4 ;  /* 0x000000ffffb57210 */ /* 0x000fe200037e84b3 */
[----:B------:R-:W-:Y:S01]  /*1cba0*/  IMAD.MOV.U32 R176, RZ, RZ, R173 ;  /* 0x000000ffffb07224 */ /* 0x000fe200078e00ad */
[----:B------:R-:W-:Y:S01]  /*1cbb0*/  IADD3 R182, P4, PT, R175, R182, RZ ;  /* 0x000000b6afb67210 */ /* 0x000fe20007f9e0ff */
[----:B------:R-:W-:Y:S01]  /*1cbc0*/  IMAD.IADD R85, R171, 0x1, R85 ;  /* 0x00000001ab557824 */ /* 0x000fe200078e0255 */
[----:B------:R-:W-:Y:S01]  /*1cbd0*/  IADD3.X RZ, P3, PT, R167, R191, RZ, P3, !PT ;  /* 0x000000bfa7ff7210 */ /* 0x000fe20001f7e4ff */
[----:B------:R-:W-:-:S02]  /*1cbe0*/  IMAD.IADD R128, R183, 0x1, R172 ;  /* 0x00000001b7807824 */ /* 0x000fc400078e02ac */
[----:B------:R-:W-:-:S03]  /*1cbf0*/  IMAD.WIDE.U32.X R176, R57, R84, R176, P5 ;  /* 0x0000005439b07225 */ /* 0x000fc600028e04b0 */
[----:B------:R-:W-:Y:S01]  /*1cc00*/  IADD3.X R183, P5, PT, R128, R181, RZ, P4, !PT ;  /* 0x000000b580b77210 */ /* 0x000fe200027be4ff */
[----:B------:R-:W-:Y:S01]  /*1cc10*/  IMAD.WIDE.U32 R172, R85, -0x5555, RZ ;  /* 0xffffaaab55ac7825 */ /* 0x000fe200078e00ff */
[----:B------:R-:W-:-:S03]  /*1cc20*/  IADD3.X R191, P4, PT, RZ, R176, RZ, P3, !PT ;  /* 0x000000b0ffbf7210 */ /* 0x000fc60001f9e4ff */
[----:B------:R-:W-:Y:S01]  /*1cc30*/  IMAD.WIDE.U32 R178, R170, -0x5555, RZ ;  /* 0xffffaaabaab27825 */ /* 0x000fe200078e00ff */
[----:B------:R-:W-:-:S03]  /*1cc40*/  IADD3.X R191, P5, PT, RZ, R191, RZ, P5, !PT ;  /* 0x000000bfffbf7210 */ /* 0x000fc60002fbe4ff */
[----:B------:R-:W-:Y:S01]  /*1cc50*/  IMAD.MOV.U32 R128, RZ, RZ, R174 ;  /* 0x000000ffff807224 */ /* 0x000fe200078e00ae */
[----:B------:R-:W-:Y:S01]  /*1cc60*/  IADD3 RZ, P3, PT, R174, R178, RZ ;  /* 0x000000b2aeff7210 */ /* 0x000fe20007f7e0ff */
[----:B------:R-:W-:-:S04]  /*1cc70*/  IMAD.WIDE.U32 R172, P6, R170, -0x46010001, R172 ;  /* 0xb9feffffaaac7825 */ /* 0x000fc800078c00ac */
[----:B------:R-:W-:-:S04]  /*1cc80*/  IMAD.WIDE.U32 R166, R59, R63, RZ ;  /* 0x0000003f3ba67225 */ /* 0x000fc800078e00ff */
[----:B------:R-:W-:-:S04]  /*1cc90*/  IMAD.WIDE.U32 R174, R170, -0x5555, R128 ;  /* 0xffffaaabaaae7825 */ /* 0x000fc800078e0080 */
[----:B------:R-:W-:Y:S01]  /*1cca0*/  IMAD.X R181, RZ, RZ, RZ, P6 ;  /* 0x000000ffffb57224 */ /* 0x000fe200030e06ff */
[----:B------:R-:W-:Y:S01]  /*1ccb0*/  IADD3 R193, P6, PT, R172, R179, RZ ;  /* 0x000000b3acc17210 */ /* 0x000fe20007fde0ff */
[----:B------:R-:W-:Y:S01]  /*1ccc0*/  IMAD.IADD R171, R175, 0x1, R172 ;  /* 0x00000001afab7824 */ /* 0x000fe200078e02ac */
[----:B------:R-:W-:Y:S01]  /*1ccd0*/  IADD3.X R179, PT, PT, RZ, RZ, R177, P5, P4 ;  /* 0x000000ffffb37210 */ /* 0x000fe20002fe84b1 */
[----:B------:R-:W-:Y:S01]  /*1cce0*/  IMAD.WIDE.U32 R166, P4, R57, R61, R166 ;  /* 0x0000003d39a67225 */ /* 0x000fe200078800a6 */
[----:B------:R-:W-:Y:S02]  /*1ccf0*/  IADD3 RZ, P5, PT, RZ, R174, RZ ;  /* 0x000000aeffff7210 */ /* 0x000fe40007fbe0ff */
[----:B------:R-:W-:Y:S01]  /*1cd00*/  IADD3.X RZ, P3, PT, R129, R193, RZ, P3, !PT ;  /* 0x000000c181ff7210 */ /* 0x000fe20001f7e4ff */
[----:B------:R-:W-:Y:S01]  /*1cd10*/  IMAD.MOV.U32 R180, RZ, RZ, R173 ;  /* 0x000000ffffb47224 */ /* 0x000fe200078e00ad */
[----:B------:R-:W-:Y:S01]  /*1cd20*/  IADD3.X RZ, P5, PT, RZ, R171, RZ, P5, !PT ;  /* 0x000000abffff7210 */ /* 0x000fe20002fbe4ff */
[----:B------:R-:W-:-:S04]  /*1cd30*/  IMAD.WIDE.U32 R174, R61, R63, RZ ;  /* 0x0000003f3dae7225 */ /* 0x000fc800078e00ff */
[----:B------:R-:W-:Y:S01]  /*1cd40*/  IMAD.X R173, RZ, RZ, RZ, P4 ;  /* 0x000000ffffad7224 */ /* 0x000fe200020e06ff */
[----:B------:R-:W-:Y:S01]  /*1cd50*/  IADD3 R128, P4, PT, R186, R189, RZ ;  /* 0x000000bdba807210 */ /* 0x000fe20007f9e0ff */
[----:B------:R-:W-:Y:S01]  /*1cd60*/  IMAD.WIDE.U32.X R180, R85, -0x46010001, R180, P6 ;  /* 0xb9feffff55b47825 */ /* 0x000fe200030e04b4 */
[----:B------:R-:W-:Y:S02]  /*1cd70*/  IADD3 R177, P6, PT, R166, R175, RZ ;  /* 0x000000afa6b17210 */ /* 0x000fe40007fde0ff */
[----:B------:R-:W-:Y:S01]  /*1cd80*/  IADD3.X R129, P4, PT, R187, R188, RZ, P4, !PT ;  /* 0x000000bcbb817210 */ /* 0x000fe2000279e4ff */
[----:B------:R-:W-:Y:S01]  /*1cd90*/  IMAD.MOV.U32 R172, RZ, RZ, R167 ;  /* 0x000000ffffac7224 */ /* 0x000fe200078e00a7 */
[----:B------:R-:W-:-:S03]  /*1cda0*/  IADD3.X R187, P3, PT, RZ, R180, RZ, P3, !PT ;  /* 0x000000b4ffbb7210 */ /* 0x000fc60001f7e4ff */
[----:B------:R-:W-:Y:S01]  /*1cdb0*/  IMAD.WIDE.U32.X R172, R57, R59, R172, P6 ;  /* 0x0000003b39ac7225 */ /* 0x000fe200030e04ac */
[----:B------:R-:W-:Y:S02]  /*1cdc0*/  IADD3 RZ, P6, PT, R128, R174, RZ ;  /* 0x000000ae80ff7210 */ /* 0x000fe40007fde0ff */
[----:B------:R-:W-:Y:S01]  /*1cdd0*/  IADD3.X R187, P5, PT, RZ, R187, RZ, P5, !PT ;  /* 0x000000bbffbb7210 */ /* 0x000fe20002fbe4ff */
[----:B------:R-:W-:-:S03]  /*1cde0*/  IMAD.WIDE.U32 R174, R63, R61, R128 ;  /* 0x0000003d3fae7225 */ /* 0x000fc600078e0080 */
[----:B------:R-:W-:Y:S01]  /*1cdf0*/  IADD3.X R180, PT, PT, RZ, RZ, R181, P5, P3 ;  /* 0x000000ffffb47210 */ /* 0x000fe20002fe64b5 */
[----:B------:R-:W-:Y:S01]  /*1ce00*/  IMAD.IADD R166, R175, 0x1, R166 ;  /* 0x00000001afa67824 */ /* 0x000fe200078e02a6 */
[----:B------:R-:W-:Y:S01]  /*1ce10*/  IADD3.X RZ, P5, PT, R129, R177, RZ, P6, !PT ;  /* 0x000000b181ff7210 */ /* 0x000fe200037be4ff */
[----:B------:R-:W-:Y:S01]  /*1ce20*/  IMAD.WIDE.U32 R176, R85, -0x4eac0001, RZ ;  /* 0xb153ffff55b07825 */ /* 0x000fe200078e00ff */
[----:B------:R-:W-:Y:S02]  /*1ce30*/  IADD3 R128, P3, PT, R191, R174, RZ ;  /* 0x000000aebf807210 */ /* 0x000fe40007f7e0ff */
[----:B------:R-:W-:Y:S01]  /*1ce40*/  IADD3.X R63, P5, PT, RZ, R172, RZ, P5, !PT ;  /* 0x000000acff3f7210 */ /* 0x000fe20002fbe4ff */
[----:B------:R-:W-:Y:S01]  /*1ce50*/  IMAD.WIDE.U32 R174, R170, -0x4eac0001, RZ ;  /* 0xb153ffffaaae7825 */ /* 0x000fe200078e00ff */
[----:B------:R-:W-:-:S03]  /*1ce60*/  IADD3.X R129, P3, PT, R166, R179, RZ, P3, !PT ;  /* 0x000000b3a6817210 */ /* 0x000fc60001f7e4ff */
[----:B------:R-:W-:Y:S01]  /*1ce70*/  IMAD.WIDE.U32 R176, P6, R170, 0x1eabfffe, R176 ;  /* 0x1eabfffeaab07825 */ /* 0x000fe200078c00b0 */
[----:B------:R-:W-:-:S03]  /*1ce80*/  IADD3.X R63, P3, PT, RZ, R63, RZ, P3, !PT ;  /* 0x0000003fff3f7210 */ /* 0x000fc60001f7e4ff */
[----:B------:R-:W-:Y:S01]  /*1ce90*/  IMAD.X R167, RZ, RZ, RZ, P6 ;  /* 0x000000ffffa77224 */ /* 0x000fe200030e06ff */
[----:B------:R-:W-:Y:S01]  /*1cea0*/  IADD3.X R57, PT, PT, RZ, RZ, R173, P3, P5 ;  /* 0x000000ffff397210 */ /* 0x000fe20001fea4ad */
[----:B------:R-:W-:Y:S01]  /*1ceb0*/  IMAD.WIDE.U32 R178, R170, -0x4eac0001, R164 ;  /* 0xb153ffffaab27825 */ /* 0x000fe200078e00a4 */
[----:B------:R-:W-:Y:S02]  /*1cec0*/  IADD3 R173, P6, PT, R176, R175, RZ ;  /* 0x000000afb0ad7210 */ /* 0x000fe40007fde0ff */
[----:B------:R-:W-:Y:S01]  /*1ced0*/  IADD3 RZ, P5, PT, R164, R174, RZ ;  /* 0x000000aea4ff7210 */ /* 0x000fe20007fbe0ff */
[----:B------:R-:W-:Y:S01]  /*1cee0*/  IMAD.MOV.U32 R166, RZ, RZ, R177 ;  /* 0x000000ffffa67224 */ /* 0x000fe200078e00b1 */
[----:B------:R-:W-:Y:S01]  /*1cef0*/  IADD3 R164, P3, PT, R187, R178, RZ ;  /* 0x000000b2bba47210 */ /* 0x000fe20007f7e0ff */
[----:B------:R-:W-:Y:S01]  /*1cf00*/  IMAD.IADD R171, R179, 0x1, R176 ;  /* 0x00000001b3ab7824 */ /* 0x000fe200078e02b0 */
[----:B------:R-:W-:Y:S01]  /*1cf10*/  IADD3.X RZ, P5, PT, R165, R173, RZ, P5, !PT ;  /* 0x000000ada5ff7210 */ /* 0x000fe20002fbe4ff */
[----:B------:R-:W-:-:S03]  /*1cf20*/  IMAD.WIDE.U32.X R166, R85, 0x1eabfffe, R166, P6 ;  /* 0x1eabfffe55a67825 */ /* 0x000fc600030e04a6 */
        /* <DEDUP_REMOVED lines=8> */
[----:B------:R-:W-:-:S04]  /*1cfb0*/  IMAD.WIDE.U32 R176, R82, R58, RZ ;  /* 0x0000003a52b07225 */ /* 0x000fc800078e00ff */
[----:B------:R-:W-:Y:S01]  /*1cfc0*/  IMAD.X R181, RZ, RZ, RZ, P6 ;  /* 0x000000ffffb57224 */ /* 0x000fe200030e06ff */
[----:B------:R-:W-:Y:S01]  /*1cfd0*/  IADD3 R189, P6, PT, R172, R175, RZ ;  /* 0x000000afacbd7210 */ /* 0x000fe20007fde0ff */
[----:B------:R-:W-:-:S03]  /*1cfe0*/  IMAD.WIDE.U32 R178, R170, -0x94f09dc, R168 ;  /* 0xf6b0f624aab27825 */ /* 0x000fc600078e00a8 */
[----:B------:R-:W-:Y:S01]  /*1cff0*/  IADD3.X RZ, P5, PT, R169, R189, RZ, P5, !PT ;  /* 0x000000bda9ff7210 */ /* 0x000fe20002fbe4ff */
[----:B------:R-:W-:Y:S02]  /*1d000*/  IMAD.MOV.U32 R180, RZ, RZ, R173 ;  /* 0x000000ffffb47224 */ /* 0x000fe400078e00ad */
[----:B------:R-:W-:-:S04]  /*1d010*/  IMAD.WIDE.U32 R166, P3, R127, R62, R176 ;  /* 0x0000003e7fa67225 */ /* 0x000fc800078600b0 */
[----:B------:R-:W-:-:S04]  /*1d020*/  IMAD.WIDE.U32 R174, R62, R58, RZ ;  /* 0x0000003a3eae7225 */ /* 0x000fc800078e00ff */
[----:B------:R-:W-:Y:S01]  /*1d030*/  IMAD.WIDE.U32.X R180, R85, 0x6730d2a0, R180, P6 ;  /* 0x6730d2a055b47825 */ /* 0x000fe200030e04b4 */
[----:B------:R-:W-:-:S03]  /*1d040*/  IADD3 R178, P6, PT, R171, R178, RZ ;  /* 0x000000b2abb27210 */ /* 0x000fc60007fde0ff */
[----:B------:R-:W-:Y:S02]  /*1d050*/  IMAD.IADD R172, R179, 0x1, R172 ;  /* 0x00000001b3ac7824 */ /* 0x000fe400078e02ac */
[----:B------:R-:W-:Y:S01]  /*1d060*/  IMAD.X R177, RZ, RZ, RZ, P3 ;  /* 0x000000ffffb17224 */ /* 0x000fe200018e06ff */
[----:B------:R-:W-:Y:S01]  /*1d070*/  IADD3 R175, P3, PT, R166, R175, RZ ;  /* 0x000000afa6af7210 */ /* 0x000fe20007f7e0ff */
[----:B------:R-:W-:Y:S01]  /*1d080*/  IMAD.MOV.U32 R176, RZ, RZ, R167 ;  /* 0x000000ffffb07224 */ /* 0x000fe200078e00a7 */
[----:B------:R-:W-:Y:S01]  /*1d090*/  IADD3.X R179, P6, PT, R172, R187, RZ, P6, !PT ;  /* 0x000000bbacb37210 */ /* 0x000fe200037de4ff */
[----:B------:R-:W-:Y:S01]  /*1d0a0*/  IMAD.WIDE.U32 R168, R58, R62, R164 ;  /* 0x0000003e3aa87225 */ /* 0x000fe200078e00a4 */
[----:B------:R-:W-:-:S03]  /*1d0b0*/  IADD3.X R187, P5, PT, RZ, R180, RZ, P5, !PT ;  /* 0x000000b4ffbb7210 */ /* 0x000fc60002fbe4ff */
[----:B------:R-:W-:Y:S01]  /*1d0c0*/  IMAD.WIDE.U32.X R176, R127, R82, R176, P3 ;  /* 0x000000527fb07225 */ /* 0x000fe200018e04b0 */
[----:B------:R-:W-:Y:S02]  /*1d0d0*/  IADD3.X R187, P6, PT, RZ, R187, RZ, P6, !PT ;  /* 0x000000bbffbb7210 */ /* 0x000fe400037de4ff */
[----:B------:R-:W-:Y:S01]  /*1d0e0*/  IADD3 RZ, P3, PT, R164, R174, RZ ;  /* 0x000000aea4ff7210 */ /* 0x000fe20007f7e0ff */
[----:B------:R-:W-:Y:S01]  /*1d0f0*/  IMAD.IADD R167, R169, 0x1, R166 ;  /* 0x00000001a9a77824 */ /* 0x000fe200078e02a6 */
[----:B------:R-:W-:Y:S01]  /*1d100*/  IADD3.X R189, PT, PT, RZ, RZ, R181, P6, P5 ;  /* 0x000000ffffbd7210 */ /* 0x000fe200037ea4b5 */
[----:B------:R-:W-:Y:S01]  /*1d110*/  IMAD.WIDE.U32 R172, R85, -0xc7aed41, RZ ;  /* 0xf38512bf55ac7825 */ /* 0x000fe200078e00ff */
[----:B------:R-:W-:Y:S02]  /*1d120*/  IADD3.X RZ, P3, PT, R165, R175, RZ, P3, !PT ;  /* 0x000000afa5ff7210 */ /* 0x000fe40001f7e4ff */
[----:B------:R-:W-:Y:S01]  /*1d130*/  IADD3 RZ, P5, PT, RZ, R168, RZ ;  /* 0x000000a8ffff7210 */ /* 0x000fe20007fbe0ff */
[----:B------:R-:W-:Y:S01]  /*1d140*/  IMAD.WIDE.U32 R180, R170, -0xc7aed41, RZ ;  /* 0xf38512bfaab47825 */ /* 0x000fe200078e00ff */
[----:B------:R-:W-:-:S02]  /*1d150*/  IADD3.X R169, P3, PT, RZ, R176, RZ, P3, !PT ;  /* 0x000000b0ffa97210 */ /* 0x000fc40001f7e4ff */
[----:B------:R-:W-:Y:S01]  /*1d160*/  IADD3.X RZ, P5, PT, RZ, R167, RZ, P5, !PT ;  /* 0x000000a7ffff7210 */ /* 0x000fe20002fbe4ff */
[----:B------:R-:W-:-:S03]  /*1d170*/  IMAD.WIDE.U32 R174, P6, R170, 0x64774b84, R172 ;  /* 0x64774b84aaae7825 */ /* 0x000fc600078c00ac */
[----:B------:R-:W-:Y:S01]  /*1d180*/  IADD3.X R169, P5, PT, RZ, R169, RZ, P5, !PT ;  /* 0x000000a9ffa97210 */ /* 0x000fe20002fbe4ff */
[----:B------:R-:W-:Y:S02]  /*1d190*/  IMAD.X R165, RZ, RZ, RZ, P6 ;  /* 0x000000ffffa57224 */ /* 0x000fe400030e06ff */
[----:B------:R-:W-:Y:S01]  /*1d1a0*/  IMAD.WIDE.U32 R172, R170, -0xc7aed41, R184 ;  /* 0xf38512bfaaac7825 */ /* 0x000fe200078e00b8 */
[----:B------:R-:W-:Y:S02]  /*1d1b0*/  IADD3.X R171, PT, PT, RZ, RZ, R177, P5, P3 ;  /* 0x000000ffffab7210 */ /* 0x000fe40002fe64b1 */
[----:B------:R-:W-:Y:S01]  /*1d1c0*/  IADD3 R177, P6, PT, R174, R181, RZ ;  /* 0x000000b5aeb17210 */ /* 0x000fe20007fde0ff */
[----:B------:R-:W-:Y:S01]  /*1d1d0*/  IMAD.MOV.U32 R164, RZ, RZ, R175 ;  /* 0x000000ffffa47224 */ /* 0x000fe200078e00af */
[----:B------:R-:W-:Y:S01]  /*1d1e0*/  IADD3 RZ, P5, PT, R184, R180, RZ ;  /* 0x000000b4b8ff7210 */ /* 0x000fe20007fbe0ff */
[----:B------:R-:W-:Y:S01]  /*1d1f0*/  IMAD.IADD R166, R173, 0x1, R174 ;  /* 0x00000001ada67824 */ /* 0x000fe200078e02ae */
[----:B------:R-:W-:Y:S01]  /*1d200*/  IADD3 R172, P3, PT, R187, R172, RZ ;  /* 0x000000acbbac7210 */ /* 0x000fe20007f7e0ff */
[----:B------:R-:W-:Y:S01]  /*1d210*/  IMAD.WIDE.U32.X R164, R85, 0x64774b84, R164, P6 ;  /* 0x64774b8455a47825 */ /* 0x000fe200030e04a4 */
[----:B------:R-:W-:-:S02]  /*1d220*/  IADD3.X RZ, P5, PT, R185, R177, RZ, P5, !PT ;  /* 0x000000b1b9ff7210 */ /* 0x000fc40002fbe4ff */
[----:B------:R-:W-:Y:S01]  /*1d230*/  IADD3.X R173, P3, PT, R166, R189, RZ, P3, !PT ;  /* 0x000000bda6ad7210 */ /* 0x000fe20001f7e4ff */
[----:B------:R-:W-:Y:S01]  /*1d240*/  IMAD.WIDE.U32 R174, R80, R58, RZ ;  /* 0x0000003a50ae7225 */ /* 0x000fe200078e00ff */
[----:B------:R-:W-:-:S03]  /*1d250*/  IADD3.X R187, P5, PT, RZ, R164, RZ, P5, !PT ;  /* 0x000000a4ffbb7210 */ /* 0x000fc60002fbe4ff */
[----:B------:R-:W-:Y:S01]  /*1d260*/  IMAD.WIDE.U32 R184, R87, R58, RZ ;  /* 0x0000003a57b87225 */ /* 0x000fe200078e00ff */
[----:B------:R-:W-:-:S03]  /*1d270*/  IADD3.X R187, P3, PT, RZ, R187, RZ, P3, !PT ;  /* 0x000000bbffbb7210 */ /* 0x000fc60001f7e4ff */
[----:B------:R-:W-:Y:S01]  /*1d280*/  IMAD.WIDE.U32 R180, P6, R127, R87, R174 ;  /* 0x000000577fb47225 */ /* 0x000fe200078c00ae */
[----:B------:R-:W-:Y:S02]  /*1d290*/  IADD3.X R186, PT, PT, RZ, RZ, R165, P3, P5 ;  /* 0x000000ffffba7210 */ /* 0x000fe40001fea4a5 */
        /* <DEDUP_REMOVED lines=17> */
[----:B------:R-:W-:Y:S01]  /*1d3b0*/  IMAD.X R181, RZ, RZ, RZ, P6 ;  /* 0x000000ffffb57224 */ /* 0x000fe200030e06ff */
[----:B------:R-:W-:Y:S01]  /*1d3c0*/  IADD3 R175, P6, PT, R164, R179, RZ ;  /* 0x000000b3a4af7210 */ /* 0x000fe20007fde0ff */
[----:B------:R-:W-:-:S03]  /*1d3d0*/  IMAD.WIDE.U32 R184, R170, 0x434bacd7, R182 ;  /* 0x434bacd7aab87825 */ /* 0x000fc600078e00b6 */
[----:B------:R-:W-:Y:S01]  /*1d3e0*/  IADD3.X RZ, P5, PT, R183, R175, RZ, P5, !PT ;  /* 0x000000afb7ff7210 */ /* 0x000fe20002fbe4ff */
[----:B------:R-:W-:Y:S01]  /*1d3f0*/  IMAD.MOV.U32 R180, RZ, RZ, R165 ;  /* 0x000000ffffb47224 */ /* 0x000fe200078e00a5 */
[----:B------:R-:W-:Y:S01]  /*1d400*/  IADD3 R184, P3, PT, R187, R184, RZ ;  /* 0x000000b8bbb87210 */ /* 0x000fe20007f7e0ff */
[----:B------:R-:W-:Y:S02]  /*1d410*/  IMAD.IADD R171, R185, 0x1, R164 ;  /* 0x00000001b9ab7824 */ /* 0x000fe400078e02a4 */
[----:B------:R-:W-:-:S03]  /*1d420*/  IMAD.WIDE.U32 R164, R85, 0x397fe69a, RZ ;  /* 0x397fe69a55a47825 */ /* 0x000fc600078e00ff */
[----:B------:R-:W-:Y:S01]  /*1d430*/  IADD3.X R185, P3, PT, R171, R186, RZ, P3, !PT ;  /* 0x000000baabb97210 */ /* 0x000fe20001f7e4ff */
[----:B------:R-:W-:-:S04]  /*1d440*/  IMAD.WIDE.U32.X R180, R85, 0x4b1ba7b6, R180, P6 ;  /* 0x4b1ba7b655b47825 */ /* 0x000fc800030e04b4 */
[----:B------:R-:W-:Y:S01]  /*1d450*/  IMAD.WIDE.U32 R174, P6, R170, 0x1a0111ea, R164 ;  /* 0x1a0111eaaaae7825 */ /* 0x000fe200078c00a4 */
[----:B------:R-:W-:-:S03]  /*1d460*/  IADD3.X R183, P5, PT, RZ, R180, RZ, P5, !PT ;  /* 0x000000b4ffb77210 */ /* 0x000fc60002fbe4ff */
[----:B------:R-:W-:Y:S01]  /*1d470*/  IMAD.WIDE.U32 R164, R170, 0x397fe69a, RZ ;  /* 0x397fe69aaaa47825 */ /* 0x000fe200078e00ff */
[----:B------:R-:W-:-:S03]  /*1d480*/  IADD3.X R183, P3, PT, RZ, R183, RZ, P3, !PT ;  /* 0x000000b7ffb77210 */ /* 0x000fc60001f7e4ff */
[----:B------:R-:W-:Y:S01]  /*1d490*/  IMAD.X R171, RZ, RZ, RZ, P6 ;  /* 0x000000ffffab7224 */ /* 0x000fe200030e06ff */
[----:B------:R-:W-:Y:S01]  /*1d4a0*/  IADD3 R187, P6, PT, R174, R165, RZ ;  /* 0x000000a5aebb7210 */ /* 0x000fe20007fde0ff */
[----:B------:R-:W-:Y:S01]  /*1d4b0*/  IMAD.WIDE.U32 R178, R170, 0x397fe69a, R128 ;  /* 0x397fe69aaab27825 */ /* 0x000fe200078e0080 */
[----:B------:R-:W-:Y:S02]  /*1d4c0*/  IADD3.X R181, PT, PT, RZ, RZ, R181, P3, P5 ;  /* 0x000000ffffb57210 */ /* 0x000fe40001fea4b5 */
[----:B------:R-:W-:Y:S01]  /*1d4d0*/  IADD3 RZ, P5, PT, R128, R164, RZ ;  /* 0x000000a480ff7210 */ /* 0x000fe20007fbe0ff */
[----:B------:R-:W-:Y:S01]  /*1d4e0*/  IMAD.MOV.U32 R170, RZ, RZ, R175 ;  /* 0x000000ffffaa7224 */ /* 0x000fe200078e00af */
[----:B------:R-:W-:Y:S01]  /*1d4f0*/  IADD3 R178, P3, PT, R183, R178, RZ ;  /* 0x000000b2b7b27210 */ /* 0x000fe20007f7e0ff */
[----:B------:R-:W-:Y:S01]  /*1d500*/  IMAD.IADD R174, R179, 0x1, R174 ;  /* 0x00000001b3ae7824 */ /* 0x000fe200078e02ae */
[----:B------:R-:W-:Y:S01]  /*1d510*/  IADD3.X RZ, P5, PT, R129, R187, RZ, P5, !PT ;  /* 0x000000bb81ff7210 */ /* 0x000fe20002fbe4ff */
[----:B------:R-:W-:-:S03]  /*1d520*/  IMAD.WIDE.U32.X R170, R85, 0x1a0111ea, R170, P6 ;  /* 0x1a0111ea55aa7825 */ /* 0x000fc600030e04aa */
[----:B------:R-:W-:Y:S01]  /*1d530*/  IADD3.X R179, P3, PT, R174, R181, RZ, P3, !PT ;  /* 0x000000b5aeb37210 */ /* 0x000fe20001f7e4ff */
[----:B------:R-:W-:Y:S01]  /*1d540*/  IMAD.WIDE.U32 R164, R126, R58, RZ ;  /* 0x0000003a7ea47225 */ /* 0x000fe200078e00ff */
[----:B------:R-:W-:-:S03]  /*1d550*/  IADD3.X R182, P5, PT, RZ, R170, RZ, P5, !PT ;  /* 0x000000aaffb67210 */ /* 0x000fc60002fbe4ff */
[----:B------:R-:W-:Y:S01]  /*1d560*/  IMAD.WIDE.U32 R174, R60, R58, RZ ;  /* 0x0000003a3cae7225 */ /* 0x000fe200078e00ff */
[----:B------:R-:W-:-:S03]  /*1d570*/  IADD3.X R182, P3, PT, RZ, R182, RZ, P3, !PT ;  /* 0x000000b6ffb67210 */ /* 0x000fc60001f7e4ff */
[----:B------:R-:W-:Y:S01]  /*1d580*/  IMAD.WIDE.U32 R164, P6, R127, R60, R164 ;  /* 0x0000003c7fa47225 */ /* 0x000fe200078c00a4 */
[----:B------:R-:W-:-:S03]  /*1d590*/  IADD3.X R183, PT, PT, RZ, RZ, R171, P3, P5 ;  /* 0x000000ffffb77210 */ /* 0x000fc60001fea4ab */
[----:B------:R-:W-:Y:S01]  /*1d5a0*/  IMAD.X R129, RZ, RZ, RZ, P6 ;  /* 0x000000ffff817224 */ /* 0x000fe200030e06ff */
[----:B------:R-:W-:Y:S01]  /*1d5b0*/  IADD3 R171, P5, PT, R164, R175, RZ ;  /* 0x000000afa4ab7210 */ /* 0x000fe20007fbe0ff */
[----:B------:R-:W-:Y:S01]  /*1d5c0*/  IMAD.WIDE.U32 R180, R58, R60, R172 ;  /* 0x0000003c3ab47225 */ /* 0x000fe200078e00ac */
[----:B------:R-:W-:-:S03]  /*1d5d0*/  IADD3 RZ, P6, PT, R172, R174, RZ ;  /* 0x000000aeacff7210 */ /* 0x000fc60007fde0ff */
[----:B------:R-:W-:Y:S01]  /*1d5e0*/  IMAD.MOV.U32 R128, RZ, RZ, R165 ;  /* 0x000000ffff807224 */ /* 0x000fe200078e00a5 */
[----:B------:R-:W-:Y:S01]  /*1d5f0*/  IADD3 R180, P3, PT, R169, R180, RZ ;  /* 0x000000b4a9b47210 */ /* 0x000fe20007f7e0ff */
[----:B------:R-:W-:Y:S01]  /*1d600*/  IMAD.IADD R85, R181, 0x1, R164 ;  /* 0x00000001b5557824 */ /* 0x000fe200078e02a4 */
[----:B------:R-:W-:Y:S01]  /*1d610*/  IADD3.X RZ, P6, PT, R173, R171, RZ, P6, !PT ;  /* 0x000000abadff7210 */ /* 0x000fe200037de4ff */
[----:B------:R-:W-:-:S03]  /*1d620*/  IMAD.WIDE.U32.X R128, R127, R126, R128, P5 ;  /* 0x0000007e7f807225 */ /* 0x000fc600028e0480 */
[----:B------:R-:W-:Y:S01]  /*1d630*/  IADD3.X R181, P3, PT, R85, R166, RZ, P3, !PT ;  /* 0x000000a655b57210 */ /* 0x000fe20001f7e4ff */
[----:B------:R-:W-:Y:S01]  /*1d640*/  IMAD.WIDE.U32 R164, R86, R58, RZ ;  /* 0x0000003a56a47225 */ /* 0x000fe200078e00ff */
[----:B------:R-:W-:Y:S02]  /*1d650*/  IADD3.X R169, P6, PT, RZ, R128, RZ, P6, !PT ;  /* 0x00000080ffa97210 */ /* 0x000fe400037de4ff */
[----:B------:R-:W-:Y:S01]  /*1d660*/  IADD3.X R85, P4, PT, RZ, RZ, RZ, P4, !PT ;  /* 0x000000ffff557210 */ /* 0x000fe2000279e4ff */
[----:B------:R-:W-:Y:S01]  /*1d670*/  IMAD.WIDE.U32 R170, R64, R58, RZ ;  /* 0x0000003a40aa7225 */ /* 0x000fe200078e00ff */
[----:B------:R-:W-:-:S03]  /*1d680*/  IADD3.X R169, P3, PT, RZ, R169, RZ, P3, !PT ;  /* 0x000000a9ffa97210 */ /* 0x000fc60001f7e4ff */
[----:B------:R-:W-:Y:S01]  /*1d690*/  IMAD.WIDE.U32 R164, P5, R127, R64, R164 ;  /* 0x000000407fa47225 */ /* 0x000fe200078a00a4 */
[----:B------:R-:W-:Y:S02]  /*1d6a0*/  IADD3.X R166, PT, PT, RZ, RZ, R129, P3, P6 ;  /* 0x000000ffffa67210 */ /* 0x000fe40001fec481 */
[----:B------:R-:W-:Y:S01]  /*1d6b0*/  IADD3 RZ, P3, PT, R184, R170, RZ ;  /* 0x000000aab8ff7210 */ /* 0x000fe20007f7e0ff */
[----:B------:R-:W-:Y:S01]  /*1d6c0*/  IMAD R187, R167, -0x30003, RZ ;  /* 0xfffcfffda7bb7824 */ /* 0x000fe200078e02ff */
[----:B------:R-:W-:Y:S01]  /*1d6d0*/  IADD3.X R170, P2, PT, RZ, RZ, RZ, P2, !PT ;  /* 0x000000ffffaa7210 */ /* 0x000fe2000175e4ff */
[----:B------:R-:W-:Y:S01]  /*1d6e0*/  IMAD.WIDE.U32 R172, R58, R64, R184 ;  /* 0x000000403aac7225 */ /* 0x000fe200078e00b8 */
[----:B------:R-:W-:-:S03]  /*1d6f0*/  IADD3 R175, P6, PT, R164, R171, RZ ;  /* 0x000000aba4af7210 */ /* 0x000fc60007fde0ff */
[----:B------:R-:W-:Y:S01]  /*1d700*/  IMAD.X R171, RZ, RZ, RZ, P5 ;  /* 0x000000ffffab7224 */ /* 0x000fe200028e06ff */
[----:B------:R-:W-:Y:S01]  /*1d710*/  IADD3 R184, P5, PT, R85, R170, RZ ;  /* 0x000000aa55b87210 */ /* 0x000fe20007fbe0ff */
[----:B------:R-:W-:Y:S01]  /*1d720*/  IMAD.WIDE.U32 R128, R168, -0x30003, RZ ;  /* 0xfffcfffda8807825 */ /* 0x000fe200078e00ff */
[----:B------:R-:W-:-:S03]  /*1d730*/  IADD3.X RZ, P3, PT, R185, R175, RZ, P3, !PT ;  /* 0x000000afb9ff7210 */ /* 0x000fc60001f7e4ff */
[----:B------:R-:W-:Y:S02]  /*1d740*/  IMAD R187, R168, -0x760c0004, R187 ;  /* 0x89f3fffca8bb7824 */ /* 0x000fe400078e02bb */
[----:B------:R-:W-:Y:S02]  /*1d750*/  IMAD.MOV.U32 R170, RZ, RZ, R165 ;  /* 0x000000ffffaa7224 */ /* 0x000fe400078e00a5 */
[----:B------:R-:W-:Y:S02]  /*1d760*/  IMAD.IADD R85, R129, 0x1, R187 ;  /* 0x0000000181557824 */ /* 0x000fe400078e02bb */
[----:B------:R-:W-:Y:S02]  /*1d770*/  IMAD.IADD R165, R173, 0x1, R164 ;  /* 0x00000001ada57824 */ /* 0x000fe400078e02a4 */
[----:B------:R-:W-:Y:S01]  /*1d780*/  IMAD.X R186, RZ, RZ, RZ, P2 ;  /* 0x000000ffffba7224 */ /* 0x000fe200010e06ff */
[----:B------:R-:W-:Y:S01]  /*1d790*/  IADD3 R164, P2, PT, R169, R172, RZ ;  /* 0x000000aca9a47210 */ /* 0x000fe20007f5e0ff */
[----:B------:R-:W-:-:S03]  /*1d7a0*/  IMAD.WIDE.U32.X R170, R127, R86, R170, P6 ;  /* 0x000000567faa7225 */ /* 0x000fc600030e04aa */
[----:B------:R-:W-:Y:S01]  /*1d7b0*/  IADD3.X R165, P2, PT, R165, R166, RZ, P2, !PT ;  /* 0x000000a6a5a57210 */ /* 0x000fe2000175e4ff */
[----:B------:R-:W-:Y:S01]  /*1d7c0*/  IMAD.WIDE.U32 R174, R85, -0x5555, RZ ;  /* 0xffffaaab55ae7825 */ /* 0x000fe200078e00ff */
[----:B------:R-:W-:Y:S02]  /*1d7d0*/  IADD3.X R129, P3, PT, RZ, R170, RZ, P3, !PT ;  /* 0x000000aaff817210 */ /* 0x000fe40001f7e4ff */
[----:B------:R-:W-:Y:S01]  /*1d7e0*/  IADD3.X R186, PT, PT, R186, RZ, RZ, P5, P4 ;  /* 0x000000ffbaba7210 */ /* 0x000fe20002fe84ff */
[C---:B------:R-:W-:Y:S01]  /*1d7f0*/  IMAD.WIDE.U32 R172, R128.reuse, -0x5555, RZ ;  /* 0xffffaaab80ac7825 */ /* 0x040fe200078e00ff */
[----:B------:R-:W-:Y:S02]  /*1d800*/  IADD3.X R129, P6, PT, RZ, R129, RZ, P2, !PT ;  /* 0x00000081ff817210 */ /* 0x000fe400017de4ff */
[----:B------:R-:W-:Y:S01]  /*1d810*/  IADD3 R63, P2, PT, R63, R184, RZ ;  /* 0x000000b83f3f7210 */ /* 0x000fe20007f5e0ff */
[----:B------:R-:W-:Y:S01]  /*1d820*/  IMAD.WIDE.U32 R174, P5, R128, -0x46010001, R174 ;  /* 0xb9feffff80ae7825 */ /* 0x000fe200078a00ae */
[----:B------:R-:W-:-:S02]  /*1d830*/  IADD3 RZ, P4, PT, R168, R172, RZ ;  /* 0x000000aca8ff7210 */ /* 0x000fc40007f9e0ff */
[----:B------:R-:W-:Y:S01]  /*1d840*/  IADD3.X R184, PT, PT, RZ, RZ, R171, P6, P3 ;  /* 0x000000ffffb87210 */ /* 0x000fe200037e64ab */
[----:B------:R-:W-:Y:S01]  /*1d850*/  IMAD.MOV.U32 R166, RZ, RZ, R168 ;  /* 0x000000ffffa67224 */ /* 0x000fe200078e00a8 */
[----:B------:R-:W-:Y:S01]  /*1d860*/  IADD3.X R186, P2, PT, R57, R186, RZ, P2, !PT ;  /* 0x000000ba39ba7210 */ /* 0x000fe2000175e4ff */
[----:B------:R-:W-:Y:S02]  /*1d870*/  IMAD.X R171, RZ, RZ, RZ, P5 ;  /* 0x000000ffffab7224 */ /* 0x000fe400028e06ff */
[----:B------:R-:W-:Y:S01]  /*1d880*/  IMAD.WIDE.U32 R168, R128, -0x5555, R166 ;  /* 0xffffaaab80a87825 */ /* 0x000fe200078e00a6 */
[----:B------:R-:W-:-:S03]  /*1d890*/  IADD3 R166, P3, PT, R174, R173, RZ ;  /* 0x000000adaea67210 */ /* 0x000fc60007f7e0ff */
[----:B------:R-:W-:Y:S01]  /*1d8a0*/  IMAD.MOV.U32 R170, RZ, RZ, R175 ;  /* 0x000000ffffaa7224 */ /* 0x000fe200078e00af */
[----:B------:R-:W-:Y:S01]  /*1d8b0*/  IADD3 RZ, P6, PT, RZ, R168, RZ ;  /* 0x000000a8ffff7210 */ /* 0x000fe20007fde0ff */
[----:B------:R-:W-:Y:S01]  /*1d8c0*/  IMAD.WIDE.U32 R172, R85, -0x4eac0001, RZ ;  /* 0xb153ffff55ac7825 */ /* 0x000fe200078e00ff */
[----:B------:R-:W-:-:S03]  /*1d8d0*/  IADD3.X RZ, P4, PT, R167, R166, RZ, P4, !PT ;  /* 0x000000a6a7ff7210 */ /* 0x000fc6000279e4ff */
[----:B------:R-:W-:Y:S02]  /*1d8e0*/  IMAD.IADD R168, R169, 0x1, R174 ;  /* 0x00000001a9a87824 */ /* 0x000fe400078e02ae */
[----:B------:R-:W-:-:S03]  /*1d8f0*/  IMAD.WIDE.U32.X R170, R85, -0x46010001, R170, P3 ;  /* 0xb9feffff55aa7825 */ /* 0x000fc600018e04aa */
[----:B------:R-:W-:Y:S01]  /*1d900*/  IADD3.X RZ, P6, PT, RZ, R168, RZ, P6, !PT ;  /* 0x000000a8ffff7210 */ /* 0x000fe200037de4ff */
[----:B------:R-:W-:Y:S01]  /*1d910*/  IMAD.WIDE.U32 R166, R128, -0x4eac0001, RZ ;  /* 0xb153ffff80a67825 */ /* 0x000fe200078e00ff */
[----:B------:R-:W-:-:S03]  /*1d920*/  IADD3.X R185, P4, PT, RZ, R170, RZ, P4, !PT ;  /* 0x000000aaffb97210 */ /* 0x000fc6000279e4ff */
[----:B------:R-:W-:Y:S01]  /*1d930*/  IMAD.WIDE.U32 R172, P3, R128, 0x1eabfffe, R172 ;  /* 0x1eabfffe80ac7825 */ /* 0x000fe200078600ac */
[----:B------:R-:W-:Y:S02]  /*1d940*/  IADD3.X R185, P6, PT, RZ, R185, RZ, P6, !PT ;  /* 0x000000b9ffb97210 */ /* 0x000fe400037de4ff */
[----:B------:R-:W-:Y:S01]  /*1d950*/  IADD3 RZ, P5, PT, R176, R166, RZ ;  /* 0x000000a6b0ff7210 */ /* 0x000fe20007fbe0ff */
[----:B------:R-:W-:Y:S01]  /*1d960*/  IMAD.WIDE.U32 R174, R84, R58, RZ ;  /* 0x0000003a54ae7225 */ /* 0x000fe200078e00ff */
[----:B------:R-:W-:-:S03]  /*1d970*/  IADD3.X R188, PT, PT, RZ, RZ, R171, P6, P4 ;  /* 0x000000ffffbc7210 */ /* 0x000fc600037e84ab */
[----:B------:R-:W-:Y:S01]  /*1d980*/  IMAD.X R169, RZ, RZ, RZ, P3 ;  /* 0x000000ffffa97224 */ /* 0x000fe200018e06ff */
[----:B------:R-:W-:Y:S01]  /*1d990*/  IADD3 R57, P3, PT, R172, R167, RZ ;  /* 0x000000a7ac397210 */ /* 0x000fe20007f7e0ff */
[----:B------:R-:W-:-:S03]  /*1d9a0*/  IMAD.WIDE.U32 R166, R128, -0x4eac0001, R176 ;  /* 0xb153ffff80a67825 */ /* 0x000fc600078e00b0 */
[----:B------:R-:W-:Y:S01]  /*1d9b0*/  IADD3.X RZ, P5, PT, R177, R57, RZ, P5, !PT ;  /* 0x00000039b1ff7210 */ /* 0x000fe20002fbe4ff */
[----:B------:R-:W-:Y:S01]  /*1d9c0*/  IMAD.MOV.U32 R168, RZ, RZ, R173 ;  /* 0x000000ffffa87224 */ /* 0x000fe200078e00ad */
[----:B------:R-:W-:Y:S01]  /*1d9d0*/  IADD3 R166, P6, PT, R185, R166, RZ ;  /* 0x000000a6b9a67210 */ /* 0x000fe20007fde0ff */
[----:B------:R-:W-:-:S04]  /*1d9e0*/  IMAD.WIDE.U32 R170, P4, R127, R83, R174 ;  /* 0x000000537faa7225 */ /* 0x000fc800078800ae */
[----:B------:R-:W-:-:S04]  /*1d9f0*/  IMAD.WIDE.U32 R174, R83, R58, RZ ;  /* 0x0000003a53ae7225 */ /* 0x000fc800078e00ff */
[----:B------:R-:W-:Y:S02]  /*1da00*/  IMAD.IADD R57, R167, 0x1, R172 ;  /* 0x00000001a7397824 */ /* 0x000fe400078e02ac */
[----:B------:R-:W-:Y:S01]  /*1da10*/  IMAD.WIDE.U32.X R176, R85, 0x1eabfffe, R168, P3 ;  /* 0x1eabfffe55b07825 */ /* 0x000fe200018e04a8 */
[----:B------:R-:W-:Y:S02]  /*1da20*/  IADD3 RZ, P3, PT, R178, R174, RZ ;  /* 0x000000aeb2ff7210 */ /* 0x000fe40007f7e0ff */
[----:B------:R-:W-:Y:S01]  /*1da30*/  IADD3.X R167, P6, PT, R57, R188, RZ, P6, !PT ;  /* 0x000000bc39a77210 */ /* 0x000fe200037de4ff */
[----:B------:R-:W-:Y:S01]  /*1da40*/  IMAD.X R173, RZ, RZ, RZ, P4 ;  /* 0x000000ffffad7224 */ /* 0x000fe200020e06ff */
[----:B------:R-:W-:Y:S01]  /*1da50*/  IADD3 R175, P4, PT, R170, R175, RZ ;  /* 0x000000afaaaf7210 */ /* 0x000fe20007f9e0ff */
[----:B------:R-:W-:Y:S01]  /*1da60*/  IMAD.WIDE.U32 R168, R58, R83, R178 ;  /* 0x000000533aa87225 */ /* 0x000fe200078e00b2 */
[----:B------:R-:W-:Y:S02]  /*1da70*/  IADD3.X R185, P5, PT, RZ, R176, RZ, P5, !PT ;  /* 0x000000b0ffb97210 */ /* 0x000fe40002fbe4ff */
[----:B------:R-:W-:Y:S01]  /*1da80*/  IADD3.X RZ, P3, PT, R179, R175, RZ, P3, !PT ;  /* 0x000000afb3ff7210 */ /* 0x000fe20001f7e4ff */
[----:B------:R-:W-:Y:S01]  /*1da90*/  IMAD.MOV.U32 R172, RZ, RZ, R171 ;  /* 0x000000ffffac7224 */ /* 0x000fe200078e00ab */
[----:B------:R-:W-:Y:S01]  /*1daa0*/  IADD3.X R185, P6, PT, RZ, R185, RZ, P6, !PT ;  /* 0x000000b9ffb97210 */ /* 0x000fe200037de4ff */
[----:B------:R-:W-:-:S02]  /*1dab0*/  IMAD.IADD R57, R169, 0x1, R170 ;  /* 0x00000001a9397824 */ /* 0x000fc400078e02aa */
[----:B------:R-:W-:Y:S01]  /*1dac0*/  IMAD.WIDE.U32.X R172, R127, R84, R172, P4 ;  /* 0x000000547fac7225 */ /* 0x000fe200020e04ac */
[----:B------:R-:W-:Y:S02]  /*1dad0*/  IADD3 R168, P4, PT, R129, R168, RZ ;  /* 0x000000a881a87210 */ /* 0x000fe40007f9e0ff */
[----:B------:R-:W-:Y:S01]  /*1dae0*/  IADD3.X R129, PT, PT, RZ, RZ, R177, P6, P5 ;  /* 0x000000ffff817210 */ /* 0x000fe200037ea4b1 */
[----:B------:R-:W-:Y:S01]  /*1daf0*/  IMAD.WIDE.U32 R170, R59, R58, RZ ;  /* 0x0000003a3baa7225 */ /* 0x000fe200078e00ff */
[----:B------:R-:W-:Y:S02]  /*1db00*/  IADD3 R182, P5, PT, R182, R63, RZ ;  /* 0x0000003fb6b67210 */ /* 0x000fe40007fbe0ff */
[----:B------:R-:W-:Y:S01]  /*1db10*/  IADD3.X R169, P4, PT, R57, R184, RZ, P4, !PT ;  /* 0x000000b839a97210 */ /* 0x000fe2000279e4ff */
[----:B------:R-:W-:Y:S01]  /*1db20*/  IMAD.WIDE.U32 R176, R61, R58, RZ ;  /* 0x0000003a3db07225 */ /* 0x000fe200078e00ff */
[----:B------:R-:W-:Y:S02]  /*1db30*/  IADD3.X R57, P3, PT, RZ, R172, RZ, P3, !PT ;  /* 0x000000acff397210 */ /* 0x000fe40001f7e4ff */
[----:B------:R-:W-:Y:S01]  /*1db40*/  IADD3.X R183, P5, PT, R183, R186, RZ, P5, !PT ;  /* 0x000000bab7b77210 */ /* 0x000fe20002fbe4ff */
[----:B------:R-:W-:Y:S01]  /*1db50*/  IMAD.WIDE.U32 R170, P6, R127, R61, R170 ;  /* 0x0000003d7faa7225 */ /* 0x000fe200078c00aa */
[----:B------:R-:W-:-:S03]  /*1db60*/  IADD3.X R57, P4, PT, RZ, R57, RZ, P4, !PT ;  /* 0x00000039ff397210 */ /* 0x000fc6000279e4ff */
[----:B------:R-:W-:Y:S01]  /*1db70*/  IMAD.X R175, RZ, RZ, RZ, P6 ;  /* 0x000000ffffaf7224 */ /* 0x000fe200030e06ff */
[----:B------:R-:W-:Y:S01]  /*1db80*/  IADD3 R63, P6, PT, R170, R177, RZ ;  /* 0x000000b1aa3f7210 */ /* 0x000fe20007fde0ff */
[----:B------:R-:W-:Y:S01]  /*1db90*/  IMAD.WIDE.U32 R178, R58, R61, R182 ;  /* 0x0000003d3ab27225 */ /* 0x000fe200078e00b6 */
[----:B------:R-:W-:Y:S02]  /*1dba0*/  IADD3.X R58, PT, PT, RZ, RZ, R173, P4, P3 ;  /* 0x000000ffff3a7210 */ /* 0x000fe400027e64ad */
[----:B------:R-:W-:Y:S01]  /*1dbb0*/  IADD3 RZ, P4, PT, R182, R176, RZ ;  /* 0x000000b0b6ff7210 */ /* 0x000fe20007f9e0ff */
[----:B------:R-:W-:Y:S02]  /*1dbc0*/  IMAD.MOV.U32 R174, RZ, RZ, R171 ;  /* 0x000000ffffae7224 */ /* 0x000fe400078e00ab */
[----:B------:R-:W-:Y:S01]  /*1dbd0*/  IMAD.IADD R171, R179, 0x1, R170 ;  /* 0x00000001b3ab7824 */ /* 0x000fe200078e02aa */
[----:B------:R-:W-:Y:S01]  /*1dbe0*/  IADD3 R170, P3, PT, R57, R178, RZ ;  /* 0x000000b239aa7210 */ /* 0x000fe20007f7e0ff */
[----:B------:R-:W-:Y:S01]  /*1dbf0*/  IMAD.WIDE.U32.X R174, R127, R59, R174, P6 ;  /* 0x0000003b7fae7225 */ /* 0x000fe200030e04ae */
[----:B------:R-:W-:-:S02]  /*1dc00*/  IADD3.X RZ, P4, PT, R183, R63, RZ, P4, !PT ;  /* 0x0000003fb7ff7210 */ /* 0x000fc4000279e4ff */
        /* <DEDUP_REMOVED lines=24> */
[----:B------:R-:W-:Y:S01]  /*1dd90*/  IMAD.WIDE.U32 R172, R85, 0x434bacd7, RZ ;  /* 0x434bacd755ac7825 */ /* 0x000fe200078e00ff */
[----:B------:R-:W-:-:S03]  /*1dda0*/  IADD3 R127, P3, PT, R178, R177, RZ ;  /* 0x000000b1b27f7210 */ /* 0x000fc60007f7e0ff */
[----:B------:R-:W-:Y:S01]  /*1ddb0*/  IMAD.X R187, RZ, RZ, RZ, P6 ;  /* 0x000000ffffbb7224 */ /* 0x000fe200030e06ff */
[----:B------:R-:W-:Y:S01]  /*1ddc0*/  IADD3.X RZ, P4, PT, R165, R127, RZ, P4, !PT ;  /* 0x0000007fa5ff7210 */ /* 0x000fe2000279e4ff */
[----:B------:R-:W-:-:S04]  /*1ddd0*/  IMAD.WIDE.U32 R172, P6, R128, 0x4b1ba7b6, R172 ;  /* 0x4b1ba7b680ac7825 */ /* 0x000fc800078c00ac */
[----:B------:R-:W-:-:S04]  /*1dde0*/  IMAD.WIDE.U32 R176, R128, 0x434bacd7, RZ ;  /* 0x434bacd780b07825 */ /* 0x000fc800078e00ff */
[----:B------:R-:W-:Y:S02]  /*1ddf0*/  IMAD.MOV.U32 R186, RZ, RZ, R179 ;  /* 0x000000ffffba7224 */ /* 0x000fe400078e00b3 */
[----:B------:R-:W-:-:S04]  /*1de00*/  IMAD.WIDE.U32 R180, R85, 0x397fe69a, RZ ;  /* 0x397fe69a55b47825 */ /* 0x000fc800078e00ff */
[----:B------:R-:W-:-:S04]  /*1de10*/  IMAD.WIDE.U32 R184, R128, -0xc7aed41, R164 ;  /* 0xf38512bf80b87825 */ /* 0x000fc800078e00a4 */
[----:B------:R-:W-:Y:S01]  /*1de20*/  IMAD.WIDE.U32.X R164, R85, 0x64774b84, R186, P3 ;  /* 0x64774b8455a47825 */ /* 0x000fe200018e04ba */
[----:B------:R-:W-:-:S03]  /*1de30*/  IADD3 R129, P3, PT, R172, R177, RZ ;  /* 0x000000b1ac817210 */ /* 0x000fc60007f7e0ff */
        /* <DEDUP_REMOVED lines=9> */
[----:B------:R-:W-:Y:S01]  /*1ded0*/  IMAD.MOV.U32 R186, RZ, RZ, R179 ;  /* 0x000000ffffba7224 */ /* 0x000fe200078e00b3 */
[----:B------:R-:W-:Y:S01]  /*1dee0*/  IADD3.X R185, P3, PT, R127, R188, RZ, P3, !PT ;  /* 0x000000bc7fb97210 */ /* 0x000fe20001f7e4ff */
[----:B------:R-:W-:Y:S01]  /*1def0*/  IMAD.WIDE.U32 R188, R82, R81, RZ ;  /* 0x0000005152bc7225 */ /* 0x000fe200078e00ff */
[----:B------:R-:W-:-:S03]  /*1df00*/  IADD3.X R127, P4, PT, RZ, R164, RZ, P4, !PT ;  /* 0x000000a4ff7f7210 */ /* 0x000fc6000279e4ff */
[----:B------:R-:W-:Y:S01]  /*1df10*/  IMAD.WIDE.U32.X R186, R85, 0x1a0111ea, R186, P6 ;  /* 0x1a0111ea55ba7825 */ /* 0x000fe200030e04ba */
[----:B------:R-:W-:Y:S02]  /*1df20*/  IADD3.X R85, P6, PT, RZ, R127, RZ, P3, !PT ;  /* 0x0000007fff557210 */ /* 0x000fe40001fde4ff */
[----:B------:R-:W-:Y:S01]  /*1df30*/  IADD3 RZ, P3, PT, R168, R176, RZ ;  /* 0x000000b0a8ff7210 */ /* 0x000fe20007f7e0ff */
[----:B------:R-:W-:Y:S01]  /*1df40*/  IMAD.WIDE.U32 R190, R128, 0x434bacd7, R168 ;  /* 0x434bacd780be7825 */ /* 0x000fe200078e00a8 */
[----:B------:R-:W-:Y:S02]  /*1df50*/  IADD3.X R127, PT, PT, RZ, RZ, R165, P6, P4 ;  /* 0x000000ffff7f7210 */ /* 0x000fe400037e84a5 */
[----:B------:R-:W-:Y:S01]  /*1df60*/  IADD3.X RZ, P3, PT, R169, R129, RZ, P3, !PT ;  /* 0x00000081a9ff7210 */ /* 0x000fe20001f7e4ff */
[----:B------:R-:W-:Y:S01]  /*1df70*/  IMAD.WIDE.U32 R188, P6, R65, R62, R188 ;  /* 0x0000003e41bc7225 */ /* 0x000fe200078c00bc */
[----:B------:R-:W-:-:S03]  /*1df80*/  IADD3 R190, P4, PT, R85, R190, RZ ;  /* 0x000000be55be7210 */ /* 0x000fc60007f9e0ff */
[----:B------:R-:W-:-:S04]  /*1df90*/  IMAD.WIDE.U32 R164, R62, R81, RZ ;  /* 0x000000513ea47225 */ /* 0x000fc800078e00ff */
[----:B------:R-:W-:Y:S02]  /*1dfa0*/  IMAD.IADD R172, R191, 0x1, R172 ;  /* 0x00000001bfac7824 */ /* 0x000fe400078e02ac */
[----:B------:R-:W-:Y:S01]  /*1dfb0*/  IMAD.X R173, RZ, RZ, RZ, P6 ;  /* 0x000000ffffad7224 */ /* 0x000fe200030e06ff */
[----:B------:R-:W-:Y:S01]  /*1dfc0*/  IADD3 R181, P6, PT, R188, R165, RZ ;  /* 0x000000a5bcb57210 */ /* 0x000fe20007fde0ff */
[----:B------:R-:W-:Y:S01]  /*1dfd0*/  IMAD.WIDE.U32 R168, R80, R81, RZ ;  /* 0x0000005150a87225 */ /* 0x000fe200078e00ff */
[----:B------:R-:W-:Y:S02]  /*1dfe0*/  IADD3.X R191, P4, PT, R172, R127, RZ, P4, !PT ;  /* 0x0000007facbf7210 */ /* 0x000fe4000279e4ff */
[----:B------:R-:W-:Y:S01]  /*1dff0*/  IADD3.X R127, P3, PT, RZ, R182, RZ, P3, !PT ;  /* 0x000000b6ff7f7210 */ /* 0x000fe20001f7e4ff */
[----:B------:R-:W-:Y:S02]  /*1e000*/  IMAD.MOV.U32 R172, RZ, RZ, R189 ;  /* 0x000000ffffac7224 */ /* 0x000fe400078e00bd */
[----:B------:R-:W-:-:S04]  /*1e010*/  IMAD.WIDE.U32 R176, R87, R81, RZ ;  /* 0x0000005157b07225 */ /* 0x000fc800078e00ff */
[----:B------:R-:W-:Y:S01]  /*1e020*/  IMAD.WIDE.U32.X R172, R65, R82, R172, P6 ;  /* 0x0000005241ac7225 */ /* 0x000fe200030e04ac */
[----:B------:R-:W-:-:S03]  /*1e030*/  IADD3.X R127, P6, PT, RZ, R127, RZ, P4, !PT ;  /* 0x0000007fff7f7210 */ /* 0x000fc600027de4ff */
[----:B------:R-:W-:Y:S01]  /*1e040*/  IMAD.WIDE.U32 R168, P4, R65, R87, R168 ;  /* 0x0000005741a87225 */ /* 0x000fe200078800a8 */
[----:B------:R-:W-:Y:S02]  /*1e050*/  IADD3.X R183, PT, PT, RZ, RZ, R183, P6, P3 ;  /* 0x000000ffffb77210 */ /* 0x000fe400037e64b7 */
[----:B------:R-:W-:Y:S01]  /*1e060*/  IADD3 RZ, P3, PT, R170, R180, RZ ;  /* 0x000000b4aaff7210 */ /* 0x000fe20007f7e0ff */
[----:B------:R-:W-:-:S03]  /*1e070*/  IMAD.WIDE.U32 R128, R128, 0x397fe69a, R170 ;  /* 0x397fe69a80807825 */ /* 0x000fc600078e00aa */
[----:B------:R-:W-:Y:S01]  /*1e080*/  IADD3.X RZ, P3, PT, R171, R63, RZ, P3, !PT ;  /* 0x0000003fabff7210 */ /* 0x000fe20001f7e4ff */
[----:B------:R-:W-:Y:S01]  /*1e090*/  IMAD.X R179, RZ, RZ, RZ, P4 ;  /* 0x000000ffffb37224 */ /* 0x000fe200020e06ff */
[----:B------:R-:W-:Y:S01]  /*1e0a0*/  IADD3 R85, P4, PT, R168, R177, RZ ;  /* 0x000000b1a8557210 */ /* 0x000fe20007f9e0ff */
[----:B------:R-:W-:Y:S01]  /*1e0b0*/  IMAD.IADD R82, R129, 0x1, R178 ;  /* 0x0000000181527824 */ /* 0x000fe200078e02b2 */
[----:B------:R-:W-:Y:S01]  /*1e0c0*/  IADD3 R128, P6, PT, R127, R128, RZ ;  /* 0x000000807f807210 */ /* 0x000fe20007fde0ff */
[----:B------:R-:W-:Y:S02]  /*1e0d0*/  IMAD.MOV.U32 R178, RZ, RZ, R169 ;  /* 0x000000ffffb27224 */ /* 0x000fe400078e00a9 */
[----:B------:R-:W-:Y:S01]  /*1e0e0*/  IMAD.WIDE.U32 R62, R81, R62, R166 ;  /* 0x0000003e513e7225 */ /* 0x000fe200078e00a6 */
[----:B------:R-:W-:Y:S02]  /*1e0f0*/  IADD3.X R129, P6, PT, R82, R183, RZ, P6, !PT ;  /* 0x000000b752817210 */ /* 0x000fe400037de4ff */
[----:B------:R-:W-:Y:S01]  /*1e100*/  IADD3.X R82, P5, PT, RZ, RZ, RZ, P5, !PT ;  /* 0x000000ffff527210 */ /* 0x000fe20002fbe4ff */
[----:B------:R-:W-:Y:S01]  /*1e110*/  IMAD.WIDE.U32.X R178, R65, R80, R178, P4 ;  /* 0x0000005041b27225 */ /* 0x000fe200020e04b2 */
[----:B------:R-:W-:-:S02]  /*1e120*/  IADD3.X R80, P3, PT, RZ, R186, RZ, P3, !PT ;  /* 0x000000baff507210 */ /* 0x000fc40001f7e4ff */
[----:B------:R-:W-:Y:S01]  /*1e130*/  IADD3 RZ, P4, PT, R166, R164, RZ ;  /* 0x000000a4a6ff7210 */ /* 0x000fe20007f9e0ff */
[----:B------:R-:W-:Y:S01]  /*1e140*/  IMAD.WIDE.U32 R164, R126, R81, RZ ;  /* 0x000000517ea47225 */ /* 0x000fe200078e00ff */
[----:B------:R-:W-:Y:S02]  /*1e150*/  IADD3.X R80, P6, PT, RZ, R80, RZ, P6, !PT ;  /* 0x00000050ff507210 */ /* 0x000fe400037de4ff */
[----:B------:R-:W-:Y:S01]  /*1e160*/  IADD3.X RZ, P4, PT, R167, R181, RZ, P4, !PT ;  /* 0x000000b5a7ff7210 */ /* 0x000fe2000279e4ff */
[----:B------:R-:W-:Y:S01]  /*1e170*/  IMAD.WIDE.U32 R170, R60, R81, RZ ;  /* 0x000000513caa7225 */ /* 0x000fe200078e00ff */
[----:B------:R-:W-:Y:S02]  /*1e180*/  IADD3.X R192, PT, PT, RZ, RZ, R187, P6, P3 ;  /* 0x000000ffffc07210 */ /* 0x000fe400037e64bb */
[----:B------:R-:W-:Y:S01]  /*1e190*/  IADD3 RZ, P6, PT, RZ, R62, RZ ;  /* 0x0000003effff7210 */ /* 0x000fe20007fde0ff */
[----:B------:R-:W-:-:S04]  /*1e1a0*/  IMAD.WIDE.U32 R164, P3, R65, R60, R164 ;  /* 0x0000003c41a47225 */ /* 0x000fc800078600a4 */
[----:B------:R-:W-:Y:S02]  /*1e1b0*/  IMAD.IADD R189, R63, 0x1, R188 ;  /* 0x000000013fbd7824 */ /* 0x000fe400078e02bc */
[----:B------:R-:W-:Y:S01]  /*1e1c0*/  IMAD.X R167, RZ, RZ, RZ, P3 ;  /* 0x000000ffffa77224 */ /* 0x000fe200018e06ff */
[----:B------:R-:W-:Y:S01]  /*1e1d0*/  IADD3.X R63, P3, PT, RZ, R172, RZ, P4, !PT ;  /* 0x000000acff3f7210 */ /* 0x000fe2000277e4ff */
[----:B------:R-:W-:Y:S01]  /*1e1e0*/  IMAD.MOV.U32 R166, RZ, RZ, R165 ;  /* 0x000000ffffa67224 */ /* 0x000fe200078e00a5 */
[----:B------:R-:W-:Y:S01]  /*1e1f0*/  IADD3 R169, P4, PT, R164, R171, RZ ;  /* 0x000000aba4a97210 */ /* 0x000fe20007f9e0ff */
[----:B------:R-:W-:Y:S01]  /*1e200*/  IMAD.WIDE.U32 R180, R81, R87, R174 ;  /* 0x0000005751b47225 */ /* 0x000fe200078e00ae */
[----:B------:R-:W-:-:S03]  /*1e210*/  IADD3.X RZ, P6, PT, RZ, R189, RZ, P6, !PT ;  /* 0x000000bdffff7210 */ /* 0x000fc600037de4ff */
[----:B------:R-:W-:Y:S01]  /*1e220*/  IMAD.WIDE.U32.X R126, R65, R126, R166, P4 ;  /* 0x0000007e417e7225 */ /* 0x000fe200020e04a6 */
[----:B------:R-:W-:Y:S02]  /*1e230*/  IADD3.X R63, P6, PT, RZ, R63, RZ, P6, !PT ;  /* 0x0000003fff3f7210 */ /* 0x000fe400037de4ff */
[----:B------:R-:W-:Y:S01]  /*1e240*/  IADD3 RZ, P4, PT, R174, R176, RZ ;  /* 0x000000b0aeff7210 */ /* 0x000fe20007f9e0ff */
[----:B------:R-:W-:Y:S01]  /*1e250*/  IMAD.IADD R168, R181, 0x1, R168 ;  /* 0x00000001b5a87824 */ /* 0x000fe200078e02a8 */
[----:B------:R-:W-:Y:S01]  /*1e260*/  IADD3.X R173, PT, PT, RZ, RZ, R173, P6, P3 ;  /* 0x000000ffffad7210 */ /* 0x000fe200037e64ad */
[----:B------:R-:W-:Y:S01]  /*1e270*/  IMAD.WIDE.U32 R166, R62, -0x30003, RZ ;  /* 0xfffcfffd3ea67825 */ /* 0x000fe200078e00ff */
[----:B------:R-:W-:Y:S02]  /*1e280*/  IADD3 R180, P6, PT, R63, R180, RZ ;  /* 0x000000b43fb47210 */ /* 0x000fe40007fde0ff */
[----:B------:R-:W-:Y:S01]  /*1e290*/  IADD3.X RZ, P4, PT, R175, R85, RZ, P4, !PT ;  /* 0x00000055afff7210 */ /* 0x000fe2000279e4ff */
[----:B------:R-:W-:Y:S01]  /*1e2a0*/  IMAD R85, R189, -0x30003, RZ ;  /* 0xfffcfffdbd557824 */ /* 0x000fe200078e02ff */
[----:B------:R-:W-:Y:S01]  /*1e2b0*/  IADD3 RZ, P3, PT, R184, R170, RZ ;  /* 0x000000aab8ff7210 */ /* 0x000fe20007f7e0ff */
[----:B------:R-:W-:Y:S01]  /*1e2c0*/  IMAD.MOV.U32 R188, RZ, RZ, R62 ;  /* 0x000000ffffbc7224 */ /* 0x000fe200078e003e */
[----:B------:R-:W-:Y:S01]  /*1e2d0*/  IADD3.X R181, P6, PT, R168, R173, RZ, P6, !PT ;  /* 0x000000ada8b57210 */ /* 0x000fe200037de4ff */
[----:B------:R-:W-:Y:S01]  /*1e2e0*/  IMAD R85, R62, -0x760c0004, R85 ;  /* 0x89f3fffc3e557824 */ /* 0x000fe200078e0255 */
[----:B------:R-:W-:Y:S01]  /*1e2f0*/  IADD3.X R63, P4, PT, RZ, R178, RZ, P4, !PT ;  /* 0x000000b2ff3f7210 */ /* 0x000fe2000279e4ff */
[----:B------:R-:W-:Y:S01]  /*1e300*/  IMAD.WIDE.U32 R172, R64, R81, RZ ;  /* 0x0000005140ac7225 */ /* 0x000fe200078e00ff */
[----:B------:R-:W-:-:S02]  /*1e310*/  IADD3.X RZ, P3, PT, R185, R169, RZ, P3, !PT ;  /* 0x000000a9b9ff7210 */ /* 0x000fc40001f7e4ff */
[----:B------:R-:W-:Y:S01]  /*1e320*/  IADD3.X R63, P6, PT, RZ, R63, RZ, P6, !PT ;  /* 0x0000003fff3f7210 */ /* 0x000fe200037de4ff */
[----:B------:R-:W-:-:S03]  /*1e330*/  IMAD.WIDE.U32 R168, R86, R81, RZ ;  /* 0x0000005156a87225 */ /* 0x000fc600078e00ff */
[----:B------:R-:W-:Y:S01]  /*1e340*/  IADD3.X R178, PT, PT, RZ, RZ, R179, P6, P4 ;  /* 0x000000ffffb27210 */ /* 0x000fe200037e84b3 */
[----:B------:R-:W-:-:S04]  /*1e350*/  IMAD.WIDE.U32 R184, R81, R60, R184 ;  /* 0x0000003c51b87225 */ /* 0x000fc800078e00b8 */
[----:B------:R-:W-:-:S04]  /*1e360*/  IMAD.WIDE.U32 R168, P6, R65, R64, R168 ;  /* 0x0000004041a87225 */ /* 0x000fc800078c00a8 */
[----:B------:R-:W-:Y:S01]  /*1e370*/  IMAD.IADD R60, R167, 0x1, R85 ;  /* 0x00000001a73c7824 */ /* 0x000fe200078e0255 */
[----:B------:R-:W-:Y:S01]  /*1e380*/  IADD3.X R85, P3, PT, RZ, R126, RZ, P3, !PT ;  /* 0x0000007eff557210 */ /* 0x000fe20001f7e4ff */
[----:B------:R-:W-:Y:S01]  /*1e390*/  IMAD.IADD R165, R185, 0x1, R164 ;  /* 0x00000001b9a57824 */ /* 0x000fe200078e02a4 */
[----:B------:R-:W-:Y:S01]  /*1e3a0*/  IADD3 R164, P4, PT, R63, R184, RZ ;  /* 0x000000b83fa47210 */ /* 0x000fe20007f9e0ff */
[----:B------:R-:W-:Y:S01]  /*1e3b0*/  IMAD.X R171, RZ, RZ, RZ, P6 ;  /* 0x000000ffffab7224 */ /* 0x000fe200030e06ff */
[----:B------:R-:W-:Y:S01]  /*1e3c0*/  IADD3 R173, P6, PT, R168, R173, RZ ;  /* 0x000000ada8ad7210 */ /* 0x000fe20007fde0ff */
[----:B------:R-:W-:Y:S01]  /*1e3d0*/  IMAD.WIDE.U32 R174, R60, -0x5555, RZ ;  /* 0xffffaaab3cae7825 */ /* 0x000fe200078e00ff */
[----:B------:R-:W-:-:S03]  /*1e3e0*/  IADD3.X R165, P4, PT, R165, R178, RZ, P4, !PT ;  /* 0x000000b2a5a57210 */ /* 0x000fc6000279e4ff */
[----:B------:R-:W-:Y:S01]  /*1e3f0*/  IMAD.MOV.U32 R170, RZ, RZ, R169 ;  /* 0x000000ffffaa7224 */ /* 0x000fe200078e00a9 */
[----:B------:R-:W-:Y:S01]  /*1e400*/  IADD3.X R85, P4, PT, RZ, R85, RZ, P4, !PT ;  /* 0x00000055ff557210 */ /* 0x000fe2000279e4ff */
[----:B------:R-:W-:-:S03]  /*1e410*/  IMAD.WIDE.U32 R176, R166, -0x5555, R188 ;  /* 0xffffaaaba6b07825 */ /* 0x000fc600078e00bc */
[----:B------:R-:W-:Y:S01]  /*1e420*/  IADD3.X R167, PT, PT, RZ, RZ, R127, P4, P3 ;  /* 0x000000ffffa77210 */ /* 0x000fe200027e647f */
[----:B------:R-:W-:Y:S01]  /*1e430*/  IMAD.WIDE.U32.X R170, R65, R86, R170, P6 ;  /* 0x0000005641aa7225 */ /* 0x000fe200030e04aa */
[----:B------:R-:W-:-:S03]  /*1e440*/  IADD3 RZ, P3, PT, RZ, R176, RZ ;  /* 0x000000b0ffff7210 */ /* 0x000fc60007f7e0ff */
[----:B------:R-:W-:-:S04]  /*1e450*/  IMAD.WIDE.U32 R86, P6, R166, -0x46010001, R174 ;  /* 0xb9feffffa6567825 */ /* 0x000fc800078c00ae */
[----:B------:R-:W-:-:S04]  /*1e460*/  IMAD.WIDE.U32 R174, R166, -0x5555, RZ ;  /* 0xffffaaaba6ae7825 */ /* 0x000fc800078e00ff */
[----:B------:R-:W-:Y:S01]  /*1e470*/  IMAD.X R63, RZ, RZ, RZ, P6 ;  /* 0x000000ffff3f7224 */ /* 0x000fe200030e06ff */
[----:B------:R-:W-:Y:S01]  /*1e480*/  IADD3 R127, P6, PT, R86, R175, RZ ;  /* 0x000000af567f7210 */ /* 0x000fe20007fde0ff */
[----:B------:R-:W-:Y:S01]  /*1e490*/  IMAD.IADD R176, R177, 0x1, R86 ;  /* 0x00000001b1b07824 */ /* 0x000fe200078e0256 */
[----:B------:R-:W-:Y:S01]  /*1e4a0*/  IADD3 RZ, P4, PT, R62, R174, RZ ;  /* 0x000000ae3eff7210 */ /* 0x000fe20007f9e0ff */
[----:B------:R-:W-:Y:S02]  /*1e4b0*/  IMAD.MOV.U32 R62, RZ, RZ, R87 ;  /* 0x000000ffff3e7224 */ /* 0x000fe400078e0057 */
[----:B------:R-:W-:Y:S01]  /*1e4c0*/  IMAD.WIDE.U32 R86, R81, R64, R190 ;  /* 0x0000004051567225 */ /* 0x000fe200078e00be */
[----:B------:R-:W-:Y:S02]  /*1e4d0*/  IADD3.X RZ, P4, PT, R189, R127, RZ, P4, !PT ;  /* 0x0000007fbdff7210 */ /* 0x000fe4000279e4ff */
[----:B------:R-:W-:Y:S01]  /*1e4e0*/  IADD3.X RZ, P3, PT, RZ, R176, RZ, P3, !PT ;  /* 0x000000b0ffff7210 */ /* 0x000fe20001f7e4ff */
[----:B------:R-:W-:Y:S01]  /*1e4f0*/  IMAD.WIDE.U32.X R62, R60, -0x46010001, R62, P6 ;  /* 0xb9feffff3c3e7825 */ /* 0x000fe200030e043e */
[----:B------:R-:W-:-:S03]  /*1e500*/  IADD3 RZ, P6, PT, R190, R172, RZ ;  /* 0x000000acbeff7210 */ /* 0x000fc60007fde0ff */
[----:B------:R-:W-:Y:S01]  /*1e510*/  IMAD.WIDE.U32 R126, R84, R81, RZ ;  /* 0x00000051547e7225 */ /* 0x000fe200078e00ff */
[----:B------:R-:W-:Y:S02]  /*1e520*/  IADD3.X R179, P4, PT, RZ, R62, RZ, P4, !PT ;  /* 0x0000003effb37210 */ /* 0x000fe4000279e4ff */
[----:B------:R-:W-:Y:S01]  /*1e530*/  IADD3.X RZ, P6, PT, R191, R173, RZ, P6, !PT ;  /* 0x000000adbfff7210 */ /* 0x000fe200037de4ff */
[----:B------:R-:W-:Y:S01]  /*1e540*/  IMAD.IADD R168, R87, 0x1, R168 ;  /* 0x0000000157a87824 */ /* 0x000fe200078e02a8 */
[----:B------:R-:W-:Y:S01]  /*1e550*/  IADD3.X R179, P3, PT, RZ, R179, RZ, P3, !PT ;  /* 0x000000b3ffb37210 */ /* 0x000fe20001f7e4ff */
[----:B------:R-:W-:Y:S01]  /*1e560*/  IMAD.WIDE.U32 R172, R83, R81, RZ ;  /* 0x0000005153ac7225 */ /* 0x000fe200078e00ff */
[----:B------:R-:W-:Y:S02]  /*1e570*/  IADD3.X R188, P6, PT, RZ, R170, RZ, P6, !PT ;  /* 0x000000aaffbc7210 */ /* 0x000fe400037de4ff */
[----:B------:R-:W-:Y:S01]  /*1e580*/  IADD3.X R64, PT, PT, RZ, RZ, R63, P3, P4 ;  /* 0x000000ffff407210 */ /* 0x000fe20001fe843f */
[----:B------:R-:W-:Y:S01]  /*1e590*/  IMAD.WIDE.U32 R62, P4, R65, R83, R126 ;  /* 0x00000053413e7225 */ /* 0x000fe2000788007e */
[----:B------:R-:W-:-:S03]  /*1e5a0*/  IADD3 R86, P3, PT, R85, R86, RZ ;  /* 0x0000005655567210 */ /* 0x000fc60007f7e0ff */
[----:B------:R-:W-:Y:S01]  /*1e5b0*/  IMAD.X R169, RZ, RZ, RZ, P4 ;  /* 0x000000ffffa97224 */ /* 0x000fe200020e06ff */
[----:B------:R-:W-:Y:S01]  /*1e5c0*/  IADD3.X R87, P3, PT, R168, R167, RZ, P3, !PT ;  /* 0x000000a7a8577210 */ /* 0x000fe20001f7e4ff */
[----:B------:R-:W-:Y:S01]  /*1e5d0*/  IMAD.WIDE.U32 R174, R59, R81, RZ ;  /* 0x000000513bae7225 */ /* 0x000fe200078e00ff */
[----:B------:R-:W-:Y:S02]  /*1e5e0*/  IADD3 R167, P4, PT, R62, R173, RZ ;  /* 0x000000ad3ea77210 */ /* 0x000fe40007f9e0ff */
[----:B------:R-:W-:Y:S01]  /*1e5f0*/  IADD3.X R188, P3, PT, RZ, R188, RZ, P3, !PT ;  /* 0x000000bcffbc7210 */ /* 0x000fe20001f7e4ff */
[----:B------:R-:W-:-:S03]  /*1e600*/  IMAD.WIDE.U32 R126, R60, -0x4eac0001, RZ ;  /* 0xb153ffff3c7e7825 */ /* 0x000fc600078e00ff */
[----:B------:R-:W-:Y:S01]  /*1e610*/  IADD3.X R190, PT, PT, RZ, RZ, R171, P3, P6 ;  /* 0x000000ffffbe7210 */ /* 0x000fe20001fec4ab */
[----:B------:R-:W-:Y:S02]  /*1e620*/  IMAD.MOV.U32 R168, RZ, RZ, R63 ;  /* 0x000000ffffa87224 */ /* 0x000fe400078e003f */
[----:B------:R-:W-:-:S04]  /*1e630*/  IMAD.WIDE.U32 R176, R166, -0x4eac0001, RZ ;  /* 0xb153ffffa6b07825 */ /* 0x000fc800078e00ff */
[----:B------:R-:W-:Y:S01]  /*1e640*/  IMAD.WIDE.U32.X R168, R65, R84, R168, P4 ;  /* 0x0000005441a87225 */ /* 0x000fe200020e04a8 */
[----:B------:R-:W-:-:S03]  /*1e650*/  IADD3 RZ, P3, PT, R180, R176, RZ ;  /* 0x000000b0b4ff7210 */ /* 0x000fc60007f7e0ff */
[----:B------:R-:W-:-:S04]  /*1e660*/  IMAD.WIDE.U32 R84, P6, R65, R61, R174 ;  /* 0x0000003d41547225 */ /* 0x000fc800078c00ae */
[----:B------:R-:W-:-:S04]  /*1e670*/  IMAD.WIDE.U32 R170, P4, R166, 0x1eabfffe, R126 ;  /* 0x1eabfffea6aa7825 */ /* 0x000fc8000788007e */
[----:B------:R-:W-:-:S04]  /*1e680*/  IMAD.WIDE.U32 R126, R166, -0x4eac0001, R180 ;  /* 0xb153ffffa67e7825 */ /* 0x000fc800078e00b4 */
[----:B------:R-:W-:Y:S01]  /*1e690*/  IMAD.X R175, RZ, RZ, RZ, P6 ;  /* 0x000000ffffaf7224 */ /* 0x000fe200030e06ff */
[----:B------:R-:W-:Y:S01]  /*1e6a0*/  IADD3 R63, P6, PT, R170, R177, RZ ;  /* 0x000000b1aa3f7210 */ /* 0x000fe20007fde0ff */
[----:B------:R-:W-:Y:S01]  /*1e6b0*/  IMAD.X R177, RZ, RZ, RZ, P4 ;  /* 0x000000ffffb17224 */ /* 0x000fe200020e06ff */
[----:B------:R-:W-:Y:S01]  /*1e6c0*/  IADD3 R191, P4, PT, R179, R126, RZ ;  /* 0x0000007eb3bf7210 */ /* 0x000fe20007f9e0ff */
[----:B------:R-:W-:Y:S01]  /*1e6d0*/  IMAD.MOV.U32 R176, RZ, RZ, R171 ;  /* 0x000000ffffb07224 */ /* 0x000fe200078e00ab */
[----:B------:R-:W-:Y:S01]  /*1e6e0*/  IADD3.X RZ, P3, PT, R181, R63, RZ, P3, !PT ;  /* 0x0000003fb5ff7210 */ /* 0x000fe20001f7e4ff */
[----:B------:R-:W-:Y:S02]  /*1e6f0*/  IMAD.IADD R193, R127, 0x1, R170 ;  /* 0x000000017fc17824 */ /* 0x000fe400078e02aa */
[----:B------:R-:W-:-:S03]  /*1e700*/  IMAD.WIDE.U32 R126, R61, R81, RZ ;  /* 0x000000513d7e7225 */ /* 0x000fc600078e00ff */
[----:B------:R-:W-:Y:S01]  /*1e710*/  IADD3.X R193, P4, PT, R193, R64, RZ, P4, !PT ;  /* 0x00000040c1c17210 */ /* 0x000fe2000279e4ff */
[----:B------:R-:W-:Y:S01]  /*1e720*/  IMAD.WIDE.U32.X R176, R60, 0x1eabfffe, R176, P6 ;  /* 0x1eabfffe3cb07825 */ /* 0x000fe200030e04b0 */
[----:B------:R-:W-:-:S03]  /*1e730*/  IADD3 R127, P6, PT, R84, R127, RZ ;  /* 0x0000007f547f7210 */ /* 0x000fc60007fde0ff */
[----:B------:R-:W-:Y:S01]  /*1e740*/  IMAD.MOV.U32 R174, RZ, RZ, R85 ;  /* 0x000000ffffae7224 */ /* 0x000fe200078e0055 */
[----:B------:R-:W-:Y:S01]  /*1e750*/  IADD3.X R85, P2, PT, RZ, RZ, RZ, P2, !PT ;  /* 0x000000ffff557210 */ /* 0x000fe2000175e4ff */
[----:B------:R-:W-:Y:S01]  /*1e760*/  IMAD.WIDE.U32 R170, R60, -0x94f09dc, RZ ;  /* 0xf6b0f6243caa7825 */ /* 0x000fe200078e00ff */
[----:B------:R-:W-:-:S03]  /*1e770*/  IADD3.X R63, P3, PT, RZ, R176, RZ, P3, !PT ;  /* 0x000000b0ff3f7210 */ /* 0x000fc60001f7e4ff */
[----:B------:R-:W-:Y:S01]  /*1e780*/  IMAD.WIDE.U32.X R64, R65, R59, R174, P6 ;  /* 0x0000003b41407225 */ /* 0x000fe200030e04ae */
[----:B------:R-:W-:-:S03]  /*1e790*/  IADD3 R82, P6, PT, R82, R85, RZ ;  /* 0x0000005552527210 */ /* 0x000fc60007fde0ff */
[----:B------:R-:W-:Y:S01]  /*1e7a0*/  IMAD.X R194, RZ, RZ, RZ, P2 ;  /* 0x000000ffffc27224 */ /* 0x000fe200010e06ff */
[----:B------:R-:W-:Y:S01]  /*1e7b0*/  IADD3.X R59, P2, PT, RZ, R63, RZ, P4, !PT ;  /* 0x0000003fff3b7210 */ /* 0x000fe2000275e4ff */
[----:B------:R-:W-:-:S03]  /*1e7c0*/  IMAD.WIDE.U32 R174, R166, -0x94f09dc, RZ ;  /* 0xf6b0f624a6ae7825 */ /* 0x000fc600078e00ff */
[----:B------:R-:W-:Y:S01]  /*1e7d0*/  IADD3.X R85, PT, PT, RZ, RZ, R177, P2, P3 ;  /* 0x000000ffff557210 */ /* 0x000fe200017e64b1 */
[----:B------:R-:W-:Y:S01]  /*1e7e0*/  IMAD.WIDE.U32 R170, P4, R166, 0x6730d2a0, R170 ;  /* 0x6730d2a0a6aa7825 */ /* 0x000fe200078800aa */
[----:B------:R-:W-:Y:S02]  /*1e7f0*/  IADD3.X R194, PT, PT, R194, RZ, RZ, P6, P5 ;  /* 0x000000ffc2c27210 */ /* 0x000fe400037ea4ff */
[----:B------:R-:W-:Y:S01]  /*1e800*/  IADD3 RZ, P3, PT, R164, R174, RZ ;  /* 0x000000aea4ff7210 */ /* 0x000fe20007f7e0ff */
[----:B------:R-:W-:Y:S01]  /*1e810*/  IMAD.WIDE.U32 R176, R60, 0x434bacd7, RZ ;  /* 0x434bacd73cb07825 */ /* 0x000fe200078e00ff */
[----:B------:R-:W-:Y:S02]  /*1e820*/  IADD3 R195, P6, PT, R170, R175, RZ ;  /* 0x000000afaac37210 */ /* 0x000fe40007fde0ff */
[----:B------:R-:W-:Y:S01]  /*1e830*/  IADD3 RZ, P5, PT, R128, R172, RZ ;  /* 0x000000ac80ff7210 */ /* 0x000fe20007fbe0ff */
[----:B------:R-:W-:Y:S01]  /*1e840*/  IMAD.WIDE.U32 R174, R60, -0xc7aed41, RZ ;  /* 0xf38512bf3cae7825 */ /* 0x000fe200078e00ff */
[----:B------:R-:W-:-:S02]  /*1e850*/  IADD3 R57, P2, PT, R57, R82, RZ ;  /* 0x0000005239397210 */ /* 0x000fc40007f5e0ff */
[----:B------:R-:W-:Y:S01]  /*1e860*/  IADD3.X RZ, P5, PT, R129, R167, RZ, P5, !PT ;  /* 0x000000a781ff7210 */ /* 0x000fe20002fbe4ff */
[----:B------:R-:W-:Y:S01]  /*1e870*/  IMAD.X R173, RZ, RZ, RZ, P4 ;  /* 0x000000ffffad7224 */ /* 0x000fe200020e06ff */
[----:B------:R-:W-:Y:S01]  /*1e880*/  IADD3.X RZ, P3, PT, R165, R195, RZ, P3, !PT ;  /* 0x000000c3a5ff7210 */ /* 0x000fe20001f7e4ff */
[----:B------:R-:W-:Y:S01]  /*1e890*/  IMAD.WIDE.U32 R174, P4, R166, 0x64774b84, R174 ;  /* 0x64774b84a6ae7825 */ /* 0x000fe200078800ae */
[----:B------:R-:W-:-:S03]  /*1e8a0*/  IADD3.X R167, P5, PT, RZ, R168, RZ, P5, !PT ;  /* 0x000000a8ffa77210 */ /* 0x000fc60002fbe4ff */
[----:B------:R-:W-:-:S04]  /*1e8b0*/  IMAD.WIDE.U32 R180, R166, -0xc7aed41, RZ ;  /* 0xf38512bfa6b47825 */ /* 0x000fc800078e00ff */
[----:B------:R-:W-:Y:S02]  /*1e8c0*/  IMAD.MOV.U32 R172, RZ, RZ, R171 ;  /* 0x000000ffffac7224 */ /* 0x000fe400078e00ab */
[----:B------:R-:W-:-:S04]  /*1e8d0*/  IMAD.WIDE.U32 R186, R81, R83, R128 ;  /* 0x0000005351ba7225 */ /* 0x000fc800078e0080 */
[----:B------:R-:W-:-:S04]  /*1e8e0*/  IMAD.WIDE.U32.X R172, R60, 0x6730d2a0, R172, P6 ;  /* 0x6730d2a03cac7825 */ /* 0x000fc800030e04ac */
[----:B------:R-:W-:Y:S01]  /*1e8f0*/  IMAD.X R83, RZ, RZ, RZ, P4 ;  /* 0x000000ffff537224 */ /* 0x000fe200020e06ff */
[----:B------:R-:W-:Y:S01]  /*1e900*/  IADD3 R181, P4, PT, R174, R181, RZ ;  /* 0x000000b5aeb57210 */ /* 0x000fe20007f9e0ff */
[----:B------:R-:W-:-:S04]  /*1e910*/  IMAD.WIDE.U32 R176, P6, R166, 0x4b1ba7b6, R176 ;  /* 0x4b1ba7b6a6b07825 */ /* 0x000fc800078c00b0 */
[----:B------:R-:W-:-:S04]  /*1e920*/  IMAD.WIDE.U32 R178, R166, 0x434bacd7, RZ ;  /* 0x434bacd7a6b27825 */ /* 0x000fc800078e00ff */
[----:B------:R-:W-:-:S04]  /*1e930*/  IMAD.WIDE.U32 R184, R60, 0x397fe69a, RZ ;  /* 0x397fe69a3cb87825 */ /* 0x000fc800078e00ff */
[----:B------:R-:W-:Y:S02]  /*1e940*/  IMAD.MOV.U32 R82, RZ, RZ, R175 ;  /* 0x000000ffff527224 */ /* 0x000fe400078e00af */
[----:B------:R-:W-:Y:S01]  /*1e950*/  IMAD.X R183, RZ, RZ, RZ, P6 ;  /* 0x000000ffffb77224 */ /* 0x000fe200030e06ff */
[----:B------:R-:W-:Y:S01]  /*1e960*/  IADD3 R171, P6, PT, R176, R179, RZ ;  /* 0x000000b3b0ab7210 */ /* 0x000fe20007fde0ff */
[----:B------:R-:W-:-:S04]  /*1e970*/  IMAD.WIDE.U32.X R82, R60, 0x64774b84, R82, P4 ;  /* 0x64774b843c527825 */ /* 0x000fc800020e0452 */
[----:B------:R-:W-:Y:S02]  /*1e980*/  IMAD.IADD R175, R187, 0x1, R62 ;  /* 0x00000001bbaf7824 */ /* 0x000fe400078e023e */
[----:B------:R-:W-:-:S04]  /*1e990*/  IMAD.WIDE.U32 R184, P4, R166, 0x1a0111ea, R184 ;  /* 0x1a0111eaa6b87825 */ /* 0x000fc800078800b8 */
[----:B------:R-:W-:-:S04]  /*1e9a0*/  IMAD.WIDE.U32 R62, R166, 0x397fe69a, RZ ;  /* 0x397fe69aa63e7825 */ /* 0x000fc800078e00ff */
[----:B------:R-:W-:Y:S02]  /*1e9b0*/  IMAD.MOV.U32 R182, RZ, RZ, R177 ;  /* 0x000000ffffb67224 */ /* 0x000fe400078e00b1 */
[----:B------:R-:W-:Y:S01]  /*1e9c0*/  IMAD.X R189, RZ, RZ, RZ, P4 ;  /* 0x000000ffffbd7224 */ /* 0x000fe200020e06ff */
[----:B------:R-:W-:Y:S01]  /*1e9d0*/  IADD3 R63, P4, PT, R184, R63, RZ ;  /* 0x0000003fb83f7210 */ /* 0x000fe20007f9e0ff */
[----:B------:R-:W-:Y:S01]  /*1e9e0*/  IMAD.WIDE.U32.X R182, R60, 0x4b1ba7b6, R182, P6 ;  /* 0x4b1ba7b63cb67825 */ /* 0x000fe200030e04b6 */
[----:B------:R-:W-:-:S03]  /*1e9f0*/  IADD3 R128, P6, PT, R188, R186, RZ ;  /* 0x000000babc807210 */ /* 0x000fc60007fde0ff */
[----:B------:R-:W-:Y:S01]  /*1ea00*/  IMAD.WIDE.U32 R186, R166, -0x94f09dc, R164 ;  /* 0xf6b0f624a6ba7825 */ /* 0x000fe200078e00a4 */
[----:B------:R-:W-:Y:S02]  /*1ea10*/  IADD3.X R129, P6, PT, R175, R190, RZ, P6, !PT ;  /* 0x000000beaf817210 */ /* 0x000fe400037de4ff */
[----:B------:R-:W-:Y:S01]  /*1ea20*/  IADD3.X R165, P3, PT, RZ, R172, RZ, P3, !PT ;  /* 0x000000acffa57210 */ /* 0x000fe20001f7e4ff */
[----:B------:R-:W-:Y:S01]  /*1ea30*/  IMAD.MOV.U32 R188, RZ, RZ, R185 ;  /* 0x000000ffffbc7224 */ /* 0x000fe200078e00b9 */
[----:B------:R-:W-:Y:S01]  /*1ea40*/  IADD3.X R167, P6, PT, RZ, R167, RZ, P6, !PT ;  /* 0x000000a7ffa77210 */ /* 0x000fe200037de4ff */
[----:B------:R-:W-:Y:S01]  /*1ea50*/  IMAD.IADD R170, R187, 0x1, R170 ;  /* 0x00000001bbaa7824 */ /* 0x000fe200078e02aa */
[----:B------:R-:W-:Y:S01]  /*1ea60*/  IADD3.X R175, P2, PT, R58, R194, RZ, P2, !PT ;  /* 0x000000c23aaf7210 */ /* 0x000fe2000175e4ff */
[----:B------:R-:W-:Y:S01]  /*1ea70*/  IMAD.WIDE.U32.X R188, R60, 0x1a0111ea, R188, P4 ;  /* 0x1a0111ea3cbc7825 */ /* 0x000fe200020e04bc */
[----:B------:R-:W-:Y:S02]  /*1ea80*/  IADD3 R186, P4, PT, R59, R186, RZ ;  /* 0x000000ba3bba7210 */ /* 0x000fe40007f9e0ff */
[----:B------:R-:W-:Y:S01]  /*1ea90*/  IADD3.X R169, PT, PT, RZ, RZ, R169, P6, P5 ;  /* 0x000000ffffa97210 */ /* 0x000fe200037ea4a9 */
[----:B------:R-:W-:Y:S01]  /*1eaa0*/  IMAD.WIDE.U32 R58, R166, -0xc7aed41, R86 ;  /* 0xf38512bfa63a7825 */ /* 0x000fe200078e0056 */
[----:B------:R-:W-:-:S02]  /*1eab0*/  IADD3.X R85, P4, PT, R170, R85, RZ, P4, !PT ;  /* 0x00000055aa557210 */ /* 0x000fc4000279e4ff */
[----:B------:R-:W-:Y:S02]  /*1eac0*/  IADD3 RZ, P5, PT, R86, R180, RZ ;  /* 0x000000b456ff7210 */ /* 0x000fe40007fbe0ff */
[----:B------:R-:W-:Y:S02]  /*1ead0*/  IADD3.X R165, P6, PT, RZ, R165, RZ, P4, !PT ;  /* 0x000000a5ffa57210 */ /* 0x000fe400027de4ff */
[----:B------:R-:W-:Y:S01]  /*1eae0*/  IADD3 R86, P4, PT, R80, R57, RZ ;  /* 0x0000003950567210 */ /* 0x000fe20007f9e0ff */
[----:B------:R-:W-:Y:S01]  /*1eaf0*/  IMAD.IADD R80, R59, 0x1, R174 ;  /* 0x000000013b507824 */ /* 0x000fe200078e02ae */
[----:B------:R-:W-:Y:S02]  /*1eb00*/  IADD3.X R173, PT, PT, RZ, RZ, R173, P6, P3 ;  /* 0x000000ffffad7210 */ /* 0x000fe400037e64ad */
[----:B------:R-:W-:Y:S01]  /*1eb10*/  IADD3 R57, P6, PT, R165, R58, RZ ;  /* 0x0000003aa5397210 */ /* 0x000fe20007fde0ff */
[----:B------:R-:W-:Y:S01]  /*1eb20*/  IMAD.WIDE.U32 R58, R166, 0x434bacd7, R128 ;  /* 0x434bacd7a63a7825 */ /* 0x000fe200078e0080 */
[----:B------:R-:W-:-:S02]  /*1eb30*/  IADD3.X RZ, P5, PT, R87, R181, RZ, P5, !PT ;  /* 0x000000b557ff7210 */ /* 0x000fc40002fbe4ff */
[----:B------:R-:W-:Y:S01]  /*1eb40*/  IADD3.X R80, P6, PT, R80, R173, RZ, P6, !PT ;  /* 0x000000ad50507210 */ /* 0x000fe200037de4ff */
[----:B------:R-:W-:Y:S01]  /*1eb50*/  IMAD.IADD R176, R59, 0x1, R176 ;  /* 0x000000013bb07824 */ /* 0x000fe200078e02b0 */
[----:B------:R-:W-:Y:S02]  /*1eb60*/  IADD3.X R165, P5, PT, RZ, R82, RZ, P5, !PT ;  /* 0x00000052ffa57210 */ /* 0x000fe40002fbe4ff */
[----:B------:R-:W-:Y:S02]  /*1eb70*/  IADD3.X R87, P4, PT, R192, R175, RZ, P4, !PT ;  /* 0x000000afc0577210 */ /* 0x000fe4000279e4ff */
[----:B------:R-:W-:Y:S02]  /*1eb80*/  IADD3.X R165, P6, PT, RZ, R165, RZ, P6, !PT ;  /* 0x000000a5ffa57210 */ /* 0x000fe400037de4ff */
[----:B------:R-:W-:Y:S01]  /*1eb90*/  IADD3 RZ, P3, PT, R128, R178, RZ ;  /* 0x000000b280ff7210 */ /* 0x000fe20007f7e0ff */
[----:B------:R-:W-:Y:S01]  /*1eba0*/  IMAD.WIDE.U32 R60, R81, R61, R86 ;  /* 0x0000003d513c7225 */ /* 0x000fe200078e0056 */
[----:B------:R-:W-:-:S02]  /*1ebb0*/  IADD3.X R83, PT, PT, RZ, RZ, R83, P6, P5 ;  /* 0x000000ffff537210 */ /* 0x000fc400037ea453 */
[----:B------:R-:W-:Y:S01]  /*1ebc0*/  IADD3.X RZ, P3, PT, R129, R171, RZ, P3, !PT ;  /* 0x000000ab81ff7210 */ /* 0x000fe20001f7e4ff */
[----:B------:R-:W-:Y:S01]  /*1ebd0*/  IMAD.IADD R84, R61, 0x1, R84 ;  /* 0x000000013d547824 */ /* 0x000fe200078e0254 */
[----:B------:R-:W-:Y:S02]  /*1ebe0*/  IADD3 R165, P6, PT, R165, R58, RZ ;  /* 0x0000003aa5a57210 */ /* 0x000fe40007fde0ff */
[----:B------:R-:W-:Y:S02]  /*1ebf0*/  IADD3 R60, P5, PT, R167, R60, RZ ;  /* 0x0000003ca73c7210 */ /* 0x000fe40007fbe0ff */
[----:B------:R-:W-:Y:S02]  /*1ec00*/  IADD3.X R176, P6, PT, R176, R83, RZ, P6, !PT ;  /* 0x00000053b0b07210 */ /* 0x000fe400037de4ff */
[----:B------:R-:W-:Y:S02]  /*1ec10*/  IADD3.X R59, P3, PT, RZ, R182, RZ, P3, !PT ;  /* 0x000000b6ff3b7210 */ /* 0x000fe40001f7e4ff */
[----:B------:R-:W-:-:S02]  /*1ec20*/  IADD3.X R61, P5, PT, R84, R169, RZ, P5, !PT ;  /* 0x000000a9543d7210 */ /* 0x000fc40002fbe4ff */
[----:B------:R-:W-:Y:S02]  /*1ec30*/  IADD3.X R59, P6, PT, RZ, R59, RZ, P6, !PT ;  /* 0x0000003bff3b7210 */ /* 0x000fe400037de4ff */
[----:B------:R-:W-:Y:S01]  /*1ec40*/  IADD3.X R81, P2, PT, RZ, RZ, RZ, P2, !PT ;  /* 0x000000ffff517210 */ /* 0x000fe2000175e4ff */
[----:B------:R-:W-:Y:S01]  /*1ec50*/  IMAD.WIDE.U32 R166, R166, 0x397fe69a, R60 ;  /* 0x397fe69aa6a67825 */ /* 0x000fe200078e003c */
[----:B------:R-:W-:Y:S02]  /*1ec60*/  IADD3.X R183, PT, PT, RZ, RZ, R183, P6, P3 ;  /* 0x000000ffffb77210 */ /* 0x000fe400037e64b7 */
[----:B------:R-:W-:Y:S01]  /*1ec70*/  IADD3 RZ, P3, PT, R86, R126, RZ ;  /* 0x0000007e56ff7210 */ /* 0x000fe20007f7e0ff */
[----:B------:R-:W-:Y:S01]  /*1ec80*/  IMAD.X R82, RZ, RZ, RZ, P2 ;  /* 0x000000ffff527224 */ /* 0x000fe200010e06ff */
[----:B------:R-:W-:Y:S01]  /*1ec90*/  IADD3 RZ, P6, PT, R60, R62, RZ ;  /* 0x0000003e3cff7210 */ /* 0x000fe20007fde0ff */
[----:B------:R-:W-:Y:S01]  /*1eca0*/  IMAD.IADD R184, R167, 0x1, R184 ;  /* 0x00000001a7b87824 */ /* 0x000fe200078e02b8 */
[----:B------:R-:W-:-:S02]  /*1ecb0*/  IADD3.X RZ, P3, PT, R87, R127, RZ, P3, !PT ;  /* 0x0000007f57ff7210 */ /* 0x000fc40001f7e4ff */
[----:B------:R-:W-:Y:S02]  /*1ecc0*/  IADD3 R167, P2, PT, R59, R166, RZ ;  /* 0x000000a63ba77210 */ /* 0x000fe40007f5e0ff */
[----:B------:R-:W-:Y:S02]  /*1ecd0*/  IADD3.X RZ, P6, PT, R61, R63, RZ, P6, !PT ;  /* 0x0000003f3dff7210 */ /* 0x000fe400037de4ff */
[----:B------:R-:W-:Y:S02]  /*1ece0*/  IADD3.X R59, P3, PT, RZ, R64, RZ, P3, !PT ;  /* 0x00000040ff3b7210 */ /* 0x000fe40001f7e4ff */
[----:B------:R-:W-:Y:S02]  /*1ecf0*/  IADD3.X R183, P2, PT, R184, R183, RZ, P2, !PT ;  /* 0x000000b7b8b77210 */ /* 0x000fe4000175e4ff */
[----:B------:R-:W-:Y:S01]  /*1ed00*/  IADD3.X R58, P6, PT, RZ, R188, RZ, P6, !PT ;  /* 0x000000bcff3a7210 */ /* 0x000fe200037de4ff */
[----:B------:R-:W-:Y:S01]  /*1ed10*/  IMAD.X R65, RZ, RZ, R65, P3 ;  /* 0x000000ffff417224 */ /* 0x000fe200018e0641 */
[----:B------:R-:W-:-:S02]  /*1ed20*/  IADD3.X R60, P4, PT, RZ, RZ, RZ, P4, !PT ;  /* 0x000000ffff3c7210 */ /* 0x000fc4000279e4ff */
[----:B------:R-:W-:Y:S02]  /*1ed30*/  IADD3.X R58, P2, PT, RZ, R58, RZ, P2, !PT ;  /* 0x0000003aff3a7210 */ /* 0x000fe4000175e4ff */
[----:B------:R-:W-:Y:S02]  /*1ed40*/  IADD3 R60, P3, PT, R60, R81, RZ ;  /* 0x000000513c3c7210 */ /* 0x000fe40007f7e0ff */
[----:B------:R-:W-:Y:S02]  /*1ed50*/  IADD3.X R188, PT, PT, RZ, RZ, R189, P2, P6 ;  /* 0x000000ffffbc7210 */ /* 0x000fe400017ec4bd */
[----:B------:R-:W-:Y:S02]  /*1ed60*/  IADD3.X R59, P5, P2, R58, R60, R59, !PT, P5 ;  /* 0x0000003c3a3b7210 */ /* 0x000fe40007aaa43b */
        /* <DEDUP_REMOVED lines=67> */
.L_x_59:
[----:B------:R-:W-:Y:S05]  /*1f1a0*/  BSYNC.RELIABLE B4 ;  /* 0x0000000000047941 */ /* 0x000fea0003800100 */
.L_x_58:
        /* <DEDUP_REMOVED lines=12> */
.L_x_60:
[----:B------:R-:W-:Y:S05]  /*1f270*/  BSYNC.RECONVERGENT B3 ;  /* 0x0000000000037941 */ /* 0x000fea0003800200 */
.L_x_57:
        /* <DEDUP_REMOVED lines=39> */
[----:B------:R-:W-:Y:S02]  /*1f4f0*/  ISETP.GE.U32.AND P2, PT, R82, R15, PT ;  /* 0x0000000f5200720c */ /* 0x000fe40003f46070 */
[CC--:B------:R-:W-:Y:S02]  /*1f500*/  ISETP.GT.U32.AND P5, PT, R186.reuse, R7.reuse, PT ;  /* 0x00000007ba00720c */ /* 0x0c0fe40003fa4070 */
[----:B------:R-:W-:Y:S02]  /*1f510*/  ISETP.LT.U32.AND P3, PT, R186, R7, PT ;  /* 0x00000007ba00720c */ /* 0x000fe40003f61070 */
[----:B------:R-:W-:Y:S02]  /*1f520*/  ISETP.GE.U32.AND.EX P4, PT, R193, R196, PT, P4 ;  /* 0x000000c4c100720c */ /* 0x000fe40003f86140 */
[----:B------:R-:W-:-:S02]  /*1f530*/  ISETP.GE.U32.AND.EX P2, PT, R81, R16, PT, P2 ;  /* 0x000000105100720c */ /* 0x000fc40003f46120 */
[CC--:B------:R-:W-:Y:S02]  /*1f540*/  ISETP.GT.U32.AND.EX P5, PT, R85.reuse, R8.reuse, PT, P5 ;  /* 0x000000085500720c */ /* 0x0c0fe40003fa4150 */
[----:B------:R-:W-:-:S04]  /*1f550*/  ISETP.LT.U32.OR.EX P3, PT, R85, R8, !P4, P3 ;  /* 0x000000085500720c */ /* 0x000fc80006761530 */
[----:B------:R-:W-:-:S13]  /*1f560*/  PLOP3.LUT P2, PT, P2, P5, P3, 0xd0, 0x0 ;  /* 0x000000000000781c */ /* 0x000fda000174ba30 */
[----:B------:R-:W-:Y:S05]  /*1f570*/  @P2 BREAK.RELIABLE B4 ;  /* 0x0000000000042942 */ /* 0x000fea0003800100 */
[----:B------:R-:W-:Y:S05]  /*1f580*/  @P2 BRA `(.L_x_62) ;  /* 0x0000000000342947 */ /* 0x000fea0003800000 */
.L_x_64:
[----:B------:R-:W-:Y:S05]  /*1f590*/  BSYNC.RELIABLE B4 ;  /* 0x0000000000047941 */ /* 0x000fea0003800100 */
.L_x_63:
        /* <DEDUP_REMOVED lines=12> */
.L_x_62:
[----:B------:R-:W-:Y:S05]  /*1f660*/  BSYNC.RECONVERGENT B3 ;  /* 0x0000000000037941 */ /* 0x000fea0003800200 */
.L_x_61:
        /* <DEDUP_REMOVED lines=49> */
.L_x_68:
[----:B------:R-:W-:Y:S05]  /*1f980*/  BSYNC.RELIABLE B4 ;  /* 0x0000000000047941 */ /* 0x000fea0003800100 */
.L_x_67:
        /* <DEDUP_REMOVED lines=12> */
.L_x_66:
[----:B------:R-:W-:Y:S05]  /*1fa50*/  BSYNC.RECONVERGENT B3 ;  /* 0x0000000000037941 */ /* 0x000fea0003800200 */
.L_x_65:
[----:B------:R-:W-:Y:S01]  /*1fa60*/  IADD3 R195, P2, PT, R6, -R17, RZ ;  /* 0x8000001106c37210 */ /* 0x000fe20007f5e0ff */
[----:B------:R-:W-:Y:S01]  /*1fa70*/  BSSY.RECONVERGENT B3, `(.L_x_69) ;  /* 0x000003d000037945 */ /* 0x000fe20003800200 */
[----:B------:R-:W-:Y:S02]  /*1fa80*/  ISETP.GT.U32.AND P3, PT, R9, R34, PT ;  /* 0x000000220900720c */ /* 0x000fe40003f64070 */
[----:B------:R-:W-:-:S04]  /*1fa90*/  IADD3.X R200, P2, PT, R196, ~R197, RZ, P2, !PT ;  /* 0x800000c5c4c87210 */ /* 0x000fc8000175e4ff */
[----:B------:R-:W-:-:S04]  /*1faa0*/  IADD3.X R188, P2, PT, R7, ~R18, RZ, P2, !PT ;  /* 0x8000001207bc7210 */ /* 0x000fc8000175e4ff */
[----:B------:R-:W-:-:S04]  /*1fab0*/  IADD3.X R192, P2, PT, R8, ~R19, RZ, P2, !PT ;  /* 0x8000001308c07210 */ /* 0x000fc8000175e4ff */
[----:B------:R-:W-:-:S04]  /*1fac0*/  IADD3.X R61, P2, PT, R15, ~R40, RZ, P2, !PT ;  /* 0x800000280f3d7210 */ /* 0x000fc8000175e4ff */
[----:B------:R-:W-:-:S04]  /*1fad0*/  IADD3.X R194, P2, PT, R16, ~R41, RZ, P2, !PT ;  /* 0x8000002910c27210 */ /* 0x000fc8000175e4ff */
[----:B------:R-:W-:-:S04]  /*1fae0*/  IADD3.X R62, P2, PT, R13, ~R38, RZ, P2, !PT ;  /* 0x800000260d3e7210 */ /* 0x000fc8000175e4ff */
[----:B------:R-:W-:-:S04]  /*1faf0*/  IADD3.X R191, P2, PT, R14, ~R39, RZ, P2, !PT ;  /* 0x800000270ebf7210 */ /* 0x000fc8000175e4ff */
[----:B------:R-:W-:-:S04]  /*1fb00*/  IADD3.X R63, P2, PT, R11, ~R36, RZ, P2, !PT ;  /* 0x800000240b3f7210 */ /* 0x000fc8000175e4ff */
[----:B------:R-:W-:Y:S02]  /*1fb10*/  IADD3.X R193, P4, PT, R12, ~R37, RZ, P2, !PT ;  /* 0x800000250cc17210 */ /* 0x000fe4000179e4ff */
[----:B------:R-:W-:Y:S02]  /*1fb20*/  ISETP.GT.U32.AND.EX P2, PT, R10, R35, PT, P3 ;  /* 0x000000230a00720c */ /* 0x000fe40003f44130 */
[----:B------:R-:W-:-:S05]  /*1fb30*/  IADD3.X R64, P3, PT, R9, ~R34, RZ, P4, !PT ;  /* 0x8000002209407210 */ /* 0x000fca000277e4ff */
        /* <DEDUP_REMOVED lines=35> */
.L_x_72:
[----:B------:R-:W-:Y:S05]  /*1fd70*/  BSYNC.RELIABLE B4 ;  /* 0x0000000000047941 */ /* 0x000fea0003800100 */
.L_x_71:
        /* <DEDUP_REMOVED lines=12> */
.L_x_70:
[----:B------:R-:W-:Y:S05]  /*1fe40*/  BSYNC.RECONVERGENT B3 ;  /* 0x0000000000037941 */ /* 0x000fea0003800200 */
.L_x_69:
        /* <DEDUP_REMOVED lines=28> */
[----:B------:R-:W-:Y:S01]  /*20010*/  IMAD.WIDE.U32 R18, R158, R100, RZ ;  /* 0x000000649e127225 */ /* 0x000fe200078e00ff */
[----:B------:R-:W-:-:S03]  /*20020*/  IADD3.X R17, P3, PT, RZ, R17, RZ, P5, !PT ;  /* 0x00000011ff117210 */ /* 0x000fc60002f7e4ff */
[----:B------:R-:W-:-:S04]  /*20030*/  IMAD.WIDE.U32 R14, R157, R100, RZ ;  /* 0x000000649d0e7225 */ /* 0x000fc800078e00ff */
[----:B------:R-:W-:Y:S01]  /*20040*/  IMAD.X R9, RZ, RZ, RZ, P4 ;  /* 0x000000ffff097224 */ /* 0x000fe200020e06ff */
[----:B------:R-:W-:Y:S01]  /*20050*/  IADD3 R16, P4, PT, R19, R12, RZ ;  /* 0x0000000c13107210 */ /* 0x000fe20007f9e0ff */
[----:B------:R-:W-:Y:S02]  /*20060*/  IMAD.MOV.U32 R8, RZ, RZ, R13 ;  /* 0x000000ffff087224 */ /* 0x000fe400078e000d */
[C---:B------:R-:W-:Y:S01]  /*20070*/  IMAD.WIDE.U32 R12, P5, R101.reuse, R156, R14 ;  /* 0x0000009c650c7225 */ /* 0x040fe200078a000e */
[----:B------:R-:W-:Y:S02]  /*20080*/  IADD3.X R15, PT, PT, RZ, RZ, R11, P3, P2 ;  /* 0x000000ffff0f7210 */ /* 0x000fe40001fe440b */
[-C--:B------:R-:W-:Y:S01]  /*20090*/  IADD3 RZ, P3, PT, RZ, R18.reuse, RZ ;  /* 0x00000012ffff7210 */ /* 0x080fe20007f7e0ff */
[----:B------:R-:W-:Y:S01]  /*200a0*/  IMAD.WIDE.U32.X R8, R101, R159, R8, P4 ;  /* 0x0000009f65087225 */ /* 0x000fe200020e0408 */
[----:B------:R-:W-:Y:S02]  /*200b0*/  IADD3 R18, P2, PT, R17, R18, RZ ;  /* 0x0000001211127210 */ /* 0x000fe40007f5e0ff */
[----:B------:R-:W-:Y:S01]  /*200c0*/  IADD3.X RZ, P3, PT, RZ, R16, RZ, P3, !PT ;  /* 0x00000010ffff7210 */ /* 0x000fe20001f7e4ff */
[----:B------:R-:W-:Y:S01]  /*200d0*/  IMAD R17, R39, -0x30003, RZ ;  /* 0xfffcfffd27117824 */ /* 0x000fe200078e02ff */
[----:B------:R-:W-:Y:S01]  /*200e0*/  IADD3.X R19, P2, PT, R16, R15, RZ, P2, !PT ;  /* 0x0000000f10137210 */ /* 0x000fe2000175e4ff */
[----:B------:R-:W-:Y:S01]  /*200f0*/  IMAD.WIDE.U32 R10, R156, R100, RZ ;  /* 0x000000649c0a7225 */ /* 0x000fe200078e00ff */
[----:B------:R-:W-:-:S03]  /*20100*/  IADD3.X R8, P3, PT, RZ, R8, RZ, P3, !PT ;  /* 0x00000008ff087210 */ /* 0x000fc60001f7e4ff */
[----:B------:R-:W-:Y:S01]  /*20110*/  IMAD.WIDE.U32 R14, R38, -0x30003, RZ ;  /* 0xfffcfffd260e7825 */ /* 0x000fe200078e00ff */
[----:B------:R-:W-:-:S03]  /*20120*/  IADD3 R11, P4, PT, R11, R12, RZ ;  /* 0x0000000c0b0b7210 */ /* 0x000fc60007f9e0ff */
[----:B------:R-:W-:Y:S02]  /*20130*/  IMAD R17, R38, -0x760c0004, R17 ;  /* 0x89f3fffc26117824 */ /* 0x000fe400078e0211 */
[----:B------:R-:W-:Y:S01]  /*20140*/  IMAD.MOV.U32 R34, RZ, RZ, R13 ;  /* 0x000000ffff227224 */ /* 0x000fe200078e000d */
[----:B------:R-:W-:Y:S01]  /*20150*/  IADD3.X R13, P6, PT, RZ, R8, RZ, P2, !PT ;  /* 0x00000008ff0d7210 */ /* 0x000fe200017de4ff */
[----:B------:R-:W-:Y:S01]  /*20160*/  IMAD.WIDE.U32 R58, R155, R100, RZ ;  /* 0x000000649b3a7225 */ /* 0x000fe200078e00ff */
[-C--:B------:R-:W-:Y:S02]  /*20170*/  IADD3 RZ, P2, PT, RZ, R10.reuse, RZ ;  /* 0x0000000affff7210 */ /* 0x080fe40007f5e0ff */
[----:B------:R-:W-:Y:S01]  /*20180*/  IADD3.X R8, PT, PT, RZ, RZ, R9, P6, P3 ;  /* 0x000000ffff087210 */ /* 0x000fe200037e6409 */
[----:B------:R-:W-:Y:S01]  /*20190*/  IMAD.IADD R15, R15, 0x1, R17 ;  /* 0x000000010f0f7824 */ /* 0x000fe200078e0211 */
[----:B------:R-:W-:Y:S01]  /*201a0*/  IADD3.X RZ, P2, PT, RZ, R11, RZ, P2, !PT ;  /* 0x0000000bffff7210 */ /* 0x000fe2000175e4ff */
[----:B------:R-:W-:Y:S01]  /*201b0*/  IMAD.X R35, RZ, RZ, RZ, P5 ;  /* 0x000000ffff237224 */ /* 0x000fe200028e06ff */
[----:B------:R-:W-:Y:S01]  /*201c0*/  IADD3 R10, P5, PT, R13, R10, RZ ;  /* 0x0000000a0d0a7210 */ /* 0x000fe20007fbe0ff */
[----:B------:R-:W-:-:S03]  /*201d0*/  IMAD.WIDE.U32 R36, R15, -0x5555, RZ ;  /* 0xffffaaab0f247825 */ /* 0x000fc600078e00ff */
[----:B------:R-:W-:Y:S01]  /*201e0*/  IADD3.X R11, P5, PT, R11, R8, RZ, P5, !PT ;  /* 0x000000080b0b7210 */ /* 0x000fe20002fbe4ff */
[----:B------:R-:W-:-:S04]  /*201f0*/  IMAD.WIDE.U32 R58, P3, R101, R154, R58 ;  /* 0x0000009a653a7225 */ /* 0x000fc8000786003a */
[----:B------:R-:W-:-:S04]  /*20200*/  IMAD.WIDE.U32.X R34, R101, R157, R34, P4 ;  /* 0x0000009d65227225 */ /* 0x000fc800020e0422 */
[----:B------:R-:W-:Y:S01]  /*20210*/  IMAD.X R9, RZ, RZ, RZ, P3 ;  /* 0x000000ffff097224 */ /* 0x000fe200018e06ff */
[----:B------:R-:W-:Y:S01]  /*20220*/  IADD3.X R57, P2, PT, RZ, R34, RZ, P2, !PT ;  /* 0x00000022ff397210 */ /* 0x000fe2000175e4ff */
[----:B------:R-:W-:-:S03]  /*20230*/  IMAD.WIDE.U32 R12, R154, R100, RZ ;  /* 0x000000649a0c7225 */ /* 0x000fc600078e00ff */
[----:B------:R-:W-:Y:S01]  /*20240*/  IADD3.X R57, P5, PT, RZ, R57, RZ, P5, !PT ;  /* 0x00000039ff397210 */ /* 0x000fe20002fbe4ff */
[----:B------:R-:W-:Y:S01]  /*20250*/  IMAD.WIDE.U32 R40, R14, -0x5555, RZ ;  /* 0xffffaaab0e287825 */ /* 0x000fe200078e00ff */
[----:B------:R-:W-:-:S03]  /*20260*/  IADD3 R13, P6, PT, R13, R58, RZ ;  /* 0x0000003a0d0d7210 */ /* 0x000fc60007fde0ff */
[----:B------:R-:W-:Y:S01]  /*20270*/  IMAD.WIDE.U32 R36, P3, R14, -0x46010001, R36 ;  /* 0xb9feffff0e247825 */ /* 0x000fe20007860024 */
[----:B------:R-:W-:-:S03]  /*20280*/  IADD3 RZ, P4, PT, R38, R40, RZ ;  /* 0x0000002826ff7210 */ /* 0x000fc60007f9e0ff */
[----:B------:R-:W-:Y:S02]  /*20290*/  IMAD.MOV.U32 R8, RZ, RZ, R59 ;  /* 0x000000ffff087224 */ /* 0x000fe400078e003b */
[----:B------:R-:W-:Y:S01]  /*202a0*/  IMAD.WIDE.U32 R16, R14, -0x5555, R38 ;  /* 0xffffaaab0e107825 */ /* 0x000fe200078e0026 */
[----:B------:R-:W-:Y:S02]  /*202b0*/  IADD3.X R38, PT, PT, RZ, RZ, R35, P5, P2 ;  /* 0x000000ffff267210 */ /* 0x000fe40002fe4423 */
[----:B------:R-:W-:Y:S01]  /*202c0*/  IADD3 RZ, P2, PT, RZ, R12, RZ ;  /* 0x0000000cffff7210 */ /* 0x000fe20007f5e0ff */
[----:B------:R-:W-:Y:S01]  /*202d0*/  IMAD.X R59, RZ, RZ, RZ, P3 ;  /* 0x000000ffff3b7224 */ /* 0x000fe200018e06ff */
[----:B------:R-:W-:Y:S01]  /*202e0*/  IADD3 R41, P3, PT, R36, R41, RZ ;  /* 0x0000002924297210 */ /* 0x000fe20007f7e0ff */
[----:B------:R-:W-:Y:S01]  /*202f0*/  IMAD.MOV.U32 R58, RZ, RZ, R37 ;  /* 0x000000ffff3a7224 */ /* 0x000fe200078e0025 */
[----:B------:R-:W-:Y:S01]  /*20300*/  IADD3 RZ, P5, PT, RZ, R16, RZ ;  /* 0x00000010ffff7210 */ /* 0x000fe20007fbe0ff */
[----:B------:R-:W-:Y:S01]  /*20310*/  IMAD.IADD R16, R17, 0x1, R36 ;  /* 0x0000000111107824 */ /* 0x000fe200078e0224 */
[----:B------:R-:W-:Y:S01]  /*20320*/  IADD3.X RZ, P4, PT, R39, R41, RZ, P4, !PT ;  /* 0x0000002927ff7210 */ /* 0x000fe2000279e4ff */
[----:B------:R-:W-:Y:S01]  /*20330*/  IMAD.WIDE.U32.X R58, R15, -0x46010001, R58, P3 ;  /* 0xb9feffff0f3a7825 */ /* 0x000fe200018e043a */
[----:B------:R-:W-:-:S02]  /*20340*/  IADD3 R12, P3, PT, R57, R12, RZ ;  /* 0x0000000c390c7210 */ /* 0x000fc40007f7e0ff */
[----:B------:R-:W-:Y:S01]  /*20350*/  IADD3.X RZ, P5, PT, RZ, R16, RZ, P5, !PT ;  /* 0x00000010ffff7210 */ /* 0x000fe20002fbe4ff */
[----:B------:R-:W-:Y:S01]  /*20360*/  IMAD.WIDE.U32.X R34, R101, R155, R8, P6 ;  /* 0x0000009b65227225 */ /* 0x000fe200030e0408 */
[----:B------:R-:W-:Y:S02]  /*20370*/  IADD3.X R57, P4, PT, RZ, R58, RZ, P4, !PT ;  /* 0x0000003aff397210 */ /* 0x000fe4000279e4ff */
[----:B------:R-:W-:Y:S01]  /*20380*/  IADD3.X RZ, P2, PT, RZ, R13, RZ, P2, !PT ;  /* 0x0000000dffff7210 */ /* 0x000fe2000175e4ff */
[----:B------:R-:W-:Y:S01]  /*20390*/  IMAD.WIDE.U32 R36, R153, R100, RZ ;  /* 0x0000006499247225 */ /* 0x000fe200078e00ff */
[----:B------:R-:W-:Y:S02]  /*203a0*/  IADD3.X R57, P5, PT, RZ, R57, RZ, P5, !PT ;  /* 0x00000039ff397210 */ /* 0x000fe40002fbe4ff */
[----:B------:R-:W-:Y:S01]  /*203b0*/  IADD3.X R13, P3, PT, R13, R38, RZ, P3, !PT ;  /* 0x000000260d0d7210 */ /* 0x000fe20001f7e4ff */
[----:B------:R-:W-:Y:S01]  /*203c0*/  IMAD.WIDE.U32 R16, R15, -0x4eac0001, RZ ;  /* 0xb153ffff0f107825 */ /* 0x000fe200078e00ff */
[----:B------:R-:W-:-:S02]  /*203d0*/  IADD3.X R34, P2, PT, RZ, R34, RZ, P2, !PT ;  /* 0x00000022ff227210 */ /* 0x000fc4000175e4ff */
[----:B------:R-:W-:Y:S01]  /*203e0*/  IADD3.X R58, PT, PT, RZ, RZ, R59, P5, P4 ;  /* 0x000000ffff3a7210 */ /* 0x000fe20002fe843b */
[----:B------:R-:W-:Y:S01]  /*203f0*/  IMAD.WIDE.U32 R36, P6, R101, R152, R36 ;  /* 0x0000009865247225 */ /* 0x000fe200078c0024 */
[----:B------:R-:W-:-:S03]  /*20400*/  IADD3.X R59, P3, PT, RZ, R34, RZ, P3, !PT ;  /* 0x00000022ff3b7210 */ /* 0x000fc60001f7e4ff */
[----:B------:R-:W-:Y:S01]  /*20410*/  IMAD.WIDE.U32 R8, R152, R100, RZ ;  /* 0x0000006498087225 */ /* 0x000fe200078e00ff */
[----:B------:R-:W-:-:S03]  /*20420*/  IADD3.X R34, PT, PT, RZ, RZ, R35, P3, P2 ;  /* 0x000000ffff227210 */ /* 0x000fc60001fe4423 */
[C---:B------:R-:W-:Y:S01]  /*20430*/  IMAD.WIDE.U32 R38, R14.reuse, -0x4eac0001, RZ ;  /* 0xb153ffff0e267825 */ /* 0x040fe200078e00ff */
[----:B------:R-:W-:Y:S02]  /*20440*/  IADD3 R9, P4, PT, R9, R36, RZ ;  /* 0x0000002409097210 */ /* 0x000fe40007f9e0ff */
[----:B------:R-:W-:Y:S01]  /*20450*/  IADD3 RZ, P2, PT, RZ, R8, RZ ;  /* 0x00000008ffff7210 */ /* 0x000fe20007f5e0ff */
[----:B------:R-:W-:Y:S01]  /*20460*/  IMAD.WIDE.U32 R16, P5, R14, 0x1eabfffe, R16 ;  /* 0x1eabfffe0e107825 */ /* 0x000fe200078a0010 */
[----:B------:R-:W-:Y:S02]  /*20470*/  IADD3 RZ, P3, PT, R6, R38, RZ ;  /* 0x0000002606ff7210 */ /* 0x000fe40007f7e0ff */
[----:B------:R-:W-:Y:S01]  /*20480*/  IADD3.X RZ, P2, PT, RZ, R9, RZ, P2, !PT ;  /* 0x00000009ffff7210 */ /* 0x000fe2000175e4ff */
[----:B------:R-:W-:Y:S01]  /*20490*/  IMAD.X R41, RZ, RZ, RZ, P6 ;  /* 0x000000ffff297224 */ /* 0x000fe200030e06ff */
[----:B------:R-:W-:Y:S01]  /*204a0*/  IADD3 R39, P6, PT, R16, R39, RZ ;  /* 0x0000002710277210 */ /* 0x000fe20007fde0ff */
[----:B------:R-:W-:-:S02]  /*204b0*/  IMAD.MOV.U32 R40, RZ, RZ, R37 ;  /* 0x000000ffff287224 */ /* 0x000fc400078e0025 */
[----:B------:R-:W-:Y:S01]  /*204c0*/  IMAD.WIDE.U32 R36, R14, -0x4eac0001, R6 ;  /* 0xb153ffff0e247825 */ /* 0x000fe200078e0006 */
[----:B------:R-:W-:-:S03]  /*204d0*/  IADD3.X RZ, P3, PT, R7, R39, RZ, P3, !PT ;  /* 0x0000002707ff7210 */ /* 0x000fc60001f7e4ff */
[----:B------:R-:W-:Y:S01]  /*204e0*/  IMAD.WIDE.U32.X R40, R101, R153, R40, P4 ;  /* 0x0000009965287225 */ /* 0x000fe200020e0428 */
[----:B------:R-:W-:-:S03]  /*204f0*/  IADD3 R8, P4, PT, R59, R8, RZ ;  /* 0x000000083b087210 */ /* 0x000fc60007f9e0ff */
[----:B------:R-:W-:Y:S01]  /*20500*/  IMAD.X R35, RZ, RZ, RZ, P5 ;  /* 0x000000ffff237224 */ /* 0x000fe200028e06ff */
[----:B------:R-:W-:Y:S01]  /*20510*/  IADD3.X R9, P4, PT, R9, R34, RZ, P4, !PT ;  /* 0x0000002209097210 */ /* 0x000fe2000279e4ff */
[----:B------:R-:W-:Y:S01]  /*20520*/  IMAD.IADD R7, R37, 0x1, R16 ;  /* 0x0000000125077824 */ /* 0x000fe200078e0210 */
[----:B------:R-:W-:Y:S01]  /*20530*/  IADD3.X R39, P2, PT, RZ, R40, RZ, P2, !PT ;  /* 0x00000028ff277210 */ /* 0x000fe2000175e4ff */
[----:B------:R-:W-:Y:S01]  /*20540*/  IMAD.MOV.U32 R34, RZ, RZ, R17 ;  /* 0x000000ffff227224 */ /* 0x000fe200078e0011 */
[----:B------:R-:W-:Y:S01]  /*20550*/  IADD3 R6, P5, PT, R57, R36, RZ ;  /* 0x0000002439067210 */ /* 0x000fe20007fbe0ff */
[----:B------:R-:W-:Y:S01]  /*20560*/  IMAD.WIDE.U32 R36, R15, -0x94f09dc, RZ ;  /* 0xf6b0f6240f247825 */ /* 0x000fe200078e00ff */
[----:B------:R-:W-:Y:S02]  /*20570*/  IADD3.X R39, P4, PT, RZ, R39, RZ, P4, !PT ;  /* 0x00000027ff277210 */ /* 0x000fe4000279e4ff */
[----:B------:R-:W-:Y:S01]  /*20580*/  IADD3.X R7, P5, PT, R7, R58, RZ, P5, !PT ;  /* 0x0000003a07077210 */ /* 0x000fe20002fbe4ff */
[----:B------:R-:W-:Y:S01]  /*20590*/  IMAD.WIDE.U32.X R34, R15, 0x1eabfffe, R34, P6 ;  /* 0x1eabfffe0f227825 */ /* 0x000fe200030e0422 */
[----:B------:R-:W-:-:S03]  /*205a0*/  IADD3.X R38, PT, PT, RZ, RZ, R41, P4, P2 ;  /* 0x000000ffff267210 */ /* 0x000fc600027e4429 */
[----:B------:R-:W-:Y:S01]  /*205b0*/  IMAD.WIDE.U32 R36, P6, R14, 0x6730d2a0, R36 ;  /* 0x6730d2a00e247825 */ /* 0x000fe200078c0024 */
[----:B------:R-:W-:-:S03]  /*205c0*/  IADD3.X R57, P2, PT, RZ, R34, RZ, P3, !PT ;  /* 0x00000022ff397210 */ /* 0x000fc60001f5e4ff */
[----:B------:R-:W-:Y:S01]  /*205d0*/  IMAD.WIDE.U32 R40, R14, -0x94f09dc, RZ ;  /* 0xf6b0f6240e287825 */ /* 0x000fe200078e00ff */
[----:B------:R-:W-:-:S03]  /*205e0*/  IADD3.X R57, P5, PT, RZ, R57, RZ, P5, !PT ;  /* 0x00000039ff397210 */ /* 0x000fc60002fbe4ff */
[----:B------:R-:W-:Y:S01]  /*205f0*/  IMAD.X R85, RZ, RZ, RZ, P6 ;  /* 0x000000ffff557224 */ /* 0x000fe200030e06ff */
[----:B------:R-:W-:Y:S01]  /*20600*/  IADD3 R65, P6, PT, R36, R41, RZ ;  /* 0x0000002924417210 */ /* 0x000fe20007fde0ff */
[----:B------:R-:W-:Y:S01]  /*20610*/  IMAD.MOV.U32 R84, RZ, RZ, R37 ;  /* 0x000000ffff547224 */ /* 0x000fe200078e0025 */
[----:B------:R-:W-:Y:S01]  /*20620*/  IADD3 RZ, P3, PT, R18, R40, RZ ;  /* 0x0000002812ff7210 */ /* 0x000fe20007f7e0ff */
[----:B------:R-:W-:Y:S01]  /*20630*/  IMAD.WIDE.U32 R40, R14, -0x94f09dc, R18 ;  /* 0xf6b0f6240e287825 */ /* 0x000fe200078e0012 */
[----:B------:R-:W-:Y:S02]  /*20640*/  IADD3.X R35, PT, PT, RZ, RZ, R35, P5, P2 ;  /* 0x000000ffff237210 */ /* 0x000fe40002fe4423 */
[----:B------:R-:W-:Y:S01]  /*20650*/  IADD3.X RZ, P3, PT, R19, R65, RZ, P3, !PT ;  /* 0x0000004113ff7210 */ /* 0x000fe20001f7e4ff */
[----:B------:R-:W-:-:S04]  /*20660*/  IMAD.WIDE.U32 R16, R15, -0xc7aed41, RZ ;  /* 0xf38512bf0f107825 */ /* 0x000fc800078e00ff */
[----:B------:R-:W-:Y:S02]  /*20670*/  IMAD.IADD R36, R41, 0x1, R36 ;  /* 0x0000000129247824 */ /* 0x000fe400078e0224 */
[----:B------:R-:W-:Y:S01]  /*20680*/  IMAD.WIDE.U32.X R84, R15, 0x6730d2a0, R84, P6 ;  /* 0x6730d2a00f547825 */ /* 0x000fe200030e0454 */
[----:B------:R-:W-:-:S03]  /*20690*/  IADD3 R40, P6, PT, R57, R40, RZ ;  /* 0x0000002839287210 */ /* 0x000fc60007fde0ff */
[----:B------:R-:W-:Y:S01]  /*206a0*/  IMAD.WIDE.U32 R58, R14, -0xc7aed41, RZ ;  /* 0xf38512bf0e3a7825 */ /* 0x000fe200078e00ff */
[----:B------:R-:W-:Y:S02]  /*206b0*/  IADD3.X R41, P6, PT, R36, R35, RZ, P6, !PT ;  /* 0x0000002324297210 */ /* 0x000fe400037de4ff */
[----:B------:R-:W-:Y:S01]  /*206c0*/  IADD3.X R57, P3, PT, RZ, R84, RZ, P3, !PT ;  /* 0x00000054ff397210 */ /* 0x000fe20001f7e4ff */
[----:B------:R-:W-:Y:S01]  /*206d0*/  IMAD.WIDE.U32 R16, P4, R14, 0x64774b84, R16 ;  /* 0x64774b840e107825 */ /* 0x000fe20007880010 */
[----:B------:R-:W-:-:S03]  /*206e0*/  IADD3 RZ, P2, PT, R10, R58, RZ ;  /* 0x0000003a0aff7210 */ /* 0x000fc60007f5e0ff */
[----:B------:R-:W-:Y:S01]  /*206f0*/  IMAD.X R35, RZ, RZ, RZ, P4 ;  /* 0x000000ffff237224 */ /* 0x000fe200020e06ff */
[----:B------:R-:W-:Y:S01]  /*20700*/  IADD3 R59, P5, PT, R16, R59, RZ ;  /* 0x0000003b103b7210 */ /* 0x000fe20007fbe0ff */
[----:B------:R-:W-:Y:S01]  /*20710*/  IMAD.WIDE.U32 R36, R14, -0xc7aed41, R10 ;  /* 0xf38512bf0e247825 */ /* 0x000fe200078e000a */
[----:B------:R-:W-:Y:S02]  /*20720*/  IADD3.X R57, P4, PT, RZ, R57, RZ, P6, !PT ;  /* 0x00000039ff397210 */ /* 0x000fe4000379e4ff */
[----:B------:R-:W-:Y:S01]  /*20730*/  IADD3.X RZ, P2, PT, R11, R59, RZ, P2, !PT ;  /* 0x0000003b0bff7210 */ /* 0x000fe2000175e4ff */
[----:B------:R-:W-:Y:S01]  /*20740*/  IMAD.MOV.U32 R34, RZ, RZ, R17 ;  /* 0x000000ffff227224 */ /* 0x000fe200078e0011 */
[----:B------:R-:W-:Y:S01]  /*20750*/  IADD3.X R84, PT, PT, RZ, RZ, R85, P4, P3 ;  /* 0x000000ffff547210 */ /* 0x000fe200027e6455 */
[----:B------:R-:W-:-:S04]  /*20760*/  IMAD.WIDE.U32 R18, R163, R98, RZ ;  /* 0x00000062a3127225 */ /* 0x000fc800078e00ff */
[----:B------:R-:W-:Y:S01]  /*20770*/  IMAD.IADD R17, R37, 0x1, R16 ;  /* 0x0000000125117824 */ /* 0x000fe200078e0210 */
[----:B------:R-:W-:Y:S01]  /*20780*/  IADD3 R16, P3, PT, R57, R36, RZ ;  /* 0x0000002439107210 */ /* 0x000fe20007f7e0ff */
[----:B------:R-:W-:-:S03]  /*20790*/  IMAD.WIDE.U32.X R34, R15, 0x64774b84, R34, P5 ;  /* 0x64774b840f227825 */ /* 0x000fc600028e0422 */
[----:B------:R-:W-:Y:S01]  /*207a0*/  IADD3.X R17, P3, PT, R17, R84, RZ, P3, !PT ;  /* 0x0000005411117210 */ /* 0x000fe20001f7e4ff */
[----:B------:R-:W-:Y:S01]  /*207b0*/  IMAD.WIDE.U32 R10, R162, R98, RZ ;  /* 0x00000062a20a7225 */ /* 0x000fe200078e00ff */
[----:B------:R-:W-:-:S03]  /*207c0*/  IADD3.X R83, P2, PT, RZ, R34, RZ, P2, !PT ;  /* 0x00000022ff537210 */ /* 0x000fc6000175e4ff */
[----:B------:R-:W-:Y:S01]  /*207d0*/  IMAD.WIDE.U32 R18, P6, R99, R162, R18 ;  /* 0x000000a263127225 */ /* 0x000fe200078c0012 */
[----:B------:R-:W-:Y:S02]  /*207e0*/  IADD3 RZ, P4, PT, R6, R10, RZ ;  /* 0x0000000a06ff7210 */ /* 0x000fe40007f9e0ff */
[----:B------:R-:W-:Y:S01]  /*207f0*/  IADD3.X R83, P3, PT, RZ, R83, RZ, P3, !PT ;  /* 0x00000053ff537210 */ /* 0x000fe20001f7e4ff */
[----:B------:R-:W-:Y:S01]  /*20800*/  IMAD.X R37, RZ, RZ, RZ, P6 ;  /* 0x000000ffff257224 */ /* 0x000fe200030e06ff */
[----:B------:R-:W-:Y:S01]  /*20810*/  IADD3 R57, P5, PT, R18, R11, RZ ;  /* 0x0000000b12397210 */ /* 0x000fe20007fbe0ff */
[----:B------:R-:W-:Y:S01]  /*20820*/  IMAD.WIDE.U32 R10, R98, R162, R6 ;  /* 0x000000a2620a7225 */ /* 0x000fe200078e0006 */
[----:B------:R-:W-:Y:S02]  /*20830*/  IADD3.X R87, PT, PT, RZ, RZ, R35, P3, P2 ;  /* 0x000000ffff577210 */ /* 0x000fe40001fe4423 */
[----:B------:R-:W-:Y:S01]  /*20840*/  IADD3.X RZ, P4, PT, R7, R57, RZ, P4, !PT ;  /* 0x0000003907ff7210 */ /* 0x000fe2000279e4ff */
[----:B------:R-:W-:Y:S01]  /*20850*/  IMAD.MOV.U32 R36, RZ, RZ, R19 ;  /* 0x000000ffff247224 */ /* 0x000fe200078e0013 */
[----:B------:R-:W-:Y:S01]  /*20860*/  IADD3 RZ, P3, PT, RZ, R10, RZ ;  /* 0x0000000affff7210 */ /* 0x000fe20007f7e0ff */
[----:B------:R-:W-:-:S04]  /*20870*/  IMAD.WIDE.U32 R58, R161, R98, RZ ;  /* 0x00000062a13a7225 */ /* 0x000fc800078e00ff */
        /* <DEDUP_REMOVED lines=8> */
[----:B------:R-:W-:Y:S02]  /*20900*/  IADD3 R127, P6, PT, R6, R59, RZ ;  /* 0x0000003b067f7210 */ /* 0x000fe40007fde0ff */
[----:B------:R-:W-:Y:S01]  /*20910*/  IADD3 RZ, P3, PT, R40, R58, RZ ;  /* 0x0000003a28ff7210 */ /* 0x000fe20007f7e0ff */
[----:B------:R-:W-:Y:S01]  /*20920*/  IMAD.X R19, RZ, RZ, RZ, P2 ;  /* 0x000000ffff137224 */ /* 0x000fe200010e06ff */
[----:B------:R-:W-:Y:S01]  /*20930*/  IADD3.X R36, PT, PT, RZ, RZ, R37, P5, P4 ;  /* 0x000000ffff247210 */ /* 0x000fe20002fe8425 */
[----:B------:R-:W-:-:S04]  /*20940*/  IMAD.WIDE.U32 R34, P2, R14, 0x4b1ba7b6, R34 ;  /* 0x4b1ba7b60e227825 */ /* 0x000fc80007840022 */
[----:B------:R-:W-:-:S04]  /*20950*/  IMAD.WIDE.U32 R58, R98, R160, R40 ;  /* 0x000000a0623a7225 */ /* 0x000fc800078e0028 */
[----:B------:R-:W-:Y:S02]  /*20960*/  IMAD.MOV.U32 R18, RZ, RZ, R7 ;  /* 0x000000ffff127224 */ /* 0x000fe400078e0007 */
[----:B------:R-:W-:-:S04]  /*20970*/  IMAD.WIDE.U32 R84, R14, 0x434bacd7, RZ ;  /* 0x434bacd70e547825 */ /* 0x000fc800078e00ff */
[----:B------:R-:W-:Y:S01]  /*20980*/  IMAD.IADD R7, R59, 0x1, R6 ;  /* 0x000000013b077824 */ /* 0x000fe200078e0206 */
[----:B------:R-:W-:Y:S01]  /*20990*/  IADD3 R65, P4, PT, R34, R85, RZ ;  /* 0x0000005522417210 */ /* 0x000fe20007f9e0ff */
[----:B------:R-:W-:Y:S01]  /*209a0*/  IMAD.X R37, RZ, RZ, RZ, P2 ;  /* 0x000000ffff257224 */ /* 0x000fe200010e06ff */
[----:B------:R-:W-:Y:S01]  /*209b0*/  IADD3 R6, P2, PT, R57, R58, RZ ;  /* 0x0000003a39067210 */ /* 0x000fe20007f5e0ff */
[----:B------:R-:W-:Y:S01]  /*209c0*/  IMAD.WIDE.U32.X R18, R99, R161, R18, P6 ;  /* 0x000000a163127225 */ /* 0x000fe200030e0412 */
[----:B------:R-:W-:Y:S02]  /*209d0*/  IADD3.X RZ, P6, PT, R41, R127, RZ, P3, !PT ;  /* 0x0000007f29ff7210 */ /* 0x000fe40001fde4ff */
[----:B------:R-:W-:Y:S01]  /*209e0*/  IADD3 RZ, P5, PT, R12, R84, RZ ;  /* 0x000000540cff7210 */ /* 0x000fe20007fbe0ff */
[----:B------:R-:W-:Y:S01]  /*209f0*/  IMAD.WIDE.U32 R40, R159, R98, RZ ;  /* 0x000000629f287225 */ /* 0x000fe200078e00ff */
[----:B------:R-:W-:Y:S02]  /*20a00*/  IADD3.X R7, P2, PT, R7, R36, RZ, P2, !PT ;  /* 0x0000002407077210 */ /* 0x000fe4000175e4ff */
[----:B------:R-:W-:Y:S01]  /*20a10*/  IADD3.X R57, P6, PT, RZ, R18, RZ, P6, !PT ;  /* 0x00000012ff397210 */ /* 0x000fe200037de4ff */
[----:B------:R-:W-:Y:S01]  /*20a20*/  IMAD.WIDE.U32 R58, R14, 0x434bacd7, R12 ;  /* 0x434bacd70e3a7825 */ /* 0x000fe200078e000c */
[----:B------:R-:W-:-:S02]  /*20a30*/  IADD3.X RZ, P3, PT, R13, R65, RZ, P5, !PT ;  /* 0x000000410dff7210 */ /* 0x000fc40002f7e4ff */
[----:B------:R-:W-:Y:S01]  /*20a40*/  IADD3.X R57, P5, PT, RZ, R57, RZ, P2, !PT ;  /* 0x00000039ff397210 */ /* 0x000fe200017be4ff */
[----:B------:R-:W-:Y:S02]  /*20a50*/  IMAD.MOV.U32 R36, RZ, RZ, R35 ;  /* 0x000000ffff247224 */ /* 0x000fe400078e0023 */
[----:B------:R-:W-:Y:S01]  /*20a60*/  IMAD.WIDE.U32 R12, R158, R98, RZ ;  /* 0x000000629e0c7225 */ /* 0x000fe200078e00ff */
[----:B------:R-:W-:Y:S02]  /*20a70*/  IADD3.X R65, PT, PT, RZ, RZ, R19, P5, P6 ;  /* 0x000000ffff417210 */ /* 0x000fe40002fec413 */
[----:B------:R-:W-:Y:S01]  /*20a80*/  IADD3 R58, P5, PT, R83, R58, RZ ;  /* 0x0000003a533a7210 */ /* 0x000fe20007fbe0ff */
[----:B------:R-:W-:-:S04]  /*20a90*/  IMAD.WIDE.U32 R40, P2, R99, R158, R40 ;  /* 0x0000009e63287225 */ /* 0x000fc80007840028 */
[----:B------:R-:W-:Y:S01]  /*20aa0*/  IMAD.IADD R34, R59, 0x1, R34 ;  /* 0x000000013b227824 */ /* 0x000fe200078e0222 */
[----:B------:R-:W-:Y:S01]  /*20ab0*/  IADD3 R13, P6, PT, R40, R13, RZ ;  /* 0x0000000d280d7210 */ /* 0x000fe20007fde0ff */
[----:B------:R-:W-:-:S03]  /*20ac0*/  IMAD.WIDE.U32.X R36, R15, 0x4b1ba7b6, R36, P4 ;  /* 0x4b1ba7b60f247825 */ /* 0x000fc600020e0424 */
[----:B------:R-:W-:Y:S01]  /*20ad0*/  IADD3.X R59, P5, PT, R34, R87, RZ, P5, !PT ;  /* 0x00000057223b7210 */ /* 0x000fe20002fbe4ff */
[----:B------:R-:W-:Y:S01]  /*20ae0*/  IMAD.X R35, RZ, RZ, RZ, P2 ;  /* 0x000000ffff237224 */ /* 0x000fe200010e06ff */
[----:B------:R-:W-:Y:S01]  /*20af0*/  IADD3 RZ, P2, PT, R16, R12, RZ ;  /* 0x0000000c10ff7210 */ /* 0x000fe20007f5e0ff */
[----:B------:R-:W-:Y:S01]  /*20b00*/  IMAD.WIDE.U32 R18, R98, R158, R16 ;  /* 0x0000009e62127225 */ /* 0x000fe200078e0010 */
[----:B------:R-:W-:Y:S02]  /*20b10*/  IADD3.X R87, P3, PT, RZ, R36, RZ, P3, !PT ;  /* 0x00000024ff577210 */ /* 0x000fe40001f7e4ff */
[----:B------:R-:W-:Y:S01]  /*20b20*/  IADD3.X RZ, P2, PT, R17, R13, RZ, P2, !PT ;  /* 0x0000000d11ff7210 */ /* 0x000fe2000175e4ff */
[----:B------:R-:W-:Y:S01]  /*20b30*/  IMAD.MOV.U32 R34, RZ, RZ, R41 ;  /* 0x000000ffff227224 */ /* 0x000fe200078e0029 */
[----:B------:R-:W-:Y:S01]  /*20b40*/  IADD3 R18, P4, PT, R57, R18, RZ ;  /* 0x0000001239127210 */ /* 0x000fe20007f9e0ff */
[----:B------:R-:W-:Y:S01]  /*20b50*/  IMAD.IADD R40, R19, 0x1, R40 ;  /* 0x0000000113287824 */ /* 0x000fe200078e0228 */
[----:B------:R-:W-:Y:S01]  /*20b60*/  IADD3.X R87, P5, PT, RZ, R87, RZ, P5, !PT ;  /* 0x00000057ff577210 */ /* 0x000fe20002fbe4ff */
[----:B------:R-:W-:-:S03]  /*20b70*/  IMAD.WIDE.U32 R16, R15, 0x397fe69a, RZ ;  /* 0x397fe69a0f107825 */ /* 0x000fc600078e00ff */
[----:B------:R-:W-:Y:S01]  /*20b80*/  IADD3.X R19, P4, PT, R40, R65, RZ, P4, !PT ;  /* 0x0000004128137210 */ /* 0x000fe2000279e4ff */
[----:B------:R-:W-:Y:S01]  /*20b90*/  IMAD.WIDE.U32.X R34, R99, R159, R34, P6 ;  /* 0x0000009f63227225 */ /* 0x000fe200030e0422 */
[----:B------:R-:W-:-:S03]  /*20ba0*/  IADD3.X R65, PT, PT, RZ, RZ, R37, P5, P3 ;  /* 0x000000ffff417210 */ /* 0x000fc60002fe6425 */
[----:B------:R-:W-:Y:S01]  /*20bb0*/  IMAD.WIDE.U32 R12, R157, R98, RZ ;  /* 0x000000629d0c7225 */ /* 0x000fe200078e00ff */
[----:B------:R-:W-:-:S03]  /*20bc0*/  IADD3.X R57, P3, PT, RZ, R34, RZ, P2, !PT ;  /* 0x00000022ff397210 */ /* 0x000fc6000177e4ff */
[----:B------:R-:W-:-:S04]  /*20bd0*/  IMAD.WIDE.U32 R16, P6, R14, 0x1a0111ea, R16 ;  /* 0x1a0111ea0e107825 */ /* 0x000fc800078c0010 */
[----:B------:R-:W-:-:S04]  /*20be0*/  IMAD.WIDE.U32 R36, R14, 0x397fe69a, RZ ;  /* 0x397fe69a0e247825 */ /* 0x000fc800078e00ff */
[----:B------:R-:W-:Y:S01]  /*20bf0*/  IMAD.X R85, RZ, RZ, RZ, P6 ;  /* 0x000000ffff557224 */ /* 0x000fe200030e06ff */
[----:B------:R-:W-:Y:S01]  /*20c00*/  IADD3.X R57, P6, PT, RZ, R57, RZ, P4, !PT ;  /* 0x00000039ff397210 */ /* 0x000fe200027de4ff */
[----:B------:R-:W-:Y:S01]  /*20c10*/  IMAD.WIDE.U32 R40, R156, R98, RZ ;  /* 0x000000629c287225 */ /* 0x000fe200078e00ff */
[----:B------:R-:W-:Y:S02]  /*20c20*/  IADD3 R127, P2, PT, R16, R37, RZ ;  /* 0x00000025107f7210 */ /* 0x000fe40007f5e0ff */
[----:B------:R-:W-:Y:S01]  /*20c30*/  IADD3.X R83, PT, PT, RZ, RZ, R35, P6, P3 ;  /* 0x000000ffff537210 */ /* 0x000fe200037e6423 */
[----:B------:R-:W-:Y:S01]  /*20c40*/  IMAD.WIDE.U32 R12, P5, R99, R156, R12 ;  /* 0x0000009c630c7225 */ /* 0x000fe200078a000c */
[----:B------:R-:W-:Y:S02]  /*20c50*/  IADD3 RZ, P4, PT, R8, R36, RZ ;  /* 0x0000002408ff7210 */ /* 0x000fe40007f9e0ff */
[----:B------:R-:W-:Y:S01]  /*20c60*/  IADD3 RZ, P3, PT, R58, R40, RZ ;  /* 0x000000283aff7210 */ /* 0x000fe20007f7e0ff */
[----:B------:R-:W-:Y:S01]  /*20c70*/  IMAD.MOV.U32 R84, RZ, RZ, R17 ;  /* 0x000000ffff547224 */ /* 0x000fe200078e0011 */
[----:B------:R-:W-:Y:S01]  /*20c80*/  IADD3 R35, P6, PT, R12, R41, RZ ;  /* 0x000000290c237210 */ /* 0x000fe20007fde0ff */
[----:B------:R-:W-:-:S03]  /*20c90*/  IMAD.WIDE.U32 R36, R14, 0x397fe69a, R8 ;  /* 0x397fe69a0e247825 */ /* 0x000fc600078e0008 */
[----:B------:R-:W-:Y:S01]  /*20ca0*/  IADD3.X RZ, P3, PT, R59, R35, RZ, P3, !PT ;  /* 0x000000233bff7210 */ /* 0x000fe20001f7e4ff */
[----:B------:R-:W-:Y:S02]  /*20cb0*/  IMAD R17, R11, -0x30003, RZ ;  /* 0xfffcfffd0b117824 */ /* 0x000fe400078e02ff */
[----:B------:R-:W-:Y:S01]  /*20cc0*/  IMAD.WIDE.U32.X R14, R15, 0x1a0111ea, R84, P2 ;  /* 0x1a0111ea0f0e7825 */ /* 0x000fe200010e0454 */
[----:B------:R-:W-:Y:S02]  /*20cd0*/  IADD3.X RZ, P2, PT, R9, R127, RZ, P4, !PT ;  /* 0x0000007f09ff7210 */ /* 0x000fe4000275e4ff */
[----:B------:R-:W-:Y:S01]  /*20ce0*/  IADD3 R36, P4, PT, R87, R36, RZ ;  /* 0x0000002457247210 */ /* 0x000fe20007f9e0ff */
[----:B------:R-:W-:Y:S02]  /*20cf0*/  IMAD.IADD R16, R37, 0x1, R16 ;  /* 0x0000000125107824 */ /* 0x000fe400078e0210 */
[----:B------:R-:W-:Y:S01]  /*20d00*/  IMAD.WIDE.U32 R34, R98, R156, R58 ;  /* 0x0000009c62227225 */ /* 0x000fe200078e003a */
[----:B------:R-:W-:-:S02]  /*20d10*/  IADD3.X R58, P2, PT, RZ, R14, RZ, P2, !PT ;  /* 0x0000000eff3a7210 */ /* 0x000fc4000175e4ff */
[----:B------:R-:W-:Y:S01]  /*20d20*/  IADD3.X R37, P4, PT, R16, R65, RZ, P4, !PT ;  /* 0x0000004110257210 */ /* 0x000fe2000279e4ff */
[----:B------:R-:W-:-:S03]  /*20d30*/  IMAD.WIDE.U32 R84, R10, -0x30003, RZ ;  /* 0xfffcfffd0a547825 */ /* 0x000fc600078e00ff */
[----:B------:R-:W-:Y:S01]  /*20d40*/  IADD3.X R58, P4, PT, RZ, R58, RZ, P4, !PT ;  /* 0x0000003aff3a7210 */ /* 0x000fe2000279e4ff */
[----:B------:R-:W-:Y:S02]  /*20d50*/  IMAD R17, R10, -0x760c0004, R17 ;  /* 0x89f3fffc0a117824 */ /* 0x000fe400078e0211 */
[----:B------:R-:W-:Y:S01]  /*20d60*/  IMAD.X R9, RZ, RZ, RZ, P5 ;  /* 0x000000ffff097224 */ /* 0x000fe200028e06ff */
[----:B------:R-:W-:Y:S01]  /*20d70*/  IADD3 R34, P5, PT, R57, R34, RZ ;  /* 0x0000002239227210 */ /* 0x000fe20007fbe0ff */
[----:B------:R-:W-:Y:S01]  /*20d80*/  IMAD.MOV.U32 R8, RZ, RZ, R13 ;  /* 0x000000ffff087224 */ /* 0x000fe200078e000d */
[----:B------:R-:W-:Y:S01]  /*20d90*/  IADD3.X R57, PT, PT, RZ, RZ, R15, P4, P2 ;  /* 0x000000ffff397210 */ /* 0x000fe200027e440f */
[----:B------:R-:W-:Y:S02]  /*20da0*/  IMAD.IADD R12, R35, 0x1, R12 ;  /* 0x00000001230c7824 */ /* 0x000fe400078e020c */
[----:B------:R-:W-:Y:S02]  /*20db0*/  IMAD.IADD R65, R85, 0x1, R17 ;  /* 0x0000000155417824 */ /* 0x000fe400078e0211 */
[----:B------:R-:W-:Y:S01]  /*20dc0*/  IMAD.WIDE.U32.X R8, R99, R157, R8, P6 ;  /* 0x0000009d63087225 */ /* 0x000fe200030e0408 */
[----:B------:R-:W-:-:S03]  /*20dd0*/  IADD3.X R35, P5, PT, R12, R83, RZ, P5, !PT ;  /* 0x000000530c237210 */ /* 0x000fc60002fbe4ff */
[----:B------:R-:W-:Y:S01]  /*20de0*/  IMAD.WIDE.U32 R12, R65, -0x5555, RZ ;  /* 0xffffaaab410c7825 */ /* 0x000fe200078e00ff */
[----:B------:R-:W-:-:S03]  /*20df0*/  IADD3.X R59, P3, PT, RZ, R8, RZ, P3, !PT ;  /* 0x00000008ff3b7210 */ /* 0x000fc60001f7e4ff */
[----:B------:R-:W-:Y:S01]  /*20e00*/  IMAD.WIDE.U32 R16, R155, R98, RZ ;  /* 0x000000629b107225 */ /* 0x000fe200078e00ff */
[----:B------:R-:W-:-:S03]  /*20e10*/  IADD3.X R59, P2, PT, RZ, R59, RZ, P5, !PT ;  /* 0x0000003bff3b7210 */ /* 0x000fc60002f5e4ff */
[----:B------:R-:W-:Y:S01]  /*20e20*/  IMAD.WIDE.U32 R40, R84, -0x5555, RZ ;  /* 0xffffaaab54287825 */ /* 0x000fe200078e00ff */
[----:B------:R-:W-:-:S03]  /*20e30*/  IADD3.X R60, PT, PT, RZ, RZ, R9, P2, P3 ;  /* 0x000000ffff3c7210 */ /* 0x000fc600017e6409 */
[----:B------:R-:W-:Y:S01]  /*20e40*/  IMAD.WIDE.U32 R12, P4, R84, -0x46010001, R12 ;  /* 0xb9feffff540c7825 */ /* 0x000fe2000788000c */
[----:B------:R-:W-:-:S03]  /*20e50*/  IADD3 RZ, P2, PT, R10, R40, RZ ;  /* 0x000000280aff7210 */ /* 0x000fc60007f5e0ff */
[----:B------:R-:W-:Y:S01]  /*20e60*/  IMAD.WIDE.U32 R14, P5, R99, R154, R16 ;  /* 0x0000009a630e7225 */ /* 0x000fe200078a0010 */
[----:B------:R-:W-:-:S03]  /*20e70*/  IADD3 R85, P6, PT, R12, R41, RZ ;  /* 0x000000290c557210 */ /* 0x000fc60007fde0ff */
        /* <DEDUP_REMOVED lines=8> */
[----:B------:R-:W-:-:S04]  /*20f00*/  IMAD.WIDE.U32 R16, R84, -0x5555, R10 ;  /* 0xffffaaab54107825 */ /* 0x000fc800078e000a */
[----:B------:R-:W-:Y:S02]  /*20f10*/  IMAD.IADD R9, R9, 0x1, R14 ;  /* 0x0000000109097824 */ /* 0x000fe400078e020e */
[----:B------:R-:W-:Y:S01]  /*20f20*/  IMAD.WIDE.U32.X R40, R99, R155, R40, P5 ;  /* 0x0000009b63287225 */ /* 0x000fe200028e0428 */
[----:B------:R-:W-:-:S03]  /*20f30*/  IADD3 R8, P5, PT, R59, R8, RZ ;  /* 0x000000083b087210 */ /* 0x000fc60007fbe0ff */
[----:B------:R-:W-:Y:S01]  /*20f40*/  IMAD.X R15, RZ, RZ, RZ, P4 ;  /* 0x000000ffff0f7224 */ /* 0x000fe200020e06ff */
[----:B------:R-:W-:Y:S01]  /*20f50*/  IADD3 RZ, P4, PT, RZ, R16, RZ ;  /* 0x00000010ffff7210 */ /* 0x000fe20007f9e0ff */
[----:B------:R-:W-:Y:S01]  /*20f60*/  IMAD.MOV.U32 R14, RZ, RZ, R13 ;  /* 0x000000ffff0e7224 */ /* 0x000fe200078e000d */
[----:B------:R-:W-:Y:S01]  /*20f70*/  IADD3.X R9, P5, PT, R9, R60, RZ, P5, !PT ;  /* 0x0000003c09097210 */ /* 0x000fe20002fbe4ff */
[----:B------:R-:W-:Y:S01]  /*20f80*/  IMAD.IADD R16, R17, 0x1, R12 ;  /* 0x0000000111107824 */ /* 0x000fe200078e020c */
[----:B------:R-:W-:Y:S01]  /*20f90*/  IADD3.X R59, P3, PT, RZ, R40, RZ, P3, !PT ;  /* 0x00000028ff3b7210 */ /* 0x000fe20001f7e4ff */
[----:B------:R-:W-:-:S03]  /*20fa0*/  IMAD.WIDE.U32.X R14, R65, -0x46010001, R14, P6 ;  /* 0xb9feffff410e7825 */ /* 0x000fc600030e040e */
[----:B------:R-:W-:Y:S01]  /*20fb0*/  IADD3.X R59, P5, PT, RZ, R59, RZ, P5, !PT ;  /* 0x0000003bff3b7210 */ /* 0x000fe20002fbe4ff */
[----:B------:R-:W-:Y:S01]  /*20fc0*/  IMAD.WIDE.U32 R36, R65, -0x4eac0001, RZ ;  /* 0xb153ffff41247825 */ /* 0x000fe200078e00ff */
[----:B------:R-:W-:Y:S02]  /*20fd0*/  IADD3.X RZ, P4, PT, RZ, R16, RZ, P4, !PT ;  /* 0x00000010ffff7210 */ /* 0x000fe4000279e4ff */
[----:B------:R-:W-:Y:S01]  /*20fe0*/  IADD3.X R17, P2, PT, RZ, R14, RZ, P2, !PT ;  /* 0x0000000eff117210 */ /* 0x000fe2000175e4ff */
[C---:B------:R-:W-:Y:S01]  /*20ff0*/  IMAD.WIDE.U32 R10, R84.reuse, -0x4eac0001, RZ ;  /* 0xb153ffff540a7825 */ /* 0x040fe200078e00ff */
[----:B------:R-:W-:Y:S02]  /*21000*/  IADD3.X R83, PT, PT, RZ, RZ, R41, P5, P3 ;  /* 0x000000ffff537210 */ /* 0x000fe40002fe6429 */
[----:B------:R-:W-:Y:S01]  /*21010*/  IADD3.X R17, P3, PT, RZ, R17, RZ, P4, !PT ;  /* 0x00000011ff117210 */ /* 0x000fe2000277e4ff */
[----:B------:R-:W-:Y:S01]  /*21020*/  IMAD.WIDE.U32 R36, P6, R84, 0x1eabfffe, R36 ;  /* 0x1eabfffe54247825 */ /* 0x000fe200078c0024 */
[----:B------:R-:W-:-:S02]  /*21030*/  IADD3 RZ, P5, PT, R6, R10, RZ ;  /* 0x0000000a06ff7210 */ /* 0x000fc40007fbe0ff */
[----:B------:R-:W-:Y:S01]  /*21040*/  IADD3.X R41, PT, PT, RZ, RZ, R15, P3, P2 ;  /* 0x000000ffff297210 */ /* 0x000fe20001fe440f */
[----:B------:R-:W-:Y:S01]  /*21050*/  IMAD.WIDE.U32 R12, R153, R98, RZ ;  /* 0x00000062990c7225 */ /* 0x000fe200078e00ff */
[----:B------:R-:W-:Y:S02]  /*21060*/  IADD3 R16, P2, PT, R58, R39, RZ ;  /* 0x000000273a107210 */ /* 0x000fe40007f5e0ff */
[----:B------:R-:W-:Y:S01]  /*21070*/  IADD3 R85, P4, PT, R36, R11, RZ ;  /* 0x0000000b24557210 */ /* 0x000fe20007f9e0ff */
[----:B------:R-:W-:-:S03]  /*21080*/  IMAD.WIDE.U32 R86, R84, -0x4eac0001, R6 ;  /* 0xb153ffff54567825 */ /* 0x000fc600078e0006 */
[----:B------:R-:W-:Y:S01]  /*21090*/  IADD3.X RZ, P5, PT, R7, R85, RZ, P5, !PT ;  /* 0x0000005507ff7210 */ /* 0x000fe20002fbe4ff */
[----:B------:R-:W-:Y:S01]  /*210a0*/  IMAD.X R11, RZ, RZ, RZ, P6 ;  /* 0x000000ffff0b7224 */ /* 0x000fe200030e06ff */
[----:B------:R-:W-:Y:S01]  /*210b0*/  IADD3 R86, P3, PT, R17, R86, RZ ;  /* 0x0000005611567210 */ /* 0x000fe20007f7e0ff */
[----:B------:R-:W-:Y:S01]  /*210c0*/  IMAD.WIDE.U32 R14, R152, R98, RZ ;  /* 0x00000062980e7225 */ /* 0x000fe200078e00ff */
[----:B------:R-:W-:-:S03]  /*210d0*/  IADD3.X R17, P2, PT, R57, R38, RZ, P2, !PT ;  /* 0x0000002639117210 */ /* 0x000fc6000175e4ff */
[----:B------:R-:W-:Y:S01]  /*210e0*/  IMAD.WIDE.U32 R12, P6, R99, R152, R12 ;  /* 0x00000098630c7225 */ /* 0x000fe200078c000c */
[----:B------:R-:W-:-:S03]  /*210f0*/  IADD3.X R165, P2, PT, RZ, RZ, RZ, P2, !PT ;  /* 0x000000ffffa57210 */ /* 0x000fc6000175e4ff */
[----:B------:R-:W-:Y:S02]  /*21100*/  IMAD.MOV.U32 R10, RZ, RZ, R37 ;  /* 0x000000ffff0a7224 */ /* 0x000fe400078e0025 */
[----:B------:R-:W-:Y:S01]  /*21110*/  IMAD.X R37, RZ, RZ, RZ, P6 ;  /* 0x000000ffff257224 */ /* 0x000fe200030e06ff */
[----:B------:R-:W-:Y:S01]  /*21120*/  IADD3 R57, P6, PT, R12, R15, RZ ;  /* 0x0000000f0c397210 */ /* 0x000fe20007fde0ff */
[----:B------:R-:W-:Y:S01]  /*21130*/  IMAD.WIDE.U32.X R10, R65, 0x1eabfffe, R10, P4 ;  /* 0x1eabfffe410a7825 */ /* 0x000fe200020e040a */
[----:B------:R-:W-:-:S03]  /*21140*/  IADD3 RZ, P4, PT, R16, R14, RZ ;  /* 0x0000000e10ff7210 */ /* 0x000fc60007f9e0ff */
[----:B------:R-:W-:Y:S01]  /*21150*/  IMAD.IADD R6, R87, 0x1, R36 ;  /* 0x0000000157067824 */ /* 0x000fe200078e0224 */
[----:B------:R-:W-:Y:S01]  /*21160*/  IADD3.X R7, P5, PT, RZ, R10, RZ, P5, !PT ;  /* 0x0000000aff077210 */ /* 0x000fe20002fbe4ff */
[----:B------:R-:W-:Y:S01]  /*21170*/  IMAD.WIDE.U32 R14, R98, R152, R16 ;  /* 0x00000098620e7225 */ /* 0x000fe200078e0010 */
[----:B------:R-:W-:Y:S02]  /*21180*/  IADD3.X RZ, P4, PT, R17, R57, RZ, P4, !PT ;  /* 0x0000003911ff7210 */ /* 0x000fe4000279e4ff */
[----:B------:R-:W-:Y:S01]  /*21190*/  IADD3.X R87, P3, PT, R6, R41, RZ, P3, !PT ;  /* 0x0000002906577210 */ /* 0x000fe20001f7e4ff */
[----:B------:R-:W-:Y:S02]  /*211a0*/  IMAD.MOV.U32 R36, RZ, RZ, R13 ;  /* 0x000000ffff247224 */ /* 0x000fe400078e000d */
[----:B------:R-:W-:Y:S02]  /*211b0*/  IMAD.IADD R16, R15, 0x1, R12 ;  /* 0x000000010f107824 */ /* 0x000fe400078e020c */
[----:B------:R-:W-:Y:S01]  /*211c0*/  IMAD.WIDE.U32.X R12, R99, R153, R36, P6 ;  /* 0x00000099630c7225 */ /* 0x000fe200030e0424 */
        /* <DEDUP_REMOVED lines=8> */
[----:B------:R-:W-:-:S03]  /*21250*/  IMAD.WIDE.U32 R10, R84, -0x94f09dc, RZ ;  /* 0xf6b0f624540a7825 */ /* 0x000fc600078e00ff */
[----:B------:R-:W-:Y:S01]  /*21260*/  IADD3.X R57, PT, PT, RZ, RZ, R13, P6, P4 ;  /* 0x000000ffff397210 */ /* 0x000fe200037e840d */
[----:B------:R-:W-:Y:S01]  /*21270*/  IMAD.WIDE.U32 R14, P3, R84, 0x6730d2a0, R14 ;  /* 0x6730d2a0540e7825 */ /* 0x000fe2000786000e */
[----:B------:R-:W-:-:S03]  /*21280*/  IADD3 RZ, P6, PT, R18, R10, RZ ;  /* 0x0000000a12ff7210 */ /* 0x000fc60007fde0ff */
[----:B------:R-:W-:Y:S01]  /*21290*/  IMAD.WIDE.U32 R12, R162, R96, RZ ;  /* 0x00000060a20c7225 */ /* 0x000fe200078e00ff */
[----:B------:R-:W-:-:S03]  /*212a0*/  IADD3 R59, P5, PT, R14, R11, RZ ;  /* 0x0000000b0e3b7210 */ /* 0x000fc60007fbe0ff */
[----:B------:R-:W-:Y:S01]  /*212b0*/  IMAD.X R11, RZ, RZ, RZ, P3 ;  /* 0x000000ffff0b7224 */ /* 0x000fe200018e06ff */
[----:B------:R-:W-:Y:S01]  /*212c0*/  IADD3.X RZ, P3, PT, R19, R59, RZ, P6, !PT ;  /* 0x0000003b13ff7210 */ /* 0x000fe2000377e4ff */
[----:B------:R-:W-:-:S04]  /*212d0*/  IMAD.WIDE.U32 R16, P4, R97, R162, R16 ;  /* 0x000000a261107225 */ /* 0x000fc80007880010 */
[----:B------:R-:W-:Y:S01]  /*212e0*/  IMAD.MOV.U32 R10, RZ, RZ, R15 ;  /* 0x000000ffff0a7224 */ /* 0x000fe200078e000f */
[----:B------:R-:W-:Y:S01]  /*212f0*/  IADD3 R13, P6, PT, R16, R13, RZ ;  /* 0x0000000d100d7210 */ /* 0x000fe20007fde0ff */
[----:B------:R-:W-:-:S04]  /*21300*/  IMAD.WIDE.U32 R18, R84, -0x94f09dc, R18 ;  /* 0xf6b0f62454127825 */ /* 0x000fc800078e0012 */
[----:B------:R-:W-:Y:S01]  /*21310*/  IMAD.WIDE.U32.X R10, R65, 0x6730d2a0, R10, P5 ;  /* 0x6730d2a0410a7825 */ /* 0x000fe200028e040a */
[----:B------:R-:W-:-:S03]  /*21320*/  IADD3 RZ, P5, PT, R86, R12, RZ ;  /* 0x0000000c56ff7210 */ /* 0x000fc60007fbe0ff */
[----:B------:R-:W-:Y:S01]  /*21330*/  IMAD.IADD R14, R19, 0x1, R14 ;  /* 0x00000001130e7824 */ /* 0x000fe200078e020e */
[----:B------:R-:W-:Y:S01]  /*21340*/  IADD3.X RZ, P5, PT, R87, R13, RZ, P5, !PT ;  /* 0x0000000d57ff7210 */ /* 0x000fe20002fbe4ff */
[----:B------:R-:W-:Y:S01]  /*21350*/  IMAD.X R15, RZ, RZ, RZ, P4 ;  /* 0x000000ffff0f7224 */ /* 0x000fe200020e06ff */
[----:B------:R-:W-:Y:S01]  /*21360*/  IADD3 R12, P4, PT, R37, R18, RZ ;  /* 0x00000012250c7210 */ /* 0x000fe20007f9e0ff */
[----:B------:R-:W-:-:S03]  /*21370*/  IMAD.WIDE.U32 R86, R96, R162, R86 ;  /* 0x000000a260567225 */ /* 0x000fc600078e0056 */
[----:B------:R-:W-:Y:S01]  /*21380*/  IADD3.X R13, P4, PT, R14, R41, RZ, P4, !PT ;  /* 0x000000290e0d7210 */ /* 0x000fe2000279e4ff */
[----:B------:R-:W-:Y:S02]  /*21390*/  IMAD.MOV.U32 R14, RZ, RZ, R17 ;  /* 0x000000ffff0e7224 */ /* 0x000fe400078e0011 */
[----:B------:R-:W-:Y:S02]  /*213a0*/  IMAD.IADD R87, R87, 0x1, R16 ;  /* 0x0000000157577824 */ /* 0x000fe400078e0210 */
[----:B------:R-:W-:Y:S01]  /*213b0*/  IMAD.WIDE.U32.X R14, R97, R163, R14, P6 ;  /* 0x000000a3610e7225 */ /* 0x000fe200030e040e */
[----:B------:R-:W-:Y:S02]  /*213c0*/  IADD3.X R83, P6, PT, RZ, R10, RZ, P3, !PT ;  /* 0x0000000aff537210 */ /* 0x000fe40001fde4ff */
[----:B------:R-:W-:Y:S01]  /*213d0*/  IADD3 RZ, P3, PT, RZ, R86, RZ ;  /* 0x00000056ffff7210 */ /* 0x000fe20007f7e0ff */
[----:B------:R-:W-:Y:S01]  /*213e0*/  IMAD.WIDE.U32 R36, R65, -0xc7aed41, RZ ;  /* 0xf38512bf41247825 */ /* 0x000fe200078e00ff */
[----:B------:R-:W-:-:S02]  /*213f0*/  IADD3.X R83, P4, PT, RZ, R83, RZ, P4, !PT ;  /* 0x00000053ff537210 */ /* 0x000fc4000279e4ff */
[----:B------:R-:W-:Y:S01]  /*21400*/  IADD3.X R41, P5, PT, RZ, R14, RZ, P5, !PT ;  /* 0x0000000eff297210 */ /* 0x000fe20002fbe4ff */
[----:B------:R-:W-:Y:S01]  /*21410*/  IMAD.WIDE.U32 R16, R161, R96, RZ ;  /* 0x00000060a1107225 */ /* 0x000fe200078e00ff */
[----:B------:R-:W-:Y:S02]  /*21420*/  IADD3.X RZ, P3, PT, RZ, R87, RZ, P3, !PT ;  /* 0x00000057ffff7210 */ /* 0x000fe40001f7e4ff */
[----:B------:R-:W-:Y:S01]  /*21430*/  IADD3.X R85, PT, PT, RZ, RZ, R11, P4, P6 ;  /* 0x000000ffff557210 */ /* 0x000fe200027ec40b */
        /* <DEDUP_REMOVED lines=28> */
[C---:B------:R-:W-:Y:S01]  /*21600*/  IMAD.WIDE.U32 R34, R65.reuse, 0x397fe69a, RZ ;  /* 0x397fe69a41227825 */ /* 0x040fe200078e00ff */
[----:B------:R-:W-:Y:S02]  /*21610*/  IADD3.X R13, P5, PT, R16, R59, RZ, P5, !PT ;  /* 0x0000003b100d7210 */ /* 0x000fe40002fbe4ff */
[----:B------:R-:W-:Y:S01]  /*21620*/  IADD3.X R83, P4, PT, RZ, R18, RZ, P4, !PT ;  /* 0x00000012ff537210 */ /* 0x000fe2000279e4ff */
[----:B------:R-:W-:Y:S01]  /*21630*/  IMAD.WIDE.U32 R16, R65, 0x434bacd7, RZ ;  /* 0x434bacd741107825 */ /* 0x000fe200078e00ff */
[----:B------:R-:W-:Y:S02]  /*21640*/  IADD3 RZ, P3, PT, RZ, R39, RZ ;  /* 0x00000027ffff7210 */ /* 0x000fe40007f7e0ff */
[----:B------:R-:W-:Y:S01]  /*21650*/  IADD3.X R83, P5, PT, RZ, R83, RZ, P5, !PT ;  /* 0x00000053ff537210 */ /* 0x000fe20002fbe4ff */
[----:B------:R-:W-:Y:S01]  /*21660*/  IMAD.WIDE.U32 R58, R159, R96, RZ ;  /* 0x000000609f3a7225 */ /* 0x000fe200078e00ff */
[----:B------:R-:W-:-:S02]  /*21670*/  IADD3.X RZ, P3, PT, RZ, R38, RZ, P3, !PT ;  /* 0x00000026ffff7210 */ /* 0x000fc40001f7e4ff */
[----:B------:R-:W-:Y:S01]  /*21680*/  IADD3.X R127, PT, PT, RZ, RZ, R19, P5, P4 ;  /* 0x000000ffff7f7210 */ /* 0x000fe20002fe8413 */
[----:B------:R-:W-:Y:S01]  /*21690*/  IMAD.WIDE.U32 R14, P6, R84, 0x4b1ba7b6, R16 ;  /* 0x4b1ba7b6540e7825 */ /* 0x000fe200078c0010 */
[----:B------:R-:W-:-:S03]  /*216a0*/  IADD3.X R36, P3, PT, RZ, RZ, RZ, P3, !PT ;  /* 0x000000ffff247210 */ /* 0x000fc60001f7e4ff */
[----:B------:R-:W-:-:S04]  /*216b0*/  IMAD.WIDE.U32 R16, R84, 0x434bacd7, RZ ;  /* 0x434bacd754107825 */ /* 0x000fc800078e00ff */
[----:B------:R-:W-:Y:S01]  /*216c0*/  IMAD.X R19, RZ, RZ, RZ, P6 ;  /* 0x000000ffff137224 */ /* 0x000fe200030e06ff */
[----:B------:R-:W-:Y:S01]  /*216d0*/  IADD3 R167, P5, PT, R14, R17, RZ ;  /* 0x000000110ea77210 */ /* 0x000fe20007fbe0ff */
[----:B------:R-:W-:Y:S01]  /*216e0*/  IMAD.MOV.U32 R18, RZ, RZ, R15 ;  /* 0x000000ffff127224 */ /* 0x000fe200078e000f */
[----:B------:R-:W-:Y:S01]  /*216f0*/  IADD3 RZ, P4, PT, R8, R16, RZ ;  /* 0x0000001008ff7210 */ /* 0x000fe20007f9e0ff */
[----:B------:R-:W-:-:S03]  /*21700*/  IMAD.WIDE.U32 R16, P6, R84, 0x1a0111ea, R34 ;  /* 0x1a0111ea54107825 */ /* 0x000fc600078c0022 */
[----:B------:R-:W-:Y:S01]  /*21710*/  IADD3.X RZ, P4, PT, R9, R167, RZ, P4, !PT ;  /* 0x000000a709ff7210 */ /* 0x000fe2000279e4ff */
[----:B------:R-:W-:-:S04]  /*21720*/  IMAD.WIDE.U32 R34, R84, 0x397fe69a, RZ ;  /* 0x397fe69a54227825 */ /* 0x000fc800078e00ff */
[----:B------:R-:W-:Y:S01]  /*21730*/  IMAD.WIDE.U32.X R18, R65, 0x4b1ba7b6, R18, P5 ;  /* 0x4b1ba7b641127825 */ /* 0x000fe200028e0412 */
[----:B------:R-:W-:-:S03]  /*21740*/  IADD3 R165, P5, PT, R165, R36, RZ ;  /* 0x00000024a5a57210 */ /* 0x000fc60007fbe0ff */
        /* <DEDUP_REMOVED lines=17> */
[----:B------:R-:W-:-:S02]  /*21860*/  IADD3 RZ, P3, PT, R6, R34, RZ ;  /* 0x0000002206ff7210 */ /* 0x000fc40007f7e0ff */
[----:B------:R-:W-:Y:S01]  /*21870*/  IADD3.X R17, P4, PT, RZ, R18, RZ, P4, !PT ;  /* 0x00000012ff117210 */ /* 0x000fe2000279e4ff */
[----:B------:R-:W-:Y:S02]  /*21880*/  IMAD.MOV.U32 R14, RZ, RZ, R59 ;  /* 0x000000ffff0e7224 */ /* 0x000fe400078e003b */
[----:B------:R-:W-:Y:S01]  /*21890*/  IMAD.IADD R58, R9, 0x1, R58 ;  /* 0x00000001093a7824 */ /* 0x000fe200078e023a */
[----:B------:R-:W-:Y:S01]  /*218a0*/  IADD3.X R17, P5, PT, RZ, R17, RZ, P5, !PT ;  /* 0x00000011ff117210 */ /* 0x000fe20002fbe4ff */
[----:B------:R-:W-:Y:S01]  /*218b0*/  IMAD.WIDE.U32.X R14, R97, R159, R14, P6 ;  /* 0x0000009f610e7225 */ /* 0x000fe200030e040e */
[----:B------:R-:W-:Y:S02]  /*218c0*/  IADD3 R34, P6, PT, R83, R8, RZ ;  /* 0x0000000853227210 */ /* 0x000fe40007fde0ff */
[----:B------:R-:W-:Y:S01]  /*218d0*/  IADD3.X R37, PT, PT, RZ, RZ, R19, P5, P4 ;  /* 0x000000ffff257210 */ /* 0x000fe20002fe8413 */
[----:B------:R-:W-:Y:S01]  /*218e0*/  IMAD.WIDE.U32 R8, R157, R96, RZ ;  /* 0x000000609d087225 */ /* 0x000fe200078e00ff */
[----:B------:R-:W-:-:S02]  /*218f0*/  IADD3.X R35, P6, PT, R58, R127, RZ, P6, !PT ;  /* 0x0000007f3a237210 */ /* 0x000fc400037de4ff */
[----:B------:R-:W-:Y:S01]  /*21900*/  IADD3.X RZ, P5, PT, R7, R169, RZ, P3, !PT ;  /* 0x000000a907ff7210 */ /* 0x000fe20001fbe4ff */
[----:B------:R-:W-:Y:S01]  /*21910*/  IMAD.WIDE.U32 R84, R84, 0x397fe69a, R6 ;  /* 0x397fe69a54547825 */ /* 0x000fe200078e0006 */
[----:B------:R-:W-:Y:S02]  /*21920*/  IADD3.X R6, P2, PT, RZ, R14, RZ, P2, !PT ;  /* 0x0000000eff067210 */ /* 0x000fe4000175e4ff */
[----:B------:R-:W-:Y:S01]  /*21930*/  IADD3.X R59, P5, PT, RZ, R38, RZ, P5, !PT ;  /* 0x00000026ff3b7210 */ /* 0x000fe20002fbe4ff */
[----:B------:R-:W-:Y:S01]  /*21940*/  IMAD.WIDE.U32 R10, R156, R96, RZ ;  /* 0x000000609c0a7225 */ /* 0x000fe200078e00ff */
[----:B------:R-:W-:Y:S02]  /*21950*/  IADD3.X R19, P6, PT, RZ, R6, RZ, P6, !PT ;  /* 0x00000006ff137210 */ /* 0x000fe400037de4ff */
        /* <DEDUP_REMOVED lines=11> */
[----:B------:R-:W-:Y:S02]  /*21a10*/  IMAD R15, R87, -0x30003, RZ ;  /* 0xfffcfffd570f7824 */ /* 0x000fe400078e02ff */
[----:B------:R-:W-:Y:S01]  /*21a20*/  IMAD.MOV.U32 R10, RZ, RZ, R9 ;  /* 0x000000ffff0a7224 */ /* 0x000fe200078e0009 */
[----:B------:R-:W-:Y:S01]  /*21a30*/  IADD3.X R59, P4, PT, RZ, R59, RZ, P4, !PT ;  /* 0x0000003bff3b7210 */ /* 0x000fe2000279e4ff */
[----:B------:R-:W-:-:S02]  /*21a40*/  IMAD.IADD R7, R17, 0x1, R8 ;  /* 0x0000000111077824 */ /* 0x000fc400078e0208 */
[----:B------:R-:W-:Y:S01]  /*21a50*/  IMAD.WIDE.U32 R8, R86, -0x30003, RZ ;  /* 0xfffcfffd56087825 */ /* 0x000fe200078e00ff */
[----:B------:R-:W-:-:S03]  /*21a60*/  IADD3.X R58, PT, PT, RZ, RZ, R39, P4, P5 ;  /* 0x000000ffff3a7210 */ /* 0x000fc600027ea427 */
[----:B------:R-:W-:Y:S02]  /*21a70*/  IMAD R17, R86, -0x760c0004, R15 ;  /* 0x89f3fffc56117824 */ /* 0x000fe400078e020f */
[----:B------:R-:W-:Y:S01]  /*21a80*/  IMAD.WIDE.U32.X R10, R97, R157, R10, P6 ;  /* 0x0000009d610a7225 */ /* 0x000fe200030e040a */
[----:B------:R-:W-:-:S03]  /*21a90*/  IADD3 R16, P6, PT, R19, R16, RZ ;  /* 0x0000001013107210 */ /* 0x000fc60007fde0ff */
[----:B------:R-:W-:-:S04]  /*21aa0*/  IMAD.WIDE.U32 R14, R155, R96, RZ ;  /* 0x000000609b0e7225 */ /* 0x000fc800078e00ff */
[----:B------:R-:W-:Y:S01]  /*21ab0*/  IMAD.IADD R6, R9, 0x1, R17 ;  /* 0x0000000109067824 */ /* 0x000fe200078e0211 */
[----:B------:R-:W-:Y:S01]  /*21ac0*/  IADD3.X R17, P6, PT, R7, R18, RZ, P6, !PT ;  /* 0x0000001207117210 */ /* 0x000fe200037de4ff */
[----:B------:R-:W-:Y:S01]  /*21ad0*/  IMAD.WIDE.U32 R14, P4, R97, R154, R14 ;  /* 0x0000009a610e7225 */ /* 0x000fe2000788000e */
[----:B------:R-:W-:-:S03]  /*21ae0*/  IADD3.X R7, P2, PT, RZ, R10, RZ, P2, !PT ;  /* 0x0000000aff077210 */ /* 0x000fc6000175e4ff */
[----:B------:R-:W-:Y:S01]  /*21af0*/  IMAD.WIDE.U32 R18, R6, -0x5555, RZ ;  /* 0xffffaaab06127825 */ /* 0x000fe200078e00ff */
[----:B------:R-:W-:Y:S02]  /*21b00*/  IADD3.X R7, P5, PT, RZ, R7, RZ, P6, !PT ;  /* 0x00000007ff077210 */ /* 0x000fe400037be4ff */
[----:B------:R-:W-:Y:S01]  /*21b10*/  IADD3.X R57, P6, PT, R57, R126, RZ, P3, !PT ;  /* 0x0000007e39397210 */ /* 0x000fe20001fde4ff */
[----:B------:R-:W-:Y:S01]  /*21b20*/  IMAD.WIDE.U32 R36, R154, R96, RZ ;  /* 0x000000609a247225 */ /* 0x000fe200078e00ff */
[----:B------:R-:W-:-:S03]  /*21b30*/  IADD3.X R9, PT, PT, RZ, RZ, R11, P5, P2 ;  /* 0x000000ffff097210 */ /* 0x000fc60002fe440b */
[----:B------:R-:W-:Y:S01]  /*21b40*/  IMAD.WIDE.U32 R38, R8, -0x5555, RZ ;  /* 0xffffaaab08267825 */ /* 0x000fe200078e00ff */
[----:B------:R-:W-:-:S03]  /*21b50*/  IADD3 R37, P2, PT, R14, R37, RZ ;  /* 0x000000250e257210 */ /* 0x000fc60007f5e0ff */
[----:B------:R-:W-:Y:S01]  /*21b60*/  IMAD.WIDE.U32 R18, P3, R8, -0x46010001, R18 ;  /* 0xb9feffff08127825 */ /* 0x000fe20007860012 */
[----:B------:R-:W-:-:S03]  /*21b70*/  IADD3 RZ, P5, PT, R86, R38, RZ ;  /* 0x0000002656ff7210 */ /* 0x000fc60007fbe0ff */
[----:B------:R-:W-:Y:S01]  /*21b80*/  IMAD.X R11, RZ, RZ, RZ, P4 ;  /* 0x000000ffff0b7224 */ /* 0x000fe200020e06ff */
[----:B------:R-:W-:Y:S01]  /*21b90*/  IADD3 R65, P4, PT, R18, R39, RZ ;  /* 0x0000002712417210 */ /* 0x000fe20007f9e0ff */
[----:B------:R-:W-:Y:S02]  /*21ba0*/  IMAD.MOV.U32 R10, RZ, RZ, R15 ;  /* 0x000000ffff0a7224 */ /* 0x000fe400078e000f */
[----:B------:R-:W-:Y:S01]  /*21bb0*/  IMAD.WIDE.U32 R40, R96, R154, R84 ;  /* 0x0000009a60287225 */ /* 0x000fe200078e0054 */
[----:B------:R-:W-:-:S03]  /*21bc0*/  IADD3.X RZ, P5, PT, R87, R65, RZ, P5, !PT ;  /* 0x0000004157ff7210 */ /* 0x000fc60002fbe4ff */
[----:B------:R-:W-:Y:S01]  /*21bd0*/  IMAD.WIDE.U32.X R38, R97, R155, R10, P2 ;  /* 0x0000009b61267225 */ /* 0x000fe200010e040a */
[----:B------:R-:W-:-:S03]  /*21be0*/  IADD3 RZ, P2, PT, R84, R36, RZ ;  /* 0x0000002454ff7210 */ /* 0x000fc60007f5e0ff */
        /* <DEDUP_REMOVED lines=8> */
[----:B------:R-:W-:Y:S01]  /*21c70*/  IMAD.WIDE.U32 R40, R8, -0x4eac0001, R12 ;  /* 0xb153ffff08287825 */ /* 0x000fe200078e000c */
[----:B------:R-:W-:-:S03]  /*21c80*/  IADD3.X R7, P3, PT, RZ, R7, RZ, P3, !PT ;  /* 0x00000007ff077210 */ /* 0x000fc60001f7e4ff */
[----:B------:R-:W-:Y:S01]  /*21c90*/  IMAD.WIDE.U32.X R14, R6, -0x46010001, R14, P4 ;  /* 0xb9feffff060e7825 */ /* 0x000fe200020e040e */
[----:B------:R-:W-:Y:S02]  /*21ca0*/  IADD3 RZ, P4, PT, RZ, R36, RZ ;  /* 0x00000024ffff7210 */ /* 0x000fe40007f9e0ff */
[----:B------:R-:W-:Y:S01]  /*21cb0*/  IADD3.X R9, PT, PT, RZ, RZ, R39, P3, P2 ;  /* 0x000000ffff097210 */ /* 0x000fe20001fe4427 */
[----:B------:R-:W-:Y:S01]  /*21cc0*/  IMAD.IADD R36, R37, 0x1, R18 ;  /* 0x0000000125247824 */ /* 0x000fe200078e0212 */
[----:B------:R-:W-:Y:S01]  /*21cd0*/  IADD3.X R65, P2, PT, RZ, R14, RZ, P5, !PT ;  /* 0x0000000eff417210 */ /* 0x000fe20002f5e4ff */
[----:B------:R-:W-:-:S03]  /*21ce0*/  IMAD.WIDE.U32 R18, R153, R96, RZ ;  /* 0x0000006099127225 */ /* 0x000fc600078e00ff */
[----:B------:R-:W-:Y:S01]  /*21cf0*/  IADD3.X RZ, P4, PT, RZ, R36, RZ, P4, !PT ;  /* 0x00000024ffff7210 */ /* 0x000fe2000279e4ff */
[----:B------:R-:W-:Y:S01]  /*21d00*/  IMAD.WIDE.U32 R38, R152, R96, RZ ;  /* 0x0000006098267225 */ /* 0x000fe200078e00ff */
[----:B------:R-:W-:Y:S02]  /*21d10*/  IADD3 R36, P3, PT, R59, R60, RZ ;  /* 0x0000003c3b247210 */ /* 0x000fe40007f7e0ff */
[----:B------:R-:W-:Y:S01]  /*21d20*/  IADD3.X R65, P4, PT, RZ, R65, RZ, P4, !PT ;  /* 0x00000041ff417210 */ /* 0x000fe2000279e4ff */
[-C--:B------:R-:W-:Y:S01]  /*21d30*/  IMAD.WIDE.U32 R18, P5, R97, R152.reuse, R18 ;  /* 0x0000009861127225 */ /* 0x080fe200078a0012 */
[----:B------:R-:W-:Y:S02]  /*21d40*/  IADD3.X R37, P3, PT, R58, R57, RZ, P3, !PT ;  /* 0x000000393a257210 */ /* 0x000fe40001f7e4ff */
[----:B------:R-:W-:Y:S01]  /*21d50*/  IADD3.X R60, PT, PT, RZ, RZ, R15, P4, P2 ;  /* 0x000000ffff3c7210 */ /* 0x000fe200027e440f */
[----:B------:R-:W-:Y:S01]  /*21d60*/  IMAD.X R59, RZ, RZ, RZ, P5 ;  /* 0x000000ffff3b7224 */ /* 0x000fe200028e06ff */
[----:B------:R-:W-:Y:S01]  /*21d70*/  IADD3 R39, P4, PT, R18, R39, RZ ;  /* 0x0000002712277210 */ /* 0x000fe20007f9e0ff */
[----:B------:R-:W-:Y:S01]  /*21d80*/  IMAD.WIDE.U32 R14, R96, R152, R36 ;  /* 0x00000098600e7225 */ /* 0x000fe200078e0024 */
[----:B------:R-:W-:-:S02]  /*21d90*/  IADD3 RZ, P2, PT, R36, R38, RZ ;  /* 0x0000002624ff7210 */ /* 0x000fc40007f5e0ff */
[----:B------:R-:W-:Y:S01]  /*21da0*/  IADD3.X R128, P3, PT, RZ, RZ, RZ, P3, !PT ;  /* 0x000000ffff807210 */ /* 0x000fe20001f7e4ff */
[----:B------:R-:W-:Y:S01]  /*21db0*/  IMAD.MOV.U32 R58, RZ, RZ, R19 ;  /* 0x000000ffff3a7224 */ /* 0x000fe200078e0013 */
[----:B------:R-:W-:Y:S01]  /*21dc0*/  IADD3.X RZ, P2, PT, R37, R39, RZ, P2, !PT ;  /* 0x0000002725ff7210 */ /* 0x000fe2000175e4ff */
[----:B------:R-:W-:Y:S01]  /*21dd0*/  IMAD.IADD R18, R15, 0x1, R18 ;  /* 0x000000010f127824 */ /* 0x000fe200078e0212 */
[----:B------:R-:W-:Y:S01]  /*21de0*/  IADD3 R14, P5, PT, R7, R14, RZ ;  /* 0x0000000e070e7210 */ /* 0x000fe20007fbe0ff */
        /* <DEDUP_REMOVED lines=11> */
[----:B------:R-:W-:Y:S02]  /*21ea0*/  IMAD.MOV.U32 R18, RZ, RZ, R37 ;  /* 0x000000ffff127224 */ /* 0x000fe400078e0025 */
[----:B------:R-:W-:Y:S01]  /*21eb0*/  IMAD.IADD R7, R41, 0x1, R36 ;  /* 0x0000000129077824 */ /* 0x000fe200078e0224 */
[----:B------:R-:W-:Y:S01]  /*21ec0*/  IADD3 R36, P2, PT, R65, R40, RZ ;  /* 0x0000002841247210 */ /* 0x000fe20007f5e0ff */
[----:B------:R-:W-:Y:S01]  /*21ed0*/  IMAD.WIDE.U32.X R38, R6, 0x1eabfffe, R18, P5 ;  /* 0x1eabfffe06267825 */ /* 0x000fe200028e0412 */
[----:B------:R-:W-:-:S02]  /*21ee0*/  IADD3.X RZ, P4, PT, R13, R59, RZ, P4, !PT ;  /* 0x0000003b0dff7210 */ /* 0x000fc4000279e4ff */
[----:B------:R-:W-:Y:S01]  /*21ef0*/  IADD3.X R37, P5, PT, R7, R60, RZ, P2, !PT ;  /* 0x0000003c07257210 */ /* 0x000fe200017be4ff */
[----:B------:R-:W-:Y:S01]  /*21f00*/  IMAD.WIDE.U32 R18, R6, -0x94f09dc, RZ ;  /* 0xf6b0f62406127825 */ /* 0x000fe200078e00ff */
[----:B------:R-:W-:-:S03]  /*21f10*/  IADD3.X R7, P2, PT, RZ, R38, RZ, P4, !PT ;  /* 0x00000026ff077210 */ /* 0x000fc6000275e4ff */
[----:B------:R-:W-:Y:S01]  /*21f20*/  IMAD.WIDE.U32 R12, R163, R94, RZ ;  /* 0x0000005ea30c7225 */ /* 0x000fe200078e00ff */
[----:B------:R-:W-:-:S03]  /*21f30*/  IADD3.X R7, P4, PT, RZ, R7, RZ, P5, !PT ;  /* 0x00000007ff077210 */ /* 0x000fc60002f9e4ff */
[----:B------:R-:W-:Y:S01]  /*21f40*/  IMAD.WIDE.U32 R18, P5, R8, 0x6730d2a0, R18 ;  /* 0x6730d2a008127825 */ /* 0x000fe200078a0012 */
[----:B------:R-:W-:-:S03]  /*21f50*/  IADD3.X R60, PT, PT, RZ, RZ, R39, P4, P2 ;  /* 0x000000ffff3c7210 */ /* 0x000fc600027e4427 */
[----:B------:R-:W-:-:S04]  /*21f60*/  IMAD.WIDE.U32 R40, R8, -0x94f09dc, RZ ;  /* 0xf6b0f62408287825 */ /* 0x000fc800078e00ff */
[----:B------:R-:W-:Y:S01]  /*21f70*/  IMAD.WIDE.U32 R38, P2, R95, R162, R12 ;  /* 0x000000a25f267225 */ /* 0x000fe2000784000c */
[----:B------:R-:W-:-:S03]  /*21f80*/  IADD3 RZ, P4, PT, R34, R40, RZ ;  /* 0x0000002822ff7210 */ /* 0x000fc60007f9e0ff */
[----:B------:R-:W-:Y:S01]  /*21f90*/  IMAD.X R13, RZ, RZ, RZ, P5 ;  /* 0x000000ffff0d7224 */ /* 0x000fe200028e06ff */
[----:B------:R-:W-:Y:S01]  /*21fa0*/  IADD3 R65, P5, PT, R18, R41, RZ ;  /* 0x0000002912417210 */ /* 0x000fe20007fbe0ff */
[----:B------:R-:W-:-:S03]  /*21fb0*/  IMAD.WIDE.U32 R84, R8, -0x94f09dc, R34 ;  /* 0xf6b0f62408547825 */ /* 0x000fc600078e0022 */
[----:B------:R-:W-:Y:S01]  /*21fc0*/  IADD3.X RZ, P4, PT, R35, R65, RZ, P4, !PT ;  /* 0x0000004123ff7210 */ /* 0x000fe2000279e4ff */
[----:B------:R-:W-:Y:S02]  /*21fd0*/  IMAD.MOV.U32 R12, RZ, RZ, R19 ;  /* 0x000000ffff0c7224 */ /* 0x000fe400078e0013 */
[----:B------:R-:W-:-:S04]  /*21fe0*/  IMAD.WIDE.U32 R58, R162, R94, RZ ;  /* 0x0000005ea23a7225 */ /* 0x000fc800078e00ff */
[----:B------:R-:W-:-:S04]  /*21ff0*/  IMAD.WIDE.U32.X R12, R6, 0x6730d2a0, R12, P5 ;  /* 0x6730d2a0060c7825 */ /* 0x000fc800028e040c */
[----:B------:R-:W-:Y:S01]  /*22000*/  IMAD.IADD R19, R85, 0x1, R18 ;  /* 0x0000000155137824 */ /* 0x000fe200078e0212 */
[----:B------:R-:W-:Y:S01]  /*22010*/  IADD3 R18, P5, PT, R7, R84, RZ ;  /* 0x0000005407127210 */ /* 0x000fe20007fbe0ff */
[----:B------:R-:W-:Y:S01]  /*22020*/  IMAD.X R41, RZ, RZ, RZ, P2 ;  /* 0x000000ffff297224 */ /* 0x000fe200010e06ff */
[----:B------:R-:W-:Y:S01]  /*22030*/  IADD3 R83, P2, PT, R38, R59, RZ ;  /* 0x0000003b26537210 */ /* 0x000fe20007f5e0ff */
[----:B------:R-:W-:Y:S01]  /*22040*/  IMAD.MOV.U32 R40, RZ, RZ, R39 ;  /* 0x000000ffff287224 */ /* 0x000fe200078e0027 */
[----:B------:R-:W-:Y:S01]  /*22050*/  IADD3.X R19, P5, PT, R19, R60, RZ, P5, !PT ;  /* 0x0000003c13137210 */ /* 0x000fe20002fbe4ff */
[----:B------:R-:W-:Y:S01]  /*22060*/  IMAD.WIDE.U32 R34, R6, -0xc7aed41, RZ ;  /* 0xf38512bf06227825 */ /* 0x000fe200078e00ff */
[----:B------:R-:W-:-:S03]  /*22070*/  IADD3.X R65, P4, PT, RZ, R12, RZ, P4, !PT ;  /* 0x0000000cff417210 */ /* 0x000fc6000279e4ff */
[----:B------:R-:W-:Y:S01]  /*22080*/  IMAD.WIDE.U32.X R40, R95, R163, R40, P2 ;  /* 0x000000a35f287225 */ /* 0x000fe200010e0428 */
[----:B------:R-:W-:Y:S02]  /*22090*/  IADD3 RZ, P2, PT, R36, R58, RZ ;  /* 0x0000003a24ff7210 */ /* 0x000fe40007f5e0ff */
[----:B------:R-:W-:Y:S01]  /*220a0*/  IADD3.X R65, P5, PT, RZ, R65, RZ, P5, !PT ;  /* 0x00000041ff417210 */ /* 0x000fe20002fbe4ff */
[----:B------:R-:W-:Y:S01]  /*220b0*/  IMAD.WIDE.U32 R58, R94, R162, R36 ;  /* 0x000000a25e3a7225 */ /* 0x000fe200078e0024 */
[----:B------:R-:W-:Y:S02]  /*220c0*/  IADD3.X RZ, P2, PT, R37, R83, RZ, P2, !PT ;  /* 0x0000005325ff7210 */ /* 0x000fe4000175e4ff */
[----:B------:R-:W-:Y:S01]  /*220d0*/  IADD3.X R83, PT, PT, RZ, RZ, R13, P5, P4 ;  /* 0x000000ffff537210 */ /* 0x000fe20002fe840d */
[----:B------:R-:W-:Y:S01]  /*220e0*/  IMAD.IADD R59, R59, 0x1, R38 ;  /* 0x000000013b3b7824 */ /* 0x000fe200078e0226 */
[----:B------:R-:W-:Y:S01]  /*220f0*/  IADD3 RZ, P4, PT, RZ, R58, RZ ;  /* 0x0000003affff7210 */ /* 0x000fe20007f9e0ff */
[----:B------:R-:W-:Y:S01]  /*22100*/  IMAD.WIDE.U32 R36, P5, R8, 0x64774b84, R34 ;  /* 0x64774b8408247825 */ /* 0x000fe200078a0022 */
[----:B------:R-:W-:-:S02]  /*22110*/  IADD3.X R7, P2, PT, RZ, R40, RZ, P2, !PT ;  /* 0x00000028ff077210 */ /* 0x000fc4000175e4ff */
[----:B------:R-:W-:Y:S01]  /*22120*/  IADD3.X RZ, P4, PT, RZ, R59, RZ, P4, !PT ;  /* 0x0000003bffff7210 */ /* 0x000fe2000279e4ff */
[----:B------:R-:W-:-:S03]  /*22130*/  IMAD.WIDE.U32 R38, R8, -0xc7aed41, RZ ;  /* 0xf38512bf08267825 */ /* 0x000fc600078e00ff */
[----:B------:R-:W-:Y:S01]  /*22140*/  IADD3.X R7, P4, PT, RZ, R7, RZ, P4, !PT ;  /* 0x00000007ff077210 */ /* 0x000fe2000279e4ff */
[----:B------:R-:W-:Y:S01]  /*22150*/  IMAD.X R13, RZ, RZ, RZ, P5 ;  /* 0x000000ffff0d7224 */ /* 0x000fe200028e06ff */
[----:B------:R-:W-:Y:S01]  /*22160*/  IADD3 R39, P5, PT, R36, R39, RZ ;  /* 0x0000002724277210 */ /* 0x000fe20007fbe0ff */
[----:B------:R-:W-:Y:S01]  /*22170*/  IMAD.WIDE.U32 R34, R8, -0xc7aed41, R16 ;  /* 0xf38512bf08227825 */ /* 0x000fe200078e0010 */
        /* <DEDUP_REMOVED lines=19> */
[----:B------:R-:W-:Y:S02]  /*222b0*/  IMAD.MOV.U32 R16, RZ, RZ, R37 ;  /* 0x000000ffff107224 */ /* 0x000fe400078e0025 */
[----:B------:R-:W-:Y:S01]  /*222c0*/  IMAD.IADD R37, R39, 0x1, R36 ;  /* 0x0000000127257824 */ /* 0x000fe200078e0224 */
[----:B------:R-:W-:Y:S01]  /*222d0*/  IADD3 R36, P2, PT, R7, R38, RZ ;  /* 0x0000002607247210 */ /* 0x000fe20007f5e0ff */
[----:B------:R-:W-:Y:S01]  /*222e0*/  IMAD.WIDE.U32.X R16, R95, R161, R16, P5 ;  /* 0x000000a15f107225 */ /* 0x000fe200028e0410 */
[----:B------:R-:W-:Y:S02]  /*222f0*/  IADD3.X R7, P6, PT, RZ, RZ, RZ, P6, !PT ;  /* 0x000000ffff077210 */ /* 0x000fe400037de4ff */
[----:B------:R-:W-:Y:S01]  /*22300*/  IADD3.X R37, P5, PT, R37, R60, RZ, P2, !PT ;  /* 0x0000003c25257210 */ /* 0x000fe200017be4ff */
[----:B------:R-:W-:Y:S01]  /*22310*/  IMAD.WIDE.U32 R86, R6, 0x434bacd7, RZ ;  /* 0x434bacd706567825 */ /* 0x000fe200078e00ff */
[----:B------:R-:W-:-:S03]  /*22320*/  IADD3.X R83, P2, PT, RZ, R16, RZ, P4, !PT ;  /* 0x00000010ff537210 */ /* 0x000fc6000275e4ff */
[----:B------:R-:W-:Y:S01]  /*22330*/  IMAD.WIDE.U32 R38, R6, 0x397fe69a, RZ ;  /* 0x397fe69a06267825 */ /* 0x000fe200078e00ff */
[----:B------:R-:W-:-:S03]  /*22340*/  IADD3.X R83, P5, PT, RZ, R83, RZ, P5, !PT ;  /* 0x00000053ff537210 */ /* 0x000fc60002fbe4ff */
[----:B------:R-:W-:Y:S01]  /*22350*/  IMAD.WIDE.U32 R12, R8, 0x434bacd7, RZ ;  /* 0x434bacd7080c7825 */ /* 0x000fe200078e00ff */
[----:B------:R-:W-:-:S03]  /*22360*/  IADD3.X R129, PT, PT, RZ, RZ, R17, P5, P2 ;  /* 0x000000ffff817210 */ /* 0x000fc60002fe4411 */
[----:B------:R-:W-:Y:S01]  /*22370*/  IMAD.WIDE.U32 R86, P4, R8, 0x4b1ba7b6, R86 ;  /* 0x4b1ba7b608567825 */ /* 0x000fe20007880056 */
[----:B------:R-:W-:-:S03]  /*22380*/  IADD3 RZ, P5, PT, R10, R12, RZ ;  /* 0x0000000c0aff7210 */ /* 0x000fc60007fbe0ff */
[----:B------:R-:W-:Y:S01]  /*22390*/  IMAD.X R60, RZ, RZ, RZ, P6 ;  /* 0x000000ffff3c7224 */ /* 0x000fe200030e06ff */
[----:B------:R-:W-:Y:S01]  /*223a0*/  IADD3 R167, P2, PT, R86, R13, RZ ;  /* 0x0000000d56a77210 */ /* 0x000fe20007f5e0ff */
[----:B------:R-:W-:-:S03]  /*223b0*/  IMAD.WIDE.U32 R38, P6, R8, 0x1a0111ea, R38 ;  /* 0x1a0111ea08267825 */ /* 0x000fc600078c0026 */
[----:B------:R-:W-:Y:S01]  /*223c0*/  IADD3.X RZ, P5, PT, R11, R167, RZ, P5, !PT ;  /* 0x000000a70bff7210 */ /* 0x000fe20002fbe4ff */
[----:B------:R-:W-:-:S04]  /*223d0*/  IMAD.WIDE.U32 R18, R8, 0x397fe69a, RZ ;  /* 0x397fe69a08127825 */ /* 0x000fc800078e00ff */
[----:B------:R-:W-:-:S04]  /*223e0*/  IMAD.WIDE.U32 R126, R159, R94, RZ ;  /* 0x0000005e9f7e7225 */ /* 0x000fc800078e00ff */
[----:B------:R-:W-:Y:S01]  /*223f0*/  IMAD.X R35, RZ, RZ, RZ, P4 ;  /* 0x000000ffff237224 */ /* 0x000fe200020e06ff */
[----:B------:R-:W-:Y:S01]  /*22400*/  IADD3 R128, P4, PT, R128, R7, RZ ;  /* 0x0000000780807210 */ /* 0x000fe20007f9e0ff */
[----:B------:R-:W-:Y:S02]  /*22410*/  IMAD.MOV.U32 R34, RZ, RZ, R87 ;  /* 0x000000ffff227224 */ /* 0x000fe400078e0057 */
[----:B------:R-:W-:Y:S01]  /*22420*/  IMAD.X R13, RZ, RZ, RZ, P6 ;  /* 0x000000ffff0d7224 */ /* 0x000fe200030e06ff */
[----:B------:R-:W-:Y:S01]  /*22430*/  IADD3 R87, P6, PT, R38, R19, RZ ;  /* 0x0000001326577210 */ /* 0x000fe20007fde0ff */
[----:B------:R-:W-:Y:S01]  /*22440*/  IMAD.WIDE.U32.X R34, R6, 0x4b1ba7b6, R34, P2 ;  /* 0x4b1ba7b606227825 */ /* 0x000fe200010e0422 */
[----:B------:R-:W-:-:S03]  /*22450*/  IADD3.X R60, PT, PT, R60, RZ, RZ, P4, P3 ;  /* 0x000000ff3c3c7210 */ /* 0x000fc600027e64ff */
[----:B------:R-:W-:-:S04]  /*22460*/  IMAD.WIDE.U32 R16, R8, 0x434bacd7, R10 ;  /* 0x434bacd708107825 */ /* 0x000fc800078e000a */
[----:B------:R-:W-:Y:S02]  /*22470*/  IMAD.MOV.U32 R12, RZ, RZ, R39 ;  /* 0x000000ffff0c7224 */ /* 0x000fe400078e0027 */
[----:B------:R-:W-:-:S04]  /*22480*/  IMAD.WIDE.U32 R84, R158, R94, RZ ;  /* 0x0000005e9e547225 */ /* 0x000fc800078e00ff */
[----:B------:R-:W-:Y:S01]  /*22490*/  IMAD.WIDE.U32 R126, P2, R95, R158, R126 ;  /* 0x0000009e5f7e7225 */ /* 0x000fe2000784007e */
[----:B------:R-:W-:-:S03]  /*224a0*/  IADD3 RZ, P3, PT, R40, R84, RZ ;  /* 0x0000005428ff7210 */ /* 0x000fc60007f7e0ff */
[----:B------:R-:W-:Y:S01]  /*224b0*/  IMAD.WIDE.U32.X R6, R6, 0x1a0111ea, R12, P6 ;  /* 0x1a0111ea06067825 */ /* 0x000fe200030e040c */
[----:B------:R-:W-:Y:S02]  /*224c0*/  IADD3 R10, P6, PT, R165, R16, RZ ;  /* 0x00000010a50a7210 */ /* 0x000fe40007fde0ff */
[----:B------:R-:W-:Y:S01]  /*224d0*/  IADD3 R11, P4, PT, R126, R85, RZ ;  /* 0x000000557e0b7210 */ /* 0x000fe20007f9e0ff */
[----:B------:R-:W-:Y:S02]  /*224e0*/  IMAD.IADD R86, R17, 0x1, R86 ;  /* 0x0000000111567824 */ /* 0x000fe400078e0256 */
[----:B------:R-:W-:Y:S01]  /*224f0*/  IMAD.WIDE.U32 R16, R94, R158, R40 ;  /* 0x0000009e5e107225 */ /* 0x000fe200078e0028 */
[----:B------:R-:W-:Y:S02]  /*22500*/  IADD3.X RZ, P3, PT, R41, R11, RZ, P3, !PT ;  /* 0x0000000b29ff7210 */ /* 0x000fe40001f7e4ff */
[----:B------:R-:W-:Y:S01]  /*22510*/  IADD3.X R11, P6, PT, R86, R65, RZ, P6, !PT ;  /* 0x00000041560b7210 */ /* 0x000fe200037de4ff */
[----:B------:R-:W-:Y:S01]  /*22520*/  IMAD.X R13, RZ, RZ, RZ, P2 ;  /* 0x000000ffff0d7224 */ /* 0x000fe200010e06ff */
[----:B------:R-:W-:Y:S01]  /*22530*/  IADD3 RZ, P2, PT, R14, R18, RZ ;  /* 0x000000120eff7210 */ /* 0x000fe20007f5e0ff */
[----:B------:R-:W-:-:S02]  /*22540*/  IMAD.MOV.U32 R12, RZ, RZ, R127 ;  /* 0x000000ffff0c7224 */ /* 0x000fc400078e007f */
[----:B------:R-:W-:Y:S01]  /*22550*/  IMAD.IADD R126, R17, 0x1, R126 ;  /* 0x00000001117e7824 */ /* 0x000fe200078e027e */
[----:B------:R-:W-:Y:S01]  /*22560*/  IADD3.X R17, P5, PT, RZ, R34, RZ, P5, !PT ;  /* 0x00000022ff117210 */ /* 0x000fe20002fbe4ff */
[----:B------:R-:W-:Y:S01]  /*22570*/  IMAD.WIDE.U32.X R12, R95, R159, R12, P4 ;  /* 0x0000009f5f0c7225 */ /* 0x000fe200020e040c */
[----:B------:R-:W-:Y:S02]  /*22580*/  IADD3 R16, P4, PT, R83, R16, RZ ;  /* 0x0000001053107210 */ /* 0x000fe40007f9e0ff */
[----:B------:R-:W-:Y:S01]  /*22590*/  IADD3.X R83, P6, PT, RZ, R17, RZ, P6, !PT ;  /* 0x00000011ff537210 */ /* 0x000fe200037de4ff */
[----:B------:R-:W-:Y:S01]  /*225a0*/  IMAD.WIDE.U32 R18, R157, R94, RZ ;  /* 0x0000005e9d127225 */ /* 0x000fe200078e00ff */
[----:B------:R-:W-:Y:S02]  /*225b0*/  IADD3.X R17, P4, PT, R126, R129, RZ, P4, !PT ;  /* 0x000000817e117210 */ /* 0x000fe4000279e4ff */
[----:B------:R-:W-:Y:S01]  /*225c0*/  IADD3.X R39, P3, PT, RZ, R12, RZ, P3, !PT ;  /* 0x0000000cff277210 */ /* 0x000fe20001f7e4ff */
[----:B------:R-:W-:Y:S01]  /*225d0*/  IMAD.WIDE.U32 R40, R8, 0x397fe69a, R14 ;  /* 0x397fe69a08287825 */ /* 0x000fe200078e000e */
[----:B------:R-:W-:-:S02]  /*225e0*/  IADD3.X R85, PT, PT, RZ, RZ, R35, P6, P5 ;  /* 0x000000ffff557210 */ /* 0x000fc400037ea423 */
[----:B------:R-:W-:Y:S01]  /*225f0*/  IADD3.X R39, P4, PT, RZ, R39, RZ, P4, !PT ;  /* 0x00000027ff277210 */ /* 0x000fe2000279e4ff */
[----:B------:R-:W-:Y:S01]  /*22600*/  IMAD.WIDE.U32 R34, R156, R94, RZ ;  /* 0x0000005e9c227225 */ /* 0x000fe200078e00ff */
[----:B------:R-:W-:Y:S02]  /*22610*/  IADD3.X RZ, P6, PT, R15, R87, RZ, P2, !PT ;  /* 0x000000570fff7210 */ /* 0x000fe400017de4ff */
[----:B------:R-:W-:Y:S01]  /*22620*/  IADD3.X R65, PT, PT, RZ, RZ, R13, P4, P3 ;  /* 0x000000ffff417210 */ /* 0x000fe200027e640d */
[----:B------:R-:W-:Y:S01]  /*22630*/  IMAD.WIDE.U32 R18, P5, R95, R156, R18 ;  /* 0x0000009c5f127225 */ /* 0x000fe200078a0012 */
[----:B------:R-:W-:Y:S02]  /*22640*/  IADD3 RZ, P3, PT, R10, R34, RZ ;  /* 0x000000220aff7210 */ /* 0x000fe40007f7e0ff */
[----:B------:R-:W-:Y:S01]  /*22650*/  IADD3.X R86, P6, PT, RZ, R6, RZ, P6, !PT ;  /* 0x00000006ff567210 */ /* 0x000fe200037de4ff */
[----:B------:R-:W-:Y:S01]  /*22660*/  IMAD.IADD R38, R41, 0x1, R38 ;  /* 0x0000000129267824 */ /* 0x000fe200078e0226 */
[----:B------:R-:W-:Y:S01]  /*22670*/  IADD3 R35, P4, PT, R18, R35, RZ ;  /* 0x0000002312237210 */ /* 0x000fe20007f9e0ff */
[----:B------:R-:W-:Y:S01]  /*22680*/  IMAD.X R13, RZ, RZ, RZ, P5 ;  /* 0x000000ffff0d7224 */ /* 0x000fe200028e06ff */
[----:B------:R-:W-:Y:S01]  /*22690*/  IADD3 R40, P5, PT, R83, R40, RZ ;  /* 0x0000002853287210 */ /* 0x000fe20007fbe0ff */
[----:B------:R-:W-:Y:S01]  /*226a0*/  IMAD.WIDE.U32 R14, R94, R156, R10 ;  /* 0x0000009c5e0e7225 */ /* 0x000fe200078e000a */
[----:B------:R-:W-:-:S02]  /*226b0*/  IADD3.X RZ, P3, PT, R11, R35, RZ, P3, !PT ;  /* 0x000000230bff7210 */ /* 0x000fc40001f7e4ff */
[----:B------:R-:W-:Y:S01]  /*226c0*/  IADD3.X R41, P5, PT, R38, R85, RZ, P5, !PT ;  /* 0x0000005526297210 */ /* 0x000fe20002fbe4ff */
[----:B------:R-:W-:Y:S01]  /*226d0*/  IMAD.MOV.U32 R12, RZ, RZ, R19 ;  /* 0x000000ffff0c7224 */ /* 0x000fe200078e0013 */
[----:B------:R-:W-:Y:S01]  /*226e0*/  IADD3 R57, P2, PT, R57, R128, RZ ;  /* 0x0000008039397210 */ /* 0x000fe20007f5e0ff */
[----:B------:R-:W-:Y:S01]  /*226f0*/  IMAD R35, R59, -0x30003, RZ ;  /* 0xfffcfffd3b237824 */ /* 0x000fe200078e02ff */
[----:B------:R-:W-:Y:S01]  /*22700*/  IADD3.X R86, P5, PT, RZ, R86, RZ, P5, !PT ;  /* 0x00000056ff567210 */ /* 0x000fe20002fbe4ff */
[----:B------:R-:W-:Y:S01]  /*22710*/  IMAD.IADD R8, R15, 0x1, R18 ;  /* 0x000000010f087824 */ /* 0x000fe200078e0212 */
[----:B------:R-:W-:Y:S01]  /*22720*/  IADD3.X R60, P2, PT, R9, R60, RZ, P2, !PT ;  /* 0x0000003c093c7210 */ /* 0x000fe2000175e4ff */
[----:B------:R-:W-:Y:S01]  /*22730*/  IMAD.WIDE.U32.X R12, R95, R157, R12, P4 ;  /* 0x0000009d5f0c7225 */ /* 0x000fe200020e040c */
[----:B------:R-:W-:Y:S02]  /*22740*/  IADD3 R14, P4, PT, R39, R14, RZ ;  /* 0x0000000e270e7210 */ /* 0x000fe40007f9e0ff */
[----:B------:R-:W-:Y:S01]  /*22750*/  IADD3.X R83, PT, PT, RZ, RZ, R7, P5, P6 ;  /* 0x000000ffff537210 */ /* 0x000fe20002fec407 */
[----:B------:R-:W-:Y:S01]  /*22760*/  IMAD.WIDE.U32 R10, R58, -0x30003, RZ ;  /* 0xfffcfffd3a0a7825 */ /* 0x000fe200078e00ff */
[----:B------:R-:W-:-:S02]  /*22770*/  IADD3.X R15, P4, PT, R8, R65, RZ, P4, !PT ;  /* 0x00000041080f7210 */ /* 0x000fc4000279e4ff */
[----:B------:R-:W-:Y:S01]  /*22780*/  IADD3.X R8, P3, PT, RZ, R12, RZ, P3, !PT ;  /* 0x0000000cff087210 */ /* 0x000fe20001f7e4ff */
[----:B------:R-:W-:Y:S02]  /*22790*/  IMAD R35, R58, -0x760c0004, R35 ;  /* 0x89f3fffc3a237824 */ /* 0x000fe400078e0223 */
[----:B------:R-:W-:Y:S01]  /*227a0*/  IMAD.WIDE.U32 R18, R155, R94, RZ ;  /* 0x0000005e9b127225 */ /* 0x000fe200078e00ff */
[----:B------:R-:W-:-:S03]  /*227b0*/  IADD3.X R7, P4, PT, RZ, R8, RZ, P4, !PT ;  /* 0x00000008ff077210 */ /* 0x000fc6000279e4ff */
[----:B------:R-:W-:Y:S01]  /*227c0*/  IMAD.IADD R6, R11, 0x1, R35 ;  /* 0x000000010b067824 */ /* 0x000fe200078e0223 */
[----:B------:R-:W-:Y:S01]  /*227d0*/  IADD3.X R11, PT, PT, RZ, RZ, R13, P4, P3 ;  /* 0x000000ffff0b7210 */ /* 0x000fe200027e640d */
[----:B------:R-:W-:-:S04]  /*227e0*/  IMAD.WIDE.U32 R18, P5, R95, R154, R18 ;  /* 0x0000009a5f127225 */ /* 0x000fc800078a0012 */
[----:B------:R-:W-:-:S04]  /*227f0*/  IMAD.WIDE.U32 R8, R154, R94, RZ ;  /* 0x0000005e9a087225 */ /* 0x000fc800078e00ff */
        /* <DEDUP_REMOVED lines=11> */
[----:B------:R-:W-:Y:S01]  /*228b0*/  IADD3 RZ, P6, PT, R58, R38, RZ ;  /* 0x000000263aff7210 */ /* 0x000fe20007fde0ff */
[----:B------:R-:W-:Y:S01]  /*228c0*/  IMAD.X R19, RZ, RZ, RZ, P4 ;  /* 0x000000ffff137224 */ /* 0x000fe200020e06ff */
[----:B------:R-:W-:Y:S01]  /*228d0*/  IADD3 R8, P4, PT, R7, R84, RZ ;  /* 0x0000005407087210 */ /* 0x000fe20007f9e0ff */
[----:B------:R-:W-:Y:S01]  /*228e0*/  IMAD.WIDE.U32 R84, R10, -0x94f09dc, R16 ;  /* 0xf6b0f6240a547825 */ /* 0x000fe200078e0010 */
[----:B------:R-:W-:Y:S02]  /*228f0*/  IADD3 R65, P5, PT, R34, R39, RZ ;  /* 0x0000002722417210 */ /* 0x000fe40007fbe0ff */
[----:B------:R-:W-:Y:S01]  /*22900*/  IADD3.X R9, P4, PT, R18, R11, RZ, P4, !PT ;  /* 0x0000000b12097210 */ /* 0x000fe2000279e4ff */
[----:B------:R-:W-:Y:S01]  /*22910*/  IMAD.WIDE.U32 R38, R10, -0x5555, R58 ;  /* 0xffffaaab0a267825 */ /* 0x000fe200078e003a */
[----:B------:R-:W-:Y:S02]  /*22920*/  IADD3.X R11, P3, PT, RZ, R12, RZ, P3, !PT ;  /* 0x0000000cff0b7210 */ /* 0x000fe40001f7e4ff */
[----:B------:R-:W-:Y:S01]  /*22930*/  IADD3.X RZ, P6, PT, R59, R65, RZ, P6, !PT ;  /* 0x000000413bff7210 */ /* 0x000fe200037de4ff */
[----:B------:R-:W-:Y:S01]  /*22940*/  IMAD.MOV.U32 R18, RZ, RZ, R35 ;  /* 0x000000ffff127224 */ /* 0x000fe200078e0023 */
[----:B------:R-:W-:Y:S01]  /*22950*/  IADD3.X R11, P4, PT, RZ, R11, RZ, P4, !PT ;  /* 0x0000000bff0b7210 */ /* 0x000fe2000279e4ff */
[----:B------:R-:W-:-:S03]  /*22960*/  IMAD.WIDE.U32 R126, R159, R92, RZ ;  /* 0x0000005c9f7e7225 */ /* 0x000fc600078e00ff */
[----:B------:R-:W-:Y:S01]  /*22970*/  IADD3.X R40, PT, PT, RZ, RZ, R13, P4, P3 ;  /* 0x000000ffff287210 */ /* 0x000fe200027e640d */
[----:B------:R-:W-:Y:S01]  /*22980*/  IMAD.WIDE.U32.X R18, R6, -0x46010001, R18, P5 ;  /* 0xb9feffff06127825 */ /* 0x000fe200028e0412 */
[----:B------:R-:W-:Y:S02]  /*22990*/  IADD3 RZ, P5, PT, RZ, R38, RZ ;  /* 0x00000026ffff7210 */ /* 0x000fe40007fbe0ff */
[----:B------:R-:W-:Y:S01]  /*229a0*/  IADD3 R12, P3, PT, R86, R57, RZ ;  /* 0x00000039560c7210 */ /* 0x000fe20007f7e0ff */
[----:B------:R-:W-:Y:S01]  /*229b0*/  IMAD.IADD R38, R39, 0x1, R34 ;  /* 0x0000000127267824 */ /* 0x000fe200078e0222 */
[----:B------:R-:W-:Y:S01]  /*229c0*/  IADD3.X R65, P4, PT, RZ, R18, RZ, P6, !PT ;  /* 0x00000012ff417210 */ /* 0x000fe2000379e4ff */
[----:B------:R-:W-:Y:S01]  /*229d0*/  IMAD.WIDE.U32 R34, R153, R94, RZ ;  /* 0x0000005e99227225 */ /* 0x000fe200078e00ff */
[----:B------:R-:W-:Y:S02]  /*229e0*/  IADD3.X R13, P3, PT, R83, R60, RZ, P3, !PT ;  /* 0x0000003c530d7210 */ /* 0x000fe40001f7e4ff */
[----:B------:R-:W-:Y:S01]  /*229f0*/  IADD3.X RZ, P5, PT, RZ, R38, RZ, P5, !PT ;  /* 0x00000026ffff7210 */ /* 0x000fe20002fbe4ff */
[----:B------:R-:W-:Y:S01]  /*22a00*/  IMAD.WIDE.U32 R38, R152, R94, RZ ;  /* 0x0000005e98267225 */ /* 0x000fe200078e00ff */
[----:B------:R-:W-:-:S02]  /*22a10*/  IADD3.X R128, P3, PT, RZ, RZ, RZ, P3, !PT ;  /* 0x000000ffff807210 */ /* 0x000fc40001f7e4ff */
[----:B------:R-:W-:Y:S01]  /*22a20*/  IADD3.X R65, P5, PT, RZ, R65, RZ, P5, !PT ;  /* 0x00000041ff417210 */ /* 0x000fe20002fbe4ff */
[----:B------:R-:W-:-:S03]  /*22a30*/  IMAD.WIDE.U32 R34, P6, R95, R152, R34 ;  /* 0x000000985f227225 */ /* 0x000fc600078c0022 */
[----:B------:R-:W-:Y:S01]  /*22a40*/  IADD3.X R60, PT, PT, RZ, RZ, R19, P5, P4 ;  /* 0x000000ffff3c7210 */ /* 0x000fe20002fe8413 */
[----:B------:R-:W-:Y:S01]  /*22a50*/  IMAD.X R59, RZ, RZ, RZ, P6 ;  /* 0x000000ffff3b7224 */ /* 0x000fe200030e06ff */
[----:B------:R-:W-:Y:S01]  /*22a60*/  IADD3 R7, P5, PT, R34, R39, RZ ;  /* 0x0000002722077210 */ /* 0x000fe20007fbe0ff */
[----:B------:R-:W-:Y:S01]  /*22a70*/  IMAD.WIDE.U32 R18, R94, R152, R12 ;  /* 0x000000985e127225 */ /* 0x000fe200078e000c */
[----:B------:R-:W-:-:S03]  /*22a80*/  IADD3 RZ, P4, PT, R12, R38, RZ ;  /* 0x000000260cff7210 */ /* 0x000fc60007f9e0ff */
        /* <DEDUP_REMOVED lines=17> */
[----:B------:R-:W-:Y:S02]  /*22ba0*/  IMAD.MOV.U32 R18, RZ, RZ, R35 ;  /* 0x000000ffff127224 */ /* 0x000fe400078e0023 */
[----:B------:R-:W-:Y:S01]  /*22bb0*/  IMAD.IADD R7, R41, 0x1, R34 ;  /* 0x0000000129077824 */ /* 0x000fe200078e0222 */
[----:B------:R-:W-:Y:S01]  /*22bc0*/  IADD3 R34, P4, PT, R65, R40, RZ ;  /* 0x0000002841227210 */ /* 0x000fe20007f9e0ff */
        /* <DEDUP_REMOVED lines=12> */
[----:B------:R-:W-:Y:S02]  /*22c90*/  IMAD.MOV.U32 R18, RZ, RZ, R59 ;  /* 0x000000ffff127224 */ /* 0x000fe400078e003b */
[----:B------:R-:W-:Y:S01]  /*22ca0*/  IMAD.WIDE.U32 R36, P4, R93, R162, R36 ;  /* 0x000000a25d247225 */ /* 0x000fe20007880024 */
[----:B------:R-:W-:-:S03]  /*22cb0*/  IADD3.X RZ, P5, PT, R17, R83, RZ, P5, !PT ;  /* 0x0000005311ff7210 */ /* 0x000fc60002fbe4ff */
        /* <DEDUP_REMOVED lines=56> */
[----:B------:R-:W-:Y:S01]  /*23040*/  IADD3.X R7, P6, PT, RZ, RZ, RZ, P2, !PT ;  /* 0x000000ffff077210 */ /* 0x000fe200017de4ff */
[----:B------:R-:W-:Y:S01]  /*23050*/  IMAD.WIDE.U32 R14, R6, 0x397fe69a, RZ ;  /* 0x397fe69a060e7825 */ /* 0x000fe200078e00ff */
[----:B------:R-:W-:Y:S02]  /*23060*/  IADD3 R167, P2, PT, R86, R17, RZ ;  /* 0x0000001156a77210 */ /* 0x000fe40007f5e0ff */
[----:B------:R-:W-:Y:S01]  /*23070*/  IADD3 RZ, P5, PT, R8, R16, RZ ;  /* 0x0000001008ff7210 */ /* 0x000fe20007fbe0ff */
[----:B------:R-:W-:Y:S02]  /*23080*/  IMAD.X R60, RZ, RZ, RZ, P6 ;  /* 0x000000ffff3c7224 */ /* 0x000fe400030e06ff */
[----:B------:R-:W-:Y:S01]  /*23090*/  IMAD.WIDE.U32 R16, P6, R10, 0x1a0111ea, R14 ;  /* 0x1a0111ea0a107825 */ /* 0x000fe200078c000e */
[----:B------:R-:W-:-:S03]  /*230a0*/  IADD3.X RZ, P5, PT, R9, R167, RZ, P5, !PT ;  /* 0x000000a709ff7210 */ /* 0x000fc60002fbe4ff */
[----:B------:R-:W-:Y:S01]  /*230b0*/  IMAD.X R37, RZ, RZ, RZ, P4 ;  /* 0x000000ffff257224 */ /* 0x000fe200020e06ff */
[----:B------:R-:W-:Y:S01]  /*230c0*/  IADD3 R128, P4, PT, R128, R7, RZ ;  /* 0x0000000780807210 */ /* 0x000fe20007f9e0ff */
[----:B------:R-:W-:-:S03]  /*230d0*/  IMAD.WIDE.U32 R18, R10, 0x397fe69a, RZ ;  /* 0x397fe69a0a127825 */ /* 0x000fc600078e00ff */
[----:B------:R-:W-:Y:S01]  /*230e0*/  IADD3.X R60, PT, PT, R60, RZ, RZ, P4, P3 ;  /* 0x000000ff3c3c7210 */ /* 0x000fe200027e64ff */
[----:B------:R-:W-:Y:S02]  /*230f0*/  IMAD.MOV.U32 R36, RZ, RZ, R87 ;  /* 0x000000ffff247224 */ /* 0x000fe400078e0057 */
[----:B------:R-:W-:Y:S01]  /*23100*/  IMAD.X R15, RZ, RZ, RZ, P6 ;  /* 0x000000ffff0f7224 */ /* 0x000fe200030e06ff */
[----:B------:R-:W-:Y:S01]  /*23110*/  IADD3 R87, P6, PT, R16, R19, RZ ;  /* 0x0000001310577210 */ /* 0x000fe20007fde0ff */
[----:B------:R-:W-:-:S04]  /*23120*/  IMAD.WIDE.U32.X R36, R6, 0x4b1ba7b6, R36, P2 ;  /* 0x4b1ba7b606247825 */ /* 0x000fc800010e0424 */
[----:B------:R-:W-:-:S04]  /*23130*/  IMAD.WIDE.U32 R84, R158, R92, RZ ;  /* 0x0000005c9e547225 */ /* 0x000fc800078e00ff */
[----:B------:R-:W-:Y:S01]  /*23140*/  IMAD.WIDE.U32 R126, P2, R93, R158, R126 ;  /* 0x0000009e5d7e7225 */ /* 0x000fe2000784007e */
[----:B------:R-:W-:-:S03]  /*23150*/  IADD3 RZ, P3, PT, R40, R84, RZ ;  /* 0x0000005428ff7210 */ /* 0x000fc60007f7e0ff */
[----:B------:R-:W-:Y:S01]  /*23160*/  IMAD.MOV.U32 R14, RZ, RZ, R17 ;  /* 0x000000ffff0e7224 */ /* 0x000fe200078e0011 */
[----:B------:R-:W-:Y:S01]  /*23170*/  IADD3 R17, P4, PT, R126, R85, RZ ;  /* 0x000000557e117210 */ /* 0x000fe20007f9e0ff */
[----:B------:R-:W-:-:S03]  /*23180*/  IMAD.WIDE.U32 R38, R10, 0x434bacd7, R8 ;  /* 0x434bacd70a267825 */ /* 0x000fc600078e0008 */
[----:B------:R-:W-:Y:S01]  /*23190*/  IADD3.X RZ, P3, PT, R41, R17, RZ, P3, !PT ;  /* 0x0000001129ff7210 */ /* 0x000fe20001f7e4ff */
[----:B------:R-:W-:Y:S01]  /*231a0*/  IMAD.WIDE.U32.X R6, R6, 0x1a0111ea, R14, P6 ;  /* 0x1a0111ea06067825 */ /* 0x000fe200030e040e */
[----:B------:R-:W-:Y:S02]  /*231b0*/  IADD3 R38, P6, PT, R165, R38, RZ ;  /* 0x00000026a5267210 */ /* 0x000fe40007fde0ff */
[----:B------:R-:W-:Y:S01]  /*231c0*/  IADD3.X R17, P5, PT, RZ, R36, RZ, P5, !PT ;  /* 0x00000024ff117210 */ /* 0x000fe20002fbe4ff */
[----:B------:R-:W-:Y:S02]  /*231d0*/  IMAD.IADD R86, R39, 0x1, R86 ;  /* 0x0000000127567824 */ /* 0x000fe400078e0256 */
[----:B------:R-:W-:Y:S01]  /*231e0*/  IMAD.X R15, RZ, RZ, RZ, P2 ;  /* 0x000000ffff0f7224 */ /* 0x000fe200010e06ff */
[----:B------:R-:W-:Y:S01]  /*231f0*/  IADD3 RZ, P2, PT, R12, R18, RZ ;  /* 0x000000120cff7210 */ /* 0x000fe20007f5e0ff */
[----:B------:R-:W-:Y:S01]  /*23200*/  IMAD.WIDE.U32 R8, R92, R158, R40 ;  /* 0x0000009e5c087225 */ /* 0x000fe200078e0028 */
[----:B------:R-:W-:-:S03]  /*23210*/  IADD3.X R39, P6, PT, R86, R65, RZ, P6, !PT ;  /* 0x0000004156277210 */ /* 0x000fc600037de4ff */
[----:B------:R-:W-:Y:S01]  /*23220*/  IMAD.MOV.U32 R14, RZ, RZ, R127 ;  /* 0x000000ffff0e7224 */ /* 0x000fe200078e007f */
[----:B------:R-:W-:Y:S01]  /*23230*/  IADD3.X R17, P6, PT, RZ, R17, RZ, P6, !PT ;  /* 0x00000011ff117210 */ /* 0x000fe200037de4ff */
[----:B------:R-:W-:Y:S02]  /*23240*/  IMAD.IADD R126, R9, 0x1, R126 ;  /* 0x00000001097e7824 */ /* 0x000fe400078e027e */
[----:B------:R-:W-:Y:S01]  /*23250*/  IMAD.WIDE.U32.X R14, R93, R159, R14, P4 ;  /* 0x0000009f5d0e7225 */ /* 0x000fe200020e040e */
[----:B------:R-:W-:Y:S02]  /*23260*/  IADD3 R8, P4, PT, R83, R8, RZ ;  /* 0x0000000853087210 */ /* 0x000fe40007f9e0ff */
[----:B------:R-:W-:Y:S01]  /*23270*/  IADD3.X R83, PT, PT, RZ, RZ, R37, P6, P5 ;  /* 0x000000ffff537210 */ /* 0x000fe200037ea425 */
[----:B------:R-:W-:Y:S01]  /*23280*/  IMAD.WIDE.U32 R18, R157, R92, RZ ;  /* 0x0000005c9d127225 */ /* 0x000fe200078e00ff */
[----:B------:R-:W-:Y:S02]  /*23290*/  IADD3.X R9, P4, PT, R126, R129, RZ, P4, !PT ;  /* 0x000000817e097210 */ /* 0x000fe4000279e4ff */
[----:B------:R-:W-:Y:S01]  /*232a0*/  IADD3.X R65, P3, PT, RZ, R14, RZ, P3, !PT ;  /* 0x0000000eff417210 */ /* 0x000fe20001f7e4ff */
[----:B------:R-:W-:Y:S01]  /*232b0*/  IMAD.WIDE.U32 R40, R10, 0x397fe69a, R12 ;  /* 0x397fe69a0a287825 */ /* 0x000fe200078e000c */
[----:B------:R-:W-:-:S02]  /*232c0*/  IADD3.X RZ, P6, PT, R13, R87, RZ, P2, !PT ;  /* 0x000000570dff7210 */ /* 0x000fc400017de4ff */
[----:B------:R-:W-:Y:S01]  /*232d0*/  IADD3.X R65, P4, PT, RZ, R65, RZ, P4, !PT ;  /* 0x00000041ff417210 */ /* 0x000fe2000279e4ff */
[----:B------:R-:W-:Y:S01]  /*232e0*/  IMAD.WIDE.U32 R36, R156, R92, RZ ;  /* 0x0000005c9c247225 */ /* 0x000fe200078e00ff */
[----:B------:R-:W-:Y:S02]  /*232f0*/  IADD3.X R84, P6, PT, RZ, R6, RZ, P6, !PT ;  /* 0x00000006ff547210 */ /* 0x000fe400037de4ff */
[----:B------:R-:W-:Y:S01]  /*23300*/  IADD3.X R10, PT, PT, RZ, RZ, R15, P4, P3 ;  /* 0x000000ffff0a7210 */ /* 0x000fe200027e640f */
[----:B------:R-:W-:Y:S01]  /*23310*/  IMAD.WIDE.U32 R18, P5, R93, R156, R18 ;  /* 0x0000009c5d127225 */ /* 0x000fe200078a0012 */
[----:B------:R-:W-:Y:S02]  /*23320*/  IADD3 RZ, P3, PT, R38, R36, RZ ;  /* 0x0000002426ff7210 */ /* 0x000fe40007f7e0ff */
[----:B------:R-:W-:Y:S01]  /*23330*/  IADD3 R57, P2, PT, R57, R128, RZ ;  /* 0x0000008039397210 */ /* 0x000fe20007f5e0ff */
        /* <DEDUP_REMOVED lines=8> */
[----:B------:R-:W-:Y:S01]  /*233c0*/  IADD3.X R60, P2, PT, R11, R60, RZ, P2, !PT ;  /* 0x0000003c0b3c7210 */ /* 0x000fe2000175e4ff */
[----:B------:R-:W-:Y:S01]  /*233d0*/  IMAD R37, R59, -0x30003, RZ ;  /* 0xfffcfffd3b257824 */ /* 0x000fe200078e02ff */
[----:B------:R-:W-:Y:S01]  /*233e0*/  IADD3.X R84, P5, PT, RZ, R84, RZ, P5, !PT ;  /* 0x00000054ff547210 */ /* 0x000fe20002fbe4ff */
[----:B------:R-:W-:Y:S02]  /*233f0*/  IMAD.IADD R19, R17, 0x1, R18 ;  /* 0x0000000111137824 */ /* 0x000fe400078e0212 */
        /* <DEDUP_REMOVED lines=36> */
[----:B------:R-:W-:-:S02]  /*23640*/  IADD3 RZ, P5, PT, RZ, R10, RZ ;  /* 0x0000000affff7210 */ /* 0x000fc40007fbe0ff */
[----:B------:R-:W-:Y:S01]  /*23650*/  IADD3.X R41, PT, PT, RZ, RZ, R37, P4, P3 ;  /* 0x000000ffff297210 */ /* 0x000fe200027e6425 */
[----:B------:R-:W-:Y:S01]  /*23660*/  IMAD.WIDE.U32 R10, R153, R92, RZ ;  /* 0x0000005c990a7225 */ /* 0x000fe200078e00ff */
[----:B------:R-:W-:Y:S02]  /*23670*/  IADD3.X RZ, P5, PT, RZ, R16, RZ, P5, !PT ;  /* 0x00000010ffff7210 */ /* 0x000fe40002fbe4ff */
[----:B------:R-:W-:Y:S01]  /*23680*/  IADD3.X R6, P4, PT, RZ, R6, RZ, P6, !PT ;  /* 0x00000006ff067210 */ /* 0x000fe2000379e4ff */
[----:B------:R-:W-:Y:S01]  /*23690*/  IMAD.WIDE.U32 R36, R152, R92, RZ ;  /* 0x0000005c98247225 */ /* 0x000fe200078e00ff */
[----:B------:R-:W-:Y:S02]  /*236a0*/  IADD3 R16, P3, PT, R84, R57, RZ ;  /* 0x0000003954107210 */ /* 0x000fe40007f7e0ff */
[----:B------:R-:W-:Y:S01]  /*236b0*/  IADD3.X R57, P5, PT, RZ, R6, RZ, P5, !PT ;  /* 0x00000006ff397210 */ /* 0x000fe20002fbe4ff */
[----:B------:R-:W-:Y:S01]  /*236c0*/  IMAD.WIDE.U32 R10, P6, R93, R152, R10 ;  /* 0x000000985d0a7225 */ /* 0x000fe200078c000a */
[----:B------:R-:W-:-:S02]  /*236d0*/  IADD3.X R17, P3, PT, R85, R60, RZ, P3, !PT ;  /* 0x0000003c55117210 */ /* 0x000fc40001f7e4ff */
        /* <DEDUP_REMOVED lines=42> */
[----:B------:R-:W-:-:S04]  /*23980*/  IMAD.WIDE.U32.X R6, R13, 0x6730d2a0, R6, P6 ;  /* 0x6730d2a00d067825 */ /* 0x000fc800030e0406 */
[----:B------:R-:W-:Y:S01]  /*23990*/  IMAD.IADD R37, R85, 0x1, R36 ;  /* 0x0000000155257824 */ /* 0x000fe200078e0224 */
[----:B------:R-:W-:Y:S01]  /*239a0*/  IADD3 R36, P6, PT, R57, R84, RZ ;  /* 0x0000005439247210 */ /* 0x000fe20007fde0ff */
[----:B------:R-:W-:Y:S01]  /*239b0*/  IMAD.X R35, RZ, RZ, RZ, P4 ;  /* 0x000000ffff237224 */ /* 0x000fe200020e06ff */
[----:B------:R-:W-:Y:S01]  /*239c0*/  IADD3 R83, P4, PT, R40, R59, RZ ;  /* 0x0000003b28537210 */ /* 0x000fe20007f9e0ff */
[----:B------:R-:W-:Y:S01]  /*239d0*/  IMAD.MOV.U32 R34, RZ, RZ, R41 ;  /* 0x000000ffff227224 */ /* 0x000fe200078e0029 */
[----:B------:R-:W-:Y:S02]  /*239e0*/  IADD3.X R37, P6, PT, R37, R60, RZ, P6, !PT ;  /* 0x0000003c25257210 */ /* 0x000fe400037de4ff */
[----:B------:R-:W-:Y:S01]  /*239f0*/  IADD3.X R65, P5, PT, RZ, R6, RZ, P5, !PT ;  /* 0x00000006ff417210 */ /* 0x000fe20002fbe4ff */
[----:B------:R-:W-:Y:S01]  /*23a00*/  IMAD.WIDE.U32.X R8, R91, R163, R34, P4 ;  /* 0x000000a35b087225 */ /* 0x000fe200020e0422 */
[----:B------:R-:W-:Y:S02]  /*23a10*/  IADD3 RZ, P4, PT, R38, R58, RZ ;  /* 0x0000003a26ff7210 */ /* 0x000fe40007f9e0ff */
[----:B------:R-:W-:Y:S01]  /*23a20*/  IADD3.X R65, P6, PT, RZ, R65, RZ, P6, !PT ;  /* 0x00000041ff417210 */ /* 0x000fe200037de4ff */
[----:B------:R-:W-:Y:S01]  /*23a30*/  IMAD.WIDE.U32 R34, R90, R162, R38 ;  /* 0x000000a25a227225 */ /* 0x000fe200078e0026 */
[----:B------:R-:W-:-:S02]  /*23a40*/  IADD3.X RZ, P4, PT, R39, R83, RZ, P4, !PT ;  /* 0x0000005327ff7210 */ /* 0x000fc4000279e4ff */
[----:B------:R-:W-:Y:S01]  /*23a50*/  IADD3.X R83, PT, PT, RZ, RZ, R7, P6, P5 ;  /* 0x000000ffff537210 */ /* 0x000fe200037ea407 */
[----:B------:R-:W-:Y:S01]  /*23a60*/  IMAD.IADD R35, R35, 0x1, R40 ;  /* 0x0000000123237824 */ /* 0x000fe200078e0228 */
[----:B------:R-:W-:Y:S01]  /*23a70*/  IADD3 RZ, P5, PT, RZ, R34, RZ ;  /* 0x00000022ffff7210 */ /* 0x000fe20007fbe0ff */
[----:B------:R-:W-:Y:S01]  /*23a80*/  IMAD.WIDE.U32 R58, R13, -0xc7aed41, RZ ;  /* 0xf38512bf0d3a7825 */ /* 0x000fe200078e00ff */
[----:B------:R-:W-:Y:S02]  /*23a90*/  IADD3.X R57, P4, PT, RZ, R8, RZ, P4, !PT ;  /* 0x00000008ff397210 */ /* 0x000fe4000279e4ff */
[----:B------:R-:W-:Y:S01]  /*23aa0*/  IADD3.X RZ, P5, PT, RZ, R35, RZ, P5, !PT ;  /* 0x00000023ffff7210 */ /* 0x000fe20002fbe4ff */
[----:B------:R-:W-:-:S03]  /*23ab0*/  IMAD.WIDE.U32 R40, R12, -0xc7aed41, RZ ;  /* 0xf38512bf0c287825 */ /* 0x000fc600078e00ff */
[----:B------:R-:W-:Y:S01]  /*23ac0*/  IADD3.X R57, P5, PT, RZ, R57, RZ, P5, !PT ;  /* 0x00000039ff397210 */ /* 0x000fe20002fbe4ff */
[----:B------:R-:W-:-:S03]  /*23ad0*/  IMAD.WIDE.U32 R58, P6, R12, 0x64774b84, R58 ;  /* 0x64774b840c3a7825 */ /* 0x000fc600078c003a */
[----:B------:R-:W-:Y:S01]  /*23ae0*/  IADD3.X R60, PT, PT, RZ, RZ, R9, P5, P4 ;  /* 0x000000ffff3c7210 */ /* 0x000fe20002fe8409 */
[----:B------:R-:W-:Y:S01]  /*23af0*/  IMAD.X R7, RZ, RZ, RZ, P6 ;  /* 0x000000ffff077224 */ /* 0x000fe200030e06ff */
[----:B------:R-:W-:Y:S01]  /*23b00*/  IADD3 R9, P6, PT, R58, R41, RZ ;  /* 0x000000293a097210 */ /* 0x000fe20007fde0ff */
[----:B------:R-:W-:Y:S01]  /*23b10*/  IMAD.WIDE.U32 R38, R12, -0xc7aed41, R18 ;  /* 0xf38512bf0c267825 */ /* 0x000fe200078e0012 */
[----:B------:R-:W-:-:S03]  /*23b20*/  IADD3 RZ, P5, PT, R18, R40, RZ ;  /* 0x0000002812ff7210 */ /* 0x000fc60007fbe0ff */
        /* <DEDUP_REMOVED lines=23> */
[----:B------:R-:W-:Y:S02]  /*23ca0*/  IADD3.X R57, P5, PT, RZ, R18, RZ, P5, !PT ;  /* 0x00000012ff397210 */ /* 0x000fe40002fbe4ff */
[----:B------:R-:W-:Y:S01]  /*23cb0*/  IADD3.X R60, P3, PT, RZ, RZ, RZ, P3, !PT ;  /* 0x000000ffff3c7210 */ /* 0x000fe20001f7e4ff */
        /* <DEDUP_REMOVED lines=46> */
[----:B------:R-:W-:Y:S01]  /*23fa0*/  IMAD.WIDE.U32 R38, R157, R90, RZ ;  /* 0x0000005a9d267225 */ /* 0x000fe200078e00ff */
[----:B------:R-:W-:-:S03]  /*23fb0*/  IADD3.X R57, P4, PT, RZ, R16, RZ, P5, !PT ;  /* 0x00000010ff397210 */ /* 0x000fc60002f9e4ff */
[----:B------:R-:W-:Y:S01]  /*23fc0*/  IMAD R59, R35, -0x30003, RZ ;  /* 0xfffcfffd233b7824 */ /* 0x000fe200078e02ff */
[----:B------:R-:W-:Y:S01]  /*23fd0*/  IADD3.X R57, P5, PT, RZ, R57, RZ, P6, !PT ;  /* 0x00000039ff397210 */ /* 0x000fe200037be4ff */
[----:B------:R-:W-:-:S03]  /*23fe0*/  IMAD.WIDE.U32 R38, P6, R91, R156, R38 ;  /* 0x0000009c5b267225 */ /* 0x000fc600078c0026 */
[----:B------:R-:W-:Y:S01]  /*23ff0*/  IADD3.X R65, PT, PT, RZ, RZ, R17, P5, P4 ;  /* 0x000000ffff417210 */ /* 0x000fe20002fe8411 */
[----:B------:R-:W-:-:S04]  /*24000*/  IMAD.WIDE.U32 R40, R156, R90, RZ ;  /* 0x0000005a9c287225 */ /* 0x000fc800078e00ff */
[----:B------:R-:W-:Y:S01]  /*24010*/  IMAD.X R37, RZ, RZ, RZ, P6 ;  /* 0x000000ffff257224 */ /* 0x000fe200030e06ff */
[----:B------:R-:W-:Y:S01]  /*24020*/  IADD3 R41, P6, PT, R38, R41, RZ ;  /* 0x0000002926297210 */ /* 0x000fe20007fde0ff */
[----:B------:R-:W-:Y:S01]  /*24030*/  IMAD R83, R34, -0x760c0004, R59 ;  /* 0x89f3fffc22537824 */ /* 0x000fe200078e023b */
[----:B------:R-:W-:Y:S01]  /*24040*/  IADD3 RZ, P4, PT, R14, R40, RZ ;  /* 0x000000280eff7210 */ /* 0x000fe20007f9e0ff */
[----:B------:R-:W-:-:S03]  /*24050*/  IMAD.WIDE.U32 R16, R34, -0x30003, RZ ;  /* 0xfffcfffd22107825 */ /* 0x000fc600078e00ff */
[----:B------:R-:W-:Y:S01]  /*24060*/  IADD3.X RZ, P4, PT, R15, R41, RZ, P4, !PT ;  /* 0x000000290fff7210 */ /* 0x000fe2000279e4ff */
[----:B------:R-:W-:-:S04]  /*24070*/  IMAD.WIDE.U32 R58, R90, R156, R14 ;  /* 0x0000009c5a3a7225 */ /* 0x000fc800078e000e */
[----:B------:R-:W-:Y:S01]  /*24080*/  IMAD.MOV.U32 R36, RZ, RZ, R39 ;  /* 0x000000ffff247224 */ /* 0x000fe200078e0027 */
[----:B------:R-:W-:Y:S01]  /*24090*/  IADD3 R14, P5, PT, R57, R58, RZ ;  /* 0x0000003a390e7210 */ /* 0x000fe20007fbe0ff */
        /* <DEDUP_REMOVED lines=9> */
[----:B------:R-:W-:-:S03]  /*24130*/  IADD3.X R87, PT, PT, RZ, RZ, R37, P5, P4 ;  /* 0x000000ffff577210 */ /* 0x000fc60002fe8425 */
[----:B------:R-:W-:Y:S01]  /*24140*/  IMAD.WIDE.U32 R38, R16, -0x5555, R34 ;  /* 0xffffaaab10267825 */ /* 0x000fe200078e0022 */
[----:B------:R-:W-:-:S03]  /*24150*/  IADD3 R41, P4, PT, R58, R41, RZ ;  /* 0x000000293a297210 */ /* 0x000fc60007f9e0ff */
[----:B------:R-:W-:Y:S01]  /*24160*/  IMAD.X R85, RZ, RZ, RZ, P6 ;  /* 0x000000ffff557224 */ /* 0x000fe200030e06ff */
[----:B------:R-:W-:Y:S01]  /*24170*/  IADD3 RZ, P6, PT, R34, R40, RZ ;  /* 0x0000002822ff7210 */ /* 0x000fe20007fde0ff */
[----:B------:R-:W-:Y:S01]  /*24180*/  IMAD.MOV.U32 R84, RZ, RZ, R59 ;  /* 0x000000ffff547224 */ /* 0x000fe200078e003b */
[----:B------:R-:W-:Y:S01]  /*24190*/  IADD3 RZ, P5, PT, RZ, R38, RZ ;  /* 0x00000026ffff7210 */ /* 0x000fe20007fbe0ff */
[----:B------:R-:W-:Y:S02]  /*241a0*/  IMAD.IADD R34, R39, 0x1, R58 ;  /* 0x0000000127227824 */ /* 0x000fe400078e023a */
[----:B------:R-:W-:Y:S01]  /*241b0*/  IMAD.WIDE.U32.X R84, R17, -0x46010001, R84, P4 ;  /* 0xb9feffff11547825 */ /* 0x000fe200020e0454 */
[----:B------:R-:W-:Y:S02]  /*241c0*/  IADD3.X RZ, P4, PT, R35, R41, RZ, P6, !PT ;  /* 0x0000002923ff7210 */ /* 0x000fe4000379e4ff */
[----:B------:R-:W-:Y:S01]  /*241d0*/  IADD3.X RZ, P5, PT, RZ, R34, RZ, P5, !PT ;  /* 0x00000022ffff7210 */ /* 0x000fe20002fbe4ff */
[----:B------:R-:W-:Y:S01]  /*241e0*/  IMAD.WIDE.U32 R38, R17, -0x4eac0001, RZ ;  /* 0xb153ffff11267825 */ /* 0x000fe200078e00ff */
[----:B------:R-:W-:-:S03]  /*241f0*/  IADD3.X R57, P4, PT, RZ, R84, RZ, P4, !PT ;  /* 0x00000054ff397210 */ /* 0x000fc6000279e4ff */
[----:B------:R-:W-:Y:S01]  /*24200*/  IMAD.WIDE.U32 R40, R16, -0x4eac0001, RZ ;  /* 0xb153ffff10287825 */ /* 0x000fe200078e00ff */
[----:B------:R-:W-:-:S03]  /*24210*/  IADD3.X R57, P5, PT, RZ, R57, RZ, P5, !PT ;  /* 0x00000039ff397210 */ /* 0x000fc60002fbe4ff */
[----:B------:R-:W-:Y:S01]  /*24220*/  IMAD.WIDE.U32 R38, P6, R16, 0x1eabfffe, R38 ;  /* 0x1eabfffe10267825 */ /* 0x000fe200078c0026 */
[----:B------:R-:W-:-:S03]  /*24230*/  IADD3.X R84, PT, PT, RZ, RZ, R85, P5, P4 ;  /* 0x000000ffff547210 */ /* 0x000fc60002fe8455 */
[----:B------:R-:W-:Y:S01]  /*24240*/  IMAD.WIDE.U32 R36, R16, -0x4eac0001, R6 ;  /* 0xb153ffff10247825 */ /* 0x000fe200078e0006 */
[----:B------:R-:W-:-:S03]  /*24250*/  IADD3 R59, P5, PT, R38, R41, RZ ;  /* 0x00000029263b7210 */ /* 0x000fc60007fbe0ff */
[----:B------:R-:W-:Y:S01]  /*24260*/  IMAD.X R35, RZ, RZ, RZ, P6 ;  /* 0x000000ffff237224 */ /* 0x000fe200030e06ff */
        /* <DEDUP_REMOVED lines=36> */
[----:B------:R-:W-:Y:S01]  /*244b0*/  IMAD.IADD R34, R59, 0x1, R34 ;  /* 0x000000013b227824 */ /* 0x000fe200078e0222 */
[----:B------:R-:W-:Y:S01]  /*244c0*/  IADD3.X R59, P2, PT, RZ, RZ, RZ, P2, !PT ;  /* 0x000000ffff3b7210 */ /* 0x000fe2000175e4ff */
        /* <DEDUP_REMOVED lines=11> */
[----:B------:R-:W-:Y:S01]  /*24580*/  IMAD.WIDE.U32 R34, R16, -0xc7aed41, R14 ;  /* 0xf38512bf10227825 */ /* 0x000fe200078e000e */
[----:B------:R-:W-:Y:S02]  /*24590*/  IADD3 R60, P6, PT, R60, R59, RZ ;  /* 0x0000003b3c3c7210 */ /* 0x000fe40007fde0ff */
[----:B------:R-:W-:Y:S01]  /*245a0*/  IADD3.X RZ, P4, PT, R15, R83, RZ, P4, !PT ;  /* 0x000000530fff7210 */ /* 0x000fe2000279e4ff */
[----:B------:R-:W-:-:S02]  /*245b0*/  IMAD.MOV.U32 R18, RZ, RZ, R37 ;  /* 0x000000ffff127224 */ /* 0x000fc400078e0025 */
[----:B------:R-:W-:Y:S01]  /*245c0*/  IMAD.X R83, RZ, RZ, RZ, P2 ;  /* 0x000000ffff537224 */ /* 0x000fe200010e06ff */
[----:B------:R-:W-:Y:S01]  /*245d0*/  IADD3 R58, P2, PT, R41, R34, RZ ;  /* 0x00000022293a7210 */ /* 0x000fe20007f5e0ff */
[----:B------:R-:W-:Y:S02]  /*245e0*/  IMAD.IADD R59, R35, 0x1, R36 ;  /* 0x00000001233b7824 */ /* 0x000fe400078e0224 */
[----:B------:R-:W-:Y:S01]  /*245f0*/  IMAD.WIDE.U32.X R18, R17, 0x64774b84, R18, P5 ;  /* 0x64774b8411127825 */ /* 0x000fe200028e0412 */
[----:B------:R-:W-:Y:S02]  /*24600*/  IADD3.X R83, PT, PT, R83, RZ, RZ, P6, P3 ;  /* 0x000000ff53537210 */ /* 0x000fe400037e64ff */
[----:B------:R-:W-:Y:S01]  /*24610*/  IADD3 R36, P3, PT, R11, R60, RZ ;  /* 0x0000003c0b247210 */ /* 0x000fe20007f7e0ff */
[----:B------:R-:W-:Y:S01]  /*24620*/  IMAD.WIDE.U32 R14, R17, 0x434bacd7, RZ ;  /* 0x434bacd7110e7825 */ /* 0x000fe200078e00ff */
[----:B------:R-:W-:Y:S02]  /*24630*/  IADD3.X R59, P2, PT, R59, R40, RZ, P2, !PT ;  /* 0x000000283b3b7210 */ /* 0x000fe4000175e4ff */
[----:B------:R-:W-:-:S02]  /*24640*/  IADD3.X R34, P6, PT, RZ, R18, RZ, P4, !PT ;  /* 0x00000012ff227210 */ /* 0x000fc400027de4ff */
[----:B------:R-:W-:Y:S01]  /*24650*/  IADD3.X R83, P4, PT, R10, R83, RZ, P3, !PT ;  /* 0x000000530a537210 */ /* 0x000fe20001f9e4ff */
[C---:B------:R-:W-:Y:S01]  /*24660*/  IMAD.WIDE.U32 R14, P5, R16.reuse, 0x4b1ba7b6, R14 ;  /* 0x4b1ba7b6100e7825 */ /* 0x040fe200078a000e */
[----:B------:R-:W-:Y:S02]  /*24670*/  IADD3 R18, P3, PT, R13, R36, RZ ;  /* 0x000000240d127210 */ /* 0x000fe40007f7e0ff */
[----:B------:R-:W-:Y:S01]  /*24680*/  IADD3.X R13, P2, PT, RZ, R34, RZ, P2, !PT ;  /* 0x00000022ff0d7210 */ /* 0x000fe2000175e4ff */
[----:B------:R-:W-:-:S03]  /*24690*/  IMAD.WIDE.U32 R10, R16, 0x434bacd7, RZ ;  /* 0x434bacd7100a7825 */ /* 0x000fc600078e00ff */
[----:B------:R-:W-:Y:S01]  /*246a0*/  IADD3.X R41, PT, PT, RZ, RZ, R19, P2, P6 ;  /* 0x000000ffff297210 */ /* 0x000fe200017ec413 */
[----:B------:R-:W-:Y:S01]  /*246b0*/  IMAD.X R35, RZ, RZ, RZ, P5 ;  /* 0x000000ffff237224 */ /* 0x000fe200028e06ff */
[----:B------:R-:W-:Y:S01]  /*246c0*/  IADD3 R11, P2, PT, R14, R11, RZ ;  /* 0x0000000b0e0b7210 */ /* 0x000fe20007f5e0ff */
[----:B------:R-:W-:Y:S01]  /*246d0*/  IMAD.WIDE.U32 R36, R16, 0x434bacd7, R38 ;  /* 0x434bacd710247825 */ /* 0x000fe200078e0026 */
[----:B------:R-:W-:-:S03]  /*246e0*/  IADD3 RZ, P6, PT, R38, R10, RZ ;  /* 0x0000000a26ff7210 */ /* 0x000fc60007fde0ff */
[----:B------:R-:W-:Y:S01]  /*246f0*/  IMAD.MOV.U32 R34, RZ, RZ, R15 ;  /* 0x000000ffff227224 */ /* 0x000fe200078e000f */
[----:B------:R-:W-:Y:S01]  /*24700*/  IADD3 R60, P5, PT, R13, R36, RZ ;  /* 0x000000240d3c7210 */ /* 0x000fe20007fbe0ff */
[----:B------:R-:W-:Y:S01]  /*24710*/  IMAD.IADD R14, R37, 0x1, R14 ;  /* 0x00000001250e7824 */ /* 0x000fe200078e020e */
[----:B------:R-:W-:Y:S01]  /*24720*/  IADD3.X RZ, P6, PT, R39, R11, RZ, P6, !PT ;  /* 0x0000000b27ff7210 */ /* 0x000fe200037de4ff */
[----:B------:R-:W-:Y:S01]  /*24730*/  IMAD.WIDE.U32.X R34, R17, 0x4b1ba7b6, R34, P2 ;  /* 0x4b1ba7b611227825 */ /* 0x000fe200010e0422 */
[----:B------:R-:W-:Y:S02]  /*24740*/  IADD3.X R19, P2, PT, R12, R83, RZ, P3, !PT ;  /* 0x000000530c137210 */ /* 0x000fe40001f5e4ff */
[----:B------:R-:W-:Y:S01]  /*24750*/  IADD3.X R84, P3, PT, R14, R41, RZ, P5, !PT ;  /* 0x000000290e547210 */ /* 0x000fe20002f7e4ff */
[----:B------:R-:W-:Y:S01]  /*24760*/  IMAD.WIDE.U32 R10, R153, R90, RZ ;  /* 0x0000005a990a7225 */ /* 0x000fe200078e00ff */
[----:B------:R-:W-:-:S03]  /*24770*/  IADD3.X R83, P6, PT, RZ, R34, RZ, P6, !PT ;  /* 0x00000022ff537210 */ /* 0x000fc600037de4ff */
[----:B------:R-:W-:Y:S01]  /*24780*/  IMAD.WIDE.U32 R14, R17, 0x397fe69a, RZ ;  /* 0x397fe69a110e7825 */ /* 0x000fe200078e00ff */
[----:B------:R-:W-:-:S03]  /*24790*/  IADD3.X R83, P3, PT, RZ, R83, RZ, P3, !PT ;  /* 0x00000053ff537210 */ /* 0x000fc60001f7e4ff */
[----:B------:R-:W-:Y:S01]  /*247a0*/  IMAD.WIDE.U32 R36, R90, R152, R18 ;  /* 0x000000985a247225 */ /* 0x000fe200078e0012 */
[----:B------:R-:W-:-:S03]  /*247b0*/  IADD3.X R85, PT, PT, RZ, RZ, R35, P3, P6 ;  /* 0x000000ffff557210 */ /* 0x000fc60001fec423 */
[----:B------:R-:W-:Y:S01]  /*247c0*/  IMAD.WIDE.U32 R10, P5, R91, R152, R10 ;  /* 0x000000985b0a7225 */ /* 0x000fe200078a000a */
[----:B------:R-:W-:-:S03]  /*247d0*/  IADD3 R34, P3, PT, R65, R36, RZ ;  /* 0x0000002441227210 */ /* 0x000fc60007f7e0ff */
[----:B------:R-:W-:-:S04]  /*247e0*/  IMAD.WIDE.U32 R12, R16, 0x397fe69a, RZ ;  /* 0x397fe69a100c7825 */ /* 0x000fc800078e00ff */
[----:B------:R-:W-:-:S04]  /*247f0*/  IMAD.WIDE.U32 R14, P6, R16, 0x1a0111ea, R14 ;  /* 0x1a0111ea100e7825 */ /* 0x000fc800078c000e */
[----:B------:R-:W-:Y:S01]  /*24800*/  IMAD.X R39, RZ, RZ, RZ, P5 ;  /* 0x000000ffff277224 */ /* 0x000fe200028e06ff */
[----:B------:R-:W-:Y:S01]  /*24810*/  IADD3 R65, P5, PT, R14, R13, RZ ;  /* 0x0000000d0e417210 */ /* 0x000fe20007fbe0ff */
[----:B------:R-:W-:Y:S02]  /*24820*/  IMAD.IADD R38, R37, 0x1, R10 ;  /* 0x0000000125267824 */ /* 0x000fe400078e020a */
[----:B------:R-:W-:Y:S02]  /*24830*/  IMAD.X R41, RZ, RZ, RZ, P6 ;  /* 0x000000ffff297224 */ /* 0x000fe400030e06ff */
[----:B------:R-:W-:Y:S01]  /*24840*/  IMAD.MOV.U32 R40, RZ, RZ, R15 ;  /* 0x000000ffff287224 */ /* 0x000fe200078e000f */
[----:B------:R-:W-:Y:S01]  /*24850*/  IADD3.X R35, P3, PT, R38, R57, RZ, P3, !PT ;  /* 0x0000003926237210 */ /* 0x000fe20001f7e4ff */
[----:B------:R-:W-:-:S04]  /*24860*/  IMAD.WIDE.U32 R36, R152, R90, RZ ;  /* 0x0000005a98247225 */ /* 0x000fc800078e00ff */
[----:B------:R-:W-:Y:S01]  /*24870*/  IMAD.WIDE.U32.X R40, R17, 0x1a0111ea, R40, P5 ;  /* 0x1a0111ea11287825 */ /* 0x000fe200028e0428 */
[----:B------:R-:W-:Y:S02]  /*24880*/  IADD3.X R13, P5, PT, RZ, RZ, RZ, P4, !PT ;  /* 0x000000ffff0d7210 */ /* 0x000fe400027be4ff */
[----:B------:R-:W-:Y:S01]  /*24890*/  IADD3 R37, P6, PT, R10, R37, RZ ;  /* 0x000000250a257210 */ /* 0x000fe20007fde0ff */
[----:B------:R-:W-:Y:S01]  /*248a0*/  IMAD.MOV.U32 R38, RZ, RZ, R11 ;  /* 0x000000ffff267224 */ /* 0x000fe200078e000b */
[----:B------:R-:W-:Y:S01]  /*248b0*/  IADD3 RZ, P4, PT, R18, R36, RZ ;  /* 0x0000002412ff7210 */ /* 0x000fe20007f9e0ff */
[----:B------:R-:W-:-:S03]  /*248c0*/  IMAD.WIDE.U32 R16, R16, 0x397fe69a, R34 ;  /* 0x397fe69a10107825 */ /* 0x000fc600078e0022 */
[----:B------:R-:W-:Y:S01]  /*248d0*/  IADD3.X RZ, P4, PT, R19, R37, RZ, P4, !PT ;  /* 0x0000002513ff7210 */ /* 0x000fe2000279e4ff */
[----:B------:R-:W-:Y:S01]  /*248e0*/  IMAD.X R15, RZ, RZ, RZ, P5 ;  /* 0x000000ffff0f7224 */ /* 0x000fe200028e06ff */
[----:B------:R-:W-:Y:S01]  /*248f0*/  IADD3 RZ, P5, PT, R34, R12, RZ ;  /* 0x0000000c22ff7210 */ /* 0x000fe20007fbe0ff */
[----:B------:R-:W-:Y:S01]  /*24900*/  IMAD.WIDE.U32.X R38, R91, R153, R38, P6 ;  /* 0x000000995b267225 */ /* 0x000fe200030e0426 */
[----:B------:R-:W-:Y:S02]  /*24910*/  IADD3 R83, P6, PT, R83, R16, RZ ;  /* 0x0000001053537210 */ /* 0x000fe40007fde0ff */
[----:B------:R-:W-:Y:S01]  /*24920*/  IADD3.X RZ, P5, PT, R35, R65, RZ, P5, !PT ;  /* 0x0000004123ff7210 */ /* 0x000fe20002fbe4ff */
[----:B------:R-:W-:Y:S01]  /*24930*/  IMAD.IADD R14, R17, 0x1, R14 ;  /* 0x00000001110e7824 */ /* 0x000fe200078e020e */
[----:B------:R-:W-:Y:S02]  /*24940*/  IADD3.X R11, P4, PT, RZ, R38, RZ, P4, !PT ;  /* 0x00000026ff0b7210 */ /* 0x000fe4000279e4ff */
[----:B------:R-:W-:-:S02]  /*24950*/  IADD3.X R10, P5, PT, RZ, R40, RZ, P5, !PT ;  /* 0x00000028ff0a7210 */ /* 0x000fc40002fbe4ff */
[----:B------:R-:W-:Y:S01]  /*24960*/  IADD3.X R85, P6, PT, R14, R85, RZ, P6, !PT ;  /* 0x000000550e557210 */ /* 0x000fe200037de4ff */
[----:B------:R-:W-:Y:S01]  /*24970*/  IMAD.X R39, RZ, RZ, R39, P4 ;  /* 0x000000ffff277224 */ /* 0x000fe200020e0627 */
[----:B------:R-:W-:Y:S02]  /*24980*/  IADD3.X R12, P2, PT, RZ, RZ, RZ, P2, !PT ;  /* 0x000000ffff0c7210 */ /* 0x000fe4000175e4ff */
[----:B------:R-:W-:Y:S02]  /*24990*/  IADD3.X R10, P6, PT, RZ, R10, RZ, P6, !PT ;  /* 0x0000000aff0a7210 */ /* 0x000fe400037de4ff */
[----:B------:R-:W-:Y:S02]  /*249a0*/  IADD3 R12, P4, PT, R12, R13, RZ ;  /* 0x0000000d0c0c7210 */ /* 0x000fe40007f9e0ff */
[----:B------:R-:W-:Y:S02]  /*249b0*/  IADD3.X R40, PT, PT, RZ, RZ, R41, P6, P5 ;  /* 0x000000ffff287210 */ /* 0x000fe400037ea429 */
[----:B------:R-:W-:-:S02]  /*249c0*/  IADD3.X R18, P3, P5, R10, R12, R11, !PT, P3 ;  /* 0x0000000c0a127210 */ /* 0x000fc40007d6640b */
        /* <DEDUP_REMOVED lines=67> */
.L_x_75:
[----:B------:R-:W-:Y:S05]  /*24e00*/  BSYNC.RELIABLE B4 ;  /* 0x0000000000047941 */ /* 0x000fea0003800100 */
.L_x_74:
        /* <DEDUP_REMOVED lines=12> */
.L_x_76:
[----:B------:R-:W-:Y:S05]  /*24ed0*/  BSYNC.RECONVERGENT B3 ;  /* 0x0000000000037941 */ /* 0x000fea0003800200 */
.L_x_73:
        /* <DEDUP_REMOVED lines=40> */
[----:B------:R-:W-:Y:S01]  /*25160*/  IMAD.WIDE.U32 R36, R144, R88, RZ ;  /* 0x0000005890247225 */ /* 0x000fe200078e00ff */
[----:B------:R-:W-:-:S02]  /*25170*/  IADD3.X R85, P2, PT, R57, R40, RZ, P2, !PT ;  /* 0x0000002839557210 */ /* 0x000fc4000175e4ff */
[----:B------:R-:W-:Y:S01]  /*25180*/  IADD3.X R34, P3, PT, RZ, R34, RZ, P3, !PT ;  /* 0x00000022ff227210 */ /* 0x000fe20001f7e4ff */
[----:B------:R-:W-:Y:S01]  /*25190*/  IMAD R57, R129, -0x30003, RZ ;  /* 0xfffcfffd81397824 */ /* 0x000fe200078e02ff */
[----:B------:R-:W-:Y:S01]  /*251a0*/  IADD3 R37, P4, PT, R37, R38, RZ ;  /* 0x0000002625257210 */ /* 0x000fe20007f9e0ff */
[----:B------:R-:W-:-:S04]  /*251b0*/  IMAD.WIDE.U32 R40, R128, -0x30003, RZ ;  /* 0xfffcfffd80287825 */ /* 0x000fc800078e00ff */
        /* <DEDUP_REMOVED lines=18> */
[C---:B------:R-:W-:Y:S01]  /*252e0*/  IMAD.WIDE.U32 R164, R40.reuse, -0x5555, RZ ;  /* 0xffffaaab28a47825 */ /* 0x040fe200078e00ff */
[----:B------:R-:W-:Y:S02]  /*252f0*/  IADD3 R39, P6, PT, R39, R166, RZ ;  /* 0x000000a627277210 */ /* 0x000fe40007fde0ff */
[----:B------:R-:W-:Y:S01]  /*25300*/  IADD3.X R60, PT, PT, RZ, RZ, R87, P5, P2 ;  /* 0x000000ffff3c7210 */ /* 0x000fe20002fe4457 */
[----:B------:R-:W-:Y:S01]  /*25310*/  IMAD.WIDE.U32 R126, P3, R40, -0x46010001, R126 ;  /* 0xb9feffff287e7825 */ /* 0x000fe2000786007e */
[----:B------:R-:W-:Y:S02]  /*25320*/  IADD3 RZ, P4, PT, R128, R164, RZ ;  /* 0x000000a480ff7210 */ /* 0x000fe40007f9e0ff */
[----:B------:R-:W-:Y:S01]  /*25330*/  IADD3 RZ, P2, PT, RZ, R38, RZ ;  /* 0x00000026ffff7210 */ /* 0x000fe20007f5e0ff */
[----:B------:R-:W-:Y:S02]  /*25340*/  IMAD.MOV.U32 R34, RZ, RZ, R167 ;  /* 0x000000ffff227224 */ /* 0x000fe400078e00a7 */
[----:B------:R-:W-:Y:S01]  /*25350*/  IMAD.WIDE.U32 R58, R40, -0x5555, R128 ;  /* 0xffffaaab283a7825 */ /* 0x000fe200078e0080 */
[----:B------:R-:W-:-:S03]  /*25360*/  IADD3.X RZ, P2, PT, RZ, R39, RZ, P2, !PT ;  /* 0x00000027ffff7210 */ /* 0x000fc6000175e4ff */
[----:B------:R-:W-:Y:S01]  /*25370*/  IMAD.X R167, RZ, RZ, RZ, P3 ;  /* 0x000000ffffa77224 */ /* 0x000fe200018e06ff */
[----:B------:R-:W-:Y:S01]  /*25380*/  IADD3 R165, P3, PT, R126, R165, RZ ;  /* 0x000000a57ea57210 */ /* 0x000fe20007f7e0ff */
[----:B------:R-:W-:Y:S01]  /*25390*/  IMAD.MOV.U32 R166, RZ, RZ, R127 ;  /* 0x000000ffffa67224 */ /* 0x000fe200078e007f */
[----:B------:R-:W-:Y:S01]  /*253a0*/  IADD3 RZ, P5, PT, RZ, R58, RZ ;  /* 0x0000003affff7210 */ /* 0x000fe20007fbe0ff */
[----:B------:R-:W-:Y:S01]  /*253b0*/  IMAD.IADD R58, R59, 0x1, R126 ;  /* 0x000000013b3a7824 */ /* 0x000fe200078e027e */
[----:B------:R-:W-:Y:S01]  /*253c0*/  IADD3.X RZ, P4, PT, R129, R165, RZ, P4, !PT ;  /* 0x000000a581ff7210 */ /* 0x000fe2000279e4ff */
[----:B------:R-:W-:Y:S01]  /*253d0*/  IMAD.WIDE.U32.X R166, R41, -0x46010001, R166, P3 ;  /* 0xb9feffff29a67825 */ /* 0x000fe200018e04a6 */
[----:B------:R-:W-:Y:S02]  /*253e0*/  IADD3 R38, P3, PT, R57, R38, RZ ;  /* 0x0000002639267210 */ /* 0x000fe40007f7e0ff */
[----:B------:R-:W-:Y:S01]  /*253f0*/  IADD3.X RZ, P5, PT, RZ, R58, RZ, P5, !PT ;  /* 0x0000003affff7210 */ /* 0x000fe20002fbe4ff */
[----:B------:R-:W-:Y:S01]  /*25400*/  IMAD.WIDE.U32 R126, R141, R88, RZ ;  /* 0x000000588d7e7225 */ /* 0x000fe200078e00ff */
[----:B------:R-:W-:-:S02]  /*25410*/  IADD3.X R57, P4, PT, RZ, R166, RZ, P4, !PT ;  /* 0x000000a6ff397210 */ /* 0x000fc4000279e4ff */
[----:B------:R-:W-:Y:S01]  /*25420*/  IADD3.X R39, P3, PT, R39, R60, RZ, P3, !PT ;  /* 0x0000003c27277210 */ /* 0x000fe20001f7e4ff */
[----:B------:R-:W-:Y:S01]  /*25430*/  IMAD.WIDE.U32.X R86, R89, R143, R34, P6 ;  /* 0x0000008f59567225 */ /* 0x000fe200030e0422 */
[----:B------:R-:W-:-:S03]  /*25440*/  IADD3.X R57, P5, PT, RZ, R57, RZ, P5, !PT ;  /* 0x00000039ff397210 */ /* 0x000fc60002fbe4ff */
[----:B------:R-:W-:Y:S01]  /*25450*/  IMAD.WIDE.U32 R58, R41, -0x4eac0001, RZ ;  /* 0xb153ffff293a7825 */ /* 0x000fe200078e00ff */
[----:B------:R-:W-:Y:S02]  /*25460*/  IADD3.X R65, P2, PT, RZ, R86, RZ, P2, !PT ;  /* 0x00000056ff417210 */ /* 0x000fe4000175e4ff */
        /* <DEDUP_REMOVED lines=21> */
[----:B------:R-:W-:Y:S01]  /*255c0*/  IADD3 R18, P5, PT, R57, R126, RZ ;  /* 0x0000007e39127210 */ /* 0x000fe20007fbe0ff */
[----:B------:R-:W-:Y:S01]  /*255d0*/  IMAD.MOV.U32 R86, RZ, RZ, R59 ;  /* 0x000000ffff567224 */ /* 0x000fe200078e003b */
[----:B------:R-:W-:Y:S01]  /*255e0*/  IADD3.X R128, P2, PT, RZ, R128, RZ, P2, !PT ;  /* 0x00000080ff807210 */ /* 0x000fe2000175e4ff */
[----:B------:R-:W-:Y:S01]  /*255f0*/  IMAD.WIDE.U32 R126, R41, -0x94f09dc, RZ ;  /* 0xf6b0f624297e7825 */ /* 0x000fe200078e00ff */
[----:B------:R-:W-:Y:S02]  /*25600*/  IADD3.X R19, P5, PT, R19, R166, RZ, P5, !PT ;  /* 0x000000a613137210 */ /* 0x000fe40002fbe4ff */
[----:B------:R-:W-:Y:S01]  /*25610*/  IADD3.X R128, P4, PT, RZ, R128, RZ, P4, !PT ;  /* 0x00000080ff807210 */ /* 0x000fe2000279e4ff */
[----:B------:R-:W-:-:S03]  /*25620*/  IMAD.WIDE.U32.X R86, R41, 0x1eabfffe, R86, P6 ;  /* 0x1eabfffe29567825 */ /* 0x000fc600030e0456 */
[----:B------:R-:W-:Y:S01]  /*25630*/  IADD3.X R83, PT, PT, RZ, RZ, R129, P4, P2 ;  /* 0x000000ffff537210 */ /* 0x000fe200027e4481 */
        /* <DEDUP_REMOVED lines=39> */
[----:B------:R-:W-:-:S03]  /*258b0*/  IMAD.WIDE.U32 R36, R74, R150, R18 ;  /* 0x000000964a247225 */ /* 0x000fc600078e0012 */
[----:B------:R-:W-:Y:S01]  /*258c0*/  IADD3.X RZ, P4, PT, R19, R57, RZ, P4, !PT ;  /* 0x0000003913ff7210 */ /* 0x000fe2000279e4ff */
[----:B------:R-:W-:Y:S01]  /*258d0*/  IMAD.MOV.U32 R126, RZ, RZ, R85 ;  /* 0x000000ffff7e7224 */ /* 0x000fe200078e0055 */
[----:B------:R-:W-:Y:S01]  /*258e0*/  IADD3.X R57, PT, PT, RZ, RZ, R87, P3, P2 ;  /* 0x000000ffff397210 */ /* 0x000fe20001fe4457 */
        /* <DEDUP_REMOVED lines=46> */
[----:B------:R-:W-:Y:S01]  /*25bd0*/  IADD3.X R65, P5, PT, RZ, R65, RZ, P5, !PT ;  /* 0x00000041ff417210 */ /* 0x000fe20002fbe4ff */
[----:B------:R-:W-:Y:S01]  /*25be0*/  IMAD.WIDE.U32 R58, R41, 0x397fe69a, RZ ;  /* 0x397fe69a293a7825 */ /* 0x000fe200078e00ff */
[----:B------:R-:W-:-:S02]  /*25bf0*/  IADD3 R84, P4, PT, R129, R84, RZ ;  /* 0x0000005481547210 */ /* 0x000fc40007f9e0ff */
[----:B------:R-:W-:Y:S01]  /*25c00*/  IADD3.X R171, PT, PT, RZ, RZ, R127, P5, P3 ;  /* 0x000000ffffab7210 */ /* 0x000fe20002fe647f */
[----:B------:R-:W-:Y:S02]  /*25c10*/  IMAD.IADD R164, R85, 0x1, R164 ;  /* 0x0000000155a47824 */ /* 0x000fe400078e02a4 */
[----:B------:R-:W-:-:S03]  /*25c20*/  IMAD.WIDE.U32.X R86, R75, R147, R86, P6 ;  /* 0x000000934b567225 */ /* 0x000fc600030e0456 */
[----:B------:R-:W-:Y:S01]  /*25c30*/  IADD3.X R85, P4, PT, R164, R169, RZ, P4, !PT ;  /* 0x000000a9a4557210 */ /* 0x000fe2000279e4ff */
[----:B------:R-:W-:Y:S01]  /*25c40*/  IMAD.WIDE.U32 R38, R145, R74, RZ ;  /* 0x0000004a91267225 */ /* 0x000fe200078e00ff */
[----:B------:R-:W-:-:S03]  /*25c50*/  IADD3.X R57, P3, PT, RZ, R86, RZ, P2, !PT ;  /* 0x00000056ff397210 */ /* 0x000fc6000177e4ff */
[----:B------:R-:W-:-:S04]  /*25c60*/  IMAD.WIDE.U32 R58, P6, R40, 0x1a0111ea, R58 ;  /* 0x1a0111ea283a7825 */ /* 0x000fc800078c003a */
[----:B------:R-:W-:Y:S01]  /*25c70*/  IMAD.X R169, RZ, RZ, RZ, P6 ;  /* 0x000000ffffa97224 */ /* 0x000fe200030e06ff */
[----:B------:R-:W-:Y:S01]  /*25c80*/  IADD3.X R57, P6, PT, RZ, R57, RZ, P4, !PT ;  /* 0x00000039ff397210 */ /* 0x000fe200027de4ff */
[----:B------:R-:W-:-:S03]  /*25c90*/  IMAD.WIDE.U32 R126, R40, 0x397fe69a, RZ ;  /* 0x397fe69a287e7825 */ /* 0x000fc600078e00ff */
[----:B------:R-:W-:Y:S01]  /*25ca0*/  IADD3.X R129, PT, PT, RZ, RZ, R87, P6, P3 ;  /* 0x000000ffff817210 */ /* 0x000fe200037e6457 */
[----:B------:R-:W-:Y:S01]  /*25cb0*/  IMAD.WIDE.U32 R164, R144, R74, RZ ;  /* 0x0000004a90a47225 */ /* 0x000fe200078e00ff */
[----:B------:R-:W-:Y:S02]  /*25cc0*/  IADD3 R173, P2, PT, R58, R127, RZ ;  /* 0x0000007f3aad7210 */ /* 0x000fe40007f5e0ff */
[----:B------:R-:W-:Y:S01]  /*25cd0*/  IADD3 RZ, P4, PT, R34, R126, RZ ;  /* 0x0000007e22ff7210 */ /* 0x000fe20007f9e0ff */
[----:B------:R-:W-:Y:S01]  /*25ce0*/  IMAD.WIDE.U32 R38, P5, R75, R144, R38 ;  /* 0x000000904b267225 */ /* 0x000fe200078a0026 */
[----:B------:R-:W-:-:S03]  /*25cf0*/  IADD3 RZ, P3, PT, R166, R164, RZ ;  /* 0x000000a4a6ff7210 */ /* 0x000fc60007f7e0ff */
        /* <DEDUP_REMOVED lines=8> */
[----:B------:R-:W-:-:S04]  /*25d80*/  IMAD.WIDE.U32 R86, R74, R144, R166 ;  /* 0x000000904a567225 */ /* 0x000fc800078e00a6 */
[----:B------:R-:W-:Y:S02]  /*25d90*/  IMAD.IADD R58, R127, 0x1, R58 ;  /* 0x000000017f3a7824 */ /* 0x000fe400078e023a */
[----:B------:R-:W-:-:S03]  /*25da0*/  IMAD.WIDE.U32 R168, R36, -0x30003, RZ ;  /* 0xfffcfffd24a87825 */ /* 0x000fc600078e00ff */
[----:B------:R-:W-:Y:S01]  /*25db0*/  IADD3.X R127, P4, PT, R58, R171, RZ, P4, !PT ;  /* 0x000000ab3a7f7210 */ /* 0x000fe2000279e4ff */
[----:B------:R-:W-:Y:S02]  /*25dc0*/  IMAD R59, R36, -0x760c0004, R59 ;  /* 0x89f3fffc243b7824 */ /* 0x000fe400078e023b */
[----:B------:R-:W-:Y:S01]  /*25dd0*/  IMAD.X R35, RZ, RZ, RZ, P5 ;  /* 0x000000ffff237224 */ /* 0x000fe200028e06ff */
[----:B------:R-:W-:Y:S01]  /*25de0*/  IADD3 R86, P5, PT, R57, R86, RZ ;  /* 0x0000005639567210 */ /* 0x000fe20007fbe0ff */
[----:B------:R-:W-:Y:S01]  /*25df0*/  IMAD.MOV.U32 R34, RZ, RZ, R39 ;  /* 0x000000ffff227224 */ /* 0x000fe200078e0027 */
[----:B------:R-:W-:Y:S01]  /*25e00*/  IADD3.X R39, P2, PT, RZ, R40, RZ, P2, !PT ;  /* 0x00000028ff277210 */ /* 0x000fe2000175e4ff */
[----:B------:R-:W-:Y:S02]  /*25e10*/  IMAD.IADD R38, R87, 0x1, R38 ;  /* 0x0000000157267824 */ /* 0x000fe400078e0226 */
[----:B------:R-:W-:Y:S02]  /*25e20*/  IMAD.IADD R65, R169, 0x1, R59 ;  /* 0x00000001a9417824 */ /* 0x000fe400078e023b */
[----:B------:R-:W-:Y:S01]  /*25e30*/  IMAD.WIDE.U32.X R34, R75, R145, R34, P6 ;  /* 0x000000914b227225 */ /* 0x000fe200030e0422 */
[----:B------:R-:W-:-:S02]  /*25e40*/  IADD3.X R87, P5, PT, R38, R129, RZ, P5, !PT ;  /* 0x0000008126577210 */ /* 0x000fc40002fbe4ff */
[----:B------:R-:W-:Y:S01]  /*25e50*/  IADD3.X R129, P4, PT, RZ, R39, RZ, P4, !PT ;  /* 0x00000027ff817210 */ /* 0x000fe2000279e4ff */
[----:B------:R-:W-:Y:S01]  /*25e60*/  IMAD.WIDE.U32 R38, R65, -0x5555, RZ ;  /* 0xffffaaab41267825 */ /* 0x000fe200078e00ff */
[----:B------:R-:W-:Y:S02]  /*25e70*/  IADD3.X R167, P3, PT, RZ, R34, RZ, P3, !PT ;  /* 0x00000022ffa77210 */ /* 0x000fe40001f7e4ff */
[----:B------:R-:W-:Y:S01]  /*25e80*/  IADD3.X R57, PT, PT, RZ, RZ, R41, P4, P2 ;  /* 0x000000ffff397210 */ /* 0x000fe200027e4429 */
        /* <DEDUP_REMOVED lines=46> */
[----:B------:R-:W-:-:S04]  /*26170*/  IMAD.WIDE.U32 R38, P6, R75, R140, R38 ;  /* 0x0000008c4b267225 */ /* 0x000fc800078c0026 */
[----:B------:R-:W-:Y:S02]  /*26180*/  IMAD.MOV.U32 R36, RZ, RZ, R127 ;  /* 0x000000ffff247224 */ /* 0x000fe400078e007f */
[----:B------:R-:W-:Y:S01]  /*26190*/  IMAD.X R127, RZ, RZ, RZ, P6 ;  /* 0x000000ffff7f7224 */ /* 0x000fe200030e06ff */
[----:B------:R-:W-:Y:S01]  /*261a0*/  IADD3 R57, P6, PT, R38, R41, RZ ;  /* 0x0000002926397210 */ /* 0x000fe20007fde0ff */
[----:B------:R-:W-:Y:S01]  /*261b0*/  IMAD.WIDE.U32.X R36, R65, 0x1eabfffe, R36, P4 ;  /* 0x1eabfffe41247825 */ /* 0x000fe200020e0424 */
[----:B------:R-:W-:-:S03]  /*261c0*/  IADD3 RZ, P4, PT, R58, R40, RZ ;  /* 0x000000283aff7210 */ /* 0x000fc60007f9e0ff */
[----:B------:R-:W-:Y:S01]  /*261d0*/  IMAD.IADD R18, R171, 0x1, R126 ;  /* 0x00000001ab127824 */ /* 0x000fe200078e027e */
[----:B------:R-:W-:Y:S01]  /*261e0*/  IADD3.X RZ, P4, PT, R59, R57, RZ, P4, !PT ;  /* 0x000000393bff7210 */ /* 0x000fe2000279e4ff */
[----:B------:R-:W-:Y:S01]  /*261f0*/  IMAD.WIDE.U32 R40, R74, R140, R58 ;  /* 0x0000008c4a287225 */ /* 0x000fe200078e003a */
[----:B------:R-:W-:Y:S02]  /*26200*/  IADD3.X R19, P5, PT, RZ, R36, RZ, P5, !PT ;  /* 0x00000024ff137210 */ /* 0x000fe40002fbe4ff */
        /* <DEDUP_REMOVED lines=52> */
[----:B------:R-:W-:Y:S01]  /*26550*/  IMAD.WIDE.U32 R36, R148, R72, RZ ;  /* 0x0000004894247225 */ /* 0x000fe200078e00ff */
[----:B------:R-:W-:-:S03]  /*26560*/  IADD3.X R173, P2, PT, RZ, RZ, RZ, P2, !PT ;  /* 0x000000ffffad7210 */ /* 0x000fc6000175e4ff */
        /* <DEDUP_REMOVED lines=37> */
[----:B------:R-:W-:Y:S01]  /*267c0*/  IMAD.X R129, RZ, RZ, RZ, P6 ;  /* 0x000000ffff817224 */ /* 0x000fe200030e06ff */
[----:B------:R-:W-:Y:S01]  /*267d0*/  IADD3 R83, P6, PT, R58, R87, RZ ;  /* 0x000000573a537210 */ /* 0x000fe20007fde0ff */
[----:B------:R-:W-:Y:S01]  /*267e0*/  IMAD.WIDE.U32.X R84, R65, 0x4b1ba7b6, R84, P5 ;  /* 0x4b1ba7b641547825 */ /* 0x000fe200028e0454 */
[----:B------:R-:W-:-:S03]  /*267f0*/  IADD3 R173, P5, PT, R173, R126, RZ ;  /* 0x0000007eadad7210 */ /* 0x000fc60007fbe0ff */
[----:B------:R-:W-:Y:S02]  /*26800*/  IMAD.X R41, RZ, RZ, RZ, P3 ;  /* 0x000000ffff297224 */ /* 0x000fe400018e06ff */
[----:B------:R-:W-:Y:S02]  /*26810*/  IMAD.MOV.U32 R128, RZ, RZ, R59 ;  /* 0x000000ffff807224 */ /* 0x000fe400078e003b */
[----:B------:R-:W-:-:S04]  /*26820*/  IMAD.WIDE.U32 R126, R146, R72, RZ ;  /* 0x00000048927e7225 */ /* 0x000fc800078e00ff */
[----:B------:R-:W-:-:S04]  /*26830*/  IMAD.WIDE.U32 R164, R168, 0x434bacd7, R34 ;  /* 0x434bacd7a8a47825 */ /* 0x000fc800078e0022 */
[----:B------:R-:W-:-:S04]  /*26840*/  IMAD.WIDE.U32 R166, P3, R73, R146, R166 ;  /* 0x0000009249a67225 */ /* 0x000fc800078600a6 */
[----:B------:R-:W-:Y:S01]  /*26850*/  IMAD.WIDE.U32.X R128, R65, 0x1a0111ea, R128, P6 ;  /* 0x1a0111ea41807825 */ /* 0x000fe200030e0480 */
[----:B------:R-:W-:Y:S02]  /*26860*/  IADD3.X R65, PT, PT, R41, RZ, RZ, P5, P2 ;  /* 0x000000ff29417210 */ /* 0x000fe40002fe44ff */
[----:B------:R-:W-:Y:S01]  /*26870*/  IADD3 R87, P6, PT, R166, R127, RZ ;  /* 0x0000007fa6577210 */ /* 0x000fe20007fde0ff */
[----:B------:R-:W-:Y:S01]  /*26880*/  IMAD.IADD R59, R165, 0x1, R40 ;  /* 0x00000001a53b7824 */ /* 0x000fe200078e0228 */
[----:B------:R-:W-:Y:S01]  /*26890*/  IADD3 R164, P5, PT, R175, R164, RZ ;  /* 0x000000a4afa47210 */ /* 0x000fe20007fbe0ff */
[----:B------:R-:W-:Y:S01]  /*268a0*/  IMAD.X R41, RZ, RZ, RZ, P3 ;  /* 0x000000ffff297224 */ /* 0x000fe200018e06ff */
[----:B------:R-:W-:Y:S01]  /*268b0*/  IADD3 RZ, P2, PT, R36, R126, RZ ;  /* 0x0000007e24ff7210 */ /* 0x000fe20007f5e0ff */
[----:B------:R-:W-:Y:S01]  /*268c0*/  IMAD.WIDE.U32 R34, R72, R146, R36 ;  /* 0x0000009248227225 */ /* 0x000fe200078e0024 */
[----:B------:R-:W-:Y:S02]  /*268d0*/  IADD3.X R165, P5, PT, R59, R174, RZ, P5, !PT ;  /* 0x000000ae3ba57210 */ /* 0x000fe40002fbe4ff */
[----:B------:R-:W-:Y:S01]  /*268e0*/  IADD3 RZ, P3, PT, R18, R86, RZ ;  /* 0x0000005612ff7210 */ /* 0x000fe20007f7e0ff */
[----:B------:R-:W-:Y:S01]  /*268f0*/  IMAD.MOV.U32 R40, RZ, RZ, R167 ;  /* 0x000000ffff287224 */ /* 0x000fe200078e00a7 */
[----:B------:R-:W-:Y:S01]  /*26900*/  IADD3.X R59, P4, PT, RZ, R84, RZ, P4, !PT ;  /* 0x00000054ff3b7210 */ /* 0x000fe2000279e4ff */
[----:B------:R-:W-:Y:S01]  /*26910*/  IMAD.IADD R167, R35, 0x1, R166 ;  /* 0x0000000123a77824 */ /* 0x000fe200078e02a6 */
[----:B------:R-:W-:Y:S01]  /*26920*/  IADD3.X RZ, P2, PT, R37, R87, RZ, P2, !PT ;  /* 0x0000005725ff7210 */ /* 0x000fe2000175e4ff */
[----:B------:R-:W-:Y:S01]  /*26930*/  IMAD.WIDE.U32.X R40, R73, R147, R40, P6 ;  /* 0x0000009349287225 */ /* 0x000fe200030e0428 */
[----:B------:R-:W-:-:S02]  /*26940*/  IADD3 R86, P6, PT, R169, R34, RZ ;  /* 0x00000022a9567210 */ /* 0x000fc40007fde0ff */
[----:B------:R-:W-:Y:S01]  /*26950*/  IADD3.X R59, P5, PT, RZ, R59, RZ, P5, !PT ;  /* 0x0000003bff3b7210 */ /* 0x000fe20002fbe4ff */
[----:B------:R-:W-:Y:S01]  /*26960*/  IMAD.WIDE.U32 R34, R145, R72, RZ ;  /* 0x0000004891227225 */ /* 0x000fe200078e00ff */
[----:B------:R-:W-:Y:S02]  /*26970*/  IADD3.X R87, P6, PT, R167, R172, RZ, P6, !PT ;  /* 0x000000aca7577210 */ /* 0x000fe400037de4ff */
[----:B------:R-:W-:Y:S01]  /*26980*/  IADD3.X R127, PT, PT, RZ, RZ, R85, P5, P4 ;  /* 0x000000ffff7f7210 */ /* 0x000fe20002fe8455 */
[----:B------:R-:W-:Y:S01]  /*26990*/  IMAD.WIDE.U32 R168, R168, 0x397fe69a, R18 ;  /* 0x397fe69aa8a87825 */ /* 0x000fe200078e0012 */
[----:B------:R-:W-:Y:S02]  /*269a0*/  IADD3.X R18, P2, PT, RZ, R40, RZ, P2, !PT ;  /* 0x00000028ff127210 */ /* 0x000fe4000175e4ff */
[----:B------:R-:W-:Y:S01]  /*269b0*/  IADD3.X RZ, P5, PT, R19, R83, RZ, P3, !PT ;  /* 0x0000005313ff7210 */ /* 0x000fe20001fbe4ff */
[----:B------:R-:W-:Y:S01]  /*269c0*/  IMAD.WIDE.U32 R36, R144, R72, RZ ;  /* 0x0000004890247225 */ /* 0x000fe200078e00ff */
[----:B------:R-:W-:-:S02]  /*269d0*/  IADD3.X R85, P6, PT, RZ, R18, RZ, P6, !PT ;  /* 0x00000012ff557210 */ /* 0x000fc400037de4ff */
[----:B------:R-:W-:Y:S01]  /*269e0*/  IADD3.X R83, P5, PT, RZ, R128, RZ, P5, !PT ;  /* 0x00000080ff537210 */ /* 0x000fe20002fbe4ff */
[----:B------:R-:W-:Y:S01]  /*269f0*/  IMAD.WIDE.U32 R34, P4, R73, R144, R34 ;  /* 0x0000009049227225 */ /* 0x000fe20007880022 */
[----:B------:R-:W-:Y:S02]  /*26a00*/  IADD3.X R84, PT, PT, RZ, RZ, R41, P6, P2 ;  /* 0x000000ffff547210 */ /* 0x000fe400037e4429 */
[----:B------:R-:W-:Y:S01]  /*26a10*/  IADD3 RZ, P2, PT, R164, R36, RZ ;  /* 0x00000024a4ff7210 */ /* 0x000fe20007f5e0ff */
[----:B------:R-:W-:Y:S01]  /*26a20*/  IMAD.IADD R18, R169, 0x1, R58 ;  /* 0x00000001a9127824 */ /* 0x000fe200078e023a */
[----:B------:R-:W-:Y:S01]  /*26a30*/  IADD3 R19, P6, PT, R34, R37, RZ ;  /* 0x0000002522137210 */ /* 0x000fe20007fde0ff */
[----:B------:R-:W-:Y:S01]  /*26a40*/  IMAD.X R37, RZ, RZ, RZ, P4 ;  /* 0x000000ffff257224 */ /* 0x000fe200020e06ff */
[----:B------:R-:W-:Y:S01]  /*26a50*/  IADD3 R168, P4, PT, R59, R168, RZ ;  /* 0x000000a83ba87210 */ /* 0x000fe20007f9e0ff */
[----:B------:R-:W-:Y:S01]  /*26a60*/  IMAD.WIDE.U32 R58, R72, R144, R164 ;  /* 0x00000090483a7225 */ /* 0x000fe200078e00a4 */
[----:B------:R-:W-:-:S02]  /*26a70*/  IADD3.X RZ, P2, PT, R165, R19, RZ, P2, !PT ;  /* 0x00000013a5ff7210 */ /* 0x000fc4000175e4ff */
[----:B------:R-:W-:Y:S01]  /*26a80*/  IADD3.X R169, P4, PT, R18, R127, RZ, P4, !PT ;  /* 0x0000007f12a97210 */ /* 0x000fe2000279e4ff */
[----:B------:R-:W-:Y:S01]  /*26a90*/  IMAD R41, R171, -0x30003, RZ ;  /* 0xfffcfffdab297824 */ /* 0x000fe200078e02ff */
[----:B------:R-:W-:Y:S01]  /*26aa0*/  IADD3 R60, P3, PT, R60, R173, RZ ;  /* 0x000000ad3c3c7210 */ /* 0x000fe20007f7e0ff */
[----:B------:R-:W-:Y:S01]  /*26ab0*/  IMAD.MOV.U32 R36, RZ, RZ, R35 ;  /* 0x000000ffff247224 */ /* 0x000fe200078e0023 */
[----:B------:R-:W-:Y:S01]  /*26ac0*/  IADD3.X R83, P4, PT, RZ, R83, RZ, P4, !PT ;  /* 0x00000053ff537210 */ /* 0x000fe2000279e4ff */
[----:B------:R-:W-:Y:S02]  /*26ad0*/  IMAD.IADD R19, R59, 0x1, R34 ;  /* 0x000000013b137824 */ /* 0x000fe400078e0222 */
[----:B------:R-:W-:-:S04]  /*26ae0*/  IMAD.WIDE.U32 R34, R170, -0x30003, RZ ;  /* 0xfffcfffdaa227825 */ /* 0x000fc800078e00ff */
[----:B------:R-:W-:Y:S02]  /*26af0*/  IMAD R59, R170, -0x760c0004, R41 ;  /* 0x89f3fffcaa3b7824 */ /* 0x000fe400078e0229 */
[----:B------:R-:W-:Y:S01]  /*26b00*/  IMAD.WIDE.U32.X R36, R73, R145, R36, P6 ;  /* 0x0000009149247225 */ /* 0x000fe200030e0424 */
[----:B------:R-:W-:-:S03]  /*26b10*/  IADD3 R58, P6, PT, R85, R58, RZ ;  /* 0x0000003a553a7210 */ /* 0x000fc60007fde0ff */
[----:B------:R-:W-:-:S04]  /*26b20*/  IMAD.WIDE.U32 R40, R143, R72, RZ ;  /* 0x000000488f287225 */ /* 0x000fc800078e00ff */
[----:B------:R-:W-:Y:S01]  /*26b30*/  IMAD.IADD R18, R35, 0x1, R59 ;  /* 0x0000000123127824 */ /* 0x000fe200078e023b */
[----:B------:R-:W-:Y:S01]  /*26b40*/  IADD3.X R59, P6, PT, R19, R84, RZ, P6, !PT ;  /* 0x00000054133b7210 */ /* 0x000fe200037de4ff */
[----:B------:R-:W-:Y:S01]  /*26b50*/  IMAD.WIDE.U32 R126, R142, R72, RZ ;  /* 0x000000488e7e7225 */ /* 0x000fe200078e00ff */
[----:B------:R-:W-:Y:S02]  /*26b60*/  IADD3.X R35, P2, PT, RZ, R36, RZ, P2, !PT ;  /* 0x00000024ff237210 */ /* 0x000fe4000175e4ff */
[----:B------:R-:W-:Y:S01]  /*26b70*/  IADD3.X R19, PT, PT, RZ, RZ, R129, P4, P5 ;  /* 0x000000ffff137210 */ /* 0x000fe200027ea481 */
[----:B------:R-:W-:Y:S01]  /*26b80*/  IMAD.WIDE.U32 R84, R18, -0x5555, RZ ;  /* 0xffffaaab12547825 */ /* 0x000fe200078e00ff */
[----:B------:R-:W-:Y:S02]  /*26b90*/  IADD3.X R35, P5, PT, RZ, R35, RZ, P6, !PT ;  /* 0x00000023ff237210 */ /* 0x000fe400037be4ff */
[----:B------:R-:W-:Y:S01]  /*26ba0*/  IADD3.X R166, P6, PT, R57, R65, RZ, P3, !PT ;  /* 0x0000004139a67210 */ /* 0x000fe20001fde4ff */
[----:B------:R-:W-:Y:S01]  /*26bb0*/  IMAD.WIDE.U32 R40, P4, R73, R142, R40 ;  /* 0x0000008e49287225 */ /* 0x000fe20007880028 */
[----:B------:R-:W-:-:S03]  /*26bc0*/  IADD3.X R57, PT, PT, RZ, RZ, R37, P5, P2 ;  /* 0x000000ffff397210 */ /* 0x000fc60002fe4425 */
[----:B------:R-:W-:Y:S01]  /*26bd0*/  IMAD.WIDE.U32 R128, R34, -0x5555, RZ ;  /* 0xffffaaab22807825 */ /* 0x000fe200078e00ff */
[----:B------:R-:W-:-:S03]  /*26be0*/  IADD3 R65, P2, PT, R40, R127, RZ ;  /* 0x0000007f28417210 */ /* 0x000fc60007f5e0ff */
[----:B------:R-:W-:Y:S01]  /*26bf0*/  IMAD.WIDE.U32 R84, P3, R34, -0x46010001, R84 ;  /* 0xb9feffff22547825 */ /* 0x000fe20007860054 */
[----:B------:R-:W-:-:S03]  /*26c00*/  IADD3 RZ, P5, PT, R170, R128, RZ ;  /* 0x00000080aaff7210 */ /* 0x000fc60007fbe0ff */
[----:B------:R-:W-:Y:S01]  /*26c10*/  IMAD.X R37, RZ, RZ, RZ, P4 ;  /* 0x000000ffff257224 */ /* 0x000fe200020e06ff */
[----:B------:R-:W-:Y:S01]  /*26c20*/  IADD3 R167, P4, PT, R84, R129, RZ ;  /* 0x0000008154a77210 */ /* 0x000fe20007f9e0ff */
[----:B------:R-:W-:-:S03]  /*26c30*/  IMAD.WIDE.U32 R164, R72, R142, R168 ;  /* 0x0000008e48a47225 */ /* 0x000fc600078e00a8 */
[----:B------:R-:W-:Y:S01]  /*26c40*/  IADD3.X RZ, P5, PT, R171, R167, RZ, P5, !PT ;  /* 0x000000a7abff7210 */ /* 0x000fe20002fbe4ff */
[----:B------:R-:W-:Y:S02]  /*26c50*/  IMAD.MOV.U32 R36, RZ, RZ, R41 ;  /* 0x000000ffff247224 */ /* 0x000fe400078e0029 */
[----:B------:R-:W-:Y:S02]  /*26c60*/  IMAD.IADD R40, R165, 0x1, R40 ;  /* 0x00000001a5287824 */ /* 0x000fe400078e0228 */
[----:B------:R-:W-:Y:S01]  /*26c70*/  IMAD.WIDE.U32.X R128, R73, R143, R36, P2 ;  /* 0x0000008f49807225 */ /* 0x000fe200010e0424 */
[----:B------:R-:W-:-:S03]  /*26c80*/  IADD3 RZ, P2, PT, R168, R126, RZ ;  /* 0x0000007ea8ff7210 */ /* 0x000fc60007f5e0ff */
[----:B------:R-:W-:Y:S01]  /*26c90*/  IMAD.X R41, RZ, RZ, RZ, P3 ;  /* 0x000000ffff297224 */ /* 0x000fe200018e06ff */
[----:B------:R-:W-:Y:S01]  /*26ca0*/  IADD3 R36, P3, PT, R35, R164, RZ ;  /* 0x000000a423247210 */ /* 0x000fe20007f7e0ff */
[----:B------:R-:W-:Y:S01]  /*26cb0*/  IMAD.WIDE.U32 R126, R34, -0x5555, R170 ;  /* 0xffffaaab227e7825 */ /* 0x000fe200078e00aa */
[----:B------:R-:W-:Y:S02]  /*26cc0*/  IADD3.X RZ, P2, PT, R169, R65, RZ, P2, !PT ;  /* 0x00000041a9ff7210 */ /* 0x000fe4000175e4ff */
[----:B------:R-:W-:Y:S01]  /*26cd0*/  IADD3.X R37, P3, PT, R40, R57, RZ, P3, !PT ;  /* 0x0000003928257210 */ /* 0x000fe20001f7e4ff */
[----:B------:R-:W-:Y:S01]  /*26ce0*/  IMAD.MOV.U32 R40, RZ, RZ, R85 ;  /* 0x000000ffff287224 */ /* 0x000fe200078e0055 */
[----:B------:R-:W-:Y:S01]  /*26cf0*/  IADD3.X R35, P2, PT, RZ, R128, RZ, P2, !PT ;  /* 0x00000080ff237210 */ /* 0x000fe2000175e4ff */
[----:B------:R-:W-:-:S03]  /*26d00*/  IMAD.WIDE.U32 R164, R34, -0x4eac0001, R38 ;  /* 0xb153ffff22a47825 */ /* 0x000fc600078e0026 */
[----:B------:R-:W-:Y:S01]  /*26d10*/  IADD3.X R35, P3, PT, RZ, R35, RZ, P3, !PT ;  /* 0x00000023ff237210 */ /* 0x000fe20001f7e4ff */
        /* <DEDUP_REMOVED lines=10> */
[----:B------:R-:W-:Y:S01]  /*26dc0*/  IMAD.WIDE.U32 R84, P5, R73, R140, R84 ;  /* 0x0000008c49547225 */ /* 0x000fe200078a0054 */
        /* <DEDUP_REMOVED lines=105> */
[----:B------:R-:W-:-:S04]  /*27460*/  IMAD.WIDE.U32 R172, R147, R70, RZ ;  /* 0x0000004693ac7225 */ /* 0x000fc800078e00ff */
[----:B------:R-:W-:-:S04]  /*27470*/  IMAD.WIDE.U32 R84, R34, 0x397fe69a, RZ ;  /* 0x397fe69a22547825 */ /* 0x000fc800078e00ff */
[----:B------:R-:W-:Y:S01]  /*27480*/  IMAD.X R87, RZ, RZ, RZ, P4 ;  /* 0x000000ffff577224 */ /* 0x000fe200020e06ff */
[----:B------:R-:W-:Y:S01]  /*27490*/  IADD3 R174, P4, PT, R174, R19, RZ ;  /* 0x00000013aeae7210 */ /* 0x000fe20007f9e0ff */
[----:B------:R-:W-:Y:S02]  /*274a0*/  IMAD.MOV.U32 R86, RZ, RZ, R171 ;  /* 0x000000ffff567224 */ /* 0x000fe400078e00ab */
[----:B------:R-:W-:Y:S01]  /*274b0*/  IMAD.X R39, RZ, RZ, RZ, P6 ;  /* 0x000000ffff277224 */ /* 0x000fe200030e06ff */
[----:B------:R-:W-:Y:S01]  /*274c0*/  IADD3 R171, P6, PT, R128, R85, RZ ;  /* 0x0000005580ab7210 */ /* 0x000fe20007fde0ff */
[----:B------:R-:W-:Y:S01]  /*274d0*/  IMAD.WIDE.U32.X R86, R18, 0x4b1ba7b6, R86, P2 ;  /* 0x4b1ba7b612567825 */ /* 0x000fe200010e0456 */
[----:B------:R-:W-:-:S03]  /*274e0*/  IADD3.X R60, PT, PT, R60, RZ, RZ, P4, P3 ;  /* 0x000000ff3c3c7210 */ /* 0x000fc600027e64ff */
[----:B------:R-:W-:-:S04]  /*274f0*/  IMAD.WIDE.U32 R168, R146, R70, RZ ;  /* 0x0000004692a87225 */ /* 0x000fc800078e00ff */
[----:B------:R-:W-:Y:S01]  /*27500*/  IMAD.WIDE.U32 R58, R34, 0x434bacd7, R36 ;  /* 0x434bacd7223a7825 */ /* 0x000fe200078e0024 */
[----:B------:R-:W-:-:S03]  /*27510*/  IADD3 RZ, P3, PT, R164, R168, RZ ;  /* 0x000000a8a4ff7210 */ /* 0x000fc60007f7e0ff */
[----:B------:R-:W-:-:S04]  /*27520*/  IMAD.WIDE.U32 R172, P2, R71, R146, R172 ;  /* 0x0000009247ac7225 */ /* 0x000fc800078400ac */
[----:B------:R-:W-:Y:S01]  /*27530*/  IMAD.MOV.U32 R38, RZ, RZ, R129 ;  /* 0x000000ffff267224 */ /* 0x000fe200078e0081 */
[----:B------:R-:W-:Y:S01]  /*27540*/  IADD3 R37, P4, PT, R172, R169, RZ ;  /* 0x000000a9ac257210 */ /* 0x000fe20007f9e0ff */
[----:B------:R-:W-:Y:S01]  /*27550*/  IMAD.IADD R170, R59, 0x1, R170 ;  /* 0x000000013baa7824 */ /* 0x000fe200078e02aa */
[----:B------:R-:W-:Y:S01]  /*27560*/  IADD3.X R129, P5, PT, RZ, R86, RZ, P5, !PT ;  /* 0x00000056ff817210 */ /* 0x000fe20002fbe4ff */
[----:B------:R-:W-:Y:S01]  /*27570*/  IMAD.WIDE.U32.X R18, R18, 0x1a0111ea, R38, P6 ;  /* 0x1a0111ea12127825 */ /* 0x000fe200030e0426 */
[----:B------:R-:W-:Y:S02]  /*27580*/  IADD3 R36, P6, PT, R83, R58, RZ ;  /* 0x0000003a53247210 */ /* 0x000fe40007fde0ff */
[----:B------:R-:W-:Y:S01]  /*27590*/  IADD3.X RZ, P3, PT, R165, R37, RZ, P3, !PT ;  /* 0x00000025a5ff7210 */ /* 0x000fe20001f7e4ff */
[----:B------:R-:W-:Y:S01]  /*275a0*/  IMAD.X R39, RZ, RZ, RZ, P2 ;  /* 0x000000ffff277224 */ /* 0x000fe200010e06ff */
[----:B------:R-:W-:Y:S01]  /*275b0*/  IADD3.X R37, P6, PT, R170, R65, RZ, P6, !PT ;  /* 0x00000041aa257210 */ /* 0x000fe200037de4ff */
[----:B------:R-:W-:Y:S01]  /*275c0*/  IMAD.WIDE.U32 R58, R70, R146, R164 ;  /* 0x00000092463a7225 */ /* 0x000fe200078e00a4 */
[----:B------:R-:W-:-:S02]  /*275d0*/  IADD3 RZ, P2, PT, R40, R84, RZ ;  /* 0x0000005428ff7210 */ /* 0x000fc40007f5e0ff */
[----:B------:R-:W-:Y:S01]  /*275e0*/  IADD3.X R129, P6, PT, RZ, R129, RZ, P6, !PT ;  /* 0x00000081ff817210 */ /* 0x000fe200037de4ff */
[----:B------:R-:W-:Y:S02]  /*275f0*/  IMAD.MOV.U32 R38, RZ, RZ, R173 ;  /* 0x000000ffff267224 */ /* 0x000fe400078e00ad */
[----:B------:R-:W-:Y:S01]  /*27600*/  IMAD.IADD R172, R59, 0x1, R172 ;  /* 0x000000013bac7824 */ /* 0x000fe200078e02ac */
[----:B------:R-:W-:Y:S01]  /*27610*/  IADD3.X R169, PT, PT, RZ, RZ, R87, P6, P5 ;  /* 0x000000ffffa97210 */ /* 0x000fe200037ea457 */
[----:B------:R-:W-:Y:S01]  /*27620*/  IMAD.WIDE.U32.X R38, R71, R147, R38, P4 ;  /* 0x0000009347267225 */ /* 0x000fe200020e0426 */
[----:B------:R-:W-:Y:S02]  /*27630*/  IADD3 R58, P4, PT, R177, R58, RZ ;  /* 0x0000003ab13a7210 */ /* 0x000fe40007f9e0ff */
[----:B------:R-:W-:Y:S01]  /*27640*/  IADD3.X RZ, P6, PT, R41, R171, RZ, P2, !PT ;  /* 0x000000ab29ff7210 */ /* 0x000fe200017de4ff */
[----:B------:R-:W-:Y:S01]  /*27650*/  IMAD.WIDE.U32 R84, R145, R70, RZ ;  /* 0x0000004691547225 */ /* 0x000fe200078e00ff */
[----:B------:R-:W-:-:S02]  /*27660*/  IADD3.X R59, P4, PT, R172, R175, RZ, P4, !PT ;  /* 0x000000afac3b7210 */ /* 0x000fc4000279e4ff */
[----:B------:R-:W-:Y:S01]  /*27670*/  IADD3.X R65, P3, PT, RZ, R38, RZ, P3, !PT ;  /* 0x00000026ff417210 */ /* 0x000fe20001f7e4ff */
[----:B------:R-:W-:Y:S01]  /*27680*/  IMAD.WIDE.U32 R86, R144, R70, RZ ;  /* 0x0000004690567225 */ /* 0x000fe200078e00ff */
[----:B------:R-:W-:Y:S02]  /*27690*/  IADD3.X R170, P6, PT, RZ, R18, RZ, P6, !PT ;  /* 0x00000012ffaa7210 */ /* 0x000fe400037de4ff */
[----:B------:R-:W-:Y:S01]  /*276a0*/  IADD3.X R65, P4, PT, RZ, R65, RZ, P4, !PT ;  /* 0x00000041ff417210 */ /* 0x000fe2000279e4ff */
[----:B------:R-:W-:Y:S01]  /*276b0*/  IMAD.WIDE.U32 R84, P5, R71, R144, R84 ;  /* 0x0000009047547225 */ /* 0x000fe200078a0054 */
[----:B------:R-:W-:Y:S02]  /*276c0*/  IADD3 R57, P2, PT, R57, R174, RZ ;  /* 0x000000ae39397210 */ /* 0x000fe40007f5e0ff */
[----:B------:R-:W-:Y:S01]  /*276d0*/  IADD3.X R83, PT, PT, RZ, RZ, R39, P4, P3 ;  /* 0x000000ffff537210 */ /* 0x000fe200027e6427 */
[----:B------:R-:W-:Y:S01]  /*276e0*/  IMAD.WIDE.U32 R164, R34, 0x397fe69a, R40 ;  /* 0x397fe69a22a47825 */ /* 0x000fe200078e0028 */
[----:B------:R-:W-:-:S02]  /*276f0*/  IADD3 R87, P4, PT, R84, R87, RZ ;  /* 0x0000005754577210 */ /* 0x000fc40007f9e0ff */
[----:B------:R-:W-:Y:S01]  /*27700*/  IADD3 RZ, P3, PT, R36, R86, RZ ;  /* 0x0000005624ff7210 */ /* 0x000fe20007f7e0ff */
[----:B------:R-:W-:Y:S01]  /*27710*/  IMAD.IADD R128, R165, 0x1, R128 ;  /* 0x00000001a5807824 */ /* 0x000fe200078e0280 */
[----:B------:R-:W-:Y:S01]  /*27720*/  IADD3.X R60, P2, PT, R35, R60, RZ, P2, !PT ;  /* 0x0000003c233c7210 */ /* 0x000fe2000175e4ff */
[----:B------:R-:W-:Y:S01]  /*27730*/  IMAD.X R39, RZ, RZ, RZ, P5 ;  /* 0x000000ffff277224 */ /* 0x000fe200028e06ff */
[----:B------:R-:W-:Y:S01]  /*27740*/  IADD3.X RZ, P3, PT, R37, R87, RZ, P3, !PT ;  /* 0x0000005725ff7210 */ /* 0x000fe20001f7e4ff */
[----:B------:R-:W-:Y:S01]  /*27750*/  IMAD.WIDE.U32 R40, R70, R144, R36 ;  /* 0x0000009046287225 */ /* 0x000fe200078e0024 */
[----:B------:R-:W-:-:S03]  /*27760*/  IADD3 R164, P5, PT, R129, R164, RZ ;  /* 0x000000a481a47210 */ /* 0x000fc60007fbe0ff */
[----:B------:R-:W-:Y:S01]  /*27770*/  IMAD R87, R167, -0x30003, RZ ;  /* 0xfffcfffda7577824 */ /* 0x000fe200078e02ff */
[----:B------:R-:W-:Y:S01]  /*27780*/  IADD3.X R165, P5, PT, R128, R169, RZ, P5, !PT ;  /* 0x000000a980a57210 */ /* 0x000fe20002fbe4ff */
[----:B------:R-:W-:Y:S02]  /*27790*/  IMAD.MOV.U32 R38, RZ, RZ, R85 ;  /* 0x000000ffff267224 */ /* 0x000fe400078e0055 */
        /* <DEDUP_REMOVED lines=189> */
[----:B------:R-:W-:Y:S01]  /*28370*/  IMAD.WIDE.U32 R84, P5, R69, R144, R84 ;  /* 0x0000009045547225 */ /* 0x000fe200078a0054 */
[----:B------:R-:W-:Y:S02]  /*28380*/  IADD3.X R168, P6, PT, RZ, R18, RZ, P6, !PT ;  /* 0x00000012ffa87210 */ /* 0x000fe400037de4ff */
[----:B------:R-:W-:Y:S01]  /*28390*/  IADD3.X R36, PT, PT, RZ, RZ, R41, P4, P3 ;  /* 0x000000ffff247210 */ /* 0x000fe200027e6429 */
[----:B------:R-:W-:Y:S01]  /*283a0*/  IMAD.WIDE.U32 R126, R144, R68, RZ ;  /* 0x00000044907e7225 */ /* 0x000fe200078e00ff */
[----:B------:R-:W-:-:S03]  /*283b0*/  IADD3 R57, P2, PT, R57, R174, RZ ;  /* 0x000000ae39397210 */ /* 0x000fc60007f5e0ff */
[----:B------:R-:W-:Y:S01]  /*283c0*/  IMAD.IADD R38, R165, 0x1, R58 ;  /* 0x00000001a5267824 */ /* 0x000fe200078e023a */
[----:B------:R-:W-:Y:S01]  /*283d0*/  IADD3 R39, P4, PT, R84, R127, RZ ;  /* 0x0000007f54277210 */ /* 0x000fe20007f9e0ff */
[----:B------:R-:W-:Y:S01]  /*283e0*/  IMAD.X R41, RZ, RZ, RZ, P5 ;  /* 0x000000ffff297224 */ /* 0x000fe200028e06ff */
[----:B------:R-:W-:Y:S01]  /*283f0*/  IADD3 R164, P5, PT, R59, R164, RZ ;  /* 0x000000a43ba47210 */ /* 0x000fe20007fbe0ff */
[----:B------:R-:W-:Y:S01]  /*28400*/  IMAD.WIDE.U32 R58, R68, R144, R128 ;  /* 0x00000090443a7225 */ /* 0x000fe200078e0080 */
[----:B------:R-:W-:Y:S02]  /*28410*/  IADD3 RZ, P3, PT, R128, R126, RZ ;  /* 0x0000007e80ff7210 */ /* 0x000fe40007f7e0ff */
[----:B------:R-:W-:Y:S01]  /*28420*/  IADD3.X R165, P5, PT, R38, R83, RZ, P5, !PT ;  /* 0x0000005326a57210 */ /* 0x000fe20002fbe4ff */
[----:B------:R-:W-:Y:S01]  /*28430*/  IMAD.MOV.U32 R40, RZ, RZ, R85 ;  /* 0x000000ffff287224 */ /* 0x000fe200078e0055 */
[----:B------:R-:W-:Y:S01]  /*28440*/  IADD3.X RZ, P3, PT, R129, R39, RZ, P3, !PT ;  /* 0x0000002781ff7210 */ /* 0x000fe20001f7e4ff */
[----:B------:R-:W-:Y:S01]  /*28450*/  IMAD R83, R167, -0x30003, RZ ;  /* 0xfffcfffda7537824 */ /* 0x000fe200078e02ff */
[----:B------:R-:W-:Y:S01]  /*28460*/  IADD3.X R168, P5, PT, RZ, R168, RZ, P5, !PT ;  /* 0x000000a8ffa87210 */ /* 0x000fe20002fbe4ff */
[----:B------:R-:W-:Y:S01]  /*28470*/  IMAD.IADD R85, R59, 0x1, R84 ;  /* 0x000000013b557824 */ /* 0x000fe200078e0254 */
[----:B------:R-:W-:Y:S01]  /*28480*/  IADD3.X R60, P2, PT, R37, R60, RZ, P2, !PT ;  /* 0x0000003c253c7210 */ /* 0x000fe2000175e4ff */
[----:B------:R-:W-:Y:S01]  /*28490*/  IMAD.WIDE.U32.X R40, R69, R145, R40, P4 ;  /* 0x0000009145287225 */ /* 0x000fe200020e0428 */
[----:B------:R-:W-:-:S02]  /*284a0*/  IADD3 R84, P4, PT, R65, R58, RZ ;  /* 0x0000003a41547210 */ /* 0x000fc40007f9e0ff */
[----:B------:R-:W-:Y:S01]  /*284b0*/  IADD3.X R65, PT, PT, RZ, RZ, R19, P5, P6 ;  /* 0x000000ffff417210 */ /* 0x000fe20002fec413 */
[----:B------:R-:W-:Y:S01]  /*284c0*/  IMAD.WIDE.U32 R38, R166, -0x30003, RZ ;  /* 0xfffcfffda6267825 */ /* 0x000fe200078e00ff */
[----:B------:R-:W-:-:S03]  /*284d0*/  IADD3.X R85, P4, PT, R85, R36, RZ, P4, !PT ;  /* 0x0000002455557210 */ /* 0x000fc6000279e4ff */
[----:B------:R-:W-:Y:S02]  /*284e0*/  IMAD R83, R166, -0x760c0004, R83 ;  /* 0x89f3fffca6537824 */ /* 0x000fe400078e0253 */
[----:B------:R-:W-:-:S04]  /*284f0*/  IMAD.WIDE.U32 R58, R143, R68, RZ ;  /* 0x000000448f3a7225 */ /* 0x000fc800078e00ff */
[----:B------:R-:W-:Y:S01]  /*28500*/  IMAD.IADD R39, R39, 0x1, R83 ;  /* 0x0000000127277824 */ /* 0x000fe200078e0253 */
[----:B------:R-:W-:Y:S01]  /*28510*/  IADD3.X R83, P3, PT, RZ, R40, RZ, P3, !PT ;  /* 0x00000028ff537210 */ /* 0x000fe20001f7e4ff */
[----:B------:R-:W-:-:S03]  /*28520*/  IMAD.WIDE.U32 R18, P5, R69, R142, R58 ;  /* 0x0000008e45127225 */ /* 0x000fc600078a003a */
[----:B------:R-:W-:Y:S01]  /*28530*/  IADD3.X R83, P4, PT, RZ, R83, RZ, P4, !PT ;  /* 0x00000053ff537210 */ /* 0x000fe2000279e4ff */
[----:B------:R-:W-:-:S03]  /*28540*/  IMAD.WIDE.U32 R58, R39, -0x5555, RZ ;  /* 0xffffaaab273a7825 */ /* 0x000fc600078e00ff */
[----:B------:R-:W-:Y:S01]  /*28550*/  IADD3.X R169, PT, PT, RZ, RZ, R41, P4, P3 ;  /* 0x000000ffffa97210 */ /* 0x000fe200027e6429 */
        /* <DEDUP_REMOVED lines=179> */
[----:B------:R-:W-:Y:S02]  /*29090*/  IMAD R57, R87, -0x30003, RZ ;  /* 0xfffcfffd57397824 */ /* 0x000fe400078e02ff */
[----:B------:R-:W-:Y:S01]  /*290a0*/  IMAD.X R127, RZ, RZ, RZ, P6 ;  /* 0x000000ffff7f7224 */ /* 0x000fe200030e06ff */
[----:B------:R-:W-:Y:S01]  /*290b0*/  IADD3 R165, P6, PT, R128, R165, RZ ;  /* 0x000000a580a57210 */ /* 0x000fe20007fde0ff */
[----:B------:R-:W-:-:S03]  /*290c0*/  IMAD.WIDE.U32 R58, R86, -0x30003, RZ ;  /* 0xfffcfffd563a7825 */ /* 0x000fc600078e00ff */
[----:B------:R-:W-:Y:S01]  /*290d0*/  IADD3.X RZ, P4, PT, R41, R165, RZ, P4, !PT ;  /* 0x000000a529ff7210 */ /* 0x000fe2000279e4ff */
[----:B------:R-:W-:Y:S02]  /*290e0*/  IMAD R57, R86, -0x760c0004, R57 ;  /* 0x89f3fffc56397824 */ /* 0x000fe400078e0239 */
        /* <DEDUP_REMOVED lines=70> */
[C---:B------:R-:W-:Y:S01]  /*29550*/  IMAD.WIDE.U32.X R84, R57.reuse, 0x6730d2a0, R84, P6 ;  /* 0x6730d2a039547825 */ /* 0x040fe200030e0454 */
[----:B------:R-:W-:Y:S02]  /*29560*/  IADD3.X R166, P3, PT, RZ, RZ, RZ, P3, !PT ;  /* 0x000000ffffa67210 */ /* 0x000fe40001f7e4ff */
        /* <DEDUP_REMOVED lines=146> */
.L_x_79:
[----:B------:R-:W-:Y:S05]  /*29e90*/  BSYNC.RELIABLE B4 ;  /* 0x0000000000047941 */ /* 0x000fea0003800100 */
.L_x_78:
        /* <DEDUP_REMOVED lines=12> */
.L_x_80:
[----:B------:R-:W-:Y:S05]  /*29f60*/  BSYNC.RECONVERGENT B3 ;  /* 0x0000000000037941 */ /* 0x000fea0003800200 */
.L_x_77:
[----:B------:R-:W-:Y:S04]  /*29f70*/  BSSY.RECONVERGENT B3, `(.L_x_81) ;  /* 0x0000062000037945 */ /* 0x000fe80003800200 */
[----:B------:R-:W-:Y:S04]  /*29f80*/  BSSY.RELIABLE B4, `(.L_x_82) ;  /* 0x0000054000047945 */ /* 0x000fe80003800100 */
        /* <DEDUP_REMOVED lines=83> */
.L_x_83:
[----:B------:R-:W-:Y:S05]  /*2a4c0*/  BSYNC.RELIABLE B4 ;  /* 0x0000000000047941 */ /* 0x000fea0003800100 */
.L_x_82:
        /* <DEDUP_REMOVED lines=12> */
.L_x_84:
[----:B------:R-:W-:Y:S05]  /*2a590*/  BSYNC.RECONVERGENT B3 ;  /* 0x0000000000037941 */ /* 0x000fea0003800200 */
.L_x_81:
        /* <DEDUP_REMOVED lines=79> */
.L_x_87:
[----:B------:R-:W-:Y:S05]  /*2aa90*/  BSYNC.RELIABLE B4 ;  /* 0x0000000000047941 */ /* 0x000fea0003800100 */
.L_x_86:
        /* <DEDUP_REMOVED lines=12> */
.L_x_88:
[----:B------:R-:W-:Y:S05]  /*2ab60*/  BSYNC.RECONVERGENT B3 ;  /* 0x0000000000037941 */ /* 0x000fea0003800200 */
.L_x_85:
        /* <DEDUP_REMOVED lines=16> */
[----:B------:R-:W-:Y:S01]  /*2ac70*/  IMAD.WIDE.U32 R164, R147, R179, RZ ;  /* 0x000000b393a47225 */ /* 0x000fe200078e00ff */
[----:B------:R-:W-:Y:S02]  /*2ac80*/  IADD3 R151, P4, PT, R157, R158, RZ ;  /* 0x0000009e9d977210 */ /* 0x000fe40007f9e0ff */
[----:B------:R-:W-:Y:S01]  /*2ac90*/  IADD3.X R157, P2, PT, RZ, R149, RZ, P2, !PT ;  /* 0x00000095ff9d7210 */ /* 0x000fe2000175e4ff */
[----:B------:R-:W-:Y:S01]  /*2aca0*/  IMAD.MOV.U32 R152, RZ, RZ, R159 ;  /* 0x000000ffff987224 */ /* 0x000fe200078e009f */
[-C--:B------:R-:W-:Y:S01]  /*2acb0*/  IADD3 RZ, P6, PT, RZ, R156.reuse, RZ ;  /* 0x0000009cffff7210 */ /* 0x080fe20007fde0ff */
[----:B------:R-:W-:Y:S01]  /*2acc0*/  IMAD.WIDE.U32 R164, P3, R178, R141, R164 ;  /* 0x0000008db2a47225 */ /* 0x000fe200078600a4 */
[----:B------:R-:W-:Y:S02]  /*2acd0*/  IADD3.X R154, PT, PT, RZ, RZ, R155, P2, P5 ;  /* 0x000000ffff9a7210 */ /* 0x000fe400017ea49b */
[----:B------:R-:W-:Y:S01]  /*2ace0*/  IADD3 R156, P2, PT, R157, R156, RZ ;  /* 0x0000009c9d9c7210 */ /* 0x000fe20007f5e0ff */
[----:B------:R-:W-:-:S02]  /*2acf0*/  IMAD R155, R161, -0x30003, RZ ;  /* 0xfffcfffda19b7824 */ /* 0x000fc400078e02ff */
[----:B------:R-:W-:Y:S01]  /*2ad00*/  IMAD.WIDE.U32 R162, R141, R179, RZ ;  /* 0x000000b38da27225 */ /* 0x000fe200078e00ff */
[----:B------:R-:W-:-:S03]  /*2ad10*/  IADD3.X R157, P2, PT, R151, R154, RZ, P2, !PT ;  /* 0x0000009a979d7210 */ /* 0x000fc6000175e4ff */
[----:B------:R-:W-:-:S04]  /*2ad20*/  IMAD.WIDE.U32 R174, R160, -0x30003, RZ ;  /* 0xfffcfffda0ae7825 */ /* 0x000fc800078e00ff */
[----:B------:R-:W-:Y:S02]  /*2ad30*/  IMAD R155, R160, -0x760c0004, R155 ;  /* 0x89f3fffca09b7824 */ /* 0x000fe400078e029b */
[----:B------:R-:W-:Y:S01]  /*2ad40*/  IMAD.WIDE.U32.X R152, R178, R148, R152, P4 ;  /* 0x00000094b2987225 */ /* 0x000fe200020e0498 */
[----:B------:R-:W-:-:S03]  /*2ad50*/  IADD3.X RZ, P4, PT, RZ, R151, RZ, P6, !PT ;  /* 0x00000097ffff7210 */ /* 0x000fc6000379e4ff */
[----:B------:R-:W-:Y:S01]  /*2ad60*/  IMAD.X R173, RZ, RZ, RZ, P3 ;  /* 0x000000ffffad7224 */ /* 0x000fe200018e06ff */
[----:B------:R-:W-:Y:S01]  /*2ad70*/  IADD3 R149, P3, PT, R163, R164, RZ ;  /* 0x000000a4a3957210 */ /* 0x000fe20007f7e0ff */
[----:B------:R-:W-:Y:S01]  /*2ad80*/  IMAD.IADD R175, R175, 0x1, R155 ;  /* 0x00000001afaf7824 */ /* 0x000fe200078e029b */
[----:B------:R-:W-:Y:S01]  /*2ad90*/  IADD3.X R163, P4, PT, RZ, R152, RZ, P4, !PT ;  /* 0x00000098ffa37210 */ /* 0x000fe2000279e4ff */
[----:B------:R-:W-:-:S03]  /*2ada0*/  IMAD.WIDE.U32 R158, R146, R179, RZ ;  /* 0x000000b3929e7225 */ /* 0x000fc600078e00ff */
[----:B------:R-:W-:Y:S01]  /*2adb0*/  IADD3.X R163, P2, PT, RZ, R163, RZ, P2, !PT ;  /* 0x000000a3ffa37210 */ /* 0x000fe2000175e4ff */
[----:B------:R-:W-:-:S03]  /*2adc0*/  IMAD.WIDE.U32 R166, R145, R179, RZ ;  /* 0x000000b391a67225 */ /* 0x000fc600078e00ff */
[----:B------:R-:W-:Y:S01]  /*2add0*/  IADD3.X R180, PT, PT, RZ, RZ, R153, P2, P4 ;  /* 0x000000ffffb47210 */ /* 0x000fe200017e8499 */
[----:B------:R-:W-:-:S04]  /*2ade0*/  IMAD.WIDE.U32 R168, R175, -0x5555, RZ ;  /* 0xffffaaabafa87825 */ /* 0x000fc800078e00ff */
[----:B------:R-:W-:-:S04]  /*2adf0*/  IMAD.WIDE.U32 R158, P5, R178, R143, R158 ;  /* 0x0000008fb29e7225 */ /* 0x000fc800078a009e */
[----:B------:R-:W-:-:S04]  /*2ae00*/  IMAD.WIDE.U32 R170, R174, -0x5555, RZ ;  /* 0xffffaaabaeaa7825 */ /* 0x000fc800078e00ff */
[----:B------:R-:W-:Y:S01]  /*2ae10*/  IMAD.WIDE.U32 R166, P6, R178, R144, R166 ;  /* 0x00000090b2a67225 */ /* 0x000fe200078c00a6 */
[----:B------:R-:W-:-:S03]  /*2ae20*/  IADD3 RZ, P2, PT, R160, R170, RZ ;  /* 0x000000aaa0ff7210 */ /* 0x000fc60007f5e0ff */
[----:B------:R-:W-:-:S04]  /*2ae30*/  IMAD.WIDE.U32 R168, P4, R174, -0x46010001, R168 ;  /* 0xb9feffffaea87825 */ /* 0x000fc800078800a8 */
[----:B------:R-:W-:Y:S02]  /*2ae40*/  IMAD.MOV.U32 R172, RZ, RZ, R165 ;  /* 0x000000ffffac7224 */ /* 0x000fe400078e00a5 */
[----:B------:R-:W-:-:S04]  /*2ae50*/  IMAD.WIDE.U32 R152, R144, R179, RZ ;  /* 0x000000b390987225 */ /* 0x000fc800078e00ff */
[----:B------:R-:W-:-:S04]  /*2ae60*/  IMAD.WIDE.U32 R164, R143, R179, RZ ;  /* 0x000000b38fa47225 */ /* 0x000fc800078e00ff */
[----:B------:R-:W-:-:S04]  /*2ae70*/  IMAD.WIDE.U32 R176, R174, -0x5555, R160 ;  /* 0xffffaaabaeb07825 */ /* 0x000fc800078e00a0 */
[----:B------:R-:W-:Y:S02]  /*2ae80*/  IMAD.MOV.U32 R154, RZ, RZ, R159 ;  /* 0x000000ffff9a7224 */ /* 0x000fe400078e009f */
[----:B------:R-:W-:Y:S01]  /*2ae90*/  IMAD.X R159, RZ, RZ, RZ, P6 ;  /* 0x000000ffff9f7224 */ /* 0x000fe200030e06ff */
[----:B------:R-:W-:Y:S01]  /*2aea0*/  IADD3 R160, P6, PT, R168, R171, RZ ;  /* 0x000000aba8a07210 */ /* 0x000fe20007fde0ff */
[----:B------:R-:W-:Y:S01]  /*2aeb0*/  IMAD.WIDE.U32.X R172, R178, R147, R172, P3 ;  /* 0x00000093b2ac7225 */ /* 0x000fe200018e04ac */
[----:B------:R-:W-:Y:S02]  /*2aec0*/  IADD3 R151, P3, PT, R153, R166, RZ ;  /* 0x000000a699977210 */ /* 0x000fe40007f7e0ff */
[----:B------:R-:W-:Y:S01]  /*2aed0*/  IADD3.X RZ, P2, PT, R161, R160, RZ, P2, !PT ;  /* 0x000000a0a1ff7210 */ /* 0x000fe2000175e4ff */
[----:B------:R-:W-:Y:S01]  /*2aee0*/  IMAD.X R155, RZ, RZ, RZ, P5 ;  /* 0x000000ffff9b7224 */ /* 0x000fe200028e06ff */
[----:B------:R-:W-:Y:S01]  /*2aef0*/  IADD3 R165, P5, PT, R165, R158, RZ ;  /* 0x0000009ea5a57210 */ /* 0x000fe20007fbe0ff */
[----:B------:R-:W-:Y:S01]  /*2af00*/  IMAD.X R171, RZ, RZ, RZ, P4 ;  /* 0x000000ffffab7224 */ /* 0x000fe200020e06ff */
[----:B------:R-:W-:Y:S01]  /*2af10*/  IADD3 RZ, P4, PT, RZ, R176, RZ ;  /* 0x000000b0ffff7210 */ /* 0x000fe20007f9e0ff */
[----:B------:R-:W-:-:S02]  /*2af20*/  IMAD.IADD R153, R177, 0x1, R168 ;  /* 0x00000001b1997824 */ /* 0x000fc400078e02a8 */
[----:B------:R-:W-:-:S03]  /*2af30*/  IMAD.WIDE.U32 R176, R140, R179, RZ ;  /* 0x000000b38cb07225 */ /* 0x000fc600078e00ff */
[----:B------:R-:W-:Y:S01]  /*2af40*/  IADD3.X RZ, P4, PT, RZ, R153, RZ, P4, !PT ;  /* 0x00000099ffff7210 */ /* 0x000fe2000279e4ff */
[----:B------:R-:W-:Y:S02]  /*2af50*/  IMAD.MOV.U32 R158, RZ, RZ, R167 ;  /* 0x000000ffff9e7224 */ /* 0x000fe400078e00a7 */
[----:B------:R-:W-:Y:S02]  /*2af60*/  IMAD.MOV.U32 R170, RZ, RZ, R169 ;  /* 0x000000ffffaa7224 */ /* 0x000fe400078e00a9 */
[----:B------:R-:W-:Y:S01]  /*2af70*/  IMAD.WIDE.U32.X R154, R178, R146, R154, P5 ;  /* 0x00000092b29a7225 */ /* 0x000fe200028e049a */
[----:B------:R-:W-:-:S03]  /*2af80*/  IADD3 RZ, P5, PT, RZ, R162, RZ ;  /* 0x000000a2ffff7210 */ /* 0x000fc60007fbe0ff */
[C---:B------:R-:W-:Y:S01]  /*2af90*/  IMAD.WIDE.U32.X R158, R178.reuse, R145, R158, P3 ;  /* 0x00000091b29e7225 */ /* 0x040fe200018e049e */
[----:B------:R-:W-:Y:S02]  /*2afa0*/  IADD3 R162, P3, PT, R163, R162, RZ ;  /* 0x000000a2a3a27210 */ /* 0x000fe40007f7e0ff */
[----:B------:R-:W-:Y:S01]  /*2afb0*/  IADD3.X RZ, P5, PT, RZ, R149, RZ, P5, !PT ;  /* 0x00000095ffff7210 */ /* 0x000fe20002fbe4ff */
[----:B------:R-:W-:Y:S01]  /*2afc0*/  IMAD.WIDE.U32.X R170, R175, -0x46010001, R170, P6 ;  /* 0xb9feffffafaa7825 */ /* 0x000fe200030e04aa */
[----:B------:R-:W-:Y:S02]  /*2afd0*/  IADD3.X R163, P3, PT, R149, R180, RZ, P3, !PT ;  /* 0x000000b495a37210 */ /* 0x000fe40001f7e4ff */
[----:B------:R-:W-:Y:S01]  /*2afe0*/  IADD3.X R153, P5, PT, RZ, R172, RZ, P5, !PT ;  /* 0x000000acff997210 */ /* 0x000fe20002fbe4ff */
[----:B------:R-:W-:-:S03]  /*2aff0*/  IMAD.WIDE.U32 R176, P6, R178, R142, R176 ;  /* 0x0000008eb2b07225 */ /* 0x000fc600078c00b0 */
[----:B------:R-:W-:Y:S01]  /*2b000*/  IADD3.X R153, P3, PT, RZ, R153, RZ, P3, !PT ;  /* 0x00000099ff997210 */ /* 0x000fe20001f7e4ff */
[----:B------:R-:W-:-:S04]  /*2b010*/  IMAD.WIDE.U32 R166, R142, R179, RZ ;  /* 0x000000b38ea67225 */ /* 0x000fc800078e00ff */
[----:B------:R-:W-:Y:S01]  /*2b020*/  IMAD.X R161, RZ, RZ, RZ, P6 ;  /* 0x000000ffffa17224 */ /* 0x000fe200030e06ff */
[----:B------:R-:W-:Y:S01]  /*2b030*/  IADD3 R149, P6, PT, R167, R176, RZ ;  /* 0x000000b0a7957210 */ /* 0x000fe20007fde0ff */
[----:B------:R-:W-:Y:S01]  /*2b040*/  IMAD.MOV.U32 R160, RZ, RZ, R177 ;  /* 0x000000ffffa07224 */ /* 0x000fe200078e00b1 */
[----:B------:R-:W-:Y:S01]  /*2b050*/  IADD3.X R167, P2, PT, RZ, R170, RZ, P2, !PT ;  /* 0x000000aaffa77210 */ /* 0x000fe2000175e4ff */
[----:B------:R-:W-:Y:S01]  /*2b060*/  IMAD.WIDE.U32 R168, R175, -0x4eac0001, RZ ;  /* 0xb153ffffafa87825 */ /* 0x000fe200078e00ff */
[----:B------:R-:W-:-:S03]  /*2b070*/  IADD3.X R170, PT, PT, RZ, RZ, R173, P3, P5 ;  /* 0x000000ffffaa7210 */ /* 0x000fc60001fea4ad */
[----:B------:R-:W-:Y:S01]  /*2b080*/  IMAD.WIDE.U32.X R160, R178, R140, R160, P6 ;  /* 0x0000008cb2a07225 */ /* 0x000fe200030e04a0 */
[----:B------:R-:W-:-:S03]  /*2b090*/  IADD3.X R167, P6, PT, RZ, R167, RZ, P4, !PT ;  /* 0x000000a7ffa77210 */ /* 0x000fc600027de4ff */
[C---:B------:R-:W-:Y:S01]  /*2b0a0*/  IMAD.WIDE.U32 R176, R174.reuse, -0x4eac0001, RZ ;  /* 0xb153ffffaeb07825 */ /* 0x040fe200078e00ff */
[----:B------:R-:W-:Y:S02]  /*2b0b0*/  IADD3.X R178, PT, PT, RZ, RZ, R171, P6, P2 ;  /* 0x000000ffffb27210 */ /* 0x000fe400037e44ab */
[-C--:B------:R-:W-:Y:S01]  /*2b0c0*/  IADD3 RZ, P2, PT, RZ, R164.reuse, RZ ;  /* 0x000000a4ffff7210 */ /* 0x080fe20007f5e0ff */
[C---:B------:R-:W-:Y:S01]  /*2b0d0*/  IMAD.WIDE.U32 R168, P4, R174.reuse, 0x1eabfffe, R168 ;  /* 0x1eabfffeaea87825 */ /* 0x040fe200078800a8 */
[----:B------:R-:W-:Y:S02]  /*2b0e0*/  IADD3 R164, P3, PT, R153, R164, RZ ;  /* 0x000000a499a47210 */ /* 0x000fe40007f7e0ff */
[----:B------:R-:W-:Y:S01]  /*2b0f0*/  IADD3.X RZ, P2, PT, RZ, R165, RZ, P2, !PT ;  /* 0x000000a5ffff7210 */ /* 0x000fe2000175e4ff */
[----:B------:R-:W-:Y:S01]  /*2b100*/  IMAD.WIDE.U32 R172, R174, -0x4eac0001, R156 ;  /* 0xb153ffffaeac7825 */ /* 0x000fe200078e009c */
[----:B------:R-:W-:Y:S02]  /*2b110*/  IADD3 RZ, P5, PT, R156, R176, RZ ;  /* 0x000000b09cff7210 */ /* 0x000fe40007fbe0ff */
[----:B------:R-:W-:Y:S01]  /*2b120*/  IADD3 R181, P6, PT, R168, R177, RZ ;  /* 0x000000b1a8b57210 */ /* 0x000fe20007fde0ff */
[----:B------:R-:W-:Y:S01]  /*2b130*/  IMAD.X R177, RZ, RZ, RZ, P4 ;  /* 0x000000ffffb17224 */ /* 0x000fe200020e06ff */
[----:B------:R-:W-:Y:S01]  /*2b140*/  IADD3.X R165, P3, PT, R165, R170, RZ, P3, !PT ;  /* 0x000000aaa5a57210 */ /* 0x000fe20001f7e4ff */
[----:B------:R-:W-:Y:S01]  /*2b150*/  IMAD.MOV.U32 R176, RZ, RZ, R169 ;  /* 0x000000ffffb07224 */ /* 0x000fe200078e00a9 */
[----:B------:R-:W-:Y:S01]  /*2b160*/  IADD3.X R179, P2, PT, RZ, R154, RZ, P2, !PT ;  /* 0x0000009affb37210 */ /* 0x000fe2000175e4ff */
[----:B------:R-:W-:Y:S01]  /*2b170*/  IMAD.IADD R153, R173, 0x1, R168 ;  /* 0x00000001ad997824 */ /* 0x000fe200078e02a8 */
[----:B------:R-:W-:Y:S01]  /*2b180*/  IADD3 R156, P4, PT, R167, R172, RZ ;  /* 0x000000aca79c7210 */ /* 0x000fe20007f9e0ff */
[----:B------:R-:W-:Y:S01]  /*2b190*/  IMAD.WIDE.U32 R170, R175, -0x94f09dc, RZ ;  /* 0xf6b0f624afaa7825 */ /* 0x000fe200078e00ff */
[----:B------:R-:W-:-:S02]  /*2b1a0*/  IADD3.X R179, P3, PT, RZ, R179, RZ, P3, !PT ;  /* 0x000000b3ffb37210 */ /* 0x000fc40001f7e4ff */
[----:B------:R-:W-:Y:S01]  /*2b1b0*/  IADD3.X RZ, P5, PT, R157, R181, RZ, P5, !PT ;  /* 0x000000b59dff7210 */ /* 0x000fe20002fbe4ff */
[----:B------:R-:W-:Y:S01]  /*2b1c0*/  IMAD.WIDE.U32.X R168, R175, 0x1eabfffe, R176, P6 ;  /* 0x1eabfffeafa87825 */ /* 0x000fe200030e04b0 */
[----:B------:R-:W-:Y:S02]  /*2b1d0*/  IADD3.X R157, P4, PT, R153, R178, RZ, P4, !PT ;  /* 0x000000b2999d7210 */ /* 0x000fe4000279e4ff */
[----:B------:R-:W-:Y:S01]  /*2b1e0*/  IADD3.X R178, PT, PT, RZ, RZ, R155, P3, P2 ;  /* 0x000000ffffb27210 */ /* 0x000fe20001fe449b */
        /* <DEDUP_REMOVED lines=10> */
[----:B------:R-:W-:Y:S01]  /*2b290*/  IADD3 RZ, P3, PT, RZ, R152, RZ ;  /* 0x00000098ffff7210 */ /* 0x000fe20007f7e0ff */
[----:B------:R-:W-:Y:S01]  /*2b2a0*/  IMAD.IADD R170, R173, 0x1, R170 ;  /* 0x00000001adaa7824 */ /* 0x000fe200078e02aa */
[----:B------:R-:W-:Y:S01]  /*2b2b0*/  IADD3.X RZ, P2, PT, R163, R177, RZ, P2, !PT ;  /* 0x000000b1a3ff7210 */ /* 0x000fe2000175e4ff */
[----:B------:R-:W-:Y:S01]  /*2b2c0*/  IMAD.WIDE.U32.X R168, R175, 0x6730d2a0, R154, P5 ;  /* 0x6730d2a0afa87825 */ /* 0x000fe200028e049a */
[----:B------:R-:W-:-:S02]  /*2b2d0*/  IADD3 R154, P5, PT, R153, R172, RZ ;  /* 0x000000ac999a7210 */ /* 0x000fc40007fbe0ff */
[----:B------:R-:W-:Y:S01]  /*2b2e0*/  IADD3 R152, P4, PT, R179, R152, RZ ;  /* 0x00000098b3987210 */ /* 0x000fe20007f9e0ff */
[----:B------:R-:W-:Y:S01]  /*2b2f0*/  IMAD.WIDE.U32 R176, R150, R126, RZ ;  /* 0x0000007e96b07225 */ /* 0x000fe200078e00ff */
[----:B------:R-:W-:Y:S02]  /*2b300*/  IADD3.X RZ, P3, PT, RZ, R151, RZ, P3, !PT ;  /* 0x00000097ffff7210 */ /* 0x000fe40001f7e4ff */
[----:B------:R-:W-:Y:S01]  /*2b310*/  IADD3.X R155, P5, PT, R170, R167, RZ, P5, !PT ;  /* 0x000000a7aa9b7210 */ /* 0x000fe20002fbe4ff */
[----:B------:R-:W-:Y:S01]  /*2b320*/  IMAD.WIDE.U32 R170, R175, -0xc7aed41, RZ ;  /* 0xf38512bfafaa7825 */ /* 0x000fe200078e00ff */
[----:B------:R-:W-:Y:S02]  /*2b330*/  IADD3.X R179, P2, PT, RZ, R168, RZ, P2, !PT ;  /* 0x000000a8ffb37210 */ /* 0x000fe4000175e4ff */
[----:B------:R-:W-:Y:S01]  /*2b340*/  IADD3.X R153, P4, PT, R151, R178, RZ, P4, !PT ;  /* 0x000000b297997210 */ /* 0x000fe2000279e4ff */
[----:B------:R-:W-:Y:S01]  /*2b350*/  IMAD.WIDE.U32 R162, R65, R126, RZ ;  /* 0x0000007e41a27225 */ /* 0x000fe200078e00ff */
[----:B------:R-:W-:-:S02]  /*2b360*/  IADD3.X R167, P3, PT, RZ, R158, RZ, P3, !PT ;  /* 0x0000009effa77210 */ /* 0x000fc40001f7e4ff */
[----:B------:R-:W-:Y:S01]  /*2b370*/  IADD3.X R179, P6, PT, RZ, R179, RZ, P5, !PT ;  /* 0x000000b3ffb37210 */ /* 0x000fe20002fde4ff */
[----:B------:R-:W-:Y:S01]  /*2b380*/  IMAD.WIDE.U32 R176, P5, R128, R65, R176 ;  /* 0x0000004180b07225 */ /* 0x000fe200078a00b0 */
[----:B------:R-:W-:Y:S02]  /*2b390*/  IADD3.X R167, P4, PT, RZ, R167, RZ, P4, !PT ;  /* 0x000000a7ffa77210 */ /* 0x000fe4000279e4ff */
[----:B------:R-:W-:Y:S01]  /*2b3a0*/  IADD3.X R178, PT, PT, RZ, RZ, R169, P6, P2 ;  /* 0x000000ffffb27210 */ /* 0x000fe200037e44a9 */
[----:B------:R-:W-:Y:S01]  /*2b3b0*/  IMAD.WIDE.U32 R172, R126, R65, R156 ;  /* 0x000000417eac7225 */ /* 0x000fe200078e009c */
[----:B------:R-:W-:Y:S02]  /*2b3c0*/  IADD3.X R151, PT, PT, RZ, RZ, R159, P4, P3 ;  /* 0x000000ffff977210 */ /* 0x000fe400027e649f */
[----:B------:R-:W-:Y:S01]  /*2b3d0*/  IADD3 R183, P6, PT, R176, R163, RZ ;  /* 0x000000a3b0b77210 */ /* 0x000fe20007fde0ff */
[----:B------:R-:W-:Y:S01]  /*2b3e0*/  IMAD.WIDE.U32 R168, P3, R174, 0x64774b84, R170 ;  /* 0x64774b84aea87825 */ /* 0x000fe200078600aa */
[----:B------:R-:W-:-:S03]  /*2b3f0*/  IADD3 RZ, P2, PT, R156, R162, RZ ;  /* 0x000000a29cff7210 */ /* 0x000fc60007f5e0ff */
[----:B------:R-:W-:Y:S01]  /*2b400*/  IMAD.X R171, RZ, RZ, RZ, P5 ;  /* 0x000000ffffab7224 */ /* 0x000fe200028e06ff */
[----:B------:R-:W-:Y:S01]  /*2b410*/  IADD3.X RZ, P2, PT, R157, R183, RZ, P2, !PT ;  /* 0x000000b79dff7210 */ /* 0x000fe2000175e4ff */
[----:B------:R-:W-:Y:S02]  /*2b420*/  IMAD.MOV.U32 R170, RZ, RZ, R177 ;  /* 0x000000ffffaa7224 */ /* 0x000fe400078e00b1 */
[----:B------:R-:W-:-:S04]  /*2b430*/  IMAD.WIDE.U32 R158, R174, -0xc7aed41, RZ ;  /* 0xf38512bfae9e7825 */ /* 0x000fc800078e00ff */
[----:B------:R-:W-:Y:S01]  /*2b440*/  IMAD.IADD R173, R173, 0x1, R176 ;  /* 0x00000001adad7824 */ /* 0x000fe200078e02b0 */
[----:B------:R-:W-:Y:S01]  /*2b450*/  IADD3 RZ, P4, PT, R164, R158, RZ ;  /* 0x0000009ea4ff7210 */ /* 0x000fe20007f9e0ff */
[----:B------:R-:W-:Y:S01]  /*2b460*/  IMAD.WIDE.U32.X R170, R128, R150, R170, P6 ;  /* 0x0000009680aa7225 */ /* 0x000fe200030e04aa */
[----:B------:R-:W-:-:S03]  /*2b470*/  IADD3 RZ, P6, PT, RZ, R172, RZ ;  /* 0x000000acffff7210 */ /* 0x000fc60007fde0ff */
[----:B------:R-:W-:Y:S01]  /*2b480*/  IMAD.X R163, RZ, RZ, RZ, P3 ;  /* 0x000000ffffa37224 */ /* 0x000fe200018e06ff */
[----:B------:R-:W-:Y:S01]  /*2b490*/  IADD3 R181, P3, PT, R168, R159, RZ ;  /* 0x0000009fa8b57210 */ /* 0x000fe20007f7e0ff */
[----:B------:R-:W-:Y:S01]  /*2b4a0*/  IMAD.MOV.U32 R162, RZ, RZ, R169 ;  /* 0x000000ffffa27224 */ /* 0x000fe200078e00a9 */
[----:B------:R-:W-:Y:S01]  /*2b4b0*/  IADD3.X R169, P2, PT, RZ, R170, RZ, P2, !PT ;  /* 0x000000aaffa97210 */ /* 0x000fe2000175e4ff */
[----:B------:R-:W-:Y:S01]  /*2b4c0*/  IMAD.WIDE.U32 R156, R148, R126, RZ ;  /* 0x0000007e949c7225 */ /* 0x000fe200078e00ff */
[----:B------:R-:W-:Y:S02]  /*2b4d0*/  IADD3.X RZ, P6, PT, RZ, R173, RZ, P6, !PT ;  /* 0x000000adffff7210 */ /* 0x000fe400037de4ff */
[----:B------:R-:W-:Y:S01]  /*2b4e0*/  IADD3.X RZ, P4, PT, R165, R181, RZ, P4, !PT ;  /* 0x000000b5a5ff7210 */ /* 0x000fe2000279e4ff */
[----:B------:R-:W-:Y:S01]  /*2b4f0*/  IMAD.WIDE.U32 R176, R174, -0xc7aed41, R164 ;  /* 0xf38512bfaeb07825 */ /* 0x000fe200078e00a4 */
[----:B------:R-:W-:-:S03]  /*2b500*/  IADD3.X R169, P6, PT, RZ, R169, RZ, P6, !PT ;  /* 0x000000a9ffa97210 */ /* 0x000fc600037de4ff */
[----:B------:R-:W-:Y:S01]  /*2b510*/  IMAD.WIDE.U32.X R162, R175, 0x64774b84, R162, P3 ;  /* 0x64774b84afa27825 */ /* 0x000fe200018e04a2 */
[----:B------:R-:W-:-:S03]  /*2b520*/  IADD3 R170, P3, PT, R179, R176, RZ ;  /* 0x000000b0b3aa7210 */ /* 0x000fc60007f7e0ff */
[----:B------:R-:W-:Y:S01]  /*2b530*/  IMAD.IADD R165, R177, 0x1, R168 ;  /* 0x00000001b1a57824 */ /* 0x000fe200078e02a8 */
[----:B------:R-:W-:Y:S01]  /*2b540*/  IADD3.X R168, PT, PT, RZ, RZ, R171, P6, P2 ;  /* 0x000000ffffa87210 */ /* 0x000fe200037e44ab */
[----:B------:R-:W-:Y:S01]  /*2b550*/  IMAD.WIDE.U32 R158, R129, R126, RZ ;  /* 0x0000007e819e7225 */ /* 0x000fe200078e00ff */
[----:B------:R-:W-:Y:S02]  /*2b560*/  IADD3.X R181, P4, PT, RZ, R162, RZ, P4, !PT ;  /* 0x000000a2ffb57210 */ /* 0x000fe4000279e4ff */
[----:B------:R-:W-:Y:S01]  /*2b570*/  IADD3.X R171, P3, PT, R165, R178, RZ, P3, !PT ;  /* 0x000000b2a5ab7210 */ /* 0x000fe20001f7e4ff */
[----:B------:R-:W-:Y:S01]  /*2b580*/  IMAD.WIDE.U32 R156, P5, R128, R129, R156 ;  /* 0x00000081809c7225 */ /* 0x000fe200078a009c */
[----:B------:R-:W-:Y:S02]  /*2b590*/  IADD3 RZ, P2, PT, R154, R158, RZ ;  /* 0x0000009e9aff7210 */ /* 0x000fe40007f5e0ff */
[----:B------:R-:W-:Y:S01]  /*2b5a0*/  IADD3.X R181, P3, PT, RZ, R181, RZ, P3, !PT ;  /* 0x000000b5ffb57210 */ /* 0x000fe20001f7e4ff */
[----:B------:R-:W-:Y:S01]  /*2b5b0*/  IMAD.WIDE.U32 R164, R126, R129, R154 ;  /* 0x000000817ea47225 */ /* 0x000fe200078e009a */
[----:B------:R-:W-:-:S02]  /*2b5c0*/  IADD3 R159, P6, PT, R156, R159, RZ ;  /* 0x0000009f9c9f7210 */ /* 0x000fc40007fde0ff */
[----:B------:R-:W-:Y:S01]  /*2b5d0*/  IADD3.X R180, PT, PT, RZ, RZ, R163, P3, P4 ;  /* 0x000000ffffb47210 */ /* 0x000fe20001fe84a3 */
[----:B------:R-:W-:Y:S01]  /*2b5e0*/  IMAD.MOV.U32 R158, RZ, RZ, R157 ;  /* 0x000000ffff9e7224 */ /* 0x000fe200078e009d */
[----:B------:R-:W-:Y:S01]  /*2b5f0*/  IADD3.X RZ, P2, PT, R155, R159, RZ, P2, !PT ;  /* 0x0000009f9bff7210 */ /* 0x000fe2000175e4ff */
[----:B------:R-:W-:Y:S01]  /*2b600*/  IMAD.X R159, RZ, RZ, RZ, P5 ;  /* 0x000000ffff9f7224 */ /* 0x000fe200028e06ff */
[-C--:B------:R-:W-:Y:S01]  /*2b610*/  IADD3 RZ, P3, PT, RZ, R166.reuse, RZ ;  /* 0x000000a6ffff7210 */ /* 0x080fe20007f7e0ff */
[----:B------:R-:W-:Y:S01]  /*2b620*/  IMAD.IADD R157, R165, 0x1, R156 ;  /* 0x00000001a59d7824 */ /* 0x000fe200078e029c */
[----:B------:R-:W-:Y:S01]  /*2b630*/  IADD3 R154, P4, PT, R167, R166, RZ ;  /* 0x000000a6a79a7210 */ /* 0x000fe20007f9e0ff */
[----:B------:R-:W-:Y:S01]  /*2b640*/  IMAD.WIDE.U32.X R162, R128, R148, R158, P6 ;  /* 0x0000009480a27225 */ /* 0x000fe200030e049e */
[----:B------:R-:W-:Y:S02]  /*2b650*/  IADD3 R156, P5, PT, R169, R164, RZ ;  /* 0x000000a4a99c7210 */ /* 0x000fe40007fbe0ff */
[----:B------:R-:W-:Y:S01]  /*2b660*/  IADD3.X RZ, P3, PT, RZ, R149, RZ, P3, !PT ;  /* 0x00000095ffff7210 */ /* 0x000fe20001f7e4ff */
[----:B------:R-:W-:Y:S01]  /*2b670*/  IMAD.WIDE.U32 R158, R175, 0x434bacd7, RZ ;  /* 0x434bacd7af9e7825 */ /* 0x000fe200078e00ff */
[----:B------:R-:W-:-:S02]  /*2b680*/  IADD3.X R155, P4, PT, R149, R151, RZ, P4, !PT ;  /* 0x00000097959b7210 */ /* 0x000fc4000279e4ff */
[----:B------:R-:W-:Y:S01]  /*2b690*/  IADD3.X R157, P5, PT, R157, R168, RZ, P5, !PT ;  /* 0x000000a89d9d7210 */ /* 0x000fe20002fbe4ff */
[----:B------:R-:W-:Y:S01]  /*2b6a0*/  IMAD.WIDE.U32 R168, R147, R126, RZ ;  /* 0x0000007e93a87225 */ /* 0x000fe200078e00ff */
[----:B------:R-:W-:Y:S02]  /*2b6b0*/  IADD3.X R179, P2, PT, RZ, R162, RZ, P2, !PT ;  /* 0x000000a2ffb37210 */ /* 0x000fe4000175e4ff */
[----:B------:R-:W-:Y:S01]  /*2b6c0*/  IADD3.X R149, P3, PT, RZ, R160, RZ, P3, !PT ;  /* 0x000000a0ff957210 */ /* 0x000fe20001f7e4ff */
[C---:B------:R-:W-:Y:S01]  /*2b6d0*/  IMAD.WIDE.U32 R164, R174.reuse, 0x434bacd7, RZ ;  /* 0x434bacd7aea47825 */ /* 0x040fe200078e00ff */
[----:B------:R-:W-:Y:S02]  /*2b6e0*/  IADD3.X R179, P6, PT, RZ, R179, RZ, P5, !PT ;  /* 0x000000b3ffb37210 */ /* 0x000fe40002fde4ff */
[----:B------:R-:W-:Y:S01]  /*2b6f0*/  IADD3.X R149, P4, PT, RZ, R149, RZ, P4, !PT ;  /* 0x00000095ff957210 */ /* 0x000fe2000279e4ff */
[----:B------:R-:W-:Y:S01]  /*2b700*/  IMAD.WIDE.U32 R158, P5, R174, 0x4b1ba7b6, R158 ;  /* 0x4b1ba7b6ae9e7825 */ /* 0x000fe200078a009e */
[----:B------:R-:W-:-:S02]  /*2b710*/  IADD3.X R184, PT, PT, RZ, RZ, R163, P6, P2 ;  /* 0x000000ffffb87210 */ /* 0x000fc400037e44a3 */
[----:B------:R-:W-:Y:S01]  /*2b720*/  IADD3.X R151, PT, PT, RZ, RZ, R161, P4, P3 ;  /* 0x000000ffff977210 */ /* 0x000fe200027e64a1 */
[----:B------:R-:W-:Y:S01]  /*2b730*/  IMAD.WIDE.U32 R168, P2, R128, R141, R168 ;  /* 0x0000008d80a87225 */ /* 0x000fe200078400a8 */
[----:B------:R-:W-:Y:S02]  /*2b740*/  IADD3 R183, P3, PT, R158, R165, RZ ;  /* 0x000000a59eb77210 */ /* 0x000fe40007f7e0ff */
[----:B------:R-:W-:Y:S01]  /*2b750*/  IADD3 RZ, P4, PT, R152, R164, RZ ;  /* 0x000000a498ff7210 */ /* 0x000fe20007f9e0ff */
[----:B------:R-:W-:-:S03]  /*2b760*/  IMAD.WIDE.U32 R162, R141, R126, RZ ;  /* 0x0000007e8da27225 */ /* 0x000fc600078e00ff */
[----:B------:R-:W-:Y:S01]  /*2b770*/  IADD3.X RZ, P4, PT, R153, R183, RZ, P4, !PT ;  /* 0x000000b799ff7210 */ /* 0x000fe2000279e4ff */
[----:B------:R-:W-:Y:S01]  /*2b780*/  IMAD.WIDE.U32 R160, R175, 0x397fe69a, RZ ;  /* 0x397fe69aafa07825 */ /* 0x000fe200078e00ff */
[----:B------:R-:W-:-:S03]  /*2b790*/  IADD3 R197, P6, PT, R168, R163, RZ ;  /* 0x000000a3a8c57210 */ /* 0x000fc60007fde0ff */
[----:B------:R-:W-:Y:S01]  /*2b7a0*/  IMAD.X R177, RZ, RZ, RZ, P2 ;  /* 0x000000ffffb17224 */ /* 0x000fe200010e06ff */
[----:B------:R-:W-:Y:S01]  /*2b7b0*/  IADD3 RZ, P2, PT, R170, R162, RZ ;  /* 0x000000a2aaff7210 */ /* 0x000fe20007f5e0ff */
[----:B------:R-:W-:Y:S02]  /*2b7c0*/  IMAD.X R165, RZ, RZ, RZ, P5 ;  /* 0x000000ffffa57224 */ /* 0x000fe400028e06ff */
[----:B------:R-:W-:Y:S01]  /*2b7d0*/  IMAD.WIDE.U32 R166, R126, R141, R170 ;  /* 0x0000008d7ea67225 */ /* 0x000fe200078e00aa */
[----:B------:R-:W-:-:S03]  /*2b7e0*/  IADD3.X RZ, P2, PT, R171, R197, RZ, P2, !PT ;  /* 0x000000c5abff7210 */ /* 0x000fc6000175e4ff */
[----:B------:R-:W-:Y:S02]  /*2b7f0*/  IMAD.MOV.U32 R176, RZ, RZ, R169 ;  /* 0x000000ffffb07224 */ /* 0x000fe400078e00a9 */
[----:B------:R-:W-:Y:S02]  /*2b800*/  IMAD.MOV.U32 R164, RZ, RZ, R159 ;  /* 0x000000ffffa47224 */ /* 0x000fe400078e009f */
[----:B------:R-:W-:-:S04]  /*2b810*/  IMAD.WIDE.U32 R160, P5, R174, 0x1a0111ea, R160 ;  /* 0x1a0111eaaea07825 */ /* 0x000fc800078a00a0 */
[----:B------:R-:W-:-:S04]  /*2b820*/  IMAD.WIDE.U32 R162, R174, 0x397fe69a, RZ ;  /* 0x397fe69aaea27825 */ /* 0x000fc800078e00ff */
[----:B------:R-:W-:Y:S02]  /*2b830*/  IMAD.IADD R185, R167, 0x1, R168 ;  /* 0x00000001a7b97824 */ /* 0x000fe400078e02a8 */
[----:B------:R-:W-:Y:S01]  /*2b840*/  IMAD.WIDE.U32.X R164, R175, 0x4b1ba7b6, R164, P3 ;  /* 0x4b1ba7b6afa47825 */ /* 0x000fe200018e04a4 */
[----:B------:R-:W-:-:S03]  /*2b850*/  IADD3 R170, P3, PT, R179, R166, RZ ;  /* 0x000000a6b3aa7210 */ /* 0x000fc60007f7e0ff */
[----:B------:R-:W-:Y:S01]  /*2b860*/  IMAD.WIDE.U32.X R176, R128, R147, R176, P6 ;  /* 0x0000009380b07225 */ /* 0x000fe200030e04b0 */
[----:B------:R-:W-:-:S03]  /*2b870*/  IADD3.X R171, P3, PT, R185, R184, RZ, P3, !PT ;  /* 0x000000b8b9ab7210 */ /* 0x000fc60001f7e4ff */
[----:B------:R-:W-:Y:S01]  /*2b880*/  IMAD.X R169, RZ, RZ, RZ, P5 ;  /* 0x000000ffffa97224 */ /* 0x000fe200028e06ff */
[----:B------:R-:W-:Y:S01]  /*2b890*/  IADD3 R182, P5, PT, R160, R163, RZ ;  /* 0x000000a3a0b67210 */ /* 0x000fe20007fbe0ff */
[----:B------:R-:W-:Y:S01]  /*2b8a0*/  IMAD.MOV.U32 R168, RZ, RZ, R161 ;  /* 0x000000ffffa87224 */ /* 0x000fe200078e00a1 */
[----:B------:R-:W-:Y:S01]  /*2b8b0*/  IADD3.X R161, P2, PT, RZ, R176, RZ, P2, !PT ;  /* 0x000000b0ffa17210 */ /* 0x000fe2000175e4ff */
[----:B------:R-:W-:-:S03]  /*2b8c0*/  IMAD.WIDE.U32 R166, R174, 0x434bacd7, R152 ;  /* 0x434bacd7aea67825 */ /* 0x000fc600078e0098 */
[----:B------:R-:W-:Y:S01]  /*2b8d0*/  IADD3.X R161, P3, PT, RZ, R161, RZ, P3, !PT ;  /* 0x000000a1ffa17210 */ /* 0x000fe20001f7e4ff */
[----:B------:R-:W-:-:S03]  /*2b8e0*/  IMAD.WIDE.U32 R178, R146, R126, RZ ;  /* 0x0000007e92b27225 */ /* 0x000fc600078e00ff */
[----:B------:R-:W-:Y:S01]  /*2b8f0*/  IADD3.X R177, PT, PT, RZ, RZ, R177, P3, P2 ;  /* 0x000000ffffb17210 */ /* 0x000fe20001fe44b1 */
[----:B------:R-:W-:Y:S01]  /*2b900*/  IMAD.WIDE.U32.X R168, R175, 0x1a0111ea, R168, P5 ;  /* 0x1a0111eaafa87825 */ /* 0x000fe200028e04a8 */
[----:B------:R-:W-:-:S03]  /*2b910*/  IADD3 R166, P5, PT, R181, R166, RZ ;  /* 0x000000a6b5a67210 */ /* 0x000fc60007fbe0ff */
[----:B------:R-:W-:Y:S02]  /*2b920*/  IMAD.IADD R163, R167, 0x1, R158 ;  /* 0x00000001a7a37824 */ /* 0x000fe400078e029e */
[----:B------:R-:W-:-:S03]  /*2b930*/  IMAD.WIDE.U32 R158, R143, R126, RZ ;  /* 0x0000007e8f9e7225 */ /* 0x000fc600078e00ff */
[----:B------:R-:W-:Y:S01]  /*2b940*/  IADD3.X R167, P5, PT, R163, R180, RZ, P5, !PT ;  /* 0x000000b4a3a77210 */ /* 0x000fe20002fbe4ff */
[-C--:B------:R-:W-:Y:S01]  /*2b950*/  IMAD.WIDE.U32 R178, P6, R128, R143.reuse, R178 ;  /* 0x0000008f80b27225 */ /* 0x080fe200078c00b2 */
[----:B------:R-:W-:Y:S02]  /*2b960*/  IADD3 RZ, P2, PT, R166, R158, RZ ;  /* 0x0000009ea6ff7210 */ /* 0x000fe40007f5e0ff */
[----:B------:R-:W-:Y:S01]  /*2b970*/  IADD3.X R163, P4, PT, RZ, R164, RZ, P4, !PT ;  /* 0x000000a4ffa37210 */ /* 0x000fe2000279e4ff */
[----:B------:R-:W-:Y:S01]  /*2b980*/  IMAD.WIDE.U32 R152, R126, R143, R166 ;  /* 0x0000008f7e987225 */ /* 0x000fe200078e00a6 */
[----:B------:R-:W-:-:S03]  /*2b990*/  IADD3 R181, P3, PT, R178, R159, RZ ;  /* 0x0000009fb2b57210 */ /* 0x000fc60007f7e0ff */
[----:B------:R-:W-:Y:S01]  /*2b9a0*/  IMAD.X R159, RZ, RZ, RZ, P6 ;  /* 0x000000ffff9f7224 */ /* 0x000fe200030e06ff */
[----:B------:R-:W-:Y:S01]  /*2b9b0*/  IADD3.X RZ, P2, PT, R167, R181, RZ, P2, !PT ;  /* 0x000000b5a7ff7210 */ /* 0x000fe2000175e4ff */
[----:B------:R-:W-:Y:S01]  /*2b9c0*/  IMAD.MOV.U32 R158, RZ, RZ, R179 ;  /* 0x000000ffff9e7224 */ /* 0x000fe200078e00b3 */
[----:B------:R-:W-:Y:S01]  /*2b9d0*/  IADD3.X R167, P5, PT, RZ, R163, RZ, P5, !PT ;  /* 0x000000a3ffa77210 */ /* 0x000fe20002fbe4ff */
[----:B------:R-:W-:Y:S01]  /*2b9e0*/  IMAD.IADD R178, R153, 0x1, R178 ;  /* 0x0000000199b27824 */ /* 0x000fe200078e02b2 */
[----:B------:R-:W-:Y:S01]  /*2b9f0*/  IADD3 R152, P6, PT, R161, R152, RZ ;  /* 0x00000098a1987210 */ /* 0x000fe20007fde0ff */
[----:B------:R-:W-:Y:S01]  /*2ba00*/  IMAD.WIDE.U32 R174, R174, 0x397fe69a, R154 ;  /* 0x397fe69aaeae7825 */ /* 0x000fe200078e009a */
[----:B------:R-:W-:Y:S02]  /*2ba10*/  IADD3.X R179, PT, PT, RZ, RZ, R165, P5, P4 ;  /* 0x000000ffffb37210 */ /* 0x000fe40002fe84a5 */
[----:B------:R-:W-:Y:S01]  /*2ba20*/  IADD3 RZ, P5, PT, R154, R162, RZ ;  /* 0x000000a29aff7210 */ /* 0x000fe20007fbe0ff */
[----:B------:R-:W-:Y:S01]  /*2ba30*/  IMAD.WIDE.U32.X R158, R128, R146, R158, P3 ;  /* 0x00000092809e7225 */ /* 0x000fe200018e049e */
[----:B------:R-:W-:-:S02]  /*2ba40*/  IADD3.X R153, P3, PT, R178, R177, RZ, P6, !PT ;  /* 0x000000b1b2997210 */ /* 0x000fc4000377e4ff */
[----:B------:R-:W-:Y:S01]  /*2ba50*/  IADD3 R174, P4, PT, R167, R174, RZ ;  /* 0x000000aea7ae7210 */ /* 0x000fe20007f9e0ff */
[----:B------:R-:W-:Y:S01]  /*2ba60*/  IMAD.WIDE.U32 R162, R145, R126, RZ ;  /* 0x0000007e91a27225 */ /* 0x000fe200078e00ff */
[----:B------:R-:W-:Y:S02]  /*2ba70*/  IADD3.X R177, P2, PT, RZ, R158, RZ, P2, !PT ;  /* 0x0000009effb17210 */ /* 0x000fe4000175e4ff */
[----:B------:R-:W-:Y:S01]  /*2ba80*/  IADD3.X RZ, P5, PT, R155, R182, RZ, P5, !PT ;  /* 0x000000b69bff7210 */ /* 0x000fe20002fbe4ff */
[----:B------:R-:W-:Y:S01]  /*2ba90*/  IMAD.IADD R154, R175, 0x1, R160 ;  /* 0x00000001af9a7824 */ /* 0x000fe200078e02a0 */
[----:B------:R-:W-:Y:S01]  /*2baa0*/  IADD3.X R177, P3, PT, RZ, R177, RZ, P3, !PT ;  /* 0x000000b1ffb17210 */ /* 0x000fe20001f7e4ff */
[----:B------:R-:W-:Y:S01]  /*2bab0*/  IMAD.WIDE.U32 R164, R144, R126, RZ ;  /* 0x0000007e90a47225 */ /* 0x000fe200078e00ff */
[----:B------:R-:W-:Y:S02]  /*2bac0*/  IADD3.X R182, P5, PT, RZ, R168, RZ, P5, !PT ;  /* 0x000000a8ffb67210 */ /* 0x000fe40002fbe4ff */
[----:B------:R-:W-:Y:S01]  /*2bad0*/  IADD3.X R175, P4, PT, R154, R179, RZ, P4, !PT ;  /* 0x000000b39aaf7210 */ /* 0x000fe2000279e4ff */
[----:B------:R-:W-:Y:S01]  /*2bae0*/  IMAD.WIDE.U32 R160, P6, R128, R144, R162 ;  /* 0x0000009080a07225 */ /* 0x000fe200078c00a2 */
[----:B------:R-:W-:-:S02]  /*2baf0*/  IADD3.X R178, PT, PT, RZ, RZ, R159, P3, P2 ;  /* 0x000000ffffb27210 */ /* 0x000fc40001fe449f */
[----:B------:R-:W-:Y:S01]  /*2bb00*/  IADD3 RZ, P2, PT, R174, R164, RZ ;  /* 0x000000a4aeff7210 */ /* 0x000fe20007f5e0ff */
[----:B------:R-:W-:Y:S01]  /*2bb10*/  IMAD.WIDE.U32 R166, R126, R144, R174 ;  /* 0x000000907ea67225 */ /* 0x000fe200078e00ae */
[----:B------:R-:W-:Y:S02]  /*2bb20*/  IADD3 R159, P3, PT, R160, R165, RZ ;  /* 0x000000a5a09f7210 */ /* 0x000fe40007f7e0ff */
[----:B------:R-:W-:Y:S01]  /*2bb30*/  IADD3.X R182, P4, PT, RZ, R182, RZ, P4, !PT ;  /* 0x000000b6ffb67210 */ /* 0x000fe2000279e4ff */
[----:B------:R-:W-:Y:S01]  /*2bb40*/  IMAD R163, R173, -0x30003, RZ ;  /* 0xfffcfffdada37824 */ /* 0x000fe200078e02ff */
[----:B------:R-:W-:Y:S01]  /*2bb50*/  IADD3.X RZ, P2, PT, R175, R159, RZ, P2, !PT ;  /* 0x0000009fafff7210 */ /* 0x000fe2000175e4ff */
[----:B------:R-:W-:Y:S01]  /*2bb60*/  IMAD.MOV.U32 R164, RZ, RZ, R161 ;  /* 0x000000ffffa47224 */ /* 0x000fe200078e00a1 */
[----:B------:R-:W-:Y:S01]  /*2bb70*/  IADD3.X R184, PT, PT, RZ, RZ, R169, P4, P5 ;  /* 0x000000ffffb87210 */ /* 0x000fe200027ea4a9 */
[----:B------:R-:W-:Y:S02]  /*2bb80*/  IMAD.IADD R167, R167, 0x1, R160 ;  /* 0x00000001a7a77824 */ /* 0x000fe400078e02a0 */
[----:B------:R-:W-:-:S04]  /*2bb90*/  IMAD.WIDE.U32 R154, R140, R126, RZ ;  /* 0x0000007e8c9a7225 */ /* 0x000fc800078e00ff */
[----:B------:R-:W-:-:S04]  /*2bba0*/  IMAD.WIDE.U32 R160, R172, -0x30003, RZ ;  /* 0xfffcfffdaca07825 */ /* 0x000fc800078e00ff */
[----:B------:R-:W-:Y:S02]  /*2bbb0*/  IMAD R175, R172, -0x760c0004, R163 ;  /* 0x89f3fffcacaf7824 */ /* 0x000fe400078e02a3 */
[----:B------:R-:W-:Y:S02]  /*2bbc0*/  IMAD.X R165, RZ, RZ, RZ, P6 ;  /* 0x000000ffffa57224 */ /* 0x000fe400030e06ff */
[----:B------:R-:W-:Y:S02]  /*2bbd0*/  IMAD.IADD R161, R161, 0x1, R175 ;  /* 0x00000001a1a17824 */ /* 0x000fe400078e02af */
[----:B------:R-:W-:Y:S01]  /*2bbe0*/  IMAD.WIDE.U32.X R164, R128, R145, R164, P3 ;  /* 0x0000009180a47225 */ /* 0x000fe200018e04a4 */
[----:B------:R-:W-:-:S03]  /*2bbf0*/  IADD3 R166, P3, PT, R177, R166, RZ ;  /* 0x000000a6b1a67210 */ /* 0x000fc60007f7e0ff */
[----:B------:R-:W-:Y:S01]  /*2bc00*/  IMAD.WIDE.U32 R154, P6, R128, R142, R154 ;  /* 0x0000008e809a7225 */ /* 0x000fe200078c009a */
[----:B------:R-:W-:-:S03]  /*2bc10*/  IADD3.X R167, P4, PT, R167, R178, RZ, P3, !PT ;  /* 0x000000b2a7a77210 */ /* 0x000fc60001f9e4ff */
[----:B------:R-:W-:-:S04]  /*2bc20*/  IMAD.WIDE.U32 R158, R142, R126, RZ ;  /* 0x0000007e8e9e7225 */ /* 0x000fc800078e00ff */
[----:B------:R-:W-:-:S04]  /*2bc30*/  IMAD.WIDE.U32 R176, R161, -0x5555, RZ ;  /* 0xffffaaaba1b07825 */ /* 0x000fc800078e00ff */
[----:B------:R-:W-:Y:S01]  /*2bc40*/  IMAD.MOV.U32 R162, RZ, RZ, R155 ;  /* 0x000000ffffa27224 */ /* 0x000fe200078e009b */
[----:B------:R-:W-:Y:S01]  /*2bc50*/  IADD3.X R155, P3, PT, RZ, R164, RZ, P2, !PT ;  /* 0x000000a4ff9b7210 */ /* 0x000fe2000177e4ff */
[----:B------:R-:W-:Y:S01]  /*2bc60*/  IMAD.X R163, RZ, RZ, RZ, P6 ;  /* 0x000000ffffa37224 */ /* 0x000fe200030e06ff */
[----:B------:R-:W-:Y:S01]  /*2bc70*/  IADD3 R180, P6, PT, R154, R159, RZ ;  /* 0x0000009f9ab47210 */ /* 0x000fe20007fde0ff */
[----:B------:R-:W-:Y:S01]  /*2bc80*/  IMAD.WIDE.U32 R174, R160, -0x5555, RZ ;  /* 0xffffaaaba0ae7825 */ /* 0x000fe200078e00ff */
[----:B------:R-:W-:-:S03]  /*2bc90*/  IADD3.X R155, P4, PT, RZ, R155, RZ, P4, !PT ;  /* 0x0000009bff9b7210 */ /* 0x000fc6000279e4ff */
[----:B------:R-:W-:Y:S01]  /*2bca0*/  IMAD.WIDE.U32 R176, P5, R160, -0x46010001, R176 ;  /* 0xb9feffffa0b07825 */ /* 0x000fe200078a00b0 */
[----:B------:R-:W-:-:S03]  /*2bcb0*/  IADD3 RZ, P2, PT, R172, R174, RZ ;  /* 0x000000aeacff7210 */ /* 0x000fc60007f5e0ff */
[----:B------:R-:W-:Y:S01]  /*2bcc0*/  IMAD.WIDE.U32.X R162, R128, R140, R162, P6 ;  /* 0x0000008c80a27225 */ /* 0x000fe200030e04a2 */
[----:B------:R-:W-:Y:S02]  /*2bcd0*/  IADD3 R159, P6, PT, R176, R175, RZ ;  /* 0x000000afb09f7210 */ /* 0x000fe40007fde0ff */
[----:B------:R-:W-:Y:S01]  /*2bce0*/  IADD3.X R128, PT, PT, RZ, RZ, R165, P4, P3 ;  /* 0x000000ffff807210 */ /* 0x000fe200027e64a5 */
[----:B------:R-:W-:Y:S01]  /*2bcf0*/  IMAD.WIDE.U32 R168, R160, -0x5555, R172 ;  /* 0xffffaaaba0a87825 */ /* 0x000fe200078e00ac */
[----:B------:R-:W-:-:S03]  /*2bd00*/  IADD3.X RZ, P2, PT, R173, R159, RZ, P2, !PT ;  /* 0x0000009fadff7210 */ /* 0x000fc6000175e4ff */
[----:B------:R-:W-:-:S04]  /*2bd10*/  IMAD.WIDE.U32 R178, R161, -0x4eac0001, RZ ;  /* 0xb153ffffa1b27825 */ /* 0x000fc800078e00ff */
[----:B------:R-:W-:Y:S01]  /*2bd20*/  IMAD.X R165, RZ, RZ, RZ, P5 ;  /* 0x000000ffffa57224 */ /* 0x000fe200028e06ff */
[----:B------:R-:W-:Y:S01]  /*2bd30*/  IADD3 RZ, P5, PT, RZ, R168, RZ ;  /* 0x000000a8ffff7210 */ /* 0x000fe20007fbe0ff */
[----:B------:R-:W-:Y:S02]  /*2bd40*/  IMAD.MOV.U32 R164, RZ, RZ, R177 ;  /* 0x000000ffffa47224 */ /* 0x000fe400078e00b1 */
        /* <DEDUP_REMOVED lines=18> */
[----:B------:R-:W-:Y:S02]  /*2be70*/  IADD3 R172, P5, PT, R159, R172, RZ ;  /* 0x000000ac9fac7210 */ /* 0x000fe40007fbe0ff */
[----:B------:R-:W-:Y:S01]  /*2be80*/  IADD3 RZ, P2, PT, R156, R158, RZ ;  /* 0x0000009e9cff7210 */ /* 0x000fe20007f5e0ff */
[----:B------:R-:W-:Y:S01]  /*2be90*/  IMAD.WIDE.U32 R158, R126, R142, R156 ;  /* 0x0000008e7e9e7225 */ /* 0x000fe200078e009c */
[----:B------:R-:W-:Y:S02]  /*2bea0*/  IADD3.X R173, P6, PT, R164, R165, RZ, P5, !PT ;  /* 0x000000a5a4ad7210 */ /* 0x000fe40002fde4ff */
[----:B------:R-:W-:Y:S01]  /*2beb0*/  IADD3.X R175, P4, PT, RZ, R168, RZ, P4, !PT ;  /* 0x000000a8ffaf7210 */ /* 0x000fe2000279e4ff */
[----:B------:R-:W-:Y:S01]  /*2bec0*/  IMAD.IADD R159, R159, 0x1, R154 ;  /* 0x000000019f9f7824 */ /* 0x000fe200078e029a */
[----:B------:R-:W-:Y:S01]  /*2bed0*/  IADD3.X RZ, P2, PT, R157, R180, RZ, P2, !PT ;  /* 0x000000b49dff7210 */ /* 0x000fe2000175e4ff */
[----:B------:R-:W-:Y:S01]  /*2bee0*/  IMAD.WIDE.U32 R156, R161, -0x94f09dc, RZ ;  /* 0xf6b0f624a19c7825 */ /* 0x000fe200078e00ff */
[----:B------:R-:W-:-:S02]  /*2bef0*/  IADD3 R154, P5, PT, R155, R158, RZ ;  /* 0x0000009e9b9a7210 */ /* 0x000fc40007fbe0ff */
[----:B------:R-:W-:Y:S01]  /*2bf00*/  IADD3.X R175, P6, PT, RZ, R175, RZ, P6, !PT ;  /* 0x000000afffaf7210 */ /* 0x000fe200037de4ff */
[----:B------:R-:W-:Y:S01]  /*2bf10*/  IMAD.WIDE.U32 R164, R150, R86, RZ ;  /* 0x0000005696a47225 */ /* 0x000fe200078e00ff */
[----:B------:R-:W-:Y:S02]  /*2bf20*/  IADD3.X R155, P5, PT, R159, R128, RZ, P5, !PT ;  /* 0x000000809f9b7210 */ /* 0x000fe40002fbe4ff */
[----:B------:R-:W-:Y:S01]  /*2bf30*/  IADD3.X R126, P2, PT, RZ, R162, RZ, P2, !PT ;  /* 0x000000a2ff7e7210 */ /* 0x000fe2000175e4ff */
[C---:B------:R-:W-:Y:S01]  /*2bf40*/  IMAD.WIDE.U32 R158, R160.reuse, -0x94f09dc, RZ ;  /* 0xf6b0f624a09e7825 */ /* 0x040fe200078e00ff */
[----:B------:R-:W-:Y:S02]  /*2bf50*/  IADD3.X R168, PT, PT, RZ, RZ, R169, P6, P4 ;  /* 0x000000ffffa87210 */ /* 0x000fe400037e84a9 */
[----:B------:R-:W-:Y:S01]  /*2bf60*/  IADD3.X R126, P5, PT, RZ, R126, RZ, P5, !PT ;  /* 0x0000007eff7e7210 */ /* 0x000fe20002fbe4ff */
[----:B------:R-:W-:-:S03]  /*2bf70*/  IMAD.WIDE.U32 R156, P4, R160, 0x6730d2a0, R156 ;  /* 0x6730d2a0a09c7825 */ /* 0x000fc6000788009c */
[----:B------:R-:W-:Y:S01]  /*2bf80*/  IADD3.X R128, PT, PT, RZ, RZ, R163, P5, P2 ;  /* 0x000000ffff807210 */ /* 0x000fe20002fe44a3 */
[----:B------:R-:W-:Y:S01]  /*2bf90*/  IMAD.WIDE.U32 R162, P5, R127, R65, R164 ;  /* 0x000000417fa27225 */ /* 0x000fe200078a00a4 */
[----:B------:R-:W-:Y:S02]  /*2bfa0*/  IADD3 R169, P6, PT, R156, R159, RZ ;  /* 0x0000009f9ca97210 */ /* 0x000fe40007fde0ff */
[----:B------:R-:W-:Y:S01]  /*2bfb0*/  IADD3 RZ, P2, PT, R170, R158, RZ ;  /* 0x0000009eaaff7210 */ /* 0x000fe20007f5e0ff */
[----:B------:R-:W-:-:S03]  /*2bfc0*/  IMAD.WIDE.U32 R158, R65, R86, RZ ;  /* 0x00000056419e7225 */ /* 0x000fc600078e00ff */
[----:B------:R-:W-:Y:S01]  /*2bfd0*/  IADD3.X RZ, P2, PT, R171, R169, RZ, P2, !PT ;  /* 0x000000a9abff7210 */ /* 0x000fe2000175e4ff */
        /* <DEDUP_REMOVED lines=35> */
[----:B------:R-:W-:Y:S01]  /*2c210*/  IMAD.WIDE.U32.X R164, R161, 0x64774b84, R164, P4 ;  /* 0x64774b84a1a47825 */ /* 0x000fe200020e04a4 */
[----:B------:R-:W-:Y:S02]  /*2c220*/  IADD3 RZ, P4, PT, R156, R162, RZ ;  /* 0x000000a29cff7210 */ /* 0x000fe40007f9e0ff */
[----:B------:R-:W-:Y:S01]  /*2c230*/  IADD3 R162, P6, PT, R179, R168, RZ ;  /* 0x000000a8b3a27210 */ /* 0x000fe20007fde0ff */
[----:B------:R-:W-:Y:S01]  /*2c240*/  IMAD.IADD R171, R169, 0x1, R170 ;  /* 0x00000001a9ab7824 */ /* 0x000fe200078e02aa */
[----:B------:R-:W-:Y:S01]  /*2c250*/  IADD3.X R183, P2, PT, RZ, R164, RZ, P2, !PT ;  /* 0x000000a4ffb77210 */ /* 0x000fe2000175e4ff */
[----:B------:R-:W-:Y:S01]  /*2c260*/  IMAD.X R169, RZ, RZ, RZ, P5 ;  /* 0x000000ffffa97224 */ /* 0x000fe200028e06ff */
[----:B------:R-:W-:Y:S01]  /*2c270*/  IADD3 R181, P5, PT, R158, R163, RZ ;  /* 0x000000a39eb57210 */ /* 0x000fe20007fbe0ff */
[----:B------:R-:W-:Y:S01]  /*2c280*/  IMAD.WIDE.U32 R152, R86, R129, R156 ;  /* 0x0000008156987225 */ /* 0x000fe200078e009c */
[----:B------:R-:W-:Y:S02]  /*2c290*/  IADD3.X R163, P6, PT, R171, R174, RZ, P6, !PT ;  /* 0x000000aeaba37210 */ /* 0x000fe400037de4ff */
[----:B------:R-:W-:Y:S01]  /*2c2a0*/  IADD3.X RZ, P4, PT, R157, R181, RZ, P4, !PT ;  /* 0x000000b59dff7210 */ /* 0x000fe2000279e4ff */
[----:B------:R-:W-:Y:S01]  /*2c2b0*/  IMAD.MOV.U32 R168, RZ, RZ, R159 ;  /* 0x000000ffffa87224 */ /* 0x000fe200078e009f */
[----:B------:R-:W-:Y:S01]  /*2c2c0*/  IADD3.X R183, P6, PT, RZ, R183, RZ, P6, !PT ;  /* 0x000000b7ffb77210 */ /* 0x000fe200037de4ff */
[----:B------:R-:W-:-:S02]  /*2c2d0*/  IMAD.IADD R158, R153, 0x1, R158 ;  /* 0x00000001999e7824 */ /* 0x000fc400078e029e */
[----:B------:R-:W-:Y:S01]  /*2c2e0*/  IMAD.WIDE.U32.X R168, R127, R148, R168, P5 ;  /* 0x000000947fa87225 */ /* 0x000fe200028e04a8 */
[----:B------:R-:W-:Y:S02]  /*2c2f0*/  IADD3 R152, P5, PT, R175, R152, RZ ;  /* 0x00000098af987210 */ /* 0x000fe40007fbe0ff */
        /* <DEDUP_REMOVED lines=11> */
[----:B------:R-:W-:Y:S02]  /*2c3b0*/  IADD3 RZ, P4, PT, R166, R158, RZ ;  /* 0x0000009ea6ff7210 */ /* 0x000fe40007f9e0ff */
[----:B------:R-:W-:Y:S01]  /*2c3c0*/  IADD3 R185, P5, PT, R156, R159, RZ ;  /* 0x0000009f9cb97210 */ /* 0x000fe20007fbe0ff */
[----:B------:R-:W-:Y:S01]  /*2c3d0*/  IMAD.X R165, RZ, RZ, RZ, P6 ;  /* 0x000000ffffa57224 */ /* 0x000fe200030e06ff */
[----:B------:R-:W-:Y:S01]  /*2c3e0*/  IADD3.X R158, P2, PT, RZ, RZ, RZ, P2, !PT ;  /* 0x000000ffff9e7210 */ /* 0x000fe2000175e4ff */
[----:B------:R-:W-:Y:S01]  /*2c3f0*/  IMAD.MOV.U32 R164, RZ, RZ, R157 ;  /* 0x000000ffffa47224 */ /* 0x000fe200078e009d */
[----:B------:R-:W-:Y:S01]  /*2c400*/  IADD3.X R151, P3, PT, RZ, RZ, RZ, P3, !PT ;  /* 0x000000ffff977210 */ /* 0x000fe20001f7e4ff */
[----:B------:R-:W-:Y:S01]  /*2c410*/  IMAD.WIDE.U32 R174, P6, R160, 0x1a0111ea, R174 ;  /* 0x1a0111eaa0ae7825 */ /* 0x000fe200078c00ae */
[----:B------:R-:W-:-:S03]  /*2c420*/  IADD3.X RZ, P4, PT, R167, R185, RZ, P4, !PT ;  /* 0x000000b9a7ff7210 */ /* 0x000fc6000279e4ff */
[----:B------:R-:W-:-:S04]  /*2c430*/  IMAD.WIDE.U32 R168, R160, 0x397fe69a, RZ ;  /* 0x397fe69aa0a87825 */ /* 0x000fc800078e00ff */
[----:B------:R-:W-:-:S04]  /*2c440*/  IMAD.WIDE.U32 R178, R147, R86, RZ ;  /* 0x0000005693b27225 */ /* 0x000fc800078e00ff */
[----:B------:R-:W-:Y:S01]  /*2c450*/  IMAD.WIDE.U32.X R164, R161, 0x4b1ba7b6, R164, P5 ;  /* 0x4b1ba7b6a1a47825 */ /* 0x000fe200028e04a4 */
[----:B------:R-:W-:-:S03]  /*2c460*/  IADD3 R151, P5, PT, R151, R158, RZ ;  /* 0x0000009e97977210 */ /* 0x000fc60007fbe0ff */
[----:B------:R-:W-:Y:S02]  /*2c470*/  IMAD.X R157, RZ, RZ, RZ, P2 ;  /* 0x000000ffff9d7224 */ /* 0x000fe400010e06ff */
[----:B------:R-:W-:-:S04]  /*2c480*/  IMAD.WIDE.U32 R170, R160, 0x434bacd7, R166 ;  /* 0x434bacd7a0aa7825 */ /* 0x000fc800078e00a6 */
[----:B------:R-:W-:Y:S01]  /*2c490*/  IMAD.X R159, RZ, RZ, RZ, P6 ;  /* 0x000000ffff9f7224 */ /* 0x000fe200030e06ff */
[----:B------:R-:W-:Y:S01]  /*2c4a0*/  IADD3 R182, P6, PT, R174, R169, RZ ;  /* 0x000000a9aeb67210 */ /* 0x000fe20007fde0ff */
[----:B------:R-:W-:Y:S01]  /*2c4b0*/  IMAD.WIDE.U32 R176, R141, R86, RZ ;  /* 0x000000568db07225 */ /* 0x000fe200078e00ff */
[----:B------:R-:W-:Y:S02]  /*2c4c0*/  IADD3.X R169, PT, PT, R157, RZ, RZ, P5, P3 ;  /* 0x000000ff9da97210 */ /* 0x000fe40002fe64ff */
[----:B------:R-:W-:Y:S01]  /*2c4d0*/  IADD3 R170, P5, PT, R183, R170, RZ ;  /* 0x000000aab7aa7210 */ /* 0x000fe20007fbe0ff */
        /* <DEDUP_REMOVED lines=8> */
[----:B------:R-:W-:Y:S01]  /*2c560*/  IADD3.X R177, P4, PT, RZ, R164, RZ, P4, !PT ;  /* 0x000000a4ffb17210 */ /* 0x000fe2000279e4ff */
[----:B------:R-:W-:Y:S01]  /*2c570*/  IMAD.WIDE.U32 R156, R86, R141, R162 ;  /* 0x0000008d569c7225 */ /* 0x000fe200078e00a2 */
[----:B------:R-:W-:-:S02]  /*2c580*/  IADD3.X RZ, P3, PT, R163, R161, RZ, P3, !PT ;  /* 0x000000a1a3ff7210 */ /* 0x000fc40001f7e4ff */
[----:B------:R-:W-:Y:S01]  /*2c590*/  IADD3.X R177, P5, PT, RZ, R177, RZ, P5, !PT ;  /* 0x000000b1ffb17210 */ /* 0x000fe20002fbe4ff */
[----:B------:R-:W-:Y:S01]  /*2c5a0*/  IMAD.MOV.U32 R166, RZ, RZ, R179 ;  /* 0x000000ffffa67224 */ /* 0x000fe200078e00b3 */
[----:B------:R-:W-:Y:S01]  /*2c5b0*/  IADD3 RZ, P2, PT, R154, R168, RZ ;  /* 0x000000a89aff7210 */ /* 0x000fe20007f5e0ff */
        /* <DEDUP_REMOVED lines=9> */
[----:B------:R-:W-:Y:S02]  /*2c650*/  IADD3 R149, P2, PT, R126, R151, RZ ;  /* 0x000000977e957210 */ /* 0x000fe40007f5e0ff */
[----:B------:R-:W-:Y:S01]  /*2c660*/  IADD3.X R175, P6, PT, RZ, R175, RZ, P6, !PT ;  /* 0x000000afffaf7210 */ /* 0x000fe200037de4ff */
[----:B------:R-:W-:Y:S01]  /*2c670*/  IMAD.WIDE.U32 R162, P4, R127, R143, R162 ;  /* 0x0000008f7fa27225 */ /* 0x000fe200078800a2 */
[----:B------:R-:W-:Y:S02]  /*2c680*/  IADD3.X R176, P5, PT, RZ, R158, RZ, P5, !PT ;  /* 0x0000009effb07210 */ /* 0x000fe40002fbe4ff */
        /* <DEDUP_REMOVED lines=15> */
[----:B------:R-:W-:-:S04]  /*2c780*/  IMAD.WIDE.U32 R154, R172, -0x30003, RZ ;  /* 0xfffcfffdac9a7825 */ /* 0x000fc800078e00ff */
[----:B------:R-:W-:Y:S02]  /*2c790*/  IMAD R151, R172, -0x760c0004, R151 ;  /* 0x89f3fffcac977824 */ /* 0x000fe400078e0297 */
[----:B------:R-:W-:Y:S01]  /*2c7a0*/  IMAD.WIDE.U32.X R164, R127, R146, R164, P6 ;  /* 0x000000927fa47225 */ /* 0x000fe200030e04a4 */
[----:B------:R-:W-:-:S03]  /*2c7b0*/  IADD3 R162, P6, PT, R175, R166, RZ ;  /* 0x000000a6afa27210 */ /* 0x000fc60007fde0ff */
[----:B------:R-:W-:Y:S01]  /*2c7c0*/  IMAD.WIDE.U32 R166, R145, R86, RZ ;  /* 0x0000005691a67225 */ /* 0x000fe200078e00ff */
[----:B------:R-:W-:-:S03]  /*2c7d0*/  IADD3.X R163, P6, PT, R163, R168, RZ, P6, !PT ;  /* 0x000000a8a3a37210 */ /* 0x000fc600037de4ff */
[----:B------:R-:W-:Y:S01]  /*2c7e0*/  IMAD.IADD R126, R155, 0x1, R151 ;  /* 0x000000019b7e7824 */ /* 0x000fe200078e0297 */
[----:B------:R-:W-:Y:S01]  /*2c7f0*/  IADD3.X R155, P3, PT, RZ, R164, RZ, P3, !PT ;  /* 0x000000a4ff9b7210 */ /* 0x000fe20001f7e4ff */
[----:B------:R-:W-:Y:S01]  /*2c800*/  IMAD.WIDE.U32 R168, R144, R86, RZ ;  /* 0x0000005690a87225 */ /* 0x000fe200078e00ff */
[----:B------:R-:W-:Y:S02]  /*2c810*/  IADD3.X R151, PT, PT, RZ, RZ, R159, P4, P5 ;  /* 0x000000ffff977210 */ /* 0x000fe400027ea49f */
[----:B------:R-:W-:Y:S01]  /*2c820*/  IADD3.X R155, P6, PT, RZ, R155, RZ, P6, !PT ;  /* 0x0000009bff9b7210 */ /* 0x000fe200037de4ff */
[----:B------:R-:W-:-:S03]  /*2c830*/  IMAD.WIDE.U32 R158, P4, R127, R144, R166 ;  /* 0x000000907f9e7225 */ /* 0x000fc600078800a6 */
        /* <DEDUP_REMOVED lines=60> */
[----:B------:R-:W-:Y:S01]  /*2cc00*/  IMAD.WIDE.U32 R160, R140, R86, RZ ;  /* 0x000000568ca07225 */ /* 0x000fe200078e00ff */
        /* <DEDUP_REMOVED lines=53> */
[-C--:B------:R-:W-:Y:S01]  /*2cf60*/  IMAD.WIDE.U32 R172, R150, R83.reuse, RZ ;  /* 0x0000005396ac7225 */ /* 0x080fe200078e00ff */
[----:B------:R-:W-:Y:S02]  /*2cf70*/  IADD3.X R169, P4, PT, R127, R176, RZ, P4, !PT ;  /* 0x000000b07fa97210 */ /* 0x000fe4000279e4ff */
[----:B------:R-:W-:Y:S01]  /*2cf80*/  IADD3.X R163, P5, PT, RZ, R164, RZ, P5, !PT ;  /* 0x000000a4ffa37210 */ /* 0x000fe20002fbe4ff */
[----:B------:R-:W-:Y:S01]  /*2cf90*/  IMAD.MOV.U32 R170, RZ, RZ, R161 ;  /* 0x000000ffffaa7224 */ /* 0x000fe200078e00a1 */
[----:B------:R-:W-:Y:S01]  /*2cfa0*/  IADD3.X R164, P2, PT, RZ, RZ, RZ, P2, !PT ;  /* 0x000000ffffa47210 */ /* 0x000fe2000175e4ff */
        /* <DEDUP_REMOVED lines=10> */
[----:B------:R-:W-:Y:S01]  /*2d050*/  IMAD.X R155, RZ, RZ, RZ, P2 ;  /* 0x000000ffff9b7224 */ /* 0x000fe200010e06ff */
[----:B------:R-:W-:Y:S01]  /*2d060*/  IADD3 R177, P2, PT, R177, R164, RZ ;  /* 0x000000a4b1b17210 */ /* 0x000fe20007f5e0ff */
[----:B------:R-:W-:-:S04]  /*2d070*/  IMAD.WIDE.U32 R166, R83, R65, R166 ;  /* 0x0000004153a67225 */ /* 0x000fc800078e00a6 */
[----:B------:R-:W-:Y:S02]  /*2d080*/  IMAD.MOV.U32 R164, RZ, RZ, R127 ;  /* 0x000000ffffa47224 */ /* 0x000fe400078e007f */
[----:B------:R-:W-:Y:S01]  /*2d090*/  IMAD.IADD R127, R167, 0x1, R126 ;  /* 0x00000001a77f7824 */ /* 0x000fe200078e027e */
[----:B------:R-:W-:Y:S01]  /*2d0a0*/  IADD3.X R126, PT, PT, R155, RZ, RZ, P2, P3 ;  /* 0x000000ff9b7e7210 */ /* 0x000fe200017e64ff */
[----:B------:R-:W-:Y:S01]  /*2d0b0*/  IMAD.WIDE.U32 R172, P6, R59, R129, R172 ;  /* 0x000000813bac7225 */ /* 0x000fe200078c00ac */
[----:B------:R-:W-:-:S03]  /*2d0c0*/  IADD3 RZ, P2, PT, RZ, R166, RZ ;  /* 0x000000a6ffff7210 */ /* 0x000fc60007f5e0ff */
[----:B------:R-:W-:Y:S01]  /*2d0d0*/  IMAD.WIDE.U32.X R164, R59, R150, R164, P5 ;  /* 0x000000963ba47225 */ /* 0x000fe200028e04a4 */
[----:B------:R-:W-:-:S03]  /*2d0e0*/  IADD3.X RZ, P2, PT, RZ, R127, RZ, P2, !PT ;  /* 0x0000007fffff7210 */ /* 0x000fc6000175e4ff */
[----:B------:R-:W-:Y:S01]  /*2d0f0*/  IMAD.X R161, RZ, RZ, RZ, P6 ;  /* 0x000000ffffa17224 */ /* 0x000fe200030e06ff */
[----:B------:R-:W-:Y:S01]  /*2d100*/  IADD3.X R167, P6, PT, RZ, R164, RZ, P4, !PT ;  /* 0x000000a4ffa77210 */ /* 0x000fe200027de4ff */
[----:B------:R-:W-:Y:S01]  /*2d110*/  IMAD.WIDE.U32 R174, R129, R83, RZ ;  /* 0x0000005381ae7225 */ /* 0x000fe200078e00ff */
[----:B------:R-:W-:Y:S02]  /*2d120*/  IADD3 RZ, P4, PT, R152, R162, RZ ;  /* 0x000000a298ff7210 */ /* 0x000fe40007f9e0ff */
[----:B------:R-:W-:Y:S01]  /*2d130*/  IADD3.X R167, P2, PT, RZ, R167, RZ, P2, !PT ;  /* 0x000000a7ffa77210 */ /* 0x000fe2000175e4ff */
[----:B------:R-:W-:Y:S01]  /*2d140*/  IMAD.WIDE.U32 R154, R154, 0x397fe69a, R152 ;  /* 0x397fe69a9a9a7825 */ /* 0x000fe200078e0098 */
[----:B------:R-:W-:Y:S02]  /*2d150*/  IADD3.X RZ, P4, PT, R153, R151, RZ, P4, !PT ;  /* 0x0000009799ff7210 */ /* 0x000fe4000279e4ff */
[----:B------:R-:W-:Y:S01]  /*2d160*/  IADD3 RZ, P3, PT, R158, R174, RZ ;  /* 0x000000ae9eff7210 */ /* 0x000fe20007f7e0ff */
[----:B------:R-:W-:Y:S01]  /*2d170*/  IMAD.WIDE.U32 R152, R83, R129, R158 ;  /* 0x0000008153987225 */ /* 0x000fe200078e009e */
[----:B------:R-:W-:-:S02]  /*2d180*/  IADD3.X R151, PT, PT, RZ, RZ, R165, P2, P6 ;  /* 0x000000ffff977210 */ /* 0x000fc400017ec4a5 */
[----:B------:R-:W-:Y:S01]  /*2d190*/  IADD3 R175, P5, PT, R172, R175, RZ ;  /* 0x000000afacaf7210 */ /* 0x000fe20007fbe0ff */
[----:B------:R-:W-:Y:S01]  /*2d1a0*/  IMAD.IADD R158, R155, 0x1, R160 ;  /* 0x000000019b9e7824 */ /* 0x000fe200078e02a0 */
[----:B------:R-:W-:Y:S01]  /*2d1b0*/  IADD3 R154, P6, PT, R163, R154, RZ ;  /* 0x0000009aa39a7210 */ /* 0x000fe20007fde0ff */
[----:B------:R-:W-:Y:S01]  /*2d1c0*/  IMAD.MOV.U32 R160, RZ, RZ, R173 ;  /* 0x000000ffffa07224 */ /* 0x000fe200078e00ad */
[----:B------:R-:W-:Y:S01]  /*2d1d0*/  IADD3 R152, P2, PT, R167, R152, RZ ;  /* 0x00000098a7987210 */ /* 0x000fe20007f5e0ff */
[----:B------:R-:W-:Y:S01]  /*2d1e0*/  IMAD.WIDE.U32 R162, R147, R83, RZ ;  /* 0x0000005393a27225 */ /* 0x000fe200078e00ff */
[----:B------:R-:W-:Y:S02]  /*2d1f0*/  IADD3.X R155, P6, PT, R158, R149, RZ, P6, !PT ;  /* 0x000000959e9b7210 */ /* 0x000fe400037de4ff */
[----:B------:R-:W-:Y:S01]  /*2d200*/  IADD3.X R149, P4, PT, RZ, R170, RZ, P4, !PT ;  /* 0x000000aaff957210 */ /* 0x000fe2000279e4ff */
        /* <DEDUP_REMOVED lines=11> */
[----:B------:R-:W-:Y:S01]  /*2d2c0*/  IMAD.X R159, RZ, RZ, RZ, P5 ;  /* 0x000000ffff9f7224 */ /* 0x000fe200028e06ff */
[----:B------:R-:W-:Y:S01]  /*2d2d0*/  IADD3 R171, P6, PT, R162, R165, RZ ;  /* 0x000000a5a2ab7210 */ /* 0x000fe20007fde0ff */
[----:B------:R-:W-:Y:S01]  /*2d2e0*/  IMAD.WIDE.U32 R164, R83, R141, R156 ;  /* 0x0000008d53a47225 */ /* 0x000fe200078e009c */
[----:B------:R-:W-:-:S02]  /*2d2f0*/  IADD3.X R170, PT, PT, RZ, RZ, R161, P2, P3 ;  /* 0x000000ffffaa7210 */ /* 0x000fc400017e64a1 */
[----:B------:R-:W-:Y:S01]  /*2d300*/  IADD3.X RZ, P4, PT, R157, R171, RZ, P4, !PT ;  /* 0x000000ab9dff7210 */ /* 0x000fe2000279e4ff */
[----:B------:R-:W-:Y:S01]  /*2d310*/  IMAD.MOV.U32 R158, RZ, RZ, R163 ;  /* 0x000000ffff9e7224 */ /* 0x000fe200078e00a3 */
[----:B------:R-:W-:Y:S01]  /*2d320*/  IADD3 R128, P5, PT, R128, R177, RZ ;  /* 0x000000b180807210 */ /* 0x000fe20007fbe0ff */
[----:B------:R-:W-:Y:S01]  /*2d330*/  IMAD.WIDE.U32 R160, R146, R83, RZ ;  /* 0x0000005392a07225 */ /* 0x000fe200078e00ff */
[----:B------:R-:W-:Y:S02]  /*2d340*/  IADD3 R156, P3, PT, R167, R164, RZ ;  /* 0x000000a4a79c7210 */ /* 0x000fe40007f7e0ff */
[----:B------:R-:W-:Y:S01]  /*2d350*/  IADD3.X R174, P2, PT, R86, R126, RZ, P5, !PT ;  /* 0x0000007e56ae7210 */ /* 0x000fe20002f5e4ff */
[----:B------:R-:W-:Y:S02]  /*2d360*/  IMAD.IADD R157, R165, 0x1, R162 ;  /* 0x00000001a59d7824 */ /* 0x000fe400078e02a2 */
[----:B------:R-:W-:-:S03]  /*2d370*/  IMAD.WIDE.U32.X R162, R59, R147, R158, P6 ;  /* 0x000000933ba27225 */ /* 0x000fc600030e049e */
[----:B------:R-:W-:Y:S01]  /*2d380*/  IADD3.X R157, P6, PT, R157, R170, RZ, P3, !PT ;  /* 0x000000aa9d9d7210 */ /* 0x000fe20001fde4ff */
        /* <DEDUP_REMOVED lines=9> */
[----:B------:R-:W-:Y:S01]  /*2d420*/  IMAD.MOV.U32 R158, RZ, RZ, R165 ;  /* 0x000000ffff9e7224 */ /* 0x000fe200078e00a5 */
[----:B------:R-:W-:Y:S01]  /*2d430*/  IADD3 R172, P3, PT, R167, R172, RZ ;  /* 0x000000aca7ac7210 */ /* 0x000fe20007f7e0ff */
[----:B------:R-:W-:Y:S01]  /*2d440*/  IMAD.WIDE.U32 R160, R145, R83, RZ ;  /* 0x0000005391a07225 */ /* 0x000fe200078e00ff */
[----:B------:R-:W-:-:S03]  /*2d450*/  IADD3.X RZ, P4, PT, R169, R171, RZ, P4, !PT ;  /* 0x000000aba9ff7210 */ /* 0x000fc6000279e4ff */
[----:B------:R-:W-:Y:S02]  /*2d460*/  IMAD.IADD R86, R173, 0x1, R164 ;  /* 0x00000001ad567824 */ /* 0x000fe400078e02a4 */
[----:B------:R-:W-:-:S03]  /*2d470*/  IMAD.WIDE.U32.X R164, R59, R146, R158, P5 ;  /* 0x000000923ba47225 */ /* 0x000fc600028e049e */
[----:B------:R-:W-:Y:S01]  /*2d480*/  IADD3.X R173, P3, PT, R86, R163, RZ, P3, !PT ;  /* 0x000000a356ad7210 */ /* 0x000fe20001f7e4ff */
        /* <DEDUP_REMOVED lines=25> */
[----:B------:R-:W-:-:S04]  /*2d620*/  IMAD.WIDE.U32 R154, R140, R83, RZ ;  /* 0x000000538c9a7225 */ /* 0x000fc800078e00ff */
[----:B------:R-:W-:Y:S02]  /*2d630*/  IMAD.MOV.U32 R126, RZ, RZ, R166 ;  /* 0x000000ffff7e7224 */ /* 0x000fe400078e00a6 */
[----:B------:R-:W-:Y:S01]  /*2d640*/  IMAD.X R169, RZ, RZ, RZ, P6 ;  /* 0x000000ffffa97224 */ /* 0x000fe200030e06ff */
[----:B------:R-:W-:Y:S01]  /*2d650*/  IADD3 R175, P6, PT, R160, R165, RZ ;  /* 0x000000a5a0af7210 */ /* 0x000fe20007fde0ff */
[----:B------:R-:W-:Y:S01]  /*2d660*/  IMAD.WIDE.U32 R166, R158, -0x5555, R126 ;  /* 0xffffaaab9ea67825 */ /* 0x000fe200078e007e */
[----:B------:R-:W-:Y:S02]  /*2d670*/  IADD3.X R165, PT, PT, RZ, RZ, R163, P5, P4 ;  /* 0x000000ffffa57210 */ /* 0x000fe40002fe84a3 */
[----:B------:R-:W-:Y:S01]  /*2d680*/  IADD3.X RZ, P3, PT, R127, R175, RZ, P3, !PT ;  /* 0x000000af7fff7210 */ /* 0x000fe20001f7e4ff */
[----:B------:R-:W-:Y:S01]  /*2d690*/  IMAD.WIDE.U32 R154, P4, R59, R142, R154 ;  /* 0x0000008e3b9a7225 */ /* 0x000fe2000788009a */
[----:B------:R-:W-:-:S03]  /*2d6a0*/  IADD3 RZ, P5, PT, RZ, R166, RZ ;  /* 0x000000a6ffff7210 */ /* 0x000fc60007fbe0ff */
[----:B------:R-:W-:Y:S02]  /*2d6b0*/  IMAD.MOV.U32 R168, RZ, RZ, R161 ;  /* 0x000000ffffa87224 */ /* 0x000fe400078e00a1 */
[----:B------:R-:W-:-:S04]  /*2d6c0*/  IMAD.WIDE.U32 R162, R142, R83, RZ ;  /* 0x000000538ea27225 */ /* 0x000fc800078e00ff */
[----:B------:R-:W-:Y:S02]  /*2d6d0*/  IMAD.IADD R166, R167, 0x1, R160 ;  /* 0x00000001a7a67824 */ /* 0x000fe400078e02a0 */
[----:B------:R-:W-:Y:S01]  /*2d6e0*/  IMAD.X R161, RZ, RZ, RZ, P4 ;  /* 0x000000ffffa17224 */ /* 0x000fe200020e06ff */
[----:B------:R-:W-:Y:S01]  /*2d6f0*/  IADD3 R126, P4, PT, R149, R128, RZ ;  /* 0x00000080957e7210 */ /* 0x000fe20007f9e0ff */
[----:B------:R-:W-:Y:S01]  /*2d700*/  IMAD.WIDE.U32.X R168, R86, -0x46010001, R168, P6 ;  /* 0xb9feffff56a87825 */ /* 0x000fe200030e04a8 */
[----:B------:R-:W-:Y:S02]  /*2d710*/  IADD3 R167, P6, PT, R154, R163, RZ ;  /* 0x000000a39aa77210 */ /* 0x000fe40007fde0ff */
[----:B------:R-:W-:Y:S01]  /*2d720*/  IADD3.X RZ, P5, PT, RZ, R166, RZ, P5, !PT ;  /* 0x000000a6ffff7210 */ /* 0x000fe20002fbe4ff */
[----:B------:R-:W-:Y:S01]  /*2d730*/  IMAD.MOV.U32 R160, RZ, RZ, R155 ;  /* 0x000000ffffa07224 */ /* 0x000fe200078e009b */
[----:B------:R-:W-:Y:S01]  /*2d740*/  IADD3.X R127, P4, PT, R151, R174, RZ, P4, !PT ;  /* 0x000000ae977f7210 */ /* 0x000fe2000279e4ff */
[----:B------:R-:W-:Y:S01]  /*2d750*/  IMAD.WIDE.U32 R174, R150, R85, RZ ;  /* 0x0000005596ae7225 */ /* 0x000fe200078e00ff */
        /* <DEDUP_REMOVED lines=43> */
[----:B------:R-:W-:Y:S01]  /*2da10*/  IMAD.IADD R160, R167, 0x1, R160 ;  /* 0x00000001a7a07824 */ /* 0x000fe200078e02a0 */
[----:B------:R-:W-:Y:S01]  /*2da20*/  IADD3.X R159, P5, PT, RZ, R168, RZ, P5, !PT ;  /* 0x000000a8ff9f7210 */ /* 0x000fe20002fbe4ff */
[----:B------:R-:W-:Y:S01]  /*2da30*/  IMAD.X R165, RZ, RZ, RZ, P3 ;  /* 0x000000ffffa57224 */ /* 0x000fe200018e06ff */
[----:B------:R-:W-:Y:S01]  /*2da40*/  IADD3 R163, P3, PT, R154, R163, RZ ;  /* 0x000000a39aa37210 */ /* 0x000fe20007f7e0ff */
[----:B------:R-:W-:Y:S01]  /*2da50*/  IMAD.MOV.U32 R164, RZ, RZ, R155 ;  /* 0x000000ffffa47224 */ /* 0x000fe200078e009b */
[----:B------:R-:W-:Y:S01]  /*2da60*/  IADD3.X R167, P6, PT, R160, R151, RZ, P6, !PT ;  /* 0x00000097a0a77210 */ /* 0x000fe200037de4ff */
[----:B------:R-:W-:-:S03]  /*2da70*/  IMAD.WIDE.U32 R156, R60, R65, R152 ;  /* 0x000000413c9c7225 */ /* 0x000fc600078e0098 */
[----:B------:R-:W-:Y:S01]  /*2da80*/  IADD3.X R159, P6, PT, RZ, R159, RZ, P6, !PT ;  /* 0x0000009fff9f7210 */ /* 0x000fe200037de4ff */
[----:B------:R-:W-:Y:S01]  /*2da90*/  IMAD.WIDE.U32.X R164, R87, R150, R164, P3 ;  /* 0x0000009657a47225 */ /* 0x000fe200018e04a4 */
[----:B------:R-:W-:-:S03]  /*2daa0*/  IADD3 RZ, P3, PT, R152, R162, RZ ;  /* 0x000000a298ff7210 */ /* 0x000fc60007f7e0ff */
[----:B------:R-:W-:Y:S01]  /*2dab0*/  IMAD.IADD R155, R157, 0x1, R154 ;  /* 0x000000019d9b7824 */ /* 0x000fe200078e029a */
[----:B------:R-:W-:Y:S01]  /*2dac0*/  IADD3.X R157, PT, PT, RZ, RZ, R169, P6, P5 ;  /* 0x000000ffff9d7210 */ /* 0x000fe200037ea4a9 */
[----:B------:R-:W-:Y:S01]  /*2dad0*/  IMAD.WIDE.U32 R160, R86, -0xc7aed41, RZ ;  /* 0xf38512bf56a07825 */ /* 0x000fe200078e00ff */
[----:B------:R-:W-:Y:S02]  /*2dae0*/  IADD3.X RZ, P3, PT, R153, R163, RZ, P3, !PT ;  /* 0x000000a399ff7210 */ /* 0x000fe40001f7e4ff */
[----:B------:R-:W-:Y:S01]  /*2daf0*/  IADD3 RZ, P5, PT, RZ, R156, RZ ;  /* 0x0000009cffff7210 */ /* 0x000fe20007fbe0ff */
[C---:B------:R-:W-:Y:S01]  /*2db00*/  IMAD.WIDE.U32 R168, R158.reuse, -0xc7aed41, RZ ;  /* 0xf38512bf9ea87825 */ /* 0x040fe200078e00ff */
[----:B------:R-:W-:Y:S02]  /*2db10*/  IADD3.X R149, P3, PT, RZ, R164, RZ, P3, !PT ;  /* 0x000000a4ff957210 */ /* 0x000fe40001f7e4ff */
        /* <DEDUP_REMOVED lines=39> */
[----:B------:R-:W-:Y:S01]  /*2dd90*/  IMAD.WIDE.U32 R172, R158, 0x434bacd7, R170 ;  /* 0x434bacd79eac7825 */ /* 0x000fe200078e00aa */
[----:B------:R-:W-:Y:S02]  /*2dda0*/  IADD3.X R170, P4, PT, RZ, RZ, RZ, P4, !PT ;  /* 0x000000ffffaa7210 */ /* 0x000fe4000279e4ff */
[----:B------:R-:W-:Y:S01]  /*2ddb0*/  IADD3.X RZ, P5, PT, R171, R163, RZ, P5, !PT ;  /* 0x000000a3abff7210 */ /* 0x000fe20002fbe4ff */
[----:B------:R-:W-:Y:S01]  /*2ddc0*/  IMAD.MOV.U32 R168, RZ, RZ, R153 ;  /* 0x000000ffffa87224 */ /* 0x000fe200078e0099 */
[----:B------:R-:W-:Y:S01]  /*2ddd0*/  IADD3 R172, P3, PT, R157, R172, RZ ;  /* 0x000000ac9dac7210 */ /* 0x000fe20007f7e0ff */
[----:B------:R-:W-:-:S02]  /*2dde0*/  IMAD.IADD R128, R173, 0x1, R152 ;  /* 0x00000001ad807824 */ /* 0x000fc400078e0298 */
        /* <DEDUP_REMOVED lines=24> */
[----:B------:R-:W-:Y:S01]  /*2df70*/  IMAD.WIDE.U32 R168, R60, R141, R160 ;  /* 0x0000008d3ca87225 */ /* 0x000fe200078e00a0 */
[----:B------:R-:W-:-:S03]  /*2df80*/  IADD3 R157, P5, PT, R152, R163, RZ ;  /* 0x000000a3989d7210 */ /* 0x000fc60007fbe0ff */
[----:B------:R-:W-:Y:S01]  /*2df90*/  IMAD.X R127, RZ, RZ, RZ, P6 ;  /* 0x000000ffff7f7224 */ /* 0x000fe200030e06ff */
[----:B------:R-:W-:Y:S01]  /*2dfa0*/  IADD3 RZ, P6, PT, R160, R162, RZ ;  /* 0x000000a2a0ff7210 */ /* 0x000fe20007fde0ff */
[----:B------:R-:W-:Y:S01]  /*2dfb0*/  IMAD.MOV.U32 R126, RZ, RZ, R153 ;  /* 0x000000ffff7e7224 */ /* 0x000fe200078e0099 */
[----:B------:R-:W-:Y:S01]  /*2dfc0*/  IADD3 R168, P3, PT, R151, R168, RZ ;  /* 0x000000a897a87210 */ /* 0x000fe20007f7e0ff */
[----:B------:R-:W-:Y:S01]  /*2dfd0*/  IMAD.IADD R154, R169, 0x1, R152 ;  /* 0x00000001a99a7824 */ /* 0x000fe200078e0298 */
[----:B------:R-:W-:Y:S01]  /*2dfe0*/  IADD3.X RZ, P6, PT, R161, R157, RZ, P6, !PT ;  /* 0x0000009da1ff7210 */ /* 0x000fe200037de4ff */
[----:B------:R-:W-:Y:S01]  /*2dff0*/  IMAD.WIDE.U32.X R126, R87, R147, R126, P5 ;  /* 0x00000093577e7225 */ /* 0x000fe200028e047e */
[----:B------:R-:W-:Y:S02]  /*2e000*/  IADD3.X R151, P2, PT, RZ, RZ, RZ, P2, !PT ;  /* 0x000000ffff977210 */ /* 0x000fe4000175e4ff */
        /* <DEDUP_REMOVED lines=8> */
[----:B------:R-:W-:Y:S01]  /*2e090*/  IMAD R163, R155, -0x30003, RZ ;  /* 0xfffcfffd9ba37824 */ /* 0x000fe200078e02ff */
[----:B------:R-:W-:Y:S01]  /*2e0a0*/  IADD3 R157, P6, PT, R152, R159, RZ ;  /* 0x0000009f989d7210 */ /* 0x000fe20007fde0ff */
[----:B------:R-:W-:-:S03]  /*2e0b0*/  IMAD.WIDE.U32 R126, R156, -0x30003, RZ ;  /* 0xfffcfffd9c7e7825 */ /* 0x000fc600078e00ff */
[----:B------:R-:W-:Y:S01]  /*2e0c0*/  IADD3.X RZ, P3, PT, R173, R157, RZ, P3, !PT ;  /* 0x0000009dadff7210 */ /* 0x000fe20001f7e4ff */
[----:B------:R-:W-:Y:S02]  /*2e0d0*/  IMAD R163, R156, -0x760c0004, R163 ;  /* 0x89f3fffc9ca37824 */ /* 0x000fe400078e02a3 */
[----:B------:R-:W-:Y:S01]  /*2e0e0*/  IMAD.X R159, RZ, RZ, RZ, P5 ;  /* 0x000000ffff9f7224 */ /* 0x000fe200028e06ff */
[----:B------:R-:W-:Y:S01]  /*2e0f0*/  IADD3 R170, P5, PT, R170, R151, RZ ;  /* 0x00000097aaaa7210 */ /* 0x000fe20007fbe0ff */
[----:B------:R-:W-:-:S04]  /*2e100*/  IMAD.WIDE.U32 R160, R60, R143, R172 ;  /* 0x0000008f3ca07225 */ /* 0x000fc800078e00ac */
        /* <DEDUP_REMOVED lines=33> */
[----:B------:R-:W-:Y:S01]  /*2e320*/  IMAD.X R157, RZ, RZ, RZ, P3 ;  /* 0x000000ffff9d7224 */ /* 0x000fe200018e06ff */
[----:B------:R-:W-:Y:S01]  /*2e330*/  IADD3 R83, P3, PT, R160, R155, RZ ;  /* 0x0000009ba0537210 */ /* 0x000fe20007f7e0ff */
[----:B------:R-:W-:Y:S01]  /*2e340*/  IMAD.WIDE.U32 R162, R145, R60, RZ ;  /* 0x0000003c91a27225 */ /* 0x000fe200078e00ff */
[----:B------:R-:W-:Y:S02]  /*2e350*/  IADD3.X R170, PT, PT, RZ, RZ, R159, P6, P4 ;  /* 0x000000ffffaa7210 */ /* 0x000fe400037e849f */
[----:B------:R-:W-:Y:S01]  /*2e360*/  IADD3.X RZ, P5, PT, R165, R83, RZ, P5, !PT ;  /* 0x00000053a5ff7210 */ /* 0x000fe20002fbe4ff */
[----:B------:R-:W-:-:S04]  /*2e370*/  IMAD.WIDE.U32 R154, R126, -0x4eac0001, R164 ;  /* 0xb153ffff7e9a7825 */ /* 0x000fc800078e00a4 */
[----:B------:R-:W-:Y:S01]  /*2e380*/  IMAD.MOV.U32 R156, RZ, RZ, R161 ;  /* 0x000000ffff9c7224 */ /* 0x000fe200078e00a1 */
[----:B------:R-:W-:Y:S01]  /*2e390*/  IADD3 R154, P6, PT, R173, R154, RZ ;  /* 0x0000009aad9a7210 */ /* 0x000fe20007fde0ff */
[----:B------:R-:W-:-:S04]  /*2e3a0*/  IMAD.WIDE.U32 R158, P4, R87, R144, R162 ;  /* 0x00000090579e7225 */ /* 0x000fc800078800a2 */
[----:B------:R-:W-:Y:S02]  /*2e3b0*/  IMAD.IADD R83, R155, 0x1, R160 ;  /* 0x000000019b537824 */ /* 0x000fe400078e02a0 */
[----:B------:R-:W-:-:S03]  /*2e3c0*/  IMAD.WIDE.U32 R162, R144, R60, RZ ;  /* 0x0000003c90a27225 */ /* 0x000fc600078e00ff */
[----:B------:R-:W-:Y:S01]  /*2e3d0*/  IADD3.X R155, P6, PT, R83, R170, RZ, P6, !PT ;  /* 0x000000aa539b7210 */ /* 0x000fe200037de4ff */
[----:B------:R-:W-:Y:S01]  /*2e3e0*/  IMAD.WIDE.U32.X R164, R127, 0x1eabfffe, R156, P3 ;  /* 0x1eabfffe7fa47825 */ /* 0x000fe200018e049c */
[----:B------:R-:W-:-:S03]  /*2e3f0*/  IADD3 RZ, P3, PT, R166, R162, RZ ;  /* 0x000000a2a6ff7210 */ /* 0x000fc60007f7e0ff */
[----:B------:R-:W-:Y:S01]  /*2e400*/  IMAD.X R161, RZ, RZ, RZ, P4 ;  /* 0x000000ffffa17224 */ /* 0x000fe200020e06ff */
[----:B------:R-:W-:Y:S01]  /*2e410*/  IADD3 R163, P4, PT, R158, R163, RZ ;  /* 0x000000a39ea37210 */ /* 0x000fe20007f9e0ff */
[----:B------:R-:W-:Y:S01]  /*2e420*/  IMAD.WIDE.U32 R156, R60, R144, R166 ;  /* 0x000000903c9c7225 */ /* 0x000fe200078e00a6 */
[----:B------:R-:W-:Y:S02]  /*2e430*/  IADD3.X R83, P5, PT, RZ, R164, RZ, P5, !PT ;  /* 0x000000a4ff537210 */ /* 0x000fe40002fbe4ff */
[----:B------:R-:W-:Y:S01]  /*2e440*/  IADD3.X RZ, P3, PT, R167, R163, RZ, P3, !PT ;  /* 0x000000a3a7ff7210 */ /* 0x000fe20001f7e4ff */
[----:B------:R-:W-:Y:S01]  /*2e450*/  IMAD.MOV.U32 R160, RZ, RZ, R159 ;  /* 0x000000ffffa07224 */ /* 0x000fe200078e009f */
[----:B------:R-:W-:Y:S01]  /*2e460*/  IADD3.X R83, P6, PT, RZ, R83, RZ, P6, !PT ;  /* 0x00000053ff537210 */ /* 0x000fe200037de4ff */
[----:B------:R-:W-:Y:S02]  /*2e470*/  IMAD.IADD R164, R157, 0x1, R158 ;  /* 0x000000019da47824 */ /* 0x000fe400078e029e */
[----:B------:R-:W-:Y:S01]  /*2e480*/  IMAD.WIDE.U32.X R160, R87, R145, R160, P4 ;  /* 0x0000009157a07225 */ /* 0x000fe200020e04a0 */
[----:B------:R-:W-:-:S02]  /*2e490*/  IADD3 R156, P4, PT, R149, R156, RZ ;  /* 0x0000009c959c7210 */ /* 0x000fc40007f9e0ff */
[----:B------:R-:W-:Y:S01]  /*2e4a0*/  IADD3.X R149, PT, PT, RZ, RZ, R165, P6, P5 ;  /* 0x000000ffff957210 */ /* 0x000fe200037ea4a5 */
[-C--:B------:R-:W-:Y:S01]  /*2e4b0*/  IMAD.WIDE.U32 R158, R140, R60.reuse, RZ ;  /* 0x0000003c8c9e7225 */ /* 0x080fe200078e00ff */
        /* <DEDUP_REMOVED lines=43> */
[----:B------:R-:W-:-:S03]  /*2e770*/  IMAD.WIDE.U32 R158, R127, 0x434bacd7, RZ ;  /* 0x434bacd77f9e7825 */ /* 0x000fc600078e00ff */
[----:B------:R-:W-:Y:S01]  /*2e780*/  IADD3.X RZ, P4, PT, R153, R151, RZ, P4, !PT ;  /* 0x0000009799ff7210 */ /* 0x000fe2000279e4ff */
[----:B------:R-:W-:-:S04]  /*2e790*/  IMAD.WIDE.U32 R162, R126, 0x434bacd7, RZ ;  /* 0x434bacd77ea27825 */ /* 0x000fc800078e00ff */
[----:B------:R-:W-:-:S04]  /*2e7a0*/  IMAD.WIDE.U32 R158, P6, R126, 0x4b1ba7b6, R158 ;  /* 0x4b1ba7b67e9e7825 */ /* 0x000fc800078c009e */
        /* <DEDUP_REMOVED lines=23> */
[----:B------:R-:W-:Y:S01]  /*2e920*/  IMAD.WIDE.U32 R174, P6, R84, R65, R174 ;  /* 0x0000004154ae7225 */ /* 0x000fe200078c00ae */
[----:B------:R-:W-:Y:S02]  /*2e930*/  IADD3 R176, P4, PT, R127, R176, RZ ;  /* 0x000000b07fb07210 */ /* 0x000fe40007f9e0ff */
[----:B------:R-:W-:Y:S01]  /*2e940*/  IADD3.X RZ, P3, PT, R157, R151, RZ, P3, !PT ;  /* 0x000000979dff7210 */ /* 0x000fe20001f7e4ff */
[----:B------:R-:W-:Y:S01]  /*2e950*/  IMAD.WIDE.U32 R152, R65, R85, RZ ;  /* 0x0000005541987225 */ /* 0x000fe200078e00ff */
[----:B------:R-:W-:-:S02]  /*2e960*/  IADD3.X R177, P4, PT, R158, R149, RZ, P4, !PT ;  /* 0x000000959eb17210 */ /* 0x000fc4000279e4ff */
[----:B------:R-:W-:Y:S01]  /*2e970*/  IADD3.X R149, P3, PT, RZ, R168, RZ, P3, !PT ;  /* 0x000000a8ff957210 */ /* 0x000fe20001f7e4ff */
[----:B------:R-:W-:Y:S01]  /*2e980*/  IMAD.X R159, RZ, RZ, RZ, P6 ;  /* 0x000000ffff9f7224 */ /* 0x000fe200030e06ff */
[----:B------:R-:W-:Y:S01]  /*2e990*/  IADD3 R165, P6, PT, R174, R153, RZ ;  /* 0x00000099aea57210 */ /* 0x000fe20007fde0ff */
[----:B------:R-:W-:Y:S02]  /*2e9a0*/  IMAD.MOV.U32 R158, RZ, RZ, R175 ;  /* 0x000000ffff9e7224 */ /* 0x000fe400078e00af */
[----:B------:R-:W-:-:S04]  /*2e9b0*/  IMAD.WIDE.U32 R156, R148, R85, RZ ;  /* 0x00000055949c7225 */ /* 0x000fc800078e00ff */
[----:B------:R-:W-:Y:S01]  /*2e9c0*/  IMAD.WIDE.U32.X R150, R84, R150, R158, P6 ;  /* 0x0000009654967225 */ /* 0x000fe200030e049e */
[----:B------:R-:W-:-:S03]  /*2e9d0*/  IADD3.X R149, P6, PT, RZ, R149, RZ, P4, !PT ;  /* 0x00000095ff957210 */ /* 0x000fc600027de4ff */
[----:B------:R-:W-:Y:S01]  /*2e9e0*/  IMAD.WIDE.U32 R126, R126, 0x397fe69a, R86 ;  /* 0x397fe69a7e7e7825 */ /* 0x000fe200078e0056 */
[----:B------:R-:W-:Y:S02]  /*2e9f0*/  IADD3.X R169, PT, PT, RZ, RZ, R169, P6, P3 ;  /* 0x000000ffffa97210 */ /* 0x000fe400037e64a9 */
[----:B------:R-:W-:Y:S01]  /*2ea00*/  IADD3 RZ, P3, PT, R86, R166, RZ ;  /* 0x000000a656ff7210 */ /* 0x000fe20007f7e0ff */
[----:B------:R-:W-:Y:S01]  /*2ea10*/  IMAD.WIDE.U32 R158, R129, R85, RZ ;  /* 0x00000055819e7225 */ /* 0x000fe200078e00ff */
[----:B------:R-:W-:Y:S02]  /*2ea20*/  IADD3 R126, P6, PT, R149, R126, RZ ;  /* 0x0000007e957e7210 */ /* 0x000fe40007fde0ff */
[----:B------:R-:W-:Y:S01]  /*2ea30*/  IADD3.X RZ, P3, PT, R87, R83, RZ, P3, !PT ;  /* 0x0000005357ff7210 */ /* 0x000fe20001f7e4ff */
[----:B------:R-:W-:-:S03]  /*2ea40*/  IMAD.WIDE.U32 R156, P4, R84, R129, R156 ;  /* 0x00000081549c7225 */ /* 0x000fc6000788009c */
[----:B------:R-:W-:Y:S01]  /*2ea50*/  IADD3.X R83, P3, PT, RZ, R172, RZ, P3, !PT ;  /* 0x000000acff537210 */ /* 0x000fe20001f7e4ff */
[----:B------:R-:W-:Y:S02]  /*2ea60*/  IMAD.IADD R164, R127, 0x1, R164 ;  /* 0x000000017fa47824 */ /* 0x000fe400078e02a4 */
[----:B------:R-:W-:Y:S01]  /*2ea70*/  IMAD.X R163, RZ, RZ, RZ, P4 ;  /* 0x000000ffffa37224 */ /* 0x000fe200020e06ff */
[----:B------:R-:W-:Y:S01]  /*2ea80*/  IADD3 R159, P4, PT, R156, R159, RZ ;  /* 0x0000009f9c9f7210 */ /* 0x000fe20007f9e0ff */
[----:B------:R-:W-:Y:S01]  /*2ea90*/  IMAD.MOV.U32 R162, RZ, RZ, R157 ;  /* 0x000000ffffa27224 */ /* 0x000fe200078e009d */
[----:B------:R-:W-:Y:S01]  /*2eaa0*/  IADD3.X R127, P6, PT, R164, R169, RZ, P6, !PT ;  /* 0x000000a9a47f7210 */ /* 0x000fe200037de4ff */
[----:B------:R-:W-:-:S03]  /*2eab0*/  IMAD.WIDE.U32 R86, R147, R85, RZ ;  /* 0x0000005593567225 */ /* 0x000fc600078e00ff */
[----:B------:R-:W-:Y:S01]  /*2eac0*/  IADD3.X R83, P6, PT, RZ, R83, RZ, P6, !PT ;  /* 0x00000053ff537210 */ /* 0x000fe200037de4ff */
[----:B------:R-:W-:Y:S01]  /*2ead0*/  IMAD.WIDE.U32.X R148, R84, R148, R162, P4 ;  /* 0x0000009454947225 */ /* 0x000fe200020e04a2 */
[----:B------:R-:W-:-:S03]  /*2eae0*/  IADD3 RZ, P4, PT, R154, R152, RZ ;  /* 0x000000989aff7210 */ /* 0x000fc60007f9e0ff */
[----:B------:R-:W-:Y:S01]  /*2eaf0*/  IMAD.WIDE.U32 R152, R85, R65, R154 ;  /* 0x0000004155987225 */ /* 0x000fe200078e009a */
[----:B------:R-:W-:Y:S02]  /*2eb00*/  IADD3.X R65, PT, PT, RZ, RZ, R173, P6, P3 ;  /* 0x000000ffff417210 */ /* 0x000fe400037e64ad */
[----:B------:R-:W-:Y:S01]  /*2eb10*/  IADD3.X RZ, P4, PT, R155, R165, RZ, P4, !PT ;  /* 0x000000a59bff7210 */ /* 0x000fe2000279e4ff */
[----:B------:R-:W-:Y:S01]  /*2eb20*/  IMAD.WIDE.U32 R86, P3, R84, R141, R86 ;  /* 0x0000008d54567225 */ /* 0x000fe20007860056 */
[----:B------:R-:W-:-:S03]  /*2eb30*/  IADD3 RZ, P6, PT, RZ, R152, RZ ;  /* 0x00000098ffff7210 */ /* 0x000fc60007fde0ff */
[----:B------:R-:W-:-:S04]  /*2eb40*/  IMAD.WIDE.U32 R162, R141, R85, RZ ;  /* 0x000000558da27225 */ /* 0x000fc800078e00ff */
        /* <DEDUP_REMOVED lines=12> */
[----:B------:R-:W-:Y:S01]  /*2ec10*/  IMAD R87, R175, -0x30003, RZ ;  /* 0xfffcfffdaf577824 */ /* 0x000fe200078e02ff */
[----:B------:R-:W-:Y:S01]  /*2ec20*/  IADD3 R128, P6, PT, R153, R128, RZ ;  /* 0x0000008099807210 */ /* 0x000fe20007fde0ff */
[----:B------:R-:W-:Y:S01]  /*2ec30*/  IMAD.MOV.U32 R174, RZ, RZ, R152 ;  /* 0x000000ffffae7224 */ /* 0x000fe200078e0098 */
[----:B------:R-:W-:Y:S01]  /*2ec40*/  IADD3.X RZ, P4, PT, R161, R159, RZ, P4, !PT ;  /* 0x0000009fa1ff7210 */ /* 0x000fe2000279e4ff */
[----:B------:R-:W-:Y:S01]  /*2ec50*/  IMAD R87, R152, -0x760c0004, R87 ;  /* 0x89f3fffc98577824 */ /* 0x000fe200078e0257 */
[----:B------:R-:W-:Y:S01]  /*2ec60*/  IADD3 RZ, P3, PT, R170, R162, RZ ;  /* 0x000000a2aaff7210 */ /* 0x000fe20007f7e0ff */
[----:B------:R-:W-:Y:S01]  /*2ec70*/  IMAD.WIDE.U32 R172, R85, R144, R126 ;  /* 0x0000009055ac7225 */ /* 0x000fe200078e007e */
[----:B------:R-:W-:-:S02]  /*2ec80*/  IADD3.X R129, P6, PT, R156, R151, RZ, P6, !PT ;  /* 0x000000979c817210 */ /* 0x000fc400037de4ff */
[----:B------:R-:W-:Y:S01]  /*2ec90*/  IADD3.X R147, P4, PT, RZ, R148, RZ, P4, !PT ;  /* 0x00000094ff937210 */ /* 0x000fe2000279e4ff */
[----:B------:R-:W-:Y:S01]  /*2eca0*/  IMAD.WIDE.U32 R150, R152, -0x30003, RZ ;  /* 0xfffcfffd98967825 */ /* 0x000fe200078e00ff */
[----:B------:R-:W-:Y:S02]  /*2ecb0*/  IADD3.X RZ, P3, PT, R171, R157, RZ, P3, !PT ;  /* 0x0000009dabff7210 */ /* 0x000fe40001f7e4ff */
[----:B------:R-:W-:Y:S01]  /*2ecc0*/  IADD3.X R147, P6, PT, RZ, R147, RZ, P6, !PT ;  /* 0x00000093ff937210 */ /* 0x000fe200037de4ff */
[----:B------:R-:W-:-:S03]  /*2ecd0*/  IMAD.WIDE.U32 R156, R146, R85, RZ ;  /* 0x00000055929c7225 */ /* 0x000fc600078e00ff */
[----:B------:R-:W-:Y:S01]  /*2ece0*/  IADD3.X R158, PT, PT, RZ, RZ, R149, P6, P4 ;  /* 0x000000ffff9e7210 */ /* 0x000fe200037e8495 */
[----:B------:R-:W-:-:S04]  /*2ecf0*/  IMAD.WIDE.U32 R170, R85, R141, R170 ;  /* 0x0000008d55aa7225 */ /* 0x000fc800078e00aa */
[----:B------:R-:W-:-:S04]  /*2ed00*/  IMAD.WIDE.U32 R148, P6, R84, R143, R156 ;  /* 0x0000008f54947225 */ /* 0x000fc800078c009c */
[----:B------:R-:W-:Y:S02]  /*2ed10*/  IMAD.IADD R151, R151, 0x1, R87 ;  /* 0x0000000197977824 */ /* 0x000fe400078e0257 */
[----:B------:R-:W-:-:S04]  /*2ed20*/  IMAD.WIDE.U32 R156, R143, R85, RZ ;  /* 0x000000558f9c7225 */ /* 0x000fc800078e00ff */
[----:B------:R-:W-:Y:S01]  /*2ed30*/  IMAD.IADD R87, R171, 0x1, R86 ;  /* 0x00000001ab577824 */ /* 0x000fe200078e0256 */
[----:B------:R-:W-:Y:S01]  /*2ed40*/  IADD3 R86, P4, PT, R147, R170, RZ ;  /* 0x000000aa93567210 */ /* 0x000fe20007f9e0ff */
[----:B------:R-:W-:Y:S01]  /*2ed50*/  IMAD.X R159, RZ, RZ, RZ, P6 ;  /* 0x000000ffff9f7224 */ /* 0x000fe200030e06ff */
[----:B------:R-:W-:Y:S01]  /*2ed60*/  IADD3 R165, P6, PT, R148, R157, RZ ;  /* 0x0000009d94a57210 */ /* 0x000fe20007fde0ff */
[----:B------:R-:W-:Y:S01]  /*2ed70*/  IMAD.WIDE.U32 R160, R151, -0x5555, RZ ;  /* 0xffffaaab97a07825 */ /* 0x000fe200078e00ff */
[----:B------:R-:W-:Y:S02]  /*2ed80*/  IADD3.X R87, P4, PT, R87, R158, RZ, P4, !PT ;  /* 0x0000009e57577210 */ /* 0x000fe4000279e4ff */
[----:B------:R-:W-:Y:S01]  /*2ed90*/  IADD3.X R157, P3, PT, RZ, R154, RZ, P3, !PT ;  /* 0x0000009aff9d7210 */ /* 0x000fe20001f7e4ff */
[----:B------:R-:W-:Y:S02]  /*2eda0*/  IMAD.MOV.U32 R158, RZ, RZ, R149 ;  /* 0x000000ffff9e7224 */ /* 0x000fe400078e0095 */
[----:B------:R-:W-:Y:S01]  /*2edb0*/  IMAD.WIDE.U32 R162, R150, -0x5555, R174 ;  /* 0xffffaaab96a27825 */ /* 0x000fe200078e00ae */
[----:B------:R-:W-:-:S03]  /*2edc0*/  IADD3.X R157, P4, PT, RZ, R157, RZ, P4, !PT ;  /* 0x0000009dff9d7210 */ /* 0x000fc6000279e4ff */
[----:B------:R-:W-:Y:S01]  /*2edd0*/  IMAD.WIDE.U32.X R158, R84, R146, R158, P6 ;  /* 0x00000092549e7225 */ /* 0x000fe200030e049e */
[----:B------:R-:W-:Y:S02]  /*2ede0*/  IADD3.X R164, PT, PT, RZ, RZ, R155, P4, P3 ;  /* 0x000000ffffa47210 */ /* 0x000fe400027e649b */
[----:B------:R-:W-:Y:S01]  /*2edf0*/  IADD3 RZ, P3, PT, RZ, R162, RZ ;  /* 0x000000a2ffff7210 */ /* 0x000fe20007f7e0ff */
        /* <DEDUP_REMOVED lines=29> */
[----:B------:R-:W-:Y:S01]  /*2efd0*/  IMAD.MOV.U32 R156, RZ, RZ, R147 ;  /* 0x000000ffff9c7224 */ /* 0x000fe200078e0093 */
[----:B------:R-:W-:Y:S01]  /*2efe0*/  IADD3.X R147, P5, PT, RZ, RZ, RZ, P5, !PT ;  /* 0x000000ffff937210 */ /* 0x000fe20002fbe4ff */
        /* <DEDUP_REMOVED lines=12> */
[----:B------:R-:W-:Y:S01]  /*2f0b0*/  IMAD.IADD R177, R155, 0x1, R158 ;  /* 0x000000019bb17824 */ /* 0x000fe200078e029e */
[----:B------:R-:W-:Y:S01]  /*2f0c0*/  IADD3.X R158, P2, PT, RZ, RZ, RZ, P2, !PT ;  /* 0x000000ffff9e7210 */ /* 0x000fe2000175e4ff */
[----:B------:R-:W-:-:S03]  /*2f0d0*/  IMAD.WIDE.U32 R154, R142, R85, RZ ;  /* 0x000000558e9a7225 */ /* 0x000fc600078e00ff */
[----:B------:R-:W-:Y:S01]  /*2f0e0*/  IADD3.X R177, P4, PT, R177, R162, RZ, P4, !PT ;  /* 0x000000a2b1b17210 */ /* 0x000fe2000279e4ff */
[----:B------:R-:W-:Y:S01]  /*2f0f0*/  IMAD.WIDE.U32.X R164, R151, 0x1eabfffe, R164, P6 ;  /* 0x1eabfffe97a47825 */ /* 0x000fe200030e04a4 */
[----:B------:R-:W-:-:S03]  /*2f100*/  IADD3 R155, P6, PT, R152, R155, RZ ;  /* 0x0000009b989b7210 */ /* 0x000fc60007fde0ff */
[----:B------:R-:W-:Y:S01]  /*2f110*/  IMAD.MOV.U32 R162, RZ, RZ, R153 ;  /* 0x000000ffffa27224 */ /* 0x000fe200078e0099 */
[----:B------:R-:W-:Y:S01]  /*2f120*/  IADD3.X R145, P3, PT, RZ, R164, RZ, P3, !PT ;  /* 0x000000a4ff917210 */ /* 0x000fe20001f7e4ff */
[----:B------:R-:W-:-:S04]  /*2f130*/  IMAD.WIDE.U32 R128, R151, -0x94f09dc, RZ ;  /* 0xf6b0f62497807825 */ /* 0x000fc800078e00ff */
[----:B------:R-:W-:Y:S01]  /*2f140*/  IMAD.WIDE.U32.X R140, R84, R140, R162, P6 ;  /* 0x0000008c548c7225 */ /* 0x000fe200030e04a2 */
[----:B------:R-:W-:-:S03]  /*2f150*/  IADD3 R162, P6, PT, R147, R158, RZ ;  /* 0x0000009e93a27210 */ /* 0x000fc60007fde0ff */
[----:B------:R-:W-:Y:S01]  /*2f160*/  IMAD.X R179, RZ, RZ, RZ, P2 ;  /* 0x000000ffffb37224 */ /* 0x000fe200010e06ff */
[----:B------:R-:W-:Y:S01]  /*2f170*/  IADD3.X R84, P2, PT, RZ, R145, RZ, P4, !PT ;  /* 0x00000091ff547210 */ /* 0x000fe2000275e4ff */
[----:B------:R-:W-:-:S03]  /*2f180*/  IMAD.WIDE.U32 R158, R150, -0x94f09dc, RZ ;  /* 0xf6b0f624969e7825 */ /* 0x000fc600078e00ff */
[----:B------:R-:W-:Y:S01]  /*2f190*/  IADD3.X R153, PT, PT, RZ, RZ, R165, P2, P3 ;  /* 0x000000ffff997210 */ /* 0x000fe200017e64a5 */
[----:B------:R-:W-:Y:S01]  /*2f1a0*/  IMAD.WIDE.U32 R128, P4, R150, 0x6730d2a0, R128 ;  /* 0x6730d2a096807825 */ /* 0x000fe20007880080 */
[----:B------:R-:W-:Y:S02]  /*2f1b0*/  IADD3 R59, P2, PT, R59, R162, RZ ;  /* 0x000000a23b3b7210 */ /* 0x000fe40007f5e0ff */
[----:B------:R-:W-:Y:S01]  /*2f1c0*/  IADD3.X R179, PT, PT, R179, RZ, RZ, P6, P5 ;  /* 0x000000ffb3b37210 */ /* 0x000fe200037ea4ff */
[C---:B------:R-:W-:Y:S01]  /*2f1d0*/  IMAD.WIDE.U32 R164, R151.reuse, -0xc7aed41, RZ ;  /* 0xf38512bf97a47825 */ /* 0x040fe200078e00ff */
[----:B------:R-:W-:Y:S02]  /*2f1e0*/  IADD3 R180, P6, PT, R128, R159, RZ ;  /* 0x0000009f80b47210 */ /* 0x000fe40007fde0ff */
[----:B------:R-:W-:Y:S01]  /*2f1f0*/  IADD3 RZ, P3, PT, R86, R158, RZ ;  /* 0x0000009e56ff7210 */ /* 0x000fe20007f7e0ff */
[----:B------:R-:W-:Y:S01]  /*2f200*/  IMAD.WIDE.U32 R162, R151, 0x434bacd7, RZ ;  /* 0x434bacd797a27825 */ /* 0x000fe200078e00ff */
[----:B------:R-:W-:-:S02]  /*2f210*/  IADD3 RZ, P5, PT, R126, R160, RZ ;  /* 0x000000a07eff7210 */ /* 0x000fc40007fbe0ff */
[----:B------:R-:W-:Y:S01]  /*2f220*/  IADD3.X RZ, P3, PT, R87, R180, RZ, P3, !PT ;  /* 0x000000b457ff7210 */ /* 0x000fe20001f7e4ff */
[----:B------:R-:W-:Y:S01]  /*2f230*/  IMAD.X R159, RZ, RZ, RZ, P4 ;  /* 0x000000ffff9f7224 */ /* 0x000fe200020e06ff */
[----:B------:R-:W-:Y:S01]  /*2f240*/  IADD3.X RZ, P5, PT, R127, R143, RZ, P5, !PT ;  /* 0x0000008f7fff7210 */ /* 0x000fe20002fbe4ff */
[----:B------:R-:W-:Y:S02]  /*2f250*/  IMAD.MOV.U32 R158, RZ, RZ, R129 ;  /* 0x000000ffff9e7224 */ /* 0x000fe400078e0081 */
[----:B------:R-:W-:-:S04]  /*2f260*/  IMAD.WIDE.U32 R160, P4, R150, 0x64774b84, R164 ;  /* 0x64774b8496a07825 */ /* 0x000fc800078800a4 */
[----:B------:R-:W-:-:S04]  /*2f270*/  IMAD.WIDE.U32 R166, R150, -0xc7aed41, RZ ;  /* 0xf38512bf96a67825 */ /* 0x000fc800078e00ff */
[----:B------:R-:W-:-:S04]  /*2f280*/  IMAD.WIDE.U32.X R158, R151, 0x6730d2a0, R158, P6 ;  /* 0x6730d2a0979e7825 */ /* 0x000fc800030e049e */
[----:B------:R-:W-:Y:S01]  /*2f290*/  IMAD.WIDE.U32 R162, P6, R150, 0x4b1ba7b6, R162 ;  /* 0x4b1ba7b696a27825 */ /* 0x000fe200078c00a2 */
[----:B------:R-:W-:-:S03]  /*2f2a0*/  IADD3.X R143, P3, PT, RZ, R158, RZ, P3, !PT ;  /* 0x0000009eff8f7210 */ /* 0x000fc60001f7e4ff */
[----:B------:R-:W-:Y:S01]  /*2f2b0*/  IMAD.X R145, RZ, RZ, RZ, P4 ;  /* 0x000000ffff917224 */ /* 0x000fe200020e06ff */
[----:B------:R-:W-:Y:S01]  /*2f2c0*/  IADD3 R129, P4, PT, R160, R167, RZ ;  /* 0x000000a7a0817210 */ /* 0x000fe20007f9e0ff */
        /* <DEDUP_REMOVED lines=14> */
[----:B------:R-:W-:Y:S01]  /*2f3b0*/  IMAD.MOV.U32 R174, RZ, RZ, R171 ;  /* 0x000000ffffae7224 */ /* 0x000fe200078e00ab */
[----:B------:R-:W-:Y:S01]  /*2f3c0*/  IADD3.X R127, P6, PT, R165, R178, RZ, P6, !PT ;  /* 0x000000b2a57f7210 */ /* 0x000fe200037de4ff */
[----:B------:R-:W-:-:S04]  /*2f3d0*/  IMAD.WIDE.U32 R172, R150, -0x94f09dc, R86 ;  /* 0xf6b0f62496ac7825 */ /* 0x000fc800078e0056 */
[----:B------:R-:W-:Y:S01]  /*2f3e0*/  IMAD.WIDE.U32.X R174, R151, 0x1a0111ea, R174, P4 ;  /* 0x1a0111ea97ae7825 */ /* 0x000fe200020e04ae */
[----:B------:R-:W-:-:S03]  /*2f3f0*/  IADD3.X R151, P5, PT, RZ, R156, RZ, P5, !PT ;  /* 0x0000009cff977210 */ /* 0x000fc60002fbe4ff */
[----:B------:R-:W-:Y:S01]  /*2f400*/  IMAD.IADD R128, R173, 0x1, R128 ;  /* 0x00000001ad807824 */ /* 0x000fe200078e0280 */
[----:B------:R-:W-:Y:S01]  /*2f410*/  IADD3 R173, P4, PT, R84, R172, RZ ;  /* 0x000000ac54ad7210 */ /* 0x000fe20007f9e0ff */
[----:B------:R-:W-:Y:S01]  /*2f420*/  IMAD.WIDE.U32 R86, R150, -0xc7aed41, R148 ;  /* 0xf38512bf96567825 */ /* 0x000fe200078e0094 */
[----:B------:R-:W-:Y:S02]  /*2f430*/  IADD3.X R84, P2, PT, R60, R179, RZ, P2, !PT ;  /* 0x000000b33c547210 */ /* 0x000fe4000175e4ff */
[----:B------:R-:W-:Y:S01]  /*2f440*/  IADD3.X R151, P6, PT, RZ, R151, RZ, P6, !PT ;  /* 0x00000097ff977210 */ /* 0x000fe200037de4ff */
[----:B------:R-:W-:Y:S01]  /*2f450*/  IMAD.IADD R160, R87, 0x1, R160 ;  /* 0x0000000157a07824 */ /* 0x000fe200078e02a0 */
[----:B------:R-:W-:Y:S02]  /*2f460*/  IADD3.X R60, P4, PT, R128, R153, RZ, P4, !PT ;  /* 0x00000099803c7210 */ /* 0x000fe4000279e4ff */
[----:B------:R-:W-:Y:S02]  /*2f470*/  IADD3.X R157, PT, PT, RZ, RZ, R157, P6, P5 ;  /* 0x000000ffff9d7210 */ /* 0x000fe400037ea49d */
[----:B------:R-:W-:-:S02]  /*2f480*/  IADD3.X R143, P6, PT, RZ, R143, RZ, P4, !PT ;  /* 0x0000008fff8f7210 */ /* 0x000fc400027de4ff */
[----:B------:R-:W-:Y:S02]  /*2f490*/  IADD3 RZ, P5, PT, R148, R166, RZ ;  /* 0x000000a694ff7210 */ /* 0x000fe40007fbe0ff */
[----:B------:R-:W-:Y:S02]  /*2f4a0*/  IADD3 R128, P4, PT, R83, R59, RZ ;  /* 0x0000003b53807210 */ /* 0x000fe40007f9e0ff */
[----:B------:R-:W-:Y:S02]  /*2f4b0*/  IADD3.X R159, PT, PT, RZ, RZ, R159, P6, P3 ;  /* 0x000000ffff9f7210 */ /* 0x000fe400037e649f */
[----:B------:R-:W-:Y:S01]  /*2f4c0*/  IADD3 R59, P6, PT, R143, R86, RZ ;  /* 0x000000568f3b7210 */ /* 0x000fe20007fde0ff */
[----:B------:R-:W-:Y:S01]  /*2f4d0*/  IMAD.WIDE.U32 R86, R150, 0x434bacd7, R126 ;  /* 0x434bacd796567825 */ /* 0x000fe200078e007e */
[----:B------:R-:W-:Y:S02]  /*2f4e0*/  IADD3.X RZ, P5, PT, R149, R129, RZ, P5, !PT ;  /* 0x0000008195ff7210 */ /* 0x000fe40002fbe4ff */
[----:B------:R-:W-:Y:S01]  /*2f4f0*/  IADD3.X R129, P4, PT, R65, R84, RZ, P4, !PT ;  /* 0x0000005441817210 */ /* 0x000fe2000279e4ff */
[----:B------:R-:W-:Y:S01]  /*2f500*/  IMAD.IADD R162, R87, 0x1, R162 ;  /* 0x0000000157a27824 */ /* 0x000fe200078e02a2 */
[----:B------:R-:W-:-:S02]  /*2f510*/  IADD3.X R65, P6, PT, R160, R159, RZ, P6, !PT ;  /* 0x0000009fa0417210 */ /* 0x000fc400037de4ff */
[----:B------:R-:W-:Y:S01]  /*2f520*/  IADD3.X R83, P5, PT, RZ, R144, RZ, P5, !PT ;  /* 0x00000090ff537210 */ /* 0x000fe20002fbe4ff */
[----:B------:R-:W-:Y:S01]  /*2f530*/  IMAD.WIDE.U32 R142, R85, R142, R128 ;  /* 0x0000008e558e7225 */ /* 0x000fe200078e0080 */
[----:B------:R-:W-:Y:S02]  /*2f540*/  IADD3 RZ, P3, PT, R126, R164, RZ ;  /* 0x000000a47eff7210 */ /* 0x000fe40007f7e0ff */
[----:B------:R-:W-:Y:S01]  /*2f550*/  IADD3.X R83, P6, PT, RZ, R83, RZ, P6, !PT ;  /* 0x00000053ff537210 */ /* 0x000fe200037de4ff */
[----:B------:R-:W-:Y:S01]  /*2f560*/  IMAD.IADD R152, R143, 0x1, R152 ;  /* 0x000000018f987824 */ /* 0x000fe200078e0298 */
[----:B------:R-:W-:Y:S02]  /*2f570*/  IADD3.X RZ, P3, PT, R127, R161, RZ, P3, !PT ;  /* 0x000000a17fff7210 */ /* 0x000fe40001f7e4ff */
[----:B------:R-:W-:Y:S02]  /*2f580*/  IADD3.X R145, PT, PT, RZ, RZ, R145, P6, P5 ;  /* 0x000000ffff917210 */ /* 0x000fe400037ea491 */
[----:B------:R-:W-:-:S02]  /*2f590*/  IADD3 R144, P6, PT, R83, R86, RZ ;  /* 0x0000005653907210 */ /* 0x000fc40007fde0ff */
[----:B------:R-:W-:Y:S02]  /*2f5a0*/  IADD3 R142, P5, PT, R151, R142, RZ ;  /* 0x0000008e978e7210 */ /* 0x000fe40007fbe0ff */
[----:B------:R-:W-:Y:S02]  /*2f5b0*/  IADD3.X R145, P6, PT, R162, R145, RZ, P6, !PT ;  /* 0x00000091a2917210 */ /* 0x000fe400037de4ff */
[----:B------:R-:W-:Y:S02]  /*2f5c0*/  IADD3.X R83, P3, PT, RZ, R168, RZ, P3, !PT ;  /* 0x000000a8ff537210 */ /* 0x000fe40001f7e4ff */
[----:B------:R-:W-:Y:S02]  /*2f5d0*/  IADD3.X R143, P5, PT, R152, R157, RZ, P5, !PT ;  /* 0x0000009d988f7210 */ /* 0x000fe40002fbe4ff */
[----:B------:R-:W-:Y:S02]  /*2f5e0*/  IADD3.X R83, P6, PT, RZ, R83, RZ, P6, !PT ;  /* 0x00000053ff537210 */ /* 0x000fe400037de4ff */
[----:B------:R-:W-:Y:S01]  /*2f5f0*/  IADD3.X R86, P2, PT, RZ, RZ, RZ, P2, !PT ;  /* 0x000000ffff567210 */ /* 0x000fe2000175e4ff */
[----:B------:R-:W-:Y:S01]  /*2f600*/  IMAD.WIDE.U32 R150, R150, 0x397fe69a, R142 ;  /* 0x397fe69a96967825 */ /* 0x000fe200078e008e */
[----:B------:R-:W-:-:S02]  /*2f610*/  IADD3.X R169, PT, PT, RZ, RZ, R169, P6, P3 ;  /* 0x000000ffffa97210 */ /* 0x000fc400037e64a9 */
[----:B------:R-:W-:Y:S01]  /*2f620*/  IADD3 RZ, P3, PT, R128, R154, RZ ;  /* 0x0000009a80ff7210 */ /* 0x000fe20007f7e0ff */
[----:B------:R-:W-:Y:S01]  /*2f630*/  IMAD.X R87, RZ, RZ, RZ, P2 ;  /* 0x000000ffff577224 */ /* 0x000fe200010e06ff */
[----:B------:R-:W-:Y:S01]  /*2f640*/  IADD3 RZ, P6, PT, R142, R146, RZ ;  /* 0x000000928eff7210 */ /* 0x000fe20007fde0ff */
[----:B------:R-:W-:Y:S01]  /*2f650*/  IMAD.IADD R170, R151, 0x1, R170 ;  /* 0x0000000197aa7824 */ /* 0x000fe200078e02aa */
[----:B------:R-:W-:Y:S02]  /*2f660*/  IADD3.X RZ, P3, PT, R129, R155, RZ, P3, !PT ;  /* 0x0000009b81ff7210 */ /* 0x000fe40001f7e4ff */
[----:B------:R-:W-:Y:S02]  /*2f670*/  IADD3 R150, P2, PT, R83, R150, RZ ;  /* 0x0000009653967210 */ /* 0x000fe40007f5e0ff */
[----:B------:R-:W-:Y:S02]  /*2f680*/  IADD3.X RZ, P6, PT, R143, R147, RZ, P6, !PT ;  /* 0x000000938fff7210 */ /* 0x000fe400037de4ff */
[----:B------:R-:W-:-:S02]  /*2f690*/  IADD3.X R84, P3, PT, RZ, R140, RZ, P3, !PT ;  /* 0x0000008cff547210 */ /* 0x000fc40001f7e4ff */
[----:B------:R-:W-:Y:S02]  /*2f6a0*/  IADD3.X R169, P2, PT, R170, R169, RZ, P2, !PT ;  /* 0x000000a9aaa97210 */ /* 0x000fe4000175e4ff */
[----:B------:R-:W-:Y:S01]  /*2f6b0*/  IADD3.X R83, P6, PT, RZ, R174, RZ, P6, !PT ;  /* 0x000000aeff537210 */ /* 0x000fe200037de4ff */
[----:B------:R-:W-:Y:S01]  /*2f6c0*/  IMAD.X R141, RZ, RZ, R141, P3 ;  /* 0x000000ffff8d7224 */ /* 0x000fe200018e068d */
[----:B------:R-:W-:Y:S02]  /*2f6d0*/  IADD3.X R85, P4, PT, RZ, RZ, RZ, P4, !PT ;  /* 0x000000ffff557210 */ /* 0x000fe4000279e4ff */
[----:B------:R-:W-:Y:S02]  /*2f6e0*/  IADD3.X R83, P2, PT, RZ, R83, RZ, P2, !PT ;  /* 0x00000053ff537210 */ /* 0x000fe4000175e4ff */
[----:B------:R-:W-:Y:S02]  /*2f6f0*/  IADD3 R85, P3, PT, R85, R86, RZ ;  /* 0x0000005655557210 */ /* 0x000fe40007f7e0ff */
[----:B------:R-:W-:-:S02]  /*2f700*/  IADD3.X R174, PT, PT, RZ, RZ, R175, P2, P6 ;  /* 0x000000ffffae7210 */ /* 0x000fc400017ec4af */
        /* <DEDUP_REMOVED lines=68> */
.L_x_91:
[----:B------:R-:W-:Y:S05]  /*2fb50*/  BSYNC.RELIABLE B4 ;  /* 0x0000000000047941 */ /* 0x000fea0003800100 */
.L_x_90:
        /* <DEDUP_REMOVED lines=12> */
.L_x_92:
[----:B------:R-:W-:Y:S05]  /*2fc20*/  BSYNC.RECONVERGENT B3 ;  /* 0x0000000000037941 */ /* 0x000fea0003800200 */
.L_x_89:
        /* <DEDUP_REMOVED lines=49> */
.L_x_96:
[----:B------:R-:W-:Y:S05]  /*2ff40*/  BSYNC.RELIABLE B4 ;  /* 0x0000000000047941 */ /* 0x000fea0003800100 */
.L_x_95:
        /* <DEDUP_REMOVED lines=12> */
.L_x_94:
[----:B------:R-:W-:Y:S05]  /*30010*/  BSYNC.RECONVERGENT B3 ;  /* 0x0000000000037941 */ /* 0x000fea0003800200 */
.L_x_93:
        /* <DEDUP_REMOVED lines=49> */
.L_x_100:
[----:B------:R-:W-:Y:S05]  /*30330*/  BSYNC.RELIABLE B4 ;  /* 0x0000000000047941 */ /* 0x000fea0003800100 */
.L_x_99:
        /* <DEDUP_REMOVED lines=12> */
.L_x_98:
[----:B------:R-:W-:Y:S05]  /*30400*/  BSYNC.RECONVERGENT B3 ;  /* 0x0000000000037941 */ /* 0x000fea0003800200 */
.L_x_97:
        /* <DEDUP_REMOVED lines=49> */
.L_x_104:
[----:B------:R-:W-:Y:S05]  /*30720*/  BSYNC.RELIABLE B4 ;  /* 0x0000000000047941 */ /* 0x000fea0003800100 */
.L_x_103:
        /* <DEDUP_REMOVED lines=12> */
.L_x_102:
[----:B------:R-:W-:Y:S05]  /*307f0*/  BSYNC.RECONVERGENT B3 ;  /* 0x0000000000037941 */ /* 0x000fea0003800200 */
.L_x_101:
        /* <DEDUP_REMOVED lines=30> */
[----:B------:R-:W-:Y:S01]  /*309e0*/  IMAD.WIDE.U32 R14, R147, R215, RZ ;  /* 0x000000d7930e7225 */ /* 0x000fe200078e00ff */
[----:B------:R-:W-:Y:S02]  /*309f0*/  IADD3.X R11, PT, PT, RZ, RZ, R11, P3, P2 ;  /* 0x000000ffff0b7210 */ /* 0x000fe40001fe440b */
[----:B------:R-:W-:Y:S01]  /*30a00*/  IADD3 RZ, P3, PT, RZ, R12, RZ ;  /* 0x0000000cffff7210 */ /* 0x000fe20007f7e0ff */
[----:B------:R-:W-:Y:S01]  /*30a10*/  IMAD.X R7, RZ, RZ, RZ, P4 ;  /* 0x000000ffff077224 */ /* 0x000fe200020e06ff */
[----:B------:R-:W-:Y:S01]  /*30a20*/  IADD3 R10, P4, PT, R13, R8, RZ ;  /* 0x000000080d0a7210 */ /* 0x000fe20007f9e0ff */
[----:B------:R-:W-:Y:S01]  /*30a30*/  IMAD.MOV.U32 R6, RZ, RZ, R9 ;  /* 0x000000ffff067224 */ /* 0x000fe200078e0009 */
[----:B------:R-:W-:Y:S01]  /*30a40*/  IADD3 R12, P2, PT, R19, R12, RZ ;  /* 0x0000000c130c7210 */ /* 0x000fe20007f5e0ff */
[----:B------:R-:W-:Y:S01]  /*30a50*/  IMAD.WIDE.U32 R8, P5, R235, R146, R14 ;  /* 0x00000092eb087225 */ /* 0x000fe200078a000e */
[----:B------:R-:W-:Y:S02]  /*30a60*/  IADD3.X RZ, P3, PT, RZ, R10, RZ, P3, !PT ;  /* 0x0000000affff7210 */ /* 0x000fe40001f7e4ff */
[----:B------:R-:W-:Y:S01]  /*30a70*/  IADD3.X R13, P2, PT, R10, R11, RZ, P2, !PT ;  /* 0x0000000b0a0d7210 */ /* 0x000fe2000175e4ff */
[----:B------:R-:W-:-:S04]  /*30a80*/  IMAD.WIDE.U32 R14, R146, R215, RZ ;  /* 0x000000d7920e7225 */ /* 0x000fc800078e00ff */
[----:B------:R-:W-:Y:S01]  /*30a90*/  IMAD.WIDE.U32.X R6, R235, R145, R6, P4 ;  /* 0x00000091eb067225 */ /* 0x000fe200020e0406 */
[----:B------:R-:W-:-:S03]  /*30aa0*/  IADD3 R10, P4, PT, R15, R8, RZ ;  /* 0x000000080f0a7210 */ /* 0x000fc60007f9e0ff */
[----:B------:R-:W-:Y:S01]  /*30ab0*/  IMAD.MOV.U32 R18, RZ, RZ, R9 ;  /* 0x000000ffff127224 */ /* 0x000fe200078e0009 */
[----:B------:R-:W-:Y:S01]  /*30ac0*/  IADD3.X R15, P3, PT, RZ, R6, RZ, P3, !PT ;  /* 0x00000006ff0f7210 */ /* 0x000fe20001f7e4ff */
[----:B------:R-:W-:Y:S02]  /*30ad0*/  IMAD R9, R37, -0x30003, RZ ;  /* 0xfffcfffd25097824 */ /* 0x000fe400078e02ff */
[C---:B------:R-:W-:Y:S01]  /*30ae0*/  IMAD.WIDE.U32 R40, R36.reuse, -0x30003, RZ ;  /* 0xfffcfffd24287825 */ /* 0x040fe200078e00ff */
[----:B------:R-:W-:Y:S02]  /*30af0*/  IADD3.X R15, P6, PT, RZ, R15, RZ, P2, !PT ;  /* 0x0000000fff0f7210 */ /* 0x000fe400017de4ff */
[----:B------:R-:W-:Y:S01]  /*30b00*/  IADD3 RZ, P2, PT, RZ, R14, RZ ;  /* 0x0000000effff7210 */ /* 0x000fe20007f5e0ff */
[----:B------:R-:W-:Y:S01]  /*30b10*/  IMAD R11, R36, -0x760c0004, R9 ;  /* 0x89f3fffc240b7824 */ /* 0x000fe200078e0209 */
[----:B------:R-:W-:Y:S01]  /*30b20*/  IADD3.X R7, PT, PT, RZ, RZ, R7, P6, P3 ;  /* 0x000000ffff077210 */ /* 0x000fe200037e6407 */
[----:B------:R-:W-:Y:S01]  /*30b30*/  IMAD.WIDE.U32 R152, R149, R215, RZ ;  /* 0x000000d795987225 */ /* 0x000fe200078e00ff */
[----:B------:R-:W-:-:S03]  /*30b40*/  IADD3.X RZ, P2, PT, RZ, R10, RZ, P2, !PT ;  /* 0x0000000affff7210 */ /* 0x000fc6000175e4ff */
[----:B------:R-:W-:Y:S02]  /*30b50*/  IMAD.IADD R41, R41, 0x1, R11 ;  /* 0x0000000129297824 */ /* 0x000fe400078e020b */
        /* <DEDUP_REMOVED lines=28> */
[----:B------:R-:W-:Y:S01]  /*30d20*/  IMAD.WIDE.U32.X R6, R235, R149, R6, P6 ;  /* 0x00000095eb067225 */ /* 0x000fe200030e0406 */
[----:B------:R-:W-:-:S02]  /*30d30*/  IADD3.X R57, P4, PT, RZ, R152, RZ, P4, !PT ;  /* 0x00000098ff397210 */ /* 0x000fc4000279e4ff */
[----:B------:R-:W-:Y:S01]  /*30d40*/  IADD3.X R9, P3, PT, R9, R18, RZ, P3, !PT ;  /* 0x0000001209097210 */ /* 0x000fe20001f7e4ff */
[----:B------:R-:W-:Y:S01]  /*30d50*/  IMAD.WIDE.U32 R34, R151, R215, RZ ;  /* 0x000000d797227225 */ /* 0x000fe200078e00ff */
[----:B------:R-:W-:Y:S02]  /*30d60*/  IADD3.X R57, P5, PT, RZ, R57, RZ, P5, !PT ;  /* 0x00000039ff397210 */ /* 0x000fe40002fbe4ff */
[----:B------:R-:W-:Y:S01]  /*30d70*/  IADD3.X R6, P2, PT, RZ, R6, RZ, P2, !PT ;  /* 0x00000006ff067210 */ /* 0x000fe2000175e4ff */
[----:B------:R-:W-:Y:S01]  /*30d80*/  IMAD.WIDE.U32 R18, R41, -0x4eac0001, RZ ;  /* 0xb153ffff29127825 */ /* 0x000fe200078e00ff */
[----:B------:R-:W-:Y:S02]  /*30d90*/  IADD3.X R152, PT, PT, RZ, RZ, R153, P5, P4 ;  /* 0x000000ffff987210 */ /* 0x000fe40002fe8499 */
[----:B------:R-:W-:Y:S01]  /*30da0*/  IADD3.X R153, P3, PT, RZ, R6, RZ, P3, !PT ;  /* 0x00000006ff997210 */ /* 0x000fe20001f7e4ff */
[----:B------:R-:W-:-:S03]  /*30db0*/  IMAD.WIDE.U32 R34, P6, R235, R150, R34 ;  /* 0x00000096eb227225 */ /* 0x000fc600078c0022 */
[----:B------:R-:W-:Y:S01]  /*30dc0*/  IADD3.X R58, PT, PT, RZ, RZ, R7, P3, P2 ;  /* 0x000000ffff3a7210 */ /* 0x000fe20001fe4407 */
[----:B------:R-:W-:-:S04]  /*30dd0*/  IMAD.WIDE.U32 R10, R150, R215, RZ ;  /* 0x000000d7960a7225 */ /* 0x000fc800078e00ff */
        /* <DEDUP_REMOVED lines=15> */
[----:B------:R-:W-:Y:S01]  /*30ed0*/  IMAD.MOV.U32 R36, RZ, RZ, R19 ;  /* 0x000000ffff247224 */ /* 0x000fe200078e0013 */
[----:B------:R-:W-:Y:S01]  /*30ee0*/  IADD3.X R6, P2, PT, RZ, R6, RZ, P2, !PT ;  /* 0x00000006ff067210 */ /* 0x000fe2000175e4ff */
[----:B------:R-:W-:Y:S01]  /*30ef0*/  IMAD.WIDE.U32 R38, R41, -0x94f09dc, RZ ;  /* 0xf6b0f62429267825 */ /* 0x000fe200078e00ff */
[----:B------:R-:W-:Y:S02]  /*30f00*/  IADD3 R16, P5, PT, R57, R34, RZ ;  /* 0x0000002239107210 */ /* 0x000fe40007fbe0ff */
[----:B------:R-:W-:Y:S01]  /*30f10*/  IADD3.X R6, P4, PT, RZ, R6, RZ, P4, !PT ;  /* 0x00000006ff067210 */ /* 0x000fe2000279e4ff */
[----:B------:R-:W-:Y:S02]  /*30f20*/  IMAD.IADD R17, R35, 0x1, R18 ;  /* 0x0000000123117824 */ /* 0x000fe400078e0212 */
[----:B------:R-:W-:Y:S01]  /*30f30*/  IMAD.WIDE.U32.X R36, R41, 0x1eabfffe, R36, P6 ;  /* 0x1eabfffe29247825 */ /* 0x000fe200030e0424 */
[----:B------:R-:W-:-:S02]  /*30f40*/  IADD3.X R7, PT, PT, RZ, RZ, R7, P4, P2 ;  /* 0x000000ffff077210 */ /* 0x000fc400027e4407 */
[----:B------:R-:W-:Y:S01]  /*30f50*/  IADD3.X R17, P5, PT, R17, R152, RZ, P5, !PT ;  /* 0x0000009811117210 */ /* 0x000fe20002fbe4ff */
[----:B------:R-:W-:Y:S01]  /*30f60*/  IMAD.WIDE.U32 R38, P6, R40, 0x6730d2a0, R38 ;  /* 0x6730d2a028267825 */ /* 0x000fe200078c0026 */
[----:B------:R-:W-:-:S03]  /*30f70*/  IADD3.X R57, P2, PT, RZ, R36, RZ, P3, !PT ;  /* 0x00000024ff397210 */ /* 0x000fc60001f5e4ff */
[----:B------:R-:W-:Y:S01]  /*30f80*/  IMAD.WIDE.U32 R34, R40, -0x94f09dc, RZ ;  /* 0xf6b0f62428227825 */ /* 0x000fe200078e00ff */
[----:B------:R-:W-:-:S03]  /*30f90*/  IADD3.X R57, P5, PT, RZ, R57, RZ, P5, !PT ;  /* 0x00000039ff397210 */ /* 0x000fc60002fbe4ff */
[----:B------:R-:W-:Y:S01]  /*30fa0*/  IMAD.WIDE.U32 R18, R41, -0xc7aed41, RZ ;  /* 0xf38512bf29127825 */ /* 0x000fe200078e00ff */
[----:B------:R-:W-:Y:S02]  /*30fb0*/  IADD3 RZ, P3, PT, R12, R34, RZ ;  /* 0x000000220cff7210 */ /* 0x000fe40007f7e0ff */
[----:B------:R-:W-:Y:S01]  /*30fc0*/  IADD3.X R37, PT, PT, RZ, RZ, R37, P5, P2 ;  /* 0x000000ffff257210 */ /* 0x000fe20002fe4425 */
[----:B------:R-:W-:Y:S01]  /*30fd0*/  IMAD.X R155, RZ, RZ, RZ, P6 ;  /* 0x000000ffff9b7224 */ /* 0x000fe200030e06ff */
[----:B------:R-:W-:Y:S01]  /*30fe0*/  IADD3 R157, P6, PT, R38, R35, RZ ;  /* 0x00000023269d7210 */ /* 0x000fe20007fde0ff */
[----:B------:R-:W-:-:S03]  /*30ff0*/  IMAD.WIDE.U32 R34, R40, -0x94f09dc, R12 ;  /* 0xf6b0f62428227825 */ /* 0x000fc600078e000c */
[----:B------:R-:W-:Y:S01]  /*31000*/  IADD3.X RZ, P3, PT, R13, R157, RZ, P3, !PT ;  /* 0x0000009d0dff7210 */ /* 0x000fe20001f7e4ff */
[----:B------:R-:W-:Y:S02]  /*31010*/  IMAD.MOV.U32 R154, RZ, RZ, R39 ;  /* 0x000000ffff9a7224 */ /* 0x000fe400078e0027 */
[----:B------:R-:W-:-:S04]  /*31020*/  IMAD.WIDE.U32 R152, R40, -0xc7aed41, RZ ;  /* 0xf38512bf28987825 */ /* 0x000fc800078e00ff */
[----:B------:R-:W-:Y:S01]  /*31030*/  IMAD.WIDE.U32 R18, P4, R40, 0x64774b84, R18 ;  /* 0x64774b8428127825 */ /* 0x000fe20007880012 */
[----:B------:R-:W-:-:S03]  /*31040*/  IADD3 RZ, P2, PT, R14, R152, RZ ;  /* 0x000000980eff7210 */ /* 0x000fc60007f5e0ff */
[----:B------:R-:W-:Y:S01]  /*31050*/  IMAD.IADD R38, R35, 0x1, R38 ;  /* 0x0000000123267824 */ /* 0x000fe200078e0226 */
[----:B------:R-:W-:Y:S01]  /*31060*/  IADD3 R153, P5, PT, R18, R153, RZ ;  /* 0x0000009912997210 */ /* 0x000fe20007fbe0ff */
[----:B------:R-:W-:Y:S01]  /*31070*/  IMAD.WIDE.U32.X R154, R41, 0x6730d2a0, R154, P6 ;  /* 0x6730d2a0299a7825 */ /* 0x000fe200030e049a */
[----:B------:R-:W-:Y:S02]  /*31080*/  IADD3 R12, P6, PT, R57, R34, RZ ;  /* 0x00000022390c7210 */ /* 0x000fe40007fde0ff */
[----:B------:R-:W-:Y:S01]  /*31090*/  IADD3.X RZ, P2, PT, R15, R153, RZ, P2, !PT ;  /* 0x000000990fff7210 */ /* 0x000fe2000175e4ff */
[----:B------:R-:W-:Y:S01]  /*310a0*/  IMAD.WIDE.U32 R14, R40, -0xc7aed41, R14 ;  /* 0xf38512bf280e7825 */ /* 0x000fe200078e000e */
[----:B------:R-:W-:Y:S02]  /*310b0*/  IADD3.X R13, P6, PT, R38, R37, RZ, P6, !PT ;  /* 0x00000025260d7210 */ /* 0x000fe400037de4ff */
[----:B------:R-:W-:Y:S01]  /*310c0*/  IADD3.X R57, P3, PT, RZ, R154, RZ, P3, !PT ;  /* 0x0000009aff397210 */ /* 0x000fe20001f7e4ff */
[----:B------:R-:W-:-:S02]  /*310d0*/  IMAD.X R37, RZ, RZ, RZ, P4 ;  /* 0x000000ffff257224 */ /* 0x000fc400020e06ff */
        /* <DEDUP_REMOVED lines=11> */
[----:B------:R-:W-:Y:S02]  /*31190*/  IADD3.X R157, P3, PT, RZ, R157, RZ, P3, !PT ;  /* 0x0000009dff9d7210 */ /* 0x000fe40001f7e4ff */
[----:B------:R-:W-:Y:S01]  /*311a0*/  IADD3 RZ, P4, PT, R16, R38, RZ ;  /* 0x0000002610ff7210 */ /* 0x000fe20007f9e0ff */
        /* <DEDUP_REMOVED lines=46> */
[----:B------:R-:W-:Y:S01]  /*31490*/  IMAD.WIDE.U32 R38, R50, R144, R14 ;  /* 0x0000009032267225 */ /* 0x000fe200078e000e */
[----:B------:R-:W-:-:S03]  /*314a0*/  IADD3.X R157, P3, PT, RZ, R16, RZ, P3, !PT ;  /* 0x00000010ff9d7210 */ /* 0x000fc60001f7e4ff */
[----:B------:R-:W-:Y:S01]  /*314b0*/  IMAD.X R19, RZ, RZ, RZ, P2 ;  /* 0x000000ffff137224 */ /* 0x000fe200010e06ff */
[----:B------:R-:W-:Y:S01]  /*314c0*/  IADD3 RZ, P2, PT, R14, R8, RZ ;  /* 0x000000080eff7210 */ /* 0x000fe20007f5e0ff */
[----:B------:R-:W-:Y:S01]  /*314d0*/  IMAD.MOV.U32 R18, RZ, RZ, R13 ;  /* 0x000000ffff127224 */ /* 0x000fe200078e000d */
[----:B------:R-:W-:Y:S01]  /*314e0*/  IADD3 R38, P4, PT, R57, R38, RZ ;  /* 0x0000002639267210 */ /* 0x000fe20007f9e0ff */
[----:B------:R-:W-:Y:S01]  /*314f0*/  IMAD.IADD R8, R39, 0x1, R12 ;  /* 0x0000000127087824 */ /* 0x000fe200078e020c */
[----:B------:R-:W-:Y:S01]  /*31500*/  IADD3.X R157, P5, PT, RZ, R157, RZ, P5, !PT ;  /* 0x0000009dff9d7210 */ /* 0x000fe20002fbe4ff */
[----:B------:R-:W-:Y:S01]  /*31510*/  IMAD.WIDE.U32 R12, R41, 0x397fe69a, RZ ;  /* 0x397fe69a290c7825 */ /* 0x000fe200078e00ff */
[----:B------:R-:W-:Y:S02]  /*31520*/  IADD3.X RZ, P2, PT, R15, R9, RZ, P2, !PT ;  /* 0x000000090fff7210 */ /* 0x000fe4000175e4ff */
        /* <DEDUP_REMOVED lines=33> */
[----:B------:R-:W-:Y:S01]  /*31740*/  IMAD.IADD R11, R11, 0x1, R19 ;  /* 0x000000010b0b7824 */ /* 0x000fe200078e0213 */
[----:B------:R-:W-:Y:S01]  /*31750*/  IADD3.X R57, P4, PT, RZ, R57, RZ, P4, !PT ;  /* 0x00000039ff397210 */ /* 0x000fe2000279e4ff */
[----:B------:R-:W-:Y:S01]  /*31760*/  IMAD.WIDE.U32.X R8, R221, R147, R16, P6 ;  /* 0x00000093dd087225 */ /* 0x000fe200030e0410 */
[----:B------:R-:W-:-:S02]  /*31770*/  IADD3.X R15, P5, PT, R15, R18, RZ, P5, !PT ;  /* 0x000000120f0f7210 */ /* 0x000fc40002fbe4ff */
[----:B------:R-:W-:Y:S01]  /*31780*/  IADD3.X R154, PT, PT, RZ, RZ, R155, P4, P2 ;  /* 0x000000ffff9a7210 */ /* 0x000fe200027e449b */
        /* <DEDUP_REMOVED lines=28> */
[----:B------:R-:W-:-:S03]  /*31950*/  IMAD.WIDE.U32 R16, R11, -0x4eac0001, RZ ;  /* 0xb153ffff0b107825 */ /* 0x000fc600078e00ff */
[----:B------:R-:W-:Y:S01]  /*31960*/  IADD3.X RZ, P4, PT, RZ, R36, RZ, P4, !PT ;  /* 0x00000024ffff7210 */ /* 0x000fe2000279e4ff */
[----:B------:R-:W-:Y:S01]  /*31970*/  IMAD.WIDE.U32.X R12, R11, -0x46010001, R18, P6 ;  /* 0xb9feffff0b0c7825 */ /* 0x000fe200030e0412 */
[----:B------:R-:W-:-:S03]  /*31980*/  IADD3.X R157, P5, PT, RZ, R157, RZ, P5, !PT ;  /* 0x0000009dff9d7210 */ /* 0x000fc60002fbe4ff */
[C---:B------:R-:W-:Y:S01]  /*31990*/  IMAD.WIDE.U32 R36, R10.reuse, -0x4eac0001, RZ ;  /* 0xb153ffff0a247825 */ /* 0x040fe200078e00ff */
[----:B------:R-:W-:Y:S02]  /*319a0*/  IADD3.X R12, P2, PT, RZ, R12, RZ, P2, !PT ;  /* 0x0000000cff0c7210 */ /* 0x000fe4000175e4ff */
[----:B------:R-:W-:Y:S01]  /*319b0*/  IADD3.X R58, PT, PT, RZ, RZ, R41, P5, P3 ;  /* 0x000000ffff3a7210 */ /* 0x000fe20002fe6429 */
[----:B------:R-:W-:Y:S01]  /*319c0*/  IMAD.WIDE.U32 R18, P6, R10, 0x1eabfffe, R16 ;  /* 0x1eabfffe0a127825 */ /* 0x000fe200078c0010 */
[----:B------:R-:W-:Y:S02]  /*319d0*/  IADD3.X R41, P3, PT, RZ, R12, RZ, P4, !PT ;  /* 0x0000000cff297210 */ /* 0x000fe4000277e4ff */
[----:B------:R-:W-:Y:S01]  /*319e0*/  IADD3 RZ, P5, PT, R34, R36, RZ ;  /* 0x0000002422ff7210 */ /* 0x000fe20007fbe0ff */
[----:B------:R-:W-:Y:S01]  /*319f0*/  IMAD.WIDE.U32 R152, R10, -0x4eac0001, R34 ;  /* 0xb153ffff0a987825 */ /* 0x000fe200078e0022 */
[----:B------:R-:W-:Y:S02]  /*31a00*/  IADD3 R159, P4, PT, R18, R37, RZ ;  /* 0x00000025129f7210 */ /* 0x000fe40007f9e0ff */
[----:B------:R-:W-:Y:S01]  /*31a10*/  IADD3.X R155, PT, PT, RZ, RZ, R13, P3, P2 ;  /* 0x000000ffff9b7210 */ /* 0x000fe20001fe440d */
[----:B------:R-:W-:Y:S01]  /*31a20*/  IMAD.WIDE.U32 R36, R151, R50, RZ ;  /* 0x0000003297247225 */ /* 0x000fe200078e00ff */
[----:B------:R-:W-:-:S02]  /*31a30*/  IADD3 R40, P2, PT, R57, R6, RZ ;  /* 0x0000000639287210 */ /* 0x000fc40007f5e0ff */
[----:B------:R-:W-:Y:S01]  /*31a40*/  IADD3.X RZ, P5, PT, R35, R159, RZ, P5, !PT ;  /* 0x0000009f23ff7210 */ /* 0x000fe20002fbe4ff */
[----:B------:R-:W-:Y:S02]  /*31a50*/  IMAD.X R17, RZ, RZ, RZ, P6 ;  /* 0x000000ffff117224 */ /* 0x000fe400030e06ff */
[----:B------:R-:W-:Y:S01]  /*31a60*/  IMAD.IADD R34, R153, 0x1, R18 ;  /* 0x0000000199227824 */ /* 0x000fe200078e0212 */
[----:B------:R-:W-:Y:S01]  /*31a70*/  IADD3 R18, P3, PT, R41, R152, RZ ;  /* 0x0000009829127210 */ /* 0x000fe20007f7e0ff */
[----:B------:R-:W-:Y:S01]  /*31a80*/  IMAD.WIDE.U32 R12, R150, R50, RZ ;  /* 0x00000032960c7225 */ /* 0x000fe200078e00ff */
[----:B------:R-:W-:-:S03]  /*31a90*/  IADD3.X R41, P2, PT, R154, R7, RZ, P2, !PT ;  /* 0x000000079a297210 */ /* 0x000fc6000175e4ff */
[----:B------:R-:W-:Y:S01]  /*31aa0*/  IMAD.WIDE.U32 R36, P6, R221, R150, R36 ;  /* 0x00000096dd247225 */ /* 0x000fe200078c0024 */
[----:B------:R-:W-:-:S03]  /*31ab0*/  IADD3.X R167, P2, PT, RZ, RZ, RZ, P2, !PT ;  /* 0x000000ffffa77210 */ /* 0x000fc6000175e4ff */
[----:B------:R-:W-:Y:S01]  /*31ac0*/  IMAD.MOV.U32 R16, RZ, RZ, R19 ;  /* 0x000000ffff107224 */ /* 0x000fe200078e0013 */
[----:B------:R-:W-:Y:S01]  /*31ad0*/  IADD3.X R19, P3, PT, R34, R155, RZ, P3, !PT ;  /* 0x0000009b22137210 */ /* 0x000fe20001f7e4ff */
[----:B------:R-:W-:Y:S01]  /*31ae0*/  IMAD.X R153, RZ, RZ, RZ, P6 ;  /* 0x000000ffff997224 */ /* 0x000fe200030e06ff */
[----:B------:R-:W-:Y:S01]  /*31af0*/  IADD3 R57, P6, PT, R36, R13, RZ ;  /* 0x0000000d24397210 */ /* 0x000fe20007fde0ff */
[----:B------:R-:W-:Y:S01]  /*31b00*/  IMAD.WIDE.U32.X R16, R11, 0x1eabfffe, R16, P4 ;  /* 0x1eabfffe0b107825 */ /* 0x000fe200020e0410 */
[----:B------:R-:W-:-:S03]  /*31b10*/  IADD3 RZ, P4, PT, R40, R12, RZ ;  /* 0x0000000c28ff7210 */ /* 0x000fc60007f9e0ff */
[----:B------:R-:W-:Y:S01]  /*31b20*/  IMAD.WIDE.U32 R12, R50, R150, R40 ;  /* 0x00000096320c7225 */ /* 0x000fe200078e0028 */
[----:B------:R-:W-:Y:S02]  /*31b30*/  IADD3.X RZ, P4, PT, R41, R57, RZ, P4, !PT ;  /* 0x0000003929ff7210 */ /* 0x000fe4000279e4ff */
[----:B------:R-:W-:Y:S01]  /*31b40*/  IADD3.X R155, P5, PT, RZ, R16, RZ, P5, !PT ;  /* 0x00000010ff9b7210 */ /* 0x000fe20002fbe4ff */
[----:B------:R-:W-:Y:S02]  /*31b50*/  IMAD.MOV.U32 R152, RZ, RZ, R37 ;  /* 0x000000ffff987224 */ /* 0x000fe400078e0025 */
[----:B------:R-:W-:Y:S01]  /*31b60*/  IMAD.IADD R13, R13, 0x1, R36 ;  /* 0x000000010d0d7824 */ /* 0x000fe200078e0224 */
[----:B------:R-:W-:Y:S01]  /*31b70*/  IADD3.X R155, P3, PT, RZ, R155, RZ, P3, !PT ;  /* 0x0000009bff9b7210 */ /* 0x000fe20001f7e4ff */
[----:B------:R-:W-:Y:S01]  /*31b80*/  IMAD.WIDE.U32.X R40, R221, R151, R152, P6 ;  /* 0x00000097dd287225 */ /* 0x000fe200030e0498 */
[----:B------:R-:W-:Y:S02]  /*31b90*/  IADD3 R12, P6, PT, R157, R12, RZ ;  /* 0x0000000c9d0c7210 */ /* 0x000fe40007fde0ff */
[----:B------:R-:W-:Y:S01]  /*31ba0*/  IADD3.X R157, PT, PT, RZ, RZ, R17, P3, P5 ;  /* 0x000000ffff9d7210 */ /* 0x000fe20001fea411 */
[----:B------:R-:W-:Y:S01]  /*31bb0*/  IMAD.WIDE.U32 R36, R11, -0x94f09dc, RZ ;  /* 0xf6b0f6240b247825 */ /* 0x000fe200078e00ff */
[----:B------:R-:W-:-:S02]  /*31bc0*/  IADD3.X R13, P6, PT, R13, R58, RZ, P6, !PT ;  /* 0x0000003a0d0d7210 */ /* 0x000fc400037de4ff */
[----:B------:R-:W-:Y:S01]  /*31bd0*/  IADD3.X R58, P4, PT, RZ, R40, RZ, P4, !PT ;  /* 0x00000028ff3a7210 */ /* 0x000fe2000279e4ff */
[----:B------:R-:W-:-:S03]  /*31be0*/  IMAD.WIDE.U32 R34, R10, -0x94f09dc, RZ ;  /* 0xf6b0f6240a227825 */ /* 0x000fc600078e00ff */
[----:B------:R-:W-:Y:S01]  /*31bf0*/  IADD3.X R58, P6, PT, RZ, R58, RZ, P6, !PT ;  /* 0x0000003aff3a7210 */ /* 0x000fe200037de4ff */
[----:B------:R-:W-:-:S03]  /*31c00*/  IMAD.WIDE.U32 R36, P3, R10, 0x6730d2a0, R36 ;  /* 0x6730d2a00a247825 */ /* 0x000fc60007860024 */
[----:B------:R-:W-:Y:S01]  /*31c10*/  IADD3.X R57, PT, PT, RZ, RZ, R41, P6, P4 ;  /* 0x000000ffff397210 */ /* 0x000fe200037e8429 */
[----:B------:R-:W-:Y:S01]  /*31c20*/  IMAD.WIDE.U32 R16, R141, R52, RZ ;  /* 0x000000348d107225 */ /* 0x000fe200078e00ff */
[----:B------:R-:W-:Y:S02]  /*31c30*/  IADD3 R153, P5, PT, R36, R35, RZ ;  /* 0x0000002324997210 */ /* 0x000fe40007fbe0ff */
[----:B------:R-:W-:Y:S01]  /*31c40*/  IADD3 RZ, P6, PT, R38, R34, RZ ;  /* 0x0000002226ff7210 */ /* 0x000fe20007fde0ff */
[----:B------:R-:W-:Y:S02]  /*31c50*/  IMAD.X R41, RZ, RZ, RZ, P3 ;  /* 0x000000ffff297224 */ /* 0x000fe400018e06ff */
[----:B------:R-:W-:Y:S01]  /*31c60*/  IMAD.WIDE.U32 R34, R140, R52, RZ ;  /* 0x000000348c227225 */ /* 0x000fe200078e00ff */
[----:B------:R-:W-:-:S03]  /*31c70*/  IADD3.X RZ, P3, PT, R39, R153, RZ, P6, !PT ;  /* 0x0000009927ff7210 */ /* 0x000fc6000377e4ff */
        /* <DEDUP_REMOVED lines=19> */
[----:B------:R-:W-:Y:S01]  /*31db0*/  IADD3.X RZ, P3, PT, RZ, R19, RZ, P3, !PT ;  /* 0x00000013ffff7210 */ /* 0x000fe20001f7e4ff */
[C---:B------:R-:W-:Y:S01]  /*31dc0*/  IMAD.WIDE.U32 R16, R10.reuse, -0xc7aed41, RZ ;  /* 0xf38512bf0a107825 */ /* 0x040fe200078e00ff */
[----:B------:R-:W-:Y:S02]  /*31dd0*/  IADD3.X R159, P4, PT, RZ, R159, RZ, P4, !PT ;  /* 0x0000009fff9f7210 */ /* 0x000fe4000279e4ff */
        /* <DEDUP_REMOVED lines=40> */
[----:B------:R-:W-:Y:S01]  /*32060*/  IADD3 RZ, P4, PT, R8, R36, RZ ;  /* 0x0000002408ff7210 */ /* 0x000fe20007f9e0ff */
[----:B------:R-:W-:Y:S01]  /*32070*/  IMAD.X R39, RZ, RZ, RZ, P6 ;  /* 0x000000ffff277224 */ /* 0x000fe200030e06ff */
[----:B------:R-:W-:Y:S01]  /*32080*/  IADD3.X R36, P3, PT, RZ, RZ, RZ, P3, !PT ;  /* 0x000000ffff247210 */ /* 0x000fe20001f7e4ff */
[----:B------:R-:W-:Y:S01]  /*32090*/  IMAD.MOV.U32 R38, RZ, RZ, R35 ;  /* 0x000000ffff267224 */ /* 0x000fe200078e0023 */
[----:B------:R-:W-:Y:S01]  /*320a0*/  IADD3.X RZ, P4, PT, R9, R169, RZ, P4, !PT ;  /* 0x000000a909ff7210 */ /* 0x000fe2000279e4ff */
[----:B------:R-:W-:-:S04]  /*320b0*/  IMAD.WIDE.U32 R6, P6, R10, 0x1a0111ea, R6 ;  /* 0x1a0111ea0a067825 */ /* 0x000fc800078c0006 */
        /* <DEDUP_REMOVED lines=10> */
[----:B------:R-:W-:Y:S02]  /*32160*/  IADD3 R152, P5, PT, R163, R152, RZ ;  /* 0x00000098a3987210 */ /* 0x000fe40007fbe0ff */
[----:B------:R-:W-:Y:S01]  /*32170*/  IADD3.X R41, P4, PT, RZ, R38, RZ, P4, !PT ;  /* 0x00000026ff297210 */ /* 0x000fe2000279e4ff */
        /* <DEDUP_REMOVED lines=13> */
[----:B------:R-:W-:Y:S01]  /*32250*/  IADD3.X R155, PT, PT, RZ, RZ, R39, P5, P4 ;  /* 0x000000ffff9b7210 */ /* 0x000fe20002fe8427 */
[----:B------:R-:W-:Y:S01]  /*32260*/  IMAD.IADD R36, R9, 0x1, R36 ;  /* 0x0000000109247824 */ /* 0x000fe200078e0224 */
[----:B------:R-:W-:Y:S01]  /*32270*/  IADD3.X RZ, P5, PT, R13, R171, RZ, P3, !PT ;  /* 0x000000ab0dff7210 */ /* 0x000fe20001fbe4ff */
[----:B------:R-:W-:Y:S01]  /*32280*/  IMAD.WIDE.U32.X R34, R213, R145, R34, P6 ;  /* 0x00000091d5227225 */ /* 0x000fe200030e0422 */
[----:B------:R-:W-:Y:S02]  /*32290*/  IADD3 R16, P6, PT, R159, R8, RZ ;  /* 0x000000089f107210 */ /* 0x000fe40007fde0ff */
[----:B------:R-:W-:Y:S01]  /*322a0*/  IADD3 R154, P3, PT, R58, R167, RZ ;  /* 0x000000a73a9a7210 */ /* 0x000fe20007f7e0ff */
[----:B------:R-:W-:Y:S01]  /*322b0*/  IMAD.WIDE.U32 R8, R147, R52, RZ ;  /* 0x0000003493087225 */ /* 0x000fe200078e00ff */
[----:B------:R-:W-:-:S02]  /*322c0*/  IADD3.X R17, P6, PT, R36, R161, RZ, P6, !PT ;  /* 0x000000a124117210 */ /* 0x000fc400037de4ff */
[----:B------:R-:W-:Y:S01]  /*322d0*/  IADD3.X R7, P2, PT, RZ, R34, RZ, P2, !PT ;  /* 0x00000022ff077210 */ /* 0x000fe2000175e4ff */
[----:B------:R-:W-:-:S03]  /*322e0*/  IMAD.WIDE.U32 R10, R10, 0x397fe69a, R12 ;  /* 0x397fe69a0a0a7825 */ /* 0x000fc600078e000c */
[----:B------:R-:W-:Y:S01]  /*322f0*/  IADD3.X R39, P6, PT, RZ, R7, RZ, P6, !PT ;  /* 0x00000007ff277210 */ /* 0x000fe200037de4ff */
[----:B------:R-:W-:-:S03]  /*32300*/  IMAD.WIDE.U32 R36, R146, R52, RZ ;  /* 0x0000003492247225 */ /* 0x000fc600078e00ff */
[----:B------:R-:W-:Y:S01]  /*32310*/  IADD3.X R38, PT, PT, RZ, RZ, R35, P6, P2 ;  /* 0x000000ffff267210 */ /* 0x000fe200037e4423 */
[----:B------:R-:W-:Y:S01]  /*32320*/  IMAD.WIDE.U32 R8, P4, R213, R146, R8 ;  /* 0x00000092d5087225 */ /* 0x000fe20007880008 */
[----:B------:R-:W-:-:S03]  /*32330*/  IADD3 RZ, P2, PT, R152, R36, RZ ;  /* 0x0000002498ff7210 */ /* 0x000fc60007f5e0ff */
        /* <DEDUP_REMOVED lines=9> */
[----:B------:R-:W-:-:S02]  /*323d0*/  IMAD.MOV.U32 R34, RZ, RZ, R9 ;  /* 0x000000ffff227224 */ /* 0x000fc400078e0009 */
        /* <DEDUP_REMOVED lines=13> */
[----:B------:R-:W-:Y:S01]  /*324b0*/  IMAD.WIDE.U32 R36, R58, -0x5555, RZ ;  /* 0xffffaaab3a247825 */ /* 0x000fe200078e00ff */
[----:B------:R-:W-:Y:S02]  /*324c0*/  IADD3.X R157, P6, PT, R57, R158, RZ, P3, !PT ;  /* 0x0000009e399d7210 */ /* 0x000fe40001fde4ff */
        /* <DEDUP_REMOVED lines=38> */
[----:B------:R-:W-:Y:S02]  /*32730*/  IADD3 RZ, P2, PT, R18, R36, RZ ;  /* 0x0000002412ff7210 */ /* 0x000fe40007f5e0ff */
        /* <DEDUP_REMOVED lines=80> */
[----:B------:R-:W-:Y:S01]  /*32c40*/  IMAD.WIDE.U32 R38, R51, R142, R16 ;  /* 0x0000008e33267225 */ /* 0x000fe200078e0010 */
[----:B------:R-:W-:Y:S02]  /*32c50*/  IADD3.X R37, P6, PT, RZ, RZ, RZ, P6, !PT ;  /* 0x000000ffff257210 */ /* 0x000fe400037de4ff */
[----:B------:R-:W-:Y:S01]  /*32c60*/  IADD3.X RZ, P4, PT, R17, R15, RZ, P4, !PT ;  /* 0x0000000f11ff7210 */ /* 0x000fe2000279e4ff */
[----:B------:R-:W-:Y:S01]  /*32c70*/  IMAD.MOV.U32 R18, RZ, RZ, R35 ;  /* 0x000000ffff127224 */ /* 0x000fe200078e0023 */
[----:B------:R-:W-:Y:S01]  /*32c80*/  IADD3 R14, P2, PT, R41, R38, RZ ;  /* 0x00000026290e7210 */ /* 0x000fe20007f5e0ff */
[----:B------:R-:W-:-:S02]  /*32c90*/  IMAD.IADD R34, R39, 0x1, R34 ;  /* 0x0000000127227824 */ /* 0x000fc400078e0222 */
        /* <DEDUP_REMOVED lines=15> */
[----:B------:R-:W-:-:S04]  /*32d90*/  IMAD.WIDE.U32 R152, R145, R51, RZ ;  /* 0x0000003391987225 */ /* 0x000fc800078e00ff */
[----:B------:R-:W-:Y:S01]  /*32da0*/  IMAD.X R157, RZ, RZ, RZ, P6 ;  /* 0x000000ffff9d7224 */ /* 0x000fe200030e06ff */
[----:B------:R-:W-:Y:S01]  /*32db0*/  IADD3 R169, P6, PT, R18, R35, RZ ;  /* 0x0000002312a97210 */ /* 0x000fe20007fde0ff */
[----:B------:R-:W-:Y:S01]  /*32dc0*/  IMAD.X R39, RZ, RZ, RZ, P4 ;  /* 0x000000ffff277224 */ /* 0x000fe200020e06ff */
[----:B------:R-:W-:Y:S01]  /*32dd0*/  IADD3 R160, P4, PT, R160, R37, RZ ;  /* 0x00000025a0a07210 */ /* 0x000fe20007f9e0ff */
[----:B------:R-:W-:Y:S02]  /*32de0*/  IMAD.MOV.U32 R38, RZ, RZ, R17 ;  /* 0x000000ffff267224 */ /* 0x000fe400078e0011 */
[----:B------:R-:W-:Y:S01]  /*32df0*/  IMAD.WIDE.U32 R40, R6, 0x434bacd7, R8 ;  /* 0x434bacd706287825 */ /* 0x000fe200078e0008 */
[----:B------:R-:W-:-:S03]  /*32e00*/  IADD3.X R158, PT, PT, R158, RZ, RZ, P4, P3 ;  /* 0x000000ff9e9e7210 */ /* 0x000fc600027e64ff */
[----:B------:R-:W-:Y:S02]  /*32e10*/  IMAD.MOV.U32 R156, RZ, RZ, R19 ;  /* 0x000000ffff9c7224 */ /* 0x000fe400078e0013 */
[----:B------:R-:W-:-:S04]  /*32e20*/  IMAD.WIDE.U32.X R38, R58, 0x4b1ba7b6, R38, P2 ;  /* 0x4b1ba7b63a267825 */ /* 0x000fc800010e0426 */
[----:B------:R-:W-:-:S04]  /*32e30*/  IMAD.WIDE.U32 R36, R144, R51, RZ ;  /* 0x0000003390247225 */ /* 0x000fc800078e00ff */
[----:B------:R-:W-:Y:S01]  /*32e40*/  IMAD.WIDE.U32 R152, P2, R220, R144, R152 ;  /* 0x00000090dc987225 */ /* 0x000fe20007840098 */
[----:B------:R-:W-:-:S03]  /*32e50*/  IADD3 RZ, P3, PT, R12, R36, RZ ;  /* 0x000000240cff7210 */ /* 0x000fc60007f7e0ff */
[----:B------:R-:W-:Y:S01]  /*32e60*/  IMAD.WIDE.U32.X R156, R58, 0x1a0111ea, R156, P6 ;  /* 0x1a0111ea3a9c7825 */ /* 0x000fe200030e049c */
[----:B------:R-:W-:Y:S02]  /*32e70*/  IADD3 R40, P6, PT, R165, R40, RZ ;  /* 0x00000028a5287210 */ /* 0x000fe40007fde0ff */
[----:B------:R-:W-:Y:S01]  /*32e80*/  IADD3 R19, P4, PT, R152, R37, RZ ;  /* 0x0000002598137210 */ /* 0x000fe20007f9e0ff */
[----:B------:R-:W-:Y:S02]  /*32e90*/  IMAD.IADD R16, R41, 0x1, R16 ;  /* 0x0000000129107824 */ /* 0x000fe400078e0210 */
[----:B------:R-:W-:Y:S01]  /*32ea0*/  IMAD.X R17, RZ, RZ, RZ, P2 ;  /* 0x000000ffff117224 */ /* 0x000fe200010e06ff */
[----:B------:R-:W-:Y:S01]  /*32eb0*/  IADD3.X RZ, P3, PT, R13, R19, RZ, P3, !PT ;  /* 0x000000130dff7210 */ /* 0x000fe20001f7e4ff */
[----:B------:R-:W-:Y:S01]  /*32ec0*/  IMAD.WIDE.U32 R8, R51, R144, R12 ;  /* 0x0000009033087225 */ /* 0x000fe200078e000c */
[----:B------:R-:W-:Y:S02]  /*32ed0*/  IADD3.X R41, P6, PT, R16, R159, RZ, P6, !PT ;  /* 0x0000009f10297210 */ /* 0x000fe400037de4ff */
[----:B------:R-:W-:Y:S01]  /*32ee0*/  IADD3 RZ, P2, PT, R10, R34, RZ ;  /* 0x000000220aff7210 */ /* 0x000fe20007f5e0ff */
[----:B------:R-:W-:Y:S01]  /*32ef0*/  IMAD.MOV.U32 R16, RZ, RZ, R153 ;  /* 0x000000ffff107224 */ /* 0x000fe200078e0099 */
[----:B------:R-:W-:Y:S01]  /*32f00*/  IADD3.X R153, P5, PT, RZ, R38, RZ, P5, !PT ;  /* 0x00000026ff997210 */ /* 0x000fe20002fbe4ff */
[----:B------:R-:W-:-:S02]  /*32f10*/  IMAD.IADD R152, R9, 0x1, R152 ;  /* 0x0000000109987824 */ /* 0x000fc400078e0298 */
[----:B------:R-:W-:Y:S01]  /*32f20*/  IMAD.WIDE.U32.X R16, R220, R145, R16, P4 ;  /* 0x00000091dc107225 */ /* 0x000fe200020e0410 */
[----:B------:R-:W-:Y:S02]  /*32f30*/  IADD3 R12, P4, PT, R161, R8, RZ ;  /* 0x00000008a10c7210 */ /* 0x000fe40007f9e0ff */
[----:B------:R-:W-:Y:S01]  /*32f40*/  IADD3.X R153, P6, PT, RZ, R153, RZ, P6, !PT ;  /* 0x00000099ff997210 */ /* 0x000fe200037de4ff */
[----:B------:R-:W-:Y:S01]  /*32f50*/  IMAD.WIDE.U32 R8, R147, R51, RZ ;  /* 0x0000003393087225 */ /* 0x000fe200078e00ff */
[----:B------:R-:W-:Y:S02]  /*32f60*/  IADD3.X R13, P4, PT, R152, R163, RZ, P4, !PT ;  /* 0x000000a3980d7210 */ /* 0x000fe4000279e4ff */
[----:B------:R-:W-:Y:S01]  /*32f70*/  IADD3.X R19, P3, PT, RZ, R16, RZ, P3, !PT ;  /* 0x00000010ff137210 */ /* 0x000fe20001f7e4ff */
[----:B------:R-:W-:Y:S01]  /*32f80*/  IMAD.WIDE.U32 R34, R6, 0x397fe69a, R10 ;  /* 0x397fe69a06227825 */ /* 0x000fe200078e000a */
[----:B------:R-:W-:Y:S02]  /*32f90*/  IADD3.X R39, PT, PT, RZ, RZ, R39, P6, P5 ;  /* 0x000000ffff277210 */ /* 0x000fe400037ea427 */
[----:B------:R-:W-:Y:S01]  /*32fa0*/  IADD3.X R19, P4, PT, RZ, R19, RZ, P4, !PT ;  /* 0x00000013ff137210 */ /* 0x000fe2000279e4ff */
[----:B------:R-:W-:Y:S01]  /*32fb0*/  IMAD.WIDE.U32 R36, R146, R51, RZ ;  /* 0x0000003392247225 */ /* 0x000fe200078e00ff */
[----:B------:R-:W-:-:S02]  /*32fc0*/  IADD3.X RZ, P6, PT, R11, R169, RZ, P2, !PT ;  /* 0x000000a90bff7210 */ /* 0x000fc400017de4ff */
[----:B------:R-:W-:Y:S01]  /*32fd0*/  IADD3 R152, P2, PT, R7, R160, RZ ;  /* 0x000000a007987210 */ /* 0x000fe20007f5e0ff */
[----:B------:R-:W-:Y:S01]  /*32fe0*/  IMAD.WIDE.U32 R8, P5, R220, R146, R8 ;  /* 0x00000092dc087225 */ /* 0x000fe200078a0008 */
[----:B------:R-:W-:-:S03]  /*32ff0*/  IADD3.X R159, P6, PT, RZ, R156, RZ, P6, !PT ;  /* 0x0000009cff9f7210 */ /* 0x000fc600037de4ff */
[----:B------:R-:W-:Y:S01]  /*33000*/  IMAD.IADD R6, R35, 0x1, R18 ;  /* 0x0000000123067824 */ /* 0x000fe200078e0212 */
[----:B------:R-:W-:Y:S01]  /*33010*/  IADD3.X R18, PT, PT, RZ, RZ, R17, P4, P3 ;  /* 0x000000ffff127210 */ /* 0x000fe200027e6411 */
[----:B------:R-:W-:Y:S01]  /*33020*/  IMAD.X R11, RZ, RZ, RZ, P5 ;  /* 0x000000ffff0b7224 */ /* 0x000fe200028e06ff */
[----:B------:R-:W-:Y:S01]  /*33030*/  IADD3 R7, P4, PT, R8, R37, RZ ;  /* 0x0000002508077210 */ /* 0x000fe20007f9e0ff */
[----:B------:R-:W-:Y:S01]  /*33040*/  IMAD.WIDE.U32 R16, R51, R146, R40 ;  /* 0x0000009233107225 */ /* 0x000fe200078e0028 */
[----:B------:R-:W-:Y:S02]  /*33050*/  IADD3 RZ, P3, PT, R40, R36, RZ ;  /* 0x0000002428ff7210 */ /* 0x000fe40007f7e0ff */
[----:B------:R-:W-:Y:S01]  /*33060*/  IADD3 R34, P5, PT, R153, R34, RZ ;  /* 0x0000002299227210 */ /* 0x000fe20007fbe0ff */
[----:B------:R-:W-:Y:S01]  /*33070*/  IMAD R37, R155, -0x30003, RZ ;  /* 0xfffcfffd9b257824 */ /* 0x000fe200078e02ff */
[----:B------:R-:W-:Y:S01]  /*33080*/  IADD3.X RZ, P3, PT, R41, R7, RZ, P3, !PT ;  /* 0x0000000729ff7210 */ /* 0x000fe20001f7e4ff */
[----:B------:R-:W-:Y:S01]  /*33090*/  IMAD.MOV.U32 R10, RZ, RZ, R9 ;  /* 0x000000ffff0a7224 */ /* 0x000fe200078e0009 */
[----:B------:R-:W-:Y:S01]  /*330a0*/  IADD3.X R35, P5, PT, R6, R39, RZ, P5, !PT ;  /* 0x0000002706237210 */ /* 0x000fe20002fbe4ff */
[----:B------:R-:W-:-:S02]  /*330b0*/  IMAD.IADD R17, R17, 0x1, R8 ;  /* 0x0000000111117824 */ /* 0x000fc400078e0208 */
[----:B------:R-:W-:Y:S01]  /*330c0*/  IMAD.WIDE.U32 R6, R154, -0x30003, RZ ;  /* 0xfffcfffd9a067825 */ /* 0x000fe200078e00ff */
[----:B------:R-:W-:-:S03]  /*330d0*/  IADD3.X R159, P5, PT, RZ, R159, RZ, P5, !PT ;  /* 0x0000009fff9f7210 */ /* 0x000fc60002fbe4ff */
[----:B------:R-:W-:Y:S01]  /*330e0*/  IMAD R37, R154, -0x760c0004, R37 ;  /* 0x89f3fffc9a257824 */ /* 0x000fe200078e0225 */
[----:B------:R-:W-:Y:S01]  /*330f0*/  IADD3.X R156, PT, PT, RZ, RZ, R157, P5, P6 ;  /* 0x000000ffff9c7210 */ /* 0x000fe20002fec49d */
[----:B------:R-:W-:Y:S01]  /*33100*/  IMAD.WIDE.U32.X R8, R220, R147, R10, P4 ;  /* 0x00000093dc087225 */ /* 0x000fe200020e040a */
[----:B------:R-:W-:Y:S02]  /*33110*/  IADD3 R16, P4, PT, R19, R16, RZ ;  /* 0x0000001013107210 */ /* 0x000fe40007f9e0ff */
[----:B------:R-:W-:Y:S01]  /*33120*/  IADD3.X R157, P2, PT, R57, R158, RZ, P2, !PT ;  /* 0x0000009e399d7210 */ /* 0x000fe2000175e4ff */
[----:B------:R-:W-:Y:S01]  /*33130*/  IMAD.WIDE.U32 R10, R149, R51, RZ ;  /* 0x00000033950a7225 */ /* 0x000fe200078e00ff */
[----:B------:R-:W-:-:S03]  /*33140*/  IADD3.X R17, P4, PT, R17, R18, RZ, P4, !PT ;  /* 0x0000001211117210 */ /* 0x000fc6000279e4ff */
        /* <DEDUP_REMOVED lines=26> */
[----:B------:R-:W-:Y:S01]  /*332f0*/  IMAD.WIDE.U32 R36, R150, R51, RZ ;  /* 0x0000003396247225 */ /* 0x000fe200078e00ff */
[----:B------:R-:W-:-:S03]  /*33300*/  IADD3.X R7, P4, PT, RZ, R7, RZ, P4, !PT ;  /* 0x00000007ff077210 */ /* 0x000fc6000279e4ff */
[----:B------:R-:W-:Y:S01]  /*33310*/  IMAD.WIDE.U32.X R10, R58, -0x46010001, R10, P5 ;  /* 0xb9feffff3a0a7825 */ /* 0x000fe200028e040a */
[----:B------:R-:W-:Y:S02]  /*33320*/  IADD3 RZ, P5, PT, RZ, R34, RZ ;  /* 0x00000022ffff7210 */ /* 0x000fe40007fbe0ff */
[----:B------:R-:W-:Y:S01]  /*33330*/  IADD3.X R39, PT, PT, RZ, RZ, R39, P4, P3 ;  /* 0x000000ffff277210 */ /* 0x000fe200027e6427 */
[----:B------:R-:W-:Y:S01]  /*33340*/  IMAD.IADD R34, R35, 0x1, R18 ;  /* 0x0000000123227824 */ /* 0x000fe200078e0212 */
[----:B------:R-:W-:Y:S01]  /*33350*/  IADD3.X R153, P4, PT, RZ, R10, RZ, P6, !PT ;  /* 0x0000000aff997210 */ /* 0x000fe2000379e4ff */
[----:B------:R-:W-:-:S03]  /*33360*/  IMAD.WIDE.U32 R18, R151, R51, RZ ;  /* 0x0000003397127225 */ /* 0x000fc600078e00ff */
[----:B------:R-:W-:Y:S02]  /*33370*/  IADD3.X RZ, P5, PT, RZ, R34, RZ, P5, !PT ;  /* 0x00000022ffff7210 */ /* 0x000fe40002fbe4ff */
[----:B------:R-:W-:Y:S01]  /*33380*/  IADD3 R34, P3, PT, R159, R152, RZ ;  /* 0x000000989f227210 */ /* 0x000fe20007f7e0ff */
[-C--:B------:R-:W-:Y:S01]  /*33390*/  IMAD.WIDE.U32 R18, P6, R220, R150.reuse, R18 ;  /* 0x00000096dc127225 */ /* 0x080fe200078c0012 */
[----:B------:R-:W-:Y:S02]  /*333a0*/  IADD3.X R153, P5, PT, RZ, R153, RZ, P5, !PT ;  /* 0x00000099ff997210 */ /* 0x000fe40002fbe4ff */
[----:B------:R-:W-:Y:S01]  /*333b0*/  IADD3.X R35, P3, PT, R156, R157, RZ, P3, !PT ;  /* 0x0000009d9c237210 */ /* 0x000fe20001f7e4ff */
[----:B------:R-:W-:Y:S01]  /*333c0*/  IMAD.X R41, RZ, RZ, RZ, P6 ;  /* 0x000000ffff297224 */ /* 0x000fe200030e06ff */
[----:B------:R-:W-:Y:S01]  /*333d0*/  IADD3.X R155, PT, PT, RZ, RZ, R11, P5, P4 ;  /* 0x000000ffff9b7210 */ /* 0x000fe20002fe840b */
[----:B------:R-:W-:Y:S01]  /*333e0*/  IMAD.MOV.U32 R40, RZ, RZ, R19 ;  /* 0x000000ffff287224 */ /* 0x000fe200078e0013 */
[----:B------:R-:W-:Y:S01]  /*333f0*/  IADD3 R37, P5, PT, R18, R37, RZ ;  /* 0x0000002512257210 */ /* 0x000fe20007fbe0ff */
[----:B------:R-:W-:Y:S01]  /*33400*/  IMAD.WIDE.U32 R10, R51, R150, R34 ;  /* 0x00000096330a7225 */ /* 0x000fe200078e0022 */
[----:B------:R-:W-:-:S02]  /*33410*/  IADD3 RZ, P4, PT, R34, R36, RZ ;  /* 0x0000002422ff7210 */ /* 0x000fc40007f9e0ff */
[----:B------:R-:W-:Y:S01]  /*33420*/  IADD3.X R160, P3, PT, RZ, RZ, RZ, P3, !PT ;  /* 0x000000ffffa07210 */ /* 0x000fe20001f7e4ff */
[----:B------:R-:W-:Y:S01]  /*33430*/  IMAD.IADD R18, R11, 0x1, R18 ;  /* 0x000000010b127824 */ /* 0x000fe200078e0212 */
[----:B------:R-:W-:Y:S01]  /*33440*/  IADD3.X RZ, P4, PT, R35, R37, RZ, P4, !PT ;  /* 0x0000002523ff7210 */ /* 0x000fe2000279e4ff */
[----:B------:R-:W-:Y:S01]  /*33450*/  IMAD.WIDE.U32.X R40, R220, R151, R40, P5 ;  /* 0x00000097dc287225 */ /* 0x000fe200028e0428 */
[----:B------:R-:W-:-:S03]  /*33460*/  IADD3 R10, P6, PT, R7, R10, RZ ;  /* 0x0000000a070a7210 */ /* 0x000fc60007fde0ff */
[----:B------:R-:W-:Y:S01]  /*33470*/  IMAD.WIDE.U32 R34, R58, -0x4eac0001, RZ ;  /* 0xb153ffff3a227825 */ /* 0x000fe200078e00ff */
[----:B------:R-:W-:Y:S02]  /*33480*/  IADD3.X R11, P5, PT, R18, R39, RZ, P6, !PT ;  /* 0x00000027120b7210 */ /* 0x000fe400037be4ff */
[----:B------:R-:W-:Y:S01]  /*33490*/  IADD3.X R57, P4, PT, RZ, R40, RZ, P4, !PT ;  /* 0x00000028ff397210 */ /* 0x000fe2000279e4ff */
        /* <DEDUP_REMOVED lines=9> */
[----:B------:R-:W-:Y:S01]  /*33530*/  IADD3.X RZ, P5, PT, R15, R41, RZ, P5, !PT ;  /* 0x000000290fff7210 */ /* 0x000fe20002fbe4ff */
        /* <DEDUP_REMOVED lines=81> */
[----:B------:R-:W-:-:S04]  /*33a50*/  IMAD.WIDE.U32 R34, R6, 0x397fe69a, RZ ;  /* 0x397fe69a06227825 */ /* 0x000fc800078e00ff */
[----:B------:R-:W-:-:S04]  /*33a60*/  IMAD.WIDE.U32 R154, R145, R198, RZ ;  /* 0x000000c6919a7225 */ /* 0x000fc800078e00ff */
[----:B------:R-:W-:Y:S01]  /*33a70*/  IMAD.X R41, RZ, RZ, RZ, P4 ;  /* 0x000000ffff297224 */ /* 0x000fe200020e06ff */
[----:B------:R-:W-:Y:S01]  /*33a80*/  IADD3 R160, P4, PT, R160, R37, RZ ;  /* 0x00000025a0a07210 */ /* 0x000fe20007f9e0ff */
[----:B------:R-:W-:Y:S02]  /*33a90*/  IMAD.MOV.U32 R40, RZ, RZ, R17 ;  /* 0x000000ffff287224 */ /* 0x000fe400078e0011 */
[----:B------:R-:W-:Y:S01]  /*33aa0*/  IMAD.X R39, RZ, RZ, RZ, P6 ;  /* 0x000000ffff277224 */ /* 0x000fe200030e06ff */
[----:B------:R-:W-:Y:S01]  /*33ab0*/  IADD3 R167, P6, PT, R18, R35, RZ ;  /* 0x0000002312a77210 */ /* 0x000fe20007fde0ff */
[----:B------:R-:W-:-:S04]  /*33ac0*/  IMAD.WIDE.U32.X R40, R58, 0x4b1ba7b6, R40, P2 ;  /* 0x4b1ba7b63a287825 */ /* 0x000fc800010e0428 */
[----:B------:R-:W-:Y:S02]  /*33ad0*/  IMAD.MOV.U32 R38, RZ, RZ, R19 ;  /* 0x000000ffff267224 */ /* 0x000fe400078e0013 */
[----:B------:R-:W-:-:S04]  /*33ae0*/  IMAD.WIDE.U32 R36, R144, R198, RZ ;  /* 0x000000c690247225 */ /* 0x000fc800078e00ff */
[----:B------:R-:W-:-:S04]  /*33af0*/  IMAD.WIDE.U32 R154, P2, R223, R144, R154 ;  /* 0x00000090df9a7225 */ /* 0x000fc8000784009a */
[----:B------:R-:W-:-:S04]  /*33b00*/  IMAD.WIDE.U32 R152, R6, 0x434bacd7, R8 ;  /* 0x434bacd706987825 */ /* 0x000fc800078e0008 */
        /* <DEDUP_REMOVED lines=9> */
[----:B------:R-:W-:Y:S01]  /*33ba0*/  IADD3.X RZ, P3, PT, R13, R35, RZ, P3, !PT ;  /* 0x000000230dff7210 */ /* 0x000fe20001f7e4ff */
[----:B------:R-:W-:Y:S01]  /*33bb0*/  IMAD.MOV.U32 R16, RZ, RZ, R155 ;  /* 0x000000ffff107224 */ /* 0x000fe200078e009b */
[----:B------:R-:W-:Y:S01]  /*33bc0*/  IADD3.X R155, P5, PT, RZ, R40, RZ, P5, !PT ;  /* 0x00000028ff9b7210 */ /* 0x000fe20002fbe4ff */
[----:B------:R-:W-:Y:S01]  /*33bd0*/  IMAD.IADD R154, R9, 0x1, R154 ;  /* 0x00000001099a7824 */ /* 0x000fe200078e029a */
[----:B------:R-:W-:Y:S01]  /*33be0*/  IADD3 RZ, P2, PT, R10, R34, RZ ;  /* 0x000000220aff7210 */ /* 0x000fe20007f5e0ff */
[----:B------:R-:W-:Y:S01]  /*33bf0*/  IMAD.WIDE.U32.X R16, R223, R145, R16, P4 ;  /* 0x00000091df107225 */ /* 0x000fe200020e0410 */
[----:B------:R-:W-:-:S02]  /*33c00*/  IADD3 R8, P4, PT, R159, R8, RZ ;  /* 0x000000089f087210 */ /* 0x000fc40007f9e0ff */
[----:B------:R-:W-:Y:S01]  /*33c10*/  IADD3.X R155, P6, PT, RZ, R155, RZ, P6, !PT ;  /* 0x0000009bff9b7210 */ /* 0x000fe200037de4ff */
[----:B------:R-:W-:Y:S01]  /*33c20*/  IMAD.WIDE.U32 R12, R147, R198, RZ ;  /* 0x000000c6930c7225 */ /* 0x000fe200078e00ff */
[----:B------:R-:W-:Y:S02]  /*33c30*/  IADD3.X R9, P4, PT, R154, R161, RZ, P4, !PT ;  /* 0x000000a19a097210 */ /* 0x000fe4000279e4ff */
[----:B------:R-:W-:Y:S01]  /*33c40*/  IADD3.X R19, P3, PT, RZ, R16, RZ, P3, !PT ;  /* 0x00000010ff137210 */ /* 0x000fe20001f7e4ff */
[----:B------:R-:W-:Y:S01]  /*33c50*/  IMAD.WIDE.U32 R36, R146, R198, RZ ;  /* 0x000000c692247225 */ /* 0x000fe200078e00ff */
[----:B------:R-:W-:Y:S02]  /*33c60*/  IADD3.X R159, PT, PT, RZ, RZ, R41, P6, P5 ;  /* 0x000000ffff9f7210 */ /* 0x000fe400037ea429 */
[----:B------:R-:W-:Y:S01]  /*33c70*/  IADD3.X R19, P4, PT, RZ, R19, RZ, P4, !PT ;  /* 0x00000013ff137210 */ /* 0x000fe2000279e4ff */
[----:B------:R-:W-:Y:S01]  /*33c80*/  IMAD.WIDE.U32 R12, P5, R223, R146, R12 ;  /* 0x00000092df0c7225 */ /* 0x000fe200078a000c */
[----:B------:R-:W-:-:S02]  /*33c90*/  IADD3.X RZ, P6, PT, R11, R167, RZ, P2, !PT ;  /* 0x000000a70bff7210 */ /* 0x000fc400017de4ff */
[----:B------:R-:W-:Y:S01]  /*33ca0*/  IADD3.X R41, PT, PT, RZ, RZ, R17, P4, P3 ;  /* 0x000000ffff297210 */ /* 0x000fe200027e6411 */
[----:B------:R-:W-:Y:S01]  /*33cb0*/  IMAD.WIDE.U32 R34, R6, 0x397fe69a, R10 ;  /* 0x397fe69a06227825 */ /* 0x000fe200078e000a */
[----:B------:R-:W-:Y:S02]  /*33cc0*/  IADD3 R17, P4, PT, R12, R37, RZ ;  /* 0x000000250c117210 */ /* 0x000fe40007f9e0ff */
[----:B------:R-:W-:Y:S01]  /*33cd0*/  IADD3 RZ, P3, PT, R152, R36, RZ ;  /* 0x0000002498ff7210 */ /* 0x000fe20007f7e0ff */
[----:B------:R-:W-:Y:S01]  /*33ce0*/  IMAD.IADD R18, R35, 0x1, R18 ;  /* 0x0000000123127824 */ /* 0x000fe200078e0212 */
[----:B------:R-:W-:Y:S01]  /*33cf0*/  IADD3 R57, P2, PT, R57, R160, RZ ;  /* 0x000000a039397210 */ /* 0x000fe20007f5e0ff */
[----:B------:R-:W-:Y:S01]  /*33d00*/  IMAD.X R11, RZ, RZ, RZ, P5 ;  /* 0x000000ffff0b7224 */ /* 0x000fe200028e06ff */
[----:B------:R-:W-:Y:S01]  /*33d10*/  IADD3.X RZ, P3, PT, R153, R17, RZ, P3, !PT ;  /* 0x0000001199ff7210 */ /* 0x000fe20001f7e4ff */
[----:B------:R-:W-:Y:S01]  /*33d20*/  IMAD.WIDE.U32 R36, R198, R146, R152 ;  /* 0x00000092c6247225 */ /* 0x000fe200078e0098 */
[----:B------:R-:W-:-:S02]  /*33d30*/  IADD3 R34, P5, PT, R155, R34, RZ ;  /* 0x000000229b227210 */ /* 0x000fc40007fbe0ff */
[----:B------:R-:W-:Y:S01]  /*33d40*/  IADD3.X R152, P6, PT, RZ, R38, RZ, P6, !PT ;  /* 0x00000026ff987210 */ /* 0x000fe200037de4ff */
[----:B------:R-:W-:Y:S01]  /*33d50*/  IMAD R17, R157, -0x30003, RZ ;  /* 0xfffcfffd9d117824 */ /* 0x000fe200078e02ff */
[----:B------:R-:W-:Y:S01]  /*33d60*/  IADD3.X R35, P5, PT, R18, R159, RZ, P5, !PT ;  /* 0x0000009f12237210 */ /* 0x000fe20002fbe4ff */
        /* <DEDUP_REMOVED lines=10> */
[----:B------:R-:W-:-:S03]  /*33e10*/  IADD3.X R153, P3, PT, RZ, R10, RZ, P3, !PT ;  /* 0x0000000aff997210 */ /* 0x000fc60001f7e4ff */
[----:B------:R-:W-:Y:S01]  /*33e20*/  IMAD.IADD R13, R13, 0x1, R37 ;  /* 0x000000010d0d7824 */ /* 0x000fe200078e0225 */
[----:B------:R-:W-:Y:S01]  /*33e30*/  IADD3.X R37, P4, PT, R6, R41, RZ, P4, !PT ;  /* 0x0000002906257210 */ /* 0x000fe2000279e4ff */
        /* <DEDUP_REMOVED lines=28> */
[----:B------:R-:W-:Y:S01]  /*34000*/  IMAD.WIDE.U32 R16, R151, R198, RZ ;  /* 0x000000c697107225 */ /* 0x000fe200078e00ff */
[----:B------:R-:W-:Y:S02]  /*34010*/  IADD3.X R38, PT, PT, RZ, RZ, R11, P4, P3 ;  /* 0x000000ffff267210 */ /* 0x000fe400027e640b */
[----:B------:R-:W-:Y:S01]  /*34020*/  IADD3.X RZ, P5, PT, RZ, R40, RZ, P5, !PT ;  /* 0x00000028ffff7210 */ /* 0x000fe20002fbe4ff */
[----:B------:R-:W-:Y:S01]  /*34030*/  IMAD.WIDE.U32 R34, R150, R198, RZ ;  /* 0x000000c696227225 */ /* 0x000fe200078e00ff */
[----:B------:R-:W-:Y:S02]  /*34040*/  IADD3.X R6, P4, PT, RZ, R6, RZ, P6, !PT ;  /* 0x00000006ff067210 */ /* 0x000fe4000379e4ff */
[----:B------:R-:W-:Y:S01]  /*34050*/  IADD3 R10, P3, PT, R152, R57, RZ ;  /* 0x00000039980a7210 */ /* 0x000fe20007f7e0ff */
[----:B------:R-:W-:Y:S01]  /*34060*/  IMAD.WIDE.U32 R16, P6, R223, R150, R16 ;  /* 0x00000096df107225 */ /* 0x000fe200078c0010 */
[----:B------:R-:W-:-:S02]  /*34070*/  IADD3.X R57, P5, PT, RZ, R6, RZ, P5, !PT ;  /* 0x00000006ff397210 */ /* 0x000fc40002fbe4ff */
[----:B------:R-:W-:Y:S01]  /*34080*/  IADD3.X R11, P3, PT, R154, R159, RZ, P3, !PT ;  /* 0x0000009f9a0b7210 */ /* 0x000fe20001f7e4ff */
[----:B------:R-:W-:Y:S01]  /*34090*/  IMAD.X R153, RZ, RZ, RZ, P6 ;  /* 0x000000ffff997224 */ /* 0x000fe200030e06ff */
[----:B------:R-:W-:Y:S01]  /*340a0*/  IADD3.X R155, PT, PT, RZ, RZ, R7, P5, P4 ;  /* 0x000000ffff9b7210 */ /* 0x000fe20002fe8407 */
[----:B------:R-:W-:Y:S01]  /*340b0*/  IMAD.MOV.U32 R152, RZ, RZ, R17 ;  /* 0x000000ffff987224 */ /* 0x000fe200078e0011 */
[----:B------:R-:W-:Y:S01]  /*340c0*/  IADD3 R35, P5, PT, R16, R35, RZ ;  /* 0x0000002310237210 */ /* 0x000fe20007fbe0ff */
[----:B------:R-:W-:Y:S01]  /*340d0*/  IMAD.WIDE.U32 R6, R198, R150, R10 ;  /* 0x00000096c6067225 */ /* 0x000fe200078e000a */
[----:B------:R-:W-:-:S03]  /*340e0*/  IADD3 RZ, P4, PT, R10, R34, RZ ;  /* 0x000000220aff7210 */ /* 0x000fc60007f9e0ff */
        /* <DEDUP_REMOVED lines=11> */
[----:B------:R-:W-:Y:S01]  /*341a0*/  IMAD.WIDE.U32 R40, R12, -0x4eac0001, R14 ;  /* 0xb153ffff0c287825 */ /* 0x000fe200078e000e */
[----:B------:R-:W-:-:S03]  /*341b0*/  IADD3 RZ, P5, PT, R14, R38, RZ ;  /* 0x000000260eff7210 */ /* 0x000fc60007fbe0ff */
[----:B------:R-:W-:Y:S01]  /*341c0*/  IMAD.X R7, RZ, RZ, RZ, P6 ;  /* 0x000000ffff077224 */ /* 0x000fe200030e06ff */
[----:B------:R-:W-:Y:S01]  /*341d0*/  IADD3 R39, P6, PT, R34, R39, RZ ;  /* 0x0000002722277210 */ /* 0x000fe20007fde0ff */
        /* <DEDUP_REMOVED lines=100> */
[----:B------:R-:W-:-:S03]  /*34820*/  IMAD.WIDE.U32 R38, R145, R205, RZ ;  /* 0x000000cd91267225 */ /* 0x000fc600078e00ff */
[----:B------:R-:W-:Y:S01]  /*34830*/  IADD3.X R19, P4, PT, R40, R159, RZ, P4, !PT ;  /* 0x0000009f28137210 */ /* 0x000fe2000279e4ff */
[----:B------:R-:W-:-:S04]  /*34840*/  IMAD.WIDE.U32.X R12, R13, 0x1a0111ea, R36, P6 ;  /* 0x1a0111ea0d0c7825 */ /* 0x000fc800030e0424 */
[----:B------:R-:W-:Y:S01]  /*34850*/  IMAD.WIDE.U32 R36, P6, R232, R144, R38 ;  /* 0x00000090e8247225 */ /* 0x000fe200078c0026 */
[----:B------:R-:W-:-:S03]  /*34860*/  IADD3.X R12, P5, PT, RZ, R12, RZ, P5, !PT ;  /* 0x0000000cff0c7210 */ /* 0x000fc60002fbe4ff */
[----:B------:R-:W-:Y:S01]  /*34870*/  IMAD.WIDE.U32 R38, R144, R205, RZ ;  /* 0x000000cd90267225 */ /* 0x000fe200078e00ff */
        /* <DEDUP_REMOVED lines=90> */
[----:B------:R-:W-:Y:S02]  /*34e20*/  IADD3.X R40, P3, PT, RZ, RZ, RZ, P3, !PT ;  /* 0x000000ffff287210 */ /* 0x000fe40001f7e4ff */
        /* <DEDUP_REMOVED lines=20> */
[----:B------:R-:W-:Y:S02]  /*34f70*/  IMAD.IADD R152, R35, 0x1, R36 ;  /* 0x0000000123987824 */ /* 0x000fe400078e0224 */
[----:B------:R-:W-:Y:S01]  /*34f80*/  IMAD.X R35, RZ, RZ, RZ, P2 ;  /* 0x000000ffff237224 */ /* 0x000fe200010e06ff */
[----:B------:R-:W-:Y:S01]  /*34f90*/  IADD3 R58, P2, PT, R41, R34, RZ ;  /* 0x00000022293a7210 */ /* 0x000fe20007f5e0ff */
[----:B------:R-:W-:-:S03]  /*34fa0*/  IMAD.WIDE.U32.X R18, R17, 0x64774b84, R18, P5 ;  /* 0x64774b8411127825 */ /* 0x000fc600028e0412 */
[----:B------:R-:W-:Y:S01]  /*34fb0*/  IADD3.X R35, PT, PT, R35, RZ, RZ, P6, P3 ;  /* 0x000000ff23237210 */ /* 0x000fe200037e64ff */
[----:B------:R-:W-:Y:S01]  /*34fc0*/  IMAD.WIDE.U32 R14, R17, 0x434bacd7, RZ ;  /* 0x434bacd7110e7825 */ /* 0x000fe200078e00ff */
[----:B------:R-:W-:Y:S02]  /*34fd0*/  IADD3 R11, P3, PT, R11, R40, RZ ;  /* 0x000000280b0b7210 */ /* 0x000fe40007f7e0ff */
[----:B------:R-:W-:Y:S01]  /*34fe0*/  IADD3.X R152, P2, PT, R152, R153, RZ, P2, !PT ;  /* 0x0000009998987210 */ /* 0x000fe2000175e4ff */
[----:B------:R-:W-:Y:S01]  /*34ff0*/  IMAD.WIDE.U32 R36, R16, 0x434bacd7, R38 ;  /* 0x434bacd710247825 */ /* 0x000fe200078e0026 */
[----:B------:R-:W-:Y:S02]  /*35000*/  IADD3.X R153, P6, PT, RZ, R18, RZ, P4, !PT ;  /* 0x00000012ff997210 */ /* 0x000fe400027de4ff */
[----:B------:R-:W-:Y:S01]  /*35010*/  IADD3.X R18, P4, PT, R10, R35, RZ, P3, !PT ;  /* 0x000000230a127210 */ /* 0x000fe20001f9e4ff */
[----:B------:R-:W-:Y:S01]  /*35020*/  IMAD.WIDE.U32 R14, P5, R16, 0x4b1ba7b6, R14 ;  /* 0x4b1ba7b6100e7825 */ /* 0x000fe200078a000e */
[----:B------:R-:W-:-:S02]  /*35030*/  IADD3 R12, P3, PT, R12, R11, RZ ;  /* 0x0000000b0c0c7210 */ /* 0x000fc40007f7e0ff */
[----:B------:R-:W-:Y:S01]  /*35040*/  IADD3.X R153, P2, PT, RZ, R153, RZ, P2, !PT ;  /* 0x00000099ff997210 */ /* 0x000fe2000175e4ff */
[----:B------:R-:W-:-:S03]  /*35050*/  IMAD.WIDE.U32 R10, R16, 0x434bacd7, RZ ;  /* 0x434bacd7100a7825 */ /* 0x000fc600078e00ff */
[----:B------:R-:W-:Y:S01]  /*35060*/  IADD3.X R19, PT, PT, RZ, RZ, R19, P2, P6 ;  /* 0x000000ffff137210 */ /* 0x000fe200017ec413 */
[----:B------:R-:W-:Y:S01]  /*35070*/  IMAD.X R35, RZ, RZ, RZ, P5 ;  /* 0x000000ffff237224 */ /* 0x000fe200028e06ff */
[----:B------:R-:W-:Y:S01]  /*35080*/  IADD3 R11, P2, PT, R14, R11, RZ ;  /* 0x0000000b0e0b7210 */ /* 0x000fe20007f5e0ff */
[----:B------:R-:W-:Y:S01]  /*35090*/  IMAD.MOV.U32 R34, RZ, RZ, R15 ;  /* 0x000000ffff227224 */ /* 0x000fe200078e000f */
[----:B------:R-:W-:Y:S01]  /*350a0*/  IADD3 RZ, P6, PT, R38, R10, RZ ;  /* 0x0000000a26ff7210 */ /* 0x000fe20007fde0ff */
[----:B------:R-:W-:Y:S01]  /*350b0*/  IMAD.IADD R14, R37, 0x1, R14 ;  /* 0x00000001250e7824 */ /* 0x000fe200078e020e */
[----:B------:R-:W-:Y:S01]  /*350c0*/  IADD3 R153, P5, PT, R153, R36, RZ ;  /* 0x0000002499997210 */ /* 0x000fe20007fbe0ff */
[----:B------:R-:W-:Y:S01]  /*350d0*/  IMAD.WIDE.U32.X R34, R17, 0x4b1ba7b6, R34, P2 ;  /* 0x4b1ba7b611227825 */ /* 0x000fe200010e0422 */
[----:B------:R-:W-:Y:S02]  /*350e0*/  IADD3.X RZ, P6, PT, R39, R11, RZ, P6, !PT ;  /* 0x0000000b27ff7210 */ /* 0x000fe400037de4ff */
[----:B------:R-:W-:Y:S01]  /*350f0*/  IADD3.X R13, P2, PT, R13, R18, RZ, P3, !PT ;  /* 0x000000120d0d7210 */ /* 0x000fe20001f5e4ff */
[----:B------:R-:W-:Y:S01]  /*35100*/  IMAD.WIDE.U32 R10, R151, R205, RZ ;  /* 0x000000cd970a7225 */ /* 0x000fe200078e00ff */
[----:B------:R-:W-:-:S02]  /*35110*/  IADD3.X R154, P3, PT, R14, R19, RZ, P5, !PT ;  /* 0x000000130e9a7210 */ /* 0x000fc40002f7e4ff */
[----:B------:R-:W-:Y:S01]  /*35120*/  IADD3.X R157, P6, PT, RZ, R34, RZ, P6, !PT ;  /* 0x00000022ff9d7210 */ /* 0x000fe200037de4ff */
[----:B------:R-:W-:-:S03]  /*35130*/  IMAD.WIDE.U32 R18, R17, 0x397fe69a, RZ ;  /* 0x397fe69a11127825 */ /* 0x000fc600078e00ff */
[----:B------:R-:W-:Y:S01]  /*35140*/  IADD3.X R157, P3, PT, RZ, R157, RZ, P3, !PT ;  /* 0x0000009dff9d7210 */ /* 0x000fe20001f7e4ff */
[----:B------:R-:W-:-:S03]  /*35150*/  IMAD.WIDE.U32 R36, R205, R150, R12 ;  /* 0x00000096cd247225 */ /* 0x000fc600078e000c */
[----:B------:R-:W-:Y:S01]  /*35160*/  IADD3.X R159, PT, PT, RZ, RZ, R35, P3, P6 ;  /* 0x000000ffff9f7210 */ /* 0x000fe20001fec423 */
        /* <DEDUP_REMOVED lines=16> */
[----:B------:R-:W-:Y:S01]  /*35270*/  IMAD.WIDE.U32 R16, R16, 0x397fe69a, R34 ;  /* 0x397fe69a10107825 */ /* 0x000fe200078e0022 */
[----:B------:R-:W-:Y:S02]  /*35280*/  IADD3.X R12, P2, PT, RZ, RZ, RZ, P2, !PT ;  /* 0x000000ffff0c7210 */ /* 0x000fe4000175e4ff */
[----:B------:R-:W-:Y:S01]  /*35290*/  IADD3.X RZ, P4, PT, R13, R37, RZ, P4, !PT ;  /* 0x000000250dff7210 */ /* 0x000fe2000279e4ff */
[----:B------:R-:W-:Y:S01]  /*352a0*/  IMAD.X R19, RZ, RZ, RZ, P5 ;  /* 0x000000ffff137224 */ /* 0x000fe200028e06ff */
[----:B------:R-:W-:Y:S01]  /*352b0*/  IADD3 RZ, P5, PT, R34, R14, RZ ;  /* 0x0000000e22ff7210 */ /* 0x000fe20007fbe0ff */
[----:B------:R-:W-:Y:S01]  /*352c0*/  IMAD.WIDE.U32.X R38, R232, R151, R38, P6 ;  /* 0x00000097e8267225 */ /* 0x000fe200030e0426 */
[----:B------:R-:W-:-:S02]  /*352d0*/  IADD3 R157, P6, PT, R157, R16, RZ ;  /* 0x000000109d9d7210 */ /* 0x000fc40007fde0ff */
[----:B------:R-:W-:Y:S01]  /*352e0*/  IADD3.X RZ, P5, PT, R35, R155, RZ, P5, !PT ;  /* 0x0000009b23ff7210 */ /* 0x000fe20002fbe4ff */
[----:B------:R-:W-:Y:S01]  /*352f0*/  IMAD.IADD R18, R17, 0x1, R18 ;  /* 0x0000000111127824 */ /* 0x000fe200078e0212 */
[----:B------:R-:W-:Y:S02]  /*35300*/  IADD3.X R11, P4, PT, RZ, R38, RZ, P4, !PT ;  /* 0x00000026ff0b7210 */ /* 0x000fe4000279e4ff */
[----:B------:R-:W-:Y:S02]  /*35310*/  IADD3.X R10, P5, PT, RZ, R40, RZ, P5, !PT ;  /* 0x00000028ff0a7210 */ /* 0x000fe40002fbe4ff */
[----:B------:R-:W-:Y:S01]  /*35320*/  IADD3.X R18, P6, PT, R18, R159, RZ, P6, !PT ;  /* 0x0000009f12127210 */ /* 0x000fe200037de4ff */
[----:B------:R-:W-:Y:S01]  /*35330*/  IMAD.X R39, RZ, RZ, R39, P4 ;  /* 0x000000ffff277224 */ /* 0x000fe200020e0627 */
[----:B------:R-:W-:Y:S02]  /*35340*/  IADD3 R12, P4, PT, R12, R15, RZ ;  /* 0x0000000f0c0c7210 */ /* 0x000fe40007f9e0ff */
[----:B------:R-:W-:-:S04]  /*35350*/  IADD3.X R10, P6, PT, RZ, R10, RZ, P6, !PT ;  /* 0x0000000aff0a7210 */ /* 0x000fc800037de4ff */
[----:B------:R-:W-:Y:S02]  /*35360*/  IADD3.X R40, PT, PT, RZ, RZ, R41, P6, P5 ;  /* 0x000000ffff287210 */ /* 0x000fe400037ea429 */
[----:B------:R-:W-:Y:S02]  /*35370*/  IADD3.X R34, P3, P5, R10, R12, R11, !PT, P3 ;  /* 0x0000000c0a227210 */ /* 0x000fe40007d6640b */
        /* <DEDUP_REMOVED lines=67> */
.L_x_107:
[----:B------:R-:W-:Y:S05]  /*357b0*/  BSYNC.RELIABLE B4 ;  /* 0x0000000000047941 */ /* 0x000fea0003800100 */
.L_x_106:
        /* <DEDUP_REMOVED lines=12> */
.L_x_108:
[----:B------:R-:W-:Y:S05]  /*35880*/  BSYNC.RECONVERGENT B3 ;  /* 0x0000000000037941 */ /* 0x000fea0003800200 */
.L_x_105:
        /* <DEDUP_REMOVED lines=92> */
[----:B------:R-:W-:-:S03]  /*35e50*/  IADD3.X R58, PT, PT, RZ, RZ, R19, P3, P2 ;  /* 0x000000ffff3a7210 */ /* 0x000fc60001fe4413 */
        /* <DEDUP_REMOVED lines=129> */
[----:B------:R-:W-:Y:S01]  /*36670*/  IADD3 RZ, P4, PT, R36, R38, RZ ;  /* 0x0000002624ff7210 */ /* 0x000fe20007f9e0ff */
[----:B------:R-:W-:Y:S01]  /*36680*/  IMAD.WIDE.U32 R34, P5, R219, R86, R34 ;  /* 0x00000056db227225 */ /* 0x000fe200078a0022 */
[----:B------:R-:W-:Y:S02]  /*36690*/  IADD3.X R154, PT, PT, RZ, RZ, R155, P6, P3 ;  /* 0x000000ffff9a7210 */ /* 0x000fe400037e649b */
[----:B------:R-:W-:Y:S01]  /*366a0*/  IADD3 RZ, P3, PT, R158, R40, RZ ;  /* 0x000000289eff7210 */ /* 0x000fe20007f7e0ff */
[----:B------:R-:W-:Y:S01]  /*366b0*/  IMAD.WIDE.U32 R38, R162, 0x397fe69a, R36 ;  /* 0x397fe69aa2267825 */ /* 0x000fe200078e0024 */
[----:B------:R-:W-:-:S03]  /*366c0*/  IADD3 R41, P6, PT, R34, R41, RZ ;  /* 0x0000002922297210 */ /* 0x000fc60007fde0ff */
[----:B------:R-:W-:Y:S01]  /*366d0*/  IMAD.MOV.U32 R162, RZ, RZ, R153 ;  /* 0x000000ffffa27224 */ /* 0x000fe200078e0099 */
[----:B------:R-:W-:Y:S01]  /*366e0*/  IADD3.X RZ, P3, PT, R159, R41, RZ, P3, !PT ;  /* 0x000000299fff7210 */ /* 0x000fe20001f7e4ff */
[----:B------:R-:W-:-:S04]  /*366f0*/  IMAD.WIDE.U32 R40, R53, R86, R158 ;  /* 0x0000005635287225 */ /* 0x000fc800078e009e */
[----:B------:R-:W-:Y:S01]  /*36700*/  IMAD.WIDE.U32.X R162, R57, 0x1a0111ea, R162, P2 ;  /* 0x1a0111ea39a27825 */ /* 0x000fe200010e04a2 */
[----:B------:R-:W-:Y:S02]  /*36710*/  IADD3.X RZ, P2, PT, R37, R171, RZ, P4, !PT ;  /* 0x000000ab25ff7210 */ /* 0x000fe4000275e4ff */
[----:B------:R-:W-:Y:S01]  /*36720*/  IADD3 R38, P4, PT, R169, R38, RZ ;  /* 0x00000026a9267210 */ /* 0x000fe20007f9e0ff */
[----:B------:R-:W-:Y:S02]  /*36730*/  IMAD R57, R165, -0x30003, RZ ;  /* 0xfffcfffda5397824 */ /* 0x000fe400078e02ff */
        /* <DEDUP_REMOVED lines=63> */
[----:B------:R-:W-:-:S04]  /*36b30*/  IMAD.WIDE.U32 R158, P6, R219, R128, R158 ;  /* 0x00000080db9e7225 */ /* 0x000fc800078c009e */
        /* <DEDUP_REMOVED lines=94> */
[----:B------:R-:W-:Y:S01]  /*37120*/  IADD3.X R173, P2, PT, RZ, RZ, RZ, P2, !PT ;  /* 0x000000ffffad7210 */ /* 0x000fe2000175e4ff */
[----:B------:R-:W-:Y:S01]  /*37130*/  IMAD.WIDE.U32 R18, P6, R36, 0x1a0111ea, R18 ;  /* 0x1a0111ea24127825 */ /* 0x000fe200078c0012 */
[----:B------:R-:W-:-:S03]  /*37140*/  IADD3.X RZ, P4, PT, R35, R179, RZ, P4, !PT ;  /* 0x000000b323ff7210 */ /* 0x000fc6000279e4ff */
[----:B------:R-:W-:Y:S01]  /*37150*/  IMAD.WIDE.U32.X R160, R37, 0x4b1ba7b6, R160, P5 ;  /* 0x4b1ba7b625a07825 */ /* 0x000fe200028e04a0 */
[----:B------:R-:W-:-:S03]  /*37160*/  IADD3 R173, P5, PT, R173, R158, RZ ;  /* 0x0000009eadad7210 */ /* 0x000fc60007fbe0ff */
[----:B------:R-:W-:-:S04]  /*37170*/  IMAD.WIDE.U32 R162, R36, 0x397fe69a, RZ ;  /* 0x397fe69a24a27825 */ /* 0x000fc800078e00ff */
[----:B------:R-:W-:-:S04]  /*37180*/  IMAD.WIDE.U32 R158, R85, R78, RZ ;  /* 0x0000004e559e7225 */ /* 0x000fc800078e00ff */
[----:B------:R-:W-:Y:S01]  /*37190*/  IMAD.X R169, RZ, RZ, RZ, P6 ;  /* 0x000000ffffa97224 */ /* 0x000fe200030e06ff */
[----:B------:R-:W-:Y:S01]  /*371a0*/  IADD3 R171, P6, PT, R18, R163, RZ ;  /* 0x000000a312ab7210 */ /* 0x000fe20007fde0ff */
[----:B------:R-:W-:Y:S02]  /*371b0*/  IMAD.X R157, RZ, RZ, RZ, P3 ;  /* 0x000000ffff9d7224 */ /* 0x000fe400018e06ff */
[----:B------:R-:W-:-:S03]  /*371c0*/  IMAD.WIDE.U32 R166, R84, R78, RZ ;  /* 0x0000004e54a67225 */ /* 0x000fc600078e00ff */
[----:B------:R-:W-:Y:S01]  /*371d0*/  IADD3.X R163, PT, PT, R157, RZ, RZ, P5, P2 ;  /* 0x000000ff9da37210 */ /* 0x000fe20002fe44ff */
[----:B------:R-:W-:Y:S01]  /*371e0*/  IMAD.WIDE.U32 R158, P3, R79, R84, R158 ;  /* 0x000000544f9e7225 */ /* 0x000fe2000786009e */
[----:B------:R-:W-:-:S03]  /*371f0*/  IADD3 RZ, P2, PT, R152, R166, RZ ;  /* 0x000000a698ff7210 */ /* 0x000fc60007f5e0ff */
[----:B------:R-:W-:Y:S02]  /*37200*/  IMAD.MOV.U32 R168, RZ, RZ, R19 ;  /* 0x000000ffffa87224 */ /* 0x000fe400078e0013 */
[----:B------:R-:W-:-:S04]  /*37210*/  IMAD.WIDE.U32 R164, R36, 0x434bacd7, R34 ;  /* 0x434bacd724a47825 */ /* 0x000fc800078e0022 */
[----:B------:R-:W-:Y:S01]  /*37220*/  IMAD.WIDE.U32.X R168, R37, 0x1a0111ea, R168, P6 ;  /* 0x1a0111ea25a87825 */ /* 0x000fe200030e04a8 */
[----:B------:R-:W-:Y:S02]  /*37230*/  IADD3 R37, P6, PT, R158, R167, RZ ;  /* 0x000000a79e257210 */ /* 0x000fe40007fde0ff */
[----:B------:R-:W-:Y:S01]  /*37240*/  IADD3 R164, P5, PT, R177, R164, RZ ;  /* 0x000000a4b1a47210 */ /* 0x000fe20007fbe0ff */
[----:B------:R-:W-:Y:S01]  /*37250*/  IMAD.IADD R19, R165, 0x1, R156 ;  /* 0x00000001a5137824 */ /* 0x000fe200078e029c */
[----:B------:R-:W-:Y:S01]  /*37260*/  IADD3.X R167, P4, PT, RZ, R160, RZ, P4, !PT ;  /* 0x000000a0ffa77210 */ /* 0x000fe2000279e4ff */
        /* <DEDUP_REMOVED lines=10> */
[----:B------:R-:W-:Y:S01]  /*37310*/  IADD3.X R175, PT, PT, RZ, RZ, R161, P5, P4 ;  /* 0x000000ffffaf7210 */ /* 0x000fe20002fe84a1 */
[----:B------:R-:W-:Y:S01]  /*37320*/  IMAD.WIDE.U32 R34, R87, R78, RZ ;  /* 0x0000004e57227225 */ /* 0x000fe200078e00ff */
[----:B------:R-:W-:Y:S02]  /*37330*/  IADD3.X R153, P6, PT, R159, R170, RZ, P6, !PT ;  /* 0x000000aa9f997210 */ /* 0x000fe400037de4ff */
[----:B------:R-:W-:Y:S01]  /*37340*/  IADD3.X R19, P2, PT, RZ, R156, RZ, P2, !PT ;  /* 0x0000009cff137210 */ /* 0x000fe2000175e4ff */
[----:B------:R-:W-:Y:S01]  /*37350*/  IMAD.WIDE.U32 R36, R36, 0x397fe69a, R38 ;  /* 0x397fe69a24247825 */ /* 0x000fe200078e0026 */
[----:B------:R-:W-:Y:S02]  /*37360*/  IADD3.X RZ, P5, PT, R39, R171, RZ, P3, !PT ;  /* 0x000000ab27ff7210 */ /* 0x000fe40001fbe4ff */
[----:B------:R-:W-:Y:S01]  /*37370*/  IADD3.X R161, P6, PT, RZ, R19, RZ, P6, !PT ;  /* 0x00000013ffa17210 */ /* 0x000fe200037de4ff */
[----:B------:R-:W-:Y:S01]  /*37380*/  IMAD.WIDE.U32 R158, R86, R78, RZ ;  /* 0x0000004e569e7225 */ /* 0x000fe200078e00ff */
[----:B------:R-:W-:-:S02]  /*37390*/  IADD3 R166, P3, PT, R58, R173, RZ ;  /* 0x000000ad3aa67210 */ /* 0x000fc40007f7e0ff */
        /* <DEDUP_REMOVED lines=189> */
[----:B------:R-:W-:Y:S01]  /*37f70*/  IADD3.X R171, P5, PT, RZ, R160, RZ, P5, !PT ;  /* 0x000000a0ffab7210 */ /* 0x000fe20002fbe4ff */
[----:B------:R-:W-:Y:S01]  /*37f80*/  IMAD.MOV.U32 R152, RZ, RZ, R165 ;  /* 0x000000ffff987224 */ /* 0x000fe200078e00a5 */
[----:B------:R-:W-:Y:S01]  /*37f90*/  IADD3 RZ, P2, PT, R36, R156, RZ ;  /* 0x0000009c24ff7210 */ /* 0x000fe20007f5e0ff */
[----:B------:R-:W-:Y:S01]  /*37fa0*/  IMAD.IADD R165, R35, 0x1, R164 ;  /* 0x0000000123a57824 */ /* 0x000fe200078e02a4 */
[----:B------:R-:W-:Y:S01]  /*37fb0*/  IADD3.X R171, P6, PT, RZ, R171, RZ, P6, !PT ;  /* 0x000000abffab7210 */ /* 0x000fe200037de4ff */
[----:B------:R-:W-:Y:S01]  /*37fc0*/  IMAD.WIDE.U32.X R152, R218, R85, R152, P4 ;  /* 0x00000055da987225 */ /* 0x000fe200020e0498 */
[----:B------:R-:W-:-:S02]  /*37fd0*/  IADD3 R38, P4, PT, R177, R34, RZ ;  /* 0x00000022b1267210 */ /* 0x000fc40007f9e0ff */
        /* <DEDUP_REMOVED lines=9> */
[----:B------:R-:W-:Y:S01]  /*38070*/  IADD3.X R165, P6, PT, RZ, R168, RZ, P6, !PT ;  /* 0x000000a8ffa57210 */ /* 0x000fe200037de4ff */
[----:B------:R-:W-:-:S04]  /*38080*/  IMAD.WIDE.U32 R34, P5, R218, R86, R34 ;  /* 0x00000056da227225 */ /* 0x000fc800078a0022 */
        /* <DEDUP_REMOVED lines=47> */
[----:B------:R-:W-:-:S03]  /*38380*/  IMAD.WIDE.U32 R158, R128, R54, RZ ;  /* 0x00000036809e7225 */ /* 0x000fc600078e00ff */
[----:B------:R-:W-:Y:S01]  /*38390*/  IADD3.X R57, P4, PT, RZ, R57, RZ, P4, !PT ;  /* 0x00000039ff397210 */ /* 0x000fe2000279e4ff */
        /* <DEDUP_REMOVED lines=144> */
[----:B------:R-:W-:Y:S01]  /*38ca0*/  IADD3 RZ, P2, PT, R36, R156, RZ ;  /* 0x0000009c24ff7210 */ /* 0x000fe20007f5e0ff */
[-C--:B------:R-:W-:Y:S01]  /*38cb0*/  IMAD.WIDE.U32 R38, R87, R199.reuse, RZ ;  /* 0x000000c757267225 */ /* 0x080fe200078e00ff */
        /* <DEDUP_REMOVED lines=12> */
[----:B------:R-:W-:Y:S01]  /*38d80*/  IADD3.X R166, P6, PT, RZ, R160, RZ, P6, !PT ;  /* 0x000000a0ffa67210 */ /* 0x000fe200037de4ff */
[----:B------:R-:W-:Y:S01]  /*38d90*/  IMAD.X R37, RZ, RZ, RZ, P5 ;  /* 0x000000ffff257224 */ /* 0x000fe200028e06ff */
[----:B------:R-:W-:Y:S01]  /*38da0*/  IADD3.X RZ, P3, PT, R165, R153, RZ, P3, !PT ;  /* 0x00000099a5ff7210 */ /* 0x000fe20001f7e4ff */
[----:B------:R-:W-:Y:S01]  /*38db0*/  IMAD.WIDE.U32 R158, R199, R86, R164 ;  /* 0x00000056c79e7225 */ /* 0x000fe200078e00a4 */
[----:B------:R-:W-:-:S02]  /*38dc0*/  IADD3 R156, P5, PT, R171, R156, RZ ;  /* 0x0000009cab9c7210 */ /* 0x000fc40007fbe0ff */
[----:B------:R-:W-:Y:S01]  /*38dd0*/  IADD3 R57, P2, PT, R57, R172, RZ ;  /* 0x000000ac39397210 */ /* 0x000fe20007f5e0ff */
        /* <DEDUP_REMOVED lines=43> */
[-C--:B------:R-:W-:Y:S01]  /*39090*/  IMAD.WIDE.U32 R152, R129, R199.reuse, RZ ;  /* 0x000000c781987225 */ /* 0x080fe200078e00ff */
        /* <DEDUP_REMOVED lines=200> */
[----:B------:R-:W-:Y:S02]  /*39d20*/  IADD3.X R167, P6, PT, RZ, R156, RZ, P6, !PT ;  /* 0x0000009cffa77210 */ /* 0x000fe400037de4ff */
[----:B------:R-:W-:Y:S01]  /*39d30*/  IADD3.X R166, P3, PT, RZ, RZ, RZ, P3, !PT ;  /* 0x000000ffffa67210 */ /* 0x000fe20001f7e4ff */
        /* <DEDUP_REMOVED lines=176> */
.L_x_111:
[----:B------:R-:W-:Y:S05]  /*3a840*/  BSYNC.RELIABLE B4 ;  /* 0x0000000000047941 */ /* 0x000fea0003800100 */
.L_x_110:
        /* <DEDUP_REMOVED lines=12> */
.L_x_112:
[----:B------:R-:W-:Y:S05]  /*3a910*/  BSYNC.RECONVERGENT B3 ;  /* 0x0000000000037941 */ /* 0x000fea0003800200 */
.L_x_109:
        /* <DEDUP_REMOVED lines=65> */
.L_x_115:
[----:B------:R-:W-:Y:S05]  /*3ad30*/  BSYNC.RELIABLE B4 ;  /* 0x0000000000047941 */ /* 0x000fea0003800100 */
.L_x_114:
        /* <DEDUP_REMOVED lines=12> */
.L_x_116:
[----:B------:R-:W-:Y:S05]  /*3ae00*/  BSYNC.RECONVERGENT B3 ;  /* 0x0000000000037941 */ /* 0x000fea0003800200 */
.L_x_113:
        /* <DEDUP_REMOVED lines=79> */
.L_x_119:
[----:B------:R-:W-:Y:S05]  /*3b300*/  BSYNC.RELIABLE B4 ;  /* 0x0000000000047941 */ /* 0x000fea0003800100 */
.L_x_118:
        /* <DEDUP_REMOVED lines=12> */
.L_x_120:
[----:B------:R-:W-:Y:S05]  /*3b3d0*/  BSYNC.RECONVERGENT B3 ;  /* 0x0000000000037941 */ /* 0x000fea0003800200 */
.L_x_117:
        /* <DEDUP_REMOVED lines=10> */
[----:B------:R-:W-:Y:S01]  /*3b480*/  IMAD.WIDE.U32 R140, R48, R42, RZ ;  /* 0x0000002a308c7225 */ /* 0x000fe200078e00ff */
[----:B------:R-:W-:-:S03]  /*3b490*/  IADD3.X RZ, P1, PT, RZ, R163, RZ, P1, !PT ;  /* 0x000000a3ffff7210 */ /* 0x000fc60000f3e4ff */
[----:B------:R-:W-:-:S04]  /*3b4a0*/  IMAD.WIDE.U32 R128, P2, R43, R65, R128 ;  /* 0x000000412b807225 */ /* 0x000fc80007840080 */
[----:B------:R-:W-:-:S04]  /*3b4b0*/  IMAD.WIDE.U32 R142, R65, R42, RZ ;  /* 0x0000002a418e7225 */ /* 0x000fc800078e00ff */
[----:B------:R-:W-:Y:S01]  /*3b4c0*/  IMAD.WIDE.U32 R144, R84, R42, RZ ;  /* 0x0000002a54907225 */ /* 0x000fe200078e00ff */
[----:B------:R-:W-:-:S03]  /*3b4d0*/  IADD3 R85, P4, PT, R143, R128, RZ ;  /* 0x000000808f557210 */ /* 0x000fc60007f9e0ff */
[----:B------:R-:W-:-:S04]  /*3b4e0*/  IMAD.WIDE.U32.X R86, R43, R176, R86, P3 ;  /* 0x000000b02b567225 */ /* 0x000fc800018e0456 */
[----:B------:R-:W-:Y:S01]  /*3b4f0*/  IMAD.X R161, RZ, RZ, RZ, P2 ;  /* 0x000000ffffa17224 */ /* 0x000fe200010e06ff */
[----:B------:R-:W-:Y:S01]  /*3b500*/  IADD3.X R143, P3, PT, RZ, R86, RZ, P1, !PT ;  /* 0x00000056ff8f7210 */ /* 0x000fe20000f7e4ff */
[----:B------:R-:W-:-:S04]  /*3b510*/  IMAD.WIDE.U32 R140, P2, R43, R46, R140 ;  /* 0x0000002e2b8c7225 */ /* 0x000fc8000784008c */
[----:B------:R-:W-:Y:S02]  /*3b520*/  IMAD.MOV.U32 R160, RZ, RZ, R129 ;  /* 0x000000ffffa07224 */ /* 0x000fe400078e0081 */
[----:B------:R-:W-:-:S04]  /*3b530*/  IMAD.WIDE.U32 R128, P5, R43, R60, R144 ;  /* 0x0000003c2b807225 */ /* 0x000fc800078a0090 */
[----:B------:R-:W-:-:S04]  /*3b540*/  IMAD.WIDE.U32 R144, R60, R42, RZ ;  /* 0x0000002a3c907225 */ /* 0x000fc800078e00ff */
[----:B------:R-:W-:Y:S01]  /*3b550*/  IMAD.X R127, RZ, RZ, RZ, P2 ;  /* 0x000000ffff7f7224 */ /* 0x000fe200010e06ff */
[----:B------:R-:W-:Y:S01]  /*3b560*/  IADD3.X R143, P2, PT, RZ, R143, RZ, P1, !PT ;  /* 0x0000008fff8f7210 */ /* 0x000fe20000f5e4ff */
[----:B------:R-:W-:Y:S01]  /*3b570*/  IMAD.MOV.U32 R150, RZ, RZ, R129 ;  /* 0x000000ffff967224 */ /* 0x000fe200078e0081 */
[----:B------:R-:W-:Y:S01]  /*3b580*/  IADD3 R171, P6, PT, R145, R128, RZ ;  /* 0x0000008091ab7210 */ /* 0x000fe20007fde0ff */
[----:B------:R-:W-:Y:S01]  /*3b590*/  IMAD.WIDE.U32 R148, R55, R42, RZ ;  /* 0x0000002a37947225 */ /* 0x000fe200078e00ff */
[----:B------:R-:W-:Y:S02]  /*3b5a0*/  IADD3.X R128, PT, PT, RZ, RZ, R87, P2, P3 ;  /* 0x000000ffff807210 */ /* 0x000fe400017e6457 */
[-C--:B------:R-:W-:Y:S01]  /*3b5b0*/  IADD3 RZ, P2, PT, RZ, R142.reuse, RZ ;  /* 0x0000008effff7210 */ /* 0x080fe20007f5e0ff */
[----:B------:R-:W-:Y:S01]  /*3b5c0*/  IMAD R129, R163, -0x30003, RZ ;  /* 0xfffcfffda3817824 */ /* 0x000fe200078e02ff */
[----:B------:R-:W-:Y:S01]  /*3b5d0*/  IADD3 R142, P3, PT, R143, R142, RZ ;  /* 0x0000008e8f8e7210 */ /* 0x000fe20007f7e0ff */
[----:B------:R-:W-:Y:S01]  /*3b5e0*/  IMAD.X R151, RZ, RZ, RZ, P5 ;  /* 0x000000ffff977224 */ /* 0x000fe200028e06ff */
[----:B------:R-:W-:Y:S01]  /*3b5f0*/  IADD3.X RZ, P2, PT, RZ, R85, RZ, P2, !PT ;  /* 0x00000055ffff7210 */ /* 0x000fe2000175e4ff */
[----:B------:R-:W-:Y:S01]  /*3b600*/  IMAD.WIDE.U32 R86, R162, -0x30003, RZ ;  /* 0xfffcfffda2567825 */ /* 0x000fe200078e00ff */
[----:B------:R-:W-:-:S03]  /*3b610*/  IADD3.X R143, P3, PT, R85, R128, RZ, P3, !PT ;  /* 0x00000080558f7210 */ /* 0x000fc60001f7e4ff */
[----:B------:R-:W-:Y:S02]  /*3b620*/  IMAD R145, R162, -0x760c0004, R129 ;  /* 0x89f3fffca2917824 */ /* 0x000fe400078e0281 */
[----:B------:R-:W-:-:S04]  /*3b630*/  IMAD.WIDE.U32 R146, R46, R42, RZ ;  /* 0x0000002a2e927225 */ /* 0x000fc800078e00ff */
[----:B------:R-:W-:Y:S01]  /*3b640*/  IMAD.WIDE.U32 R148, P5, R43, R56, R148 ;  /* 0x000000382b947225 */ /* 0x000fe200078a0094 */
[----:B------:R-:W-:-:S03]  /*3b650*/  IADD3 R147, P1, PT, R147, R140, RZ ;  /* 0x0000008c93937210 */ /* 0x000fc60007f3e0ff */
[----:B------:R-:W-:-:S04]  /*3b660*/  IMAD.WIDE.U32.X R160, R43, R83, R160, P4 ;  /* 0x000000532ba07225 */ /* 0x000fc800020e04a0 */
[----:B------:R-:W-:-:S04]  /*3b670*/  IMAD.WIDE.U32 R128, R56, R42, RZ ;  /* 0x0000002a38807225 */ /* 0x000fc800078e00ff */
[----:B------:R-:W-:-:S04]  /*3b680*/  IMAD.WIDE.U32 R158, R47, R42, RZ ;  /* 0x0000002a2f9e7225 */ /* 0x000fc800078e00ff */
[----:B------:R-:W-:Y:S02]  /*3b690*/  IMAD.MOV.U32 R126, RZ, RZ, R141 ;  /* 0x000000ffff7e7224 */ /* 0x000fe400078e008d */
[----:B------:R-:W-:Y:S02]  /*3b6a0*/  IMAD.IADD R85, R87, 0x1, R145 ;  /* 0x0000000157557824 */ /* 0x000fe400078e0291 */
[----:B------:R-:W-:Y:S01]  /*3b6b0*/  IMAD.X R141, RZ, RZ, RZ, P5 ;  /* 0x000000ffff8d7224 */ /* 0x000fe200028e06ff */
[----:B------:R-:W-:Y:S01]  /*3b6c0*/  IADD3.X R145, P5, PT, RZ, R160, RZ, P2, !PT ;  /* 0x000000a0ff917210 */ /* 0x000fe200017be4ff */
[----:B------:R-:W-:Y:S01]  /*3b6d0*/  IMAD.MOV.U32 R140, RZ, RZ, R149 ;  /* 0x000000ffff8c7224 */ /* 0x000fe200078e0095 */
[----:B------:R-:W-:Y:S01]  /*3b6e0*/  IADD3 R87, P2, PT, R129, R148, RZ ;  /* 0x0000009481577210 */ /* 0x000fe20007f5e0ff */
[----:B------:R-:W-:Y:S01]  /*3b6f0*/  IMAD.WIDE.U32 R148, R85, -0x5555, RZ ;  /* 0xffffaaab55947825 */ /* 0x000fe200078e00ff */
[----:B------:R-:W-:-:S03]  /*3b700*/  IADD3.X R129, P3, PT, RZ, R145, RZ, P3, !PT ;  /* 0x00000091ff817210 */ /* 0x000fc60001f7e4ff */
[----:B------:R-:W-:Y:S01]  /*3b710*/  IMAD.WIDE.U32 R158, P4, R43, R49, R158 ;  /* 0x000000312b9e7225 */ /* 0x000fe2000788009e */
[----:B------:R-:W-:-:S03]  /*3b720*/  IADD3.X R172, PT, PT, RZ, RZ, R161, P3, P5 ;  /* 0x000000ffffac7210 */ /* 0x000fc60001fea4a1 */
[----:B------:R-:W-:-:S04]  /*3b730*/  IMAD.WIDE.U32 R164, R49, R42, RZ ;  /* 0x0000002a31a47225 */ /* 0x000fc800078e00ff */
[----:B------:R-:W-:Y:S01]  /*3b740*/  IMAD.X R167, RZ, RZ, RZ, P4 ;  /* 0x000000ffffa77224 */ /* 0x000fe200020e06ff */
[----:B------:R-:W-:Y:S01]  /*3b750*/  IADD3 R42, P5, PT, R165, R158, RZ ;  /* 0x0000009ea52a7210 */ /* 0x000fe20007fbe0ff */
[----:B------:R-:W-:-:S04]  /*3b760*/  IMAD.WIDE.U32 R168, R86, -0x5555, RZ ;  /* 0xffffaaab56a87825 */ /* 0x000fc800078e00ff */
[----:B------:R-:W-:Y:S01]  /*3b770*/  IMAD.WIDE.U32 R148, P4, R86, -0x46010001, R148 ;  /* 0xb9feffff56947825 */ /* 0x000fe20007880094 */
[----:B------:R-:W-:-:S03]  /*3b780*/  IADD3 RZ, P3, PT, R162, R168, RZ ;  /* 0x000000a8a2ff7210 */ /* 0x000fc60007f7e0ff */
[----:B------:R-:W-:Y:S02]  /*3b790*/  IMAD.MOV.U32 R166, RZ, RZ, R159 ;  /* 0x000000ffffa67224 */ /* 0x000fe400078e009f */
[----:B------:R-:W-:Y:S01]  /*3b7a0*/  IMAD.WIDE.U32.X R150, R43, R84, R150, P6 ;  /* 0x000000542b967225 */ /* 0x000fe200030e0496 */
[----:B------:R-:W-:-:S03]  /*3b7b0*/  IADD3 R169, P6, PT, R148, R169, RZ ;  /* 0x000000a994a97210 */ /* 0x000fc60007fde0ff */
[----:B------:R-:W-:Y:S01]  /*3b7c0*/  IMAD.WIDE.U32.X R126, R43, R48, R126, P1 ;  /* 0x000000302b7e7225 */ /* 0x000fe200008e047e */
[----:B------:R-:W-:Y:S02]  /*3b7d0*/  IADD3 RZ, P1, PT, RZ, R144, RZ ;  /* 0x00000090ffff7210 */ /* 0x000fe40007f3e0ff */
[----:B------:R-:W-:Y:S01]  /*3b7e0*/  IADD3.X RZ, P3, PT, R163, R169, RZ, P3, !PT ;  /* 0x000000a9a3ff7210 */ /* 0x000fe20001f7e4ff */
[----:B------:R-:W-:Y:S01]  /*3b7f0*/  IMAD.WIDE.U32 R158, R86, -0x5555, R162 ;  /* 0xffffaaab569e7825 */ /* 0x000fe200078e00a2 */
[----:B------:R-:W-:-:S03]  /*3b800*/  IADD3.X RZ, P1, PT, RZ, R171, RZ, P1, !PT ;  /* 0x000000abffff7210 */ /* 0x000fc60000f3e4ff */
[----:B------:R-:W-:Y:S01]  /*3b810*/  IMAD.WIDE.U32.X R140, R43, R55, R140, P2 ;  /* 0x000000372b8c7225 */ /* 0x000fe200010e048c */
[----:B------:R-:W-:Y:S02]  /*3b820*/  IADD3 R160, P2, PT, R129, R144, RZ ;  /* 0x0000009081a07210 */ /* 0x000fe40007f5e0ff */
[----:B------:R-:W-:Y:S01]  /*3b830*/  IADD3.X R129, P1, PT, RZ, R150, RZ, P1, !PT ;  /* 0x00000096ff817210 */ /* 0x000fe20000f3e4ff */
[----:B------:R-:W-:Y:S01]  /*3b840*/  IMAD.X R145, RZ, RZ, RZ, P4 ;  /* 0x000000ffff917224 */ /* 0x000fe200020e06ff */
[----:B------:R-:W-:Y:S01]  /*3b850*/  IADD3 RZ, P4, PT, RZ, R158, RZ ;  /* 0x0000009effff7210 */ /* 0x000fe20007f9e0ff */
[----:B------:R-:W-:Y:S01]  /*3b860*/  IMAD.MOV.U32 R144, RZ, RZ, R149 ;  /* 0x000000ffff907224 */ /* 0x000fe200078e0095 */
[----:B------:R-:W-:Y:S01]  /*3b870*/  IADD3.X R161, P2, PT, R171, R172, RZ, P2, !PT ;  /* 0x000000acaba17210 */ /* 0x000fe2000175e4ff */
[----:B------:R-:W-:Y:S02]  /*3b880*/  IMAD.IADD R158, R159, 0x1, R148 ;  /* 0x000000019f9e7824 */ /* 0x000fe400078e0294 */
[----:B------:R-:W-:Y:S01]  /*3b890*/  IMAD.WIDE.U32.X R144, R85, -0x46010001, R144, P6 ;  /* 0xb9feffff55907825 */ /* 0x000fe200030e0490 */
[----:B------:R-:W-:-:S02]  /*3b8a0*/  IADD3.X R129, P2, PT, RZ, R129, RZ, P2, !PT ;  /* 0x00000081ff817210 */ /* 0x000fc4000175e4ff */
[----:B------:R-:W-:Y:S01]  /*3b8b0*/  IADD3.X RZ, P4, PT, RZ, R158, RZ, P4, !PT ;  /* 0x0000009effff7210 */ /* 0x000fe2000279e4ff */
[----:B------:R-:W-:Y:S01]  /*3b8c0*/  IMAD.WIDE.U32.X R166, R43, R47, R166, P5 ;  /* 0x0000002f2ba67225 */ /* 0x000fe200028e04a6 */
[----:B------:R-:W-:Y:S02]  /*3b8d0*/  IADD3.X R43, P3, PT, RZ, R144, RZ, P3, !PT ;  /* 0x00000090ff2b7210 */ /* 0x000fe40001f7e4ff */
[-C--:B------:R-:W-:Y:S01]  /*3b8e0*/  IADD3 RZ, P6, PT, RZ, R146.reuse, RZ ;  /* 0x00000092ffff7210 */ /* 0x080fe20007fde0ff */
[----:B------:R-:W-:Y:S01]  /*3b8f0*/  IMAD.WIDE.U32 R148, R85, -0x4eac0001, RZ ;  /* 0xb153ffff55947825 */ /* 0x000fe200078e00ff */
[----:B------:R-:W-:Y:S02]  /*3b900*/  IADD3.X R43, P4, PT, RZ, R43, RZ, P4, !PT ;  /* 0x0000002bff2b7210 */ /* 0x000fe4000279e4ff */
[----:B------:R-:W-:Y:S01]  /*3b910*/  IADD3 R146, P5, PT, R129, R146, RZ ;  /* 0x0000009281927210 */ /* 0x000fe20007fbe0ff */
[----:B------:R-:W-:Y:S01]  /*3b920*/  IMAD.WIDE.U32 R174, R46, R154, RZ ;  /* 0x0000009a2eae7225 */ /* 0x000fe200078e00ff */
[----:B------:R-:W-:-:S02]  /*3b930*/  IADD3.X R158, PT, PT, RZ, RZ, R151, P2, P1 ;  /* 0x000000ffff9e7210 */ /* 0x000fc400017e2497 */
[----:B------:R-:W-:Y:S01]  /*3b940*/  IADD3.X RZ, P2, PT, RZ, R147, RZ, P6, !PT ;  /* 0x00000093ffff7210 */ /* 0x000fe2000375e4ff */
[C---:B------:R-:W-:Y:S01]  /*3b950*/  IMAD.WIDE.U32 R150, R86.reuse, -0x4eac0001, RZ ;  /* 0xb153ffff56967825 */ /* 0x040fe200078e00ff */
[----:B------:R-:W-:Y:S02]  /*3b960*/  IADD3.X R129, PT, PT, RZ, RZ, R145, P4, P3 ;  /* 0x000000ffff817210 */ /* 0x000fe400027e6491 */
[----:B------:R-:W-:Y:S01]  /*3b970*/  IADD3.X R147, P6, PT, R147, R158, RZ, P5, !PT ;  /* 0x0000009e93937210 */ /* 0x000fe20002fde4ff */
[----:B------:R-:W-:Y:S01]  /*3b980*/  IMAD.WIDE.U32 R148, P1, R86, 0x1eabfffe, R148 ;  /* 0x1eabfffe56947825 */ /* 0x000fe20007820094 */
[----:B------:R-:W-:Y:S02]  /*3b990*/  IADD3.X R165, P5, PT, RZ, R126, RZ, P2, !PT ;  /* 0x0000007effa57210 */ /* 0x000fe400017be4ff */
[----:B------:R-:W-:Y:S01]  /*3b9a0*/  IADD3 RZ, P3, PT, R142, R150, RZ ;  /* 0x000000968eff7210 */ /* 0x000fe20007f7e0ff */
[----:B------:R-:W-:Y:S01]  /*3b9b0*/  IMAD.WIDE.U32 R144, R85, -0x94f09dc, RZ ;  /* 0xf6b0f62455907825 */ /* 0x000fe200078e00ff */
[----:B------:R-:W-:-:S02]  /*3b9c0*/  IADD3 R163, P4, PT, R148, R151, RZ ;  /* 0x0000009794a37210 */ /* 0x000fc40007f9e0ff */
[----:B------:R-:W-:Y:S01]  /*3b9d0*/  IADD3.X R165, P6, PT, RZ, R165, RZ, P6, !PT ;  /* 0x000000a5ffa57210 */ /* 0x000fe200037de4ff */
[C---:B------:R-:W-:Y:S01]  /*3b9e0*/  IMAD.WIDE.U32 R150, R86.reuse, -0x94f09dc, RZ ;  /* 0xf6b0f62456967825 */ /* 0x040fe200078e00ff */
[----:B------:R-:W-:Y:S02]  /*3b9f0*/  IADD3.X RZ, P3, PT, R143, R163, RZ, P3, !PT ;  /* 0x000000a38fff7210 */ /* 0x000fe40001f7e4ff */
[----:B------:R-:W-:Y:S01]  /*3ba00*/  IADD3.X R168, PT, PT, RZ, RZ, R127, P6, P5 ;  /* 0x000000ffffa87210 */ /* 0x000fe200037ea47f */
[----:B------:R-:W-:-:S04]  /*3ba10*/  IMAD.WIDE.U32 R144, P2, R86, 0x6730d2a0, R144 ;  /* 0x6730d2a056907825 */ /* 0x000fc80007840090 */
[----:B------:R-:W-:Y:S01]  /*3ba20*/  IMAD.X R159, RZ, RZ, RZ, P1 ;  /* 0x000000ffff9f7224 */ /* 0x000fe200008e06ff */
[----:B------:R-:W-:Y:S01]  /*3ba30*/  IADD3 R127, P6, PT, R144, R151, RZ ;  /* 0x00000097907f7210 */ /* 0x000fe20007fde0ff */
[----:B------:R-:W-:Y:S01]  /*3ba40*/  IMAD.WIDE.U32 R162, R86, -0x4eac0001, R142 ;  /* 0xb153ffff56a27825 */ /* 0x000fe200078e008e */
[----:B------:R-:W-:-:S03]  /*3ba50*/  IADD3 RZ, P1, PT, R160, R150, RZ ;  /* 0x00000096a0ff7210 */ /* 0x000fc60007f3e0ff */
[----:B------:R-:W-:Y:S01]  /*3ba60*/  IMAD.MOV.U32 R158, RZ, RZ, R149 ;  /* 0x000000ffff9e7224 */ /* 0x000fe200078e0095 */
[----:B------:R-:W-:Y:S01]  /*3ba70*/  IADD3.X RZ, P1, PT, R161, R127, RZ, P1, !PT ;  /* 0x0000007fa1ff7210 */ /* 0x000fe20000f3e4ff */
[----:B------:R-:W-:Y:S01]  /*3ba80*/  IMAD.X R151, RZ, RZ, RZ, P2 ;  /* 0x000000ffff977224 */ /* 0x000fe200010e06ff */
[-C--:B------:R-:W-:Y:S01]  /*3ba90*/  IADD3 RZ, P2, PT, RZ, R128.reuse, RZ ;  /* 0x00000080ffff7210 */ /* 0x080fe20007f5e0ff */
[----:B------:R-:W-:Y:S01]  /*3baa0*/  IMAD.IADD R148, R163, 0x1, R148 ;  /* 0x00000001a3947824 */ /* 0x000fe200078e0294 */
[----:B------:R-:W-:Y:S01]  /*3bab0*/  IADD3 R128, P5, PT, R165, R128, RZ ;  /* 0x00000080a5807210 */ /* 0x000fe20007fbe0ff */
[----:B------:R-:W-:Y:S01]  /*3bac0*/  IMAD.WIDE.U32.X R142, R85, 0x1eabfffe, R158, P4 ;  /* 0x1eabfffe558e7825 */ /* 0x000fe200020e049e */
[----:B------:R-:W-:Y:S02]  /*3bad0*/  IADD3 R126, P4, PT, R43, R162, RZ ;  /* 0x000000a22b7e7210 */ /* 0x000fe40007f9e0ff */
[----:B------:R-:W-:Y:S01]  /*3bae0*/  IADD3.X RZ, P2, PT, RZ, R87, RZ, P2, !PT ;  /* 0x00000057ffff7210 */ /* 0x000fe2000175e4ff */
[----:B------:R-:W-:Y:S01]  /*3baf0*/  IMAD.WIDE.U32 R160, R86, -0x94f09dc, R160 ;  /* 0xf6b0f62456a07825 */ /* 0x000fe200078e00a0 */
[----:B------:R-:W-:-:S02]  /*3bb00*/  IADD3.X R127, P4, PT, R148, R129, RZ, P4, !PT ;  /* 0x00000081947f7210 */ /* 0x000fc4000279e4ff */
[----:B------:R-:W-:Y:S01]  /*3bb10*/  IADD3.X R129, P5, PT, R87, R168, RZ, P5, !PT ;  /* 0x000000a857817210 */ /* 0x000fe20002fbe4ff */
[----:B------:R-:W-:Y:S01]  /*3bb20*/  IMAD.WIDE.U32 R158, R85, -0xc7aed41, RZ ;  /* 0xf38512bf559e7825 */ /* 0x000fe200078e00ff */
[----:B------:R-:W-:Y:S02]  /*3bb30*/  IADD3.X R165, P2, PT, RZ, R140, RZ, P2, !PT ;  /* 0x0000008cffa57210 */ /* 0x000fe4000175e4ff */
[----:B------:R-:W-:Y:S01]  /*3bb40*/  IADD3.X R43, P3, PT, RZ, R142, RZ, P3, !PT ;  /* 0x0000008eff2b7210 */ /* 0x000fe20001f7e4ff */
[----:B------:R-:W-:Y:S01]  /*3bb50*/  IMAD.MOV.U32 R150, RZ, RZ, R145 ;  /* 0x000000ffff967224 */ /* 0x000fe200078e0091 */
[----:B------:R-:W-:Y:S01]  /*3bb60*/  IADD3.X R165, P5, PT, RZ, R165, RZ, P5, !PT ;  /* 0x000000a5ffa57210 */ /* 0x000fe20002fbe4ff */
[----:B------:R-:W-:Y:S01]  /*3bb70*/  IMAD.WIDE.U32 R148, R176, R44, RZ ;  /* 0x0000002cb0947225 */ /* 0x000fe200078e00ff */
[----:B------:R-:W-:Y:S02]  /*3bb80*/  IADD3.X R145, P4, PT, RZ, R43, RZ, P4, !PT ;  /* 0x0000002bff917210 */ /* 0x000fe4000279e4ff */
[----:B------:R-:W-:Y:S01]  /*3bb90*/  IADD3.X R87, PT, PT, RZ, RZ, R141, P5, P2 ;  /* 0x000000ffff577210 */ /* 0x000fe20002fe448d */
[----:B------:R-:W-:Y:S01]  /*3bba0*/  IMAD.IADD R43, R161, 0x1, R144 ;  /* 0x00000001a12b7824 */ /* 0x000fe200078e0290 */
[----:B------:R-:W-:Y:S01]  /*3bbb0*/  IADD3 R140, P2, PT, R145, R160, RZ ;  /* 0x000000a0918c7210 */ /* 0x000fe20007f5e0ff */
[----:B------:R-:W-:Y:S01]  /*3bbc0*/  IMAD.WIDE.U32 R144, R86, -0xc7aed41, RZ ;  /* 0xf38512bf56907825 */ /* 0x000fe200078e00ff */
[----:B------:R-:W-:-:S03]  /*3bbd0*/  IADD3.X R142, PT, PT, RZ, RZ, R143, P4, P3 ;  /* 0x000000ffff8e7210 */ /* 0x000fc600027e648f */
[----:B------:R-:W-:Y:S01]  /*3bbe0*/  IMAD.WIDE.U32 R158, P5, R86, 0x64774b84, R158 ;  /* 0x64774b84569e7825 */ /* 0x000fe200078a009e */
[----:B------:R-:W-:Y:S02]  /*3bbf0*/  IADD3 RZ, P3, PT, R146, R144, RZ ;  /* 0x0000009092ff7210 */ /* 0x000fe40007f7e0ff */
[----:B------:R-:W-:Y:S01]  /*3bc00*/  IADD3.X R141, P2, PT, R43, R142, RZ, P2, !PT ;  /* 0x0000008e2b8d7210 */ /* 0x000fe2000175e4ff */
[----:B------:R-:W-:Y:S01]  /*3bc10*/  IMAD.WIDE.U32.X R150, R85, 0x6730d2a0, R150, P6 ;  /* 0x6730d2a055967825 */ /* 0x000fe200030e0496 */
[----:B------:R-:W-:-:S03]  /*3bc20*/  IADD3 R169, P6, PT, R158, R145, RZ ;  /* 0x000000919ea97210 */ /* 0x000fc60007fde0ff */
[----:B------:R-:W-:Y:S01]  /*3bc30*/  IMAD.X R143, RZ, RZ, RZ, P5 ;  /* 0x000000ffff8f7224 */ /* 0x000fe200028e06ff */
[----:B------:R-:W-:Y:S01]  /*3bc40*/  IADD3.X R43, P5, PT, RZ, R150, RZ, P1, !PT ;  /* 0x00000096ff2b7210 */ /* 0x000fe20000fbe4ff */
[----:B------:R-:W-:Y:S01]  /*3bc50*/  IMAD.WIDE.U32 R160, R86, -0xc7aed41, R146 ;  /* 0xf38512bf56a07825 */ /* 0x000fe200078e0092 */
[----:B------:R-:W-:Y:S02]  /*3bc60*/  IADD3.X RZ, P3, PT, R147, R169, RZ, P3, !PT ;  /* 0x000000a993ff7210 */ /* 0x000fe40001f7e4ff */
[----:B------:R-:W-:Y:S01]  /*3bc70*/  IADD3.X R147, P2, PT, RZ, R43, RZ, P2, !PT ;  /* 0x0000002bff937210 */ /* 0x000fe2000175e4ff */
[----:B------:R-:W-:-:S03]  /*3bc80*/  IMAD.WIDE.U32 R162, R59, R44, RZ ;  /* 0x0000002c3ba27225 */ /* 0x000fc600078e00ff */
[----:B------:R-:W-:Y:S01]  /*3bc90*/  IADD3.X R150, PT, PT, RZ, RZ, R151, P2, P5 ;  /* 0x000000ffff967210 */ /* 0x000fe200017ea497 */
[----:B------:R-:W-:Y:S01]  /*3bca0*/  IMAD.WIDE.U32 R148, P4, R45, R59, R148 ;  /* 0x0000003b2d947225 */ /* 0x000fe20007880094 */
[----:B------:R-:W-:-:S03]  /*3bcb0*/  IADD3 RZ, P1, PT, R126, R162, RZ ;  /* 0x000000a27eff7210 */ /* 0x000fc60007f3e0ff */
[----:B------:R-:W-:Y:S02]  /*3bcc0*/  IMAD.MOV.U32 R142, RZ, RZ, R159 ;  /* 0x000000ffff8e7224 */ /* 0x000fe400078e009f */
[----:B------:R-:W-:Y:S02]  /*3bcd0*/  IMAD.IADD R43, R161, 0x1, R158 ;  /* 0x00000001a12b7824 */ /* 0x000fe400078e029e */
[----:B------:R-:W-:Y:S01]  /*3bce0*/  IMAD.WIDE.U32 R158, R44, R59, R126 ;  /* 0x0000003b2c9e7225 */ /* 0x000fe200078e007e */
[----:B------:R-:W-:-:S03]  /*3bcf0*/  IADD3 R126, P2, PT, R147, R160, RZ ;  /* 0x000000a0937e7210 */ /* 0x000fc60007f5e0ff */
[----:B------:R-:W-:Y:S01]  /*3bd00*/  IMAD.X R145, RZ, RZ, RZ, P4 ;  /* 0x000000ffff917224 */ /* 0x000fe200020e06ff */
[----:B------:R-:W-:Y:S01]  /*3bd10*/  IADD3 R163, P4, PT, R148, R163, RZ ;  /* 0x000000a394a37210 */ /* 0x000fe20007f9e0ff */
[----:B------:R-:W-:-:S03]  /*3bd20*/  IMAD.WIDE.U32.X R142, R85, 0x64774b84, R142, P6 ;  /* 0x64774b84558e7825 */ /* 0x000fc600030e048e */
[----:B------:R-:W-:Y:S01]  /*3bd30*/  IADD3.X RZ, P1, PT, R127, R163, RZ, P1, !PT ;  /* 0x000000a37fff7210 */ /* 0x000fe20000f3e4ff */
[----:B------:R-:W-:Y:S01]  /*3bd40*/  IMAD.MOV.U32 R144, RZ, RZ, R149 ;  /* 0x000000ffff907224 */ /* 0x000fe200078e0095 */
[----:B------:R-:W-:Y:S01]  /*3bd50*/  IADD3.X R127, P2, PT, R43, R150, RZ, P2, !PT ;  /* 0x000000962b7f7210 */ /* 0x000fe2000175e4ff */
[----:B------:R-:W-:Y:S01]  /*3bd60*/  IMAD.IADD R159, R159, 0x1, R148 ;  /* 0x000000019f9f7824 */ /* 0x000fe200078e0294 */
[----:B------:R-:W-:Y:S01]  /*3bd70*/  IADD3.X R171, P3, PT, RZ, R142, RZ, P3, !PT ;  /* 0x0000008effab7210 */ /* 0x000fe20001f7e4ff */
[----:B------:R-:W-:-:S03]  /*3bd80*/  IMAD.WIDE.U32 R148, R85, 0x434bacd7, RZ ;  /* 0x434bacd755947825 */ /* 0x000fc600078e00ff */
[----:B------:R-:W-:Y:S01]  /*3bd90*/  IADD3.X R171, P2, PT, RZ, R171, RZ, P2, !PT ;  /* 0x000000abffab7210 */ /* 0x000fe2000175e4ff */
[----:B------:R-:W-:Y:S01]  /*3bda0*/  IMAD.WIDE.U32.X R144, R45, R176, R144, P4 ;  /* 0x000000b02d907225 */ /* 0x000fe200020e0490 */
[----:B------:R-:W-:Y:S02]  /*3bdb0*/  IADD3 RZ, P4, PT, RZ, R158, RZ ;  /* 0x0000009effff7210 */ /* 0x000fe40007f9e0ff */
[----:B------:R-:W-:Y:S01]  /*3bdc0*/  IADD3.X R43, PT, PT, RZ, RZ, R143, P2, P3 ;  /* 0x000000ffff2b7210 */ /* 0x000fe200017e648f */
[----:B------:R-:W-:Y:S01]  /*3bdd0*/  IMAD.WIDE.U32 R160, R83, R44, RZ ;  /* 0x0000002c53a07225 */ /* 0x000fe200078e00ff */
[----:B------:R-:W-:Y:S02]  /*3bde0*/  IADD3.X R163, P1, PT, RZ, R144, RZ, P1, !PT ;  /* 0x00000090ffa37210 */ /* 0x000fe40000f3e4ff */
[----:B------:R-:W-:Y:S01]  /*3bdf0*/  IADD3.X RZ, P4, PT, RZ, R159, RZ, P4, !PT ;  /* 0x0000009fffff7210 */ /* 0x000fe2000279e4ff */
[----:B------:R-:W-:-:S03]  /*3be00*/  IMAD.WIDE.U32 R146, R86, 0x434bacd7, RZ ;  /* 0x434bacd756927825 */ /* 0x000fc600078e00ff */
[----:B------:R-:W-:Y:S01]  /*3be10*/  IADD3.X R163, P4, PT, RZ, R163, RZ, P4, !PT ;  /* 0x000000a3ffa37210 */ /* 0x000fe2000279e4ff */
[----:B------:R-:W-:Y:S01]  /*3be20*/  IMAD.WIDE.U32 R148, P5, R86, 0x4b1ba7b6, R148 ;  /* 0x4b1ba7b656947825 */ /* 0x000fe200078a0094 */
[----:B------:R-:W-:Y:S02]  /*3be30*/  IADD3 RZ, P2, PT, R128, R146, RZ ;  /* 0x0000009280ff7210 */ /* 0x000fe40007f5e0ff */
[----:B------:R-:W-:Y:S01]  /*3be40*/  IADD3.X R169, PT, PT, RZ, RZ, R145, P4, P1 ;  /* 0x000000ffffa97210 */ /* 0x000fe200027e2491 */
[----:B------:R-:W-:Y:S01]  /*3be50*/  IMAD.WIDE.U32 R150, R65, R44, RZ ;  /* 0x0000002c41967225 */ /* 0x000fe200078e00ff */
[----:B------:R-:W-:-:S03]  /*3be60*/  IADD3 R147, P3, PT, R148, R147, RZ ;  /* 0x0000009394937210 */ /* 0x000fc60007f7e0ff */
[----:B------:R-:W-:Y:S01]  /*3be70*/  IMAD.WIDE.U32 R160, P6, R45, R65, R160 ;  /* 0x000000412da07225 */ /* 0x000fe200078c00a0 */
        /* <DEDUP_REMOVED lines=8> */
[----:B------:R-:W-:-:S04]  /*3bf00*/  IMAD.WIDE.U32 R150, R86, 0x434bacd7, R128 ;  /* 0x434bacd756967825 */ /* 0x000fc800078e0080 */
[----:B------:R-:W-:-:S04]  /*3bf10*/  IMAD.WIDE.U32 R128, R86, 0x397fe69a, RZ ;  /* 0x397fe69a56807825 */ /* 0x000fc800078e00ff */
[----:B------:R-:W-:-:S04]  /*3bf20*/  IMAD.WIDE.U32 R146, P6, R86, 0x1a0111ea, R146 ;  /* 0x1a0111ea56927825 */ /* 0x000fc800078c0092 */
[----:B------:R-:W-:Y:S02]  /*3bf30*/  IMAD.IADD R160, R145, 0x1, R160 ;  /* 0x0000000191a07824 */ /* 0x000fe400078e02a0 */
[----:B------:R-:W-:Y:S01]  /*3bf40*/  IMAD.X R141, RZ, RZ, RZ, P5 ;  /* 0x000000ffff8d7224 */ /* 0x000fe200028e06ff */
[----:B------:R-:W-:Y:S01]  /*3bf50*/  IADD3 R144, P5, PT, R163, R144, RZ ;  /* 0x00000090a3907210 */ /* 0x000fe20007fbe0ff */
[----:B------:R-:W-:Y:S01]  /*3bf60*/  IMAD.WIDE.U32.X R142, R45, R83, R142, P4 ;  /* 0x000000532d8e7225 */ /* 0x000fe200020e048e */
[----:B------:R-:W-:Y:S02]  /*3bf70*/  IADD3 R168, P4, PT, R146, R129, RZ ;  /* 0x0000008192a87210 */ /* 0x000fe40007f9e0ff */
[----:B------:R-:W-:Y:S01]  /*3bf80*/  IADD3.X R145, P5, PT, R160, R169, RZ, P5, !PT ;  /* 0x000000a9a0917210 */ /* 0x000fe20002fbe4ff */
[----:B------:R-:W-:Y:S01]  /*3bf90*/  IMAD.MOV.U32 R140, RZ, RZ, R149 ;  /* 0x000000ffff8c7224 */ /* 0x000fe200078e0095 */
[----:B------:R-:W-:Y:S01]  /*3bfa0*/  IADD3.X R129, P1, PT, RZ, R142, RZ, P1, !PT ;  /* 0x0000008eff817210 */ /* 0x000fe20000f3e4ff */
[----:B------:R-:W-:-:S02]  /*3bfb0*/  IMAD.IADD R172, R151, 0x1, R148 ;  /* 0x0000000197ac7824 */ /* 0x000fc400078e0294 */
[----:B------:R-:W-:Y:S01]  /*3bfc0*/  IMAD.X R149, RZ, RZ, RZ, P6 ;  /* 0x000000ffff957224 */ /* 0x000fe200030e06ff */
[----:B------:R-:W-:Y:S01]  /*3bfd0*/  IADD3 R150, P6, PT, R171, R150, RZ ;  /* 0x00000096ab967210 */ /* 0x000fe20007fde0ff */
[----:B------:R-:W-:Y:S01]  /*3bfe0*/  IMAD.WIDE.U32.X R140, R85, 0x4b1ba7b6, R140, P3 ;  /* 0x4b1ba7b6558c7825 */ /* 0x000fe200018e048c */
[----:B------:R-:W-:Y:S02]  /*3bff0*/  IADD3.X R129, P5, PT, RZ, R129, RZ, P5, !PT ;  /* 0x00000081ff817210 */ /* 0x000fe40002fbe4ff */
[----:B------:R-:W-:Y:S01]  /*3c000*/  IADD3.X R151, P6, PT, R172, R43, RZ, P6, !PT ;  /* 0x0000002bac977210 */ /* 0x000fe200037de4ff */
[----:B------:R-:W-:Y:S01]  /*3c010*/  IMAD.WIDE.U32 R160, R84, R44, RZ ;  /* 0x0000002c54a07225 */ /* 0x000fe200078e00ff */
[----:B------:R-:W-:Y:S02]  /*3c020*/  IADD3.X R143, PT, PT, RZ, RZ, R143, P5, P1 ;  /* 0x000000ffff8f7210 */ /* 0x000fe40002fe248f */
[----:B------:R-:W-:Y:S01]  /*3c030*/  IADD3 RZ, P1, PT, RZ, R164, RZ ;  /* 0x000000a4ffff7210 */ /* 0x000fe20007f3e0ff */
[----:B------:R-:W-:Y:S01]  /*3c040*/  IMAD.MOV.U32 R148, RZ, RZ, R147 ;  /* 0x000000ffff947224 */ /* 0x000fe200078e0093 */
[----:B------:R-:W-:-:S02]  /*3c050*/  IADD3.X R147, P3, PT, RZ, R140, RZ, P2, !PT ;  /* 0x0000008cff937210 */ /* 0x000fc4000177e4ff */
[----:B------:R-:W-:Y:S01]  /*3c060*/  IADD3 R164, P2, PT, R165, R164, RZ ;  /* 0x000000a4a5a47210 */ /* 0x000fe20007f5e0ff */
[----:B------:R-:W-:Y:S01]  /*3c070*/  IMAD.WIDE.U32.X R162, R85, 0x1a0111ea, R148, P4 ;  /* 0x1a0111ea55a27825 */ /* 0x000fe200020e0494 */
[----:B------:R-:W-:Y:S02]  /*3c080*/  IADD3.X R147, P6, PT, RZ, R147, RZ, P6, !PT ;  /* 0x00000093ff937210 */ /* 0x000fe400037de4ff */
[----:B------:R-:W-:Y:S01]  /*3c090*/  IADD3.X RZ, P1, PT, RZ, R42, RZ, P1, !PT ;  /* 0x0000002affff7210 */ /* 0x000fe20000f3e4ff */
[----:B------:R-:W-:Y:S01]  /*3c0a0*/  IMAD.WIDE.U32 R148, R60, R44, RZ ;  /* 0x0000002c3c947225 */ /* 0x000fe200078e00ff */
[----:B------:R-:W-:Y:S02]  /*3c0b0*/  IADD3.X R169, PT, PT, RZ, RZ, R141, P6, P3 ;  /* 0x000000ffffa97210 */ /* 0x000fe400037e648d */
[----:B------:R-:W-:Y:S01]  /*3c0c0*/  IADD3.X R165, P2, PT, R42, R87, RZ, P2, !PT ;  /* 0x000000572aa57210 */ /* 0x000fe2000175e4ff */
[----:B------:R-:W-:Y:S01]  /*3c0d0*/  IMAD.WIDE.U32 R160, P4, R45, R60, R160 ;  /* 0x0000003c2da07225 */ /* 0x000fe200078800a0 */
[----:B------:R-:W-:-:S02]  /*3c0e0*/  IADD3 RZ, P5, PT, R126, R148, RZ ;  /* 0x000000947eff7210 */ /* 0x000fc40007fbe0ff */
[----:B------:R-:W-:Y:S01]  /*3c0f0*/  IADD3 RZ, P3, PT, R164, R128, RZ ;  /* 0x00000080a4ff7210 */ /* 0x000fe20007f7e0ff */
[----:B------:R-:W-:Y:S01]  /*3c100*/  IMAD.X R43, RZ, RZ, RZ, P4 ;  /* 0x000000ffff2b7224 */ /* 0x000fe200020e06ff */
[----:B------:R-:W-:Y:S01]  /*3c110*/  IADD3 R85, P6, PT, R160, R149, RZ ;  /* 0x00000095a0557210 */ /* 0x000fe20007fde0ff */
[----:B------:R-:W-:Y:S01]  /*3c120*/  IMAD.WIDE.U32 R140, R44, R60, R126 ;  /* 0x0000003c2c8c7225 */ /* 0x000fe200078e007e */
[----:B------:R-:W-:Y:S02]  /*3c130*/  IADD3.X R142, P1, PT, RZ, R166, RZ, P1, !PT ;  /* 0x000000a6ff8e7210 */ /* 0x000fe40000f3e4ff */
[----:B------:R-:W-:Y:S01]  /*3c140*/  IADD3.X RZ, P5, PT, R127, R85, RZ, P5, !PT ;  /* 0x000000557fff7210 */ /* 0x000fe20002fbe4ff */
[----:B------:R-:W-:Y:S01]  /*3c150*/  IMAD.MOV.U32 R42, RZ, RZ, R161 ;  /* 0x000000ffff2a7224 */ /* 0x000fe200078e00a1 */
[----:B------:R-:W-:Y:S01]  /*3c160*/  IADD3 R128, P4, PT, R129, R140, RZ ;  /* 0x0000008c81807210 */ /* 0x000fe20007f9e0ff */
[----:B------:R-:W-:Y:S01]  /*3c170*/  IMAD R87, R159, -0x30003, RZ ;  /* 0xfffcfffd9f577824 */ /* 0x000fe200078e02ff */
[----:B------:R-:W-:Y:S01]  /*3c180*/  IADD3.X RZ, P3, PT, R165, R168, RZ, P3, !PT ;  /* 0x000000a8a5ff7210 */ /* 0x000fe20001f7e4ff */
[----:B------:R-:W-:-:S02]  /*3c190*/  IMAD.IADD R160, R141, 0x1, R160 ;  /* 0x000000018da07824 */ /* 0x000fc400078e02a0 */
[----:B------:R-:W-:-:S03]  /*3c1a0*/  IMAD.WIDE.U32 R126, R158, -0x30003, RZ ;  /* 0xfffcfffd9e7e7825 */ /* 0x000fc600078e00ff */
[----:B------:R-:W-:Y:S01]  /*3c1b0*/  IADD3.X R129, P4, PT, R160, R143, RZ, P4, !PT ;  /* 0x0000008fa0817210 */ /* 0x000fe2000279e4ff */
[----:B------:R-:W-:Y:S02]  /*3c1c0*/  IMAD R85, R158, -0x760c0004, R87 ;  /* 0x89f3fffc9e557824 */ /* 0x000fe400078e0257 */
[----:B------:R-:W-:-:S04]  /*3c1d0*/  IMAD.WIDE.U32.X R42, R45, R84, R42, P6 ;  /* 0x000000542d2a7225 */ /* 0x000fc800030e042a */
[----:B------:R-:W-:Y:S01]  /*3c1e0*/  IMAD.IADD R85, R127, 0x1, R85 ;  /* 0x000000017f557824 */ /* 0x000fe200078e0255 */
[----:B------:R-:W-:Y:S01]  /*3c1f0*/  IADD3.X R161, P5, PT, RZ, R42, RZ, P5, !PT ;  /* 0x0000002affa17210 */ /* 0x000fe20002fbe4ff */
[----:B------:R-:W-:Y:S01]  /*3c200*/  IMAD.WIDE.U32 R140, R48, R44, RZ ;  /* 0x0000002c308c7225 */ /* 0x000fe200078e00ff */
[----:B------:R-:W-:Y:S02]  /*3c210*/  IADD3.X R127, P6, PT, RZ, R142, RZ, P2, !PT ;  /* 0x0000008eff7f7210 */ /* 0x000fe400017de4ff */
[----:B------:R-:W-:Y:S01]  /*3c220*/  IADD3.X R161, P4, PT, RZ, R161, RZ, P4, !PT ;  /* 0x000000a1ffa17210 */ /* 0x000fe2000279e4ff */
[----:B------:R-:W-:Y:S01]  /*3c230*/  IMAD.WIDE.U32 R148, R85, -0x5555, RZ ;  /* 0xffffaaab55947825 */ /* 0x000fe200078e00ff */
[----:B------:R-:W-:Y:S02]  /*3c240*/  IADD3.X R166, PT, PT, RZ, RZ, R167, P6, P1 ;  /* 0x000000ffffa67210 */ /* 0x000fe400037e24a7 */
        /* <DEDUP_REMOVED lines=24> */
[----:B------:R-:W-:Y:S02]  /*3c3d0*/  IMAD.IADD R158, R151, 0x1, R148 ;  /* 0x00000001979e7824 */ /* 0x000fe400078e0294 */
[----:B------:R-:W-:Y:S01]  /*3c3e0*/  IMAD.WIDE.U32.X R42, R85, -0x46010001, R42, P5 ;  /* 0xb9feffff552a7825 */ /* 0x000fe200028e042a */
[----:B------:R-:W-:-:S02]  /*3c3f0*/  IADD3.X R167, PT, PT, RZ, RZ, R143, P6, P1 ;  /* 0x000000ffffa77210 */ /* 0x000fc400037e248f */
[----:B------:R-:W-:Y:S01]  /*3c400*/  IADD3.X RZ, P4, PT, RZ, R158, RZ, P4, !PT ;  /* 0x0000009effff7210 */ /* 0x000fe2000279e4ff */
[----:B------:R-:W-:Y:S01]  /*3c410*/  IMAD.WIDE.U32 R150, R85, -0x4eac0001, RZ ;  /* 0xb153ffff55967825 */ /* 0x000fe200078e00ff */
[----:B------:R-:W-:-:S03]  /*3c420*/  IADD3.X R159, P1, PT, RZ, R42, RZ, P2, !PT ;  /* 0x0000002aff9f7210 */ /* 0x000fc6000173e4ff */
[----:B------:R-:W-:Y:S01]  /*3c430*/  IMAD.WIDE.U32 R148, R126, -0x4eac0001, RZ ;  /* 0xb153ffff7e947825 */ /* 0x000fe200078e00ff */
[----:B------:R-:W-:-:S03]  /*3c440*/  IADD3.X R159, P4, PT, RZ, R159, RZ, P4, !PT ;  /* 0x0000009fff9f7210 */ /* 0x000fc6000279e4ff */
[----:B------:R-:W-:Y:S01]  /*3c450*/  IMAD.WIDE.U32 R150, P5, R126, 0x1eabfffe, R150 ;  /* 0x1eabfffe7e967825 */ /* 0x000fe200078a0096 */
[----:B------:R-:W-:Y:S02]  /*3c460*/  IADD3 RZ, P2, PT, R144, R148, RZ ;  /* 0x0000009490ff7210 */ /* 0x000fe40007f5e0ff */
[----:B------:R-:W-:Y:S01]  /*3c470*/  IADD3.X R158, PT, PT, RZ, RZ, R43, P4, P1 ;  /* 0x000000ffff9e7210 */ /* 0x000fe200027e242b */
[----:B------:R-:W-:Y:S01]  /*3c480*/  IMAD.WIDE.U32 R86, R86, 0x397fe69a, R164 ;  /* 0x397fe69a56567825 */ /* 0x000fe200078e00a4 */
[----:B------:R-:W-:-:S03]  /*3c490*/  IADD3 R149, P6, PT, R150, R149, RZ ;  /* 0x0000009596957210 */ /* 0x000fc60007fde0ff */
[----:B------:R-:W-:Y:S01]  /*3c4a0*/  IMAD.WIDE.U32 R142, R55, R44, RZ ;  /* 0x0000002c378e7225 */ /* 0x000fe200078e00ff */
[----:B------:R-:W-:Y:S02]  /*3c4b0*/  IADD3 R86, P1, PT, R147, R86, RZ ;  /* 0x0000005693567210 */ /* 0x000fe40007f3e0ff */
[----:B------:R-:W-:Y:S01]  /*3c4c0*/  IADD3.X RZ, P2, PT, R145, R149, RZ, P2, !PT ;  /* 0x0000009591ff7210 */ /* 0x000fe2000175e4ff */
[----:B------:R-:W-:Y:S02]  /*3c4d0*/  IMAD.IADD R42, R87, 0x1, R146 ;  /* 0x00000001572a7824 */ /* 0x000fe400078e0292 */
[----:B------:R-:W-:-:S03]  /*3c4e0*/  IMAD.WIDE.U32 R142, P4, R45, R56, R142 ;  /* 0x000000382d8e7225 */ /* 0x000fc6000788008e */
[----:B------:R-:W-:Y:S01]  /*3c4f0*/  IADD3.X R87, P1, PT, R42, R169, RZ, P1, !PT ;  /* 0x000000a92a577210 */ /* 0x000fe20000f3e4ff */
[----:B------:R-:W-:-:S04]  /*3c500*/  IMAD.WIDE.U32 R146, R56, R44, RZ ;  /* 0x0000002c38927225 */ /* 0x000fc800078e00ff */
[----:B------:R-:W-:-:S04]  /*3c510*/  IMAD.WIDE.U32 R144, R126, -0x4eac0001, R144 ;  /* 0xb153ffff7e907825 */ /* 0x000fc800078e0090 */
[----:B------:R-:W-:Y:S01]  /*3c520*/  IMAD.X R149, RZ, RZ, RZ, P4 ;  /* 0x000000ffff957224 */ /* 0x000fe200020e06ff */
[----:B------:R-:W-:Y:S01]  /*3c530*/  IADD3 R147, P4, PT, R142, R147, RZ ;  /* 0x000000938e937210 */ /* 0x000fe20007f9e0ff */
[----:B------:R-:W-:Y:S01]  /*3c540*/  IMAD.X R43, RZ, RZ, RZ, P5 ;  /* 0x000000ffff2b7224 */ /* 0x000fe200028e06ff */
[----:B------:R-:W-:Y:S01]  /*3c550*/  IADD3 RZ, P5, PT, R86, R146, RZ ;  /* 0x0000009256ff7210 */ /* 0x000fe20007fbe0ff */
[----:B------:R-:W-:Y:S01]  /*3c560*/  IMAD.MOV.U32 R42, RZ, RZ, R151 ;  /* 0x000000ffff2a7224 */ /* 0x000fe200078e0097 */
[----:B------:R-:W-:Y:S01]  /*3c570*/  IADD3.X R146, P3, PT, RZ, R162, RZ, P3, !PT ;  /* 0x000000a2ff927210 */ /* 0x000fe20001f7e4ff */
[----:B------:R-:W-:Y:S01]  /*3c580*/  IMAD.MOV.U32 R148, RZ, RZ, R143 ;  /* 0x000000ffff947224 */ /* 0x000fe200078e008f */
[----:B------:R-:W-:Y:S01]  /*3c590*/  IADD3.X RZ, P5, PT, R87, R147, RZ, P5, !PT ;  /* 0x0000009357ff7210 */ /* 0x000fe20002fbe4ff */
[----:B------:R-:W-:Y:S01]  /*3c5a0*/  IMAD.IADD R145, R145, 0x1, R150 ;  /* 0x0000000191917824 */ /* 0x000fe200078e0296 */
[----:B------:R-:W-:Y:S01]  /*3c5b0*/  IADD3.X R146, P1, PT, RZ, R146, RZ, P1, !PT ;  /* 0x00000092ff927210 */ /* 0x000fe20000f3e4ff */
[----:B------:R-:W-:-:S03]  /*3c5c0*/  IMAD.WIDE.U32 R150, R44, R56, R86 ;  /* 0x000000382c967225 */ /* 0x000fc600078e0056 */
[----:B------:R-:W-:Y:S01]  /*3c5d0*/  IADD3.X R147, PT, PT, RZ, RZ, R163, P1, P3 ;  /* 0x000000ffff937210 */ /* 0x000fe20000fe64a3 */
[----:B------:R-:W-:Y:S01]  /*3c5e0*/  IMAD.WIDE.U32.X R148, R45, R55, R148, P4 ;  /* 0x000000372d947225 */ /* 0x000fe200020e0494 */
[----:B------:R-:W-:Y:S02]  /*3c5f0*/  IADD3 R144, P4, PT, R159, R144, RZ ;  /* 0x000000909f907210 */ /* 0x000fe40007f9e0ff */
[----:B------:R-:W-:Y:S01]  /*3c600*/  IADD3 R146, P1, PT, R146, R127, RZ ;  /* 0x0000007f92927210 */ /* 0x000fe20007f3e0ff */
[----:B------:R-:W-:Y:S01]  /*3c610*/  IMAD.WIDE.U32.X R42, R85, 0x1eabfffe, R42, P6 ;  /* 0x1eabfffe552a7825 */ /* 0x000fe200030e042a */
[----:B------:R-:W-:Y:S02]  /*3c620*/  IADD3 R150, P6, PT, R161, R150, RZ ;  /* 0x00000096a1967210 */ /* 0x000fe40007fde0ff */
[----:B------:R-:W-:Y:S01]  /*3c630*/  IADD3.X R145, P4, PT, R145, R158, RZ, P4, !PT ;  /* 0x0000009e91917210 */ /* 0x000fe2000279e4ff */
[----:B------:R-:W-:Y:S01]  /*3c640*/  IMAD.IADD R142, R151, 0x1, R142 ;  /* 0x00000001978e7824 */ /* 0x000fe200078e028e */
[----:B------:R-:W-:Y:S01]  /*3c650*/  IADD3.X R159, P2, PT, RZ, R42, RZ, P2, !PT ;  /* 0x0000002aff9f7210 */ /* 0x000fe2000175e4ff */
[----:B------:R-:W-:Y:S01]  /*3c660*/  IMAD.WIDE.U32 R86, R85, -0x94f09dc, RZ ;  /* 0xf6b0f62455567825 */ /* 0x000fe200078e00ff */
[----:B------:R-:W-:-:S02]  /*3c670*/  IADD3.X R42, P5, PT, RZ, R148, RZ, P5, !PT ;  /* 0x00000094ff2a7210 */ /* 0x000fc40002fbe4ff */
[----:B------:R-:W-:Y:S01]  /*3c680*/  IADD3.X R151, P6, PT, R142, R167, RZ, P6, !PT ;  /* 0x000000a78e977210 */ /* 0x000fe200037de4ff */
[----:B------:R-:W-:Y:S01]  /*3c690*/  IMAD.WIDE.U32 R142, R47, R44, RZ ;  /* 0x0000002c2f8e7225 */ /* 0x000fe200078e00ff */
[----:B------:R-:W-:Y:S02]  /*3c6a0*/  IADD3.X R159, P4, PT, RZ, R159, RZ, P4, !PT ;  /* 0x0000009fff9f7210 */ /* 0x000fe4000279e4ff */
[----:B------:R-:W-:Y:S01]  /*3c6b0*/  IADD3.X R163, P6, PT, RZ, R42, RZ, P6, !PT ;  /* 0x0000002affa37210 */ /* 0x000fe200037de4ff */
[C---:B------:R-:W-:Y:S01]  /*3c6c0*/  IMAD.WIDE.U32 R86, P3, R126.reuse, 0x6730d2a0, R86 ;  /* 0x6730d2a07e567825 */ /* 0x040fe20007860056 */
[----:B------:R-:W-:Y:S02]  /*3c6d0*/  IADD3.X R161, PT, PT, RZ, RZ, R43, P4, P2 ;  /* 0x000000ffffa17210 */ /* 0x000fe400027e442b */
[----:B------:R-:W-:Y:S01]  /*3c6e0*/  IADD3.X R165, PT, PT, RZ, RZ, R149, P6, P5 ;  /* 0x000000ffffa57210 */ /* 0x000fe200037ea495 */
[----:B------:R-:W-:Y:S01]  /*3c6f0*/  IMAD.WIDE.U32 R42, R126, -0x94f09dc, RZ ;  /* 0xf6b0f6247e2a7825 */ /* 0x000fe200078e00ff */
[----:B------:R-:W-:-:S03]  /*3c700*/  IADD3.X R147, P1, PT, R147, R166, RZ, P1, !PT ;  /* 0x000000a693937210 */ /* 0x000fc60000f3e4ff */
[----:B------:R-:W-:Y:S01]  /*3c710*/  IMAD.WIDE.U32 R142, P4, R45, R49, R142 ;  /* 0x000000312d8e7225 */ /* 0x000fe2000788008e */
[----:B------:R-:W-:Y:S02]  /*3c720*/  IADD3 R169, P6, PT, R86, R43, RZ ;  /* 0x0000002b56a97210 */ /* 0x000fe40007fde0ff */
[----:B------:R-:W-:Y:S01]  /*3c730*/  IADD3 RZ, P2, PT, R128, R42, RZ ;  /* 0x0000002a80ff7210 */ /* 0x000fe20007f5e0ff */
[----:B------:R-:W-:-:S03]  /*3c740*/  IMAD.WIDE.U32 R148, R49, R44, RZ ;  /* 0x0000002c31947225 */ /* 0x000fc600078e00ff */
[----:B------:R-:W-:Y:S01]  /*3c750*/  IADD3.X RZ, P2, PT, R129, R169, RZ, P2, !PT ;  /* 0x000000a981ff7210 */ /* 0x000fe2000175e4ff */
[----:B------:R-:W-:Y:S01]  /*3c760*/  IMAD.X R43, RZ, RZ, RZ, P4 ;  /* 0x000000ffff2b7224 */ /* 0x000fe200020e06ff */
[----:B------:R-:W-:Y:S01]  /*3c770*/  IADD3 R167, P5, PT, R142, R149, RZ ;  /* 0x000000958ea77210 */ /* 0x000fe20007fbe0ff */
[----:B------:R-:W-:Y:S01]  /*3c780*/  IMAD.MOV.U32 R42, RZ, RZ, R143 ;  /* 0x000000ffff2a7224 */ /* 0x000fe200078e008f */
[----:B------:R-:W-:Y:S01]  /*3c790*/  IADD3 RZ, P4, PT, R146, R148, RZ ;  /* 0x0000009492ff7210 */ /* 0x000fe20007f9e0ff */
[----:B------:R-:W-:-:S03]  /*3c7a0*/  IMAD.WIDE.U32 R148, R44, R49, R146 ;  /* 0x000000312c947225 */ /* 0x000fc600078e0092 */
[----:B------:R-:W-:Y:S01]  /*3c7b0*/  IADD3.X RZ, P4, PT, R147, R167, RZ, P4, !PT ;  /* 0x000000a793ff7210 */ /* 0x000fe2000279e4ff */
[----:B------:R-:W-:Y:S01]  /*3c7c0*/  IMAD.WIDE.U32.X R42, R45, R47, R42, P5 ;  /* 0x0000002f2d2a7225 */ /* 0x000fe200028e042a */
[----:B------:R-:W-:-:S03]  /*3c7d0*/  IADD3 R148, P5, PT, R163, R148, RZ ;  /* 0x00000094a3947210 */ /* 0x000fc60007fbe0ff */
[----:B------:R-:W-:Y:S01]  /*3c7e0*/  IMAD.IADD R142, R149, 0x1, R142 ;  /* 0x00000001958e7824 */ /* 0x000fe200078e028e */
[----:B------:R-:W-:Y:S01]  /*3c7f0*/  IADD3.X R160, P4, PT, RZ, R42, RZ, P4, !PT ;  /* 0x0000002affa07210 */ /* 0x000fe2000279e4ff */
[----:B------:R-:W-:-:S04]  /*3c800*/  IMAD.WIDE.U32 R44, R126, -0x94f09dc, R128 ;  /* 0xf6b0f6247e2c7825 */ /* 0x000fc800078e0080 */
        /* <DEDUP_REMOVED lines=16> */
[----:B------:R-:W-:Y:S01]  /*3c910*/  IADD3 RZ, P2, PT, R140, R42, RZ ;  /* 0x0000002a8cff7210 */ /* 0x000fe20007f5e0ff */
[----:B------:R-:W-:Y:S01]  /*3c920*/  IMAD.MOV.U32 R146, RZ, RZ, R129 ;  /* 0x000000ffff927224 */ /* 0x000fe200078e0081 */
[----:B------:R-:W-:Y:S01]  /*3c930*/  IADD3.X R129, P5, PT, RZ, R86, RZ, P5, !PT ;  /* 0x00000056ff817210 */ /* 0x000fe20002fbe4ff */
[C---:B------:R-:W-:Y:S01]  /*3c940*/  IMAD.WIDE.U32 R158, R126.reuse, -0xc7aed41, R140 ;  /* 0xf38512bf7e9e7825 */ /* 0x040fe200078e008c */
[----:B------:R-:W-:Y:S02]  /*3c950*/  IADD3.X RZ, P2, PT, R141, R163, RZ, P2, !PT ;  /* 0x000000a38dff7210 */ /* 0x000fe4000175e4ff */
[----:B------:R-:W-:Y:S01]  /*3c960*/  IADD3.X R87, PT, PT, RZ, RZ, R87, P5, P6 ;  /* 0x000000ffff577210 */ /* 0x000fe20002fec457 */
[----:B------:R-:W-:Y:S01]  /*3c970*/  IMAD.WIDE.U32 R42, R126, 0x434bacd7, RZ ;  /* 0x434bacd77e2a7825 */ /* 0x000fe200078e00ff */
[----:B------:R-:W-:-:S03]  /*3c980*/  IADD3 R158, P5, PT, R129, R158, RZ ;  /* 0x0000009e819e7210 */ /* 0x000fc60007fbe0ff */
[----:B------:R-:W-:Y:S02]  /*3c990*/  IMAD.IADD R128, R159, 0x1, R128 ;  /* 0x000000019f807824 */ /* 0x000fe400078e0280 */
[----:B------:R-:W-:-:S03]  /*3c9a0*/  IMAD.WIDE.U32 R142, P4, R126, 0x4b1ba7b6, R142 ;  /* 0x4b1ba7b67e8e7825 */ /* 0x000fc6000788008e */
[----:B------:R-:W-:Y:S01]  /*3c9b0*/  IADD3.X R159, P5, PT, R128, R87, RZ, P5, !PT ;  /* 0x00000057809f7210 */ /* 0x000fe20002fbe4ff */
[----:B------:R-:W-:Y:S01]  /*3c9c0*/  IMAD.WIDE.U32.X R146, R85, 0x64774b84, R146, P3 ;  /* 0x64774b8455927825 */ /* 0x000fe200018e0492 */
[----:B------:R-:W-:Y:S02]  /*3c9d0*/  IADD3 RZ, P3, PT, R150, R42, RZ ;  /* 0x0000002a96ff7210 */ /* 0x000fe40007f7e0ff */
[----:B------:R-:W-:Y:S01]  /*3c9e0*/  IADD3 R129, P6, PT, R142, R43, RZ ;  /* 0x0000002b8e817210 */ /* 0x000fe20007fde0ff */
[----:B------:R-:W-:Y:S01]  /*3c9f0*/  IMAD.X R43, RZ, RZ, RZ, P4 ;  /* 0x000000ffff2b7224 */ /* 0x000fe200020e06ff */
[----:B------:R-:W-:Y:S01]  /*3ca00*/  IADD3.X R42, P2, PT, RZ, R146, RZ, P2, !PT ;  /* 0x00000092ff2a7210 */ /* 0x000fe2000175e4ff */
[----:B------:R-:W-:Y:S01]  /*3ca10*/  IMAD.WIDE.U32 R86, R176, R157, RZ ;  /* 0x0000009db0567225 */ /* 0x000fe200078e00ff */
[----:B------:R-:W-:Y:S02]  /*3ca20*/  IADD3 RZ, P4, PT, RZ, R127, RZ ;  /* 0x0000007fffff7210 */ /* 0x000fe40007f9e0ff */
[----:B------:R-:W-:Y:S01]  /*3ca30*/  IADD3.X R127, P5, PT, RZ, R42, RZ, P5, !PT ;  /* 0x0000002aff7f7210 */ /* 0x000fe20002fbe4ff */
[----:B------:R-:W-:Y:S01]  /*3ca40*/  IMAD.MOV.U32 R42, RZ, RZ, R143 ;  /* 0x000000ffff2a7224 */ /* 0x000fe200078e008f */
[----:B------:R-:W-:Y:S01]  /*3ca50*/  IADD3.X RZ, P3, PT, R151, R129, RZ, P3, !PT ;  /* 0x0000008197ff7210 */ /* 0x000fe20001f7e4ff */
[----:B------:R-:W-:Y:S01]  /*3ca60*/  IMAD.WIDE.U32 R150, R126, 0x434bacd7, R150 ;  /* 0x434bacd77e967825 */ /* 0x000fe200078e0096 */
[----:B------:R-:W-:-:S02]  /*3ca70*/  IADD3.X R147, PT, PT, RZ, RZ, R147, P5, P2 ;  /* 0x000000ffff937210 */ /* 0x000fc40002fe4493 */
[----:B------:R-:W-:Y:S01]  /*3ca80*/  IADD3.X RZ, P4, PT, RZ, R166, RZ, P4, !PT ;  /* 0x000000a6ffff7210 */ /* 0x000fe2000279e4ff */
        /* <DEDUP_REMOVED lines=8> */
[----:B------:R-:W-:Y:S01]  /*3cb10*/  IMAD.WIDE.U32 R142, R157, R59, R144 ;  /* 0x0000003b9d8e7225 */ /* 0x000fe200078e0090 */
[----:B------:R-:W-:-:S03]  /*3cb20*/  IADD3 R127, P6, PT, R86, R129, RZ ;  /* 0x00000081567f7210 */ /* 0x000fc60007fde0ff */
[----:B------:R-:W-:Y:S01]  /*3cb30*/  IMAD.X R43, RZ, RZ, RZ, P2 ;  /* 0x000000ffff2b7224 */ /* 0x000fe200010e06ff */
[----:B------:R-:W-:Y:S01]  /*3cb40*/  IADD3 RZ, P2, PT, R144, R128, RZ ;  /* 0x0000008090ff7210 */ /* 0x000fe20007f5e0ff */
[----:B------:R-:W-:Y:S02]  /*3cb50*/  IMAD.MOV.U32 R42, RZ, RZ, R87 ;  /* 0x000000ffff2a7224 */ /* 0x000fe400078e0057 */
[----:B------:R-:W-:Y:S01]  /*3cb60*/  IMAD.WIDE.U32 R128, R83, R157, RZ ;  /* 0x0000009d53807225 */ /* 0x000fe200078e00ff */
[----:B------:R-:W-:-:S03]  /*3cb70*/  IADD3.X RZ, P2, PT, R145, R127, RZ, P2, !PT ;  /* 0x0000007f91ff7210 */ /* 0x000fc6000175e4ff */
[----:B------:R-:W-:Y:S01]  /*3cb80*/  IMAD.IADD R87, R143, 0x1, R86 ;  /* 0x000000018f577824 */ /* 0x000fe200078e0256 */
[----:B------:R-:W-:Y:S01]  /*3cb90*/  IADD3.X R86, PT, PT, RZ, RZ, R141, P5, P3 ;  /* 0x000000ffff567210 */ /* 0x000fe20002fe648d */
[----:B------:R-:W-:Y:S01]  /*3cba0*/  IMAD.WIDE.U32.X R42, R170, R176, R42, P6 ;  /* 0x000000b0aa2a7225 */ /* 0x000fe200030e042a */
[----:B------:R-:W-:-:S03]  /*3cbb0*/  IADD3 RZ, P3, PT, RZ, R142, RZ ;  /* 0x0000008effff7210 */ /* 0x000fc60007f7e0ff */
[----:B------:R-:W-:Y:S01]  /*3cbc0*/  IMAD.WIDE.U32 R128, P5, R170, R65, R128 ;  /* 0x00000041aa807225 */ /* 0x000fe200078a0080 */
[----:B------:R-:W-:Y:S02]  /*3cbd0*/  IADD3.X R127, P2, PT, RZ, R42, RZ, P2, !PT ;  /* 0x0000002aff7f7210 */ /* 0x000fe4000175e4ff */
[----:B------:R-:W-:Y:S01]  /*3cbe0*/  IADD3.X RZ, P6, PT, RZ, R87, RZ, P3, !PT ;  /* 0x00000057ffff7210 */ /* 0x000fe20001fde4ff */
[----:B------:R-:W-:-:S03]  /*3cbf0*/  IMAD.WIDE.U32 R140, R65, R157, RZ ;  /* 0x0000009d418c7225 */ /* 0x000fc600078e00ff */
[----:B------:R-:W-:Y:S01]  /*3cc00*/  IADD3.X R127, P6, PT, RZ, R127, RZ, P6, !PT ;  /* 0x0000007fff7f7210 */ /* 0x000fe200037de4ff */
[----:B------:R-:W-:Y:S01]  /*3cc10*/  IMAD.WIDE.U32 R146, R85, 0x397fe69a, RZ ;  /* 0x397fe69a55927825 */ /* 0x000fe200078e00ff */
[----:B------:R-:W-:Y:S02]  /*3cc20*/  IADD3 R167, P3, PT, R128, R141, RZ ;  /* 0x0000008d80a77210 */ /* 0x000fe40007f7e0ff */
[----:B------:R-:W-:Y:S01]  /*3cc30*/  IADD3.X R143, PT, PT, RZ, RZ, R43, P6, P2 ;  /* 0x000000ffff8f7210 */ /* 0x000fe200037e442b */
[----:B------:R-:W-:Y:S01]  /*3cc40*/  IMAD.X R145, RZ, RZ, RZ, P5 ;  /* 0x000000ffff917224 */ /* 0x000fe200028e06ff */
[----:B------:R-:W-:Y:S01]  /*3cc50*/  IADD3 RZ, P5, PT, R44, R140, RZ ;  /* 0x0000008c2cff7210 */ /* 0x000fe20007fbe0ff */
        /* <DEDUP_REMOVED lines=15> */
[----:B------:R-:W-:-:S04]  /*3cd50*/  IMAD.MOV.U32 R128, RZ, RZ, R147 ;  /* 0x000000ffff807224 */ /* 0x000fc800078e0093 */
[----:B------:R-:W-:Y:S01]  /*3cd60*/  IMAD.WIDE.U32.X R128, R85, 0x1a0111ea, R128, P6 ;  /* 0x1a0111ea55807825 */ /* 0x000fe200030e0480 */
[----:B------:R-:W-:-:S03]  /*3cd70*/  IADD3.X R85, P2, PT, RZ, R127, RZ, P2, !PT ;  /* 0x0000007fff557210 */ /* 0x000fc6000175e4ff */
[----:B------:R-:W-:-:S04]  /*3cd80*/  IMAD.WIDE.U32 R44, P6, R170, R60, R42 ;  /* 0x0000003caa2c7225 */ /* 0x000fc800078c002a */
[----:B------:R-:W-:-:S04]  /*3cd90*/  IMAD.WIDE.U32 R42, R60, R157, RZ ;  /* 0x0000009d3c2a7225 */ /* 0x000fc800078e00ff */
[----:B------:R-:W-:Y:S01]  /*3cda0*/  IMAD.WIDE.U32 R126, R126, 0x397fe69a, R148 ;  /* 0x397fe69a7e7e7825 */ /* 0x000fe200078e0094 */
[----:B------:R-:W-:Y:S02]  /*3cdb0*/  IADD3.X R148, PT, PT, RZ, RZ, R145, P2, P5 ;  /* 0x000000ffff947210 */ /* 0x000fe400017ea491 */
[----:B------:R-:W-:Y:S01]  /*3cdc0*/  IADD3 R143, P5, PT, R44, R43, RZ ;  /* 0x0000002b2c8f7210 */ /* 0x000fe20007fbe0ff */
[----:B------:R-:W-:Y:S01]  /*3cdd0*/  IMAD.X R147, RZ, RZ, RZ, P6 ;  /* 0x000000ffff937224 */ /* 0x000fe200030e06ff */
[----:B------:R-:W-:Y:S01]  /*3cde0*/  IADD3 RZ, P2, PT, R158, R42, RZ ;  /* 0x0000002a9eff7210 */ /* 0x000fe20007f5e0ff */
[----:B------:R-:W-:Y:S01]  /*3cdf0*/  IMAD.IADD R43, R127, 0x1, R146 ;  /* 0x000000017f2b7824 */ /* 0x000fe200078e0292 */
[----:B------:R-:W-:Y:S01]  /*3ce00*/  IADD3 R42, P6, PT, R163, R126, RZ ;  /* 0x0000007ea32a7210 */ /* 0x000fe20007fde0ff */
[----:B------:R-:W-:Y:S01]  /*3ce10*/  IMAD.WIDE.U32 R144, R157, R60, R158 ;  /* 0x0000003c9d907225 */ /* 0x000fe200078e009e */
[----:B------:R-:W-:Y:S02]  /*3ce20*/  IADD3.X R158, P3, PT, RZ, R128, RZ, P3, !PT ;  /* 0x00000080ff9e7210 */ /* 0x000fe40001f7e4ff */
[----:B------:R-:W-:Y:S01]  /*3ce30*/  IADD3.X R43, P6, PT, R43, R86, RZ, P6, !PT ;  /* 0x000000562b2b7210 */ /* 0x000fe200037de4ff */
[----:B------:R-:W-:Y:S01]  /*3ce40*/  IMAD.MOV.U32 R146, RZ, RZ, R45 ;  /* 0x000000ffff927224 */ /* 0x000fe200078e002d */
[----:B------:R-:W-:Y:S01]  /*3ce50*/  IADD3.X RZ, P2, PT, R159, R143, RZ, P2, !PT ;  /* 0x0000008f9fff7210 */ /* 0x000fe2000175e4ff */
[----:B------:R-:W-:Y:S01]  /*3ce60*/  IMAD.IADD R45, R145, 0x1, R44 ;  /* 0x00000001912d7824 */ /* 0x000fe200078e022c */
[----:B------:R-:W-:Y:S01]  /*3ce70*/  IADD3.X R158, P6, PT, RZ, R158, RZ, P6, !PT ;  /* 0x0000009eff9e7210 */ /* 0x000fe200037de4ff */
[----:B------:R-:W-:Y:S01]  /*3ce80*/  IMAD.WIDE.U32.X R146, R170, R84, R146, P5 ;  /* 0x00000054aa927225 */ /* 0x000fe200028e0492 */
[----:B------:R-:W-:-:S02]  /*3ce90*/  IADD3 R44, P5, PT, R85, R144, RZ ;  /* 0x00000090552c7210 */ /* 0x000fc40007fbe0ff */
[----:B------:R-:W-:Y:S01]  /*3cea0*/  IADD3.X R86, P4, PT, RZ, RZ, RZ, P4, !PT ;  /* 0x000000ffff567210 */ /* 0x000fe2000279e4ff */
[----:B------:R-:W-:Y:S01]  /*3ceb0*/  IMAD.WIDE.U32 R126, R48, R157, RZ ;  /* 0x0000009d307e7225 */ /* 0x000fe200078e00ff */
[----:B------:R-:W-:Y:S02]  /*3cec0*/  IADD3.X R45, P5, PT, R45, R148, RZ, P5, !PT ;  /* 0x000000942d2d7210 */ /* 0x000fe40002fbe4ff */
[----:B------:R-:W-:Y:S01]  /*3ced0*/  IADD3.X R143, P2, PT, RZ, R146, RZ, P2, !PT ;  /* 0x00000092ff8f7210 */ /* 0x000fe2000175e4ff */
[----:B------:R-:W-:Y:S01]  /*3cee0*/  IMAD.X R144, RZ, RZ, RZ, P4 ;  /* 0x000000ffff907224 */ /* 0x000fe200020e06ff */
[----:B------:R-:W-:Y:S01]  /*3cef0*/  IADD3.X R159, P1, PT, RZ, RZ, RZ, P1, !PT ;  /* 0x000000ffff9f7210 */ /* 0x000fe20000f3e4ff */
[----:B------:R-:W-:Y:S01]  /*3cf00*/  IMAD.WIDE.U32 R148, R157, R46, R150 ;  /* 0x0000002e9d947225 */ /* 0x000fe200078e0096 */
[----:B------:R-:W-:Y:S02]  /*3cf10*/  IADD3.X R85, PT, PT, RZ, RZ, R129, P6, P3 ;  /* 0x000000ffff557210 */ /* 0x000fe400037e6481 */
[----:B------:R-:W-:Y:S01]  /*3cf20*/  IADD3.X R143, P5, PT, RZ, R143, RZ, P5, !PT ;  /* 0x0000008fff8f7210 */ /* 0x000fe20002fbe4ff */
[----:B------:R-:W-:Y:S01]  /*3cf30*/  IMAD.WIDE.U32 R128, R46, R157, RZ ;  /* 0x0000009d2e807225 */ /* 0x000fe200078e00ff */
[----:B------:R-:W-:-:S02]  /*3cf40*/  IADD3 R159, P3, PT, R159, R86, RZ ;  /* 0x000000569f9f7210 */ /* 0x000fc40007f7e0ff */
[----:B------:R-:W-:Y:S01]  /*3cf50*/  IADD3.X R86, PT, PT, RZ, RZ, R147, P5, P2 ;  /* 0x000000ffff567210 */ /* 0x000fe20002fe4493 */
[----:B------:R-:W-:Y:S01]  /*3cf60*/  IMAD.WIDE.U32 R126, P6, R170, R46, R126 ;  /* 0x0000002eaa7e7225 */ /* 0x000fe200078c007e */
[----:B------:R-:W-:Y:S02]  /*3cf70*/  IADD3 RZ, P4, PT, R150, R128, RZ ;  /* 0x0000008096ff7210 */ /* 0x000fe40007f9e0ff */
[----:B------:R-:W-:Y:S01]  /*3cf80*/  IADD3.X R150, PT, PT, R144, RZ, RZ, P3, P1 ;  /* 0x000000ff90967210 */ /* 0x000fe20001fe24ff */
[----:B------:R-:W-:Y:S01]  /*3cf90*/  IMAD.X R145, RZ, RZ, RZ, P6 ;  /* 0x000000ffff917224 */ /* 0x000fe200030e06ff */
[----:B------:R-:W-:Y:S01]  /*3cfa0*/  IADD3 R163, P5, PT, R126, R129, RZ ;  /* 0x000000817ea37210 */ /* 0x000fe20007fbe0ff */
[----:B------:R-:W-:Y:S01]  /*3cfb0*/  IMAD.WIDE.U32 R128, R55, R157, RZ ;  /* 0x0000009d37807225 */ /* 0x000fe200078e00ff */
[----:B------:R-:W-:Y:S02]  /*3cfc0*/  IADD3 R159, P2, PT, R160, R159, RZ ;  /* 0x0000009fa09f7210 */ /* 0x000fe40007f5e0ff */
[----:B------:R-:W-:Y:S01]  /*3cfd0*/  IADD3.X RZ, P4, PT, R151, R163, RZ, P4, !PT ;  /* 0x000000a397ff7210 */ /* 0x000fe2000279e4ff */
[----:B------:R-:W-:-:S02]  /*3cfe0*/  IMAD.MOV.U32 R144, RZ, RZ, R127 ;  /* 0x000000ffff907224 */ /* 0x000fc400078e007f */
[----:B------:R-:W-:Y:S01]  /*3cff0*/  IMAD.IADD R127, R149, 0x1, R126 ;  /* 0x00000001957f7824 */ /* 0x000fe200078e027e */
[----:B------:R-:W-:Y:S01]  /*3d000*/  IADD3 R126, P3, PT, R143, R148, RZ ;  /* 0x000000948f7e7210 */ /* 0x000fe20007f7e0ff */
[----:B------:R-:W-:-:S03]  /*3d010*/  IMAD.WIDE.U32.X R144, R170, R48, R144, P5 ;  /* 0x00000030aa907225 */ /* 0x000fc600028e0490 */
[----:B------:R-:W-:Y:S01]  /*3d020*/  IADD3.X R127, P3, PT, R127, R86, RZ, P3, !PT ;  /* 0x000000567f7f7210 */ /* 0x000fe20001f7e4ff */
[----:B------:R-:W-:Y:S01]  /*3d030*/  IMAD.WIDE.U32 R146, R56, R157, RZ ;  /* 0x0000009d38927225 */ /* 0x000fe200078e00ff */
[----:B------:R-:W-:-:S03]  /*3d040*/  IADD3.X R143, P4, PT, RZ, R144, RZ, P4, !PT ;  /* 0x00000090ff8f7210 */ /* 0x000fc6000279e4ff */
[----:B------:R-:W-:Y:S01]  /*3d050*/  IMAD.WIDE.U32 R128, P6, R170, R56, R128 ;  /* 0x00000038aa807225 */ /* 0x000fe200078c0080 */
[----:B------:R-:W-:Y:S02]  /*3d060*/  IADD3 RZ, P1, PT, R42, R146, RZ ;  /* 0x000000922aff7210 */ /* 0x000fe40007f3e0ff */
[----:B------:R-:W-:Y:S01]  /*3d070*/  IADD3.X R146, P2, PT, R161, R150, RZ, P2, !PT ;  /* 0x00000096a1927210 */ /* 0x000fe2000175e4ff */
[----:B------:R-:W-:Y:S01]  /*3d080*/  IMAD.X R149, RZ, RZ, RZ, P6 ;  /* 0x000000ffff957224 */ /* 0x000fe200030e06ff */
[----:B------:R-:W-:Y:S01]  /*3d090*/  IADD3 R147, P5, PT, R128, R147, RZ ;  /* 0x0000009380937210 */ /* 0x000fe20007fbe0ff */
[----:B------:R-:W-:Y:S01]  /*3d0a0*/  IMAD.MOV.U32 R148, RZ, RZ, R129 ;  /* 0x000000ffff947224 */ /* 0x000fe200078e0081 */
[----:B------:R-:W-:Y:S02]  /*3d0b0*/  IADD3.X R143, P6, PT, RZ, R143, RZ, P3, !PT ;  /* 0x0000008fff8f7210 */ /* 0x000fe40001fde4ff */
[----:B------:R-:W-:Y:S01]  /*3d0c0*/  IADD3.X RZ, P1, PT, R43, R147, RZ, P1, !PT ;  /* 0x000000932bff7210 */ /* 0x000fe20000f3e4ff */
[----:B------:R-:W-:Y:S01]  /*3d0d0*/  IMAD.WIDE.U32 R42, R157, R56, R42 ;  /* 0x000000389d2a7225 */ /* 0x000fe200078e002a */
[----:B------:R-:W-:-:S02]  /*3d0e0*/  IADD3 R150, P3, PT, R158, R159, RZ ;  /* 0x0000009f9e967210 */ /* 0x000fc40007f7e0ff */
[----:B------:R-:W-:Y:S01]  /*3d0f0*/  IADD3.X R145, PT, PT, RZ, RZ, R145, P6, P4 ;  /* 0x000000ffff917210 */ /* 0x000fe200037e8491 */
[----:B------:R-:W-:Y:S01]  /*3d100*/  IMAD.WIDE.U32 R158, R47, R157, RZ ;  /* 0x0000009d2f9e7225 */ /* 0x000fe200078e00ff */
[----:B------:R-:W-:Y:S02]  /*3d110*/  IADD3 R144, P4, PT, R143, R42, RZ ;  /* 0x0000002a8f907210 */ /* 0x000fe40007f9e0ff */
[----:B------:R-:W-:Y:S01]  /*3d120*/  IADD3.X R151, P3, PT, R85, R146, RZ, P3, !PT ;  /* 0x0000009255977210 */ /* 0x000fe20001f7e4ff */
[----:B------:R-:W-:Y:S02]  /*3d130*/  IMAD R147, R87, -0x30003, RZ ;  /* 0xfffcfffd57937824 */ /* 0x000fe400078e02ff */
[----:B------:R-:W-:Y:S02]  /*3d140*/  IMAD.IADD R86, R43, 0x1, R128 ;  /* 0x000000012b567824 */ /* 0x000fe400078e0280 */
[----:B------:R-:W-:-:S03]  /*3d150*/  IMAD.WIDE.U32 R128, R142, -0x30003, RZ ;  /* 0xfffcfffd8e807825 */ /* 0x000fc600078e00ff */
[----:B------:R-:W-:Y:S01]  /*3d160*/  IADD3.X R145, P4, PT, R86, R145, RZ, P4, !PT ;  /* 0x0000009156917210 */ /* 0x000fe2000279e4ff */
[----:B------:R-:W-:Y:S02]  /*3d170*/  IMAD R147, R142, -0x760c0004, R147 ;  /* 0x89f3fffc8e937824 */ /* 0x000fe400078e0293 */
[----:B------:R-:W-:-:S04]  /*3d180*/  IMAD.WIDE.U32 R158, P6, R170, R49, R158 ;  /* 0x00000031aa9e7225 */ /* 0x000fc800078c009e */
[----:B------:R-:W-:-:S04]  /*3d190*/  IMAD.WIDE.U32 R42, R49, R157, RZ ;  /* 0x0000009d312a7225 */ /* 0x000fc800078e00ff */
[----:B------:R-:W-:-:S04]  /*3d1a0*/  IMAD.WIDE.U32.X R148, R170, R55, R148, P5 ;  /* 0x00000037aa947225 */ /* 0x000fc800028e0494 */
[----:B------:R-:W-:Y:S01]  /*3d1b0*/  IMAD.IADD R85, R129, 0x1, R147 ;  /* 0x0000000181557824 */ /* 0x000fe200078e0293 */
[----:B------:R-:W-:Y:S01]  /*3d1c0*/  IADD3 R129, P5, PT, R158, R43, RZ ;  /* 0x0000002b9e817210 */ /* 0x000fe20007fbe0ff */
[----:B------:R-:W-:Y:S01]  /*3d1d0*/  IMAD.X R161, RZ, RZ, RZ, P6 ;  /* 0x000000ffffa17224 */ /* 0x000fe200030e06ff */
[----:B------:R-:W-:Y:S01]  /*3d1e0*/  IADD3.X R43, P1, PT, RZ, R148, RZ, P1, !PT ;  /* 0x00000094ff2b7210 */ /* 0x000fe20000f3e4ff */
[----:B------:R-:W-:Y:S02]  /*3d1f0*/  IMAD.MOV.U32 R160, RZ, RZ, R159 ;  /* 0x000000ffffa07224 */ /* 0x000fe400078e009f */
[----:B------:R-:W-:-:S04]  /*3d200*/  IMAD.WIDE.U32 R146, R85, -0x5555, RZ ;  /* 0xffffaaab55927825 */ /* 0x000fc800078e00ff */
[----:B------:R-:W-:Y:S01]  /*3d210*/  IMAD.WIDE.U32.X R170, R170, R47, R160, P5 ;  /* 0x0000002faaaa7225 */ /* 0x000fe200028e04a0 */
[----:B------:R-:W-:-:S03]  /*3d220*/  IADD3.X R43, P5, PT, RZ, R43, RZ, P4, !PT ;  /* 0x0000002bff2b7210 */ /* 0x000fc600027be4ff */
[----:B------:R-:W-:Y:S01]  /*3d230*/  IMAD.WIDE.U32 R146, P4, R128, -0x46010001, R146 ;  /* 0xb9feffff80927825 */ /* 0x000fe20007880092 */
[----:B------:R-:W-:Y:S02]  /*3d240*/  IADD3.X R149, PT, PT, RZ, RZ, R149, P5, P1 ;  /* 0x000000ffff957210 */ /* 0x000fe40002fe2495 */
[----:B------:R-:W-:Y:S01]  /*3d250*/  IADD3 RZ, P1, PT, R150, R42, RZ ;  /* 0x0000002a96ff7210 */ /* 0x000fe20007f3e0ff */
[----:B------:R-:W-:-:S03]  /*3d260*/  IMAD.WIDE.U32 R162, R157, R49, R150 ;  /* 0x000000319da27225 */ /* 0x000fc600078e0096 */
[----:B------:R-:W-:Y:S01]  /*3d270*/  IADD3.X RZ, P1, PT, R151, R129, RZ, P1, !PT ;  /* 0x0000008197ff7210 */ /* 0x000fe20000f3e4ff */
[----:B------:R-:W-:-:S04]  /*3d280*/  IMAD.WIDE.U32 R160, R128, -0x5555, RZ ;  /* 0xffffaaab80a07825 */ /* 0x000fc800078e00ff */
[----:B------:R-:W-:Y:S01]  /*3d290*/  IMAD.MOV.U32 R86, RZ, RZ, R142 ;  /* 0x000000ffff567224 */ /* 0x000fe200078e008e */
[----:B------:R-:W-:Y:S01]  /*3d2a0*/  IADD3 RZ, P5, PT, R142, R160, RZ ;  /* 0x000000a08eff7210 */ /* 0x000fe20007fbe0ff */
        /* <DEDUP_REMOVED lines=8> */
[----:B------:R-:W-:Y:S01]  /*3d330*/  IADD3.X RZ, P5, PT, R87, R161, RZ, P5, !PT ;  /* 0x000000a157ff7210 */ /* 0x000fe20002fbe4ff */
[----:B------:R-:W-:-:S02]  /*3d340*/  IMAD.IADD R43, R43, 0x1, R146 ;  /* 0x000000012b2b7824 */ /* 0x000fc400078e0292 */
[C---:B------:R-:W-:Y:S01]  /*3d350*/  IMAD.WIDE.U32.X R142, R85.reuse, -0x46010001, R142, P6 ;  /* 0xb9feffff558e7825 */ /* 0x040fe200030e048e */
[----:B------:R-:W-:Y:S02]  /*3d360*/  IADD3 RZ, P6, PT, RZ, R42, RZ ;  /* 0x0000002affff7210 */ /* 0x000fe40007fde0ff */
[----:B------:R-:W-:Y:S01]  /*3d370*/  IADD3.X R42, P4, PT, RZ, R86, RZ, P4, !PT ;  /* 0x00000056ff2a7210 */ /* 0x000fe2000279e4ff */
        /* <DEDUP_REMOVED lines=9> */
[----:B------:R-:W-:Y:S01]  /*3d410*/  IMAD.WIDE.U32 R158, R85, -0x94f09dc, RZ ;  /* 0xf6b0f624559e7825 */ /* 0x000fe200078e00ff */
[----:B------:R-:W-:-:S03]  /*3d420*/  IADD3 R147, P6, PT, R86, R147, RZ ;  /* 0x0000009356937210 */ /* 0x000fc60007fde0ff */
[C---:B------:R-:W-:Y:S01]  /*3d430*/  IMAD.WIDE.U32 R160, R128.reuse, -0x4eac0001, R140 ;  /* 0xb153ffff80a07825 */ /* 0x040fe200078e008c */
[----:B------:R-:W-:Y:S02]  /*3d440*/  IADD3.X R140, PT, PT, RZ, RZ, R143, P4, P5 ;  /* 0x000000ffff8c7210 */ /* 0x000fe400027ea48f */
[----:B------:R-:W-:Y:S01]  /*3d450*/  IADD3.X RZ, P1, PT, R141, R147, RZ, P1, !PT ;  /* 0x000000938dff7210 */ /* 0x000fe20000f3e4ff */
[----:B------:R-:W-:Y:S02]  /*3d460*/  IMAD.MOV.U32 R150, RZ, RZ, R87 ;  /* 0x000000ffff967224 */ /* 0x000fe400078e0057 */
[----:B------:R-:W-:Y:S01]  /*3d470*/  IMAD.IADD R129, R161, 0x1, R86 ;  /* 0x00000001a1817824 */ /* 0x000fe200078e0256 */
[----:B------:R-:W-:Y:S01]  /*3d480*/  IADD3 R86, P4, PT, R157, R160, RZ ;  /* 0x000000a09d567210 */ /* 0x000fe20007f9e0ff */
[----:B------:R-:W-:-:S03]  /*3d490*/  IMAD.WIDE.U32 R158, P5, R128, 0x6730d2a0, R158 ;  /* 0x6730d2a0809e7825 */ /* 0x000fc600078a009e */
[----:B------:R-:W-:Y:S01]  /*3d4a0*/  IADD3.X R87, P4, PT, R129, R140, RZ, P4, !PT ;  /* 0x0000008c81577210 */ /* 0x000fe2000279e4ff */
[----:B------:R-:W-:-:S04]  /*3d4b0*/  IMAD.WIDE.U32 R142, R128, -0x94f09dc, RZ ;  /* 0xf6b0f624808e7825 */ /* 0x000fc800078e00ff */
[----:B------:R-:W-:Y:S01]  /*3d4c0*/  IMAD.WIDE.U32.X R150, R85, 0x1eabfffe, R150, P6 ;  /* 0x1eabfffe55967825 */ /* 0x000fe200030e0496 */
[----:B------:R-:W-:-:S03]  /*3d4d0*/  IADD3 RZ, P6, PT, R44, R142, RZ ;  /* 0x0000008e2cff7210 */ /* 0x000fc60007fde0ff */
[----:B------:R-:W-:Y:S01]  /*3d4e0*/  IMAD.X R141, RZ, RZ, RZ, P5 ;  /* 0x000000ffff8d7224 */ /* 0x000fe200028e06ff */
[----:B------:R-:W-:Y:S01]  /*3d4f0*/  IADD3 R129, P5, PT, R158, R143, RZ ;  /* 0x0000008f9e817210 */ /* 0x000fe20007fbe0ff */
[----:B------:R-:W-:Y:S01]  /*3d500*/  IMAD.WIDE.U32 R146, R128, -0x94f09dc, R44 ;  /* 0xf6b0f62480927825 */ /* 0x000fe200078e002c */
[----:B------:R-:W-:-:S03]  /*3d510*/  IADD3.X R143, P1, PT, RZ, R150, RZ, P1, !PT ;  /* 0x00000096ff8f7210 */ /* 0x000fc60000f3e4ff */
[----:B------:R-:W-:Y:S01]  /*3d520*/  IMAD.MOV.U32 R140, RZ, RZ, R159 ;  /* 0x000000ffff8c7224 */ /* 0x000fe200078e009f */
[----:B------:R-:W-:Y:S01]  /*3d530*/  IADD3.X R143, P4, PT, RZ, R143, RZ, P4, !PT ;  /* 0x0000008fff8f7210 */ /* 0x000fe2000279e4ff */
[----:B------:R-:W-:Y:S02]  /*3d540*/  IMAD.IADD R158, R147, 0x1, R158 ;  /* 0x00000001939e7824 */ /* 0x000fe400078e029e */
[----:B------:R-:W-:Y:S01]  /*3d550*/  IMAD.WIDE.U32 R160, R85, -0xc7aed41, RZ ;  /* 0xf38512bf55a07825 */ /* 0x000fe200078e00ff */
[----:B------:R-:W-:Y:S02]  /*3d560*/  IADD3.X R151, PT, PT, RZ, RZ, R151, P4, P1 ;  /* 0x000000ffff977210 */ /* 0x000fe400027e2497 */
[----:B------:R-:W-:Y:S01]  /*3d570*/  IADD3.X RZ, P4, PT, R45, R129, RZ, P6, !PT ;  /* 0x000000812dff7210 */ /* 0x000fe2000379e4ff */
[----:B------:R-:W-:Y:S01]  /*3d580*/  IMAD.WIDE.U32.X R44, R85, 0x6730d2a0, R140, P5 ;  /* 0x6730d2a0552c7825 */ /* 0x000fe200028e048c */
[----:B------:R-:W-:-:S03]  /*3d590*/  IADD3 R142, P1, PT, R143, R146, RZ ;  /* 0x000000928f8e7210 */ /* 0x000fc60007f3e0ff */
[----:B------:R-:W-:Y:S01]  /*3d5a0*/  IMAD.WIDE.U32 R160, P6, R128, 0x64774b84, R160 ;  /* 0x64774b8480a07825 */ /* 0x000fe200078c00a0 */
[----:B------:R-:W-:Y:S02]  /*3d5b0*/  IADD3.X R143, P1, PT, R158, R151, RZ, P1, !PT ;  /* 0x000000979e8f7210 */ /* 0x000fe40000f3e4ff */
[----:B------:R-:W-:Y:S01]  /*3d5c0*/  IADD3.X R129, P4, PT, RZ, R44, RZ, P4, !PT ;  /* 0x0000002cff817210 */ /* 0x000fe2000279e4ff */
[----:B------:R-:W-:-:S03]  /*3d5d0*/  IMAD.WIDE.U32 R150, R128, -0xc7aed41, RZ ;  /* 0xf38512bf80967825 */ /* 0x000fc600078e00ff */
[----:B------:R-:W-:Y:S01]  /*3d5e0*/  IADD3.X R129, P5, PT, RZ, R129, RZ, P1, !PT ;  /* 0x00000081ff817210 */ /* 0x000fe20000fbe4ff */
[----:B------:R-:W-:Y:S01]  /*3d5f0*/  IMAD.WIDE.U32 R140, R176, R155, RZ ;  /* 0x0000009bb08c7225 */ /* 0x000fe200078e00ff */
[----:B------:R-:W-:Y:S02]  /*3d600*/  IADD3 RZ, P1, PT, R126, R150, RZ ;  /* 0x000000967eff7210 */ /* 0x000fe40007f3e0ff */
[----:B------:R-:W-:Y:S01]  /*3d610*/  IADD3.X R45, PT, PT, RZ, RZ, R45, P5, P4 ;  /* 0x000000ffff2d7210 */ /* 0x000fe20002fe842d */
[----:B------:R-:W-:-:S04]  /*3d620*/  IMAD.WIDE.U32 R158, R128, -0xc7aed41, R126 ;  /* 0xf38512bf809e7825 */ /* 0x000fc800078e007e */
[----:B------:R-:W-:Y:S01]  /*3d630*/  IMAD.X R147, RZ, RZ, RZ, P6 ;  /* 0x000000ffff937224 */ /* 0x000fe200030e06ff */
[----:B------:R-:W-:Y:S01]  /*3d640*/  IADD3 R151, P6, PT, R160, R151, RZ ;  /* 0x00000097a0977210 */ /* 0x000fe20007fde0ff */
[----:B------:R-:W-:Y:S01]  /*3d650*/  IMAD.MOV.U32 R146, RZ, RZ, R161 ;  /* 0x000000ffff927224 */ /* 0x000fe200078e00a1 */
[----:B------:R-:W-:Y:S01]  /*3d660*/  IADD3 R44, P4, PT, R129, R158, RZ ;  /* 0x0000009e812c7210 */ /* 0x000fe20007f9e0ff */
[----:B------:R-:W-:Y:S01]  /*3d670*/  IMAD.IADD R160, R159, 0x1, R160 ;  /* 0x000000019fa07824 */ /* 0x000fe200078e02a0 */
[----:B------:R-:W-:Y:S01]  /*3d680*/  IADD3.X RZ, P1, PT, R127, R151, RZ, P1, !PT ;  /* 0x000000977fff7210 */ /* 0x000fe20000f3e4ff */
[----:B------:R-:W-:-:S03]  /*3d690*/  IMAD.WIDE.U32 R140, P5, R156, R59, R140 ;  /* 0x0000003b9c8c7225 */ /* 0x000fc600078a008c */
[----:B------:R-:W-:Y:S01]  /*3d6a0*/  IADD3.X R45, P4, PT, R160, R45, RZ, P4, !PT ;  /* 0x0000002da02d7210 */ /* 0x000fe2000279e4ff */
[----:B------:R-:W-:-:S04]  /*3d6b0*/  IMAD.WIDE.U32 R158, R59, R155, RZ ;  /* 0x0000009b3b9e7225 */ /* 0x000fc800078e00ff */
[----:B------:R-:W-:Y:S01]  /*3d6c0*/  IMAD.WIDE.U32.X R146, R85, 0x64774b84, R146, P6 ;  /* 0x64774b8455927825 */ /* 0x000fe200030e0492 */
[----:B------:R-:W-:-:S03]  /*3d6d0*/  IADD3 R129, P6, PT, R140, R159, RZ ;  /* 0x0000009f8c817210 */ /* 0x000fc60007fde0ff */
[----:B------:R-:W-:Y:S01]  /*3d6e0*/  IMAD.X R151, RZ, RZ, RZ, P5 ;  /* 0x000000ffff977224 */ /* 0x000fe200028e06ff */
[----:B------:R-:W-:Y:S01]  /*3d6f0*/  IADD3 RZ, P5, PT, R86, R158, RZ ;  /* 0x0000009e56ff7210 */ /* 0x000fe20007fbe0ff */
[----:B------:R-:W-:Y:S01]  /*3d700*/  IMAD.MOV.U32 R150, RZ, RZ, R141 ;  /* 0x000000ffff967224 */ /* 0x000fe200078e008d */
[----:B------:R-:W-:Y:S01]  /*3d710*/  IADD3.X R163, P1, PT, RZ, R146, RZ, P1, !PT ;  /* 0x00000092ffa37210 */ /* 0x000fe20000f3e4ff */
[----:B------:R-:W-:Y:S01]  /*3d720*/  IMAD.WIDE.U32 R126, R85, 0x434bacd7, RZ ;  /* 0x434bacd7557e7825 */ /* 0x000fe200078e00ff */
[----:B------:R-:W-:Y:S02]  /*3d730*/  IADD3.X RZ, P5, PT, R87, R129, RZ, P5, !PT ;  /* 0x0000008157ff7210 */ /* 0x000fe40002fbe4ff */
[----:B------:R-:W-:Y:S01]  /*3d740*/  IADD3.X R163, P4, PT, RZ, R163, RZ, P4, !PT ;  /* 0x000000a3ffa37210 */ /* 0x000fe2000279e4ff */
[----:B------:R-:W-:-:S03]  /*3d750*/  IMAD.WIDE.U32 R86, R155, R59, R86 ;  /* 0x0000003b9b567225 */ /* 0x000fc600078e0056 */
[----:B------:R-:W-:Y:S01]  /*3d760*/  IADD3.X R164, PT, PT, RZ, RZ, R147, P4, P1 ;  /* 0x000000ffffa47210 */ /* 0x000fe200027e2493 */
[----:B------:R-:W-:Y:S01]  /*3d770*/  IMAD.IADD R87, R87, 0x1, R140 ;  /* 0x0000000157577824 */ /* 0x000fe200078e028c */
[----:B------:R-:W-:Y:S01]  /*3d780*/  IADD3 RZ, P4, PT, RZ, R86, RZ ;  /* 0x00000056ffff7210 */ /* 0x000fe20007f9e0ff */
[----:B------:R-:W-:-:S03]  /*3d790*/  IMAD.WIDE.U32.X R140, R156, R176, R150, P6 ;  /* 0x000000b09c8c7225 */ /* 0x000fc600030e0496 */
[----:B------:R-:W-:Y:S01]  /*3d7a0*/  IADD3.X RZ, P4, PT, RZ, R87, RZ, P4, !PT ;  /* 0x00000057ffff7210 */ /* 0x000fe2000279e4ff */
[----:B------:R-:W-:Y:S01]  /*3d7b0*/  IMAD.WIDE.U32 R126, P1, R128, 0x4b1ba7b6, R126 ;  /* 0x4b1ba7b6807e7825 */ /* 0x000fe2000782007e */
[----:B------:R-:W-:-:S03]  /*3d7c0*/  IADD3.X R157, P5, PT, RZ, R140, RZ, P5, !PT ;  /* 0x0000008cff9d7210 */ /* 0x000fc60002fbe4ff */
[----:B------:R-:W-:Y:S01]  /*3d7d0*/  IMAD.WIDE.U32 R146, R128, 0x434bacd7, RZ ;  /* 0x434bacd780927825 */ /* 0x000fe200078e00ff */
[----:B------:R-:W-:-:S03]  /*3d7e0*/  IADD3.X R157, P4, PT, RZ, R157, RZ, P4, !PT ;  /* 0x0000009dff9d7210 */ /* 0x000fc6000279e4ff */
[----:B------:R-:W-:Y:S01]  /*3d7f0*/  IMAD.X R159, RZ, RZ, RZ, P1 ;  /* 0x000000ffff9f7224 */ /* 0x000fe200008e06ff */
[----:B------:R-:W-:Y:S01]  /*3d800*/  IADD3 R129, P6, PT, R126, R147, RZ ;  /* 0x000000937e817210 */ /* 0x000fe20007fde0ff */
[----:B------:R-:W-:Y:S01]  /*3d810*/  IMAD.MOV.U32 R158, RZ, RZ, R127 ;  /* 0x000000ffff9e7224 */ /* 0x000fe200078e007f */
[----:B------:R-:W-:Y:S01]  /*3d820*/  IADD3 RZ, P1, PT, R144, R146, RZ ;  /* 0x0000009290ff7210 */ /* 0x000fe20007f3e0ff */
[----:B------:R-:W-:Y:S01]  /*3d830*/  IMAD.WIDE.U32 R146, R128, 0x434bacd7, R144 ;  /* 0x434bacd780927825 */ /* 0x000fe200078e0090 */
[----:B------:R-:W-:Y:S02]  /*3d840*/  IADD3.X R162, PT, PT, RZ, RZ, R141, P4, P5 ;  /* 0x000000ffffa27210 */ /* 0x000fe400027ea48d */
[----:B------:R-:W-:Y:S01]  /*3d850*/  IADD3.X RZ, P1, PT, R145, R129, RZ, P1, !PT ;  /* 0x0000008191ff7210 */ /* 0x000fe20000f3e4ff */
[----:B------:R-:W-:Y:S01]  /*3d860*/  IMAD.IADD R129, R147, 0x1, R126 ;  /* 0x0000000193817824 */ /* 0x000fe200078e027e */
[----:B------:R-:W-:Y:S01]  /*3d870*/  IADD3 R140, P4, PT, R163, R146, RZ ;  /* 0x00000092a38c7210 */ /* 0x000fe20007f9e0ff */
[----:B------:R-:W-:-:S03]  /*3d880*/  IMAD.WIDE.U32.X R158, R85, 0x4b1ba7b6, R158, P6 ;  /* 0x4b1ba7b6559e7825 */ /* 0x000fc600030e049e */
[----:B------:R-:W-:Y:S01]  /*3d890*/  IADD3.X R141, P4, PT, R129, R164, RZ, P4, !PT ;  /* 0x000000a4818d7210 */ /* 0x000fe2000279e4ff */
[----:B------:R-:W-:Y:S01]  /*3d8a0*/  IMAD.WIDE.U32 R160, R85, 0x397fe69a, RZ ;  /* 0x397fe69a55a07825 */ /* 0x000fe200078e00ff */
[----:B------:R-:W-:-:S03]  /*3d8b0*/  IADD3.X R163, P1, PT, RZ, R158, RZ, P1, !PT ;  /* 0x0000009effa37210 */ /* 0x000fc60000f3e4ff */
[----:B------:R-:W-:Y:S01]  /*3d8c0*/  IMAD.WIDE.U32 R144, R83, R155, RZ ;  /* 0x0000009b53907225 */ /* 0x000fe200078e00ff */
[----:B------:R-:W-:-:S03]  /*3d8d0*/  IADD3.X R163, P4, PT, RZ, R163, RZ, P4, !PT ;  /* 0x000000a3ffa37210 */ /* 0x000fc6000279e4ff */
[----:B------:R-:W-:Y:S01]  /*3d8e0*/  IMAD.WIDE.U32 R160, P5, R128, 0x1a0111ea, R160 ;  /* 0x1a0111ea80a07825 */ /* 0x000fe200078a00a0 */
[----:B------:R-:W-:-:S03]  /*3d8f0*/  IADD3.X R159, PT, PT, RZ, RZ, R159, P4, P1 ;  /* 0x000000ffff9f7210 */ /* 0x000fc600027e249f */
[----:B------:R-:W-:-:S04]  /*3d900*/  IMAD.WIDE.U32 R126, R128, 0x397fe69a, RZ ;  /* 0x397fe69a807e7825 */ /* 0x000fc800078e00ff */
[----:B------:R-:W-:Y:S01]  /*3d910*/  IMAD.WIDE.U32 R150, R65, R155, RZ ;  /* 0x0000009b41967225 */ /* 0x000fe200078e00ff */
[----:B------:R-:W-:-:S03]  /*3d920*/  IADD3 RZ, P4, PT, R148, R126, RZ ;  /* 0x0000007e94ff7210 */ /* 0x000fc60007f9e0ff */
[----:B------:R-:W-:Y:S01]  /*3d930*/  IMAD.X R147, RZ, RZ, RZ, P5 ;  /* 0x000000ffff937224 */ /* 0x000fe200028e06ff */
[----:B------:R-:W-:Y:S01]  /*3d940*/  IADD3 R165, P5, PT, R160, R127, RZ ;  /* 0x0000007fa0a57210 */ /* 0x000fe20007fbe0ff */
[----:B------:R-:W-:-:S03]  /*3d950*/  IMAD.WIDE.U32 R144, P6, R156, R65, R144 ;  /* 0x000000419c907225 */ /* 0x000fc600078c0090 */
[----:B------:R-:W-:Y:S01]  /*3d960*/  IADD3.X RZ, P4, PT, R149, R165, RZ, P4, !PT ;  /* 0x000000a595ff7210 */ /* 0x000fe2000279e4ff */
[----:B------:R-:W-:Y:S01]  /*3d970*/  IMAD.MOV.U32 R146, RZ, RZ, R161 ;  /* 0x000000ffff927224 */ /* 0x000fe200078e00a1 */
[----:B------:R-:W-:Y:S01]  /*3d980*/  IADD3 R161, P1, PT, R144, R151, RZ ;  /* 0x0000009790a17210 */ /* 0x000fe20007f3e0ff */
[----:B------:R-:W-:-:S04]  /*3d990*/  IMAD.WIDE.U32 R126, R128, 0x397fe69a, R148 ;  /* 0x397fe69a807e7825 */ /* 0x000fc800078e0094 */
[----:B------:R-:W-:-:S04]  /*3d9a0*/  IMAD.WIDE.U32 R128, R155, R65, R142 ;  /* 0x000000419b807225 */ /* 0x000fc800078e008e */
[----:B------:R-:W-:Y:S01]  /*3d9b0*/  IMAD.WIDE.U32.X R146, R85, 0x1a0111ea, R146, P5 ;  /* 0x1a0111ea55927825 */ /* 0x000fe200028e0492 */
[----:B------:R-:W-:-:S03]  /*3d9c0*/  IADD3 RZ, P5, PT, R142, R150, RZ ;  /* 0x000000968eff7210 */ /* 0x000fc60007fbe0ff */
[----:B------:R-:W-:Y:S01]  /*3d9d0*/  IMAD.X R151, RZ, RZ, RZ, P6 ;  /* 0x000000ffff977224 */ /* 0x000fe200030e06ff */
[----:B------:R-:W-:Y:S01]  /*3d9e0*/  IADD3 R126, P6, PT, R163, R126, RZ ;  /* 0x0000007ea37e7210 */ /* 0x000fe20007fde0ff */
[----:B------:R-:W-:Y:S01]  /*3d9f0*/  IMAD.IADD R160, R127, 0x1, R160 ;  /* 0x000000017fa07824 */ /* 0x000fe200078e02a0 */
[----:B------:R-:W-:Y:S01]  /*3da00*/  IADD3.X RZ, P5, PT, R143, R161, RZ, P5, !PT ;  /* 0x000000a18fff7210 */ /* 0x000fe20002fbe4ff */
[----:B------:R-:W-:Y:S02]  /*3da10*/  IMAD.MOV.U32 R150, RZ, RZ, R145 ;  /* 0x000000ffff967224 */ /* 0x000fe400078e0091 */
[----:B------:R-:W-:Y:S01]  /*3da20*/  IMAD.IADD R85, R129, 0x1, R144 ;  /* 0x0000000181557824 */ /* 0x000fe200078e0290 */
[----:B------:R-:W-:Y:S01]  /*3da30*/  IADD3.X R127, P6, PT, R160, R159, RZ, P6, !PT ;  /* 0x0000009fa07f7210 */ /* 0x000fe200037de4ff */
[----:B------:R-:W-:Y:S01]  /*3da40*/  IMAD R129, R87, -0x30003, RZ ;  /* 0xfffcfffd57817824 */ /* 0x000fe200078e02ff */
[----:B------:R-:W-:Y:S01]  /*3da50*/  IADD3.X R160, P4, PT, RZ, R146, RZ, P4, !PT ;  /* 0x00000092ffa07210 */ /* 0x000fe2000279e4ff */
[----:B------:R-:W-:Y:S01]  /*3da60*/  IMAD.WIDE.U32.X R144, R156, R83, R150, P1 ;  /* 0x000000539c907225 */ /* 0x000fe200008e0496 */
[----:B------:R-:W-:-:S02]  /*3da70*/  IADD3 R128, P1, PT, R157, R128, RZ ;  /* 0x000000809d807210 */ /* 0x000fc40007f3e0ff */
[----:B------:R-:W-:Y:S01]  /*3da80*/  IADD3.X R160, P6, PT, RZ, R160, RZ, P6, !PT ;  /* 0x000000a0ffa07210 */ /* 0x000fe200037de4ff */
[----:B------:R-:W-:Y:S01]  /*3da90*/  IMAD.WIDE.U32 R166, R86, -0x30003, RZ ;  /* 0xfffcfffd56a67825 */ /* 0x000fe200078e00ff */
[----:B------:R-:W-:-:S03]  /*3daa0*/  IADD3.X R157, P5, PT, RZ, R144, RZ, P5, !PT ;  /* 0x00000090ff9d7210 */ /* 0x000fc60002fbe4ff */
[----:B------:R-:W-:Y:S01]  /*3dab0*/  IMAD R151, R86, -0x760c0004, R129 ;  /* 0x89f3fffc56977824 */ /* 0x000fe200078e0281 */
[----:B------:R-:W-:Y:S01]  /*3dac0*/  IADD3.X R129, P1, PT, R85, R162, RZ, P1, !PT ;  /* 0x000000a255817210 */ /* 0x000fe20000f3e4ff */
[----:B------:R-:W-:Y:S01]  /*3dad0*/  IMAD.WIDE.U32 R148, R84, R155, RZ ;  /* 0x0000009b54947225 */ /* 0x000fe200078e00ff */
[----:B------:R-:W-:Y:S02]  /*3dae0*/  IADD3.X R85, PT, PT, RZ, RZ, R147, P6, P4 ;  /* 0x000000ffff557210 */ /* 0x000fe400037e8493 */
[----:B------:R-:W-:Y:S01]  /*3daf0*/  IADD3.X R157, P6, PT, RZ, R157, RZ, P1, !PT ;  /* 0x0000009dff9d7210 */ /* 0x000fe20000fde4ff */
[----:B------:R-:W-:Y:S02]  /*3db00*/  IMAD.IADD R162, R167, 0x1, R151 ;  /* 0x00000001a7a27824 */ /* 0x000fe400078e0297 */
[----:B------:R-:W-:Y:S01]  /*3db10*/  IMAD.WIDE.U32 R142, P4, R156, R60, R148 ;  /* 0x0000003c9c8e7225 */ /* 0x000fe20007880094 */
[----:B------:R-:W-:-:S03]  /*3db20*/  IADD3.X R159, PT, PT, RZ, RZ, R145, P6, P5 ;  /* 0x000000ffff9f7210 */ /* 0x000fc600037ea491 */
[----:B------:R-:W-:-:S04]  /*3db30*/  IMAD.WIDE.U32 R150, R60, R155, RZ ;  /* 0x0000009b3c967225 */ /* 0x000fc800078e00ff */
[----:B------:R-:W-:Y:S01]  /*3db40*/  IMAD.WIDE.U32 R148, R162, -0x5555, RZ ;  /* 0xffffaaaba2947825 */ /* 0x000fe200078e00ff */
[----:B------:R-:W-:-:S03]  /*3db50*/  IADD3 R161, P1, PT, R142, R151, RZ ;  /* 0x000000978ea17210 */ /* 0x000fc60007f3e0ff */
[----:B------:R-:W-:Y:S01]  /*3db60*/  IMAD.X R147, RZ, RZ, RZ, P4 ;  /* 0x000000ffff937224 */ /* 0x000fe200020e06ff */
[----:B------:R-:W-:Y:S01]  /*3db70*/  IADD3 RZ, P4, PT, R44, R150, RZ ;  /* 0x000000962cff7210 */ /* 0x000fe20007f9e0ff */
[----:B------:R-:W-:-:S03]  /*3db80*/  IMAD.WIDE.U32 R150, R166, -0x5555, RZ ;  /* 0xffffaaaba6967825 */ /* 0x000fc600078e00ff */
[----:B------:R-:W-:Y:S01]  /*3db90*/  IADD3.X RZ, P4, PT, R45, R161, RZ, P4, !PT ;  /* 0x000000a12dff7210 */ /* 0x000fe2000279e4ff */
[----:B------:R-:W-:Y:S02]  /*3dba0*/  IMAD.MOV.U32 R146, RZ, RZ, R143 ;  /* 0x000000ffff927224 */ /* 0x000fe400078e008f */
[----:B------:R-:W-:-:S04]  /*3dbb0*/  IMAD.WIDE.U32 R148, P6, R166, -0x46010001, R148 ;  /* 0xb9feffffa6947825 */ /* 0x000fc800078c0094 */
[----:B------:R-:W-:Y:S01]  /*3dbc0*/  IMAD.WIDE.U32 R144, R155, R60, R44 ;  /* 0x0000003c9b907225 */ /* 0x000fe200078e002c */
[----:B------:R-:W-:-:S03]  /*3dbd0*/  IADD3 R163, P5, PT, R148, R151, RZ ;  /* 0x0000009794a37210 */ /* 0x000fc60007fbe0ff */
        /* <DEDUP_REMOVED lines=9> */
[----:B------:R-:W-:Y:S01]  /*3dc70*/  IMAD.MOV.U32 R142, RZ, RZ, R149 ;  /* 0x000000ffff8e7224 */ /* 0x000fe200078e0095 */
[----:B------:R-:W-:Y:S01]  /*3dc80*/  IADD3.X R44, P2, PT, RZ, RZ, RZ, P2, !PT ;  /* 0x000000ffff2c7210 */ /* 0x000fe2000175e4ff */
[----:B------:R-:W-:Y:S01]  /*3dc90*/  IMAD.IADD R148, R151, 0x1, R148 ;  /* 0x0000000197947824 */ /* 0x000fe200078e0294 */
[----:B------:R-:W-:Y:S01]  /*3dca0*/  IADD3.X R161, P6, PT, RZ, R161, RZ, P6, !PT ;  /* 0x000000a1ffa17210 */ /* 0x000fe200037de4ff */
[----:B------:R-:W-:Y:S01]  /*3dcb0*/  IMAD.WIDE.U32.X R142, R162, -0x46010001, R142, P5 ;  /* 0xb9feffffa28e7825 */ /* 0x000fe200028e048e */
[----:B------:R-:W-:-:S02]  /*3dcc0*/  IADD3 RZ, P5, PT, RZ, R150, RZ ;  /* 0x00000096ffff7210 */ /* 0x000fc40007fbe0ff */
[----:B------:R-:W-:Y:S01]  /*3dcd0*/  IADD3.X R151, P3, PT, RZ, RZ, RZ, P3, !PT ;  /* 0x000000ffff977210 */ /* 0x000fe20001f7e4ff */
[----:B------:R-:W-:Y:S01]  /*3dce0*/  IMAD.WIDE.U32 R86, R48, R155, RZ ;  /* 0x0000009b30567225 */ /* 0x000fe200078e00ff */
[----:B------:R-:W-:Y:S02]  /*3dcf0*/  IADD3.X RZ, P5, PT, RZ, R148, RZ, P5, !PT ;  /* 0x00000094ffff7210 */ /* 0x000fe40002fbe4ff */
[----:B------:R-:W-:Y:S01]  /*3dd00*/  IADD3.X R157, P1, PT, RZ, R142, RZ, P1, !PT ;  /* 0x0000008eff9d7210 */ /* 0x000fe20000f3e4ff */
[----:B------:R-:W-:Y:S01]  /*3dd10*/  IMAD.WIDE.U32 R148, R162, -0x4eac0001, RZ ;  /* 0xb153ffffa2947825 */ /* 0x000fe200078e00ff */
[----:B------:R-:W-:Y:S02]  /*3dd20*/  IADD3.X R164, PT, PT, RZ, RZ, R147, P6, P4 ;  /* 0x000000ffffa47210 */ /* 0x000fe400037e8493 */
[----:B------:R-:W-:Y:S01]  /*3dd30*/  IADD3.X R157, P5, PT, RZ, R157, RZ, P5, !PT ;  /* 0x0000009dff9d7210 */ /* 0x000fe20002fbe4ff */
[----:B------:R-:W-:Y:S01]  /*3dd40*/  IMAD.X R150, RZ, RZ, RZ, P2 ;  /* 0x000000ffff967224 */ /* 0x000fe200010e06ff */
[----:B------:R-:W-:Y:S01]  /*3dd50*/  IADD3 R151, P4, PT, R151, R44, RZ ;  /* 0x0000002c97977210 */ /* 0x000fe20007f9e0ff */
[----:B------:R-:W-:Y:S01]  /*3dd60*/  IMAD.WIDE.U32 R44, R166, -0x4eac0001, RZ ;  /* 0xb153ffffa62c7825 */ /* 0x000fe200078e00ff */
[----:B------:R-:W-:-:S02]  /*3dd70*/  IADD3.X R159, PT, PT, RZ, RZ, R143, P5, P1 ;  /* 0x000000ffff9f7210 */ /* 0x000fc40002fe248f */
[----:B------:R-:W-:Y:S01]  /*3dd80*/  IADD3.X R150, PT, PT, R150, RZ, RZ, P4, P3 ;  /* 0x000000ff96967210 */ /* 0x000fe200027e64ff */
[----:B------:R-:W-:Y:S01]  /*3dd90*/  IMAD.WIDE.U32 R148, P1, R166, 0x1eabfffe, R148 ;  /* 0x1eabfffea6947825 */ /* 0x000fe20007820094 */
[----:B------:R-:W-:-:S03]  /*3dda0*/  IADD3 RZ, P2, PT, R128, R44, RZ ;  /* 0x0000002c80ff7210 */ /* 0x000fc60007f5e0ff */
[----:B------:R-:W-:Y:S01]  /*3ddb0*/  IMAD.WIDE.U32 R86, P6, R156, R46, R86 ;  /* 0x0000002e9c567225 */ /* 0x000fe200078c0056 */
[----:B------:R-:W-:-:S03]  /*3ddc0*/  IADD3 R165, P5, PT, R148, R45, RZ ;  /* 0x0000002d94a57210 */ /* 0x000fc60007fbe0ff */
[----:B------:R-:W-:Y:S01]  /*3ddd0*/  IMAD.WIDE.U32 R146, R46, R155, RZ ;  /* 0x0000009b2e927225 */ /* 0x000fe200078e00ff */
[----:B------:R-:W-:-:S03]  /*3dde0*/  IADD3.X RZ, P2, PT, R129, R165, RZ, P2, !PT ;  /* 0x000000a581ff7210 */ /* 0x000fc6000175e4ff */
[----:B------:R-:W-:Y:S01]  /*3ddf0*/  IMAD.WIDE.U32 R142, R162, -0x94f09dc, RZ ;  /* 0xf6b0f624a28e7825 */ /* 0x000fe200078e00ff */
[----:B------:R-:W-:Y:S02]  /*3de00*/  IADD3 R163, P4, PT, R86, R147, RZ ;  /* 0x0000009356a37210 */ /* 0x000fe40007f9e0ff */
[----:B------:R-:W-:Y:S01]  /*3de10*/  IADD3 RZ, P3, PT, R140, R146, RZ ;  /* 0x000000928cff7210 */ /* 0x000fe20007f7e0ff */
[----:B------:R-:W-:-:S03]  /*3de20*/  IMAD.WIDE.U32 R146, R166, -0x94f09dc, RZ ;  /* 0xf6b0f624a6927825 */ /* 0x000fc600078e00ff */
[----:B------:R-:W-:Y:S01]  /*3de30*/  IADD3.X RZ, P3, PT, R141, R163, RZ, P3, !PT ;  /* 0x000000a38dff7210 */ /* 0x000fe20001f7e4ff */
[----:B------:R-:W-:-:S04]  /*3de40*/  IMAD.WIDE.U32 R172, R166, -0x4eac0001, R128 ;  /* 0xb153ffffa6ac7825 */ /* 0x000fc800078e0080 */
[----:B------:R-:W-:Y:S01]  /*3de50*/  IMAD.X R129, RZ, RZ, RZ, P1 ;  /* 0x000000ffff817224 */ /* 0x000fe200008e06ff */
[----:B------:R-:W-:Y:S01]  /*3de60*/  IADD3 RZ, P1, PT, R144, R146, RZ ;  /* 0x0000009290ff7210 */ /* 0x000fe20007f3e0ff */
[----:B------:R-:W-:Y:S02]  /*3de70*/  IMAD.MOV.U32 R128, RZ, RZ, R149 ;  /* 0x000000ffff807224 */ /* 0x000fe400078e0095 */
[----:B------:R-:W-:Y:S02]  /*3de80*/  IMAD.X R45, RZ, RZ, RZ, P6 ;  /* 0x000000ffff2d7224 */ /* 0x000fe400030e06ff */
[----:B------:R-:W-:Y:S02]  /*3de90*/  IMAD.MOV.U32 R44, RZ, RZ, R87 ;  /* 0x000000ffff2c7224 */ /* 0x000fe400078e0057 */
[----:B------:R-:W-:-:S04]  /*3dea0*/  IMAD.WIDE.U32 R142, P6, R166, 0x6730d2a0, R142 ;  /* 0x6730d2a0a68e7825 */ /* 0x000fc800078c008e */
[----:B------:R-:W-:-:S04]  /*3deb0*/  IMAD.WIDE.U32 R140, R155, R46, R140 ;  /* 0x0000002e9b8c7225 */ /* 0x000fc800078e008c */
[----:B------:R-:W-:Y:S02]  /*3dec0*/  IMAD.IADD R146, R173, 0x1, R148 ;  /* 0x00000001ad927824 */ /* 0x000fe400078e0294 */
[----:B------:R-:W-:Y:S01]  /*3ded0*/  IMAD.WIDE.U32.X R128, R162, 0x1eabfffe, R128, P5 ;  /* 0x1eabfffea2807825 */ /* 0x000fe200028e0480 */
[----:B------:R-:W-:-:S03]  /*3dee0*/  IADD3 R172, P5, PT, R157, R172, RZ ;  /* 0x000000ac9dac7210 */ /* 0x000fc60007fbe0ff */
[----:B------:R-:W-:Y:S01]  /*3def0*/  IMAD.WIDE.U32.X R44, R156, R48, R44, P4 ;  /* 0x000000309c2c7225 */ /* 0x000fe200020e042c */
[----:B------:R-:W-:Y:S02]  /*3df00*/  IADD3 R147, P4, PT, R142, R147, RZ ;  /* 0x000000938e937210 */ /* 0x000fe40007f9e0ff */
[----:B------:R-:W-:Y:S01]  /*3df10*/  IADD3.X R173, P5, PT, R146, R159, RZ, P5, !PT ;  /* 0x0000009f92ad7210 */ /* 0x000fe20002fbe4ff */
[----:B------:R-:W-:Y:S01]  /*3df20*/  IMAD.IADD R141, R141, 0x1, R86 ;  /* 0x000000018d8d7824 */ /* 0x000fe200078e0256 */
[----:B------:R-:W-:Y:S01]  /*3df30*/  IADD3.X R86, P2, PT, RZ, R128, RZ, P2, !PT ;  /* 0x00000080ff567210 */ /* 0x000fe2000175e4ff */
[----:B------:R-:W-:Y:S01]  /*3df40*/  IMAD.X R87, RZ, RZ, RZ, P6 ;  /* 0x000000ffff577224 */ /* 0x000fe200030e06ff */
[----:B------:R-:W-:Y:S01]  /*3df50*/  IADD3.X RZ, P1, PT, R145, R147, RZ, P1, !PT ;  /* 0x0000009391ff7210 */ /* 0x000fe20000f3e4ff */
[----:B------:R-:W-:Y:S01]  /*3df60*/  IMAD.WIDE.U32 R158, R166, -0x94f09dc, R144 ;  /* 0xf6b0f624a69e7825 */ /* 0x000fe200078e0090 */
[----:B------:R-:W-:Y:S02]  /*3df70*/  IADD3 R140, P6, PT, R161, R140, RZ ;  /* 0x0000008ca18c7210 */ /* 0x000fe40007fde0ff */
[----:B------:R-:W-:Y:S01]  /*3df80*/  IADD3.X R145, P5, PT, RZ, R86, RZ, P5, !PT ;  /* 0x00000056ff917210 */ /* 0x000fe20002fbe4ff */
[----:B------:R-:W-:Y:S01]  /*3df90*/  IMAD.MOV.U32 R86, RZ, RZ, R143 ;  /* 0x000000ffff567224 */ /* 0x000fe200078e008f */
[----:B------:R-:W-:Y:S01]  /*3dfa0*/  IADD3.X R141, P6, PT, R141, R164, RZ, P6, !PT ;  /* 0x000000a48d8d7210 */ /* 0x000fe200037de4ff */
[----:B------:R-:W-:Y:S01]  /*3dfb0*/  IMAD.IADD R144, R159, 0x1, R142 ;  /* 0x000000019f907824 */ /* 0x000fe200078e028e */
[----:B------:R-:W-:Y:S01]  /*3dfc0*/  IADD3.X R163, P3, PT, RZ, R44, RZ, P3, !PT ;  /* 0x0000002cffa37210 */ /* 0x000fe20001f7e4ff */
[----:B------:R-:W-:Y:S01]  /*3dfd0*/  IMAD.WIDE.U32.X R142, R162, 0x6730d2a0, R86, P4 ;  /* 0x6730d2a0a28e7825 */ /* 0x000fe200020e0456 */
[----:B------:R-:W-:-:S02]  /*3dfe0*/  IADD3.X R147, PT, PT, RZ, RZ, R129, P5, P2 ;  /* 0x000000ffff937210 */ /* 0x000fc40002fe4481 */
[----:B------:R-:W-:Y:S01]  /*3dff0*/  IADD3 R158, P5, PT, R145, R158, RZ ;  /* 0x0000009e919e7210 */ /* 0x000fe20007fbe0ff */
[----:B------:R-:W-:Y:S01]  /*3e000*/  IMAD.WIDE.U32 R128, R55, R155, RZ ;  /* 0x0000009b37807225 */ /* 0x000fe200078e00ff */
[----:B------:R-:W-:Y:S02]  /*3e010*/  IADD3.X R163, P6, PT, RZ, R163, RZ, P6, !PT ;  /* 0x000000a3ffa37210 */ /* 0x000fe400037de4ff */
[----:B------:R-:W-:Y:S01]  /*3e020*/  IADD3.X R159, P5, PT, R144, R147, RZ, P5, !PT ;  /* 0x00000093909f7210 */ /* 0x000fe20002fbe4ff */
[-C--:B------:R-:W-:Y:S01]  /*3e030*/  IMAD.WIDE.U32 R144, R56, R155.reuse, RZ ;  /* 0x0000009b38907225 */ /* 0x080fe200078e00ff */
[----:B------:R-:W-:Y:S02]  /*3e040*/  IADD3.X R161, P1, PT, RZ, R142, RZ, P1, !PT ;  /* 0x0000008effa17210 */ /* 0x000fe40000f3e4ff */
[----:B------:R-:W-:Y:S01]  /*3e050*/  IADD3.X R165, PT, PT, RZ, RZ, R45, P6, P3 ;  /* 0x000000ffffa57210 */ /* 0x000fe200037e642d */
[----:B------:R-:W-:Y:S01]  /*3e060*/  IMAD.WIDE.U32 R44, R47, R155, RZ ;  /* 0x0000009b2f2c7225 */ /* 0x000fe200078e00ff */
[----:B------:R-:W-:-:S02]  /*3e070*/  IADD3.X R161, P6, PT, RZ, R161, RZ, P5, !PT ;  /* 0x000000a1ffa17210 */ /* 0x000fc40002fde4ff */
[----:B------:R-:W-:Y:S01]  /*3e080*/  IADD3 RZ, P5, PT, R126, R144, RZ ;  /* 0x000000907eff7210 */ /* 0x000fe20007fbe0ff */
[----:B------:R-:W-:Y:S01]  /*3e090*/  IMAD.WIDE.U32 R86, P4, R156, R56, R128 ;  /* 0x000000389c567225 */ /* 0x000fe20007880080 */
[----:B------:R-:W-:Y:S02]  /*3e0a0*/  IADD3.X R164, PT, PT, RZ, RZ, R143, P6, P1 ;  /* 0x000000ffffa47210 */ /* 0x000fe400037e248f */
[----:B------:R-:W-:Y:S01]  /*3e0b0*/  IADD3 R167, P2, PT, R42, R151, RZ ;  /* 0x000000972aa77210 */ /* 0x000fe20007f5e0ff */
[----:B------:R-:W-:Y:S01]  /*3e0c0*/  IMAD.WIDE.U32 R128, R162, -0xc7aed41, RZ ;  /* 0xf38512bfa2807825 */ /* 0x000fe200078e00ff */
[----:B------:R-:W-:Y:S02]  /*3e0d0*/  IADD3 R169, P3, PT, R86, R145, RZ ;  /* 0x0000009156a97210 */ /* 0x000fe40007f7e0ff */
[----:B------:R-:W-:Y:S01]  /*3e0e0*/  IADD3.X R150, P2, PT, R43, R150, RZ, P2, !PT ;  /* 0x000000962b967210 */ /* 0x000fe2000175e4ff */
[----:B------:R-:W-:Y:S01]  /*3e0f0*/  IMAD.WIDE.U32 R142, P6, R156, R49, R44 ;  /* 0x000000319c8e7225 */ /* 0x000fe200078c002c */
[----:B------:R-:W-:-:S03]  /*3e100*/  IADD3.X RZ, P5, PT, R127, R169, RZ, P5, !PT ;  /* 0x000000a97fff7210 */ /* 0x000fc60002fbe4ff */
[----:B------:R-:W-:-:S04]  /*3e110*/  IMAD.WIDE.U32 R44, R49, R155, RZ ;  /* 0x0000009b312c7225 */ /* 0x000fc800078e00ff */
[----:B------:R-:W-:Y:S02]  /*3e120*/  IMAD.X R145, RZ, RZ, RZ, P4 ;  /* 0x000000ffff917224 */ /* 0x000fe400020e06ff */
[----:B------:R-:W-:-:S04]  /*3e130*/  IMAD.WIDE.U32 R146, R166, -0xc7aed41, RZ ;  /* 0xf38512bfa6927825 */ /* 0x000fc800078e00ff */
[----:B------:R-:W-:Y:S01]  /*3e140*/  IMAD.WIDE.U32 R128, P1, R166, 0x64774b84, R128 ;  /* 0x64774b84a6807825 */ /* 0x000fe20007820080 */
[----:B------:R-:W-:-:S03]  /*3e150*/  IADD3 RZ, P4, PT, R140, R146, RZ ;  /* 0x000000928cff7210 */ /* 0x000fc60007f9e0ff */
[----:B------:R-:W-:Y:S02]  /*3e160*/  IMAD.MOV.U32 R144, RZ, RZ, R87 ;  /* 0x000000ffff907224 */ /* 0x000fe400078e0057 */
[----:B------:R-:W-:Y:S01]  /*3e170*/  IMAD.X R149, RZ, RZ, RZ, P6 ;  /* 0x000000ffff957224 */ /* 0x000fe200030e06ff */
[----:B------:R-:W-:Y:S01]  /*3e180*/  IADD3 R151, P6, PT, R142, R45, RZ ;  /* 0x0000002d8e977210 */ /* 0x000fe20007fde0ff */
[----:B------:R-:W-:Y:S01]  /*3e190*/  IMAD.WIDE.U32.X R144, R156, R55, R144, P3 ;  /* 0x000000379c907225 */ /* 0x000fe200018e0490 */
[----:B------:R-:W-:-:S03]  /*3e1a0*/  IADD3 R45, P3, PT, R128, R147, RZ ;  /* 0x00000093802d7210 */ /* 0x000fc60007f7e0ff */
[----:B------:R-:W-:Y:S01]  /*3e1b0*/  IMAD.MOV.U32 R148, RZ, RZ, R143 ;  /* 0x000000ffff947224 */ /* 0x000fe200078e008f */
[----:B------:R-:W-:Y:S01]  /*3e1c0*/  IADD3.X RZ, P4, PT, R141, R45, RZ, P4, !PT ;  /* 0x0000002d8dff7210 */ /* 0x000fe2000279e4ff */
[----:B------:R-:W-:Y:S01]  /*3e1d0*/  IMAD.WIDE.U32 R126, R155, R56, R126 ;  /* 0x000000389b7e7225 */ /* 0x000fe200078e007e */
[----:B------:R-:W-:-:S03]  /*3e1e0*/  IADD3.X R147, P5, PT, RZ, R144, RZ, P5, !PT ;  /* 0x00000090ff937210 */ /* 0x000fc60002fbe4ff */
[----:B------:R-:W-:Y:S01]  /*3e1f0*/  IMAD.WIDE.U32.X R156, R156, R47, R148, P6 ;  /* 0x0000002f9c9c7225 */ /* 0x000fe200030e0494 */
[----:B------:R-:W-:-:S03]  /*3e200*/  IADD3 R126, P6, PT, R163, R126, RZ ;  /* 0x0000007ea37e7210 */ /* 0x000fc60007fde0ff */
[----:B------:R-:W-:Y:S02]  /*3e210*/  IMAD.IADD R86, R127, 0x1, R86 ;  /* 0x000000017f567824 */ /* 0x000fe400078e0256 */
[----:B------:R-:W-:Y:S01]  /*3e220*/  IMAD.X R43, RZ, RZ, RZ, P1 ;  /* 0x000000ffff2b7224 */ /* 0x000fe200008e06ff */
[----:B------:R-:W-:Y:S01]  /*3e230*/  IADD3 R160, P1, PT, R160, R167, RZ ;  /* 0x000000a7a0a07210 */ /* 0x000fe20007f3e0ff */
[----:B------:R-:W-:Y:S01]  /*3e240*/  IMAD.WIDE.U32 R140, R166, -0xc7aed41, R140 ;  /* 0xf38512bfa68c7825 */ /* 0x000fe200078e008c */
[----:B------:R-:W-:-:S03]  /*3e250*/  IADD3.X R127, P6, PT, R86, R165, RZ, P6, !PT ;  /* 0x000000a5567f7210 */ /* 0x000fc600037de4ff */
[----:B------:R-:W-:Y:S01]  /*3e260*/  IMAD.MOV.U32 R42, RZ, RZ, R129 ;  /* 0x000000ffff2a7224 */ /* 0x000fe200078e0081 */
[----:B------:R-:W-:Y:S01]  /*3e270*/  IADD3.X R147, P6, PT, RZ, R147, RZ, P6, !PT ;  /* 0x00000093ff937210 */ /* 0x000fe200037de4ff */
[----:B------:R-:W-:Y:S02]  /*3e280*/  IMAD.IADD R129, R141, 0x1, R128 ;  /* 0x000000018d817824 */ /* 0x000fe400078e0280 */
[C---:B------:R-:W-:Y:S01]  /*3e290*/  IMAD.WIDE.U32.X R42, R162.reuse, 0x64774b84, R42, P3 ;  /* 0x64774b84a22a7825 */ /* 0x040fe200018e042a */
[----:B------:R-:W-:Y:S02]  /*3e2a0*/  IADD3 R128, P3, PT, R161, R140, RZ ;  /* 0x0000008ca1807210 */ /* 0x000fe40007f7e0ff */
[----:B------:R-:W-:Y:S01]  /*3e2b0*/  IADD3.X R161, P1, PT, R85, R150, RZ, P1, !PT ;  /* 0x0000009655a17210 */ /* 0x000fe20000f3e4ff */
[----:B------:R-:W-:Y:S01]  /*3e2c0*/  IMAD.WIDE.U32 R86, R162, 0x434bacd7, RZ ;  /* 0x434bacd7a2567825 */ /* 0x000fe200078e00ff */
[----:B------:R-:W-:Y:S02]  /*3e2d0*/  IADD3.X R129, P3, PT, R129, R164, RZ, P3, !PT ;  /* 0x000000a481817210 */ /* 0x000fe40001f7e4ff */
[----:B------:R-:W-:Y:S01]  /*3e2e0*/  IADD3.X R143, P4, PT, RZ, R42, RZ, P4, !PT ;  /* 0x0000002aff8f7210 */ /* 0x000fe2000279e4ff */
[----:B------:R-:W-:Y:S01]  /*3e2f0*/  IMAD.WIDE.U32 R140, R155, R49, R160 ;  /* 0x000000319b8c7225 */ /* 0x000fe200078e00a0 */
[----:B------:R-:W-:-:S02]  /*3e300*/  IADD3.X R144, PT, PT, RZ, RZ, R145, P6, P5 ;  /* 0x000000ffff907210 */ /* 0x000fc400037ea491 */
[----:B------:R-:W-:Y:S01]  /*3e310*/  IADD3 RZ, P5, PT, R160, R44, RZ ;  /* 0x0000002ca0ff7210 */ /* 0x000fe20007fbe0ff */
[C---:B------:R-:W-:Y:S01]  /*3e320*/  IMAD.WIDE.U32 R44, R166.reuse, 0x434bacd7, RZ ;  /* 0x434bacd7a62c7825 */ /* 0x040fe200078e00ff */
[----:B------:R-:W-:Y:S02]  /*3e330*/  IADD3.X R143, P6, PT, RZ, R143, RZ, P3, !PT ;  /* 0x0000008fff8f7210 */ /* 0x000fe40001fde4ff */
[----:B------:R-:W-:Y:S01]  /*3e340*/  IADD3.X RZ, P5, PT, R161, R151, RZ, P5, !PT ;  /* 0x00000097a1ff7210 */ /* 0x000fe20002fbe4ff */
[C---:B------:R-:W-:Y:S01]  /*3e350*/  IMAD.WIDE.U32 R86, P3, R166.reuse, 0x4b1ba7b6, R86 ;  /* 0x4b1ba7b6a6567825 */ /* 0x040fe20007860056 */
[----:B------:R-:W-:Y:S02]  /*3e360*/  IADD3.X R183, P1, PT, RZ, RZ, RZ, P1, !PT ;  /* 0x000000ffffb77210 */ /* 0x000fe40000f3e4ff */
[----:B------:R-:W-:Y:S01]  /*3e370*/  IADD3.X R184, P5, PT, RZ, R156, RZ, P5, !PT ;  /* 0x0000009cffb87210 */ /* 0x000fe20002fbe4ff */
[----:B------:R-:W-:Y:S01]  /*3e380*/  IMAD.IADD R85, R141, 0x1, R142 ;  /* 0x000000018d557824 */ /* 0x000fe200078e028e */
[----:B------:R-:W-:Y:S01]  /*3e390*/  IADD3.X R142, PT, PT, RZ, RZ, R43, P6, P4 ;  /* 0x000000ffff8e7210 */ /* 0x000fe200037e842b */
[----:B------:R-:W-:Y:S01]  /*3e3a0*/  IMAD.X R141, RZ, RZ, RZ, P3 ;  /* 0x000000ffff8d7224 */ /* 0x000fe200018e06ff */
[----:B------:R-:W-:Y:S01]  /*3e3b0*/  IADD3 R42, P6, PT, R147, R140, RZ ;  /* 0x0000008c932a7210 */ /* 0x000fe20007fde0ff */
[----:B------:R-:W-:Y:S01]  /*3e3c0*/  IMAD.WIDE.U32 R170, R166, 0x434bacd7, R126 ;  /* 0x434bacd7a6aa7825 */ /* 0x000fe200078e007e */
[----:B------:R-:W-:-:S02]  /*3e3d0*/  IADD3 R45, P3, PT, R86, R45, RZ ;  /* 0x0000002d562d7210 */ /* 0x000fc40007f7e0ff */
[----:B------:R-:W-:Y:S01]  /*3e3e0*/  IADD3 RZ, P4, PT, R126, R44, RZ ;  /* 0x0000002c7eff7210 */ /* 0x000fe20007f9e0ff */
[----:B------:R-:W-:Y:S01]  /*3e3f0*/  IMAD.MOV.U32 R140, RZ, RZ, R87 ;  /* 0x000000ffff8c7224 */ /* 0x000fe200078e0057 */
[----:B------:R-:W-:Y:S01]  /*3e400*/  IADD3.X R43, P6, PT, R85, R144, RZ, P6, !PT ;  /* 0x00000090552b7210 */ /* 0x000fe200037de4ff */
[----:B------:R-:W-:Y:S01]  /*3e410*/  IMAD.IADD R85, R171, 0x1, R86 ;  /* 0x00000001ab557824 */ /* 0x000fe200078e0256 */
[----:B------:R-:W-:Y:S01]  /*3e420*/  IADD3.X RZ, P4, PT, R127, R45, RZ, P4, !PT ;  /* 0x0000002d7fff7210 */ /* 0x000fe2000279e4ff */
[C---:B------:R-:W-:Y:S01]  /*3e430*/  IMAD.WIDE.U32.X R86, R162.reuse, 0x4b1ba7b6, R140, P3 ;  /* 0x4b1ba7b6a2567825 */ /* 0x040fe200018e048c */
[----:B------:R-:W-:Y:S02]  /*3e440*/  IADD3 R170, P3, PT, R143, R170, RZ ;  /* 0x000000aa8faa7210 */ /* 0x000fe40007f7e0ff */
[----:B------:R-:W-:Y:S01]  /*3e450*/  IADD3.X R184, P6, PT, RZ, R184, RZ, P6, !PT ;  /* 0x000000b8ffb87210 */ /* 0x000fe200037de4ff */
[----:B------:R-:W-:Y:S01]  /*3e460*/  IMAD.WIDE.U32 R144, R162, 0x397fe69a, RZ ;  /* 0x397fe69aa2907825 */ /* 0x000fe200078e00ff */
[----:B------:R-:W-:-:S02]  /*3e470*/  IADD3.X R171, P3, PT, R85, R142, RZ, P3, !PT ;  /* 0x0000008e55ab7210 */ /* 0x000fc40001f7e4ff */
[----:B------:R-:W-:Y:S01]  /*3e480*/  IADD3.X R178, P4, PT, RZ, R86, RZ, P4, !PT ;  /* 0x00000056ffb27210 */ /* 0x000fe2000279e4ff */
[----:B------:R-:W-:Y:S01]  /*3e490*/  IMAD.WIDE.U32 R44, R176, R154, RZ ;  /* 0x0000009ab02c7225 */ /* 0x000fe200078e00ff */
[----:B------:R-:W-:Y:S02]  /*3e4a0*/  IADD3.X R155, PT, PT, RZ, RZ, R157, P6, P5 ;  /* 0x000000ffff9b7210 */ /* 0x000fe400037ea49d */
[----:B------:R-:W-:Y:S01]  /*3e4b0*/  IADD3.X R178, P3, PT, RZ, R178, RZ, P3, !PT ;  /* 0x000000b2ffb27210 */ /* 0x000fe20001f7e4ff */
[----:B------:R-:W-:-:S03]  /*3e4c0*/  IMAD.WIDE.U32 R140, R59, R154, RZ ;  /* 0x0000009a3b8c7225 */ /* 0x000fc600078e00ff */
[----:B------:R-:W-:Y:S01]  /*3e4d0*/  IADD3.X R85, PT, PT, RZ, RZ, R87, P3, P4 ;  /* 0x000000ffff557210 */ /* 0x000fe20001fe8457 */
[----:B------:R-:W-:Y:S01]  /*3e4e0*/  IMAD.WIDE.U32 R144, P6, R166, 0x1a0111ea, R144 ;  /* 0x1a0111eaa6907825 */ /* 0x000fe200078c0090 */
[----:B------:R-:W-:Y:S02]  /*3e4f0*/  IADD3 RZ, P4, PT, R172, R140, RZ ;  /* 0x0000008cacff7210 */ /* 0x000fe40007f9e0ff */
[----:B------:R-:W-:Y:S01]  /*3e500*/  IADD3.X R140, P2, PT, RZ, RZ, RZ, P2, !PT ;  /* 0x000000ffff8c7210 */ /* 0x000fe2000175e4ff */
[----:B------:R-:W-:-:S04]  /*3e510*/  IMAD.WIDE.U32 R126, R166, 0x397fe69a, RZ ;  /* 0x397fe69aa67e7825 */ /* 0x000fc800078e00ff */
[----:B------:R-:W-:Y:S01]  /*3e520*/  IMAD.X R87, RZ, RZ, RZ, P6 ;  /* 0x000000ffff577224 */ /* 0x000fe200030e06ff */
[----:B------:R-:W-:Y:S01]  /*3e530*/  IADD3 R127, P6, PT, R144, R127, RZ ;  /* 0x0000007f907f7210 */ /* 0x000fe20007fde0ff */
[----:B------:R-:W-:-:S04]  /*3e540*/  IMAD.WIDE.U32 R44, P5, R177, R59, R44 ;  /* 0x0000003bb12c7225 */ /* 0x000fc800078a002c */
[----:B------:R-:W-:Y:S01]  /*3e550*/  IMAD.WIDE.U32 R156, R83, R154, RZ ;  /* 0x0000009a539c7225 */ /* 0x000fe200078e00ff */
[----:B------:R-:W-:-:S03]  /*3e560*/  IADD3 R141, P3, PT, R44, R141, RZ ;  /* 0x0000008d2c8d7210 */ /* 0x000fc60007f7e0ff */
[----:B------:R-:W-:Y:S01]  /*3e570*/  IMAD.MOV.U32 R86, RZ, RZ, R145 ;  /* 0x000000ffff567224 */ /* 0x000fe200078e0091 */
[----:B------:R-:W-:Y:S01]  /*3e580*/  IADD3.X RZ, P4, PT, R173, R141, RZ, P4, !PT ;  /* 0x0000008dadff7210 */ /* 0x000fe2000279e4ff */
[----:B------:R-:W-:Y:S01]  /*3e590*/  IMAD.X R182, RZ, RZ, RZ, P2 ;  /* 0x000000ffffb67224 */ /* 0x000fe200010e06ff */
[----:B------:R-:W-:Y:S01]  /*3e5a0*/  IADD3 R183, P2, PT, R183, R140, RZ ;  /* 0x0000008cb7b77210 */ /* 0x000fe20007f5e0ff */
[----:B------:R-:W-:-:S03]  /*3e5b0*/  IMAD.WIDE.U32.X R162, R162, 0x1a0111ea, R86, P6 ;  /* 0x1a0111eaa2a27825 */ /* 0x000fc600030e0456 */
[----:B------:R-:W-:Y:S01]  /*3e5c0*/  IADD3.X R182, PT, PT, R182, RZ, RZ, P2, P1 ;  /* 0x000000ffb6b67210 */ /* 0x000fe200017e24ff */
[----:B------:R-:W-:Y:S01]  /*3e5d0*/  IMAD.WIDE.U32 R86, R65, R154, RZ ;  /* 0x0000009a41567225 */ /* 0x000fe200078e00ff */
[----:B------:R-:W-:-:S03]  /*3e5e0*/  IADD3 RZ, P1, PT, R42, R126, RZ ;  /* 0x0000007e2aff7210 */ /* 0x000fc60007f3e0ff */
[----:B------:R-:W-:Y:S01]  /*3e5f0*/  IMAD.WIDE.U32 R156, P6, R177, R65, R156 ;  /* 0x00000041b19c7225 */ /* 0x000fe200078c009c */
[----:B------:R-:W-:Y:S02]  /*3e600*/  IADD3 RZ, P2, PT, R158, R86, RZ ;  /* 0x000000569eff7210 */ /* 0x000fe40007f5e0ff */
[----:B------:R-:W-:Y:S01]  /*3e610*/  IADD3.X RZ, P1, PT, R43, R127, RZ, P1, !PT ;  /* 0x0000007f2bff7210 */ /* 0x000fe20000f3e4ff */
[----:B------:R-:W-:Y:S01]  /*3e620*/  IMAD.X R141, RZ, RZ, RZ, P5 ;  /* 0x000000ffff8d7224 */ /* 0x000fe200028e06ff */
[----:B------:R-:W-:Y:S01]  /*3e630*/  IADD3 R87, P5, PT, R156, R87, RZ ;  /* 0x000000579c577210 */ /* 0x000fe20007fbe0ff */
[----:B------:R-:W-:-:S03]  /*3e640*/  IMAD.WIDE.U32 R166, R166, 0x397fe69a, R42 ;  /* 0x397fe69aa6a67825 */ /* 0x000fc600078e002a */
[----:B------:R-:W-:Y:S01]  /*3e650*/  IADD3.X RZ, P2, PT, R159, R87, RZ, P2, !PT ;  /* 0x000000579fff7210 */ /* 0x000fe2000175e4ff */
[----:B------:R-:W-:-:S04]  /*3e660*/  IMAD.WIDE.U32 R86, R84, R154, RZ ;  /* 0x0000009a54567225 */ /* 0x000fc800078e00ff */
[----:B------:R-:W-:Y:S02]  /*3e670*/  IMAD.X R127, RZ, RZ, RZ, P6 ;  /* 0x000000ffff7f7224 */ /* 0x000fe400030e06ff */
[----:B------:R-:W-:-:S04]  /*3e680*/  IMAD.WIDE.U32 R42, R60, R154, RZ ;  /* 0x0000009a3c2a7225 */ /* 0x000fc800078e00ff */
[----:B------:R-:W-:-:S04]  /*3e690*/  IMAD.WIDE.U32 R148, R55, R154, RZ ;  /* 0x0000009a37947225 */ /* 0x000fc800078e00ff */
[----:B------:R-:W-:-:S04]  /*3e6a0*/  IMAD.WIDE.U32 R86, P6, R177, R60, R86 ;  /* 0x0000003cb1567225 */ /* 0x000fc800078c0056 */
[----:B------:R-:W-:-:S04]  /*3e6b0*/  IMAD.WIDE.U32 R172, R154, R59, R172 ;  /* 0x0000003b9aac7225 */ /* 0x000fc800078e00ac */
[----:B------:R-:W-:-:S04]  /*3e6c0*/  IMAD.WIDE.U32 R146, R48, R154, RZ ;  /* 0x0000009a30927225 */ /* 0x000fc800078e00ff */
[----:B------:R-:W-:Y:S02]  /*3e6d0*/  IMAD.MOV.U32 R126, RZ, RZ, R157 ;  /* 0x000000ffff7e7224 */ /* 0x000fe400078e009d */
[----:B------:R-:W-:Y:S02]  /*3e6e0*/  IMAD.MOV.U32 R140, RZ, RZ, R45 ;  /* 0x000000ffff8c7224 */ /* 0x000fe400078e002d */
[----:B------:R-:W-:Y:S01]  /*3e6f0*/  IMAD.X R161, RZ, RZ, RZ, P6 ;  /* 0x000000ffffa17224 */ /* 0x000fe200030e06ff */
[----:B------:R-:W-:Y:S01]  /*3e700*/  IADD3 R145, P6, PT, R86, R43, RZ ;  /* 0x0000002b56917210 */ /* 0x000fe20007fde0ff */
[----:B------:R-:W-:Y:S02]  /*3e710*/  IMAD.IADD R173, R173, 0x1, R44 ;  /* 0x00000001adad7824 */ /* 0x000fe400078e022c */
[----:B------:R-:W-:-:S04]  /*3e720*/  IMAD.WIDE.U32.X R126, R177, R83, R126, P5 ;  /* 0x00000053b17e7225 */ /* 0x000fc800028e047e */
[----:B------:R-:W-:-:S04]  /*3e730*/  IMAD.WIDE.U32 R44, R56, R154, RZ ;  /* 0x0000009a382c7225 */ /* 0x000fc800078e00ff */
[----:B------:R-:W-:-:S04]  /*3e740*/  IMAD.WIDE.U32.X R140, R177, R176, R140, P3 ;  /* 0x000000b0b18c7225 */ /* 0x000fc800018e048c */
[----:B------:R-:W-:-:S04]  /*3e750*/  IMAD.WIDE.U32 R148, P5, R177, R56, R148 ;  /* 0x00000038b1947225 */ /* 0x000fc800078a0094 */
[----:B------:R-:W-:Y:S02]  /*3e760*/  IMAD.MOV.U32 R160, RZ, RZ, R87 ;  /* 0x000000ffffa07224 */ /* 0x000fe400078e0057 */
[----:B------:R-:W-:-:S04]  /*3e770*/  IMAD.WIDE.U32 R146, P3, R177, R46, R146 ;  /* 0x0000002eb1927225 */ /* 0x000fc80007860092 */
[----:B------:R-:W-:Y:S01]  /*3e780*/  IMAD.WIDE.U32.X R160, R177, R84, R160, P6 ;  /* 0x00000054b1a07225 */ /* 0x000fe200030e04a0 */
[----:B------:R-:W-:-:S03]  /*3e790*/  IADD3 R45, P6, PT, R148, R45, RZ ;  /* 0x0000002d942d7210 */ /* 0x000fc60007fde0ff */
[----:B------:R-:W-:Y:S01]  /*3e7a0*/  IMAD.X R151, RZ, RZ, RZ, P3 ;  /* 0x000000ffff977224 */ /* 0x000fe200018e06ff */
[----:B------:R-:W-:Y:S01]  /*3e7b0*/  IADD3 R185, P3, PT, R146, R175, RZ ;  /* 0x000000af92b97210 */ /* 0x000fe20007f7e0ff */
[----:B------:R-:W-:-:S04]  /*3e7c0*/  IMAD.WIDE.U32 R164, R47, R154, RZ ;  /* 0x0000009a2fa47225 */ /* 0x000fc800078e00ff */
[----:B------:R-:W-:Y:S01]  /*3e7d0*/  IMAD.X R169, RZ, RZ, RZ, P5 ;  /* 0x000000ffffa97224 */ /* 0x000fe200028e06ff */
[----:B------:R-:W-:Y:S01]  /*3e7e0*/  IADD3 RZ, P5, PT, R128, R42, RZ ;  /* 0x0000002a80ff7210 */ /* 0x000fe20007fbe0ff */
[----:B------:R-:W-:Y:S02]  /*3e7f0*/  IMAD.MOV.U32 R168, RZ, RZ, R149 ;  /* 0x000000ffffa87224 */ /* 0x000fe400078e0095 */
[----:B------:R-:W-:Y:S01]  /*3e800*/  IMAD.MOV.U32 R150, RZ, RZ, R147 ;  /* 0x000000ffff967224 */ /* 0x000fe200078e0093 */
[----:B------:R-:W-:Y:S01]  /*3e810*/  IADD3.X R147, P4, PT, RZ, R140, RZ, P4, !PT ;  /* 0x0000008cff937210 */ /* 0x000fe2000279e4ff */
[----:B------:R-:W-:Y:S01]  /*3e820*/  IMAD.WIDE.U32.X R168, R177, R55, R168, P6 ;  /* 0x00000037b1a87225 */ /* 0x000fe200030e04a8 */
[----:B------:R-:W-:Y:S02]  /*3e830*/  IADD3 RZ, P6, PT, RZ, R172, RZ ;  /* 0x000000acffff7210 */ /* 0x000fe40007fde0ff */
[----:B------:R-:W-:Y:S01]  /*3e840*/  IADD3.X RZ, P5, PT, R129, R145, RZ, P5, !PT ;  /* 0x0000009181ff7210 */ /* 0x000fe20002fbe4ff */
[----:B------:R-:W-:Y:S01]  /*3e850*/  IMAD.WIDE.U32.X R150, R177, R48, R150, P3 ;  /* 0x00000030b1967225 */ /* 0x000fe200018e0496 */
[----:B------:R-:W-:-:S03]  /*3e860*/  IADD3.X RZ, P6, PT, RZ, R173, RZ, P6, !PT ;  /* 0x000000adffff7210 */ /* 0x000fc600037de4ff */
[----:B------:R-:W-:Y:S01]  /*3e870*/  IMAD.WIDE.U32 R164, P3, R177, R49, R164 ;  /* 0x00000031b1a47225 */ /* 0x000fe200078600a4 */
[----:B------:R-:W-:-:S03]  /*3e880*/  IADD3.X R147, P6, PT, RZ, R147, RZ, P6, !PT ;  /* 0x00000093ff937210 */ /* 0x000fc600037de4ff */
[----:B------:R-:W-:-:S04]  /*3e890*/  IMAD.WIDE.U32 R142, R49, R154, RZ ;  /* 0x0000009a318e7225 */ /* 0x000fc800078e00ff */
[----:B------:R-:W-:-:S04]  /*3e8a0*/  IMAD.WIDE.U32 R158, R154, R65, R158 ;  /* 0x000000419a9e7225 */ /* 0x000fc800078e009e */
[----:B------:R-:W-:Y:S01]  /*3e8b0*/  IMAD.X R43, RZ, RZ, RZ, P3 ;  /* 0x000000ffff2b7224 */ /* 0x000fe200018e06ff */
[----:B------:R-:W-:Y:S01]  /*3e8c0*/  IADD3 R143, P3, PT, R164, R143, RZ ;  /* 0x0000008fa48f7210 */ /* 0x000fe20007f7e0ff */
[----:B------:R-:W-:Y:S02]  /*3e8d0*/  IMAD.MOV.U32 R42, RZ, RZ, R165 ;  /* 0x000000ffff2a7224 */ /* 0x000fe400078e00a5 */
[----:B------:R-:W-:Y:S02]  /*3e8e0*/  IMAD.IADD R87, R159, 0x1, R156 ;  /* 0x000000019f577824 */ /* 0x000fe400078e029c */
[----:B------:R-:W-:-:S04]  /*3e8f0*/  IMAD.WIDE.U32 R156, R176, R153, RZ ;  /* 0x00000099b09c7225 */ /* 0x000fc800078e00ff */
[----:B------:R-:W-:Y:S01]  /*3e900*/  IMAD.WIDE.U32.X R42, R177, R47, R42, P3 ;  /* 0x0000002fb12a7225 */ /* 0x000fe200018e042a */
[----:B------:R-:W-:Y:S02]  /*3e910*/  IADD3 R140, P3, PT, R147, R158, RZ ;  /* 0x0000009e938c7210 */ /* 0x000fe40007f7e0ff */
[----:B------:R-:W-:Y:S01]  /*3e920*/  IADD3.X R158, PT, PT, RZ, RZ, R141, P6, P4 ;  /* 0x000000ffff9e7210 */ /* 0x000fe200037e848d */
[----:B------:R-:W-:-:S03]  /*3e930*/  IMAD.WIDE.U32 R128, R154, R60, R128 ;  /* 0x0000003c9a807225 */ /* 0x000fc600078e0080 */
[----:B------:R-:W-:Y:S01]  /*3e940*/  IADD3.X R141, P3, PT, R87, R158, RZ, P3, !PT ;  /* 0x0000009e578d7210 */ /* 0x000fe20001f7e4ff */
[----:B------:R-:W-:Y:S02]  /*3e950*/  IMAD.IADD R147, R167, 0x1, R144 ;  /* 0x00000001a7937824 */ /* 0x000fe400078e0290 */
[----:B------:R-:W-:-:S04]  /*3e960*/  IMAD.WIDE.U32 R156, P4, R152, R59, R156 ;  /* 0x0000003b989c7225 */ /* 0x000fc8000788009c */
[----:B------:R-:W-:-:S04]  /*3e970*/  IMAD.WIDE.U32 R144, R59, R153, RZ ;  /* 0x000000993b907225 */ /* 0x000fc800078e00ff */
[----:B------:R-:W-:Y:S01]  /*3e980*/  IMAD.IADD R149, R129, 0x1, R86 ;  /* 0x0000000181957824 */ /* 0x000fe200078e0256 */
[----:B------:R-:W-:Y:S01]  /*3e990*/  IADD3.X R129, P2, PT, RZ, R126, RZ, P2, !PT ;  /* 0x0000007eff817210 */ /* 0x000fe2000175e4ff */
[----:B------:R-:W-:Y:S01]  /*3e9a0*/  IMAD.X R87, RZ, RZ, RZ, P4 ;  /* 0x000000ffff577224 */ /* 0x000fe200020e06ff */
[----:B------:R-:W-:Y:S01]  /*3e9b0*/  IADD3 R145, P6, PT, R156, R145, RZ ;  /* 0x000000919c917210 */ /* 0x000fe20007fde0ff */
[----:B------:R-:W-:Y:S01]  /*3e9c0*/  IMAD.WIDE.U32 R158, R83, R153, RZ ;  /* 0x00000099539e7225 */ /* 0x000fe200078e00ff */
[----:B------:R-:W-:-:S03]  /*3e9d0*/  IADD3.X R129, P4, PT, RZ, R129, RZ, P3, !PT ;  /* 0x00000081ff817210 */ /* 0x000fc60001f9e4ff */
[----:B------:R-:W-:Y:S01]  /*3e9e0*/  IMAD.MOV.U32 R86, RZ, RZ, R157 ;  /* 0x000000ffff567224 */ /* 0x000fe200078e009d */
[----:B------:R-:W-:Y:S01]  /*3e9f0*/  IADD3.X R127, PT, PT, RZ, RZ, R127, P4, P2 ;  /* 0x000000ffff7f7210 */ /* 0x000fe200027e447f */
[----:B------:R-:W-:Y:S01]  /*3ea00*/  IMAD.WIDE.U32 R158, P3, R152, R65, R158 ;  /* 0x00000041989e7225 */ /* 0x000fe2000786009e */
[----:B------:R-:W-:-:S03]  /*3ea10*/  IADD3 RZ, P2, PT, R170, R174, RZ ;  /* 0x000000aeaaff7210 */ /* 0x000fc60007f5e0ff */
[----:B------:R-:W-:Y:S01]  /*3ea20*/  IMAD.WIDE.U32.X R86, R152, R176, R86, P6 ;  /* 0x000000b098567225 */ /* 0x000fe200030e0456 */
[----:B------:R-:W-:Y:S02]  /*3ea30*/  IADD3 R126, P6, PT, R129, R128, RZ ;  /* 0x00000080817e7210 */ /* 0x000fe40007fde0ff */
[----:B------:R-:W-:Y:S01]  /*3ea40*/  IADD3.X RZ, P2, PT, R171, R185, RZ, P2, !PT ;  /* 0x000000b9abff7210 */ /* 0x000fe2000175e4ff */
[----:B------:R-:W-:Y:S01]  /*3ea50*/  IMAD.WIDE.U32 R128, R65, R153, RZ ;  /* 0x0000009941807225 */ /* 0x000fe200078e00ff */
[----:B------:R-:W-:Y:S02]  /*3ea60*/  IADD3.X R127, P6, PT, R149, R127, RZ, P6, !PT ;  /* 0x0000007f957f7210 */ /* 0x000fe400037de4ff */
[----:B------:R-:W-:Y:S01]  /*3ea70*/  IADD3.X R149, P5, PT, RZ, R160, RZ, P5, !PT ;  /* 0x000000a0ff957210 */ /* 0x000fe20002fbe4ff */
[----:B------:R-:W-:Y:S01]  /*3ea80*/  IMAD.WIDE.U32 R176, R84, R153, RZ ;  /* 0x0000009954b07225 */ /* 0x000fe200078e00ff */
[----:B------:R-:W-:Y:S02]  /*3ea90*/  IADD3 R129, P4, PT, R158, R129, RZ ;  /* 0x000000819e817210 */ /* 0x000fe40007f9e0ff */
[----:B------:R-:W-:Y:S01]  /*3eaa0*/  IADD3.X R149, P6, PT, RZ, R149, RZ, P6, !PT ;  /* 0x00000095ff957210 */ /* 0x000fe200037de4ff */
[----:B------:R-:W-:Y:S01]  /*3eab0*/  IMAD.X R175, RZ, RZ, RZ, P3 ;  /* 0x000000ffffaf7224 */ /* 0x000fe200018e06ff */
[----:B------:R-:W-:Y:S01]  /*3eac0*/  IADD3 R166, P3, PT, R178, R166, RZ ;  /* 0x000000a6b2a67210 */ /* 0x000fe20007f7e0ff */
[----:B------:R-:W-:Y:S01]  /*3ead0*/  IMAD.MOV.U32 R174, RZ, RZ, R159 ;  /* 0x000000ffffae7224 */ /* 0x000fe200078e009f */
[----:B------:R-:W-:Y:S01]  /*3eae0*/  IADD3.X R161, PT, PT, RZ, RZ, R161, P6, P5 ;  /* 0x000000ffffa17210 */ /* 0x000fe200037ea4a1 */
[----:B------:R-:W-:Y:S01]  /*3eaf0*/  IMAD.WIDE.U32 R170, R154, R46, R170 ;  /* 0x0000002e9aaa7225 */ /* 0x000fe200078e00aa */
[----:B------:R-:W-:-:S02]  /*3eb00*/  IADD3.X R167, P3, PT, R147, R85, RZ, P3, !PT ;  /* 0x0000005593a77210 */ /* 0x000fc40001f7e4ff */
[----:B------:R-:W-:Y:S01]  /*3eb10*/  IADD3.X R160, P1, PT, RZ, R162, RZ, P1, !PT ;  /* 0x000000a2ffa07210 */ /* 0x000fe20000f3e4ff */
[C---:B------:R-:W-:Y:S01]  /*3eb20*/  IMAD.WIDE.U32.X R174, R152.reuse, R83, R174, P4 ;  /* 0x0000005398ae7225 */ /* 0x040fe200020e04ae */
[----:B------:R-:W-:Y:S02]  /*3eb30*/  IADD3 R170, P6, PT, R149, R170, RZ ;  /* 0x000000aa95aa7210 */ /* 0x000fe40007fde0ff */
[----:B------:R-:W-:Y:S01]  /*3eb40*/  IADD3.X R149, P2, PT, RZ, R150, RZ, P2, !PT ;  /* 0x00000096ff957210 */ /* 0x000fe2000175e4ff */
[----:B------:R-:W-:Y:S01]  /*3eb50*/  IMAD.WIDE.U32 R176, P4, R152, R60, R176 ;  /* 0x0000003c98b07225 */ /* 0x000fe200078800b0 */
[----:B------:R-:W-:Y:S02]  /*3eb60*/  IADD3 RZ, P5, PT, R166, R44, RZ ;  /* 0x0000002ca6ff7210 */ /* 0x000fe40007fbe0ff */
[----:B------:R-:W-:Y:S01]  /*3eb70*/  IADD3.X R160, P3, PT, RZ, R160, RZ, P3, !PT ;  /* 0x000000a0ffa07210 */ /* 0x000fe20001f7e4ff */
[----:B------:R-:W-:Y:S01]  /*3eb80*/  IMAD.WIDE.U32 R178, R60, R153, RZ ;  /* 0x000000993cb27225 */ /* 0x000fe200078e00ff */
[----:B------:R-:W-:-:S02]  /*3eb90*/  IADD3.X RZ, P5, PT, R167, R45, RZ, P5, !PT ;  /* 0x0000002da7ff7210 */ /* 0x000fc40002fbe4ff */
[----:B------:R-:W-:Y:S01]  /*3eba0*/  IADD3.X R162, PT, PT, RZ, RZ, R163, P3, P1 ;  /* 0x000000ffffa27210 */ /* 0x000fe20001fe24a3 */
[----:B------:R-:W-:Y:S02]  /*3ebb0*/  IMAD.IADD R146, R171, 0x1, R146 ;  /* 0x00000001ab927824 */ /* 0x000fe400078e0292 */
[----:B------:R-:W-:Y:S01]  /*3ebc0*/  IMAD.X R181, RZ, RZ, RZ, P4 ;  /* 0x000000ffffb57224 */ /* 0x000fe200020e06ff */
[----:B------:R-:W-:Y:S01]  /*3ebd0*/  IADD3 R83, P4, PT, R176, R179, RZ ;  /* 0x000000b3b0537210 */ /* 0x000fe20007f9e0ff */
[----:B------:R-:W-:Y:S01]  /*3ebe0*/  IMAD.MOV.U32 R180, RZ, RZ, R177 ;  /* 0x000000ffffb47224 */ /* 0x000fe200078e00b1 */
[----:B------:R-:W-:Y:S01]  /*3ebf0*/  IADD3.X R171, P6, PT, R146, R161, RZ, P6, !PT ;  /* 0x000000a192ab7210 */ /* 0x000fe200037de4ff */
[----:B------:R-:W-:Y:S02]  /*3ec00*/  IMAD R147, R173, -0x30003, RZ ;  /* 0xfffcfffdad937824 */ /* 0x000fe400078e02ff */
[----:B------:R-:W-:Y:S01]  /*3ec10*/  IMAD.WIDE.U32.X R180, R152, R84, R180, P4 ;  /* 0x0000005498b47225 */ /* 0x000fe200020e04b4 */
[----:B------:R-:W-:-:S02]  /*3ec20*/  IADD3.X R149, P6, PT, RZ, R149, RZ, P6, !PT ;  /* 0x00000095ff957210 */ /* 0x000fc400037de4ff */
[----:B------:R-:W-:Y:S01]  /*3ec30*/  IADD3 R183, P4, PT, R184, R183, RZ ;  /* 0x000000b7b8b77210 */ /* 0x000fe20007f9e0ff */
[C---:B------:R-:W-:Y:S01]  /*3ec40*/  IMAD.WIDE.U32 R84, R172.reuse, -0x30003, RZ ;  /* 0xfffcfffdac547825 */ /* 0x040fe200078e00ff */
[----:B------:R-:W-:Y:S02]  /*3ec50*/  IADD3.X R151, PT, PT, RZ, RZ, R151, P6, P2 ;  /* 0x000000ffff977210 */ /* 0x000fe400037e4497 */
[----:B------:R-:W-:Y:S01]  /*3ec60*/  IADD3.X R155, P4, PT, R155, R182, RZ, P4, !PT ;  /* 0x000000b69b9b7210 */ /* 0x000fe2000279e4ff */
[----:B------:R-:W-:Y:S02]  /*3ec70*/  IMAD R157, R172, -0x760c0004, R147 ;  /* 0x89f3fffcac9d7824 */ /* 0x000fe400078e0293 */
[----:B------:R-:W-:-:S04]  /*3ec80*/  IMAD.WIDE.U32 R146, R154, R56, R166 ;  /* 0x000000389a927225 */ /* 0x000fc800078e00a6 */
[----:B------:R-:W-:Y:S01]  /*3ec90*/  IMAD.IADD R85, R85, 0x1, R157 ;  /* 0x0000000155557824 */ /* 0x000fe200078e029d */
[----:B------:R-:W-:Y:S01]  /*3eca0*/  IADD3 R150, P2, PT, R149, R146, RZ ;  /* 0x0000009295967210 */ /* 0x000fe20007f5e0ff */
[----:B------:R-:W-:Y:S01]  /*3ecb0*/  IMAD.IADD R148, R147, 0x1, R148 ;  /* 0x0000000193947824 */ /* 0x000fe200078e0294 */
[----:B------:R-:W-:Y:S01]  /*3ecc0*/  IADD3.X R157, P5, PT, RZ, R168, RZ, P5, !PT ;  /* 0x000000a8ff9d7210 */ /* 0x000fe20002fbe4ff */
[----:B------:R-:W-:-:S03]  /*3ecd0*/  IMAD.WIDE.U32 R146, R85, -0x5555, RZ ;  /* 0xffffaaab55927825 */ /* 0x000fc600078e00ff */
[----:B------:R-:W-:Y:S01]  /*3ece0*/  IADD3.X R151, P1, PT, R148, R151, RZ, P2, !PT ;  /* 0x0000009794977210 */ /* 0x000fe2000173e4ff */
[----:B------:R-:W-:Y:S01]  /*3ecf0*/  IMAD.WIDE.U32 R44, R84, -0x5555, RZ ;  /* 0xffffaaab542c7825 */ /* 0x000fe200078e00ff */
[----:B------:R-:W-:Y:S02]  /*3ed00*/  IADD3 R148, P3, PT, R160, R183, RZ ;  /* 0x000000b7a0947210 */ /* 0x000fe40007f7e0ff */
[----:B------:R-:W-:Y:S01]  /*3ed10*/  IADD3.X R157, P1, PT, RZ, R157, RZ, P1, !PT ;  /* 0x0000009dff9d7210 */ /* 0x000fe20000f3e4ff */
[----:B------:R-:W-:Y:S01]  /*3ed20*/  IMAD.WIDE.U32 R146, P6, R84, -0x46010001, R146 ;  /* 0xb9feffff54927825 */ /* 0x000fe200078c0092 */
[----:B------:R-:W-:Y:S02]  /*3ed30*/  IADD3 RZ, P2, PT, R172, R44, RZ ;  /* 0x0000002cacff7210 */ /* 0x000fe40007f5e0ff */
[----:B------:R-:W-:Y:S01]  /*3ed40*/  IADD3.X R169, PT, PT, RZ, RZ, R169, P1, P5 ;  /* 0x000000ffffa97210 */ /* 0x000fe20000fea4a9 */
[----:B------:R-:W-:Y:S01]  /*3ed50*/  IMAD.WIDE.U32 R160, R84, -0x5555, R172 ;  /* 0xffffaaab54a07825 */ /* 0x000fe200078e00ac */
[----:B------:R-:W-:-:S02]  /*3ed60*/  IADD3 R159, P5, PT, R146, R45, RZ ;  /* 0x0000002d929f7210 */ /* 0x000fc40007fbe0ff */
[----:B------:R-:W-:Y:S01]  /*3ed70*/  IADD3.X R149, P3, PT, R162, R155, RZ, P3, !PT ;  /* 0x0000009ba2957210 */ /* 0x000fe20001f7e4ff */
[----:B------:R-:W-:Y:S01]  /*3ed80*/  IMAD.X R45, RZ, RZ, RZ, P6 ;  /* 0x000000ffff2d7224 */ /* 0x000fe200030e06ff */
[----:B------:R-:W-:Y:S01]  /*3ed90*/  IADD3 RZ, P1, PT, RZ, R160, RZ ;  /* 0x000000a0ffff7210 */ /* 0x000fe20007f3e0ff */
[----:B------:R-:W-:Y:S01]  /*3eda0*/  IMAD.MOV.U32 R44, RZ, RZ, R147 ;  /* 0x000000ffff2c7224 */ /* 0x000fe200078e0093 */
[----:B------:R-:W-:Y:S01]  /*3edb0*/  IADD3.X RZ, P2, PT, R173, R159, RZ, P2, !PT ;  /* 0x0000009fadff7210 */ /* 0x000fe2000175e4ff */
[----:B------:R-:W-:Y:S01]  /*3edc0*/  IMAD.IADD R160, R161, 0x1, R146 ;  /* 0x00000001a1a07824 */ /* 0x000fe200078e0292 */
[----:B------:R-:W-:Y:S01]  /*3edd0*/  IADD3.X R177, P3, PT, RZ, RZ, RZ, P3, !PT ;  /* 0x000000ffffb17210 */ /* 0x000fe20001f7e4ff */
[----:B------:R-:W-:Y:S01]  /*3ede0*/  IMAD.WIDE.U32.X R146, R85, -0x46010001, R44, P5 ;  /* 0xb9feffff55927825 */ /* 0x000fe200028e042c */
[----:B------:R-:W-:Y:S02]  /*3edf0*/  IADD3 RZ, P5, PT, R148, R142, RZ ;  /* 0x0000008e94ff7210 */ /* 0x000fe40007fbe0ff */
[----:B------:R-:W-:Y:S01]  /*3ee00*/  IADD3.X RZ, P1, PT, RZ, R160, RZ, P1, !PT ;  /* 0x000000a0ffff7210 */ /* 0x000fe20000f3e4ff */
[----:B------:R-:W-:Y:S01]  /*3ee10*/  IMAD.WIDE.U32 R154, R154, R49, R148 ;  /* 0x000000319a9a7225 */ /* 0x000fe200078e0094 */
[----:B------:R-:W-:-:S02]  /*3ee20*/  IADD3.X R163, P2, PT, RZ, R146, RZ, P2, !PT ;  /* 0x00000092ffa37210 */ /* 0x000fc4000175e4ff */
[----:B------:R-:W-:Y:S01]  /*3ee30*/  IADD3.X RZ, P5, PT, R149, R143, RZ, P5, !PT ;  /* 0x0000008f95ff7210 */ /* 0x000fe20002fbe4ff */
[----:B------:R-:W-:Y:S01]  /*3ee40*/  IMAD.IADD R164, R155, 0x1, R164 ;  /* 0x000000019ba47824 */ /* 0x000fe200078e02a4 */
[----:B------:R-:W-:Y:S01]  /*3ee50*/  IADD3 R44, P6, PT, R157, R154, RZ ;  /* 0x0000009a9d2c7210 */ /* 0x000fe20007fde0ff */
[C---:B------:R-:W-:Y:S01]  /*3ee60*/  IMAD.WIDE.U32 R148, R85.reuse, -0x4eac0001, RZ ;  /* 0xb153ffff55947825 */ /* 0x040fe200078e00ff */
[----:B------:R-:W-:Y:S02]  /*3ee70*/  IADD3.X R163, P1, PT, RZ, R163, RZ, P1, !PT ;  /* 0x000000a3ffa37210 */ /* 0x000fe40000f3e4ff */
[----:B------:R-:W-:Y:S01]  /*3ee80*/  IADD3.X R45, P6, PT, R164, R169, RZ, P6, !PT ;  /* 0x000000a9a42d7210 */ /* 0x000fe200037de4ff */
[----:B------:R-:W-:Y:S01]  /*3ee90*/  IMAD.WIDE.U32 R154, R84, -0x4eac0001, RZ ;  /* 0xb153ffff549a7825 */ /* 0x000fe200078e00ff */
[----:B------:R-:W-:Y:S02]  /*3eea0*/  IADD3.X R157, P5, PT, RZ, R42, RZ, P5, !PT ;  /* 0x0000002aff9d7210 */ /* 0x000fe40002fbe4ff */
[----:B------:R-:W-:Y:S01]  /*3eeb0*/  IADD3.X R165, PT, PT, RZ, RZ, R147, P1, P2 ;  /* 0x000000ffffa57210 */ /* 0x000fe20000fe4493 */
[----:B------:R-:W-:Y:S01]  /*3eec0*/  IMAD.WIDE.U32 R142, R85, -0x94f09dc, RZ ;  /* 0xf6b0f624558e7825 */ /* 0x000fe200078e00ff */
[----:B------:R-:W-:-:S02]  /*3eed0*/  IADD3.X R157, P6, PT, RZ, R157, RZ, P6, !PT ;  /* 0x0000009dff9d7210 */ /* 0x000fc400037de4ff */
[----:B------:R-:W-:Y:S01]  /*3eee0*/  IADD3 RZ, P1, PT, R140, R154, RZ ;  /* 0x0000009a8cff7210 */ /* 0x000fe20007f3e0ff */
[----:B------:R-:W-:Y:S01]  /*3eef0*/  IMAD.WIDE.U32 R148, P2, R84, 0x1eabfffe, R148 ;  /* 0x1eabfffe54947825 */ /* 0x000fe20007840094 */
[----:B------:R-:W-:-:S03]  /*3ef00*/  IADD3.X R159, PT, PT, RZ, RZ, R43, P6, P5 ;  /* 0x000000ffff9f7210 */ /* 0x000fc600037ea42b */
[----:B------:R-:W-:Y:S01]  /*3ef10*/  IMAD.X R147, RZ, RZ, RZ, P2 ;  /* 0x000000ffff937224 */ /* 0x000fe200010e06ff */
[----:B------:R-:W-:Y:S01]  /*3ef20*/  IADD3 R167, P2, PT, R148, R155, RZ ;  /* 0x0000009b94a77210 */ /* 0x000fe20007f5e0ff */
[----:B------:R-:W-:-:S03]  /*3ef30*/  IMAD.WIDE.U32 R42, R84, -0x94f09dc, RZ ;  /* 0xf6b0f624542a7825 */ /* 0x000fc600078e00ff */
[----:B------:R-:W-:Y:S01]  /*3ef40*/  IADD3.X RZ, P1, PT, R141, R167, RZ, P1, !PT ;  /* 0x000000a78dff7210 */ /* 0x000fe20000f3e4ff */
[----:B------:R-:W-:-:S04]  /*3ef50*/  IMAD.WIDE.U32 R142, P5, R84, 0x6730d2a0, R142 ;  /* 0x6730d2a0548e7825 */ /* 0x000fc800078a008e */
[----:B------:R-:W-:Y:S01]  /*3ef60*/  IMAD.MOV.U32 R146, RZ, RZ, R149 ;  /* 0x000000ffff927224 */ /* 0x000fe200078e0095 */
[----:B------:R-:W-:Y:S01]  /*3ef70*/  IADD3 R43, P6, PT, R142, R43, RZ ;  /* 0x0000002b8e2b7210 */ /* 0x000fe20007fde0ff */
[----:B------:R-:W-:-:S04]  /*3ef80*/  IMAD.WIDE.U32 R160, R84, -0x4eac0001, R140 ;  /* 0xb153ffff54a07825 */ /* 0x000fc800078e008c */
[----:B------:R-:W-:Y:S01]  /*3ef90*/  IMAD.WIDE.U32.X R146, R85, 0x1eabfffe, R146, P2 ;  /* 0x1eabfffe55927825 */ /* 0x000fe200010e0492 */
[----:B------:R-:W-:-:S03]  /*3efa0*/  IADD3 RZ, P2, PT, R126, R42, RZ ;  /* 0x0000002a7eff7210 */ /* 0x000fc60007f5e0ff */
[----:B------:R-:W-:Y:S01]  /*3efb0*/  IMAD.X R155, RZ, RZ, RZ, P5 ;  /* 0x000000ffff9b7224 */ /* 0x000fe200028e06ff */
[----:B------:R-:W-:Y:S01]  /*3efc0*/  IADD3 R42, P5, PT, R163, R160, RZ ;  /* 0x000000a0a32a7210 */ /* 0x000fe20007fbe0ff */
[----:B------:R-:W-:Y:S01]  /*3efd0*/  IMAD.IADD R148, R161, 0x1, R148 ;  /* 0x00000001a1947824 */ /* 0x000fe200078e0294 */
[----:B------:R-:W-:Y:S01]  /*3efe0*/  IADD3.X RZ, P2, PT, R127, R43, RZ, P2, !PT ;  /* 0x0000002b7fff7210 */ /* 0x000fe2000175e4ff */
[----:B------:R-:W-:Y:S01]  /*3eff0*/  IMAD.WIDE.U32 R140, R48, R153, RZ ;  /* 0x00000099308c7225 */ /* 0x000fe200078e00ff */
[----:B------:R-:W-:Y:S02]  /*3f000*/  IADD3.X R161, P1, PT, RZ, R146, RZ, P1, !PT ;  /* 0x00000092ffa17210 */ /* 0x000fe40000f3e4ff */
[----:B------:R-:W-:Y:S01]  /*3f010*/  IADD3.X R43, P5, PT, R148, R165, RZ, P5, !PT ;  /* 0x000000a5942b7210 */ /* 0x000fe20002fbe4ff */
[----:B------:R-:W-:Y:S01]  /*3f020*/  IMAD.WIDE.U32 R126, R84, -0x94f09dc, R126 ;  /* 0xf6b0f624547e7825 */ /* 0x000fe200078e007e */
[----:B------:R-:W-:Y:S02]  /*3f030*/  IADD3.X R146, P4, PT, RZ, RZ, RZ, P4, !PT ;  /* 0x000000ffff927210 */ /* 0x000fe4000279e4ff */
[----:B------:R-:W-:Y:S01]  /*3f040*/  IADD3.X R161, P5, PT, RZ, R161, RZ, P5, !PT ;  /* 0x000000a1ffa17210 */ /* 0x000fe20002fbe4ff */
[----:B------:R-:W-:-:S02]  /*3f050*/  IMAD.MOV.U32 R154, RZ, RZ, R143 ;  /* 0x000000ffff9a7224 */ /* 0x000fc400078e008f */
[----:B------:R-:W-:Y:S01]  /*3f060*/  IMAD.IADD R127, R127, 0x1, R142 ;  /* 0x000000017f7f7824 */ /* 0x000fe200078e028e */
[----:B------:R-:W-:Y:S01]  /*3f070*/  IADD3.X R160, PT, PT, RZ, RZ, R147, P5, P1 ;  /* 0x000000ffffa07210 */ /* 0x000fe20002fe2493 */
[----:B------:R-:W-:Y:S01]  /*3f080*/  IMAD.X R179, RZ, RZ, RZ, P4 ;  /* 0x000000ffffb37224 */ /* 0x000fe200020e06ff */
[----:B------:R-:W-:Y:S01]  /*3f090*/  IADD3 R177, P5, PT, R177, R146, RZ ;  /* 0x00000092b1b17210 */ /* 0x000fe20007fbe0ff */
[----:B------:R-:W-:Y:S01]  /*3f0a0*/  IMAD.WIDE.U32 R146, R85, -0xc7aed41, RZ ;  /* 0xf38512bf55927825 */ /* 0x000fe200078e00ff */
[----:B------:R-:W-:Y:S02]  /*3f0b0*/  IADD3 R126, P1, PT, R161, R126, RZ ;  /* 0x0000007ea17e7210 */ /* 0x000fe40007f3e0ff */
[----:B------:R-:W-:Y:S01]  /*3f0c0*/  IADD3.X R179, PT, PT, R179, RZ, RZ, P5, P3 ;  /* 0x000000ffb3b37210 */ /* 0x000fe20002fe64ff */
[----:B------:R-:W-:Y:S01]  /*3f0d0*/  IMAD.WIDE.U32 R142, R46, R153, RZ ;  /* 0x000000992e8e7225 */ /* 0x000fe200078e00ff */
[----:B------:R-:W-:-:S03]  /*3f0e0*/  IADD3.X R127, P1, PT, R127, R160, RZ, P1, !PT ;  /* 0x000000a07f7f7210 */ /* 0x000fc60000f3e4ff */
[----:B------:R-:W-:-:S04]  /*3f0f0*/  IMAD.WIDE.U32 R140, P4, R152, R46, R140 ;  /* 0x0000002e988c7225 */ /* 0x000fc8000788008c */
[----:B------:R-:W-:Y:S01]  /*3f100*/  IMAD.WIDE.U32.X R154, R85, 0x6730d2a0, R154, P6 ;  /* 0x6730d2a0559a7825 */ /* 0x000fe200030e049a */
[----:B------:R-:W-:-:S03]  /*3f110*/  IADD3 R143, P5, PT, R140, R143, RZ ;  /* 0x0000008f8c8f7210 */ /* 0x000fc60007fbe0ff */
[----:B------:R-:W-:Y:S01]  /*3f120*/  IMAD.WIDE.U32 R148, R84, -0xc7aed41, RZ ;  /* 0xf38512bf54947825 */ /* 0x000fe200078e00ff */
[----:B------:R-:W-:-:S03]  /*3f130*/  IADD3.X R173, P2, PT, RZ, R154, RZ, P2, !PT ;  /* 0x0000009affad7210 */ /* 0x000fc6000175e4ff */
[----:B------:R-:W-:Y:S01]  /*3f140*/  IMAD.WIDE.U32 R146, P6, R84, 0x64774b84, R146 ;  /* 0x64774b8454927825 */ /* 0x000fe200078c0092 */
[----:B------:R-:W-:Y:S02]  /*3f150*/  IADD3 RZ, P3, PT, R170, R148, RZ ;  /* 0x00000094aaff7210 */ /* 0x000fe40007f7e0ff */
[----:B------:R-:W-:Y:S01]  /*3f160*/  IADD3.X R173, P1, PT, RZ, R173, RZ, P1, !PT ;  /* 0x000000adffad7210 */ /* 0x000fe20000f3e4ff */
[----:B------:R-:W-:Y:S01]  /*3f170*/  IMAD.X R161, RZ, RZ, RZ, P4 ;  /* 0x000000ffffa17224 */ /* 0x000fe200020e06ff */
[----:B------:R-:W-:Y:S01]  /*3f180*/  IADD3 R165, P4, PT, R146, R149, RZ ;  /* 0x0000009592a57210 */ /* 0x000fe20007f9e0ff */
[----:B------:R-:W-:Y:S01]  /*3f190*/  IMAD.MOV.U32 R160, RZ, RZ, R141 ;  /* 0x000000ffffa07224 */ /* 0x000fe200078e008d */
[----:B------:R-:W-:Y:S01]  /*3f1a0*/  IADD3.X R141, PT, PT, RZ, RZ, R155, P1, P2 ;  /* 0x000000ffff8d7210 */ /* 0x000fe20000fe449b */
[----:B------:R-:W-:Y:S01]  /*3f1b0*/  IMAD.WIDE.U32 R162, R85, 0x434bacd7, RZ ;  /* 0x434bacd755a27825 */ /* 0x000fe200078e00ff */
[----:B------:R-:W-:-:S03]  /*3f1c0*/  IADD3.X RZ, P3, PT, R171, R165, RZ, P3, !PT ;  /* 0x000000a5abff7210 */ /* 0x000fc60001f7e4ff */
[----:B------:R-:W-:Y:S01]  /*3f1d0*/  IMAD.WIDE.U32.X R148, R152, R48, R160, P5 ;  /* 0x0000003098947225 */ /* 0x000fe200028e04a0 */
[----:B------:R-:W-:-:S03]  /*3f1e0*/  IADD3 RZ, P5, PT, R42, R144, RZ ;  /* 0x000000902aff7210 */ /* 0x000fc60007fbe0ff */
[----:B------:R-:W-:Y:S01]  /*3f1f0*/  IMAD.WIDE.U32 R160, R85, 0x397fe69a, RZ ;  /* 0x397fe69a55a07825 */ /* 0x000fe200078e00ff */
[----:B------:R-:W-:-:S03]  /*3f200*/  IADD3.X RZ, P5, PT, R43, R145, RZ, P5, !PT ;  /* 0x000000912bff7210 */ /* 0x000fc60002fbe4ff */
[----:B------:R-:W-:-:S04]  /*3f210*/  IMAD.WIDE.U32 R162, P1, R84, 0x4b1ba7b6, R162 ;  /* 0x4b1ba7b654a27825 */ /* 0x000fc800078200a2 */
[----:B------:R-:W-:-:S04]  /*3f220*/  IMAD.WIDE.U32 R168, R84, 0x434bacd7, RZ ;  /* 0x434bacd754a87825 */ /* 0x000fc800078e00ff */
[----:B------:R-:W-:Y:S01]  /*3f230*/  IMAD.X R167, RZ, RZ, RZ, P6 ;  /* 0x000000ffffa77224 */ /* 0x000fe200030e06ff */
[----:B------:R-:W-:Y:S01]  /*3f240*/  IADD3 R183, P2, PT, R162, R169, RZ ;  /* 0x000000a9a2b77210 */ /* 0x000fe20007f5e0ff */
[----:B------:R-:W-:-:S04]  /*3f250*/  IMAD.WIDE.U32 R164, R55, R153, RZ ;  /* 0x0000009937a47225 */ /* 0x000fc800078e00ff */
[----:B------:R-:W-:-:S04]  /*3f260*/  IMAD.WIDE.U32 R160, P6, R84, 0x1a0111ea, R160 ;  /* 0x1a0111ea54a07825 */ /* 0x000fc800078c00a0 */
[----:B------:R-:W-:-:S04]  /*3f270*/  IMAD.WIDE.U32 R170, R84, -0xc7aed41, R170 ;  /* 0xf38512bf54aa7825 */ /* 0x000fc800078e00aa */
[----:B------:R-:W-:Y:S02]  /*3f280*/  IMAD.MOV.U32 R166, RZ, RZ, R147 ;  /* 0x000000ffffa67224 */ /* 0x000fe400078e0093 */
[----:B------:R-:W-:Y:S01]  /*3f290*/  IMAD.X R169, RZ, RZ, RZ, P6 ;  /* 0x000000ffffa97224 */ /* 0x000fe200030e06ff */
[----:B------:R-:W-:Y:S01]  /*3f2a0*/  IADD3 R170, P6, PT, R173, R170, RZ ;  /* 0x000000aaadaa7210 */ /* 0x000fe20007fde0ff */
[----:B------:R-:W-:-:S04]  /*3f2b0*/  IMAD.WIDE.U32.X R166, R85, 0x64774b84, R166, P4 ;  /* 0x64774b8455a67825 */ /* 0x000fc800020e04a6 */
[----:B------:R-:W-:-:S04]  /*3f2c0*/  IMAD.WIDE.U32 R164, P4, R152, R56, R164 ;  /* 0x0000003898a47225 */ /* 0x000fc800078800a4 */
[----:B------:R-:W-:-:S04]  /*3f2d0*/  IMAD.WIDE.U32 R172, R56, R153, RZ ;  /* 0x0000009938ac7225 */ /* 0x000fc800078e00ff */
[----:B------:R-:W-:Y:S01]  /*3f2e0*/  IMAD.X R145, RZ, RZ, RZ, P4 ;  /* 0x000000ffff917224 */ /* 0x000fe200020e06ff */
[----:B------:R-:W-:Y:S01]  /*3f2f0*/  IADD3 R48, P4, PT, R164, R173, RZ ;  /* 0x000000ada4307210 */ /* 0x000fe20007f9e0ff */
[----:B------:R-:W-:Y:S02]  /*3f300*/  IMAD.IADD R182, R171, 0x1, R146 ;  /* 0x00000001abb67824 */ /* 0x000fe400078e0292 */
[----:B------:R-:W-:Y:S02]  /*3f310*/  IMAD.MOV.U32 R144, RZ, RZ, R165 ;  /* 0x000000ffff907224 */ /* 0x000fe400078e00a5 */
[----:B------:R-:W-:Y:S01]  /*3f320*/  IMAD.X R155, RZ, RZ, RZ, P1 ;  /* 0x000000ffff9b7224 */ /* 0x000fe200008e06ff */
[----:B------:R-:W-:Y:S01]  /*3f330*/  IADD3 RZ, P1, PT, R150, R168, RZ ;  /* 0x000000a896ff7210 */ /* 0x000fe20007f3e0ff */
[----:B------:R-:W-:Y:S01]  /*3f340*/  IMAD.WIDE.U32 R146, R84, 0x397fe69a, RZ ;  /* 0x397fe69a54927825 */ /* 0x000fe200078e00ff */
[----:B------:R-:W-:Y:S02]  /*3f350*/  IADD3.X R171, P6, PT, R182, R141, RZ, P6, !PT ;  /* 0x0000008db6ab7210 */ /* 0x000fe400037de4ff */
[----:B------:R-:W-:Y:S01]  /*3f360*/  IADD3.X RZ, P1, PT, R151, R183, RZ, P1, !PT ;  /* 0x000000b797ff7210 */ /* 0x000fe20000f3e4ff */
[----:B------:R-:W-:-:S02]  /*3f370*/  IMAD.MOV.U32 R154, RZ, RZ, R163 ;  /* 0x000000ffff9a7224 */ /* 0x000fc400078e00a3 */
[----:B------:R-:W-:Y:S01]  /*3f380*/  IMAD.WIDE.U32.X R144, R152, R55, R144, P4 ;  /* 0x0000003798907225 */ /* 0x000fe200020e0490 */
[----:B------:R-:W-:Y:S02]  /*3f390*/  IADD3.X R55, P3, PT, RZ, R166, RZ, P3, !PT ;  /* 0x000000a6ff377210 */ /* 0x000fe40001f7e4ff */
[----:B------:R-:W-:Y:S01]  /*3f3a0*/  IADD3 RZ, P4, PT, R126, R128, RZ ;  /* 0x000000807eff7210 */ /* 0x000fe20007f9e0ff */
[----:B------:R-:W-:Y:S01]  /*3f3b0*/  IMAD.WIDE.U32.X R154, R85, 0x4b1ba7b6, R154, P2 ;  /* 0x4b1ba7b6559a7825 */ /* 0x000fe200010e049a */
[----:B------:R-:W-:Y:S02]  /*3f3c0*/  IADD3.X R55, P6, PT, RZ, R55, RZ, P6, !PT ;  /* 0x00000037ff377210 */ /* 0x000fe400037de4ff */
[----:B------:R-:W-:Y:S01]  /*3f3d0*/  IADD3.X RZ, P4, PT, R127, R129, RZ, P4, !PT ;  /* 0x000000817fff7210 */ /* 0x000fe2000279e4ff */
[----:B------:R-:W-:Y:S01]  /*3f3e0*/  IMAD.WIDE.U32 R42, R153, R59, R42 ;  /* 0x0000003b992a7225 */ /* 0x000fe200078e002a */
[----:B------:R-:W-:Y:S02]  /*3f3f0*/  IADD3 R59, P2, PT, R160, R147, RZ ;  /* 0x00000093a03b7210 */ /* 0x000fe40007f5e0ff */
[----:B------:R-:W-:Y:S01]  /*3f400*/  IADD3.X R167, PT, PT, RZ, RZ, R167, P6, P3 ;  /* 0x000000ffffa77210 */ /* 0x000fe200037e64a7 */
[----:B------:R-:W-:Y:S01]  /*3f410*/  IMAD.MOV.U32 R168, RZ, RZ, R161 ;  /* 0x000000ffffa87224 */ /* 0x000fe200078e00a1 */
[----:B------:R-:W-:Y:S01]  /*3f420*/  IADD3 RZ, P3, PT, RZ, R42, RZ ;  /* 0x0000002affff7210 */ /* 0x000fe20007f7e0ff */
[----:B------:R-:W-:-:S04]  /*3f430*/  IMAD.WIDE.U32 R150, R84, 0x434bacd7, R150 ;  /* 0x434bacd754967825 */ /* 0x000fc800078e0096 */
[----:B------:R-:W-:Y:S01]  /*3f440*/  IMAD.WIDE.U32.X R168, R85, 0x1a0111ea, R168, P2 ;  /* 0x1a0111ea55a87825 */ /* 0x000fe200010e04a8 */
[----:B------:R-:W-:Y:S02]  /*3f450*/  IADD3 RZ, P2, PT, R44, R146, RZ ;  /* 0x000000922cff7210 */ /* 0x000fe40007f5e0ff */
[----:B------:R-:W-:Y:S01]  /*3f460*/  IADD3 R150, P6, PT, R55, R150, RZ ;  /* 0x0000009637967210 */ /* 0x000fe20007fde0ff */
[----:B------:R-:W-:Y:S01]  /*3f470*/  IMAD.IADD R162, R151, 0x1, R162 ;  /* 0x0000000197a27824 */ /* 0x000fe200078e02a2 */
[----:B------:R-:W-:Y:S01]  /*3f480*/  IADD3.X RZ, P2, PT, R45, R59, RZ, P2, !PT ;  /* 0x0000003b2dff7210 */ /* 0x000fe2000175e4ff */
[----:B------:R-:W-:Y:S01]  /*3f490*/  IMAD.IADD R43, R43, 0x1, R156 ;  /* 0x000000012b2b7824 */ /* 0x000fe200078e029c */
[----:B------:R-:W-:Y:S01]  /*3f4a0*/  IADD3.X R59, P1, PT, RZ, R154, RZ, P1, !PT ;  /* 0x0000009aff3b7210 */ /* 0x000fe20000f3e4ff */
[----:B------:R-:W-:Y:S01]  /*3f4b0*/  IMAD.WIDE.U32 R126, R153, R65, R126 ;  /* 0x00000041997e7225 */ /* 0x000fe200078e007e */
[----:B------:R-:W-:Y:S02]  /*3f4c0*/  IADD3.X R151, P6, PT, R162, R167, RZ, P6, !PT ;  /* 0x000000a7a2977210 */ /* 0x000fe400037de4ff */
[----:B------:R-:W-:Y:S01]  /*3f4d0*/  IADD3.X R55, P5, PT, RZ, R86, RZ, P5, !PT ;  /* 0x00000056ff377210 */ /* 0x000fe20002fbe4ff */
[----:B------:R-:W-:Y:S01]  /*3f4e0*/  IMAD.WIDE.U32 R44, R84, 0x397fe69a, R44 ;  /* 0x397fe69a542c7825 */ /* 0x000fe200078e002c */
[----:B------:R-:W-:-:S02]  /*3f4f0*/  IADD3.X RZ, P3, PT, RZ, R43, RZ, P3, !PT ;  /* 0x0000002bffff7210 */ /* 0x000fc40001f7e4ff */
[----:B------:R-:W-:Y:S01]  /*3f500*/  IADD3.X R59, P6, PT, RZ, R59, RZ, P6, !PT ;  /* 0x0000003bff3b7210 */ /* 0x000fe200037de4ff */
[----:B------:R-:W-:Y:S01]  /*3f510*/  IMAD.IADD R160, R45, 0x1, R160 ;  /* 0x000000012da07824 */ /* 0x000fe200078e02a0 */
[----:B------:R-:W-:Y:S01]  /*3f520*/  IADD3.X R55, P3, PT, RZ, R55, RZ, P3, !PT ;  /* 0x00000037ff377210 */ /* 0x000fe20001f7e4ff */
[C---:B------:R-:W-:Y:S01]  /*3f530*/  IMAD.WIDE.U32 R84, R42.reuse, -0x30003, RZ ;  /* 0xfffcfffd2a547825 */ /* 0x040fe200078e00ff */
[----:B------:R-:W-:Y:S02]  /*3f540*/  IADD3.X R155, PT, PT, RZ, RZ, R155, P6, P1 ;  /* 0x000000ffff9b7210 */ /* 0x000fe400037e249b */
[----:B------:R-:W-:Y:S01]  /*3f550*/  IADD3 R126, P6, PT, R55, R126, RZ ;  /* 0x0000007e377e7210 */ /* 0x000fe20007fde0ff */
[----:B------:R-:W-:Y:S01]  /*3f560*/  IMAD R55, R43, -0x30003, RZ ;  /* 0xfffcfffd2b377824 */ /* 0x000fe200078e02ff */
[----:B------:R-:W-:Y:S01]  /*3f570*/  IADD3.X R87, PT, PT, RZ, RZ, R87, P3, P5 ;  /* 0x000000ffff577210 */ /* 0x000fe20001fea457 */
[----:B------:R-:W-:Y:S01]  /*3f580*/  IMAD.IADD R158, R127, 0x1, R158 ;  /* 0x000000017f9e7824 */ /* 0x000fe200078e029e */
[----:B------:R-:W-:Y:S01]  /*3f590*/  IADD3 R44, P5, PT, R59, R44, RZ ;  /* 0x0000002c3b2c7210 */ /* 0x000fe20007fbe0ff */
[----:B------:R-:W-:Y:S01]  /*3f5a0*/  IMAD R55, R42, -0x760c0004, R55 ;  /* 0x89f3fffc2a377824 */ /* 0x000fe200078e0237 */
[----:B------:R-:W-:Y:S01]  /*3f5b0*/  IADD3 RZ, P1, PT, R170, R178, RZ ;  /* 0x000000b2aaff7210 */ /* 0x000fe20007f3e0ff */
[----:B------:R-:W-:Y:S01]  /*3f5c0*/  IMAD.WIDE.U32 R128, R84, -0x5555, RZ ;  /* 0xffffaaab54807825 */ /* 0x000fe200078e00ff */
[----:B------:R-:W-:-:S02]  /*3f5d0*/  IADD3.X R45, P5, PT, R160, R155, RZ, P5, !PT ;  /* 0x0000009ba02d7210 */ /* 0x000fc40002fbe4ff */
[----:B------:R-:W-:Y:S01]  /*3f5e0*/  IADD3.X R59, P2, PT, RZ, R168, RZ, P2, !PT ;  /* 0x000000a8ff3b7210 */ /* 0x000fe2000175e4ff */
[----:B------:R-:W-:Y:S01]  /*3f5f0*/  IMAD.IADD R55, R85, 0x1, R55 ;  /* 0x0000000155377824 */ /* 0x000fe200078e0237 */
[----:B------:R-:W-:Y:S01]  /*3f600*/  IADD3.X R127, P6, PT, R158, R87, RZ, P6, !PT ;  /* 0x000000579e7f7210 */ /* 0x000fe200037de4ff */
[----:B------:R-:W-:Y:S01]  /*3f610*/  IMAD.WIDE.U32 R146, R84, -0x5555, R42 ;  /* 0xffffaaab54927825 */ /* 0x000fe200078e002a */
[----:B------:R-:W-:Y:S02]  /*3f620*/  IADD3.X R65, P4, PT, RZ, R174, RZ, P4, !PT ;  /* 0x000000aeff417210 */ /* 0x000fe4000279e4ff */
[----:B------:R-:W-:Y:S01]  /*3f630*/  IADD3.X RZ, P1, PT, R171, R83, RZ, P1, !PT ;  /* 0x00000053abff7210 */ /* 0x000fe20000f3e4ff */
[----:B------:R-:W-:Y:S01]  /*3f640*/  IMAD.WIDE.U32 R86, R55, -0x5555, RZ ;  /* 0xffffaaab37567825 */ /* 0x000fe200078e00ff */
[----:B------:R-:W-:Y:S02]  /*3f650*/  IADD3.X R59, P5, PT, RZ, R59, RZ, P5, !PT ;  /* 0x0000003bff3b7210 */ /* 0x000fe40002fbe4ff */
[----:B------:R-:W-:Y:S01]  /*3f660*/  IADD3.X R65, P6, PT, RZ, R65, RZ, P6, !PT ;  /* 0x00000041ff417210 */ /* 0x000fe200037de4ff */
[----:B------:R-:W-:Y:S01]  /*3f670*/  IMAD.WIDE.U32 R170, R153, R60, R170 ;  /* 0x0000003c99aa7225 */ /* 0x000fe200078e00aa */
[----:B------:R-:W-:-:S02]  /*3f680*/  IADD3.X R168, PT, PT, RZ, RZ, R169, P5, P2 ;  /* 0x000000ffffa87210 */ /* 0x000fc40002fe44a9 */
[----:B------:R-:W-:Y:S01]  /*3f690*/  IADD3.X R175, PT, PT, RZ, RZ, R175, P6, P4 ;  /* 0x000000ffffaf7210 */ /* 0x000fe200037e84af */
[----:B------:R-:W-:Y:S01]  /*3f6a0*/  IMAD.IADD R176, R171, 0x1, R176 ;  /* 0x00000001abb07824 */ /* 0x000fe200078e02b0 */
[----:B------:R-:W-:Y:S01]  /*3f6b0*/  IADD3 R170, P2, PT, R65, R170, RZ ;  /* 0x000000aa41aa7210 */ /* 0x000fe20007f5e0ff */
[----:B------:R-:W-:Y:S01]  /*3f6c0*/  IMAD.WIDE.U32 R86, P5, R84, -0x46010001, R86 ;  /* 0xb9feffff54567825 */ /* 0x000fe200078a0056 */
[----:B------:R-:W-:Y:S02]  /*3f6d0*/  IADD3 RZ, P4, PT, R42, R128, RZ ;  /* 0x000000802aff7210 */ /* 0x000fe40007f9e0ff */
[----:B------:R-:W-:Y:S01]  /*3f6e0*/  IADD3.X R171, P2, PT, R176, R175, RZ, P2, !PT ;  /* 0x000000afb0ab7210 */ /* 0x000fe2000175e4ff */
[----:B------:R-:W-:Y:S01]  /*3f6f0*/  IMAD.IADD R60, R147, 0x1, R86 ;  /* 0x00000001933c7824 */ /* 0x000fe200078e0256 */
[----:B------:R-:W-:Y:S01]  /*3f700*/  IADD3 R42, P6, PT, R86, R129, RZ ;  /* 0x00000081562a7210 */ /* 0x000fe20007fde0ff */
[----:B------:R-:W-:Y:S01]  /*3f710*/  IMAD.X R129, RZ, RZ, RZ, P5 ;  /* 0x000000ffff817224 */ /* 0x000fe200028e06ff */
[----:B------:R-:W-:Y:S01]  /*3f720*/  IADD3.X R85, P1, PT, RZ, R180, RZ, P1, !PT ;  /* 0x000000b4ff557210 */ /* 0x000fe20000f3e4ff */
[----:B------:R-:W-:Y:S01]  /*3f730*/  IMAD.MOV.U32 R128, RZ, RZ, R87 ;  /* 0x000000ffff807224 */ /* 0x000fe200078e0057 */
[----:B------:R-:W-:Y:S01]  /*3f740*/  IADD3 RZ, P5, PT, RZ, R146, RZ ;  /* 0x00000092ffff7210 */ /* 0x000fe20007fbe0ff */
[----:B------:R-:W-:Y:S01]  /*3f750*/  IMAD.WIDE.U32 R146, R55, -0x4eac0001, RZ ;  /* 0xb153ffff37927825 */ /* 0x000fe200078e00ff */
[----:B------:R-:W-:-:S02]  /*3f760*/  IADD3.X R85, P2, PT, RZ, R85, RZ, P2, !PT ;  /* 0x00000055ff557210 */ /* 0x000fc4000175e4ff */
[----:B------:R-:W-:Y:S01]  /*3f770*/  IADD3.X RZ, P4, PT, R43, R42, RZ, P4, !PT ;  /* 0x0000002a2bff7210 */ /* 0x000fe2000279e4ff */
[----:B------:R-:W-:Y:S01]  /*3f780*/  IMAD.WIDE.U32.X R128, R55, -0x46010001, R128, P6 ;  /* 0xb9feffff37807825 */ /* 0x000fe200030e0480 */
[----:B------:R-:W-:Y:S02]  /*3f790*/  IADD3.X R181, PT, PT, RZ, RZ, R181, P2, P1 ;  /* 0x000000ffffb57210 */ /* 0x000fe400017e24b5 */
[----:B------:R-:W-:Y:S01]  /*3f7a0*/  IADD3.X RZ, P5, PT, RZ, R60, RZ, P5, !PT ;  /* 0x0000003cffff7210 */ /* 0x000fe20002fbe4ff */
[----:B------:R-:W-:Y:S01]  /*3f7b0*/  IMAD.WIDE.U32 R42, R84, -0x4eac0001, RZ ;  /* 0xb153ffff542a7825 */ /* 0x000fe200078e00ff */
[----:B------:R-:W-:Y:S02]  /*3f7c0*/  IADD3.X R65, P4, PT, RZ, R128, RZ, P4, !PT ;  /* 0x00000080ff417210 */ /* 0x000fe4000279e4ff */
[----:B------:R-:W-:Y:S01]  /*3f7d0*/  IADD3 RZ, P1, PT, R150, R142, RZ ;  /* 0x0000008e96ff7210 */ /* 0x000fe20007f3e0ff */
[----:B------:R-:W-:Y:S01]  /*3f7e0*/  IMAD.WIDE.U32 R146, P2, R84, 0x1eabfffe, R146 ;  /* 0x1eabfffe54927825 */ /* 0x000fe20007840092 */
[----:B------:R-:W-:-:S02]  /*3f7f0*/  IADD3 RZ, P6, PT, R126, R42, RZ ;  /* 0x0000002a7eff7210 */ /* 0x000fc40007fde0ff */
[----:B------:R-:W-:Y:S01]  /*3f800*/  IADD3.X R65, P5, PT, RZ, R65, RZ, P5, !PT ;  /* 0x00000041ff417210 */ /* 0x000fe20002fbe4ff */
[----:B------:R-:W-:Y:S01]  /*3f810*/  IMAD.X R87, RZ, RZ, RZ, P2 ;  /* 0x000000ffff577224 */ /* 0x000fe200010e06ff */
[----:B------:R-:W-:Y:S01]  /*3f820*/  IADD3 R83, P2, PT, R146, R43, RZ ;  /* 0x0000002b92537210 */ /* 0x000fe20007f5e0ff */
[----:B------:R-:W-:Y:S01]  /*3f830*/  IMAD.WIDE.U32 R42, R55, -0x94f09dc, RZ ;  /* 0xf6b0f624372a7825 */ /* 0x000fe200078e00ff */
[----:B------:R-:W-:Y:S02]  /*3f840*/  IADD3.X RZ, P1, PT, R151, R143, RZ, P1, !PT ;  /* 0x0000008f97ff7210 */ /* 0x000fe40000f3e4ff */
[----:B------:R-:W-:Y:S01]  /*3f850*/  IADD3.X RZ, P6, PT, R127, R83, RZ, P6, !PT ;  /* 0x000000537fff7210 */ /* 0x000fe200037de4ff */
[C---:B------:R-:W-:Y:S01]  /*3f860*/  IMAD.WIDE.U32 R154, R84.reuse, -0x4eac0001, R126 ;  /* 0xb153ffff549a7825 */ /* 0x040fe200078e007e */
[----:B------:R-:W-:Y:S02]  /*3f870*/  IADD3.X R83, PT, PT, RZ, RZ, R129, P5, P4 ;  /* 0x000000ffff537210 */ /* 0x000fe40002fe8481 */
[----:B------:R-:W-:Y:S01]  /*3f880*/  IADD3 R157, P3, PT, R157, R177, RZ ;  /* 0x000000b19d9d7210 */ /* 0x000fe20007f7e0ff */
[----:B------:R-:W-:Y:S01]  /*3f890*/  IMAD.MOV.U32 R86, RZ, RZ, R147 ;  /* 0x000000ffff567224 */ /* 0x000fe200078e0093 */
[----:B------:R-:W-:Y:S01]  /*3f8a0*/  IADD3 R154, P4, PT, R65, R154, RZ ;  /* 0x0000009a419a7210 */ /* 0x000fe20007f9e0ff */
[----:B------:R-:W-:Y:S01]  /*3f8b0*/  IMAD.WIDE.U32 R42, P5, R84, 0x6730d2a0, R42 ;  /* 0x6730d2a0542a7825 */ /* 0x000fe200078a002a */
[----:B------:R-:W-:-:S03]  /*3f8c0*/  IADD3.X R159, P3, PT, R159, R179, RZ, P3, !PT ;  /* 0x000000b39f9f7210 */ /* 0x000fc60001f7e4ff */
[----:B------:R-:W-:-:S04]  /*3f8d0*/  IMAD.WIDE.U32 R126, R84, -0x94f09dc, RZ ;  /* 0xf6b0f624547e7825 */ /* 0x000fc800078e00ff */
        /* <DEDUP_REMOVED lines=9> */
[----:B------:R-:W-:Y:S01]  /*3f970*/  IMAD.WIDE.U32 R170, R84, -0x94f09dc, R170 ;  /* 0xf6b0f62454aa7825 */ /* 0x000fe200078e00aa */
[----:B------:R-:W-:-:S02]  /*3f980*/  IADD3.X R65, P4, PT, RZ, R65, RZ, P4, !PT ;  /* 0x00000041ff417210 */ /* 0x000fc4000279e4ff */
[----:B------:R-:W-:Y:S01]  /*3f990*/  IADD3.X R83, P1, PT, RZ, R148, RZ, P1, !PT ;  /* 0x00000094ff537210 */ /* 0x000fe20000f3e4ff */
[----:B------:R-:W-:Y:S01]  /*3f9a0*/  IMAD.MOV.U32 R128, RZ, RZ, R43 ;  /* 0x000000ffff807224 */ /* 0x000fe200078e002b */
[----:B------:R-:W-:Y:S01]  /*3f9b0*/  IADD3.X R87, PT, PT, RZ, RZ, R87, P4, P6 ;  /* 0x000000ffff577210 */ /* 0x000fe200027ec457 */
[----:B------:R-:W-:Y:S01]  /*3f9c0*/  IMAD.IADD R140, R151, 0x1, R140 ;  /* 0x00000001978c7824 */ /* 0x000fe200078e028c */
[----:B------:R-:W-:Y:S01]  /*3f9d0*/  IADD3 R150, P4, PT, R85, R150, RZ ;  /* 0x0000009655967210 */ /* 0x000fe20007f9e0ff */
[----:B------:R-:W-:Y:S01]  /*3f9e0*/  IMAD.IADD R146, R171, 0x1, R42 ;  /* 0x00000001ab927824 */ /* 0x000fe200078e022a */
[----:B------:R-:W-:Y:S01]  /*3f9f0*/  IADD3 R171, P6, PT, R65, R170, RZ ;  /* 0x000000aa41ab7210 */ /* 0x000fe20007fde0ff */
[C---:B------:R-:W-:Y:S01]  /*3fa00*/  IMAD.WIDE.U32.X R128, R55.reuse, 0x6730d2a0, R128, P5 ;  /* 0x6730d2a037807825 */ /* 0x040fe200028e0480 */
[----:B------:R-:W-:Y:S02]  /*3fa10*/  IADD3.X R151, P4, PT, R140, R181, RZ, P4, !PT ;  /* 0x000000b58c977210 */ /* 0x000fe4000279e4ff */
[----:B------:R-:W-:Y:S01]  /*3fa20*/  IADD3.X R146, P5, PT, R146, R87, RZ, P6, !PT ;  /* 0x0000005792927210 */ /* 0x000fe200037be4ff */
[----:B------:R-:W-:Y:S01]  /*3fa30*/  IMAD.WIDE.U32 R42, R55, -0xc7aed41, RZ ;  /* 0xf38512bf372a7825 */ /* 0x000fe200078e00ff */
[----:B------:R-:W-:-:S02]  /*3fa40*/  IADD3.X R65, P2, PT, RZ, R128, RZ, P2, !PT ;  /* 0x00000080ff417210 */ /* 0x000fc4000175e4ff */
[----:B------:R-:W-:Y:S01]  /*3fa50*/  IADD3.X R83, P4, PT, RZ, R83, RZ, P4, !PT ;  /* 0x00000053ff537210 */ /* 0x000fe2000279e4ff */
[----:B------:R-:W-:Y:S01]  /*3fa60*/  IMAD.WIDE.U32 R126, R153, R56, R44 ;  /* 0x00000038997e7225 */ /* 0x000fe200078e002c */
[----:B------:R-:W-:Y:S02]  /*3fa70*/  IADD3.X R65, P5, PT, RZ, R65, RZ, P5, !PT ;  /* 0x00000041ff417210 */ /* 0x000fe40002fbe4ff */
[----:B------:R-:W-:Y:S01]  /*3fa80*/  IADD3.X R149, PT, PT, RZ, RZ, R149, P4, P1 ;  /* 0x000000ffff957210 */ /* 0x000fe200027e2495 */
[----:B------:R-:W-:Y:S01]  /*3fa90*/  IMAD.WIDE.U32 R86, R84, -0xc7aed41, RZ ;  /* 0xf38512bf54567825 */ /* 0x000fe200078e00ff */
[----:B------:R-:W-:Y:S02]  /*3faa0*/  IADD3 RZ, P1, PT, R44, R172, RZ ;  /* 0x000000ac2cff7210 */ /* 0x000fe40007f3e0ff */
[----:B------:R-:W-:Y:S01]  /*3fab0*/  IADD3.X R129, PT, PT, RZ, RZ, R129, P5, P2 ;  /* 0x000000ffff817210 */ /* 0x000fe20002fe4481 */
[----:B------:R-:W-:Y:S01]  /*3fac0*/  IMAD.WIDE.U32 R42, P6, R84, 0x64774b84, R42 ;  /* 0x64774b84542a7825 */ /* 0x000fe200078c002a */
[----:B------:R-:W-:-:S02]  /*3fad0*/  IADD3 R44, P2, PT, R83, R126, RZ ;  /* 0x0000007e532c7210 */ /* 0x000fc40007f5e0ff */
[----:B------:R-:W-:Y:S01]  /*3fae0*/  IADD3 RZ, P4, PT, R150, R86, RZ ;  /* 0x0000005696ff7210 */ /* 0x000fe20007f9e0ff */
[----:B------:R-:W-:Y:S01]  /*3faf0*/  IMAD.IADD R164, R127, 0x1, R164 ;  /* 0x000000017fa47824 */ /* 0x000fe200078e02a4 */
[----:B------:R-:W-:Y:S01]  /*3fb00*/  IADD3 R85, P5, PT, R42, R87, RZ ;  /* 0x000000572a557210 */ /* 0x000fe20007fbe0ff */
[----:B------:R-:W-:Y:S01]  /*3fb10*/  IMAD.WIDE.U32 R126, R84, -0xc7aed41, R150 ;  /* 0xf38512bf547e7825 */ /* 0x000fe200078e0096 */
[----:B------:R-:W-:Y:S02]  /*3fb20*/  IADD3.X RZ, P1, PT, R45, R48, RZ, P1, !PT ;  /* 0x000000302dff7210 */ /* 0x000fe40000f3e4ff */
[----:B------:R-:W-:Y:S01]  /*3fb30*/  IADD3.X RZ, P4, PT, R151, R85, RZ, P4, !PT ;  /* 0x0000005597ff7210 */ /* 0x000fe2000279e4ff */
[----:B------:R-:W-:Y:S01]  /*3fb40*/  IMAD.X R87, RZ, RZ, RZ, P6 ;  /* 0x000000ffff577224 */ /* 0x000fe200030e06ff */
[----:B------:R-:W-:Y:S01]  /*3fb50*/  IADD3 R56, P6, PT, R65, R126, RZ ;  /* 0x0000007e41387210 */ /* 0x000fe20007fde0ff */
[----:B------:R-:W-:Y:S01]  /*3fb60*/  IMAD.MOV.U32 R86, RZ, RZ, R43 ;  /* 0x000000ffff567224 */ /* 0x000fe200078e002b */
[----:B------:R-:W-:Y:S01]  /*3fb70*/  IADD3.X R45, P2, PT, R164, R149, RZ, P2, !PT ;  /* 0x00000095a42d7210 */ /* 0x000fe2000175e4ff */
[----:B------:R-:W-:Y:S01]  /*3fb80*/  IMAD.IADD R42, R127, 0x1, R42 ;  /* 0x000000017f2a7824 */ /* 0x000fe200078e022a */
[----:B------:R-:W-:Y:S01]  /*3fb90*/  IADD3.X R85, P1, PT, RZ, R144, RZ, P1, !PT ;  /* 0x00000090ff557210 */ /* 0x000fe20000f3e4ff */
[----:B------:R-:W-:Y:S01]  /*3fba0*/  IMAD.WIDE.U32.X R86, R55, 0x64774b84, R86, P5 ;  /* 0x64774b8437567825 */ /* 0x000fe200028e0456 */
[----:B------:R-:W-:-:S02]  /*3fbb0*/  IADD3 R128, P5, PT, R59, R157, RZ ;  /* 0x0000009d3b807210 */ /* 0x000fc40007fbe0ff */
[----:B------:R-:W-:Y:S01]  /*3fbc0*/  IADD3.X R59, P6, PT, R42, R129, RZ, P6, !PT ;  /* 0x000000812a3b7210 */ /* 0x000fe200037de4ff */
[----:B------:R-:W-:Y:S01]  /*3fbd0*/  IMAD.WIDE.U32 R42, R47, R153, RZ ;  /* 0x000000992f2a7225 */ /* 0x000fe200078e00ff */
[----:B------:R-:W-:Y:S02]  /*3fbe0*/  IADD3.X R85, P2, PT, RZ, R85, RZ, P2, !PT ;  /* 0x00000055ff557210 */ /* 0x000fe4000175e4ff */
[----:B------:R-:W-:Y:S01]  /*3fbf0*/  IADD3.X R65, P4, PT, RZ, R86, RZ, P4, !PT ;  /* 0x00000056ff417210 */ /* 0x000fe2000279e4ff */
[----:B------:R-:W-:Y:S01]  /*3fc00*/  IMAD.WIDE.U32 R126, R55, 0x434bacd7, RZ ;  /* 0x434bacd7377e7825 */ /* 0x000fe200078e00ff */
[----:B------:R-:W-:Y:S02]  /*3fc10*/  IADD3.X R129, P5, PT, R168, R159, RZ, P5, !PT ;  /* 0x0000009fa8817210 */ /* 0x000fe40002fbe4ff */
[----:B------:R-:W-:Y:S01]  /*3fc20*/  IADD3.X R144, PT, PT, RZ, RZ, R145, P2, P1 ;  /* 0x000000ffff907210 */ /* 0x000fe200017e2491 */
[----:B------:R-:W-:Y:S01]  /*3fc30*/  IMAD.WIDE.U32 R42, P2, R152, R49, R42 ;  /* 0x00000031982a7225 */ /* 0x000fe2000784002a */
[----:B------:R-:W-:-:S03]  /*3fc40*/  IADD3.X R65, P6, PT, RZ, R65, RZ, P6, !PT ;  /* 0x00000041ff417210 */ /* 0x000fc600037de4ff */
[----:B------:R-:W-:Y:S01]  /*3fc50*/  IMAD.WIDE.U32 R142, R49, R153, RZ ;  /* 0x00000099318e7225 */ /* 0x000fe200078e00ff */
[----:B------:R-:W-:-:S03]  /*3fc60*/  IADD3.X R83, PT, PT, RZ, RZ, R87, P6, P4 ;  /* 0x000000ffff537210 */ /* 0x000fc600037e8457 */
[----:B------:R-:W-:-:S04]  /*3fc70*/  IMAD.WIDE.U32 R140, R84, 0x434bacd7, RZ ;  /* 0x434bacd7548c7825 */ /* 0x000fc800078e00ff */
[----:B------:R-:W-:Y:S01]  /*3fc80*/  IMAD.WIDE.U32 R126, P1, R84, 0x4b1ba7b6, R126 ;  /* 0x4b1ba7b6547e7825 */ /* 0x000fe2000782007e */
[----:B------:R-:W-:-:S03]  /*3fc90*/  IADD3 RZ, P6, PT, R44, R140, RZ ;  /* 0x0000008c2cff7210 */ /* 0x000fc60007fde0ff */
[----:B------:R-:W-:Y:S01]  /*3fca0*/  IMAD.WIDE.U32 R48, R153, R49, R128 ;  /* 0x0000003199307225 */ /* 0x000fe200078e0080 */
[----:B------:R-:W-:-:S03]  /*3fcb0*/  IADD3 R141, P4, PT, R126, R141, RZ ;  /* 0x0000008d7e8d7210 */ /* 0x000fc60007f9e0ff */
[----:B------:R-:W-:Y:S01]  /*3fcc0*/  IMAD.X R87, RZ, RZ, RZ, P2 ;  /* 0x000000ffff577224 */ /* 0x000fe200010e06ff */
[----:B------:R-:W-:Y:S01]  /*3fcd0*/  IADD3 R143, P2, PT, R42, R143, RZ ;  /* 0x0000008f2a8f7210 */ /* 0x000fe20007f5e0ff */
[----:B------:R-:W-:Y:S02]  /*3fce0*/  IMAD.MOV.U32 R86, RZ, RZ, R43 ;  /* 0x000000ffff567224 */ /* 0x000fe400078e002b */
[----:B------:R-:W-:Y:S02]  /*3fcf0*/  IMAD.IADD R49, R49, 0x1, R42 ;  /* 0x0000000131317824 */ /* 0x000fe400078e022a */
[----:B------:R-:W-:-:S04]  /*3fd00*/  IMAD.WIDE.U32 R42, R55, 0x397fe69a, RZ ;  /* 0x397fe69a372a7825 */ /* 0x000fc800078e00ff */
[----:B------:R-:W-:Y:S01]  /*3fd10*/  IMAD.WIDE.U32.X R86, R152, R47, R86, P2 ;  /* 0x0000002f98567225 */ /* 0x000fe200010e0456 */
[----:B------:R-:W-:-:S03]  /*3fd20*/  IADD3.X RZ, P2, PT, R45, R141, RZ, P6, !PT ;  /* 0x0000008d2dff7210 */ /* 0x000fc6000375e4ff */
        /* <DEDUP_REMOVED lines=18> */
[----:B------:R-:W-:Y:S01]  /*3fe50*/  IADD3.X R46, P3, PT, RZ, RZ, RZ, P3, !PT ;  /* 0x000000ffff2e7210 */ /* 0x000fe20001f7e4ff */
[----:B------:R-:W-:Y:S01]  /*3fe60*/  IMAD.IADD R42, R85, 0x1, R42 ;  /* 0x00000001552a7824 */ /* 0x000fe200078e022a */
[----:B------:R-:W-:Y:S02]  /*3fe70*/  IADD3.X R47, PT, PT, RZ, RZ, R47, P6, P2 ;  /* 0x000000ffff2f7210 */ /* 0x000fe400037e442f */
[----:B------:R-:W-:Y:S01]  /*3fe80*/  IADD3 RZ, P2, PT, R48, R140, RZ ;  /* 0x0000008c30ff7210 */ /* 0x000fe20007f5e0ff */
[----:B------:R-:W-:Y:S01]  /*3fe90*/  IMAD.X R48, RZ, RZ, RZ, P3 ;  /* 0x000000ffff307224 */ /* 0x000fe200018e06ff */
[----:B------:R-:W-:Y:S02]  /*3fea0*/  IADD3 RZ, P4, PT, R128, R142, RZ ;  /* 0x0000008e80ff7210 */ /* 0x000fe40007f9e0ff */
[----:B------:R-:W-:-:S02]  /*3feb0*/  IADD3 R84, P3, PT, R43, R84, RZ ;  /* 0x000000542b547210 */ /* 0x000fc40007f7e0ff */
[----:B------:R-:W-:Y:S02]  /*3fec0*/  IADD3.X RZ, P2, PT, R49, R65, RZ, P2, !PT ;  /* 0x0000004131ff7210 */ /* 0x000fe4000175e4ff */
[----:B------:R-:W-:Y:S02]  /*3fed0*/  IADD3.X R43, P5, PT, RZ, RZ, RZ, P5, !PT ;  /* 0x000000ffff2b7210 */ /* 0x000fe40002fbe4ff */
[----:B------:R-:W-:Y:S02]  /*3fee0*/  IADD3.X RZ, P4, PT, R129, R143, RZ, P4, !PT ;  /* 0x0000008f81ff7210 */ /* 0x000fe4000279e4ff */
[----:B------:R-:W-:Y:S02]  /*3fef0*/  IADD3.X R47, P3, PT, R42, R47, RZ, P3, !PT ;  /* 0x0000002f2a2f7210 */ /* 0x000fe40001f7e4ff */
[----:B------:R-:W-:Y:S02]  /*3ff00*/  IADD3.X R42, P2, PT, RZ, R44, RZ, P2, !PT ;  /* 0x0000002cff2a7210 */ /* 0x000fe4000175e4ff */
[----:B------:R-:W-:-:S02]  /*3ff10*/  IADD3 R44, P6, PT, R43, R46, RZ ;  /* 0x0000002e2b2c7210 */ /* 0x000fc40007fde0ff */
        /* <DEDUP_REMOVED lines=72> */
.L_x_123:
[----:B------:R-:W-:Y:S05]  /*403a0*/  BSYNC.RELIABLE B4 ;  /* 0x0000000000047941 */ /* 0x000fea0003800100 */
.L_x_122:
        /* <DEDUP_REMOVED lines=12> */
.L_x_124:
[----:B------:R-:W-:Y:S05]  /*40470*/  BSYNC.RECONVERGENT B3 ;  /* 0x0000000000037941 */ /* 0x000fea0003800200 */
.L_x_121:
        /* <DEDUP_REMOVED lines=49> */
.L_x_128:
[----:B------:R-:W-:Y:S05]  /*40790*/  BSYNC.RELIABLE B4 ;  /* 0x0000000000047941 */ /* 0x000fea0003800100 */
.L_x_127:
        /* <DEDUP_REMOVED lines=12> */
.L_x_126:
[----:B------:R-:W-:Y:S05]  /*40860*/  BSYNC.RECONVERGENT B3 ;  /* 0x0000000000037941 */ /* 0x000fea0003800200 */
.L_x_125:
        /* <DEDUP_REMOVED lines=49> */
.L_x_132:
[----:B------:R-:W-:Y:S05]  /*40b80*/  BSYNC.RELIABLE B4 ;  /* 0x0000000000047941 */ /* 0x000fea0003800100 */
.L_x_131:
        /* <DEDUP_REMOVED lines=12> */
.L_x_130:
[----:B------:R-:W-:Y:S05]  /*40c50*/  BSYNC.RECONVERGENT B3 ;  /* 0x0000000000037941 */ /* 0x000fea0003800200 */
.L_x_129:
        /* <DEDUP_REMOVED lines=49> */
.L_x_136:
[----:B------:R-:W-:Y:S05]  /*40f70*/  BSYNC.RELIABLE B4 ;  /* 0x0000000000047941 */ /* 0x000fea0003800100 */
.L_x_135:
        /* <DEDUP_REMOVED lines=12> */
.L_x_134:
[----:B------:R-:W-:Y:S05]  /*41040*/  BSYNC.RECONVERGENT B3 ;  /* 0x0000000000037941 */ /* 0x000fea0003800200 */
.L_x_133:
[----:B------:R-:W-:Y:S01]  /*41050*/  ISETP.NE.U32.AND P1, PT, R136, R188, PT ;  /* 0x000000bc8800720c */ /* 0x000fe20003f25070 */
[----:B------:R-:W-:Y:S01]  /*41060*/  BSSY.RELIABLE B3, `(.L_x_137) ;  /* 0x0006169000037945 */ /* 0x000fe20003800100 */
[----:B------:R-:W-:Y:S02]  /*41070*/  ISETP.NE.U32.AND P2, PT, R138, R195, PT ;  /* 0x000000c38a00720c */ /* 0x000fe40003f45070 */
[----:B------:R-:W-:Y:S02]  /*41080*/  ISETP.NE.AND.EX P1, PT, R137, R192, PT, P1 ;  /* 0x000000c08900720c */ /* 0x000fe40003f25310 */
[----:B------:R-:W-:Y:S02]  /*41090*/  ISETP.NE.U32.AND P3, PT, R134, R61, PT ;  /* 0x0000003d8600720c */ /* 0x000fe40003f65070 */
[----:B------:R-:W-:Y:S02]  /*410a0*/  ISETP.NE.OR.EX P1, PT, R139, R200, P1, P2 ;  /* 0x000000c88b00720c */ /* 0x000fe40000f25720 */
[----:B------:R-:W-:-:S02]  /*410b0*/  ISETP.NE.U32.AND P2, PT, R132, R62, PT ;  /* 0x0000003e8400720c */ /* 0x000fc40003f45070 */
[----:B------:R-:W-:Y:S02]  /*410c0*/  ISETP.NE.OR.EX P1, PT, R135, R194, P1, P3 ;  /* 0x000000c28700720c */ /* 0x000fe40000f25730 */
[----:B------:R-:W-:Y:S02]  /*410d0*/  ISETP.NE.U32.AND P3, PT, R130, R63, PT ;  /* 0x0000003f8200720c */ /* 0x000fe40003f65070 */
[----:B------:R-:W-:Y:S02]  /*410e0*/  ISETP.NE.OR.EX P1, PT, R133, R191, P1, P2 ;  /* 0x000000bf8500720c */ /* 0x000fe40000f25720 */
[----:B------:R-:W-:Y:S02]  /*410f0*/  ISETP.NE.U32.AND P2, PT, R32, R64, PT ;  /* 0x000000402000720c */ /* 0x000fe40003f45070 */
[----:B------:R-:W-:-:S04]  /*41100*/  ISETP.NE.OR.EX P1, PT, R131, R193, P1, P3 ;  /* 0x000000c18300720c */ /* 0x000fc80000f25730 */
[----:B------:R-:W-:-:S13]  /*41110*/  ISETP.NE.OR.EX P1, PT, R33, R189, P1, P2 ;  /* 0x000000bd2100720c */ /* 0x000fda0000f25720 */
[----:B------:R-:W-:Y:S05]  /*41120*/  @P1 BRA `(.L_x_138) ;  /* 0x0000061400701947 */ /* 0x000fea0003800000 */
[----:B------:R-:W-:Y:S02]  /*41130*/  ISETP.NE.U32.AND P1, PT, R28, R190, PT ;  /* 0x000000be1c00720c */ /* 0x000fe40003f25070 */
        /* <DEDUP_REMOVED lines=37> */
[----:B------:R-:W-:Y:S05]  /*41390*/  @!P1 BREAK.RELIABLE B3 ;  /* 0x0000000000039942 */ /* 0x000fea0003800100 */
[----:B------:R-:W-:Y:S05]  /*413a0*/  @P1 BRA `(.L_x_138) ;  /* 0x0000061000d01947 */ /* 0x000fea0003800000 */
        /* <DEDUP_REMOVED lines=35> */
[----:B------:R-:W-:Y:S01]  /*415e0*/  IMAD.WIDE.U32 R16, R133, R30, RZ ;  /* 0x0000001e85107225 */ /* 0x000fe200078e00ff */
        /* <DEDUP_REMOVED lines=36> */
[----:B------:R-:W-:-:S04]  /*41830*/  IMAD.WIDE.U32 R18, R59, -0x5555, RZ ;  /* 0xffffaaab3b127825 */ /* 0x000fc800078e00ff */
[----:B------:R-:W-:-:S04]  /*41840*/  IMAD.WIDE.U32 R42, R32, R30, RZ ;  /* 0x0000001e202a7225 */ /* 0x000fc800078e00ff */
[----:B------:R-:W-:-:S04]  /*41850*/  IMAD.WIDE.U32 R34, R6, -0x5555, RZ ;  /* 0xffffaaab06227825 */ /* 0x000fc800078e00ff */
[----:B------:R-:W-:Y:S01]  /*41860*/  IMAD.X R45, RZ, RZ, RZ, P3 ;  /* 0x000000ffff2d7224 */ /* 0x000fe200018e06ff */
[----:B------:R-:W-:Y:S01]  /*41870*/  IADD3 R58, P3, PT, R43, R16, RZ ;  /* 0x000000102b3a7210 */ /* 0x000fe20007f7e0ff */
[----:B------:R-:W-:Y:S01]  /*41880*/  IMAD.WIDE.U32 R18, P2, R6, -0x46010001, R18 ;  /* 0xb9feffff06127825 */ /* 0x000fe20007840012 */
[----:B------:R-:W-:-:S03]  /*41890*/  IADD3 RZ, P1, PT, R14, R34, RZ ;  /* 0x000000220eff7210 */ /* 0x000fc60007f3e0ff */
[----:B------:R-:W-:Y:S02]  /*418a0*/  IMAD.MOV.U32 R38, RZ, RZ, R14 ;  /* 0x000000ffff267224 */ /* 0x000fe400078e000e */
[----:B------:R-:W-:Y:S02]  /*418b0*/  IMAD.MOV.U32 R44, RZ, RZ, R17 ;  /* 0x000000ffff2c7224 */ /* 0x000fe400078e0011 */
[----:B------:R-:W-:-:S04]  /*418c0*/  IMAD.WIDE.U32.X R16, R31, R131, R36, P5 ;  /* 0x000000831f107225 */ /* 0x000fc800028e0424 */
[----:B------:R-:W-:Y:S01]  /*418d0*/  IMAD.WIDE.U32 R14, R6, -0x5555, R38 ;  /* 0xffffaaab060e7825 */ /* 0x000fe200078e0026 */
[----:B------:R-:W-:Y:S02]  /*418e0*/  IADD3 R38, P5, PT, R18, R35, RZ ;  /* 0x0000002312267210 */ /* 0x000fe40007fbe0ff */
[----:B------:R-:W-:Y:S01]  /*418f0*/  IADD3.X R43, P4, PT, RZ, R16, RZ, P4, !PT ;  /* 0x00000010ff2b7210 */ /* 0x000fe2000279e4ff */
[----:B------:R-:W-:Y:S01]  /*41900*/  IMAD.X R35, RZ, RZ, RZ, P2 ;  /* 0x000000ffff237224 */ /* 0x000fe200010e06ff */
[----:B------:R-:W-:Y:S01]  /*41910*/  IADD3 RZ, P2, PT, RZ, R14, RZ ;  /* 0x0000000effff7210 */ /* 0x000fe20007f5e0ff */
[----:B------:R-:W-:Y:S01]  /*41920*/  IMAD.MOV.U32 R34, RZ, RZ, R19 ;  /* 0x000000ffff227224 */ /* 0x000fe200078e0013 */
[----:B------:R-:W-:Y:S01]  /*41930*/  IADD3.X R43, P6, PT, RZ, R43, RZ, P6, !PT ;  /* 0x0000002bff2b7210 */ /* 0x000fe200037de4ff */
[----:B------:R-:W-:Y:S01]  /*41940*/  IMAD.IADD R7, R15, 0x1, R18 ;  /* 0x000000010f077824 */ /* 0x000fe200078e0212 */
[----:B------:R-:W-:Y:S01]  /*41950*/  IADD3.X RZ, P1, PT, R39, R38, RZ, P1, !PT ;  /* 0x0000002627ff7210 */ /* 0x000fe20000f3e4ff */
[----:B------:R-:W-:Y:S01]  /*41960*/  IMAD.WIDE.U32 R36, R59, -0x4eac0001, RZ ;  /* 0xb153ffff3b247825 */ /* 0x000fe200078e00ff */
[----:B------:R-:W-:-:S02]  /*41970*/  IADD3.X R63, PT, PT, RZ, RZ, R17, P6, P4 ;  /* 0x000000ffff3f7210 */ /* 0x000fc400037e8411 */
[----:B------:R-:W-:Y:S01]  /*41980*/  IADD3.X RZ, P2, PT, RZ, R7, RZ, P2, !PT ;  /* 0x00000007ffff7210 */ /* 0x000fe2000175e4ff */
[----:B------:R-:W-:-:S04]  /*41990*/  IMAD.WIDE.U32.X R14, R59, -0x46010001, R34, P5 ;  /* 0xb9feffff3b0e7825 */ /* 0x000fc800028e0422 */
[----:B------:R-:W-:Y:S01]  /*419a0*/  IMAD.WIDE.U32 R18, R59, -0x94f09dc, RZ ;  /* 0xf6b0f6243b127825 */ /* 0x000fe200078e00ff */
[----:B------:R-:W-:-:S03]  /*419b0*/  IADD3.X R61, P1, PT, RZ, R14, RZ, P1, !PT ;  /* 0x0000000eff3d7210 */ /* 0x000fc60000f3e4ff */
[----:B------:R-:W-:Y:S01]  /*419c0*/  IMAD.WIDE.U32 R36, P6, R6, 0x1eabfffe, R36 ;  /* 0x1eabfffe06247825 */ /* 0x000fe200078c0024 */
[----:B------:R-:W-:-:S03]  /*419d0*/  IADD3.X R61, P2, PT, RZ, R61, RZ, P2, !PT ;  /* 0x0000003dff3d7210 */ /* 0x000fc6000175e4ff */
[----:B------:R-:W-:Y:S01]  /*419e0*/  IMAD.WIDE.U32 R16, R6, -0x4eac0001, RZ ;  /* 0xb153ffff06107825 */ /* 0x000fe200078e00ff */
[----:B------:R-:W-:-:S03]  /*419f0*/  IADD3.X R7, PT, PT, RZ, RZ, R15, P2, P1 ;  /* 0x000000ffff077210 */ /* 0x000fc600017e240f */
[----:B------:R-:W-:Y:S01]  /*41a00*/  IMAD.X R47, RZ, RZ, RZ, P6 ;  /* 0x000000ffff2f7224 */ /* 0x000fe200030e06ff */
[----:B------:R-:W-:Y:S01]  /*41a10*/  IADD3 R17, P5, PT, R36, R17, RZ ;  /* 0x0000001124117210 */ /* 0x000fe20007fbe0ff */
[----:B------:R-:W-:Y:S01]  /*41a20*/  IMAD.WIDE.U32 R34, R6, -0x94f09dc, RZ ;  /* 0xf6b0f62406227825 */ /* 0x000fe200078e00ff */
[----:B------:R-:W-:-:S03]  /*41a30*/  IADD3 RZ, P4, PT, R40, R16, RZ ;  /* 0x0000001028ff7210 */ /* 0x000fc60007f9e0ff */
[----:B------:R-:W-:Y:S01]  /*41a40*/  IMAD.WIDE.U32 R48, P6, R6, 0x6730d2a0, R18 ;  /* 0x6730d2a006307825 */ /* 0x000fe200078c0012 */
[----:B------:R-:W-:Y:S02]  /*41a50*/  IADD3 RZ, P1, PT, R8, R34, RZ ;  /* 0x0000002208ff7210 */ /* 0x000fe40007f3e0ff */
[----:B------:R-:W-:Y:S01]  /*41a60*/  IADD3.X RZ, P4, PT, R41, R17, RZ, P4, !PT ;  /* 0x0000001129ff7210 */ /* 0x000fe2000279e4ff */
[----:B------:R-:W-:Y:S01]  /*41a70*/  IMAD.WIDE.U32 R14, R59, -0xc7aed41, RZ ;  /* 0xf38512bf3b0e7825 */ /* 0x000fe200078e00ff */
[----:B------:R-:W-:-:S03]  /*41a80*/  IADD3 R65, P2, PT, R48, R35, RZ ;  /* 0x0000002330417210 */ /* 0x000fc60007f5e0ff */
[----:B------:R-:W-:Y:S01]  /*41a90*/  IMAD.WIDE.U32 R38, R59, 0x434bacd7, RZ ;  /* 0x434bacd73b267825 */ /* 0x000fe200078e00ff */
[----:B------:R-:W-:-:S03]  /*41aa0*/  IADD3.X RZ, P1, PT, R9, R65, RZ, P1, !PT ;  /* 0x0000004109ff7210 */ /* 0x000fc60000f3e4ff */
[----:B------:R-:W-:Y:S02]  /*41ab0*/  IMAD.MOV.U32 R46, RZ, RZ, R37 ;  /* 0x000000ffff2e7224 */ /* 0x000fe400078e0025 */
[----:B------:R-:W-:-:S04]  /*41ac0*/  IMAD.WIDE.U32 R34, R59, 0x397fe69a, RZ ;  /* 0x397fe69a3b227825 */ /* 0x000fc800078e00ff */
[----:B------:R-:W-:Y:S02]  /*41ad0*/  IMAD.X R51, RZ, RZ, RZ, P6 ;  /* 0x000000ffff337224 */ /* 0x000fe400030e06ff */
[----:B------:R-:W-:Y:S02]  /*41ae0*/  IMAD.MOV.U32 R50, RZ, RZ, R49 ;  /* 0x000000ffff327224 */ /* 0x000fe400078e0031 */
[----:B------:R-:W-:-:S04]  /*41af0*/  IMAD.WIDE.U32 R54, R6, -0xc7aed41, RZ ;  /* 0xf38512bf06367825 */ /* 0x000fc800078e00ff */
[----:B------:R-:W-:-:S04]  /*41b00*/  IMAD.WIDE.U32.X R46, R59, 0x1eabfffe, R46, P5 ;  /* 0x1eabfffe3b2e7825 */ /* 0x000fc800028e042e */
[----:B------:R-:W-:-:S04]  /*41b10*/  IMAD.WIDE.U32 R52, P6, R6, 0x64774b84, R14 ;  /* 0x64774b8406347825 */ /* 0x000fc800078c000e */
[----:B------:R-:W-:-:S04]  /*41b20*/  IMAD.WIDE.U32 R18, R6, 0x434bacd7, RZ ;  /* 0x434bacd706127825 */ /* 0x000fc800078e00ff */
[----:B------:R-:W-:-:S04]  /*41b30*/  IMAD.WIDE.U32 R38, P5, R6, 0x4b1ba7b6, R38 ;  /* 0x4b1ba7b606267825 */ /* 0x000fc800078a0026 */
[----:B------:R-:W-:-:S04]  /*41b40*/  IMAD.WIDE.U32 R16, R6, -0x4eac0001, R40 ;  /* 0xb153ffff06107825 */ /* 0x000fc800078e0028 */
[----:B------:R-:W-:-:S04]  /*41b50*/  IMAD.WIDE.U32.X R50, R59, 0x6730d2a0, R50, P2 ;  /* 0x6730d2a03b327825 */ /* 0x000fc800010e0432 */
[----:B------:R-:W-:-:S04]  /*41b60*/  IMAD.WIDE.U32 R14, P2, R6, 0x1a0111ea, R34 ;  /* 0x1a0111ea060e7825 */ /* 0x000fc80007840022 */
[----:B------:R-:W-:Y:S01]  /*41b70*/  IMAD.X R57, RZ, RZ, RZ, P6 ;  /* 0x000000ffff397224 */ /* 0x000fe200030e06ff */
[----:B------:R-:W-:Y:S01]  /*41b80*/  IADD3 R55, P6, PT, R52, R55, RZ ;  /* 0x0000003734377210 */ /* 0x000fe20007fde0ff */
[----:B------:R-:W-:Y:S01]  /*41b90*/  IMAD.X R35, RZ, RZ, RZ, P5 ;  /* 0x000000ffff237224 */ /* 0x000fe200028e06ff */
[----:B------:R-:W-:Y:S01]  /*41ba0*/  IADD3 R79, P5, PT, R38, R19, RZ ;  /* 0x00000013264f7210 */ /* 0x000fe20007fbe0ff */
[----:B------:R-:W-:Y:S02]  /*41bb0*/  IMAD.IADD R36, R17, 0x1, R36 ;  /* 0x0000000111247824 */ /* 0x000fe400078e0224 */
[----:B------:R-:W-:-:S04]  /*41bc0*/  IMAD.WIDE.U32 R40, R6, 0x397fe69a, RZ ;  /* 0x397fe69a06287825 */ /* 0x000fc800078e00ff */
[----:B------:R-:W-:Y:S02]  /*41bd0*/  IMAD.MOV.U32 R56, RZ, RZ, R53 ;  /* 0x000000ffff387224 */ /* 0x000fe400078e0035 */
[----:B------:R-:W-:Y:S01]  /*41be0*/  IMAD.X R17, RZ, RZ, RZ, P2 ;  /* 0x000000ffff117224 */ /* 0x000fe200010e06ff */
[----:B------:R-:W-:Y:S01]  /*41bf0*/  IADD3 R60, P2, PT, R61, R16, RZ ;  /* 0x000000103d3c7210 */ /* 0x000fe20007f5e0ff */
[----:B------:R-:W-:Y:S02]  /*41c00*/  IMAD.MOV.U32 R34, RZ, RZ, R39 ;  /* 0x000000ffff227224 */ /* 0x000fe400078e0027 */
[----:B------:R-:W-:Y:S01]  /*41c10*/  IMAD.WIDE.U32.X R56, R59, 0x64774b84, R56, P6 ;  /* 0x64774b843b387825 */ /* 0x000fe200030e0438 */
[----:B------:R-:W-:-:S03]  /*41c20*/  IADD3 R53, P6, PT, R14, R41, RZ ;  /* 0x000000290e357210 */ /* 0x000fc60007fde0ff */
[----:B------:R-:W-:Y:S01]  /*41c30*/  IMAD.WIDE.U32.X R34, R59, 0x4b1ba7b6, R34, P5 ;  /* 0x4b1ba7b63b227825 */ /* 0x000fe200028e0422 */
[----:B------:R-:W-:Y:S02]  /*41c40*/  IADD3.X R61, P5, PT, R36, R7, RZ, P2, !PT ;  /* 0x00000007243d7210 */ /* 0x000fe400017be4ff */
[----:B------:R-:W-:Y:S01]  /*41c50*/  IADD3 R36, P2, PT, R43, R42, RZ ;  /* 0x0000002a2b247210 */ /* 0x000fe20007f5e0ff */
[----:B------:R-:W-:Y:S02]  /*41c60*/  IMAD.MOV.U32 R16, RZ, RZ, R15 ;  /* 0x000000ffff107224 */ /* 0x000fe400078e000f */
[----:B------:R-:W-:Y:S01]  /*41c70*/  IMAD.WIDE.U32.X R44, R31, R33, R44, P3 ;  /* 0x000000211f2c7225 */ /* 0x000fe200018e042c */
[----:B------:R-:W-:Y:S02]  /*41c80*/  IADD3.X R37, P2, PT, R58, R63, RZ, P2, !PT ;  /* 0x0000003f3a257210 */ /* 0x000fe4000175e4ff */
[----:B------:R-:W-:Y:S01]  /*41c90*/  IADD3.X R63, P4, PT, RZ, R46, RZ, P4, !PT ;  /* 0x0000002eff3f7210 */ /* 0x000fe2000279e4ff */
[----:B------:R-:W-:Y:S01]  /*41ca0*/  IMAD.WIDE.U32.X R16, R59, 0x1a0111ea, R16, P6 ;  /* 0x1a0111ea3b107825 */ /* 0x000fe200030e0410 */
[----:B------:R-:W-:-:S02]  /*41cb0*/  IADD3 RZ, P6, PT, RZ, R42, RZ ;  /* 0x0000002affff7210 */ /* 0x000fc40007fde0ff */
[----:B------:R-:W-:Y:S01]  /*41cc0*/  IADD3.X R63, P5, PT, RZ, R63, RZ, P5, !PT ;  /* 0x0000003fff3f7210 */ /* 0x000fe20002fbe4ff */
[----:B------:R-:W-:Y:S01]  /*41cd0*/  IMAD.WIDE.U32 R42, R6, -0x94f09dc, R8 ;  /* 0xf6b0f624062a7825 */ /* 0x000fe200078e0008 */
[----:B------:R-:W-:Y:S02]  /*41ce0*/  IADD3.X RZ, P3, PT, RZ, R58, RZ, P6, !PT ;  /* 0x0000003affff7210 */ /* 0x000fe4000377e4ff */
[----:B------:R-:W-:Y:S01]  /*41cf0*/  IADD3.X R46, PT, PT, RZ, RZ, R47, P5, P4 ;  /* 0x000000ffff2e7210 */ /* 0x000fe20002fe842f */
        /* <DEDUP_REMOVED lines=8> */
[----:B------:R-:W-:Y:S01]  /*41d80*/  IMAD.WIDE.U32 R58, P6, R29, R138, R58 ;  /* 0x0000008a1d3a7225 */ /* 0x000fe200078c003a */
[----:B------:R-:W-:Y:S02]  /*41d90*/  IADD3.X R7, PT, PT, RZ, RZ, R45, P2, P3 ;  /* 0x000000ffff077210 */ /* 0x000fe400017e642d */
[----:B------:R-:W-:Y:S01]  /*41da0*/  IADD3 RZ, P2, PT, R12, R54, RZ ;  /* 0x000000360cff7210 */ /* 0x000fe20007f5e0ff */
[----:B------:R-:W-:Y:S01]  /*41db0*/  IMAD.WIDE.U32 R42, R6, -0xc7aed41, R12 ;  /* 0xf38512bf062a7825 */ /* 0x000fe200078e000c */
[----:B------:R-:W-:Y:S02]  /*41dc0*/  IADD3.X R9, P4, PT, RZ, R9, RZ, P4, !PT ;  /* 0x00000009ff097210 */ /* 0x000fe4000279e4ff */
[----:B------:R-:W-:Y:S01]  /*41dd0*/  IADD3.X RZ, P2, PT, R13, R55, RZ, P2, !PT ;  /* 0x000000370dff7210 */ /* 0x000fe2000175e4ff */
[----:B------:R-:W-:Y:S01]  /*41de0*/  IMAD.WIDE.U32 R44, R137, R28, RZ ;  /* 0x0000001c892c7225 */ /* 0x000fe200078e00ff */
[----:B------:R-:W-:-:S02]  /*41df0*/  IADD3 R15, P5, PT, R58, R49, RZ ;  /* 0x000000313a0f7210 */ /* 0x000fc40007fbe0ff */
[----:B------:R-:W-:Y:S01]  /*41e00*/  IADD3.X R51, PT, PT, RZ, RZ, R51, P4, P1 ;  /* 0x000000ffff337210 */ /* 0x000fe200027e2433 */
[----:B------:R-:W-:Y:S01]  /*41e10*/  IMAD.X R13, RZ, RZ, RZ, P6 ;  /* 0x000000ffff0d7224 */ /* 0x000fe200030e06ff */
[----:B------:R-:W-:Y:S01]  /*41e20*/  IADD3 R50, P6, PT, R9, R42, RZ ;  /* 0x0000002a09327210 */ /* 0x000fe20007fde0ff */
[----:B------:R-:W-:Y:S01]  /*41e30*/  IMAD.IADD R52, R43, 0x1, R52 ;  /* 0x000000012b347824 */ /* 0x000fe200078e0234 */
[----:B------:R-:W-:Y:S01]  /*41e40*/  IADD3 RZ, P3, PT, R60, R48, RZ ;  /* 0x000000303cff7210 */ /* 0x000fe20007f7e0ff */
[----:B------:R-:W-:-:S03]  /*41e50*/  IMAD.WIDE.U32 R42, R28, R138, R60 ;  /* 0x0000008a1c2a7225 */ /* 0x000fc600078e003c */
[----:B------:R-:W-:Y:S01]  /*41e60*/  IADD3.X R51, P1, PT, R52, R51, RZ, P6, !PT ;  /* 0x0000003334337210 */ /* 0x000fe2000373e4ff */
[----:B------:R-:W-:Y:S01]  /*41e70*/  IMAD.MOV.U32 R12, RZ, RZ, R59 ;  /* 0x000000ffff0c7224 */ /* 0x000fe200078e003b */
[----:B------:R-:W-:Y:S01]  /*41e80*/  IADD3.X RZ, P3, PT, R61, R15, RZ, P3, !PT ;  /* 0x0000000f3dff7210 */ /* 0x000fe20001f7e4ff */
[----:B------:R-:W-:Y:S01]  /*41e90*/  IMAD.WIDE.U32 R46, P4, R29, R136, R44 ;  /* 0x000000881d2e7225 */ /* 0x000fe2000788002c */
[----:B------:R-:W-:-:S03]  /*41ea0*/  IADD3 RZ, P6, PT, RZ, R42, RZ ;  /* 0x0000002affff7210 */ /* 0x000fc60007fde0ff */
[----:B------:R-:W-:Y:S02]  /*41eb0*/  IMAD.IADD R39, R43, 0x1, R58 ;  /* 0x000000012b277824 */ /* 0x000fe400078e023a */
[----:B------:R-:W-:-:S03]  /*41ec0*/  IMAD.WIDE.U32.X R12, R29, R139, R12, P5 ;  /* 0x0000008b1d0c7225 */ /* 0x000fc600028e040c */
[----:B------:R-:W-:Y:S01]  /*41ed0*/  IADD3.X RZ, P6, PT, RZ, R39, RZ, P6, !PT ;  /* 0x00000027ffff7210 */ /* 0x000fe200037de4ff */
[----:B------:R-:W-:Y:S01]  /*41ee0*/  IMAD.WIDE.U32 R44, R136, R28, RZ ;  /* 0x0000001c882c7225 */ /* 0x000fe200078e00ff */
[----:B------:R-:W-:-:S03]  /*41ef0*/  IADD3.X R19, P3, PT, RZ, R12, RZ, P3, !PT ;  /* 0x0000000cff137210 */ /* 0x000fc60001f7e4ff */
[----:B------:R-:W-:Y:S01]  /*41f00*/  IMAD.X R49, RZ, RZ, RZ, P4 ;  /* 0x000000ffff317224 */ /* 0x000fe200020e06ff */
[----:B------:R-:W-:Y:S01]  /*41f10*/  IADD3.X R15, P4, PT, RZ, R56, RZ, P2, !PT ;  /* 0x00000038ff0f7210 */ /* 0x000fe2000179e4ff */
[----:B------:R-:W-:Y:S01]  /*41f20*/  IMAD.MOV.U32 R48, RZ, RZ, R47 ;  /* 0x000000ffff307224 */ /* 0x000fe200078e002f */
[----:B------:R-:W-:Y:S02]  /*41f30*/  IADD3 R9, P5, PT, R46, R45, RZ ;  /* 0x0000002d2e097210 */ /* 0x000fe40007fbe0ff */
[----:B------:R-:W-:Y:S01]  /*41f40*/  IADD3 RZ, P2, PT, R62, R44, RZ ;  /* 0x0000002c3eff7210 */ /* 0x000fe20007f5e0ff */
[----:B------:R-:W-:Y:S01]  /*41f50*/  IMAD.WIDE.U32 R44, R28, R136, R62 ;  /* 0x000000881c2c7225 */ /* 0x000fe200078e003e */
[----:B------:R-:W-:Y:S02]  /*41f60*/  IADD3.X R15, P1, PT, RZ, R15, RZ, P1, !PT ;  /* 0x0000000fff0f7210 */ /* 0x000fe40000f3e4ff */
[----:B------:R-:W-:Y:S01]  /*41f70*/  IADD3.X R19, P6, PT, RZ, R19, RZ, P6, !PT ;  /* 0x00000013ff137210 */ /* 0x000fe200037de4ff */
[----:B------:R-:W-:Y:S01]  /*41f80*/  IMAD.IADD R46, R45, 0x1, R46 ;  /* 0x000000012d2e7824 */ /* 0x000fe200078e022e */
[----:B------:R-:W-:-:S02]  /*41f90*/  IADD3.X R57, PT, PT, RZ, RZ, R57, P1, P4 ;  /* 0x000000ffff397210 */ /* 0x000fc40000fe8439 */
[----:B------:R-:W-:Y:S02]  /*41fa0*/  IADD3 RZ, P1, PT, R10, R18, RZ ;  /* 0x000000120aff7210 */ /* 0x000fe40007f3e0ff */
[----:B------:R-:W-:Y:S01]  /*41fb0*/  IADD3 R18, P4, PT, R19, R44, RZ ;  /* 0x0000002c13127210 */ /* 0x000fe20007f9e0ff */
[----:B------:R-:W-:Y:S01]  /*41fc0*/  IMAD.WIDE.U32 R44, R135, R28, RZ ;  /* 0x0000001c872c7225 */ /* 0x000fe200078e00ff */
[----:B------:R-:W-:Y:S02]  /*41fd0*/  IADD3.X R13, PT, PT, RZ, RZ, R13, P6, P3 ;  /* 0x000000ffff0d7210 */ /* 0x000fe400037e640d */
[----:B------:R-:W-:Y:S02]  /*41fe0*/  IADD3.X RZ, P2, PT, R63, R9, RZ, P2, !PT ;  /* 0x000000093fff7210 */ /* 0x000fe4000175e4ff */
[----:B------:R-:W-:Y:S01]  /*41ff0*/  IADD3.X R19, P4, PT, R46, R13, RZ, P4, !PT ;  /* 0x0000000d2e137210 */ /* 0x000fe2000279e4ff */
[----:B------:R-:W-:Y:S01]  /*42000*/  IMAD.WIDE.U32.X R12, R29, R137, R48, P5 ;  /* 0x000000891d0c7225 */ /* 0x000fe200028e0430 */
[----:B------:R-:W-:-:S02]  /*42010*/  IADD3.X RZ, P3, PT, R11, R79, RZ, P1, !PT ;  /* 0x0000004f0bff7210 */ /* 0x000fc40000f7e4ff */
[----:B------:R-:W-:Y:S01]  /*42020*/  IADD3 RZ, P1, PT, R36, R40, RZ ;  /* 0x0000002824ff7210 */ /* 0x000fe20007f3e0ff */
[----:B------:R-:W-:Y:S01]  /*42030*/  IMAD.WIDE.U32 R44, P6, R29, R134, R44 ;  /* 0x000000861d2c7225 */ /* 0x000fe200078c002c */
[----:B------:R-:W-:Y:S02]  /*42040*/  IADD3.X R9, P2, PT, RZ, R12, RZ, P2, !PT ;  /* 0x0000000cff097210 */ /* 0x000fe4000175e4ff */
[----:B------:R-:W-:Y:S01]  /*42050*/  IADD3.X RZ, P1, PT, R37, R53, RZ, P1, !PT ;  /* 0x0000003525ff7210 */ /* 0x000fe20000f3e4ff */
[----:B------:R-:W-:Y:S01]  /*42060*/  IMAD.WIDE.U32 R40, R134, R28, RZ ;  /* 0x0000001c86287225 */ /* 0x000fe200078e00ff */
[----:B------:R-:W-:Y:S02]  /*42070*/  IADD3.X R9, P4, PT, RZ, R9, RZ, P4, !PT ;  /* 0x00000009ff097210 */ /* 0x000fe4000279e4ff */
[----:B------:R-:W-:Y:S01]  /*42080*/  IADD3.X R55, P1, PT, RZ, R16, RZ, P1, !PT ;  /* 0x00000010ff377210 */ /* 0x000fe20000f3e4ff */
[----:B------:R-:W-:Y:S01]  /*42090*/  IMAD.X R47, RZ, RZ, RZ, P6 ;  /* 0x000000ffff2f7224 */ /* 0x000fe200030e06ff */
[----:B------:R-:W-:Y:S01]  /*420a0*/  IADD3 R43, P6, PT, R44, R41, RZ ;  /* 0x000000292c2b7210 */ /* 0x000fe20007fde0ff */
[----:B------:R-:W-:Y:S01]  /*420b0*/  IMAD.WIDE.U32 R10, R6, 0x434bacd7, R10 ;  /* 0x434bacd7060a7825 */ /* 0x000fe200078e000a */
[----:B------:R-:W-:-:S02]  /*420c0*/  IADD3 RZ, P5, PT, R50, R40, RZ ;  /* 0x0000002832ff7210 */ /* 0x000fc40007fbe0ff */
[----:B------:R-:W-:Y:S01]  /*420d0*/  IADD3.X R13, PT, PT, RZ, RZ, R13, P4, P2 ;  /* 0x000000ffff0d7210 */ /* 0x000fe200027e440d */
[----:B------:R-:W-:Y:S01]  /*420e0*/  IMAD.WIDE.U32 R40, R28, R134, R50 ;  /* 0x000000861c287225 */ /* 0x000fe200078e0032 */
[----:B------:R-:W-:Y:S02]  /*420f0*/  IADD3 R48, P4, PT, R15, R10, RZ ;  /* 0x0000000a0f307210 */ /* 0x000fe40007f9e0ff */
[----:B------:R-:W-:Y:S01]  /*42100*/  IADD3.X R15, P3, PT, RZ, R34, RZ, P3, !PT ;  /* 0x00000022ff0f7210 */ /* 0x000fe20001f7e4ff */
[----:B------:R-:W-:Y:S01]  /*42110*/  IMAD.IADD R38, R11, 0x1, R38 ;  /* 0x000000010b267824 */ /* 0x000fe200078e0226 */
[----:B------:R-:W-:Y:S01]  /*42120*/  IADD3 R12, P2, PT, R9, R40, RZ ;  /* 0x00000028090c7210 */ /* 0x000fe20007f5e0ff */
[----:B------:R-:W-:Y:S01]  /*42130*/  IMAD.MOV.U32 R46, RZ, RZ, R45 ;  /* 0x000000ffff2e7224 */ /* 0x000fe200078e002d */
[----:B------:R-:W-:Y:S01]  /*42140*/  IADD3.X RZ, P5, PT, R51, R43, RZ, P5, !PT ;  /* 0x0000002b33ff7210 */ /* 0x000fe20002fbe4ff */
[----:B------:R-:W-:Y:S01]  /*42150*/  IMAD R9, R39, -0x30003, RZ ;  /* 0xfffcfffd27097824 */ /* 0x000fe200078e02ff */
[----:B------:R-:W-:Y:S01]  /*42160*/  IADD3.X R49, P4, PT, R38, R57, RZ, P4, !PT ;  /* 0x0000003926317210 */ /* 0x000fe2000279e4ff */
[----:B------:R-:W-:-:S02]  /*42170*/  IMAD.IADD R44, R41, 0x1, R44 ;  /* 0x00000001292c7824 */ /* 0x000fc400078e022c */
[----:B------:R-:W-:Y:S01]  /*42180*/  IMAD.WIDE.U32 R10, R42, -0x30003, RZ ;  /* 0xfffcfffd2a0a7825 */ /* 0x000fe200078e00ff */
[----:B------:R-:W-:Y:S02]  /*42190*/  IADD3.X R15, P4, PT, RZ, R15, RZ, P4, !PT ;  /* 0x0000000fff0f7210 */ /* 0x000fe4000279e4ff */
[----:B------:R-:W-:Y:S01]  /*421a0*/  IADD3.X R13, P2, PT, R44, R13, RZ, P2, !PT ;  /* 0x0000000d2c0d7210 */ /* 0x000fe2000175e4ff */
[----:B------:R-:W-:Y:S01]  /*421b0*/  IMAD R9, R42, -0x760c0004, R9 ;  /* 0x89f3fffc2a097824 */ /* 0x000fe200078e0209 */
[----:B------:R-:W-:Y:S01]  /*421c0*/  IADD3.X R54, PT, PT, RZ, RZ, R35, P4, P3 ;  /* 0x000000ffff367210 */ /* 0x000fe200027e6423 */
[----:B------:R-:W-:-:S04]  /*421d0*/  IMAD.WIDE.U32.X R40, R29, R135, R46, P6 ;  /* 0x000000871d287225 */ /* 0x000fc800030e042e */
[----:B------:R-:W-:-:S04]  /*421e0*/  IMAD.WIDE.U32 R44, R133, R28, RZ ;  /* 0x0000001c852c7225 */ /* 0x000fc800078e00ff */
[----:B------:R-:W-:Y:S01]  /*421f0*/  IMAD.IADD R9, R11, 0x1, R9 ;  /* 0x000000010b097824 */ /* 0x000fe200078e0209 */
[----:B------:R-:W-:Y:S01]  /*42200*/  IADD3.X R11, P5, PT, RZ, R40, RZ, P5, !PT ;  /* 0x00000028ff0b7210 */ /* 0x000fe20002fbe4ff */
[----:B------:R-:W-:-:S03]  /*42210*/  IMAD.WIDE.U32 R44, P6, R29, R132, R44 ;  /* 0x000000841d2c7225 */ /* 0x000fc600078c002c */
[----:B------:R-:W-:Y:S01]  /*42220*/  IADD3.X R11, P3, PT, RZ, R11, RZ, P2, !PT ;  /* 0x0000000bff0b7210 */ /* 0x000fe2000177e4ff */
[----:B------:R-:W-:-:S03]  /*42230*/  IMAD.WIDE.U32 R46, R9, -0x5555, RZ ;  /* 0xffffaaab092e7825 */ /* 0x000fc600078e00ff */
[----:B------:R-:W-:Y:S01]  /*42240*/  IADD3.X R43, PT, PT, RZ, RZ, R41, P3, P5 ;  /* 0x000000ffff2b7210 */ /* 0x000fe20001fea429 */
[----:B------:R-:W-:Y:S02]  /*42250*/  IMAD.MOV.U32 R38, RZ, RZ, R42 ;  /* 0x000000ffff267224 */ /* 0x000fe400078e002a */
[----:B------:R-:W-:-:S04]  /*42260*/  IMAD.WIDE.U32 R50, R132, R28, RZ ;  /* 0x0000001c84327225 */ /* 0x000fc800078e00ff */
[----:B------:R-:W-:Y:S01]  /*42270*/  IMAD.X R35, RZ, RZ, RZ, P6 ;  /* 0x000000ffff237224 */ /* 0x000fe200030e06ff */
[----:B------:R-:W-:Y:S01]  /*42280*/  IADD3 R51, P4, PT, R44, R51, RZ ;  /* 0x000000332c337210 */ /* 0x000fe20007f9e0ff */
[----:B------:R-:W-:Y:S01]  /*42290*/  IMAD.WIDE.U32 R52, R10, -0x5555, RZ ;  /* 0xffffaaab0a347825 */ /* 0x000fe200078e00ff */
[----:B------:R-:W-:-:S03]  /*422a0*/  IADD3 RZ, P2, PT, R48, R50, RZ ;  /* 0x0000003230ff7210 */ /* 0x000fc60007f5e0ff */
[----:B------:R-:W-:Y:S01]  /*422b0*/  IMAD.WIDE.U32 R46, P6, R10, -0x46010001, R46 ;  /* 0xb9feffff0a2e7825 */ /* 0x000fe200078c002e */
[----:B------:R-:W-:Y:S02]  /*422c0*/  IADD3 RZ, P3, PT, R42, R52, RZ ;  /* 0x000000342aff7210 */ /* 0x000fe40007f7e0ff */
[----:B------:R-:W-:Y:S01]  /*422d0*/  IADD3.X RZ, P2, PT, R49, R51, RZ, P2, !PT ;  /* 0x0000003331ff7210 */ /* 0x000fe2000175e4ff */
[----:B------:R-:W-:Y:S01]  /*422e0*/  IMAD.WIDE.U32 R40, R10, -0x5555, R38 ;  /* 0xffffaaab0a287825 */ /* 0x000fe200078e0026 */
[----:B------:R-:W-:-:S03]  /*422f0*/  IADD3 R53, P5, PT, R46, R53, RZ ;  /* 0x000000352e357210 */ /* 0x000fc60007fbe0ff */
[----:B------:R-:W-:Y:S01]  /*42300*/  IMAD.WIDE.U32 R36, R6, 0x397fe69a, R36 ;  /* 0x397fe69a06247825 */ /* 0x000fe200078e0024 */
[----:B------:R-:W-:-:S03]  /*42310*/  IADD3.X RZ, P3, PT, R39, R53, RZ, P3, !PT ;  /* 0x0000003527ff7210 */ /* 0x000fc60001f7e4ff */
[----:B------:R-:W-:Y:S02]  /*42320*/  IMAD.MOV.U32 R34, RZ, RZ, R45 ;  /* 0x000000ffff227224 */ /* 0x000fe400078e002d */
[----:B------:R-:W-:Y:S02]  /*42330*/  IMAD.IADD R6, R41, 0x1, R46 ;  /* 0x0000000129067824 */ /* 0x000fe400078e022e */
[----:B------:R-:W-:Y:S02]  /*42340*/  IMAD.IADD R37, R37, 0x1, R14 ;  /* 0x0000000125257824 */ /* 0x000fe400078e020e */
[----:B------:R-:W-:Y:S01]  /*42350*/  IMAD.X R41, RZ, RZ, RZ, P6 ;  /* 0x000000ffff297224 */ /* 0x000fe200030e06ff */
[----:B------:R-:W-:Y:S01]  /*42360*/  IADD3 R38, P6, PT, R15, R36, RZ ;  /* 0x000000240f267210 */ /* 0x000fe20007fde0ff */
[----:B------:R-:W-:Y:S01]  /*42370*/  IMAD.WIDE.U32.X R34, R29, R133, R34, P4 ;  /* 0x000000851d227225 */ /* 0x000fe200020e0422 */
[----:B------:R-:W-:Y:S02]  /*42380*/  IADD3 RZ, P4, PT, RZ, R40, RZ ;  /* 0x00000028ffff7210 */ /* 0x000fe40007f9e0ff */
[----:B------:R-:W-:Y:S01]  /*42390*/  IADD3.X R39, P6, PT, R37, R54, RZ, P6, !PT ;  /* 0x0000003625277210 */ /* 0x000fe200037de4ff */
[----:B------:R-:W-:Y:S01]  /*423a0*/  IMAD.MOV.U32 R40, RZ, RZ, R47 ;  /* 0x000000ffff287224 */ /* 0x000fe200078e002f */
[----:B------:R-:W-:Y:S01]  /*423b0*/  IADD3.X RZ, P4, PT, RZ, R6, RZ, P4, !PT ;  /* 0x00000006ffff7210 */ /* 0x000fe2000279e4ff */
[----:B------:R-:W-:Y:S01]  /*423c0*/  IMAD.WIDE.U32 R14, R28, R132, R48 ;  /* 0x000000841c0e7225 */ /* 0x000fe200078e0030 */
[----:B------:R-:W-:-:S03]  /*423d0*/  IADD3.X R55, P6, PT, RZ, R55, RZ, P6, !PT ;  /* 0x00000037ff377210 */ /* 0x000fc600037de4ff */
[----:B------:R-:W-:Y:S01]  /*423e0*/  IMAD.WIDE.U32.X R40, R9, -0x46010001, R40, P5 ;  /* 0xb9feffff09287825 */ /* 0x000fe200028e0428 */
[----:B------:R-:W-:Y:S02]  /*423f0*/  IADD3 R14, P5, PT, R11, R14, RZ ;  /* 0x0000000e0b0e7210 */ /* 0x000fe40007fbe0ff */
[----:B------:R-:W-:Y:S01]  /*42400*/  IADD3.X R48, PT, PT, RZ, RZ, R17, P6, P1 ;  /* 0x000000ffff307210 */ /* 0x000fe200037e2411 */
[----:B------:R-:W-:Y:S01]  /*42410*/  IMAD.IADD R44, R15, 0x1, R44 ;  /* 0x000000010f2c7824 */ /* 0x000fe200078e022c */
[----:B------:R-:W-:Y:S01]  /*42420*/  IADD3.X R11, P6, PT, RZ, R40, RZ, P3, !PT ;  /* 0x00000028ff0b7210 */ /* 0x000fe20001fde4ff */
[----:B------:R-:W-:Y:S01]  /*42430*/  IMAD.WIDE.U32 R36, R131, R28, RZ ;  /* 0x0000001c83247225 */ /* 0x000fe200078e00ff */
[----:B------:R-:W-:Y:S02]  /*42440*/  IADD3.X R47, P3, PT, RZ, R34, RZ, P2, !PT ;  /* 0x00000022ff2f7210 */ /* 0x000fe4000177e4ff */
[----:B------:R-:W-:Y:S01]  /*42450*/  IADD3.X R15, P5, PT, R44, R43, RZ, P5, !PT ;  /* 0x0000002b2c0f7210 */ /* 0x000fe20002fbe4ff */
[----:B------:R-:W-:Y:S01]  /*42460*/  IMAD.WIDE.U32 R16, R130, R28, RZ ;  /* 0x0000001c82107225 */ /* 0x000fe200078e00ff */
[----:B------:R-:W-:-:S02]  /*42470*/  IADD3.X R11, P4, PT, RZ, R11, RZ, P4, !PT ;  /* 0x0000000bff0b7210 */ /* 0x000fc4000279e4ff */
[----:B------:R-:W-:Y:S01]  /*42480*/  IADD3.X R47, P5, PT, RZ, R47, RZ, P5, !PT ;  /* 0x0000002fff2f7210 */ /* 0x000fe20002fbe4ff */
[----:B------:R-:W-:Y:S01]  /*42490*/  IMAD.WIDE.U32 R36, P1, R29, R130, R36 ;  /* 0x000000821d247225 */ /* 0x000fe20007820024 */
[----:B------:R-:W-:Y:S02]  /*424a0*/  IADD3.X R45, PT, PT, RZ, RZ, R41, P4, P6 ;  /* 0x000000ffff2d7210 */ /* 0x000fe400027ec429 */
[----:B------:R-:W-:Y:S01]  /*424b0*/  IADD3 RZ, P2, PT, R38, R16, RZ ;  /* 0x0000001026ff7210 */ /* 0x000fe20007f5e0ff */
[----:B------:R-:W-:Y:S01]  /*424c0*/  IMAD.WIDE.U32 R42, R9, -0x4eac0001, RZ ;  /* 0xb153ffff092a7825 */ /* 0x000fe200078e00ff */
[----:B------:R-:W-:Y:S02]  /*424d0*/  IADD3 R51, P6, PT, R36, R17, RZ ;  /* 0x0000001124337210 */ /* 0x000fe40007fde0ff */
[----:B------:R-:W-:Y:S01]  /*424e0*/  IADD3.X R49, PT, PT, RZ, RZ, R35, P5, P3 ;  /* 0x000000ffff317210 */ /* 0x000fe20002fe6423 */
[----:B------:R-:W-:-:S04]  /*424f0*/  IMAD.WIDE.U32 R16, R28, R130, R38 ;  /* 0x000000821c107225 */ /* 0x000fc800078e0026 */
        /* <DEDUP_REMOVED lines=19> */
[----:B------:R-:W-:Y:S01]  /*42630*/  IMAD.WIDE.U32 R34, R33, R28, RZ ;  /* 0x0000001c21227225 */ /* 0x000fe200078e00ff */
[----:B------:R-:W-:-:S02]  /*42640*/  IADD3.X R53, PT, PT, RZ, RZ, R17, P6, P2 ;  /* 0x000000ffff357210 */ /* 0x000fc400037e4411 */
[----:B------:R-:W-:Y:S01]  /*42650*/  IADD3.X R19, P1, PT, R6, R45, RZ, P1, !PT ;  /* 0x0000002d06137210 */ /* 0x000fe20000f3e4ff */
[----:B------:R-:W-:Y:S01]  /*42660*/  IMAD.WIDE.U32.X R42, R9, 0x1eabfffe, R36, P4 ;  /* 0x1eabfffe092a7825 */ /* 0x000fe200020e0424 */
[----:B------:R-:W-:-:S03]  /*42670*/  IADD3 R36, P2, PT, R55, R8, RZ ;  /* 0x0000000837247210 */ /* 0x000fc60007f5e0ff */
[----:B------:R-:W-:Y:S01]  /*42680*/  IMAD.WIDE.U32 R38, R9, -0x94f09dc, RZ ;  /* 0xf6b0f62409267825 */ /* 0x000fe200078e00ff */
[----:B------:R-:W-:Y:S02]  /*42690*/  IADD3.X R49, P3, PT, RZ, R42, RZ, P3, !PT ;  /* 0x0000002aff317210 */ /* 0x000fe40001f7e4ff */
[----:B------:R-:W-:Y:S01]  /*426a0*/  IADD3.X R37, P2, PT, R48, R7, RZ, P2, !PT ;  /* 0x0000000730257210 */ /* 0x000fe2000175e4ff */
[----:B------:R-:W-:-:S04]  /*426b0*/  IMAD.WIDE.U32 R34, P5, R29, R32, R34 ;  /* 0x000000201d227225 */ /* 0x000fc800078a0022 */
[----:B------:R-:W-:-:S04]  /*426c0*/  IMAD.WIDE.U32 R16, R10, -0x94f09dc, RZ ;  /* 0xf6b0f6240a107825 */ /* 0x000fc800078e00ff */
[----:B------:R-:W-:-:S04]  /*426d0*/  IMAD.WIDE.U32 R44, P4, R10, 0x6730d2a0, R38 ;  /* 0x6730d2a00a2c7825 */ /* 0x000fc80007880026 */
        /* <DEDUP_REMOVED lines=23> */
[----:B------:R-:W-:Y:S01]  /*42850*/  IMAD.WIDE.U32 R38, R9, -0xc7aed41, RZ ;  /* 0xf38512bf09267825 */ /* 0x000fe200078e00ff */
[----:B------:R-:W-:-:S02]  /*42860*/  IADD3.X R6, PT, PT, RZ, RZ, R35, P5, P3 ;  /* 0x000000ffff067210 */ /* 0x000fc40002fe6423 */
[----:B------:R-:W-:Y:S01]  /*42870*/  IADD3.X R49, P4, PT, R44, R11, RZ, P4, !PT ;  /* 0x0000000b2c317210 */ /* 0x000fe2000279e4ff */
[----:B------:R-:W-:-:S04]  /*42880*/  IMAD.WIDE.U32.X R36, R9, 0x6730d2a0, R42, P6 ;  /* 0x6730d2a009247825 */ /* 0x000fc800030e042a */
[----:B------:R-:W-:Y:S01]  /*42890*/  IMAD.WIDE.U32 R40, R9, 0x434bacd7, RZ ;  /* 0x434bacd709287825 */ /* 0x000fe200078e00ff */
[----:B------:R-:W-:-:S03]  /*428a0*/  IADD3.X R11, P1, PT, RZ, R36, RZ, P1, !PT ;  /* 0x00000024ff0b7210 */ /* 0x000fc60000f3e4ff */
[----:B------:R-:W-:Y:S01]  /*428b0*/  IMAD.WIDE.U32 R38, P3, R10, 0x64774b84, R38 ;  /* 0x64774b840a267825 */ /* 0x000fe20007860026 */
[----:B------:R-:W-:-:S03]  /*428c0*/  IADD3.X R11, P4, PT, RZ, R11, RZ, P4, !PT ;  /* 0x0000000bff0b7210 */ /* 0x000fc6000279e4ff */
[----:B------:R-:W-:Y:S01]  /*428d0*/  IMAD.WIDE.U32 R34, R10, -0xc7aed41, RZ ;  /* 0xf38512bf0a227825 */ /* 0x000fe200078e00ff */
[----:B------:R-:W-:-:S03]  /*428e0*/  IADD3.X R13, PT, PT, RZ, RZ, R37, P4, P1 ;  /* 0x000000ffff0d7210 */ /* 0x000fc600027e2425 */
[----:B------:R-:W-:Y:S01]  /*428f0*/  IMAD.WIDE.U32 R42, P5, R10, 0x4b1ba7b6, R40 ;  /* 0x4b1ba7b60a2a7825 */ /* 0x000fe200078a0028 */
[----:B------:R-:W-:-:S03]  /*42900*/  IADD3 R51, P6, PT, R38, R35, RZ ;  /* 0x0000002326337210 */ /* 0x000fc60007fde0ff */
        /* <DEDUP_REMOVED lines=11> */
[----:B------:R-:W-:Y:S01]  /*429c0*/  IMAD.X R39, RZ, RZ, RZ, P5 ;  /* 0x000000ffff277224 */ /* 0x000fe200028e06ff */
[----:B------:R-:W-:Y:S01]  /*429d0*/  IADD3 R45, P4, PT, R42, R45, RZ ;  /* 0x0000002d2a2d7210 */ /* 0x000fe20007f9e0ff */
[----:B------:R-:W-:Y:S01]  /*429e0*/  IMAD.WIDE.U32 R14, R10, 0x434bacd7, R46 ;  /* 0x434bacd70a0e7825 */ /* 0x000fe200078e002e */
[----:B------:R-:W-:Y:S02]  /*429f0*/  IADD3.X R11, P6, PT, RZ, R11, RZ, P6, !PT ;  /* 0x0000000bff0b7210 */ /* 0x000fe400037de4ff */
[----:B------:R-:W-:Y:S01]  /*42a00*/  IADD3 RZ, P1, PT, R46, R44, RZ ;  /* 0x0000002c2eff7210 */ /* 0x000fe20007f3e0ff */
[----:B------:R-:W-:Y:S01]  /*42a10*/  IMAD.MOV.U32 R38, RZ, RZ, R43 ;  /* 0x000000ffff267224 */ /* 0x000fe200078e002b */
[----:B------:R-:W-:Y:S01]  /*42a20*/  IADD3.X R13, PT, PT, RZ, RZ, R37, P6, P3 ;  /* 0x000000ffff0d7210 */ /* 0x000fe200037e6425 */
[----:B------:R-:W-:Y:S01]  /*42a30*/  IMAD.WIDE.U32 R40, R139, R26, RZ ;  /* 0x0000001a8b287225 */ /* 0x000fe200078e00ff */
[----:B------:R-:W-:-:S02]  /*42a40*/  IADD3.X RZ, P1, PT, R47, R45, RZ, P1, !PT ;  /* 0x0000002d2fff7210 */ /* 0x000fc40000f3e4ff */
[----:B------:R-:W-:Y:S01]  /*42a50*/  IADD3 R14, P3, PT, R11, R14, RZ ;  /* 0x0000000e0b0e7210 */ /* 0x000fe20007f7e0ff */
[----:B------:R-:W-:Y:S02]  /*42a60*/  IMAD.IADD R42, R15, 0x1, R42 ;  /* 0x000000010f2a7824 */ /* 0x000fe400078e022a */
        /* <DEDUP_REMOVED lines=9> */
[----:B------:R-:W-:Y:S01]  /*42b00*/  IMAD.MOV.U32 R42, RZ, RZ, R41 ;  /* 0x000000ffff2a7224 */ /* 0x000fe200078e0029 */
[----:B------:R-:W-:Y:S01]  /*42b10*/  IADD3.X R50, PT, PT, RZ, RZ, R37, P3, P1 ;  /* 0x000000ffff327210 */ /* 0x000fe20001fe2425 */
[----:B------:R-:W-:Y:S01]  /*42b20*/  IMAD.WIDE.U32 R38, R26, R138, R18 ;  /* 0x0000008a1a267225 */ /* 0x000fe200078e0012 */
[----:B------:R-:W-:Y:S02]  /*42b30*/  IADD3.X RZ, P4, PT, R19, R11, RZ, P4, !PT ;  /* 0x0000000b13ff7210 */ /* 0x000fe4000279e4ff */
[----:B------:R-:W-:Y:S01]  /*42b40*/  IADD3 RZ, P1, PT, RZ, R8, RZ ;  /* 0x00000008ffff7210 */ /* 0x000fe20007f3e0ff */
[----:B------:R-:W-:Y:S01]  /*42b50*/  IMAD.WIDE.U32.X R36, R27, R139, R42, P6 ;  /* 0x0000008b1b247225 */ /* 0x000fe200030e042a */
[----:B------:R-:W-:-:S02]  /*42b60*/  IADD3 RZ, P6, PT, RZ, R38, RZ ;  /* 0x00000026ffff7210 */ /* 0x000fc40007fde0ff */
[----:B------:R-:W-:Y:S01]  /*42b70*/  IADD3.X RZ, P1, PT, RZ, R7, RZ, P1, !PT ;  /* 0x00000007ffff7210 */ /* 0x000fe20000f3e4ff */
[----:B------:R-:W-:Y:S01]  /*42b80*/  IMAD.IADD R39, R39, 0x1, R40 ;  /* 0x0000000127277824 */ /* 0x000fe200078e0228 */
[----:B------:R-:W-:Y:S01]  /*42b90*/  IADD3.X R11, P3, PT, RZ, R36, RZ, P4, !PT ;  /* 0x00000024ff0b7210 */ /* 0x000fe2000277e4ff */
[----:B------:R-:W-:-:S03]  /*42ba0*/  IMAD.WIDE.U32 R44, R137, R26, RZ ;  /* 0x0000001a892c7225 */ /* 0x000fc600078e00ff */
[----:B------:R-:W-:Y:S01]  /*42bb0*/  IADD3.X RZ, P4, PT, RZ, R39, RZ, P6, !PT ;  /* 0x00000027ffff7210 */ /* 0x000fe2000379e4ff */
[----:B------:R-:W-:-:S03]  /*42bc0*/  IMAD.WIDE.U32 R40, R136, R26, RZ ;  /* 0x0000001a88287225 */ /* 0x000fc600078e00ff */
[----:B------:R-:W-:Y:S01]  /*42bd0*/  IADD3.X R11, P6, PT, RZ, R11, RZ, P4, !PT ;  /* 0x0000000bff0b7210 */ /* 0x000fe200027de4ff */
[----:B------:R-:W-:Y:S01]  /*42be0*/  IMAD.WIDE.U32 R44, P5, R27, R136, R44 ;  /* 0x000000881b2c7225 */ /* 0x000fe200078a002c */
[----:B------:R-:W-:Y:S02]  /*42bf0*/  IADD3 RZ, P4, PT, R48, R40, RZ ;  /* 0x0000002830ff7210 */ /* 0x000fe40007f9e0ff */
[----:B------:R-:W-:Y:S01]  /*42c00*/  IADD3.X R13, PT, PT, RZ, RZ, R37, P6, P3 ;  /* 0x000000ffff0d7210 */ /* 0x000fe200037e6425 */
[----:B------:R-:W-:-:S04]  /*42c10*/  IMAD.WIDE.U32 R18, R9, 0x397fe69a, RZ ;  /* 0x397fe69a09127825 */ /* 0x000fc800078e00ff */
[----:B------:R-:W-:Y:S01]  /*42c20*/  IMAD.X R47, RZ, RZ, RZ, P5 ;  /* 0x000000ffff2f7224 */ /* 0x000fe200028e06ff */
[----:B------:R-:W-:Y:S01]  /*42c30*/  IADD3 R53, P5, PT, R44, R41, RZ ;  /* 0x000000292c357210 */ /* 0x000fe20007fbe0ff */
[----:B------:R-:W-:-:S03]  /*42c40*/  IMAD.WIDE.U32 R42, R26, R136, R48 ;  /* 0x000000881a2a7225 */ /* 0x000fc600078e0030 */
[----:B------:R-:W-:Y:S01]  /*42c50*/  IADD3.X RZ, P4, PT, R49, R53, RZ, P4, !PT ;  /* 0x0000003531ff7210 */ /* 0x000fe2000279e4ff */
[----:B------:R-:W-:Y:S02]  /*42c60*/  IMAD.MOV.U32 R46, RZ, RZ, R45 ;  /* 0x000000ffff2e7224 */ /* 0x000fe400078e002d */
[----:B------:R-:W-:Y:S01]  /*42c70*/  IMAD.WIDE.U32 R36, P6, R10, 0x1a0111ea, R18 ;  /* 0x1a0111ea0a247825 */ /* 0x000fe200078c0012 */
[----:B------:R-:W-:-:S03]  /*42c80*/  IADD3 R18, P3, PT, R11, R42, RZ ;  /* 0x0000002a0b127210 */ /* 0x000fc60007f7e0ff */
        /* <DEDUP_REMOVED lines=12> */
[----:B------:R-:W-:-:S03]  /*42d50*/  IMAD.WIDE.U32 R10, R10, 0x397fe69a, R16 ;  /* 0x397fe69a0a0a7825 */ /* 0x000fc600078e0010 */
[----:B------:R-:W-:Y:S01]  /*42d60*/  IADD3.X R45, PT, PT, RZ, RZ, R45, P3, P4 ;  /* 0x000000ffff2d7210 */ /* 0x000fe20001fe842d */
[----:B------:R-:W-:-:S04]  /*42d70*/  IMAD.WIDE.U32.X R40, R9, 0x1a0111ea, R42, P6 ;  /* 0x1a0111ea09287825 */ /* 0x000fc800030e042a */
[----:B------:R-:W-:-:S04]  /*42d80*/  IMAD.WIDE.U32 R46, P6, R27, R134, R46 ;  /* 0x000000861b2e7225 */ /* 0x000fc800078c002e */
[----:B------:R-:W-:-:S04]  /*42d90*/  IMAD.WIDE.U32 R42, R134, R26, RZ ;  /* 0x0000001a862a7225 */ /* 0x000fc800078e00ff */
[----:B------:R-:W-:Y:S01]  /*42da0*/  IMAD.X R17, RZ, RZ, RZ, P6 ;  /* 0x000000ffff117224 */ /* 0x000fe200030e06ff */
[----:B------:R-:W-:Y:S01]  /*42db0*/  IADD3 R49, P3, PT, R46, R43, RZ ;  /* 0x0000002b2e317210 */ /* 0x000fe20007f7e0ff */
[----:B------:R-:W-:Y:S01]  /*42dc0*/  IMAD.IADD R37, R11, 0x1, R36 ;  /* 0x000000010b257824 */ /* 0x000fe200078e0224 */
[----:B------:R-:W-:Y:S01]  /*42dd0*/  IADD3 R36, P6, PT, R51, R10, RZ ;  /* 0x0000000a33247210 */ /* 0x000fe20007fde0ff */
[----:B------:R-:W-:Y:S01]  /*42de0*/  IMAD.WIDE.U32 R8, R26, R134, R34 ;  /* 0x000000861a087225 */ /* 0x000fe200078e0022 */
[----:B------:R-:W-:Y:S02]  /*42df0*/  IADD3 RZ, P4, PT, R34, R42, RZ ;  /* 0x0000002a22ff7210 */ /* 0x000fe40007f9e0ff */
[----:B------:R-:W-:Y:S01]  /*42e00*/  IADD3.X R37, P6, PT, R37, R50, RZ, P6, !PT ;  /* 0x0000003225257210 */ /* 0x000fe200037de4ff */
[----:B------:R-:W-:Y:S01]  /*42e10*/  IMAD.MOV.U32 R16, RZ, RZ, R47 ;  /* 0x000000ffff107224 */ /* 0x000fe200078e002f */
[----:B------:R-:W-:Y:S01]  /*42e20*/  IADD3.X R50, P5, PT, RZ, R40, RZ, P5, !PT ;  /* 0x00000028ff327210 */ /* 0x000fe20002fbe4ff */
[----:B------:R-:W-:Y:S01]  /*42e30*/  IMAD R11, R39, -0x30003, RZ ;  /* 0xfffcfffd270b7824 */ /* 0x000fe200078e02ff */
[----:B------:R-:W-:Y:S01]  /*42e40*/  IADD3.X RZ, P4, PT, R35, R49, RZ, P4, !PT ;  /* 0x0000003123ff7210 */ /* 0x000fe2000279e4ff */
[----:B------:R-:W-:Y:S01]  /*42e50*/  IMAD.WIDE.U32.X R16, R27, R135, R16, P3 ;  /* 0x000000871b107225 */ /* 0x000fe200018e0410 */
[----:B------:R-:W-:-:S02]  /*42e60*/  IADD3 R10, P3, PT, R13, R8, RZ ;  /* 0x000000080d0a7210 */ /* 0x000fc40007f7e0ff */
[----:B------:R-:W-:Y:S01]  /*42e70*/  IADD3.X R50, P6, PT, RZ, R50, RZ, P6, !PT ;  /* 0x00000032ff327210 */ /* 0x000fe200037de4ff */
[----:B------:R-:W-:-:S03]  /*42e80*/  IMAD.WIDE.U32 R42, R133, R26, RZ ;  /* 0x0000001a852a7225 */ /* 0x000fc600078e00ff */
[----:B------:R-:W-:Y:S01]  /*42e90*/  IADD3.X R52, PT, PT, RZ, RZ, R41, P6, P5 ;  /* 0x000000ffff347210 */ /* 0x000fe200037ea429 */
[----:B------:R-:W-:Y:S02]  /*42ea0*/  IMAD.IADD R46, R9, 0x1, R46 ;  /* 0x00000001092e7824 */ /* 0x000fe400078e022e */
[----:B------:R-:W-:-:S04]  /*42eb0*/  IMAD.WIDE.U32 R8, R38, -0x30003, RZ ;  /* 0xfffcfffd26087825 */ /* 0x000fc800078e00ff */
[----:B------:R-:W-:Y:S01]  /*42ec0*/  IMAD R13, R38, -0x760c0004, R11 ;  /* 0x89f3fffc260d7824 */ /* 0x000fe200078e020b */
[----:B------:R-:W-:Y:S01]  /*42ed0*/  IADD3.X R11, P3, PT, R46, R45, RZ, P3, !PT ;  /* 0x0000002d2e0b7210 */ /* 0x000fe20001f7e4ff */
[----:B------:R-:W-:-:S04]  /*42ee0*/  IMAD.WIDE.U32 R42, P5, R27, R132, R42 ;  /* 0x000000841b2a7225 */ /* 0x000fc800078a002a */
[----:B------:R-:W-:Y:S01]  /*42ef0*/  IMAD.IADD R13, R9, 0x1, R13 ;  /* 0x00000001090d7824 */ /* 0x000fe200078e020d */
[----:B------:R-:W-:Y:S01]  /*42f00*/  IADD3.X R9, P4, PT, RZ, R16, RZ, P4, !PT ;  /* 0x00000010ff097210 */ /* 0x000fe2000279e4ff */
[----:B------:R-:W-:-:S04]  /*42f10*/  IMAD.WIDE.U32 R34, R132, R26, RZ ;  /* 0x0000001a84227225 */ /* 0x000fc800078e00ff */
[----:B------:R-:W-:Y:S01]  /*42f20*/  IMAD.X R41, RZ, RZ, RZ, P5 ;  /* 0x000000ffff297224 */ /* 0x000fe200028e06ff */
[----:B------:R-:W-:Y:S01]  /*42f30*/  IADD3.X R9, P5, PT, RZ, R9, RZ, P3, !PT ;  /* 0x00000009ff097210 */ /* 0x000fe20001fbe4ff */
[----:B------:R-:W-:Y:S01]  /*42f40*/  IMAD.WIDE.U32 R44, R13, -0x5555, RZ ;  /* 0xffffaaab0d2c7825 */ /* 0x000fe200078e00ff */
[----:B------:R-:W-:Y:S02]  /*42f50*/  IADD3 R53, P6, PT, R42, R35, RZ ;  /* 0x000000232a357210 */ /* 0x000fe40007fde0ff */
[----:B------:R-:W-:Y:S01]  /*42f60*/  IADD3.X R51, PT, PT, RZ, RZ, R17, P5, P4 ;  /* 0x000000ffff337210 */ /* 0x000fe20002fe8411 */
[----:B------:R-:W-:Y:S01]  /*42f70*/  IMAD.MOV.U32 R40, RZ, RZ, R43 ;  /* 0x000000ffff287224 */ /* 0x000fe200078e002b */
[----:B------:R-:W-:Y:S01]  /*42f80*/  IADD3 RZ, P3, PT, R14, R34, RZ ;  /* 0x000000220eff7210 */ /* 0x000fe20007f7e0ff */
[----:B------:R-:W-:-:S03]  /*42f90*/  IMAD.WIDE.U32 R46, R8, -0x5555, RZ ;  /* 0xffffaaab082e7825 */ /* 0x000fc600078e00ff */
[----:B------:R-:W-:Y:S01]  /*42fa0*/  IADD3.X RZ, P3, PT, R15, R53, RZ, P3, !PT ;  /* 0x000000350fff7210 */ /* 0x000fe20001f7e4ff */
[----:B------:R-:W-:Y:S01]  /*42fb0*/  IMAD.WIDE.U32 R44, P4, R8, -0x46010001, R44 ;  /* 0xb9feffff082c7825 */ /* 0x000fe2000788002c */
[----:B------:R-:W-:-:S03]  /*42fc0*/  IADD3 RZ, P5, PT, R38, R46, RZ ;  /* 0x0000002e26ff7210 */ /* 0x000fc60007fbe0ff */
[----:B------:R-:W-:-:S04]  /*42fd0*/  IMAD.WIDE.U32.X R34, R27, R133, R40, P6 ;  /* 0x000000851b227225 */ /* 0x000fc800030e0428 */
[----:B------:R-:W-:Y:S01]  /*42fe0*/  IMAD.WIDE.U32 R40, R8, -0x5555, R38 ;  /* 0xffffaaab08287825 */ /* 0x000fe200078e0026 */
[----:B------:R-:W-:-:S03]  /*42ff0*/  IADD3.X R38, P1, PT, RZ, RZ, RZ, P1, !PT ;  /* 0x000000ffff267210 */ /* 0x000fc60000f3e4ff */
[----:B------:R-:W-:Y:S01]  /*43000*/  IMAD.X R49, RZ, RZ, RZ, P4 ;  /* 0x000000ffff317224 */ /* 0x000fe200020e06ff */
[----:B------:R-:W-:Y:S01]  /*43010*/  IADD3 R47, P4, PT, R44, R47, RZ ;  /* 0x0000002f2c2f7210 */ /* 0x000fe20007f9e0ff */
[----:B------:R-:W-:Y:S01]  /*43020*/  IMAD.WIDE.U32 R16, R26, R132, R14 ;  /* 0x000000841a107225 */ /* 0x000fe200078e000e */
[----:B------:R-:W-:Y:S02]  /*43030*/  IADD3 RZ, P6, PT, RZ, R40, RZ ;  /* 0x00000028ffff7210 */ /* 0x000fe40007fde0ff */
[----:B------:R-:W-:Y:S01]  /*43040*/  IADD3.X RZ, P5, PT, R39, R47, RZ, P5, !PT ;  /* 0x0000002f27ff7210 */ /* 0x000fe20002fbe4ff */
[----:B------:R-:W-:Y:S01]  /*43050*/  IMAD.MOV.U32 R48, RZ, RZ, R45 ;  /* 0x000000ffff307224 */ /* 0x000fe200078e002d */
[----:B------:R-:W-:Y:S01]  /*43060*/  IADD3.X R45, P3, PT, RZ, R34, RZ, P3, !PT ;  /* 0x00000022ff2d7210 */ /* 0x000fe20001f7e4ff */
[----:B------:R-:W-:Y:S02]  /*43070*/  IMAD.IADD R7, R41, 0x1, R44 ;  /* 0x0000000129077824 */ /* 0x000fe400078e022c */
[----:B------:R-:W-:-:S02]  /*43080*/  IMAD.IADD R42, R17, 0x1, R42 ;  /* 0x00000001112a7824 */ /* 0x000fc400078e022a */
[----:B------:R-:W-:Y:S01]  /*43090*/  IMAD.WIDE.U32.X R40, R13, -0x46010001, R48, P4 ;  /* 0xb9feffff0d287825 */ /* 0x000fe200020e0430 */
[----:B------:R-:W-:Y:S02]  /*430a0*/  IADD3 R16, P4, PT, R9, R16, RZ ;  /* 0x0000001009107210 */ /* 0x000fe40007f9e0ff */
[----:B------:R-:W-:Y:S01]  /*430b0*/  IADD3.X RZ, P6, PT, RZ, R7, RZ, P6, !PT ;  /* 0x00000007ffff7210 */ /* 0x000fe200037de4ff */
[----:B------:R-:W-:Y:S01]  /*430c0*/  IMAD.WIDE.U32 R14, R13, -0x4eac0001, RZ ;  /* 0xb153ffff0d0e7825 */ /* 0x000fe200078e00ff */
[----:B------:R-:W-:Y:S02]  /*430d0*/  IADD3.X R17, P4, PT, R42, R51, RZ, P4, !PT ;  /* 0x000000332a117210 */ /* 0x000fe4000279e4ff */
[----:B------:R-:W-:Y:S01]  /*430e0*/  IADD3.X R9, P5, PT, RZ, R40, RZ, P5, !PT ;  /* 0x00000028ff097210 */ /* 0x000fe20002fbe4ff */
[----:B------:R-:W-:Y:S01]  /*430f0*/  IMAD.X R51, RZ, RZ, RZ, P1 ;  /* 0x000000ffff337224 */ /* 0x000fe200008e06ff */
[----:B------:R-:W-:Y:S01]  /*43100*/  IADD3.X R45, P4, PT, RZ, R45, RZ, P4, !PT ;  /* 0x0000002dff2d7210 */ /* 0x000fe2000279e4ff */
[----:B------:R-:W-:Y:S01]  /*43110*/  IMAD.WIDE.U32 R56, R8, 0x434bacd7, RZ ;  /* 0x434bacd708387825 */ /* 0x000fe200078e00ff */
[----:B------:R-:W-:-:S02]  /*43120*/  IADD3.X R9, P6, PT, RZ, R9, RZ, P6, !PT ;  /* 0x00000009ff097210 */ /* 0x000fc400037de4ff */
[----:B------:R-:W-:Y:S01]  /*43130*/  IADD3.X R47, PT, PT, RZ, RZ, R35, P4, P3 ;  /* 0x000000ffff2f7210 */ /* 0x000fe200027e6423 */
[C---:B------:R-:W-:Y:S01]  /*43140*/  IMAD.WIDE.U32 R34, R8.reuse, -0x4eac0001, RZ ;  /* 0xb153ffff08227825 */ /* 0x040fe200078e00ff */
[----:B------:R-:W-:Y:S02]  /*43150*/  IADD3.X R44, PT, PT, RZ, RZ, R41, P6, P5 ;  /* 0x000000ffff2c7210 */ /* 0x000fe400037ea429 */
[----:B------:R-:W-:Y:S01]  /*43160*/  IADD3.X R49, P2, PT, RZ, RZ, RZ, P2, !PT ;  /* 0x000000ffff317210 */ /* 0x000fe2000175e4ff */
[----:B------:R-:W-:Y:S01]  /*43170*/  IMAD.WIDE.U32 R40, P6, R8, 0x1eabfffe, R14 ;  /* 0x1eabfffe08287825 */ /* 0x000fe200078c000e */
[----:B------:R-:W-:Y:S02]  /*43180*/  IADD3 RZ, P1, PT, R18, R34, RZ ;  /* 0x0000002212ff7210 */ /* 0x000fe40007f3e0ff */
[----:B------:R-:W-:Y:S01]  /*43190*/  IADD3 R49, P5, PT, R49, R38, RZ ;  /* 0x0000002631317210 */ /* 0x000fe20007fbe0ff */
[----:B------:R-:W-:Y:S01]  /*431a0*/  IMAD.WIDE.U32 R14, R131, R26, RZ ;  /* 0x0000001a830e7225 */ /* 0x000fe200078e00ff */
[----:B------:R-:W-:-:S02]  /*431b0*/  IADD3 R7, P4, PT, R40, R35, RZ ;  /* 0x0000002328077210 */ /* 0x000fc40007f9e0ff */
[----:B------:R-:W-:Y:S01]  /*431c0*/  IADD3.X R51, PT, PT, R51, RZ, RZ, P5, P2 ;  /* 0x000000ff33337210 */ /* 0x000fe20002fe44ff */
[----:B------:R-:W-:Y:S01]  /*431d0*/  IMAD.WIDE.U32 R38, R8, -0x4eac0001, R18 ;  /* 0xb153ffff08267825 */ /* 0x000fe200078e0012 */
[----:B------:R-:W-:Y:S02]  /*431e0*/  IADD3.X RZ, P1, PT, R19, R7, RZ, P1, !PT ;  /* 0x0000000713ff7210 */ /* 0x000fe40000f3e4ff */
[----:B------:R-:W-:Y:S01]  /*431f0*/  IADD3 R49, P3, PT, R12, R49, RZ ;  /* 0x000000310c317210 */ /* 0x000fe20007f7e0ff */
[----:B------:R-:W-:-:S04]  /*43200*/  IMAD.WIDE.U32 R18, R130, R26, RZ ;  /* 0x0000001a82127225 */ /* 0x000fc800078e00ff */
[----:B------:R-:W-:Y:S01]  /*43210*/  IMAD.X R43, RZ, RZ, RZ, P6 ;  /* 0x000000ffff2b7224 */ /* 0x000fe200030e06ff */
[----:B------:R-:W-:Y:S01]  /*43220*/  IADD3 RZ, P2, PT, R36, R18, RZ ;  /* 0x0000001224ff7210 */ /* 0x000fe20007f5e0ff */
[----:B------:R-:W-:Y:S01]  /*43230*/  IMAD.MOV.U32 R42, RZ, RZ, R41 ;  /* 0x000000ffff2a7224 */ /* 0x000fe200078e0029 */
[----:B------:R-:W-:Y:S01]  /*43240*/  IADD3 R18, P5, PT, R9, R38, RZ ;  /* 0x0000002609127210 */ /* 0x000fe20007fbe0ff */
[----:B------:R-:W-:-:S04]  /*43250*/  IMAD.WIDE.U32 R34, P6, R27, R130, R14 ;  /* 0x000000821b227225 */ /* 0x000fc800078c000e */
[----:B------:R-:W-:Y:S02]  /*43260*/  IMAD.IADD R7, R39, 0x1, R40 ;  /* 0x0000000127077824 */ /* 0x000fe400078e0228 */
[----:B------:R-:W-:-:S04]  /*43270*/  IMAD.WIDE.U32.X R40, R13, 0x1eabfffe, R42, P4 ;  /* 0x1eabfffe0d287825 */ /* 0x000fc800020e042a */
        /* <DEDUP_REMOVED lines=8> */
[----:B------:R-:W-:Y:S01]  /*43300*/  IADD3 R14, P4, PT, R45, R14, RZ ;  /* 0x0000000e2d0e7210 */ /* 0x000fe20007f9e0ff */
[----:B------:R-:W-:Y:S01]  /*43310*/  IMAD.WIDE.U32.X R34, R27, R131, R38, P6 ;  /* 0x000000831b227225 */ /* 0x000fe200030e0426 */
[----:B------:R-:W-:-:S02]  /*43320*/  IADD3.X R9, P5, PT, RZ, R9, RZ, P5, !PT ;  /* 0x00000009ff097210 */ /* 0x000fc40002fbe4ff */
[----:B------:R-:W-:Y:S01]  /*43330*/  IADD3.X R15, P4, PT, R12, R47, RZ, P4, !PT ;  /* 0x0000002f0c0f7210 */ /* 0x000fe2000279e4ff */
[----:B------:R-:W-:Y:S01]  /*43340*/  IMAD.WIDE.U32 R36, R33, R26, RZ ;  /* 0x0000001a21247225 */ /* 0x000fe200078e00ff */
[----:B------:R-:W-:Y:S02]  /*43350*/  IADD3.X R59, P2, PT, RZ, R34, RZ, P2, !PT ;  /* 0x00000022ff3b7210 */ /* 0x000fe4000175e4ff */
[----:B------:R-:W-:Y:S01]  /*43360*/  IADD3.X R47, P3, PT, R6, R51, RZ, P3, !PT ;  /* 0x00000033062f7210 */ /* 0x000fe20001f7e4ff */
[----:B------:R-:W-:Y:S01]  /*43370*/  IMAD.WIDE.U32 R6, R32, R26, RZ ;  /* 0x0000001a20067225 */ /* 0x000fe200078e00ff */
[----:B------:R-:W-:Y:S02]  /*43380*/  IADD3.X R61, PT, PT, RZ, RZ, R41, P5, P1 ;  /* 0x000000ffff3d7210 */ /* 0x000fe40002fe2429 */
[----:B------:R-:W-:Y:S01]  /*43390*/  IADD3 R34, P5, PT, R50, R49, RZ ;  /* 0x0000003132227210 */ /* 0x000fe20007fbe0ff */
[----:B------:R-:W-:Y:S01]  /*433a0*/  IMAD.WIDE.U32 R36, P1, R27, R32, R36 ;  /* 0x000000201b247225 */ /* 0x000fe20007820024 */
[----:B------:R-:W-:-:S03]  /*433b0*/  IADD3.X R59, P4, PT, RZ, R59, RZ, P4, !PT ;  /* 0x0000003bff3b7210 */ /* 0x000fc6000279e4ff */
[C---:B------:R-:W-:Y:S01]  /*433c0*/  IMAD.WIDE.U32 R38, R13.reuse, -0x94f09dc, RZ ;  /* 0xf6b0f6240d267825 */ /* 0x040fe200078e00ff */
[----:B------:R-:W-:Y:S02]  /*433d0*/  IADD3 R49, P6, PT, R36, R7, RZ ;  /* 0x0000000724317210 */ /* 0x000fe40007fde0ff */
[----:B------:R-:W-:Y:S01]  /*433e0*/  IADD3.X R63, PT, PT, RZ, RZ, R35, P4, P2 ;  /* 0x000000ffff3f7210 */ /* 0x000fe200027e4423 */
[----:B------:R-:W-:Y:S01]  /*433f0*/  IMAD.X R41, RZ, RZ, RZ, P1 ;  /* 0x000000ffff297224 */ /* 0x000fe200008e06ff */
[----:B------:R-:W-:Y:S01]  /*43400*/  IADD3 RZ, P1, PT, R34, R6, RZ ;  /* 0x0000000622ff7210 */ /* 0x000fe20007f3e0ff */
[----:B------:R-:W-:Y:S01]  /*43410*/  IMAD.WIDE.U32 R6, R13, -0xc7aed41, RZ ;  /* 0xf38512bf0d067825 */ /* 0x000fe200078e00ff */
[----:B------:R-:W-:-:S03]  /*43420*/  IADD3.X R35, P2, PT, R52, R47, RZ, P5, !PT ;  /* 0x0000002f34237210 */ /* 0x000fc60002f5e4ff */
[----:B------:R-:W-:Y:S01]  /*43430*/  IMAD.WIDE.U32 R42, R8, -0x94f09dc, RZ ;  /* 0xf6b0f624082a7825 */ /* 0x000fe200078e00ff */
[----:B------:R-:W-:-:S03]  /*43440*/  IADD3.X RZ, P1, PT, R35, R49, RZ, P1, !PT ;  /* 0x0000003123ff7210 */ /* 0x000fc60000f3e4ff */
[----:B------:R-:W-:-:S04]  /*43450*/  IMAD.WIDE.U32 R44, P4, R8, 0x6730d2a0, R38 ;  /* 0x6730d2a0082c7825 */ /* 0x000fc80007880026 */
[----:B------:R-:W-:Y:S01]  /*43460*/  IMAD.X R47, RZ, RZ, RZ, P4 ;  /* 0x000000ffff2f7224 */ /* 0x000fe200020e06ff */
[----:B------:R-:W-:Y:S01]  /*43470*/  IADD3 R65, P5, PT, R44, R43, RZ ;  /* 0x0000002b2c417210 */ /* 0x000fe20007fbe0ff */
[----:B------:R-:W-:-:S04]  /*43480*/  IMAD.WIDE.U32 R50, R8, -0xc7aed41, RZ ;  /* 0xf38512bf08327825 */ /* 0x000fc800078e00ff */
[----:B------:R-:W-:-:S04]  /*43490*/  IMAD.WIDE.U32 R38, R13, 0x434bacd7, RZ ;  /* 0x434bacd70d267825 */ /* 0x000fc800078e00ff */
[----:B------:R-:W-:-:S04]  /*434a0*/  IMAD.WIDE.U32 R48, P4, R8, 0x64774b84, R6 ;  /* 0x64774b8408307825 */ /* 0x000fc80007880006 */
[----:B------:R-:W-:Y:S02]  /*434b0*/  IMAD.MOV.U32 R46, RZ, RZ, R45 ;  /* 0x000000ffff2e7224 */ /* 0x000fe400078e002d */
[----:B------:R-:W-:Y:S01]  /*434c0*/  IMAD.X R53, RZ, RZ, RZ, P4 ;  /* 0x000000ffff357224 */ /* 0x000fe200020e06ff */
[----:B------:R-:W-:Y:S01]  /*434d0*/  IADD3 R51, P4, PT, R48, R51, RZ ;  /* 0x0000003330337210 */ /* 0x000fe20007f9e0ff */
[----:B------:R-:W-:-:S04]  /*434e0*/  IMAD.WIDE.U32.X R46, R13, 0x6730d2a0, R46, P5 ;  /* 0x6730d2a00d2e7825 */ /* 0x000fc800028e042e */
[----:B------:R-:W-:-:S04]  /*434f0*/  IMAD.WIDE.U32 R54, P5, R8, 0x4b1ba7b6, R38 ;  /* 0x4b1ba7b608367825 */ /* 0x000fc800078a0026 */
[----:B------:R-:W-:Y:S02]  /*43500*/  IMAD.MOV.U32 R52, RZ, RZ, R49 ;  /* 0x000000ffff347224 */ /* 0x000fe400078e0031 */
[----:B------:R-:W-:-:S04]  /*43510*/  IMAD.WIDE.U32 R6, R13, 0x397fe69a, RZ ;  /* 0x397fe69a0d067825 */ /* 0x000fc800078e00ff */
[----:B------:R-:W-:-:S04]  /*43520*/  IMAD.WIDE.U32 R34, R26, R32, R34 ;  /* 0x000000201a227225 */ /* 0x000fc800078e0022 */
[----:B------:R-:W-:Y:S01]  /*43530*/  IMAD.WIDE.U32.X R52, R13, 0x64774b84, R52, P4 ;  /* 0x64774b840d347825 */ /* 0x000fe200020e0434 */
[----:B------:R-:W-:-:S03]  /*43540*/  IADD3 R49, P4, PT, R54, R57, RZ ;  /* 0x0000003936317210 */ /* 0x000fc60007f9e0ff */
[----:B------:R-:W-:Y:S02]  /*43550*/  IMAD.MOV.U32 R40, RZ, RZ, R37 ;  /* 0x000000ffff287224 */ /* 0x000fe400078e0025 */
[----:B------:R-:W-:Y:S02]  /*43560*/  IMAD.X R39, RZ, RZ, RZ, P5 ;  /* 0x000000ffff277224 */ /* 0x000fe400028e06ff */
[----:B------:R-:W-:Y:S01]  /*43570*/  IMAD.MOV.U32 R38, RZ, RZ, R55 ;  /* 0x000000ffff267224 */ /* 0x000fe200078e0037 */
[----:B------:R-:W-:Y:S01]  /*43580*/  IADD3.X R55, P2, PT, RZ, RZ, RZ, P2, !PT ;  /* 0x000000ffff377210 */ /* 0x000fe2000175e4ff */
[----:B------:R-:W-:Y:S02]  /*43590*/  IMAD.IADD R12, R35, 0x1, R36 ;  /* 0x00000001230c7824 */ /* 0x000fe400078e0224 */
[----:B------:R-:W-:-:S04]  /*435a0*/  IMAD.WIDE.U32 R6, P5, R8, 0x1a0111ea, R6 ;  /* 0x1a0111ea08067825 */ /* 0x000fc800078a0006 */
[----:B------:R-:W-:-:S04]  /*435b0*/  IMAD.WIDE.U32 R36, R8, 0x397fe69a, RZ ;  /* 0x397fe69a08247825 */ /* 0x000fc800078e00ff */
[----:B------:R-:W-:Y:S01]  /*435c0*/  IMAD.WIDE.U32.X R40, R27, R33, R40, P6 ;  /* 0x000000211b287225 */ /* 0x000fe200030e0428 */
[----:B------:R-:W-:-:S03]  /*435d0*/  IADD3 RZ, P6, PT, R10, R42, RZ ;  /* 0x0000002a0aff7210 */ /* 0x000fc60007fde0ff */
[----:B------:R-:W-:Y:S01]  /*435e0*/  IMAD.WIDE.U32.X R38, R13, 0x4b1ba7b6, R38, P4 ;  /* 0x4b1ba7b60d267825 */ /* 0x000fe200020e0426 */
[----:B------:R-:W-:Y:S02]  /*435f0*/  IADD3 R34, P4, PT, R59, R34, RZ ;  /* 0x000000223b227210 */ /* 0x000fe40007f9e0ff */
[----:B------:R-:W-:Y:S01]  /*43600*/  IADD3.X RZ, P6, PT, R11, R65, RZ, P6, !PT ;  /* 0x000000410bff7210 */ /* 0x000fe200037de4ff */
[----:B------:R-:W-:Y:S01]  /*43610*/  IMAD.X R59, RZ, RZ, RZ, P5 ;  /* 0x000000ffff3b7224 */ /* 0x000fe200028e06ff */
[----:B------:R-:W-:Y:S01]  /*43620*/  IADD3 R57, P5, PT, R6, R37, RZ ;  /* 0x0000002506397210 */ /* 0x000fe20007fbe0ff */
[----:B------:R-:W-:Y:S01]  /*43630*/  IMAD.WIDE.U32 R42, R8, -0x94f09dc, R10 ;  /* 0xf6b0f624082a7825 */ /* 0x000fe200078e000a */
[----:B------:R-:W-:Y:S02]  /*43640*/  IADD3.X R35, P4, PT, R12, R63, RZ, P4, !PT ;  /* 0x0000003f0c237210 */ /* 0x000fe4000279e4ff */
[----:B------:R-:W-:Y:S01]  /*43650*/  IADD3.X R10, P1, PT, RZ, R40, RZ, P1, !PT ;  /* 0x00000028ff0a7210 */ /* 0x000fe20000f3e4ff */
[----:B------:R-:W-:-:S02]  /*43660*/  IMAD.MOV.U32 R58, RZ, RZ, R7 ;  /* 0x000000ffff3a7224 */ /* 0x000fc400078e0007 */
[----:B------:R-:W-:Y:S01]  /*43670*/  IMAD.IADD R44, R43, 0x1, R44 ;  /* 0x000000012b2c7824 */ /* 0x000fe200078e022c */
[----:B------:R-:W-:Y:S01]  /*43680*/  IADD3.X R10, P4, PT, RZ, R10, RZ, P4, !PT ;  /* 0x0000000aff0a7210 */ /* 0x000fe2000279e4ff */
[----:B------:R-:W-:Y:S01]  /*43690*/  IMAD.WIDE.U32.X R12, R13, 0x1a0111ea, R58, P5 ;  /* 0x1a0111ea0d0c7825 */ /* 0x000fe200028e043a */
[----:B------:R-:W-:Y:S02]  /*436a0*/  IADD3 R58, P5, PT, R9, R42, RZ ;  /* 0x0000002a093a7210 */ /* 0x000fe40007fbe0ff */
[----:B------:R-:W-:Y:S01]  /*436b0*/  IADD3.X R11, PT, PT, RZ, RZ, R41, P4, P1 ;  /* 0x000000ffff0b7210 */ /* 0x000fe200027e2429 */
[----:B------:R-:W-:Y:S01]  /*436c0*/  IMAD.WIDE.U32 R42, R139, R24, RZ ;  /* 0x000000188b2a7225 */ /* 0x000fe200078e00ff */
[----:B------:R-:W-:Y:S02]  /*436d0*/  IADD3.X R59, P5, PT, R44, R61, RZ, P5, !PT ;  /* 0x0000003d2c3b7210 */ /* 0x000fe40002fbe4ff */
[----:B------:R-:W-:Y:S01]  /*436e0*/  IADD3.X R7, P4, PT, RZ, R46, RZ, P6, !PT ;  /* 0x0000002eff077210 */ /* 0x000fe2000379e4ff */
[----:B------:R-:W-:Y:S01]  /*436f0*/  IMAD.WIDE.U32 R40, R8, -0xc7aed41, R16 ;  /* 0xf38512bf08287825 */ /* 0x000fe200078e0010 */
[----:B------:R-:W-:-:S02]  /*43700*/  IADD3 RZ, P1, PT, R16, R50, RZ ;  /* 0x0000003210ff7210 */ /* 0x000fc40007f3e0ff */
[----:B------:R-:W-:Y:S01]  /*43710*/  IADD3.X R7, P5, PT, RZ, R7, RZ, P5, !PT ;  /* 0x00000007ff077210 */ /* 0x000fe20002fbe4ff */
[----:B------:R-:W-:Y:S01]  /*43720*/  IMAD.WIDE.U32 R42, P6, R25, R138, R42 ;  /* 0x0000008a192a7225 */ /* 0x000fe200078c002a */
[----:B------:R-:W-:Y:S02]  /*43730*/  IADD3.X RZ, P1, PT, R17, R51, RZ, P1, !PT ;  /* 0x0000003311ff7210 */ /* 0x000fe40000f3e4ff */
[----:B------:R-:W-:Y:S01]  /*43740*/  IADD3.X R47, PT, PT, RZ, RZ, R47, P5, P4 ;  /* 0x000000ffff2f7210 */ /* 0x000fe20002fe842f */
[----:B------:R-:W-:Y:S01]  /*43750*/  IMAD.WIDE.U32 R44, R138, R24, RZ ;  /* 0x000000188a2c7225 */ /* 0x000fe200078e00ff */
[----:B------:R-:W-:-:S03]  /*43760*/  IADD3.X R37, P1, PT, RZ, R52, RZ, P1, !PT ;  /* 0x00000034ff257210 */ /* 0x000fc60000f3e4ff */
        /* <DEDUP_REMOVED lines=9> */
[----:B------:R-:W-:Y:S01]  /*43800*/  IMAD.IADD R9, R17, 0x1, R42 ;  /* 0x0000000111097824 */ /* 0x000fe200078e022a */
[----:B------:R-:W-:Y:S01]  /*43810*/  IADD3.X R37, P6, PT, RZ, R37, RZ, P6, !PT ;  /* 0x00000025ff257210 */ /* 0x000fe200037de4ff */
[----:B------:R-:W-:Y:S01]  /*43820*/  IMAD.WIDE.U32.X R18, R25, R139, R40, P5 ;  /* 0x0000008b19127225 */ /* 0x000fe200028e0428 */
[----:B------:R-:W-:-:S02]  /*43830*/  IADD3 RZ, P5, PT, RZ, R16, RZ ;  /* 0x00000010ffff7210 */ /* 0x000fc40007fbe0ff */
[----:B------:R-:W-:Y:S01]  /*43840*/  IADD3.X R53, PT, PT, RZ, RZ, R53, P6, P1 ;  /* 0x000000ffff357210 */ /* 0x000fe200037e2435 */
[----:B------:R-:W-:Y:S01]  /*43850*/  IMAD.WIDE.U32 R40, R137, R24, RZ ;  /* 0x0000001889287225 */ /* 0x000fe200078e00ff */
[----:B------:R-:W-:Y:S02]  /*43860*/  IADD3.X R7, P4, PT, RZ, R18, RZ, P4, !PT ;  /* 0x00000012ff077210 */ /* 0x000fe4000279e4ff */
[----:B------:R-:W-:Y:S01]  /*43870*/  IADD3.X RZ, P5, PT, RZ, R9, RZ, P5, !PT ;  /* 0x00000009ffff7210 */ /* 0x000fe20002fbe4ff */
[----:B------:R-:W-:Y:S01]  /*43880*/  IMAD.WIDE.U32 R42, R136, R24, RZ ;  /* 0x00000018882a7225 */ /* 0x000fe200078e00ff */
[----:B------:R-:W-:Y:S02]  /*43890*/  IADD3 RZ, P1, PT, R14, R56, RZ ;  /* 0x000000380eff7210 */ /* 0x000fe40007f3e0ff */
[----:B------:R-:W-:Y:S01]  /*438a0*/  IADD3.X R7, P5, PT, RZ, R7, RZ, P5, !PT ;  /* 0x00000007ff077210 */ /* 0x000fe20002fbe4ff */
[----:B------:R-:W-:Y:S01]  /*438b0*/  IMAD.WIDE.U32 R40, P6, R25, R136, R40 ;  /* 0x0000008819287225 */ /* 0x000fe200078c0028 */
[----:B------:R-:W-:-:S02]  /*438c0*/  IADD3.X RZ, P1, PT, R15, R49, RZ, P1, !PT ;  /* 0x000000310fff7210 */ /* 0x000fc40000f3e4ff */
[----:B------:R-:W-:Y:S01]  /*438d0*/  IADD3.X R17, PT, PT, RZ, RZ, R19, P5, P4 ;  /* 0x000000ffff117210 */ /* 0x000fe20002fe8413 */
[----:B------:R-:W-:Y:S01]  /*438e0*/  IMAD.X R45, RZ, RZ, RZ, P6 ;  /* 0x000000ffff2d7224 */ /* 0x000fe200030e06ff */
[----:B------:R-:W-:Y:S01]  /*438f0*/  IADD3 R43, P6, PT, R40, R43, RZ ;  /* 0x0000002b282b7210 */ /* 0x000fe20007fde0ff */
[----:B------:R-:W-:Y:S01]  /*43900*/  IMAD.WIDE.U32 R14, R8, 0x434bacd7, R14 ;  /* 0x434bacd7080e7825 */ /* 0x000fe200078e000e */
[----:B------:R-:W-:-:S03]  /*43910*/  IADD3 RZ, P5, PT, R58, R42, RZ ;  /* 0x0000002a3aff7210 */ /* 0x000fc60007fbe0ff */
[----:B------:R-:W-:Y:S01]  /*43920*/  IMAD.WIDE.U32 R18, R24, R136, R58 ;  /* 0x0000008818127225 */ /* 0x000fe200078e003a */
[----:B------:R-:W-:Y:S02]  /*43930*/  IADD3 R42, P4, PT, R37, R14, RZ ;  /* 0x0000000e252a7210 */ /* 0x000fe40007f9e0ff */
[----:B------:R-:W-:Y:S01]  /*43940*/  IADD3.X RZ, P5, PT, R59, R43, RZ, P5, !PT ;  /* 0x0000002b3bff7210 */ /* 0x000fe20002fbe4ff */
[----:B------:R-:W-:Y:S02]  /*43950*/  IMAD.MOV.U32 R44, RZ, RZ, R41 ;  /* 0x000000ffff2c7224 */ /* 0x000fe400078e0029 */
[----:B------:R-:W-:Y:S02]  /*43960*/  IMAD.IADD R54, R15, 0x1, R54 ;  /* 0x000000010f367824 */ /* 0x000fe400078e0236 */
[----:B------:R-:W-:Y:S02]  /*43970*/  IMAD.IADD R40, R19, 0x1, R40 ;  /* 0x0000000113287824 */ /* 0x000fe400078e0228 */
[----:B------:R-:W-:Y:S01]  /*43980*/  IMAD.WIDE.U32.X R14, R25, R137, R44, P6 ;  /* 0x00000089190e7225 */ /* 0x000fe200030e042c */
[----:B------:R-:W-:-:S02]  /*43990*/  IADD3 R18, P6, PT, R7, R18, RZ ;  /* 0x0000001207127210 */ /* 0x000fc40007fde0ff */
[----:B------:R-:W-:Y:S02]  /*439a0*/  IADD3.X R43, P4, PT, R54, R53, RZ, P4, !PT ;  /* 0x00000035362b7210 */ /* 0x000fe4000279e4ff */
[----:B------:R-:W-:Y:S01]  /*439b0*/  IADD3.X R19, P6, PT, R40, R17, RZ, P6, !PT ;  /* 0x0000001128137210 */ /* 0x000fe200037de4ff */
[----:B------:R-:W-:Y:S01]  /*439c0*/  IMAD.WIDE.U32 R40, R135, R24, RZ ;  /* 0x0000001887287225 */ /* 0x000fe200078e00ff */
[----:B------:R-:W-:Y:S02]  /*439d0*/  IADD3.X R7, P5, PT, RZ, R14, RZ, P5, !PT ;  /* 0x0000000eff077210 */ /* 0x000fe40002fbe4ff */
[----:B------:R-:W-:Y:S02]  /*439e0*/  IADD3.X R45, P1, PT, RZ, R38, RZ, P1, !PT ;  /* 0x00000026ff2d7210 */ /* 0x000fe40000f3e4ff */
[----:B------:R-:W-:Y:S02]  /*439f0*/  IADD3.X R7, P6, PT, RZ, R7, RZ, P6, !PT ;  /* 0x00000007ff077210 */ /* 0x000fe400037de4ff */
[----:B------:R-:W-:-:S02]  /*43a00*/  IADD3.X R38, P3, PT, RZ, RZ, RZ, P3, !PT ;  /* 0x000000ffff267210 */ /* 0x000fc40001f7e4ff */
[----:B------:R-:W-:Y:S02]  /*43a10*/  IADD3.X R45, P4, PT, RZ, R45, RZ, P4, !PT ;  /* 0x0000002dff2d7210 */ /* 0x000fe4000279e4ff */
[----:B------:R-:W-:Y:S01]  /*43a20*/  IADD3.X R17, PT, PT, RZ, RZ, R15, P6, P5 ;  /* 0x000000ffff117210 */ /* 0x000fe200037ea40f */
[----:B------:R-:W-:Y:S01]  /*43a30*/  IMAD.WIDE.U32 R14, R134, R24, RZ ;  /* 0x00000018860e7225 */ /* 0x000fe200078e00ff */
[----:B------:R-:W-:Y:S02]  /*43a40*/  IADD3.X R49, PT, PT, RZ, RZ, R39, P4, P1 ;  /* 0x000000ffff317210 */ /* 0x000fe400027e2427 */
[----:B------:R-:W-:Y:S01]  /*43a50*/  IADD3 RZ, P1, PT, R34, R36, RZ ;  /* 0x0000002422ff7210 */ /* 0x000fe20007f3e0ff */
[----:B------:R-:W-:Y:S01]  /*43a60*/  IMAD.WIDE.U32 R40, P5, R25, R134, R40 ;  /* 0x0000008619287225 */ /* 0x000fe200078a0028 */
[----:B------:R-:W-:Y:S02]  /*43a70*/  IADD3 R55, P4, PT, R55, R38, RZ ;  /* 0x0000002637377210 */ /* 0x000fe40007f9e0ff */
[----:B------:R-:W-:Y:S01]  /*43a80*/  IADD3.X RZ, P1, PT, R35, R57, RZ, P1, !PT ;  /* 0x0000003923ff7210 */ /* 0x000fe20000f3e4ff */
[----:B------:R-:W-:Y:S01]  /*43a90*/  IMAD.X R54, RZ, RZ, RZ, P3 ;  /* 0x000000ffff367224 */ /* 0x000fe200018e06ff */
[----:B------:R-:W-:Y:S01]  /*43aa0*/  IADD3 R51, P6, PT, R40, R15, RZ ;  /* 0x0000000f28337210 */ /* 0x000fe20007fde0ff */
[----:B------:R-:W-:Y:S01]  /*43ab0*/  IMAD.WIDE.U32 R34, R8, 0x397fe69a, R34 ;  /* 0x397fe69a08227825 */ /* 0x000fe200078e0022 */
[----:B------:R-:W-:-:S02]  /*43ac0*/  IADD3 RZ, P3, PT, R46, R14, RZ ;  /* 0x0000000e2eff7210 */ /* 0x000fc40007f7e0ff */
[----:B------:R-:W-:Y:S01]  /*43ad0*/  IADD3.X R54, PT, PT, R54, RZ, RZ, P4, P2 ;  /* 0x000000ff36367210 */ /* 0x000fe200027e44ff */
[----:B------:R-:W-:Y:S01]  /*43ae0*/  IMAD.WIDE.U32 R14, R24, R134, R46 ;  /* 0x00000086180e7225 */ /* 0x000fe200078e002e */
[----:B------:R-:W-:Y:S02]  /*43af0*/  IADD3.X RZ, P3, PT, R47, R51, RZ, P3, !PT ;  /* 0x000000332fff7210 */ /* 0x000fe40001f7e4ff */
[----:B------:R-:W-:Y:S01]  /*43b00*/  IADD3.X R50, P1, PT, RZ, R12, RZ, P1, !PT ;  /* 0x0000000cff327210 */ /* 0x000fe20000f3e4ff */
[----:B------:R-:W-:Y:S01]  /*43b10*/  IMAD.IADD R8, R15, 0x1, R40 ;  /* 0x000000010f087824 */ /* 0x000fe200078e0228 */
[----:B------:R-:W-:Y:S01]  /*43b20*/  IADD3 R14, P4, PT, R7, R14, RZ ;  /* 0x0000000e070e7210 */ /* 0x000fe20007f9e0ff */
[----:B------:R-:W-:Y:S02]  /*43b30*/  IMAD R15, R9, -0x30003, RZ ;  /* 0xfffcfffd090f7824 */ /* 0x000fe400078e02ff */
[----:B------:R-:W-:Y:S01]  /*43b40*/  IMAD.X R37, RZ, RZ, RZ, P5 ;  /* 0x000000ffff257224 */ /* 0x000fe200028e06ff */
[----:B------:R-:W-:Y:S01]  /*43b50*/  IADD3 R46, P5, PT, R45, R34, RZ ;  /* 0x000000222d2e7210 */ /* 0x000fe20007fbe0ff */
[----:B------:R-:W-:-:S02]  /*43b60*/  IMAD.MOV.U32 R36, RZ, RZ, R41 ;  /* 0x000000ffff247224 */ /* 0x000fc400078e0029 */
[----:B------:R-:W-:Y:S02]  /*43b70*/  IMAD.IADD R44, R35, 0x1, R6 ;  /* 0x00000001232c7824 */ /* 0x000fe400078e0206 */
[----:B------:R-:W-:-:S04]  /*43b80*/  IMAD.WIDE.U32 R6, R16, -0x30003, RZ ;  /* 0xfffcfffd10067825 */ /* 0x000fc800078e00ff */
[----:B------:R-:W-:Y:S01]  /*43b90*/  IMAD R47, R16, -0x760c0004, R15 ;  /* 0x89f3fffc102f7824 */ /* 0x000fe200078e020f */
[----:B------:R-:W-:Y:S01]  /*43ba0*/  IADD3.X R15, P4, PT, R8, R17, RZ, P4, !PT ;  /* 0x00000011080f7210 */ /* 0x000fe2000279e4ff */
[----:B------:R-:W-:-:S04]  /*43bb0*/  IMAD.WIDE.U32 R38, R133, R24, RZ ;  /* 0x0000001885267225 */ /* 0x000fc800078e00ff */
[----:B------:R-:W-:-:S04]  /*43bc0*/  IMAD.WIDE.U32.X R34, R25, R135, R36, P6 ;  /* 0x0000008719227225 */ /* 0x000fc800030e0424 */
[----:B------:R-:W-:Y:S01]  /*43bd0*/  IMAD.IADD R7, R7, 0x1, R47 ;  /* 0x0000000107077824 */ /* 0x000fe200078e022f */
[----:B------:R-:W-:Y:S01]  /*43be0*/  IADD3.X R47, P5, PT, R44, R49, RZ, P5, !PT ;  /* 0x000000312c2f7210 */ /* 0x000fe20002fbe4ff */
[----:B------:R-:W-:Y:S01]  /*43bf0*/  IMAD.WIDE.U32 R38, P2, R25, R132, R38 ;  /* 0x0000008419267225 */ /* 0x000fe20007840026 */
[----:B------:R-:W-:Y:S02]  /*43c00*/  IADD3.X R17, P3, PT, RZ, R34, RZ, P3, !PT ;  /* 0x00000022ff117210 */ /* 0x000fe40001f7e4ff */
[----:B------:R-:W-:Y:S01]  /*43c10*/  IADD3.X R50, P5, PT, RZ, R50, RZ, P5, !PT ;  /* 0x00000032ff327210 */ /* 0x000fe20002fbe4ff */
[----:B------:R-:W-:Y:S01]  /*43c20*/  IMAD.WIDE.U32 R40, R132, R24, RZ ;  /* 0x0000001884287225 */ /* 0x000fe200078e00ff */
[----:B------:R-:W-:Y:S02]  /*43c30*/  IADD3.X R17, P4, PT, RZ, R17, RZ, P4, !PT ;  /* 0x00000011ff117210 */ /* 0x000fe4000279e4ff */
[----:B------:R-:W-:Y:S01]  /*43c40*/  IADD3.X R52, PT, PT, RZ, RZ, R13, P5, P1 ;  /* 0x000000ffff347210 */ /* 0x000fe20002fe240d */
[----:B------:R-:W-:Y:S01]  /*43c50*/  IMAD.WIDE.U32 R36, R24, R132, R42 ;  /* 0x0000008418247225 */ /* 0x000fe200078e002a */
[----:B------:R-:W-:-:S02]  /*43c60*/  IADD3 R51, P6, PT, R38, R41, RZ ;  /* 0x0000002926337210 */ /* 0x000fc40007fde0ff */
[----:B------:R-:W-:Y:S01]  /*43c70*/  IADD3.X R13, PT, PT, RZ, RZ, R35, P4, P3 ;  /* 0x000000ffff0d7210 */ /* 0x000fe200027e6423 */
[----:B------:R-:W-:Y:S01]  /*43c80*/  IMAD.X R45, RZ, RZ, RZ, P2 ;  /* 0x000000ffff2d7224 */ /* 0x000fe200010e06ff */
[----:B------:R-:W-:Y:S01]  /*43c90*/  IADD3 RZ, P2, PT, R42, R40, RZ ;  /* 0x000000282aff7210 */ /* 0x000fe20007f5e0ff */
[----:B------:R-:W-:Y:S01]  /*43ca0*/  IMAD.WIDE.U32 R40, R7, -0x5555, RZ ;  /* 0xffffaaab07287825 */ /* 0x000fe200078e00ff */
[----:B------:R-:W-:Y:S02]  /*43cb0*/  IADD3 R12, P1, PT, R17, R36, RZ ;  /* 0x00000024110c7210 */ /* 0x000fe40007f3e0ff */
[----:B------:R-:W-:Y:S01]  /*43cc0*/  IADD3.X RZ, P2, PT, R43, R51, RZ, P2, !PT ;  /* 0x000000332bff7210 */ /* 0x000fe2000175e4ff */
[----:B------:R-:W-:Y:S02]  /*43cd0*/  IMAD.MOV.U32 R44, RZ, RZ, R39 ;  /* 0x000000ffff2c7224 */ /* 0x000fe400078e0027 */
[----:B------:R-:W-:Y:S02]  /*43ce0*/  IMAD.IADD R8, R37, 0x1, R38 ;  /* 0x0000000125087824 */ /* 0x000fe400078e0226 */
[----:B------:R-:W-:-:S03]  /*43cf0*/  IMAD.WIDE.U32 R36, R131, R24, RZ ;  /* 0x0000001883247225 */ /* 0x000fc600078e00ff */
        /* <DEDUP_REMOVED lines=8> */
[----:B------:R-:W-:Y:S01]  /*43d80*/  IMAD.MOV.U32 R8, RZ, RZ, R16 ;  /* 0x000000ffff087224 */ /* 0x000fe200078e0010 */
[----:B------:R-:W-:Y:S01]  /*43d90*/  IADD3.X RZ, P3, PT, R9, R59, RZ, P3, !PT ;  /* 0x0000003b09ff7210 */ /* 0x000fe20001f7e4ff */
[----:B------:R-:W-:Y:S01]  /*43da0*/  IMAD.X R39, RZ, RZ, RZ, P6 ;  /* 0x000000ffff277224 */ /* 0x000fe200030e06ff */
[----:B------:R-:W-:Y:S01]  /*43db0*/  IADD3.X R51, P6, PT, RZ, R51, RZ, P1, !PT ;  /* 0x00000033ff337210 */ /* 0x000fe20000fde4ff */
[----:B------:R-:W-:-:S03]  /*43dc0*/  IMAD.WIDE.U32 R16, R130, R24, RZ ;  /* 0x0000001882107225 */ /* 0x000fc600078e00ff */
[----:B------:R-:W-:Y:S01]  /*43dd0*/  IADD3.X R53, PT, PT, RZ, RZ, R35, P6, P2 ;  /* 0x000000ffff357210 */ /* 0x000fe200037e4423 */
[----:B------:R-:W-:Y:S01]  /*43de0*/  IMAD.WIDE.U32 R40, R6, -0x5555, R8 ;  /* 0xffffaaab06287825 */ /* 0x000fe200078e0008 */
[----:B------:R-:W-:-:S03]  /*43df0*/  IADD3 R57, P2, PT, R36, R17, RZ ;  /* 0x0000001124397210 */ /* 0x000fc60007f5e0ff */
[----:B------:R-:W-:Y:S01]  /*43e00*/  IMAD.IADD R8, R41, 0x1, R48 ;  /* 0x0000000129087824 */ /* 0x000fe200078e0230 */
[----:B------:R-:W-:Y:S01]  /*43e10*/  IADD3 RZ, P1, PT, RZ, R40, RZ ;  /* 0x00000028ffff7210 */ /* 0x000fe20007f3e0ff */
[----:B------:R-:W-:Y:S02]  /*43e20*/  IMAD.MOV.U32 R38, RZ, RZ, R37 ;  /* 0x000000ffff267224 */ /* 0x000fe400078e0025 */
[----:B------:R-:W-:Y:S01]  /*43e30*/  IMAD.X R41, RZ, RZ, RZ, P5 ;  /* 0x000000ffff297224 */ /* 0x000fe200028e06ff */
[----:B------:R-:W-:Y:S01]  /*43e40*/  IADD3.X RZ, P1, PT, RZ, R8, RZ, P1, !PT ;  /* 0x00000008ffff7210 */ /* 0x000fe20000f3e4ff */
[----:B------:R-:W-:Y:S02]  /*43e50*/  IMAD.MOV.U32 R40, RZ, RZ, R49 ;  /* 0x000000ffff287224 */ /* 0x000fe400078e0031 */
[----:B------:R-:W-:-:S04]  /*43e60*/  IMAD.WIDE.U32 R42, R7, -0x4eac0001, RZ ;  /* 0xb153ffff072a7825 */ /* 0x000fc800078e00ff */
[----:B------:R-:W-:-:S04]  /*43e70*/  IMAD.WIDE.U32.X R34, R25, R131, R38, P2 ;  /* 0x0000008319227225 */ /* 0x000fc800010e0426 */
[----:B------:R-:W-:Y:S01]  /*43e80*/  IMAD.WIDE.U32.X R38, R7, -0x46010001, R40, P4 ;  /* 0xb9feffff07267825 */ /* 0x000fe200020e0428 */
[----:B------:R-:W-:-:S03]  /*43e90*/  IADD3 RZ, P4, PT, R46, R16, RZ ;  /* 0x000000102eff7210 */ /* 0x000fc60007f9e0ff */
[C---:B------:R-:W-:Y:S01]  /*43ea0*/  IMAD.WIDE.U32 R44, R6.reuse, -0x4eac0001, RZ ;  /* 0xb153ffff062c7825 */ /* 0x040fe200078e00ff */
[----:B------:R-:W-:Y:S02]  /*43eb0*/  IADD3.X R41, P3, PT, RZ, R38, RZ, P3, !PT ;  /* 0x00000026ff297210 */ /* 0x000fe40001f7e4ff */
[----:B------:R-:W-:Y:S01]  /*43ec0*/  IADD3.X RZ, P4, PT, R47, R57, RZ, P4, !PT ;  /* 0x000000392fff7210 */ /* 0x000fe2000279e4ff */
[----:B------:R-:W-:Y:S01]  /*43ed0*/  IMAD.WIDE.U32 R42, P6, R6, 0x1eabfffe, R42 ;  /* 0x1eabfffe062a7825 */ /* 0x000fe200078c002a */
[----:B------:R-:W-:Y:S02]  /*43ee0*/  IADD3 RZ, P2, PT, R18, R44, RZ ;  /* 0x0000002c12ff7210 */ /* 0x000fe40007f5e0ff */
[----:B------:R-:W-:Y:S01]  /*43ef0*/  IADD3.X R41, P1, PT, RZ, R41, RZ, P1, !PT ;  /* 0x00000029ff297210 */ /* 0x000fe20000f3e4ff */
[----:B------:R-:W-:Y:S01]  /*43f00*/  IMAD.WIDE.U32 R8, R24, R130, R46 ;  /* 0x0000008218087225 */ /* 0x000fe200078e002e */
[----:B------:R-:W-:Y:S02]  /*43f10*/  IADD3 R45, P5, PT, R42, R45, RZ ;  /* 0x0000002d2a2d7210 */ /* 0x000fe40007fbe0ff */
[----:B------:R-:W-:Y:S01]  /*43f20*/  IADD3.X R39, PT, PT, RZ, RZ, R39, P1, P3 ;  /* 0x000000ffff277210 */ /* 0x000fe20000fe6427 */
[----:B------:R-:W-:Y:S01]  /*43f30*/  IMAD.X R17, RZ, RZ, RZ, P6 ;  /* 0x000000ffff117224 */ /* 0x000fe200030e06ff */
[----:B------:R-:W-:Y:S01]  /*43f40*/  IADD3 R8, P6, PT, R51, R8, RZ ;  /* 0x0000000833087210 */ /* 0x000fe20007fde0ff */
[----:B------:R-:W-:Y:S01]  /*43f50*/  IMAD.IADD R36, R9, 0x1, R36 ;  /* 0x0000000109247824 */ /* 0x000fe200078e0224 */
[----:B------:R-:W-:Y:S01]  /*43f60*/  IADD3.X RZ, P2, PT, R19, R45, RZ, P2, !PT ;  /* 0x0000002d13ff7210 */ /* 0x000fe2000175e4ff */
[----:B------:R-:W-:Y:S01]  /*43f70*/  IMAD.WIDE.U32 R18, R6, -0x4eac0001, R18 ;  /* 0xb153ffff06127825 */ /* 0x000fe200078e0012 */
[----:B------:R-:W-:-:S02]  /*43f80*/  IADD3.X R47, P1, PT, RZ, R34, RZ, P4, !PT ;  /* 0x00000022ff2f7210 */ /* 0x000fc4000273e4ff */
[----:B------:R-:W-:Y:S01]  /*43f90*/  IADD3.X R9, P6, PT, R36, R53, RZ, P6, !PT ;  /* 0x0000003524097210 */ /* 0x000fe200037de4ff */
[----:B------:R-:W-:Y:S01]  /*43fa0*/  IMAD.MOV.U32 R16, RZ, RZ, R43 ;  /* 0x000000ffff107224 */ /* 0x000fe200078e002b */
[----:B------:R-:W-:Y:S01]  /*43fb0*/  IADD3 R40, P3, PT, R41, R18, RZ ;  /* 0x0000001229287210 */ /* 0x000fe20007f7e0ff */
[----:B------:R-:W-:Y:S01]  /*43fc0*/  IMAD.WIDE.U32 R36, R7, -0x94f09dc, RZ ;  /* 0xf6b0f62407247825 */ /* 0x000fe200078e00ff */
[----:B------:R-:W-:-:S03]  /*43fd0*/  IADD3 R49, P4, PT, R10, R55, RZ ;  /* 0x000000370a317210 */ /* 0x000fc60007f9e0ff */
[----:B------:R-:W-:Y:S01]  /*43fe0*/  IMAD.WIDE.U32.X R16, R7, 0x1eabfffe, R16, P5 ;  /* 0x1eabfffe07107825 */ /* 0x000fe200028e0410 */
[----:B------:R-:W-:-:S03]  /*43ff0*/  IADD3.X R47, P5, PT, RZ, R47, RZ, P6, !PT ;  /* 0x0000002fff2f7210 */ /* 0x000fc600037be4ff */
[----:B------:R-:W-:Y:S01]  /*44000*/  IMAD.IADD R38, R19, 0x1, R42 ;  /* 0x0000000113267824 */ /* 0x000fe200078e022a */
[----:B------:R-:W-:Y:S01]  /*44010*/  IADD3.X R51, PT, PT, RZ, RZ, R35, P5, P1 ;  /* 0x000000ffff337210 */ /* 0x000fe20002fe2423 */
[----:B------:R-:W-:Y:S01]  /*44020*/  IMAD.WIDE.U32 R18, R6, -0x94f09dc, RZ ;  /* 0xf6b0f62406127825 */ /* 0x000fe200078e00ff */
[----:B------:R-:W-:Y:S02]  /*44030*/  IADD3.X R43, P2, PT, RZ, R16, RZ, P2, !PT ;  /* 0x00000010ff2b7210 */ /* 0x000fe4000175e4ff */
[----:B------:R-:W-:Y:S01]  /*44040*/  IADD3.X R41, P3, PT, R38, R39, RZ, P3, !PT ;  /* 0x0000002726297210 */ /* 0x000fe20001f7e4ff */
[----:B------:R-:W-:Y:S01]  /*44050*/  IMAD.WIDE.U32 R36, P6, R6, 0x6730d2a0, R36 ;  /* 0x6730d2a006247825 */ /* 0x000fe200078c0024 */
[----:B------:R-:W-:Y:S02]  /*44060*/  IADD3 RZ, P1, PT, R14, R18, RZ ;  /* 0x000000120eff7210 */ /* 0x000fe40007f3e0ff */
[----:B------:R-:W-:Y:S01]  /*44070*/  IADD3.X R43, P3, PT, RZ, R43, RZ, P3, !PT ;  /* 0x0000002bff2b7210 */ /* 0x000fe20001f7e4ff */
[----:B------:R-:W-:Y:S01]  /*44080*/  IMAD.MOV.U32 R38, RZ, RZ, R37 ;  /* 0x000000ffff267224 */ /* 0x000fe200078e0025 */
[----:B------:R-:W-:Y:S01]  /*44090*/  IADD3 R35, P5, PT, R36, R19, RZ ;  /* 0x0000001324237210 */ /* 0x000fe20007fbe0ff */
[----:B------:R-:W-:Y:S01]  /*440a0*/  IMAD.X R39, RZ, RZ, RZ, P6 ;  /* 0x000000ffff277224 */ /* 0x000fe200030e06ff */
[----:B------:R-:W-:Y:S01]  /*440b0*/  IADD3.X R19, P4, PT, R11, R54, RZ, P4, !PT ;  /* 0x000000360b137210 */ /* 0x000fe2000279e4ff */
[----:B------:R-:W-:Y:S01]  /*440c0*/  IMAD.WIDE.U32 R10, R33, R24, RZ ;  /* 0x00000018210a7225 */ /* 0x000fe200078e00ff */
[----:B------:R-:W-:-:S02]  /*440d0*/  IADD3.X RZ, P1, PT, R15, R35, RZ, P1, !PT ;  /* 0x000000230fff7210 */ /* 0x000fc40000f3e4ff */
[----:B------:R-:W-:Y:S01]  /*440e0*/  IADD3.X R45, PT, PT, RZ, RZ, R17, P3, P2 ;  /* 0x000000ffff2d7210 */ /* 0x000fe20001fe4411 */
[----:B------:R-:W-:Y:S01]  /*440f0*/  IMAD.WIDE.U32 R34, R6, -0x94f09dc, R14 ;  /* 0xf6b0f62406227825 */ /* 0x000fe200078e000e */
[----:B------:R-:W-:-:S03]  /*44100*/  IADD3 R16, P2, PT, R50, R49, RZ ;  /* 0x0000003132107210 */ /* 0x000fc60007f5e0ff */
[----:B------:R-:W-:Y:S01]  /*44110*/  IMAD.WIDE.U32 R14, P3, R25, R32, R10 ;  /* 0x00000020190e7225 */ /* 0x000fe2000786000a */
[----:B------:R-:W-:-:S03]  /*44120*/  IADD3.X R17, P2, PT, R52, R19, RZ, P2, !PT ;  /* 0x0000001334117210 */ /* 0x000fc6000175e4ff */
[----:B------:R-:W-:-:S04]  /*44130*/  IMAD.WIDE.U32 R10, R32, R24, RZ ;  /* 0x00000018200a7225 */ /* 0x000fc800078e00ff */
        /* <DEDUP_REMOVED lines=10> */
[----:B------:R-:W-:Y:S01]  /*441e0*/  IMAD.WIDE.U32.X R34, R7, 0x6730d2a0, R38, P5 ;  /* 0x6730d2a007227825 */ /* 0x000fe200028e0426 */
[----:B------:R-:W-:Y:S02]  /*441f0*/  IADD3 R10, P5, PT, R47, R10, RZ ;  /* 0x0000000a2f0a7210 */ /* 0x000fe40007fbe0ff */
[----:B------:R-:W-:Y:S01]  /*44200*/  IADD3.X R43, P3, PT, R36, R45, RZ, P3, !PT ;  /* 0x0000002d242b7210 */ /* 0x000fe20001f7e4ff */
[----:B------:R-:W-:Y:S01]  /*44210*/  IMAD.IADD R14, R11, 0x1, R14 ;  /* 0x000000010b0e7824 */ /* 0x000fe200078e020e */
[----:B------:R-:W-:Y:S01]  /*44220*/  IADD3.X R49, P1, PT, RZ, R34, RZ, P1, !PT ;  /* 0x00000022ff317210 */ /* 0x000fe20000f3e4ff */
[----:B------:R-:W-:-:S03]  /*44230*/  IMAD.WIDE.U32 R36, R139, R22, RZ ;  /* 0x000000168b247225 */ /* 0x000fc600078e00ff */
[----:B------:R-:W-:Y:S01]  /*44240*/  IADD3.X R11, P5, PT, R14, R51, RZ, P5, !PT ;  /* 0x000000330e0b7210 */ /* 0x000fe20002fbe4ff */
[----:B------:R-:W-:Y:S01]  /*44250*/  IMAD.WIDE.U32 R14, R7, -0xc7aed41, RZ ;  /* 0xf38512bf070e7825 */ /* 0x000fe200078e00ff */
[----:B------:R-:W-:Y:S02]  /*44260*/  IADD3.X R49, P3, PT, RZ, R49, RZ, P3, !PT ;  /* 0x00000031ff317210 */ /* 0x000fe40001f7e4ff */
[----:B------:R-:W-:Y:S02]  /*44270*/  IADD3.X R52, P5, PT, RZ, R52, RZ, P5, !PT ;  /* 0x00000034ff347210 */ /* 0x000fe40002fbe4ff */
[----:B------:R-:W-:Y:S01]  /*44280*/  IADD3.X R39, PT, PT, RZ, RZ, R35, P3, P1 ;  /* 0x000000ffff277210 */ /* 0x000fe20001fe2423 */
[----:B------:R-:W-:Y:S01]  /*44290*/  IMAD.WIDE.U32 R16, P1, R6, 0x64774b84, R14 ;  /* 0x64774b8406107825 */ /* 0x000fe2000782000e */
[----:B------:R-:W-:-:S03]  /*442a0*/  IADD3.X R54, PT, PT, RZ, RZ, R19, P5, P6 ;  /* 0x000000ffff367210 */ /* 0x000fc60002fec413 */
[----:B------:R-:W-:-:S04]  /*442b0*/  IMAD.WIDE.U32 R14, R6, -0xc7aed41, RZ ;  /* 0xf38512bf060e7825 */ /* 0x000fc800078e00ff */
[----:B------:R-:W-:Y:S01]  /*442c0*/  IMAD.WIDE.U32 R34, R138, R22, RZ ;  /* 0x000000168a227225 */ /* 0x000fe200078e00ff */
[----:B------:R-:W-:-:S03]  /*442d0*/  IADD3 RZ, P3, PT, R12, R14, RZ ;  /* 0x0000000e0cff7210 */ /* 0x000fc60007f7e0ff */
        /* <DEDUP_REMOVED lines=39> */
[----:B------:R-:W-:Y:S02]  /*44550*/  IMAD.IADD R38, R19, 0x1, R38 ;  /* 0x0000000113267824 */ /* 0x000fe400078e0226 */
[----:B------:R-:W-:-:S04]  /*44560*/  IMAD.WIDE.U32 R16, R6, 0x434bacd7, RZ ;  /* 0x434bacd706107825 */ /* 0x000fc800078e00ff */
[----:B------:R-:W-:Y:S01]  /*44570*/  IMAD.X R39, RZ, RZ, RZ, P1 ;  /* 0x000000ffff277224 */ /* 0x000fe200008e06ff */
[----:B------:R-:W-:Y:S01]  /*44580*/  IADD3 R14, P1, PT, R47, R18, RZ ;  /* 0x000000122f0e7210 */ /* 0x000fe20007f3e0ff */
[----:B------:R-:W-:-:S03]  /*44590*/  IMAD.WIDE.U32 R42, R6, 0x397fe69a, RZ ;  /* 0x397fe69a062a7825 */ /* 0x000fc600078e00ff */
[----:B------:R-:W-:Y:S01]  /*445a0*/  IADD3.X R15, P1, PT, R38, R51, RZ, P1, !PT ;  /* 0x00000033260f7210 */ /* 0x000fe20000f3e4ff */
[----:B------:R-:W-:Y:S01]  /*445b0*/  IMAD.X R35, RZ, RZ, RZ, P6 ;  /* 0x000000ffff237224 */ /* 0x000fe200030e06ff */
[----:B------:R-:W-:Y:S01]  /*445c0*/  IADD3 R55, P6, PT, R36, R17, RZ ;  /* 0x0000001124377210 */ /* 0x000fe20007fde0ff */
[----:B------:R-:W-:Y:S01]  /*445d0*/  IMAD.WIDE.U32.X R18, R23, R137, R44, P5 ;  /* 0x0000008917127225 */ /* 0x000fe200028e042c */
[----:B------:R-:W-:-:S03]  /*445e0*/  IADD3 R51, P5, PT, R40, R43, RZ ;  /* 0x0000002b28337210 */ /* 0x000fc60007fbe0ff */
[----:B------:R-:W-:Y:S01]  /*445f0*/  IMAD.WIDE.U32 R46, R135, R22, RZ ;  /* 0x00000016872e7225 */ /* 0x000fe200078e00ff */
[----:B------:R-:W-:-:S03]  /*44600*/  IADD3.X R18, P3, PT, RZ, R18, RZ, P3, !PT ;  /* 0x00000012ff127210 */ /* 0x000fc60001f7e4ff */
[----:B------:R-:W-:Y:S02]  /*44610*/  IMAD.MOV.U32 R38, RZ, RZ, R37 ;  /* 0x000000ffff267224 */ /* 0x000fe400078e0025 */
[----:B------:R-:W-:Y:S02]  /*44620*/  IMAD.MOV.U32 R34, RZ, RZ, R41 ;  /* 0x000000ffff227224 */ /* 0x000fe400078e0029 */
[----:B------:R-:W-:-:S04]  /*44630*/  IMAD.WIDE.U32.X R38, R7, 0x4b1ba7b6, R38, P6 ;  /* 0x4b1ba7b607267825 */ /* 0x000fc800030e0426 */
[----:B------:R-:W-:-:S04]  /*44640*/  IMAD.WIDE.U32 R46, P6, R23, R134, R46 ;  /* 0x00000086172e7225 */ /* 0x000fc800078c002e */
[----:B------:R-:W-:-:S04]  /*44650*/  IMAD.WIDE.U32 R44, R134, R22, RZ ;  /* 0x00000016862c7225 */ /* 0x000fc800078e00ff */
[----:B------:R-:W-:Y:S01]  /*44660*/  IMAD.WIDE.U32.X R34, R7, 0x1a0111ea, R34, P5 ;  /* 0x1a0111ea07227825 */ /* 0x000fe200028e0422 */
[----:B------:R-:W-:Y:S02]  /*44670*/  IADD3.X R7, P1, PT, RZ, R18, RZ, P1, !PT ;  /* 0x00000012ff077210 */ /* 0x000fe40000f3e4ff */
[----:B------:R-:W-:Y:S01]  /*44680*/  IADD3 RZ, P5, PT, R48, R44, RZ ;  /* 0x0000002c30ff7210 */ /* 0x000fe20007fbe0ff */
[----:B------:R-:W-:Y:S01]  /*44690*/  IMAD.X R17, RZ, RZ, RZ, P6 ;  /* 0x000000ffff117224 */ /* 0x000fe200030e06ff */
[----:B------:R-:W-:Y:S01]  /*446a0*/  IADD3 R37, P6, PT, R46, R45, RZ ;  /* 0x0000002d2e257210 */ /* 0x000fe20007fde0ff */
[----:B------:R-:W-:Y:S01]  /*446b0*/  IMAD.WIDE.U32 R44, R22, R134, R48 ;  /* 0x00000086162c7225 */ /* 0x000fe200078e0030 */
[----:B------:R-:W-:Y:S02]  /*446c0*/  IADD3.X R19, PT, PT, RZ, RZ, R19, P1, P3 ;  /* 0x000000ffff137210 */ /* 0x000fe40000fe6413 */
[----:B------:R-:W-:Y:S01]  /*446d0*/  IADD3 RZ, P1, PT, R8, R16, RZ ;  /* 0x0000001008ff7210 */ /* 0x000fe20007f3e0ff */
[----:B------:R-:W-:Y:S01]  /*446e0*/  IMAD.MOV.U32 R16, RZ, RZ, R47 ;  /* 0x000000ffff107224 */ /* 0x000fe200078e002f */
[----:B------:R-:W-:Y:S01]  /*446f0*/  IADD3.X RZ, P3, PT, R49, R37, RZ, P5, !PT ;  /* 0x0000002531ff7210 */ /* 0x000fe20002f7e4ff */
[----:B------:R-:W-:Y:S01]  /*44700*/  IMAD.IADD R46, R45, 0x1, R46 ;  /* 0x000000012d2e7824 */ /* 0x000fe200078e022e */
[----:B------:R-:W-:Y:S01]  /*44710*/  IADD3 R18, P5, PT, R7, R44, RZ ;  /* 0x0000002c07127210 */ /* 0x000fe20007fbe0ff */
[----:B------:R-:W-:Y:S01]  /*44720*/  IMAD.WIDE.U32.X R44, R23, R135, R16, P6 ;  /* 0x00000087172c7225 */ /* 0x000fe200030e0410 */
[----:B------:R-:W-:-:S02]  /*44730*/  IADD3.X R48, P4, PT, RZ, RZ, RZ, P4, !PT ;  /* 0x000000ffff307210 */ /* 0x000fc4000279e4ff */
[----:B------:R-:W-:Y:S01]  /*44740*/  IADD3.X R19, P5, PT, R46, R19, RZ, P5, !PT ;  /* 0x000000132e137210 */ /* 0x000fe20002fbe4ff */
[C---:B------:R-:W-:Y:S01]  /*44750*/  IMAD.WIDE.U32 R16, R6.reuse, 0x434bacd7, R8 ;  /* 0x434bacd706107825 */ /* 0x040fe200078e0008 */
[----:B------:R-:W-:Y:S02]  /*44760*/  IADD3.X R47, P3, PT, RZ, R44, RZ, P3, !PT ;  /* 0x0000002cff2f7210 */ /* 0x000fe40001f7e4ff */
[----:B------:R-:W-:Y:S01]  /*44770*/  IADD3.X RZ, P1, PT, R9, R55, RZ, P1, !PT ;  /* 0x0000003709ff7210 */ /* 0x000fe20000f3e4ff */
[----:B------:R-:W-:Y:S01]  /*44780*/  IMAD.WIDE.U32 R8, R133, R22, RZ ;  /* 0x0000001685087225 */ /* 0x000fe200078e00ff */
[----:B------:R-:W-:Y:S02]  /*44790*/  IADD3.X R47, P5, PT, RZ, R47, RZ, P5, !PT ;  /* 0x0000002fff2f7210 */ /* 0x000fe40002fbe4ff */
[----:B------:R-:W-:Y:S01]  /*447a0*/  IADD3.X R49, P2, PT, RZ, RZ, RZ, P2, !PT ;  /* 0x000000ffff317210 */ /* 0x000fe2000175e4ff */
[----:B------:R-:W-:Y:S01]  /*447b0*/  IMAD.IADD R37, R17, 0x1, R36 ;  /* 0x0000000111257824 */ /* 0x000fe200078e0224 */
[----:B------:R-:W-:Y:S01]  /*447c0*/  IADD3.X R44, PT, PT, RZ, RZ, R45, P5, P3 ;  /* 0x000000ffff2c7210 */ /* 0x000fe20002fe642d */
[----:B------:R-:W-:Y:S01]  /*447d0*/  IMAD.WIDE.U32 R6, R6, 0x397fe69a, R10 ;  /* 0x397fe69a06067825 */ /* 0x000fe200078e000a */
[----:B------:R-:W-:-:S02]  /*447e0*/  IADD3 R36, P3, PT, R53, R16, RZ ;  /* 0x0000001035247210 */ /* 0x000fc40007f7e0ff */
[----:B------:R-:W-:Y:S01]  /*447f0*/  IADD3 R49, P6, PT, R49, R48, RZ ;  /* 0x0000003031317210 */ /* 0x000fe20007fde0ff */
[----:B------:R-:W-:Y:S01]  /*44800*/  IMAD.X R45, RZ, RZ, RZ, P4 ;  /* 0x000000ffff2d7224 */ /* 0x000fe200020e06ff */
[----:B------:R-:W-:Y:S01]  /*44810*/  IADD3 RZ, P4, PT, R10, R42, RZ ;  /* 0x0000002a0aff7210 */ /* 0x000fe20007f9e0ff */
[----:B------:R-:W-:Y:S01]  /*44820*/  IMAD.IADD R10, R7, 0x1, R40 ;  /* 0x00000001070a7824 */ /* 0x000fe200078e0228 */
[----:B------:R-:W-:Y:S01]  /*44830*/  IADD3.X R37, P3, PT, R37, R50, RZ, P3, !PT ;  /* 0x0000003225257210 */ /* 0x000fe20001f7e4ff */
[----:B------:R-:W-:Y:S01]  /*44840*/  IMAD.WIDE.U32 R8, P5, R23, R132, R8 ;  /* 0x0000008417087225 */ /* 0x000fe200078a0008 */
[----:B------:R-:W-:Y:S02]  /*44850*/  IADD3.X R45, PT, PT, R45, RZ, RZ, P6, P2 ;  /* 0x000000ff2d2d7210 */ /* 0x000fe400037e44ff */
[----:B------:R-:W-:Y:S01]  /*44860*/  IADD3.X RZ, P4, PT, R11, R51, RZ, P4, !PT ;  /* 0x000000330bff7210 */ /* 0x000fe2000279e4ff */
[----:B------:R-:W-:-:S04]  /*44870*/  IMAD.WIDE.U32 R40, R132, R22, RZ ;  /* 0x0000001684287225 */ /* 0x000fc800078e00ff */
[----:B------:R-:W-:Y:S01]  /*44880*/  IMAD.X R43, RZ, RZ, RZ, P5 ;  /* 0x000000ffff2b7224 */ /* 0x000fe200028e06ff */
[----:B------:R-:W-:Y:S01]  /*44890*/  IADD3 R41, P5, PT, R8, R41, RZ ;  /* 0x0000002908297210 */ /* 0x000fe20007fbe0ff */
[----:B------:R-:W-:Y:S01]  /*448a0*/  IMAD.WIDE.U32 R16, R22, R132, R36 ;  /* 0x0000008416107225 */ /* 0x000fe200078e0024 */
[----:B------:R-:W-:Y:S02]  /*448b0*/  IADD3 RZ, P2, PT, R36, R40, RZ ;  /* 0x0000002824ff7210 */ /* 0x000fe40007f5e0ff */
[----:B------:R-:W-:Y:S01]  /*448c0*/  IADD3.X R36, P6, PT, RZ, R38, RZ, P1, !PT ;  /* 0x00000026ff247210 */ /* 0x000fe20000fde4ff */
[----:B------:R-:W-:Y:S01]  /*448d0*/  IMAD.MOV.U32 R42, RZ, RZ, R9 ;  /* 0x000000ffff2a7224 */ /* 0x000fe200078e0009 */
[----:B------:R-:W-:Y:S01]  /*448e0*/  IADD3 R16, P1, PT, R47, R16, RZ ;  /* 0x000000102f107210 */ /* 0x000fe20007f3e0ff */
[----:B------:R-:W-:Y:S01]  /*448f0*/  IMAD.IADD R7, R17, 0x1, R8 ;  /* 0x0000000111077824 */ /* 0x000fe200078e0208 */
[----:B------:R-:W-:Y:S01]  /*44900*/  IADD3.X R17, P3, PT, RZ, R36, RZ, P3, !PT ;  /* 0x00000024ff117210 */ /* 0x000fe20001f7e4ff */
[----:B------:R-:W-:Y:S01]  /*44910*/  IMAD.WIDE.U32.X R8, R23, R133, R42, P5 ;  /* 0x0000008517087225 */ /* 0x000fe200028e042a */
[----:B------:R-:W-:-:S02]  /*44920*/  IADD3.X RZ, P5, PT, R37, R41, RZ, P2, !PT ;  /* 0x0000002925ff7210 */ /* 0x000fc400017be4ff */
[----:B------:R-:W-:Y:S01]  /*44930*/  IADD3 R6, P2, PT, R17, R6, RZ ;  /* 0x0000000611067210 */ /* 0x000fe20007f5e0ff */
[----:B------:R-:W-:Y:S01]  /*44940*/  IMAD.WIDE.U32 R36, R131, R22, RZ ;  /* 0x0000001683247225 */ /* 0x000fe200078e00ff */
[----:B------:R-:W-:Y:S02]  /*44950*/  IADD3.X R17, P1, PT, R7, R44, RZ, P1, !PT ;  /* 0x0000002c07117210 */ /* 0x000fe40000f3e4ff */
[----:B------:R-:W-:Y:S02]  /*44960*/  IADD3.X R41, P5, PT, RZ, R8, RZ, P5, !PT ;  /* 0x00000008ff297210 */ /* 0x000fe40002fbe4ff */
[----:B------:R-:W-:Y:S01]  /*44970*/  IADD3.X R7, PT, PT, RZ, RZ, R39, P3, P6 ;  /* 0x000000ffff077210 */ /* 0x000fe20001fec427 */
        /* <DEDUP_REMOVED lines=8> */
[----:B------:R-:W-:Y:S01]  /*44a00*/  IADD3 R42, P6, PT, R52, R49, RZ ;  /* 0x00000031342a7210 */ /* 0x000fe20007fde0ff */
[----:B------:R-:W-:Y:S01]  /*44a10*/  IMAD.MOV.U32 R10, RZ, RZ, R37 ;  /* 0x000000ffff0a7224 */ /* 0x000fe200078e0025 */
[----:B------:R-:W-:Y:S01]  /*44a20*/  IADD3.X RZ, P1, PT, R7, R39, RZ, P1, !PT ;  /* 0x0000002707ff7210 */ /* 0x000fe20000f3e4ff */
[----:B------:R-:W-:Y:S01]  /*44a30*/  IMAD.X R11, RZ, RZ, RZ, P3 ;  /* 0x000000ffff0b7224 */ /* 0x000fe200018e06ff */
[----:B------:R-:W-:Y:S01]  /*44a40*/  IADD3.X R39, P4, PT, RZ, R34, RZ, P4, !PT ;  /* 0x00000022ff277210 */ /* 0x000fe2000279e4ff */
[----:B------:R-:W-:Y:S01]  /*44a50*/  IMAD R37, R13, -0x30003, RZ ;  /* 0xfffcfffd0d257824 */ /* 0x000fe200078e02ff */
[----:B------:R-:W-:Y:S01]  /*44a60*/  IADD3 R34, P3, PT, R41, R8, RZ ;  /* 0x0000000829227210 */ /* 0x000fe20007f7e0ff */
[----:B------:R-:W-:Y:S01]  /*44a70*/  IMAD.IADD R38, R9, 0x1, R36 ;  /* 0x0000000109267824 */ /* 0x000fe200078e0224 */
[----:B------:R-:W-:Y:S01]  /*44a80*/  IADD3.X R39, P2, PT, RZ, R39, RZ, P2, !PT ;  /* 0x00000027ff277210 */ /* 0x000fe2000175e4ff */
[----:B------:R-:W-:Y:S01]  /*44a90*/  IMAD.WIDE.U32 R6, R12, -0x30003, RZ ;  /* 0xfffcfffd0c067825 */ /* 0x000fe200078e00ff */
[----:B------:R-:W-:-:S02]  /*44aa0*/  IADD3.X R47, P6, PT, R54, R45, RZ, P6, !PT ;  /* 0x0000002d362f7210 */ /* 0x000fc400037de4ff */
[----:B------:R-:W-:Y:S01]  /*44ab0*/  IADD3.X R40, PT, PT, RZ, RZ, R35, P2, P4 ;  /* 0x000000ffff287210 */ /* 0x000fe200017e8423 */
[----:B------:R-:W-:Y:S01]  /*44ac0*/  IMAD R45, R12, -0x760c0004, R37 ;  /* 0x89f3fffc0c2d7824 */ /* 0x000fe200078e0225 */
[----:B------:R-:W-:Y:S01]  /*44ad0*/  IADD3.X R35, P3, PT, R38, R43, RZ, P3, !PT ;  /* 0x0000002b26237210 */ /* 0x000fe20001f7e4ff */
[----:B------:R-:W-:Y:S01]  /*44ae0*/  IMAD.WIDE.U32 R36, R33, R22, RZ ;  /* 0x0000001621247225 */ /* 0x000fe200078e00ff */
[----:B------:R-:W-:-:S03]  /*44af0*/  IADD3 R38, P2, PT, R39, R42, RZ ;  /* 0x0000002a27267210 */ /* 0x000fc60007f5e0ff */
[----:B------:R-:W-:Y:S01]  /*44b00*/  IMAD.WIDE.U32.X R8, R23, R131, R10, P5 ;  /* 0x0000008317087225 */ /* 0x000fe200028e040a */
[----:B------:R-:W-:-:S03]  /*44b10*/  IADD3.X R39, P2, PT, R40, R47, RZ, P2, !PT ;  /* 0x0000002f28277210 */ /* 0x000fc6000175e4ff */
[----:B------:R-:W-:Y:S01]  /*44b20*/  IMAD.IADD R10, R7, 0x1, R45 ;  /* 0x00000001070a7824 */ /* 0x000fe200078e022d */
[----:B------:R-:W-:Y:S01]  /*44b30*/  IADD3.X R11, P1, PT, RZ, R8, RZ, P1, !PT ;  /* 0x00000008ff0b7210 */ /* 0x000fe20000f3e4ff */
[----:B------:R-:W-:-:S03]  /*44b40*/  IMAD.WIDE.U32 R36, P4, R23, R32, R36 ;  /* 0x0000002017247225 */ /* 0x000fc60007880024 */
[----:B------:R-:W-:Y:S01]  /*44b50*/  IADD3.X R11, P3, PT, RZ, R11, RZ, P3, !PT ;  /* 0x0000000bff0b7210 */ /* 0x000fe20001f7e4ff */
[----:B------:R-:W-:-:S03]  /*44b60*/  IMAD.WIDE.U32 R40, R32, R22, RZ ;  /* 0x0000001620287225 */ /* 0x000fc600078e00ff */
[----:B------:R-:W-:Y:S01]  /*44b70*/  IADD3.X R48, PT, PT, RZ, RZ, R9, P3, P1 ;  /* 0x000000ffff307210 */ /* 0x000fe20001fe2409 */
[----:B------:R-:W-:-:S04]  /*44b80*/  IMAD.WIDE.U32 R44, R10, -0x5555, RZ ;  /* 0xffffaaab0a2c7825 */ /* 0x000fc800078e00ff */
[----:B------:R-:W-:Y:S01]  /*44b90*/  IMAD.X R43, RZ, RZ, RZ, P4 ;  /* 0x000000ffff2b7224 */ /* 0x000fe200020e06ff */
[----:B------:R-:W-:Y:S01]  /*44ba0*/  IADD3 R49, P4, PT, R36, R41, RZ ;  /* 0x0000002924317210 */ /* 0x000fe20007f9e0ff */
[----:B------:R-:W-:Y:S02]  /*44bb0*/  IMAD.MOV.U32 R42, RZ, RZ, R37 ;  /* 0x000000ffff2a7224 */ /* 0x000fe400078e0025 */
[----:B------:R-:W-:-:S04]  /*44bc0*/  IMAD.WIDE.U32 R46, R6, -0x5555, RZ ;  /* 0xffffaaab062e7825 */ /* 0x000fc800078e00ff */
[----:B------:R-:W-:Y:S01]  /*44bd0*/  IMAD.WIDE.U32 R44, P5, R6, -0x46010001, R44 ;  /* 0xb9feffff062c7825 */ /* 0x000fe200078a002c */
[----:B------:R-:W-:-:S03]  /*44be0*/  IADD3 RZ, P3, PT, R12, R46, RZ ;  /* 0x0000002e0cff7210 */ /* 0x000fc60007f7e0ff */
[----:B------:R-:W-:Y:S01]  /*44bf0*/  IMAD.WIDE.U32 R8, R22, R32, R38 ;  /* 0x0000002016087225 */ /* 0x000fe200078e0026 */
[----:B------:R-:W-:-:S03]  /*44c00*/  IADD3 R47, P1, PT, R44, R47, RZ ;  /* 0x0000002f2c2f7210 */ /* 0x000fc60007f3e0ff */
[----:B------:R-:W-:Y:S01]  /*44c10*/  IMAD.WIDE.U32.X R42, R23, R33, R42, P4 ;  /* 0x00000021172a7225 */ /* 0x000fe200020e042a */
[----:B------:R-:W-:Y:S02]  /*44c20*/  IADD3 RZ, P4, PT, R38, R40, RZ ;  /* 0x0000002826ff7210 */ /* 0x000fe40007f9e0ff */
[----:B------:R-:W-:Y:S01]  /*44c30*/  IADD3.X RZ, P3, PT, R13, R47, RZ, P3, !PT ;  /* 0x0000002f0dff7210 */ /* 0x000fe20001f7e4ff */
[----:B------:R-:W-:Y:S01]  /*44c40*/  IMAD.IADD R7, R9, 0x1, R36 ;  /* 0x0000000109077824 */ /* 0x000fe200078e0224 */
[----:B------:R-:W-:Y:S01]  /*44c50*/  IADD3.X RZ, P4, PT, R39, R49, RZ, P4, !PT ;  /* 0x0000003127ff7210 */ /* 0x000fe2000279e4ff */
[----:B------:R-:W-:Y:S01]  /*44c60*/  IMAD.X R41, RZ, RZ, RZ, P5 ;  /* 0x000000ffff297224 */ /* 0x000fe200028e06ff */
[----:B------:R-:W-:Y:S01]  /*44c70*/  IADD3 R8, P5, PT, R11, R8, RZ ;  /* 0x000000080b087210 */ /* 0x000fe20007fbe0ff */
[----:B------:R-:W-:Y:S01]  /*44c80*/  IMAD.WIDE.U32 R36, R6, -0x5555, R12 ;  /* 0xffffaaab06247825 */ /* 0x000fe200078e000c */
[----:B------:R-:W-:Y:S02]  /*44c90*/  IADD3.X R12, P4, PT, RZ, R42, RZ, P4, !PT ;  /* 0x0000002aff0c7210 */ /* 0x000fe4000279e4ff */
[----:B------:R-:W-:Y:S01]  /*44ca0*/  IADD3.X R9, P5, PT, R7, R48, RZ, P5, !PT ;  /* 0x0000003007097210 */ /* 0x000fe20002fbe4ff */
[----:B------:R-:W-:-:S02]  /*44cb0*/  IMAD.MOV.U32 R40, RZ, RZ, R45 ;  /* 0x000000ffff287224 */ /* 0x000fc400078e002d */
        /* <DEDUP_REMOVED lines=12> */
[----:B------:R-:W-:Y:S01]  /*44d80*/  IMAD.WIDE.U32 R36, R6, -0x4eac0001, R14 ;  /* 0xb153ffff06247825 */ /* 0x000fe200078e000e */
[----:B------:R-:W-:-:S03]  /*44d90*/  IADD3.X R14, PT, PT, RZ, RZ, R39, P1, P3 ;  /* 0x000000ffff0e7210 */ /* 0x000fc60000fe6427 */
[----:B------:R-:W-:Y:S01]  /*44da0*/  IMAD.X R43, RZ, RZ, RZ, P5 ;  /* 0x000000ffff2b7224 */ /* 0x000fe200028e06ff */
[----:B------:R-:W-:Y:S01]  /*44db0*/  IADD3 R45, P5, PT, R40, R45, RZ ;  /* 0x0000002d282d7210 */ /* 0x000fe20007fbe0ff */
        /* <DEDUP_REMOVED lines=18> */
[----:B------:R-:W-:-:S04]  /*44ee0*/  IMAD.WIDE.U32 R38, R10, -0xc7aed41, RZ ;  /* 0xf38512bf0a267825 */ /* 0x000fc800078e00ff */
[----:B------:R-:W-:Y:S01]  /*44ef0*/  IMAD.IADD R47, R15, 0x1, R46 ;  /* 0x000000010f2f7824 */ /* 0x000fe200078e022e */
[----:B------:R-:W-:Y:S01]  /*44f00*/  IADD3 R46, P1, PT, R11, R14, RZ ;  /* 0x0000000e0b2e7210 */ /* 0x000fe20007f3e0ff */
        /* <DEDUP_REMOVED lines=13> */
[----:B------:R-:W-:Y:S01]  /*44fe0*/  IMAD.WIDE.U32 R42, R10, 0x434bacd7, RZ ;  /* 0x434bacd70a2a7825 */ /* 0x000fe200078e00ff */
[----:B------:R-:W-:-:S03]  /*44ff0*/  IADD3.X RZ, P1, PT, R17, R13, RZ, P1, !PT ;  /* 0x0000000d11ff7210 */ /* 0x000fc60000f3e4ff */
[----:B------:R-:W-:Y:S02]  /*45000*/  IMAD.IADD R38, R19, 0x1, R38 ;  /* 0x0000000113267824 */ /* 0x000fe400078e0226 */
[----:B------:R-:W-:-:S03]  /*45010*/  IMAD.WIDE.U32.X R14, R10, 0x64774b84, R40, P5 ;  /* 0x64774b840a0e7825 */ /* 0x000fc600028e0428 */
[----:B------:R-:W-:Y:S01]  /*45020*/  IADD3.X R49, P3, PT, R38, R11, RZ, P3, !PT ;  /* 0x0000000b26317210 */ /* 0x000fe20001f7e4ff */
        /* <DEDUP_REMOVED lines=8> */
[----:B------:R-:W-:-:S03]  /*450b0*/  IMAD.WIDE.U32 R18, R6, 0x434bacd7, R34 ;  /* 0x434bacd706127825 */ /* 0x000fc600078e0022 */
[----:B------:R-:W-:Y:S01]  /*450c0*/  IADD3.X RZ, P4, PT, R35, R13, RZ, P4, !PT ;  /* 0x0000000d23ff7210 */ /* 0x000fe2000279e4ff */
[----:B------:R-:W-:Y:S01]  /*450d0*/  IMAD.WIDE.U32 R36, R139, R20, RZ ;  /* 0x000000148b247225 */ /* 0x000fe200078e00ff */
[----:B------:R-:W-:Y:S02]  /*450e0*/  IADD3.X R13, PT, PT, RZ, RZ, R15, P3, P1 ;  /* 0x000000ffff0d7210 */ /* 0x000fe40001fe240f */
[----:B------:R-:W-:Y:S01]  /*450f0*/  IADD3 R18, P1, PT, R11, R18, RZ ;  /* 0x000000120b127210 */ /* 0x000fe20007f3e0ff */
[----:B------:R-:W-:Y:S02]  /*45100*/  IMAD.IADD R42, R19, 0x1, R42 ;  /* 0x00000001132a7824 */ /* 0x000fe400078e022a */
        /* <DEDUP_REMOVED lines=11> */
[----:B------:R-:W-:Y:S01]  /*451c0*/  IMAD.WIDE.U32 R34, R137, R20, RZ ;  /* 0x0000001489227225 */ /* 0x000fe200078e00ff */
[----:B------:R-:W-:Y:S02]  /*451d0*/  IADD3.X RZ, P3, PT, R45, R11, RZ, P3, !PT ;  /* 0x0000000b2dff7210 */ /* 0x000fe40001f7e4ff */
[----:B------:R-:W-:Y:S01]  /*451e0*/  IADD3 RZ, P4, PT, RZ, R16, RZ ;  /* 0x00000010ffff7210 */ /* 0x000fe20007f9e0ff */
[----:B------:R-:W-:-:S02]  /*451f0*/  IMAD.MOV.U32 R38, RZ, RZ, R37 ;  /* 0x000000ffff267224 */ /* 0x000fc400078e0025 */
        /* <DEDUP_REMOVED lines=26> */
[----:B------:R-:W-:-:S04]  /*453a0*/  IMAD.WIDE.U32 R44, R134, R20, RZ ;  /* 0x00000014862c7225 */ /* 0x000fc800078e00ff */
[----:B------:R-:W-:-:S04]  /*453b0*/  IMAD.WIDE.U32 R42, P5, R21, R134, R42 ;  /* 0x00000086152a7225 */ /* 0x000fc800078a002a */
[----:B------:R-:W-:Y:S01]  /*453c0*/  IMAD.MOV.U32 R38, RZ, RZ, R35 ;  /* 0x000000ffff267224 */ /* 0x000fe200078e0023 */
[----:B------:R-:W-:Y:S01]  /*453d0*/  IADD3.X R35, PT, PT, RZ, RZ, R41, P3, P1 ;  /* 0x000000ffff237210 */ /* 0x000fe20001fe2429 */
[----:B------:R-:W-:Y:S01]  /*453e0*/  IMAD.X R41, RZ, RZ, RZ, P5 ;  /* 0x000000ffff297224 */ /* 0x000fe200028e06ff */
[----:B------:R-:W-:Y:S01]  /*453f0*/  IADD3 R45, P3, PT, R42, R45, RZ ;  /* 0x0000002d2a2d7210 */ /* 0x000fe20007f7e0ff */
[----:B------:R-:W-:Y:S01]  /*45400*/  IMAD.WIDE.U32.X R38, R10, 0x1a0111ea, R38, P4 ;  /* 0x1a0111ea0a267825 */ /* 0x000fe200020e0426 */
[----:B------:R-:W-:Y:S02]  /*45410*/  IADD3 RZ, P4, PT, R8, R36, RZ ;  /* 0x0000002408ff7210 */ /* 0x000fe40007f9e0ff */
[----:B------:R-:W-:Y:S01]  /*45420*/  IADD3 RZ, P1, PT, R48, R44, RZ ;  /* 0x0000002c30ff7210 */ /* 0x000fe20007f3e0ff */
[----:B------:R-:W-:-:S03]  /*45430*/  IMAD.WIDE.U32 R36, R20, R134, R48 ;  /* 0x0000008614247225 */ /* 0x000fc600078e0030 */
[----:B------:R-:W-:Y:S01]  /*45440*/  IADD3.X RZ, P1, PT, R49, R45, RZ, P1, !PT ;  /* 0x0000002d31ff7210 */ /* 0x000fe20000f3e4ff */
[----:B------:R-:W-:Y:S01]  /*45450*/  IMAD.MOV.U32 R40, RZ, RZ, R43 ;  /* 0x000000ffff287224 */ /* 0x000fe200078e002b */
[----:B------:R-:W-:Y:S01]  /*45460*/  IADD3 R36, P5, PT, R17, R36, RZ ;  /* 0x0000002411247210 */ /* 0x000fe20007fbe0ff */
[----:B------:R-:W-:Y:S02]  /*45470*/  IMAD.IADD R42, R37, 0x1, R42 ;  /* 0x00000001252a7824 */ /* 0x000fe400078e022a */
[----:B------:R-:W-:Y:S01]  /*45480*/  IMAD.WIDE.U32.X R40, R21, R135, R40, P3 ;  /* 0x0000008715287225 */ /* 0x000fe200018e0428 */
[----:B------:R-:W-:Y:S02]  /*45490*/  IADD3.X RZ, P3, PT, R9, R47, RZ, P4, !PT ;  /* 0x0000002f09ff7210 */ /* 0x000fe4000277e4ff */
[----:B------:R-:W-:Y:S01]  /*454a0*/  IADD3.X R37, P5, PT, R42, R35, RZ, P5, !PT ;  /* 0x000000232a257210 */ /* 0x000fe20002fbe4ff */
[----:B------:R-:W-:Y:S01]  /*454b0*/  IMAD.WIDE.U32 R10, R6, 0x397fe69a, R8 ;  /* 0x397fe69a060a7825 */ /* 0x000fe200078e0008 */
[----:B------:R-:W-:-:S02]  /*454c0*/  IADD3.X R43, P4, PT, RZ, R40, RZ, P1, !PT ;  /* 0x00000028ff2b7210 */ /* 0x000fc40000f9e4ff */
[----:B------:R-:W-:Y:S01]  /*454d0*/  IADD3.X R50, P3, PT, RZ, R38, RZ, P3, !PT ;  /* 0x00000026ff327210 */ /* 0x000fe20001f7e4ff */
[----:B------:R-:W-:Y:S01]  /*454e0*/  IMAD.IADD R34, R11, 0x1, R34 ;  /* 0x000000010b227824 */ /* 0x000fe200078e0222 */
[----:B------:R-:W-:Y:S01]  /*454f0*/  IADD3 R10, P1, PT, R51, R10, RZ ;  /* 0x0000000a330a7210 */ /* 0x000fe20007f3e0ff */
[-C--:B------:R-:W-:Y:S01]  /*45500*/  IMAD.WIDE.U32 R8, R133, R20.reuse, RZ ;  /* 0x0000001485087225 */ /* 0x080fe200078e00ff */
[----:B------:R-:W-:Y:S02]  /*45510*/  IADD3.X R43, P5, PT, RZ, R43, RZ, P5, !PT ;  /* 0x0000002bff2b7210 */ /* 0x000fe40002fbe4ff */
[----:B------:R-:W-:Y:S01]  /*45520*/  IADD3.X R11, P1, PT, R34, R53, RZ, P1, !PT ;  /* 0x00000035220b7210 */ /* 0x000fe20000f3e4ff */
[----:B------:R-:W-:Y:S01]  /*45530*/  IMAD R45, R13, -0x30003, RZ ;  /* 0xfffcfffd0d2d7824 */ /* 0x000fe200078e02ff */
[----:B------:R-:W-:Y:S01]  /*45540*/  IADD3.X R42, PT, PT, RZ, RZ, R41, P5, P4 ;  /* 0x000000ffff2a7210 */ /* 0x000fe20002fe8429 */
[----:B------:R-:W-:Y:S01]  /*45550*/  IMAD.WIDE.U32 R40, R132, R20, RZ ;  /* 0x0000001484287225 */ /* 0x000fe200078e00ff */
[----:B------:R-:W-:-:S02]  /*45560*/  IADD3.X R50, P1, PT, RZ, R50, RZ, P1, !PT ;  /* 0x00000032ff327210 */ /* 0x000fc40000f3e4ff */
[----:B------:R-:W-:Y:S01]  /*45570*/  IADD3.X R6, P6, PT, RZ, RZ, RZ, P6, !PT ;  /* 0x000000ffff067210 */ /* 0x000fe200037de4ff */
[----:B------:R-:W-:Y:S01]  /*45580*/  IMAD.WIDE.U32 R34, P4, R21, R132, R8 ;  /* 0x0000008415227225 */ /* 0x000fe20007880008 */
[----:B------:R-:W-:Y:S02]  /*45590*/  IADD3.X R53, P2, PT, RZ, RZ, RZ, P2, !PT ;  /* 0x000000ffff357210 */ /* 0x000fe4000175e4ff */
[----:B------:R-:W-:Y:S01]  /*455a0*/  IADD3.X R51, PT, PT, RZ, RZ, R39, P1, P3 ;  /* 0x000000ffff337210 */ /* 0x000fe20000fe6427 */
[----:B------:R-:W-:Y:S01]  /*455b0*/  IMAD.WIDE.U32 R8, R16, -0x30003, RZ ;  /* 0xfffcfffd10087825 */ /* 0x000fe200078e00ff */
[----:B------:R-:W-:Y:S02]  /*455c0*/  IADD3 R17, P1, PT, R34, R41, RZ ;  /* 0x0000002922117210 */ /* 0x000fe40007f3e0ff */
[----:B------:R-:W-:Y:S01]  /*455d0*/  IADD3 RZ, P3, PT, R18, R40, RZ ;  /* 0x0000002812ff7210 */ /* 0x000fe20007f7e0ff */
[----:B------:R-:W-:Y:S01]  /*455e0*/  IMAD R45, R16, -0x760c0004, R45 ;  /* 0x89f3fffc102d7824 */ /* 0x000fe200078e022d */
[----:B------:R-:W-:Y:S01]  /*455f0*/  IADD3 R53, P5, PT, R53, R6, RZ ;  /* 0x0000000635357210 */ /* 0x000fe20007fbe0ff */
[----:B------:R-:W-:Y:S01]  /*45600*/  IMAD.X R41, RZ, RZ, RZ, P4 ;  /* 0x000000ffff297224 */ /* 0x000fe200020e06ff */
[----:B------:R-:W-:Y:S01]  /*45610*/  IADD3.X RZ, P3, PT, R19, R17, RZ, P3, !PT ;  /* 0x0000001113ff7210 */ /* 0x000fe20001f7e4ff */
[----:B------:R-:W-:-:S04]  /*45620*/  IMAD.WIDE.U32 R38, R20, R132, R18 ;  /* 0x0000008414267225 */ /* 0x000fc800078e0012 */
        /* <DEDUP_REMOVED lines=11> */
[C---:B------:R-:W-:Y:S01]  /*456e0*/  IMAD.WIDE.U32 R40, R8.reuse, -0x5555, RZ ;  /* 0xffffaaab08287825 */ /* 0x040fe200078e00ff */
[----:B------:R-:W-:Y:S02]  /*456f0*/  IADD3.X R49, P6, PT, RZ, R49, RZ, P6, !PT ;  /* 0x00000031ff317210 */ /* 0x000fe400037de4ff */
[----:B------:R-:W-:Y:S01]  /*45700*/  IADD3.X R52, P1, PT, R7, R52, RZ, P1, !PT ;  /* 0x0000003407347210 */ /* 0x000fe20000f3e4ff */
[----:B------:R-:W-:Y:S01]  /*45710*/  IMAD.WIDE.U32 R34, P2, R8, -0x46010001, R34 ;  /* 0xb9feffff08227825 */ /* 0x000fe20007840022 */
[----:B------:R-:W-:-:S02]  /*45720*/  IADD3 RZ, P4, PT, R16, R40, RZ ;  /* 0x0000002810ff7210 */ /* 0x000fc40007f9e0ff */
[----:B------:R-:W-:Y:S01]  /*45730*/  IADD3.X R46, PT, PT, RZ, RZ, R19, P6, P3 ;  /* 0x000000ffff2e7210 */ /* 0x000fe200037e6413 */
[----:B------:R-:W-:Y:S02]  /*45740*/  IMAD.MOV.U32 R12, RZ, RZ, R16 ;  /* 0x000000ffff0c7224 */ /* 0x000fe400078e0010 */
        /* <DEDUP_REMOVED lines=14> */
[----:B------:R-:W-:Y:S01]  /*45830*/  IMAD.WIDE.U32 R18, R6, -0x94f09dc, RZ ;  /* 0xf6b0f62406127825 */ /* 0x000fe200078e00ff */
[----:B------:R-:W-:Y:S02]  /*45840*/  IADD3.X R7, P4, PT, RZ, R16, RZ, P4, !PT ;  /* 0x00000010ff077210 */ /* 0x000fe4000279e4ff */
        /* <DEDUP_REMOVED lines=13> */
[----:B------:R-:W-:Y:S01]  /*45920*/  IMAD.WIDE.U32 R16, R8, -0x94f09dc, R36 ;  /* 0xf6b0f62408107825 */ /* 0x000fe200078e0024 */
[----:B------:R-:W-:Y:S02]  /*45930*/  IADD3.X R7, P2, PT, RZ, R7, RZ, P2, !PT ;  /* 0x00000007ff077210 */ /* 0x000fe4000175e4ff */
[----:B------:R-:W-:Y:S01]  /*45940*/  IADD3 R9, P5, PT, R40, R45, RZ ;  /* 0x0000002d28097210 */ /* 0x000fe20007fbe0ff */
[----:B------:R-:W-:Y:S01]  /*45950*/  IMAD.WIDE.U32 R12, R131, R20, RZ ;  /* 0x00000014830c7225 */ /* 0x000fe200078e00ff */
[----:B------:R-:W-:-:S03]  /*45960*/  IADD3 RZ, P4, PT, R36, R44, RZ ;  /* 0x0000002c24ff7210 */ /* 0x000fc60007f9e0ff */
[----:B------:R-:W-:Y:S01]  /*45970*/  IMAD.X R43, RZ, RZ, RZ, P6 ;  /* 0x000000ffff2b7224 */ /* 0x000fe200030e06ff */
[----:B------:R-:W-:Y:S01]  /*45980*/  IADD3 R18, P6, PT, R7, R16, RZ ;  /* 0x0000001007127210 */ /* 0x000fe20007fde0ff */
[----:B------:R-:W-:Y:S01]  /*45990*/  IMAD.MOV.U32 R42, RZ, RZ, R41 ;  /* 0x000000ffff2a7224 */ /* 0x000fe200078e0029 */
[----:B------:R-:W-:Y:S01]  /*459a0*/  IADD3.X R16, PT, PT, RZ, RZ, R15, P2, P3 ;  /* 0x000000ffff107210 */ /* 0x000fe200017e640f */
[----:B------:R-:W-:Y:S01]  /*459b0*/  IMAD.IADD R17, R17, 0x1, R40 ;  /* 0x0000000111117824 */ /* 0x000fe200078e0228 */
[----:B------:R-:W-:Y:S01]  /*459c0*/  IADD3.X RZ, P4, PT, R37, R9, RZ, P4, !PT ;  /* 0x0000000925ff7210 */ /* 0x000fe2000279e4ff */
        /* <DEDUP_REMOVED lines=11> */
[----:B------:R-:W-:Y:S01]  /*45a80*/  IMAD.WIDE.U32 R12, R20, R130, R10 ;  /* 0x00000082140c7225 */ /* 0x000fe200078e000a */
[----:B------:R-:W-:Y:S02]  /*45a90*/  IADD3.X RZ, P4, PT, R11, R35, RZ, P4, !PT ;  /* 0x000000230bff7210 */ /* 0x000fe4000279e4ff */
[----:B------:R-:W-:Y:S01]  /*45aa0*/  IADD3.X R7, PT, PT, RZ, RZ, R41, P3, P2 ;  /* 0x000000ffff077210 */ /* 0x000fe20001fe4429 */
[----:B------:R-:W-:Y:S01]  /*45ab0*/  IMAD.WIDE.U32 R42, P5, R8, 0x64774b84, R42 ;  /* 0x64774b84082a7825 */ /* 0x000fe200078a002a */
[----:B------:R-:W-:-:S03]  /*45ac0*/  IADD3 RZ, P3, PT, R38, R44, RZ ;  /* 0x0000002c26ff7210 */ /* 0x000fc60007f7e0ff */
[----:B------:R-:W-:Y:S01]  /*45ad0*/  IMAD.MOV.U32 R36, RZ, RZ, R15 ;  /* 0x000000ffff247224 */ /* 0x000fe200078e000f */
[----:B------:R-:W-:Y:S01]  /*45ae0*/  IADD3 R41, P2, PT, R42, R45, RZ ;  /* 0x0000002d2a297210 */ /* 0x000fe20007f5e0ff */
[----:B------:R-:W-:Y:S02]  /*45af0*/  IMAD.IADD R9, R13, 0x1, R14 ;  /* 0x000000010d097824 */ /* 0x000fe400078e020e */
[----:B------:R-:W-:Y:S01]  /*45b00*/  IMAD.WIDE.U32.X R14, R21, R131, R36, P6 ;  /* 0x00000083150e7225 */ /* 0x000fe200030e0424 */
[----:B------:R-:W-:Y:S02]  /*45b10*/  IADD3 R40, P6, PT, R49, R12, RZ ;  /* 0x0000000c31287210 */ /* 0x000fe40007fde0ff */
        /* <DEDUP_REMOVED lines=8> */
[----:B------:R-:W-:-:S02]  /*45ba0*/  IMAD.IADD R48, R13, 0x1, R42 ;  /* 0x000000010d307824 */ /* 0x000fc400078e022a */
[----:B------:R-:W-:Y:S01]  /*45bb0*/  IMAD.WIDE.U32.X R12, R6, 0x64774b84, R36, P2 ;  /* 0x64774b84060c7825 */ /* 0x000fe200010e0424 */
[----:B------:R-:W-:Y:S02]  /*45bc0*/  IADD3 R14, P2, PT, R50, R53, RZ ;  /* 0x00000035320e7210 */ /* 0x000fe40007f5e0ff */
[----:B------:R-:W-:Y:S01]  /*45bd0*/  IADD3.X R48, P5, PT, R48, R7, RZ, P5, !PT ;  /* 0x0000000730307210 */ /* 0x000fe20002fbe4ff */
[----:B------:R-:W-:Y:S01]  /*45be0*/  IMAD.WIDE.U32 R10, R6, 0x434bacd7, RZ ;  /* 0x434bacd7060a7825 */ /* 0x000fe200078e00ff */
[----:B------:R-:W-:Y:S02]  /*45bf0*/  IADD3.X R9, P3, PT, RZ, R12, RZ, P3, !PT ;  /* 0x0000000cff097210 */ /* 0x000fe40001f7e4ff */
[----:B------:R-:W-:Y:S01]  /*45c00*/  IADD3.X R49, PT, PT, RZ, RZ, R15, P6, P4 ;  /* 0x000000ffff317210 */ /* 0x000fe200037e840f */
[C---:B------:R-:W-:Y:S01]  /*45c10*/  IMAD.WIDE.U32 R38, R8.reuse, 0x434bacd7, RZ ;  /* 0x434bacd708267825 */ /* 0x040fe200078e00ff */
[----:B------:R-:W-:Y:S02]  /*45c20*/  IADD3.X R9, P5, PT, RZ, R9, RZ, P5, !PT ;  /* 0x00000009ff097210 */ /* 0x000fe40002fbe4ff */
[----:B------:R-:W-:Y:S01]  /*45c30*/  IADD3.X R15, P2, PT, R51, R52, RZ, P2, !PT ;  /* 0x00000034330f7210 */ /* 0x000fe2000175e4ff */
[----:B------:R-:W-:Y:S01]  /*45c40*/  IMAD.WIDE.U32 R36, P4, R8, 0x4b1ba7b6, R10 ;  /* 0x4b1ba7b608247825 */ /* 0x000fe2000788000a */
[----:B------:R-:W-:-:S02]  /*45c50*/  IADD3.X R35, PT, PT, RZ, RZ, R13, P5, P3 ;  /* 0x000000ffff237210 */ /* 0x000fc40002fe640d */
[----:B------:R-:W-:Y:S01]  /*45c60*/  IADD3 RZ, P3, PT, R40, R38, RZ ;  /* 0x0000002628ff7210 */ /* 0x000fe20007f7e0ff */
[----:B------:R-:W-:Y:S01]  /*45c70*/  IMAD.WIDE.U32 R10, R33, R20, RZ ;  /* 0x00000014210a7225 */ /* 0x000fe200078e00ff */
[----:B------:R-:W-:-:S03]  /*45c80*/  IADD3 R7, P5, PT, R36, R39, RZ ;  /* 0x0000002724077210 */ /* 0x000fc60007fbe0ff */
[----:B------:R-:W-:Y:S01]  /*45c90*/  IMAD.WIDE.U32 R42, R6, 0x397fe69a, RZ ;  /* 0x397fe69a062a7825 */ /* 0x000fe200078e00ff */
[----:B------:R-:W-:-:S03]  /*45ca0*/  IADD3.X RZ, P3, PT, R41, R7, RZ, P3, !PT ;  /* 0x0000000729ff7210 */ /* 0x000fc60001f7e4ff */
[----:B------:R-:W-:-:S04]  /*45cb0*/  IMAD.WIDE.U32 R12, P6, R21, R32, R10 ;  /* 0x00000020150c7225 */ /* 0x000fc800078c000a */
[----:B------:R-:W-:-:S04]  /*45cc0*/  IMAD.WIDE.U32 R10, R20, R32, R14 ;  /* 0x00000020140a7225 */ /* 0x000fc800078e000e */
[----:B------:R-:W-:Y:S01]  /*45cd0*/  IMAD.X R7, RZ, RZ, RZ, P6 ;  /* 0x000000ffff077224 */ /* 0x000fe200030e06ff */
[----:B------:R-:W-:Y:S01]  /*45ce0*/  IADD3 R44, P6, PT, R45, R10, RZ ;  /* 0x0000000a2d2c7210 */ /* 0x000fe20007fde0ff */
[----:B------:R-:W-:Y:S02]  /*45cf0*/  IMAD.IADD R16, R11, 0x1, R12 ;  /* 0x000000010b107824 */ /* 0x000fe400078e020c */
[----:B------:R-:W-:Y:S02]  /*45d00*/  IMAD.X R39, RZ, RZ, RZ, P4 ;  /* 0x000000ffff277224 */ /* 0x000fe400020e06ff */
[----:B------:R-:W-:Y:S01]  /*45d10*/  IMAD.WIDE.U32 R10, R8, 0x434bacd7, R40 ;  /* 0x434bacd7080a7825 */ /* 0x000fe200078e0028 */
[----:B------:R-:W-:-:S03]  /*45d20*/  IADD3.X R45, P4, PT, R16, R49, RZ, P6, !PT ;  /* 0x00000031102d7210 */ /* 0x000fc6000379e4ff */
        /* <DEDUP_REMOVED lines=11> */
[----:B------:R-:W-:-:S04]  /*45de0*/  IMAD.MOV.U32 R38, RZ, RZ, R43 ;  /* 0x000000ffff267224 */ /* 0x000fc800078e002b */
[----:B------:R-:W-:Y:S01]  /*45df0*/  IMAD.WIDE.U32.X R38, R6, 0x1a0111ea, R38, P6 ;  /* 0x1a0111ea06267825 */ /* 0x000fe200030e0426 */
[----:B------:R-:W-:Y:S02]  /*45e00*/  IADD3 R35, P6, PT, R12, R11, RZ ;  /* 0x0000000b0c237210 */ /* 0x000fe40007fde0ff */
[----:B------:R-:W-:Y:S01]  /*45e10*/  IADD3.X R11, P5, PT, RZ, R9, RZ, P5, !PT ;  /* 0x00000009ff0b7210 */ /* 0x000fe20002fbe4ff */
[----:B------:R-:W-:Y:S01]  /*45e20*/  IMAD.MOV.U32 R6, RZ, RZ, R13 ;  /* 0x000000ffff067224 */ /* 0x000fe200078e000d */
[----:B------:R-:W-:Y:S01]  /*45e30*/  IADD3.X R13, P1, PT, RZ, RZ, RZ, P1, !PT ;  /* 0x000000ffff0d7210 */ /* 0x000fe20000f3e4ff */
[----:B------:R-:W-:Y:S01]  /*45e40*/  IMAD.WIDE.U32 R8, R8, 0x397fe69a, R44 ;  /* 0x397fe69a08087825 */ /* 0x000fe200078e002c */
[----:B------:R-:W-:Y:S02]  /*45e50*/  IADD3.X R36, PT, PT, RZ, RZ, R37, P5, P3 ;  /* 0x000000ffff247210 */ /* 0x000fe40002fe6425 */
[----:B------:R-:W-:Y:S01]  /*45e60*/  IADD3 RZ, P3, PT, R14, R10, RZ ;  /* 0x0000000a0eff7210 */ /* 0x000fe20007f7e0ff */
[----:B------:R-:W-:Y:S01]  /*45e70*/  IMAD.WIDE.U32.X R6, R21, R33, R6, P6 ;  /* 0x0000002115067225 */ /* 0x000fe200030e0406 */
[----:B------:R-:W-:-:S02]  /*45e80*/  IADD3 RZ, P6, PT, R44, R40, RZ ;  /* 0x000000282cff7210 */ /* 0x000fc40007fde0ff */
[----:B------:R-:W-:Y:S01]  /*45e90*/  IADD3 R8, P5, PT, R11, R8, RZ ;  /* 0x000000080b087210 */ /* 0x000fe20007fbe0ff */
[----:B------:R-:W-:Y:S01]  /*45ea0*/  IMAD.IADD R9, R9, 0x1, R42 ;  /* 0x0000000109097824 */ /* 0x000fe200078e022a */
[----:B------:R-:W-:Y:S01]  /*45eb0*/  IADD3.X RZ, P3, PT, R15, R35, RZ, P3, !PT ;  /* 0x000000230fff7210 */ /* 0x000fe20001f7e4ff */
[----:B------:R-:W-:Y:S01]  /*45ec0*/  IMAD.X R14, RZ, RZ, RZ, P1 ;  /* 0x000000ffff0e7224 */ /* 0x000fe200008e06ff */
[----:B------:R-:W-:Y:S02]  /*45ed0*/  IADD3.X RZ, P1, PT, R45, R41, RZ, P6, !PT ;  /* 0x000000292dff7210 */ /* 0x000fe4000373e4ff */
[----:B------:R-:W-:Y:S02]  /*45ee0*/  IADD3.X R12, P2, PT, RZ, RZ, RZ, P2, !PT ;  /* 0x000000ffff0c7210 */ /* 0x000fe4000175e4ff */
        /* <DEDUP_REMOVED lines=75> */
.L_x_141:
[----:B------:R-:W-:Y:S05]  /*463a0*/  BSYNC.RELIABLE B5 ;  /* 0x0000000000057941 */ /* 0x000fea0003800100 */
.L_x_140:
        /* <DEDUP_REMOVED lines=12> */
.L_x_142:
[----:B------:R-:W-:Y:S05]  /*46470*/  BSYNC.RECONVERGENT B4 ;  /* 0x0000000000047941 */ /* 0x000fea0003800200 */
.L_x_139:
        /* <DEDUP_REMOVED lines=79> */
.L_x_145:
[----:B------:R-:W-:Y:S05]  /*46970*/  BSYNC.RELIABLE B5 ;  /* 0x0000000000057941 */ /* 0x000fea0003800100 */
.L_x_144:
        /* <DEDUP_REMOVED lines=12> */
.L_x_146:
[----:B------:R-:W-:Y:S05]  /*46a40*/  BSYNC.RECONVERGENT B4 ;  /* 0x0000000000047941 */ /* 0x000fea0003800200 */
.L_x_143:
        /* <DEDUP_REMOVED lines=49> */
.L_x_150:
[----:B------:R-:W-:Y:S05]  /*46d60*/  BSYNC.RELIABLE B5 ;  /* 0x0000000000057941 */ /* 0x000fea0003800100 */
.L_x_149:
        /* <DEDUP_REMOVED lines=12> */
.L_x_148:
[----:B------:R-:W-:Y:S05]  /*46e30*/  BSYNC.RECONVERGENT B4 ;  /* 0x0000000000047941 */ /* 0x000fea0003800200 */
.L_x_147:
[-C--:B------:R-:W-:Y:S01]  /*46e40*/  IMAD.WIDE.U32 R48, R212, R148.reuse, RZ ;  /* 0x00000094d4307225 */ /* 0x080fe200078e00ff */
[----:B------:R-:W-:Y:S04]  /*46e50*/  BSSY.RECONVERGENT B4, `(.L_x_151) ;  /* 0x0000507000047945 */ /* 0x000fe80003800200 */
[----:B------:R-:W-:Y:S01]  /*46e60*/  BSSY.RELIABLE B5, `(.L_x_152) ;  /* 0x00004f9000057945 */ /* 0x000fe20003800100 */
[----:B------:R-:W-:-:S04]  /*46e70*/  IMAD.WIDE.U32 R54, R53, R148, RZ ;  /* 0x0000009435367225 */ /* 0x000fc800078e00ff */
[----:B------:R-:W-:-:S04]  /*46e80*/  IMAD.WIDE.U32 R60, R52, R148, RZ ;  /* 0x00000094343c7225 */ /* 0x000fc800078e00ff */
[----:B------:R-:W-:-:S04]  /*46e90*/  IMAD.WIDE.U32 R48, P1, R15, R51, R48 ;  /* 0x000000330f307225 */ /* 0x000fc80007820030 */
[----:B------:R-:W-:-:S04]  /*46ea0*/  IMAD.WIDE.U32 R184, R51, R148, RZ ;  /* 0x0000009433b87225 */ /* 0x000fc800078e00ff */
[----:B------:R-:W-:Y:S01]  /*46eb0*/  IMAD.WIDE.U32 R56, P2, R15, R47, R54 ;  /* 0x0000002f0f387225 */ /* 0x000fe20007840036 */
[----:B------:R-:W-:-:S03]  /*46ec0*/  IADD3 R185, P6, PT, R185, R48, RZ ;  /* 0x00000030b9b97210 */ /* 0x000fc60007fde0ff */
[----:B------:R-:W-:Y:S02]  /*46ed0*/  IMAD.X R55, RZ, RZ, RZ, P1 ;  /* 0x000000ffff377224 */ /* 0x000fe400008e06ff */
[----:B------:R-:W-:-:S04]  /*46ee0*/  IMAD.WIDE.U32 R60, P1, R15, R46, R60 ;  /* 0x0000002e0f3c7225 */ /* 0x000fc8000782003c */
[----:B------:R-:W-:Y:S02]  /*46ef0*/  IMAD.MOV.U32 R54, RZ, RZ, R49 ;  /* 0x000000ffff367224 */ /* 0x000fe400078e0031 */
[----:B------:R-:W-:-:S04]  /*46f00*/  IMAD.WIDE.U32 R180, R47, R148, RZ ;  /* 0x000000942fb47225 */ /* 0x000fc800078e00ff */
[----:B------:R-:W-:-:S04]  /*46f10*/  IMAD.WIDE.U32 R48, R7, R148, RZ ;  /* 0x0000009407307225 */ /* 0x000fc800078e00ff */
[----:B------:R-:W-:Y:S01]  /*46f20*/  IMAD.X R169, RZ, RZ, RZ, P1 ;  /* 0x000000ffffa97224 */ /* 0x000fe200008e06ff */
[----:B------:R-:W-:Y:S01]  /*46f30*/  IADD3 RZ, P1, PT, RZ, R184, RZ ;  /* 0x000000b8ffff7210 */ /* 0x000fe20007f3e0ff */
[----:B------:R-:W-:Y:S01]  /*46f40*/  IMAD.X R65, RZ, RZ, RZ, P2 ;  /* 0x000000ffff417224 */ /* 0x000fe200010e06ff */
[----:B------:R-:W-:Y:S01]  /*46f50*/  IADD3 R6, P2, PT, R181, R56, RZ ;  /* 0x00000038b5067210 */ /* 0x000fe20007f5e0ff */
[----:B------:R-:W-:Y:S01]  /*46f60*/  IMAD.MOV.U32 R64, RZ, RZ, R57 ;  /* 0x000000ffff407224 */ /* 0x000fe200078e0039 */
[----:B------:R-:W-:Y:S01]  /*46f70*/  IADD3.X RZ, P1, PT, RZ, R185, RZ, P1, !PT ;  /* 0x000000b9ffff7210 */ /* 0x000fe20000f3e4ff */
[----:B------:R-:W-:-:S04]  /*46f80*/  IMAD.WIDE.U32 R142, R46, R148, RZ ;  /* 0x000000942e8e7225 */ /* 0x000fc800078e00ff */
[----:B------:R-:W-:Y:S01]  /*46f90*/  IMAD.WIDE.U32 R56, P5, R15, R8, R48 ;  /* 0x000000080f387225 */ /* 0x000fe200078a0030 */
[----:B------:R-:W-:-:S03]  /*46fa0*/  IADD3 R143, P3, PT, R143, R60, RZ ;  /* 0x0000003c8f8f7210 */ /* 0x000fc60007f7e0ff */
[----:B------:R-:W-:-:S04]  /*46fb0*/  IMAD.WIDE.U32.X R48, R15, R212, R54, P6 ;  /* 0x000000d40f307225 */ /* 0x000fc800030e0436 */
[----:B------:R-:W-:Y:S01]  /*46fc0*/  IMAD.MOV.U32 R168, RZ, RZ, R61 ;  /* 0x000000ffffa87224 */ /* 0x000fe200078e003d */
[----:B------:R-:W-:Y:S01]  /*46fd0*/  IADD3.X R181, P6, PT, RZ, R48, RZ, P1, !PT ;  /* 0x00000030ffb57210 */ /* 0x000fe20000fde4ff */
[----:B------:R-:W-:-:S03]  /*46fe0*/  IMAD.WIDE.U32 R60, R9, R148, RZ ;  /* 0x00000094093c7225 */ /* 0x000fc600078e00ff */
[----:B------:R-:W-:Y:S01]  /*46ff0*/  IADD3.X R181, P1, PT, RZ, R181, RZ, P1, !PT ;  /* 0x000000b5ffb57210 */ /* 0x000fe20000f3e4ff */
[----:B------:R-:W-:-:S03]  /*47000*/  IMAD.WIDE.U32 R62, R11, R148, RZ ;  /* 0x000000940b3e7225 */ /* 0x000fc600078e00ff */
[----:B------:R-:W-:Y:S01]  /*47010*/  IADD3.X R49, PT, PT, RZ, RZ, R49, P1, P6 ;  /* 0x000000ffff317210 */ /* 0x000fe20000fec431 */
[----:B------:R-:W-:Y:S01]  /*47020*/  IMAD.WIDE.U32 R176, R8, R148, RZ ;  /* 0x0000009408b07225 */ /* 0x000fe200078e00ff */
[----:B------:R-:W-:-:S03]  /*47030*/  IADD3 RZ, P1, PT, RZ, R180, RZ ;  /* 0x000000b4ffff7210 */ /* 0x000fc60007f3e0ff */
[----:B------:R-:W-:-:S04]  /*47040*/  IMAD.WIDE.U32 R60, P4, R15, R14, R60 ;  /* 0x0000000e0f3c7225 */ /* 0x000fc8000788003c */
[----:B------:R-:W-:Y:S02]  /*47050*/  IMAD.X R171, RZ, RZ, RZ, P5 ;  /* 0x000000ffffab7224 */ /* 0x000fe400028e06ff */
[----:B------:R-:W-:-:S04]  /*47060*/  IMAD.WIDE.U32 R172, R14, R148, RZ ;  /* 0x000000940eac7225 */ /* 0x000fc800078e00ff */
[----:B------:R-:W-:-:S04]  /*47070*/  IMAD.WIDE.U32 R62, P5, R15, R13, R62 ;  /* 0x0000000d0f3e7225 */ /* 0x000fc800078a003e */
[----:B------:R-:W-:Y:S01]  /*47080*/  IMAD.WIDE.U32.X R64, R15, R53, R64, P2 ;  /* 0x000000350f407225 */ /* 0x000fe200010e0440 */
[----:B------:R-:W-:-:S03]  /*47090*/  IADD3 R180, P2, PT, R181, R180, RZ ;  /* 0x000000b4b5b47210 */ /* 0x000fc60007f5e0ff */
[----:B------:R-:W-:-:S04]  /*470a0*/  IMAD.WIDE.U32 R158, R212, R16, RZ ;  /* 0x00000010d49e7225 */ /* 0x000fc800078e00ff */
[----:B------:R-:W-:Y:S01]  /*470b0*/  IMAD.X R151, RZ, RZ, RZ, P4 ;  /* 0x000000ffff977224 */ /* 0x000fe200020e06ff */
[----:B------:R-:W-:Y:S01]  /*470c0*/  IADD3 R50, P4, PT, R177, R56, RZ ;  /* 0x00000038b1327210 */ /* 0x000fe20007f9e0ff */
[----:B------:R-:W-:-:S04]  /*470d0*/  IMAD.WIDE.U32 R160, R53, R16, RZ ;  /* 0x0000001035a07225 */ /* 0x000fc800078e00ff */
[----:B------:R-:W-:Y:S02]  /*470e0*/  IMAD.MOV.U32 R170, RZ, RZ, R57 ;  /* 0x000000ffffaa7224 */ /* 0x000fe400078e0039 */
[----:B------:R-:W-:Y:S01]  /*470f0*/  IMAD.WIDE.U32.X R168, R15, R52, R168, P3 ;  /* 0x000000340fa87225 */ /* 0x000fe200018e04a8 */
[----:B------:R-:W-:Y:S02]  /*47100*/  IADD3.X RZ, P3, PT, RZ, R6, RZ, P1, !PT ;  /* 0x00000006ffff7210 */ /* 0x000fe40000f7e4ff */
[----:B------:R-:W-:Y:S01]  /*47110*/  IADD3.X R181, P1, PT, R6, R49, RZ, P2, !PT ;  /* 0x0000003106b57210 */ /* 0x000fe2000173e4ff */
[----:B------:R-:W-:-:S04]  /*47120*/  IMAD.WIDE.U32 R148, R13, R148, RZ ;  /* 0x000000940d947225 */ /* 0x000fc800078e00ff */
[----:B------:R-:W-:Y:S01]  /*47130*/  IMAD.X R163, RZ, RZ, RZ, P5 ;  /* 0x000000ffffa37224 */ /* 0x000fe200028e06ff */
[----:B------:R-:W-:Y:S01]  /*47140*/  IADD3 R59, P5, PT, R173, R60, RZ ;  /* 0x0000003cad3b7210 */ /* 0x000fe20007fbe0ff */
[----:B------:R-:W-:Y:S01]  /*47150*/  IMAD.MOV.U32 R150, RZ, RZ, R61 ;  /* 0x000000ffff967224 */ /* 0x000fe200078e003d */
[----:B------:R-:W-:Y:S01]  /*47160*/  IADD3 R149, P6, PT, R149, R62, RZ ;  /* 0x0000003e95957210 */ /* 0x000fe20007fde0ff */
[----:B------:R-:W-:-:S04]  /*47170*/  IMAD.WIDE.U32 R174, R51, R16, RZ ;  /* 0x0000001033ae7225 */ /* 0x000fc800078e00ff */
[----:B------:R-:W-:-:S04]  /*47180*/  IMAD.WIDE.U32 R158, P2, R127, R51, R158 ;  /* 0x000000337f9e7225 */ /* 0x000fc8000784009e */
[----:B------:R-:W-:-:S04]  /*47190*/  IMAD.WIDE.U32.X R170, R15, R7, R170, P4 ;  /* 0x000000070faa7225 */ /* 0x000fc800020e04aa */
[----:B------:R-:W-:-:S04]  /*471a0*/  IMAD.WIDE.U32 R164, R47, R16, RZ ;  /* 0x000000102fa47225 */ /* 0x000fc800078e00ff */
[----:B------:R-:W-:-:S04]  /*471b0*/  IMAD.WIDE.U32 R152, R52, R16, RZ ;  /* 0x0000001034987225 */ /* 0x000fc800078e00ff */
[----:B------:R-:W-:-:S04]  /*471c0*/  IMAD.WIDE.U32 R160, P4, R127, R47, R160 ;  /* 0x0000002f7fa07225 */ /* 0x000fc800078800a0 */
[----:B------:R-:W-:Y:S02]  /*471d0*/  IMAD.MOV.U32 R162, RZ, RZ, R63 ;  /* 0x000000ffffa27224 */ /* 0x000fe400078e003f */
[----:B------:R-:W-:Y:S01]  /*471e0*/  IMAD.WIDE.U32.X R150, R15, R9, R150, P5 ;  /* 0x000000090f967225 */ /* 0x000fe200028e0496 */
[----:B------:R-:W-:-:S03]  /*471f0*/  IADD3 R173, P5, PT, R158, R175, RZ ;  /* 0x000000af9ead7210 */ /* 0x000fc60007fbe0ff */
[----:B------:R-:W-:-:S04]  /*47200*/  IMAD.WIDE.U32 R86, R7, R16, RZ ;  /* 0x0000001007567225 */ /* 0x000fc800078e00ff */
[----:B------:R-:W-:Y:S02]  /*47210*/  IMAD.X R167, RZ, RZ, RZ, P2 ;  /* 0x000000ffffa77224 */ /* 0x000fe400010e06ff */
[----:B------:R-:W-:Y:S01]  /*47220*/  IMAD.X R147, RZ, RZ, RZ, P4 ;  /* 0x000000ffff937224 */ /* 0x000fe200020e06ff */
[----:B------:R-:W-:Y:S01]  /*47230*/  IADD3 R165, P4, PT, R160, R165, RZ ;  /* 0x000000a5a0a57210 */ /* 0x000fe20007f9e0ff */
[----:B------:R-:W-:Y:S02]  /*47240*/  IMAD.MOV.U32 R166, RZ, RZ, R159 ;  /* 0x000000ffffa67224 */ /* 0x000fe400078e009f */
[----:B------:R-:W-:-:S04]  /*47250*/  IMAD.WIDE.U32 R60, R11, R16, RZ ;  /* 0x000000100b3c7225 */ /* 0x000fc800078e00ff */
[----:B------:R-:W-:-:S04]  /*47260*/  IMAD.WIDE.U32.X R162, R15, R11, R162, P6 ;  /* 0x0000000b0fa27225 */ /* 0x000fc800030e04a2 */
[----:B------:R-:W-:-:S04]  /*47270*/  IMAD.WIDE.U32 R154, R46, R16, RZ ;  /* 0x000000102e9a7225 */ /* 0x000fc800078e00ff */
[----:B------:R-:W-:-:S04]  /*47280*/  IMAD.WIDE.U32 R152, P2, R127, R46, R152 ;  /* 0x0000002e7f987225 */ /* 0x000fc80007840098 */
[----:B------:R-:W-:Y:S02]  /*47290*/  IMAD.MOV.U32 R146, RZ, RZ, R161 ;  /* 0x000000ffff927224 */ /* 0x000fe400078e00a1 */
[----:B------:R-:W-:Y:S02]  /*472a0*/  IMAD R15, R185, -0x30003, RZ ;  /* 0xfffcfffdb90f7824 */ /* 0x000fe400078e02ff */
[----:B------:R-:W-:-:S04]  /*472b0*/  IMAD.WIDE.U32.X R166, R127, R212, R166, P5 ;  /* 0x000000d47fa67225 */ /* 0x000fc800028e04a6 */
[----:B------:R-:W-:-:S04]  /*472c0*/  IMAD.WIDE.U32 R140, R8, R16, RZ ;  /* 0x00000010088c7225 */ /* 0x000fc800078e00ff */
[----:B------:R-:W-:-:S04]  /*472d0*/  IMAD.WIDE.U32 R86, P5, R127, R8, R86 ;  /* 0x000000087f567225 */ /* 0x000fc800078a0056 */
[----:B------:R-:W-:-:S04]  /*472e0*/  IMAD.WIDE.U32.X R146, R127, R53, R146, P4 ;  /* 0x000000357f927225 */ /* 0x000fc800020e0492 */
[----:B------:R-:W-:Y:S01]  /*472f0*/  IMAD.X R85, RZ, RZ, RZ, P2 ;  /* 0x000000ffff557224 */ /* 0x000fe200010e06ff */
[----:B------:R-:W-:Y:S01]  /*47300*/  IADD3 R155, P2, PT, R152, R155, RZ ;  /* 0x0000009b989b7210 */ /* 0x000fe20007f5e0ff */
[----:B------:R-:W-:-:S04]  /*47310*/  IMAD.WIDE.U32 R56, R13, R16, RZ ;  /* 0x000000100d387225 */ /* 0x000fc800078e00ff */
[----:B------:R-:W-:-:S04]  /*47320*/  IMAD.WIDE.U32 R60, P4, R127, R13, R60 ;  /* 0x0000000d7f3c7225 */ /* 0x000fc8000788003c */
[----:B------:R-:W-:-:S04]  /*47330*/  IMAD.WIDE.U32 R156, R184, -0x30003, RZ ;  /* 0xfffcfffdb89c7825 */ /* 0x000fc800078e00ff */
[----:B------:R-:W-:Y:S02]  /*47340*/  IMAD R81, R184, -0x760c0004, R15 ;  /* 0x89f3fffcb8517824 */ /* 0x000fe400078e020f */
[----:B------:R-:W-:Y:S02]  /*47350*/  IMAD.MOV.U32 R84, RZ, RZ, R153 ;  /* 0x000000ffff547224 */ /* 0x000fe400078e0099 */
[----:B------:R-:W-:-:S04]  /*47360*/  IMAD.WIDE.U32 R78, R9, R16, RZ ;  /* 0x00000010094e7225 */ /* 0x000fc800078e00ff */
[----:B------:R-:W-:Y:S01]  /*47370*/  IMAD.X R83, RZ, RZ, RZ, P5 ;  /* 0x000000ffff537224 */ /* 0x000fe200028e06ff */
[----:B------:R-:W-:Y:S01]  /*47380*/  IADD3 R44, P5, PT, R86, R141, RZ ;  /* 0x0000008d562c7210 */ /* 0x000fe20007fbe0ff */
[----:B------:R-:W-:Y:S01]  /*47390*/  IMAD.X R49, RZ, RZ, RZ, P4 ;  /* 0x000000ffff317224 */ /* 0x000fe200020e06ff */
[----:B------:R-:W-:Y:S01]  /*473a0*/  IADD3 R6, P4, PT, R60, R57, RZ ;  /* 0x000000393c067210 */ /* 0x000fe20007f9e0ff */
[----:B------:R-:W-:Y:S02]  /*473b0*/  IMAD.IADD R141, R157, 0x1, R81 ;  /* 0x000000019d8d7824 */ /* 0x000fe400078e0251 */
[----:B------:R-:W-:Y:S01]  /*473c0*/  IMAD.WIDE.U32.X R84, R127, R52, R84, P2 ;  /* 0x000000347f547225 */ /* 0x000fe200010e0454 */
[----:B------:R-:W-:-:S03]  /*473d0*/  IADD3.X R57, P2, PT, RZ, R64, RZ, P3, !PT ;  /* 0x00000040ff397210 */ /* 0x000fc60001f5e4ff */
[----:B------:R-:W-:Y:S01]  /*473e0*/  IMAD.WIDE.U32 R54, R14, R16, RZ ;  /* 0x000000100e367225 */ /* 0x000fe200078e00ff */
[----:B------:R-:W-:-:S03]  /*473f0*/  IADD3.X R57, P3, PT, RZ, R57, RZ, P1, !PT ;  /* 0x00000039ff397210 */ /* 0x000fc60000f7e4ff */
[----:B------:R-:W-:-:S04]  /*47400*/  IMAD.WIDE.U32 R78, P6, R127, R14, R78 ;  /* 0x0000000e7f4e7225 */ /* 0x000fc800078c004e */
[----:B------:R-:W-:-:S04]  /*47410*/  IMAD.WIDE.U32 R186, R141, -0x5555, RZ ;  /* 0xffffaaab8dba7825 */ /* 0x000fc800078e00ff */
[----:B------:R-:W-:Y:S02]  /*47420*/  IMAD.MOV.U32 R82, RZ, RZ, R87 ;  /* 0x000000ffff527224 */ /* 0x000fe400078e0057 */
[----:B------:R-:W-:-:S04]  /*47430*/  IMAD.WIDE.U32 R182, R141, -0x4eac0001, RZ ;  /* 0xb153ffff8db67825 */ /* 0x000fc800078e00ff */
[----:B------:R-:W-:Y:S01]  /*47440*/  IMAD.X R63, RZ, RZ, RZ, P6 ;  /* 0x000000ffff3f7224 */ /* 0x000fe200030e06ff */
[----:B------:R-:W-:Y:S01]  /*47450*/  IADD3 R15, P6, PT, R78, R55, RZ ;  /* 0x000000374e0f7210 */ /* 0x000fe20007fde0ff */
[----:B------:R-:W-:Y:S01]  /*47460*/  IMAD.WIDE.U32.X R82, R127, R7, R82, P5 ;  /* 0x000000077f527225 */ /* 0x000fe200028e0452 */
[----:B------:R-:W-:-:S03]  /*47470*/  IADD3.X R55, PT, PT, RZ, RZ, R65, P3, P2 ;  /* 0x000000ffff377210 */ /* 0x000fc60001fe4441 */
[----:B------:R-:W-:-:S04]  /*47480*/  IMAD.WIDE.U32 R80, R156, -0x5555, RZ ;  /* 0xffffaaab9c507825 */ /* 0x000fc800078e00ff */
[----:B------:R-:W-:Y:S02]  /*47490*/  IMAD.MOV.U32 R48, RZ, RZ, R61 ;  /* 0x000000ffff307224 */ /* 0x000fe400078e003d */
[----:B------:R-:W-:-:S04]  /*474a0*/  IMAD.WIDE.U32 R186, P5, R156, -0x46010001, R186 ;  /* 0xb9feffff9cba7825 */ /* 0x000fc800078a00ba */
[----:B------:R-:W-:Y:S01]  /*474b0*/  IMAD.WIDE.U32 R178, R141, -0x94f09dc, RZ ;  /* 0xf6b0f6248db27825 */ /* 0x000fe200078e00ff */
[----:B------:R-:W-:-:S03]  /*474c0*/  IADD3 R61, P1, PT, R186, R81, RZ ;  /* 0x00000051ba3d7210 */ /* 0x000fc60007f3e0ff */
[----:B------:R-:W-:-:S04]  /*474d0*/  IMAD.WIDE.U32 R144, R141, 0x434bacd7, RZ ;  /* 0x434bacd78d907825 */ /* 0x000fc800078e00ff */
[----:B------:R-:W-:-:S04]  /*474e0*/  IMAD.WIDE.U32 R128, R141, -0xc7aed41, RZ ;  /* 0xf38512bf8d807825 */ /* 0x000fc800078e00ff */
[----:B------:R-:W-:-:S04]  /*474f0*/  IMAD.WIDE.U32 R182, P2, R156, 0x1eabfffe, R182 ;  /* 0x1eabfffe9cb67825 */ /* 0x000fc800078400b6 */
[----:B------:R-:W-:Y:S02]  /*47500*/  IMAD.MOV.U32 R62, RZ, RZ, R79 ;  /* 0x000000ffff3e7224 */ /* 0x000fe400078e004f */
[----:B------:R-:W-:Y:S01]  /*47510*/  IMAD.WIDE.U32.X R48, R127, R11, R48, P4 ;  /* 0x0000000b7f307225 */ /* 0x000fe200020e0430 */
[----:B------:R-:W-:-:S03]  /*47520*/  IADD3 RZ, P4, PT, R184, R80, RZ ;  /* 0x00000050b8ff7210 */ /* 0x000fc60007f9e0ff */
[----:B------:R-:W-:Y:S01]  /*47530*/  IMAD.X R195, RZ, RZ, RZ, P2 ;  /* 0x000000ffffc37224 */ /* 0x000fe200010e06ff */
[----:B------:R-:W-:Y:S01]  /*47540*/  IADD3.X RZ, P4, PT, R185, R61, RZ, P4, !PT ;  /* 0x0000003db9ff7210 */ /* 0x000fe2000279e4ff */
[----:B------:R-:W-:-:S04]  /*47550*/  IMAD.WIDE.U32.X R62, R127, R9, R62, P6 ;  /* 0x000000097f3e7225 */ /* 0x000fc800030e043e */
[----:B------:R-:W-:-:S04]  /*47560*/  IMAD.WIDE.U32 R188, R156, -0x4eac0001, RZ ;  /* 0xb153ffff9cbc7825 */ /* 0x000fc800078e00ff */
[----:B------:R-:W-:-:S04]  /*47570*/  IMAD.WIDE.U32 R178, P3, R156, 0x6730d2a0, R178 ;  /* 0x6730d2a09cb27825 */ /* 0x000fc800078600b2 */
[----:B------:R-:W-:-:S04]  /*47580*/  IMAD.WIDE.U32 R144, P2, R156, 0x4b1ba7b6, R144 ;  /* 0x4b1ba7b69c907825 */ /* 0x000fc80007840090 */
[----:B------:R-:W-:-:S04]  /*47590*/  IMAD.WIDE.U32 R64, R156, -0x5555, R184 ;  /* 0xffffaaab9c407825 */ /* 0x000fc800078e00b8 */
[----:B------:R-:W-:-:S04]  /*475a0*/  IMAD.WIDE.U32 R128, P6, R156, 0x64774b84, R128 ;  /* 0x64774b849c807825 */ /* 0x000fc800078c0080 */
[----:B------:R-:W-:Y:S02]  /*475b0*/  IMAD.X R193, RZ, RZ, RZ, P5 ;  /* 0x000000ffffc17224 */ /* 0x000fe400028e06ff */
[----:B------:R-:W-:Y:S01]  /*475c0*/  IMAD.X R197, RZ, RZ, RZ, P3 ;  /* 0x000000ffffc57224 */ /* 0x000fe200018e06ff */
[----:B------:R-:W-:Y:S01]  /*475d0*/  IADD3 RZ, P3, PT, R180, R188, RZ ;  /* 0x000000bcb4ff7210 */ /* 0x000fe20007f7e0ff */
[----:B------:R-:W-:Y:S01]  /*475e0*/  IMAD.X R127, RZ, RZ, RZ, P2 ;  /* 0x000000ffff7f7224 */ /* 0x000fe200010e06ff */
[----:B------:R-:W-:Y:S01]  /*475f0*/  IADD3 R189, P2, PT, R182, R189, RZ ;  /* 0x000000bdb6bd7210 */ /* 0x000fe20007f5e0ff */
[----:B------:R-:W-:Y:S02]  /*47600*/  IMAD.MOV.U32 R192, RZ, RZ, R187 ;  /* 0x000000ffffc07224 */ /* 0x000fe400078e00bb */
[----:B------:R-:W-:Y:S01]  /*47610*/  IMAD.WIDE.U32 R184, R156, -0x94f09dc, RZ ;  /* 0xf6b0f6249cb87825 */ /* 0x000fe200078e00ff */
[----:B------:R-:W-:-:S03]  /*47620*/  IADD3.X RZ, P3, PT, R181, R189, RZ, P3, !PT ;  /* 0x000000bdb5ff7210 */ /* 0x000fc60001f7e4ff */
[----:B------:R-:W-:Y:S01]  /*47630*/  IMAD.X R199, RZ, RZ, RZ, P6 ;  /* 0x000000ffffc77224 */ /* 0x000fe200030e06ff */
[----:B------:R-:W-:Y:S01]  /*47640*/  IADD3 RZ, P6, PT, RZ, R64, RZ ;  /* 0x00000040ffff7210 */ /* 0x000fe20007fde0ff */
[----:B------:R-:W-:Y:S02]  /*47650*/  IMAD.IADD R64, R65, 0x1, R186 ;  /* 0x0000000141407824 */ /* 0x000fe400078e02ba */
[----:B------:R-:W-:-:S03]  /*47660*/  IMAD.WIDE.U32 R80, R141, 0x397fe69a, RZ ;  /* 0x397fe69a8d507825 */ /* 0x000fc600078e00ff */
[----:B------:R-:W-:Y:S01]  /*47670*/  IADD3.X RZ, P6, PT, RZ, R64, RZ, P6, !PT ;  /* 0x00000040ffff7210 */ /* 0x000fe200037de4ff */
[----:B------:R-:W-:-:S04]  /*47680*/  IMAD.WIDE.U32 R186, R156, -0xc7aed41, RZ ;  /* 0xf38512bf9cba7825 */ /* 0x000fc800078e00ff */
[----:B------:R-:W-:Y:S01]  /*47690*/  IMAD.WIDE.U32.X R192, R141, -0x46010001, R192, P1 ;  /* 0xb9feffff8dc07825 */ /* 0x000fe200008e04c0 */
[----:B------:R-:W-:-:S03]  /*476a0*/  IADD3 R153, P1, PT, R178, R185, RZ ;  /* 0x000000b9b2997210 */ /* 0x000fc60007f3e0ff */
[----:B------:R-:W-:Y:S02]  /*476b0*/  IMAD.MOV.U32 R194, RZ, RZ, R183 ;  /* 0x000000ffffc27224 */ /* 0x000fe400078e00b7 */
[----:B------:R-:W-:-:S04]  /*476c0*/  IMAD.WIDE.U32 R188, R156, 0x434bacd7, RZ ;  /* 0x434bacd79cbc7825 */ /* 0x000fc800078e00ff */
[----:B------:R-:W-:Y:S02]  /*476d0*/  IMAD.MOV.U32 R196, RZ, RZ, R179 ;  /* 0x000000ffffc47224 */ /* 0x000fe400078e00b3 */
[----:B------:R-:W-:Y:S01]  /*476e0*/  IMAD.WIDE.U32.X R194, R141, 0x1eabfffe, R194, P2 ;  /* 0x1eabfffe8dc27825 */ /* 0x000fe200010e04c2 */
[----:B------:R-:W-:-:S03]  /*476f0*/  IADD3 R87, P2, PT, R128, R187, RZ ;  /* 0x000000bb80577210 */ /* 0x000fc60007f5e0ff */
[----:B------:R-:W-:-:S04]  /*47700*/  IMAD.WIDE.U32 R80, P5, R156, 0x1a0111ea, R80 ;  /* 0x1a0111ea9c507825 */ /* 0x000fc800078a0050 */
[----:B------:R-:W-:-:S04]  /*47710*/  IMAD.WIDE.U32 R190, R156, 0x397fe69a, RZ ;  /* 0x397fe69a9cbe7825 */ /* 0x000fc800078e00ff */
[----:B------:R-:W-:Y:S01]  /*47720*/  IMAD.WIDE.U32.X R196, R141, 0x6730d2a0, R196, P1 ;  /* 0x6730d2a08dc47825 */ /* 0x000fe200008e04c4 */
[----:B------:R-:W-:-:S03]  /*47730*/  IADD3 R79, P1, PT, R144, R189, RZ ;  /* 0x000000bd904f7210 */ /* 0x000fc60007f3e0ff */
[----:B------:R-:W-:Y:S02]  /*47740*/  IMAD.MOV.U32 R198, RZ, RZ, R129 ;  /* 0x000000ffffc67224 */ /* 0x000fe400078e0081 */
[----:B------:R-:W-:Y:S02]  /*47750*/  IMAD.MOV.U32 R126, RZ, RZ, R145 ;  /* 0x000000ffff7e7224 */ /* 0x000fe400078e0091 */
[----:B------:R-:W-:Y:S01]  /*47760*/  IMAD.WIDE.U32.X R198, R141, 0x64774b84, R198, P2 ;  /* 0x64774b848dc67825 */ /* 0x000fe200010e04c6 */
[----:B------:R-:W-:-:S03]  /*47770*/  IADD3 R61, P2, PT, R80, R191, RZ ;  /* 0x000000bf503d7210 */ /* 0x000fc60007f5e0ff */
[----:B------:R-:W-:Y:S02]  /*47780*/  IMAD.X R65, RZ, RZ, RZ, P5 ;  /* 0x000000ffff417224 */ /* 0x000fe400028e06ff */
[----:B------:R-:W-:Y:S01]  /*47790*/  IMAD.WIDE.U32.X R126, R141, 0x4b1ba7b6, R126, P1 ;  /* 0x4b1ba7b68d7e7825 */ /* 0x000fe200008e047e */
[----:B------:R-:W-:-:S03]  /*477a0*/  IADD3 RZ, P1, PT, RZ, R142, RZ ;  /* 0x0000008effff7210 */ /* 0x000fc60007f3e0ff */
[----:B------:R-:W-:Y:S01]  /*477b0*/  IMAD.MOV.U32 R64, RZ, RZ, R81 ;  /* 0x000000ffff407224 */ /* 0x000fe200078e0051 */
[----:B------:R-:W-:Y:S01]  /*477c0*/  IADD3.X RZ, P1, PT, RZ, R143, RZ, P1, !PT ;  /* 0x0000008fffff7210 */ /* 0x000fe20000f3e4ff */
[----:B------:R-:W-:-:S03]  /*477d0*/  IMAD.WIDE.U32 R180, R156, -0x4eac0001, R180 ;  /* 0xb153ffff9cb47825 */ /* 0x000fc600078e00b4 */
[----:B------:R-:W-:Y:S01]  /*477e0*/  IADD3.X R177, P1, PT, RZ, R168, RZ, P1, !PT ;  /* 0x000000a8ffb17210 */ /* 0x000fe20000f3e4ff */
[----:B------:R-:W-:Y:S01]  /*477f0*/  IMAD.WIDE.U32.X R64, R141, 0x1a0111ea, R64, P2 ;  /* 0x1a0111ea8d407825 */ /* 0x000fe200010e0440 */
[----:B------:R-:W-:Y:S02]  /*47800*/  IADD3 R142, P2, PT, R57, R142, RZ ;  /* 0x0000008e398e7210 */ /* 0x000fe40007f5e0ff */
[----:B------:R-:W-:Y:S01]  /*47810*/  IADD3.X R57, P4, PT, RZ, R192, RZ, P4, !PT ;  /* 0x000000c0ff397210 */ /* 0x000fe2000279e4ff */
[----:B------:R-:W-:Y:S01]  /*47820*/  IMAD.IADD R182, R181, 0x1, R182 ;  /* 0x00000001b5b67824 */ /* 0x000fe200078e02b6 */
[----:B------:R-:W-:Y:S01]  /*47830*/  IADD3.X R143, P2, PT, R143, R55, RZ, P2, !PT ;  /* 0x000000378f8f7210 */ /* 0x000fe2000175e4ff */
[----:B------:R-:W-:Y:S01]  /*47840*/  IMAD.WIDE.U32 R206, R53, R43, RZ ;  /* 0x0000002b35ce7225 */ /* 0x000fe200078e00ff */
[----:B------:R-:W-:Y:S02]  /*47850*/  IADD3.X R55, P6, PT, RZ, R57, RZ, P6, !PT ;  /* 0x00000039ff377210 */ /* 0x000fe400037de4ff */
[----:B------:R-:W-:-:S02]  /*47860*/  IADD3.X R177, P2, PT, RZ, R177, RZ, P2, !PT ;  /* 0x000000b1ffb17210 */ /* 0x000fc4000175e4ff */
[----:B------:R-:W-:Y:S02]  /*47870*/  IADD3.X R193, PT, PT, RZ, RZ, R193, P6, P4 ;  /* 0x000000ffffc17210 */ /* 0x000fe400037e84c1 */
[----:B------:R-:W-:Y:S02]  /*47880*/  IADD3.X R169, PT, PT, RZ, RZ, R169, P2, P1 ;  /* 0x000000ffffa97210 */ /* 0x000fe400017e24a9 */
[----:B------:R-:W-:Y:S02]  /*47890*/  IADD3 R180, P4, PT, R55, R180, RZ ;  /* 0x000000b437b47210 */ /* 0x000fe40007f9e0ff */
[----:B------:R-:W-:Y:S02]  /*478a0*/  IADD3 RZ, P1, PT, RZ, R176, RZ ;  /* 0x000000b0ffff7210 */ /* 0x000fe40007f3e0ff */
[----:B------:R-:W-:Y:S02]  /*478b0*/  IADD3 RZ, P5, PT, R142, R184, RZ ;  /* 0x000000b88eff7210 */ /* 0x000fe40007fbe0ff */
[----:B------:R-:W-:-:S02]  /*478c0*/  IADD3 R176, P6, PT, R177, R176, RZ ;  /* 0x000000b0b1b07210 */ /* 0x000fc40007fde0ff */
[----:B------:R-:W-:Y:S01]  /*478d0*/  IADD3.X R181, P4, PT, R182, R193, RZ, P4, !PT ;  /* 0x000000c1b6b57210 */ /* 0x000fe2000279e4ff */
[----:B------:R-:W-:Y:S01]  /*478e0*/  IMAD.WIDE.U32 R192, R53, R213, RZ ;  /* 0x000000d535c07225 */ /* 0x000fe200078e00ff */
[----:B------:R-:W-:Y:S02]  /*478f0*/  IADD3.X R55, P3, PT, RZ, R194, RZ, P3, !PT ;  /* 0x000000c2ff377210 */ /* 0x000fe40001f7e4ff */
[----:B------:R-:W-:Y:S01]  /*47900*/  IADD3.X RZ, P1, PT, RZ, R50, RZ, P1, !PT ;  /* 0x00000032ffff7210 */ /* 0x000fe20000f3e4ff */
[----:B------:R-:W-:Y:S01]  /*47910*/  IMAD.WIDE.U32 R182, R9, R43, RZ ;  /* 0x0000002b09b67225 */ /* 0x000fe200078e00ff */
[----:B------:R-:W-:Y:S02]  /*47920*/  IADD3.X RZ, P5, PT, R143, R153, RZ, P5, !PT ;  /* 0x000000998fff7210 */ /* 0x000fe40002fbe4ff */
[----:B------:R-:W-:Y:S01]  /*47930*/  IADD3.X R177, P6, PT, R50, R169, RZ, P6, !PT ;  /* 0x000000a932b17210 */ /* 0x000fe200037de4ff */
[----:B------:R-:W-:Y:S01]  /*47940*/  IMAD.WIDE.U32 R142, R156, -0x94f09dc, R142 ;  /* 0xf6b0f6249c8e7825 */ /* 0x000fe200078e008e */
[----:B------:R-:W-:-:S02]  /*47950*/  IADD3.X R55, P4, PT, RZ, R55, RZ, P4, !PT ;  /* 0x00000037ff377210 */ /* 0x000fc4000279e4ff */
[----:B------:R-:W-:Y:S01]  /*47960*/  IADD3.X R169, P1, PT, RZ, R170, RZ, P1, !PT ;  /* 0x000000aaffa97210 */ /* 0x000fe20000f3e4ff */
[----:B------:R-:W-:Y:S01]  /*47970*/  IMAD.IADD R178, R143, 0x1, R178 ;  /* 0x000000018fb27824 */ /* 0x000fe200078e02b2 */
[----:B------:R-:W-:Y:S02]  /*47980*/  IADD3.X R195, PT, PT, RZ, RZ, R195, P4, P3 ;  /* 0x000000ffffc37210 */ /* 0x000fe400027e64c3 */
[----:B------:R-:W-:Y:S02]  /*47990*/  IADD3.X R169, P6, PT, RZ, R169, RZ, P6, !PT ;  /* 0x000000a9ffa97210 */ /* 0x000fe400037de4ff */
[----:B------:R-:W-:Y:S02]  /*479a0*/  IADD3 R142, P4, PT, R55, R142, RZ ;  /* 0x0000008e378e7210 */ /* 0x000fe40007f9e0ff */
[----:B------:R-:W-:Y:S02]  /*479b0*/  IADD3 RZ, P2, PT, R176, R186, RZ ;  /* 0x000000bab0ff7210 */ /* 0x000fe40007f5e0ff */
[----:B------:R-:W-:-:S02]  /*479c0*/  IADD3.X R170, PT, PT, RZ, RZ, R171, P6, P1 ;  /* 0x000000ffffaa7210 */ /* 0x000fc400037e24ab */
[----:B------:R-:W-:Y:S02]  /*479d0*/  IADD3.X R143, P4, PT, R178, R195, RZ, P4, !PT ;  /* 0x000000c3b28f7210 */ /* 0x000fe4000279e4ff */
[----:B------:R-:W-:Y:S02]  /*479e0*/  IADD3.X R55, P5, PT, RZ, R196, RZ, P5, !PT ;  /* 0x000000c4ff377210 */ /* 0x000fe40002fbe4ff */
[-C--:B------:R-:W-:Y:S02]  /*479f0*/  IADD3 RZ, P6, PT, RZ, R172.reuse, RZ ;  /* 0x000000acffff7210 */ /* 0x080fe40007fde0ff */
[----:B------:R-:W-:Y:S01]  /*47a00*/  IADD3.X RZ, P2, PT, R177, R87, RZ, P2, !PT ;  /* 0x00000057b1ff7210 */ /* 0x000fe2000175e4ff */
[----:B------:R-:W-:Y:S01]  /*47a10*/  IMAD.WIDE.U32 R176, R156, -0xc7aed41, R176 ;  /* 0xf38512bf9cb07825 */ /* 0x000fe200078e00b0 */
[----:B------:R-:W-:Y:S02]  /*47a20*/  IADD3 R168, P1, PT, R169, R172, RZ ;  /* 0x000000aca9a87210 */ /* 0x000fe40007f3e0ff */
[----:B------:R-:W-:Y:S01]  /*47a30*/  IADD3.X R55, P4, PT, RZ, R55, RZ, P4, !PT ;  /* 0x00000037ff377210 */ /* 0x000fe2000279e4ff */
[----:B------:R-:W-:Y:S01]  /*47a40*/  IMAD.IADD R128, R177, 0x1, R128 ;  /* 0x00000001b1807824 */ /* 0x000fe200078e0280 */
[----:B------:R-:W-:-:S02]  /*47a50*/  IADD3.X RZ, P6, PT, RZ, R59, RZ, P6, !PT ;  /* 0x0000003bffff7210 */ /* 0x000fc400037de4ff */
[----:B------:R-:W-:Y:S02]  /*47a60*/  IADD3 RZ, P3, PT, R180, R174, RZ ;  /* 0x000000aeb4ff7210 */ /* 0x000fe40007f7e0ff */
[----:B------:R-:W-:Y:S01]  /*47a70*/  IADD3.X R169, P1, PT, R59, R170, RZ, P1, !PT ;  /* 0x000000aa3ba97210 */ /* 0x000fe20000f3e4ff */
[----:B------:R-:W-:Y:S01]  /*47a80*/  IMAD.WIDE.U32 R170, R7, R213, RZ ;  /* 0x000000d507aa7225 */ /* 0x000fe200078e00ff */
[----:B------:R-:W-:Y:S02]  /*47a90*/  IADD3.X R197, PT, PT, RZ, RZ, R197, P4, P5 ;  /* 0x000000ffffc57210 */ /* 0x000fe400027ea4c5 */
[----:B------:R-:W-:Y:S02]  /*47aa0*/  IADD3.X R59, P6, PT, RZ, R150, RZ, P6, !PT ;  /* 0x00000096ff3b7210 */ /* 0x000fe400037de4ff */
[----:B------:R-:W-:Y:S02]  /*47ab0*/  IADD3 R176, P4, PT, R55, R176, RZ ;  /* 0x000000b037b07210 */ /* 0x000fe40007f9e0ff */
[----:B------:R-:W-:Y:S01]  /*47ac0*/  IADD3.X RZ, P3, PT, R181, R173, RZ, P3, !PT ;  /* 0x000000adb5ff7210 */ /* 0x000fe20001f7e4ff */
[----:B------:R-:W-:Y:S01]  /*47ad0*/  IMAD.WIDE.U32 R180, R16, R51, R180 ;  /* 0x0000003310b47225 */ /* 0x000fe200078e00b4 */
[----:B------:R-:W-:-:S02]  /*47ae0*/  IADD3.X R59, P1, PT, RZ, R59, RZ, P1, !PT ;  /* 0x0000003bff3b7210 */ /* 0x000fc40000f3e4ff */
[----:B------:R-:W-:Y:S01]  /*47af0*/  IADD3.X R177, P4, PT, R128, R197, RZ, P4, !PT ;  /* 0x000000c580b17210 */ /* 0x000fe2000279e4ff */
[----:B------:R-:W-:Y:S01]  /*47b00*/  IMAD.IADD R181, R181, 0x1, R158 ;  /* 0x00000001b5b57824 */ /* 0x000fe200078e029e */
[----:B------:R-:W-:Y:S01]  /*47b10*/  IADD3.X R57, P2, PT, RZ, R198, RZ, P2, !PT ;  /* 0x000000c6ff397210 */ /* 0x000fe2000175e4ff */
[C---:B------:R-:W-:Y:S01]  /*47b20*/  IMAD.WIDE.U32 R128, R16.reuse, R47, R142 ;  /* 0x0000002f10807225 */ /* 0x040fe200078e008e */
[----:B------:R-:W-:Y:S02]  /*47b30*/  IADD3.X R150, PT, PT, RZ, RZ, R151, P1, P6 ;  /* 0x000000ffff967210 */ /* 0x000fe40000fec497 */
[----:B------:R-:W-:Y:S01]  /*47b40*/  IADD3.X R57, P4, PT, RZ, R57, RZ, P4, !PT ;  /* 0x00000039ff397210 */ /* 0x000fe2000279e4ff */
[----:B------:R-:W-:Y:S01]  /*47b50*/  IMAD.IADD R160, R129, 0x1, R160 ;  /* 0x0000000181a07824 */ /* 0x000fe200078e02a0 */
[----:B------:R-:W-:Y:S01]  /*47b60*/  IADD3 RZ, P6, PT, RZ, R180, RZ ;  /* 0x000000b4ffff7210 */ /* 0x000fe20007fde0ff */
[----:B------:R-:W-:Y:S01]  /*47b70*/  IMAD.WIDE.U32 R178, R16, R46, R176 ;  /* 0x0000002e10b27225 */ /* 0x000fe200078e00b0 */
[----:B------:R-:W-:-:S02]  /*47b80*/  IADD3.X R199, PT, PT, RZ, RZ, R199, P4, P2 ;  /* 0x000000ffffc77210 */ /* 0x000fc400027e44c7 */
[----:B------:R-:W-:Y:S01]  /*47b90*/  IADD3.X R55, P3, PT, RZ, R166, RZ, P3, !PT ;  /* 0x000000a6ff377210 */ /* 0x000fe20001f7e4ff */
[----:B------:R-:W-:Y:S01]  /*47ba0*/  IMAD.IADD R152, R179, 0x1, R152 ;  /* 0x00000001b3987824 */ /* 0x000fe200078e0298 */
[----:B------:R-:W-:Y:S01]  /*47bb0*/  IADD3.X RZ, P6, PT, RZ, R181, RZ, P6, !PT ;  /* 0x000000b5ffff7210 */ /* 0x000fe200037de4ff */
[----:B------:R-:W-:Y:S01]  /*47bc0*/  IMAD.WIDE.U32 R196, R47, R213, RZ ;  /* 0x000000d52fc47225 */ /* 0x000fe200078e00ff */
[----:B------:R-:W-:Y:S02]  /*47bd0*/  IADD3 RZ, P2, PT, RZ, R148, RZ ;  /* 0x00000094ffff7210 */ /* 0x000fe40007f5e0ff */
[----:B------:R-:W-:Y:S02]  /*47be0*/  IADD3.X R55, P6, PT, RZ, R55, RZ, P6, !PT ;  /* 0x00000037ff377210 */ /* 0x000fe400037de4ff */
[----:B------:R-:W-:Y:S02]  /*47bf0*/  IADD3 RZ, P1, PT, R142, R164, RZ ;  /* 0x000000a48eff7210 */ /* 0x000fe40007f3e0ff */
[----:B------:R-:W-:-:S02]  /*47c00*/  IADD3 R148, P4, PT, R59, R148, RZ ;  /* 0x000000943b947210 */ /* 0x000fc40007f9e0ff */
[----:B------:R-:W-:Y:S02]  /*47c10*/  IADD3.X RZ, P2, PT, RZ, R149, RZ, P2, !PT ;  /* 0x00000095ffff7210 */ /* 0x000fe4000175e4ff */
[----:B------:R-:W-:Y:S02]  /*47c20*/  IADD3.X R167, PT, PT, RZ, RZ, R167, P6, P3 ;  /* 0x000000ffffa77210 */ /* 0x000fe400037e64a7 */
[----:B------:R-:W-:Y:S01]  /*47c30*/  IADD3.X RZ, P1, PT, R143, R165, RZ, P1, !PT ;  /* 0x000000a58fff7210 */ /* 0x000fe20000f3e4ff */
[----:B------:R-:W-:Y:S01]  /*47c40*/  IMAD.WIDE.U32 R164, R46, R213, RZ ;  /* 0x000000d52ea47225 */ /* 0x000fe200078e00ff */
[----:B------:R-:W-:Y:S02]  /*47c50*/  IADD3.X R149, P4, PT, R149, R150, RZ, P4, !PT ;  /* 0x0000009695957210 */ /* 0x000fe4000279e4ff */
[----:B------:R-:W-:Y:S02]  /*47c60*/  IADD3.X R50, P2, PT, RZ, R162, RZ, P2, !PT ;  /* 0x000000a2ff327210 */ /* 0x000fe4000175e4ff */
[----:B------:R-:W-:-:S02]  /*47c70*/  IADD3 R128, P6, PT, R55, R128, RZ ;  /* 0x0000008037807210 */ /* 0x000fc40007fde0ff */
[----:B------:R-:W-:Y:S01]  /*47c80*/  IADD3 RZ, P5, PT, R168, R188, RZ ;  /* 0x000000bca8ff7210 */ /* 0x000fe20007fbe0ff */
[----:B------:R-:W-:Y:S01]  /*47c90*/  IMAD.WIDE.U32 R188, R7, R43, RZ ;  /* 0x0000002b07bc7225 */ /* 0x000fe200078e00ff */
[----:B------:R-:W-:Y:S02]  /*47ca0*/  IADD3.X R50, P4, PT, RZ, R50, RZ, P4, !PT ;  /* 0x00000032ff327210 */ /* 0x000fe4000279e4ff */
[----:B------:R-:W-:Y:S01]  /*47cb0*/  IADD3.X R129, P6, PT, R160, R167, RZ, P6, !PT ;  /* 0x000000a7a0817210 */ /* 0x000fe200037de4ff */
[----:B------:R-:W-:Y:S01]  /*47cc0*/  IMAD.WIDE.U32 R166, R8, R213, RZ ;  /* 0x000000d508a67225 */ /* 0x000fe200078e00ff */
[----:B------:R-:W-:Y:S02]  /*47cd0*/  IADD3.X R55, P1, PT, RZ, R146, RZ, P1, !PT ;  /* 0x00000092ff377210 */ /* 0x000fe40000f3e4ff */
[----:B------:R-:W-:Y:S01]  /*47ce0*/  IADD3.X RZ, P5, PT, R169, R79, RZ, P5, !PT ;  /* 0x0000004fa9ff7210 */ /* 0x000fe20002fbe4ff */
[----:B------:R-:W-:Y:S01]  /*47cf0*/  IMAD.WIDE.U32 R168, R156, 0x434bacd7, R168 ;  /* 0x434bacd79ca87825 */ /* 0x000fe200078e00a8 */
[----:B------:R-:W-:-:S02]  /*47d00*/  IADD3 RZ, P3, PT, R148, R190, RZ ;  /* 0x000000be94ff7210 */ /* 0x000fc40007f7e0ff */
[----:B------:R-:W-:Y:S01]  /*47d10*/  IADD3.X R141, PT, PT, RZ, RZ, R163, P4, P2 ;  /* 0x000000ffff8d7210 */ /* 0x000fe200027e44a3 */
[----:B------:R-:W-:Y:S01]  /*47d20*/  IMAD.IADD R144, R169, 0x1, R144 ;  /* 0x00000001a9907824 */ /* 0x000fe200078e0290 */
[----:B------:R-:W-:Y:S01]  /*47d30*/  IADD3.X R55, P6, PT, RZ, R55, RZ, P6, !PT ;  /* 0x00000037ff377210 */ /* 0x000fe200037de4ff */
[----:B------:R-:W-:Y:S01]  /*47d40*/  IMAD.WIDE.U32 R190, R14, R43, RZ ;  /* 0x0000002b0ebe7225 */ /* 0x000fe200078e00ff */
[----:B------:R-:W-:Y:S02]  /*47d50*/  IADD3 RZ, P4, PT, R176, R154, RZ ;  /* 0x0000009ab0ff7210 */ /* 0x000fe40007f9e0ff */
[----:B------:R-:W-:Y:S01]  /*47d60*/  IADD3.X RZ, P2, PT, R149, R61, RZ, P3, !PT ;  /* 0x0000003d95ff7210 */ /* 0x000fe20001f5e4ff */
[----:B------:R-:W-:Y:S01]  /*47d70*/  IMAD.WIDE.U32 R148, R156, 0x397fe69a, R148 ;  /* 0x397fe69a9c947825 */ /* 0x000fe200078e0094 */
[----:B------:R-:W-:Y:S02]  /*47d80*/  IADD3 R168, P3, PT, R57, R168, RZ ;  /* 0x000000a839a87210 */ /* 0x000fe40007f7e0ff */
[----:B------:R-:W-:Y:S01]  /*47d90*/  IADD3.X R147, PT, PT, RZ, RZ, R147, P6, P1 ;  /* 0x000000ffff937210 */ /* 0x000fe200037e2493 */
[----:B------:R-:W-:Y:S01]  /*47da0*/  IMAD.WIDE.U32 R156, R180, -0x30003, RZ ;  /* 0xfffcfffdb49c7825 */ /* 0x000fe200078e00ff */
[----:B------:R-:W-:-:S02]  /*47db0*/  IADD3.X RZ, P4, PT, R177, R155, RZ, P4, !PT ;  /* 0x0000009bb1ff7210 */ /* 0x000fc4000279e4ff */
[----:B------:R-:W-:Y:S01]  /*47dc0*/  IADD3 R178, P6, PT, R55, R178, RZ ;  /* 0x000000b237b27210 */ /* 0x000fe20007fde0ff */
[----:B------:R-:W-:Y:S01]  /*47dd0*/  IMAD R55, R181, -0x30003, RZ ;  /* 0xfffcfffdb5377824 */ /* 0x000fe200078e02ff */
[----:B------:R-:W-:Y:S01]  /*47de0*/  IADD3.X R169, P1, PT, R144, R199, RZ, P3, !PT ;  /* 0x000000c790a97210 */ /* 0x000fe20001f3e4ff */
[----:B------:R-:W-:Y:S01]  /*47df0*/  IMAD.IADD R61, R149, 0x1, R80 ;  /* 0x00000001953d7824 */ /* 0x000fe200078e0250 */
[----:B------:R-:W-:Y:S01]  /*47e00*/  IADD3.X R179, P3, PT, R152, R147, RZ, P6, !PT ;  /* 0x0000009398b37210 */ /* 0x000fe2000377e4ff */
[----:B------:R-:W-:Y:S01]  /*47e10*/  IMAD R55, R180, -0x760c0004, R55 ;  /* 0x89f3fffcb4377824 */ /* 0x000fe200078e0237 */
[----:B------:R-:W-:Y:S01]  /*47e20*/  IADD3.X R57, P4, PT, RZ, R84, RZ, P4, !PT ;  /* 0x00000054ff397210 */ /* 0x000fe2000279e4ff */
[----:B------:R-:W-:Y:S01]  /*47e30*/  IMAD.WIDE.U32 R176, R16, R8, R168 ;  /* 0x0000000810b07225 */ /* 0x000fe200078e00a8 */
[----:B------:R-:W-:Y:S02]  /*47e40*/  IADD3 RZ, P6, PT, R168, R140, RZ ;  /* 0x0000008ca8ff7210 */ /* 0x000fe40007fde0ff */
[----:B------:R-:W-:Y:S01]  /*47e50*/  IADD3.X R57, P3, PT, RZ, R57, RZ, P3, !PT ;  /* 0x00000039ff397210 */ /* 0x000fe20001f7e4ff */
[----:B------:R-:W-:Y:S01]  /*47e60*/  IMAD.WIDE.U32 R80, R156, -0x5555, R180 ;  /* 0xffffaaab9c507825 */ /* 0x000fe200078e00b4 */
[----:B------:R-:W-:-:S02]  /*47e70*/  IADD3.X R59, P5, PT, RZ, R126, RZ, P5, !PT ;  /* 0x0000007eff3b7210 */ /* 0x000fc40002fbe4ff */
[----:B------:R-:W-:Y:S01]  /*47e80*/  IADD3.X RZ, P6, PT, R169, R44, RZ, P6, !PT ;  /* 0x0000002ca9ff7210 */ /* 0x000fe200037de4ff */
[----:B------:R-:W-:Y:S01]  /*47e90*/  IMAD.IADD R44, R157, 0x1, R55 ;  /* 0x000000019d2c7824 */ /* 0x000fe200078e0237 */
[----:B------:R-:W-:Y:S01]  /*47ea0*/  IADD3.X R140, PT, PT, RZ, RZ, R85, P3, P4 ;  /* 0x000000ffff8c7210 */ /* 0x000fe20001fe8455 */
[----:B------:R-:W-:Y:S01]  /*47eb0*/  IMAD.IADD R55, R177, 0x1, R86 ;  /* 0x00000001b1377824 */ /* 0x000fe200078e0256 */
[----:B------:R-:W-:Y:S01]  /*47ec0*/  IADD3 R176, P3, PT, R57, R176, RZ ;  /* 0x000000b039b07210 */ /* 0x000fe20007f7e0ff */
[----:B------:R-:W-:Y:S01]  /*47ed0*/  IMAD.WIDE.U32 R84, R44, -0x5555, RZ ;  /* 0xffffaaab2c547825 */ /* 0x000fe200078e00ff */
[----:B------:R-:W-:Y:S02]  /*47ee0*/  IADD3.X R57, P1, PT, RZ, R59, RZ, P1, !PT ;  /* 0x0000003bff397210 */ /* 0x000fe40000f3e4ff */
[----:B------:R-:W-:Y:S01]  /*47ef0*/  IADD3.X R177, P3, PT, R55, R140, RZ, P3, !PT ;  /* 0x0000008c37b17210 */ /* 0x000fe20001f7e4ff */
[----:B------:R-:W-:Y:S01]  /*47f00*/  IMAD.WIDE.U32 R86, R156, -0x5555, RZ ;  /* 0xffffaaab9c567825 */ /* 0x000fe200078e00ff */
[----:B------:R-:W-:-:S02]  /*47f10*/  IADD3.X R142, PT, PT, RZ, RZ, R127, P1, P5 ;  /* 0x000000ffff8e7210 */ /* 0x000fc40000fea47f */
[----:B------:R-:W-:Y:S01]  /*47f20*/  IADD3.X R59, P1, PT, RZ, R82, RZ, P6, !PT ;  /* 0x00000052ff3b7210 */ /* 0x000fe2000373e4ff */
[----:B------:R-:W-:Y:S01]  /*47f30*/  IMAD.WIDE.U32 R84, P5, R156, -0x46010001, R84 ;  /* 0xb9feffff9c547825 */ /* 0x000fe200078a0054 */
[----:B------:R-:W-:Y:S02]  /*47f40*/  IADD3 RZ, P6, PT, R180, R86, RZ ;  /* 0x00000056b4ff7210 */ /* 0x000fe40007fde0ff */
[----:B------:R-:W-:Y:S01]  /*47f50*/  IADD3.X R59, P3, PT, RZ, R59, RZ, P3, !PT ;  /* 0x0000003bff3b7210 */ /* 0x000fe20001f7e4ff */
[----:B------:R-:W-:Y:S01]  /*47f60*/  IMAD.WIDE.U32 R126, R44, -0x4eac0001, RZ ;  /* 0xb153ffff2c7e7825 */ /* 0x000fe200078e00ff */
[----:B------:R-:W-:Y:S02]  /*47f70*/  IADD3 R55, P4, PT, R84, R87, RZ ;  /* 0x0000005754377210 */ /* 0x000fe40007f9e0ff */
[----:B------:R-:W-:Y:S01]  /*47f80*/  IADD3.X R140, PT, PT, RZ, RZ, R83, P3, P1 ;  /* 0x000000ffff8c7210 */ /* 0x000fe20001fe2453 */
        /* <DEDUP_REMOVED lines=12> */
[----:B------:R-:W-:Y:S01]  /*48050*/  IADD3 R148, P5, PT, R57, R148, RZ ;  /* 0x0000009439947210 */ /* 0x000fe20007fbe0ff */
[----:B------:R-:W-:Y:S01]  /*48060*/  IMAD.WIDE.U32 R84, R156, -0x4eac0001, R128 ;  /* 0xb153ffff9c547825 */ /* 0x000fe200078e0080 */
[----:B------:R-:W-:Y:S02]  /*48070*/  IADD3.X R57, P6, PT, RZ, R82, RZ, P6, !PT ;  /* 0x00000052ff397210 */ /* 0x000fe400037de4ff */
[----:B------:R-:W-:Y:S01]  /*48080*/  IADD3.X R149, P5, PT, R61, R142, RZ, P5, !PT ;  /* 0x0000008e3d957210 */ /* 0x000fe20002fbe4ff */
[----:B------:R-:W-:Y:S01]  /*48090*/  IMAD.MOV.U32 R86, RZ, RZ, R127 ;  /* 0x000000ffff567224 */ /* 0x000fe200078e007f */
[----:B------:R-:W-:Y:S01]  /*480a0*/  IADD3.X R57, P1, PT, RZ, R57, RZ, P1, !PT ;  /* 0x00000039ff397210 */ /* 0x000fe20000f3e4ff */
[----:B------:R-:W-:Y:S01]  /*480b0*/  IMAD.IADD R55, R85, 0x1, R126 ;  /* 0x0000000155377824 */ /* 0x000fe200078e027e */
[----:B------:R-:W-:Y:S01]  /*480c0*/  IADD3.X RZ, P3, PT, R129, R79, RZ, P3, !PT ;  /* 0x0000004f81ff7210 */ /* 0x000fe20001f7e4ff */
[----:B------:R-:W-:Y:S01]  /*480d0*/  IMAD.WIDE.U32 R80, R16, R14, R148 ;  /* 0x0000000e10507225 */ /* 0x000fe200078e0094 */
[----:B------:R-:W-:-:S02]  /*480e0*/  IADD3.X R126, PT, PT, RZ, RZ, R83, P1, P6 ;  /* 0x000000ffff7e7210 */ /* 0x000fc40000fec453 */
[----:B------:R-:W-:Y:S01]  /*480f0*/  IADD3 RZ, P1, PT, R148, R54, RZ ;  /* 0x0000003694ff7210 */ /* 0x000fe20007f3e0ff */
[C---:B------:R-:W-:Y:S01]  /*48100*/  IMAD.WIDE.U32.X R82, R44.reuse, 0x1eabfffe, R86, P4 ;  /* 0x1eabfffe2c527825 */ /* 0x040fe200020e0456 */
[----:B------:R-:W-:Y:S02]  /*48110*/  IADD3 R54, P6, PT, R57, R84, RZ ;  /* 0x0000005439367210 */ /* 0x000fe40007fde0ff */
[----:B------:R-:W-:Y:S01]  /*48120*/  IADD3.X R87, P2, PT, RZ, R64, RZ, P2, !PT ;  /* 0x00000040ff577210 */ /* 0x000fe2000175e4ff */
[----:B------:R-:W-:Y:S01]  /*48130*/  IMAD.IADD R79, R81, 0x1, R78 ;  /* 0x00000001514f7824 */ /* 0x000fe200078e024e */
[----:B------:R-:W-:Y:S01]  /*48140*/  IADD3 R78, P4, PT, R59, R80, RZ ;  /* 0x000000503b4e7210 */ /* 0x000fe20007f9e0ff */
[----:B------:R-:W-:Y:S01]  /*48150*/  IMAD.WIDE.U32 R80, R44, -0x94f09dc, RZ ;  /* 0xf6b0f6242c507825 */ /* 0x000fe200078e00ff */
[----:B------:R-:W-:Y:S02]  /*48160*/  IADD3.X R55, P6, PT, R55, R126, RZ, P6, !PT ;  /* 0x0000007e37377210 */ /* 0x000fe400037de4ff */
[----:B------:R-:W-:Y:S01]  /*48170*/  IADD3.X R59, P3, PT, RZ, R82, RZ, P3, !PT ;  /* 0x00000052ff3b7210 */ /* 0x000fe20001f7e4ff */
[----:B------:R-:W-:Y:S01]  /*48180*/  IMAD.WIDE.U32 R84, R156, -0xc7aed41, RZ ;  /* 0xf38512bf9c547825 */ /* 0x000fe200078e00ff */
[----:B------:R-:W-:-:S02]  /*48190*/  IADD3.X RZ, P1, PT, R149, R15, RZ, P1, !PT ;  /* 0x0000000f95ff7210 */ /* 0x000fc40000f3e4ff */
[----:B------:R-:W-:Y:S01]  /*481a0*/  IADD3.X R87, P5, PT, RZ, R87, RZ, P5, !PT ;  /* 0x00000057ff577210 */ /* 0x000fe20002fbe4ff */
[C---:B------:R-:W-:Y:S01]  /*481b0*/  IMAD.WIDE.U32 R160, R44.reuse, 0x434bacd7, RZ ;  /* 0x434bacd72ca07825 */ /* 0x040fe200078e00ff */
[----:B------:R-:W-:Y:S02]  /*481c0*/  IADD3.X R59, P6, PT, RZ, R59, RZ, P6, !PT ;  /* 0x0000003bff3b7210 */ /* 0x000fe400037de4ff */
[----:B------:R-:W-:Y:S01]  /*481d0*/  IADD3.X R79, P4, PT, R79, R140, RZ, P4, !PT ;  /* 0x0000008c4f4f7210 */ /* 0x000fe2000279e4ff */
[----:B------:R-:W-:Y:S01]  /*481e0*/  IMAD.WIDE.U32 R152, R44, 0x397fe69a, RZ ;  /* 0x397fe69a2c987825 */ /* 0x000fe200078e00ff */
[----:B------:R-:W-:Y:S02]  /*481f0*/  IADD3.X R57, P1, PT, RZ, R62, RZ, P1, !PT ;  /* 0x0000003eff397210 */ /* 0x000fe40000f3e4ff */
[----:B------:R-:W-:Y:S01]  /*48200*/  IADD3.X R62, PT, PT, RZ, RZ, R65, P5, P2 ;  /* 0x000000ffff3e7210 */ /* 0x000fe20002fe4441 */
[----:B------:R-:W-:Y:S01]  /*48210*/  IMAD.WIDE.U32 R64, R156, -0x94f09dc, RZ ;  /* 0xf6b0f6249c407825 */ /* 0x000fe200078e00ff */
[----:B------:R-:W-:-:S02]  /*48220*/  IADD3.X R15, PT, PT, RZ, RZ, R83, P6, P3 ;  /* 0x000000ffff0f7210 */ /* 0x000fc400037e6453 */
[----:B------:R-:W-:Y:S01]  /*48230*/  IADD3.X R57, P3, PT, RZ, R57, RZ, P4, !PT ;  /* 0x00000039ff397210 */ /* 0x000fe2000277e4ff */
[----:B------:R-:W-:Y:S01]  /*48240*/  IMAD.WIDE.U32 R80, P6, R156, 0x6730d2a0, R80 ;  /* 0x6730d2a09c507825 */ /* 0x000fe200078c0050 */
[----:B------:R-:W-:Y:S02]  /*48250*/  IADD3 R86, P2, PT, R87, R50, RZ ;  /* 0x0000003257567210 */ /* 0x000fe40007f5e0ff */
[----:B------:R-:W-:Y:S01]  /*48260*/  IADD3.X R61, PT, PT, RZ, RZ, R63, P3, P1 ;  /* 0x000000ffff3d7210 */ /* 0x000fe20001fe243f */
[----:B------:R-:W-:Y:S01]  /*48270*/  IMAD.X R83, RZ, RZ, RZ, P6 ;  /* 0x000000ffff537224 */ /* 0x000fe200030e06ff */
[----:B------:R-:W-:Y:S01]  /*48280*/  IADD3.X R87, P2, PT, R62, R141, RZ, P2, !PT ;  /* 0x0000008d3e577210 */ /* 0x000fe2000175e4ff */
[----:B------:R-:W-:Y:S01]  /*48290*/  IMAD.WIDE.U32 R62, R44, -0xc7aed41, RZ ;  /* 0xf38512bf2c3e7825 */ /* 0x000fe200078e00ff */
[----:B------:R-:W-:Y:S02]  /*482a0*/  IADD3 R129, P5, PT, R80, R65, RZ ;  /* 0x0000004150817210 */ /* 0x000fe40007fbe0ff */
[----:B------:R-:W-:Y:S01]  /*482b0*/  IADD3 RZ, P1, PT, R178, R64, RZ ;  /* 0x00000040b2ff7210 */ /* 0x000fe20007f3e0ff */
[----:B------:R-:W-:Y:S01]  /*482c0*/  IMAD.WIDE.U32 R158, R16, R13, R86 ;  /* 0x0000000d109e7225 */ /* 0x000fe200078e0056 */
[----:B------:R-:W-:-:S02]  /*482d0*/  IADD3 RZ, P4, PT, RZ, R50, RZ ;  /* 0x00000032ffff7210 */ /* 0x000fc40007f9e0ff */
[----:B------:R-:W-:Y:S01]  /*482e0*/  IADD3.X RZ, P1, PT, R179, R129, RZ, P1, !PT ;  /* 0x00000081b3ff7210 */ /* 0x000fe20000f3e4ff */
[----:B------:R-:W-:Y:S01]  /*482f0*/  IMAD.WIDE.U32 R62, P3, R156, 0x64774b84, R62 ;  /* 0x64774b849c3e7825 */ /* 0x000fe2000786003e */
[----:B------:R-:W-:-:S03]  /*48300*/  IADD3.X RZ, P4, PT, RZ, R141, RZ, P4, !PT ;  /* 0x0000008dffff7210 */ /* 0x000fc6000279e4ff */
[----:B------:R-:W-:Y:S01]  /*48310*/  IMAD.X R155, RZ, RZ, RZ, P3 ;  /* 0x000000ffff9b7224 */ /* 0x000fe200018e06ff */
[----:B------:R-:W-:Y:S01]  /*48320*/  IADD3 R127, P3, PT, R62, R85, RZ ;  /* 0x000000553e7f7210 */ /* 0x000fe20007f7e0ff */
[----:B------:R-:W-:Y:S02]  /*48330*/  IMAD.MOV.U32 R154, RZ, RZ, R63 ;  /* 0x000000ffff9a7224 */ /* 0x000fe400078e003f */
[----:B------:R-:W-:Y:S02]  /*48340*/  IMAD.MOV.U32 R82, RZ, RZ, R81 ;  /* 0x000000ffff527224 */ /* 0x000fe400078e0051 */
[----:B------:R-:W-:Y:S01]  /*48350*/  IMAD.WIDE.U32.X R154, R44, 0x64774b84, R154, P3 ;  /* 0x64774b842c9a7825 */ /* 0x000fe200018e049a */
[----:B------:R-:W-:-:S03]  /*48360*/  IADD3 RZ, P3, PT, R86, R56, RZ ;  /* 0x0000003856ff7210 */ /* 0x000fc60007f7e0ff */
[----:B------:R-:W-:Y:S01]  /*48370*/  IMAD.WIDE.U32 R160, P6, R156, 0x4b1ba7b6, R160 ;  /* 0x4b1ba7b69ca07825 */ /* 0x000fe200078c00a0 */
[----:B------:R-:W-:-:S03]  /*48380*/  IADD3.X RZ, P3, PT, R87, R6, RZ, P3, !PT ;  /* 0x0000000657ff7210 */ /* 0x000fc60001f7e4ff */
[----:B------:R-:W-:Y:S01]  /*48390*/  IMAD.WIDE.U32 R64, R156, 0x434bacd7, RZ ;  /* 0x434bacd79c407825 */ /* 0x000fe200078e00ff */
[----:B------:R-:W-:-:S03]  /*483a0*/  IADD3.X R202, P3, PT, RZ, R48, RZ, P3, !PT ;  /* 0x00000030ffca7210 */ /* 0x000fc60001f7e4ff */
[----:B------:R-:W-:Y:S01]  /*483b0*/  IMAD.WIDE.U32.X R82, R44, 0x6730d2a0, R82, P5 ;  /* 0x6730d2a02c527825 */ /* 0x000fe200028e0452 */
[----:B------:R-:W-:-:S03]  /*483c0*/  IADD3 R158, P5, PT, R57, R158, RZ ;  /* 0x0000009e399e7210 */ /* 0x000fc60007fbe0ff */
[----:B------:R-:W-:Y:S02]  /*483d0*/  IMAD.IADD R60, R159, 0x1, R60 ;  /* 0x000000019f3c7824 */ /* 0x000fe400078e023c */
[----:B------:R-:W-:Y:S01]  /*483e0*/  IMAD.X R163, RZ, RZ, RZ, P6 ;  /* 0x000000ffffa37224 */ /* 0x000fe200030e06ff */
[----:B------:R-:W-:Y:S01]  /*483f0*/  IADD3 R203, P6, PT, R160, R65, RZ ;  /* 0x00000041a0cb7210 */ /* 0x000fe20007fde0ff */
[----:B------:R-:W-:Y:S01]  /*48400*/  IMAD.MOV.U32 R162, RZ, RZ, R161 ;  /* 0x000000ffffa27224 */ /* 0x000fe200078e00a1 */
[----:B------:R-:W-:Y:S01]  /*48410*/  IADD3.X R159, P5, PT, R60, R61, RZ, P5, !PT ;  /* 0x0000003d3c9f7210 */ /* 0x000fe20002fbe4ff */
[----:B------:R-:W-:-:S03]  /*48420*/  IMAD.WIDE.U32 R186, R156, 0x397fe69a, RZ ;  /* 0x397fe69a9cba7825 */ /* 0x000fc600078e00ff */
[----:B------:R-:W-:Y:S01]  /*48430*/  IADD3.X R202, P5, PT, RZ, R202, RZ, P5, !PT ;  /* 0x000000caffca7210 */ /* 0x000fe20002fbe4ff */
[----:B------:R-:W-:-:S03]  /*48440*/  IMAD.WIDE.U32.X R162, R44, 0x4b1ba7b6, R162, P6 ;  /* 0x4b1ba7b62ca27825 */ /* 0x000fc600030e04a2 */
[----:B------:R-:W-:Y:S01]  /*48450*/  IADD3.X R50, PT, PT, RZ, RZ, R49, P5, P3 ;  /* 0x000000ffff327210 */ /* 0x000fe20002fe6431 */
[----:B------:R-:W-:-:S04]  /*48460*/  IMAD.WIDE.U32 R152, P6, R156, 0x1a0111ea, R152 ;  /* 0x1a0111ea9c987825 */ /* 0x000fc800078c0098 */
[----:B------:R-:W-:-:S04]  /*48470*/  IMAD.WIDE.U32 R56, R212, R213, RZ ;  /* 0x000000d5d4387225 */ /* 0x000fc800078e00ff */
[----:B------:R-:W-:Y:S01]  /*48480*/  IMAD.X R129, RZ, RZ, RZ, P6 ;  /* 0x000000ffff817224 */ /* 0x000fe200030e06ff */
[----:B------:R-:W-:Y:S01]  /*48490*/  IADD3 R157, P6, PT, R152, R187, RZ ;  /* 0x000000bb989d7210 */ /* 0x000fe20007fde0ff */
[----:B------:R-:W-:Y:S02]  /*484a0*/  IMAD.MOV.U32 R128, RZ, RZ, R153 ;  /* 0x000000ffff807224 */ /* 0x000fe400078e0099 */
[----:B------:R-:W-:-:S04]  /*484b0*/  IMAD.WIDE.U32 R60, R51, R213, RZ ;  /* 0x000000d5333c7225 */ /* 0x000fc800078e00ff */
[----:B------:R-:W-:-:S04]  /*484c0*/  IMAD.WIDE.U32 R56, P5, R58, R51, R56 ;  /* 0x000000333a387225 */ /* 0x000fc800078a0038 */
[----:B------:R-:W-:Y:S01]  /*484d0*/  IMAD.WIDE.U32.X R128, R44, 0x1a0111ea, R128, P6 ;  /* 0x1a0111ea2c807825 */ /* 0x000fe200030e0480 */
[----:B------:R-:W-:-:S03]  /*484e0*/  IADD3 R61, P6, PT, R56, R61, RZ ;  /* 0x0000003d383d7210 */ /* 0x000fc60007fde0ff */
[----:B------:R-:W-:-:S04]  /*484f0*/  IMAD.WIDE.U32 R168, R52, R213, RZ ;  /* 0x000000d534a87225 */ /* 0x000fc800078e00ff */
[----:B------:R-:W-:-:S04]  /*48500*/  IMAD.WIDE.U32 R192, P3, R58, R47, R192 ;  /* 0x0000002f3ac07225 */ /* 0x000fc800078600c0 */
[----:B------:R-:W-:Y:S02]  /*48510*/  IMAD.X R195, RZ, RZ, RZ, P5 ;  /* 0x000000ffffc37224 */ /* 0x000fe400028e06ff */
[----:B------:R-:W-:Y:S02]  /*48520*/  IMAD.MOV.U32 R194, RZ, RZ, R57 ;  /* 0x000000ffffc27224 */ /* 0x000fe400078e0039 */
[----:B------:R-:W-:-:S04]  /*48530*/  IMAD.WIDE.U32 R168, P5, R58, R46, R168 ;  /* 0x0000002e3aa87225 */ /* 0x000fc800078a00a8 */
[----:B------:R-:W-:Y:S01]  /*48540*/  IMAD.WIDE.U32.X R194, R58, R212, R194, P6 ;  /* 0x000000d43ac27225 */ /* 0x000fe200030e04c2 */
[----:B------:R-:W-:-:S03]  /*48550*/  IADD3 R197, P6, PT, R192, R197, RZ ;  /* 0x000000c5c0c57210 */ /* 0x000fc60007fde0ff */
[----:B------:R-:W-:Y:S02]  /*48560*/  IMAD.X R173, RZ, RZ, RZ, P3 ;  /* 0x000000ffffad7224 */ /* 0x000fe400018e06ff */
[----:B------:R-:W-:Y:S02]  /*48570*/  IMAD.MOV.U32 R172, RZ, RZ, R193 ;  /* 0x000000ffffac7224 */ /* 0x000fe400078e00c1 */
[----:B------:R-:W-:-:S04]  /*48580*/  IMAD.WIDE.U32 R144, R9, R213, RZ ;  /* 0x000000d509907225 */ /* 0x000fc800078e00ff */
[----:B------:R-:W-:Y:S01]  /*48590*/  IMAD.WIDE.U32.X R172, R58, R53, R172, P6 ;  /* 0x000000353aac7225 */ /* 0x000fe200030e04ac */
[----:B------:R-:W-:Y:S02]  /*485a0*/  IADD3 R161, P6, PT, R168, R165, RZ ;  /* 0x000000a5a8a17210 */ /* 0x000fe40007fde0ff */
[----:B------:R-:W-:Y:S01]  /*485b0*/  IADD3.X R165, P1, PT, RZ, R82, RZ, P1, !PT ;  /* 0x00000052ffa57210 */ /* 0x000fe20000f3e4ff */
[----:B------:R-:W-:-:S04]  /*485c0*/  IMAD.WIDE.U32 R170, P3, R58, R8, R170 ;  /* 0x000000083aaa7225 */ /* 0x000fc800078600aa */
[----:B------:R-:W-:Y:S02]  /*485d0*/  IMAD.X R175, RZ, RZ, RZ, P5 ;  /* 0x000000ffffaf7224 */ /* 0x000fe400028e06ff */
[----:B------:R-:W-:Y:S02]  /*485e0*/  IMAD.MOV.U32 R174, RZ, RZ, R169 ;  /* 0x000000ffffae7224 */ /* 0x000fe400078e00a9 */
[----:B------:R-:W-:-:S04]  /*485f0*/  IMAD.WIDE.U32 R86, R11, R213, RZ ;  /* 0x000000d50b567225 */ /* 0x000fc800078e00ff */
[----:B------:R-:W-:Y:S01]  /*48600*/  IMAD.WIDE.U32.X R174, R58, R52, R174, P6 ;  /* 0x000000343aae7225 */ /* 0x000fe200030e04ae */
[----:B------:R-:W-:-:S03]  /*48610*/  IADD3 R153, P6, PT, R170, R167, RZ ;  /* 0x000000a7aa997210 */ /* 0x000fc60007fde0ff */
[----:B------:R-:W-:-:S04]  /*48620*/  IMAD.WIDE.U32 R144, P5, R58, R14, R144 ;  /* 0x0000000e3a907225 */ /* 0x000fc800078a0090 */
[----:B------:R-:W-:-:S04]  /*48630*/  IMAD.WIDE.U32 R146, R14, R213, RZ ;  /* 0x000000d50e927225 */ /* 0x000fc800078e00ff */
[----:B------:R-:W-:-:S04]  /*48640*/  IMAD.WIDE.U32 R178, R156, -0x94f09dc, R178 ;  /* 0xf6b0f6249cb27825 */ /* 0x000fc800078e00b2 */
[----:B------:R-:W-:Y:S02]  /*48650*/  IMAD.X R151, RZ, RZ, RZ, P3 ;  /* 0x000000ffff977224 */ /* 0x000fe400018e06ff */
[----:B------:R-:W-:Y:S02]  /*48660*/  IMAD.MOV.U32 R150, RZ, RZ, R171 ;  /* 0x000000ffff967224 */ /* 0x000fe400078e00ab */
[----:B------:R-:W-:Y:S01]  /*48670*/  IMAD.X R81, RZ, RZ, RZ, P5 ;  /* 0x000000ffff517224 */ /* 0x000fe200028e06ff */
[----:B------:R-:W-:Y:S01]  /*48680*/  IADD3 R16, P5, PT, R144, R147, RZ ;  /* 0x0000009390107210 */ /* 0x000fe20007fbe0ff */
[----:B------:R-:W-:Y:S02]  /*48690*/  IMAD.IADD R6, R179, 0x1, R80 ;  /* 0x00000001b3067824 */ /* 0x000fe400078e0250 */
[----:B------:R-:W-:Y:S01]  /*486a0*/  IMAD.WIDE.U32.X R150, R58, R7, R150, P6 ;  /* 0x000000073a967225 */ /* 0x000fe200030e0496 */
[----:B------:R-:W-:-:S03]  /*486b0*/  IADD3 R178, P6, PT, R59, R178, RZ ;  /* 0x000000b23bb27210 */ /* 0x000fc60007fde0ff */
[----:B------:R-:W-:Y:S01]  /*486c0*/  IMAD.WIDE.U32 R86, P3, R58, R13, R86 ;  /* 0x0000000d3a567225 */ /* 0x000fe20007860056 */
[----:B------:R-:W-:Y:S02]  /*486d0*/  IADD3.X R179, P6, PT, R6, R15, RZ, P6, !PT ;  /* 0x0000000f06b37210 */ /* 0x000fe400037de4ff */
[----:B------:R-:W-:Y:S01]  /*486e0*/  IADD3.X R6, P4, PT, RZ, RZ, RZ, P4, !PT ;  /* 0x000000ffff067210 */ /* 0x000fe2000279e4ff */
[----:B------:R-:W-:Y:S01]  /*486f0*/  IMAD.WIDE.U32 R48, R13, R213, RZ ;  /* 0x000000d50d307225 */ /* 0x000fe200078e00ff */
[----:B------:R-:W-:-:S03]  /*48700*/  IADD3.X R165, P6, PT, RZ, R165, RZ, P6, !PT ;  /* 0x000000a5ffa57210 */ /* 0x000fc600037de4ff */
[----:B------:R-:W-:Y:S01]  /*48710*/  IMAD.MOV.U32 R80, RZ, RZ, R145 ;  /* 0x000000ffff507224 */ /* 0x000fe200078e0091 */
[----:B------:R-:W-:Y:S01]  /*48720*/  IADD3.X R145, PT, PT, RZ, RZ, R83, P6, P1 ;  /* 0x000000ffff917210 */ /* 0x000fe200037e2453 */
[----:B------:R-:W-:Y:S01]  /*48730*/  IMAD.X R85, RZ, RZ, RZ, P3 ;  /* 0x000000ffff557224 */ /* 0x000fe200018e06ff */
[----:B------:R-:W-:Y:S01]  /*48740*/  IADD3 RZ, P3, PT, R176, R84, RZ ;  /* 0x00000054b0ff7210 */ /* 0x000fe20007f7e0ff */
[----:B------:R-:W-:Y:S01]  /*48750*/  IMAD.WIDE.U32.X R80, R58, R9, R80, P5 ;  /* 0x000000093a507225 */ /* 0x000fe200028e0450 */
[----:B------:R-:W-:Y:S02]  /*48760*/  IADD3 R209, P5, PT, R86, R49, RZ ;  /* 0x0000003156d17210 */ /* 0x000fe40007fbe0ff */
[----:B------:R-:W-:Y:S01]  /*48770*/  IADD3.X RZ, P3, PT, R177, R127, RZ, P3, !PT ;  /* 0x0000007fb1ff7210 */ /* 0x000fe20001f7e4ff */
[----:B------:R-:W-:Y:S01]  /*48780*/  IMAD.MOV.U32 R84, RZ, RZ, R87 ;  /* 0x000000ffff547224 */ /* 0x000fe200078e0057 */
[----:B------:R-:W-:Y:S01]  /*48790*/  IADD3.X R87, P6, PT, RZ, RZ, RZ, P2, !PT ;  /* 0x000000ffff577210 */ /* 0x000fe200017de4ff */
[----:B------:R-:W-:Y:S01]  /*487a0*/  IMAD.WIDE.U32 R82, R213, R51, R54 ;  /* 0x00000033d5527225 */ /* 0x000fe200078e0036 */
[----:B------:R-:W-:-:S03]  /*487b0*/  IADD3 RZ, P1, PT, R78, R64, RZ ;  /* 0x000000404eff7210 */ /* 0x000fc60007f3e0ff */
[----:B------:R-:W-:Y:S01]  /*487c0*/  IMAD.WIDE.U32.X R58, R58, R11, R84, P5 ;  /* 0x0000000b3a3a7225 */ /* 0x000fe200028e0454 */
[----:B------:R-:W-:Y:S02]  /*487d0*/  IADD3 RZ, P5, PT, R54, R60, RZ ;  /* 0x0000003c36ff7210 */ /* 0x000fe40007fbe0ff */
[----:B------:R-:W-:Y:S01]  /*487e0*/  IADD3.X RZ, P1, PT, R79, R203, RZ, P1, !PT ;  /* 0x000000cb4fff7210 */ /* 0x000fe20000f3e4ff */
[----:B------:R-:W-:Y:S01]  /*487f0*/  IMAD.WIDE.U32 R148, R212, R43, RZ ;  /* 0x0000002bd4947225 */ /* 0x000fe200078e00ff */
[----:B------:R-:W-:-:S03]  /*48800*/  IADD3.X RZ, P2, PT, R55, R61, RZ, P5, !PT ;  /* 0x0000003d37ff7210 */ /* 0x000fc60002f5e4ff */
[----:B------:R-:W-:Y:S01]  /*48810*/  IMAD.X R55, RZ, RZ, RZ, P4 ;  /* 0x000000ffff377224 */ /* 0x000fe200020e06ff */
[----:B------:R-:W-:Y:S01]  /*48820*/  IADD3 R87, P4, PT, R87, R6, RZ ;  /* 0x0000000657577210 */ /* 0x000fe20007f9e0ff */
[----:B------:R-:W-:-:S03]  /*48830*/  IMAD.WIDE.U32 R60, R51, R43, RZ ;  /* 0x0000002b333c7225 */ /* 0x000fc600078e00ff */
[----:B------:R-:W-:Y:S01]  /*48840*/  IADD3.X R55, PT, PT, R55, RZ, RZ, P4, P6 ;  /* 0x000000ff37377210 */ /* 0x000fe200027ec4ff */
[----:B------:R-:W-:-:S04]  /*48850*/  IMAD.WIDE.U32 R148, P4, R208, R51, R148 ;  /* 0x00000033d0947225 */ /* 0x000fc80007880094 */
[----:B------:R-:W-:Y:S02]  /*48860*/  IMAD.IADD R83, R83, 0x1, R56 ;  /* 0x0000000153537824 */ /* 0x000fe400078e0238 */
[----:B------:R-:W-:Y:S01]  /*48870*/  IMAD.X R205, RZ, RZ, RZ, P4 ;  /* 0x000000ffffcd7224 */ /* 0x000fe200020e06ff */
[----:B------:R-:W-:Y:S01]  /*48880*/  IADD3 R49, P4, PT, R148, R61, RZ ;  /* 0x0000003d94317210 */ /* 0x000fe20007f9e0ff */
[----:B------:R-:W-:-:S04]  /*48890*/  IMAD.WIDE.U32 R56, R47, R43, RZ ;  /* 0x0000002b2f387225 */ /* 0x000fc800078e00ff */
[----:B------:R-:W-:-:S04]  /*488a0*/  IMAD.WIDE.U32 R206, P5, R208, R47, R206 ;  /* 0x0000002fd0ce7225 */ /* 0x000fc800078a00ce */
[----:B------:R-:W-:Y:S02]  /*488b0*/  IMAD.MOV.U32 R204, RZ, RZ, R149 ;  /* 0x000000ffffcc7224 */ /* 0x000fe400078e0095 */
[----:B------:R-:W-:Y:S01]  /*488c0*/  IMAD.X R143, RZ, RZ, RZ, P5 ;  /* 0x000000ffff8f7224 */ /* 0x000fe200028e06ff */
[----:B------:R-:W-:Y:S01]  /*488d0*/  IADD3 R44, P5, PT, R206, R57, RZ ;  /* 0x00000039ce2c7210 */ /* 0x000fe20007fbe0ff */
[----:B------:R-:W-:Y:S01]  /*488e0*/  IMAD.WIDE.U32.X R204, R208, R212, R204, P4 ;  /* 0x000000d4d0cc7225 */ /* 0x000fe200020e04cc */
[----:B------:R-:W-:-:S03]  /*488f0*/  IADD3.X R57, P2, PT, RZ, R194, RZ, P2, !PT ;  /* 0x000000c2ff397210 */ /* 0x000fc6000175e4ff */
[----:B------:R-:W-:-:S04]  /*48900*/  IMAD.WIDE.U32 R140, R52, R43, RZ ;  /* 0x0000002b348c7225 */ /* 0x000fc800078e00ff */
[----:B------:R-:W-:-:S04]  /*48910*/  IMAD.WIDE.U32 R198, R8, R43, RZ ;  /* 0x0000002b08c67225 */ /* 0x000fc800078e00ff */
[----:B------:R-:W-:-:S04]  /*48920*/  IMAD.WIDE.U32 R188, P4, R208, R8, R188 ;  /* 0x00000008d0bc7225 */ /* 0x000fc800078800bc */
[----:B------:R-:W-:Y:S02]  /*48930*/  IMAD.MOV.U32 R142, RZ, RZ, R207 ;  /* 0x000000ffff8e7224 */ /* 0x000fe400078e00cf */
[----:B------:R-:W-:-:S04]  /*48940*/  IMAD.WIDE.U32 R176, R156, -0xc7aed41, R176 ;  /* 0xf38512bf9cb07825 */ /* 0x000fc800078e00b0 */
[----:B------:R-:W-:-:S04]  /*48950*/  IMAD.WIDE.U32 R64, R11, R43, RZ ;  /* 0x0000002b0b407225 */ /* 0x000fc800078e00ff */
[----:B------:R-:W-:-:S04]  /*48960*/  IMAD.WIDE.U32.X R142, R208, R53, R142, P5 ;  /* 0x00000035d08e7225 */ /* 0x000fc800028e048e */
[----:B------:R-:W-:Y:S01]  /*48970*/  IMAD.X R63, RZ, RZ, RZ, P4 ;  /* 0x000000ffff3f7224 */ /* 0x000fe200020e06ff */
[----:B------:R-:W-:Y:S01]  /*48980*/  IADD3 R6, P4, PT, R188, R199, RZ ;  /* 0x000000c7bc067210 */ /* 0x000fe20007f9e0ff */
[----:B------:R-:W-:Y:S02]  /*48990*/  IMAD.IADD R147, R177, 0x1, R62 ;  /* 0x00000001b1937824 */ /* 0x000fe400078e023e */
[----:B------:R-:W-:-:S04]  /*489a0*/  IMAD.WIDE.U32 R182, P5, R208, R14, R182 ;  /* 0x0000000ed0b67225 */ /* 0x000fc800078a00b6 */
[----:B------:R-:W-:-:S04]  /*489b0*/  IMAD.WIDE.U32 R84, R46, R43, RZ ;  /* 0x0000002b2e547225 */ /* 0x000fc800078e00ff */
[----:B------:R-:W-:-:S04]  /*489c0*/  IMAD.WIDE.U32 R140, P6, R208, R46, R140 ;  /* 0x0000002ed08c7225 */ /* 0x000fc800078c008c */
[----:B------:R-:W-:Y:S02]  /*489d0*/  IMAD.MOV.U32 R62, RZ, RZ, R189 ;  /* 0x000000ffff3e7224 */ /* 0x000fe400078e00bd */
[----:B------:R-:W-:Y:S02]  /*489e0*/  IMAD.X R185, RZ, RZ, RZ, P5 ;  /* 0x000000ffffb97224 */ /* 0x000fe400028e06ff */
[----:B------:R-:W-:Y:S01]  /*489f0*/  IMAD.X R201, RZ, RZ, RZ, P6 ;  /* 0x000000ffffc97224 */ /* 0x000fe200030e06ff */
[----:B------:R-:W-:Y:S01]  /*48a00*/  IADD3 R54, P6, PT, R140, R85, RZ ;  /* 0x000000558c367210 */ /* 0x000fe20007fde0ff */
[----:B------:R-:W-:-:S04]  /*48a10*/  IMAD.WIDE.U32 R64, P5, R208, R13, R64 ;  /* 0x0000000dd0407225 */ /* 0x000fc800078a0040 */
[----:B------:R-:W-:Y:S01]  /*48a20*/  IMAD.WIDE.U32.X R62, R208, R7, R62, P4 ;  /* 0x00000007d03e7225 */ /* 0x000fe200020e043e */
[----:B------:R-:W-:-:S03]  /*48a30*/  IADD3 RZ, P4, PT, RZ, R82, RZ ;  /* 0x00000052ffff7210 */ /* 0x000fc60007f9e0ff */
[----:B------:R-:W-:Y:S02]  /*48a40*/  IMAD.MOV.U32 R200, RZ, RZ, R141 ;  /* 0x000000ffffc87224 */ /* 0x000fe400078e008d */
[----:B------:R-:W-:Y:S01]  /*48a50*/  IMAD.X R181, RZ, RZ, RZ, P5 ;  /* 0x000000ffffb57224 */ /* 0x000fe200028e06ff */
[----:B------:R-:W-:Y:S01]  /*48a60*/  IADD3.X RZ, P5, PT, RZ, R83, RZ, P4, !PT ;  /* 0x00000053ffff7210 */ /* 0x000fe200027be4ff */
[----:B------:R-:W-:Y:S01]  /*48a70*/  IMAD.WIDE.U32.X R200, R208, R52, R200, P6 ;  /* 0x00000034d0c87225 */ /* 0x000fe200030e04c8 */
[----:B------:R-:W-:Y:S02]  /*48a80*/  IADD3 R15, P6, PT, R182, R191, RZ ;  /* 0x000000bfb60f7210 */ /* 0x000fe40007fde0ff */
[----:B------:R-:W-:Y:S01]  /*48a90*/  IADD3.X R57, P5, PT, RZ, R57, RZ, P5, !PT ;  /* 0x00000039ff397210 */ /* 0x000fe20002fbe4ff */
[----:B------:R-:W-:-:S03]  /*48aa0*/  IMAD.WIDE.U32 R126, R13, R43, RZ ;  /* 0x0000002b0d7e7225 */ /* 0x000fc600078e00ff */
[----:B------:R-:W-:Y:S01]  /*48ab0*/  IADD3.X R61, PT, PT, RZ, RZ, R195, P5, P2 ;  /* 0x000000ffff3d7210 */ /* 0x000fe20002fe44c3 */
[----:B------:R-:W-:Y:S01]  /*48ac0*/  IMAD.MOV.U32 R184, RZ, RZ, R183 ;  /* 0x000000ffffb87224 */ /* 0x000fe200078e00b7 */
[----:B------:R-:W-:Y:S01]  /*48ad0*/  IADD3 R127, P4, PT, R64, R127, RZ ;  /* 0x0000007f407f7210 */ /* 0x000fe20007f9e0ff */
[----:B------:R-:W-:Y:S01]  /*48ae0*/  IMAD.MOV.U32 R180, RZ, RZ, R65 ;  /* 0x000000ffffb47224 */ /* 0x000fe200078e0041 */
[----:B------:R-:W-:Y:S01]  /*48af0*/  IADD3 RZ, P2, PT, R158, R186, RZ ;  /* 0x000000ba9eff7210 */ /* 0x000fe20007f5e0ff */
[----:B------:R-:W-:Y:S01]  /*48b00*/  IMAD.WIDE.U32.X R184, R208, R9, R184, P6 ;  /* 0x00000009d0b87225 */ /* 0x000fe200030e04b8 */
[----:B------:R-:W-:Y:S02]  /*48b10*/  IADD3 R176, P6, PT, R165, R176, RZ ;  /* 0x000000b0a5b07210 */ /* 0x000fe40007fde0ff */
[----:B------:R-:W-:Y:S01]  /*48b20*/  IADD3.X R65, P3, PT, RZ, R154, RZ, P3, !PT ;  /* 0x0000009aff417210 */ /* 0x000fe20001f7e4ff */
[----:B------:R-:W-:Y:S01]  /*48b30*/  IMAD.WIDE.U32 R186, R213, R47, R178 ;  /* 0x0000002fd5ba7225 */ /* 0x000fe200078e00b2 */
[----:B------:R-:W-:-:S02]  /*48b40*/  IADD3.X R177, P6, PT, R147, R145, RZ, P6, !PT ;  /* 0x0000009193b17210 */ /* 0x000fc400037de4ff */
[----:B------:R-:W-:Y:S01]  /*48b50*/  IADD3.X RZ, P2, PT, R159, R157, RZ, P2, !PT ;  /* 0x0000009d9fff7210 */ /* 0x000fe2000175e4ff */
[----:B------:R-:W-:Y:S01]  /*48b60*/  IMAD.WIDE.U32.X R180, R208, R11, R180, P4 ;  /* 0x0000000bd0b47225 */ /* 0x000fe200020e04b4 */
[----:B------:R-:W-:Y:S02]  /*48b70*/  IADD3 RZ, P4, PT, R178, R196, RZ ;  /* 0x000000c4b2ff7210 */ /* 0x000fe40007f9e0ff */
[----:B------:R-:W-:Y:S01]  /*48b80*/  IADD3.X R65, P6, PT, RZ, R65, RZ, P6, !PT ;  /* 0x00000041ff417210 */ /* 0x000fe200037de4ff */
[----:B------:R-:W-:Y:S01]  /*48b90*/  IMAD.WIDE.U32 R194, R156, 0x434bacd7, R78 ;  /* 0x434bacd79cc27825 */ /* 0x000fe200078e004e */
[----:B------:R-:W-:Y:S02]  /*48ba0*/  IADD3 R78, P5, PT, R57, R186, RZ ;  /* 0x000000ba394e7210 */ /* 0x000fe40007fbe0ff */
[----:B------:R-:W-:Y:S01]  /*48bb0*/  IADD3.X RZ, P4, PT, R179, R197, RZ, P4, !PT ;  /* 0x000000c5b3ff7210 */ /* 0x000fe2000279e4ff */
[----:B------:R-:W-:Y:S01]  /*48bc0*/  IMAD.IADD R192, R187, 0x1, R192 ;  /* 0x00000001bbc07824 */ /* 0x000fe200078e02c0 */
[----:B------:R-:W-:Y:S01]  /*48bd0*/  IADD3.X R196, P2, PT, RZ, R128, RZ, P2, !PT ;  /* 0x00000080ffc47210 */ /* 0x000fe2000175e4ff */
[----:B------:R-:W-:-:S02]  /*48be0*/  IMAD.IADD R160, R195, 0x1, R160 ;  /* 0x00000001c3a07824 */ /* 0x000fc400078e02a0 */
[----:B------:R-:W-:Y:S01]  /*48bf0*/  IMAD.WIDE.U32 R156, R156, 0x397fe69a, R158 ;  /* 0x397fe69a9c9c7825 */ /* 0x000fe200078e009e */
[----:B------:R-:W-:Y:S02]  /*48c00*/  IADD3.X R79, P5, PT, R192, R61, RZ, P5, !PT ;  /* 0x0000003dc04f7210 */ /* 0x000fe40002fbe4ff */
[----:B------:R-:W-:Y:S01]  /*48c10*/  IADD3.X R61, PT, PT, RZ, RZ, R155, P6, P3 ;  /* 0x000000ffff3d7210 */ /* 0x000fe200037e649b */
[----:B------:R-:W-:Y:S01]  /*48c20*/  IMAD.WIDE.U32 R154, R213, R46, R176 ;  /* 0x0000002ed59a7225 */ /* 0x000fe200078e00b0 */
[----:B------:R-:W-:Y:S02]  /*48c30*/  IADD3.X R57, P6, PT, RZ, R172, RZ, P4, !PT ;  /* 0x000000acff397210 */ /* 0x000fe400027de4ff */
[----:B------:R-:W-:Y:S01]  /*48c40*/  IADD3 RZ, P3, PT, R176, R164, RZ ;  /* 0x000000a4b0ff7210 */ /* 0x000fe20007f7e0ff */
[----:B------:R-:W-:Y:S01]  /*48c50*/  IMAD.IADD R168, R155, 0x1, R168 ;  /* 0x000000019ba87824 */ /* 0x000fe200078e02a8 */
[----:B------:R-:W-:Y:S01]  /*48c60*/  IADD3.X R57, P5, PT, RZ, R57, RZ, P5, !PT ;  /* 0x00000039ff397210 */ /* 0x000fe20002fbe4ff */
[----:B------:R-:W-:Y:S01]  /*48c70*/  IMAD.IADD R152, R157, 0x1, R152 ;  /* 0x000000019d987824 */ /* 0x000fe200078e0298 */
[----:B------:R-:W-:Y:S01]  /*48c80*/  IADD3.X RZ, P3, PT, R177, R161, RZ, P3, !PT ;  /* 0x000000a1b1ff7210 */ /* 0x000fe20001f7e4ff */
[----:B------:R-:W-:Y:S01]  /*48c90*/  IMAD.WIDE.U32 R178, R46, R45, RZ ;  /* 0x0000002d2eb27225 */ /* 0x000fe200078e00ff */
[----:B------:R-:W-:-:S02]  /*48ca0*/  IADD3.X R173, PT, PT, RZ, RZ, R173, P5, P6 ;  /* 0x000000ffffad7210 */ /* 0x000fc40002fec4ad */
[----:B------:R-:W-:Y:S01]  /*48cb0*/  IADD3 R194, P6, PT, R65, R194, RZ ;  /* 0x000000c241c27210 */ /* 0x000fe20007fde0ff */
[----:B------:R-:W-:Y:S01]  /*48cc0*/  IMAD.WIDE.U32 R176, R11, R45, RZ ;  /* 0x0000002d0bb07225 */ /* 0x000fe200078e00ff */
[----:B------:R-:W-:Y:S02]  /*48cd0*/  IADD3 R154, P5, PT, R57, R154, RZ ;  /* 0x0000009a399a7210 */ /* 0x000fe40007fbe0ff */
[----:B------:R-:W-:Y:S02]  /*48ce0*/  IADD3.X R195, P6, PT, R160, R61, RZ, P6, !PT ;  /* 0x0000003da0c37210 */ /* 0x000fe400037de4ff */
[----:B------:R-:W-:Y:S02]  /*48cf0*/  IADD3.X R61, P1, PT, RZ, R162, RZ, P1, !PT ;  /* 0x000000a2ff3d7210 */ /* 0x000fe40000f3e4ff */
[----:B------:R-:W-:Y:S01]  /*48d00*/  IADD3.X R155, P5, PT, R168, R173, RZ, P5, !PT ;  /* 0x000000ada89b7210 */ /* 0x000fe20002fbe4ff */
[----:B------:R-:W-:Y:S01]  /*48d10*/  IMAD.WIDE.U32 R192, R213, R8, R194 ;  /* 0x00000008d5c07225 */ /* 0x000fe200078e00c2 */
[----:B------:R-:W-:-:S02]  /*48d20*/  IADD3.X R57, P3, PT, RZ, R174, RZ, P3, !PT ;  /* 0x000000aeff397210 */ /* 0x000fc40001f7e4ff */
[----:B------:R-:W-:Y:S01]  /*48d30*/  IADD3.X R157, P6, PT, RZ, R61, RZ, P6, !PT ;  /* 0x0000003dff9d7210 */ /* 0x000fe200037de4ff */
[----:B------:R-:W-:Y:S01]  /*48d40*/  IMAD.IADD R170, R193, 0x1, R170 ;  /* 0x00000001c1aa7824 */ /* 0x000fe200078e02aa */
[----:B------:R-:W-:Y:S01]  /*48d50*/  IADD3.X R57, P5, PT, RZ, R57, RZ, P5, !PT ;  /* 0x00000039ff397210 */ /* 0x000fe20002fbe4ff */
[----:B------:R-:W-:Y:S01]  /*48d60*/  IMAD.WIDE.U32 R168, R7, R45, RZ ;  /* 0x0000002d07a87225 */ /* 0x000fe200078e00ff */
[----:B------:R-:W-:Y:S02]  /*48d70*/  IADD3.X R163, PT, PT, RZ, RZ, R163, P6, P1 ;  /* 0x000000ffffa37210 */ /* 0x000fe400037e24a3 */
[----:B------:R-:W-:Y:S02]  /*48d80*/  IADD3 RZ, P6, PT, R194, R166, RZ ;  /* 0x000000a6c2ff7210 */ /* 0x000fe40007fde0ff */
[----:B------:R-:W-:Y:S02]  /*48d90*/  IADD3 R156, P1, PT, R157, R156, RZ ;  /* 0x0000009c9d9c7210 */ /* 0x000fe40007f3e0ff */
[----:B------:R-:W-:-:S02]  /*48da0*/  IADD3.X R175, PT, PT, RZ, RZ, R175, P5, P3 ;  /* 0x000000ffffaf7210 */ /* 0x000fc40002fe64af */
[----:B------:R-:W-:Y:S01]  /*48db0*/  IADD3 R192, P5, PT, R57, R192, RZ ;  /* 0x000000c039c07210 */ /* 0x000fe20007fbe0ff */
[----:B------:R-:W-:Y:S01]  /*48dc0*/  IMAD R57, R83, -0x30003, RZ ;  /* 0xfffcfffd53397824 */ /* 0x000fe200078e02ff */
[----:B------:R-:W-:Y:S01]  /*48dd0*/  IADD3.X RZ, P6, PT, R195, R153, RZ, P6, !PT ;  /* 0x00000099c3ff7210 */ /* 0x000fe200037de4ff */
[----:B------:R-:W-:Y:S01]  /*48de0*/  IMAD.WIDE.U32 R194, R212, R45, RZ ;  /* 0x0000002dd4c27225 */ /* 0x000fe200078e00ff */
[----:B------:R-:W-:Y:S02]  /*48df0*/  IADD3.X R157, P3, PT, R152, R163, RZ, P1, !PT ;  /* 0x000000a3989d7210 */ /* 0x000fe40000f7e4ff */
[----:B------:R-:W-:Y:S01]  /*48e00*/  IADD3 R87, P4, PT, R202, R87, RZ ;  /* 0x00000057ca577210 */ /* 0x000fe20007f9e0ff */
[----:B------:R-:W-:Y:S01]  /*48e10*/  IMAD R57, R82, -0x760c0004, R57 ;  /* 0x89f3fffc52397824 */ /* 0x000fe200078e0239 */
[----:B------:R-:W-:Y:S01]  /*48e20*/  IADD3.X R193, P5, PT, R170, R175, RZ, P5, !PT ;  /* 0x000000afaac17210 */ /* 0x000fe20002fbe4ff */
[----:B------:R-:W-:Y:S01]  /*48e30*/  IMAD.WIDE.U32 R174, R82, -0x30003, RZ ;  /* 0xfffcfffd52ae7825 */ /* 0x000fe200078e00ff */
[----:B------:R-:W-:-:S02]  /*48e40*/  IADD3.X R61, P6, PT, RZ, R150, RZ, P6, !PT ;  /* 0x00000096ff3d7210 */ /* 0x000fc400037de4ff */
[----:B------:R-:W-:Y:S01]  /*48e50*/  IADD3.X R50, P1, PT, R50, R55, RZ, P4, !PT ;  /* 0x0000003732327210 */ /* 0x000fe2000273e4ff */
[----:B------:R-:W-:Y:S01]  /*48e60*/  IMAD.WIDE.U32 R210, R213, R14, R156 ;  /* 0x0000000ed5d27225 */ /* 0x000fe200078e009c */
[----:B------:R-:W-:Y:S02]  /*48e70*/  IADD3.X R61, P5, PT, RZ, R61, RZ, P5, !PT ;  /* 0x0000003dff3d7210 */ /* 0x000fe40002fbe4ff */
[----:B------:R-:W-:Y:S01]  /*48e80*/  IADD3 RZ, P4, PT, R156, R146, RZ ;  /* 0x000000929cff7210 */ /* 0x000fe20007f9e0ff */
[----:B------:R-:W-:Y:S01]  /*48e90*/  IMAD.IADD R55, R175, 0x1, R57 ;  /* 0x00000001af377824 */ /* 0x000fe200078e0239 */
[----:B------:R-:W-:Y:S01]  /*48ea0*/  IADD3.X R150, PT, PT, RZ, RZ, R151, P5, P6 ;  /* 0x000000ffff967210 */ /* 0x000fe20002fec497 */
[----:B------:R-:W-:Y:S01]  /*48eb0*/  IMAD.IADD R57, R211, 0x1, R144 ;  /* 0x00000001d3397824 */ /* 0x000fe200078e0290 */
[----:B------:R-:W-:Y:S01]  /*48ec0*/  IADD3 R210, P5, PT, R61, R210, RZ ;  /* 0x000000d23dd27210 */ /* 0x000fe20007fbe0ff */
[----:B------:R-:W-:Y:S01]  /*48ed0*/  IMAD.WIDE.U32 R144, R55, -0x5555, RZ ;  /* 0xffffaaab37907825 */ /* 0x000fe200078e00ff */
[----:B------:R-:W-:-:S02]  /*48ee0*/  IADD3.X RZ, P4, PT, R157, R16, RZ, P4, !PT ;  /* 0x000000109dff7210 */ /* 0x000fc4000279e4ff */
[----:B------:R-:W-:Y:S01]  /*48ef0*/  IADD3.X R196, P3, PT, RZ, R196, RZ, P3, !PT ;  /* 0x000000c4ffc47210 */ /* 0x000fe20001f7e4ff */
[C---:B------:R-:W-:Y:S01]  /*48f00*/  IMAD.WIDE.U32 R146, R174.reuse, -0x5555, RZ ;  /* 0xffffaaabae927825 */ /* 0x040fe200078e00ff */
[----:B------:R-:W-:Y:S02]  /*48f10*/  IADD3.X R211, P5, PT, R57, R150, RZ, P5, !PT ;  /* 0x0000009639d37210 */ /* 0x000fe40002fbe4ff */
[----:B------:R-:W-:Y:S01]  /*48f20*/  IADD3.X R208, P4, PT, RZ, R80, RZ, P4, !PT ;  /* 0x00000050ffd07210 */ /* 0x000fe2000279e4ff */
[----:B------:R-:W-:Y:S01]  /*48f30*/  IMAD.WIDE.U32 R144, P6, R174, -0x46010001, R144 ;  /* 0xb9feffffae907825 */ /* 0x000fe200078c0090 */
[----:B------:R-:W-:Y:S02]  /*48f40*/  IADD3.X R65, PT, PT, RZ, RZ, R129, P3, P2 ;  /* 0x000000ffff417210 */ /* 0x000fe40001fe4481 */
[----:B------:R-:W-:Y:S01]  /*48f50*/  IADD3.X R208, P3, PT, RZ, R208, RZ, P5, !PT ;  /* 0x000000d0ffd07210 */ /* 0x000fe20002f7e4ff */
[----:B------:R-:W-:Y:S01]  /*48f60*/  IMAD.MOV.U32 R80, RZ, RZ, R145 ;  /* 0x000000ffff507224 */ /* 0x000fe200078e0091 */
[----:B------:R-:W-:Y:S01]  /*48f70*/  IADD3 RZ, P2, PT, R82, R146, RZ ;  /* 0x0000009252ff7210 */ /* 0x000fe20007f5e0ff */
[----:B------:R-:W-:Y:S01]  /*48f80*/  IMAD.WIDE.U32 R128, R55, -0x4eac0001, RZ ;  /* 0xb153ffff37807825 */ /* 0x000fe200078e00ff */
[----:B------:R-:W-:-:S02]  /*48f90*/  IADD3 R61, P5, PT, R144, R147, RZ ;  /* 0x00000093903d7210 */ /* 0x000fc40007fbe0ff */
[----:B------:R-:W-:Y:S01]  /*48fa0*/  IADD3.X R57, PT, PT, RZ, RZ, R81, P3, P4 ;  /* 0x000000ffff397210 */ /* 0x000fe20001fe8451 */
[----:B------:R-:W-:Y:S01]  /*48fb0*/  IMAD.WIDE.U32 R146, R174, -0x5555, R82 ;  /* 0xffffaaabae927825 */ /* 0x000fe200078e0052 */
[----:B------:R-:W-:-:S03]  /*48fc0*/  IADD3.X RZ, P2, PT, R83, R61, RZ, P2, !PT ;  /* 0x0000003d53ff7210 */ /* 0x000fc6000175e4ff */
[----:B------:R-:W-:Y:S01]  /*48fd0*/  IMAD.X R81, RZ, RZ, RZ, P6 ;  /* 0x000000ffff517224 */ /* 0x000fe200030e06ff */
[----:B------:R-:W-:Y:S01]  /*48fe0*/  IADD3 RZ, P6, PT, RZ, R146, RZ ;  /* 0x00000092ffff7210 */ /* 0x000fe20007fde0ff */
[----:B------:R-:W-:Y:S02]  /*48ff0*/  IMAD.IADD R146, R147, 0x1, R144 ;  /* 0x0000000193927824 */ /* 0x000fe400078e0290 */
[----:B------:R-:W-:-:S03]  /*49000*/  IMAD.WIDE.U32.X R80, R55, -0x46010001, R80, P5 ;  /* 0xb9feffff37507825 */ /* 0x000fc600028e0450 */
[----:B------:R-:W-:Y:S01]  /*49010*/  IADD3.X RZ, P6, PT, RZ, R146, RZ, P6, !PT ;  /* 0x00000092ffff7210 */ /* 0x000fe200037de4ff */
[----:B------:R-:W-:Y:S01]  /*49020*/  IMAD.WIDE.U32 R150, P3, R174, 0x1eabfffe, R128 ;  /* 0x1eabfffeae967825 */ /* 0x000fe20007860080 */
[----:B------:R-:W-:-:S03]  /*49030*/  IADD3.X R61, P2, PT, RZ, R80, RZ, P2, !PT ;  /* 0x00000050ff3d7210 */ /* 0x000fc6000175e4ff */
[----:B------:R-:W-:Y:S01]  /*49040*/  IMAD.WIDE.U32 R152, R174, -0x4eac0001, RZ ;  /* 0xb153ffffae987825 */ /* 0x000fe200078e00ff */
[----:B------:R-:W-:-:S03]  /*49050*/  IADD3.X R61, P6, PT, RZ, R61, RZ, P6, !PT ;  /* 0x0000003dff3d7210 */ /* 0x000fc600037de4ff */
[----:B------:R-:W-:Y:S01]  /*49060*/  IMAD.X R129, RZ, RZ, RZ, P3 ;  /* 0x000000ffff817224 */ /* 0x000fe200018e06ff */
[----:B------:R-:W-:Y:S01]  /*49070*/  IADD3 RZ, P3, PT, R78, R152, RZ ;  /* 0x000000984eff7210 */ /* 0x000fe20007f7e0ff */
[----:B------:R-:W-:Y:S01]  /*49080*/  IMAD.WIDE.U32 R146, R55, -0x94f09dc, RZ ;  /* 0xf6b0f62437927825 */ /* 0x000fe200078e00ff */
[----:B------:R-:W-:Y:S02]  /*49090*/  IADD3 R153, P4, PT, R150, R153, RZ ;  /* 0x0000009996997210 */ /* 0x000fe40007f9e0ff */
[----:B------:R-:W-:Y:S01]  /*490a0*/  IADD3.X R81, PT, PT, RZ, RZ, R81, P6, P2 ;  /* 0x000000ffff517210 */ /* 0x000fe200037e4451 */
[----:B------:R-:W-:Y:S01]  /*490b0*/  IMAD.WIDE.U32 R144, R174, -0x4eac0001, R78 ;  /* 0xb153ffffae907825 */ /* 0x000fe200078e004e */
[----:B------:R-:W-:Y:S02]  /*490c0*/  IADD3.X RZ, P3, PT, R79, R153, RZ, P3, !PT ;  /* 0x000000994fff7210 */ /* 0x000fe40001f7e4ff */
[----:B------:R-:W-:Y:S01]  /*490d0*/  IADD3 R196, P2, PT, R196, R87, RZ ;  /* 0x00000057c4c47210 */ /* 0x000fe20007f5e0ff */
[----:B------:R-:W-:-:S03]  /*490e0*/  IMAD.WIDE.U32 R78, P5, R174, 0x6730d2a0, R146 ;  /* 0x6730d2a0ae4e7825 */ /* 0x000fc600078a0092 */
[----:B------:R-:W-:Y:S01]  /*490f0*/  IADD3.X R197, P2, PT, R65, R50, RZ, P2, !PT ;  /* 0x0000003241c57210 */ /* 0x000fe2000175e4ff */
[----:B------:R-:W-:Y:S01]  /*49100*/  IMAD.IADD R16, R145, 0x1, R150 ;  /* 0x0000000191107824 */ /* 0x000fe200078e0296 */
[----:B------:R-:W-:Y:S01]  /*49110*/  IADD3 R150, P6, PT, R61, R144, RZ ;  /* 0x000000903d967210 */ /* 0x000fe20007fde0ff */
[----:B------:R-:W-:Y:S02]  /*49120*/  IMAD.MOV.U32 R128, RZ, RZ, R151 ;  /* 0x000000ffff807224 */ /* 0x000fe400078e0097 */
[----:B------:R-:W-:Y:S01]  /*49130*/  IMAD.WIDE.U32 R82, R174, -0x94f09dc, RZ ;  /* 0xf6b0f624ae527825 */ /* 0x000fe200078e00ff */
[----:B------:R-:W-:Y:S02]  /*49140*/  IADD3.X R151, P6, PT, R16, R81, RZ, P6, !PT ;  /* 0x0000005110977210 */ /* 0x000fe400037de4ff */
[----:B------:R-:W-:Y:S01]  /*49150*/  IADD3.X R16, P2, PT, RZ, RZ, RZ, P2, !PT ;  /* 0x000000ffff107210 */ /* 0x000fe2000175e4ff */
[----:B------:R-:W-:Y:S01]  /*49160*/  IMAD.MOV.U32 R166, RZ, RZ, R79 ;  /* 0x000000ffffa67224 */ /* 0x000fe200078e004f */
[----:B------:R-:W-:Y:S01]  /*49170*/  IADD3.X R79, P1, PT, RZ, RZ, RZ, P1, !PT ;  /* 0x000000ffff4f7210 */ /* 0x000fe20000f3e4ff */
[----:B------:R-:W-:Y:S01]  /*49180*/  IMAD.WIDE.U32.X R128, R55, 0x1eabfffe, R128, P4 ;  /* 0x1eabfffe37807825 */ /* 0x000fe200020e0480 */
[----:B------:R-:W-:-:S03]  /*49190*/  IADD3 RZ, P4, PT, R154, R82, RZ ;  /* 0x000000529aff7210 */ /* 0x000fc60007f9e0ff */
[----:B------:R-:W-:Y:S01]  /*491a0*/  IMAD.X R167, RZ, RZ, RZ, P5 ;  /* 0x000000ffffa77224 */ /* 0x000fe200028e06ff */
[----:B------:R-:W-:Y:S01]  /*491b0*/  IADD3 R61, P5, PT, R78, R83, RZ ;  /* 0x000000534e3d7210 */ /* 0x000fe20007fbe0ff */
[----:B------:R-:W-:Y:S01]  /*491c0*/  IMAD.WIDE.U32 R186, R174, -0x94f09dc, R154 ;  /* 0xf6b0f624aeba7825 */ /* 0x000fe200078e009a */
[----:B------:R-:W-:Y:S02]  /*491d0*/  IADD3.X R82, P3, PT, RZ, R128, RZ, P3, !PT ;  /* 0x00000080ff527210 */ /* 0x000fe40001f7e4ff */
[----:B------:R-:W-:Y:S01]  /*491e0*/  IADD3.X RZ, P4, PT, R155, R61, RZ, P4, !PT ;  /* 0x0000003d9bff7210 */ /* 0x000fe2000279e4ff */
[----:B------:R-:W-:Y:S01]  /*491f0*/  IMAD.X R183, RZ, RZ, RZ, P1 ;  /* 0x000000ffffb77224 */ /* 0x000fe200008e06ff */
[----:B------:R-:W-:Y:S01]  /*49200*/  IADD3 R16, P1, PT, R16, R79, RZ ;  /* 0x0000004f10107210 */ /* 0x000fe20007f3e0ff */
[----:B------:R-:W-:Y:S01]  /*49210*/  IMAD.IADD R61, R187, 0x1, R78 ;  /* 0x00000001bb3d7824 */ /* 0x000fe200078e024e */
[----:B------:R-:W-:Y:S01]  /*49220*/  IADD3.X R82, P6, PT, RZ, R82, RZ, P6, !PT ;  /* 0x00000052ff527210 */ /* 0x000fe200037de4ff */
[----:B------:R-:W-:Y:S01]  /*49230*/  IMAD.WIDE.U32 R78, R53, R45, RZ ;  /* 0x0000002d354e7225 */ /* 0x000fe200078e00ff */
[----:B------:R-:W-:-:S02]  /*49240*/  IADD3.X R183, PT, PT, R183, RZ, RZ, P1, P2 ;  /* 0x000000ffb7b77210 */ /* 0x000fc40000fe44ff */
[----:B------:R-:W-:Y:S01]  /*49250*/  IADD3.X R65, PT, PT, RZ, RZ, R129, P6, P3 ;  /* 0x000000ffff417210 */ /* 0x000fe200037e6481 */
[----:B------:R-:W-:Y:S01]  /*49260*/  IMAD.WIDE.U32 R146, R51, R45, RZ ;  /* 0x0000002d33927225 */ /* 0x000fe200078e00ff */
[----:B------:R-:W-:-:S03]  /*49270*/  IADD3 RZ, P3, PT, R196, R48, RZ ;  /* 0x00000030c4ff7210 */ /* 0x000fc60007f7e0ff */
[----:B------:R-:W-:Y:S01]  /*49280*/  IMAD.WIDE.U32 R194, P1, R215, R51, R194 ;  /* 0x00000033d7c27225 */ /* 0x000fe200078200c2 */
[----:B------:R-:W-:-:S03]  /*49290*/  IADD3.X RZ, P3, PT, R197, R209, RZ, P3, !PT ;  /* 0x000000d1c5ff7210 */ /* 0x000fc60001f7e4ff */
[----:B------:R-:W-:Y:S01]  /*492a0*/  IMAD.WIDE.U32 R156, R47, R45, RZ ;  /* 0x0000002d2f9c7225 */ /* 0x000fe200078e00ff */
[----:B------:R-:W-:-:S03]  /*492b0*/  IADD3 R214, P2, PT, R194, R147, RZ ;  /* 0x00000093c2d67210 */ /* 0x000fc60007f5e0ff */
[----:B------:R-:W-:-:S04]  /*492c0*/  IMAD.WIDE.U32 R162, R52, R45, RZ ;  /* 0x0000002d34a27225 */ /* 0x000fc800078e00ff */
[----:B------:R-:W-:-:S04]  /*492d0*/  IMAD.WIDE.U32 R78, P6, R215, R47, R78 ;  /* 0x0000002fd74e7225 */ /* 0x000fc800078c004e */
[----:B------:R-:W-:Y:S01]  /*492e0*/  IMAD.X R153, RZ, RZ, RZ, P1 ;  /* 0x000000ffff997224 */ /* 0x000fe200008e06ff */
[----:B------:R-:W-:Y:S01]  /*492f0*/  IADD3 R157, P1, PT, R78, R157, RZ ;  /* 0x0000009d4e9d7210 */ /* 0x000fe20007f3e0ff */
[----:B------:R-:W-:Y:S02]  /*49300*/  IMAD.MOV.U32 R152, RZ, RZ, R195 ;  /* 0x000000ffff987224 */ /* 0x000fe400078e00c3 */
[----:B------:R-:W-:-:S04]  /*49310*/  IMAD.WIDE.U32 R144, R9, R45, RZ ;  /* 0x0000002d09907225 */ /* 0x000fc800078e00ff */
[----:B------:R-:W-:Y:S02]  /*49320*/  IMAD.X R155, RZ, RZ, RZ, P6 ;  /* 0x000000ffff9b7224 */ /* 0x000fe400030e06ff */
[----:B------:R-:W-:-:S04]  /*49330*/  IMAD.WIDE.U32.X R152, R215, R212, R152, P2 ;  /* 0x000000d4d7987225 */ /* 0x000fc800010e0498 */
[----:B------:R-:W-:-:S04]  /*49340*/  IMAD.WIDE.U32 R162, P6, R215, R46, R162 ;  /* 0x0000002ed7a27225 */ /* 0x000fc800078c00a2 */
[----:B------:R-:W-:Y:S02]  /*49350*/  IMAD.MOV.U32 R154, RZ, RZ, R79 ;  /* 0x000000ffff9a7224 */ /* 0x000fe400078e004f */
[----:B------:R-:W-:-:S04]  /*49360*/  IMAD.WIDE.U32 R128, R8, R45, RZ ;  /* 0x0000002d08807225 */ /* 0x000fc800078e00ff */
[----:B------:R-:W-:-:S04]  /*49370*/  IMAD.WIDE.U32 R168, P2, R215, R8, R168 ;  /* 0x00000008d7a87225 */ /* 0x000fc800078400a8 */
[----:B------:R-:W-:-:S04]  /*49380*/  IMAD.WIDE.U32.X R154, R215, R53, R154, P1 ;  /* 0x00000035d79a7225 */ /* 0x000fc800008e049a */
[----:B------:R-:W-:Y:S01]  /*49390*/  IMAD.X R159, RZ, RZ, RZ, P6 ;  /* 0x000000ffff9f7224 */ /* 0x000fe200030e06ff */
[----:B------:R-:W-:Y:S01]  /*493a0*/  IADD3 R147, P6, PT, R162, R179, RZ ;  /* 0x000000b3a2937210 */ /* 0x000fe20007fde0ff */
[----:B------:R-:W-:-:S04]  /*493b0*/  IMAD.WIDE.U32 R80, R14, R45, RZ ;  /* 0x0000002d0e507225 */ /* 0x000fc800078e00ff */
[----:B------:R-:W-:-:S04]  /*493c0*/  IMAD.WIDE.U32 R144, P1, R215, R14, R144 ;  /* 0x0000000ed7907225 */ /* 0x000fc80007820090 */
[----:B------:R-:W-:Y:S01]  /*493d0*/  IMAD.X R165, RZ, RZ, RZ, P2 ;  /* 0x000000ffffa57224 */ /* 0x000fe200010e06ff */
[----:B------:R-:W-:Y:S01]  /*493e0*/  IADD3 R129, P2, PT, R168, R129, RZ ;  /* 0x00000081a8817210 */ /* 0x000fe20007f5e0ff */
[----:B------:R-:W-:Y:S02]  /*493f0*/  IMAD.MOV.U32 R158, RZ, RZ, R163 ;  /* 0x000000ffff9e7224 */ /* 0x000fe400078e00a3 */
[----:B------:R-:W-:Y:S02]  /*49400*/  IMAD.MOV.U32 R164, RZ, RZ, R169 ;  /* 0x000000ffffa47224 */ /* 0x000fe400078e00a9 */
[----:B------:R-:W-:Y:S01]  /*49410*/  IMAD.X R173, RZ, RZ, RZ, P1 ;  /* 0x000000ffffad7224 */ /* 0x000fe200008e06ff */
[----:B------:R-:W-:Y:S01]  /*49420*/  IADD3 R50, P1, PT, R144, R81, RZ ;  /* 0x0000005190327210 */ /* 0x000fe20007f3e0ff */
[----:B------:R-:W-:Y:S01]  /*49430*/  IMAD.WIDE.U32.X R158, R215, R52, R158, P6 ;  /* 0x00000034d79e7225 */ /* 0x000fe200030e049e */
[----:B------:R-:W-:-:S03]  /*49440*/  IADD3 R186, P6, PT, R82, R186, RZ ;  /* 0x000000ba52ba7210 */ /* 0x000fc60007fde0ff */
[----:B------:R-:W-:Y:S01]  /*49450*/  IMAD.WIDE.U32 R160, R55, -0xc7aed41, RZ ;  /* 0xf38512bf37a07825 */ /* 0x000fe200078e00ff */
[----:B------:R-:W-:Y:S02]  /*49460*/  IADD3.X R187, P6, PT, R61, R65, RZ, P6, !PT ;  /* 0x000000413dbb7210 */ /* 0x000fe400037de4ff */
[----:B------:R-:W-:Y:S01]  /*49470*/  IADD3.X R65, P3, PT, RZ, R58, RZ, P3, !PT ;  /* 0x0000003aff417210 */ /* 0x000fe20001f7e4ff */
[----:B------:R-:W-:-:S04]  /*49480*/  IMAD.WIDE.U32.X R164, R215, R7, R164, P2 ;  /* 0x00000007d7a47225 */ /* 0x000fc800010e04a4 */
[----:B------:R-:W-:Y:S02]  /*49490*/  IMAD.MOV.U32 R172, RZ, RZ, R145 ;  /* 0x000000ffffac7224 */ /* 0x000fe400078e0091 */
[----:B------:R-:W-:-:S04]  /*494a0*/  IMAD.WIDE.U32 R82, R13, R45, RZ ;  /* 0x0000002d0d527225 */ /* 0x000fc800078e00ff */
[----:B------:R-:W-:-:S04]  /*494b0*/  IMAD.WIDE.U32 R176, P2, R215, R13, R176 ;  /* 0x0000000dd7b07225 */ /* 0x000fc800078400b0 */
[----:B------:R-:W-:-:S04]  /*494c0*/  IMAD.WIDE.U32.X R172, R215, R9, R172, P1 ;  /* 0x00000009d7ac7225 */ /* 0x000fc800008e04ac */
[----:B------:R-:W-:-:S04]  /*494d0*/  IMAD.WIDE.U32 R160, P1, R174, 0x64774b84, R160 ;  /* 0x64774b84aea07825 */ /* 0x000fc800078200a0 */
[----:B------:R-:W-:-:S04]  /*494e0*/  IMAD.WIDE.U32 R170, R174, -0xc7aed41, RZ ;  /* 0xf38512bfaeaa7825 */ /* 0x000fc800078e00ff */
[----:B------:R-:W-:Y:S01]  /*494f0*/  IMAD.WIDE.U32.X R166, R55, 0x6730d2a0, R166, P5 ;  /* 0x6730d2a037a67825 */ /* 0x000fe200028e04a6 */
[----:B------:R-:W-:-:S03]  /*49500*/  IADD3 R48, P5, PT, R176, R83, RZ ;  /* 0x00000053b0307210 */ /* 0x000fc60007fbe0ff */
[----:B------:R-:W-:Y:S01]  /*49510*/  IMAD.X R203, RZ, RZ, RZ, P2 ;  /* 0x000000ffffcb7224 */ /* 0x000fe200010e06ff */
[----:B------:R-:W-:Y:S01]  /*49520*/  IADD3 RZ, P2, PT, R192, R170, RZ ;  /* 0x000000aac0ff7210 */ /* 0x000fe20007f5e0ff */
[----:B------:R-:W-:Y:S02]  /*49530*/  IMAD.MOV.U32 R202, RZ, RZ, R177 ;  /* 0x000000ffffca7224 */ /* 0x000fe400078e00b1 */
[----:B------:R-:W-:Y:S01]  /*49540*/  IMAD.X R87, RZ, RZ, RZ, P1 ;  /* 0x000000ffff577224 */ /* 0x000fe200008e06ff */
[----:B------:R-:W-:Y:S01]  /*49550*/  IADD3 R79, P1, PT, R160, R171, RZ ;  /* 0x000000aba04f7210 */ /* 0x000fe20007f3e0ff */
[----:B------:R-:W-:Y:S01]  /*49560*/  IMAD.WIDE.U32.X R170, R215, R11, R202, P5 ;  /* 0x0000000bd7aa7225 */ /* 0x000fe200028e04ca */
[----:B------:R-:W-:Y:S02]  /*49570*/  IADD3.X R203, P4, PT, RZ, R166, RZ, P4, !PT ;  /* 0x000000a6ffcb7210 */ /* 0x000fe4000279e4ff */
[----:B------:R-:W-:Y:S01]  /*49580*/  IADD3.X RZ, P2, PT, R193, R79, RZ, P2, !PT ;  /* 0x0000004fc1ff7210 */ /* 0x000fe2000175e4ff */
[----:B------:R-:W-:Y:S01]  /*49590*/  IMAD.WIDE.U32 R196, R213, R13, R196 ;  /* 0x0000000dd5c47225 */ /* 0x000fe200078e00c4 */
[----:B------:R-:W-:-:S03]  /*495a0*/  IADD3.X R203, P6, PT, RZ, R203, RZ, P6, !PT ;  /* 0x000000cbffcb7210 */ /* 0x000fc600037de4ff */
[----:B------:R-:W-:Y:S01]  /*495b0*/  IMAD.IADD R166, R197, 0x1, R86 ;  /* 0x00000001c5a67824 */ /* 0x000fe200078e0256 */
[----:B------:R-:W-:Y:S01]  /*495c0*/  IADD3 R208, P5, PT, R208, R196, RZ ;  /* 0x000000c4d0d07210 */ /* 0x000fe20007fbe0ff */
[----:B------:R-:W-:Y:S01]  /*495d0*/  IMAD.WIDE.U32 R192, R174, -0xc7aed41, R192 ;  /* 0xf38512bfaec07825 */ /* 0x000fe200078e00c0 */
[----:B------:R-:W-:Y:S02]  /*495e0*/  IADD3.X R167, PT, PT, RZ, RZ, R167, P6, P4 ;  /* 0x000000ffffa77210 */ /* 0x000fe400037e84a7 */
[----:B------:R-:W-:Y:S01]  /*495f0*/  IADD3.X R209, P5, PT, R166, R57, RZ, P5, !PT ;  /* 0x00000039a6d17210 */ /* 0x000fe20002fbe4ff */
[----:B------:R-:W-:Y:S01]  /*49600*/  IMAD.MOV.U32 R86, RZ, RZ, R161 ;  /* 0x000000ffff567224 */ /* 0x000fe200078e00a1 */
[----:B------:R-:W-:Y:S01]  /*49610*/  IADD3 R202, P4, PT, R203, R192, RZ ;  /* 0x000000c0cbca7210 */ /* 0x000fe20007f9e0ff */
[----:B------:R-:W-:Y:S01]  /*49620*/  IMAD.IADD R160, R193, 0x1, R160 ;  /* 0x00000001c1a07824 */ /* 0x000fe200078e02a0 */
[----:B------:R-:W-:Y:S01]  /*49630*/  IADD3.X R65, P5, PT, RZ, R65, RZ, P5, !PT ;  /* 0x00000041ff417210 */ /* 0x000fe20002fbe4ff */
[----:B------:R-:W-:Y:S01]  /*49640*/  IMAD.WIDE.U32.X R86, R55, 0x64774b84, R86, P1 ;  /* 0x64774b8437567825 */ /* 0x000fe200008e0456 */
[----:B------:R-:W-:-:S02]  /*49650*/  IADD3 RZ, P1, PT, R150, R60, RZ ;  /* 0x0000003c96ff7210 */ /* 0x000fc40007f3e0ff */
[----:B------:R-:W-:Y:S01]  /*49660*/  IADD3.X R203, P4, PT, R160, R167, RZ, P4, !PT ;  /* 0x000000a7a0cb7210 */ /* 0x000fe2000279e4ff */
[----:B------:R-:W-:Y:S01]  /*49670*/  IMAD.WIDE.U32 R196, R55, 0x434bacd7, RZ ;  /* 0x434bacd737c47825 */ /* 0x000fe200078e00ff */
[----:B------:R-:W-:Y:S02]  /*49680*/  IADD3.X R85, P2, PT, RZ, R86, RZ, P2, !PT ;  /* 0x00000056ff557210 */ /* 0x000fe4000175e4ff */
[----:B------:R-:W-:Y:S01]  /*49690*/  IADD3.X R79, PT, PT, RZ, RZ, R59, P5, P3 ;  /* 0x000000ffff4f7210 */ /* 0x000fe20002fe643b */
[C---:B------:R-:W-:Y:S01]  /*496a0*/  IMAD.WIDE.U32 R60, R174.reuse, 0x434bacd7, RZ ;  /* 0x434bacd7ae3c7825 */ /* 0x040fe200078e00ff */
[----:B------:R-:W-:Y:S02]  /*496b0*/  IADD3.X R85, P5, PT, RZ, R85, RZ, P4, !PT ;  /* 0x00000055ff557210 */ /* 0x000fe400027be4ff */
[----:B------:R-:W-:Y:S01]  /*496c0*/  IADD3.X RZ, P1, PT, R151, R49, RZ, P1, !PT ;  /* 0x0000003197ff7210 */ /* 0x000fe20000f3e4ff */
[----:B------:R-:W-:Y:S01]  /*496d0*/  IMAD.WIDE.U32 R196, P6, R174, 0x4b1ba7b6, R196 ;  /* 0x4b1ba7b6aec47825 */ /* 0x000fe200078c00c4 */
[----:B------:R-:W-:-:S02]  /*496e0*/  IADD3 RZ, P3, PT, R210, R60, RZ ;  /* 0x0000003cd2ff7210 */ /* 0x000fc40007f7e0ff */
[----:B------:R-:W-:Y:S01]  /*496f0*/  IADD3.X R83, PT, PT, RZ, RZ, R87, P5, P2 ;  /* 0x000000ffff537210 */ /* 0x000fe20002fe4457 */
[----:B------:R-:W-:Y:S01]  /*49700*/  IMAD.WIDE.U32 R160, R212, R12, RZ ;  /* 0x0000000cd4a07225 */ /* 0x000fe200078e00ff */
[----:B------:R-:W-:Y:S02]  /*49710*/  IADD3 R57, P4, PT, R196, R61, RZ ;  /* 0x0000003dc4397210 */ /* 0x000fe40007f9e0ff */
[----:B------:R-:W-:Y:S01]  /*49720*/  IADD3 RZ, P2, PT, R186, R56, RZ ;  /* 0x00000038baff7210 */ /* 0x000fe20007f5e0ff */
[----:B------:R-:W-:Y:S01]  /*49730*/  IMAD.WIDE.U32 R192, R55, 0x397fe69a, RZ ;  /* 0x397fe69a37c07825 */ /* 0x000fe200078e00ff */
[----:B------:R-:W-:Y:S02]  /*49740*/  IADD3.X RZ, P3, PT, R211, R57, RZ, P3, !PT ;  /* 0x00000039d3ff7210 */ /* 0x000fe40001f7e4ff */
[----:B------:R-:W-:Y:S01]  /*49750*/  IADD3.X RZ, P2, PT, R187, R44, RZ, P2, !PT ;  /* 0x0000002cbbff7210 */ /* 0x000fe2000175e4ff */
[----:B------:R-:W-:Y:S02]  /*49760*/  IMAD.X R61, RZ, RZ, RZ, P6 ;  /* 0x000000ffff3d7224 */ /* 0x000fe400030e06ff */
[----:B------:R-:W-:-:S04]  /*49770*/  IMAD.WIDE.U32 R160, P5, R10, R51, R160 ;  /* 0x000000330aa07225 */ /* 0x000fc800078a00a0 */
[----:B------:R-:W-:-:S04]  /*49780*/  IMAD.WIDE.U32 R192, P6, R174, 0x1a0111ea, R192 ;  /* 0x1a0111eaaec07825 */ /* 0x000fc800078c00c0 */
[----:B------:R-:W-:-:S04]  /*49790*/  IMAD.WIDE.U32 R86, R174, 0x397fe69a, RZ ;  /* 0x397fe69aae567825 */ /* 0x000fc800078e00ff */
[----:B------:R-:W-:Y:S02]  /*497a0*/  IMAD.MOV.U32 R60, RZ, RZ, R197 ;  /* 0x000000ffff3c7224 */ /* 0x000fe400078e00c5 */
[----:B------:R-:W-:Y:S01]  /*497b0*/  IMAD.X R59, RZ, RZ, RZ, P5 ;  /* 0x000000ffff3b7224 */ /* 0x000fe200028e06ff */
[----:B------:R-:W-:Y:S01]  /*497c0*/  IADD3 RZ, P5, PT, R208, R86, RZ ;  /* 0x00000056d0ff7210 */ /* 0x000fe20007fbe0ff */
[----:B------:R-:W-:Y:S01]  /*497d0*/  IMAD.WIDE.U32.X R60, R55, 0x4b1ba7b6, R60, P4 ;  /* 0x4b1ba7b6373c7825 */ /* 0x000fe200020e043c */
[----:B------:R-:W-:-:S03]  /*497e0*/  IADD3 R141, P4, PT, R192, R87, RZ ;  /* 0x00000057c08d7210 */ /* 0x000fc60007f9e0ff */
[----:B------:R-:W-:Y:S01]  /*497f0*/  IMAD.WIDE.U32 R86, R53, R12, RZ ;  /* 0x0000000c35567225 */ /* 0x000fe200078e00ff */
[----:B------:R-:W-:-:S03]  /*49800*/  IADD3.X RZ, P5, PT, R209, R141, RZ, P5, !PT ;  /* 0x0000008dd1ff7210 */ /* 0x000fc60002fbe4ff */
[----:B------:R-:W-:Y:S02]  /*49810*/  IMAD.X R57, RZ, RZ, RZ, P6 ;  /* 0x000000ffff397224 */ /* 0x000fe400030e06ff */
[----:B------:R-:W-:-:S04]  /*49820*/  IMAD.WIDE.U32 R210, R174, 0x434bacd7, R210 ;  /* 0x434bacd7aed27825 */ /* 0x000fc800078e00d2 */
[----:B------:R-:W-:Y:S02]  /*49830*/  IMAD.MOV.U32 R56, RZ, RZ, R193 ;  /* 0x000000ffff387224 */ /* 0x000fe400078e00c1 */
[----:B------:R-:W-:-:S04]  /*49840*/  IMAD.WIDE.U32 R166, R51, R12, RZ ;  /* 0x0000000c33a67225 */ /* 0x000fc800078e00ff */
[----:B------:R-:W-:Y:S01]  /*49850*/  IMAD.IADD R145, R211, 0x1, R196 ;  /* 0x00000001d3917824 */ /* 0x000fe200078e02c4 */
[----:B------:R-:W-:Y:S01]  /*49860*/  IADD3 R81, P6, PT, R160, R167, RZ ;  /* 0x000000a7a0517210 */ /* 0x000fe20007fde0ff */
[----:B------:R-:W-:Y:S01]  /*49870*/  IMAD.WIDE.U32.X R56, R55, 0x1a0111ea, R56, P4 ;  /* 0x1a0111ea37387825 */ /* 0x000fe200020e0438 */
[----:B------:R-:W-:-:S03]  /*49880*/  IADD3.X R55, P3, PT, RZ, R60, RZ, P3, !PT ;  /* 0x0000003cff377210 */ /* 0x000fc60001f7e4ff */
[----:B------:R-:W-:-:S04]  /*49890*/  IMAD.WIDE.U32 R86, P4, R10, R47, R86 ;  /* 0x0000002f0a567225 */ /* 0x000fc80007880056 */
[----:B------:R-:W-:-:S04]  /*498a0*/  IMAD.WIDE.U32 R196, R47, R12, RZ ;  /* 0x0000000c2fc47225 */ /* 0x000fc800078e00ff */
[----:B------:R-:W-:-:S04]  /*498b0*/  IMAD.WIDE.U32 R150, R43, R51, R150 ;  /* 0x000000332b967225 */ /* 0x000fc800078e0096 */
[----:B------:R-:W-:Y:S01]  /*498c0*/  IMAD.X R149, RZ, RZ, RZ, P4 ;  /* 0x000000ffff957224 */ /* 0x000fe200020e06ff */
[----:B------:R-:W-:Y:S01]  /*498d0*/  IADD3 R49, P4, PT, R86, R197, RZ ;  /* 0x000000c556317210 */ /* 0x000fe20007f9e0ff */
[----:B------:R-:W-:Y:S02]  /*498e0*/  IMAD.MOV.U32 R58, RZ, RZ, R161 ;  /* 0x000000ffff3a7224 */ /* 0x000fe400078e00a1 */
[----:B------:R-:W-:Y:S02]  /*498f0*/  IMAD.IADD R151, R151, 0x1, R148 ;  /* 0x0000000197977824 */ /* 0x000fe400078e0294 */
[----:B------:R-:W-:Y:S02]  /*49900*/  IMAD.MOV.U32 R148, RZ, RZ, R87 ;  /* 0x000000ffff947224 */ /* 0x000fe400078e0057 */
[----:B------:R-:W-:Y:S01]  /*49910*/  IMAD.WIDE.U32.X R58, R10, R212, R58, P6 ;  /* 0x000000d40a3a7225 */ /* 0x000fe200030e043a */
[----:B------:R-:W-:-:S03]  /*49920*/  IADD3 R210, P6, PT, R85, R210, RZ ;  /* 0x000000d255d27210 */ /* 0x000fc60007fde0ff */
[----:B------:R-:W-:Y:S01]  /*49930*/  IMAD.WIDE.U32.X R148, R10, R53, R148, P4 ;  /* 0x000000350a947225 */ /* 0x000fe200020e0494 */
[----:B------:R-:W-:Y:S02]  /*49940*/  IADD3 RZ, P4, PT, RZ, R150, RZ ;  /* 0x00000096ffff7210 */ /* 0x000fe40007f9e0ff */
[----:B------:R-:W-:Y:S01]  /*49950*/  IADD3.X R211, P6, PT, R145, R83, RZ, P6, !PT ;  /* 0x0000005391d37210 */ /* 0x000fe200037de4ff */
[----:B------:R-:W-:Y:S01]  /*49960*/  IMAD.WIDE.U32 R186, R43, R47, R186 ;  /* 0x0000002f2bba7225 */ /* 0x000fe200078e00ba */
[----:B------:R-:W-:Y:S02]  /*49970*/  IADD3.X R53, P1, PT, RZ, R204, RZ, P1, !PT ;  /* 0x000000ccff357210 */ /* 0x000fe40000f3e4ff */
[----:B------:R-:W-:Y:S01]  /*49980*/  IADD3.X RZ, P4, PT, RZ, R151, RZ, P4, !PT ;  /* 0x00000097ffff7210 */ /* 0x000fe2000279e4ff */
[----:B------:R-:W-:Y:S01]  /*49990*/  IMAD.WIDE.U32 R174, R174, 0x397fe69a, R208 ;  /* 0x397fe69aaeae7825 */ /* 0x000fe200078e00d0 */
[----:B------:R-:W-:Y:S02]  /*499a0*/  IADD3.X R55, P6, PT, RZ, R55, RZ, P6, !PT ;  /* 0x00000037ff377210 */ /* 0x000fe400037de4ff */
[----:B------:R-:W-:Y:S01]  /*499b0*/  IADD3.X R53, P4, PT, RZ, R53, RZ, P4, !PT ;  /* 0x00000035ff357210 */ /* 0x000fe2000279e4ff */
[----:B------:R-:W-:Y:S01]  /*499c0*/  IMAD.IADD R192, R175, 0x1, R192 ;  /* 0x00000001afc07824 */ /* 0x000fe200078e02c0 */
[----:B------:R-:W-:Y:S01]  /*499d0*/  IADD3.X R83, PT, PT, RZ, RZ, R61, P6, P3 ;  /* 0x000000ffff537210 */ /* 0x000fe200037e643d */
[----:B------:R-:W-:Y:S01]  /*499e0*/  IMAD.WIDE.U32 R60, R150, -0x30003, RZ ;  /* 0xfffcfffd963c7825 */ /* 0x000fe200078e00ff */
[----:B------:R-:W-:-:S02]  /*499f0*/  IADD3 R186, P6, PT, R53, R186, RZ ;  /* 0x000000ba35ba7210 */ /* 0x000fc40007fde0ff */
[----:B------:R-:W-:Y:S01]  /*49a00*/  IADD3 R174, P3, PT, R55, R174, RZ ;  /* 0x000000ae37ae7210 */ /* 0x000fe20007f7e0ff */
[----:B------:R-:W-:Y:S01]  /*49a10*/  IMAD R53, R151, -0x30003, RZ ;  /* 0xfffcfffd97357824 */ /* 0x000fe200078e02ff */
[----:B------:R-:W-:Y:S01]  /*49a20*/  IADD3.X R205, PT, PT, RZ, RZ, R205, P4, P1 ;  /* 0x000000ffffcd7210 */ /* 0x000fe200027e24cd */
[----:B------:R-:W-:Y:S01]  /*49a30*/  IMAD.IADD R206, R187, 0x1, R206 ;  /* 0x00000001bbce7824 */ /* 0x000fe200078e02ce */
[----:B------:R-:W-:Y:S01]  /*49a40*/  IADD3 RZ, P1, PT, R202, R84, RZ ;  /* 0x00000054caff7210 */ /* 0x000fe20007f3e0ff */
[----:B------:R-:W-:Y:S01]  /*49a50*/  IMAD R53, R150, -0x760c0004, R53 ;  /* 0x89f3fffc96357824 */ /* 0x000fe200078e0235 */
[----:B------:R-:W-:Y:S01]  /*49a60*/  IADD3 R65, P4, PT, R65, R16, RZ ;  /* 0x0000001041417210 */ /* 0x000fe20007f9e0ff */
[----:B------:R-:W-:Y:S01]  /*49a70*/  IMAD.WIDE.U32 R212, R7, R12, RZ ;  /* 0x0000000c07d47225 */ /* 0x000fe200078e00ff */
[----:B------:R-:W-:Y:S02]  /*49a80*/  IADD3.X R175, P3, PT, R192, R83, RZ, P3, !PT ;  /* 0x00000053c0af7210 */ /* 0x000fe40001f7e4ff */
[----:B------:R-:W-:Y:S01]  /*49a90*/  IADD3.X R192, P5, PT, RZ, R56, RZ, P5, !PT ;  /* 0x00000038ffc07210 */ /* 0x000fe20002fbe4ff */
[----:B------:R-:W-:Y:S01]  /*49aa0*/  IMAD.IADD R16, R61, 0x1, R53 ;  /* 0x000000013d107824 */ /* 0x000fe200078e0235 */
[----:B------:R-:W-:Y:S01]  /*49ab0*/  IADD3.X R187, P6, PT, R206, R205, RZ, P6, !PT ;  /* 0x000000cdcebb7210 */ /* 0x000fe200037de4ff */
[----:B------:R-:W-:Y:S01]  /*49ac0*/  IMAD.WIDE.U32 R206, R60, 0x434bacd7, RZ ;  /* 0x434bacd73cce7825 */ /* 0x000fe200078e00ff */
[----:B------:R-:W-:-:S02]  /*49ad0*/  IADD3.X RZ, P1, PT, R203, R54, RZ, P1, !PT ;  /* 0x00000036cbff7210 */ /* 0x000fc40000f3e4ff */
[----:B------:R-:W-:Y:S01]  /*49ae0*/  IADD3.X R53, P2, PT, RZ, R142, RZ, P2, !PT ;  /* 0x0000008eff357210 */ /* 0x000fe2000175e4ff */
[----:B------:R-:W-:Y:S01]  /*49af0*/  IMAD.WIDE.U32 R54, R16, -0x5555, RZ ;  /* 0xffffaaab10367825 */ /* 0x000fe200078e00ff */
[----:B------:R-:W-:Y:S02]  /*49b00*/  IADD3.X R192, P3, PT, RZ, R192, RZ, P3, !PT ;  /* 0x000000c0ffc07210 */ /* 0x000fe40001f7e4ff */
[----:B------:R-:W-:Y:S01]  /*49b10*/  IADD3.X R53, P6, PT, RZ, R53, RZ, P6, !PT ;  /* 0x00000035ff357210 */ /* 0x000fe200037de4ff */
[----:B------:R-:W-:Y:S01]  /*49b20*/  IMAD.WIDE.U32 R202, R43, R46, R202 ;  /* 0x0000002e2bca7225 */ /* 0x000fe200078e00ca */
[----:B------:R-:W-:Y:S02]  /*49b30*/  IADD3.X R44, PT, PT, RZ, RZ, R57, P3, P5 ;  /* 0x000000ffff2c7210 */ /* 0x000fe40001fea439 */
[----:B------:R-:W-:Y:S01]  /*49b40*/  IADD3.X R143, PT, PT, RZ, RZ, R143, P6, P2 ;  /* 0x000000ffff8f7210 */ /* 0x000fe200037e448f */
[----:B------:R-:W-:-:S04]  /*49b50*/  IMAD.WIDE.U32 R56, R60, -0x5555, RZ ;  /* 0xffffaaab3c387825 */ /* 0x000fc800078e00ff */
[----:B------:R-:W-:Y:S01]  /*49b60*/  IMAD.WIDE.U32 R84, P3, R60, -0x46010001, R54 ;  /* 0xb9feffff3c547825 */ /* 0x000fe20007860036 */
[----:B------:R-:W-:Y:S02]  /*49b70*/  IADD3 R54, P5, PT, R53, R202, RZ ;  /* 0x000000ca35367210 */ /* 0x000fe40007fbe0ff */
[----:B------:R-:W-:Y:S01]  /*49b80*/  IADD3 RZ, P6, PT, R150, R56, RZ ;  /* 0x0000003896ff7210 */ /* 0x000fe20007fde0ff */
[----:B------:R-:W-:Y:S01]  /*49b90*/  IMAD.IADD R140, R203, 0x1, R140 ;  /* 0x00000001cb8c7824 */ /* 0x000fe200078e028c */
[----:B------:R-:W-:Y:S01]  /*49ba0*/  IADD3 R61, P2, PT, R84, R57, RZ ;  /* 0x00000039543d7210 */ /* 0x000fe20007f5e0ff */
[----:B------:R-:W-:Y:S01]  /*49bb0*/  IMAD.X R141, RZ, RZ, RZ, P3 ;  /* 0x000000ffff8d7224 */ /* 0x000fe200018e06ff */
[----:B------:R-:W-:Y:S01]  /*49bc0*/  IADD3.X R53, P1, PT, RZ, R200, RZ, P1, !PT ;  /* 0x000000c8ff357210 */ /* 0x000fe20000f3e4ff */
[----:B------:R-:W-:Y:S01]  /*49bd0*/  IMAD.WIDE.U32 R56, R60, -0x5555, R150 ;  /* 0xffffaaab3c387825 */ /* 0x000fe200078e0096 */
[----:B------:R-:W-:Y:S02]  /*49be0*/  IADD3.X R55, P5, PT, R140, R143, RZ, P5, !PT ;  /* 0x0000008f8c377210 */ /* 0x000fe40002fbe4ff */
[----:B------:R-:W-:Y:S01]  /*49bf0*/  IADD3.X RZ, P6, PT, R151, R61, RZ, P6, !PT ;  /* 0x0000003d97ff7210 */ /* 0x000fe200037de4ff */
[----:B------:R-:W-:Y:S01]  /*49c00*/  IMAD.MOV.U32 R140, RZ, RZ, R85 ;  /* 0x000000ffff8c7224 */ /* 0x000fe200078e0055 */
[----:B------:R-:W-:Y:S01]  /*49c10*/  IADD3 RZ, P3, PT, RZ, R56, RZ ;  /* 0x00000038ffff7210 */ /* 0x000fe20007f7e0ff */
[----:B------:R-:W-:Y:S01]  /*49c20*/  IMAD.IADD R84, R57, 0x1, R84 ;  /* 0x0000000139547824 */ /* 0x000fe200078e0254 */
[----:B------:R-:W-:Y:S01]  /*49c30*/  IADD3.X R53, P5, PT, RZ, R53, RZ, P5, !PT ;  /* 0x00000035ff357210 */ /* 0x000fe20002fbe4ff */
[----:B------:R-:W-:Y:S01]  /*49c40*/  IMAD.WIDE.U32.X R140, R16, -0x46010001, R140, P2 ;  /* 0xb9feffff108c7825 */ /* 0x000fe200010e048c */
[----:B------:R-:W-:-:S02]  /*49c50*/  IADD3 RZ, P2, PT, R210, R198, RZ ;  /* 0x000000c6d2ff7210 */ /* 0x000fc40007f5e0ff */
[----:B------:R-:W-:Y:S01]  /*49c60*/  IADD3.X RZ, P3, PT, RZ, R84, RZ, P3, !PT ;  /* 0x00000054ffff7210 */ /* 0x000fe20001f7e4ff */
[----:B------:R-:W-:Y:S01]  /*49c70*/  IMAD.WIDE.U32 R56, R43, R8, R210 ;  /* 0x000000082b387225 */ /* 0x000fe200078e00d2 */
[----:B------:R-:W-:Y:S02]  /*49c80*/  IADD3.X R83, P6, PT, RZ, R140, RZ, P6, !PT ;  /* 0x0000008cff537210 */ /* 0x000fe400037de4ff */
[----:B------:R-:W-:Y:S01]  /*49c90*/  IADD3.X R201, PT, PT, RZ, RZ, R201, P5, P1 ;  /* 0x000000ffffc97210 */ /* 0x000fe20002fe24c9 */
[----:B------:R-:W-:Y:S01]  /*49ca0*/  IMAD.IADD R188, R57, 0x1, R188 ;  /* 0x0000000139bc7824 */ /* 0x000fe200078e02bc */
[----:B------:R-:W-:Y:S01]  /*49cb0*/  IADD3.X R83, P3, PT, RZ, R83, RZ, P3, !PT ;  /* 0x00000053ff537210 */ /* 0x000fe20001f7e4ff */
[----:B------:R-:W-:Y:S01]  /*49cc0*/  IMAD.WIDE.U32 R142, R52, R12, RZ ;  /* 0x0000000c348e7225 */ /* 0x000fe200078e00ff */
[----:B------:R-:W-:Y:S02]  /*49cd0*/  IADD3 R56, P5, PT, R53, R56, RZ ;  /* 0x0000003835387210 */ /* 0x000fe40007fbe0ff */
[----:B------:R-:W-:Y:S01]  /*49ce0*/  IADD3.X RZ, P2, PT, R211, R6, RZ, P2, !PT ;  /* 0x00000006d3ff7210 */ /* 0x000fe2000175e4ff */
[----:B------:R-:W-:Y:S01]  /*49cf0*/  IMAD.WIDE.U32 R198, R16, -0x4eac0001, RZ ;  /* 0xb153ffff10c67825 */ /* 0x000fe200078e00ff */
[----:B------:R-:W-:-:S02]  /*49d00*/  IADD3.X R183, P1, PT, R79, R183, RZ, P4, !PT ;  /* 0x000000b74fb77210 */ /* 0x000fc4000273e4ff */
[----:B------:R-:W-:Y:S01]  /*49d10*/  IADD3 R140, P4, PT, R192, R65, RZ ;  /* 0x00000041c08c7210 */ /* 0x000fe20007f9e0ff */
[----:B------:R-:W-:Y:S01]  /*49d20*/  IMAD.WIDE.U32 R84, R46, R12, RZ ;  /* 0x0000000c2e547225 */ /* 0x000fe200078e00ff */
[----:B------:R-:W-:Y:S02]  /*49d30*/  IADD3.X R65, PT, PT, RZ, RZ, R141, P3, P6 ;  /* 0x000000ffff417210 */ /* 0x000fe40001fec48d */
[----:B------:R-:W-:Y:S01]  /*49d40*/  IADD3.X R57, P5, PT, R188, R201, RZ, P5, !PT ;  /* 0x000000c9bc397210 */ /* 0x000fe20002fbe4ff */
[----:B------:R-:W-:Y:S01]  /*49d50*/  IMAD.WIDE.U32 R150, R60, -0x4eac0001, RZ ;  /* 0xb153ffff3c967825 */ /* 0x000fe200078e00ff */
[----:B------:R-:W-:Y:S02]  /*49d60*/  IADD3.X R79, P3, PT, RZ, R62, RZ, P2, !PT ;  /* 0x0000003eff4f7210 */ /* 0x000fe4000177e4ff */
[----:B------:R-:W-:Y:S01]  /*49d70*/  IADD3.X R141, P2, PT, R44, R183, RZ, P4, !PT ;  /* 0x000000b72c8d7210 */ /* 0x000fe2000275e4ff */
[----:B------:R-:W-:Y:S01]  /*49d80*/  IMAD.WIDE.U32 R142, P4, R10, R46, R142 ;  /* 0x0000002e0a8e7225 */ /* 0x000fe2000788008e */
[----:B------:R-:W-:-:S02]  /*49d90*/  IADD3.X R79, P6, PT, RZ, R79, RZ, P5, !PT ;  /* 0x0000004fff4f7210 */ /* 0x000fc40002fde4ff */
[----:B------:R-:W-:Y:S01]  /*49da0*/  IADD3.X R61, P1, PT, RZ, RZ, RZ, P1, !PT ;  /* 0x000000ffff3d7210 */ /* 0x000fe20000f3e4ff */
[----:B------:R-:W-:Y:S01]  /*49db0*/  IMAD.WIDE.U32 R198, P5, R60, 0x1eabfffe, R198 ;  /* 0x1eabfffe3cc67825 */ /* 0x000fe200078a00c6 */
[----:B------:R-:W-:Y:S02]  /*49dc0*/  IADD3.X R87, PT, PT, RZ, RZ, R63, P6, P3 ;  /* 0x000000ffff577210 */ /* 0x000fe400037e643f */
[----:B------:R-:W-:Y:S01]  /*49dd0*/  IADD3 R6, P6, PT, R142, R85, RZ ;  /* 0x000000558e067210 */ /* 0x000fe20007fde0ff */
[----:B------:R-:W-:Y:S01]  /*49de0*/  IMAD.X R189, RZ, RZ, RZ, P4 ;  /* 0x000000ffffbd7224 */ /* 0x000fe200020e06ff */
[----:B------:R-:W-:Y:S01]  /*49df0*/  IADD3.X R44, P2, PT, RZ, RZ, RZ, P2, !PT ;  /* 0x000000ffff2c7210 */ /* 0x000fe2000175e4ff */
[----:B------:R-:W-:Y:S01]  /*49e00*/  IMAD.MOV.U32 R188, RZ, RZ, R143 ;  /* 0x000000ffffbc7224 */ /* 0x000fe200078e008f */
[----:B------:R-:W-:Y:S01]  /*49e10*/  IADD3 RZ, P3, PT, R186, R150, RZ ;  /* 0x00000096baff7210 */ /* 0x000fe20007f7e0ff */
[----:B------:R-:W-:Y:S01]  /*49e20*/  IMAD.X R85, RZ, RZ, RZ, P1 ;  /* 0x000000ffff557224 */ /* 0x000fe200008e06ff */
[----:B------:R-:W-:Y:S01]  /*49e30*/  IADD3 R151, P4, PT, R198, R151, RZ ;  /* 0x00000097c6977210 */ /* 0x000fe20007f9e0ff */
[----:B------:R-:W-:Y:S01]  /*49e40*/  IMAD.WIDE.U32.X R52, R10, R52, R188, P6 ;  /* 0x000000340a347225 */ /* 0x000fe200030e04bc */
[----:B------:R-:W-:-:S02]  /*49e50*/  IADD3 R44, P1, PT, R44, R61, RZ ;  /* 0x0000003d2c2c7210 */ /* 0x000fc40007f3e0ff */
[----:B------:R-:W-:Y:S01]  /*49e60*/  IADD3.X RZ, P3, PT, R187, R151, RZ, P3, !PT ;  /* 0x00000097bbff7210 */ /* 0x000fe20001f7e4ff */
[----:B------:R-:W-:Y:S01]  /*49e70*/  IMAD.WIDE.U32 R62, R16, -0x94f09dc, RZ ;  /* 0xf6b0f624103e7825 */ /* 0x000fe200078e00ff */
[----:B------:R-:W-:-:S03]  /*49e80*/  IADD3.X R85, PT, PT, R85, RZ, RZ, P1, P2 ;  /* 0x000000ff55557210 */ /* 0x000fc60000fe44ff */
[----:B------:R-:W-:-:S04]  /*49e90*/  IMAD.WIDE.U32 R188, R16, -0xc7aed41, RZ ;  /* 0xf38512bf10bc7825 */ /* 0x000fc800078e00ff */
[----:B------:R-:W-:-:S04]  /*49ea0*/  IMAD.WIDE.U32 R150, R16, 0x434bacd7, RZ ;  /* 0x434bacd710967825 */ /* 0x000fc800078e00ff */
[----:B------:R-:W-:-:S04]  /*49eb0*/  IMAD.WIDE.U32 R202, R60, -0x94f09dc, RZ ;  /* 0xf6b0f6243cca7825 */ /* 0x000fc800078e00ff */
[----:B------:R-:W-:-:S04]  /*49ec0*/  IMAD.WIDE.U32 R62, P6, R60, 0x6730d2a0, R62 ;  /* 0x6730d2a03c3e7825 */ /* 0x000fc800078c003e */
[----:B------:R-:W-:-:S04]  /*49ed0*/  IMAD.WIDE.U32 R188, P1, R60, 0x64774b84, R188 ;  /* 0x64774b843cbc7825 */ /* 0x000fc800078200bc */
[----:B------:R-:W-:-:S04]  /*49ee0*/  IMAD.WIDE.U32 R200, R16, 0x397fe69a, RZ ;  /* 0x397fe69a10c87825 */ /* 0x000fc800078e00ff */
[----:B------:R-:W-:Y:S01]  /*49ef0*/  IMAD.X R193, RZ, RZ, RZ, P5 ;  /* 0x000000ffffc17224 */ /* 0x000fe200028e06ff */
[----:B------:R-:W-:Y:S01]  /*49f00*/  IADD3 R61, P5, PT, R62, R203, RZ ;  /* 0x000000cb3e3d7210 */ /* 0x000fe20007fbe0ff */
[----:B------:R-:W-:-:S04]  /*49f10*/  IMAD.WIDE.U32 R150, P2, R60, 0x4b1ba7b6, R150 ;  /* 0x4b1ba7b63c967825 */ /* 0x000fc80007840096 */
[----:B------:R-:W-:-:S04]  /*49f20*/  IMAD.WIDE.U32 R186, R60, -0x4eac0001, R186 ;  /* 0xb153ffff3cba7825 */ /* 0x000fc800078e00ba */
[----:B------:R-:W-:Y:S01]  /*49f30*/  IMAD.X R205, RZ, RZ, RZ, P1 ;  /* 0x000000ffffcd7224 */ /* 0x000fe200008e06ff */
[----:B------:R-:W-:Y:S01]  /*49f40*/  IADD3 RZ, P1, PT, R54, R202, RZ ;  /* 0x000000ca36ff7210 */ /* 0x000fe20007f3e0ff */
[----:B------:R-:W-:Y:S02]  /*49f50*/  IMAD.MOV.U32 R192, RZ, RZ, R199 ;  /* 0x000000ffffc07224 */ /* 0x000fe400078e00c7 */
[----:B------:R-:W-:Y:S01]  /*49f60*/  IMAD.WIDE.U32 R202, R60, -0xc7aed41, RZ ;  /* 0xf38512bf3cca7825 */ /* 0x000fe200078e00ff */
[----:B------:R-:W-:-:S03]  /*49f70*/  IADD3.X RZ, P1, PT, R55, R61, RZ, P1, !PT ;  /* 0x0000003d37ff7210 */ /* 0x000fc60000f3e4ff */
[----:B------:R-:W-:Y:S02]  /*49f80*/  IMAD.IADD R143, R187, 0x1, R198 ;  /* 0x00000001bb8f7824 */ /* 0x000fe400078e02c6 */
[----:B------:R-:W-:Y:S02]  /*49f90*/  IMAD.X R191, RZ, RZ, RZ, P2 ;  /* 0x000000ffffbf7224 */ /* 0x000fe400010e06ff */
[----:B------:R-:W-:-:S04]  /*49fa0*/  IMAD.WIDE.U32 R198, P2, R60, 0x1a0111ea, R200 ;  /* 0x1a0111ea3cc67825 */ /* 0x000fc800078400c8 */
[----:B------:R-:W-:Y:S01]  /*49fb0*/  IMAD.WIDE.U32.X R192, R16, 0x1eabfffe, R192, P4 ;  /* 0x1eabfffe10c07825 */ /* 0x000fe200020e04c0 */
[----:B------:R-:W-:-:S03]  /*49fc0*/  IADD3 R61, P4, PT, R188, R203, RZ ;  /* 0x000000cbbc3d7210 */ /* 0x000fc60007f9e0ff */
[----:B------:R-:W-:Y:S01]  /*49fd0*/  IMAD.X R209, RZ, RZ, RZ, P6 ;  /* 0x000000ffffd17224 */ /* 0x000fe200030e06ff */
[----:B------:R-:W-:Y:S01]  /*49fe0*/  IADD3 RZ, P6, PT, R140, R126, RZ ;  /* 0x0000007e8cff7210 */ /* 0x000fe20007fde0ff */
[----:B------:R-:W-:-:S04]  /*49ff0*/  IMAD.WIDE.U32 R200, R43, R14, R174 ;  /* 0x0000000e2bc87225 */ /* 0x000fc800078e00ae */
[----:B------:R-:W-:Y:S02]  /*4a000*/  IMAD.MOV.U32 R208, RZ, RZ, R63 ;  /* 0x000000ffffd07224 */ /* 0x000fe400078e003f */
[----:B------:R-:W-:Y:S02]  /*4a010*/  IMAD.MOV.U32 R204, RZ, RZ, R189 ;  /* 0x000000ffffcc7224 */ /* 0x000fe400078e00bd */
[----:B------:R-:W-:Y:S01]  /*4a020*/  IMAD.X R183, RZ, RZ, RZ, P2 ;  /* 0x000000ffffb77224 */ /* 0x000fe200010e06ff */
[----:B------:R-:W-:Y:S01]  /*4a030*/  IADD3 RZ, P2, PT, R174, R190, RZ ;  /* 0x000000beaeff7210 */ /* 0x000fe20007f5e0ff */
[----:B------:R-:W-:Y:S01]  /*4a040*/  IMAD.WIDE.U32.X R208, R16, 0x6730d2a0, R208, P5 ;  /* 0x6730d2a010d07825 */ /* 0x000fe200028e04d0 */
[----:B------:R-:W-:Y:S02]  /*4a050*/  IADD3 R200, P5, PT, R79, R200, RZ ;  /* 0x000000c84fc87210 */ /* 0x000fe40007fbe0ff */
[----:B------:R-:W-:Y:S01]  /*4a060*/  IADD3.X RZ, P2, PT, R175, R15, RZ, P2, !PT ;  /* 0x0000000fafff7210 */ /* 0x000fe2000175e4ff */
[----:B------:R-:W-:-:S02]  /*4a070*/  IMAD.IADD R182, R201, 0x1, R182 ;  /* 0x00000001c9b67824 */ /* 0x000fc400078e02b6 */
[----:B------:R-:W-:Y:S01]  /*4a080*/  IMAD.WIDE.U32.X R204, R16, 0x64774b84, R204, P4 ;  /* 0x64774b8410cc7825 */ /* 0x000fe200020e04cc */
[----:B------:R-:W-:Y:S02]  /*4a090*/  IADD3 R79, P4, PT, R150, R207, RZ ;  /* 0x000000cf964f7210 */ /* 0x000fe40007f9e0ff */
[----:B------:R-:W-:Y:S01]  /*4a0a0*/  IADD3.X R201, P5, PT, R182, R87, RZ, P5, !PT ;  /* 0x00000057b6c97210 */ /* 0x000fe20002fbe4ff */
[----:B------:R-:W-:Y:S01]  /*4a0b0*/  IMAD.WIDE.U32 R210, R60, 0x397fe69a, RZ ;  /* 0x397fe69a3cd27825 */ /* 0x000fe200078e00ff */
[----:B------:R-:W-:-:S03]  /*4a0c0*/  IADD3.X R87, P2, PT, RZ, R184, RZ, P2, !PT ;  /* 0x000000b8ff577210 */ /* 0x000fc6000175e4ff */
[----:B------:R-:W-:Y:S01]  /*4a0d0*/  IMAD.MOV.U32 R190, RZ, RZ, R151 ;  /* 0x000000ffffbe7224 */ /* 0x000fe200078e0097 */
[----:B------:R-:W-:Y:S01]  /*4a0e0*/  IADD3.X R87, P5, PT, RZ, R87, RZ, P5, !PT ;  /* 0x00000057ff577210 */ /* 0x000fe20002fbe4ff */
[----:B------:R-:W-:Y:S02]  /*4a0f0*/  IMAD.MOV.U32 R182, RZ, RZ, R199 ;  /* 0x000000ffffb67224 */ /* 0x000fe400078e00c7 */
[----:B------:R-:W-:Y:S01]  /*4a100*/  IMAD.WIDE.U32.X R190, R16, 0x4b1ba7b6, R190, P4 ;  /* 0x4b1ba7b610be7825 */ /* 0x000fe200020e04be */
[----:B------:R-:W-:-:S03]  /*4a110*/  IADD3 R15, P4, PT, R198, R211, RZ ;  /* 0x000000d3c60f7210 */ /* 0x000fc60007f9e0ff */
[----:B------:R-:W-:-:S04]  /*4a120*/  IMAD.WIDE.U32 R54, R60, -0x94f09dc, R54 ;  /* 0xf6b0f6243c367825 */ /* 0x000fc800078e0036 */
[----:B------:R-:W-:Y:S01]  /*4a130*/  IMAD.WIDE.U32.X R182, R16, 0x1a0111ea, R182, P4 ;  /* 0x1a0111ea10b67825 */ /* 0x000fe200020e04b6 */
[----:B------:R-:W-:Y:S02]  /*4a140*/  IADD3 R186, P4, PT, R83, R186, RZ ;  /* 0x000000ba53ba7210 */ /* 0x000fe40007f9e0ff */
[----:B------:R-:W-:Y:S01]  /*4a150*/  IADD3.X R83, PT, PT, RZ, RZ, R185, P5, P2 ;  /* 0x000000ffff537210 */ /* 0x000fe20002fe44b9 */
[----:B------:R-:W-:Y:S01]  /*4a160*/  IMAD.IADD R55, R55, 0x1, R62 ;  /* 0x0000000137377824 */ /* 0x000fe200078e023e */
[----:B------:R-:W-:Y:S01]  /*4a170*/  IADD3.X RZ, P5, PT, R141, R127, RZ, P6, !PT ;  /* 0x0000007f8dff7210 */ /* 0x000fe200037be4ff */
[----:B------:R-:W-:Y:S01]  /*4a180*/  IMAD.WIDE.U32 R174, R8, R12, RZ ;  /* 0x0000000c08ae7225 */ /* 0x000fe200078e00ff */
[----:B------:R-:W-:-:S03]  /*4a190*/  IADD3.X R187, P4, PT, R143, R65, RZ, P4, !PT ;  /* 0x000000418fbb7210 */ /* 0x000fc6000279e4ff */
[----:B------:R-:W-:-:S04]  /*4a1a0*/  IMAD.WIDE.U32 R62, P2, R10, R8, R212 ;  /* 0x000000080a3e7225 */ /* 0x000fc800078400d4 */
[----:B------:R-:W-:Y:S01]  /*4a1b0*/  IMAD.WIDE.U32 R212, R9, R12, RZ ;  /* 0x0000000c09d47225 */ /* 0x000fe200078e00ff */
[----:B------:R-:W-:-:S03]  /*4a1c0*/  IADD3 R16, P6, PT, R62, R175, RZ ;  /* 0x000000af3e107210 */ /* 0x000fc60007fde0ff */
[----:B------:R-:W-:-:S04]  /*4a1d0*/  IMAD.WIDE.U32 R184, R43, R13, R140 ;  /* 0x0000000d2bb87225 */ /* 0x000fc800078e008c */
[----:B------:R-:W-:Y:S02]  /*4a1e0*/  IMAD.X R141, RZ, RZ, RZ, P2 ;  /* 0x000000ffff8d7224 */ /* 0x000fe400010e06ff */
[----:B------:R-:W-:Y:S02]  /*4a1f0*/  IMAD.MOV.U32 R140, RZ, RZ, R63 ;  /* 0x000000ffff8c7224 */ /* 0x000fe400078e003f */
[----:B------:R-:W-:Y:S02]  /*4a200*/  IMAD.IADD R218, R185, 0x1, R64 ;  /* 0x00000001b9da7824 */ /* 0x000fe400078e0240 */
[----:B------:R-:W-:-:S04]  /*4a210*/  IMAD.WIDE.U32 R126, R14, R12, RZ ;  /* 0x0000000c0e7e7225 */ /* 0x000fc800078e00ff */
[----:B------:R-:W-:-:S04]  /*4a220*/  IMAD.WIDE.U32 R64, P2, R10, R14, R212 ;  /* 0x0000000e0a407225 */ /* 0x000fc800078400d4 */
[----:B------:R-:W-:Y:S01]  /*4a230*/  IMAD.WIDE.U32.X R140, R10, R7, R140, P6 ;  /* 0x000000070a8c7225 */ /* 0x000fe200030e048c */
[----:B------:R-:W-:Y:S02]  /*4a240*/  IADD3.X R7, P3, PT, RZ, R192, RZ, P3, !PT ;  /* 0x000000c0ff077210 */ /* 0x000fe40001f7e4ff */
[----:B------:R-:W-:Y:S01]  /*4a250*/  IADD3 R212, P6, PT, R87, R184, RZ ;  /* 0x000000b857d47210 */ /* 0x000fe20007fde0ff */
[----:B------:R-:W-:Y:S01]  /*4a260*/  IMAD.X R185, RZ, RZ, RZ, P2 ;  /* 0x000000ffffb97224 */ /* 0x000fe200010e06ff */
[----:B------:R-:W-:Y:S01]  /*4a270*/  IADD3 R43, P2, PT, R64, R127, RZ ;  /* 0x0000007f402b7210 */ /* 0x000fe20007f5e0ff */
[----:B------:R-:W-:Y:S01]  /*4a280*/  IMAD.MOV.U32 R184, RZ, RZ, R65 ;  /* 0x000000ffffb87224 */ /* 0x000fe200078e0041 */
[----:B------:R-:W-:Y:S02]  /*4a290*/  IADD3.X R7, P4, PT, RZ, R7, RZ, P4, !PT ;  /* 0x00000007ff077210 */ /* 0x000fe4000279e4ff */
[----:B------:R-:W-:Y:S01]  /*4a2a0*/  IADD3.X R213, P6, PT, R218, R83, RZ, P6, !PT ;  /* 0x00000053dad57210 */ /* 0x000fe200037de4ff */
[----:B------:R-:W-:Y:S01]  /*4a2b0*/  IMAD.WIDE.U32.X R184, R10, R9, R184, P2 ;  /* 0x000000090ab87225 */ /* 0x000fe200010e04b8 */
[----:B------:R-:W-:-:S02]  /*4a2c0*/  IADD3 R54, P2, PT, R7, R54, RZ ;  /* 0x0000003607367210 */ /* 0x000fc40007f5e0ff */
[----:B------:R-:W-:Y:S02]  /*4a2d0*/  IADD3.X R192, PT, PT, RZ, RZ, R193, P4, P3 ;  /* 0x000000ffffc07210 */ /* 0x000fe400027e64c1 */
[----:B------:R-:W-:Y:S02]  /*4a2e0*/  IADD3.X R7, P5, PT, RZ, R180, RZ, P5, !PT ;  /* 0x000000b4ff077210 */ /* 0x000fe40002fbe4ff */
[----:B------:R-:W-:Y:S01]  /*4a2f0*/  IADD3.X R55, P2, PT, R55, R192, RZ, P2, !PT ;  /* 0x000000c037377210 */ /* 0x000fe2000175e4ff */
[----:B------:R-:W-:Y:S01]  /*4a300*/  IMAD.WIDE.U32 R192, R60, -0xc7aed41, R56 ;  /* 0xf38512bf3cc07825 */ /* 0x000fe200078e0038 */
[----:B------:R-:W-:Y:S02]  /*4a310*/  IADD3.X R9, P1, PT, RZ, R208, RZ, P1, !PT ;  /* 0x000000d0ff097210 */ /* 0x000fe40000f3e4ff */
[----:B------:R-:W-:Y:S01]  /*4a320*/  IADD3.X R7, P6, PT, RZ, R7, RZ, P6, !PT ;  /* 0x00000007ff077210 */ /* 0x000fe200037de4ff */
[----:B------:R-:W-:Y:S01]  /*4a330*/  IMAD.IADD R188, R193, 0x1, R188 ;  /* 0x00000001c1bc7824 */ /* 0x000fe200078e02bc */
[----:B------:R-:W-:-:S02]  /*4a340*/  IADD3 RZ, P4, PT, R56, R202, RZ ;  /* 0x000000ca38ff7210 */ /* 0x000fc40007f9e0ff */
[----:B------:R-:W-:Y:S02]  /*4a350*/  IADD3.X R9, P2, PT, RZ, R9, RZ, P2, !PT ;  /* 0x00000009ff097210 */ /* 0x000fe4000175e4ff */
[----:B------:R-:W-:Y:S02]  /*4a360*/  IADD3.X R180, PT, PT, RZ, RZ, R181, P6, P5 ;  /* 0x000000ffffb47210 */ /* 0x000fe400037ea4b5 */
[----:B------:R-:W-:Y:S02]  /*4a370*/  IADD3 R192, P6, PT, R9, R192, RZ ;  /* 0x000000c009c07210 */ /* 0x000fe40007fde0ff */
[----:B------:R-:W-:Y:S02]  /*4a380*/  IADD3.X R209, PT, PT, RZ, RZ, R209, P2, P1 ;  /* 0x000000ffffd17210 */ /* 0x000fe400017e24d1 */
[----:B------:R-:W-:Y:S01]  /*4a390*/  IADD3.X RZ, P4, PT, R57, R61, RZ, P4, !PT ;  /* 0x0000003d39ff7210 */ /* 0x000fe2000279e4ff */
[----:B------:R-:W-:Y:S01]  /*4a3a0*/  IMAD.WIDE.U32 R56, R60, 0x397fe69a, R212 ;  /* 0x397fe69a3c387825 */ /* 0x000fe200078e00d4 */
[----:B------:R-:W-:-:S02]  /*4a3b0*/  IADD3 RZ, P5, PT, R200, R206, RZ ;  /* 0x000000cec8ff7210 */ /* 0x000fc40007fbe0ff */
[----:B------:R-:W-:Y:S01]  /*4a3c0*/  IADD3.X R193, P6, PT, R188, R209, RZ, P6, !PT ;  /* 0x000000d1bcc17210 */ /* 0x000fe200037de4ff */
[----:B------:R-:W-:Y:S01]  /*4a3d0*/  IMAD.IADD R198, R57, 0x1, R198 ;  /* 0x0000000139c67824 */ /* 0x000fe200078e02c6 */
[----:B------:R-:W-:Y:S02]  /*4a3e0*/  IADD3.X R9, P4, PT, RZ, R204, RZ, P4, !PT ;  /* 0x000000ccff097210 */ /* 0x000fe4000279e4ff */
[----:B------:R-:W-:Y:S02]  /*4a3f0*/  IADD3 RZ, P3, PT, R186, R146, RZ ;  /* 0x00000092baff7210 */ /* 0x000fe40007f7e0ff */
[----:B------:R-:W-:Y:S01]  /*4a400*/  IADD3.X RZ, P5, PT, R201, R79, RZ, P5, !PT ;  /* 0x0000004fc9ff7210 */ /* 0x000fe20002fbe4ff */
[----:B------:R-:W-:Y:S01]  /*4a410*/  IMAD.WIDE.U32 R200, R60, 0x434bacd7, R200 ;  /* 0x434bacd73cc87825 */ /* 0x000fe200078e00c8 */
[----:B------:R-:W-:Y:S02]  /*4a420*/  IADD3.X R9, P6, PT, RZ, R9, RZ, P6, !PT ;  /* 0x00000009ff097210 */ /* 0x000fe400037de4ff */
[----:B------:R-:W-:Y:S01]  /*4a430*/  IADD3.X RZ, P3, PT, R187, R214, RZ, P3, !PT ;  /* 0x000000d6bbff7210 */ /* 0x000fe20001f7e4ff */
[----:B------:R-:W-:Y:S01]  /*4a440*/  IMAD.WIDE.U32 R186, R45, R51, R186 ;  /* 0x000000332dba7225 */ /* 0x000fe200078e00ba */
[----:B------:R-:W-:-:S02]  /*4a450*/  IADD3 RZ, P2, PT, R212, R210, RZ ;  /* 0x000000d2d4ff7210 */ /* 0x000fc40007f5e0ff */
[----:B------:R-:W-:Y:S01]  /*4a460*/  IADD3.X R205, PT, PT, RZ, RZ, R205, P6, P4 ;  /* 0x000000ffffcd7210 */ /* 0x000fe200037e84cd */
[----:B------:R-:W-:Y:S01]  /*4a470*/  IMAD.IADD R150, R201, 0x1, R150 ;  /* 0x00000001c9967824 */ /* 0x000fe200078e0296 */
[----:B------:R-:W-:Y:S01]  /*4a480*/  IADD3 R200, P6, PT, R9, R200, RZ ;  /* 0x000000c809c87210 */ /* 0x000fe20007fde0ff */
[----:B------:R-:W-:Y:S01]  /*4a490*/  IMAD.IADD R187, R187, 0x1, R194 ;  /* 0x00000001bbbb7824 */ /* 0x000fe200078e02c2 */
[----:B------:R-:W-:Y:S01]  /*4a4a0*/  IADD3.X RZ, P2, PT, R213, R15, RZ, P2, !PT ;  /* 0x0000000fd5ff7210 */ /* 0x000fe2000175e4ff */
[----:B------:R-:W-:Y:S01]  /*4a4b0*/  IMAD.WIDE.U32 R60, R45, R47, R54 ;  /* 0x0000002f2d3c7225 */ /* 0x000fe200078e0036 */
[----:B------:R-:W-:Y:S02]  /*4a4c0*/  IADD3 RZ, P4, PT, RZ, R186, RZ ;  /* 0x000000baffff7210 */ /* 0x000fe40007f9e0ff */
[----:B------:R-:W-:Y:S01]  /*4a4d0*/  IADD3.X R201, P6, PT, R150, R205, RZ, P6, !PT ;  /* 0x000000cd96c97210 */ /* 0x000fe200037de4ff */
[----:B------:R-:W-:Y:S01]  /*4a4e0*/  IMAD.IADD R78, R61, 0x1, R78 ;  /* 0x000000013d4e7824 */ /* 0x000fe200078e024e */
[----:B------:R-:W-:-:S02]  /*4a4f0*/  IADD3.X R15, P5, PT, RZ, R190, RZ, P5, !PT ;  /* 0x000000beff0f7210 */ /* 0x000fc40002fbe4ff */
[----:B------:R-:W-:Y:S02]  /*4a500*/  IADD3.X R9, P3, PT, RZ, R152, RZ, P3, !PT ;  /* 0x00000098ff097210 */ /* 0x000fe40001f7e4ff */
[----:B------:R-:W-:Y:S02]  /*4a510*/  IADD3.X RZ, P4, PT, RZ, R187, RZ, P4, !PT ;  /* 0x000000bbffff7210 */ /* 0x000fe4000279e4ff */
[----:B------:R-:W-:Y:S02]  /*4a520*/  IADD3.X R15, P6, PT, RZ, R15, RZ, P6, !PT ;  /* 0x0000000fff0f7210 */ /* 0x000fe400037de4ff */
[----:B------:R-:W-:Y:S02]  /*4a530*/  IADD3.X R9, P4, PT, RZ, R9, RZ, P4, !PT ;  /* 0x00000009ff097210 */ /* 0x000fe4000279e4ff */
[----:B------:R-:W-:Y:S02]  /*4a540*/  IADD3.X R191, PT, PT, RZ, RZ, R191, P6, P5 ;  /* 0x000000ffffbf7210 */ /* 0x000fe400037ea4bf */
[----:B------:R-:W-:-:S02]  /*4a550*/  IADD3 R56, P6, PT, R15, R56, RZ ;  /* 0x000000380f387210 */ /* 0x000fc40007fde0ff */
[----:B------:R-:W-:Y:S02]  /*4a560*/  IADD3 RZ, P1, PT, R54, R156, RZ ;  /* 0x0000009c36ff7210 */ /* 0x000fe40007f3e0ff */
[----:B------:R-:W-:Y:S01]  /*4a570*/  IADD3 R54, P5, PT, R9, R60, RZ ;  /* 0x0000003c09367210 */ /* 0x000fe20007fbe0ff */
[----:B------:R-:W-:Y:S01]  /*4a580*/  IMAD R9, R187, -0x30003, RZ ;  /* 0xfffcfffdbb097824 */ /* 0x000fe200078e02ff */
[----:B------:R-:W-:Y:S02]  /*4a590*/  IADD3.X R153, PT, PT, RZ, RZ, R153, P4, P3 ;  /* 0x000000ffff997210 */ /* 0x000fe400027e6499 */
[----:B------:R-:W-:Y:S01]  /*4a5a0*/  IADD3.X R57, P3, PT, R198, R191, RZ, P6, !PT ;  /* 0x000000bfc6397210 */ /* 0x000fe2000377e4ff */
[----:B------:R-:W-:Y:S01]  /*4a5b0*/  IMAD R15, R186, -0x760c0004, R9 ;  /* 0x89f3fffcba0f7824 */ /* 0x000fe200078e0209 */
[----:B------:R-:W-:Y:S02]  /*4a5c0*/  IADD3.X R60, P2, PT, RZ, R182, RZ, P2, !PT ;  /* 0x000000b6ff3c7210 */ /* 0x000fe4000175e4ff */
[----:B------:R-:W-:-:S02]  /*4a5d0*/  IADD3.X RZ, P4, PT, R55, R157, RZ, P1, !PT ;  /* 0x0000009d37ff7210 */ /* 0x000fc40000f9e4ff */
[----:B------:R-:W-:Y:S02]  /*4a5e0*/  IADD3.X R60, P3, PT, RZ, R60, RZ, P3, !PT ;  /* 0x0000003cff3c7210 */ /* 0x000fe40001f7e4ff */
[----:B------:R-:W-:Y:S02]  /*4a5f0*/  IADD3 R7, P1, PT, R7, R44, RZ ;  /* 0x0000002c07077210 */ /* 0x000fe40007f3e0ff */
[----:B------:R-:W-:Y:S02]  /*4a600*/  IADD3.X R182, PT, PT, RZ, RZ, R183, P3, P2 ;  /* 0x000000ffffb67210 */ /* 0x000fe40001fe44b7 */
[----:B------:R-:W-:Y:S02]  /*4a610*/  IADD3.X R85, P1, PT, R180, R85, RZ, P1, !PT ;  /* 0x00000055b4557210 */ /* 0x000fe40000f3e4ff */
[----:B------:R-:W-:Y:S02]  /*4a620*/  IADD3 R60, P2, PT, R60, R7, RZ ;  /* 0x000000073c3c7210 */ /* 0x000fe40007f5e0ff */
[----:B------:R-:W-:-:S02]  /*4a630*/  IADD3 RZ, P6, PT, R192, R178, RZ ;  /* 0x000000b2c0ff7210 */ /* 0x000fc40007fde0ff */
[----:B------:R-:W-:Y:S01]  /*4a640*/  IADD3.X R55, P5, PT, R78, R153, RZ, P5, !PT ;  /* 0x000000994e377210 */ /* 0x000fe20002fbe4ff */
[----:B------:R-:W-:Y:S01]  /*4a650*/  IMAD.WIDE.U32 R78, R186, -0x30003, RZ ;  /* 0xfffcfffdba4e7825 */ /* 0x000fe200078e00ff */
[----:B------:R-:W-:Y:S02]  /*4a660*/  IADD3.X R61, P2, PT, R182, R85, RZ, P2, !PT ;  /* 0x00000055b63d7210 */ /* 0x000fe4000175e4ff */
[----:B------:R-:W-:Y:S01]  /*4a670*/  IADD3.X R206, P4, PT, RZ, R154, RZ, P4, !PT ;  /* 0x0000009affce7210 */ /* 0x000fe2000279e4ff */
[----:B------:R-:W-:Y:S01]  /*4a680*/  IMAD.IADD R44, R79, 0x1, R15 ;  /* 0x000000014f2c7824 */ /* 0x000fe200078e020f */
[----:B------:R-:W-:Y:S01]  /*4a690*/  IADD3.X RZ, P6, PT, R193, R147, RZ, P6, !PT ;  /* 0x00000093c1ff7210 */ /* 0x000fe200037de4ff */
[----:B------:R-:W-:Y:S01]  /*4a6a0*/  IMAD.WIDE.U32 R192, R45, R46, R192 ;  /* 0x0000002e2dc07225 */ /* 0x000fe200078e00c0 */
[----:B------:R-:W-:Y:S02]  /*4a6b0*/  IADD3.X R146, P1, PT, RZ, RZ, RZ, P1, !PT ;  /* 0x000000ffff927210 */ /* 0x000fe40000f3e4ff */
[----:B------:R-:W-:Y:S01]  /*4a6c0*/  IADD3.X R9, P2, PT, RZ, RZ, RZ, P2, !PT ;  /* 0x000000ffff097210 */ /* 0x000fe2000175e4ff */
[----:B------:R-:W-:Y:S01]  /*4a6d0*/  IMAD.IADD R63, R193, 0x1, R162 ;  /* 0x00000001c13f7824 */ /* 0x000fe200078e02a2 */
[----:B------:R-:W-:Y:S01]  /*4a6e0*/  IADD3.X R206, P5, PT, RZ, R206, RZ, P5, !PT ;  /* 0x000000ceffce7210 */ /* 0x000fe20002fbe4ff */
[----:B------:R-:W-:Y:S01]  /*4a6f0*/  IMAD.WIDE.U32 R162, R44, -0x5555, RZ ;  /* 0xffffaaab2ca27825 */ /* 0x000fe200078e00ff */
[----:B------:R-:W-:-:S02]  /*4a700*/  IADD3 R9, P3, PT, R9, R146, RZ ;  /* 0x0000009209097210 */ /* 0x000fc40007f7e0ff */
[----:B------:R-:W-:Y:S01]  /*4a710*/  IADD3.X R7, PT, PT, RZ, RZ, R155, P5, P4 ;  /* 0x000000ffff077210 */ /* 0x000fe20002fe849b */
[----:B------:R-:W-:-:S04]  /*4a720*/  IMAD.WIDE.U32 R156, R44, -0x4eac0001, RZ ;  /* 0xb153ffff2c9c7825 */ /* 0x000fc800078e00ff */
[----:B------:R-:W-:Y:S02]  /*4a730*/  IMAD.X R15, RZ, RZ, RZ, P1 ;  /* 0x000000ffff0f7224 */ /* 0x000fe400008e06ff */
[----:B------:R-:W-:-:S03]  /*4a740*/  IMAD.WIDE.U32 R154, R44, -0x94f09dc, RZ ;  /* 0xf6b0f6242c9a7825 */ /* 0x000fc600078e00ff */
[----:B------:R-:W-:Y:S01]  /*4a750*/  IADD3.X R15, PT, PT, R15, RZ, RZ, P3, P2 ;  /* 0x000000ff0f0f7210 */ /* 0x000fe20001fe44ff */
[----:B------:R-:W-:-:S04]  /*4a760*/  IMAD.WIDE.U32 R150, R44, 0x434bacd7, RZ ;  /* 0x434bacd72c967825 */ /* 0x000fc800078e00ff */
[----:B------:R-:W-:-:S04]  /*4a770*/  IMAD.WIDE.U32 R146, R44, 0x397fe69a, RZ ;  /* 0x397fe69a2c927825 */ /* 0x000fc800078e00ff */
[----:B------:R-:W-:-:S04]  /*4a780*/  IMAD.WIDE.U32 R162, P1, R78, -0x46010001, R162 ;  /* 0xb9feffff4ea27825 */ /* 0x000fc800078200a2 */
[----:B------:R-:W-:-:S04]  /*4a790*/  IMAD.WIDE.U32 R156, P2, R78, 0x1eabfffe, R156 ;  /* 0x1eabfffe4e9c7825 */ /* 0x000fc8000784009c */
[----:B------:R-:W-:-:S04]  /*4a7a0*/  IMAD.WIDE.U32 R178, R78, -0x5555, RZ ;  /* 0xffffaaab4eb27825 */ /* 0x000fc800078e00ff */
[----:B------:R-:W-:Y:S01]  /*4a7b0*/  IMAD.WIDE.U32 R154, P3, R78, 0x6730d2a0, R154 ;  /* 0x6730d2a04e9a7825 */ /* 0x000fe2000786009a */
[----:B------:R-:W-:-:S03]  /*4a7c0*/  IADD3 RZ, P4, PT, R186, R178, RZ ;  /* 0x000000b2baff7210 */ /* 0x000fc60007f9e0ff */
[----:B------:R-:W-:Y:S02]  /*4a7d0*/  IMAD.X R195, RZ, RZ, RZ, P1 ;  /* 0x000000ffffc37224 */ /* 0x000fe400008e06ff */
[----:B------:R-:W-:Y:S02]  /*4a7e0*/  IMAD.X R199, RZ, RZ, RZ, P2 ;  /* 0x000000ffffc77224 */ /* 0x000fe400010e06ff */
[----:B------:R-:W-:-:S04]  /*4a7f0*/  IMAD.WIDE.U32 R180, R78, -0x4eac0001, RZ ;  /* 0xb153ffff4eb47825 */ /* 0x000fc800078e00ff */
[----:B------:R-:W-:-:S04]  /*4a800*/  IMAD.WIDE.U32 R150, P2, R78, 0x4b1ba7b6, R150 ;  /* 0x4b1ba7b64e967825 */ /* 0x000fc80007840096 */
[----:B------:R-:W-:-:S04]  /*4a810*/  IMAD.WIDE.U32 R146, P1, R78, 0x1a0111ea, R146 ;  /* 0x1a0111ea4e927825 */ /* 0x000fc80007820092 */
[----:B------:R-:W-:Y:S01]  /*4a820*/  IMAD.X R203, RZ, RZ, RZ, P3 ;  /* 0x000000ffffcb7224 */ /* 0x000fe200018e06ff */
[----:B------:R-:W-:Y:S01]  /*4a830*/  IADD3 R87, P3, PT, R162, R179, RZ ;  /* 0x000000b3a2577210 */ /* 0x000fe20007f7e0ff */
[----:B------:R-:W-:Y:S01]  /*4a840*/  IMAD.X R179, RZ, RZ, RZ, P2 ;  /* 0x000000ffffb37224 */ /* 0x000fe200010e06ff */
[----:B------:R-:W-:Y:S01]  /*4a850*/  IADD3 RZ, P2, PT, R54, R180, RZ ;  /* 0x000000b436ff7210 */ /* 0x000fe20007f5e0ff */
[----:B------:R-:W-:Y:S01]  /*4a860*/  IMAD.X R193, RZ, RZ, RZ, P1 ;  /* 0x000000ffffc17224 */ /* 0x000fe200008e06ff */
[----:B------:R-:W-:Y:S01]  /*4a870*/  IADD3 R127, P1, PT, R156, R181, RZ ;  /* 0x000000b59c7f7210 */ /* 0x000fe20007f3e0ff */
[----:B------:R-:W-:Y:S01]  /*4a880*/  IMAD.WIDE.U32 R152, R44, -0xc7aed41, RZ ;  /* 0xf38512bf2c987825 */ /* 0x000fe200078e00ff */
[----:B------:R-:W-:Y:S02]  /*4a890*/  IADD3.X RZ, P4, PT, R187, R87, RZ, P4, !PT ;  /* 0x00000057bbff7210 */ /* 0x000fe4000279e4ff */
[----:B------:R-:W-:Y:S01]  /*4a8a0*/  IADD3.X RZ, P2, PT, R55, R127, RZ, P2, !PT ;  /* 0x0000007f37ff7210 */ /* 0x000fe2000175e4ff */
[----:B------:R-:W-:-:S04]  /*4a8b0*/  IMAD.WIDE.U32 R180, R78, -0x94f09dc, RZ ;  /* 0xf6b0f6244eb47825 */ /* 0x000fc800078e00ff */
[----:B------:R-:W-:Y:S02]  /*4a8c0*/  IMAD.MOV.U32 R194, RZ, RZ, R163 ;  /* 0x000000ffffc27224 */ /* 0x000fe400078e00a3 */
[----:B------:R-:W-:-:S04]  /*4a8d0*/  IMAD.WIDE.U32 R152, P5, R78, 0x64774b84, R152 ;  /* 0x64774b844e987825 */ /* 0x000fc800078a0098 */
[----:B------:R-:W-:Y:S01]  /*4a8e0*/  IMAD.WIDE.U32.X R194, R44, -0x46010001, R194, P3 ;  /* 0xb9feffff2cc27825 */ /* 0x000fe200018e04c2 */
[----:B------:R-:W-:-:S03]  /*4a8f0*/  IADD3 R85, P3, PT, R154, R181, RZ ;  /* 0x000000b59a557210 */ /* 0x000fc60007f7e0ff */
[----:B------:R-:W-:-:S04]  /*4a900*/  IMAD.WIDE.U32 R182, R78, -0xc7aed41, RZ ;  /* 0xf38512bf4eb67825 */ /* 0x000fc800078e00ff */
[----:B------:R-:W-:-:S04]  /*4a910*/  IMAD.WIDE.U32 R188, R78, 0x434bacd7, RZ ;  /* 0x434bacd74ebc7825 */ /* 0x000fc800078e00ff */
[----:B------:R-:W-:Y:S02]  /*4a920*/  IMAD.MOV.U32 R198, RZ, RZ, R157 ;  /* 0x000000ffffc67224 */ /* 0x000fe400078e009d */
[----:B------:R-:W-:Y:S02]  /*4a930*/  IMAD.MOV.U32 R202, RZ, RZ, R155 ;  /* 0x000000ffffca7224 */ /* 0x000fe400078e009b */
[----:B------:R-:W-:Y:S01]  /*4a940*/  IMAD.WIDE.U32.X R198, R44, 0x1eabfffe, R198, P1 ;  /* 0x1eabfffe2cc67825 */ /* 0x000fe200008e04c6 */
[----:B------:R-:W-:-:S03]  /*4a950*/  IADD3 R65, P1, PT, R152, R183, RZ ;  /* 0x000000b798417210 */ /* 0x000fc60007f3e0ff */
[----:B------:R-:W-:Y:S01]  /*4a960*/  IMAD.WIDE.U32.X R202, R44, 0x6730d2a0, R202, P3 ;  /* 0x6730d2a02cca7825 */ /* 0x000fe200018e04ca */
[----:B------:R-:W-:-:S03]  /*4a970*/  IADD3 R83, P3, PT, R150, R189, RZ ;  /* 0x000000bd96537210 */ /* 0x000fc60007f7e0ff */
[----:B------:R-:W-:Y:S02]  /*4a980*/  IMAD.X R205, RZ, RZ, RZ, P5 ;  /* 0x000000ffffcd7224 */ /* 0x000fe400028e06ff */
[----:B------:R-:W-:-:S04]  /*4a990*/  IMAD.WIDE.U32 R190, R78, 0x397fe69a, RZ ;  /* 0x397fe69a4ebe7825 */ /* 0x000fc800078e00ff */
[----:B------:R-:W-:Y:S02]  /*4a9a0*/  IMAD.MOV.U32 R204, RZ, RZ, R153 ;  /* 0x000000ffffcc7224 */ /* 0x000fe400078e0099 */
[----:B------:R-:W-:Y:S02]  /*4a9b0*/  IMAD.MOV.U32 R178, RZ, RZ, R151 ;  /* 0x000000ffffb27224 */ /* 0x000fe400078e0097 */
[----:B------:R-:W-:Y:S01]  /*4a9c0*/  IMAD.WIDE.U32.X R204, R44, 0x64774b84, R204, P1 ;  /* 0x64774b842ccc7825 */ /* 0x000fe200008e04cc */
[----:B------:R-:W-:-:S03]  /*4a9d0*/  IADD3 R79, P1, PT, R146, R191, RZ ;  /* 0x000000bf924f7210 */ /* 0x000fc60007f3e0ff */
[----:B------:R-:W-:Y:S01]  /*4a9e0*/  IMAD.WIDE.U32.X R178, R44, 0x4b1ba7b6, R178, P3 ;  /* 0x4b1ba7b62cb27825 */ /* 0x000fe200018e04b2 */
[----:B------:R-:W-:-:S03]  /*4a9f0*/  IADD3 R206, P3, PT, R206, R192, RZ ;  /* 0x000000c0cece7210 */ /* 0x000fc60007f7e0ff */
[----:B------:R-:W-:Y:S01]  /*4aa00*/  IMAD.MOV.U32 R192, RZ, RZ, R147 ;  /* 0x000000ffffc07224 */ /* 0x000fe200078e0093 */
[----:B------:R-:W-:Y:S01]  /*4aa10*/  IADD3.X R207, P3, PT, R63, R7, RZ, P3, !PT ;  /* 0x000000073fcf7210 */ /* 0x000fe20001f7e4ff */
[----:B------:R-:W-:Y:S01]  /*4aa20*/  IMAD.WIDE.U32 R208, R78, -0x5555, R186 ;  /* 0xffffaaab4ed07825 */ /* 0x000fe200078e00ba */
[----:B------:R-:W-:-:S03]  /*4aa30*/  IADD3.X R7, P6, PT, RZ, R158, RZ, P6, !PT ;  /* 0x0000009eff077210 */ /* 0x000fc600037de4ff */
[----:B------:R-:W-:Y:S01]  /*4aa40*/  IMAD.WIDE.U32.X R192, R44, 0x1a0111ea, R192, P1 ;  /* 0x1a0111ea2cc07825 */ /* 0x000fe200008e04c0 */
[----:B------:R-:W-:Y:S02]  /*4aa50*/  IADD3 RZ, P1, PT, R200, R128, RZ ;  /* 0x00000080c8ff7210 */ /* 0x000fe40007f3e0ff */
[----:B------:R-:W-:Y:S01]  /*4aa60*/  IADD3.X R7, P3, PT, RZ, R7, RZ, P3, !PT ;  /* 0x00000007ff077210 */ /* 0x000fe20001f7e4ff */
[----:B------:R-:W-:Y:S01]  /*4aa70*/  IMAD.IADD R162, R209, 0x1, R162 ;  /* 0x00000001d1a27824 */ /* 0x000fe200078e02a2 */
[----:B------:R-:W-:Y:S01]  /*4aa80*/  IADD3.X RZ, P1, PT, R201, R129, RZ, P1, !PT ;  /* 0x00000081c9ff7210 */ /* 0x000fe20000f3e4ff */
[----:B------:R-:W-:Y:S01]  /*4aa90*/  IMAD.WIDE.U32 R200, R45, R8, R200 ;  /* 0x000000082dc87225 */ /* 0x000fe200078e00c8 */
[----:B------:R-:W-:Y:S02]  /*4aaa0*/  IADD3.X R159, PT, PT, RZ, RZ, R159, P3, P6 ;  /* 0x000000ffff9f7210 */ /* 0x000fe40001fec49f */
[----:B------:R-:W-:Y:S01]  /*4aab0*/  IADD3 RZ, P5, PT, RZ, R208, RZ ;  /* 0x000000d0ffff7210 */ /* 0x000fe20007fbe0ff */
[----:B------:R-:W-:Y:S01]  /*4aac0*/  IMAD.IADD R168, R201, 0x1, R168 ;  /* 0x00000001c9a87824 */ /* 0x000fe200078e02a8 */
[----:B------:R-:W-:Y:S01]  /*4aad0*/  IADD3 R200, P6, PT, R7, R200, RZ ;  /* 0x000000c807c87210 */ /* 0x000fe20007fde0ff */
[----:B------:R-:W-:Y:S01]  /*4aae0*/  IMAD.WIDE.U32 R54, R78, -0x4eac0001, R54 ;  /* 0xb153ffff4e367825 */ /* 0x000fe200078e0036 */
[----:B------:R-:W-:-:S02]  /*4aaf0*/  IADD3.X R63, P1, PT, RZ, R164, RZ, P1, !PT ;  /* 0x000000a4ff3f7210 */ /* 0x000fc40000f3e4ff */
[----:B------:R-:W-:Y:S01]  /*4ab00*/  IADD3.X R201, P6, PT, R168, R159, RZ, P6, !PT ;  /* 0x0000009fa8c97210 */ /* 0x000fe200037de4ff */
[----:B------:R-:W-:Y:S01]  /*4ab10*/  IMAD.IADD R156, R55, 0x1, R156 ;  /* 0x00000001379c7824 */ /* 0x000fe200078e029c */
[----:B------:R-:W-:Y:S01]  /*4ab20*/  IADD3.X RZ, P5, PT, RZ, R162, RZ, P5, !PT ;  /* 0x000000a2ffff7210 */ /* 0x000fe20002fbe4ff */
[----:B------:R-:W-:Y:S01]  /*4ab30*/  IMAD.WIDE.U32 R128, R45, R14, R56 ;  /* 0x0000000e2d807225 */ /* 0x000fe200078e0038 */
[----:B------:R-:W-:Y:S02]  /*4ab40*/  IADD3.X R7, P4, PT, RZ, R194, RZ, P4, !PT ;  /* 0x000000c2ff077210 */ /* 0x000fe4000279e4ff */
[----:B------:R-:W-:Y:S01]  /*4ab50*/  IADD3.X R63, P6, PT, RZ, R63, RZ, P6, !PT ;  /* 0x0000003fff3f7210 */ /* 0x000fe200037de4ff */
[----:B------:R-:W-:Y:S01]  /*4ab60*/  IMAD.IADD R144, R129, 0x1, R144 ;  /* 0x0000000181907824 */ /* 0x000fe200078e0290 */
[----:B------:R-:W-:Y:S02]  /*4ab70*/  IADD3.X R55, P5, PT, RZ, R7, RZ, P5, !PT ;  /* 0x00000007ff377210 */ /* 0x000fe40002fbe4ff */
[----:B------:R-:W-:-:S02]  /*4ab80*/  IADD3.X R165, PT, PT, RZ, RZ, R165, P6, P1 ;  /* 0x000000ffffa57210 */ /* 0x000fc400037e24a5 */
[----:B------:R-:W-:Y:S02]  /*4ab90*/  IADD3 RZ, P6, PT, R56, R80, RZ ;  /* 0x0000005038ff7210 */ /* 0x000fe40007fde0ff */
[----:B------:R-:W-:Y:S02]  /*4aba0*/  IADD3.X R195, PT, PT, RZ, RZ, R195, P5, P4 ;  /* 0x000000ffffc37210 */ /* 0x000fe40002fe84c3 */
[----:B------:R-:W-:Y:S02]  /*4abb0*/  IADD3 R128, P4, PT, R63, R128, RZ ;  /* 0x000000803f807210 */ /* 0x000fe40007f9e0ff */
[----:B------:R-:W-:Y:S01]  /*4abc0*/  IADD3.X RZ, P6, PT, R57, R50, RZ, P6, !PT ;  /* 0x0000003239ff7210 */ /* 0x000fe200037de4ff */
[----:B------:R-:W-:Y:S01]  /*4abd0*/  IMAD.WIDE.U32 R56, R45, R13, R60 ;  /* 0x0000000d2d387225 */ /* 0x000fe200078e003c */
[----:B------:R-:W-:Y:S02]  /*4abe0*/  IADD3.X R129, P4, PT, R144, R165, RZ, P4, !PT ;  /* 0x000000a590817210 */ /* 0x000fe4000279e4ff */
[----:B------:R-:W-:Y:S01]  /*4abf0*/  IADD3.X R63, P6, PT, RZ, R172, RZ, P6, !PT ;  /* 0x000000acff3f7210 */ /* 0x000fe200037de4ff */
[----:B------:R-:W-:Y:S01]  /*4ac00*/  IMAD.WIDE.U32 R144, R78, -0x94f09dc, R206 ;  /* 0xf6b0f6244e907825 */ /* 0x000fe200078e00ce */
[----:B------:R-:W-:-:S02]  /*4ac10*/  IADD3 R54, P1, PT, R55, R54, RZ ;  /* 0x0000003637367210 */ /* 0x000fc40007f3e0ff */
[----:B------:R-:W-:Y:S01]  /*4ac20*/  IADD3.X R63, P4, PT, RZ, R63, RZ, P4, !PT ;  /* 0x0000003fff3f7210 */ /* 0x000fe2000279e4ff */
[----:B------:R-:W-:Y:S01]  /*4ac30*/  IMAD.IADD R154, R145, 0x1, R154 ;  /* 0x00000001919a7824 */ /* 0x000fe200078e029a */
[----:B------:R-:W-:Y:S01]  /*4ac40*/  IADD3.X R55, P1, PT, R156, R195, RZ, P1, !PT ;  /* 0x000000c39c377210 */ /* 0x000fe20000f3e4ff */
[----:B------:R-:W-:Y:S01]  /*4ac50*/  IMAD.IADD R176, R57, 0x1, R176 ;  /* 0x0000000139b07824 */ /* 0x000fe200078e02b0 */
[----:B------:R-:W-:Y:S01]  /*4ac60*/  IADD3.X R7, P2, PT, RZ, R198, RZ, P2, !PT ;  /* 0x000000c6ff077210 */ /* 0x000fe2000175e4ff */
[----:B------:R-:W-:Y:S01]  /*4ac70*/  IMAD.WIDE.U32 R44, R78, 0x434bacd7, R128 ;  /* 0x434bacd74e2c7825 */ /* 0x000fe200078e0080 */
[----:B------:R-:W-:Y:S02]  /*4ac80*/  IADD3.X R173, PT, PT, RZ, RZ, R173, P4, P6 ;  /* 0x000000ffffad7210 */ /* 0x000fe400027ec4ad */
[----:B------:R-:W-:Y:S01]  /*4ac90*/  IADD3 RZ, P4, PT, R60, R82, RZ ;  /* 0x000000523cff7210 */ /* 0x000fe20007f9e0ff */
[----:B------:R-:W-:Y:S01]  /*4aca0*/  IMAD.IADD R150, R45, 0x1, R150 ;  /* 0x000000012d967824 */ /* 0x000fe200078e0296 */
[----:B------:R-:W-:-:S02]  /*4acb0*/  IADD3.X R145, P6, PT, RZ, R7, RZ, P1, !PT ;  /* 0x00000007ff917210 */ /* 0x000fc40000fde4ff */
[----:B------:R-:W-:Y:S02]  /*4acc0*/  IADD3 R56, P1, PT, R63, R56, RZ ;  /* 0x000000383f387210 */ /* 0x000fe40007f3e0ff */
[----:B------:R-:W-:Y:S01]  /*4acd0*/  IADD3.X RZ, P4, PT, R61, R48, RZ, P4, !PT ;  /* 0x000000303dff7210 */ /* 0x000fe2000279e4ff */
[----:B------:R-:W-:Y:S01]  /*4ace0*/  IMAD.WIDE.U32 R60, R78, -0xc7aed41, R200 ;  /* 0xf38512bf4e3c7825 */ /* 0x000fe200078e00c8 */
[----:B------:R-:W-:Y:S02]  /*4acf0*/  IADD3 RZ, P3, PT, R206, R180, RZ ;  /* 0x000000b4ceff7210 */ /* 0x000fe40007f7e0ff */
[----:B------:R-:W-:Y:S01]  /*4ad00*/  IADD3.X R199, PT, PT, RZ, RZ, R199, P6, P2 ;  /* 0x000000ffffc77210 */ /* 0x000fe200037e44c7 */
[----:B------:R-:W-:Y:S01]  /*4ad10*/  IMAD.IADD R152, R61, 0x1, R152 ;  /* 0x000000013d987824 */ /* 0x000fe200078e0298 */
[----:B------:R-:W-:Y:S02]  /*4ad20*/  IADD3.X R57, P1, PT, R176, R173, RZ, P1, !PT ;  /* 0x000000adb0397210 */ /* 0x000fe40000f3e4ff */
[----:B------:R-:W-:-:S02]  /*4ad30*/  IADD3.X R48, P4, PT, RZ, R170, RZ, P4, !PT ;  /* 0x000000aaff307210 */ /* 0x000fc4000279e4ff */
[----:B------:R-:W-:Y:S02]  /*4ad40*/  IADD3.X RZ, P3, PT, R207, R85, RZ, P3, !PT ;  /* 0x00000055cfff7210 */ /* 0x000fe40001f7e4ff */
[----:B------:R-:W-:Y:S02]  /*4ad50*/  IADD3 R144, P2, PT, R145, R144, RZ ;  /* 0x0000009091907210 */ /* 0x000fe40007f5e0ff */
[----:B------:R-:W-:Y:S02]  /*4ad60*/  IADD3.X R48, P6, PT, RZ, R48, RZ, P1, !PT ;  /* 0x00000030ff307210 */ /* 0x000fe40000fde4ff */
[----:B------:R-:W-:Y:S02]  /*4ad70*/  IADD3.X R145, P2, PT, R154, R199, RZ, P2, !PT ;  /* 0x000000c79a917210 */ /* 0x000fe4000175e4ff */
[----:B------:R-:W-:Y:S02]  /*4ad80*/  IADD3.X R7, P3, PT, RZ, R202, RZ, P3, !PT ;  /* 0x000000caff077210 */ /* 0x000fe40001f7e4ff */
[----:B------:R-:W-:-:S02]  /*4ad90*/  IADD3.X R170, PT, PT, RZ, RZ, R171, P6, P4 ;  /* 0x000000ffffaa7210 */ /* 0x000fc400037e84ab */
[----:B------:R-:W-:Y:S02]  /*4ada0*/  IADD3 RZ, P5, PT, R200, R182, RZ ;  /* 0x000000b6c8ff7210 */ /* 0x000fe40007fbe0ff */
[----:B------:R-:W-:Y:S02]  /*4adb0*/  IADD3.X R7, P4, PT, RZ, R7, RZ, P2, !PT ;  /* 0x00000007ff077210 */ /* 0x000fe4000179e4ff */
[----:B------:R-:W-:Y:S02]  /*4adc0*/  IADD3.X RZ, P5, PT, R201, R65, RZ, P5, !PT ;  /* 0x00000041c9ff7210 */ /* 0x000fe40002fbe4ff */
[----:B------:R-:W-:Y:S02]  /*4add0*/  IADD3 R60, P6, PT, R7, R60, RZ ;  /* 0x0000003c073c7210 */ /* 0x000fe40007fde0ff */
[----:B------:R-:W-:Y:S02]  /*4ade0*/  IADD3.X R203, PT, PT, RZ, RZ, R203, P4, P3 ;  /* 0x000000ffffcb7210 */ /* 0x000fe400027e64cb */
[----:B------:R-:W-:-:S02]  /*4adf0*/  IADD3 RZ, P1, PT, R54, R166, RZ ;  /* 0x000000a636ff7210 */ /* 0x000fc40007f3e0ff */
[----:B------:R-:W-:Y:S02]  /*4ae00*/  IADD3.X R61, P6, PT, R152, R203, RZ, P6, !PT ;  /* 0x000000cb983d7210 */ /* 0x000fe400037de4ff */
[----:B------:R-:W-:Y:S02]  /*4ae10*/  IADD3.X R7, P4, PT, RZ, R204, RZ, P5, !PT ;  /* 0x000000ccff077210 */ /* 0x000fe40002f9e4ff */
[----:B------:R-:W-:Y:S01]  /*4ae20*/  IADD3.X RZ, P1, PT, R55, R81, RZ, P1, !PT ;  /* 0x0000005137ff7210 */ /* 0x000fe20000f3e4ff */
[----:B------:R-:W-:Y:S01]  /*4ae30*/  IMAD.WIDE.U32 R54, R12, R51, R54 ;  /* 0x000000330c367225 */ /* 0x000fe200078e0036 */
[----:B------:R-:W-:Y:S02]  /*4ae40*/  IADD3.X R7, P6, PT, RZ, R7, RZ, P6, !PT ;  /* 0x00000007ff077210 */ /* 0x000fe400037de4ff */
[----:B------:R-:W-:Y:S01]  /*4ae50*/  IADD3 RZ, P2, PT, R128, R188, RZ ;  /* 0x000000bc80ff7210 */ /* 0x000fe20007f5e0ff */
[----:B------:R-:W-:Y:S01]  /*4ae60*/  IMAD.IADD R55, R55, 0x1, R160 ;  /* 0x0000000137377824 */ /* 0x000fe200078e02a0 */
[----:B------:R-:W-:Y:S01]  /*4ae70*/  IADD3.X R205, PT, PT, RZ, RZ, R205, P6, P4 ;  /* 0x000000ffffcd7210 */ /* 0x000fe200037e84cd */
[----:B------:R-:W-:Y:S01]  /*4ae80*/  IMAD.WIDE.U32 R50, R78, 0x397fe69a, R56 ;  /* 0x397fe69a4e327825 */ /* 0x000fe200078e0038 */
[----:B------:R-:W-:-:S02]  /*4ae90*/  IADD3.X RZ, P2, PT, R129, R83, RZ, P2, !PT ;  /* 0x0000005381ff7210 */ /* 0x000fc4000175e4ff */
[----:B------:R-:W-:Y:S01]  /*4aea0*/  IADD3 R44, P6, PT, R7, R44, RZ ;  /* 0x0000002c072c7210 */ /* 0x000fe20007fde0ff */
[----:B------:R-:W-:Y:S01]  /*4aeb0*/  IMAD.IADD R146, R51, 0x1, R146 ;  /* 0x0000000133927824 */ /* 0x000fe200078e0292 */
[----:B------:R-:W-:Y:S02]  /*4aec0*/  IADD3 RZ, P4, PT, RZ, R54, RZ ;  /* 0x00000036ffff7210 */ /* 0x000fe40007f9e0ff */
[----:B------:R-:W-:Y:S02]  /*4aed0*/  IADD3 RZ, P5, PT, R144, R196, RZ ;  /* 0x000000c490ff7210 */ /* 0x000fe40007fbe0ff */
[----:B------:R-:W-:Y:S02]  /*4aee0*/  IADD3.X R45, P6, PT, R150, R205, RZ, P6, !PT ;  /* 0x000000cd962d7210 */ /* 0x000fe400037de4ff */
[----:B------:R-:W-:Y:S02]  /*4aef0*/  IADD3.X R63, P2, PT, RZ, R178, RZ, P2, !PT ;  /* 0x000000b2ff3f7210 */ /* 0x000fe4000175e4ff */
[----:B------:R-:W-:-:S02]  /*4af00*/  IADD3.X R7, P1, PT, RZ, R58, RZ, P1, !PT ;  /* 0x0000003aff077210 */ /* 0x000fc40000f3e4ff */
[----:B------:R-:W-:Y:S02]  /*4af10*/  IADD3.X RZ, P4, PT, RZ, R55, RZ, P4, !PT ;  /* 0x00000037ffff7210 */ /* 0x000fe4000279e4ff */
[----:B------:R-:W-:Y:S01]  /*4af20*/  IADD3.X RZ, P5, PT, R145, R49, RZ, P5, !PT ;  /* 0x0000003191ff7210 */ /* 0x000fe20002fbe4ff */
[----:B------:R-:W-:Y:S01]  /*4af30*/  IMAD.WIDE.U32 R144, R12, R47, R144 ;  /* 0x0000002f0c907225 */ /* 0x000fe200078e0090 */
[----:B------:R-:W-:Y:S02]  /*4af40*/  IADD3.X R63, P6, PT, RZ, R63, RZ, P6, !PT ;  /* 0x0000003fff3f7210 */ /* 0x000fe400037de4ff */
[----:B------:R-:W-:Y:S01]  /*4af50*/  IADD3.X R7, P4, PT, RZ, R7, RZ, P4, !PT ;  /* 0x00000007ff077210 */ /* 0x000fe2000279e4ff */
[----:B------:R-:W-:Y:S01]  /*4af60*/  IMAD.IADD R86, R145, 0x1, R86 ;  /* 0x0000000191567824 */ /* 0x000fe200078e0256 */
[----:B------:R-:W-:Y:S02]  /*4af70*/  IADD3 RZ, P3, PT, R56, R190, RZ ;  /* 0x000000be38ff7210 */ /* 0x000fe40007f7e0ff */
[----:B------:R-:W-:-:S02]  /*4af80*/  IADD3.X R179, PT, PT, RZ, RZ, R179, P6, P2 ;  /* 0x000000ffffb37210 */ /* 0x000fc400037e44b3 */
[----:B------:R-:W-:Y:S01]  /*4af90*/  IADD3 R56, P6, PT, R7, R144, RZ ;  /* 0x0000009007387210 */ /* 0x000fe20007fde0ff */
[----:B------:R-:W-:Y:S01]  /*4afa0*/  IMAD R7, R55, -0x30003, RZ ;  /* 0xfffcfffd37077824 */ /* 0x000fe200078e02ff */
[----:B------:R-:W-:Y:S02]  /*4afb0*/  IADD3.X R59, PT, PT, RZ, RZ, R59, P4, P1 ;  /* 0x000000ffff3b7210 */ /* 0x000fe400027e243b */
[----:B------:R-:W-:Y:S01]  /*4afc0*/  IADD3 R47, P1, PT, R48, R9, RZ ;  /* 0x00000009302f7210 */ /* 0x000fe20007f3e0ff */
[C---:B------:R-:W-:Y:S01]  /*4afd0*/  IMAD.WIDE.U32 R48, R54.reuse, -0x30003, RZ ;  /* 0xfffcfffd36307825 */ /* 0x040fe200078e00ff */
[----:B------:R-:W-:Y:S02]  /*4afe0*/  IADD3.X RZ, P3, PT, R57, R79, RZ, P3, !PT ;  /* 0x0000004f39ff7210 */ /* 0x000fe40001f7e4ff */
[----:B------:R-:W-:Y:S01]  /*4aff0*/  IADD3 R50, P4, PT, R63, R50, RZ ;  /* 0x000000323f327210 */ /* 0x000fe20007f9e0ff */
[----:B------:R-:W-:Y:S01]  /*4b000*/  IMAD R7, R54, -0x760c0004, R7 ;  /* 0x89f3fffc36077824 */ /* 0x000fe200078e0207 */
[----:B------:R-:W-:Y:S01]  /*4b010*/  IADD3.X R57, P6, PT, R86, R59, RZ, P6, !PT ;  /* 0x0000003b56397210 */ /* 0x000fe200037de4ff */
[----:B------:R-:W-:Y:S01]  /*4b020*/  IMAD.WIDE.U32 R58, R12, R46, R60 ;  /* 0x0000002e0c3a7225 */ /* 0x000fe200078e003c */
[----:B------:R-:W-:-:S02]  /*4b030*/  IADD3 RZ, P2, PT, R60, R84, RZ ;  /* 0x000000543cff7210 */ /* 0x000fc40007f5e0ff */
[----:B------:R-:W-:Y:S01]  /*4b040*/  IADD3.X R51, P4, PT, R146, R179, RZ, P4, !PT ;  /* 0x000000b392337210 */ /* 0x000fe2000279e4ff */
[----:B------:R-:W-:Y:S01]  /*4b050*/  IMAD.IADD R46, R49, 0x1, R7 ;  /* 0x00000001312e7824 */ /* 0x000fe200078e0207 */
[----:B------:R-:W-:Y:S01]  /*4b060*/  IADD3.X R84, P3, PT, RZ, R192, RZ, P3, !PT ;  /* 0x000000c0ff547210 */ /* 0x000fe20001f7e4ff */
[----:B------:R-:W-:Y:S01]  /*4b070*/  IMAD.IADD R142, R59, 0x1, R142 ;  /* 0x000000013b8e7824 */ /* 0x000fe200078e028e */
[----:B------:R-:W-:Y:S01]  /*4b080*/  IADD3.X R9, P5, PT, RZ, R148, RZ, P5, !PT ;  /* 0x00000094ff097210 */ /* 0x000fe20002fbe4ff */
[----:B------:R-:W-:Y:S01]  /*4b090*/  IMAD.WIDE.U32 R78, R48, -0x5555, RZ ;  /* 0xffffaaab304e7825 */ /* 0x000fe200078e00ff */
[----:B------:R-:W-:Y:S02]  /*4b0a0*/  IADD3.X RZ, P2, PT, R61, R6, RZ, P2, !PT ;  /* 0x000000063dff7210 */ /* 0x000fe4000175e4ff */
[----:B------:R-:W-:Y:S01]  /*4b0b0*/  IADD3.X R84, P4, PT, RZ, R84, RZ, P4, !PT ;  /* 0x00000054ff547210 */ /* 0x000fe2000279e4ff */
[----:B------:R-:W-:Y:S01]  /*4b0c0*/  IMAD.WIDE.U32 R6, R46, -0x5555, RZ ;  /* 0xffffaaab2e067825 */ /* 0x000fe200078e00ff */
[----:B------:R-:W-:-:S02]  /*4b0d0*/  IADD3.X R9, P6, PT, RZ, R9, RZ, P6, !PT ;  /* 0x00000009ff097210 */ /* 0x000fc400037de4ff */
[----:B------:R-:W-:Y:S01]  /*4b0e0*/  IADD3.X R192, PT, PT, RZ, RZ, R193, P4, P3 ;  /* 0x000000ffffc07210 */ /* 0x000fe200027e64c1 */
[----:B------:R-:W-:Y:S01]  /*4b0f0*/  IMAD.WIDE.U32 R80, R46, -0x4eac0001, RZ ;  /* 0xb153ffff2e507825 */ /* 0x000fe200078e00ff */
[----:B------:R-:W-:Y:S02]  /*4b100*/  IADD3 R58, P3, PT, R9, R58, RZ ;  /* 0x0000003a093a7210 */ /* 0x000fe40007f7e0ff */
[----:B------:R-:W-:Y:S01]  /*4b110*/  IADD3.X R149, PT, PT, RZ, RZ, R149, P6, P5 ;  /* 0x000000ffff957210 */ /* 0x000fe200037ea495 */
[----:B------:R-:W-:Y:S01]  /*4b120*/  IMAD.WIDE.U32 R60, P4, R48, -0x46010001, R6 ;  /* 0xb9feffff303c7825 */ /* 0x000fe20007880006 */
[----:B------:R-:W-:Y:S02]  /*4b130*/  IADD3.X R65, P2, PT, RZ, R52, RZ, P2, !PT ;  /* 0x00000034ff417210 */ /* 0x000fe4000175e4ff */
[----:B------:R-:W-:Y:S01]  /*4b140*/  IADD3.X R59, P3, PT, R142, R149, RZ, P3, !PT ;  /* 0x000000958e3b7210 */ /* 0x000fe20001f7e4ff */
[----:B------:R-:W-:Y:S01]  /*4b150*/  IMAD.WIDE.U32 R6, R48, -0x5555, R54 ;  /* 0xffffaaab30067825 */ /* 0x000fe200078e0036 */
[----:B------:R-:W-:-:S02]  /*4b160*/  IADD3 RZ, P5, PT, R54, R78, RZ ;  /* 0x0000004e36ff7210 */ /* 0x000fc40007fbe0ff */
[----:B------:R-:W-:Y:S01]  /*4b170*/  IADD3 R49, P6, PT, R60, R79, RZ ;  /* 0x0000004f3c317210 */ /* 0x000fe20007fde0ff */
[----:B------:R-:W-:Y:S01]  /*4b180*/  IMAD.X R79, RZ, RZ, RZ, P4 ;  /* 0x000000ffff4f7224 */ /* 0x000fe200020e06ff */
[----:B------:R-:W-:Y:S01]  /*4b190*/  IADD3.X R65, P3, PT, RZ, R65, RZ, P3, !PT ;  /* 0x00000041ff417210 */ /* 0x000fe20001f7e4ff */
[----:B------:R-:W-:Y:S01]  /*4b1a0*/  IMAD.MOV.U32 R78, RZ, RZ, R61 ;  /* 0x000000ffff4e7224 */ /* 0x000fe200078e003d */
[----:B------:R-:W-:Y:S01]  /*4b1b0*/  IADD3 RZ, P4, PT, RZ, R6, RZ ;  /* 0x00000006ffff7210 */ /* 0x000fe20007f9e0ff */
[----:B------:R-:W-:Y:S01]  /*4b1c0*/  IMAD.IADD R9, R7, 0x1, R60 ;  /* 0x0000000107097824 */ /* 0x000fe200078e023c */
[----:B------:R-:W-:Y:S01]  /*4b1d0*/  IADD3.X RZ, P5, PT, R55, R49, RZ, P5, !PT ;  /* 0x0000003137ff7210 */ /* 0x000fe20002fbe4ff */
[----:B------:R-:W-:Y:S01]  /*4b1e0*/  IMAD.WIDE.U32.X R6, R46, -0x46010001, R78, P6 ;  /* 0xb9feffff2e067825 */ /* 0x000fe200030e044e */
[----:B------:R-:W-:Y:S02]  /*4b1f0*/  IADD3.X R82, PT, PT, RZ, RZ, R53, P3, P2 ;  /* 0x000000ffff527210 */ /* 0x000fe40001fe4435 */
[----:B------:R-:W-:Y:S01]  /*4b200*/  IADD3.X RZ, P4, PT, RZ, R9, RZ, P4, !PT ;  /* 0x00000009ffff7210 */ /* 0x000fe2000279e4ff */
[----:B------:R-:W-:Y:S01]  /*4b210*/  IMAD.WIDE.U32 R52, R48, -0x4eac0001, RZ ;  /* 0xb153ffff30347825 */ /* 0x000fe200078e00ff */
[----:B------:R-:W-:-:S02]  /*4b220*/  IADD3.X R9, P5, PT, RZ, R6, RZ, P5, !PT ;  /* 0x00000006ff097210 */ /* 0x000fc40002fbe4ff */
[----:B------:R-:W-:Y:S01]  /*4b230*/  IADD3 RZ, P2, PT, R44, R174, RZ ;  /* 0x000000ae2cff7210 */ /* 0x000fe20007f5e0ff */
[----:B------:R-:W-:Y:S01]  /*4b240*/  IMAD.WIDE.U32 R80, P3, R48, 0x1eabfffe, R80 ;  /* 0x1eabfffe30507825 */ /* 0x000fe20007860050 */
[----:B------:R-:W-:Y:S02]  /*4b250*/  IADD3 RZ, P6, PT, R56, R52, RZ ;  /* 0x0000003438ff7210 */ /* 0x000fe40007fde0ff */
[----:B------:R-:W-:Y:S01]  /*4b260*/  IADD3.X R9, P4, PT, RZ, R9, RZ, P4, !PT ;  /* 0x00000009ff097210 */ /* 0x000fe2000279e4ff */
[----:B------:R-:W-:Y:S01]  /*4b270*/  IMAD.X R55, RZ, RZ, RZ, P3 ;  /* 0x000000ffff377224 */ /* 0x000fe200018e06ff */
[----:B------:R-:W-:Y:S01]  /*4b280*/  IADD3 R49, P3, PT, R80, R53, RZ ;  /* 0x0000003550317210 */ /* 0x000fe20007f7e0ff */
[----:B------:R-:W-:Y:S01]  /*4b290*/  IMAD.WIDE.U32 R60, R46, -0x94f09dc, RZ ;  /* 0xf6b0f6242e3c7825 */ /* 0x000fe200078e00ff */
[----:B------:R-:W-:Y:S02]  /*4b2a0*/  IADD3.X R78, PT, PT, RZ, RZ, R7, P4, P5 ;  /* 0x000000ffff4e7210 */ /* 0x000fe400027ea407 */
[----:B------:R-:W-:Y:S01]  /*4b2b0*/  IADD3.X RZ, P6, PT, R57, R49, RZ, P6, !PT ;  /* 0x0000003139ff7210 */ /* 0x000fe200037de4ff */
[----:B------:R-:W-:Y:S01]  /*4b2c0*/  IMAD.WIDE.U32 R52, R48, -0x4eac0001, R56 ;  /* 0xb153ffff30347825 */ /* 0x000fe200078e0038 */
[----:B------:R-:W-:-:S02]  /*4b2d0*/  IADD3.X RZ, P2, PT, R45, R16, RZ, P2, !PT ;  /* 0x000000102dff7210 */ /* 0x000fc4000175e4ff */
[----:B------:R-:W-:Y:S01]  /*4b2e0*/  IADD3.X R15, P1, PT, R170, R15, RZ, P1, !PT ;  /* 0x0000000faa0f7210 */ /* 0x000fe20000f3e4ff */
[----:B------:R-:W-:Y:S01]  /*4b2f0*/  IMAD.MOV.U32 R54, RZ, RZ, R81 ;  /* 0x000000ffff367224 */ /* 0x000fe200078e0051 */
[----:B------:R-:W-:Y:S01]  /*4b300*/  IADD3 R6, P4, PT, R9, R52, RZ ;  /* 0x0000003409067210 */ /* 0x000fe20007f9e0ff */
[----:B------:R-:W-:-:S04]  /*4b310*/  IMAD.WIDE.U32 R60, P5, R48, 0x6730d2a0, R60 ;  /* 0x6730d2a0303c7825 */ /* 0x000fc800078a003c */
        /* <DEDUP_REMOVED lines=10> */
[----:B------:R-:W-:Y:S01]  /*4b3c0*/  IMAD.IADD R49, R9, 0x1, R62 ;  /* 0x0000000109317824 */ /* 0x000fe200078e023e */
[----:B------:R-:W-:Y:S01]  /*4b3d0*/  IADD3.X R45, P4, PT, RZ, R16, RZ, P4, !PT ;  /* 0x00000010ff2d7210 */ /* 0x000fe2000279e4ff */
[----:B------:R-:W-:-:S03]  /*4b3e0*/  IMAD.WIDE.U32 R58, R48, -0x94f09dc, R58 ;  /* 0xf6b0f624303a7825 */ /* 0x000fc600078e003a */
[----:B------:R-:W-:Y:S01]  /*4b3f0*/  IADD3.X R16, PT, PT, RZ, RZ, R53, P4, P6 ;  /* 0x000000ffff107210 */ /* 0x000fe200027ec435 */
[----:B------:R-:W-:Y:S01]  /*4b400*/  IMAD.MOV.U32 R62, RZ, RZ, R61 ;  /* 0x000000ffff3e7224 */ /* 0x000fe200078e003d */
[----:B------:R-:W-:Y:S01]  /*4b410*/  IADD3 R56, P4, PT, R65, R8, RZ ;  /* 0x0000000841387210 */ /* 0x000fe20007f9e0ff */
[----:B------:R-:W-:Y:S01]  /*4b420*/  IMAD.IADD R9, R59, 0x1, R60 ;  /* 0x000000013b097824 */ /* 0x000fe200078e023c */
[----:B------:R-:W-:Y:S01]  /*4b430*/  IADD3 R8, P6, PT, R45, R58, RZ ;  /* 0x0000003a2d087210 */ /* 0x000fe20007fde0ff */
[C---:B------:R-:W-:Y:S01]  /*4b440*/  IMAD.WIDE.U32.X R52, R46.reuse, 0x6730d2a0, R62, P5 ;  /* 0x6730d2a02e347825 */ /* 0x040fe200028e043e */
[----:B------:R-:W-:Y:S02]  /*4b450*/  IADD3.X R57, P4, PT, R49, R82, RZ, P4, !PT ;  /* 0x0000005231397210 */ /* 0x000fe4000279e4ff */
[----:B------:R-:W-:Y:S01]  /*4b460*/  IADD3.X R63, P2, PT, RZ, R140, RZ, P2, !PT ;  /* 0x0000008cff3f7210 */ /* 0x000fe2000175e4ff */
[----:B------:R-:W-:Y:S01]  /*4b470*/  IMAD.WIDE.U32 R44, R46, -0xc7aed41, RZ ;  /* 0xf38512bf2e2c7825 */ /* 0x000fe200078e00ff */
[----:B------:R-:W-:-:S02]  /*4b480*/  IADD3.X R9, P5, PT, R9, R16, RZ, P6, !PT ;  /* 0x0000001009097210 */ /* 0x000fc400037be4ff */
        /* <DEDUP_REMOVED lines=9> */
[----:B------:R-:W-:Y:S01]  /*4b520*/  IADD3 RZ, P4, PT, R56, R58, RZ ;  /* 0x0000003a38ff7210 */ /* 0x000fe20007f9e0ff */
[----:B------:R-:W-:Y:S01]  /*4b530*/  IMAD.IADD R64, R45, 0x1, R64 ;  /* 0x000000012d407824 */ /* 0x000fe200078e0240 */
[----:B------:R-:W-:Y:S01]  /*4b540*/  IADD3 R58, P3, PT, R63, R44, RZ ;  /* 0x0000002c3f3a7210 */ /* 0x000fe20007f7e0ff */
[----:B------:R-:W-:Y:S01]  /*4b550*/  IMAD.WIDE.U32 R44, R48, -0xc7aed41, R56 ;  /* 0xf38512bf302c7825 */ /* 0x000fe200078e0038 */
[----:B------:R-:W-:Y:S02]  /*4b560*/  IADD3 R59, P5, PT, R54, R59, RZ ;  /* 0x0000003b363b7210 */ /* 0x000fe40007fbe0ff */
[----:B------:R-:W-:Y:S01]  /*4b570*/  IADD3.X RZ, P2, PT, R51, R43, RZ, P2, !PT ;  /* 0x0000002b33ff7210 */ /* 0x000fe2000175e4ff */
[----:B------:R-:W-:Y:S01]  /*4b580*/  IMAD.X R53, RZ, RZ, RZ, P6 ;  /* 0x000000ffff357224 */ /* 0x000fe200030e06ff */
[----:B------:R-:W-:Y:S01]  /*4b590*/  IADD3.X RZ, P4, PT, R57, R59, RZ, P4, !PT ;  /* 0x0000003b39ff7210 */ /* 0x000fe2000279e4ff */
[----:B------:R-:W-:Y:S01]  /*4b5a0*/  IMAD.MOV.U32 R52, RZ, RZ, R55 ;  /* 0x000000ffff347224 */ /* 0x000fe200078e0037 */
[----:B------:R-:W-:Y:S01]  /*4b5b0*/  IADD3 R60, P6, PT, R49, R44, RZ ;  /* 0x0000002c313c7210 */ /* 0x000fe20007fde0ff */
[----:B------:R-:W-:Y:S01]  /*4b5c0*/  IMAD.IADD R54, R45, 0x1, R54 ;  /* 0x000000012d367824 */ /* 0x000fe200078e0236 */
[----:B------:R-:W-:Y:S01]  /*4b5d0*/  IADD3.X R59, P3, PT, R64, R141, RZ, P3, !PT ;  /* 0x0000008d403b7210 */ /* 0x000fe20001f7e4ff */
[----:B------:R-:W-:Y:S01]  /*4b5e0*/  IMAD.WIDE.U32.X R52, R46, 0x64774b84, R52, P5 ;  /* 0x64774b842e347825 */ /* 0x000fe200028e0434 */
[----:B------:R-:W-:-:S02]  /*4b5f0*/  IADD3.X R49, P2, PT, RZ, R184, RZ, P2, !PT ;  /* 0x000000b8ff317210 */ /* 0x000fc4000175e4ff */
[----:B------:R-:W-:Y:S01]  /*4b600*/  IADD3.X R61, P6, PT, R54, R61, RZ, P6, !PT ;  /* 0x0000003d363d7210 */ /* 0x000fe200037de4ff */
[----:B------:R-:W-:Y:S01]  /*4b610*/  IMAD.WIDE.U32 R50, R46, 0x434bacd7, RZ ;  /* 0x434bacd72e327825 */ /* 0x000fe200078e00ff */
[----:B------:R-:W-:Y:S02]  /*4b620*/  IADD3.X R49, P3, PT, RZ, R49, RZ, P3, !PT ;  /* 0x00000031ff317210 */ /* 0x000fe40001f7e4ff */
[----:B------:R-:W-:Y:S01]  /*4b630*/  IADD3.X R43, P4, PT, RZ, R52, RZ, P4, !PT ;  /* 0x00000034ff2b7210 */ /* 0x000fe2000279e4ff */
[----:B------:R-:W-:Y:S01]  /*4b640*/  IMAD.WIDE.U32 R44, R11, R12, RZ ;  /* 0x0000000c0b2c7225 */ /* 0x000fe200078e00ff */
[----:B------:R-:W-:Y:S02]  /*4b650*/  IADD3.X R185, PT, PT, RZ, RZ, R185, P3, P2 ;  /* 0x000000ffffb97210 */ /* 0x000fe40001fe44b9 */
[----:B------:R-:W-:Y:S01]  /*4b660*/  IADD3 R14, P5, PT, R84, R47, RZ ;  /* 0x0000002f540e7210 */ /* 0x000fe20007fbe0ff */
[----:B------:R-:W-:Y:S01]  /*4b670*/  IMAD.WIDE.U32 R54, P2, R48, 0x4b1ba7b6, R50 ;  /* 0x4b1ba7b630367825 */ /* 0x000fe20007840032 */
[----:B------:R-:W-:-:S02]  /*4b680*/  IADD3.X R43, P6, PT, RZ, R43, RZ, P6, !PT ;  /* 0x0000002bff2b7210 */ /* 0x000fc400037de4ff */
[----:B------:R-:W-:Y:S01]  /*4b690*/  IADD3.X R15, P5, PT, R192, R15, RZ, P5, !PT ;  /* 0x0000000fc00f7210 */ /* 0x000fe20002fbe4ff */
[----:B------:R-:W-:Y:S01]  /*4b6a0*/  IMAD.WIDE.U32 R44, P3, R10, R13, R44 ;  /* 0x0000000d0a2c7225 */ /* 0x000fe2000786002c */
[----:B------:R-:W-:-:S03]  /*4b6b0*/  IADD3.X R47, PT, PT, RZ, RZ, R53, P6, P4 ;  /* 0x000000ffff2f7210 */ /* 0x000fc600037e8435 */
[----:B------:R-:W-:-:S04]  /*4b6c0*/  IMAD.WIDE.U32 R50, R13, R12, RZ ;  /* 0x0000000c0d327225 */ /* 0x000fc800078e00ff */
[----:B------:R-:W-:Y:S01]  /*4b6d0*/  IMAD.X R53, RZ, RZ, RZ, P3 ;  /* 0x000000ffff357224 */ /* 0x000fe200018e06ff */
[----:B------:R-:W-:Y:S01]  /*4b6e0*/  IADD3 R51, P3, PT, R44, R51, RZ ;  /* 0x000000332c337210 */ /* 0x000fe20007f7e0ff */
[----:B------:R-:W-:Y:S02]  /*4b6f0*/  IMAD.MOV.U32 R52, RZ, RZ, R45 ;  /* 0x000000ffff347224 */ /* 0x000fe400078e002d */
[----:B------:R-:W-:-:S04]  /*4b700*/  IMAD.WIDE.U32 R56, R48, 0x434bacd7, RZ ;  /* 0x434bacd730387825 */ /* 0x000fc800078e00ff */
[----:B------:R-:W-:Y:S01]  /*4b710*/  IMAD.WIDE.U32 R12, R12, R13, R14 ;  /* 0x0000000d0c0c7225 */ /* 0x000fe200078e000e */
[----:B------:R-:W-:Y:S02]  /*4b720*/  IADD3 R57, P4, PT, R54, R57, RZ ;  /* 0x0000003936397210 */ /* 0x000fe40007f9e0ff */
[----:B------:R-:W-:Y:S01]  /*4b730*/  IADD3 RZ, P6, PT, R58, R56, RZ ;  /* 0x000000383aff7210 */ /* 0x000fe20007fde0ff */
[----:B------:R-:W-:-:S03]  /*4b740*/  IMAD.WIDE.U32.X R10, R10, R11, R52, P3 ;  /* 0x0000000b0a0a7225 */ /* 0x000fc600018e0434 */
[----:B------:R-:W-:Y:S01]  /*4b750*/  IADD3.X RZ, P3, PT, R59, R57, RZ, P6, !PT ;  /* 0x000000393bff7210 */ /* 0x000fe2000377e4ff */
[----:B------:R-:W-:-:S04]  /*4b760*/  IMAD.WIDE.U32 R52, R46, 0x397fe69a, RZ ;  /* 0x397fe69a2e347825 */ /* 0x000fc800078e00ff */
[----:B------:R-:W-:Y:S02]  /*4b770*/  IMAD.IADD R16, R13, 0x1, R44 ;  /* 0x000000010d107824 */ /* 0x000fe400078e022c */
        /* <DEDUP_REMOVED lines=103> */
.L_x_153:
[----:B------:R-:W-:Y:S05]  /*4bdf0*/  BSYNC.RELIABLE B5 ;  /* 0x0000000000057941 */ /* 0x000fea0003800100 */
.L_x_152:
        /* <DEDUP_REMOVED lines=12> */
.L_x_154:
[----:B------:R-:W-:Y:S05]  /*4bec0*/  BSYNC.RECONVERGENT B4 ;  /* 0x0000000000047941 */ /* 0x000fea0003800200 */
.L_x_151:
[----:B------:R-:W-:Y:S01]  /*4bed0*/  SHF.L.W.U32.HI R43, R40, 0x1, R41 ;  /* 0x00000001282b7819 */ /* 0x000fe20000010e29 */
[----:B------:R-:W-:Y:S01]  /*4bee0*/  BSSY.RECONVERGENT B4, `(.L_x_155) ;  /* 0x000005b000047945 */ /* 0x000fe20003800200 */
[----:B------:R-:W-:-:S03]  /*4bef0*/  SHF.L.W.U32.HI R42, R41, 0x1, R42 ;  /* 0x00000001292a7819 */ /* 0x000fc60000010e2a */
[----:B------:R-:W-:Y:S01]  /*4bf00*/  BSSY.RELIABLE B5, `(.L_x_156) ;  /* 0x000004c000057945 */ /* 0x000fe20003800100 */
[----:B------:R-:W-:Y:S02]  /*4bf10*/  ISETP.GT.U32.AND P1, PT, R43, 0x397fe69a, PT ;  /* 0x397fe69a2b00780c */ /* 0x000fe40003f24070 */
[----:B------:R-:W-:Y:S02]  /*4bf20*/  SHF.L.W.U32.HI R45, R39, 0x1, R40 ;  /* 0x00000001272d7819 */ /* 0x000fe40000010e28 */
[----:B------:R-:W-:Y:S02]  /*4bf30*/  ISETP.GT.U32.AND.EX P1, PT, R42, 0x1a0111ea, PT, P1 ;  /* 0x1a0111ea2a00780c */ /* 0x000fe40003f24110 */
[----:B------:R-:W-:Y:S02]  /*4bf40*/  SHF.L.W.U32.HI R40, R17, 0x1, R35 ;  /* 0x0000000111287819 */ /* 0x000fe40000010e23 */
[----:B------:R-:W-:Y:S02]  /*4bf50*/  SHF.L.W.U32.HI R17, R18, 0x1, R17 ;  /* 0x0000000112117819 */ /* 0x000fe40000010e11 */
[----:B------:R-:W-:-:S02]  /*4bf60*/  SHF.L.W.U32.HI R18, R19, 0x1, R18 ;  /* 0x0000000113127819 */ /* 0x000fc40000010e12 */
[C---:B------:R-:W-:Y:S01]  /*4bf70*/  SHF.L.U64.HI R19, R34.reuse, 0x1, R19 ;  /* 0x0000000122137819 */ /* 0x040fe20000010213 */
[----:B------:R-:W-:Y:S01]  /*4bf80*/  IMAD.SHL.U32 R34, R34, 0x2, RZ ;  /* 0x0000000222227824 */ /* 0x000fe200078e00ff */
[----:B------:R-:W-:Y:S02]  /*4bf90*/  SHF.L.W.U32.HI R44, R38, 0x1, R39 ;  /* 0x00000001262c7819 */ /* 0x000fe40000010e27 */
[----:B------:R-:W-:Y:S02]  /*4bfa0*/  SHF.L.W.U32.HI R47, R37, 0x1, R38 ;  /* 0x00000001252f7819 */ /* 0x000fe40000010e26 */
[----:B------:R-:W-:Y:S02]  /*4bfb0*/  SHF.L.W.U32.HI R46, R36, 0x1, R37 ;  /* 0x00000001242e7819 */ /* 0x000fe40000010e25 */
[----:B------:R-:W-:Y:S01]  /*4bfc0*/  SHF.L.W.U32.HI R41, R35, 0x1, R36 ;  /* 0x0000000123297819 */ /* 0x000fe20000010e24 */
        /* <DEDUP_REMOVED lines=63> */
.L_x_157:
[----:B------:R-:W-:Y:S05]  /*4c3c0*/  BSYNC.RELIABLE B5 ;  /* 0x0000000000057941 */ /* 0x000fea0003800100 */
.L_x_156:
        /* <DEDUP_REMOVED lines=12> */
.L_x_158:
[----:B------:R-:W-:Y:S05]  /*4c490*/  BSYNC.RECONVERGENT B4 ;  /* 0x0000000000047941 */ /* 0x000fea0003800200 */
.L_x_155:
        /* <DEDUP_REMOVED lines=76> */
[----:B------:R-:W-:Y:S02]  /*4c960*/  IMAD.MOV.U32 R60, RZ, RZ, R53 ;  /* 0x000000ffff3c7224 */ /* 0x000fe400078e0035 */
[----:B------:R-:W-:-:S04]  /*4c970*/  IMAD.WIDE.U32.X R52, R113, R117, R62, P5 ;  /* 0x0000007571347225 */ /* 0x000fc800028e043e */
[----:B------:R-:W-:Y:S01]  /*4c980*/  IMAD.WIDE.U32 R64, R40, -0x5555, RZ ;  /* 0xffffaaab28407825 */ /* 0x000fe200078e00ff */
[----:B------:R-:W-:-:S03]  /*4c990*/  IADD3.X R141, P4, PT, RZ, R52, RZ, P4, !PT ;  /* 0x00000034ff8d7210 */ /* 0x000fc6000279e4ff */
[----:B------:R-:W-:Y:S01]  /*4c9a0*/  IMAD.WIDE.U32 R56, P2, R40, -0x46010001, R54 ;  /* 0xb9feffff28387825 */ /* 0x000fe20007840036 */
[----:B------:R-:W-:Y:S02]  /*4c9b0*/  IADD3 RZ, P1, PT, R50, R64, RZ ;  /* 0x0000004032ff7210 */ /* 0x000fe40007f3e0ff */
[----:B------:R-:W-:Y:S01]  /*4c9c0*/  IADD3.X R141, P6, PT, RZ, R141, RZ, P6, !PT ;  /* 0x0000008dff8d7210 */ /* 0x000fe200037de4ff */
[----:B------:R-:W-:Y:S01]  /*4c9d0*/  IMAD.WIDE.U32 R54, R40, -0x5555, R50 ;  /* 0xffffaaab28367825 */ /* 0x000fe200078e0032 */
[----:B------:R-:W-:Y:S02]  /*4c9e0*/  IADD3 R41, P5, PT, R56, R65, RZ ;  /* 0x0000004138297210 */ /* 0x000fe40007fbe0ff */
[----:B------:R-:W-:Y:S01]  /*4c9f0*/  IADD3.X R143, PT, PT, RZ, RZ, R53, P6, P4 ;  /* 0x000000ffff8f7210 */ /* 0x000fe200037e8435 */
        /* <DEDUP_REMOVED lines=22> */
[----:B------:R-:W-:Y:S01]  /*4cb60*/  IMAD.WIDE.U32 R84, R40, -0x4eac0001, R48 ;  /* 0xb153ffff28547825 */ /* 0x000fe200078e0030 */
[----:B------:R-:W-:-:S03]  /*4cb70*/  IADD3 R145, P2, PT, R86, R53, RZ ;  /* 0x0000003556917210 */ /* 0x000fc60007f5e0ff */
[----:B------:R-:W-:Y:S01]  /*4cb80*/  IMAD.X R79, RZ, RZ, RZ, P6 ;  /* 0x000000ffff4f7224 */ /* 0x000fe200030e06ff */
[----:B------:R-:W-:Y:S01]  /*4cb90*/  IADD3.X RZ, P1, PT, R43, R145, RZ, P1, !PT ;  /* 0x000000912bff7210 */ /* 0x000fe20000f3e4ff */
[----:B------:R-:W-:-:S04]  /*4cba0*/  IMAD.WIDE.U32 R82, R40, -0xc7aed41, RZ ;  /* 0xf38512bf28527825 */ /* 0x000fc800078e00ff */
[----:B------:R-:W-:-:S04]  /*4cbb0*/  IMAD.WIDE.U32 R56, R129, 0x434bacd7, RZ ;  /* 0x434bacd781387825 */ /* 0x000fc800078e00ff */
[----:B------:R-:W-:-:S04]  /*4cbc0*/  IMAD.WIDE.U32 R48, R129, 0x397fe69a, RZ ;  /* 0x397fe69a81307825 */ /* 0x000fc800078e00ff */
[----:B------:R-:W-:-:S04]  /*4cbd0*/  IMAD.WIDE.U32 R80, P6, R40, 0x64774b84, R80 ;  /* 0x64774b8428507825 */ /* 0x000fc800078c0050 */
[----:B------:R-:W-:Y:S02]  /*4cbe0*/  IMAD.MOV.U32 R126, RZ, RZ, R65 ;  /* 0x000000ffff7e7224 */ /* 0x000fe400078e0041 */
[----:B------:R-:W-:Y:S02]  /*4cbf0*/  IMAD.MOV.U32 R78, RZ, RZ, R87 ;  /* 0x000000ffff4e7224 */ /* 0x000fe400078e0057 */
[----:B------:R-:W-:Y:S01]  /*4cc00*/  IMAD.X R65, RZ, RZ, RZ, P6 ;  /* 0x000000ffff417224 */ /* 0x000fe200030e06ff */
[----:B------:R-:W-:Y:S01]  /*4cc10*/  IADD3 R83, P6, PT, R80, R83, RZ ;  /* 0x0000005350537210 */ /* 0x000fe20007fde0ff */
[----:B------:R-:W-:Y:S02]  /*4cc20*/  IMAD.IADD R41, R85, 0x1, R64 ;  /* 0x0000000155297824 */ /* 0x000fe400078e0240 */
[----:B------:R-:W-:-:S04]  /*4cc30*/  IMAD.WIDE.U32.X R126, R129, 0x1eabfffe, R126, P5 ;  /* 0x1eabfffe817e7825 */ /* 0x000fc800028e047e */
[----:B------:R-:W-:-:S04]  /*4cc40*/  IMAD.WIDE.U32.X R78, R129, 0x6730d2a0, R78, P2 ;  /* 0x6730d2a0814e7825 */ /* 0x000fc800010e044e */
[----:B------:R-:W-:-:S04]  /*4cc50*/  IMAD.WIDE.U32 R62, R40, 0x434bacd7, RZ ;  /* 0x434bacd7283e7825 */ /* 0x000fc800078e00ff */
[----:B------:R-:W-:-:S04]  /*4cc60*/  IMAD.WIDE.U32 R54, R40, 0x397fe69a, RZ ;  /* 0x397fe69a28367825 */ /* 0x000fc800078e00ff */
[----:B------:R-:W-:-:S04]  /*4cc70*/  IMAD.WIDE.U32 R56, P5, R40, 0x4b1ba7b6, R56 ;  /* 0x4b1ba7b628387825 */ /* 0x000fc800078a0038 */
[----:B------:R-:W-:-:S04]  /*4cc80*/  IMAD.WIDE.U32 R48, P2, R40, 0x1a0111ea, R48 ;  /* 0x1a0111ea28307825 */ /* 0x000fc80007840030 */
[----:B------:R-:W-:Y:S02]  /*4cc90*/  IMAD.MOV.U32 R64, RZ, RZ, R81 ;  /* 0x000000ffff407224 */ /* 0x000fe400078e0051 */
[----:B------:R-:W-:Y:S01]  /*4cca0*/  IMAD.X R53, RZ, RZ, RZ, P5 ;  /* 0x000000ffff357224 */ /* 0x000fe200028e06ff */
[----:B------:R-:W-:Y:S01]  /*4ccb0*/  IADD3 R147, P5, PT, R56, R63, RZ ;  /* 0x0000003f38937210 */ /* 0x000fe20007fbe0ff */
[----:B------:R-:W-:Y:S01]  /*4ccc0*/  IMAD.WIDE.U32.X R64, R129, 0x64774b84, R64, P6 ;  /* 0x64774b8481407825 */ /* 0x000fe200030e0440 */
[----:B------:R-:W-:-:S03]  /*4ccd0*/  IADD3 R149, P6, PT, R48, R55, RZ ;  /* 0x0000003730957210 */ /* 0x000fc60007fde0ff */
[----:B------:R-:W-:Y:S01]  /*4cce0*/  IMAD.X R51, RZ, RZ, RZ, P2 ;  /* 0x000000ffff337224 */ /* 0x000fe200010e06ff */
[----:B------:R-:W-:Y:S01]  /*4ccf0*/  IADD3 R84, P2, PT, R59, R84, RZ ;  /* 0x000000543b547210 */ /* 0x000fe20007f5e0ff */
[----:B------:R-:W-:Y:S02]  /*4cd00*/  IMAD.MOV.U32 R52, RZ, RZ, R57 ;  /* 0x000000ffff347224 */ /* 0x000fe400078e0039 */
[----:B------:R-:W-:Y:S01]  /*4cd10*/  IMAD.MOV.U32 R50, RZ, RZ, R49 ;  /* 0x000000ffff327224 */ /* 0x000fe200078e0031 */
[----:B------:R-:W-:Y:S01]  /*4cd20*/  IADD3.X R49, P1, PT, RZ, R78, RZ, P1, !PT ;  /* 0x0000004eff317210 */ /* 0x000fe20000f3e4ff */
[----:B------:R-:W-:Y:S01]  /*4cd30*/  IMAD.WIDE.U32.X R52, R129, 0x4b1ba7b6, R52, P5 ;  /* 0x4b1ba7b681347825 */ /* 0x000fe200028e0434 */
[----:B------:R-:W-:Y:S02]  /*4cd40*/  IADD3.X R85, P5, PT, R41, R128, RZ, P2, !PT ;  /* 0x0000008029557210 */ /* 0x000fe400017be4ff */
[----:B------:R-:W-:Y:S01]  /*4cd50*/  IADD3.X R41, P4, PT, RZ, R126, RZ, P4, !PT ;  /* 0x0000007eff297210 */ /* 0x000fe2000279e4ff */
[----:B------:R-:W-:Y:S01]  /*4cd60*/  IMAD.WIDE.U32.X R50, R129, 0x1a0111ea, R50, P6 ;  /* 0x1a0111ea81327825 */ /* 0x000fe200030e0432 */
[----:B------:R-:W-:-:S02]  /*4cd70*/  IADD3 RZ, P6, PT, RZ, R58, RZ ;  /* 0x0000003affff7210 */ /* 0x000fc40007fde0ff */
[----:B------:R-:W-:Y:S01]  /*4cd80*/  IADD3 R58, P2, PT, R141, R58, RZ ;  /* 0x0000003a8d3a7210 */ /* 0x000fe20007f5e0ff */
[----:B------:R-:W-:Y:S01]  /*4cd90*/  IMAD.WIDE.U32.X R60, R113, R115, R60, P3 ;  /* 0x00000073713c7225 */ /* 0x000fe200018e043c */
[----:B------:R-:W-:Y:S02]  /*4cda0*/  IADD3.X RZ, P3, PT, RZ, R140, RZ, P6, !PT ;  /* 0x0000008cffff7210 */ /* 0x000fe4000377e4ff */
[----:B------:R-:W-:Y:S01]  /*4cdb0*/  IADD3.X R59, P2, PT, R140, R143, RZ, P2, !PT ;  /* 0x0000008f8c3b7210 */ /* 0x000fe2000175e4ff */
[----:B------:R-:W-:Y:S01]  /*4cdc0*/  IMAD.WIDE.U32 R140, R125, R110, RZ ;  /* 0x0000006e7d8c7225 */ /* 0x000fe200078e00ff */
[----:B------:R-:W-:-:S03]  /*4cdd0*/  IADD3.X R41, P5, PT, RZ, R41, RZ, P5, !PT ;  /* 0x00000029ff297210 */ /* 0x000fc60002fbe4ff */
[----:B------:R-:W-:Y:S01]  /*4cde0*/  IMAD.WIDE.U32 R128, R40, -0x94f09dc, R42 ;  /* 0xf6b0f62428807825 */ /* 0x000fe200078e002a */
[----:B------:R-:W-:Y:S02]  /*4cdf0*/  IADD3.X R42, P3, PT, RZ, R60, RZ, P3, !PT ;  /* 0x0000003cff2a7210 */ /* 0x000fe40001f7e4ff */
[----:B------:R-:W-:Y:S01]  /*4ce00*/  IADD3.X R126, PT, PT, RZ, RZ, R127, P5, P4 ;  /* 0x000000ffff7e7210 */ /* 0x000fe20002fe847f */
[----:B------:R-:W-:Y:S01]  /*4ce10*/  IMAD.WIDE.U32 R142, R124, R110, RZ ;  /* 0x0000006e7c8e7225 */ /* 0x000fe200078e00ff */
[----:B------:R-:W-:-:S03]  /*4ce20*/  IADD3.X R42, P2, PT, RZ, R42, RZ, P2, !PT ;  /* 0x0000002aff2a7210 */ /* 0x000fc6000175e4ff */
[----:B------:R-:W-:-:S04]  /*4ce30*/  IMAD.WIDE.U32 R140, P6, R111, R124, R140 ;  /* 0x0000007c6f8c7225 */ /* 0x000fc800078c008c */
[----:B------:R-:W-:Y:S01]  /*4ce40*/  IMAD.IADD R87, R129, 0x1, R86 ;  /* 0x0000000181577824 */ /* 0x000fe200078e0256 */
[----:B------:R-:W-:Y:S02]  /*4ce50*/  IADD3 R86, P4, PT, R41, R128, RZ ;  /* 0x0000008029567210 */ /* 0x000fe40007f9e0ff */
[----:B------:R-:W-:Y:S01]  /*4ce60*/  IADD3.X R41, PT, PT, RZ, RZ, R61, P2, P3 ;  /* 0x000000ffff297210 */ /* 0x000fe200017e643d */
[----:B------:R-:W-:Y:S01]  /*4ce70*/  IMAD.WIDE.U32 R60, R40, -0xc7aed41, R46 ;  /* 0xf38512bf283c7825 */ /* 0x000fe200078e002e */
[----:B------:R-:W-:Y:S02]  /*4ce80*/  IADD3 R43, P5, PT, R140, R143, RZ ;  /* 0x0000008f8c2b7210 */ /* 0x000fe40007fbe0ff */
[----:B------:R-:W-:Y:S02]  /*4ce90*/  IADD3 RZ, P3, PT, R84, R142, RZ ;  /* 0x0000008e54ff7210 */ /* 0x000fe40007f7e0ff */
[----:B------:R-:W-:Y:S02]  /*4cea0*/  IADD3.X R87, P4, PT, R87, R126, RZ, P4, !PT ;  /* 0x0000007e57577210 */ /* 0x000fe4000279e4ff */
[----:B------:R-:W-:Y:S01]  /*4ceb0*/  IADD3 RZ, P2, PT, R46, R82, RZ ;  /* 0x000000522eff7210 */ /* 0x000fe20007f5e0ff */
[----:B------:R-:W-:Y:S01]  /*4cec0*/  IMAD.MOV.U32 R46, RZ, RZ, R141 ;  /* 0x000000ffff2e7224 */ /* 0x000fe200078e008d */
[----:B------:R-:W-:Y:S01]  /*4ced0*/  IADD3.X RZ, P3, PT, R85, R43, RZ, P3, !PT ;  /* 0x0000002b55ff7210 */ /* 0x000fe20001f7e4ff */
[----:B------:R-:W-:Y:S01]  /*4cee0*/  IMAD.IADD R43, R61, 0x1, R80 ;  /* 0x000000013d2b7824 */ /* 0x000fe200078e0250 */
[----:B------:R-:W-:Y:S01]  /*4cef0*/  IADD3.X R49, P4, PT, RZ, R49, RZ, P4, !PT ;  /* 0x00000031ff317210 */ /* 0x000fe2000279e4ff */
[----:B------:R-:W-:Y:S01]  /*4cf00*/  IMAD.WIDE.U32 R80, R123, R110, RZ ;  /* 0x0000006e7b507225 */ /* 0x000fe200078e00ff */
[----:B------:R-:W-:-:S03]  /*4cf10*/  IADD3.X RZ, P2, PT, R47, R83, RZ, P2, !PT ;  /* 0x000000532fff7210 */ /* 0x000fc6000175e4ff */
[----:B------:R-:W-:Y:S01]  /*4cf20*/  IMAD.X R47, RZ, RZ, RZ, P6 ;  /* 0x000000ffff2f7224 */ /* 0x000fe200030e06ff */
[----:B------:R-:W-:Y:S01]  /*4cf30*/  IADD3 R78, P6, PT, R49, R60, RZ ;  /* 0x0000003c314e7210 */ /* 0x000fe20007fde0ff */
[----:B------:R-:W-:Y:S01]  /*4cf40*/  IMAD.WIDE.U32 R60, R110, R124, R84 ;  /* 0x0000007c6e3c7225 */ /* 0x000fe200078e0054 */
[----:B------:R-:W-:-:S03]  /*4cf50*/  IADD3.X R84, PT, PT, RZ, RZ, R79, P4, P1 ;  /* 0x000000ffff547210 */ /* 0x000fc600027e244f */
[----:B------:R-:W-:Y:S01]  /*4cf60*/  IMAD.WIDE.U32 R82, P4, R111, R122, R80 ;  /* 0x0000007a6f527225 */ /* 0x000fe20007880050 */
[----:B------:R-:W-:Y:S02]  /*4cf70*/  IADD3.X R79, P1, PT, R43, R84, RZ, P6, !PT ;  /* 0x000000542b4f7210 */ /* 0x000fe4000373e4ff */
[----:B------:R-:W-:Y:S01]  /*4cf80*/  IADD3 RZ, P6, PT, RZ, R60, RZ ;  /* 0x0000003cffff7210 */ /* 0x000fe20007fde0ff */
        /* <DEDUP_REMOVED lines=8> */
[----:B------:R-:W-:Y:S01]  /*4d010*/  IADD3.X R84, PT, PT, RZ, RZ, R65, P1, P4 ;  /* 0x000000ffff547210 */ /* 0x000fe20000fe8441 */
[----:B------:R-:W-:Y:S01]  /*4d020*/  IMAD.WIDE.U32 R64, R121, R110, RZ ;  /* 0x0000006e79407225 */ /* 0x000fe200078e00ff */
[----:B------:R-:W-:Y:S02]  /*4d030*/  IADD3.X R43, P6, PT, RZ, R43, RZ, P6, !PT ;  /* 0x0000002bff2b7210 */ /* 0x000fe400037de4ff */
[----:B------:R-:W-:Y:S01]  /*4d040*/  IADD3 RZ, P1, PT, R44, R62, RZ ;  /* 0x0000003e2cff7210 */ /* 0x000fe20007f3e0ff */
[----:B------:R-:W-:Y:S01]  /*4d050*/  IMAD.MOV.U32 R62, RZ, RZ, R83 ;  /* 0x000000ffff3e7224 */ /* 0x000fe200078e0053 */
[----:B------:R-:W-:Y:S02]  /*4d060*/  IADD3 R55, P5, PT, R82, R81, RZ ;  /* 0x0000005152377210 */ /* 0x000fe40007fbe0ff */
[----:B------:R-:W-:Y:S01]  /*4d070*/  IADD3 RZ, P2, PT, R86, R80, RZ ;  /* 0x0000005056ff7210 */ /* 0x000fe20007f5e0ff */
[----:B------:R-:W-:Y:S01]  /*4d080*/  IMAD.WIDE.U32 R80, R110, R122, R86 ;  /* 0x0000007a6e507225 */ /* 0x000fe200078e0056 */
[----:B------:R-:W-:-:S02]  /*4d090*/  IADD3.X R47, PT, PT, RZ, RZ, R47, P6, P3 ;  /* 0x000000ffff2f7210 */ /* 0x000fc400037e642f */
[----:B------:R-:W-:Y:S01]  /*4d0a0*/  IADD3.X RZ, P3, PT, R45, R147, RZ, P1, !PT ;  /* 0x000000932dff7210 */ /* 0x000fe20000f7e4ff */
[----:B------:R-:W-:Y:S01]  /*4d0b0*/  IMAD.IADD R82, R81, 0x1, R82 ;  /* 0x0000000151527824 */ /* 0x000fe200078e0252 */
[----:B------:R-:W-:Y:S01]  /*4d0c0*/  IADD3.X RZ, P2, PT, R87, R55, RZ, P2, !PT ;  /* 0x0000003757ff7210 */ /* 0x000fe2000175e4ff */
[----:B------:R-:W-:Y:S01]  /*4d0d0*/  IMAD.WIDE.U32 R44, R40, 0x434bacd7, R44 ;  /* 0x434bacd7282c7825 */ /* 0x000fe200078e002c */
[----:B------:R-:W-:Y:S02]  /*4d0e0*/  IADD3 RZ, P1, PT, R58, R54, RZ ;  /* 0x000000363aff7210 */ /* 0x000fe40007f3e0ff */
[----:B------:R-:W-:Y:S01]  /*4d0f0*/  IADD3 R46, P4, PT, R43, R80, RZ ;  /* 0x000000502b2e7210 */ /* 0x000fe20007f9e0ff */
[----:B------:R-:W-:Y:S01]  /*4d100*/  IMAD.WIDE.U32.X R54, R111, R123, R62, P5 ;  /* 0x0000007b6f367225 */ /* 0x000fe200028e043e */
[----:B------:R-:W-:Y:S02]  /*4d110*/  IADD3.X RZ, P1, PT, R59, R149, RZ, P1, !PT ;  /* 0x000000953bff7210 */ /* 0x000fe40000f3e4ff */
[----:B------:R-:W-:Y:S01]  /*4d120*/  IADD3.X R47, P4, PT, R82, R47, RZ, P4, !PT ;  /* 0x0000002f522f7210 */ /* 0x000fe2000279e4ff */
[----:B------:R-:W-:Y:S01]  /*4d130*/  IMAD.WIDE.U32 R64, P6, R111, R120, R64 ;  /* 0x000000786f407225 */ /* 0x000fe200078c0040 */
[----:B------:R-:W-:-:S02]  /*4d140*/  IADD3.X R43, P2, PT, RZ, R54, RZ, P2, !PT ;  /* 0x00000036ff2b7210 */ /* 0x000fc4000175e4ff */
[----:B------:R-:W-:Y:S01]  /*4d150*/  IADD3.X R87, P1, PT, RZ, R50, RZ, P1, !PT ;  /* 0x00000032ff577210 */ /* 0x000fe20000f3e4ff */
[----:B------:R-:W-:Y:S01]  /*4d160*/  IMAD.WIDE.U32 R62, R120, R110, RZ ;  /* 0x0000006e783e7225 */ /* 0x000fe200078e00ff */
[----:B------:R-:W-:-:S03]  /*4d170*/  IADD3.X R43, P4, PT, RZ, R43, RZ, P4, !PT ;  /* 0x0000002bff2b7210 */ /* 0x000fc6000279e4ff */
[----:B------:R-:W-:Y:S01]  /*4d180*/  IMAD.IADD R45, R45, 0x1, R56 ;  /* 0x000000012d2d7824 */ /* 0x000fe200078e0238 */
[----:B------:R-:W-:Y:S01]  /*4d190*/  IADD3 RZ, P5, PT, R78, R62, RZ ;  /* 0x0000003e4eff7210 */ /* 0x000fe20007fbe0ff */
[----:B------:R-:W-:Y:S01]  /*4d1a0*/  IMAD.WIDE.U32 R56, R110, R120, R78 ;  /* 0x000000786e387225 */ /* 0x000fe200078e004e */
[----:B------:R-:W-:Y:S02]  /*4d1b0*/  IADD3.X R55, PT, PT, RZ, RZ, R55, P4, P2 ;  /* 0x000000ffff377210 */ /* 0x000fe400027e4437 */
[----:B------:R-:W-:Y:S01]  /*4d1c0*/  IADD3 R78, P4, PT, R49, R44, RZ ;  /* 0x0000002c314e7210 */ /* 0x000fe20007f9e0ff */
[----:B------:R-:W-:Y:S01]  /*4d1d0*/  IMAD.X R81, RZ, RZ, RZ, P6 ;  /* 0x000000ffff517224 */ /* 0x000fe200030e06ff */
[----:B------:R-:W-:Y:S01]  /*4d1e0*/  IADD3 R63, P6, PT, R64, R63, RZ ;  /* 0x0000003f403f7210 */ /* 0x000fe20007fde0ff */
[----:B------:R-:W-:Y:S01]  /*4d1f0*/  IMAD.MOV.U32 R80, RZ, RZ, R65 ;  /* 0x000000ffff507224 */ /* 0x000fe200078e0041 */
[----:B------:R-:W-:Y:S01]  /*4d200*/  IADD3 R54, P2, PT, R43, R56, RZ ;  /* 0x000000382b367210 */ /* 0x000fe20007f5e0ff */
[----:B------:R-:W-:Y:S01]  /*4d210*/  IMAD R43, R61, -0x30003, RZ ;  /* 0xfffcfffd3d2b7824 */ /* 0x000fe200078e02ff */
[----:B------:R-:W-:Y:S01]  /*4d220*/  IADD3.X RZ, P5, PT, R79, R63, RZ, P5, !PT ;  /* 0x0000003f4fff7210 */ /* 0x000fe20002fbe4ff */
[----:B------:R-:W-:Y:S01]  /*4d230*/  IMAD.IADD R64, R57, 0x1, R64 ;  /* 0x0000000139407824 */ /* 0x000fe200078e0240 */
[----:B------:R-:W-:Y:S01]  /*4d240*/  IADD3.X R79, P4, PT, R45, R84, RZ, P4, !PT ;  /* 0x000000542d4f7210 */ /* 0x000fe2000279e4ff */
[----:B------:R-:W-:Y:S01]  /*4d250*/  IMAD.WIDE.U32 R44, R60, -0x30003, RZ ;  /* 0xfffcfffd3c2c7825 */ /* 0x000fe200078e00ff */
[----:B------:R-:W-:-:S02]  /*4d260*/  IADD3.X R49, P3, PT, RZ, R52, RZ, P3, !PT ;  /* 0x00000034ff317210 */ /* 0x000fc40001f7e4ff */
[----:B------:R-:W-:Y:S01]  /*4d270*/  IADD3.X R55, P2, PT, R64, R55, RZ, P2, !PT ;  /* 0x0000003740377210 */ /* 0x000fe2000175e4ff */
[----:B------:R-:W-:Y:S01]  /*4d280*/  IMAD R43, R60, -0x760c0004, R43 ;  /* 0x89f3fffc3c2b7824 */ /* 0x000fe200078e022b */
[----:B------:R-:W-:Y:S01]  /*4d290*/  IADD3.X R49, P4, PT, RZ, R49, RZ, P4, !PT ;  /* 0x00000031ff317210 */ /* 0x000fe2000279e4ff */
[----:B------:R-:W-:-:S03]  /*4d2a0*/  IMAD.WIDE.U32.X R56, R111, R121, R80, P6 ;  /* 0x000000796f387225 */ /* 0x000fc600030e0450 */
[----:B------:R-:W-:Y:S01]  /*4d2b0*/  IADD3.X R84, PT, PT, RZ, RZ, R53, P4, P3 ;  /* 0x000000ffff547210 */ /* 0x000fe200027e6435 */
[----:B------:R-:W-:Y:S01]  /*4d2c0*/  IMAD.WIDE.U32 R62, R119, R110, RZ ;  /* 0x0000006e773e7225 */ /* 0x000fe200078e00ff */
[----:B------:R-:W-:-:S03]  /*4d2d0*/  IADD3.X R85, P5, PT, RZ, R56, RZ, P5, !PT ;  /* 0x00000038ff557210 */ /* 0x000fc60002fbe4ff */
[----:B------:R-:W-:Y:S01]  /*4d2e0*/  IMAD.IADD R43, R45, 0x1, R43 ;  /* 0x000000012d2b7824 */ /* 0x000fe200078e022b */
[----:B------:R-:W-:Y:S01]  /*4d2f0*/  IADD3.X R85, P3, PT, RZ, R85, RZ, P2, !PT ;  /* 0x00000055ff557210 */ /* 0x000fe2000177e4ff */
[----:B------:R-:W-:-:S04]  /*4d300*/  IMAD.WIDE.U32 R64, R118, R110, RZ ;  /* 0x0000006e76407225 */ /* 0x000fc800078e00ff */
[----:B------:R-:W-:Y:S01]  /*4d310*/  IMAD.WIDE.U32 R80, R43, -0x5555, RZ ;  /* 0xffffaaab2b507825 */ /* 0x000fe200078e00ff */
[----:B------:R-:W-:Y:S02]  /*4d320*/  IADD3 RZ, P2, PT, R78, R64, RZ ;  /* 0x000000404eff7210 */ /* 0x000fe40007f5e0ff */
[----:B------:R-:W-:Y:S01]  /*4d330*/  IADD3.X R64, PT, PT, RZ, RZ, R57, P3, P5 ;  /* 0x000000ffff407210 */ /* 0x000fe20001fea439 */
[----:B------:R-:W-:-:S04]  /*4d340*/  IMAD.WIDE.U32 R62, P6, R111, R118, R62 ;  /* 0x000000766f3e7225 */ /* 0x000fc800078c003e */
[----:B------:R-:W-:Y:S01]  /*4d350*/  IMAD.X R53, RZ, RZ, RZ, P6 ;  /* 0x000000ffff357224 */ /* 0x000fe200030e06ff */
[----:B------:R-:W-:Y:S01]  /*4d360*/  IADD3 R65, P4, PT, R62, R65, RZ ;  /* 0x000000413e417210 */ /* 0x000fe20007f9e0ff */
[----:B------:R-:W-:-:S03]  /*4d370*/  IMAD.WIDE.U32 R80, P6, R44, -0x46010001, R80 ;  /* 0xb9feffff2c507825 */ /* 0x000fc600078c0050 */
[----:B------:R-:W-:Y:S01]  /*4d380*/  IADD3.X RZ, P2, PT, R79, R65, RZ, P2, !PT ;  /* 0x000000414fff7210 */ /* 0x000fe2000175e4ff */
[----:B------:R-:W-:-:S04]  /*4d390*/  IMAD.WIDE.U32 R56, R44, -0x5555, R60 ;  /* 0xffffaaab2c387825 */ /* 0x000fc800078e003c */
[----:B------:R-:W-:-:S04]  /*4d3a0*/  IMAD.WIDE.U32 R58, R40, 0x397fe69a, R58 ;  /* 0x397fe69a283a7825 */ /* 0x000fc800078e003a */
[----:B------:R-:W-:-:S04]  /*4d3b0*/  IMAD.WIDE.U32 R82, R44, -0x5555, RZ ;  /* 0xffffaaab2c527825 */ /* 0x000fc800078e00ff */
[----:B------:R-:W-:Y:S01]  /*4d3c0*/  IMAD.MOV.U32 R52, RZ, RZ, R63 ;  /* 0x000000ffff347224 */ /* 0x000fe200078e003f */
[----:B------:R-:W-:Y:S01]  /*4d3d0*/  IADD3 R83, P5, PT, R80, R83, RZ ;  /* 0x0000005350537210 */ /* 0x000fe20007fbe0ff */
[----:B------:R-:W-:Y:S01]  /*4d3e0*/  IMAD.IADD R40, R57, 0x1, R80 ;  /* 0x0000000139287824 */ /* 0x000fe200078e0250 */
[----:B------:R-:W-:Y:S01]  /*4d3f0*/  IADD3 RZ, P3, PT, R60, R82, RZ ;  /* 0x000000523cff7210 */ /* 0x000fe20007f7e0ff */
[----:B------:R-:W-:Y:S02]  /*4d400*/  IMAD.IADD R45, R59, 0x1, R48 ;  /* 0x000000013b2d7824 */ /* 0x000fe400078e0230 */
[----:B------:R-:W-:Y:S01]  /*4d410*/  IMAD.X R57, RZ, RZ, RZ, P6 ;  /* 0x000000ffff397224 */ /* 0x000fe200030e06ff */
[----:B------:R-:W-:Y:S01]  /*4d420*/  IADD3 R58, P6, PT, R49, R58, RZ ;  /* 0x0000003a313a7210 */ /* 0x000fe20007fde0ff */
[----:B------:R-:W-:Y:S01]  /*4d430*/  IMAD.WIDE.U32.X R52, R111, R119, R52, P4 ;  /* 0x000000776f347225 */ /* 0x000fe200020e0434 */
[----:B------:R-:W-:Y:S02]  /*4d440*/  IADD3 RZ, P4, PT, RZ, R56, RZ ;  /* 0x00000038ffff7210 */ /* 0x000fe40007f9e0ff */
[----:B------:R-:W-:Y:S01]  /*4d450*/  IADD3.X R59, P6, PT, R45, R84, RZ, P6, !PT ;  /* 0x000000542d3b7210 */ /* 0x000fe200037de4ff */
[----:B------:R-:W-:Y:S01]  /*4d460*/  IMAD.WIDE.U32 R48, R110, R118, R78 ;  /* 0x000000766e307225 */ /* 0x000fe200078e004e */
[----:B------:R-:W-:-:S02]  /*4d470*/  IADD3.X RZ, P3, PT, R61, R83, RZ, P3, !PT ;  /* 0x000000533dff7210 */ /* 0x000fc40001f7e4ff */
[----:B------:R-:W-:Y:S01]  /*4d480*/  IADD3.X R87, P6, PT, RZ, R87, RZ, P6, !PT ;  /* 0x00000057ff577210 */ /* 0x000fe200037de4ff */
[----:B------:R-:W-:Y:S01]  /*4d490*/  IMAD.MOV.U32 R56, RZ, RZ, R81 ;  /* 0x000000ffff387224 */ /* 0x000fe200078e0051 */
[----:B------:R-:W-:Y:S01]  /*4d4a0*/  IADD3.X RZ, P4, PT, RZ, R40, RZ, P4, !PT ;  /* 0x00000028ffff7210 */ /* 0x000fe2000279e4ff */
[----:B------:R-:W-:Y:S01]  /*4d4b0*/  IMAD.IADD R45, R49, 0x1, R62 ;  /* 0x00000001312d7824 */ /* 0x000fe200078e023e */
[----:B------:R-:W-:Y:S01]  /*4d4c0*/  IADD3.X R80, PT, PT, RZ, RZ, R51, P6, P1 ;  /* 0x000000ffff507210 */ /* 0x000fe200037e2433 */
[----:B------:R-:W-:Y:S01]  /*4d4d0*/  IMAD.WIDE.U32.X R62, R43, -0x46010001, R56, P5 ;  /* 0xb9feffff2b3e7825 */ /* 0x000fe200028e0438 */
[----:B------:R-:W-:-:S03]  /*4d4e0*/  IADD3 R48, P5, PT, R85, R48, RZ ;  /* 0x0000003055307210 */ /* 0x000fc60007fbe0ff */
[----:B------:R-:W-:Y:S01]  /*4d4f0*/  IMAD.WIDE.U32 R56, R117, R110, RZ ;  /* 0x0000006e75387225 */ /* 0x000fe200078e00ff */
[----:B------:R-:W-:Y:S02]  /*4d500*/  IADD3.X R49, P5, PT, R45, R64, RZ, P5, !PT ;  /* 0x000000402d317210 */ /* 0x000fe40002fbe4ff */
[----:B------:R-:W-:Y:S01]  /*4d510*/  IADD3.X R45, P6, PT, RZ, R62, RZ, P3, !PT ;  /* 0x0000003eff2d7210 */ /* 0x000fe20001fde4ff */
[----:B------:R-:W-:Y:S01]  /*4d520*/  IMAD.WIDE.U32 R60, R116, R110, RZ ;  /* 0x0000006e743c7225 */ /* 0x000fe200078e00ff */
[----:B------:R-:W-:Y:S02]  /*4d530*/  IADD3.X R65, P3, PT, RZ, R52, RZ, P2, !PT ;  /* 0x00000034ff417210 */ /* 0x000fe4000177e4ff */
[----:B------:R-:W-:Y:S01]  /*4d540*/  IADD3.X R45, P4, PT, RZ, R45, RZ, P4, !PT ;  /* 0x0000002dff2d7210 */ /* 0x000fe2000279e4ff */
[----:B------:R-:W-:Y:S01]  /*4d550*/  IMAD.WIDE.U32 R50, P1, R111, R116, R56 ;  /* 0x000000746f327225 */ /* 0x000fe20007820038 */
[----:B------:R-:W-:Y:S02]  /*4d560*/  IADD3.X R65, P5, PT, RZ, R65, RZ, P5, !PT ;  /* 0x00000041ff417210 */ /* 0x000fe40002fbe4ff */
[----:B------:R-:W-:Y:S01]  /*4d570*/  IADD3.X R79, PT, PT, RZ, RZ, R63, P4, P6 ;  /* 0x000000ffff4f7210 */ /* 0x000fe200027ec43f */
[----:B------:R-:W-:Y:S01]  /*4d580*/  IMAD.WIDE.U32 R56, R43, -0x4eac0001, RZ ;  /* 0xb153ffff2b387825 */ /* 0x000fe200078e00ff */
[----:B------:R-:W-:-:S02]  /*4d590*/  IADD3.X R81, PT, PT, RZ, RZ, R53, P5, P3 ;  /* 0x000000ffff517210 */ /* 0x000fc40002fe6435 */
[----:B------:R-:W-:Y:S01]  /*4d5a0*/  IADD3 R83, P6, PT, R50, R61, RZ ;  /* 0x0000003d32537210 */ /* 0x000fe20007fde0ff */
[----:B------:R-:W-:Y:S01]  /*4d5b0*/  IMAD.X R53, RZ, RZ, RZ, P1 ;  /* 0x000000ffff357224 */ /* 0x000fe200008e06ff */
[----:B------:R-:W-:Y:S01]  /*4d5c0*/  IADD3 RZ, P2, PT, R58, R60, RZ ;  /* 0x0000003c3aff7210 */ /* 0x000fe20007f5e0ff */
[----:B------:R-:W-:-:S03]  /*4d5d0*/  IMAD.WIDE.U32 R62, P5, R44, 0x1eabfffe, R56 ;  /* 0x1eabfffe2c3e7825 */ /* 0x000fc600078a0038 */
[----:B------:R-:W-:Y:S01]  /*4d5e0*/  IADD3.X RZ, P1, PT, R59, R83, RZ, P2, !PT ;  /* 0x000000533bff7210 */ /* 0x000fe2000173e4ff */
[----:B------:R-:W-:-:S04]  /*4d5f0*/  IMAD.WIDE.U32 R56, R110, R116, R58 ;  /* 0x000000746e387225 */ /* 0x000fc800078e003a */
[----:B------:R-:W-:Y:S01]  /*4d600*/  IMAD.MOV.U32 R52, RZ, RZ, R51 ;  /* 0x000000ffff347224 */ /* 0x000fe200078e0033 */
[----:B------:R-:W-:Y:S01]  /*4d610*/  IADD3 R56, P2, PT, R65, R56, RZ ;  /* 0x0000003841387210 */ /* 0x000fe20007f5e0ff */
[----:B------:R-:W-:-:S04]  /*4d620*/  IMAD.WIDE.U32 R60, R44, -0x4eac0001, RZ ;  /* 0xb153ffff2c3c7825 */ /* 0x000fc800078e00ff */
[----:B------:R-:W-:Y:S01]  /*4d630*/  IMAD.IADD R40, R57, 0x1, R50 ;  /* 0x0000000139287824 */ /* 0x000fe200078e0232 */
[----:B------:R-:W-:Y:S01]  /*4d640*/  IADD3 RZ, P3, PT, R46, R60, RZ ;  /* 0x0000003c2eff7210 */ /* 0x000fe20007f7e0ff */
[----:B------:R-:W-:Y:S01]  /*4d650*/  IMAD.WIDE.U32.X R50, R111, R117, R52, P6 ;  /* 0x000000756f327225 */ /* 0x000fe200030e0434 */
[----:B------:R-:W-:Y:S02]  /*4d660*/  IADD3 R85, P4, PT, R62, R61, RZ ;  /* 0x0000003d3e557210 */ /* 0x000fe40007f9e0ff */
[----:B------:R-:W-:Y:S01]  /*4d670*/  IADD3.X R57, P6, PT, R40, R81, RZ, P2, !PT ;  /* 0x0000005128397210 */ /* 0x000fe200017de4ff */
[----:B------:R-:W-:Y:S01]  /*4d680*/  IMAD.WIDE.U32 R60, R44, -0x4eac0001, R46 ;  /* 0xb153ffff2c3c7825 */ /* 0x000fe200078e002e */
[----:B------:R-:W-:Y:S02]  /*4d690*/  IADD3.X R83, P2, PT, RZ, R50, RZ, P1, !PT ;  /* 0x00000032ff537210 */ /* 0x000fe40000f5e4ff */
[----:B------:R-:W-:Y:S01]  /*4d6a0*/  IADD3.X RZ, P3, PT, R47, R85, RZ, P3, !PT ;  /* 0x000000552fff7210 */ /* 0x000fe20001f7e4ff */
[----:B------:R-:W-:Y:S01]  /*4d6b0*/  IMAD.X R65, RZ, RZ, RZ, P5 ;  /* 0x000000ffff417224 */ /* 0x000fe200028e06ff */
[----:B------:R-:W-:Y:S01]  /*4d6c0*/  IADD3.X R83, P6, PT, RZ, R83, RZ, P6, !PT ;  /* 0x00000053ff537210 */ /* 0x000fe200037de4ff */
[----:B------:R-:W-:Y:S01]  /*4d6d0*/  IMAD.MOV.U32 R64, RZ, RZ, R63 ;  /* 0x000000ffff407224 */ /* 0x000fe200078e003f */
[----:B------:R-:W-:Y:S01]  /*4d6e0*/  IADD3 R60, P1, PT, R45, R60, RZ ;  /* 0x0000003c2d3c7210 */ /* 0x000fe20007f3e0ff */
[----:B------:R-:W-:Y:S01]  /*4d6f0*/  IMAD.WIDE.U32 R46, R115, R110, RZ ;  /* 0x0000006e732e7225 */ /* 0x000fe200078e00ff */
[----:B------:R-:W-:-:S02]  /*4d700*/  IADD3.X R85, PT, PT, RZ, RZ, R51, P6, P2 ;  /* 0x000000ffff557210 */ /* 0x000fc400037e4433 */
[----:B------:R-:W-:Y:S01]  /*4d710*/  IADD3 R52, P2, PT, R87, R42, RZ ;  /* 0x0000002a57347210 */ /* 0x000fe20007f5e0ff */
[----:B------:R-:W-:Y:S02]  /*4d720*/  IMAD.IADD R40, R61, 0x1, R62 ;  /* 0x000000013d287824 */ /* 0x000fe400078e023e */
[C---:B------:R-:W-:Y:S01]  /*4d730*/  IMAD.WIDE.U32.X R64, R43.reuse, 0x1eabfffe, R64, P4 ;  /* 0x1eabfffe2b407825 */ /* 0x040fe200020e0440 */
[----:B------:R-:W-:Y:S02]  /*4d740*/  IADD3.X R53, P2, PT, R80, R41, RZ, P2, !PT ;  /* 0x0000002950357210 */ /* 0x000fe4000175e4ff */
[----:B------:R-:W-:Y:S01]  /*4d750*/  IADD3.X R61, P1, PT, R40, R79, RZ, P1, !PT ;  /* 0x0000004f283d7210 */ /* 0x000fe20000f3e4ff */
[----:B------:R-:W-:Y:S01]  /*4d760*/  IMAD.WIDE.U32 R58, R43, -0x94f09dc, RZ ;  /* 0xf6b0f6242b3a7825 */ /* 0x000fe200078e00ff */
[----:B------:R-:W-:-:S03]  /*4d770*/  IADD3.X R45, P3, PT, RZ, R64, RZ, P3, !PT ;  /* 0x00000040ff2d7210 */ /* 0x000fc60001f7e4ff */
        /* <DEDUP_REMOVED lines=41> */
[----:B------:R-:W-:-:S04]  /*4da10*/  IMAD.WIDE.U32 R78, R43, 0x434bacd7, RZ ;  /* 0x434bacd72b4e7825 */ /* 0x000fc800078e00ff */
[----:B------:R-:W-:Y:S02]  /*4da20*/  IMAD.IADD R62, R59, 0x1, R62 ;  /* 0x000000013b3e7824 */ /* 0x000fe400078e023e */
[----:B------:R-:W-:Y:S01]  /*4da30*/  IMAD.WIDE.U32.X R54, R43, 0x64774b84, R64, P6 ;  /* 0x64774b842b367825 */ /* 0x000fe200030e0440 */
[----:B------:R-:W-:-:S03]  /*4da40*/  IADD3 R58, P6, PT, R45, R58, RZ ;  /* 0x0000003a2d3a7210 */ /* 0x000fc60007fde0ff */
[----:B------:R-:W-:Y:S01]  /*4da50*/  IMAD.WIDE.U32 R80, R44, 0x434bacd7, RZ ;  /* 0x434bacd72c507825 */ /* 0x000fe200078e00ff */
[----:B------:R-:W-:Y:S02]  /*4da60*/  IADD3.X R59, P6, PT, R62, R51, RZ, P6, !PT ;  /* 0x000000333e3b7210 */ /* 0x000fe400037de4ff */
[----:B------:R-:W-:Y:S01]  /*4da70*/  IADD3.X R45, P3, PT, RZ, R54, RZ, P3, !PT ;  /* 0x00000036ff2d7210 */ /* 0x000fe20001f7e4ff */
[----:B------:R-:W-:Y:S01]  /*4da80*/  IMAD.WIDE.U32 R78, P5, R44, 0x4b1ba7b6, R78 ;  /* 0x4b1ba7b62c4e7825 */ /* 0x000fe200078a004e */
[----:B------:R-:W-:Y:S02]  /*4da90*/  IADD3 RZ, P1, PT, R56, R80, RZ ;  /* 0x0000005038ff7210 */ /* 0x000fe40007f3e0ff */
[----:B------:R-:W-:Y:S01]  /*4daa0*/  IADD3.X R45, P6, PT, RZ, R45, RZ, P6, !PT ;  /* 0x0000002dff2d7210 */ /* 0x000fe200037de4ff */
[----:B------:R-:W-:Y:S01]  /*4dab0*/  IMAD.WIDE.U32 R64, R125, R108, RZ ;  /* 0x0000006c7d407225 */ /* 0x000fe200078e00ff */
[----:B------:R-:W-:-:S03]  /*4dac0*/  IADD3 R81, P4, PT, R78, R81, RZ ;  /* 0x000000514e517210 */ /* 0x000fc60007f9e0ff */
[----:B------:R-:W-:Y:S01]  /*4dad0*/  IMAD.WIDE.U32 R48, R44, 0x434bacd7, R56 ;  /* 0x434bacd72c307825 */ /* 0x000fe200078e0038 */
[----:B------:R-:W-:-:S03]  /*4dae0*/  IADD3.X RZ, P1, PT, R57, R81, RZ, P1, !PT ;  /* 0x0000005139ff7210 */ /* 0x000fc60000f3e4ff */
[----:B------:R-:W-:Y:S02]  /*4daf0*/  IMAD.X R63, RZ, RZ, RZ, P5 ;  /* 0x000000ffff3f7224 */ /* 0x000fe400028e06ff */
[----:B------:R-:W-:Y:S02]  /*4db00*/  IMAD.MOV.U32 R62, RZ, RZ, R79 ;  /* 0x000000ffff3e7224 */ /* 0x000fe400078e004f */
[----:B------:R-:W-:Y:S01]  /*4db10*/  IMAD.IADD R78, R49, 0x1, R78 ;  /* 0x00000001314e7824 */ /* 0x000fe200078e024e */
[----:B------:R-:W-:Y:S01]  /*4db20*/  IADD3.X R49, PT, PT, RZ, RZ, R55, P6, P3 ;  /* 0x000000ffff317210 */ /* 0x000fe200037e6437 */
[----:B------:R-:W-:Y:S01]  /*4db30*/  IMAD.WIDE.U32 R56, R124, R108, RZ ;  /* 0x0000006c7c387225 */ /* 0x000fe200078e00ff */
[----:B------:R-:W-:-:S03]  /*4db40*/  IADD3 R48, P3, PT, R45, R48, RZ ;  /* 0x000000302d307210 */ /* 0x000fc60007f7e0ff */
[----:B------:R-:W-:Y:S01]  /*4db50*/  IMAD.WIDE.U32 R64, P5, R109, R124, R64 ;  /* 0x0000007c6d407225 */ /* 0x000fe200078a0040 */
[----:B------:R-:W-:-:S03]  /*4db60*/  IADD3.X R49, P3, PT, R78, R49, RZ, P3, !PT ;  /* 0x000000314e317210 */ /* 0x000fc60001f7e4ff */
        /* <DEDUP_REMOVED lines=9> */
[----:B------:R-:W-:Y:S01]  /*4dc00*/  IMAD.WIDE.U32.X R60, R109, R125, R62, P6 ;  /* 0x0000007d6d3c7225 */ /* 0x000fe200030e043e */
[----:B------:R-:W-:Y:S02]  /*4dc10*/  IADD3 RZ, P6, PT, RZ, R56, RZ ;  /* 0x00000038ffff7210 */ /* 0x000fe40007fde0ff */
[----:B------:R-:W-:Y:S01]  /*4dc20*/  IADD3.X R80, PT, PT, RZ, RZ, R55, P3, P1 ;  /* 0x000000ffff507210 */ /* 0x000fe20001fe2437 */
[----:B------:R-:W-:Y:S01]  /*4dc30*/  IMAD.IADD R57, R57, 0x1, R64 ;  /* 0x0000000139397824 */ /* 0x000fe200078e0240 */
[----:B------:R-:W-:Y:S01]  /*4dc40*/  IADD3.X R45, P3, PT, RZ, R60, RZ, P4, !PT ;  /* 0x0000003cff2d7210 */ /* 0x000fe2000277e4ff */
[----:B------:R-:W-:Y:S01]  /*4dc50*/  IMAD.WIDE.U32 R78, R123, R108, RZ ;  /* 0x0000006c7b4e7225 */ /* 0x000fe200078e00ff */
[----:B------:R-:W-:Y:S02]  /*4dc60*/  IADD3 RZ, P1, PT, RZ, R42, RZ ;  /* 0x0000002affff7210 */ /* 0x000fe40007f3e0ff */
[----:B------:R-:W-:Y:S01]  /*4dc70*/  IADD3.X RZ, P4, PT, RZ, R57, RZ, P6, !PT ;  /* 0x00000039ffff7210 */ /* 0x000fe2000379e4ff */
[----:B------:R-:W-:Y:S01]  /*4dc80*/  IMAD.WIDE.U32 R62, R122, R108, RZ ;  /* 0x0000006c7a3e7225 */ /* 0x000fe200078e00ff */
[----:B------:R-:W-:-:S02]  /*4dc90*/  IADD3.X RZ, P1, PT, RZ, R41, RZ, P1, !PT ;  /* 0x00000029ffff7210 */ /* 0x000fc40000f3e4ff */
        /* <DEDUP_REMOVED lines=27> */
[----:B------:R-:W-:Y:S01]  /*4de50*/  IMAD.WIDE.U32 R78, P6, R109, R120, R78 ;  /* 0x000000786d4e7225 */ /* 0x000fe200078c004e */
[----:B------:R-:W-:-:S03]  /*4de60*/  IADD3.X R82, P5, PT, RZ, R60, RZ, P5, !PT ;  /* 0x0000003cff527210 */ /* 0x000fc60002fbe4ff */
        /* <DEDUP_REMOVED lines=12> */
[----:B------:R-:W-:Y:S01]  /*4df30*/  IMAD.WIDE.U32.X R46, R109, R121, R46, P3 ;  /* 0x000000796d2e7225 */ /* 0x000fe200018e042e */
[----:B------:R-:W-:-:S02]  /*4df40*/  IADD3 R44, P3, PT, R51, R42, RZ ;  /* 0x0000002a332c7210 */ /* 0x000fc40007f7e0ff */
[----:B------:R-:W-:Y:S01]  /*4df50*/  IADD3.X R86, PT, PT, RZ, RZ, R61, P6, P5 ;  /* 0x000000ffff567210 */ /* 0x000fe200037ea43d */
[----:B------:R-:W-:-:S04]  /*4df60*/  IMAD.WIDE.U32 R62, R119, R108, RZ ;  /* 0x0000006c773e7225 */ /* 0x000fc800078e00ff */
        /* <DEDUP_REMOVED lines=24> */
[----:B------:R-:W-:Y:S01]  /*4e0f0*/  IMAD.MOV.U32 R80, RZ, RZ, R65 ;  /* 0x000000ffff507224 */ /* 0x000fe200078e0041 */
[----:B------:R-:W-:Y:S01]  /*4e100*/  IADD3 RZ, P6, PT, RZ, R60, RZ ;  /* 0x0000003cffff7210 */ /* 0x000fe20007fde0ff */
[----:B------:R-:W-:Y:S01]  /*4e110*/  IMAD.IADD R41, R61, 0x1, R64 ;  /* 0x000000013d297824 */ /* 0x000fe200078e0240 */
[----:B------:R-:W-:Y:S01]  /*4e120*/  IADD3.X RZ, P5, PT, R57, R79, RZ, P5, !PT ;  /* 0x0000004f39ff7210 */ /* 0x000fe20002fbe4ff */
[----:B------:R-:W-:Y:S01]  /*4e130*/  IMAD.WIDE.U32 R46, R108, R118, R48 ;  /* 0x000000766c2e7225 */ /* 0x000fe200078e0030 */
[----:B------:R-:W-:Y:S02]  /*4e140*/  IADD3.X R79, P3, PT, RZ, R58, RZ, P3, !PT ;  /* 0x0000003aff4f7210 */ /* 0x000fe40001f7e4ff */
[----:B------:R-:W-:Y:S01]  /*4e150*/  IADD3.X RZ, P6, PT, RZ, R41, RZ, P6, !PT ;  /* 0x00000029ffff7210 */ /* 0x000fe200037de4ff */
[----:B------:R-:W-:Y:S01]  /*4e160*/  IMAD.WIDE.U32.X R60, R43, -0x46010001, R80, P4 ;  /* 0xb9feffff2b3c7825 */ /* 0x000fe200020e0450 */
[----:B------:R-:W-:-:S03]  /*4e170*/  IADD3 R46, P4, PT, R51, R46, RZ ;  /* 0x0000002e332e7210 */ /* 0x000fc60007f9e0ff */
[----:B------:R-:W-:Y:S01]  /*4e180*/  IMAD.IADD R62, R47, 0x1, R62 ;  /* 0x000000012f3e7824 */ /* 0x000fe200078e023e */
[----:B------:R-:W-:Y:S01]  /*4e190*/  IADD3.X R65, P5, PT, RZ, R60, RZ, P5, !PT ;  /* 0x0000003cff417210 */ /* 0x000fe20002fbe4ff */
[----:B------:R-:W-:-:S03]  /*4e1a0*/  IMAD.WIDE.U32 R48, R43, -0x4eac0001, RZ ;  /* 0xb153ffff2b307825 */ /* 0x000fc600078e00ff */
[----:B------:R-:W-:Y:S01]  /*4e1b0*/  IADD3.X R47, P4, PT, R62, R83, RZ, P4, !PT ;  /* 0x000000533e2f7210 */ /* 0x000fe2000279e4ff */
[C---:B------:R-:W-:Y:S01]  /*4e1c0*/  IMAD.WIDE.U32 R126, R42.reuse, -0xc7aed41, RZ ;  /* 0xf38512bf2a7e7825 */ /* 0x040fe200078e00ff */
[----:B------:R-:W-:Y:S02]  /*4e1d0*/  IADD3.X R65, P6, PT, RZ, R65, RZ, P6, !PT ;  /* 0x00000041ff417210 */ /* 0x000fe400037de4ff */
[----:B------:R-:W-:Y:S02]  /*4e1e0*/  IADD3.X R83, P2, PT, RZ, RZ, RZ, P2, !PT ;  /* 0x000000ffff537210 */ /* 0x000fe4000175e4ff */
[----:B------:R-:W-:Y:S02]  /*4e1f0*/  IADD3.X R79, P4, PT, RZ, R79, RZ, P4, !PT ;  /* 0x0000004fff4f7210 */ /* 0x000fe4000279e4ff */
[----:B------:R-:W-:Y:S01]  /*4e200*/  IADD3.X R64, PT, PT, RZ, RZ, R61, P6, P5 ;  /* 0x000000ffff407210 */ /* 0x000fe200037ea43d */
[----:B------:R-:W-:Y:S01]  /*4e210*/  IMAD.WIDE.U32 R60, P6, R42, 0x1eabfffe, R48 ;  /* 0x1eabfffe2a3c7825 */ /* 0x000fe200078c0030 */
[----:B------:R-:W-:-:S02]  /*4e220*/  IADD3 R83, P5, PT, R83, R56, RZ ;  /* 0x0000003853537210 */ /* 0x000fc40007fbe0ff */
[----:B------:R-:W-:Y:S01]  /*4e230*/  IADD3.X R81, PT, PT, RZ, RZ, R59, P4, P3 ;  /* 0x000000ffff517210 */ /* 0x000fe200027e643b */
[----:B------:R-:W-:Y:S01]  /*4e240*/  IMAD.WIDE.U32 R56, R42, -0x4eac0001, RZ ;  /* 0xb153ffff2a387825 */ /* 0x000fe200078e00ff */
[----:B------:R-:W-:-:S03]  /*4e250*/  IADD3 R83, P3, PT, R50, R83, RZ ;  /* 0x0000005332537210 */ /* 0x000fc60007f7e0ff */
[----:B------:R-:W-:Y:S01]  /*4e260*/  IMAD.WIDE.U32 R48, R117, R108, RZ ;  /* 0x0000006c75307225 */ /* 0x000fe200078e00ff */
[----:B------:R-:W-:-:S03]  /*4e270*/  IADD3 R41, P4, PT, R60, R57, RZ ;  /* 0x000000393c297210 */ /* 0x000fc60007f9e0ff */
[----:B------:R-:W-:Y:S01]  /*4e280*/  IMAD.X R50, RZ, RZ, RZ, P1 ;  /* 0x000000ffff327224 */ /* 0x000fe200008e06ff */
[----:B------:R-:W-:Y:S01]  /*4e290*/  IADD3 RZ, P1, PT, R52, R56, RZ ;  /* 0x0000003834ff7210 */ /* 0x000fe20007f3e0ff */
[----:B------:R-:W-:Y:S02]  /*4e2a0*/  IMAD.X R63, RZ, RZ, RZ, P6 ;  /* 0x000000ffff3f7224 */ /* 0x000fe400030e06ff */
[----:B------:R-:W-:Y:S01]  /*4e2b0*/  IMAD.WIDE.U32 R56, P6, R109, R116, R48 ;  /* 0x000000746d387225 */ /* 0x000fe200078c0030 */
[----:B------:R-:W-:-:S03]  /*4e2c0*/  IADD3.X RZ, P1, PT, R53, R41, RZ, P1, !PT ;  /* 0x0000002935ff7210 */ /* 0x000fc60000f3e4ff */
[----:B------:R-:W-:-:S04]  /*4e2d0*/  IMAD.WIDE.U32 R48, R116, R108, RZ ;  /* 0x0000006c74307225 */ /* 0x000fc800078e00ff */
[----:B------:R-:W-:-:S04]  /*4e2e0*/  IMAD.WIDE.U32 R58, R42, -0x4eac0001, R52 ;  /* 0xb153ffff2a3a7825 */ /* 0x000fc800078e0034 */
[----:B------:R-:W-:Y:S01]  /*4e2f0*/  IMAD.MOV.U32 R62, RZ, RZ, R61 ;  /* 0x000000ffff3e7224 */ /* 0x000fe200078e003d */
[----:B------:R-:W-:Y:S01]  /*4e300*/  IADD3.X R61, PT, PT, R50, RZ, RZ, P5, P2 ;  /* 0x000000ff323d7210 */ /* 0x000fe20002fe44ff */
[----:B------:R-:W-:Y:S01]  /*4e310*/  IMAD.IADD R41, R59, 0x1, R60 ;  /* 0x000000013b297824 */ /* 0x000fe200078e023c */
[----:B------:R-:W-:Y:S01]  /*4e320*/  IADD3 RZ, P2, PT, R54, R48, RZ ;  /* 0x0000003036ff7210 */ /* 0x000fe20007f5e0ff */
[----:B------:R-:W-:Y:S01]  /*4e330*/  IMAD.X R53, RZ, RZ, RZ, P6 ;  /* 0x000000ffff357224 */ /* 0x000fe200030e06ff */
[----:B------:R-:W-:Y:S01]  /*4e340*/  IADD3 R48, P5, PT, R65, R58, RZ ;  /* 0x0000003a41307210 */ /* 0x000fe20007fbe0ff */
[----:B------:R-:W-:Y:S01]  /*4e350*/  IMAD.WIDE.U32.X R58, R43, 0x1eabfffe, R62, P4 ;  /* 0x1eabfffe2b3a7825 */ /* 0x000fe200020e043e */
[----:B------:R-:W-:Y:S02]  /*4e360*/  IADD3 R85, P6, PT, R56, R49, RZ ;  /* 0x0000003138557210 */ /* 0x000fe40007fde0ff */
[----:B------:R-:W-:Y:S01]  /*4e370*/  IADD3.X R49, P5, PT, R41, R64, RZ, P5, !PT ;  /* 0x0000004029317210 */ /* 0x000fe20002fbe4ff */
[----:B------:R-:W-:Y:S01]  /*4e380*/  IMAD.WIDE.U32 R50, R108, R116, R54 ;  /* 0x000000746c327225 */ /* 0x000fe200078e0036 */
[----:B------:R-:W-:-:S02]  /*4e390*/  IADD3.X R129, P1, PT, RZ, R58, RZ, P1, !PT ;  /* 0x0000003aff817210 */ /* 0x000fc40000f3e4ff */
[----:B------:R-:W-:Y:S01]  /*4e3a0*/  IADD3.X RZ, P2, PT, R55, R85, RZ, P2, !PT ;  /* 0x0000005537ff7210 */ /* 0x000fe2000175e4ff */
[----:B------:R-:W-:Y:S01]  /*4e3b0*/  IMAD.MOV.U32 R52, RZ, RZ, R57 ;  /* 0x000000ffff347224 */ /* 0x000fe200078e0039 */
[----:B------:R-:W-:Y:S01]  /*4e3c0*/  IADD3 R50, P4, PT, R79, R50, RZ ;  /* 0x000000324f327210 */ /* 0x000fe20007f9e0ff */
[----:B------:R-:W-:Y:S01]  /*4e3d0*/  IMAD.IADD R56, R51, 0x1, R56 ;  /* 0x0000000133387824 */ /* 0x000fe200078e0238 */
[----:B------:R-:W-:Y:S01]  /*4e3e0*/  IADD3.X R129, P5, PT, RZ, R129, RZ, P5, !PT ;  /* 0x00000081ff817210 */ /* 0x000fe20002fbe4ff */
[----:B------:R-:W-:Y:S01]  /*4e3f0*/  IMAD.WIDE.U32.X R52, R109, R117, R52, P6 ;  /* 0x000000756d347225 */ /* 0x000fe200030e0434 */
[----:B------:R-:W-:Y:S02]  /*4e400*/  IADD3.X R61, P3, PT, R40, R61, RZ, P3, !PT ;  /* 0x0000003d283d7210 */ /* 0x000fe40001f7e4ff */
[----:B------:R-:W-:Y:S01]  /*4e410*/  IADD3.X R51, P4, PT, R56, R81, RZ, P4, !PT ;  /* 0x0000005138337210 */ /* 0x000fe2000279e4ff */
[----:B------:R-:W-:Y:S01]  /*4e420*/  IMAD.WIDE.U32 R54, R115, R108, RZ ;  /* 0x0000006c73367225 */ /* 0x000fe200078e00ff */
[----:B------:R-:W-:-:S02]  /*4e430*/  IADD3.X R79, P2, PT, RZ, R52, RZ, P2, !PT ;  /* 0x00000034ff4f7210 */ /* 0x000fc4000175e4ff */
[----:B------:R-:W-:Y:S01]  /*4e440*/  IADD3.X R128, PT, PT, RZ, RZ, R59, P5, P1 ;  /* 0x000000ffff807210 */ /* 0x000fe20002fe243b */
[----:B------:R-:W-:Y:S01]  /*4e450*/  IMAD.WIDE.U32 R58, R43, -0x94f09dc, RZ ;  /* 0xf6b0f6242b3a7825 */ /* 0x000fe200078e00ff */
[----:B------:R-:W-:-:S03]  /*4e460*/  IADD3.X R79, P4, PT, RZ, R79, RZ, P4, !PT ;  /* 0x0000004fff4f7210 */ /* 0x000fc6000279e4ff */
[----:B------:R-:W-:Y:S01]  /*4e470*/  IMAD.WIDE.U32 R40, P1, R109, R114, R54 ;  /* 0x000000726d287225 */ /* 0x000fe20007820036 */
[----:B------:R-:W-:Y:S02]  /*4e480*/  IADD3.X R141, PT, PT, RZ, RZ, R53, P4, P2 ;  /* 0x000000ffff8d7210 */ /* 0x000fe400027e4435 */
[----:B------:R-:W-:Y:S01]  /*4e490*/  IADD3 R54, P5, PT, R82, R83, RZ ;  /* 0x0000005352367210 */ /* 0x000fe20007fbe0ff */
[----:B------:R-:W-:-:S03]  /*4e4a0*/  IMAD.WIDE.U32 R62, R43, -0xc7aed41, RZ ;  /* 0xf38512bf2b3e7825 */ /* 0x000fc600078e00ff */
[----:B------:R-:W-:Y:S01]  /*4e4b0*/  IADD3.X R55, P2, PT, R86, R61, RZ, P5, !PT ;  /* 0x0000003d56377210 */ /* 0x000fe20002f5e4ff */
[----:B------:R-:W-:-:S04]  /*4e4c0*/  IMAD.WIDE.U32 R52, R42, -0x94f09dc, RZ ;  /* 0xf6b0f6242a347825 */ /* 0x000fc800078e00ff */
[----:B------:R-:W-:-:S04]  /*4e4d0*/  IMAD.WIDE.U32 R84, P4, R42, 0x6730d2a0, R58 ;  /* 0x6730d2a02a547825 */ /* 0x000fc8000788003a */
[----:B------:R-:W-:Y:S01]  /*4e4e0*/  IMAD.WIDE.U32 R56, R114, R108, RZ ;  /* 0x0000006c72387225 */ /* 0x000fe200078e00ff */
[----:B------:R-:W-:-:S03]  /*4e4f0*/  IADD3 R143, P5, PT, R84, R53, RZ ;  /* 0x00000035548f7210 */ /* 0x000fc60007fbe0ff */
[----:B------:R-:W-:Y:S01]  /*4e500*/  IMAD.X R87, RZ, RZ, RZ, P4 ;  /* 0x000000ffff577224 */ /* 0x000fe200020e06ff */
[----:B------:R-:W-:Y:S01]  /*4e510*/  IADD3 R57, P6, PT, R40, R57, RZ ;  /* 0x0000003928397210 */ /* 0x000fe20007fde0ff */
[----:B------:R-:W-:-:S04]  /*4e520*/  IMAD.WIDE.U32 R60, R43, 0x434bacd7, RZ ;  /* 0x434bacd72b3c7825 */ /* 0x000fc800078e00ff */
[----:B------:R-:W-:-:S04]  /*4e530*/  IMAD.WIDE.U32 R62, P4, R42, 0x64774b84, R62 ;  /* 0x64774b842a3e7825 */ /* 0x000fc8000788003e */
[----:B------:R-:W-:Y:S02]  /*4e540*/  IMAD.MOV.U32 R86, RZ, RZ, R85 ;  /* 0x000000ffff567224 */ /* 0x000fe400078e0055 */
[----:B------:R-:W-:Y:S01]  /*4e550*/  IMAD.X R83, RZ, RZ, RZ, P1 ;  /* 0x000000ffff537224 */ /* 0x000fe200008e06ff */
[----:B------:R-:W-:Y:S01]  /*4e560*/  IADD3 RZ, P1, PT, R54, R56, RZ ;  /* 0x0000003836ff7210 */ /* 0x000fe20007f3e0ff */
[----:B------:R-:W-:Y:S02]  /*4e570*/  IMAD.MOV.U32 R82, RZ, RZ, R41 ;  /* 0x000000ffff527224 */ /* 0x000fe400078e0029 */
[----:B------:R-:W-:Y:S01]  /*4e580*/  IMAD.X R81, RZ, RZ, RZ, P4 ;  /* 0x000000ffff517224 */ /* 0x000fe200020e06ff */
[----:B------:R-:W-:Y:S01]  /*4e590*/  IADD3 R145, P4, PT, R62, R127, RZ ;  /* 0x0000007f3e917210 */ /* 0x000fe20007f9e0ff */
[----:B------:R-:W-:Y:S01]  /*4e5a0*/  IMAD.WIDE.U32.X R86, R43, 0x6730d2a0, R86, P5 ;  /* 0x6730d2a02b567825 */ /* 0x000fe200028e0456 */
[----:B------:R-:W-:-:S03]  /*4e5b0*/  IADD3.X RZ, P1, PT, R55, R57, RZ, P1, !PT ;  /* 0x0000003937ff7210 */ /* 0x000fc60000f3e4ff */
[----:B------:R-:W-:-:S04]  /*4e5c0*/  IMAD.WIDE.U32 R64, R42, 0x434bacd7, RZ ;  /* 0x434bacd72a407825 */ /* 0x000fc800078e00ff */
        /* <DEDUP_REMOVED lines=21> */
[----:B------:R-:W-:-:S03]  /*4e720*/  IMAD.MOV.U32 R40, RZ, RZ, R53 ;  /* 0x000000ffff287224 */ /* 0x000fc600078e0035 */
[----:B------:R-:W-:Y:S01]  /*4e730*/  IADD3.X R44, P4, PT, RZ, R44, RZ, P4, !PT ;  /* 0x0000002cff2c7210 */ /* 0x000fe2000279e4ff */
[----:B------:R-:W-:Y:S01]  /*4e740*/  IMAD.WIDE.U32.X R40, R43, 0x1a0111ea, R40, P5 ;  /* 0x1a0111ea2b287825 */ /* 0x000fe200028e0428 */
[----:B------:R-:W-:Y:S02]  /*4e750*/  IADD3 R78, P5, PT, R129, R78, RZ ;  /* 0x0000004e814e7210 */ /* 0x000fe40007fbe0ff */
[----:B------:R-:W-:Y:S01]  /*4e760*/  IADD3.X R45, PT, PT, RZ, RZ, R83, P4, P1 ;  /* 0x000000ffff2d7210 */ /* 0x000fe200027e2453 */
[----:B------:R-:W-:Y:S01]  /*4e770*/  IMAD.IADD R43, R79, 0x1, R84 ;  /* 0x000000014f2b7824 */ /* 0x000fe200078e0254 */
[----:B------:R-:W-:Y:S01]  /*4e780*/  IADD3 RZ, P1, PT, R46, R126, RZ ;  /* 0x0000007e2eff7210 */ /* 0x000fe20007f3e0ff */
[----:B------:R-:W-:-:S03]  /*4e790*/  IMAD.WIDE.U32 R84, R125, R106, RZ ;  /* 0x0000006a7d547225 */ /* 0x000fc600078e00ff */
[----:B------:R-:W-:Y:S01]  /*4e7a0*/  IADD3.X R79, P5, PT, R43, R128, RZ, P5, !PT ;  /* 0x000000802b4f7210 */ /* 0x000fe20002fbe4ff */
[----:B------:R-:W-:Y:S01]  /*4e7b0*/  IMAD.WIDE.U32 R82, R42, -0xc7aed41, R46 ;  /* 0xf38512bf2a527825 */ /* 0x000fe200078e002e */
[----:B------:R-:W-:Y:S02]  /*4e7c0*/  IADD3.X R43, P4, PT, RZ, R86, RZ, P6, !PT ;  /* 0x00000056ff2b7210 */ /* 0x000fe4000379e4ff */
[----:B------:R-:W-:Y:S01]  /*4e7d0*/  IADD3.X RZ, P1, PT, R47, R145, RZ, P1, !PT ;  /* 0x000000912fff7210 */ /* 0x000fe20000f3e4ff */
[----:B------:R-:W-:Y:S01]  /*4e7e0*/  IMAD.WIDE.U32 R84, P6, R107, R124, R84 ;  /* 0x0000007c6b547225 */ /* 0x000fe200078c0054 */
[----:B------:R-:W-:Y:S02]  /*4e7f0*/  IADD3.X R43, P5, PT, RZ, R43, RZ, P5, !PT ;  /* 0x0000002bff2b7210 */ /* 0x000fe40002fbe4ff */
[----:B------:R-:W-:Y:S01]  /*4e800*/  IADD3.X R57, P1, PT, RZ, R80, RZ, P1, !PT ;  /* 0x00000050ff397210 */ /* 0x000fe20000f3e4ff */
[----:B------:R-:W-:Y:S01]  /*4e810*/  IMAD.WIDE.U32 R126, R124, R106, RZ ;  /* 0x0000006a7c7e7225 */ /* 0x000fe200078e00ff */
[----:B------:R-:W-:-:S03]  /*4e820*/  IADD3.X R86, PT, PT, RZ, RZ, R87, P5, P4 ;  /* 0x000000ffff567210 */ /* 0x000fc60002fe8457 */
[----:B------:R-:W-:Y:S01]  /*4e830*/  IMAD.IADD R63, R83, 0x1, R62 ;  /* 0x00000001533f7824 */ /* 0x000fe200078e023e */
[----:B------:R-:W-:Y:S01]  /*4e840*/  IADD3 R53, P5, PT, R84, R127, RZ ;  /* 0x0000007f54357210 */ /* 0x000fe20007fbe0ff */
[----:B------:R-:W-:Y:S01]  /*4e850*/  IMAD.X R47, RZ, RZ, RZ, P6 ;  /* 0x000000ffff2f7224 */ /* 0x000fe200030e06ff */
[----:B------:R-:W-:Y:S01]  /*4e860*/  IADD3 R62, P6, PT, R43, R82, RZ ;  /* 0x000000522b3e7210 */ /* 0x000fe20007fde0ff */
[----:B------:R-:W-:Y:S01]  /*4e870*/  IMAD.MOV.U32 R46, RZ, RZ, R85 ;  /* 0x000000ffff2e7224 */ /* 0x000fe200078e0055 */
[----:B------:R-:W-:Y:S01]  /*4e880*/  IADD3 RZ, P4, PT, R48, R126, RZ ;  /* 0x0000007e30ff7210 */ /* 0x000fe20007f9e0ff */
[----:B------:R-:W-:Y:S01]  /*4e890*/  IMAD.WIDE.U32 R82, R123, R106, RZ ;  /* 0x0000006a7b527225 */ /* 0x000fe200078e00ff */
[----:B------:R-:W-:Y:S02]  /*4e8a0*/  IADD3.X R63, P6, PT, R63, R86, RZ, P6, !PT ;  /* 0x000000563f3f7210 */ /* 0x000fe400037de4ff */
[----:B------:R-:W-:Y:S01]  /*4e8b0*/  IADD3.X RZ, P4, PT, R49, R53, RZ, P4, !PT ;  /* 0x0000003531ff7210 */ /* 0x000fe2000279e4ff */
[----:B------:R-:W-:Y:S01]  /*4e8c0*/  IMAD.WIDE.U32 R48, R106, R124, R48 ;  /* 0x0000007c6a307225 */ /* 0x000fe200078e0030 */
[----:B------:R-:W-:-:S03]  /*4e8d0*/  IADD3.X R57, P6, PT, RZ, R57, RZ, P6, !PT ;  /* 0x00000039ff397210 */ /* 0x000fc600037de4ff */
[----:B------:R-:W-:Y:S01]  /*4e8e0*/  IMAD.WIDE.U32.X R46, R107, R125, R46, P5 ;  /* 0x0000007d6b2e7225 */ /* 0x000fe200028e042e */
[----:B------:R-:W-:-:S03]  /*4e8f0*/  IADD3 RZ, P5, PT, RZ, R48, RZ ;  /* 0x00000030ffff7210 */ /* 0x000fc60007fbe0ff */
[----:B------:R-:W-:Y:S01]  /*4e900*/  IMAD.IADD R49, R49, 0x1, R84 ;  /* 0x0000000131317824 */ /* 0x000fe200078e0254 */
[----:B------:R-:W-:Y:S01]  /*4e910*/  IADD3.X R84, PT, PT, RZ, RZ, R81, P6, P1 ;  /* 0x000000ffff547210 */ /* 0x000fe200037e2451 */
[----:B------:R-:W-:Y:S01]  /*4e920*/  IMAD.WIDE.U32 R82, P6, R107, R122, R82 ;  /* 0x0000007a6b527225 */ /* 0x000fe200078c0052 */
[----:B------:R-:W-:Y:S02]  /*4e930*/  IADD3 RZ, P1, PT, R50, R64, RZ ;  /* 0x0000004032ff7210 */ /* 0x000fe40007f3e0ff */
[----:B------:R-:W-:Y:S01]  /*4e940*/  IADD3.X R43, P4, PT, RZ, R46, RZ, P4, !PT ;  /* 0x0000002eff2b7210 */ /* 0x000fe2000279e4ff */
[----:B------:R-:W-:Y:S01]  /*4e950*/  IMAD.X R81, RZ, RZ, RZ, P6 ;  /* 0x000000ffff517224 */ /* 0x000fe200030e06ff */
[----:B------:R-:W-:Y:S01]  /*4e960*/  IADD3.X RZ, P5, PT, RZ, R49, RZ, P5, !PT ;  /* 0x00000031ffff7210 */ /* 0x000fe20002fbe4ff */
[----:B------:R-:W-:Y:S01]  /*4e970*/  IMAD.MOV.U32 R80, RZ, RZ, R83 ;  /* 0x000000ffff507224 */ /* 0x000fe200078e0053 */
[----:B------:R-:W-:Y:S01]  /*4e980*/  IADD3.X RZ, P1, PT, R51, R65, RZ, P1, !PT ;  /* 0x0000004133ff7210 */ /* 0x000fe20000f3e4ff */
[----:B------:R-:W-:Y:S01]  /*4e990*/  IMAD.WIDE.U32 R64, R122, R106, RZ ;  /* 0x0000006a7a407225 */ /* 0x000fe200078e00ff */
[----:B------:R-:W-:-:S03]  /*4e9a0*/  IADD3.X R43, P5, PT, RZ, R43, RZ, P5, !PT ;  /* 0x0000002bff2b7210 */ /* 0x000fc60002fbe4ff */
[----:B------:R-:W-:Y:S01]  /*4e9b0*/  IMAD.WIDE.U32 R50, R42, 0x434bacd7, R50 ;  /* 0x434bacd72a327825 */ /* 0x000fe200078e0032 */
[----:B------:R-:W-:Y:S02]  /*4e9c0*/  IADD3.X R53, PT, PT, RZ, RZ, R47, P5, P4 ;  /* 0x000000ffff357210 */ /* 0x000fe40002fe842f */
[----:B------:R-:W-:Y:S01]  /*4e9d0*/  IADD3 R65, P6, PT, R82, R65, RZ ;  /* 0x0000004152417210 */ /* 0x000fe20007fde0ff */
[----:B------:R-:W-:Y:S01]  /*4e9e0*/  IMAD.WIDE.U32 R46, R106, R122, R78 ;  /* 0x0000007a6a2e7225 */ /* 0x000fe200078e004e */
[----:B------:R-:W-:-:S03]  /*4e9f0*/  IADD3 RZ, P5, PT, R78, R64, RZ ;  /* 0x000000404eff7210 */ /* 0x000fc60007fbe0ff */
[----:B------:R-:W-:Y:S01]  /*4ea00*/  IMAD.IADD R61, R51, 0x1, R60 ;  /* 0x00000001333d7824 */ /* 0x000fe200078e023c */
[----:B------:R-:W-:Y:S01]  /*4ea10*/  IADD3 R60, P4, PT, R57, R50, RZ ;  /* 0x00000032393c7210 */ /* 0x000fe20007f9e0ff */
[----:B------:R-:W-:Y:S01]  /*4ea20*/  IMAD.IADD R82, R47, 0x1, R82 ;  /* 0x000000012f527824 */ /* 0x000fe200078e0252 */
[----:B------:R-:W-:Y:S01]  /*4ea30*/  IADD3.X RZ, P5, PT, R79, R65, RZ, P5, !PT ;  /* 0x000000414fff7210 */ /* 0x000fe20002fbe4ff */
[----:B------:R-:W-:Y:S01]  /*4ea40*/  IMAD.WIDE.U32.X R50, R107, R123, R80, P6 ;  /* 0x0000007b6b327225 */ /* 0x000fe200030e0450 */
[----:B------:R-:W-:Y:S02]  /*4ea50*/  IADD3 R46, P6, PT, R43, R46, RZ ;  /* 0x0000002e2b2e7210 */ /* 0x000fe40007fde0ff */
[----:B------:R-:W-:Y:S01]  /*4ea60*/  IADD3.X R61, P4, PT, R61, R84, RZ, P4, !PT ;  /* 0x000000543d3d7210 */ /* 0x000fe2000279e4ff */
[----:B------:R-:W-:Y:S01]  /*4ea70*/  IMAD.WIDE.U32 R64, R121, R106, RZ ;  /* 0x0000006a79407225 */ /* 0x000fe200078e00ff */
[----:B------:R-:W-:Y:S02]  /*4ea80*/  IADD3.X R47, P6, PT, R82, R53, RZ, P6, !PT ;  /* 0x00000035522f7210 */ /* 0x000fe400037de4ff */
[----:B------:R-:W-:Y:S01]  /*4ea90*/  IADD3.X R53, P5, PT, RZ, R50, RZ, P5, !PT ;  /* 0x00000032ff357210 */ /* 0x000fe20002fbe4ff */
[----:B------:R-:W-:Y:S01]  /*4eaa0*/  IMAD.WIDE.U32 R42, R42, 0x397fe69a, R54 ;  /* 0x397fe69a2a2a7825 */ /* 0x000fe200078e0036 */
[----:B------:R-:W-:-:S02]  /*4eab0*/  IADD3.X R81, P1, PT, RZ, R58, RZ, P1, !PT ;  /* 0x0000003aff517210 */ /* 0x000fc40000f3e4ff */
[----:B------:R-:W-:Y:S02]  /*4eac0*/  IADD3.X R53, P6, PT, RZ, R53, RZ, P6, !PT ;  /* 0x00000035ff357210 */ /* 0x000fe400037de4ff */
[----:B------:R-:W-:Y:S02]  /*4ead0*/  IADD3.X R58, P3, PT, RZ, RZ, RZ, P3, !PT ;  /* 0x000000ffff3a7210 */ /* 0x000fe40001f7e4ff */
[----:B------:R-:W-:Y:S01]  /*4eae0*/  IADD3.X R79, PT, PT, RZ, RZ, R51, P6, P5 ;  /* 0x000000ffff4f7210 */ /* 0x000fe200037ea433 */
[----:B------:R-:W-:Y:S01]  /*4eaf0*/  IMAD.WIDE.U32 R50, R120, R106, RZ ;  /* 0x0000006a78327225 */ /* 0x000fe200078e00ff */
[----:B------:R-:W-:Y:S02]  /*4eb00*/  IADD3.X R81, P4, PT, RZ, R81, RZ, P4, !PT ;  /* 0x00000051ff517210 */ /* 0x000fe4000279e4ff */
[----:B------:R-:W-:Y:S01]  /*4eb10*/  IADD3.X R57, P2, PT, RZ, RZ, RZ, P2, !PT ;  /* 0x000000ffff397210 */ /* 0x000fe2000175e4ff */
[----:B------:R-:W-:Y:S01]  /*4eb20*/  IMAD.WIDE.U32 R64, P5, R107, R120, R64 ;  /* 0x000000786b407225 */ /* 0x000fe200078a0040 */
[----:B------:R-:W-:-:S02]  /*4eb30*/  IADD3.X R83, PT, PT, RZ, RZ, R59, P4, P1 ;  /* 0x000000ffff537210 */ /* 0x000fc400027e243b */
[----:B------:R-:W-:Y:S01]  /*4eb40*/  IADD3 R57, P4, PT, R57, R58, RZ ;  /* 0x0000003a39397210 */ /* 0x000fe20007f9e0ff */
[----:B------:R-:W-:Y:S01]  /*4eb50*/  IMAD.X R126, RZ, RZ, RZ, P3 ;  /* 0x000000ffff7e7224 */ /* 0x000fe200018e06ff */
[----:B------:R-:W-:Y:S01]  /*4eb60*/  IADD3 R85, P6, PT, R64, R51, RZ ;  /* 0x0000003340557210 */ /* 0x000fe20007fde0ff */
[----:B------:R-:W-:Y:S01]  /*4eb70*/  IMAD.WIDE.U32 R58, R119, R106, RZ ;  /* 0x0000006a773a7225 */ /* 0x000fe200078e00ff */
[----:B------:R-:W-:Y:S02]  /*4eb80*/  IADD3 RZ, P3, PT, R62, R50, RZ ;  /* 0x000000323eff7210 */ /* 0x000fe40007f7e0ff */
[----:B------:R-:W-:Y:S01]  /*4eb90*/  IADD3 RZ, P1, PT, R54, R56, RZ ;  /* 0x0000003836ff7210 */ /* 0x000fe20007f3e0ff */
[----:B------:R-:W-:Y:S01]  /*4eba0*/  IMAD.WIDE.U32 R50, R106, R120, R62 ;  /* 0x000000786a327225 */ /* 0x000fe200078e003e */
[----:B------:R-:W-:Y:S02]  /*4ebb0*/  IADD3.X RZ, P3, PT, R63, R85, RZ, P3, !PT ;  /* 0x000000553fff7210 */ /* 0x000fe40001f7e4ff */
[----:B------:R-:W-:Y:S01]  /*4ebc0*/  IADD3.X RZ, P1, PT, R55, R147, RZ, P1, !PT ;  /* 0x0000009337ff7210 */ /* 0x000fe20000f3e4ff */
[----:B------:R-:W-:Y:S01]  /*4ebd0*/  IMAD.IADD R64, R51, 0x1, R64 ;  /* 0x0000000133407824 */ /* 0x000fe200078e0240 */
[----:B------:R-:W-:Y:S01]  /*4ebe0*/  IADD3.X R126, PT, PT, R126, RZ, RZ, P4, P2 ;  /* 0x000000ff7e7e7210 */ /* 0x000fe200027e44ff */
[----:B------:R-:W-:Y:S01]  /*4ebf0*/  IMAD R51, R49, -0x30003, RZ ;  /* 0xfffcfffd31337824 */ /* 0x000fe200078e02ff */
[----:B------:R-:W-:Y:S01]  /*4ec00*/  IADD3 R50, P4, PT, R53, R50, RZ ;  /* 0x0000003235327210 */ /* 0x000fe20007f9e0ff */
[----:B------:R-:W-:Y:S01]  /*4ec10*/  IMAD.X R55, RZ, RZ, RZ, P5 ;  /* 0x000000ffff377224 */ /* 0x000fe200028e06ff */
[----:B------:R-:W-:Y:S01]  /*4ec20*/  IADD3.X R84, P1, PT, RZ, R40, RZ, P1, !PT ;  /* 0x00000028ff547210 */ /* 0x000fe20000f3e4ff */
[----:B------:R-:W-:-:S02]  /*4ec30*/  IMAD.MOV.U32 R54, RZ, RZ, R65 ;  /* 0x000000ffff367224 */ /* 0x000fc400078e0041 */
[----:B------:R-:W-:Y:S01]  /*4ec40*/  IMAD.IADD R56, R43, 0x1, R52 ;  /* 0x000000012b387824 */ /* 0x000fe200078e0234 */
[----:B------:R-:W-:Y:S01]  /*4ec50*/  IADD3 R52, P5, PT, R81, R42, RZ ;  /* 0x0000002a51347210 */ /* 0x000fe20007fbe0ff */
[----:B------:R-:W-:-:S04]  /*4ec60*/  IMAD.WIDE.U32 R62, P2, R107, R118, R58 ;  /* 0x000000766b3e7225 */ /* 0x000fc8000784003a */
[----:B------:R-:W-:-:S04]  /*4ec70*/  IMAD.WIDE.U32 R58, R118, R106, RZ ;  /* 0x0000006a763a7225 */ /* 0x000fc800078e00ff */
[----:B------:R-:W-:-:S04]  /*4ec80*/  IMAD.WIDE.U32 R42, R48, -0x30003, RZ ;  /* 0xfffcfffd302a7825 */ /* 0x000fc800078e00ff */
[----:B------:R-:W-:Y:S01]  /*4ec90*/  IMAD R53, R48, -0x760c0004, R51 ;  /* 0x89f3fffc30357824 */ /* 0x000fe200078e0233 */
[----:B------:R-:W-:Y:S01]  /*4eca0*/  IADD3.X R51, P4, PT, R64, R79, RZ, P4, !PT ;  /* 0x0000004f40337210 */ /* 0x000fe2000279e4ff */
[----:B------:R-:W-:Y:S01]  /*4ecb0*/  IMAD.WIDE.U32.X R54, R107, R121, R54, P6 ;  /* 0x000000796b367225 */ /* 0x000fe200030e0436 */
[----:B------:R-:W-:-:S03]  /*4ecc0*/  IADD3 R81, P6, PT, R62, R59, RZ ;  /* 0x0000003b3e517210 */ /* 0x000fc60007fde0ff */
[----:B------:R-:W-:Y:S01]  /*4ecd0*/  IMAD.X R65, RZ, RZ, RZ, P2 ;  /* 0x000000ffff417224 */ /* 0x000fe200010e06ff */
[----:B------:R-:W-:Y:S01]  /*4ece0*/  IADD3 RZ, P2, PT, R60, R58, RZ ;  /* 0x0000003a3cff7210 */ /* 0x000fe20007f5e0ff */
[----:B------:R-:W-:Y:S01]  /*4ecf0*/  IMAD.IADD R43, R43, 0x1, R53 ;  /* 0x000000012b2b7824 */ /* 0x000fe200078e0235 */
[----:B------:R-:W-:Y:S01]  /*4ed00*/  IADD3.X R53, P5, PT, R56, R83, RZ, P5, !PT ;  /* 0x0000005338357210 */ /* 0x000fe20002fbe4ff */
[----:B------:R-:W-:Y:S01]  /*4ed10*/  IMAD.WIDE.U32 R58, R106, R118, R60 ;  /* 0x000000766a3a7225 */ /* 0x000fe200078e003c */
[----:B------:R-:W-:Y:S02]  /*4ed20*/  IADD3.X R40, P3, PT, RZ, R54, RZ, P3, !PT ;  /* 0x00000036ff287210 */ /* 0x000fe40001f7e4ff */
[----:B------:R-:W-:Y:S01]  /*4ed30*/  IADD3.X R84, P5, PT, RZ, R84, RZ, P5, !PT ;  /* 0x00000054ff547210 */ /* 0x000fe20002fbe4ff */
[----:B------:R-:W-:Y:S01]  /*4ed40*/  IMAD.IADD R56, R59, 0x1, R62 ;  /* 0x000000013b387824 */ /* 0x000fe200078e023e */
[----:B------:R-:W-:Y:S01]  /*4ed50*/  IADD3.X R59, P4, PT, RZ, R40, RZ, P4, !PT ;  /* 0x00000028ff3b7210 */ /* 0x000fe2000279e4ff */
[----:B------:R-:W-:Y:S01]  /*4ed60*/  IMAD.WIDE.U32 R78, R43, -0x5555, RZ ;  /* 0xffffaaab2b4e7825 */ /* 0x000fe200078e00ff */
[----:B------:R-:W-:-:S02]  /*4ed70*/  IADD3.X R86, PT, PT, RZ, RZ, R41, P5, P1 ;  /* 0x000000ffff567210 */ /* 0x000fc40002fe2429 */
[----:B------:R-:W-:Y:S01]  /*4ed80*/  IADD3 R40, P1, PT, R59, R58, RZ ;  /* 0x0000003a3b287210 */ /* 0x000fe20007f3e0ff */
[----:B------:R-:W-:Y:S01]  /*4ed90*/  IMAD.MOV.U32 R64, RZ, RZ, R63 ;  /* 0x000000ffff407224 */ /* 0x000fe200078e003f */
[----:B------:R-:W-:Y:S01]  /*4eda0*/  IADD3.X R41, PT, PT, RZ, RZ, R55, P4, P3 ;  /* 0x000000ffff297210 */ /* 0x000fe200027e6437 */
[----:B------:R-:W-:Y:S01]  /*4edb0*/  IMAD.WIDE.U32 R58, R117, R106, RZ ;  /* 0x0000006a753a7225 */ /* 0x000fe200078e00ff */
[----:B------:R-:W-:Y:S02]  /*4edc0*/  IADD3.X RZ, P2, PT, R61, R81, RZ, P2, !PT ;  /* 0x000000513dff7210 */ /* 0x000fe4000175e4ff */
        /* <DEDUP_REMOVED lines=8> */
[----:B------:R-:W-:Y:S01]  /*4ee50*/  IMAD.WIDE.U32 R64, R42, -0x5555, R48 ;  /* 0xffffaaab2a407825 */ /* 0x000fe200078e0030 */
[----:B------:R-:W-:-:S03]  /*4ee60*/  IADD3.X RZ, P3, PT, R49, R127, RZ, P3, !PT ;  /* 0x0000007f31ff7210 */ /* 0x000fc60001f7e4ff */
[----:B------:R-:W-:Y:S01]  /*4ee70*/  IMAD.X R63, RZ, RZ, RZ, P6 ;  /* 0x000000ffff3f7224 */ /* 0x000fe200030e06ff */
[----:B------:R-:W-:Y:S01]  /*4ee80*/  IADD3.X R85, P6, PT, RZ, R85, RZ, P1, !PT ;  /* 0x00000055ff557210 */ /* 0x000fe20000fde4ff */
[----:B------:R-:W-:Y:S01]  /*4ee90*/  IMAD.WIDE.U32 R60, R116, R106, RZ ;  /* 0x0000006a743c7225 */ /* 0x000fe200078e00ff */
[----:B------:R-:W-:-:S03]  /*4eea0*/  IADD3 RZ, P1, PT, RZ, R64, RZ ;  /* 0x00000040ffff7210 */ /* 0x000fc60007f3e0ff */
[----:B------:R-:W-:Y:S01]  /*4eeb0*/  IMAD.IADD R48, R65, 0x1, R78 ;  /* 0x0000000141307824 */ /* 0x000fe200078e024e */
[----:B------:R-:W-:Y:S01]  /*4eec0*/  IADD3.X R78, PT, PT, RZ, RZ, R55, P6, P2 ;  /* 0x000000ffff4e7210 */ /* 0x000fe200037e4437 */
[----:B------:R-:W-:Y:S01]  /*4eed0*/  IMAD.WIDE.U32 R80, R43, -0x4eac0001, RZ ;  /* 0xb153ffff2b507825 */ /* 0x000fe200078e00ff */
[----:B------:R-:W-:Y:S02]  /*4eee0*/  IADD3 R87, P2, PT, R58, R61, RZ ;  /* 0x0000003d3a577210 */ /* 0x000fe40007f5e0ff */
[----:B------:R-:W-:Y:S01]  /*4eef0*/  IADD3.X RZ, P1, PT, RZ, R48, RZ, P1, !PT ;  /* 0x00000030ffff7210 */ /* 0x000fe20000f3e4ff */
[----:B------:R-:W-:Y:S02]  /*4ef00*/  IMAD.MOV.U32 R62, RZ, RZ, R59 ;  /* 0x000000ffff3e7224 */ /* 0x000fe400078e003b */
[----:B------:R-:W-:Y:S02]  /*4ef10*/  IMAD.X R65, RZ, RZ, RZ, P5 ;  /* 0x000000ffff417224 */ /* 0x000fe400028e06ff */
[----:B------:R-:W-:-:S02]  /*4ef20*/  IMAD.MOV.U32 R64, RZ, RZ, R79 ;  /* 0x000000ffff407224 */ /* 0x000fc400078e004f */
[----:B------:R-:W-:-:S04]  /*4ef30*/  IMAD.WIDE.U32.X R54, R107, R117, R62, P2 ;  /* 0x000000756b367225 */ /* 0x000fc800010e043e */
[----:B------:R-:W-:-:S04]  /*4ef40*/  IMAD.WIDE.U32 R82, R42, -0x4eac0001, RZ ;  /* 0xb153ffff2a527825 */ /* 0x000fc800078e00ff */
[----:B------:R-:W-:Y:S01]  /*4ef50*/  IMAD.WIDE.U32 R80, P6, R42, 0x1eabfffe, R80 ;  /* 0x1eabfffe2a507825 */ /* 0x000fe200078c0050 */
[----:B------:R-:W-:-:S03]  /*4ef60*/  IADD3 RZ, P2, PT, R46, R82, RZ ;  /* 0x000000522eff7210 */ /* 0x000fc60007f5e0ff */
[----:B------:R-:W-:Y:S01]  /*4ef70*/  IMAD.WIDE.U32.X R62, R43, -0x46010001, R64, P4 ;  /* 0xb9feffff2b3e7825 */ /* 0x000fe200020e0440 */
[----:B------:R-:W-:Y:S02]  /*4ef80*/  IADD3 R83, P5, PT, R80, R83, RZ ;  /* 0x0000005350537210 */ /* 0x000fe40007fbe0ff */
[----:B------:R-:W-:Y:S01]  /*4ef90*/  IADD3 RZ, P4, PT, R52, R60, RZ ;  /* 0x0000003c34ff7210 */ /* 0x000fe20007f9e0ff */
[----:B------:R-:W-:Y:S01]  /*4efa0*/  IMAD.WIDE.U32 R48, R106, R116, R52 ;  /* 0x000000746a307225 */ /* 0x000fe200078e0034 */
[----:B------:R-:W-:Y:S02]  /*4efb0*/  IADD3.X R65, P3, PT, RZ, R62, RZ, P3, !PT ;  /* 0x0000003eff417210 */ /* 0x000fe40001f7e4ff */
[----:B------:R-:W-:Y:S01]  /*4efc0*/  IADD3.X RZ, P2, PT, R47, R83, RZ, P2, !PT ;  /* 0x000000532fff7210 */ /* 0x000fe2000175e4ff */
[----:B------:R-:W-:Y:S01]  /*4efd0*/  IMAD.WIDE.U32 R60, R42, -0x4eac0001, R46 ;  /* 0xb153ffff2a3c7825 */ /* 0x000fe200078e002e */
[----:B------:R-:W-:Y:S02]  /*4efe0*/  IADD3.X R65, P1, PT, RZ, R65, RZ, P1, !PT ;  /* 0x00000041ff417210 */ /* 0x000fe40000f3e4ff */
[----:B------:R-:W-:Y:S01]  /*4eff0*/  IADD3.X RZ, P4, PT, R53, R87, RZ, P4, !PT ;  /* 0x0000005735ff7210 */ /* 0x000fe2000279e4ff */
[----:B------:R-:W-:Y:S01]  /*4f000*/  IMAD.X R59, RZ, RZ, RZ, P6 ;  /* 0x000000ffff3b7224 */ /* 0x000fe200030e06ff */
[----:B------:R-:W-:Y:S01]  /*4f010*/  IADD3 R46, P6, PT, R85, R48, RZ ;  /* 0x00000030552e7210 */ /* 0x000fe20007fde0ff */
[----:B------:R-:W-:Y:S01]  /*4f020*/  IMAD.IADD R47, R49, 0x1, R58 ;  /* 0x00000001312f7824 */ /* 0x000fe200078e023a */
[----:B------:R-:W-:Y:S01]  /*4f030*/  IADD3.X R56, PT, PT, RZ, RZ, R63, P1, P3 ;  /* 0x000000ffff387210 */ /* 0x000fe20000fe643f */
[----:B------:R-:W-:Y:S01]  /*4f040*/  IMAD.MOV.U32 R58, RZ, RZ, R81 ;  /* 0x000000ffff3a7224 */ /* 0x000fe200078e0051 */
[----:B------:R-:W-:Y:S01]  /*4f050*/  IADD3.X R79, P1, PT, RZ, R54, RZ, P4, !PT ;  /* 0x00000036ff4f7210 */ /* 0x000fe2000273e4ff */
[----:B------:R-:W-:Y:S01]  /*4f060*/  IMAD.WIDE.U32 R62, R43, -0x94f09dc, RZ ;  /* 0xf6b0f6242b3e7825 */ /* 0x000fe200078e00ff */
[----:B------:R-:W-:-:S02]  /*4f070*/  IADD3.X R47, P6, PT, R47, R78, RZ, P6, !PT ;  /* 0x0000004e2f2f7210 */ /* 0x000fc400037de4ff */
[----:B------:R-:W-:Y:S01]  /*4f080*/  IADD3 R48, P3, PT, R65, R60, RZ ;  /* 0x0000003c41307210 */ /* 0x000fe20007f7e0ff */
[----:B------:R-:W-:Y:S01]  /*4f090*/  IMAD.IADD R49, R61, 0x1, R80 ;  /* 0x000000013d317824 */ /* 0x000fe200078e0250 */
[----:B------:R-:W-:Y:S01]  /*4f0a0*/  IADD3 R57, P4, PT, R44, R57, RZ ;  /* 0x000000392c397210 */ /* 0x000fe20007f9e0ff */
[----:B------:R-:W-:Y:S01]  /*4f0b0*/  IMAD.WIDE.U32.X R52, R43, 0x1eabfffe, R58, P5 ;  /* 0x1eabfffe2b347825 */ /* 0x000fe200028e043a */
[----:B------:R-:W-:Y:S02]  /*4f0c0*/  IADD3.X R79, P5, PT, RZ, R79, RZ, P6, !PT ;  /* 0x0000004fff4f7210 */ /* 0x000fe400037be4ff */
[----:B------:R-:W-:Y:S01]  /*4f0d0*/  IADD3.X R49, P3, PT, R49, R56, RZ, P3, !PT ;  /* 0x0000003831317210 */ /* 0x000fe20001f7e4ff */
[C---:B------:R-:W-:Y:S01]  /*4f0e0*/  IMAD.WIDE.U32 R60, R42.reuse, -0x94f09dc, RZ ;  /* 0xf6b0f6242a3c7825 */ /* 0x040fe200078e00ff */
[----:B------:R-:W-:Y:S02]  /*4f0f0*/  IADD3.X R44, P2, PT, RZ, R52, RZ, P2, !PT ;  /* 0x00000034ff2c7210 */ /* 0x000fe4000175e4ff */
[----:B------:R-:W-:Y:S01]  /*4f100*/  IADD3.X R81, PT, PT, RZ, RZ, R55, P5, P1 ;  /* 0x000000ffff517210 */ /* 0x000fe20002fe2437 */
[----:B------:R-:W-:Y:S01]  /*4f110*/  IMAD.WIDE.U32 R62, P6, R42, 0x6730d2a0, R62 ;  /* 0x6730d2a02a3e7825 */ /* 0x000fe200078c003e */
[----:B------:R-:W-:-:S02]  /*4f120*/  IADD3.X R55, P4, PT, R45, R126, RZ, P4, !PT ;  /* 0x0000007e2d377210 */ /* 0x000fc4000279e4ff */
[----:B------:R-:W-:Y:S01]  /*4f130*/  IADD3 RZ, P1, PT, R50, R60, RZ ;  /* 0x0000003c32ff7210 */ /* 0x000fe20007f3e0ff */
[----:B------:R-:W-:Y:S01]  /*4f140*/  IMAD.MOV.U32 R58, RZ, RZ, R63 ;  /* 0x000000ffff3a7224 */ /* 0x000fe200078e003f */
[----:B------:R-:W-:Y:S02]  /*4f150*/  IADD3 R59, P5, PT, R62, R61, RZ ;  /* 0x0000003d3e3b7210 */ /* 0x000fe40007fbe0ff */
[----:B------:R-:W-:Y:S01]  /*4f160*/  IADD3.X R61, P3, PT, RZ, R44, RZ, P3, !PT ;  /* 0x0000002cff3d7210 */ /* 0x000fe20001f7e4ff */
[----:B------:R-:W-:Y:S01]  /*4f170*/  IMAD.WIDE.U32 R44, R115, R106, RZ ;  /* 0x0000006a732c7225 */ /* 0x000fe200078e00ff */
[----:B------:R-:W-:Y:S02]  /*4f180*/  IADD3.X RZ, P1, PT, R51, R59, RZ, P1, !PT ;  /* 0x0000003b33ff7210 */ /* 0x000fe40000f3e4ff */
[----:B------:R-:W-:Y:S01]  /*4f190*/  IADD3.X R65, PT, PT, RZ, RZ, R53, P3, P2 ;  /* 0x000000ffff417210 */ /* 0x000fe20001fe4435 */
[----:B------:R-:W-:Y:S01]  /*4f1a0*/  IMAD.X R59, RZ, RZ, RZ, P6 ;  /* 0x000000ffff3b7224 */ /* 0x000fe200030e06ff */
[----:B------:R-:W-:Y:S01]  /*4f1b0*/  IADD3 R52, P2, PT, R84, R57, RZ ;  /* 0x0000003954347210 */ /* 0x000fe20007f5e0ff */
[----:B------:R-:W-:-:S03]  /*4f1c0*/  IMAD.WIDE.U32 R56, R42, -0x94f09dc, R50 ;  /* 0xf6b0f6242a387825 */ /* 0x000fc600078e0032 */
[----:B------:R-:W-:Y:S01]  /*4f1d0*/  IADD3.X R53, P2, PT, R86, R55, RZ, P2, !PT ;  /* 0x0000003756357210 */ /* 0x000fe2000175e4ff */
[----:B------:R-:W-:-:S04]  /*4f1e0*/  IMAD.WIDE.U32 R50, P3, R107, R114, R44 ;  /* 0x000000726b327225 */ /* 0x000fc8000786002c */
        /* <DEDUP_REMOVED lines=20> */
[----:B------:R-:W-:Y:S01]  /*4f330*/  IADD3.X R54, P5, PT, RZ, R54, RZ, P5, !PT ;  /* 0x00000036ff367210 */ /* 0x000fe20002fbe4ff */
[----:B------:R-:W-:Y:S01]  /*4f340*/  IMAD.WIDE.U32 R62, R124, R104, RZ ;  /* 0x000000687c3e7225 */ /* 0x000fe200078e00ff */
[----:B------:R-:W-:Y:S02]  /*4f350*/  IADD3.X R79, PT, PT, RZ, RZ, R57, P3, P1 ;  /* 0x000000ffff4f7210 */ /* 0x000fe40001fe2439 */
[----:B------:R-:W-:Y:S01]  /*4f360*/  IADD3.X R55, PT, PT, RZ, RZ, R55, P5, P6 ;  /* 0x000000ffff377210 */ /* 0x000fe20002fec437 */
[----:B------:R-:W-:-:S04]  /*4f370*/  IMAD.WIDE.U32 R56, P1, R42, 0x64774b84, R50 ;  /* 0x64774b842a387825 */ /* 0x000fc80007820032 */
[----:B------:R-:W-:-:S04]  /*4f380*/  IMAD.WIDE.U32 R50, R42, -0xc7aed41, RZ ;  /* 0xf38512bf2a327825 */ /* 0x000fc800078e00ff */
[----:B------:R-:W-:Y:S01]  /*4f390*/  IMAD.WIDE.U32 R60, P5, R105, R124, R58 ;  /* 0x0000007c693c7225 */ /* 0x000fe200078a003a */
[----:B------:R-:W-:-:S03]  /*4f3a0*/  IADD3 RZ, P3, PT, R40, R50, RZ ;  /* 0x0000003228ff7210 */ /* 0x000fc60007f7e0ff */
[----:B------:R-:W-:Y:S01]  /*4f3b0*/  IMAD.X R59, RZ, RZ, RZ, P1 ;  /* 0x000000ffff3b7224 */ /* 0x000fe200008e06ff */
[----:B------:R-:W-:Y:S01]  /*4f3c0*/  IADD3 R81, P1, PT, R56, R51, RZ ;  /* 0x0000003338517210 */ /* 0x000fe20007f3e0ff */
[----:B------:R-:W-:Y:S01]  /*4f3d0*/  IMAD.WIDE.U32 R50, R42, -0xc7aed41, R40 ;  /* 0xf38512bf2a327825 */ /* 0x000fe200078e0028 */
[----:B------:R-:W-:Y:S02]  /*4f3e0*/  IADD3 R63, P6, PT, R60, R63, RZ ;  /* 0x0000003f3c3f7210 */ /* 0x000fe40007fde0ff */
[----:B------:R-:W-:Y:S01]  /*4f3f0*/  IADD3.X RZ, P3, PT, R41, R81, RZ, P3, !PT ;  /* 0x0000005129ff7210 */ /* 0x000fe20001f7e4ff */
[----:B------:R-:W-:Y:S02]  /*4f400*/  IMAD.MOV.U32 R58, RZ, RZ, R57 ;  /* 0x000000ffff3a7224 */ /* 0x000fe400078e0039 */
[----:B------:R-:W-:Y:S02]  /*4f410*/  IMAD.IADD R56, R51, 0x1, R56 ;  /* 0x0000000133387824 */ /* 0x000fe400078e0238 */
[----:B------:R-:W-:Y:S01]  /*4f420*/  IMAD.X R57, RZ, RZ, RZ, P5 ;  /* 0x000000ffff397224 */ /* 0x000fe200028e06ff */
[----:B------:R-:W-:Y:S01]  /*4f430*/  IADD3 R50, P5, PT, R65, R50, RZ ;  /* 0x0000003241327210 */ /* 0x000fe20007fbe0ff */
[----:B------:R-:W-:Y:S01]  /*4f440*/  IMAD.WIDE.U32.X R58, R43, 0x64774b84, R58, P1 ;  /* 0x64774b842b3a7825 */ /* 0x000fe200008e043a */
[----:B------:R-:W-:-:S02]  /*4f450*/  IADD3 RZ, P1, PT, R48, R62, RZ ;  /* 0x0000003e30ff7210 */ /* 0x000fc40007f3e0ff */
[----:B------:R-:W-:Y:S01]  /*4f460*/  IADD3.X R51, P5, PT, R56, R79, RZ, P5, !PT ;  /* 0x0000004f38337210 */ /* 0x000fe20002fbe4ff */
[----:B------:R-:W-:Y:S01]  /*4f470*/  IMAD.MOV.U32 R56, RZ, RZ, R61 ;  /* 0x000000ffff387224 */ /* 0x000fe200078e003d */
[----:B------:R-:W-:Y:S01]  /*4f480*/  IADD3.X R85, P3, PT, RZ, R58, RZ, P3, !PT ;  /* 0x0000003aff557210 */ /* 0x000fe20001f7e4ff */
[----:B------:R-:W-:Y:S01]  /*4f490*/  IMAD.WIDE.U32 R40, R104, R124, R48 ;  /* 0x0000007c68287225 */ /* 0x000fe200078e0030 */
[----:B------:R-:W-:-:S03]  /*4f4a0*/  IADD3.X RZ, P1, PT, R49, R63, RZ, P1, !PT ;  /* 0x0000003f31ff7210 */ /* 0x000fc60000f3e4ff */
[----:B------:R-:W-:Y:S01]  /*4f4b0*/  IMAD.WIDE.U32.X R56, R105, R125, R56, P6 ;  /* 0x0000007d69387225 */ /* 0x000fe200030e0438 */
[----:B------:R-:W-:-:S03]  /*4f4c0*/  IADD3.X R85, P6, PT, RZ, R85, RZ, P5, !PT ;  /* 0x00000055ff557210 */ /* 0x000fc60002fde4ff */
[----:B------:R-:W-:Y:S01]  /*4f4d0*/  IMAD.WIDE.U32 R62, R123, R104, RZ ;  /* 0x000000687b3e7225 */ /* 0x000fe200078e00ff */
[----:B------:R-:W-:Y:S02]  /*4f4e0*/  IADD3.X R84, PT, PT, RZ, RZ, R59, P6, P3 ;  /* 0x000000ffff547210 */ /* 0x000fe400037e643b */
[----:B------:R-:W-:Y:S01]  /*4f4f0*/  IADD3 RZ, P3, PT, RZ, R40, RZ ;  /* 0x00000028ffff7210 */ /* 0x000fe20007f7e0ff */
        /* <DEDUP_REMOVED lines=16> */
[----:B------:R-:W-:Y:S02]  /*4f600*/  IMAD.IADD R49, R61, 0x1, R62 ;  /* 0x000000013d317824 */ /* 0x000fe400078e023e */
[----:B------:R-:W-:Y:S01]  /*4f610*/  IMAD.X R57, RZ, RZ, RZ, P1 ;  /* 0x000000ffff397224 */ /* 0x000fe200008e06ff */
[----:B------:R-:W-:Y:S01]  /*4f620*/  IADD3 R48, P1, PT, R81, R60, RZ ;  /* 0x0000003c51307210 */ /* 0x000fe20007f3e0ff */
[----:B------:R-:W-:-:S03]  /*4f630*/  IMAD.WIDE.U32 R58, P6, R42, 0x1a0111ea, R58 ;  /* 0x1a0111ea2a3a7825 */ /* 0x000fc600078c003a */
[----:B------:R-:W-:Y:S01]  /*4f640*/  IADD3.X R49, P1, PT, R49, R56, RZ, P1, !PT ;  /* 0x0000003831317210 */ /* 0x000fe20000f3e4ff */
[----:B------:R-:W-:-:S04]  /*4f650*/  IMAD.WIDE.U32 R62, R42, 0x434bacd7, RZ ;  /* 0x434bacd72a3e7825 */ /* 0x000fc800078e00ff */
[----:B------:R-:W-:-:S04]  /*4f660*/  IMAD.WIDE.U32 R60, R42, 0x397fe69a, RZ ;  /* 0x397fe69a2a3c7825 */ /* 0x000fc800078e00ff */
[----:B------:R-:W-:Y:S01]  /*4f670*/  IMAD.WIDE.U32.X R78, R105, R123, R78, P5 ;  /* 0x0000007b694e7225 */ /* 0x000fe200028e044e */
[----:B------:R-:W-:-:S03]  /*4f680*/  IADD3 R127, P5, PT, R58, R61, RZ ;  /* 0x0000003d3a7f7210 */ /* 0x000fc60007fbe0ff */
[----:B------:R-:W-:Y:S01]  /*4f690*/  IMAD.X R53, RZ, RZ, RZ, P6 ;  /* 0x000000ffff357224 */ /* 0x000fe200030e06ff */
[----:B------:R-:W-:Y:S01]  /*4f6a0*/  IADD3 R87, P6, PT, R64, R63, RZ ;  /* 0x0000003f40577210 */ /* 0x000fe20007fde0ff */
[----:B------:R-:W-:-:S04]  /*4f6b0*/  IMAD.WIDE.U32 R80, R121, R104, RZ ;  /* 0x0000006879507225 */ /* 0x000fc800078e00ff */
[----:B------:R-:W-:Y:S02]  /*4f6c0*/  IMAD.MOV.U32 R56, RZ, RZ, R65 ;  /* 0x000000ffff387224 */ /* 0x000fe400078e0041 */
[----:B------:R-:W-:Y:S01]  /*4f6d0*/  IMAD.MOV.U32 R52, RZ, RZ, R59 ;  /* 0x000000ffff347224 */ /* 0x000fe200078e003b */
[----:B------:R-:W-:Y:S01]  /*4f6e0*/  IADD3.X R59, P3, PT, RZ, R78, RZ, P3, !PT ;  /* 0x0000004eff3b7210 */ /* 0x000fe20001f7e4ff */
[----:B------:R-:W-:-:S04]  /*4f6f0*/  IMAD.WIDE.U32.X R56, R43, 0x4b1ba7b6, R56, P6 ;  /* 0x4b1ba7b62b387825 */ /* 0x000fc800030e0438 */
[----:B------:R-:W-:-:S04]  /*4f700*/  IMAD.WIDE.U32 R82, P6, R105, R120, R80 ;  /* 0x0000007869527225 */ /* 0x000fc800078c0050 */
[----:B------:R-:W-:Y:S01]  /*4f710*/  IMAD.WIDE.U32.X R52, R43, 0x1a0111ea, R52, P5 ;  /* 0x1a0111ea2b347825 */ /* 0x000fe200028e0434 */
[----:B------:R-:W-:-:S03]  /*4f720*/  IADD3.X R43, P1, PT, RZ, R59, RZ, P1, !PT ;  /* 0x0000003bff2b7210 */ /* 0x000fc60000f3e4ff */
[----:B------:R-:W-:Y:S01]  /*4f730*/  IMAD.WIDE.U32 R80, R120, R104, RZ ;  /* 0x0000006878507225 */ /* 0x000fe200078e00ff */
[----:B------:R-:W-:Y:S02]  /*4f740*/  IADD3.X R59, PT, PT, RZ, RZ, R79, P1, P3 ;  /* 0x000000ffff3b7210 */ /* 0x000fe40000fe644f */
[----:B------:R-:W-:Y:S01]  /*4f750*/  IADD3 RZ, P1, PT, R46, R62, RZ ;  /* 0x0000003e2eff7210 */ /* 0x000fe20007f3e0ff */
[----:B------:R-:W-:Y:S01]  /*4f760*/  IMAD.X R63, RZ, RZ, RZ, P6 ;  /* 0x000000ffff3f7224 */ /* 0x000fe200030e06ff */
[----:B------:R-:W-:Y:S01]  /*4f770*/  IADD3 R61, P6, PT, R82, R81, RZ ;  /* 0x00000051523d7210 */ /* 0x000fe20007fde0ff */
[----:B------:R-:W-:Y:S01]  /*4f780*/  IMAD.MOV.U32 R62, RZ, RZ, R83 ;  /* 0x000000ffff3e7224 */ /* 0x000fe200078e0053 */
[----:B------:R-:W-:Y:S01]  /*4f790*/  IADD3 RZ, P5, PT, R50, R80, RZ ;  /* 0x0000005032ff7210 */ /* 0x000fe20007fbe0ff */
[----:B------:R-:W-:Y:S01]  /*4f7a0*/  IMAD.WIDE.U32 R80, R104, R120, R50 ;  /* 0x0000007868507225 */ /* 0x000fe200078e0032 */
[----:B------:R-:W-:Y:S02]  /*4f7b0*/  IADD3.X RZ, P1, PT, R47, R87, RZ, P1, !PT ;  /* 0x000000572fff7210 */ /* 0x000fe40000f3e4ff */
        /* <DEDUP_REMOVED lines=8> */
[----:B------:R-:W-:Y:S01]  /*4f840*/  IADD3.X R83, P2, PT, RZ, RZ, RZ, P2, !PT ;  /* 0x000000ffff537210 */ /* 0x000fe2000175e4ff */
[----:B------:R-:W-:Y:S01]  /*4f850*/  IMAD.IADD R43, R63, 0x1, R64 ;  /* 0x000000013f2b7824 */ /* 0x000fe200078e0240 */
[----:B------:R-:W-:Y:S01]  /*4f860*/  IADD3.X R81, P5, PT, RZ, R81, RZ, P5, !PT ;  /* 0x00000051ff517210 */ /* 0x000fe20002fbe4ff */
[----:B------:R-:W-:Y:S01]  /*4f870*/  IMAD.WIDE.U32 R64, R119, R104, RZ ;  /* 0x0000006877407225 */ /* 0x000fe200078e00ff */
[----:B------:R-:W-:Y:S02]  /*4f880*/  IADD3 R83, P6, PT, R83, R80, RZ ;  /* 0x0000005053537210 */ /* 0x000fe40007fde0ff */
        /* <DEDUP_REMOVED lines=15> */
[----:B------:R-:W-:-:S03]  /*4f980*/  IADD3 RZ, P2, PT, R62, R58, RZ ;  /* 0x0000003a3eff7210 */ /* 0x000fc60007f5e0ff */
[----:B------:R-:W-:Y:S01]  /*4f990*/  IMAD.MOV.U32 R60, RZ, RZ, R65 ;  /* 0x000000ffff3c7224 */ /* 0x000fe200078e0041 */
[----:B------:R-:W-:Y:S01]  /*4f9a0*/  IADD3 R42, P1, PT, R81, R42, RZ ;  /* 0x0000002a512a7210 */ /* 0x000fe20007f3e0ff */
[----:B------:R-:W-:Y:S01]  /*4f9b0*/  IMAD.IADD R64, R43, 0x1, R64 ;  /* 0x000000012b407824 */ /* 0x000fe200078e0240 */
[----:B------:R-:W-:Y:S01]  /*4f9c0*/  IADD3.X R43, P3, PT, RZ, R44, RZ, P3, !PT ;  /* 0x0000002cff2b7210 */ /* 0x000fe20001f7e4ff */
[----:B------:R-:W-:Y:S01]  /*4f9d0*/  IMAD.WIDE.U32.X R58, R105, R119, R60, P5 ;  /* 0x00000077693a7225 */ /* 0x000fe200028e043c */
[----:B------:R-:W-:Y:S02]  /*4f9e0*/  IADD3.X RZ, P5, PT, R63, R47, RZ, P2, !PT ;  /* 0x0000002f3fff7210 */ /* 0x000fe400017be4ff */
[----:B------:R-:W-:Y:S01]  /*4f9f0*/  IADD3 R44, P2, PT, R43, R46, RZ ;  /* 0x0000002e2b2c7210 */ /* 0x000fe20007f5e0ff */
[----:B------:R-:W-:Y:S01]  /*4fa00*/  IMAD.WIDE.U32 R60, R117, R104, RZ ;  /* 0x00000068753c7225 */ /* 0x000fe200078e00ff */
[----:B------:R-:W-:Y:S02]  /*4fa10*/  IADD3.X R43, P1, PT, R64, R79, RZ, P1, !PT ;  /* 0x0000004f402b7210 */ /* 0x000fe40000f3e4ff */
[----:B------:R-:W-:Y:S01]  /*4fa20*/  IADD3.X R63, P5, PT, RZ, R58, RZ, P5, !PT ;  /* 0x0000003aff3f7210 */ /* 0x000fe20002fbe4ff */
[----:B------:R-:W-:Y:S01]  /*4fa30*/  IMAD.WIDE.U32 R46, R116, R104, RZ ;  /* 0x00000068742e7225 */ /* 0x000fe200078e00ff */
[----:B------:R-:W-:-:S02]  /*4fa40*/  IADD3.X R57, PT, PT, RZ, RZ, R57, P3, P6 ;  /* 0x000000ffff397210 */ /* 0x000fc40001fec439 */
[----:B------:R-:W-:Y:S01]  /*4fa50*/  IADD3.X R63, P1, PT, RZ, R63, RZ, P1, !PT ;  /* 0x0000003fff3f7210 */ /* 0x000fe20000f3e4ff */
[----:B------:R-:W-:Y:S01]  /*4fa60*/  IMAD.WIDE.U32 R60, P3, R105, R116, R60 ;  /* 0x00000074693c7225 */ /* 0x000fe2000786003c */
[----:B------:R-:W-:Y:S02]  /*4fa70*/  IADD3.X R45, P2, PT, R78, R57, RZ, P2, !PT ;  /* 0x000000394e2d7210 */ /* 0x000fe4000175e4ff */
[----:B------:R-:W-:Y:S01]  /*4fa80*/  IADD3 R65, P6, PT, R54, R83, RZ ;  /* 0x0000005336417210 */ /* 0x000fe20007fde0ff */
[----:B------:R-:W-:Y:S01]  /*4fa90*/  IMAD.X R57, RZ, RZ, RZ, P3 ;  /* 0x000000ffff397224 */ /* 0x000fe200018e06ff */
[----:B------:R-:W-:Y:S01]  /*4faa0*/  IADD3.X R59, PT, PT, RZ, RZ, R59, P1, P5 ;  /* 0x000000ffff3b7210 */ /* 0x000fe20000fea43b */
[----:B------:R-:W-:Y:S01]  /*4fab0*/  IMAD.MOV.U32 R56, RZ, RZ, R61 ;  /* 0x000000ffff387224 */ /* 0x000fe200078e003d */
[----:B------:R-:W-:Y:S02]  /*4fac0*/  IADD3 R79, P5, PT, R60, R47, RZ ;  /* 0x0000002f3c4f7210 */ /* 0x000fe40007fbe0ff */
[----:B------:R-:W-:Y:S01]  /*4fad0*/  IADD3 RZ, P1, PT, R44, R46, RZ ;  /* 0x0000002e2cff7210 */ /* 0x000fe20007f3e0ff */
[----:B------:R-:W-:Y:S01]  /*4fae0*/  IMAD.WIDE.U32 R46, R104, R116, R44 ;  /* 0x00000074682e7225 */ /* 0x000fe200078e002c */
[----:B------:R-:W-:-:S02]  /*4faf0*/  IADD3.X R62, P6, PT, R55, R80, RZ, P6, !PT ;  /* 0x00000050373e7210 */ /* 0x000fc400037de4ff */
[----:B------:R-:W-:Y:S01]  /*4fb00*/  IADD3.X R58, P4, PT, RZ, R52, RZ, P4, !PT ;  /* 0x00000034ff3a7210 */ /* 0x000fe2000279e4ff */
[----:B------:R-:W-:Y:S01]  /*4fb10*/  IMAD R55, R41, -0x30003, RZ ;  /* 0xfffcfffd29377824 */ /* 0x000fe200078e02ff */
[----:B------:R-:W-:Y:S01]  /*4fb20*/  IADD3.X RZ, P1, PT, R45, R79, RZ, P1, !PT ;  /* 0x0000004f2dff7210 */ /* 0x000fe20000f3e4ff */
[----:B------:R-:W-:Y:S01]  /*4fb30*/  IMAD.IADD R60, R47, 0x1, R60 ;  /* 0x000000012f3c7824 */ /* 0x000fe200078e023c */
[----:B------:R-:W-:Y:S01]  /*4fb40*/  IADD3.X R58, P2, PT, RZ, R58, RZ, P2, !PT ;  /* 0x0000003aff3a7210 */ /* 0x000fe2000175e4ff */
[C---:B------:R-:W-:Y:S01]  /*4fb50*/  IMAD R47, R40.reuse, -0x760c0004, R55 ;  /* 0x89f3fffc282f7824 */ /* 0x040fe200078e0237 */
[----:B------:R-:W-:Y:S01]  /*4fb60*/  IADD3 R46, P3, PT, R63, R46, RZ ;  /* 0x0000002e3f2e7210 */ /* 0x000fe20007f7e0ff */
[----:B------:R-:W-:Y:S01]  /*4fb70*/  IMAD.WIDE.U32 R44, R40, -0x30003, RZ ;  /* 0xfffcfffd282c7825 */ /* 0x000fe200078e00ff */
[----:B------:R-:W-:Y:S02]  /*4fb80*/  IADD3.X R61, PT, PT, RZ, RZ, R53, P2, P4 ;  /* 0x000000ffff3d7210 */ /* 0x000fe400017e8435 */
[----:B------:R-:W-:Y:S01]  /*4fb90*/  IADD3 R58, P2, PT, R58, R65, RZ ;  /* 0x000000413a3a7210 */ /* 0x000fe20007f5e0ff */
[----:B------:R-:W-:-:S04]  /*4fba0*/  IMAD.WIDE.U32.X R54, R105, R117, R56, P5 ;  /* 0x0000007569367225 */ /* 0x000fc800028e0438 */
[----:B------:R-:W-:Y:S01]  /*4fbb0*/  IMAD.WIDE.U32 R56, R115, R104, RZ ;  /* 0x0000006873387225 */ /* 0x000fe200078e00ff */
[----:B------:R-:W-:-:S03]  /*4fbc0*/  IADD3.X R79, P1, PT, RZ, R54, RZ, P1, !PT ;  /* 0x00000036ff4f7210 */ /* 0x000fc60000f3e4ff */
[----:B------:R-:W-:Y:S01]  /*4fbd0*/  IMAD.IADD R45, R45, 0x1, R47 ;  /* 0x000000012d2d7824 */ /* 0x000fe200078e022f */
[----:B------:R-:W-:Y:S01]  /*4fbe0*/  IADD3.X R47, P3, PT, R60, R59, RZ, P3, !PT ;  /* 0x0000003b3c2f7210 */ /* 0x000fe20001f7e4ff */
[----:B------:R-:W-:Y:S01]  /*4fbf0*/  IMAD.WIDE.U32 R56, P4, R105, R114, R56 ;  /* 0x0000007269387225 */ /* 0x000fe20007880038 */
[----:B------:R-:W-:Y:S02]  /*4fc00*/  IADD3.X R59, P2, PT, R61, R62, RZ, P2, !PT ;  /* 0x0000003e3d3b7210 */ /* 0x000fe4000175e4ff */
[----:B------:R-:W-:Y:S01]  /*4fc10*/  IADD3.X R79, P3, PT, RZ, R79, RZ, P3, !PT ;  /* 0x0000004fff4f7210 */ /* 0x000fe20001f7e4ff */
[----:B------:R-:W-:-:S03]  /*4fc20*/  IMAD.WIDE.U32 R60, R114, R104, RZ ;  /* 0x00000068723c7225 */ /* 0x000fc600078e00ff */
[----:B------:R-:W-:Y:S01]  /*4fc30*/  IADD3.X R78, PT, PT, RZ, RZ, R55, P3, P1 ;  /* 0x000000ffff4e7210 */ /* 0x000fe20001fe2437 */
[----:B------:R-:W-:-:S04]  /*4fc40*/  IMAD.WIDE.U32 R52, R45, -0x5555, RZ ;  /* 0xffffaaab2d347825 */ /* 0x000fc800078e00ff */
[----:B------:R-:W-:Y:S01]  /*4fc50*/  IMAD.X R55, RZ, RZ, RZ, P4 ;  /* 0x000000ffff377224 */ /* 0x000fe200020e06ff */
[----:B------:R-:W-:Y:S01]  /*4fc60*/  IADD3 R81, P4, PT, R56, R61, RZ ;  /* 0x0000003d38517210 */ /* 0x000fe20007f9e0ff */
[----:B------:R-:W-:Y:S02]  /*4fc70*/  IMAD.MOV.U32 R54, RZ, RZ, R57 ;  /* 0x000000ffff367224 */ /* 0x000fe400078e0039 */
[----:B------:R-:W-:-:S04]  /*4fc80*/  IMAD.WIDE.U32 R62, P5, R44, -0x46010001, R52 ;  /* 0xb9feffff2c3e7825 */ /* 0x000fc800078a0034 */
[----:B------:R-:W-:-:S04]  /*4fc90*/  IMAD.WIDE.U32 R64, R44, -0x5555, RZ ;  /* 0xffffaaab2c407825 */ /* 0x000fc800078e00ff */
[----:B------:R-:W-:Y:S01]  /*4fca0*/  IMAD.WIDE.U32 R52, R104, R114, R58 ;  /* 0x0000007268347225 */ /* 0x000fe200078e003a */
[----:B------:R-:W-:Y:S02]  /*4fcb0*/  IADD3 R65, P1, PT, R62, R65, RZ ;  /* 0x000000413e417210 */ /* 0x000fe40007f3e0ff */
[----:B------:R-:W-:Y:S01]  /*4fcc0*/  IADD3 RZ, P3, PT, R40, R64, RZ ;  /* 0x0000004028ff7210 */ /* 0x000fe20007f7e0ff */
        /* <DEDUP_REMOVED lines=8> */
[----:B------:R-:W-:-:S02]  /*4fd50*/  IADD3.X R40, P4, PT, RZ, R54, RZ, P4, !PT ;  /* 0x00000036ff287210 */ /* 0x000fc4000279e4ff */
[----:B------:R-:W-:Y:S01]  /*4fd60*/  IADD3.X R53, P5, PT, R53, R78, RZ, P5, !PT ;  /* 0x0000004e35357210 */ /* 0x000fe20002fbe4ff */
[----:B------:R-:W-:Y:S02]  /*4fd70*/  IMAD.MOV.U32 R60, RZ, RZ, R63 ;  /* 0x000000ffff3c7224 */ /* 0x000fe400078e003f */
[----:B------:R-:W-:Y:S01]  /*4fd80*/  IMAD.IADD R62, R57, 0x1, R62 ;  /* 0x00000001393e7824 */ /* 0x000fe200078e023e */
[----:B------:R-:W-:Y:S01]  /*4fd90*/  IADD3.X R40, P5, PT, RZ, R40, RZ, P5, !PT ;  /* 0x00000028ff287210 */ /* 0x000fe20002fbe4ff */
[C---:B------:R-:W-:Y:S01]  /*4fda0*/  IMAD.WIDE.U32.X R58, R45.reuse, -0x46010001, R60, P1 ;  /* 0xb9feffff2d3a7825 */ /* 0x040fe200008e043c */
[----:B------:R-:W-:Y:S02]  /*4fdb0*/  IADD3 RZ, P1, PT, RZ, R56, RZ ;  /* 0x00000038ffff7210 */ /* 0x000fe40007f3e0ff */
[----:B------:R-:W-:Y:S01]  /*4fdc0*/  IADD3.X R41, PT, PT, RZ, RZ, R55, P5, P4 ;  /* 0x000000ffff297210 */ /* 0x000fe20002fe8437 */
[----:B------:R-:W-:Y:S01]  /*4fdd0*/  IMAD.WIDE.U32 R56, R45, -0x4eac0001, RZ ;  /* 0xb153ffff2d387825 */ /* 0x000fe200078e00ff */
[----:B------:R-:W-:-:S02]  /*4fde0*/  IADD3.X RZ, P1, PT, RZ, R62, RZ, P1, !PT ;  /* 0x0000003effff7210 */ /* 0x000fc40000f3e4ff */
[----:B------:R-:W-:Y:S01]  /*4fdf0*/  IADD3.X R79, P3, PT, RZ, R58, RZ, P3, !PT ;  /* 0x0000003aff4f7210 */ /* 0x000fe20001f7e4ff */
[----:B------:R-:W-:-:S03]  /*4fe00*/  IMAD.WIDE.U32 R60, R44, -0x4eac0001, RZ ;  /* 0xb153ffff2c3c7825 */ /* 0x000fc600078e00ff */
[----:B------:R-:W-:Y:S01]  /*4fe10*/  IADD3.X R79, P1, PT, RZ, R79, RZ, P1, !PT ;  /* 0x0000004fff4f7210 */ /* 0x000fe20000f3e4ff */
[----:B------:R-:W-:Y:S01]  /*4fe20*/  IMAD.WIDE.U32 R54, P5, R44, 0x1eabfffe, R56 ;  /* 0x1eabfffe2c367825 */ /* 0x000fe200078a0038 */
[----:B------:R-:W-:-:S03]  /*4fe30*/  IADD3 RZ, P4, PT, R48, R60, RZ ;  /* 0x0000003c30ff7210 */ /* 0x000fc60007f9e0ff */
[----:B------:R-:W-:Y:S01]  /*4fe40*/  IMAD.X R63, RZ, RZ, RZ, P5 ;  /* 0x000000ffff3f7224 */ /* 0x000fe200028e06ff */
[----:B------:R-:W-:Y:S01]  /*4fe50*/  IADD3 R61, P5, PT, R54, R61, RZ ;  /* 0x0000003d363d7210 */ /* 0x000fe20007fbe0ff */
[----:B------:R-:W-:-:S03]  /*4fe60*/  IMAD.WIDE.U32 R56, R44, -0x4eac0001, R48 ;  /* 0xb153ffff2c387825 */ /* 0x000fc600078e0030 */
[----:B------:R-:W-:Y:S01]  /*4fe70*/  IADD3.X RZ, P4, PT, R49, R61, RZ, P4, !PT ;  /* 0x0000003d31ff7210 */ /* 0x000fe2000279e4ff */
[----:B------:R-:W-:Y:S02]  /*4fe80*/  IMAD.MOV.U32 R62, RZ, RZ, R55 ;  /* 0x000000ffff3e7224 */ /* 0x000fe400078e0037 */
        /* <DEDUP_REMOVED lines=8> */
[----:B------:R-:W-:-:S03]  /*4ff10*/  IMAD.WIDE.U32 R58, R44, -0x94f09dc, RZ ;  /* 0xf6b0f6242c3a7825 */ /* 0x000fc600078e00ff */
[----:B------:R-:W-:Y:S01]  /*4ff20*/  IADD3.X R63, P1, PT, RZ, R63, RZ, P1, !PT ;  /* 0x0000003fff3f7210 */ /* 0x000fe20000f3e4ff */
        /* <DEDUP_REMOVED lines=20> */
[----:B------:R-:W-:-:S03]  /*50070*/  IMAD.WIDE.U32 R50, R44, -0xc7aed41, R42 ;  /* 0xf38512bf2c327825 */ /* 0x000fc600078e002a */
        /* <DEDUP_REMOVED lines=85> */
[----:B------:R-:W-:Y:S01]  /*505d0*/  IMAD.WIDE.U32 R44, R119, R102, RZ ;  /* 0x00000066772c7225 */ /* 0x000fe200078e00ff */
        /* <DEDUP_REMOVED lines=8> */
[----:B------:R-:W-:Y:S02]  /*50660*/  IADD3.X R52, PT, PT, RZ, RZ, R59, P1, P3 ;  /* 0x000000ffff347210 */ /* 0x000fe40000fe643b */
[----:B------:R-:W-:Y:S01]  /*50670*/  IADD3 RZ, P3, PT, R48, R56, RZ ;  /* 0x0000003830ff7210 */ /* 0x000fe20007f7e0ff */
[----:B------:R-:W-:Y:S01]  /*50680*/  IMAD.WIDE.U32 R44, R42, -0x30003, RZ ;  /* 0xfffcfffd2a2c7825 */ /* 0x000fe200078e00ff */
[----:B------:R-:W-:Y:S02]  /*50690*/  IADD3 R81, P1, PT, R60, R57, RZ ;  /* 0x000000393c517210 */ /* 0x000fe40007f3e0ff */
[----:B------:R-:W-:Y:S01]  /*506a0*/  IADD3 R79, P5, PT, R79, R58, RZ ;  /* 0x0000003a4f4f7210 */ /* 0x000fe20007fbe0ff */
[----:B------:R-:W-:Y:S01]  /*506b0*/  IMAD.WIDE.U32 R56, R102, R118, R48 ;  /* 0x0000007666387225 */ /* 0x000fe200078e0030 */
[----:B------:R-:W-:-:S03]  /*506c0*/  IADD3.X RZ, P3, PT, R49, R81, RZ, P3, !PT ;  /* 0x0000005131ff7210 */ /* 0x000fc60001f7e4ff */
[----:B------:R-:W-:Y:S02]  /*506d0*/  IMAD R83, R42, -0x760c0004, R83 ;  /* 0x89f3fffc2a537824 */ /* 0x000fe400078e0253 */
[----:B------:R-:W-:Y:S01]  /*506e0*/  IMAD.X R59, RZ, RZ, RZ, P4 ;  /* 0x000000ffff3b7224 */ /* 0x000fe200020e06ff */
[----:B------:R-:W-:Y:S01]  /*506f0*/  IADD3 R48, P4, PT, R63, R56, RZ ;  /* 0x000000383f307210 */ /* 0x000fe20007f9e0ff */
[----:B------:R-:W-:Y:S02]  /*50700*/  IMAD.MOV.U32 R58, RZ, RZ, R61 ;  /* 0x000000ffff3a7224 */ /* 0x000fe400078e003d */
        /* <DEDUP_REMOVED lines=91> */
[----:B------:R-:W-:Y:S01]  /*50cc0*/  IMAD.WIDE.U32 R42, R115, R102, RZ ;  /* 0x00000066732a7225 */ /* 0x000fe200078e00ff */
[----:B------:R-:W-:-:S02]  /*50cd0*/  IADD3.X R65, P5, PT, RZ, R65, RZ, P5, !PT ;  /* 0x00000041ff417210 */ /* 0x000fc40002fbe4ff */
[----:B------:R-:W-:Y:S01]  /*50ce0*/  IADD3.X R41, P2, PT, R52, R85, RZ, P2, !PT ;  /* 0x0000005534297210 */ /* 0x000fe2000175e4ff */
[----:B------:R-:W-:-:S04]  /*50cf0*/  IMAD.WIDE.U32 R60, R44, 0x434bacd7, RZ ;  /* 0x434bacd72c3c7825 */ /* 0x000fc800078e00ff */
[----:B------:R-:W-:Y:S01]  /*50d00*/  IMAD.WIDE.U32 R50, P4, R44, 0x4b1ba7b6, R48 ;  /* 0x4b1ba7b62c327825 */ /* 0x000fe20007880030 */
[----:B------:R-:W-:Y:S02]  /*50d10*/  IADD3.X R48, PT, PT, RZ, RZ, R47, P5, P3 ;  /* 0x000000ffff307210 */ /* 0x000fe40002fe642f */
[----:B------:R-:W-:Y:S01]  /*50d20*/  IADD3 RZ, P3, PT, R54, R60, RZ ;  /* 0x0000003c36ff7210 */ /* 0x000fe20007f7e0ff */
[----:B------:R-:W-:Y:S01]  /*50d30*/  IMAD.WIDE.U32 R46, P6, R103, R114, R42 ;  /* 0x00000072672e7225 */ /* 0x000fe200078c002a */
[----:B------:R-:W-:-:S03]  /*50d40*/  IADD3 R49, P5, PT, R50, R61, RZ ;  /* 0x0000003d32317210 */ /* 0x000fc60007fbe0ff */
[----:B------:R-:W-:Y:S01]  /*50d50*/  IMAD.WIDE.U32 R42, R102, R114, R40 ;  /* 0x00000072662a7225 */ /* 0x000fe200078e0028 */
[----:B------:R-:W-:-:S03]  /*50d60*/  IADD3.X RZ, P3, PT, R55, R49, RZ, P3, !PT ;  /* 0x0000003137ff7210 */ /* 0x000fc60001f7e4ff */
        /* <DEDUP_REMOVED lines=19> */
[----:B------:R-:W-:Y:S01]  /*50ea0*/  IMAD.MOV.U32 R48, RZ, RZ, R47 ;  /* 0x000000ffff307224 */ /* 0x000fe200078e002f */
[----:B------:R-:W-:Y:S01]  /*50eb0*/  IADD3.X R55, P5, PT, RZ, R55, RZ, P5, !PT ;  /* 0x00000037ff377210 */ /* 0x000fe20002fbe4ff */
[----:B------:R-:W-:Y:S01]  /*50ec0*/  IMAD.WIDE.U32.X R52, R45, 0x1a0111ea, R52, P6 ;  /* 0x1a0111ea2d347825 */ /* 0x000fe200030e0434 */
[----:B------:R-:W-:-:S02]  /*50ed0*/  IADD3 R61, P6, PT, R46, R43, RZ ;  /* 0x0000002b2e3d7210 */ /* 0x000fc40007fde0ff */
[----:B------:R-:W-:Y:S01]  /*50ee0*/  IADD3.X R50, PT, PT, RZ, RZ, R51, P5, P3 ;  /* 0x000000ffff327210 */ /* 0x000fe20002fe6433 */
[----:B------:R-:W-:Y:S01]  /*50ef0*/  IMAD.WIDE.U32 R44, R44, 0x397fe69a, R62 ;  /* 0x397fe69a2c2c7825 */ /* 0x000fe200078e003e */
[----:B------:R-:W-:Y:S02]  /*50f00*/  IADD3 RZ, P3, PT, R40, R42, RZ ;  /* 0x0000002a28ff7210 */ /* 0x000fe40007f7e0ff */
[----:B------:R-:W-:Y:S01]  /*50f10*/  IADD3.X R47, P1, PT, RZ, RZ, RZ, P1, !PT ;  /* 0x000000ffff2f7210 */ /* 0x000fe20000f3e4ff */
[----:B------:R-:W-:Y:S01]  /*50f20*/  IMAD.WIDE.U32.X R42, R103, R115, R48, P6 ;  /* 0x00000073672a7225 */ /* 0x000fe200030e0430 */
[----:B------:R-:W-:Y:S02]  /*50f30*/  IADD3 RZ, P6, PT, R62, R54, RZ ;  /* 0x000000363eff7210 */ /* 0x000fe40007fde0ff */
[----:B------:R-:W-:Y:S01]  /*50f40*/  IADD3 R44, P5, PT, R55, R44, RZ ;  /* 0x0000002c372c7210 */ /* 0x000fe20007fbe0ff */
[----:B------:R-:W-:Y:S01]  /*50f50*/  IMAD.IADD R45, R45, 0x1, R60 ;  /* 0x000000012d2d7824 */ /* 0x000fe200078e023c */
[----:B------:R-:W-:Y:S01]  /*50f60*/  IADD3.X RZ, P3, PT, R41, R61, RZ, P3, !PT ;  /* 0x0000003d29ff7210 */ /* 0x000fe20001f7e4ff */
[----:B------:R-:W-:Y:S01]  /*50f70*/  IMAD.X R48, RZ, RZ, RZ, P1 ;  /* 0x000000ffff307224 */ /* 0x000fe200008e06ff */
[----:B------:R-:W-:-:S02]  /*50f80*/  IADD3.X RZ, P1, PT, R63, R65, RZ, P6, !PT ;  /* 0x000000413fff7210 */ /* 0x000fc4000373e4ff */
[----:B------:R-:W-:Y:S02]  /*50f90*/  IADD3.X R46, P2, PT, RZ, RZ, RZ, P2, !PT ;  /* 0x000000ffff2e7210 */ /* 0x000fe4000175e4ff */
[----:B------:R-:W-:Y:S02]  /*50fa0*/  IADD3.X R45, P5, PT, R45, R50, RZ, P5, !PT ;  /* 0x000000322d2d7210 */ /* 0x000fe40002fbe4ff */
[----:B------:R-:W-:Y:S02]  /*50fb0*/  IADD3.X R40, P1, PT, RZ, R52, RZ, P1, !PT ;  /* 0x00000034ff287210 */ /* 0x000fe40000f3e4ff */
[----:B------:R-:W-:Y:S02]  /*50fc0*/  IADD3.X R41, P3, PT, RZ, R42, RZ, P3, !PT ;  /* 0x0000002aff297210 */ /* 0x000fe40001f7e4ff */
[----:B------:R-:W-:Y:S02]  /*50fd0*/  IADD3 R46, P6, PT, R46, R47, RZ ;  /* 0x0000002f2e2e7210 */ /* 0x000fe40007fde0ff */
[----:B------:R-:W-:Y:S01]  /*50fe0*/  IADD3.X R40, P5, PT, RZ, R40, RZ, P5, !PT ;  /* 0x00000028ff287210 */ /* 0x000fe20002fbe4ff */
[----:B------:R-:W-:Y:S01]  /*50ff0*/  IMAD.X R42, RZ, RZ, R43, P3 ;  /* 0x000000ffff2a7224 */ /* 0x000fe200018e062b */
[----:B------:R-:W-:-:S02]  /*51000*/  IADD3.X R43, PT, PT, R48, RZ, RZ, P6, P2 ;  /* 0x000000ff302b7210 */ /* 0x000fc400037e44ff */
[----:B------:R-:W-:Y:S02]  /*51010*/  IADD3.X R40, P4, P3, R40, R46, R41, !PT, P4 ;  /* 0x0000002e28287210 */ /* 0x000fe40007b88429 */
[----:B------:R-:W-:Y:S02]  /*51020*/  IADD3.X R41, PT, PT, RZ, RZ, R53, P5, P1 ;  /* 0x000000ffff297210 */ /* 0x000fe40002fe2435 */
        /* <DEDUP_REMOVED lines=66> */
.L_x_161:
[----:B------:R-:W-:Y:S05]  /*51450*/  BSYNC.RELIABLE B5 ;  /* 0x0000000000057941 */ /* 0x000fea0003800100 */
.L_x_160:
        /* <DEDUP_REMOVED lines=12> */
.L_x_162:
[----:B------:R-:W-:Y:S05]  /*51520*/  BSYNC.RECONVERGENT B4 ;  /* 0x0000000000047941 */ /* 0x000fea0003800200 */
.L_x_159:
[----:B------:R-:W-:Y:S01]  /*51530*/  IADD3 R228, P1, PT, R112, R124, RZ ;  /* 0x0000007c70e47210 */ /* 0x000fe20007f3e0ff */
[----:B------:R-:W-:Y:S04]  /*51540*/  BSSY.RECONVERGENT B4, `(.L_x_163) ;  /* 0x000005f000047945 */ /* 0x000fe80003800200 */
[----:B------:R-:W-:Y:S01]  /*51550*/  BSSY.RELIABLE B5, `(.L_x_164) ;  /* 0x0000051000057945 */ /* 0x000fe20003800100 */
[----:B------:R-:W-:Y:S01]  /*51560*/  IADD3.X R230, P1, PT, R113, R125, RZ, P1, !PT ;  /* 0x0000007d71e67210 */ /* 0x000fe20000f3e4ff */
[----:B------:R-:W-:-:S03]  /*51570*/  IMAD.MOV.U32 R155, RZ, RZ, R228 ;  /* 0x000000ffff9b7224 */ /* 0x000fc600078e00e4 */
[----:B------:R-:W-:Y:S01]  /*51580*/  IADD3.X R231, P1, PT, R110, R122, RZ, P1, !PT ;  /* 0x0000007a6ee77210 */ /* 0x000fe20000f3e4ff */
[----:B------:R-:W-:-:S03]  /*51590*/  IMAD.MOV.U32 R157, RZ, RZ, R230 ;  /* 0x000000ffff9d7224 */ /* 0x000fc600078e00e6 */
[----:B------:R-:W-:Y:S01]  /*515a0*/  IADD3.X R233, P1, PT, R111, R123, RZ, P1, !PT ;  /* 0x0000007b6fe97210 */ /* 0x000fe20000f3e4ff */
[----:B------:R-:W-:-:S03]  /*515b0*/  IMAD.MOV.U32 R181, RZ, RZ, R231 ;  /* 0x000000ffffb57224 */ /* 0x000fc600078e00e7 */
[----:B------:R-:W-:Y:S01]  /*515c0*/  IADD3.X R40, P1, PT, R108, R120, RZ, P1, !PT ;  /* 0x000000786c287210 */ /* 0x000fe20000f3e4ff */
[----:B------:R-:W-:-:S03]  /*515d0*/  IMAD.MOV.U32 R183, RZ, RZ, R233 ;  /* 0x000000ffffb77224 */ /* 0x000fc600078e00e9 */
        /* <DEDUP_REMOVED lines=72> */
.L_x_165:
[----:B------:R-:W-:Y:S05]  /*51a60*/  BSYNC.RELIABLE B5 ;  /* 0x0000000000057941 */ /* 0x000fea0003800100 */
.L_x_164:
        /* <DEDUP_REMOVED lines=12> */
.L_x_166:
[----:B------:R-:W-:Y:S05]  /*51b30*/  BSYNC.RECONVERGENT B4 ;  /* 0x0000000000047941 */ /* 0x000fea0003800200 */
.L_x_163:
        /* <DEDUP_REMOVED lines=49> */
.L_x_170:
[----:B------:R-:W-:Y:S05]  /*51e50*/  BSYNC.RELIABLE B5 ;  /* 0x0000000000057941 */ /* 0x000fea0003800100 */
.L_x_169:
        /* <DEDUP_REMOVED lines=12> */
.L_x_168:
[----:B------:R-:W-:Y:S05]  /*51f20*/  BSYNC.RECONVERGENT B4 ;  /* 0x0000000000047941 */ /* 0x000fea0003800200 */
.L_x_167:
        /* <DEDUP_REMOVED lines=11> */
[----:B------:R-:W-:-:S04]  /*51fe0*/  IMAD.WIDE.U32 R140, R85, R155, RZ ;  /* 0x0000009b558c7225 */ /* 0x000fc800078e00ff */
[----:B------:R-:W-:-:S04]  /*51ff0*/  IMAD.WIDE.U32.X R86, R157, R54, R86, P3 ;  /* 0x000000369d567225 */ /* 0x000fc800018e0456 */
[----:B------:R-:W-:Y:S01]  /*52000*/  IMAD.WIDE.U32 R128, P4, R157, R84, R128 ;  /* 0x000000549d807225 */ /* 0x000fe20007880080 */
[----:B------:R-:W-:-:S03]  /*52010*/  IADD3.X R144, P3, PT, RZ, R86, RZ, P1, !PT ;  /* 0x00000056ff907210 */ /* 0x000fc60000f7e4ff */
[----:B------:R-:W-:-:S04]  /*52020*/  IMAD.WIDE.U32 R160, R84, R155, RZ ;  /* 0x0000009b54a07225 */ /* 0x000fc800078e00ff */
[----:B------:R-:W-:-:S04]  /*52030*/  IMAD.WIDE.U32 R140, P5, R157, R81, R140 ;  /* 0x000000519d8c7225 */ /* 0x000fc800078a008c */
        /* <DEDUP_REMOVED lines=11> */
[----:B------:R-:W-:Y:S01]  /*520f0*/  IADD3 R153, P4, PT, R177, R140, RZ ;  /* 0x0000008cb1997210 */ /* 0x000fe20007f9e0ff */
[----:B------:R-:W-:Y:S01]  /*52100*/  IMAD.WIDE.U32 R128, R83, R155, RZ ;  /* 0x0000009b53807225 */ /* 0x000fe200078e00ff */
[----:B------:R-:W-:Y:S02]  /*52110*/  IADD3.X R161, P3, PT, R86, R87, RZ, P3, !PT ;  /* 0x0000005756a17210 */ /* 0x000fe40001f7e4ff */
[----:B------:R-:W-:Y:S01]  /*52120*/  IADD3.X R177, P1, PT, RZ, R126, RZ, P1, !PT ;  /* 0x0000007effb17210 */ /* 0x000fe20000f3e4ff */
[----:B------:R-:W-:-:S03]  /*52130*/  IMAD.WIDE.U32 R86, R55, R155, RZ ;  /* 0x0000009b37567225 */ /* 0x000fc600078e00ff */
[----:B------:R-:W-:Y:S01]  /*52140*/  IADD3.X R177, P3, PT, RZ, R177, RZ, P3, !PT ;  /* 0x000000b1ffb17210 */ /* 0x000fe20001f7e4ff */
[----:B------:R-:W-:-:S03]  /*52150*/  IMAD.WIDE.U32 R128, P5, R157, R80, R128 ;  /* 0x000000509d807225 */ /* 0x000fc600078a0080 */
[----:B------:R-:W-:Y:S01]  /*52160*/  IADD3.X R154, PT, PT, RZ, RZ, R127, P3, P1 ;  /* 0x000000ffff9a7210 */ /* 0x000fe20001fe247f */
[----:B------:R-:W-:Y:S01]  /*52170*/  IMAD R127, R143, -0x30003, RZ ;  /* 0xfffcfffd8f7f7824 */ /* 0x000fe200078e02ff */
[----:B------:R-:W-:Y:S01]  /*52180*/  IADD3 RZ, P3, PT, RZ, R176, RZ ;  /* 0x000000b0ffff7210 */ /* 0x000fe20007f7e0ff */
[----:B------:R-:W-:Y:S02]  /*52190*/  IMAD.MOV.U32 R146, RZ, RZ, R141 ;  /* 0x000000ffff927224 */ /* 0x000fe400078e008d */
[----:B------:R-:W-:Y:S01]  /*521a0*/  IMAD.WIDE.U32 R158, R142, -0x30003, RZ ;  /* 0xfffcfffd8e9e7825 */ /* 0x000fe200078e00ff */
[----:B------:R-:W-:-:S03]  /*521b0*/  IADD3.X RZ, P3, PT, RZ, R153, RZ, P3, !PT ;  /* 0x00000099ffff7210 */ /* 0x000fc60001f7e4ff */
[----:B------:R-:W-:Y:S02]  /*521c0*/  IMAD R163, R142, -0x760c0004, R127 ;  /* 0x89f3fffc8ea37824 */ /* 0x000fe400078e027f */
[----:B------:R-:W-:-:S04]  /*521d0*/  IMAD.WIDE.U32 R168, R80, R155, RZ ;  /* 0x0000009b50a87225 */ /* 0x000fc800078e00ff */
[----:B------:R-:W-:Y:S01]  /*521e0*/  IMAD.X R141, RZ, RZ, RZ, P5 ;  /* 0x000000ffff8d7224 */ /* 0x000fe200028e06ff */
[----:B------:R-:W-:Y:S01]  /*521f0*/  IADD3 R152, P6, PT, R169, R128, RZ ;  /* 0x00000080a9987210 */ /* 0x000fe20007fde0ff */
[----:B------:R-:W-:-:S04]  /*52200*/  IMAD.WIDE.U32 R86, P5, R157, R47, R86 ;  /* 0x0000002f9d567225 */ /* 0x000fc800078a0056 */
[----:B------:R-:W-:-:S04]  /*52210*/  IMAD.WIDE.U32 R144, R47, R155, RZ ;  /* 0x0000009b2f907225 */ /* 0x000fc800078e00ff */
[----:B------:R-:W-:-:S04]  /*52220*/  IMAD.WIDE.U32 R148, R46, R155, RZ ;  /* 0x0000009b2e947225 */ /* 0x000fc800078e00ff */
[----:B------:R-:W-:Y:S02]  /*52230*/  IMAD.IADD R172, R159, 0x1, R163 ;  /* 0x000000019fac7824 */ /* 0x000fe400078e02a3 */
[----:B------:R-:W-:Y:S01]  /*52240*/  IMAD.WIDE.U32.X R146, R157, R85, R146, P4 ;  /* 0x000000559d927225 */ /* 0x000fe200020e0492 */
[----:B------:R-:W-:-:S03]  /*52250*/  IADD3 R176, P4, PT, R177, R176, RZ ;  /* 0x000000b0b1b07210 */ /* 0x000fc60007f9e0ff */
[----:B------:R-:W-:Y:S01]  /*52260*/  IMAD.MOV.U32 R140, RZ, RZ, R129 ;  /* 0x000000ffff8c7224 */ /* 0x000fe200078e0081 */
[----:B------:R-:W-:Y:S01]  /*52270*/  IADD3.X R177, P4, PT, R153, R154, RZ, P4, !PT ;  /* 0x0000009a99b17210 */ /* 0x000fe2000279e4ff */
[----:B------:R-:W-:Y:S01]  /*52280*/  IMAD.X R129, RZ, RZ, RZ, P5 ;  /* 0x000000ffff817224 */ /* 0x000fe200028e06ff */
[----:B------:R-:W-:Y:S01]  /*52290*/  IADD3 R145, P5, PT, R145, R86, RZ ;  /* 0x0000005691917210 */ /* 0x000fe20007fbe0ff */
[----:B------:R-:W-:Y:S01]  /*522a0*/  IMAD.MOV.U32 R128, RZ, RZ, R87 ;  /* 0x000000ffff807224 */ /* 0x000fe200078e0057 */
[----:B------:R-:W-:Y:S01]  /*522b0*/  IADD3.X R169, P3, PT, RZ, R146, RZ, P3, !PT ;  /* 0x00000092ffa97210 */ /* 0x000fe20001f7e4ff */
[----:B------:R-:W-:-:S03]  /*522c0*/  IMAD.WIDE.U32 R86, R172, -0x5555, RZ ;  /* 0xffffaaabac567825 */ /* 0x000fc600078e00ff */
[----:B------:R-:W-:Y:S01]  /*522d0*/  IADD3.X R169, P4, PT, RZ, R169, RZ, P4, !PT ;  /* 0x000000a9ffa97210 */ /* 0x000fe2000279e4ff */
[----:B------:R-:W-:-:S03]  /*522e0*/  IMAD.WIDE.U32 R148, P1, R157, R48, R148 ;  /* 0x000000309d947225 */ /* 0x000fc60007820094 */
[----:B------:R-:W-:Y:S01]  /*522f0*/  IADD3.X R153, PT, PT, RZ, RZ, R147, P4, P3 ;  /* 0x000000ffff997210 */ /* 0x000fe200027e6493 */
[----:B------:R-:W-:Y:S01]  /*52300*/  IMAD.WIDE.U32 R164, R48, R155, RZ ;  /* 0x0000009b30a47225 */ /* 0x000fe200078e00ff */
[----:B------:R-:W-:-:S03]  /*52310*/  IADD3 RZ, P3, PT, RZ, R168, RZ ;  /* 0x000000a8ffff7210 */ /* 0x000fc60007f7e0ff */
[----:B------:R-:W-:Y:S01]  /*52320*/  IMAD.X R127, RZ, RZ, RZ, P1 ;  /* 0x000000ffff7f7224 */ /* 0x000fe200008e06ff */
[----:B------:R-:W-:Y:S01]  /*52330*/  IADD3 R165, P1, PT, R165, R148, RZ ;  /* 0x00000094a5a57210 */ /* 0x000fe20007f3e0ff */
[----:B------:R-:W-:Y:S01]  /*52340*/  IMAD.WIDE.U32.X R140, R157, R83, R140, P6 ;  /* 0x000000539d8c7225 */ /* 0x000fe200030e048c */
[----:B------:R-:W-:-:S03]  /*52350*/  IADD3.X RZ, P3, PT, RZ, R152, RZ, P3, !PT ;  /* 0x00000098ffff7210 */ /* 0x000fc60001f7e4ff */
[----:B------:R-:W-:Y:S01]  /*52360*/  IMAD.MOV.U32 R126, RZ, RZ, R149 ;  /* 0x000000ffff7e7224 */ /* 0x000fe200078e0095 */
[----:B------:R-:W-:Y:S01]  /*52370*/  IADD3.X R185, P3, PT, RZ, R140, RZ, P3, !PT ;  /* 0x0000008cffb97210 */ /* 0x000fe20001f7e4ff */
[----:B------:R-:W-:-:S04]  /*52380*/  IMAD.WIDE.U32 R86, P6, R158, -0x46010001, R86 ;  /* 0xb9feffff9e567825 */ /* 0x000fc800078c0056 */
[----:B------:R-:W-:-:S04]  /*52390*/  IMAD.WIDE.U32 R148, R158, -0x5555, RZ ;  /* 0xffffaaab9e947825 */ /* 0x000fc800078e00ff */
[----:B------:R-:W-:Y:S01]  /*523a0*/  IMAD.X R147, RZ, RZ, RZ, P6 ;  /* 0x000000ffff937224 */ /* 0x000fe200030e06ff */
[----:B------:R-:W-:Y:S01]  /*523b0*/  IADD3 R168, P6, PT, R169, R168, RZ ;  /* 0x000000a8a9a87210 */ /* 0x000fe20007fde0ff */
[C---:B------:R-:W-:Y:S01]  /*523c0*/  IMAD.WIDE.U32.X R128, R157.reuse, R55, R128, P5 ;  /* 0x000000379d807225 */ /* 0x040fe200028e0480 */
[----:B------:R-:W-:Y:S02]  /*523d0*/  IADD3 R155, P5, PT, R86, R149, RZ ;  /* 0x00000095569b7210 */ /* 0x000fe40007fbe0ff */
[----:B------:R-:W-:Y:S01]  /*523e0*/  IADD3.X R169, P6, PT, R152, R153, RZ, P6, !PT ;  /* 0x0000009998a97210 */ /* 0x000fe200037de4ff */
[----:B------:R-:W-:Y:S01]  /*523f0*/  IMAD.WIDE.U32.X R126, R157, R46, R126, P1 ;  /* 0x0000002e9d7e7225 */ /* 0x000fe200008e047e */
[----:B------:R-:W-:Y:S02]  /*52400*/  IADD3 RZ, P1, PT, R142, R148, RZ ;  /* 0x000000948eff7210 */ /* 0x000fe40007f3e0ff */
[----:B------:R-:W-:Y:S01]  /*52410*/  IADD3.X R185, P6, PT, RZ, R185, RZ, P6, !PT ;  /* 0x000000b9ffb97210 */ /* 0x000fe200037de4ff */
[----:B------:R-:W-:Y:S01]  /*52420*/  IMAD.WIDE.U32 R148, R158, -0x5555, R142 ;  /* 0xffffaaab9e947825 */ /* 0x000fe200078e008e */
[----:B------:R-:W-:-:S02]  /*52430*/  IADD3.X RZ, P1, PT, R143, R155, RZ, P1, !PT ;  /* 0x0000009b8fff7210 */ /* 0x000fc40000f3e4ff */
[----:B------:R-:W-:Y:S01]  /*52440*/  IADD3.X R186, PT, PT, RZ, RZ, R141, P6, P3 ;  /* 0x000000ffffba7210 */ /* 0x000fe200037e648d */
[----:B------:R-:W-:Y:S01]  /*52450*/  IMAD.MOV.U32 R146, RZ, RZ, R87 ;  /* 0x000000ffff927224 */ /* 0x000fe200078e0057 */
[----:B------:R-:W-:Y:S01]  /*52460*/  IADD3 RZ, P4, PT, RZ, R148, RZ ;  /* 0x00000094ffff7210 */ /* 0x000fe20007f9e0ff */
[----:B------:R-:W-:-:S04]  /*52470*/  IMAD.WIDE.U32 R152, R172, -0x4eac0001, RZ ;  /* 0xb153ffffac987825 */ /* 0x000fc800078e00ff */
[----:B------:R-:W-:-:S04]  /*52480*/  IMAD.WIDE.U32.X R146, R172, -0x46010001, R146, P5 ;  /* 0xb9feffffac927825 */ /* 0x000fc800028e0492 */
[----:B------:R-:W-:Y:S01]  /*52490*/  IMAD.IADD R148, R149, 0x1, R86 ;  /* 0x0000000195947824 */ /* 0x000fe200078e0256 */
[----:B------:R-:W-:Y:S01]  /*524a0*/  IADD3.X R173, P1, PT, RZ, R146, RZ, P1, !PT ;  /* 0x00000092ffad7210 */ /* 0x000fe20000f3e4ff */
[----:B------:R-:W-:-:S03]  /*524b0*/  IMAD.WIDE.U32 R142, R158, -0x4eac0001, RZ ;  /* 0xb153ffff9e8e7825 */ /* 0x000fc600078e00ff */
[----:B------:R-:W-:Y:S01]  /*524c0*/  IADD3.X RZ, P4, PT, RZ, R148, RZ, P4, !PT ;  /* 0x00000094ffff7210 */ /* 0x000fe2000279e4ff */
[----:B------:R-:W-:Y:S01]  /*524d0*/  IMAD.WIDE.U32 R86, P5, R158, 0x1eabfffe, R152 ;  /* 0x1eabfffe9e567825 */ /* 0x000fe200078a0098 */
[----:B------:R-:W-:Y:S02]  /*524e0*/  IADD3 RZ, P3, PT, R160, R142, RZ ;  /* 0x0000008ea0ff7210 */ /* 0x000fe40007f7e0ff */
[----:B------:R-:W-:Y:S01]  /*524f0*/  IADD3.X R173, P4, PT, RZ, R173, RZ, P4, !PT ;  /* 0x000000adffad7210 */ /* 0x000fe2000279e4ff */
[----:B------:R-:W-:Y:S01]  /*52500*/  IMAD.WIDE.U32 R162, R172, -0x94f09dc, RZ ;  /* 0xf6b0f624aca27825 */ /* 0x000fe200078e00ff */
[----:B------:R-:W-:Y:S02]  /*52510*/  IADD3 R143, P6, PT, R86, R143, RZ ;  /* 0x0000008f568f7210 */ /* 0x000fe40007fde0ff */
[----:B------:R-:W-:Y:S01]  /*52520*/  IADD3.X R184, PT, PT, RZ, RZ, R147, P4, P1 ;  /* 0x000000ffffb87210 */ /* 0x000fe200027e2493 */
[----:B------:R-:W-:Y:S01]  /*52530*/  IMAD.WIDE.U32 R154, R172, 0x434bacd7, RZ ;  /* 0x434bacd7ac9a7825 */ /* 0x000fe200078e00ff */
[----:B------:R-:W-:-:S03]  /*52540*/  IADD3.X RZ, P3, PT, R161, R143, RZ, P3, !PT ;  /* 0x0000008fa1ff7210 */ /* 0x000fc60001f7e4ff */
[----:B------:R-:W-:-:S04]  /*52550*/  IMAD.WIDE.U32 R166, R172, -0xc7aed41, RZ ;  /* 0xf38512bfaca67825 */ /* 0x000fc800078e00ff */
[----:B------:R-:W-:Y:S02]  /*52560*/  IMAD.X R171, RZ, RZ, RZ, P5 ;  /* 0x000000ffffab7224 */ /* 0x000fe400028e06ff */
[----:B------:R-:W-:-:S04]  /*52570*/  IMAD.WIDE.U32 R160, R158, -0x4eac0001, R160 ;  /* 0xb153ffff9ea07825 */ /* 0x000fc800078e00a0 */
[----:B------:R-:W-:-:S04]  /*52580*/  IMAD.WIDE.U32 R162, P1, R158, 0x6730d2a0, R162 ;  /* 0x6730d2a09ea27825 */ /* 0x000fc800078200a2 */
[----:B------:R-:W-:-:S04]  /*52590*/  IMAD.WIDE.U32 R178, R158, -0x94f09dc, RZ ;  /* 0xf6b0f6249eb27825 */ /* 0x000fc800078e00ff */
[----:B------:R-:W-:-:S04]  /*525a0*/  IMAD.WIDE.U32 R154, P5, R158, 0x4b1ba7b6, R154 ;  /* 0x4b1ba7b69e9a7825 */ /* 0x000fc800078a009a */
[----:B------:R-:W-:Y:S02]  /*525b0*/  IMAD.MOV.U32 R170, RZ, RZ, R87 ;  /* 0x000000ffffaa7224 */ /* 0x000fe400078e0057 */
[----:B------:R-:W-:Y:S02]  /*525c0*/  IMAD.IADD R161, R161, 0x1, R86 ;  /* 0x00000001a1a17824 */ /* 0x000fe400078e0256 */
[----:B------:R-:W-:-:S04]  /*525d0*/  IMAD.WIDE.U32 R166, P4, R158, 0x64774b84, R166 ;  /* 0x64774b849ea67825 */ /* 0x000fc800078800a6 */
[----:B------:R-:W-:-:S04]  /*525e0*/  IMAD.WIDE.U32 R86, R172, 0x397fe69a, RZ ;  /* 0x397fe69aac567825 */ /* 0x000fc800078e00ff */
[----:B------:R-:W-:-:S04]  /*525f0*/  IMAD.WIDE.U32 R174, R158, -0xc7aed41, RZ ;  /* 0xf38512bf9eae7825 */ /* 0x000fc800078e00ff */
[----:B------:R-:W-:Y:S01]  /*52600*/  IMAD.X R153, RZ, RZ, RZ, P5 ;  /* 0x000000ffff997224 */ /* 0x000fe200028e06ff */
[----:B------:R-:W-:Y:S01]  /*52610*/  IADD3 R187, P5, PT, R162, R179, RZ ;  /* 0x000000b3a2bb7210 */ /* 0x000fe20007fbe0ff */
[----:B------:R-:W-:Y:S01]  /*52620*/  IMAD.X R147, RZ, RZ, RZ, P1 ;  /* 0x000000ffff937224 */ /* 0x000fe200008e06ff */
[----:B------:R-:W-:Y:S01]  /*52630*/  IADD3 RZ, P1, PT, RZ, R144, RZ ;  /* 0x00000090ffff7210 */ /* 0x000fe20007f3e0ff */
[----:B------:R-:W-:-:S03]  /*52640*/  IMAD.WIDE.U32 R140, R158, 0x434bacd7, RZ ;  /* 0x434bacd79e8c7825 */ /* 0x000fc600078e00ff */
[----:B------:R-:W-:Y:S01]  /*52650*/  IADD3.X RZ, P1, PT, RZ, R145, RZ, P1, !PT ;  /* 0x00000091ffff7210 */ /* 0x000fe20000f3e4ff */
[----:B------:R-:W-:Y:S02]  /*52660*/  IMAD.MOV.U32 R146, RZ, RZ, R163 ;  /* 0x000000ffff927224 */ /* 0x000fe400078e00a3 */
[----:B------:R-:W-:Y:S01]  /*52670*/  IMAD.WIDE.U32.X R170, R172, 0x1eabfffe, R170, P6 ;  /* 0x1eabfffeacaa7825 */ /* 0x000fe200030e04aa */
[----:B------:R-:W-:-:S03]  /*52680*/  IADD3 R175, P6, PT, R166, R175, RZ ;  /* 0x000000afa6af7210 */ /* 0x000fc60007fde0ff */
[----:B------:R-:W-:Y:S02]  /*52690*/  IMAD.X R143, RZ, RZ, RZ, P4 ;  /* 0x000000ffff8f7224 */ /* 0x000fe400020e06ff */
[----:B------:R-:W-:-:S04]  /*526a0*/  IMAD.WIDE.U32 R86, P4, R158, 0x1a0111ea, R86 ;  /* 0x1a0111ea9e567825 */ /* 0x000fc80007880056 */
[----:B------:R-:W-:Y:S01]  /*526b0*/  IMAD.WIDE.U32.X R146, R172, 0x6730d2a0, R146, P5 ;  /* 0x6730d2a0ac927825 */ /* 0x000fe200028e0492 */
[----:B------:R-:W-:-:S03]  /*526c0*/  IADD3 R159, P5, PT, R154, R141, RZ ;  /* 0x0000008d9a9f7210 */ /* 0x000fc60007fbe0ff */
[----:B------:R-:W-:-:S04]  /*526d0*/  IMAD.WIDE.U32 R156, R158, 0x397fe69a, RZ ;  /* 0x397fe69a9e9c7825 */ /* 0x000fc800078e00ff */
[----:B------:R-:W-:Y:S02]  /*526e0*/  IMAD.MOV.U32 R142, RZ, RZ, R167 ;  /* 0x000000ffff8e7224 */ /* 0x000fe400078e00a7 */
[----:B------:R-:W-:Y:S01]  /*526f0*/  IMAD.MOV.U32 R152, RZ, RZ, R155 ;  /* 0x000000ffff987224 */ /* 0x000fe200078e009b */
[----:B------:R-:W-:Y:S01]  /*52700*/  IADD3.X R155, P1, PT, RZ, R128, RZ, P1, !PT ;  /* 0x00000080ff9b7210 */ /* 0x000fe20000f3e4ff */
[----:B------:R-:W-:Y:S01]  /*52710*/  IMAD.WIDE.U32.X R142, R172, 0x64774b84, R142, P6 ;  /* 0x64774b84ac8e7825 */ /* 0x000fe200030e048e */
[----:B------:R-:W-:-:S03]  /*52720*/  IADD3 R157, P6, PT, R86, R157, RZ ;  /* 0x0000009d569d7210 */ /* 0x000fc60007fde0ff */
[----:B------:R-:W-:Y:S01]  /*52730*/  IMAD.X R149, RZ, RZ, RZ, P4 ;  /* 0x000000ffff957224 */ /* 0x000fe200020e06ff */
[----:B------:R-:W-:Y:S01]  /*52740*/  IADD3 R144, P4, PT, R185, R144, RZ ;  /* 0x00000090b9907210 */ /* 0x000fe20007f9e0ff */
[C---:B------:R-:W-:Y:S01]  /*52750*/  IMAD.WIDE.U32.X R152, R172.reuse, 0x4b1ba7b6, R152, P5 ;  /* 0x4b1ba7b6ac987825 */ /* 0x040fe200028e0498 */
[----:B------:R-:W-:Y:S02]  /*52760*/  IADD3 R160, P5, PT, R173, R160, RZ ;  /* 0x000000a0ada07210 */ /* 0x000fe40007fbe0ff */
[----:B------:R-:W-:Y:S01]  /*52770*/  IADD3.X R145, P4, PT, R145, R186, RZ, P4, !PT ;  /* 0x000000ba91917210 */ /* 0x000fe2000279e4ff */
[----:B------:R-:W-:Y:S01]  /*52780*/  IMAD.MOV.U32 R148, RZ, RZ, R87 ;  /* 0x000000ffff947224 */ /* 0x000fe200078e0057 */
[----:B------:R-:W-:Y:S02]  /*52790*/  IADD3.X R161, P5, PT, R161, R184, RZ, P5, !PT ;  /* 0x000000b8a1a17210 */ /* 0x000fe40002fbe4ff */
[----:B------:R-:W-:Y:S01]  /*527a0*/  IADD3.X R155, P4, PT, RZ, R155, RZ, P4, !PT ;  /* 0x0000009bff9b7210 */ /* 0x000fe2000279e4ff */
[----:B------:R-:W-:Y:S01]  /*527b0*/  IMAD.WIDE.U32.X R148, R172, 0x1a0111ea, R148, P6 ;  /* 0x1a0111eaac947825 */ /* 0x000fe200030e0494 */
[----:B------:R-:W-:-:S02]  /*527c0*/  IADD3.X R87, P6, PT, RZ, R170, RZ, P3, !PT ;  /* 0x000000aaff577210 */ /* 0x000fc40001fde4ff */
[----:B------:R-:W-:Y:S01]  /*527d0*/  IADD3 RZ, P3, PT, R176, R178, RZ ;  /* 0x000000b2b0ff7210 */ /* 0x000fe20007f7e0ff */
[----:B------:R-:W-:Y:S01]  /*527e0*/  IMAD.WIDE.U32 R172, R158, -0x94f09dc, R176 ;  /* 0xf6b0f6249eac7825 */ /* 0x000fe200078e00b0 */
[----:B------:R-:W-:Y:S02]  /*527f0*/  IADD3.X R87, P5, PT, RZ, R87, RZ, P5, !PT ;  /* 0x00000057ff577210 */ /* 0x000fe40002fbe4ff */
[----:B------:R-:W-:Y:S01]  /*52800*/  IADD3.X RZ, P3, PT, R177, R187, RZ, P3, !PT ;  /* 0x000000bbb1ff7210 */ /* 0x000fe20001f7e4ff */
[----:B------:R-:W-:Y:S01]  /*52810*/  IMAD.IADD R162, R173, 0x1, R162 ;  /* 0x00000001ada27824 */ /* 0x000fe200078e02a2 */
[----:B------:R-:W-:Y:S01]  /*52820*/  IADD3.X R171, PT, PT, RZ, RZ, R171, P5, P6 ;  /* 0x000000ffffab7210 */ /* 0x000fe20002fec4ab */
[-C--:B------:R-:W-:Y:S01]  /*52830*/  IMAD.WIDE.U32 R178, R54, R181.reuse, RZ ;  /* 0x000000b536b27225 */ /* 0x080fe200078e00ff */
[----:B------:R-:W-:Y:S02]  /*52840*/  IADD3 R172, P5, PT, R87, R172, RZ ;  /* 0x000000ac57ac7210 */ /* 0x000fe40007fbe0ff */
[----:B------:R-:W-:Y:S01]  /*52850*/  IADD3.X R170, PT, PT, RZ, RZ, R129, P4, P1 ;  /* 0x000000ffffaa7210 */ /* 0x000fe200027e2481 */
[----:B------:R-:W-:Y:S01]  /*52860*/  IMAD.WIDE.U32 R128, R52, R181, RZ ;  /* 0x000000b534807225 */ /* 0x000fe200078e00ff */
[----:B------:R-:W-:-:S02]  /*52870*/  IADD3.X R173, P1, PT, R162, R171, RZ, P5, !PT ;  /* 0x000000aba2ad7210 */ /* 0x000fc40002f3e4ff */
[----:B------:R-:W-:Y:S01]  /*52880*/  IADD3.X R141, P3, PT, RZ, R146, RZ, P3, !PT ;  /* 0x00000092ff8d7210 */ /* 0x000fe20001f7e4ff */
[----:B------:R-:W-:Y:S01]  /*52890*/  IMAD.WIDE.U32 R178, P6, R183, R52, R178 ;  /* 0x00000034b7b27225 */ /* 0x000fe200078c00b2 */
[----:B------:R-:W-:Y:S02]  /*528a0*/  IADD3 RZ, P4, PT, R168, R174, RZ ;  /* 0x000000aea8ff7210 */ /* 0x000fe40007f9e0ff */
[----:B------:R-:W-:Y:S01]  /*528b0*/  IADD3.X R141, P1, PT, RZ, R141, RZ, P1, !PT ;  /* 0x0000008dff8d7210 */ /* 0x000fe20000f3e4ff */
[----:B------:R-:W-:Y:S01]  /*528c0*/  IMAD.WIDE.U32 R162, R158, -0xc7aed41, R168 ;  /* 0xf38512bf9ea27825 */ /* 0x000fe200078e00a8 */
[----:B------:R-:W-:Y:S02]  /*528d0*/  IADD3 R171, P5, PT, R178, R129, RZ ;  /* 0x00000081b2ab7210 */ /* 0x000fe40007fbe0ff */
[----:B------:R-:W-:Y:S01]  /*528e0*/  IADD3.X R146, PT, PT, RZ, RZ, R147, P1, P3 ;  /* 0x000000ffff927210 */ /* 0x000fe20000fe6493 */
[----:B------:R-:W-:Y:S01]  /*528f0*/  IMAD.X R167, RZ, RZ, RZ, P6 ;  /* 0x000000ffffa77224 */ /* 0x000fe200030e06ff */
[----:B------:R-:W-:Y:S01]  /*52900*/  IADD3 RZ, P6, PT, R160, R128, RZ ;  /* 0x00000080a0ff7210 */ /* 0x000fe20007fde0ff */
[----:B------:R-:W-:Y:S01]  /*52910*/  IMAD.IADD R87, R163, 0x1, R166 ;  /* 0x00000001a3577824 */ /* 0x000fe200078e02a6 */
[----:B------:R-:W-:Y:S01]  /*52920*/  IADD3.X RZ, P4, PT, R169, R175, RZ, P4, !PT ;  /* 0x000000afa9ff7210 */ /* 0x000fe2000279e4ff */
[----:B------:R-:W-:Y:S01]  /*52930*/  IMAD.WIDE.U32 R128, R181, R52, R160 ;  /* 0x00000034b5807225 */ /* 0x000fe200078e00a0 */
[----:B------:R-:W-:-:S02]  /*52940*/  IADD3 R162, P3, PT, R141, R162, RZ ;  /* 0x000000a28da27210 */ /* 0x000fc40007f7e0ff */
[----:B------:R-:W-:Y:S01]  /*52950*/  IADD3.X RZ, P1, PT, R161, R171, RZ, P6, !PT ;  /* 0x000000aba1ff7210 */ /* 0x000fe2000373e4ff */
[----:B------:R-:W-:Y:S01]  /*52960*/  IMAD.MOV.U32 R166, RZ, RZ, R179 ;  /* 0x000000ffffa67224 */ /* 0x000fe200078e00b3 */
[----:B------:R-:W-:Y:S01]  /*52970*/  IADD3.X R163, P3, PT, R87, R146, RZ, P3, !PT ;  /* 0x0000009257a37210 */ /* 0x000fe20001f7e4ff */
[----:B------:R-:W-:Y:S01]  /*52980*/  IMAD.IADD R129, R129, 0x1, R178 ;  /* 0x0000000181817824 */ /* 0x000fe200078e02b2 */
[----:B------:R-:W-:Y:S01]  /*52990*/  IADD3.X R171, P4, PT, RZ, R142, RZ, P4, !PT ;  /* 0x0000008effab7210 */ /* 0x000fe2000279e4ff */
[----:B------:R-:W-:Y:S01]  /*529a0*/  IMAD.WIDE.U32.X R166, R183, R54, R166, P5 ;  /* 0x00000036b7a67225 */ /* 0x000fe200028e04a6 */
[----:B------:R-:W-:Y:S02]  /*529b0*/  IADD3 RZ, P5, PT, RZ, R128, RZ ;  /* 0x00000080ffff7210 */ /* 0x000fe40007fbe0ff */
[----:B------:R-:W-:Y:S01]  /*529c0*/  IADD3.X R171, P3, PT, RZ, R171, RZ, P3, !PT ;  /* 0x000000abffab7210 */ /* 0x000fe20001f7e4ff */
[----:B------:R-:W-:Y:S01]  /*529d0*/  IMAD.WIDE.U32 R160, R53, R181, RZ ;  /* 0x000000b535a07225 */ /* 0x000fe200078e00ff */
[----:B------:R-:W-:-:S02]  /*529e0*/  IADD3.X R141, P1, PT, RZ, R166, RZ, P1, !PT ;  /* 0x000000a6ff8d7210 */ /* 0x000fc40000f3e4ff */
[----:B------:R-:W-:Y:S01]  /*529f0*/  IADD3.X RZ, P5, PT, RZ, R129, RZ, P5, !PT ;  /* 0x00000081ffff7210 */ /* 0x000fe20002fbe4ff */
[----:B------:R-:W-:Y:S01]  /*52a00*/  IMAD.WIDE.U32 R146, R84, R181, RZ ;  /* 0x000000b554927225 */ /* 0x000fe200078e00ff */
[----:B------:R-:W-:Y:S02]  /*52a10*/  IADD3.X R175, PT, PT, RZ, RZ, R143, P3, P4 ;  /* 0x000000ffffaf7210 */ /* 0x000fe40001fe848f */
[----:B------:R-:W-:Y:S01]  /*52a20*/  IADD3 RZ, P4, PT, RZ, R164, RZ ;  /* 0x000000a4ffff7210 */ /* 0x000fe20007f9e0ff */
[----:B------:R-:W-:Y:S01]  /*52a30*/  IMAD.WIDE.U32 R160, P6, R183, R84, R160 ;  /* 0x00000054b7a07225 */ /* 0x000fe200078c00a0 */
[----:B------:R-:W-:Y:S02]  /*52a40*/  IADD3.X R141, P5, PT, RZ, R141, RZ, P5, !PT ;  /* 0x0000008dff8d7210 */ /* 0x000fe40002fbe4ff */
[----:B------:R-:W-:Y:S01]  /*52a50*/  IADD3 R164, P3, PT, R155, R164, RZ ;  /* 0x000000a49ba47210 */ /* 0x000fe20007f7e0ff */
[----:B------:R-:W-:Y:S01]  /*52a60*/  IMAD.X R143, RZ, RZ, RZ, P6 ;  /* 0x000000ffff8f7224 */ /* 0x000fe200030e06ff */
[----:B------:R-:W-:Y:S01]  /*52a70*/  IADD3.X RZ, P4, PT, RZ, R165, RZ, P4, !PT ;  /* 0x000000a5ffff7210 */ /* 0x000fe2000279e4ff */
[----:B------:R-:W-:Y:S01]  /*52a80*/  IMAD.MOV.U32 R142, RZ, RZ, R161 ;  /* 0x000000ffff8e7224 */ /* 0x000fe200078e00a1 */
        /* <DEDUP_REMOVED lines=8> */
[----:B------:R-:W-:Y:S01]  /*52b10*/  IMAD.WIDE.U32 R166, R85, R181, RZ ;  /* 0x000000b555a67225 */ /* 0x000fe200078e00ff */
[----:B------:R-:W-:-:S02]  /*52b20*/  IADD3.X R87, P1, PT, RZ, R87, RZ, P3, !PT ;  /* 0x00000057ff577210 */ /* 0x000fc40001f3e4ff */
[----:B------:R-:W-:Y:S01]  /*52b30*/  IADD3 R146, P3, PT, R141, R146, RZ ;  /* 0x000000928d927210 */ /* 0x000fe20007f7e0ff */
[C---:B------:R-:W-:Y:S01]  /*52b40*/  IMAD.WIDE.U32.X R142, R183.reuse, R53, R142, P5 ;  /* 0x00000035b78e7225 */ /* 0x040fe200028e048e */
[----:B------:R-:W-:Y:S02]  /*52b50*/  IADD3.X R168, PT, PT, RZ, RZ, R127, P1, P6 ;  /* 0x000000ffffa87210 */ /* 0x000fe40000fec47f */
[----:B------:R-:W-:Y:S01]  /*52b60*/  IADD3.X R147, P3, PT, R160, R155, RZ, P3, !PT ;  /* 0x0000009ba0937210 */ /* 0x000fe20001f7e4ff */
[----:B------:R-:W-:Y:S01]  /*52b70*/  IMAD.WIDE.U32 R166, P5, R183, R81, R166 ;  /* 0x00000051b7a67225 */ /* 0x000fe200078a00a6 */
[----:B------:R-:W-:Y:S02]  /*52b80*/  IADD3.X R155, P4, PT, RZ, R142, RZ, P4, !PT ;  /* 0x0000008eff9b7210 */ /* 0x000fe4000279e4ff */
[----:B------:R-:W-:Y:S01]  /*52b90*/  IADD3 RZ, P1, PT, R144, R140, RZ ;  /* 0x0000008c90ff7210 */ /* 0x000fe20007f3e0ff */
[----:B------:R-:W-:-:S03]  /*52ba0*/  IMAD.WIDE.U32 R126, R81, R181, RZ ;  /* 0x000000b5517e7225 */ /* 0x000fc600078e00ff */
[----:B------:R-:W-:Y:S01]  /*52bb0*/  IADD3.X RZ, P1, PT, R145, R159, RZ, P1, !PT ;  /* 0x0000009f91ff7210 */ /* 0x000fe20000f3e4ff */
[----:B------:R-:W-:Y:S01]  /*52bc0*/  IMAD.X R141, RZ, RZ, RZ, P5 ;  /* 0x000000ffff8d7224 */ /* 0x000fe200028e06ff */
[----:B------:R-:W-:Y:S01]  /*52bd0*/  IADD3 R173, P6, PT, R166, R127, RZ ;  /* 0x0000007fa6ad7210 */ /* 0x000fe20007fde0ff */
[----:B------:R-:W-:Y:S01]  /*52be0*/  IMAD.WIDE.U32 R160, R181, R81, R162 ;  /* 0x00000051b5a07225 */ /* 0x000fe200078e00a2 */
[----:B------:R-:W-:Y:S02]  /*52bf0*/  IADD3.X R155, P5, PT, RZ, R155, RZ, P3, !PT ;  /* 0x0000009bff9b7210 */ /* 0x000fe40001fbe4ff */
[----:B------:R-:W-:Y:S01]  /*52c00*/  IADD3 RZ, P3, PT, R162, R126, RZ ;  /* 0x0000007ea2ff7210 */ /* 0x000fe20007f7e0ff */
[----:B------:R-:W-:Y:S01]  /*52c10*/  IMAD.MOV.U32 R140, RZ, RZ, R167 ;  /* 0x000000ffff8c7224 */ /* 0x000fe200078e00a7 */
[----:B------:R-:W-:Y:S01]  /*52c20*/  IADD3.X R169, PT, PT, RZ, RZ, R143, P5, P4 ;  /* 0x000000ffffa97210 */ /* 0x000fe20002fe848f */
[----:B------:R-:W-:Y:S01]  /*52c30*/  IMAD.IADD R166, R161, 0x1, R166 ;  /* 0x00000001a1a67824 */ /* 0x000fe200078e02a6 */
[----:B------:R-:W-:Y:S01]  /*52c40*/  IADD3 R160, P5, PT, R155, R160, RZ ;  /* 0x000000a09ba07210 */ /* 0x000fe20007fbe0ff */
[----:B------:R-:W-:Y:S01]  /*52c50*/  IMAD.WIDE.U32.X R140, R183, R85, R140, P6 ;  /* 0x00000055b78c7225 */ /* 0x000fe200030e048c */
[----:B------:R-:W-:-:S02]  /*52c60*/  IADD3.X RZ, P4, PT, R163, R173, RZ, P3, !PT ;  /* 0x000000ada3ff7210 */ /* 0x000fc40001f9e4ff */
[----:B------:R-:W-:Y:S01]  /*52c70*/  IADD3.X R161, P3, PT, R166, R169, RZ, P5, !PT ;  /* 0x000000a9a6a17210 */ /* 0x000fe20002f7e4ff */
[----:B------:R-:W-:Y:S01]  /*52c80*/  IMAD.WIDE.U32 R126, R158, 0x434bacd7, R144 ;  /* 0x434bacd79e7e7825 */ /* 0x000fe200078e0090 */
[----:B------:R-:W-:-:S03]  /*52c90*/  IADD3.X R155, P4, PT, RZ, R140, RZ, P4, !PT ;  /* 0x0000008cff9b7210 */ /* 0x000fc6000279e4ff */
[----:B------:R-:W-:Y:S01]  /*52ca0*/  IMAD.WIDE.U32 R142, R83, R181, RZ ;  /* 0x000000b5538e7225 */ /* 0x000fe200078e00ff */
[----:B------:R-:W-:Y:S02]  /*52cb0*/  IADD3 R144, P5, PT, R171, R126, RZ ;  /* 0x0000007eab907210 */ /* 0x000fe40007fbe0ff */
[----:B------:R-:W-:Y:S01]  /*52cc0*/  IADD3.X R155, P3, PT, RZ, R155, RZ, P3, !PT ;  /* 0x0000009bff9b7210 */ /* 0x000fe20001f7e4ff */
[----:B------:R-:W-:Y:S02]  /*52cd0*/  IMAD.IADD R154, R127, 0x1, R154 ;  /* 0x000000017f9a7824 */ /* 0x000fe400078e029a */
[----:B------:R-:W-:Y:S01]  /*52ce0*/  IMAD.WIDE.U32 R126, R80, R181, RZ ;  /* 0x000000b5507e7225 */ /* 0x000fe200078e00ff */
[----:B------:R-:W-:Y:S02]  /*52cf0*/  IADD3.X R163, PT, PT, RZ, RZ, R141, P3, P4 ;  /* 0x000000ffffa37210 */ /* 0x000fe40001fe848d */
[----:B------:R-:W-:Y:S01]  /*52d00*/  IADD3.X R145, P5, PT, R154, R175, RZ, P5, !PT ;  /* 0x000000af9a917210 */ /* 0x000fe20002fbe4ff */
[----:B------:R-:W-:Y:S01]  /*52d10*/  IMAD.WIDE.U32 R142, P6, R183, R80, R142 ;  /* 0x00000050b78e7225 */ /* 0x000fe200078c008e */
[----:B------:R-:W-:-:S03]  /*52d20*/  IADD3 RZ, P3, PT, R144, R126, RZ ;  /* 0x0000007e90ff7210 */ /* 0x000fc60007f7e0ff */
        /* <DEDUP_REMOVED lines=9> */
[----:B------:R-:W-:-:S03]  /*52dc0*/  IMAD.WIDE.U32 R158, R158, 0x397fe69a, R164 ;  /* 0x397fe69a9e9e7825 */ /* 0x000fc600078e00a4 */
[----:B------:R-:W-:Y:S01]  /*52dd0*/  IADD3.X R127, P3, PT, R142, R163, RZ, P3, !PT ;  /* 0x000000a38e7f7210 */ /* 0x000fe20001f7e4ff */
[----:B------:R-:W-:Y:S01]  /*52de0*/  IMAD.WIDE.U32.X R140, R183, R83, R140, P4 ;  /* 0x00000053b78c7225 */ /* 0x000fe200020e048c */
[----:B------:R-:W-:Y:S02]  /*52df0*/  IADD3.X R153, PT, PT, RZ, RZ, R153, P5, P6 ;  /* 0x000000ffff997210 */ /* 0x000fe40002fec499 */
[----:B------:R-:W-:Y:S01]  /*52e00*/  IADD3 R158, P4, PT, R145, R158, RZ ;  /* 0x0000009e919e7210 */ /* 0x000fe20007f9e0ff */
[----:B------:R-:W-:Y:S01]  /*52e10*/  IMAD.WIDE.U32 R142, R55, R181, RZ ;  /* 0x000000b5378e7225 */ /* 0x000fe200078e00ff */
[----:B------:R-:W-:Y:S02]  /*52e20*/  IADD3.X R163, P1, PT, RZ, R140, RZ, P1, !PT ;  /* 0x0000008cffa37210 */ /* 0x000fe40000f3e4ff */
[----:B------:R-:W-:Y:S01]  /*52e30*/  IADD3 RZ, P5, PT, R164, R156, RZ ;  /* 0x0000009ca4ff7210 */ /* 0x000fe20007fbe0ff */
[----:B------:R-:W-:Y:S01]  /*52e40*/  IMAD.IADD R86, R159, 0x1, R86 ;  /* 0x000000019f567824 */ /* 0x000fe200078e0256 */
[----:B------:R-:W-:Y:S01]  /*52e50*/  IADD3.X R163, P3, PT, RZ, R163, RZ, P3, !PT ;  /* 0x000000a3ffa37210 */ /* 0x000fe20001f7e4ff */
[----:B------:R-:W-:Y:S01]  /*52e60*/  IMAD.WIDE.U32 R144, R47, R181, RZ ;  /* 0x000000b52f907225 */ /* 0x000fe200078e00ff */
[----:B------:R-:W-:-:S02]  /*52e70*/  IADD3.X RZ, P5, PT, R165, R157, RZ, P5, !PT ;  /* 0x0000009da5ff7210 */ /* 0x000fc40002fbe4ff */
[----:B------:R-:W-:Y:S01]  /*52e80*/  IADD3.X R159, P4, PT, R86, R153, RZ, P4, !PT ;  /* 0x00000099569f7210 */ /* 0x000fe2000279e4ff */
[-C--:B------:R-:W-:Y:S01]  /*52e90*/  IMAD.WIDE.U32 R142, P6, R183, R47.reuse, R142 ;  /* 0x0000002fb78e7225 */ /* 0x080fe200078c008e */
[----:B------:R-:W-:Y:S02]  /*52ea0*/  IADD3.X R165, PT, PT, RZ, RZ, R141, P3, P1 ;  /* 0x000000ffffa57210 */ /* 0x000fe40001fe248d */
[----:B------:R-:W-:Y:S01]  /*52eb0*/  IADD3 RZ, P1, PT, R158, R144, RZ ;  /* 0x000000909eff7210 */ /* 0x000fe20007f3e0ff */
[----:B------:R-:W-:Y:S01]  /*52ec0*/  IMAD.WIDE.U32 R156, R181, R47, R158 ;  /* 0x0000002fb59c7225 */ /* 0x000fe200078e009e */
[----:B------:R-:W-:Y:S02]  /*52ed0*/  IADD3 R145, P3, PT, R142, R145, RZ ;  /* 0x000000918e917210 */ /* 0x000fe40007f7e0ff */
[----:B------:R-:W-:Y:S01]  /*52ee0*/  IADD3.X R166, P5, PT, RZ, R148, RZ, P5, !PT ;  /* 0x00000094ffa67210 */ /* 0x000fe20002fbe4ff */
[----:B------:R-:W-:Y:S01]  /*52ef0*/  IMAD R153, R129, -0x30003, RZ ;  /* 0xfffcfffd81997824 */ /* 0x000fe200078e02ff */
[----:B------:R-:W-:Y:S01]  /*52f00*/  IADD3.X RZ, P1, PT, R159, R145, RZ, P1, !PT ;  /* 0x000000919fff7210 */ /* 0x000fe20000f3e4ff */
[----:B------:R-:W-:Y:S01]  /*52f10*/  IMAD.WIDE.U32 R140, R46, R181, RZ ;  /* 0x000000b52e8c7225 */ /* 0x000fe200078e00ff */
[----:B------:R-:W-:-:S03]  /*52f20*/  IADD3.X R166, P4, PT, RZ, R166, RZ, P4, !PT ;  /* 0x000000a6ffa67210 */ /* 0x000fc6000279e4ff */
[----:B------:R-:W-:Y:S02]  /*52f30*/  IMAD.IADD R86, R157, 0x1, R142 ;  /* 0x000000019d567824 */ /* 0x000fe400078e028e */
[----:B------:R-:W-:-:S04]  /*52f40*/  IMAD.WIDE.U32 R144, R128, -0x30003, RZ ;  /* 0xfffcfffd80907825 */ /* 0x000fc800078e00ff */
[----:B------:R-:W-:Y:S02]  /*52f50*/  IMAD R157, R128, -0x760c0004, R153 ;  /* 0x89f3fffc809d7824 */ /* 0x000fe400078e0299 */
[----:B------:R-:W-:Y:S02]  /*52f60*/  IMAD.X R155, RZ, RZ, RZ, P6 ;  /* 0x000000ffff9b7224 */ /* 0x000fe400030e06ff */
[----:B------:R-:W-:Y:S02]  /*52f70*/  IMAD.MOV.U32 R154, RZ, RZ, R143 ;  /* 0x000000ffff9a7224 */ /* 0x000fe400078e008f */
[----:B------:R-:W-:-:S04]  /*52f80*/  IMAD.WIDE.U32 R140, P6, R183, R48, R140 ;  /* 0x00000030b78c7225 */ /* 0x000fc800078c008c */
[----:B------:R-:W-:-:S04]  /*52f90*/  IMAD.WIDE.U32 R142, R48, R181, RZ ;  /* 0x000000b5308e7225 */ /* 0x000fc800078e00ff */
[----:B------:R-:W-:Y:S02]  /*52fa0*/  IMAD.IADD R145, R145, 0x1, R157 ;  /* 0x0000000191917824 */ /* 0x000fe400078e029d */
[----:B------:R-:W-:Y:S01]  /*52fb0*/  IMAD.WIDE.U32.X R154, R183, R55, R154, P3 ;  /* 0x00000037b79a7225 */ /* 0x000fe200018e049a */
[----:B------:R-:W-:-:S03]  /*52fc0*/  IADD3 R156, P3, PT, R163, R156, RZ ;  /* 0x0000009ca39c7210 */ /* 0x000fc60007f7e0ff */
[----:B------:R-:W-:Y:S01]  /*52fd0*/  IMAD.X R153, RZ, RZ, RZ, P6 ;  /* 0x000000ffff997224 */ /* 0x000fe200030e06ff */
[----:B------:R-:W-:Y:S01]  /*52fe0*/  IADD3 R171, P6, PT, R140, R143, RZ ;  /* 0x0000008f8cab7210 */ /* 0x000fe20007fde0ff */
[----:B------:R-:W-:Y:S01]  /*52ff0*/  IMAD.WIDE.U32 R162, R145, -0x5555, RZ ;  /* 0xffffaaab91a27825 */ /* 0x000fe200078e00ff */
[----:B------:R-:W-:Y:S02]  /*53000*/  IADD3.X R143, PT, PT, RZ, RZ, R149, P4, P5 ;  /* 0x000000ffff8f7210 */ /* 0x000fe400027ea495 */
[----:B------:R-:W-:Y:S01]  /*53010*/  IADD3.X R157, P4, PT, R86, R165, RZ, P3, !PT ;  /* 0x000000a5569d7210 */ /* 0x000fe20001f9e4ff */
[----:B------:R-:W-:Y:S01]  /*53020*/  IMAD.WIDE.U32 R158, R144, -0x5555, RZ ;  /* 0xffffaaab909e7825 */ /* 0x000fe200078e00ff */
[----:B------:R-:W-:-:S03]  /*53030*/  IADD3.X R167, P3, PT, RZ, R154, RZ, P1, !PT ;  /* 0x0000009affa77210 */ /* 0x000fc60000f7e4ff */
[----:B------:R-:W-:Y:S01]  /*53040*/  IMAD.MOV.U32 R152, RZ, RZ, R141 ;  /* 0x000000ffff987224 */ /* 0x000fe200078e008d */
[----:B------:R-:W-:Y:S01]  /*53050*/  IADD3.X R167, P4, PT, RZ, R167, RZ, P4, !PT ;  /* 0x000000a7ffa77210 */ /* 0x000fe2000279e4ff */
[----:B------:R-:W-:Y:S01]  /*53060*/  IMAD.WIDE.U32 R162, P5, R144, -0x46010001, R162 ;  /* 0xb9feffff90a27825 */ /* 0x000fe200078a00a2 */
[----:B------:R-:W-:Y:S02]  /*53070*/  IADD3 RZ, P1, PT, R128, R158, RZ ;  /* 0x0000009e80ff7210 */ /* 0x000fe40007f3e0ff */
[----:B------:R-:W-:Y:S01]  /*53080*/  IADD3.X R169, PT, PT, RZ, RZ, R155, P4, P3 ;  /* 0x000000ffffa97210 */ /* 0x000fe200027e649b */
[----:B------:R-:W-:-:S04]  /*53090*/  IMAD.WIDE.U32.X R152, R183, R46, R152, P6 ;  /* 0x0000002eb7987225 */ /* 0x000fc800030e0498 */
        /* <DEDUP_REMOVED lines=15> */
[----:B------:R-:W-:Y:S01]  /*53190*/  IMAD.WIDE.U32 R148, R144, -0x4eac0001, R146 ;  /* 0xb153ffff90947825 */ /* 0x000fe200078e0092 */
[----:B------:R-:W-:Y:S02]  /*531a0*/  IADD3 R159, P6, PT, R164, R159, RZ ;  /* 0x0000009fa49f7210 */ /* 0x000fe40007fde0ff */
[----:B------:R-:W-:Y:S01]  /*531b0*/  IADD3.X R155, PT, PT, RZ, RZ, R155, P5, P1 ;  /* 0x000000ffff9b7210 */ /* 0x000fe20002fe249b */
[----:B------:R-:W-:Y:S01]  /*531c0*/  IMAD.X R129, RZ, RZ, RZ, P3 ;  /* 0x000000ffff817224 */ /* 0x000fe200018e06ff */
[----:B------:R-:W-:Y:S01]  /*531d0*/  IADD3 R146, P3, PT, R166, R87, RZ ;  /* 0x00000057a6927210 */ /* 0x000fe20007f7e0ff */
[----:B------:R-:W-:Y:S01]  /*531e0*/  IMAD.MOV.U32 R128, RZ, RZ, R165 ;  /* 0x000000ffff807224 */ /* 0x000fe200078e00a5 */
[----:B------:R-:W-:Y:S01]  /*531f0*/  IADD3.X RZ, P4, PT, R147, R159, RZ, P4, !PT ;  /* 0x0000009f93ff7210 */ /* 0x000fe2000279e4ff */
[----:B------:R-:W-:Y:S01]  /*53200*/  IMAD.IADD R86, R149, 0x1, R164 ;  /* 0x0000000195567824 */ /* 0x000fe200078e02a4 */
[----:B------:R-:W-:-:S02]  /*53210*/  IADD3.X R147, P3, PT, R143, R168, RZ, P3, !PT ;  /* 0x000000a88f937210 */ /* 0x000fc40001f7e4ff */
[----:B------:R-:W-:Y:S01]  /*53220*/  IADD3 RZ, P1, PT, R146, R142, RZ ;  /* 0x0000008e92ff7210 */ /* 0x000fe20007f3e0ff */
[----:B------:R-:W-:Y:S01]  /*53230*/  IMAD.WIDE.U32.X R142, R145, 0x1eabfffe, R128, P6 ;  /* 0x1eabfffe918e7825 */ /* 0x000fe200030e0480 */
[----:B------:R-:W-:Y:S02]  /*53240*/  IADD3 R148, P5, PT, R141, R148, RZ ;  /* 0x000000948d947210 */ /* 0x000fe40007fbe0ff */
[----:B------:R-:W-:Y:S01]  /*53250*/  IADD3.X RZ, P1, PT, R147, R171, RZ, P1, !PT ;  /* 0x000000ab93ff7210 */ /* 0x000fe20000f3e4ff */
[----:B------:R-:W-:Y:S01]  /*53260*/  IMAD.WIDE.U32 R128, R181, R48, R146 ;  /* 0x00000030b5807225 */ /* 0x000fe200078e0092 */
[----:B------:R-:W-:Y:S02]  /*53270*/  IADD3.X R149, P6, PT, R86, R155, RZ, P5, !PT ;  /* 0x0000009b56957210 */ /* 0x000fe40002fde4ff */
[----:B------:R-:W-:Y:S01]  /*53280*/  IADD3.X R155, P4, PT, RZ, R142, RZ, P4, !PT ;  /* 0x0000008eff9b7210 */ /* 0x000fe2000279e4ff */
[----:B------:R-:W-:Y:S01]  /*53290*/  IMAD.IADD R86, R129, 0x1, R140 ;  /* 0x0000000181567824 */ /* 0x000fe200078e028c */
[----:B------:R-:W-:Y:S01]  /*532a0*/  IADD3 R128, P5, PT, R167, R128, RZ ;  /* 0x00000080a7807210 */ /* 0x000fe20007fbe0ff */
[----:B------:R-:W-:Y:S01]  /*532b0*/  IMAD.WIDE.U32 R140, R145, -0x94f09dc, RZ ;  /* 0xf6b0f624918c7825 */ /* 0x000fe200078e00ff */
[----:B------:R-:W-:-:S02]  /*532c0*/  IADD3.X R155, P6, PT, RZ, R155, RZ, P6, !PT ;  /* 0x0000009bff9b7210 */ /* 0x000fc400037de4ff */
[----:B------:R-:W-:Y:S01]  /*532d0*/  IADD3.X R129, P5, PT, R86, R169, RZ, P5, !PT ;  /* 0x000000a956817210 */ /* 0x000fe20002fbe4ff */
[----:B------:R-:W-:Y:S01]  /*532e0*/  IMAD.WIDE.U32 R146, R54, R51, RZ ;  /* 0x0000003336927225 */ /* 0x000fe200078e00ff */
[----:B------:R-:W-:Y:S02]  /*532f0*/  IADD3.X R164, P1, PT, RZ, R152, RZ, P1, !PT ;  /* 0x00000098ffa47210 */ /* 0x000fe40000f3e4ff */
[----:B------:R-:W-:Y:S01]  /*53300*/  IADD3.X R86, PT, PT, RZ, RZ, R143, P6, P4 ;  /* 0x000000ffff567210 */ /* 0x000fe200037e848f */
[C---:B------:R-:W-:Y:S01]  /*53310*/  IMAD.WIDE.U32 R142, R144.reuse, -0x94f09dc, RZ ;  /* 0xf6b0f624908e7825 */ /* 0x040fe200078e00ff */
[----:B------:R-:W-:Y:S02]  /*53320*/  IADD3.X R164, P5, PT, RZ, R164, RZ, P5, !PT ;  /* 0x000000a4ffa47210 */ /* 0x000fe40002fbe4ff */
[----:B------:R-:W-:Y:S01]  /*53330*/  IADD3.X R173, P3, PT, RZ, RZ, RZ, P3, !PT ;  /* 0x000000ffffad7210 */ /* 0x000fe20001f7e4ff */
[----:B------:R-:W-:Y:S01]  /*53340*/  IMAD.WIDE.U32 R140, P4, R144, 0x6730d2a0, R140 ;  /* 0x6730d2a0908c7825 */ /* 0x000fe2000788008c */
[----:B------:R-:W-:-:S02]  /*53350*/  IADD3.X R165, PT, PT, RZ, RZ, R153, P5, P1 ;  /* 0x000000ffffa57210 */ /* 0x000fc40002fe2499 */
        /* <DEDUP_REMOVED lines=56> */
[C---:B------:R-:W-:Y:S01]  /*536e0*/  IMAD.WIDE.U32 R140, R145.reuse, 0x434bacd7, RZ ;  /* 0x434bacd7918c7825 */ /* 0x040fe200078e00ff */
[----:B------:R-:W-:Y:S02]  /*536f0*/  IADD3.X R127, P5, PT, R142, R163, RZ, P5, !PT ;  /* 0x000000a38e7f7210 */ /* 0x000fe40002fbe4ff */
[----:B------:R-:W-:Y:S01]  /*53700*/  IADD3.X R167, P4, PT, RZ, R154, RZ, P4, !PT ;  /* 0x0000009affa77210 */ /* 0x000fe2000279e4ff */
[----:B------:R-:W-:Y:S01]  /*53710*/  IMAD.WIDE.U32 R158, R145, 0x397fe69a, RZ ;  /* 0x397fe69a919e7825 */ /* 0x000fe200078e00ff */
[----:B------:R-:W-:Y:S02]  /*53720*/  IADD3 RZ, P1, PT, RZ, R87, RZ ;  /* 0x00000057ffff7210 */ /* 0x000fe40007f3e0ff */
[----:B------:R-:W-:Y:S01]  /*53730*/  IADD3.X R167, P5, PT, RZ, R167, RZ, P5, !PT ;  /* 0x000000a7ffa77210 */ /* 0x000fe20002fbe4ff */
[----:B------:R-:W-:Y:S01]  /*53740*/  IMAD.WIDE.U32 R86, P6, R144, 0x4b1ba7b6, R140 ;  /* 0x4b1ba7b690567825 */ /* 0x000fe200078c008c */
[----:B------:R-:W-:-:S02]  /*53750*/  IADD3.X RZ, P1, PT, RZ, R168, RZ, P1, !PT ;  /* 0x000000a8ffff7210 */ /* 0x000fc40000f3e4ff */
[----:B------:R-:W-:Y:S01]  /*53760*/  IADD3.X R169, PT, PT, RZ, RZ, R155, P5, P4 ;  /* 0x000000ffffa97210 */ /* 0x000fe20002fe849b */
[----:B------:R-:W-:-:S04]  /*53770*/  IMAD.WIDE.U32 R140, R144, 0x434bacd7, RZ ;  /* 0x434bacd7908c7825 */ /* 0x000fc800078e00ff */
[----:B------:R-:W-:Y:S01]  /*53780*/  IMAD.X R153, RZ, RZ, RZ, P6 ;  /* 0x000000ffff997224 */ /* 0x000fe200030e06ff */
[----:B------:R-:W-:Y:S01]  /*53790*/  IADD3 R175, P5, PT, R86, R141, RZ ;  /* 0x0000008d56af7210 */ /* 0x000fe20007fbe0ff */
[----:B------:R-:W-:Y:S01]  /*537a0*/  IMAD.WIDE.U32 R158, P6, R144, 0x1a0111ea, R158 ;  /* 0x1a0111ea909e7825 */ /* 0x000fe200078c009e */
[----:B------:R-:W-:Y:S02]  /*537b0*/  IADD3 RZ, P4, PT, R156, R140, RZ ;  /* 0x0000008c9cff7210 */ /* 0x000fe40007f9e0ff */
[----:B------:R-:W-:Y:S01]  /*537c0*/  IADD3.X R140, P1, PT, RZ, RZ, RZ, P1, !PT ;  /* 0x000000ffff8c7210 */ /* 0x000fe20000f3e4ff */
[----:B------:R-:W-:Y:S01]  /*537d0*/  IMAD.MOV.U32 R152, RZ, RZ, R87 ;  /* 0x000000ffff987224 */ /* 0x000fe200078e0057 */
[----:B------:R-:W-:Y:S01]  /*537e0*/  IADD3.X RZ, P4, PT, R157, R175, RZ, P4, !PT ;  /* 0x000000af9dff7210 */ /* 0x000fe2000279e4ff */
[----:B------:R-:W-:-:S04]  /*537f0*/  IMAD.WIDE.U32 R142, R144, 0x397fe69a, RZ ;  /* 0x397fe69a908e7825 */ /* 0x000fc800078e00ff */
[----:B------:R-:W-:-:S04]  /*53800*/  IMAD.WIDE.U32 R162, R85, R51, RZ ;  /* 0x0000003355a27225 */ /* 0x000fc800078e00ff */
[----:B------:R-:W-:Y:S01]  /*53810*/  IMAD.WIDE.U32.X R152, R145, 0x4b1ba7b6, R152, P5 ;  /* 0x4b1ba7b691987825 */ /* 0x000fe200028e0498 */
[----:B------:R-:W-:-:S03]  /*53820*/  IADD3 R173, P5, PT, R173, R140, RZ ;  /* 0x0000008cadad7210 */ /* 0x000fc60007fbe0ff */
[----:B------:R-:W-:Y:S01]  /*53830*/  IMAD.X R141, RZ, RZ, RZ, P6 ;  /* 0x000000ffff8d7224 */ /* 0x000fe200030e06ff */
[----:B------:R-:W-:Y:S01]  /*53840*/  IADD3 R177, P6, PT, R158, R143, RZ ;  /* 0x0000008f9eb17210 */ /* 0x000fe20007fde0ff */
[----:B------:R-:W-:Y:S02]  /*53850*/  IMAD.X R168, RZ, RZ, RZ, P1 ;  /* 0x000000ffffa87224 */ /* 0x000fe400008e06ff */
[----:B------:R-:W-:Y:S01]  /*53860*/  IMAD.MOV.U32 R140, RZ, RZ, R159 ;  /* 0x000000ffff8c7224 */ /* 0x000fe200078e009f */
[----:B------:R-:W-:Y:S01]  /*53870*/  IADD3.X R159, P4, PT, RZ, R152, RZ, P4, !PT ;  /* 0x00000098ff9f7210 */ /* 0x000fe2000279e4ff */
[----:B------:R-:W-:Y:S01]  /*53880*/  IMAD.WIDE.U32 R160, R81, R51, RZ ;  /* 0x0000003351a07225 */ /* 0x000fe200078e00ff */
[----:B------:R-:W-:-:S03]  /*53890*/  IADD3.X R168, PT, PT, R168, RZ, RZ, P5, P3 ;  /* 0x000000ffa8a87210 */ /* 0x000fc60002fe64ff */
[----:B------:R-:W-:Y:S01]  /*538a0*/  IMAD.WIDE.U32 R154, R144, 0x434bacd7, R156 ;  /* 0x434bacd7909a7825 */ /* 0x000fe200078e009c */
[----:B------:R-:W-:-:S03]  /*538b0*/  IADD3 RZ, P3, PT, R146, R160, RZ ;  /* 0x000000a092ff7210 */ /* 0x000fc60007f7e0ff */
[----:B------:R-:W-:Y:S01]  /*538c0*/  IMAD.WIDE.U32 R162, P1, R182, R81, R162 ;  /* 0x00000051b6a27225 */ /* 0x000fe200078200a2 */
[----:B------:R-:W-:-:S03]  /*538d0*/  IADD3 R154, P5, PT, R171, R154, RZ ;  /* 0x0000009aab9a7210 */ /* 0x000fc60007fbe0ff */
[----:B------:R-:W-:-:S04]  /*538e0*/  IMAD.WIDE.U32.X R140, R145, 0x1a0111ea, R140, P6 ;  /* 0x1a0111ea918c7825 */ /* 0x000fc800030e048c */
[----:B------:R-:W-:Y:S01]  /*538f0*/  IMAD.IADD R145, R155, 0x1, R86 ;  /* 0x000000019b917824 */ /* 0x000fe200078e0256 */
[----:B------:R-:W-:Y:S01]  /*53900*/  IADD3 R155, P6, PT, R162, R161, RZ ;  /* 0x000000a1a29b7210 */ /* 0x000fe20007fde0ff */
[----:B------:R-:W-:Y:S01]  /*53910*/  IMAD.X R143, RZ, RZ, RZ, P1 ;  /* 0x000000ffff8f7224 */ /* 0x000fe200008e06ff */
[----:B------:R-:W-:Y:S01]  /*53920*/  IADD3 RZ, P1, PT, R128, R142, RZ ;  /* 0x0000008e80ff7210 */ /* 0x000fe20007f3e0ff */
[----:B------:R-:W-:Y:S01]  /*53930*/  IMAD.WIDE.U32 R86, R51, R81, R146 ;  /* 0x0000005133567225 */ /* 0x000fe200078e0092 */
[----:B------:R-:W-:Y:S02]  /*53940*/  IADD3.X RZ, P3, PT, R147, R155, RZ, P3, !PT ;  /* 0x0000009b93ff7210 */ /* 0x000fe40001f7e4ff */
[----:B------:R-:W-:Y:S01]  /*53950*/  IADD3.X R155, P5, PT, R145, R166, RZ, P5, !PT ;  /* 0x000000a6919b7210 */ /* 0x000fe20002fbe4ff */
[----:B------:R-:W-:Y:S02]  /*53960*/  IMAD.MOV.U32 R142, RZ, RZ, R163 ;  /* 0x000000ffff8e7224 */ /* 0x000fe400078e00a3 */
        /* <DEDUP_REMOVED lines=8> */
[----:B------:R-:W-:Y:S01]  /*539f0*/  IMAD.WIDE.U32 R152, R80, R51, RZ ;  /* 0x0000003350987225 */ /* 0x000fe200078e00ff */
[----:B------:R-:W-:Y:S02]  /*53a00*/  IADD3.X RZ, P5, PT, R129, R177, RZ, P1, !PT ;  /* 0x000000b181ff7210 */ /* 0x000fe40000fbe4ff */
[----:B------:R-:W-:Y:S01]  /*53a10*/  IADD3.X R157, P6, PT, RZ, R157, RZ, P6, !PT ;  /* 0x0000009dff9d7210 */ /* 0x000fe200037de4ff */
[----:B------:R-:W-:Y:S01]  /*53a20*/  IMAD.WIDE.U32 R146, P4, R182, R80, R146 ;  /* 0x00000050b6927225 */ /* 0x000fe20007880092 */
[----:B------:R-:W-:-:S02]  /*53a30*/  IADD3 R164, P1, PT, R164, R173, RZ ;  /* 0x000000ada4a47210 */ /* 0x000fc40007f3e0ff */
[----:B------:R-:W-:Y:S01]  /*53a40*/  IADD3.X R156, PT, PT, RZ, RZ, R143, P6, P3 ;  /* 0x000000ffff9c7210 */ /* 0x000fe200037e648f */
[----:B------:R-:W-:Y:S01]  /*53a50*/  IMAD.WIDE.U32 R144, R144, 0x397fe69a, R128 ;  /* 0x397fe69a90907825 */ /* 0x000fe200078e0080 */
[----:B------:R-:W-:Y:S02]  /*53a60*/  IADD3 R129, P6, PT, R146, R153, RZ ;  /* 0x0000009992817210 */ /* 0x000fe40007fde0ff */
[----:B------:R-:W-:Y:S01]  /*53a70*/  IADD3 RZ, P3, PT, R154, R152, RZ ;  /* 0x000000989aff7210 */ /* 0x000fe20007f7e0ff */
[----:B------:R-:W-:Y:S01]  /*53a80*/  IMAD.IADD R158, R145, 0x1, R158 ;  /* 0x00000001919e7824 */ /* 0x000fe200078e029e */
[----:B------:R-:W-:Y:S01]  /*53a90*/  IADD3.X R165, P1, PT, R165, R168, RZ, P1, !PT ;  /* 0x000000a8a5a57210 */ /* 0x000fe20000f3e4ff */
[----:B------:R-:W-:Y:S01]  /*53aa0*/  IMAD.X R153, RZ, RZ, RZ, P4 ;  /* 0x000000ffff997224 */ /* 0x000fe200020e06ff */
[----:B------:R-:W-:Y:S01]  /*53ab0*/  IADD3 R144, P4, PT, R159, R144, RZ ;  /* 0x000000909f907210 */ /* 0x000fe20007f9e0ff */
[----:B------:R-:W-:Y:S01]  /*53ac0*/  IMAD.WIDE.U32 R142, R51, R80, R154 ;  /* 0x00000050338e7225 */ /* 0x000fe200078e009a */
[----:B------:R-:W-:-:S02]  /*53ad0*/  IADD3.X RZ, P3, PT, R155, R129, RZ, P3, !PT ;  /* 0x000000819bff7210 */ /* 0x000fc40001f7e4ff */
[----:B------:R-:W-:Y:S01]  /*53ae0*/  IADD3.X R145, P4, PT, R158, R161, RZ, P4, !PT ;  /* 0x000000a19e917210 */ /* 0x000fe2000279e4ff */
[----:B------:R-:W-:Y:S01]  /*53af0*/  IMAD.MOV.U32 R152, RZ, RZ, R147 ;  /* 0x000000ffff987224 */ /* 0x000fe200078e0093 */
[----:B------:R-:W-:Y:S01]  /*53b00*/  IADD3.X R161, P5, PT, RZ, R140, RZ, P5, !PT ;  /* 0x0000008cffa17210 */ /* 0x000fe20002fbe4ff */
[----:B------:R-:W-:Y:S02]  /*53b10*/  IMAD R155, R149, -0x30003, RZ ;  /* 0xfffcfffd959b7824 */ /* 0x000fe400078e02ff */
        /* <DEDUP_REMOVED lines=83> */
[----:B------:R-:W-:Y:S02]  /*54050*/  IMAD.X R145, RZ, RZ, RZ, P6 ;  /* 0x000000ffff917224 */ /* 0x000fe400030e06ff */
[----:B------:R-:W-:Y:S01]  /*54060*/  IMAD.WIDE.U32 R154, R51, R48, R86 ;  /* 0x00000030339a7225 */ /* 0x000fe200078e0056 */
[----:B------:R-:W-:-:S03]  /*54070*/  IADD3 R51, P6, PT, R152, R147, RZ ;  /* 0x0000009398337210 */ /* 0x000fc60007fde0ff */
        /* <DEDUP_REMOVED lines=53> */
[----:B------:R-:W-:Y:S01]  /*543d0*/  IMAD.X R166, RZ, RZ, RZ, P1 ;  /* 0x000000ffffa67224 */ /* 0x000fe200008e06ff */
[----:B------:R-:W-:Y:S01]  /*543e0*/  IADD3 R129, P5, PT, R154, R159, RZ ;  /* 0x0000009f9a817210 */ /* 0x000fe20007fbe0ff */
[----:B------:R-:W-:Y:S01]  /*543f0*/  IMAD.WIDE.U32 R158, R53, R82, RZ ;  /* 0x00000052359e7225 */ /* 0x000fe200078e00ff */
[----:B------:R-:W-:Y:S02]  /*54400*/  IADD3 R165, P1, PT, R165, R146, RZ ;  /* 0x00000092a5a57210 */ /* 0x000fe40007f3e0ff */
[----:B------:R-:W-:Y:S01]  /*54410*/  IADD3.X RZ, P4, PT, R149, R129, RZ, P4, !PT ;  /* 0x0000008195ff7210 */ /* 0x000fe2000279e4ff */
[----:B------:R-:W-:Y:S01]  /*54420*/  IMAD.X R147, RZ, RZ, RZ, P6 ;  /* 0x000000ffff937224 */ /* 0x000fe200030e06ff */
[----:B------:R-:W-:Y:S01]  /*54430*/  IADD3.X R166, PT, PT, R166, RZ, RZ, P1, P3 ;  /* 0x000000ffa6a67210 */ /* 0x000fe20000fe64ff */
[----:B------:R-:W-:-:S04]  /*54440*/  IMAD.WIDE.U32 R148, R82, R52, R148 ;  /* 0x0000003452947225 */ /* 0x000fc800078e0094 */
        /* <DEDUP_REMOVED lines=14> */
[----:B------:R-:W-:Y:S01]  /*54530*/  IMAD.IADD R129, R129, 0x1, R142 ;  /* 0x0000000181817824 */ /* 0x000fe200078e028e */
[----:B------:R-:W-:Y:S01]  /*54540*/  IADD3.X R163, PT, PT, RZ, RZ, R147, P1, P6 ;  /* 0x000000ffffa37210 */ /* 0x000fe20000fec493 */
[----:B------:R-:W-:Y:S01]  /*54550*/  IMAD.WIDE.U32 R86, R82, R84, R140 ;  /* 0x0000005452567225 */ /* 0x000fe200078e008c */
[----:B------:R-:W-:-:S02]  /*54560*/  IADD3 R128, P6, PT, R145, R128, RZ ;  /* 0x0000008091807210 */ /* 0x000fc40007fde0ff */
[----:B------:R-:W-:Y:S01]  /*54570*/  IADD3 RZ, P3, PT, R140, R160, RZ ;  /* 0x000000a08cff7210 */ /* 0x000fe20007f7e0ff */
[----:B------:R-:W-:Y:S01]  /*54580*/  IMAD.MOV.U32 R142, RZ, RZ, R159 ;  /* 0x000000ffff8e7224 */ /* 0x000fe200078e009f */
[----:B------:R-:W-:Y:S01]  /*54590*/  IADD3.X R129, P6, PT, R129, R164, RZ, P6, !PT ;  /* 0x000000a481817210 */ /* 0x000fe200037de4ff */
[----:B------:R-:W-:Y:S01]  /*545a0*/  IMAD.WIDE.U32 R144, R85, R82, RZ ;  /* 0x0000005255907225 */ /* 0x000fe200078e00ff */
[----:B------:R-:W-:Y:S02]  /*545b0*/  IADD3.X R161, P4, PT, RZ, R156, RZ, P4, !PT ;  /* 0x0000009cffa17210 */ /* 0x000fe4000279e4ff */
        /* <DEDUP_REMOVED lines=41> */
[----:B------:R-:W-:Y:S01]  /*54850*/  IMAD.WIDE.U32 R142, P6, R44, R47, R142 ;  /* 0x0000002f2c8e7225 */ /* 0x000fe200078c008e */
[----:B------:R-:W-:-:S03]  /*54860*/  IADD3.X R51, P4, PT, RZ, R146, RZ, P4, !PT ;  /* 0x00000092ff337210 */ /* 0x000fc6000279e4ff */
[----:B------:R-:W-:-:S04]  /*54870*/  IMAD.WIDE.U32 R152, R47, R82, RZ ;  /* 0x000000522f987225 */ /* 0x000fc800078e00ff */
[----:B------:R-:W-:Y:S01]  /*54880*/  IMAD R155, R149, -0x30003, RZ ;  /* 0xfffcfffd959b7824 */ /* 0x000fe200078e02ff */
[----:B------:R-:W-:Y:S01]  /*54890*/  IADD3 R163, P5, PT, R142, R153, RZ ;  /* 0x000000998ea37210 */ /* 0x000fe20007fbe0ff */
[----:B------:R-:W-:Y:S01]  /*548a0*/  IMAD.X R145, RZ, RZ, RZ, P6 ;  /* 0x000000ffff917224 */ /* 0x000fe200030e06ff */
[----:B------:R-:W-:Y:S01]  /*548b0*/  IADD3.X R153, P6, PT, RZ, R51, RZ, P3, !PT ;  /* 0x00000033ff997210 */ /* 0x000fe20001fde4ff */
[----:B------:R-:W-:Y:S01]  /*548c0*/  IMAD R167, R148, -0x760c0004, R155 ;  /* 0x89f3fffc94a77824 */ /* 0x000fe200078e029b */
[----:B------:R-:W-:Y:S01]  /*548d0*/  IADD3 RZ, P3, PT, R128, R152, RZ ;  /* 0x0000009880ff7210 */ /* 0x000fe20007f7e0ff */
[----:B------:R-:W-:Y:S01]  /*548e0*/  IMAD.WIDE.U32 R140, R148, -0x30003, RZ ;  /* 0xfffcfffd948c7825 */ /* 0x000fe200078e00ff */
[----:B------:R-:W-:Y:S02]  /*548f0*/  IADD3.X R159, PT, PT, RZ, RZ, R147, P6, P4 ;  /* 0x000000ffff9f7210 */ /* 0x000fe400037e8493 */
        /* <DEDUP_REMOVED lines=12> */
[----:B------:R-:W-:Y:S01]  /*549c0*/  IMAD.WIDE.U32 R128, R46, R82, RZ ;  /* 0x000000522e807225 */ /* 0x000fe200078e00ff */
[----:B------:R-:W-:-:S03]  /*549d0*/  IADD3 RZ, P3, PT, R148, R146, RZ ;  /* 0x0000009294ff7210 */ /* 0x000fc60007f7e0ff */
[----:B------:R-:W-:-:S04]  /*549e0*/  IMAD.WIDE.U32 R142, P6, R140, -0x46010001, R142 ;  /* 0xb9feffff8c8e7825 */ /* 0x000fc800078c008e */
[----:B------:R-:W-:Y:S01]  /*549f0*/  IMAD.WIDE.U32 R152, R140, -0x5555, R148 ;  /* 0xffffaaab8c987825 */ /* 0x000fe200078e0094 */
[----:B------:R-:W-:-:S03]  /*54a00*/  IADD3.X R148, PT, PT, RZ, RZ, R145, P5, P4 ;  /* 0x000000ffff947210 */ /* 0x000fc60002fe8491 */
[----:B------:R-:W-:Y:S01]  /*54a10*/  IMAD.X R159, RZ, RZ, RZ, P6 ;  /* 0x000000ffff9f7224 */ /* 0x000fe200030e06ff */
[----:B------:R-:W-:Y:S01]  /*54a20*/  IADD3 R147, P6, PT, R142, R147, RZ ;  /* 0x000000938e937210 */ /* 0x000fe20007fde0ff */
[----:B------:R-:W-:Y:S01]  /*54a30*/  IMAD.WIDE.U32 R128, P4, R44, R48, R128 ;  /* 0x000000302c807225 */ /* 0x000fe20007880080 */
[----:B------:R-:W-:Y:S02]  /*54a40*/  IADD3 RZ, P5, PT, RZ, R152, RZ ;  /* 0x00000098ffff7210 */ /* 0x000fe40007fbe0ff */
[----:B------:R-:W-:Y:S01]  /*54a50*/  IADD3.X RZ, P3, PT, R149, R147, RZ, P3, !PT ;  /* 0x0000009395ff7210 */ /* 0x000fe20001f7e4ff */
[----:B------:R-:W-:Y:S02]  /*54a60*/  IMAD.MOV.U32 R158, RZ, RZ, R143 ;  /* 0x000000ffff9e7224 */ /* 0x000fe400078e008f */
[----:B------:R-:W-:-:S04]  /*54a70*/  IMAD.WIDE.U32 R144, R48, R82, RZ ;  /* 0x0000005230907225 */ /* 0x000fc800078e00ff */
[----:B------:R-:W-:Y:S01]  /*54a80*/  IMAD.X R143, RZ, RZ, RZ, P4 ;  /* 0x000000ffff8f7224 */ /* 0x000fe200020e06ff */
[----:B------:R-:W-:Y:S01]  /*54a90*/  IADD3 R146, P4, PT, R161, R162, RZ ;  /* 0x000000a2a1927210 */ /* 0x000fe20007f9e0ff */
[----:B------:R-:W-:Y:S02]  /*54aa0*/  IMAD.IADD R152, R153, 0x1, R142 ;  /* 0x0000000199987824 */ /* 0x000fe400078e028e */
[C---:B------:R-:W-:Y:S01]  /*54ab0*/  IMAD.WIDE.U32.X R158, R51.reuse, -0x46010001, R158, P6 ;  /* 0xb9feffff339e7825 */ /* 0x040fe200030e049e */
[----:B------:R-:W-:Y:S02]  /*54ac0*/  IADD3 R149, P6, PT, R128, R145, RZ ;  /* 0x0000009180957210 */ /* 0x000fe40007fde0ff */
[----:B------:R-:W-:Y:S01]  /*54ad0*/  IADD3.X R147, P4, PT, R160, R165, RZ, P4, !PT ;  /* 0x000000a5a0937210 */ /* 0x000fe2000279e4ff */
[----:B------:R-:W-:Y:S01]  /*54ae0*/  IMAD.MOV.U32 R142, RZ, RZ, R129 ;  /* 0x000000ffff8e7224 */ /* 0x000fe200078e0081 */
[----:B------:R-:W-:Y:S01]  /*54af0*/  IADD3.X RZ, P5, PT, RZ, R152, RZ, P5, !PT ;  /* 0x00000098ffff7210 */ /* 0x000fe20002fbe4ff */
[----:B------:R-:W-:Y:S01]  /*54b00*/  IMAD.WIDE.U32 R152, R51, -0x4eac0001, RZ ;  /* 0xb153ffff33987825 */ /* 0x000fe200078e00ff */
        /* <DEDUP_REMOVED lines=8> */
[C---:B------:R-:W-:Y:S01]  /*54b90*/  IMAD.WIDE.U32 R152, P6, R140.reuse, 0x1eabfffe, R152 ;  /* 0x1eabfffe8c987825 */ /* 0x040fe200078c0098 */
[----:B------:R-:W-:Y:S02]  /*54ba0*/  IADD3 R128, P3, PT, R163, R144, RZ ;  /* 0x00000090a3807210 */ /* 0x000fe40007f7e0ff */
[----:B------:R-:W-:Y:S01]  /*54bb0*/  IADD3.X R44, P5, PT, RZ, R142, RZ, P5, !PT ;  /* 0x0000008eff2c7210 */ /* 0x000fe20002fbe4ff */
[----:B------:R-:W-:Y:S01]  /*54bc0*/  IMAD.WIDE.U32 R146, R140, -0x4eac0001, RZ ;  /* 0xb153ffff8c927825 */ /* 0x000fe200078e00ff */
[----:B------:R-:W-:-:S03]  /*54bd0*/  IADD3.X R129, P3, PT, R129, R148, RZ, P3, !PT ;  /* 0x0000009481817210 */ /* 0x000fc60001f7e4ff */
[----:B------:R-:W-:Y:S01]  /*54be0*/  IMAD.WIDE.U32 R148, R140, -0x4eac0001, R86 ;  /* 0xb153ffff8c947825 */ /* 0x000fe200078e0056 */
[----:B------:R-:W-:-:S03]  /*54bf0*/  IADD3.X R44, P3, PT, RZ, R44, RZ, P3, !PT ;  /* 0x0000002cff2c7210 */ /* 0x000fc60001f7e4ff */
[----:B------:R-:W-:Y:S01]  /*54c00*/  IMAD.X R145, RZ, RZ, RZ, P6 ;  /* 0x000000ffff917224 */ /* 0x000fe200030e06ff */
[----:B------:R-:W-:Y:S01]  /*54c10*/  IADD3.X R82, PT, PT, RZ, RZ, R143, P3, P5 ;  /* 0x000000ffff527210 */ /* 0x000fe20001fea48f */
[----:B------:R-:W-:Y:S01]  /*54c20*/  IMAD.MOV.U32 R144, RZ, RZ, R153 ;  /* 0x000000ffff907224 */ /* 0x000fe200078e0099 */
[----:B------:R-:W-:Y:S02]  /*54c30*/  IADD3 R143, P6, PT, R152, R147, RZ ;  /* 0x00000093988f7210 */ /* 0x000fe40007fde0ff */
[----:B------:R-:W-:Y:S01]  /*54c40*/  IADD3 RZ, P5, PT, R86, R146, RZ ;  /* 0x0000009256ff7210 */ /* 0x000fe20007fbe0ff */
[----:B------:R-:W-:Y:S01]  /*54c50*/  IMAD.IADD R86, R149, 0x1, R152 ;  /* 0x0000000195567824 */ /* 0x000fe200078e0298 */
[----:B------:R-:W-:Y:S01]  /*54c60*/  IADD3 R142, P3, PT, R141, R148, RZ ;  /* 0x000000948d8e7210 */ /* 0x000fe20007f7e0ff */
[----:B------:R-:W-:Y:S01]  /*54c70*/  IMAD.WIDE.U32.X R148, R51, 0x1eabfffe, R144, P6 ;  /* 0x1eabfffe33947825 */ /* 0x000fe200030e0490 */
[----:B------:R-:W-:Y:S02]  /*54c80*/  IADD3.X RZ, P5, PT, R87, R143, RZ, P5, !PT ;  /* 0x0000008f57ff7210 */ /* 0x000fe40002fbe4ff */
        /* <DEDUP_REMOVED lines=78> */
[----:B------:R-:W-:Y:S01]  /*55170*/  IMAD.IADD R141, R157, 0x1, R86 ;  /* 0x000000019d8d7824 */ /* 0x000fe200078e0256 */
[----:B------:R-:W-:Y:S01]  /*55180*/  IADD3.X R163, P4, PT, RZ, RZ, RZ, P4, !PT ;  /* 0x000000ffffa37210 */ /* 0x000fe2000279e4ff */
        /* <DEDUP_REMOVED lines=42> */
[----:B------:R-:W-:Y:S01]  /*55430*/  IADD3.X R140, P1, PT, RZ, RZ, RZ, P1, !PT ;  /* 0x000000ffff8c7210 */ /* 0x000fe20000f3e4ff */
[----:B------:R-:W-:Y:S01]  /*55440*/  IMAD.WIDE.U32 R86, R126, -0x30003, RZ ;  /* 0xfffcfffd7e567825 */ /* 0x000fe200078e00ff */
[----:B------:R-:W-:-:S03]  /*55450*/  IADD3 R51, P6, PT, R128, R141, RZ ;  /* 0x0000008d80337210 */ /* 0x000fc60007fde0ff */
[----:B------:R-:W-:Y:S01]  /*55460*/  IMAD.X R141, RZ, RZ, RZ, P5 ;  /* 0x000000ffff8d7224 */ /* 0x000fe200028e06ff */
[----:B------:R-:W-:Y:S01]  /*55470*/  IADD3 R163, P5, PT, R163, R140, RZ ;  /* 0x0000008ca3a37210 */ /* 0x000fe20007fbe0ff */
[----:B------:R-:W-:Y:S01]  /*55480*/  IMAD R155, R126, -0x760c0004, R155 ;  /* 0x89f3fffc7e9b7824 */ /* 0x000fe200078e029b */
[----:B------:R-:W-:Y:S01]  /*55490*/  IADD3.X RZ, P3, PT, R157, R51, RZ, P3, !PT ;  /* 0x000000339dff7210 */ /* 0x000fe20001f7e4ff */
        /* <DEDUP_REMOVED lines=11> */
[----:B------:R-:W-:Y:S01]  /*55550*/  IMAD.WIDE.U32 R142, R86, -0x5555, RZ ;  /* 0xffffaaab568e7825 */ /* 0x000fe200078e00ff */
[----:B------:R-:W-:Y:S02]  /*55560*/  IADD3.X R161, P6, PT, RZ, R161, RZ, P1, !PT ;  /* 0x000000a1ffa17210 */ /* 0x000fe40000fde4ff */
[----:B------:R-:W-:Y:S01]  /*55570*/  IADD3 R162, P1, PT, R44, R163, RZ ;  /* 0x000000a32ca27210 */ /* 0x000fe20007f3e0ff */
[----:B------:R-:W-:Y:S01]  /*55580*/  IMAD.WIDE.U32 R144, P5, R86, -0x46010001, R144 ;  /* 0xb9feffff56907825 */ /* 0x000fe200078a0090 */
[----:B------:R-:W-:-:S02]  /*55590*/  IADD3 RZ, P4, PT, R126, R142, RZ ;  /* 0x0000008e7eff7210 */ /* 0x000fc40007f9e0ff */
[----:B------:R-:W-:Y:S01]  /*555a0*/  IADD3.X R160, PT, PT, RZ, RZ, R141, P6, P3 ;  /* 0x000000ffffa07210 */ /* 0x000fe200037e648d */
[----:B------:R-:W-:Y:S01]  /*555b0*/  IMAD.WIDE.U32 R154, R86, -0x5555, R126 ;  /* 0xffffaaab569a7825 */ /* 0x000fe200078e007e */
[----:B------:R-:W-:Y:S02]  /*555c0*/  IADD3 R126, P3, PT, R144, R143, RZ ;  /* 0x0000008f907e7210 */ /* 0x000fe40007f7e0ff */
[----:B------:R-:W-:Y:S01]  /*555d0*/  IADD3.X R163, P1, PT, R82, R87, RZ, P1, !PT ;  /* 0x0000005752a37210 */ /* 0x000fe20000f3e4ff */
        /* <DEDUP_REMOVED lines=15> */
[----:B------:R-:W-:-:S03]  /*556d0*/  IMAD.WIDE.U32 R154, R55, R45, RZ ;  /* 0x0000002d379a7225 */ /* 0x000fc600078e00ff */
[----:B------:R-:W-:Y:S01]  /*556e0*/  IADD3.X RZ, P5, PT, R147, R157, RZ, P5, !PT ;  /* 0x0000009d93ff7210 */ /* 0x000fe20002fbe4ff */
[----:B------:R-:W-:Y:S01]  /*556f0*/  IMAD.WIDE.U32 R126, R86, -0x4eac0001, R146 ;  /* 0xb153ffff567e7825 */ /* 0x000fe200078e0092 */
[----:B------:R-:W-:-:S03]  /*55700*/  IADD3.X R157, PT, PT, RZ, RZ, R141, P6, P4 ;  /* 0x000000ffff9d7210 */ /* 0x000fc600037e848d */
        /* <DEDUP_REMOVED lines=92> */
[----:B------:R-:W-:Y:S02]  /*55cd0*/  IADD3 R162, P4, PT, R51, R162, RZ ;  /* 0x000000a233a27210 */ /* 0x000fe40007f9e0ff */
[----:B------:R-:W-:Y:S01]  /*55ce0*/  IADD3.X R51, P3, PT, RZ, R154, RZ, P3, !PT ;  /* 0x0000009aff337210 */ /* 0x000fe20001f7e4ff */
[----:B------:R-:W-:-:S04]  /*55cf0*/  IMAD.WIDE.U32 R128, R52, R49, RZ ;  /* 0x0000003134807225 */ /* 0x000fc800078e00ff */
[----:B------:R-:W-:Y:S02]  /*55d00*/  IMAD.IADD R142, R163, 0x1, R142 ;  /* 0x00000001a38e7824 */ /* 0x000fe400078e028e */
[----:B------:R-:W-:Y:S01]  /*55d10*/  IMAD.X R143, RZ, RZ, RZ, P6 ;  /* 0x000000ffff8f7224 */ /* 0x000fe200030e06ff */
[----:B------:R-:W-:Y:S01]  /*55d20*/  IADD3 R129, P6, PT, R160, R129, RZ ;  /* 0x00000081a0817210 */ /* 0x000fe20007fde0ff */
[----:B------:R-:W-:Y:S01]  /*55d30*/  IMAD.WIDE.U32 R140, R53, R49, RZ ;  /* 0x00000031358c7225 */ /* 0x000fe200078e00ff */
[----:B------:R-:W-:-:S03]  /*55d40*/  IADD3.X R163, P4, PT, R142, R87, RZ, P4, !PT ;  /* 0x000000578ea37210 */ /* 0x000fc6000279e4ff */
[----:B------:R-:W-:Y:S02]  /*55d50*/  IMAD.MOV.U32 R142, RZ, RZ, R161 ;  /* 0x000000ffff8e7224 */ /* 0x000fe400078e00a1 */
[----:B------:R-:W-:-:S04]  /*55d60*/  IMAD.WIDE.U32 R86, R86, 0x397fe69a, R44 ;  /* 0x397fe69a56567825 */ /* 0x000fc800078e002c */
[----:B------:R-:W-:Y:S01]  /*55d70*/  IMAD.WIDE.U32.X R142, R50, R54, R142, P6 ;  /* 0x00000036328e7225 */ /* 0x000fe200030e048e */
[----:B------:R-:W-:-:S03]  /*55d80*/  IADD3.X R51, P6, PT, RZ, R51, RZ, P4, !PT ;  /* 0x00000033ff337210 */ /* 0x000fc600027de4ff */
[----:B------:R-:W-:Y:S01]  /*55d90*/  IMAD.WIDE.U32 R146, R84, R49, RZ ;  /* 0x0000003154927225 */ /* 0x000fe200078e00ff */
[----:B------:R-:W-:Y:S02]  /*55da0*/  IADD3.X R155, PT, PT, RZ, RZ, R155, P6, P3 ;  /* 0x000000ffff9b7210 */ /* 0x000fe400037e649b */
[----:B------:R-:W-:Y:S01]  /*55db0*/  IADD3 RZ, P3, PT, R44, R152, RZ ;  /* 0x000000982cff7210 */ /* 0x000fe20007f7e0ff */
[----:B------:R-:W-:Y:S01]  /*55dc0*/  IMAD.WIDE.U32 R140, P4, R50, R84, R140 ;  /* 0x00000054328c7225 */ /* 0x000fe2000788008c */
[----:B------:R-:W-:Y:S02]  /*55dd0*/  IADD3 R86, P6, PT, R51, R86, RZ ;  /* 0x0000005633567210 */ /* 0x000fe40007fde0ff */
[----:B------:R-:W-:Y:S01]  /*55de0*/  IADD3.X RZ, P3, PT, R45, R153, RZ, P3, !PT ;  /* 0x000000992dff7210 */ /* 0x000fe20001f7e4ff */
[----:B------:R-:W-:Y:S02]  /*55df0*/  IMAD.IADD R44, R87, 0x1, R148 ;  /* 0x00000001572c7824 */ /* 0x000fe400078e0294 */
[----:B------:R-:W-:Y:S01]  /*55e00*/  IMAD.X R149, RZ, RZ, RZ, P4 ;  /* 0x000000ffff957224 */ /* 0x000fe200020e06ff */
[----:B------:R-:W-:Y:S01]  /*55e10*/  IADD3 R147, P4, PT, R140, R147, RZ ;  /* 0x000000938c937210 */ /* 0x000fe20007f9e0ff */
[----:B------:R-:W-:Y:S01]  /*55e20*/  IMAD.MOV.U32 R148, RZ, RZ, R141 ;  /* 0x000000ffff947224 */ /* 0x000fe200078e008d */
[----:B------:R-:W-:Y:S01]  /*55e30*/  IADD3.X R87, P6, PT, R44, R155, RZ, P6, !PT ;  /* 0x0000009b2c577210 */ /* 0x000fe200037de4ff */
[----:B------:R-:W-:Y:S01]  /*55e40*/  IMAD.WIDE.U32 R44, R85, R49, RZ ;  /* 0x00000031552c7225 */ /* 0x000fe200078e00ff */
[----:B------:R-:W-:-:S03]  /*55e50*/  IADD3.X R165, P3, PT, RZ, R158, RZ, P3, !PT ;  /* 0x0000009effa57210 */ /* 0x000fc60001f7e4ff */
[----:B------:R-:W-:Y:S01]  /*55e60*/  IMAD.WIDE.U32.X R148, R50, R53, R148, P4 ;  /* 0x0000003532947225 */ /* 0x000fe200020e0494 */
[----:B------:R-:W-:Y:S02]  /*55e70*/  IADD3.X R165, P6, PT, RZ, R165, RZ, P6, !PT ;  /* 0x000000a5ffa57210 */ /* 0x000fe400037de4ff */
[----:B------:R-:W-:Y:S01]  /*55e80*/  IADD3 RZ, P4, PT, R126, R128, RZ ;  /* 0x000000807eff7210 */ /* 0x000fe20007f9e0ff */
        /* <DEDUP_REMOVED lines=23> */
[----:B------:R-:W-:Y:S01]  /*56000*/  IMAD.WIDE.U32 R126, R83, R49, RZ ;  /* 0x00000031537e7225 */ /* 0x000fe200078e00ff */
[----:B------:R-:W-:-:S02]  /*56010*/  IADD3.X R153, P6, PT, R140, R143, RZ, P6, !PT ;  /* 0x0000008f8c997210 */ /* 0x000fc400037de4ff */
[----:B------:R-:W-:Y:S01]  /*56020*/  IADD3.X R45, P4, PT, RZ, R148, RZ, P4, !PT ;  /* 0x00000094ff2d7210 */ /* 0x000fe2000279e4ff */
[----:B------:R-:W-:Y:S01]  /*56030*/  IMAD R51, R52, -0x760c0004, R51 ;  /* 0x89f3fffc34337824 */ /* 0x000fe200078e0233 */
[----:B------:R-:W-:Y:S01]  /*56040*/  IADD3.X RZ, P3, PT, R157, R53, RZ, P3, !PT ;  /* 0x000000359dff7210 */ /* 0x000fe20001f7e4ff */
[----:B------:R-:W-:Y:S01]  /*56050*/  IMAD.WIDE.U32 R156, R49, R81, R156 ;  /* 0x00000051319c7225 */ /* 0x000fe200078e009c */
[----:B------:R-:W-:-:S03]  /*56060*/  IADD3.X R45, P6, PT, RZ, R45, RZ, P6, !PT ;  /* 0x0000002dff2d7210 */ /* 0x000fc600037de4ff */
[----:B------:R-:W-:Y:S01]  /*56070*/  IMAD.WIDE.U32 R142, R80, R49, RZ ;  /* 0x00000031508e7225 */ /* 0x000fe200078e00ff */
[----:B------:R-:W-:-:S03]  /*56080*/  IADD3.X R149, PT, PT, RZ, RZ, R149, P6, P4 ;  /* 0x000000ffff957210 */ /* 0x000fc600037e8495 */
[----:B------:R-:W-:Y:S01]  /*56090*/  IMAD.WIDE.U32 R140, P6, R50, R80, R126 ;  /* 0x00000050328c7225 */ /* 0x000fe200078c007e */
[----:B------:R-:W-:-:S03]  /*560a0*/  IADD3 R126, P4, PT, R45, R156, RZ ;  /* 0x0000009c2d7e7210 */ /* 0x000fc60007f9e0ff */
[----:B------:R-:W-:Y:S02]  /*560b0*/  IMAD.IADD R44, R157, 0x1, R44 ;  /* 0x000000019d2c7824 */ /* 0x000fe400078e022c */
[----:B------:R-:W-:Y:S01]  /*560c0*/  IMAD.IADD R85, R85, 0x1, R51 ;  /* 0x0000000155557824 */ /* 0x000fe200078e0233 */
[----:B------:R-:W-:Y:S01]  /*560d0*/  IADD3.X R51, P3, PT, RZ, R128, RZ, P3, !PT ;  /* 0x00000080ff337210 */ /* 0x000fe20001f7e4ff */
[----:B------:R-:W-:Y:S01]  /*560e0*/  IMAD.X R45, RZ, RZ, RZ, P6 ;  /* 0x000000ffff2d7224 */ /* 0x000fe200030e06ff */
[----:B------:R-:W-:Y:S01]  /*560f0*/  IADD3 R143, P6, PT, R140, R143, RZ ;  /* 0x0000008f8c8f7210 */ /* 0x000fe20007fde0ff */
[----:B------:R-:W-:Y:S01]  /*56100*/  IMAD.WIDE.U32 R144, R85, -0x5555, RZ ;  /* 0xffffaaab55907825 */ /* 0x000fe200078e00ff */
[----:B------:R-:W-:-:S03]  /*56110*/  IADD3.X R127, P4, PT, R44, R149, RZ, P4, !PT ;  /* 0x000000952c7f7210 */ /* 0x000fc6000279e4ff */
[----:B------:R-:W-:Y:S01]  /*56120*/  IMAD.MOV.U32 R44, RZ, RZ, R141 ;  /* 0x000000ffff2c7224 */ /* 0x000fe200078e008d */
[----:B------:R-:W-:Y:S01]  /*56130*/  IADD3.X R141, P4, PT, RZ, R51, RZ, P4, !PT ;  /* 0x00000033ff8d7210 */ /* 0x000fe2000279e4ff */
[----:B------:R-:W-:-:S03]  /*56140*/  IMAD.WIDE.U32 R146, R84, -0x5555, RZ ;  /* 0xffffaaab54927825 */ /* 0x000fc600078e00ff */
[----:B------:R-:W-:Y:S01]  /*56150*/  IADD3.X R54, PT, PT, RZ, RZ, R129, P4, P3 ;  /* 0x000000ffff367210 */ /* 0x000fe200027e6481 */
[----:B------:R-:W-:Y:S01]  /*56160*/  IMAD.WIDE.U32.X R44, R50, R83, R44, P6 ;  /* 0x00000053322c7225 */ /* 0x000fe200030e042c */
[----:B------:R-:W-:-:S03]  /*56170*/  IADD3 RZ, P4, PT, R52, R146, RZ ;  /* 0x0000009234ff7210 */ /* 0x000fc60007f9e0ff */
[----:B------:R-:W-:-:S04]  /*56180*/  IMAD.WIDE.U32 R144, P6, R84, -0x46010001, R144 ;  /* 0xb9feffff54907825 */ /* 0x000fc800078c0090 */
[----:B------:R-:W-:Y:S02]  /*56190*/  IMAD.MOV.U32 R160, RZ, RZ, R52 ;  /* 0x000000ffffa07224 */ /* 0x000fe400078e0034 */
[----:B------:R-:W-:Y:S01]  /*561a0*/  IMAD.X R53, RZ, RZ, RZ, P6 ;  /* 0x000000ffff357224 */ /* 0x000fe200030e06ff */
[----:B------:R-:W-:Y:S01]  /*561b0*/  IADD3 R51, P6, PT, R144, R147, RZ ;  /* 0x0000009390337210 */ /* 0x000fe20007fde0ff */
[----:B------:R-:W-:-:S03]  /*561c0*/  IMAD.WIDE.U32 R148, R84, -0x5555, R160 ;  /* 0xffffaaab54947825 */ /* 0x000fc600078e00a0 */
[----:B------:R-:W-:Y:S01]  /*561d0*/  IADD3.X RZ, P4, PT, R161, R51, RZ, P4, !PT ;  /* 0x00000033a1ff7210 */ /* 0x000fe2000279e4ff */
[----:B------:R-:W-:Y:S01]  /*561e0*/  IMAD.MOV.U32 R52, RZ, RZ, R145 ;  /* 0x000000ffff347224 */ /* 0x000fe200078e0091 */
[----:B------:R-:W-:Y:S01]  /*561f0*/  IADD3 RZ, P3, PT, RZ, R148, RZ ;  /* 0x00000094ffff7210 */ /* 0x000fe20007f7e0ff */
[----:B------:R-:W-:Y:S02]  /*56200*/  IMAD.IADD R148, R149, 0x1, R144 ;  /* 0x0000000195947824 */ /* 0x000fe400078e0290 */
[----:B------:R-:W-:Y:S01]  /*56210*/  IMAD.WIDE.U32.X R52, R85, -0x46010001, R52, P6 ;  /* 0xb9feffff55347825 */ /* 0x000fe200030e0434 */
[----:B------:R-:W-:Y:S02]  /*56220*/  IADD3 RZ, P6, PT, R162, R142, RZ ;  /* 0x0000008ea2ff7210 */ /* 0x000fe40007fde0ff */
[----:B------:R-:W-:Y:S01]  /*56230*/  IADD3.X RZ, P3, PT, RZ, R148, RZ, P3, !PT ;  /* 0x00000094ffff7210 */ /* 0x000fe20001f7e4ff */
[----:B------:R-:W-:Y:S01]  /*56240*/  IMAD.WIDE.U32 R128, R49, R80, R162 ;  /* 0x0000005031807225 */ /* 0x000fe200078e00a2 */
[----:B------:R-:W-:-:S02]  /*56250*/  IADD3.X R83, P4, PT, RZ, R52, RZ, P4, !PT ;  /* 0x00000034ff537210 */ /* 0x000fc4000279e4ff */
[----:B------:R-:W-:Y:S01]  /*56260*/  IADD3.X RZ, P6, PT, R163, R143, RZ, P6, !PT ;  /* 0x0000008fa3ff7210 */ /* 0x000fe200037de4ff */
[----:B------:R-:W-:Y:S01]  /*56270*/  IMAD.WIDE.U32 R80, R55, R49, RZ ;  /* 0x0000003137507225 */ /* 0x000fe200078e00ff */
[----:B------:R-:W-:Y:S02]  /*56280*/  IADD3.X R83, P3, PT, RZ, R83, RZ, P3, !PT ;  /* 0x00000053ff537210 */ /* 0x000fe40001f7e4ff */
[----:B------:R-:W-:Y:S01]  /*56290*/  IADD3.X R167, P6, PT, RZ, R44, RZ, P6, !PT ;  /* 0x0000002cffa77210 */ /* 0x000fe200037de4ff */
[----:B------:R-:W-:Y:S01]  /*562a0*/  IMAD.IADD R51, R129, 0x1, R140 ;  /* 0x0000000181337824 */ /* 0x000fe200078e028c */
[----:B------:R-:W-:Y:S01]  /*562b0*/  IADD3.X R154, PT, PT, RZ, RZ, R53, P3, P4 ;  /* 0x000000ffff9a7210 */ /* 0x000fe20001fe8435 */
[----:B------:R-:W-:Y:S01]  /*562c0*/  IMAD.WIDE.U32 R142, R47, R49, RZ ;  /* 0x000000312f8e7225 */ /* 0x000fe200078e00ff */
[----:B------:R-:W-:-:S03]  /*562d0*/  IADD3 R52, P3, PT, R141, R128, RZ ;  /* 0x000000808d347210 */ /* 0x000fc60007f7e0ff */
[----:B------:R-:W-:Y:S01]  /*562e0*/  IMAD.WIDE.U32 R140, P4, R50, R47, R80 ;  /* 0x0000002f328c7225 */ /* 0x000fe20007880050 */
[----:B------:R-:W-:-:S03]  /*562f0*/  IADD3.X R53, P3, PT, R51, R54, RZ, P3, !PT ;  /* 0x0000003633357210 */ /* 0x000fc60001f7e4ff */
[----:B------:R-:W-:Y:S01]  /*56300*/  IMAD.X R129, RZ, RZ, RZ, P4 ;  /* 0x000000ffff817224 */ /* 0x000fe200020e06ff */
[----:B------:R-:W-:Y:S01]  /*56310*/  IADD3 R163, P4, PT, R140, R143, RZ ;  /* 0x0000008f8ca37210 */ /* 0x000fe20007f9e0ff */
[----:B------:R-:W-:Y:S01]  /*56320*/  IMAD.WIDE.U32 R146, R46, R49, RZ ;  /* 0x000000312e927225 */ /* 0x000fe200078e00ff */
[----:B------:R-:W-:-:S03]  /*56330*/  IADD3.X R167, P3, PT, RZ, R167, RZ, P3, !PT ;  /* 0x000000a7ffa77210 */ /* 0x000fc60001f7e4ff */
[----:B------:R-:W-:Y:S01]  /*56340*/  IMAD.WIDE.U32 R144, R85, -0x4eac0001, RZ ;  /* 0xb153ffff55907825 */ /* 0x000fe200078e00ff */
[----:B------:R-:W-:-:S03]  /*56350*/  IADD3.X R162, PT, PT, RZ, RZ, R45, P3, P6 ;  /* 0x000000ffffa27210 */ /* 0x000fc60001fec42d */
[----:B------:R-:W-:Y:S02]  /*56360*/  IMAD.MOV.U32 R128, RZ, RZ, R141 ;  /* 0x000000ffff807224 */ /* 0x000fe400078e008d */
[----:B------:R-:W-:-:S04]  /*56370*/  IMAD.WIDE.U32 R80, R84, -0x4eac0001, RZ ;  /* 0xb153ffff54507825 */ /* 0x000fc800078e00ff */
[----:B------:R-:W-:Y:S01]  /*56380*/  IMAD.WIDE.U32.X R128, R50, R55, R128, P4 ;  /* 0x0000003732807225 */ /* 0x000fe200020e0480 */
[----:B------:R-:W-:-:S03]  /*56390*/  IADD3 RZ, P3, PT, R152, R80, RZ ;  /* 0x0000005098ff7210 */ /* 0x000fc60007f7e0ff */
[----:B------:R-:W-:-:S04]  /*563a0*/  IMAD.WIDE.U32 R54, P6, R50, R48, R146 ;  /* 0x0000003032367225 */ /* 0x000fc800078c0092 */
[----:B------:R-:W-:-:S04]  /*563b0*/  IMAD.WIDE.U32 R44, P4, R84, 0x1eabfffe, R144 ;  /* 0x1eabfffe542c7825 */ /* 0x000fc80007880090 */
[----:B------:R-:W-:Y:S01]  /*563c0*/  IMAD.X R147, RZ, RZ, RZ, P6 ;  /* 0x000000ffff937224 */ /* 0x000fe200030e06ff */
[----:B------:R-:W-:Y:S01]  /*563d0*/  IADD3 R141, P6, PT, R44, R81, RZ ;  /* 0x000000512c8d7210 */ /* 0x000fe20007fde0ff */
[----:B------:R-:W-:-:S03]  /*563e0*/  IMAD.WIDE.U32 R148, R84, -0x4eac0001, R152 ;  /* 0xb153ffff54947825 */ /* 0x000fc600078e0098 */
[----:B------:R-:W-:Y:S01]  /*563f0*/  IADD3.X RZ, P3, PT, R153, R141, RZ, P3, !PT ;  /* 0x0000008d99ff7210 */ /* 0x000fe20001f7e4ff */
[----:B------:R-:W-:Y:S02]  /*56400*/  IMAD.X R145, RZ, RZ, RZ, P4 ;  /* 0x000000ffff917224 */ /* 0x000fe400020e06ff */
[----:B------:R-:W-:Y:S02]  /*56410*/  IMAD.MOV.U32 R144, RZ, RZ, R45 ;  /* 0x000000ffff907224 */ /* 0x000fe400078e002d */
[----:B------:R-:W-:-:S04]  /*56420*/  IMAD.WIDE.U32 R80, R48, R49, RZ ;  /* 0x0000003130507225 */ /* 0x000fc800078e00ff */
[----:B------:R-:W-:Y:S01]  /*56430*/  IMAD.IADD R51, R149, 0x1, R44 ;  /* 0x0000000195337824 */ /* 0x000fe200078e022c */
[----:B------:R-:W-:Y:S01]  /*56440*/  IADD3 R44, P4, PT, R83, R148, RZ ;  /* 0x00000094532c7210 */ /* 0x000fe20007f9e0ff */
[----:B------:R-:W-:Y:S01]  /*56450*/  IMAD.WIDE.U32.X R144, R85, 0x1eabfffe, R144, P6 ;  /* 0x1eabfffe55907825 */ /* 0x000fe200030e0490 */
[----:B------:R-:W-:Y:S02]  /*56460*/  IADD3 R81, P6, PT, R54, R81, RZ ;  /* 0x0000005136517210 */ /* 0x000fe40007fde0ff */
[----:B------:R-:W-:Y:S01]  /*56470*/  IADD3.X R148, P1, PT, RZ, RZ, RZ, P1, !PT ;  /* 0x000000ffff947210 */ /* 0x000fe20000f3e4ff */
[----:B------:R-:W-:Y:S01]  /*56480*/  IMAD.MOV.U32 R146, RZ, RZ, R55 ;  /* 0x000000ffff927224 */ /* 0x000fe200078e0037 */
[----:B------:R-:W-:Y:S01]  /*56490*/  IADD3.X R45, P4, PT, R51, R154, RZ, P4, !PT ;  /* 0x0000009a332d7210 */ /* 0x000fe2000279e4ff */
[----:B------:R-:W-:Y:S01]  /*564a0*/  IMAD.WIDE.U32 R158, R85, -0x94f09dc, RZ ;  /* 0xf6b0f624559e7825 */ /* 0x000fe200078e00ff */
[----:B------:R-:W-:Y:S02]  /*564b0*/  IADD3.X R83, P5, PT, RZ, RZ, RZ, P5, !PT ;  /* 0x000000ffff537210 */ /* 0x000fe40002fbe4ff */
[----:B------:R-:W-:Y:S01]  /*564c0*/  IADD3.X R55, P3, PT, RZ, R144, RZ, P3, !PT ;  /* 0x00000090ff377210 */ /* 0x000fe20001f7e4ff */
        /* <DEDUP_REMOVED lines=8> */
[----:B------:R-:W-:Y:S01]  /*56550*/  IADD3 R170, P1, PT, R82, R83, RZ ;  /* 0x0000005352aa7210 */ /* 0x000fe20007f3e0ff */
[C---:B------:R-:W-:Y:S01]  /*56560*/  IMAD.WIDE.U32 R148, R85.reuse, -0xc7aed41, RZ ;  /* 0xf38512bf55947825 */ /* 0x040fe200078e00ff */
[----:B------:R-:W-:Y:S02]  /*56570*/  IADD3 R171, P5, PT, R158, R147, RZ ;  /* 0x000000939eab7210 */ /* 0x000fe40007fbe0ff */
[----:B------:R-:W-:Y:S01]  /*56580*/  IADD3 RZ, P3, PT, R126, R146, RZ ;  /* 0x000000927eff7210 */ /* 0x000fe20007f7e0ff */
[----:B------:R-:W-:Y:S01]  /*56590*/  IMAD.X R143, RZ, RZ, RZ, P4 ;  /* 0x000000ffff8f7224 */ /* 0x000fe200020e06ff */
[----:B------:R-:W-:Y:S01]  /*565a0*/  IADD3 RZ, P4, PT, R86, R142, RZ ;  /* 0x0000008e56ff7210 */ /* 0x000fe20007f9e0ff */
[----:B------:R-:W-:Y:S01]  /*565b0*/  IMAD.WIDE.U32 R154, R85, 0x434bacd7, RZ ;  /* 0x434bacd7559a7825 */ /* 0x000fe200078e00ff */
[----:B------:R-:W-:-:S03]  /*565c0*/  IADD3.X RZ, P3, PT, R127, R171, RZ, P3, !PT ;  /* 0x000000ab7fff7210 */ /* 0x000fc60001f7e4ff */
[----:B------:R-:W-:-:S04]  /*565d0*/  IMAD.WIDE.U32 R82, P6, R84, 0x64774b84, R148 ;  /* 0x64774b8454527825 */ /* 0x000fc800078c0094 */
[----:B------:R-:W-:-:S04]  /*565e0*/  IMAD.WIDE.U32 R144, R84, -0xc7aed41, RZ ;  /* 0xf38512bf54907825 */ /* 0x000fc800078e00ff */
[----:B------:R-:W-:Y:S02]  /*565f0*/  IMAD.MOV.U32 R142, RZ, RZ, R159 ;  /* 0x000000ffff8e7224 */ /* 0x000fe400078e009f */
[----:B------:R-:W-:Y:S01]  /*56600*/  IMAD.X R153, RZ, RZ, RZ, P6 ;  /* 0x000000ffff997224 */ /* 0x000fe200030e06ff */
[----:B------:R-:W-:Y:S01]  /*56610*/  IADD3 R145, P6, PT, R82, R145, RZ ;  /* 0x0000009152917210 */ /* 0x000fe20007fde0ff */
[----:B------:R-:W-:-:S04]  /*56620*/  IMAD.WIDE.U32.X R142, R85, 0x6730d2a0, R142, P5 ;  /* 0x6730d2a0558e7825 */ /* 0x000fc800028e048e */
[----:B------:R-:W-:-:S04]  /*56630*/  IMAD.WIDE.U32 R148, R85, 0x397fe69a, RZ ;  /* 0x397fe69a55947825 */ /* 0x000fc800078e00ff */
[----:B------:R-:W-:-:S04]  /*56640*/  IMAD.WIDE.U32 R154, P5, R84, 0x4b1ba7b6, R154 ;  /* 0x4b1ba7b6549a7825 */ /* 0x000fc800078a009a */
[----:B------:R-:W-:-:S04]  /*56650*/  IMAD.WIDE.U32 R156, R84, 0x434bacd7, RZ ;  /* 0x434bacd7549c7825 */ /* 0x000fc800078e00ff */
[----:B------:R-:W-:-:S04]  /*56660*/  IMAD.WIDE.U32 R160, R49, R47, R86 ;  /* 0x0000002f31a07225 */ /* 0x000fc800078e0056 */
        /* <DEDUP_REMOVED lines=12> */
[----:B------:R-:W-:Y:S02]  /*56730*/  IMAD.MOV.U32 R160, RZ, RZ, R149 ;  /* 0x000000ffffa07224 */ /* 0x000fe400078e0095 */
[----:B------:R-:W-:-:S04]  /*56740*/  IMAD.WIDE.U32 R46, R84, -0x94f09dc, R126 ;  /* 0xf6b0f624542e7825 */ /* 0x000fc800078e007e */
[----:B------:R-:W-:Y:S01]  /*56750*/  IMAD.WIDE.U32.X R160, R85, 0x1a0111ea, R160, P5 ;  /* 0x1a0111ea55a07825 */ /* 0x000fe200028e04a0 */
[----:B------:R-:W-:Y:S02]  /*56760*/  IADD3.X RZ, P5, PT, R87, R163, RZ, P4, !PT ;  /* 0x000000a357ff7210 */ /* 0x000fe400027be4ff */
[----:B------:R-:W-:Y:S01]  /*56770*/  IADD3.X R87, P6, PT, R83, R162, RZ, P6, !PT ;  /* 0x000000a253577210 */ /* 0x000fe200037de4ff */
[----:B------:R-:W-:Y:S01]  /*56780*/  IMAD.IADD R47, R47, 0x1, R158 ;  /* 0x000000012f2f7824 */ /* 0x000fe200078e029e */
[----:B------:R-:W-:Y:S01]  /*56790*/  IADD3.X R85, P5, PT, RZ, R128, RZ, P5, !PT ;  /* 0x00000080ff557210 */ /* 0x000fe20002fbe4ff */
[----:B------:R-:W-:Y:S01]  /*567a0*/  IMAD.WIDE.U32 R126, R84, -0xc7aed41, R52 ;  /* 0xf38512bf547e7825 */ /* 0x000fe200078e0034 */
[----:B------:R-:W-:Y:S02]  /*567b0*/  IADD3 R46, P4, PT, R55, R46, RZ ;  /* 0x0000002e372e7210 */ /* 0x000fe40007f9e0ff */
[----:B------:R-:W-:Y:S01]  /*567c0*/  IADD3.X R85, P6, PT, RZ, R85, RZ, P6, !PT ;  /* 0x00000055ff557210 */ /* 0x000fe200037de4ff */
[----:B------:R-:W-:Y:S01]  /*567d0*/  IMAD.IADD R82, R127, 0x1, R82 ;  /* 0x000000017f527824 */ /* 0x000fe200078e0252 */
[----:B------:R-:W-:-:S02]  /*567e0*/  IADD3.X R47, P4, PT, R47, R168, RZ, P4, !PT ;  /* 0x000000a82f2f7210 */ /* 0x000fc4000279e4ff */
[----:B------:R-:W-:Y:S02]  /*567f0*/  IADD3.X R55, P3, PT, RZ, R142, RZ, P3, !PT ;  /* 0x0000008eff377210 */ /* 0x000fe40001f7e4ff */
[----:B------:R-:W-:Y:S02]  /*56800*/  IADD3.X R129, PT, PT, RZ, RZ, R129, P6, P5 ;  /* 0x000000ffff817210 */ /* 0x000fe400037ea481 */
[----:B------:R-:W-:Y:S02]  /*56810*/  IADD3.X R55, P6, PT, RZ, R55, RZ, P4, !PT ;  /* 0x00000037ff377210 */ /* 0x000fe400027de4ff */
[----:B------:R-:W-:Y:S02]  /*56820*/  IADD3 RZ, P5, PT, R52, R144, RZ ;  /* 0x0000009034ff7210 */ /* 0x000fe40007fbe0ff */
[----:B------:R-:W-:Y:S02]  /*56830*/  IADD3.X R143, PT, PT, RZ, RZ, R143, P6, P3 ;  /* 0x000000ffff8f7210 */ /* 0x000fe400037e648f */
[----:B------:R-:W-:-:S02]  /*56840*/  IADD3 R126, P6, PT, R55, R126, RZ ;  /* 0x0000007e377e7210 */ /* 0x000fc40007fde0ff */
[----:B------:R-:W-:Y:S02]  /*56850*/  IADD3.X RZ, P5, PT, R53, R145, RZ, P5, !PT ;  /* 0x0000009135ff7210 */ /* 0x000fe40002fbe4ff */
[----:B------:R-:W-:Y:S02]  /*56860*/  IADD3.X R83, P1, PT, R164, R169, RZ, P1, !PT ;  /* 0x000000a9a4537210 */ /* 0x000fe40000f3e4ff */
[----:B------:R-:W-:Y:S02]  /*56870*/  IADD3 R52, P4, PT, R165, R170, RZ ;  /* 0x000000aaa5347210 */ /* 0x000fe40007f9e0ff */
[----:B------:R-:W-:Y:S02]  /*56880*/  IADD3.X R143, P6, PT, R82, R143, RZ, P6, !PT ;  /* 0x0000008f528f7210 */ /* 0x000fe400037de4ff */
[----:B------:R-:W-:Y:S02]  /*56890*/  IADD3.X R55, P5, PT, RZ, R152, RZ, P5, !PT ;  /* 0x00000098ff377210 */ /* 0x000fe40002fbe4ff */
[----:B------:R-:W-:Y:S01]  /*568a0*/  IADD3.X R53, P4, PT, R166, R83, RZ, P4, !PT ;  /* 0x00000053a6357210 */ /* 0x000fe2000279e4ff */
[----:B------:R-:W-:Y:S01]  /*568b0*/  IMAD.WIDE.U32 R82, R84, 0x434bacd7, R86 ;  /* 0x434bacd754527825 */ /* 0x000fe200078e0056 */
[----:B------:R-:W-:-:S02]  /*568c0*/  IADD3.X R55, P6, PT, RZ, R55, RZ, P6, !PT ;  /* 0x00000037ff377210 */ /* 0x000fc400037de4ff */
[----:B------:R-:W-:Y:S01]  /*568d0*/  IADD3 RZ, P3, PT, R86, R156, RZ ;  /* 0x0000009c56ff7210 */ /* 0x000fe20007f7e0ff */
[----:B------:R-:W-:Y:S01]  /*568e0*/  IMAD.WIDE.U32 R48, R49, R48, R52 ;  /* 0x0000003031307225 */ /* 0x000fe200078e0034 */
[----:B------:R-:W-:Y:S02]  /*568f0*/  IADD3.X R153, PT, PT, RZ, RZ, R153, P6, P5 ;  /* 0x000000ffff997210 */ /* 0x000fe400037ea499 */
[----:B------:R-:W-:Y:S01]  /*56900*/  IADD3.X RZ, P3, PT, R87, R157, RZ, P3, !PT ;  /* 0x0000009d57ff7210 */ /* 0x000fe20001f7e4ff */
[----:B------:R-:W-:Y:S01]  /*56910*/  IMAD.IADD R154, R83, 0x1, R154 ;  /* 0x00000001539a7824 */ /* 0x000fe200078e029a */
[----:B------:R-:W-:Y:S01]  /*56920*/  IADD3 R82, P6, PT, R55, R82, RZ ;  /* 0x0000005237527210 */ /* 0x000fe20007fde0ff */
[----:B------:R-:W-:Y:S01]  /*56930*/  IMAD.IADD R54, R49, 0x1, R54 ;  /* 0x0000000131367824 */ /* 0x000fe200078e0236 */
[----:B------:R-:W-:Y:S02]  /*56940*/  IADD3 R48, P5, PT, R85, R48, RZ ;  /* 0x0000003055307210 */ /* 0x000fe40007fbe0ff */
[----:B------:R-:W-:-:S02]  /*56950*/  IADD3.X R153, P6, PT, R154, R153, RZ, P6, !PT ;  /* 0x000000999a997210 */ /* 0x000fc400037de4ff */
[----:B------:R-:W-:Y:S02]  /*56960*/  IADD3.X R55, P3, PT, RZ, R140, RZ, P3, !PT ;  /* 0x0000008cff377210 */ /* 0x000fe40001f7e4ff */
[----:B------:R-:W-:Y:S02]  /*56970*/  IADD3.X R49, P5, PT, R54, R129, RZ, P5, !PT ;  /* 0x0000008136317210 */ /* 0x000fe40002fbe4ff */
        /* <DEDUP_REMOVED lines=87> */
.L_x_173:
[----:B------:R-:W-:Y:S05]  /*56ef0*/  BSYNC.RELIABLE B5 ;  /* 0x0000000000057941 */ /* 0x000fea0003800100 */
.L_x_172:
        /* <DEDUP_REMOVED lines=12> */
.L_x_174:
[----:B------:R-:W-:Y:S05]  /*56fc0*/  BSYNC.RECONVERGENT B4 ;  /* 0x0000000000047941 */ /* 0x000fea0003800200 */
.L_x_171:
        /* <DEDUP_REMOVED lines=9> */
[C---:B------:R-:W-:Y:S01]  /*57060*/  SHF.L.U64.HI R58, R59.reuse, 0x1, R58 ;  /* 0x000000013b3a7819 */ /* 0x040fe2000001023a */
[----:B------:R-:W-:Y:S01]  /*57070*/  IMAD.SHL.U32 R59, R59, 0x2, RZ ;  /* 0x000000023b3b7824 */ /* 0x000fe200078e00ff */
[----:B------:R-:W-:-:S02]  /*57080*/  SHF.L.W.U32.HI R83, R64, 0x1, R65 ;  /* 0x0000000140537819 */ /* 0x000fc40000010e41 */
        /* <DEDUP_REMOVED lines=67> */
.L_x_177:
[----:B------:R-:W-:Y:S05]  /*574c0*/  BSYNC.RELIABLE B5 ;  /* 0x0000000000057941 */ /* 0x000fea0003800100 */
.L_x_176:
        /* <DEDUP_REMOVED lines=12> */
.L_x_178:
[----:B------:R-:W-:Y:S05]  /*57590*/  BSYNC.RECONVERGENT B4 ;  /* 0x0000000000047941 */ /* 0x000fea0003800200 */
.L_x_175:
        /* <DEDUP_REMOVED lines=43> */
[----:B------:R-:W-:Y:S01]  /*57850*/  IMAD R129, R145, -0x30003, RZ ;  /* 0xfffcfffd91817824 */ /* 0x000fe200078e02ff */
[----:B------:R-:W-:Y:S01]  /*57860*/  IADD3.X R80, P3, PT, RZ, R82, RZ, P3, !PT ;  /* 0x00000052ff507210 */ /* 0x000fe20001f7e4ff */
        /* <DEDUP_REMOVED lines=37> */
[----:B------:R-:W-:Y:S02]  /*57ac0*/  IADD3.X RZ, P5, PT, RZ, R148, RZ, P5, !PT ;  /* 0x00000094ffff7210 */ /* 0x000fe40002fbe4ff */
[----:B------:R-:W-:Y:S01]  /*57ad0*/  IADD3.X R155, P4, PT, RZ, R126, RZ, P4, !PT ;  /* 0x0000007eff9b7210 */ /* 0x000fe2000279e4ff */
[----:B------:R-:W-:Y:S01]  /*57ae0*/  IMAD.WIDE.U32 R140, R55, R59, RZ ;  /* 0x0000003b378c7225 */ /* 0x000fe200078e00ff */
[----:B------:R-:W-:Y:S02]  /*57af0*/  IADD3.X R81, P3, PT, R81, R144, RZ, P3, !PT ;  /* 0x0000009051517210 */ /* 0x000fe40001f7e4ff */
[----:B------:R-:W-:Y:S01]  /*57b00*/  IADD3.X R157, P1, PT, RZ, R128, RZ, P1, !PT ;  /* 0x00000080ff9d7210 */ /* 0x000fe20000f3e4ff */
[----:B------:R-:W-:Y:S01]  /*57b10*/  IMAD.WIDE.U32 R142, R147, -0x4eac0001, RZ ;  /* 0xb153ffff938e7825 */ /* 0x000fe200078e00ff */
[----:B------:R-:W-:-:S02]  /*57b20*/  IADD3.X R155, P5, PT, RZ, R155, RZ, P5, !PT ;  /* 0x0000009bff9b7210 */ /* 0x000fc40002fbe4ff */
[----:B------:R-:W-:Y:S01]  /*57b30*/  IADD3.X R157, P3, PT, RZ, R157, RZ, P3, !PT ;  /* 0x0000009dff9d7210 */ /* 0x000fe20001f7e4ff */
[----:B------:R-:W-:Y:S01]  /*57b40*/  IMAD.WIDE.U32 R140, P6, R54, R58, R140 ;  /* 0x0000003a368c7225 */ /* 0x000fe200078c008c */
[----:B------:R-:W-:-:S03]  /*57b50*/  IADD3.X R154, PT, PT, RZ, RZ, R127, P5, P4 ;  /* 0x000000ffff9a7210 */ /* 0x000fc60002fe847f */
[----:B------:R-:W-:-:S04]  /*57b60*/  IMAD.WIDE.U32 R82, R54, R59, RZ ;  /* 0x0000003b36527225 */ /* 0x000fc800078e00ff */
[C---:B------:R-:W-:Y:S01]  /*57b70*/  IMAD.WIDE.U32 R126, P5, R146.reuse, 0x1eabfffe, R142 ;  /* 0x1eabfffe927e7825 */ /* 0x040fe200078a008e */
[----:B------:R-:W-:Y:S02]  /*57b80*/  IADD3 R83, P4, PT, R83, R140, RZ ;  /* 0x0000008c53537210 */ /* 0x000fe40007f9e0ff */
[----:B------:R-:W-:Y:S01]  /*57b90*/  IADD3.X R142, PT, PT, RZ, RZ, R129, P3, P1 ;  /* 0x000000ffff8e7210 */ /* 0x000fe20001fe2481 */
[----:B------:R-:W-:Y:S01]  /*57ba0*/  IMAD.X R145, RZ, RZ, RZ, P6 ;  /* 0x000000ffff917224 */ /* 0x000fe200030e06ff */
[----:B------:R-:W-:Y:S01]  /*57bb0*/  IADD3 RZ, P1, PT, RZ, R82, RZ ;  /* 0x00000052ffff7210 */ /* 0x000fe20007f3e0ff */
[----:B------:R-:W-:Y:S02]  /*57bc0*/  IMAD.MOV.U32 R144, RZ, RZ, R141 ;  /* 0x000000ffff907224 */ /* 0x000fe400078e008d */
[----:B------:R-:W-:Y:S01]  /*57bd0*/  IMAD.WIDE.U32 R148, R146, -0x4eac0001, RZ ;  /* 0xb153ffff92947825 */ /* 0x000fe200078e00ff */
[----:B------:R-:W-:-:S03]  /*57be0*/  IADD3.X RZ, P1, PT, RZ, R83, RZ, P1, !PT ;  /* 0x00000053ffff7210 */ /* 0x000fc60000f3e4ff */
[----:B------:R-:W-:Y:S01]  /*57bf0*/  IMAD.WIDE.U32.X R140, R55, R58, R144, P4 ;  /* 0x0000003a378c7225 */ /* 0x000fe200020e0490 */
[----:B------:R-:W-:Y:S02]  /*57c00*/  IADD3 R82, P4, PT, R157, R82, RZ ;  /* 0x000000529d527210 */ /* 0x000fe40007f9e0ff */
[----:B------:R-:W-:Y:S01]  /*57c10*/  IADD3 RZ, P3, PT, R78, R148, RZ ;  /* 0x000000944eff7210 */ /* 0x000fe20007f7e0ff */
[----:B------:R-:W-:Y:S01]  /*57c20*/  IMAD.WIDE.U32 R128, R146, -0x4eac0001, R78 ;  /* 0xb153ffff92807825 */ /* 0x000fe200078e004e */
[----:B------:R-:W-:Y:S02]  /*57c30*/  IADD3 R149, P6, PT, R126, R149, RZ ;  /* 0x000000957e957210 */ /* 0x000fe40007fde0ff */
[----:B------:R-:W-:Y:S01]  /*57c40*/  IADD3.X R83, P4, PT, R83, R142, RZ, P4, !PT ;  /* 0x0000008e53537210 */ /* 0x000fe2000279e4ff */
[----:B------:R-:W-:Y:S01]  /*57c50*/  IMAD.X R143, RZ, RZ, RZ, P5 ;  /* 0x000000ffff8f7224 */ /* 0x000fe200028e06ff */
[----:B------:R-:W-:Y:S01]  /*57c60*/  IADD3.X R78, P1, PT, RZ, R140, RZ, P1, !PT ;  /* 0x0000008cff4e7210 */ /* 0x000fe20000f3e4ff */
[----:B------:R-:W-:Y:S01]  /*57c70*/  IMAD.MOV.U32 R142, RZ, RZ, R127 ;  /* 0x000000ffff8e7224 */ /* 0x000fe200078e007f */
[----:B------:R-:W-:Y:S01]  /*57c80*/  IADD3.X RZ, P3, PT, R79, R149, RZ, P3, !PT ;  /* 0x000000954fff7210 */ /* 0x000fe20001f7e4ff */
[----:B------:R-:W-:Y:S01]  /*57c90*/  IMAD.IADD R79, R129, 0x1, R126 ;  /* 0x00000001814f7824 */ /* 0x000fe200078e027e */
[----:B------:R-:W-:Y:S01]  /*57ca0*/  IADD3 R126, P5, PT, R155, R128, RZ ;  /* 0x000000809b7e7210 */ /* 0x000fe20007fbe0ff */
[----:B------:R-:W-:Y:S01]  /*57cb0*/  IMAD.WIDE.U32 R144, R147, -0x94f09dc, RZ ;  /* 0xf6b0f62493907825 */ /* 0x000fe200078e00ff */
[----:B------:R-:W-:-:S02]  /*57cc0*/  IADD3.X R78, P4, PT, RZ, R78, RZ, P4, !PT ;  /* 0x0000004eff4e7210 */ /* 0x000fc4000279e4ff */
[----:B------:R-:W-:Y:S01]  /*57cd0*/  IADD3.X R127, P5, PT, R79, R154, RZ, P5, !PT ;  /* 0x0000009a4f7f7210 */ /* 0x000fe20002fbe4ff */
[----:B------:R-:W-:Y:S01]  /*57ce0*/  IMAD.WIDE.U32.X R142, R147, 0x1eabfffe, R142, P6 ;  /* 0x1eabfffe938e7825 */ /* 0x000fe200030e048e */
[----:B------:R-:W-:-:S03]  /*57cf0*/  IADD3.X R79, PT, PT, RZ, RZ, R141, P4, P1 ;  /* 0x000000ffff4f7210 */ /* 0x000fc600027e248d */
        /* <DEDUP_REMOVED lines=20> */
[----:B------:R-:W-:Y:S01]  /*57e40*/  IMAD.WIDE.U32 R86, R146, -0xc7aed41, R86 ;  /* 0xf38512bf92567825 */ /* 0x000fe200078e0056 */
[----:B------:R-:W-:Y:S02]  /*57e50*/  IADD3.X R85, P6, PT, R144, R143, RZ, P6, !PT ;  /* 0x0000008f90557210 */ /* 0x000fe400037de4ff */
[----:B------:R-:W-:Y:S01]  /*57e60*/  IADD3.X R149, P3, PT, RZ, R154, RZ, P3, !PT ;  /* 0x0000009aff957210 */ /* 0x000fe20001f7e4ff */
[----:B------:R-:W-:Y:S02]  /*57e70*/  IMAD.X R143, RZ, RZ, RZ, P4 ;  /* 0x000000ffff8f7224 */ /* 0x000fe400020e06ff */
        /* <DEDUP_REMOVED lines=51> */
[C---:B------:R-:W-:Y:S01]  /*581b0*/  IMAD.WIDE.U32 R80, R48.reuse, R57, RZ ;  /* 0x0000003930507225 */ /* 0x040fe200078e00ff */
        /* <DEDUP_REMOVED lines=36> */
[----:B------:R-:W-:Y:S01]  /*58400*/  IMAD.WIDE.U32.X R154, R147, 0x1a0111ea, R154, P1 ;  /* 0x1a0111ea939a7825 */ /* 0x000fe200008e049a */
[----:B------:R-:W-:-:S03]  /*58410*/  IADD3.X RZ, P1, PT, R83, R161, RZ, P4, !PT ;  /* 0x000000a153ff7210 */ /* 0x000fc6000273e4ff */
[----:B------:R-:W-:Y:S01]  /*58420*/  IMAD R147, R149, -0x30003, RZ ;  /* 0xfffcfffd95937824 */ /* 0x000fe200078e02ff */
[----:B------:R-:W-:Y:S01]  /*58430*/  IADD3.X R161, P1, PT, RZ, R154, RZ, P1, !PT ;  /* 0x0000009affa17210 */ /* 0x000fe20000f3e4ff */
[----:B------:R-:W-:-:S04]  /*58440*/  IMAD.WIDE.U32 R86, R50, R57, R142 ;  /* 0x0000003932567225 */ /* 0x000fc800078e008e */
[----:B------:R-:W-:Y:S01]  /*58450*/  IMAD.IADD R127, R85, 0x1, R126 ;  /* 0x00000001557f7824 */ /* 0x000fe200078e027e */
[----:B------:R-:W-:Y:S01]  /*58460*/  IADD3 R126, P4, PT, R159, R84, RZ ;  /* 0x000000549f7e7210 */ /* 0x000fe20007f9e0ff */
        /* <DEDUP_REMOVED lines=9> */
[----:B------:R-:W-:Y:S01]  /*58500*/  IADD3.X R156, PT, PT, RZ, RZ, R155, P4, P1 ;  /* 0x000000ffff9c7210 */ /* 0x000fe200027e249b */
        /* <DEDUP_REMOVED lines=60> */
[----:B------:R-:W-:-:S03]  /*588d0*/  IADD3.X RZ, P4, PT, R147, R161, RZ, P4, !PT ;  /* 0x000000a193ff7210 */ /* 0x000fc6000279e4ff */
[----:B------:R-:W-:Y:S02]  /*588e0*/  IMAD.MOV.U32 R148, RZ, RZ, R143 ;  /* 0x000000ffff947224 */ /* 0x000fe400078e008f */
[----:B------:R-:W-:Y:S01]  /*588f0*/  IMAD.IADD R140, R85, 0x1, R142 ;  /* 0x00000001558c7824 */ /* 0x000fe200078e028e */
[----:B------:R-:W-:Y:S01]  /*58900*/  IADD3.X R85, P5, PT, RZ, R126, RZ, P5, !PT ;  /* 0x0000007eff557210 */ /* 0x000fe20002fbe4ff */
[----:B------:R-:W-:Y:S01]  /*58910*/  IMAD.WIDE.U32.X R142, R55, R56, R148, P6 ;  /* 0x00000038378e7225 */ /* 0x000fe200030e0494 */
[----:B------:R-:W-:Y:S02]  /*58920*/  IADD3 R84, P6, PT, R157, R84, RZ ;  /* 0x000000549d547210 */ /* 0x000fe40007fde0ff */
[----:B------:R-:W-:Y:S01]  /*58930*/  IADD3.X R149, P3, PT, RZ, R85, RZ, P3, !PT ;  /* 0x00000055ff957210 */ /* 0x000fe20001f7e4ff */
[----:B------:R-:W-:Y:S01]  /*58940*/  IMAD.WIDE.U32 R146, R83, -0x94f09dc, RZ ;  /* 0xf6b0f62453927825 */ /* 0x000fe200078e00ff */
[----:B------:R-:W-:Y:S02]  /*58950*/  IADD3.X R85, P6, PT, R140, R159, RZ, P6, !PT ;  /* 0x0000009f8c557210 */ /* 0x000fe400037de4ff */
[----:B------:R-:W-:Y:S01]  /*58960*/  IADD3.X R159, P4, PT, RZ, R142, RZ, P4, !PT ;  /* 0x0000008eff9f7210 */ /* 0x000fe2000279e4ff */
[----:B------:R-:W-:Y:S01]  /*58970*/  IMAD.WIDE.U32 R140, R82, -0x94f09dc, RZ ;  /* 0xf6b0f624528c7825 */ /* 0x000fe200078e00ff */
[----:B------:R-:W-:-:S02]  /*58980*/  IADD3.X R155, PT, PT, RZ, RZ, R127, P3, P5 ;  /* 0x000000ffff9b7210 */ /* 0x000fc40001fea47f */
[----:B------:R-:W-:Y:S01]  /*58990*/  IADD3.X R159, P6, PT, RZ, R159, RZ, P6, !PT ;  /* 0x0000009fff9f7210 */ /* 0x000fe200037de4ff */
[----:B------:R-:W-:-:S03]  /*589a0*/  IMAD.WIDE.U32 R146, P3, R82, 0x6730d2a0, R146 ;  /* 0x6730d2a052927825 */ /* 0x000fc60007860092 */
[----:B------:R-:W-:Y:S01]  /*589b0*/  IADD3.X R158, PT, PT, RZ, RZ, R143, P6, P4 ;  /* 0x000000ffff9e7210 */ /* 0x000fe200037e848f */
[----:B------:R-:W-:Y:S01]  /*589c0*/  IMAD.WIDE.U32 R126, R45, R152, RZ ;  /* 0x000000982d7e7225 */ /* 0x000fe200078e00ff */
[----:B------:R-:W-:Y:S02]  /*589d0*/  IADD3 R157, P5, PT, R146, R141, RZ ;  /* 0x0000008d929d7210 */ /* 0x000fe40007fbe0ff */
[----:B------:R-:W-:Y:S01]  /*589e0*/  IADD3 RZ, P6, PT, R144, R140, RZ ;  /* 0x0000008c90ff7210 */ /* 0x000fe20007fde0ff */
[----:B------:R-:W-:-:S04]  /*589f0*/  IMAD.WIDE.U32 R140, R44, R152, RZ ;  /* 0x000000982c8c7225 */ /* 0x000fc800078e00ff */
[----:B------:R-:W-:-:S04]  /*58a00*/  IMAD.WIDE.U32 R126, P4, R44, R153, R126 ;  /* 0x000000992c7e7225 */ /* 0x000fc8000788007e */
[----:B------:R-:W-:Y:S01]  /*58a10*/  IMAD.X R143, RZ, RZ, RZ, P3 ;  /* 0x000000ffff8f7224 */ /* 0x000fe200018e06ff */
[----:B------:R-:W-:Y:S01]  /*58a20*/  IADD3.X RZ, P3, PT, R145, R157, RZ, P6, !PT ;  /* 0x0000009d91ff7210 */ /* 0x000fe2000377e4ff */
        /* <DEDUP_REMOVED lines=13> */
[----:B------:R-:W-:Y:S02]  /*58b00*/  IADD3.X R161, P6, PT, RZ, R142, RZ, P3, !PT ;  /* 0x0000008effa17210 */ /* 0x000fe40001fde4ff */
[----:B------:R-:W-:Y:S01]  /*58b10*/  IADD3 RZ, P3, PT, RZ, R128, RZ ;  /* 0x00000080ffff7210 */ /* 0x000fe20007f7e0ff */
[----:B------:R-:W-:Y:S01]  /*58b20*/  IMAD.IADD R129, R129, 0x1, R126 ;  /* 0x0000000181817824 */ /* 0x000fe200078e027e */
[----:B------:R-:W-:Y:S01]  /*58b30*/  IADD3.X R161, P4, PT, RZ, R161, RZ, P4, !PT ;  /* 0x000000a1ffa17210 */ /* 0x000fe2000279e4ff */
[----:B------:R-:W-:Y:S01]  /*58b40*/  IMAD.WIDE.U32 R148, R83, -0xc7aed41, RZ ;  /* 0xf38512bf53947825 */ /* 0x000fe200078e00ff */
[----:B------:R-:W-:Y:S02]  /*58b50*/  IADD3.X R155, P5, PT, RZ, R144, RZ, P5, !PT ;  /* 0x00000090ff9b7210 */ /* 0x000fe40002fbe4ff */
[----:B------:R-:W-:Y:S01]  /*58b60*/  IADD3.X RZ, P3, PT, RZ, R129, RZ, P3, !PT ;  /* 0x00000081ffff7210 */ /* 0x000fe20001f7e4ff */
        /* <DEDUP_REMOVED lines=8> */
[----:B------:R-:W-:Y:S02]  /*58bf0*/  IMAD.X R145, RZ, RZ, RZ, P6 ;  /* 0x000000ffff917224 */ /* 0x000fe400030e06ff */
[----:B------:R-:W-:Y:S01]  /*58c00*/  IMAD.WIDE.U32 R146, R82, -0xc7aed41, R86 ;  /* 0xf38512bf52927825 */ /* 0x000fe200078e0056 */
[----:B------:R-:W-:-:S03]  /*58c10*/  IADD3.X RZ, P3, PT, R87, R165, RZ, P3, !PT ;  /* 0x000000a557ff7210 */ /* 0x000fc60001f7e4ff */
        /* <DEDUP_REMOVED lines=32> */
[----:B------:R-:W-:Y:S01]  /*58e20*/  IADD3 RZ, P4, PT, R80, R142, RZ ;  /* 0x0000008e50ff7210 */ /* 0x000fe20007f9e0ff */
[----:B------:R-:W-:Y:S02]  /*58e30*/  IMAD.MOV.U32 R144, RZ, RZ, R141 ;  /* 0x000000ffff907224 */ /* 0x000fe400078e008d */
[----:B------:R-:W-:Y:S01]  /*58e40*/  IMAD.WIDE.U32 R78, P6, R82, 0x1a0111ea, R78 ;  /* 0x1a0111ea524e7825 */ /* 0x000fe200078c004e */
[----:B------:R-:W-:-:S03]  /*58e50*/  IADD3.X RZ, P4, PT, R81, R171, RZ, P4, !PT ;  /* 0x000000ab51ff7210 */ /* 0x000fc6000279e4ff */
        /* <DEDUP_REMOVED lines=27> */
[----:B------:R-:W-:Y:S02]  /*59010*/  IADD3 R126, P6, PT, R161, R80, RZ ;  /* 0x00000050a17e7210 */ /* 0x000fe40007fde0ff */
[----:B------:R-:W-:Y:S01]  /*59020*/  IADD3.X R155, PT, PT, RZ, RZ, R145, P5, P4 ;  /* 0x000000ffff9b7210 */ /* 0x000fe20002fe8491 */
[----:B------:R-:W-:Y:S01]  /*59030*/  IMAD.WIDE.U32 R80, R51, R152, RZ ;  /* 0x0000009833507225 */ /* 0x000fe200078e00ff */
[----:B------:R-:W-:-:S02]  /*59040*/  IADD3.X R127, P6, PT, R142, R163, RZ, P6, !PT ;  /* 0x000000a38e7f7210 */ /* 0x000fc400037de4ff */
[----:B------:R-:W-:Y:S01]  /*59050*/  IADD3.X R147, P1, PT, RZ, R140, RZ, P1, !PT ;  /* 0x0000008cff937210 */ /* 0x000fe20000f3e4ff */
[----:B------:R-:W-:Y:S01]  /*59060*/  IMAD.WIDE.U32 R82, R82, 0x397fe69a, R84 ;  /* 0x397fe69a52527825 */ /* 0x000fe200078e0054 */
[----:B------:R-:W-:Y:S02]  /*59070*/  IADD3.X RZ, P5, PT, R85, R173, RZ, P3, !PT ;  /* 0x000000ad55ff7210 */ /* 0x000fe40001fbe4ff */
[----:B------:R-:W-:Y:S01]  /*59080*/  IADD3.X R147, P6, PT, RZ, R147, RZ, P6, !PT ;  /* 0x00000093ff937210 */ /* 0x000fe200037de4ff */
[C---:B------:R-:W-:Y:S01]  /*59090*/  IMAD.WIDE.U32 R142, R50.reuse, R152, RZ ;  /* 0x00000098328e7225 */ /* 0x040fe200078e00ff */
[----:B------:R-:W-:Y:S02]  /*590a0*/  IADD3.X R156, P5, PT, RZ, R156, RZ, P5, !PT ;  /* 0x0000009cff9c7210 */ /* 0x000fe40002fbe4ff */
[----:B------:R-:W-:Y:S01]  /*590b0*/  IADD3 R159, P3, PT, R159, R160, RZ ;  /* 0x000000a09f9f7210 */ /* 0x000fe20007f7e0ff */
        /* <DEDUP_REMOVED lines=18> */
[----:B------:R-:W-:-:S03]  /*591e0*/  IADD3 R84, P6, PT, R147, R84, RZ ;  /* 0x0000005493547210 */ /* 0x000fc60007fde0ff */
[----:B------:R-:W-:Y:S01]  /*591f0*/  IMAD.WIDE.U32 R80, R53, R152, RZ ;  /* 0x0000009835507225 */ /* 0x000fe200078e00ff */
[----:B------:R-:W-:Y:S02]  /*59200*/  IADD3.X R85, P6, PT, R82, R83, RZ, P6, !PT ;  /* 0x0000005352557210 */ /* 0x000fe400037de4ff */
[----:B------:R-:W-:Y:S01]  /*59210*/  IADD3.X R155, P1, PT, RZ, R144, RZ, P1, !PT ;  /* 0x00000090ff9b7210 */ /* 0x000fe20000f3e4ff */
[----:B------:R-:W-:Y:S02]  /*59220*/  IMAD.IADD R79, R79, 0x1, R143 ;  /* 0x000000014f4f7824 */ /* 0x000fe400078e028f */
[----:B------:R-:W-:Y:S01]  /*59230*/  IMAD.WIDE.U32 R80, P4, R52, R153, R80 ;  /* 0x0000009934507225 */ /* 0x000fe20007880050 */
[----:B------:R-:W-:Y:S02]  /*59240*/  IADD3.X R155, P5, PT, RZ, R155, RZ, P6, !PT ;  /* 0x0000009bff9b7210 */ /* 0x000fe400037be4ff */
[----:B------:R-:W-:Y:S01]  /*59250*/  IADD3.X R158, P6, PT, R158, R169, RZ, P3, !PT ;  /* 0x000000a99e9e7210 */ /* 0x000fe20001fde4ff */
[----:B------:R-:W-:Y:S01]  /*59260*/  IMAD.WIDE.U32 R146, R79, -0x5555, RZ ;  /* 0xffffaaab4f927825 */ /* 0x000fe200078e00ff */
[----:B------:R-:W-:-:S03]  /*59270*/  IADD3.X R154, PT, PT, RZ, RZ, R145, P5, P1 ;  /* 0x000000ffff9a7210 */ /* 0x000fc60002fe2491 */
        /* <DEDUP_REMOVED lines=21> */
[----:B------:R-:W-:Y:S01]  /*593d0*/  IMAD.WIDE.U32.X R140, R79, -0x46010001, R142, P4 ;  /* 0xb9feffff4f8c7825 */ /* 0x000fe200020e048e */
[----:B------:R-:W-:Y:S02]  /*593e0*/  IADD3 RZ, P4, PT, RZ, R146, RZ ;  /* 0x00000092ffff7210 */ /* 0x000fe40007f9e0ff */
[----:B------:R-:W-:Y:S01]  /*593f0*/  IADD3.X R145, P3, PT, RZ, R145, RZ, P3, !PT ;  /* 0x00000091ff917210 */ /* 0x000fe20001f7e4ff */
[----:B------:R-:W-:Y:S01]  /*59400*/  IMAD.WIDE.U32 R128, R55, R152, RZ ;  /* 0x0000009837807225 */ /* 0x000fe200078e00ff */
[----:B------:R-:W-:-:S02]  /*59410*/  IADD3.X RZ, P4, PT, RZ, R144, RZ, P4, !PT ;  /* 0x00000090ffff7210 */ /* 0x000fc4000279e4ff */
[----:B------:R-:W-:Y:S01]  /*59420*/  IADD3.X R144, PT, PT, RZ, RZ, R83, P3, P1 ;  /* 0x000000ffff907210 */ /* 0x000fe20001fe2453 */
[----:B------:R-:W-:Y:S01]  /*59430*/  IMAD.WIDE.U32 R142, R54, R152, RZ ;  /* 0x00000098368e7225 */ /* 0x000fe200078e00ff */
[----:B------:R-:W-:Y:S02]  /*59440*/  IADD3.X R149, P1, PT, RZ, R140, RZ, P5, !PT ;  /* 0x0000008cff957210 */ /* 0x000fe40002f3e4ff */
[----:B------:R-:W-:Y:S01]  /*59450*/  IADD3 R82, P3, PT, R156, R159, RZ ;  /* 0x0000009f9c527210 */ /* 0x000fe20007f7e0ff */
[----:B------:R-:W-:Y:S01]  /*59460*/  IMAD.WIDE.U32 R128, P5, R54, R153, R128 ;  /* 0x0000009936807225 */ /* 0x000fe200078a0080 */
        /* <DEDUP_REMOVED lines=9> */
[----:B------:R-:W-:Y:S01]  /*59500*/  IMAD.WIDE.U32.X R146, R55, R153, R146, P4 ;  /* 0x0000009937927225 */ /* 0x000fe200020e0492 */
[----:B------:R-:W-:Y:S02]  /*59510*/  IADD3.X RZ, P1, PT, R83, R143, RZ, P1, !PT ;  /* 0x0000008f53ff7210 */ /* 0x000fe40000f3e4ff */
[----:B------:R-:W-:Y:S01]  /*59520*/  IADD3 R82, P5, PT, R145, R140, RZ ;  /* 0x0000008c91527210 */ /* 0x000fe20007fbe0ff */
[----:B------:R-:W-:Y:S01]  /*59530*/  IMAD.IADD R83, R141, 0x1, R128 ;  /* 0x000000018d537824 */ /* 0x000fe200078e0280 */
[----:B------:R-:W-:Y:S01]  /*59540*/  IADD3.X R159, P1, PT, RZ, R146, RZ, P1, !PT ;  /* 0x00000092ff9f7210 */ /* 0x000fe20000f3e4ff */
[----:B------:R-:W-:-:S03]  /*59550*/  IMAD.WIDE.U32 R128, R79, -0x4eac0001, RZ ;  /* 0xb153ffff4f807825 */ /* 0x000fc600078e00ff */
[----:B------:R-:W-:Y:S01]  /*59560*/  IADD3.X R83, P4, PT, R83, R144, RZ, P5, !PT ;  /* 0x0000009053537210 */ /* 0x000fe20002f9e4ff */
        /* <DEDUP_REMOVED lines=143> */
[----:B------:R-:W-:Y:S01]  /*59e60*/  IMAD.IADD R82, R127, 0x1, R80 ;  /* 0x000000017f527824 */ /* 0x000fe200078e0250 */
[----:B------:R-:W-:Y:S01]  /*59e70*/  IADD3.X R158, P1, PT, R158, R169, RZ, P1, !PT ;  /* 0x000000a99e9e7210 */ /* 0x000fe20000f3e4ff */
[----:B------:R-:W-:Y:S01]  /*59e80*/  IMAD.WIDE.U32 R78, R154, -0x30003, RZ ;  /* 0xfffcfffd9a4e7825 */ /* 0x000fe200078e00ff */
[----:B------:R-:W-:-:S03]  /*59e90*/  IADD3.X R157, PT, PT, RZ, RZ, R157, P5, P6 ;  /* 0x000000ffff9d7210 */ /* 0x000fc60002fec49d */
[----:B------:R-:W-:Y:S02]  /*59ea0*/  IMAD R141, R154, -0x760c0004, R141 ;  /* 0x89f3fffc9a8d7824 */ /* 0x000fe400078e028d */
[----:B------:R-:W-:Y:S01]  /*59eb0*/  IMAD.WIDE.U32.X R142, R51, R61, R142, P4 ;  /* 0x0000003d338e7225 */ /* 0x000fe200020e048e */
[----:B------:R-:W-:-:S03]  /*59ec0*/  IADD3 R126, P4, PT, R145, R126, RZ ;  /* 0x0000007e917e7210 */ /* 0x000fc60007f9e0ff */
[----:B------:R-:W-:Y:S01]  /*59ed0*/  IMAD.WIDE.U32 R80, R53, R60, RZ ;  /* 0x0000003c35507225 */ /* 0x000fe200078e00ff */
[----:B------:R-:W-:Y:S02]  /*59ee0*/  IADD3.X R127, P4, PT, R82, R83, RZ, P4, !PT ;  /* 0x00000053527f7210 */ /* 0x000fe4000279e4ff */
[----:B------:R-:W-:Y:S01]  /*59ef0*/  IADD3.X R149, P3, PT, RZ, R142, RZ, P3, !PT ;  /* 0x0000008eff957210 */ /* 0x000fe20001f7e4ff */
[----:B------:R-:W-:Y:S02]  /*59f00*/  IMAD.IADD R79, R79, 0x1, R141 ;  /* 0x000000014f4f7824 */ /* 0x000fe400078e028d */
[----:B------:R-:W-:Y:S01]  /*59f10*/  IMAD.WIDE.U32 R80, P5, R52, R61, R80 ;  /* 0x0000003d34507225 */ /* 0x000fe200078a0050 */
[----:B------:R-:W-:-:S03]  /*59f20*/  IADD3.X R149, P4, PT, RZ, R149, RZ, P4, !PT ;  /* 0x00000095ff957210 */ /* 0x000fc6000279e4ff */
        /* <DEDUP_REMOVED lines=88> */
[----:B------:R-:W-:Y:S02]  /*5a4b0*/  IADD3 RZ, P4, PT, R140, R144, RZ ;  /* 0x000000908cff7210 */ /* 0x000fe40007f9e0ff */
[----:B------:R-:W-:Y:S01]  /*5a4c0*/  IADD3.X R155, P6, PT, RZ, R155, RZ, P6, !PT ;  /* 0x0000009bff9b7210 */ /* 0x000fe200037de4ff */
[----:B------:R-:W-:Y:S01]  /*5a4d0*/  IMAD.IADD R157, R157, 0x1, R142 ;  /* 0x000000019d9d7824 */ /* 0x000fe200078e028e */
[----:B------:R-:W-:Y:S01]  /*5a4e0*/  IADD3.X RZ, P4, PT, R141, R161, RZ, P4, !PT ;  /* 0x000000a18dff7210 */ /* 0x000fe2000279e4ff */
[----:B------:R-:W-:Y:S01]  /*5a4f0*/  IMAD.WIDE.U32 R144, R79, -0xc7aed41, RZ ;  /* 0xf38512bf4f907825 */ /* 0x000fe200078e00ff */
[----:B------:R-:W-:Y:S02]  /*5a500*/  IADD3.X R161, PT, PT, RZ, RZ, R87, P6, P5 ;  /* 0x000000ffffa17210 */ /* 0x000fe400037ea457 */
        /* <DEDUP_REMOVED lines=84> */
[----:B------:R-:W-:-:S03]  /*5aa50*/  IMAD.WIDE.U32 R126, P5, R50, R63, R126 ;  /* 0x0000003f327e7225 */ /* 0x000fc600078a007e */
[----:B------:R-:W-:Y:S01]  /*5aa60*/  IADD3.X R161, P1, PT, R158, R169, RZ, P1, !PT ;  /* 0x000000a99ea17210 */ /* 0x000fe20000f3e4ff */
        /* <DEDUP_REMOVED lines=11> */
[----:B------:R-:W-:Y:S01]  /*5ab20*/  IMAD.IADD R78, R85, 0x1, R126 ;  /* 0x00000001554e7824 */ /* 0x000fe200078e027e */
[----:B------:R-:W-:Y:S01]  /*5ab30*/  IADD3.X R148, P6, PT, RZ, R144, RZ, P6, !PT ;  /* 0x00000090ff947210 */ /* 0x000fe200037de4ff */
[----:B------:R-:W-:-:S03]  /*5ab40*/  IMAD.WIDE.U32 R126, R156, -0x30003, RZ ;  /* 0xfffcfffd9c7e7825 */ /* 0x000fc600078e00ff */
[----:B------:R-:W-:Y:S01]  /*5ab50*/  IADD3.X R148, P5, PT, RZ, R148, RZ, P5, !PT ;  /* 0x00000094ff947210 */ /* 0x000fe20002fbe4ff */
[----:B------:R-:W-:Y:S02]  /*5ab60*/  IMAD R141, R156, -0x760c0004, R141 ;  /* 0x89f3fffc9c8d7824 */ /* 0x000fe400078e028d */
[----:B------:R-:W-:Y:S01]  /*5ab70*/  IMAD.WIDE.U32.X R142, R51, R63, R142, P4 ;  /* 0x0000003f338e7225 */ /* 0x000fe200020e048e */
[----:B------:R-:W-:Y:S02]  /*5ab80*/  IADD3 R84, P4, PT, R129, R84, RZ ;  /* 0x0000005481547210 */ /* 0x000fe40007f9e0ff */
[----:B------:R-:W-:Y:S01]  /*5ab90*/  IADD3.X R154, PT, PT, RZ, RZ, R145, P5, P6 ;  /* 0x000000ffff9a7210 */ /* 0x000fe20002fec491 */
[----:B------:R-:W-:Y:S01]  /*5aba0*/  IMAD.WIDE.U32 R128, R53, R62, RZ ;  /* 0x0000003e35807225 */ /* 0x000fe200078e00ff */
[----:B------:R-:W-:Y:S02]  /*5abb0*/  IADD3.X R85, P4, PT, R78, R79, RZ, P4, !PT ;  /* 0x0000004f4e557210 */ /* 0x000fe4000279e4ff */
[----:B------:R-:W-:Y:S01]  /*5abc0*/  IADD3.X R149, P3, PT, RZ, R142, RZ, P3, !PT ;  /* 0x0000008eff957210 */ /* 0x000fe20001f7e4ff */
[----:B------:R-:W-:-:S02]  /*5abd0*/  IMAD.IADD R127, R127, 0x1, R141 ;  /* 0x000000017f7f7824 */ /* 0x000fc400078e028d */
        /* <DEDUP_REMOVED lines=218> */
[----:B------:R-:W-:Y:S01]  /*5b980*/  IMAD.X R81, RZ, RZ, RZ, P6 ;  /* 0x000000ffff517224 */ /* 0x000fe200030e06ff */
[----:B------:R-:W-:Y:S01]  /*5b990*/  IADD3 RZ, P6, PT, R86, R128, RZ ;  /* 0x0000008056ff7210 */ /* 0x000fe20007fde0ff */
[----:B------:R-:W-:Y:S01]  /*5b9a0*/  IMAD.WIDE.U32 R204, R84, -0x4eac0001, R86 ;  /* 0xb153ffff54cc7825 */ /* 0x000fe200078e0056 */
[----:B------:R-:W-:-:S03]  /*5b9b0*/  IADD3 R86, P5, PT, R78, R129, RZ ;  /* 0x000000814e567210 */ /* 0x000fc60007fbe0ff */
        /* <DEDUP_REMOVED lines=58> */
[----:B------:R-:W-:Y:S01]  /*5bd60*/  IADD3.X R146, P1, PT, R127, R128, RZ, P1, !PT ;  /* 0x000000807f927210 */ /* 0x000fe20000f3e4ff */
[----:B------:R-:W-:Y:S01]  /*5bd70*/  IMAD.WIDE.U32 R78, R85, 0x434bacd7, RZ ;  /* 0x434bacd7554e7825 */ /* 0x000fe200078e00ff */
[----:B------:R-:W-:Y:S02]  /*5bd80*/  IADD3.X R141, P6, PT, RZ, R82, RZ, P4, !PT ;  /* 0x00000052ff8d7210 */ /* 0x000fe400027de4ff */
[----:B------:R-:W-:Y:S01]  /*5bd90*/  IADD3 R80, P3, PT, R155, R140, RZ ;  /* 0x0000008c9b507210 */ /* 0x000fe20007f7e0ff */
[----:B------:R-:W-:Y:S01]  /*5bda0*/  IMAD.WIDE.U32 R128, R84, 0x434bacd7, R86 ;  /* 0x434bacd754807825 */ /* 0x000fe200078e0056 */
[----:B------:R-:W-:-:S02]  /*5bdb0*/  IADD3.X R141, P1, PT, RZ, R141, RZ, P1, !PT ;  /* 0x0000008dff8d7210 */ /* 0x000fc40000f3e4ff */
[----:B------:R-:W-:Y:S01]  /*5bdc0*/  IADD3.X R145, P4, PT, R154, R145, RZ, P3, !PT ;  /* 0x000000919a917210 */ /* 0x000fe20001f9e4ff */
[C---:B------:R-:W-:Y:S01]  /*5bdd0*/  IMAD.WIDE.U32 R126, P5, R84.reuse, 0x4b1ba7b6, R78 ;  /* 0x4b1ba7b6547e7825 */ /* 0x040fe200078a004e */
[----:B------:R-:W-:Y:S02]  /*5bde0*/  IADD3.X R143, PT, PT, RZ, RZ, R83, P1, P6 ;  /* 0x000000ffff8f7210 */ /* 0x000fe40000fec453 */
[----:B------:R-:W-:Y:S01]  /*5bdf0*/  IADD3 R82, P3, PT, R149, R80, RZ ;  /* 0x0000005095527210 */ /* 0x000fe20007f7e0ff */
[----:B------:R-:W-:-:S04]  /*5be00*/  IMAD.WIDE.U32 R78, R84, 0x434bacd7, RZ ;  /* 0x434bacd7544e7825 */ /* 0x000fc800078e00ff */
        /* <DEDUP_REMOVED lines=20> */
[----:B------:R-:W-:Y:S02]  /*5bf50*/  IMAD.IADD R127, R127, 0x1, R78 ;  /* 0x000000017f7f7824 */ /* 0x000fe400078e024e */
[----:B------:R-:W-:Y:S01]  /*5bf60*/  IMAD.X R141, RZ, RZ, RZ, P5 ;  /* 0x000000ffff8d7224 */ /* 0x000fe200028e06ff */
[----:B------:R-:W-:Y:S01]  /*5bf70*/  IADD3 R149, P5, PT, R86, R81, RZ ;  /* 0x0000005156957210 */ /* 0x000fe20007fbe0ff */
[----:B------:R-:W-:Y:S01]  /*5bf80*/  IMAD.X R143, RZ, RZ, RZ, P6 ;  /* 0x000000ffff8f7224 */ /* 0x000fe200030e06ff */
[----:B------:R-:W-:Y:S01]  /*5bf90*/  IADD3.X R127, P3, PT, R127, R142, RZ, P3, !PT ;  /* 0x0000008e7f7f7210 */ /* 0x000fe20001f7e4ff */
[----:B------:R-:W-:Y:S02]  /*5bfa0*/  IMAD.MOV.U32 R142, RZ, RZ, R87 ;  /* 0x000000ffff8e7224 */ /* 0x000fe400078e0057 */
        /* <DEDUP_REMOVED lines=90> */
.L_x_181:
[----:B------:R-:W-:Y:S05]  /*5c550*/  BSYNC.RELIABLE B5 ;  /* 0x0000000000057941 */ /* 0x000fea0003800100 */
.L_x_180:
        /* <DEDUP_REMOVED lines=12> */
.L_x_182:
[----:B------:R-:W-:Y:S05]  /*5c620*/  BSYNC.RECONVERGENT B4 ;  /* 0x0000000000047941 */ /* 0x000fea0003800200 */
.L_x_179:
        /* <DEDUP_REMOVED lines=79> */
.L_x_185:
[----:B------:R-:W-:Y:S05]  /*5cb20*/  BSYNC.RELIABLE B5 ;  /* 0x0000000000057941 */ /* 0x000fea0003800100 */
.L_x_184:
        /* <DEDUP_REMOVED lines=12> */
.L_x_186:
[----:B------:R-:W-:Y:S05]  /*5cbf0*/  BSYNC.RECONVERGENT B4 ;  /* 0x0000000000047941 */ /* 0x000fea0003800200 */
.L_x_183:
        /* <DEDUP_REMOVED lines=49> */
.L_x_190:
[----:B------:R-:W-:Y:S05]  /*5cf10*/  BSYNC.RELIABLE B5 ;  /* 0x0000000000057941 */ /* 0x000fea0003800100 */
.L_x_189:
        /* <DEDUP_REMOVED lines=12> */
.L_x_188:
[----:B------:R-:W-:Y:S05]  /*5cfe0*/  BSYNC.RECONVERGENT B4 ;  /* 0x0000000000047941 */ /* 0x000fea0003800200 */
.L_x_187:
[-C--:B------:R-:W-:Y:S01]  /*5cff0*/  IMAD.WIDE.U32 R160, R127, R182.reuse, RZ ;  /* 0x000000b67fa07225 */ /* 0x080fe200078e00ff */
[----:B------:R-:W-:Y:S04]  /*5d000*/  BSSY.RECONVERGENT B4, `(.L_x_191) ;  /* 0x000050a000047945 */ /* 0x000fe80003800200 */
[----:B------:R-:W-:Y:S01]  /*5d010*/  BSSY.RELIABLE B5, `(.L_x_192) ;  /* 0x00004fb000057945 */ /* 0x000fe20003800100 */
[----:B------:R-:W-:-:S04]  /*5d020*/  IMAD.WIDE.U32 R170, R86, R182, RZ ;  /* 0x000000b656aa7225 */ /* 0x000fc800078e00ff */
[----:B------:R-:W-:Y:S01]  /*5d030*/  IMAD.WIDE.U32 R160, P1, R186, R86, R160 ;  /* 0x00000056baa07225 */ /* 0x000fe200078200a0 */
[----:B------:R-:W-:-:S03]  /*5d040*/  IADD3 RZ, P5, PT, RZ, R170, RZ ;  /* 0x000000aaffff7210 */ /* 0x000fc60007fbe0ff */
[----:B------:R-:W-:-:S04]  /*5d050*/  IMAD.WIDE.U32 R154, R145, R182, RZ ;  /* 0x000000b6919a7225 */ /* 0x000fc800078e00ff */
[----:B------:R-:W-:Y:S01]  /*5d060*/  IMAD.X R177, RZ, RZ, RZ, P1 ;  /* 0x000000ffffb17224 */ /* 0x000fe200008e06ff */
[----:B------:R-:W-:Y:S01]  /*5d070*/  IADD3 R171, P1, PT, R171, R160, RZ ;  /* 0x000000a0abab7210 */ /* 0x000fe20007f3e0ff */
[----:B------:R-:W-:-:S03]  /*5d080*/  IMAD.WIDE.U32 R172, R143, R182, RZ ;  /* 0x000000b68fac7225 */ /* 0x000fc600078e00ff */
[----:B------:R-:W-:Y:S01]  /*5d090*/  IADD3.X RZ, P5, PT, RZ, R171, RZ, P5, !PT ;  /* 0x000000abffff7210 */ /* 0x000fe20002fbe4ff */
[----:B------:R-:W-:Y:S02]  /*5d0a0*/  IMAD.MOV.U32 R176, RZ, RZ, R161 ;  /* 0x000000ffffb07224 */ /* 0x000fe400078e00a1 */
[----:B------:R-:W-:-:S04]  /*5d0b0*/  IMAD.WIDE.U32 R158, R87, R182, RZ ;  /* 0x000000b6579e7225 */ /* 0x000fc800078e00ff */
[----:B------:R-:W-:-:S04]  /*5d0c0*/  IMAD.WIDE.U32 R154, P4, R186, R141, R154 ;  /* 0x0000008dba9a7225 */ /* 0x000fc8000788009a */
[----:B------:R-:W-:-:S04]  /*5d0d0*/  IMAD.WIDE.U32 R172, P6, R186, R140, R172 ;  /* 0x0000008cbaac7225 */ /* 0x000fc800078c00ac */
[----:B------:R-:W-:-:S04]  /*5d0e0*/  IMAD.WIDE.U32.X R176, R186, R127, R176, P1 ;  /* 0x0000007fbab07225 */ /* 0x000fc800008e04b0 */
[----:B------:R-:W-:Y:S02]  /*5d0f0*/  IMAD.MOV.U32 R160, RZ, RZ, R155 ;  /* 0x000000ffffa07224 */ /* 0x000fe400078e009b */
[----:B------:R-:W-:-:S04]  /*5d100*/  IMAD.WIDE.U32 R174, R129, R182, RZ ;  /* 0x000000b681ae7225 */ /* 0x000fc800078e00ff */
[----:B------:R-:W-:Y:S01]  /*5d110*/  IMAD.X R155, RZ, RZ, RZ, P6 ;  /* 0x000000ffff9b7224 */ /* 0x000fe200030e06ff */
[----:B------:R-:W-:Y:S01]  /*5d120*/  IADD3.X R181, P6, PT, RZ, R176, RZ, P5, !PT ;  /* 0x000000b0ffb57210 */ /* 0x000fe20002fde4ff */
[----:B------:R-:W-:-:S03]  /*5d130*/  IMAD.WIDE.U32 R158, P3, R186, R144, R158 ;  /* 0x00000090ba9e7225 */ /* 0x000fc6000786009e */
[----:B------:R-:W-:Y:S01]  /*5d140*/  IADD3.X R181, P5, PT, RZ, R181, RZ, P5, !PT ;  /* 0x000000b5ffb57210 */ /* 0x000fe20002fbe4ff */
[----:B------:R-:W-:-:S03]  /*5d150*/  IMAD.WIDE.U32 R162, R144, R182, RZ ;  /* 0x000000b690a27225 */ /* 0x000fc600078e00ff */
[----:B------:R-:W-:Y:S01]  /*5d160*/  IADD3.X R183, PT, PT, RZ, RZ, R177, P5, P6 ;  /* 0x000000ffffb77210 */ /* 0x000fe20002fec4b1 */
[----:B------:R-:W-:-:S04]  /*5d170*/  IMAD.WIDE.U32 R168, R141, R182, RZ ;  /* 0x000000b68da87225 */ /* 0x000fc800078e00ff */
[----:B------:R-:W-:Y:S01]  /*5d180*/  IMAD.WIDE.U32 R178, R82, R182, RZ ;  /* 0x000000b652b27225 */ /* 0x000fe200078e00ff */
[----:B------:R-:W-:-:S03]  /*5d190*/  IADD3 R169, P1, PT, R169, R154, RZ ;  /* 0x0000009aa9a97210 */ /* 0x000fc60007f3e0ff */
[----:B------:R-:W-:Y:S01]  /*5d1a0*/  IMAD.X R157, RZ, RZ, RZ, P3 ;  /* 0x000000ffff9d7224 */ /* 0x000fe200018e06ff */
[----:B------:R-:W-:Y:S01]  /*5d1b0*/  IADD3 R180, P3, PT, R163, R158, RZ ;  /* 0x0000009ea3b47210 */ /* 0x000fe20007f7e0ff */
[----:B------:R-:W-:Y:S02]  /*5d1c0*/  IMAD.X R161, RZ, RZ, RZ, P4 ;  /* 0x000000ffffa17224 */ /* 0x000fe400020e06ff */
[----:B------:R-:W-:-:S04]  /*5d1d0*/  IMAD.WIDE.U32 R174, P4, R186, R83, R174 ;  /* 0x00000053baae7225 */ /* 0x000fc800078800ae */
[----:B------:R-:W-:-:S04]  /*5d1e0*/  IMAD.WIDE.U32 R166, R83, R182, RZ ;  /* 0x000000b653a67225 */ /* 0x000fc800078e00ff */
[----:B------:R-:W-:Y:S01]  /*5d1f0*/  IMAD.MOV.U32 R156, RZ, RZ, R159 ;  /* 0x000000ffff9c7224 */ /* 0x000fe200078e009f */
[----:B------:R-:W-:Y:S01]  /*5d200*/  IADD3 R191, P5, PT, R167, R174, RZ ;  /* 0x000000aea7bf7210 */ /* 0x000fe20007fbe0ff */
[----:B------:R-:W-:Y:S02]  /*5d210*/  IMAD R163, R171, -0x30003, RZ ;  /* 0xfffcfffdaba37824 */ /* 0x000fe400078e02ff */
[----:B------:R-:W-:-:S04]  /*5d220*/  IMAD.WIDE.U32 R158, R140, R182, RZ ;  /* 0x000000b68c9e7225 */ /* 0x000fc800078e00ff */
[----:B------:R-:W-:-:S04]  /*5d230*/  IMAD.WIDE.U32 R176, P6, R186, R85, R178 ;  /* 0x00000055bab07225 */ /* 0x000fc800078c00b2 */
[----:B------:R-:W-:Y:S01]  /*5d240*/  IMAD.WIDE.U32.X R178, R186, R87, R156, P3 ;  /* 0x00000057bab27225 */ /* 0x000fe200018e049c */
[----:B------:R-:W-:-:S03]  /*5d250*/  IADD3 RZ, P3, PT, RZ, R162, RZ ;  /* 0x000000a2ffff7210 */ /* 0x000fc60007f7e0ff */
[----:B------:R-:W-:Y:S01]  /*5d260*/  IMAD.WIDE.U32 R156, R170, -0x30003, RZ ;  /* 0xfffcfffdaa9c7825 */ /* 0x000fe200078e00ff */
[----:B------:R-:W-:-:S03]  /*5d270*/  IADD3.X RZ, P3, PT, RZ, R180, RZ, P3, !PT ;  /* 0x000000b4ffff7210 */ /* 0x000fc60001f7e4ff */
[----:B------:R-:W-:Y:S02]  /*5d280*/  IMAD R167, R170, -0x760c0004, R163 ;  /* 0x89f3fffcaaa77824 */ /* 0x000fe400078e02a3 */
[----:B------:R-:W-:Y:S01]  /*5d290*/  IMAD.X R165, RZ, RZ, RZ, P4 ;  /* 0x000000ffffa57224 */ /* 0x000fe200020e06ff */
[----:B------:R-:W-:Y:S01]  /*5d2a0*/  IADD3 R159, P4, PT, R159, R172, RZ ;  /* 0x000000ac9f9f7210 */ /* 0x000fe20007f9e0ff */
[----:B------:R-:W-:Y:S02]  /*5d2b0*/  IMAD.MOV.U32 R164, RZ, RZ, R175 ;  /* 0x000000ffffa47224 */ /* 0x000fe400078e00af */
[----:B------:R-:W-:Y:S02]  /*5d2c0*/  IMAD.MOV.U32 R154, RZ, RZ, R173 ;  /* 0x000000ffff9a7224 */ /* 0x000fe400078e00ad */
[----:B------:R-:W-:Y:S01]  /*5d2d0*/  IMAD.WIDE.U32.X R174, R186, R145, R160, P1 ;  /* 0x00000091baae7225 */ /* 0x000fe200008e04a0 */
[----:B------:R-:W-:-:S03]  /*5d2e0*/  IADD3 R160, P1, PT, R181, R162, RZ ;  /* 0x000000a2b5a07210 */ /* 0x000fc60007f3e0ff */
[----:B------:R-:W-:Y:S01]  /*5d2f0*/  IMAD.WIDE.U32 R172, R85, R182, RZ ;  /* 0x000000b655ac7225 */ /* 0x000fe200078e00ff */
[----:B------:R-:W-:-:S03]  /*5d300*/  IADD3.X R161, P1, PT, R180, R183, RZ, P1, !PT ;  /* 0x000000b7b4a17210 */ /* 0x000fc60000f3e4ff */
[----:B------:R-:W-:Y:S01]  /*5d310*/  IMAD.IADD R190, R157, 0x1, R167 ;  /* 0x000000019dbe7824 */ /* 0x000fe200078e02a7 */
[----:B------:R-:W-:Y:S01]  /*5d320*/  IADD3.X R167, P3, PT, RZ, R178, RZ, P3, !PT ;  /* 0x000000b2ffa77210 */ /* 0x000fe20001f7e4ff */
[----:B------:R-:W-:Y:S01]  /*5d330*/  IMAD.X R163, RZ, RZ, RZ, P6 ;  /* 0x000000ffffa37224 */ /* 0x000fe200030e06ff */
[----:B------:R-:W-:Y:S01]  /*5d340*/  IADD3 R157, P6, PT, R173, R176, RZ ;  /* 0x000000b0ad9d7210 */ /* 0x000fe20007fde0ff */
[----:B------:R-:W-:-:S04]  /*5d350*/  IMAD.WIDE.U32 R180, R190, -0x5555, RZ ;  /* 0xffffaaabbeb47825 */ /* 0x000fc800078e00ff */
[----:B------:R-:W-:Y:S02]  /*5d360*/  IMAD.MOV.U32 R162, RZ, RZ, R177 ;  /* 0x000000ffffa27224 */ /* 0x000fe400078e00b1 */
[----:B------:R-:W-:Y:S01]  /*5d370*/  IMAD.WIDE.U32.X R176, R186, R143, R154, P4 ;  /* 0x0000008fbab07225 */ /* 0x000fe200020e049a */
[----:B------:R-:W-:-:S03]  /*5d380*/  IADD3 RZ, P4, PT, RZ, R168, RZ ;  /* 0x000000a8ffff7210 */ /* 0x000fc60007f9e0ff */
[----:B------:R-:W-:Y:S01]  /*5d390*/  IMAD.WIDE.U32.X R182, R186, R129, R164, P5 ;  /* 0x00000081bab67225 */ /* 0x000fe200028e04a4 */
[----:B------:R-:W-:-:S03]  /*5d3a0*/  IADD3.X RZ, P4, PT, RZ, R169, RZ, P4, !PT ;  /* 0x000000a9ffff7210 */ /* 0x000fc6000279e4ff */
[----:B------:R-:W-:Y:S01]  /*5d3b0*/  IMAD.WIDE.U32.X R186, R186, R82, R162, P6 ;  /* 0x00000052baba7225 */ /* 0x000fe200030e04a2 */
[----:B------:R-:W-:Y:S02]  /*5d3c0*/  IADD3.X R165, P6, PT, RZ, R167, RZ, P1, !PT ;  /* 0x000000a7ffa57210 */ /* 0x000fe40000fde4ff */
[----:B------:R-:W-:Y:S01]  /*5d3d0*/  IADD3.X R173, P4, PT, RZ, R174, RZ, P4, !PT ;  /* 0x000000aeffad7210 */ /* 0x000fe2000279e4ff */
[C---:B------:R-:W-:Y:S01]  /*5d3e0*/  IMAD.WIDE.U32 R162, R156.reuse, -0x5555, RZ ;  /* 0xffffaaab9ca27825 */ /* 0x040fe200078e00ff */
[----:B------:R-:W-:Y:S02]  /*5d3f0*/  IADD3 R168, P1, PT, R165, R168, RZ ;  /* 0x000000a8a5a87210 */ /* 0x000fe40007f3e0ff */
[----:B------:R-:W-:Y:S01]  /*5d400*/  IADD3.X R178, PT, PT, RZ, RZ, R179, P6, P3 ;  /* 0x000000ffffb27210 */ /* 0x000fe200037e64b3 */
[----:B------:R-:W-:Y:S01]  /*5d410*/  IMAD.WIDE.U32 R154, P5, R156, -0x46010001, R180 ;  /* 0xb9feffff9c9a7825 */ /* 0x000fe200078a00b4 */
[----:B------:R-:W-:-:S03]  /*5d420*/  IADD3 RZ, P3, PT, R170, R162, RZ ;  /* 0x000000a2aaff7210 */ /* 0x000fc60007f7e0ff */
[----:B------:R-:W-:Y:S01]  /*5d430*/  IMAD.X R165, RZ, RZ, RZ, P5 ;  /* 0x000000ffffa57224 */ /* 0x000fe200028e06ff */
[----:B------:R-:W-:Y:S01]  /*5d440*/  IADD3 R167, P6, PT, R154, R163, RZ ;  /* 0x000000a39aa77210 */ /* 0x000fe20007fde0ff */
[----:B------:R-:W-:Y:S01]  /*5d450*/  IMAD.WIDE.U32 R162, R156, -0x5555, R170 ;  /* 0xffffaaab9ca27825 */ /* 0x000fe200078e00aa */
[----:B------:R-:W-:Y:S02]  /*5d460*/  IADD3.X R169, P5, PT, R169, R178, RZ, P1, !PT ;  /* 0x000000b2a9a97210 */ /* 0x000fe40000fbe4ff */
[----:B------:R-:W-:Y:S01]  /*5d470*/  IADD3.X RZ, P3, PT, R171, R167, RZ, P3, !PT ;  /* 0x000000a7abff7210 */ /* 0x000fe20001f7e4ff */
[----:B------:R-:W-:Y:S01]  /*5d480*/  IMAD.MOV.U32 R164, RZ, RZ, R155 ;  /* 0x000000ffffa47224 */ /* 0x000fe200078e009b */
[----:B------:R-:W-:Y:S01]  /*5d490*/  IADD3 RZ, P1, PT, RZ, R162, RZ ;  /* 0x000000a2ffff7210 */ /* 0x000fe20007f3e0ff */
[----:B------:R-:W-:Y:S01]  /*5d4a0*/  IMAD.WIDE.U32 R180, R190, -0x4eac0001, RZ ;  /* 0xb153ffffbeb47825 */ /* 0x000fe200078e00ff */
[----:B------:R-:W-:-:S03]  /*5d4b0*/  IADD3.X R173, P5, PT, RZ, R173, RZ, P5, !PT ;  /* 0x000000adffad7210 */ /* 0x000fc60002fbe4ff */
[----:B------:R-:W-:Y:S01]  /*5d4c0*/  IMAD.WIDE.U32.X R164, R190, -0x46010001, R164, P6 ;  /* 0xb9feffffbea47825 */ /* 0x000fe200030e04a4 */
[----:B------:R-:W-:-:S03]  /*5d4d0*/  IADD3.X R174, PT, PT, RZ, RZ, R175, P5, P4 ;  /* 0x000000ffffae7210 */ /* 0x000fc60002fe84af */
[----:B------:R-:W-:Y:S01]  /*5d4e0*/  IMAD.IADD R162, R163, 0x1, R154 ;  /* 0x00000001a3a27824 */ /* 0x000fe200078e029a */
[----:B------:R-:W-:Y:S01]  /*5d4f0*/  IADD3.X R167, P5, PT, RZ, R164, RZ, P3, !PT ;  /* 0x000000a4ffa77210 */ /* 0x000fe20001fbe4ff */
[----:B------:R-:W-:-:S03]  /*5d500*/  IMAD.WIDE.U32 R178, R156, -0x4eac0001, RZ ;  /* 0xb153ffff9cb27825 */ /* 0x000fc600078e00ff */
[----:B------:R-:W-:Y:S01]  /*5d510*/  IADD3.X RZ, P1, PT, RZ, R162, RZ, P1, !PT ;  /* 0x000000a2ffff7210 */ /* 0x000fe20000f3e4ff */
[----:B------:R-:W-:Y:S01]  /*5d520*/  IMAD.WIDE.U32 R154, P6, R156, 0x1eabfffe, R180 ;  /* 0x1eabfffe9c9a7825 */ /* 0x000fe200078c00b4 */
[----:B------:R-:W-:-:S03]  /*5d530*/  IADD3 RZ, P4, PT, R160, R178, RZ ;  /* 0x000000b2a0ff7210 */ /* 0x000fc60007f9e0ff */
[----:B------:R-:W-:Y:S01]  /*5d540*/  IMAD.X R163, RZ, RZ, RZ, P6 ;  /* 0x000000ffffa37224 */ /* 0x000fe200030e06ff */
[----:B------:R-:W-:Y:S01]  /*5d550*/  IADD3 R179, P3, PT, R154, R179, RZ ;  /* 0x000000b39ab37210 */ /* 0x000fe20007f7e0ff */
[----:B------:R-:W-:Y:S01]  /*5d560*/  IMAD.WIDE.U32 R170, R156, -0x4eac0001, R160 ;  /* 0xb153ffff9caa7825 */ /* 0x000fe200078e00a0 */
[----:B------:R-:W-:Y:S02]  /*5d570*/  IADD3.X R167, P6, PT, RZ, R167, RZ, P1, !PT ;  /* 0x000000a7ffa77210 */ /* 0x000fe40000fde4ff */
[-C--:B------:R-:W-:Y:S01]  /*5d580*/  IADD3 RZ, P1, PT, RZ, R158.reuse, RZ ;  /* 0x0000009effff7210 */ /* 0x080fe20007f3e0ff */
[----:B------:R-:W-:Y:S01]  /*5d590*/  IMAD.MOV.U32 R162, RZ, RZ, R155 ;  /* 0x000000ffffa27224 */ /* 0x000fe200078e009b */
[----:B------:R-:W-:Y:S01]  /*5d5a0*/  IADD3.X R155, PT, PT, RZ, RZ, R165, P6, P5 ;  /* 0x000000ffff9b7210 */ /* 0x000fe200037ea4a5 */
[----:B------:R-:W-:Y:S01]  /*5d5b0*/  IMAD.IADD R154, R171, 0x1, R154 ;  /* 0x00000001ab9a7824 */ /* 0x000fe200078e029a */
[----:B------:R-:W-:Y:S01]  /*5d5c0*/  IADD3 R164, P5, PT, R173, R158, RZ ;  /* 0x0000009eada47210 */ /* 0x000fe20007fbe0ff */
[----:B------:R-:W-:Y:S01]  /*5d5d0*/  IMAD.WIDE.U32.X R162, R190, 0x1eabfffe, R162, P3 ;  /* 0x1eabfffebea27825 */ /* 0x000fe200018e04a2 */
[----:B------:R-:W-:-:S02]  /*5d5e0*/  IADD3.X RZ, P1, PT, RZ, R159, RZ, P1, !PT ;  /* 0x0000009fffff7210 */ /* 0x000fc40000f3e4ff */
[----:B------:R-:W-:Y:S01]  /*5d5f0*/  IADD3 R160, P3, PT, R167, R170, RZ ;  /* 0x000000aaa7a07210 */ /* 0x000fe20007f7e0ff */
[----:B------:R-:W-:Y:S01]  /*5d600*/  IMAD.WIDE.U32 R170, R156, -0x94f09dc, RZ ;  /* 0xf6b0f6249caa7825 */ /* 0x000fe200078e00ff */
[----:B------:R-:W-:Y:S02]  /*5d610*/  IADD3.X RZ, P4, PT, R161, R179, RZ, P4, !PT ;  /* 0x000000b3a1ff7210 */ /* 0x000fe4000279e4ff */
[----:B------:R-:W-:Y:S01]  /*5d620*/  IADD3.X R165, P5, PT, R159, R174, RZ, P5, !PT ;  /* 0x000000ae9fa57210 */ /* 0x000fe20002fbe4ff */
[----:B------:R-:W-:Y:S01]  /*5d630*/  IMAD.WIDE.U32 R158, R190, -0xc7aed41, RZ ;  /* 0xf38512bfbe9e7825 */ /* 0x000fe200078e00ff */
[----:B------:R-:W-:Y:S02]  /*5d640*/  IADD3.X R173, P1, PT, RZ, R176, RZ, P1, !PT ;  /* 0x000000b0ffad7210 */ /* 0x000fe40000f3e4ff */
[----:B------:R-:W-:Y:S01]  /*5d650*/  IADD3.X R161, P3, PT, R154, R155, RZ, P3, !PT ;  /* 0x0000009b9aa17210 */ /* 0x000fe20001f7e4ff */
[----:B------:R-:W-:Y:S01]  /*5d660*/  IMAD.WIDE.U32 R154, R190, -0x94f09dc, RZ ;  /* 0xf6b0f624be9a7825 */ /* 0x000fe200078e00ff */
[----:B------:R-:W-:-:S02]  /*5d670*/  IADD3.X R212, P4, PT, RZ, R162, RZ, P4, !PT ;  /* 0x000000a2ffd47210 */ /* 0x000fc4000279e4ff */
[----:B------:R-:W-:Y:S01]  /*5d680*/  IADD3.X R173, P5, PT, RZ, R173, RZ, P5, !PT ;  /* 0x000000adffad7210 */ /* 0x000fe20002fbe4ff */
[----:B------:R-:W-:Y:S01]  /*5d690*/  IMAD.WIDE.U32 R174, R190, 0x434bacd7, RZ ;  /* 0x434bacd7beae7825 */ /* 0x000fe200078e00ff */
[----:B------:R-:W-:Y:S02]  /*5d6a0*/  IADD3.X R212, P3, PT, RZ, R212, RZ, P3, !PT ;  /* 0x000000d4ffd47210 */ /* 0x000fe40001f7e4ff */
[----:B------:R-:W-:Y:S01]  /*5d6b0*/  IADD3.X R176, PT, PT, RZ, RZ, R177, P5, P1 ;  /* 0x000000ffffb07210 */ /* 0x000fe20002fe24b1 */
[----:B------:R-:W-:Y:S01]  /*5d6c0*/  IMAD.WIDE.U32 R154, P1, R156, 0x6730d2a0, R154 ;  /* 0x6730d2a09c9a7825 */ /* 0x000fe2000782009a */
[----:B------:R-:W-:-:S03]  /*5d6d0*/  IADD3.X R213, PT, PT, RZ, RZ, R163, P3, P4 ;  /* 0x000000ffffd57210 */ /* 0x000fc60001fe84a3 */
[----:B------:R-:W-:Y:S01]  /*5d6e0*/  IMAD.WIDE.U32 R162, P3, R156, 0x64774b84, R158 ;  /* 0x64774b849ca27825 */ /* 0x000fe2000786009e */
[----:B------:R-:W-:-:S03]  /*5d6f0*/  IADD3 R214, P5, PT, R154, R171, RZ ;  /* 0x000000ab9ad67210 */ /* 0x000fc60007fbe0ff */
[----:B------:R-:W-:-:S04]  /*5d700*/  IMAD.WIDE.U32 R158, P4, R156, 0x4b1ba7b6, R174 ;  /* 0x4b1ba7b69c9e7825 */ /* 0x000fc800078800ae */
[----:B------:R-:W-:Y:S01]  /*5d710*/  IMAD.X R175, RZ, RZ, RZ, P1 ;  /* 0x000000ffffaf7224 */ /* 0x000fe200008e06ff */
[----:B------:R-:W-:Y:S01]  /*5d720*/  IADD3 RZ, P1, PT, R168, R170, RZ ;  /* 0x000000aaa8ff7210 */ /* 0x000fe20007f3e0ff */
[----:B------:R-:W-:Y:S01]  /*5d730*/  IMAD.X R177, RZ, RZ, RZ, P3 ;  /* 0x000000ffffb17224 */ /* 0x000fe200018e06ff */
[-C--:B------:R-:W-:Y:S01]  /*5d740*/  IADD3 RZ, P3, PT, RZ, R166.reuse, RZ ;  /* 0x000000a6ffff7210 */ /* 0x080fe20007f7e0ff */
[----:B------:R-:W-:Y:S01]  /*5d750*/  IMAD.X R167, RZ, RZ, RZ, P4 ;  /* 0x000000ffffa77224 */ /* 0x000fe200020e06ff */
[----:B------:R-:W-:Y:S01]  /*5d760*/  IADD3 R170, P4, PT, R173, R166, RZ ;  /* 0x000000a6adaa7210 */ /* 0x000fe20007f9e0ff */
[----:B------:R-:W-:Y:S01]  /*5d770*/  IMAD.WIDE.U32 R192, R156, -0xc7aed41, RZ ;  /* 0xf38512bf9cc07825 */ /* 0x000fe200078e00ff */
[----:B------:R-:W-:-:S03]  /*5d780*/  IADD3.X RZ, P3, PT, RZ, R191, RZ, P3, !PT ;  /* 0x000000bfffff7210 */ /* 0x000fc60001f7e4ff */
[----:B------:R-:W-:Y:S01]  /*5d790*/  IMAD.MOV.U32 R174, RZ, RZ, R155 ;  /* 0x000000ffffae7224 */ /* 0x000fe200078e009b */
[----:B------:R-:W-:Y:S01]  /*5d7a0*/  IADD3 R215, P6, PT, R162, R193, RZ ;  /* 0x000000c1a2d77210 */ /* 0x000fe20007fde0ff */
[----:B------:R-:W-:-:S04]  /*5d7b0*/  IMAD.WIDE.U32 R184, R190, 0x397fe69a, RZ ;  /* 0x397fe69abeb87825 */ /* 0x000fc800078e00ff */
[----:B------:R-:W-:Y:S01]  /*5d7c0*/  IMAD.WIDE.U32.X R178, R190, 0x6730d2a0, R174, P5 ;  /* 0x6730d2a0beb27825 */ /* 0x000fe200028e04ae */
[----:B------:R-:W-:Y:S02]  /*5d7d0*/  IADD3.X R171, P5, PT, R191, R176, RZ, P4, !PT ;  /* 0x000000b0bfab7210 */ /* 0x000fe400027be4ff */
[----:B------:R-:W-:Y:S01]  /*5d7e0*/  IADD3.X R173, P4, PT, RZ, R182, RZ, P3, !PT ;  /* 0x000000b6ffad7210 */ /* 0x000fe20001f9e4ff */
[----:B------:R-:W-:-:S03]  /*5d7f0*/  IMAD.WIDE.U32 R196, R156, 0x434bacd7, RZ ;  /* 0x434bacd79cc47825 */ /* 0x000fc600078e00ff */
[----:B------:R-:W-:Y:S01]  /*5d800*/  IADD3.X R173, P5, PT, RZ, R173, RZ, P5, !PT ;  /* 0x000000adffad7210 */ /* 0x000fe20002fbe4ff */
[----:B------:R-:W-:Y:S01]  /*5d810*/  IMAD.MOV.U32 R176, RZ, RZ, R163 ;  /* 0x000000ffffb07224 */ /* 0x000fe200078e00a3 */
[----:B------:R-:W-:Y:S01]  /*5d820*/  IADD3 R182, P3, PT, R158, R197, RZ ;  /* 0x000000c59eb67210 */ /* 0x000fe20007f7e0ff */
[----:B------:R-:W-:Y:S01]  /*5d830*/  IMAD.WIDE.U32 R198, R156, 0x397fe69a, RZ ;  /* 0x397fe69a9cc67825 */ /* 0x000fe200078e00ff */
[----:B------:R-:W-:Y:S02]  /*5d840*/  IADD3.X R183, PT, PT, RZ, RZ, R183, P5, P4 ;  /* 0x000000ffffb77210 */ /* 0x000fe40002fe84b7 */
[----:B------:R-:W-:Y:S01]  /*5d850*/  IADD3 RZ, P4, PT, R164, R192, RZ ;  /* 0x000000c0a4ff7210 */ /* 0x000fe20007f9e0ff */
[----:B------:R-:W-:-:S03]  /*5d860*/  IMAD.WIDE.U32.X R180, R190, 0x64774b84, R176, P6 ;  /* 0x64774b84beb47825 */ /* 0x000fc600030e04b0 */
[----:B------:R-:W-:Y:S01]  /*5d870*/  IADD3.X RZ, P4, PT, R165, R215, RZ, P4, !PT ;  /* 0x000000d7a5ff7210 */ /* 0x000fe2000279e4ff */
[----:B------:R-:W-:-:S04]  /*5d880*/  IMAD.WIDE.U32 R174, P6, R156, 0x1a0111ea, R184 ;  /* 0x1a0111ea9cae7825 */ /* 0x000fc800078c00b8 */
[----:B------:R-:W-:Y:S02]  /*5d890*/  IMAD.MOV.U32 R166, RZ, RZ, R159 ;  /* 0x000000ffffa67224 */ /* 0x000fe400078e009f */
[----:B------:R-:W-:-:S04]  /*5d8a0*/  IMAD.WIDE.U32 R176, R156, -0x94f09dc, R168 ;  /* 0xf6b0f6249cb07825 */ /* 0x000fc800078e00a8 */
[----:B------:R-:W-:Y:S01]  /*5d8b0*/  IMAD.WIDE.U32.X R184, R190, 0x4b1ba7b6, R166, P3 ;  /* 0x4b1ba7b6beb87825 */ /* 0x000fe200018e04a6 */
[----:B------:R-:W-:-:S03]  /*5d8c0*/  IADD3 R193, P3, PT, R174, R199, RZ ;  /* 0x000000c7aec17210 */ /* 0x000fc60007f7e0ff */
[----:B------:R-:W-:Y:S02]  /*5d8d0*/  IMAD.IADD R168, R177, 0x1, R154 ;  /* 0x00000001b1a87824 */ /* 0x000fe400078e029a */
[----:B------:R-:W-:Y:S01]  /*5d8e0*/  IMAD.X R155, RZ, RZ, RZ, P6 ;  /* 0x000000ffff9b7224 */ /* 0x000fe200030e06ff */
[----:B------:R-:W-:Y:S01]  /*5d8f0*/  IADD3.X RZ, P6, PT, R169, R214, RZ, P1, !PT ;  /* 0x000000d6a9ff7210 */ /* 0x000fe20000fde4ff */
[----:B------:R-:W-:Y:S02]  /*5d900*/  IMAD.MOV.U32 R154, RZ, RZ, R175 ;  /* 0x000000ffff9a7224 */ /* 0x000fe400078e00af */
[----:B------:R-:W-:-:S04]  /*5d910*/  IMAD.WIDE.U32 R194, R127, R147, RZ ;  /* 0x000000937fc27225 */ /* 0x000fc800078e00ff */
[----:B------:R-:W-:Y:S01]  /*5d920*/  IMAD.WIDE.U32.X R190, R190, 0x1a0111ea, R154, P3 ;  /* 0x1a0111eabebe7825 */ /* 0x000fe200018e049a */
[----:B------:R-:W-:-:S03]  /*5d930*/  IADD3 R166, P3, PT, R212, R176, RZ ;  /* 0x000000b0d4a67210 */ /* 0x000fc60007f7e0ff */
[----:B------:R-:W-:Y:S01]  /*5d940*/  IMAD.WIDE.U32 R154, P5, R149, R86, R194 ;  /* 0x00000056959a7225 */ /* 0x000fe200078a00c2 */
[----:B------:R-:W-:Y:S02]  /*5d950*/  IADD3.X R167, P1, PT, R168, R213, RZ, P3, !PT ;  /* 0x000000d5a8a77210 */ /* 0x000fe40001f3e4ff */
[----:B------:R-:W-:Y:S01]  /*5d960*/  IADD3.X R159, P3, PT, RZ, R178, RZ, P6, !PT ;  /* 0x000000b2ff9f7210 */ /* 0x000fe2000377e4ff */
[----:B------:R-:W-:-:S04]  /*5d970*/  IMAD.WIDE.U32 R168, R86, R147, RZ ;  /* 0x0000009356a87225 */ /* 0x000fc800078e00ff */
[----:B------:R-:W-:Y:S01]  /*5d980*/  IMAD.X R163, RZ, RZ, RZ, P5 ;  /* 0x000000ffffa37224 */ /* 0x000fe200028e06ff */
[----:B------:R-:W-:Y:S01]  /*5d990*/  IADD3 R175, P5, PT, R154, R169, RZ ;  /* 0x000000a99aaf7210 */ /* 0x000fe20007fbe0ff */
[----:B------:R-:W-:Y:S01]  /*5d9a0*/  IMAD.WIDE.U32 R176, R156, -0xc7aed41, R164 ;  /* 0xf38512bf9cb07825 */ /* 0x000fe200078e00a4 */
[----:B------:R-:W-:Y:S02]  /*5d9b0*/  IADD3.X R169, P1, PT, RZ, R159, RZ, P1, !PT ;  /* 0x0000009fffa97210 */ /* 0x000fe40000f3e4ff */
[----:B------:R-:W-:Y:S01]  /*5d9c0*/  IADD3 RZ, P6, PT, R160, R168, RZ ;  /* 0x000000a8a0ff7210 */ /* 0x000fe20007fde0ff */
[----:B------:R-:W-:Y:S01]  /*5d9d0*/  IMAD.IADD R159, R177, 0x1, R162 ;  /* 0x00000001b19f7824 */ /* 0x000fe200078e02a2 */
[----:B------:R-:W-:Y:S01]  /*5d9e0*/  IADD3.X R178, PT, PT, RZ, RZ, R179, P1, P3 ;  /* 0x000000ffffb27210 */ /* 0x000fe20000fe64b3 */
[----:B------:R-:W-:Y:S01]  /*5d9f0*/  IMAD.WIDE.U32 R164, R147, R86, R160 ;  /* 0x0000005693a47225 */ /* 0x000fe200078e00a0 */
[----:B------:R-:W-:Y:S02]  /*5da00*/  IADD3 R160, P3, PT, R169, R176, RZ ;  /* 0x000000b0a9a07210 */ /* 0x000fe40007f7e0ff */
[----:B------:R-:W-:Y:S01]  /*5da10*/  IADD3.X RZ, P1, PT, R161, R175, RZ, P6, !PT ;  /* 0x000000afa1ff7210 */ /* 0x000fe2000373e4ff */
[----:B------:R-:W-:Y:S01]  /*5da20*/  IMAD.MOV.U32 R162, RZ, RZ, R155 ;  /* 0x000000ffffa27224 */ /* 0x000fe200078e009b */
[----:B------:R-:W-:Y:S01]  /*5da30*/  IADD3.X R161, P3, PT, R159, R178, RZ, P3, !PT ;  /* 0x000000b29fa17210 */ /* 0x000fe20001f7e4ff */
[----:B------:R-:W-:Y:S01]  /*5da40*/  IMAD.IADD R165, R165, 0x1, R154 ;  /* 0x00000001a5a57824 */ /* 0x000fe200078e029a */
[----:B------:R-:W-:Y:S01]  /*5da50*/  IADD3.X R159, P4, PT, RZ, R180, RZ, P4, !PT ;  /* 0x000000b4ff9f7210 */ /* 0x000fe2000279e4ff */
[----:B------:R-:W-:Y:S01]  /*5da60*/  IMAD.WIDE.U32.X R162, R149, R127, R162, P5 ;  /* 0x0000007f95a27225 */ /* 0x000fe200028e04a2 */
[----:B------:R-:W-:-:S02]  /*5da70*/  IADD3 RZ, P5, PT, RZ, R164, RZ ;  /* 0x000000a4ffff7210 */ /* 0x000fc40007fbe0ff */
[----:B------:R-:W-:Y:S01]  /*5da80*/  IADD3.X R159, P3, PT, RZ, R159, RZ, P3, !PT ;  /* 0x0000009fff9f7210 */ /* 0x000fe20001f7e4ff */
[----:B------:R-:W-:Y:S01]  /*5da90*/  IMAD.WIDE.U32 R154, R87, R147, RZ ;  /* 0x00000093579a7225 */ /* 0x000fe200078e00ff */
[----:B------:R-:W-:Y:S02]  /*5daa0*/  IADD3.X R175, P1, PT, RZ, R162, RZ, P1, !PT ;  /* 0x000000a2ffaf7210 */ /* 0x000fe40000f3e4ff */
[----:B------:R-:W-:Y:S01]  /*5dab0*/  IADD3.X RZ, P5, PT, RZ, R165, RZ, P5, !PT ;  /* 0x000000a5ffff7210 */ /* 0x000fe20002fbe4ff */
[----:B------:R-:W-:Y:S01]  /*5dac0*/  IMAD.WIDE.U32 R168, R144, R147, RZ ;  /* 0x0000009390a87225 */ /* 0x000fe200078e00ff */
[----:B------:R-:W-:Y:S02]  /*5dad0*/  IADD3.X R180, PT, PT, RZ, RZ, R181, P3, P4 ;  /* 0x000000ffffb47210 */ /* 0x000fe40001fe84b5 */
[----:B------:R-:W-:Y:S01]  /*5dae0*/  IADD3.X R175, P5, PT, RZ, R175, RZ, P5, !PT ;  /* 0x000000afffaf7210 */ /* 0x000fe20002fbe4ff */
[----:B------:R-:W-:Y:S01]  /*5daf0*/  IMAD.WIDE.U32 R154, P6, R149, R144, R154 ;  /* 0x00000090959a7225 */ /* 0x000fe200078c009a */
[----:B------:R-:W-:-:S02]  /*5db00*/  IADD3 RZ, P4, PT, RZ, R172, RZ ;  /* 0x000000acffff7210 */ /* 0x000fc40007f9e0ff */
[----:B------:R-:W-:Y:S01]  /*5db10*/  IADD3.X R178, PT, PT, RZ, RZ, R163, P5, P1 ;  /* 0x000000ffffb27210 */ /* 0x000fe20002fe24a3 */
[----:B------:R-:W-:Y:S01]  /*5db20*/  IMAD.X R163, RZ, RZ, RZ, P6 ;  /* 0x000000ffffa37224 */ /* 0x000fe200030e06ff */
[----:B------:R-:W-:Y:S01]  /*5db30*/  IADD3.X RZ, P4, PT, RZ, R157, RZ, P4, !PT ;  /* 0x0000009dffff7210 */ /* 0x000fe2000279e4ff */
[----:B------:R-:W-:Y:S01]  /*5db40*/  IMAD.MOV.U32 R162, RZ, RZ, R155 ;  /* 0x000000ffffa27224 */ /* 0x000fe200078e009b */
[----:B------:R-:W-:Y:S02]  /*5db50*/  IADD3 R172, P3, PT, R173, R172, RZ ;  /* 0x000000acadac7210 */ /* 0x000fe40007f7e0ff */
[----:B------:R-:W-:Y:S02]  /*5db60*/  IADD3 R177, P5, PT, R154, R169, RZ ;  /* 0x000000a99ab17210 */ /* 0x000fe40007fbe0ff */
[----:B------:R-:W-:Y:S01]  /*5db70*/  IADD3 RZ, P1, PT, R166, R168, RZ ;  /* 0x000000a8a6ff7210 */ /* 0x000fe20007f3e0ff */
[----:B------:R-:W-:Y:S01]  /*5db80*/  IMAD.WIDE.U32 R168, R147, R144, R166 ;  /* 0x0000009093a87225 */ /* 0x000fe200078e00a6 */
[----:B------:R-:W-:-:S02]  /*5db90*/  IADD3.X R192, P6, PT, RZ, R186, RZ, P4, !PT ;  /* 0x000000baffc07210 */ /* 0x000fc400027de4ff */
[----:B------:R-:W-:Y:S01]  /*5dba0*/  IADD3.X R173, P3, PT, R157, R183, RZ, P3, !PT ;  /* 0x000000b79dad7210 */ /* 0x000fe20001f7e4ff */
[----:B------:R-:W-:Y:S01]  /*5dbb0*/  IMAD.IADD R157, R169, 0x1, R154 ;  /* 0x00000001a99d7824 */ /* 0x000fe200078e029a */
[----:B------:R-:W-:Y:S01]  /*5dbc0*/  IADD3.X RZ, P4, PT, R167, R177, RZ, P1, !PT ;  /* 0x000000b1a7ff7210 */ /* 0x000fe20000f9e4ff */
[----:B------:R-:W-:Y:S01]  /*5dbd0*/  IMAD.WIDE.U32 R166, R145, R147, RZ ;  /* 0x0000009391a67225 */ /* 0x000fe200078e00ff */
[----:B------:R-:W-:Y:S02]  /*5dbe0*/  IADD3.X R192, P1, PT, RZ, R192, RZ, P3, !PT ;  /* 0x000000c0ffc07210 */ /* 0x000fe40001f3e4ff */
[----:B------:R-:W-:Y:S01]  /*5dbf0*/  IADD3 R168, P3, PT, R175, R168, RZ ;  /* 0x000000a8afa87210 */ /* 0x000fe20007f7e0ff */
[----:B------:R-:W-:Y:S01]  /*5dc00*/  IMAD.WIDE.U32.X R176, R149, R87, R162, P5 ;  /* 0x0000005795b07225 */ /* 0x000fe200028e04a2 */
[----:B------:R-:W-:Y:S02]  /*5dc10*/  IADD3.X R186, PT, PT, RZ, RZ, R187, P1, P6 ;  /* 0x000000ffffba7210 */ /* 0x000fe40000fec4bb */
[----:B------:R-:W-:Y:S01]  /*5dc20*/  IADD3.X R169, P3, PT, R157, R178, RZ, P3, !PT ;  /* 0x000000b29da97210 */ /* 0x000fe20001f7e4ff */
[----:B------:R-:W-:Y:S01]  /*5dc30*/  IMAD.WIDE.U32 R154, P5, R149, R141, R166 ;  /* 0x0000008d959a7225 */ /* 0x000fe200078a00a6 */
[----:B------:R-:W-:-:S02]  /*5dc40*/  IADD3.X R175, P4, PT, RZ, R176, RZ, P4, !PT ;  /* 0x000000b0ffaf7210 */ /* 0x000fc4000279e4ff */
        /* <DEDUP_REMOVED lines=18> */
[----:B------:R-:W-:-:S03]  /*5dd70*/  IADD3.X R175, P3, PT, RZ, R175, RZ, P3, !PT ;  /* 0x000000afffaf7210 */ /* 0x000fc60001f7e4ff */
[----:B------:R-:W-:Y:S01]  /*5dd80*/  IMAD.IADD R179, R155, 0x1, R158 ;  /* 0x000000019bb37824 */ /* 0x000fe200078e029e */
[----:B------:R-:W-:Y:S01]  /*5dd90*/  IADD3 R158, P5, PT, R159, R154, RZ ;  /* 0x0000009a9f9e7210 */ /* 0x000fe20007fbe0ff */
        /* <DEDUP_REMOVED lines=16> */
[----:B------:R-:W-:Y:S01]  /*5dea0*/  IMAD.WIDE.U32 R156, R156, 0x397fe69a, R172 ;  /* 0x397fe69a9c9c7825 */ /* 0x000fe200078e00ac */
[----:B------:R-:W-:Y:S02]  /*5deb0*/  IADD3.X R175, P1, PT, RZ, R166, RZ, P1, !PT ;  /* 0x000000a6ffaf7210 */ /* 0x000fe40000f3e4ff */
[----:B------:R-:W-:Y:S01]  /*5dec0*/  IADD3.X R185, PT, PT, RZ, RZ, R185, P5, P6 ;  /* 0x000000ffffb97210 */ /* 0x000fe20002fec4b9 */
[----:B------:R-:W-:Y:S01]  /*5ded0*/  IMAD.WIDE.U32 R154, R129, R147, RZ ;  /* 0x00000093819a7225 */ /* 0x000fe200078e00ff */
[----:B------:R-:W-:Y:S02]  /*5dee0*/  IADD3 R158, P4, PT, R159, R156, RZ ;  /* 0x0000009c9f9e7210 */ /* 0x000fe40007f9e0ff */
[----:B------:R-:W-:Y:S01]  /*5def0*/  IADD3.X R175, P3, PT, RZ, R175, RZ, P3, !PT ;  /* 0x000000afffaf7210 */ /* 0x000fe20001f7e4ff */
[----:B------:R-:W-:Y:S01]  /*5df00*/  IMAD.IADD R174, R157, 0x1, R174 ;  /* 0x000000019dae7824 */ /* 0x000fe200078e02ae */
[----:B------:R-:W-:Y:S01]  /*5df10*/  IADD3 RZ, P5, PT, R172, R198, RZ ;  /* 0x000000c6acff7210 */ /* 0x000fe20007fbe0ff */
[----:B------:R-:W-:-:S03]  /*5df20*/  IMAD.WIDE.U32 R156, R83, R147, RZ ;  /* 0x00000093539c7225 */ /* 0x000fc600078e00ff */
[----:B------:R-:W-:Y:S01]  /*5df30*/  IADD3.X R159, P4, PT, R174, R185, RZ, P4, !PT ;  /* 0x000000b9ae9f7210 */ /* 0x000fe2000279e4ff */
[----:B------:R-:W-:Y:S01]  /*5df40*/  IMAD.WIDE.U32 R154, P6, R149, R83, R154 ;  /* 0x00000053959a7225 */ /* 0x000fe200078c009a */
[----:B------:R-:W-:Y:S02]  /*5df50*/  IADD3.X R174, PT, PT, RZ, RZ, R167, P3, P1 ;  /* 0x000000ffffae7210 */ /* 0x000fe40001fe24a7 */
[----:B------:R-:W-:Y:S01]  /*5df60*/  IADD3.X RZ, P5, PT, R173, R193, RZ, P5, !PT ;  /* 0x000000c1adff7210 */ /* 0x000fe20002fbe4ff */
[----:B------:R-:W-:Y:S01]  /*5df70*/  IMAD.WIDE.U32 R166, R82, R147, RZ ;  /* 0x0000009352a67225 */ /* 0x000fe200078e00ff */
[----:B------:R-:W-:Y:S02]  /*5df80*/  IADD3 R173, P3, PT, R154, R157, RZ ;  /* 0x0000009d9aad7210 */ /* 0x000fe40007f7e0ff */
[----:B------:R-:W-:Y:S01]  /*5df90*/  IADD3 RZ, P1, PT, R158, R156, RZ ;  /* 0x0000009c9eff7210 */ /* 0x000fe20007f3e0ff */
[----:B------:R-:W-:Y:S01]  /*5dfa0*/  IMAD.X R171, RZ, RZ, RZ, P6 ;  /* 0x000000ffffab7224 */ /* 0x000fe200030e06ff */
[----:B------:R-:W-:Y:S01]  /*5dfb0*/  IADD3.X R187, P5, PT, RZ, R190, RZ, P5, !PT ;  /* 0x000000beffbb7210 */ /* 0x000fe20002fbe4ff */
[----:B------:R-:W-:Y:S01]  /*5dfc0*/  IMAD.WIDE.U32 R156, R147, R83, R158 ;  /* 0x00000053939c7225 */ /* 0x000fe200078e009e */
[----:B------:R-:W-:-:S02]  /*5dfd0*/  IADD3.X RZ, P1, PT, R159, R173, RZ, P1, !PT ;  /* 0x000000ad9fff7210 */ /* 0x000fc40000f3e4ff */
[----:B------:R-:W-:Y:S01]  /*5dfe0*/  IADD3.X R187, P4, PT, RZ, R187, RZ, P4, !PT ;  /* 0x000000bbffbb7210 */ /* 0x000fe2000279e4ff */
[----:B------:R-:W-:-:S03]  /*5dff0*/  IMAD.WIDE.U32 R158, P6, R149, R85, R166 ;  /* 0x00000055959e7225 */ /* 0x000fc600078c00a6 */
[----:B------:R-:W-:Y:S01]  /*5e000*/  IADD3.X R191, PT, PT, RZ, RZ, R191, P4, P5 ;  /* 0x000000ffffbf7210 */ /* 0x000fe200027ea4bf */
[----:B------:R-:W-:Y:S02]  /*5e010*/  IMAD R167, R165, -0x30003, RZ ;  /* 0xfffcfffda5a77824 */ /* 0x000fe400078e02ff */
[----:B------:R-:W-:Y:S02]  /*5e020*/  IMAD.MOV.U32 R170, RZ, RZ, R155 ;  /* 0x000000ffffaa7224 */ /* 0x000fe400078e009b */
[----:B------:R-:W-:Y:S02]  /*5e030*/  IMAD.IADD R157, R157, 0x1, R154 ;  /* 0x000000019d9d7824 */ /* 0x000fe400078e029a */
[----:B------:R-:W-:-:S04]  /*5e040*/  IMAD.WIDE.U32 R154, R164, -0x30003, RZ ;  /* 0xfffcfffda49a7825 */ /* 0x000fc800078e00ff */
[----:B------:R-:W-:Y:S02]  /*5e050*/  IMAD R173, R164, -0x760c0004, R167 ;  /* 0x89f3fffca4ad7824 */ /* 0x000fe400078e02a7 */
[----:B------:R-:W-:Y:S01]  /*5e060*/  IMAD.WIDE.U32.X R170, R149, R129, R170, P3 ;  /* 0x0000008195aa7225 */ /* 0x000fe200018e04aa */
[----:B------:R-:W-:-:S03]  /*5e070*/  IADD3 R156, P3, PT, R175, R156, RZ ;  /* 0x0000009caf9c7210 */ /* 0x000fc60007f7e0ff */
[----:B------:R-:W-:Y:S01]  /*5e080*/  IMAD.IADD R155, R155, 0x1, R173 ;  /* 0x000000019b9b7824 */ /* 0x000fe200078e02ad */
[----:B------:R-:W-:Y:S01]  /*5e090*/  IADD3.X R157, P4, PT, R157, R174, RZ, P3, !PT ;  /* 0x000000ae9d9d7210 */ /* 0x000fe20001f9e4ff */
[----:B------:R-:W-:Y:S01]  /*5e0a0*/  IMAD.WIDE.U32 R178, R85, R147, RZ ;  /* 0x0000009355b27225 */ /* 0x000fe200078e00ff */
[----:B------:R-:W-:-:S03]  /*5e0b0*/  IADD3.X R185, P3, PT, RZ, R170, RZ, P1, !PT ;  /* 0x000000aaffb97210 */ /* 0x000fc60000f7e4ff */
[----:B------:R-:W-:Y:S01]  /*5e0c0*/  IMAD.WIDE.U32 R172, R155, -0x5555, RZ ;  /* 0xffffaaab9bac7825 */ /* 0x000fe200078e00ff */
[----:B------:R-:W-:-:S03]  /*5e0d0*/  IADD3.X R185, P4, PT, RZ, R185, RZ, P4, !PT ;  /* 0x000000b9ffb97210 */ /* 0x000fc6000279e4ff */
[----:B------:R-:W-:Y:S01]  /*5e0e0*/  IMAD.X R167, RZ, RZ, RZ, P6 ;  /* 0x000000ffffa77224 */ /* 0x000fe200030e06ff */
[----:B------:R-:W-:Y:S01]  /*5e0f0*/  IADD3 R179, P6, PT, R158, R179, RZ ;  /* 0x000000b39eb37210 */ /* 0x000fe20007fde0ff */
[----:B------:R-:W-:Y:S01]  /*5e100*/  IMAD.MOV.U32 R166, RZ, RZ, R159 ;  /* 0x000000ffffa67224 */ /* 0x000fe200078e009f */
[----:B------:R-:W-:Y:S01]  /*5e110*/  IADD3.X R184, PT, PT, RZ, RZ, R171, P4, P3 ;  /* 0x000000ffffb87210 */ /* 0x000fe200027e64ab */
[----:B------:R-:W-:-:S04]  /*5e120*/  IMAD.WIDE.U32 R176, R154, -0x5555, RZ ;  /* 0xffffaaab9ab07825 */ /* 0x000fc800078e00ff */
[----:B------:R-:W-:Y:S01]  /*5e130*/  IMAD.WIDE.U32 R172, P5, R154, -0x46010001, R172 ;  /* 0xb9feffff9aac7825 */ /* 0x000fe200078a00ac */
[----:B------:R-:W-:-:S03]  /*5e140*/  IADD3 RZ, P1, PT, R164, R176, RZ ;  /* 0x000000b0a4ff7210 */ /* 0x000fc60007f3e0ff */
[----:B------:R-:W-:-:S04]  /*5e150*/  IMAD.WIDE.U32 R182, R155, -0x4eac0001, RZ ;  /* 0xb153ffff9bb67825 */ /* 0x000fc800078e00ff */
[----:B------:R-:W-:Y:S01]  /*5e160*/  IMAD.WIDE.U32.X R166, R149, R82, R166, P6 ;  /* 0x0000005295a67225 */ /* 0x000fe200030e04a6 */
[----:B------:R-:W-:-:S03]  /*5e170*/  IADD3 R149, P6, PT, R172, R177, RZ ;  /* 0x000000b1ac957210 */ /* 0x000fc60007fde0ff */
[----:B------:R-:W-:Y:S01]  /*5e180*/  IMAD.WIDE.U32 R174, R154, -0x5555, R164 ;  /* 0xffffaaab9aae7825 */ /* 0x000fe200078e00a4 */
[----:B------:R-:W-:-:S03]  /*5e190*/  IADD3.X RZ, P1, PT, R165, R149, RZ, P1, !PT ;  /* 0x00000095a5ff7210 */ /* 0x000fc60000f3e4ff */
        /* <DEDUP_REMOVED lines=31> */
[C---:B------:R-:W-:Y:S01]  /*5e390*/  IMAD.WIDE.U32 R170, R154.reuse, -0x94f09dc, RZ ;  /* 0xf6b0f6249aaa7825 */ /* 0x040fe200078e00ff */
[----:B------:R-:W-:Y:S02]  /*5e3a0*/  IADD3.X R159, P5, PT, R159, R184, RZ, P5, !PT ;  /* 0x000000b89f9f7210 */ /* 0x000fe40002fbe4ff */
[----:B------:R-:W-:Y:S02]  /*5e3b0*/  IADD3.X R147, P1, PT, RZ, R166, RZ, P1, !PT ;  /* 0x000000a6ff937210 */ /* 0x000fe40000f3e4ff */
[----:B------:R-:W-:Y:S01]  /*5e3c0*/  IADD3.X R174, PT, PT, RZ, RZ, R165, P6, P4 ;  /* 0x000000ffffae7210 */ /* 0x000fe200037e84a5 */
[----:B------:R-:W-:Y:S01]  /*5e3d0*/  IMAD.WIDE.U32 R164, P4, R154, 0x6730d2a0, R168 ;  /* 0x6730d2a09aa47825 */ /* 0x000fe200078800a8 */
[----:B------:R-:W-:Y:S02]  /*5e3e0*/  IADD3.X R147, P5, PT, RZ, R147, RZ, P5, !PT ;  /* 0x00000093ff937210 */ /* 0x000fe40002fbe4ff */
[----:B------:R-:W-:Y:S01]  /*5e3f0*/  IADD3.X R184, P3, PT, RZ, RZ, RZ, P3, !PT ;  /* 0x000000ffffb87210 */ /* 0x000fe20001f7e4ff */
[----:B------:R-:W-:Y:S01]  /*5e400*/  IMAD.WIDE.U32 R168, R127, R84, RZ ;  /* 0x000000547fa87225 */ /* 0x000fe200078e00ff */
[----:B------:R-:W-:-:S02]  /*5e410*/  IADD3.X R149, PT, PT, RZ, RZ, R167, P5, P1 ;  /* 0x000000ffff957210 */ /* 0x000fc40002fe24a7 */
[----:B------:R-:W-:Y:S01]  /*5e420*/  IADD3 R177, P6, PT, R164, R171, RZ ;  /* 0x000000aba4b17210 */ /* 0x000fe20007fde0ff */
[----:B------:R-:W-:Y:S01]  /*5e430*/  IMAD.WIDE.U32 R166, R86, R84, RZ ;  /* 0x0000005456a67225 */ /* 0x000fe200078e00ff */
[----:B------:R-:W-:-:S03]  /*5e440*/  IADD3 RZ, P1, PT, R160, R170, RZ ;  /* 0x000000aaa0ff7210 */ /* 0x000fc60007f3e0ff */
[----:B------:R-:W-:Y:S01]  /*5e450*/  IMAD.WIDE.U32 R168, P5, R148, R86, R168 ;  /* 0x0000005694a87225 */ /* 0x000fe200078a00a8 */
[----:B------:R-:W-:-:S03]  /*5e460*/  IADD3.X RZ, P1, PT, R161, R177, RZ, P1, !PT ;  /* 0x000000b1a1ff7210 */ /* 0x000fc60000f3e4ff */
[----:B------:R-:W-:Y:S01]  /*5e470*/  IMAD.X R171, RZ, RZ, RZ, P4 ;  /* 0x000000ffffab7224 */ /* 0x000fe200020e06ff */
[----:B------:R-:W-:Y:S01]  /*5e480*/  IADD3 R177, P4, PT, R168, R167, RZ ;  /* 0x000000a7a8b17210 */ /* 0x000fe20007f9e0ff */
[----:B------:R-:W-:Y:S02]  /*5e490*/  IMAD.MOV.U32 R170, RZ, RZ, R165 ;  /* 0x000000ffffaa7224 */ /* 0x000fe400078e00a5 */
        /* <DEDUP_REMOVED lines=74> */
[----:B------:R-:W-:Y:S01]  /*5e940*/  IMAD.WIDE.U32 R178, R154, 0x434bacd7, R156 ;  /* 0x434bacd79ab27825 */ /* 0x000fe200078e009c */
[----:B------:R-:W-:-:S03]  /*5e950*/  IADD3 RZ, P3, PT, R168, R172, RZ ;  /* 0x000000aca8ff7210 */ /* 0x000fc60007f7e0ff */
[----:B------:R-:W-:Y:S01]  /*5e960*/  IMAD.WIDE.U32 R166, P1, R148, R141, R166 ;  /* 0x0000008d94a67225 */ /* 0x000fe200078200a6 */
[----:B------:R-:W-:-:S03]  /*5e970*/  IADD3 R178, P5, PT, R187, R178, RZ ;  /* 0x000000b2bbb27210 */ /* 0x000fc60007fbe0ff */
[----:B------:R-:W-:Y:S01]  /*5e980*/  IMAD.MOV.U32 R176, RZ, RZ, R171 ;  /* 0x000000ffffb07224 */ /* 0x000fe200078e00ab */
[----:B------:R-:W-:Y:S01]  /*5e990*/  IADD3.X R171, P4, PT, RZ, R162, RZ, P4, !PT ;  /* 0x000000a2ffab7210 */ /* 0x000fe2000279e4ff */
        /* <DEDUP_REMOVED lines=18> */
[----:B------:R-:W-:Y:S01]  /*5eac0*/  IADD3.X R149, P1, PT, R149, R182, RZ, P1, !PT ;  /* 0x000000b695957210 */ /* 0x000fe20000f3e4ff */
[----:B------:R-:W-:Y:S01]  /*5ead0*/  IMAD.WIDE.U32 R154, R154, 0x397fe69a, R158 ;  /* 0x397fe69a9a9a7825 */ /* 0x000fe200078e009e */
[----:B------:R-:W-:-:S03]  /*5eae0*/  IADD3.X R158, P3, PT, RZ, R172, RZ, P3, !PT ;  /* 0x000000acff9e7210 */ /* 0x000fc60001f7e4ff */
[----:B------:R-:W-:Y:S01]  /*5eaf0*/  IMAD.WIDE.U32 R162, P4, R148, R140, R168 ;  /* 0x0000008c94a27225 */ /* 0x000fe200078800a8 */
[----:B------:R-:W-:-:S03]  /*5eb00*/  IADD3.X R169, P6, PT, RZ, R158, RZ, P6, !PT ;  /* 0x0000009effa97210 */ /* 0x000fc600037de4ff */
[----:B------:R-:W-:Y:S01]  /*5eb10*/  IMAD.WIDE.U32 R166, R140, R84, RZ ;  /* 0x000000548ca67225 */ /* 0x000fe200078e00ff */
[----:B------:R-:W-:-:S03]  /*5eb20*/  IADD3.X R168, PT, PT, RZ, RZ, R173, P6, P3 ;  /* 0x000000ffffa87210 */ /* 0x000fc600037e64ad */
[----:B------:R-:W-:Y:S01]  /*5eb30*/  IMAD.IADD R170, R155, 0x1, R170 ;  /* 0x000000019baa7824 */ /* 0x000fe200078e02aa */
[----:B------:R-:W-:Y:S01]  /*5eb40*/  IADD3 R147, P6, PT, R162, R167, RZ ;  /* 0x000000a7a2937210 */ /* 0x000fe20007fde0ff */
[----:B------:R-:W-:Y:S01]  /*5eb50*/  IMAD.X R173, RZ, RZ, RZ, P4 ;  /* 0x000000ffffad7224 */ /* 0x000fe200020e06ff */
[----:B------:R-:W-:Y:S01]  /*5eb60*/  IADD3 RZ, P3, PT, R178, R166, RZ ;  /* 0x000000a6b2ff7210 */ /* 0x000fe20007f7e0ff */
[----:B------:R-:W-:Y:S01]  /*5eb70*/  IMAD.WIDE.U32 R166, R84, R140, R178 ;  /* 0x0000008c54a67225 */ /* 0x000fe200078e00b2 */
[----:B------:R-:W-:Y:S02]  /*5eb80*/  IADD3 R154, P4, PT, R171, R154, RZ ;  /* 0x0000009aab9a7210 */ /* 0x000fe40007f9e0ff */
[----:B------:R-:W-:Y:S01]  /*5eb90*/  IADD3.X RZ, P3, PT, R179, R147, RZ, P3, !PT ;  /* 0x00000093b3ff7210 */ /* 0x000fe20001f7e4ff */
[----:B------:R-:W-:Y:S01]  /*5eba0*/  IMAD.MOV.U32 R172, RZ, RZ, R163 ;  /* 0x000000ffffac7224 */ /* 0x000fe200078e00a3 */
[----:B------:R-:W-:Y:S01]  /*5ebb0*/  IADD3.X R155, P4, PT, R170, R181, RZ, P4, !PT ;  /* 0x000000b5aa9b7210 */ /* 0x000fe2000279e4ff */
[----:B------:R-:W-:Y:S01]  /*5ebc0*/  IMAD R147, R161, -0x30003, RZ ;  /* 0xfffcfffda1937824 */ /* 0x000fe200078e02ff */
[----:B------:R-:W-:Y:S01]  /*5ebd0*/  IADD3.X R178, P5, PT, RZ, R176, RZ, P5, !PT ;  /* 0x000000b0ffb27210 */ /* 0x000fe20002fbe4ff */
[----:B------:R-:W-:-:S02]  /*5ebe0*/  IMAD.IADD R163, R167, 0x1, R162 ;  /* 0x00000001a7a37824 */ /* 0x000fc400078e02a2 */
[----:B------:R-:W-:Y:S01]  /*5ebf0*/  IMAD.WIDE.U32.X R172, R148, R143, R172, P6 ;  /* 0x0000008f94ac7225 */ /* 0x000fe200030e04ac */
[----:B------:R-:W-:Y:S02]  /*5ec00*/  IADD3 R162, P6, PT, R169, R166, RZ ;  /* 0x000000a6a9a27210 */ /* 0x000fe40007fde0ff */
[----:B------:R-:W-:Y:S01]  /*5ec10*/  IADD3.X R178, P4, PT, RZ, R178, RZ, P4, !PT ;  /* 0x000000b2ffb27210 */ /* 0x000fe2000279e4ff */
[C---:B------:R-:W-:Y:S01]  /*5ec20*/  IMAD.WIDE.U32 R158, R160.reuse, -0x30003, RZ ;  /* 0xfffcfffda09e7825 */ /* 0x040fe200078e00ff */
[----:B------:R-:W-:Y:S02]  /*5ec30*/  IADD3.X R163, P6, PT, R163, R168, RZ, P6, !PT ;  /* 0x000000a8a3a37210 */ /* 0x000fe400037de4ff */
[----:B------:R-:W-:Y:S01]  /*5ec40*/  IADD3.X R179, P3, PT, RZ, R172, RZ, P3, !PT ;  /* 0x000000acffb37210 */ /* 0x000fe20001f7e4ff */
[----:B------:R-:W-:Y:S02]  /*5ec50*/  IMAD R147, R160, -0x760c0004, R147 ;  /* 0x89f3fffca0937824 */ /* 0x000fe400078e0293 */
[----:B------:R-:W-:Y:S01]  /*5ec60*/  IMAD.WIDE.U32 R166, R129, R84, RZ ;  /* 0x0000005481a67225 */ /* 0x000fe200078e00ff */
[----:B------:R-:W-:-:S03]  /*5ec70*/  IADD3.X R179, P6, PT, RZ, R179, RZ, P6, !PT ;  /* 0x000000b3ffb37210 */ /* 0x000fc600037de4ff */
[----:B------:R-:W-:Y:S01]  /*5ec80*/  IMAD.IADD R147, R159, 0x1, R147 ;  /* 0x000000019f937824 */ /* 0x000fe200078e0293 */
[----:B------:R-:W-:Y:S01]  /*5ec90*/  IADD3.X R159, PT, PT, RZ, RZ, R177, P4, P5 ;  /* 0x000000ffff9f7210 */ /* 0x000fe200027ea4b1 */
[----:B------:R-:W-:Y:S01]  /*5eca0*/  IMAD.WIDE.U32 R166, P4, R148, R83, R166 ;  /* 0x0000005394a67225 */ /* 0x000fe200078800a6 */
[----:B------:R-:W-:-:S03]  /*5ecb0*/  IADD3.X R181, PT, PT, RZ, RZ, R173, P6, P3 ;  /* 0x000000ffffb57210 */ /* 0x000fc600037e64ad */
        /* <DEDUP_REMOVED lines=93> */
[C---:B------:R-:W-:Y:S01]  /*5f290*/  IMAD.WIDE.U32 R162, R147.reuse, 0x434bacd7, RZ ;  /* 0x434bacd793a27825 */ /* 0x040fe200078e00ff */
[----:B------:R-:W-:Y:S02]  /*5f2a0*/  IADD3.X R173, P4, PT, RZ, R156, RZ, P5, !PT ;  /* 0x0000009cffad7210 */ /* 0x000fe40002f9e4ff */
[----:B------:R-:W-:Y:S01]  /*5f2b0*/  IADD3.X R179, P3, PT, RZ, RZ, RZ, P3, !PT ;  /* 0x000000ffffb37210 */ /* 0x000fe20001f7e4ff */
[----:B------:R-:W-:Y:S01]  /*5f2c0*/  IMAD.WIDE.U32 R170, R147, 0x397fe69a, RZ ;  /* 0x397fe69a93aa7825 */ /* 0x000fe200078e00ff */
[----:B------:R-:W-:-:S03]  /*5f2d0*/  IADD3.X R173, P5, PT, RZ, R173, RZ, P6, !PT ;  /* 0x000000adffad7210 */ /* 0x000fc600037be4ff */
[----:B------:R-:W-:Y:S01]  /*5f2e0*/  IMAD.WIDE.U32 R162, P6, R158, 0x4b1ba7b6, R162 ;  /* 0x4b1ba7b69ea27825 */ /* 0x000fe200078c00a2 */
[----:B------:R-:W-:-:S03]  /*5f2f0*/  IADD3.X R172, PT, PT, RZ, RZ, R157, P5, P4 ;  /* 0x000000ffffac7210 */ /* 0x000fc60002fe849d */
[----:B------:R-:W-:-:S04]  /*5f300*/  IMAD.WIDE.U32 R156, R158, 0x434bacd7, RZ ;  /* 0x434bacd79e9c7825 */ /* 0x000fc800078e00ff */
[----:B------:R-:W-:Y:S01]  /*5f310*/  IMAD.WIDE.U32 R166, R158, 0x434bacd7, R176 ;  /* 0x434bacd79ea67825 */ /* 0x000fe200078e00b0 */
[----:B------:R-:W-:Y:S02]  /*5f320*/  IADD3 R175, P4, PT, R162, R157, RZ ;  /* 0x0000009da2af7210 */ /* 0x000fe40007f9e0ff */
[----:B------:R-:W-:Y:S01]  /*5f330*/  IADD3 RZ, P5, PT, R176, R156, RZ ;  /* 0x0000009cb0ff7210 */ /* 0x000fe20007fbe0ff */
[----:B------:R-:W-:Y:S02]  /*5f340*/  IMAD.X R165, RZ, RZ, RZ, P6 ;  /* 0x000000ffffa57224 */ /* 0x000fe400030e06ff */
[----:B------:R-:W-:Y:S01]  /*5f350*/  IMAD.MOV.U32 R164, RZ, RZ, R163 ;  /* 0x000000ffffa47224 */ /* 0x000fe200078e00a3 */
[----:B------:R-:W-:Y:S01]  /*5f360*/  IADD3.X RZ, P5, PT, R177, R175, RZ, P5, !PT ;  /* 0x000000afb1ff7210 */ /* 0x000fe20002fbe4ff */
        /* <DEDUP_REMOVED lines=20> */
[----:B------:R-:W-:-:S03]  /*5f4b0*/  IMAD.WIDE.U32 R174, R87, R142, RZ ;  /* 0x0000008e57ae7225 */ /* 0x000fc600078e00ff */
[----:B------:R-:W-:Y:S01]  /*5f4c0*/  IADD3.X RZ, P4, PT, R169, R147, RZ, P4, !PT ;  /* 0x00000093a9ff7210 */ /* 0x000fe2000279e4ff */
[----:B------:R-:W-:Y:S01]  /*5f4d0*/  IMAD.X R147, RZ, RZ, RZ, P1 ;  /* 0x000000ffff937224 */ /* 0x000fe200008e06ff */
[----:B------:R-:W-:Y:S01]  /*5f4e0*/  IADD3 R179, P1, PT, R179, R164, RZ ;  /* 0x000000a4b3b37210 */ /* 0x000fe20007f3e0ff */
[----:B------:R-:W-:-:S04]  /*5f4f0*/  IMAD.WIDE.U32 R168, R142, R86, R168 ;  /* 0x000000568ea87225 */ /* 0x000fc800078e00a8 */
[----:B------:R-:W-:Y:S01]  /*5f500*/  IMAD.MOV.U32 R164, RZ, RZ, R171 ;  /* 0x000000ffffa47224 */ /* 0x000fe200078e00ab */
[----:B------:R-:W-:Y:S01]  /*5f510*/  IADD3.X R171, PT, PT, R147, RZ, RZ, P1, P3 ;  /* 0x000000ff93ab7210 */ /* 0x000fe20000fe64ff */
[----:B------:R-:W-:Y:S01]  /*5f520*/  IMAD.WIDE.U32 R174, P6, R80, R144, R174 ;  /* 0x0000009050ae7225 */ /* 0x000fe200078c00ae */
[----:B------:R-:W-:-:S03]  /*5f530*/  IADD3 RZ, P1, PT, RZ, R168, RZ ;  /* 0x000000a8ffff7210 */ /* 0x000fc60007f3e0ff */
        /* <DEDUP_REMOVED lines=12> */
[----:B------:R-:W-:-:S02]  /*5f600*/  IADD3.X R177, PT, PT, RZ, RZ, R165, P1, P6 ;  /* 0x000000ffffb17210 */ /* 0x000fc40000fec4a5 */
[----:B------:R-:W-:Y:S01]  /*5f610*/  IADD3 R158, P6, PT, R163, R158, RZ ;  /* 0x0000009ea39e7210 */ /* 0x000fe20007fde0ff */
[----:B------:R-:W-:Y:S01]  /*5f620*/  IMAD.IADD R159, R159, 0x1, R156 ;  /* 0x000000019f9f7824 */ /* 0x000fe200078e029c */
[----:B------:R-:W-:Y:S01]  /*5f630*/  IADD3 R154, P1, PT, R147, R154, RZ ;  /* 0x0000009a939a7210 */ /* 0x000fe20007f3e0ff */
[----:B------:R-:W-:Y:S01]  /*5f640*/  IMAD.MOV.U32 R156, RZ, RZ, R175 ;  /* 0x000000ffff9c7224 */ /* 0x000fe200078e00af */
[----:B------:R-:W-:Y:S01]  /*5f650*/  IADD3.X R147, P4, PT, RZ, R172, RZ, P4, !PT ;  /* 0x000000acff937210 */ /* 0x000fe2000279e4ff */
[----:B------:R-:W-:Y:S01]  /*5f660*/  IMAD.WIDE.U32 R162, R145, R142, RZ ;  /* 0x0000008e91a27225 */ /* 0x000fe200078e00ff */
[----:B------:R-:W-:Y:S02]  /*5f670*/  IADD3.X R159, P6, PT, R159, R180, RZ, P6, !PT ;  /* 0x000000b49f9f7210 */ /* 0x000fe400037de4ff */
[----:B------:R-:W-:Y:S01]  /*5f680*/  IADD3 RZ, P3, PT, R160, R176, RZ ;  /* 0x000000b0a0ff7210 */ /* 0x000fe20007f7e0ff */
[----:B------:R-:W-:Y:S01]  /*5f690*/  IMAD.IADD R174, R155, 0x1, R174 ;  /* 0x000000019bae7824 */ /* 0x000fe200078e02ae */
[----:B------:R-:W-:Y:S01]  /*5f6a0*/  IADD3.X R147, P6, PT, RZ, R147, RZ, P6, !PT ;  /* 0x00000093ff937210 */ /* 0x000fe200037de4ff */
[----:B------:R-:W-:Y:S01]  /*5f6b0*/  IMAD.WIDE.U32.X R156, R80, R87, R156, P5 ;  /* 0x00000057509c7225 */ /* 0x000fe200028e049c */
[----:B------:R-:W-:-:S02]  /*5f6c0*/  IADD3.X RZ, P3, PT, R161, R183, RZ, P3, !PT ;  /* 0x000000b7a1ff7210 */ /* 0x000fc40001f7e4ff */
[----:B------:R-:W-:Y:S01]  /*5f6d0*/  IADD3.X R176, PT, PT, RZ, RZ, R173, P6, P4 ;  /* 0x000000ffffb07210 */ /* 0x000fe200037e84ad */
[----:B------:R-:W-:Y:S01]  /*5f6e0*/  IMAD.WIDE.U32 R164, R141, R142, RZ ;  /* 0x0000008e8da47225 */ /* 0x000fe200078e00ff */
[----:B------:R-:W-:Y:S02]  /*5f6f0*/  IADD3.X R155, P1, PT, R174, R177, RZ, P1, !PT ;  /* 0x000000b1ae9b7210 */ /* 0x000fe40000f3e4ff */
[----:B------:R-:W-:Y:S01]  /*5f700*/  IADD3.X R173, P3, PT, RZ, R156, RZ, P3, !PT ;  /* 0x0000009cffad7210 */ /* 0x000fe20001f7e4ff */
        /* <DEDUP_REMOVED lines=39> */
[----:B------:R-:W-:Y:S01]  /*5f980*/  IMAD.WIDE.U32 R156, R168, -0x30003, RZ ;  /* 0xfffcfffda89c7825 */ /* 0x000fe200078e00ff */
[----:B------:R-:W-:-:S03]  /*5f990*/  IADD3 RZ, P3, PT, R158, R166, RZ ;  /* 0x000000a69eff7210 */ /* 0x000fc60007f7e0ff */
[----:B------:R-:W-:Y:S01]  /*5f9a0*/  IMAD R179, R168, -0x760c0004, R171 ;  /* 0x89f3fffca8b37824 */ /* 0x000fe200078e02ab */
[----:B------:R-:W-:Y:S01]  /*5f9b0*/  IADD3.X RZ, P3, PT, R159, R175, RZ, P3, !PT ;  /* 0x000000af9fff7210 */ /* 0x000fe20001f7e4ff */
[----:B------:R-:W-:Y:S01]  /*5f9c0*/  IMAD.WIDE.U32 R170, R142, R83, R158 ;  /* 0x000000538eaa7225 */ /* 0x000fe200078e009e */
[----:B------:R-:W-:-:S03]  /*5f9d0*/  IADD3.X R158, PT, PT, RZ, RZ, R165, P6, P4 ;  /* 0x000000ffff9e7210 */ /* 0x000fc600037e84a5 */
        /* <DEDUP_REMOVED lines=25> */
[----:B------:R-:W-:Y:S01]  /*5fb70*/  IMAD.WIDE.U32.X R174, R84, -0x46010001, R174, P6 ;  /* 0xb9feffff54ae7825 */ /* 0x000fe200030e04ae */
        /* <DEDUP_REMOVED lines=15> */
[----:B------:R-:W-:Y:S02]  /*5fc70*/  IADD3.X R142, P5, PT, RZ, R160, RZ, P5, !PT ;  /* 0x000000a0ff8e7210 */ /* 0x000fe40002fbe4ff */
[----:B------:R-:W-:Y:S01]  /*5fc80*/  IADD3.X R159, P3, PT, R159, R168, RZ, P3, !PT ;  /* 0x000000a89f9f7210 */ /* 0x000fe20001f7e4ff */
        /* <DEDUP_REMOVED lines=39> */
[----:B------:R-:W-:Y:S02]  /*5ff00*/  IADD3 RZ, P3, PT, R160, R164, RZ ;  /* 0x000000a4a0ff7210 */ /* 0x000fe40007f7e0ff */
[----:B------:R-:W-:Y:S01]  /*5ff10*/  IADD3.X R174, PT, PT, RZ, RZ, R175, P6, P5 ;  /* 0x000000ffffae7210 */ /* 0x000fe200037ea4af */
[----:B------:R-:W-:Y:S01]  /*5ff20*/  IMAD.IADD R149, R149, 0x1, R154 ;  /* 0x0000000195957824 */ /* 0x000fe200078e029a */
[----:B------:R-:W-:Y:S01]  /*5ff30*/  IADD3.X RZ, P3, PT, R161, R165, RZ, P3, !PT ;  /* 0x000000a5a1ff7210 */ /* 0x000fe20001f7e4ff */
[----:B------:R-:W-:Y:S01]  /*5ff40*/  IMAD.WIDE.U32 R162, R84, -0xc7aed41, RZ ;  /* 0xf38512bf54a27825 */ /* 0x000fe200078e00ff */
[----:B------:R-:W-:Y:S02]  /*5ff50*/  IADD3 RZ, P5, PT, RZ, R148, RZ ;  /* 0x00000094ffff7210 */ /* 0x000fe40007fbe0ff */
[----:B------:R-:W-:Y:S01]  /*5ff60*/  IADD3.X R147, P3, PT, RZ, R166, RZ, P3, !PT ;  /* 0x000000a6ff937210 */ /* 0x000fe20001f7e4ff */
[----:B------:R-:W-:Y:S01]  /*5ff70*/  IMAD.WIDE.U32 R164, R156, -0xc7aed41, RZ ;  /* 0xf38512bf9ca47825 */ /* 0x000fe200078e00ff */
[----:B------:R-:W-:-:S03]  /*5ff80*/  IADD3.X RZ, P5, PT, RZ, R149, RZ, P5, !PT ;  /* 0x00000095ffff7210 */ /* 0x000fc60002fbe4ff */
        /* <DEDUP_REMOVED lines=77> */
[-C--:B------:R-:W-:Y:S01]  /*60460*/  IMAD.WIDE.U32 R160, R143, R81.reuse, RZ ;  /* 0x000000518fa07225 */ /* 0x080fe200078e00ff */
[----:B------:R-:W-:Y:S02]  /*60470*/  IADD3.X R169, P6, PT, RZ, R154, RZ, P6, !PT ;  /* 0x0000009affa97210 */ /* 0x000fe400037de4ff */
[----:B------:R-:W-:Y:S01]  /*60480*/  IADD3.X R84, P1, PT, RZ, RZ, RZ, P1, !PT ;  /* 0x000000ffff547210 */ /* 0x000fe20000f3e4ff */
[----:B------:R-:W-:Y:S01]  /*60490*/  IMAD.WIDE.U32 R156, R140, R81, RZ ;  /* 0x000000518c9c7225 */ /* 0x000fe200078e00ff */
[----:B------:R-:W-:Y:S02]  /*604a0*/  IADD3.X R169, P3, PT, RZ, R169, RZ, P3, !PT ;  /* 0x000000a9ffa97210 */ /* 0x000fe40001f7e4ff */
[----:B------:R-:W-:Y:S01]  /*604b0*/  IADD3.X R175, P4, PT, RZ, RZ, RZ, P4, !PT ;  /* 0x000000ffffaf7210 */ /* 0x000fe2000279e4ff */
[----:B------:R-:W-:Y:S01]  /*604c0*/  IMAD.WIDE.U32 R160, P5, R146, R140, R160 ;  /* 0x0000008c92a07225 */ /* 0x000fe200078a00a0 */
[----:B------:R-:W-:-:S02]  /*604d0*/  IADD3.X R170, PT, PT, RZ, RZ, R155, P3, P6 ;  /* 0x000000ffffaa7210 */ /* 0x000fc40001fec49b */
        /* <DEDUP_REMOVED lines=75> */
[----:B------:R-:W-:Y:S01]  /*60990*/  IADD3.X R168, PT, PT, RZ, RZ, R169, P4, P3 ;  /* 0x000000ffffa87210 */ /* 0x000fe200027e64a9 */
[----:B------:R-:W-:Y:S01]  /*609a0*/  IMAD.WIDE.U32 R80, R81, R85, R160 ;  /* 0x0000005551507225 */ /* 0x000fe200078e00a0 */
[----:B------:R-:W-:Y:S02]  /*609b0*/  IADD3 R169, P6, PT, R166, R171, RZ ;  /* 0x000000aba6a97210 */ /* 0x000fe40007fde0ff */
        /* <DEDUP_REMOVED lines=109> */
[----:B------:R-:W-:Y:S01]  /*61090*/  IMAD.WIDE.U32 R144, R86, -0x30003, RZ ;  /* 0xfffcfffd56907825 */ /* 0x000fe200078e00ff */
[----:B------:R-:W-:Y:S02]  /*610a0*/  IADD3.X RZ, P4, PT, R147, R163, RZ, P4, !PT ;  /* 0x000000a393ff7210 */ /* 0x000fe4000279e4ff */
[----:B------:R-:W-:Y:S01]  /*610b0*/  IADD3.X R167, P6, PT, R156, R159, RZ, P6, !PT ;  /* 0x0000009f9ca77210 */ /* 0x000fe200037de4ff */
[----:B------:R-:W-:Y:S01]  /*610c0*/  IMAD.WIDE.U32 R156, R143, R128, RZ ;  /* 0x000000808f9c7225 */ /* 0x000fe200078e00ff */
[----:B------:R-:W-:-:S02]  /*610d0*/  IADD3.X R87, P4, PT, RZ, R164, RZ, P4, !PT ;  /* 0x000000a4ff577210 */ /* 0x000fc4000279e4ff */
[----:B------:R-:W-:Y:S01]  /*610e0*/  IADD3 RZ, P3, PT, R170, R160, RZ ;  /* 0x000000a0aaff7210 */ /* 0x000fe20007f7e0ff */
[----:B------:R-:W-:Y:S01]  /*610f0*/  IMAD R81, R86, -0x760c0004, R81 ;  /* 0x89f3fffc56517824 */ /* 0x000fe200078e0251 */
[----:B------:R-:W-:Y:S01]  /*61100*/  IADD3.X R87, P6, PT, RZ, R87, RZ, P6, !PT ;  /* 0x00000057ff577210 */ /* 0x000fe200037de4ff */
[----:B------:R-:W-:Y:S01]  /*61110*/  IMAD.WIDE.U32 R158, R140, R128, RZ ;  /* 0x000000808c9e7225 */ /* 0x000fe200078e00ff */
[----:B------:R-:W-:Y:S02]  /*61120*/  IADD3.X RZ, P3, PT, R171, R127, RZ, P3, !PT ;  /* 0x0000007fabff7210 */ /* 0x000fe40001f7e4ff */
[----:B------:R-:W-:Y:S01]  /*61130*/  IADD3.X R164, PT, PT, RZ, RZ, R165, P6, P4 ;  /* 0x000000ffffa47210 */ /* 0x000fe200037e84a5 */
[----:B------:R-:W-:-:S04]  /*61140*/  IMAD.WIDE.U32 R170, R128, R141, R170 ;  /* 0x0000008d80aa7225 */ /* 0x000fc800078e00aa */
[----:B------:R-:W-:-:S04]  /*61150*/  IMAD.WIDE.U32 R156, P6, R126, R140, R156 ;  /* 0x0000008c7e9c7225 */ /* 0x000fc800078c009c */
[----:B------:R-:W-:Y:S02]  /*61160*/  IMAD.IADD R145, R145, 0x1, R81 ;  /* 0x0000000191917824 */ /* 0x000fe400078e0251 */
[----:B------:R-:W-:Y:S01]  /*61170*/  IMAD.IADD R81, R171, 0x1, R80 ;  /* 0x00000001ab517824 */ /* 0x000fe200078e0250 */
[----:B------:R-:W-:Y:S01]  /*61180*/  IADD3 R80, P4, PT, R87, R170, RZ ;  /* 0x000000aa57507210 */ /* 0x000fe20007f9e0ff */
[----:B------:R-:W-:Y:S01]  /*61190*/  IMAD.X R147, RZ, RZ, RZ, P6 ;  /* 0x000000ffff937224 */ /* 0x000fe200030e06ff */
[----:B------:R-:W-:Y:S01]  /*611a0*/  IADD3 R127, P6, PT, R156, R159, RZ ;  /* 0x0000009f9c7f7210 */ /* 0x000fe20007fde0ff */
[----:B------:R-:W-:Y:S01]  /*611b0*/  IMAD.WIDE.U32 R160, R145, -0x5555, RZ ;  /* 0xffffaaab91a07825 */ /* 0x000fe200078e00ff */
[----:B------:R-:W-:Y:S02]  /*611c0*/  IADD3.X R81, P4, PT, R81, R164, RZ, P4, !PT ;  /* 0x000000a451517210 */ /* 0x000fe4000279e4ff */
[----:B------:R-:W-:Y:S01]  /*611d0*/  IADD3.X R87, P3, PT, RZ, R148, RZ, P3, !PT ;  /* 0x00000094ff577210 */ /* 0x000fe20001f7e4ff */
[----:B------:R-:W-:-:S02]  /*611e0*/  IMAD.MOV.U32 R146, RZ, RZ, R157 ;  /* 0x000000ffff927224 */ /* 0x000fc400078e009d */
[----:B------:R-:W-:-:S04]  /*611f0*/  IMAD.WIDE.U32 R162, R144, -0x5555, RZ ;  /* 0xffffaaab90a27825 */ /* 0x000fc800078e00ff */
[----:B------:R-:W-:Y:S01]  /*61200*/  IMAD.WIDE.U32.X R146, R126, R143, R146, P6 ;  /* 0x0000008f7e927225 */ /* 0x000fe200030e0492 */
[----:B------:R-:W-:-:S03]  /*61210*/  IADD3.X R143, P4, PT, RZ, R87, RZ, P4, !PT ;  /* 0x00000057ff8f7210 */ /* 0x000fc6000279e4ff */
[----:B------:R-:W-:Y:S01]  /*61220*/  IMAD.WIDE.U32 R160, P6, R144, -0x46010001, R160 ;  /* 0xb9feffff90a07825 */ /* 0x000fe200078c00a0 */
[----:B------:R-:W-:Y:S02]  /*61230*/  IADD3.X R157, PT, PT, RZ, RZ, R149, P4, P3 ;  /* 0x000000ffff9d7210 */ /* 0x000fe400027e6495 */
[----:B------:R-:W-:Y:S01]  /*61240*/  IADD3 RZ, P4, PT, R86, R162, RZ ;  /* 0x000000a256ff7210 */ /* 0x000fe20007f9e0ff */
        /* <DEDUP_REMOVED lines=19> */
[----:B------:R-:W-:Y:S01]  /*61380*/  IMAD.WIDE.U32 R86, P4, R126, R83, R148 ;  /* 0x000000537e567225 */ /* 0x000fe20007880094 */
[----:B------:R-:W-:-:S03]  /*61390*/  IADD3 R140, P3, PT, R143, R140, RZ ;  /* 0x0000008c8f8c7210 */ /* 0x000fc60007f7e0ff */
[----:B------:R-:W-:Y:S01]  /*613a0*/  IMAD.WIDE.U32 R160, R83, R128, RZ ;  /* 0x0000008053a07225 */ /* 0x000fe200078e00ff */
[----:B------:R-:W-:-:S03]  /*613b0*/  IADD3.X R141, P3, PT, R156, R157, RZ, P3, !PT ;  /* 0x0000009d9c8d7210 */ /* 0x000fc60001f7e4ff */
[----:B------:R-:W-:Y:S01]  /*613c0*/  IMAD.X R157, RZ, RZ, RZ, P4 ;  /* 0x000000ffff9d7224 */ /* 0x000fe200020e06ff */
[----:B------:R-:W-:Y:S01]  /*613d0*/  IADD3 R176, P4, PT, R86, R161, RZ ;  /* 0x000000a156b07210 */ /* 0x000fe20007f9e0ff */
[----:B------:R-:W-:Y:S01]  /*613e0*/  IMAD.WIDE.U32 R148, R82, R128, RZ ;  /* 0x0000008052947225 */ /* 0x000fe200078e00ff */
[----:B------:R-:W-:-:S03]  /*613f0*/  IADD3.X R177, P3, PT, RZ, R177, RZ, P3, !PT ;  /* 0x000000b1ffb17210 */ /* 0x000fc60001f7e4ff */
[----:B------:R-:W-:-:S04]  /*61400*/  IMAD.WIDE.U32 R158, R145, -0x4eac0001, RZ ;  /* 0xb153ffff919e7825 */ /* 0x000fc800078e00ff */
[----:B------:R-:W-:Y:S02]  /*61410*/  IMAD.MOV.U32 R156, RZ, RZ, R87 ;  /* 0x000000ffff9c7224 */ /* 0x000fe400078e0057 */
[----:B------:R-:W-:-:S04]  /*61420*/  IMAD.WIDE.U32 R164, R144, -0x4eac0001, RZ ;  /* 0xb153ffff90a47825 */ /* 0x000fc800078e00ff */
[----:B------:R-:W-:Y:S01]  /*61430*/  IMAD.WIDE.U32.X R156, R126, R129, R156, P4 ;  /* 0x000000817e9c7225 */ /* 0x000fe200020e049c */
[----:B------:R-:W-:Y:S02]  /*61440*/  IADD3.X R129, PT, PT, RZ, RZ, R147, P3, P6 ;  /* 0x000000ffff817210 */ /* 0x000fe40001fec493 */
[----:B------:R-:W-:Y:S01]  /*61450*/  IADD3 RZ, P3, PT, R166, R164, RZ ;  /* 0x000000a4a6ff7210 */ /* 0x000fe20007f7e0ff */
[----:B------:R-:W-:-:S04]  /*61460*/  IMAD.WIDE.U32 R146, P6, R126, R85, R148 ;  /* 0x000000557e927225 */ /* 0x000fc800078c0094 */
[----:B------:R-:W-:-:S04]  /*61470*/  IMAD.WIDE.U32 R158, P4, R144, 0x1eabfffe, R158 ;  /* 0x1eabfffe909e7825 */ /* 0x000fc8000788009e */
[----:B------:R-:W-:Y:S01]  /*61480*/  IMAD.WIDE.U32 R148, R144, -0x4eac0001, R166 ;  /* 0xb153ffff90947825 */ /* 0x000fe200078e00a6 */
[----:B------:R-:W-:-:S03]  /*61490*/  IADD3.X R166, P1, PT, RZ, RZ, RZ, P1, !PT ;  /* 0x000000ffffa67210 */ /* 0x000fc60000f3e4ff */
        /* <DEDUP_REMOVED lines=30> */
[----:B------:R-:W-:-:S02]  /*61680*/  IADD3.X RZ, P3, PT, R81, R185, RZ, P3, !PT ;  /* 0x000000b951ff7210 */ /* 0x000fc40001f7e4ff */
[----:B------:R-:W-:Y:S01]  /*61690*/  IADD3.X R178, P1, PT, R178, R183, RZ, P1, !PT ;  /* 0x000000b7b2b27210 */ /* 0x000fe20000f3e4ff */
        /* <DEDUP_REMOVED lines=38> */
[----:B------:R-:W-:Y:S02]  /*61900*/  IADD3 R140, P4, PT, R84, R147, RZ ;  /* 0x00000093548c7210 */ /* 0x000fe40007f9e0ff */
[----:B------:R-:W-:-:S02]  /*61910*/  IADD3.X R161, PT, PT, RZ, RZ, R161, P6, P3 ;  /* 0x000000ffffa17210 */ /* 0x000fc400037e64a1 */
[----:B------:R-:W-:Y:S01]  /*61920*/  IADD3 R147, P6, PT, R129, R80, RZ ;  /* 0x0000005081937210 */ /* 0x000fe20007fde0ff */
[----:B------:R-:W-:Y:S01]  /*61930*/  IMAD.WIDE.U32 R80, R144, 0x434bacd7, R154 ;  /* 0x434bacd790507825 */ /* 0x000fe200078e009a */
[----:B------:R-:W-:Y:S02]  /*61940*/  IADD3.X RZ, P5, PT, R141, R159, RZ, P5, !PT ;  /* 0x0000009f8dff7210 */ /* 0x000fe40002fbe4ff */
[----:B------:R-:W-:Y:S01]  /*61950*/  IADD3.X R142, P6, PT, R142, R161, RZ, P6, !PT ;  /* 0x000000a18e8e7210 */ /* 0x000fe200037de4ff */
[----:B------:R-:W-:Y:S01]  /*61960*/  IMAD.IADD R168, R81, 0x1, R168 ;  /* 0x0000000151a87824 */ /* 0x000fe200078e02a8 */
[----:B------:R-:W-:Y:S02]  /*61970*/  IADD3.X R145, P5, PT, RZ, R166, RZ, P5, !PT ;  /* 0x000000a6ff917210 */ /* 0x000fe40002fbe4ff */
[----:B------:R-:W-:Y:S02]  /*61980*/  IADD3.X R141, P4, PT, R179, R178, RZ, P4, !PT ;  /* 0x000000b2b38d7210 */ /* 0x000fe4000279e4ff */
[----:B------:R-:W-:-:S02]  /*61990*/  IADD3 RZ, P3, PT, R154, R170, RZ ;  /* 0x000000aa9aff7210 */ /* 0x000fc40007f7e0ff */
[----:B------:R-:W-:Y:S01]  /*619a0*/  IADD3.X R145, P6, PT, RZ, R145, RZ, P6, !PT ;  /* 0x00000091ff917210 */ /* 0x000fe200037de4ff */
[----:B------:R-:W-:Y:S01]  /*619b0*/  IMAD.WIDE.U32 R128, R128, R85, R140 ;  /* 0x0000005580807225 */ /* 0x000fe200078e008c */
[----:B------:R-:W-:Y:S02]  /*619c0*/  IADD3.X RZ, P3, PT, R155, R143, RZ, P3, !PT ;  /* 0x0000008f9bff7210 */ /* 0x000fe40001f7e4ff */
[----:B------:R-:W-:Y:S01]  /*619d0*/  IADD3.X R167, PT, PT, RZ, RZ, R167, P6, P5 ;  /* 0x000000ffffa77210 */ /* 0x000fe200037ea4a7 */
[----:B------:R-:W-:Y:S01]  /*619e0*/  IMAD.IADD R146, R129, 0x1, R146 ;  /* 0x0000000181927824 */ /* 0x000fe200078e0292 */
[----:B------:R-:W-:Y:S02]  /*619f0*/  IADD3 R143, P6, PT, R145, R80, RZ ;  /* 0x00000050918f7210 */ /* 0x000fe40007fde0ff */
        /* <DEDUP_REMOVED lines=30> */
[----:B------:R0:W-:Y:S01]  /*61be0*/  STL [R1+0x2c], R80 ;  /* 0x00002c5001007387 */ /* 0x0001e20000100800 */
[----:B------:R-:W-:Y:S02]  /*61bf0*/  IMAD.MOV.U32 R187, RZ, RZ, R147 ;  /* 0x000000ffffbb7224 */ /* 0x000fe400078e0093 */
        /* <DEDUP_REMOVED lines=8> */
[----:B0-----:R-:W-:Y:S05]  /*61c80*/  @P1 BRA `(.L_x_194) ;  /* 0x0000000400041947 */ /* 0x001fea0003800000 */
[----:B------:R-:W-:-:S04]  /*61c90*/  ISETP.GT.U32.AND P1, PT, R144, 0x434bacd7, PT ;  /* 0x434bacd79000780c */ /* 0x000fc80003f24070 */
[----:B------:R-:W-:-:S13]  /*61ca0*/  ISETP.GT.U32.AND.EX P1, PT, R87, 0x4b1ba7b6, PT, P1 ;  /* 0x4b1ba7b65700780c */ /* 0x000fda0003f24110 */
[----:B------:R-:W-:Y:S05]  /*61cb0*/  @P1 BRA `(.L_x_193) ;  /* 0x0000000000c01947 */ /* 0x000fea0003800000 */
[----:B------:R-:W-:Y:S01]  /*61cc0*/  IMAD.MOV.U32 R82, RZ, RZ, 0x1a0111ea ;  /* 0x1a0111eaff527424 */ /* 0x000fe200078e00ff */
[----:B------:R-:W-:Y:S01]  /*61cd0*/  ISETP.NE.U32.AND P1, PT, R144, 0x434bacd7, PT ;  /* 0x434bacd79000780c */ /* 0x000fe20003f25070 */
[----:B------:R-:W-:Y:S02]  /*61ce0*/  IMAD.MOV.U32 R229, RZ, RZ, 0x397fe69a ;  /* 0x397fe69affe57424 */ /* 0x000fe400078e00ff */
[----:B------:R-:W-:Y:S01]  /*61cf0*/  IMAD.MOV.U32 R187, RZ, RZ, R147 ;  /* 0x000000ffffbb7224 */ /* 0x000fe200078e0093 */
[----:B------:R0:W-:Y:S01]  /*61d00*/  STL [R1+0x2c], R82 ;  /* 0x00002c5201007387 */ /* 0x0001e20000100800 */
[----:B------:R-:W-:Y:S01]  /*61d10*/  ISETP.NE.AND.EX P1, PT, R87, 0x4b1ba7b6, PT, P1 ;  /* 0x4b1ba7b65700780c */ /* 0x000fe20003f25310 */
[----:B------:R-:W-:Y:S02]  /*61d20*/  IMAD.MOV.U32 R191, RZ, RZ, R142 ;  /* 0x000000ffffbf7224 */ /* 0x000fe400078e008e */
[----:B------:R-:W-:Y:S02]  /*61d30*/  IMAD.MOV.U32 R199, RZ, RZ, R143 ;  /* 0x000000ffffc77224 */ /* 0x000fe400078e008f */
[----:B------:R-:W-:-:S02]  /*61d40*/  IMAD.MOV.U32 R213, RZ, RZ, R167 ;  /* 0x000000ffffd57224 */ /* 0x000fc400078e00a7 */
[----:B------:R-:W-:Y:S02]  /*61d50*/  IMAD.MOV.U32 R215, RZ, RZ, R144 ;  /* 0x000000ffffd77224 */ /* 0x000fe400078e0090 */
[----:B------:R-:W-:-:S04]  /*61d60*/  IMAD.MOV.U32 R218, RZ, RZ, R87 ;  /* 0x000000ffffda7224 */ /* 0x000fc800078e0057 */
[----:B------:R-:W-:Y:S05]  /*61d70*/  @P1 BREAK.RELIABLE B5 ;  /* 0x0000000000051942 */ /* 0x000fea0003800100 */
[----:B0-----:R-:W-:Y:S05]  /*61d80*/  @P1 BRA `(.L_x_194) ;  /* 0x0000000000c41947 */ /* 0x001fea0003800000 */
        /* <DEDUP_REMOVED lines=35> */
.L_x_193:
[----:B------:R-:W-:Y:S05]  /*61fc0*/  BSYNC.RELIABLE B5 ;  /* 0x0000000000057941 */ /* 0x000fea0003800100 */
.L_x_192:
        /* <DEDUP_REMOVED lines=11> */
[----:B------:R-:W-:-:S05]  /*62080*/  IADD3.X R80, PT, PT, R80, -0x1a0111eb, RZ, P1, !PT ;  /* 0xe5feee1550507810 */ /* 0x000fca0000ffe4ff */
[----:B------:R0:W-:Y:S04]  /*62090*/  STL [R1+0x2c], R80 ;  /* 0x00002c5001007387 */ /* 0x0001e80000100800 */
.L_x_194:
[----:B------:R-:W-:Y:S05]  /*620a0*/  BSYNC.RECONVERGENT B4 ;  /* 0x0000000000047941 */ /* 0x000fea0003800200 */
.L_x_191:
        /* <DEDUP_REMOVED lines=13> */
[----:B0-----:R-:W-:Y:S02]  /*62180*/  SHF.L.W.U32.HI R80, R201, 0x1, R78 ;  /* 0x00000001c9507819 */ /* 0x001fe40000010e4e */
        /* <DEDUP_REMOVED lines=65> */
.L_x_197:
[----:B------:R-:W-:Y:S05]  /*625a0*/  BSYNC.RELIABLE B5 ;  /* 0x0000000000057941 */ /* 0x000fea0003800100 */
.L_x_196:
        /* <DEDUP_REMOVED lines=12> */
.L_x_198:
[----:B------:R-:W-:Y:S05]  /*62670*/  BSYNC.RECONVERGENT B4 ;  /* 0x0000000000047941 */ /* 0x000fea0003800200 */
.L_x_195:
        /* <DEDUP_REMOVED lines=79> */
.L_x_201:
[----:B------:R-:W-:Y:S05]  /*62b70*/  BSYNC.RELIABLE B5 ;  /* 0x0000000000057941 */ /* 0x000fea0003800100 */
.L_x_200:
        /* <DEDUP_REMOVED lines=12> */
.L_x_202:
[----:B------:R-:W-:Y:S05]  /*62c40*/  BSYNC.RECONVERGENT B4 ;  /* 0x0000000000047941 */ /* 0x000fea0003800200 */
.L_x_199:
        /* <DEDUP_REMOVED lines=79> */
.L_x_205:
[----:B------:R-:W-:Y:S05]  /*63140*/  BSYNC.RELIABLE B5 ;  /* 0x0000000000057941 */ /* 0x000fea0003800100 */
.L_x_204:
        /* <DEDUP_REMOVED lines=12> */
.L_x_206:
[----:B------:R-:W-:Y:S05]  /*63210*/  BSYNC.RECONVERGENT B4 ;  /* 0x0000000000047941 */ /* 0x000fea0003800200 */
.L_x_203:
        /* <DEDUP_REMOVED lines=36> */
[----:B------:R-:W-:Y:S01]  /*63460*/  IADD3 RZ, P3, PT, RZ, R32, RZ ;  /* 0x00000020ffff7210 */ /* 0x000fe20007f7e0ff */
        /* <DEDUP_REMOVED lines=50> */
[----:B------:R-:W-:Y:S01]  /*63790*/  IMAD.WIDE.U32 R26, R86, R59, RZ ;  /* 0x0000003b561a7225 */ /* 0x000fe200078e00ff */
[----:B------:R-:W-:-:S02]  /*637a0*/  IADD3.X R30, P1, PT, RZ, R30, RZ, P1, !PT ;  /* 0x0000001eff1e7210 */ /* 0x000fc40000f3e4ff */
[----:B------:R-:W-:Y:S01]  /*637b0*/  IADD3.X R50, PT, PT, RZ, RZ, R51, P5, P4 ;  /* 0x000000ffff327210 */ /* 0x000fe20002fe8433 */
[----:B------:R-:W-:Y:S01]  /*637c0*/  IMAD.WIDE.U32 R44, P6, R86, R58, R44 ;  /* 0x0000003a562c7225 */ /* 0x000fe200078c002c */
[----:B------:R-:W-:-:S03]  /*637d0*/  IADD3.X R51, P3, PT, RZ, R30, RZ, P3, !PT ;  /* 0x0000001eff337210 */ /* 0x000fc60001f7e4ff */
[----:B------:R-:W-:Y:S01]  /*637e0*/  IMAD.WIDE.U32 R28, R56, -0x4eac0001, RZ ;  /* 0xb153ffff381c7825 */ /* 0x000fe200078e00ff */
[----:B------:R-:W-:Y:S02]  /*637f0*/  IADD3 R27, P4, PT, R27, R44, RZ ;  /* 0x0000002c1b1b7210 */ /* 0x000fe40007f9e0ff */
[----:B------:R-:W-:Y:S01]  /*63800*/  IADD3.X R52, PT, PT, RZ, RZ, R31, P3, P1 ;  /* 0x000000ffff347210 */ /* 0x000fe20001fe241f */
[----:B------:R-:W-:Y:S01]  /*63810*/  IMAD.X R47, RZ, RZ, RZ, P6 ;  /* 0x000000ffff2f7224 */ /* 0x000fe200030e06ff */
[----:B------:R-:W-:Y:S01]  /*63820*/  IADD3 RZ, P1, PT, RZ, R26, RZ ;  /* 0x0000001affff7210 */ /* 0x000fe20007f3e0ff */
[----:B------:R-:W-:Y:S02]  /*63830*/  IMAD.MOV.U32 R46, RZ, RZ, R45 ;  /* 0x000000ffff2e7224 */ /* 0x000fe400078e002d */
[----:B------:R-:W-:Y:S01]  /*63840*/  IMAD.WIDE.U32 R48, R54, -0x4eac0001, RZ ;  /* 0xb153ffff36307825 */ /* 0x000fe200078e00ff */
[----:B------:R-:W-:-:S03]  /*63850*/  IADD3.X RZ, P1, PT, RZ, R27, RZ, P1, !PT ;  /* 0x0000001bffff7210 */ /* 0x000fc60000f3e4ff */
[----:B------:R-:W-:Y:S01]  /*63860*/  IMAD.WIDE.U32 R28, P5, R54, 0x1eabfffe, R28 ;  /* 0x1eabfffe361c7825 */ /* 0x000fe200078a001c */
[----:B------:R-:W-:-:S03]  /*63870*/  IADD3 RZ, P3, PT, R24, R48, RZ ;  /* 0x0000003018ff7210 */ /* 0x000fc60007f7e0ff */
[----:B------:R-:W-:Y:S01]  /*63880*/  IMAD.WIDE.U32.X R44, R87, R58, R46, P4 ;  /* 0x0000003a572c7225 */ /* 0x000fe200020e042e */
[----:B------:R-:W-:Y:S02]  /*63890*/  IADD3 R26, P4, PT, R51, R26, RZ ;  /* 0x0000001a331a7210 */ /* 0x000fe40007f9e0ff */
[----:B------:R-:W-:Y:S01]  /*638a0*/  IADD3 R49, P6, PT, R28, R49, RZ ;  /* 0x000000311c317210 */ /* 0x000fe20007fde0ff */
[----:B------:R-:W-:Y:S01]  /*638b0*/  IMAD.WIDE.U32 R30, R54, -0x4eac0001, R24 ;  /* 0xb153ffff361e7825 */ /* 0x000fe200078e0018 */
[----:B------:R-:W-:Y:S02]  /*638c0*/  IADD3.X R27, P4, PT, R27, R52, RZ, P4, !PT ;  /* 0x000000341b1b7210 */ /* 0x000fe4000279e4ff */
[----:B------:R-:W-:Y:S01]  /*638d0*/  IADD3.X R44, P1, PT, RZ, R44, RZ, P1, !PT ;  /* 0x0000002cff2c7210 */ /* 0x000fe20000f3e4ff */
[----:B------:R-:W-:Y:S01]  /*638e0*/  IMAD.X R47, RZ, RZ, RZ, P5 ;  /* 0x000000ffff2f7224 */ /* 0x000fe200028e06ff */
[----:B------:R-:W-:Y:S01]  /*638f0*/  IADD3.X RZ, P3, PT, R25, R49, RZ, P3, !PT ;  /* 0x0000003119ff7210 */ /* 0x000fe20001f7e4ff */
[----:B------:R-:W-:Y:S01]  /*63900*/  IMAD.MOV.U32 R46, RZ, RZ, R29 ;  /* 0x000000ffff2e7224 */ /* 0x000fe200078e001d */
[----:B------:R-:W-:Y:S01]  /*63910*/  IADD3 R24, P5, PT, R53, R30, RZ ;  /* 0x0000001e35187210 */ /* 0x000fe20007fbe0ff */
[----:B------:R-:W-:Y:S01]  /*63920*/  IMAD.IADD R25, R31, 0x1, R28 ;  /* 0x000000011f197824 */ /* 0x000fe200078e021c */
[----:B------:R-:W-:Y:S01]  /*63930*/  IADD3.X R31, P4, PT, RZ, R44, RZ, P4, !PT ;  /* 0x0000002cff1f7210 */ /* 0x000fe2000279e4ff */
[----:B------:R-:W-:-:S03]  /*63940*/  IMAD.WIDE.U32 R48, R56, -0x94f09dc, RZ ;  /* 0xf6b0f62438307825 */ /* 0x000fc600078e00ff */
[----:B------:R-:W-:Y:S01]  /*63950*/  IADD3.X R30, PT, PT, RZ, RZ, R45, P4, P1 ;  /* 0x000000ffff1e7210 */ /* 0x000fe200027e242d */
[----:B------:R-:W-:Y:S01]  /*63960*/  IMAD.WIDE.U32.X R46, R56, 0x1eabfffe, R46, P6 ;  /* 0x1eabfffe382e7825 */ /* 0x000fe200030e042e */
[----:B------:R-:W-:-:S03]  /*63970*/  IADD3.X R25, P5, PT, R25, R50, RZ, P5, !PT ;  /* 0x0000003219197210 */ /* 0x000fc60002fbe4ff */
        /* <DEDUP_REMOVED lines=22> */
[----:B------:R-:W-:Y:S01]  /*63ae0*/  IMAD.WIDE.U32 R44, R54, -0xc7aed41, R20 ;  /* 0xf38512bf362c7825 */ /* 0x000fe200078e0014 */
[----:B------:R-:W-:-:S03]  /*63af0*/  IADD3.X R51, P3, PT, RZ, R52, RZ, P3, !PT ;  /* 0x00000034ff337210 */ /* 0x000fc60001f7e4ff */
        /* <DEDUP_REMOVED lines=44> */
[----:B------:R-:W-:Y:S01]  /*63dc0*/  IMAD.WIDE.U32 R32, R54, 0x434bacd7, R22 ;  /* 0x434bacd736207825 */ /* 0x000fe200078e0016 */
[----:B------:R-:W-:Y:S02]  /*63dd0*/  IADD3.X R47, P1, PT, R24, R29, RZ, P1, !PT ;  /* 0x0000001d182f7210 */ /* 0x000fe40000f3e4ff */
[----:B------:R-:W-:Y:S01]  /*63de0*/  IADD3.X R55, P6, PT, RZ, R48, RZ, P6, !PT ;  /* 0x00000030ff377210 */ /* 0x000fe200037de4ff */
[----:B------:R-:W-:Y:S01]  /*63df0*/  IMAD.WIDE.U32 R28, R81, R126, RZ ;  /* 0x0000007e511c7225 */ /* 0x000fe200078e00ff */
[----:B------:R-:W-:-:S02]  /*63e00*/  IADD3.X RZ, P3, PT, R23, R51, RZ, P5, !PT ;  /* 0x0000003317ff7210 */ /* 0x000fc40002f7e4ff */
[----:B------:R-:W-:Y:S01]  /*63e10*/  IADD3.X R55, P5, PT, RZ, R55, RZ, P1, !PT ;  /* 0x00000037ff377210 */ /* 0x000fe20000fbe4ff */
[----:B------:R-:W-:Y:S02]  /*63e20*/  IMAD.MOV.U32 R24, RZ, RZ, R53 ;  /* 0x000000ffff187224 */ /* 0x000fe400078e0035 */
[----:B------:R-:W-:Y:S01]  /*63e30*/  IMAD.IADD R52, R33, 0x1, R52 ;  /* 0x0000000121347824 */ /* 0x000fe200078e0234 */
[----:B------:R-:W-:Y:S01]  /*63e40*/  IADD3.X R53, PT, PT, RZ, RZ, R49, P5, P6 ;  /* 0x000000ffff357210 */ /* 0x000fe20002fec431 */
[----:B------:R-:W-:Y:S01]  /*63e50*/  IMAD.WIDE.U32.X R24, R56, 0x4b1ba7b6, R24, P4 ;  /* 0x4b1ba7b638187825 */ /* 0x000fe200020e0418 */
[----:B------:R-:W-:-:S03]  /*63e60*/  IADD3 R48, P5, PT, R57, R32, RZ ;  /* 0x0000002039307210 */ /* 0x000fc60007fbe0ff */
[----:B------:R-:W-:Y:S01]  /*63e70*/  IMAD.WIDE.U32 R22, R80, R126, RZ ;  /* 0x0000007e50167225 */ /* 0x000fe200078e00ff */
[----:B------:R-:W-:Y:S02]  /*63e80*/  IADD3.X R49, P5, PT, R52, R131, RZ, P5, !PT ;  /* 0x0000008334317210 */ /* 0x000fe40002fbe4ff */
[----:B------:R-:W-:Y:S01]  /*63e90*/  IADD3.X R131, P3, PT, RZ, R24, RZ, P3, !PT ;  /* 0x00000018ff837210 */ /* 0x000fe20001f7e4ff */
[----:B------:R-:W-:-:S03]  /*63ea0*/  IMAD.WIDE.U32 R28, P1, R80, R127, R28 ;  /* 0x0000007f501c7225 */ /* 0x000fc6000782001c */
[----:B------:R-:W-:Y:S01]  /*63eb0*/  IADD3.X R131, P5, PT, RZ, R131, RZ, P5, !PT ;  /* 0x00000083ff837210 */ /* 0x000fe20002fbe4ff */
[----:B------:R-:W-:Y:S01]  /*63ec0*/  IMAD.WIDE.U32 R50, R80, R126, R44 ;  /* 0x0000007e50327225 */ /* 0x000fe200078e002c */
[----:B------:R-:W-:Y:S02]  /*63ed0*/  IADD3 R23, P6, PT, R28, R23, RZ ;  /* 0x000000171c177210 */ /* 0x000fe40007fde0ff */
[----:B------:R-:W-:Y:S01]  /*63ee0*/  IADD3.X R133, PT, PT, RZ, RZ, R25, P5, P3 ;  /* 0x000000ffff857210 */ /* 0x000fe20002fe6419 */
[----:B------:R-:W-:Y:S01]  /*63ef0*/  IMAD.X R33, RZ, RZ, RZ, P1 ;  /* 0x000000ffff217224 */ /* 0x000fe200008e06ff */
[----:B------:R-:W-:Y:S01]  /*63f00*/  IADD3 RZ, P1, PT, R44, R22, RZ ;  /* 0x000000162cff7210 */ /* 0x000fe20007f3e0ff */
[----:B------:R-:W-:Y:S01]  /*63f10*/  IMAD.MOV.U32 R32, RZ, RZ, R29 ;  /* 0x000000ffff207224 */ /* 0x000fe200078e001d */
[----:B------:R-:W-:Y:S01]  /*63f20*/  IADD3 R50, P4, PT, R55, R50, RZ ;  /* 0x0000003237327210 */ /* 0x000fe20007f9e0ff */
[----:B------:R-:W-:Y:S01]  /*63f30*/  IMAD.IADD R22, R51, 0x1, R28 ;  /* 0x0000000133167824 */ /* 0x000fe200078e021c */
[----:B------:R-:W-:Y:S01]  /*63f40*/  IADD3.X RZ, P1, PT, R45, R23, RZ, P1, !PT ;  /* 0x000000172dff7210 */ /* 0x000fe20000f3e4ff */
[----:B------:R-:W-:-:S03]  /*63f50*/  IMAD.WIDE.U32 R28, R56, 0x397fe69a, RZ ;  /* 0x397fe69a381c7825 */ /* 0x000fc600078e00ff */
[----:B------:R-:W-:Y:S01]  /*63f60*/  IADD3.X R51, P4, PT, R22, R53, RZ, P4, !PT ;  /* 0x0000003516337210 */ /* 0x000fe2000279e4ff */
[----:B------:R-:W-:-:S04]  /*63f70*/  IMAD.WIDE.U32.X R32, R81, R127, R32, P6 ;  /* 0x0000007f51207225 */ /* 0x000fc800030e0420 */
[----:B------:R-:W-:Y:S01]  /*63f80*/  IMAD.WIDE.U32 R24, P6, R54, 0x1a0111ea, R28 ;  /* 0x1a0111ea36187825 */ /* 0x000fe200078c001c */
[----:B------:R-:W-:-:S03]  /*63f90*/  IADD3.X R32, P3, PT, RZ, R32, RZ, P1, !PT ;  /* 0x00000020ff207210 */ /* 0x000fc60000f7e4ff */
[----:B------:R-:W-:-:S04]  /*63fa0*/  IMAD.WIDE.U32 R22, R83, R126, RZ ;  /* 0x0000007e53167225 */ /* 0x000fc800078e00ff */
[----:B------:R-:W-:-:S04]  /*63fb0*/  IMAD.WIDE.U32 R28, R54, 0x397fe69a, RZ ;  /* 0x397fe69a361c7825 */ /* 0x000fc800078e00ff */
[----:B------:R-:W-:Y:S01]  /*63fc0*/  IMAD.X R53, RZ, RZ, RZ, P6 ;  /* 0x000000ffff357224 */ /* 0x000fe200030e06ff */
[----:B------:R-:W-:Y:S01]  /*63fd0*/  IADD3 R135, P1, PT, R24, R29, RZ ;  /* 0x0000001d18877210 */ /* 0x000fe20007f3e0ff */
[----:B------:R-:W-:Y:S01]  /*63fe0*/  IMAD.WIDE.U32 R44, R82, R126, RZ ;  /* 0x0000007e522c7225 */ /* 0x000fe200078e00ff */
[----:B------:R-:W-:Y:S02]  /*63ff0*/  IADD3.X R29, P6, PT, RZ, R32, RZ, P4, !PT ;  /* 0x00000020ff1d7210 */ /* 0x000fe400027de4ff */
[----:B------:R-:W-:Y:S01]  /*64000*/  IADD3 RZ, P4, PT, R26, R28, RZ ;  /* 0x0000001c1aff7210 */ /* 0x000fe20007f9e0ff */
[----:B------:R-:W-:Y:S01]  /*64010*/  IMAD.WIDE.U32 R22, P5, R82, R127, R22 ;  /* 0x0000007f52167225 */ /* 0x000fe200078a0016 */
[----:B------:R-:W-:Y:S02]  /*64020*/  IADD3.X R32, PT, PT, RZ, RZ, R33, P6, P3 ;  /* 0x000000ffff207210 */ /* 0x000fe400037e6421 */
        /* <DEDUP_REMOVED lines=9> */
[----:B------:R-:W-:Y:S01]  /*640c0*/  IMAD.IADD R28, R55, 0x1, R24 ;  /* 0x00000001371c7824 */ /* 0x000fe200078e0218 */
[----:B------:R-:W-:Y:S01]  /*640d0*/  IADD3.X R130, P1, PT, RZ, R56, RZ, P1, !PT ;  /* 0x00000038ff827210 */ /* 0x000fe20000f3e4ff */
[----:B------:R-:W-:-:S03]  /*640e0*/  IMAD.WIDE.U32 R52, R20, -0x30003, RZ ;  /* 0xfffcfffd14347825 */ /* 0x000fc600078e00ff */
[----:B------:R-:W-:Y:S01]  /*640f0*/  IADD3.X R55, P4, PT, R28, R133, RZ, P4, !PT ;  /* 0x000000851c377210 */ /* 0x000fe2000279e4ff */
[----:B------:R-:W-:Y:S02]  /*64100*/  IMAD R33, R20, -0x760c0004, R33 ;  /* 0x89f3fffc14217824 */ /* 0x000fe400078e0221 */
[----:B------:R-:W-:Y:S01]  /*64110*/  IMAD.WIDE.U32 R24, R82, R126, R48 ;  /* 0x0000007e52187225 */ /* 0x000fe200078e0030 */
[----:B------:R-:W-:-:S03]  /*64120*/  IADD3.X R130, P4, PT, RZ, R130, RZ, P4, !PT ;  /* 0x00000082ff827210 */ /* 0x000fc6000279e4ff */
[----:B------:R-:W-:Y:S01]  /*64130*/  IMAD.X R27, RZ, RZ, RZ, P5 ;  /* 0x000000ffff1b7224 */ /* 0x000fe200028e06ff */
        /* <DEDUP_REMOVED lines=57> */
[----:B------:R-:W-:Y:S02]  /*644d0*/  IMAD.IADD R44, R55, 0x1, R48 ;  /* 0x00000001372c7824 */ /* 0x000fe400078e0230 */
[----:B------:R-:W-:Y:S02]  /*644e0*/  IMAD.MOV.U32 R26, RZ, RZ, R49 ;  /* 0x000000ffff1a7224 */ /* 0x000fe400078e0031 */
[----:B------:R-:W-:Y:S01]  /*644f0*/  IMAD.X R45, RZ, RZ, RZ, P6 ;  /* 0x000000ffff2d7224 */ /* 0x000fe200030e06ff */
[----:B------:R-:W-:Y:S01]  /*64500*/  IADD3 R49, P6, PT, R28, R21, RZ ;  /* 0x000000151c317210 */ /* 0x000fe20007fde0ff */
[----:B------:R-:W-:Y:S01]  /*64510*/  IMAD.WIDE.U32.X R26, R53, 0x1eabfffe, R26, P4 ;  /* 0x1eabfffe351a7825 */ /* 0x000fe200020e041a */
[----:B------:R-:W-:Y:S02]  /*64520*/  IADD3 RZ, P4, PT, R32, R20, RZ ;  /* 0x0000001420ff7210 */ /* 0x000fe40007f9e0ff */
[----:B------:R-:W-:Y:S01]  /*64530*/  IADD3.X R55, P3, PT, R44, R57, RZ, P3, !PT ;  /* 0x000000392c377210 */ /* 0x000fe20001f7e4ff */
[----:B------:R-:W-:Y:S01]  /*64540*/  IMAD.WIDE.U32 R20, R86, R126, R32 ;  /* 0x0000007e56147225 */ /* 0x000fe200078e0020 */
[----:B------:R-:W-:-:S02]  /*64550*/  IADD3.X R47, P5, PT, RZ, R26, RZ, P5, !PT ;  /* 0x0000001aff2f7210 */ /* 0x000fc40002fbe4ff */
[----:B------:R-:W-:Y:S01]  /*64560*/  IADD3.X RZ, P4, PT, R33, R49, RZ, P4, !PT ;  /* 0x0000003121ff7210 */ /* 0x000fe2000279e4ff */
[----:B------:R-:W-:Y:S01]  /*64570*/  IMAD.MOV.U32 R44, RZ, RZ, R29 ;  /* 0x000000ffff2c7224 */ /* 0x000fe200078e001d */
        /* <DEDUP_REMOVED lines=48> */
[----:B------:R-:W-:Y:S01]  /*64880*/  IMAD.WIDE.U32 R44, R136, R60, RZ ;  /* 0x0000003c882c7225 */ /* 0x000fe200078e00ff */
[----:B------:R-:W-:-:S03]  /*64890*/  IADD3.X RZ, P3, PT, R25, R135, RZ, P3, !PT ;  /* 0x0000008719ff7210 */ /* 0x000fc60001f7e4ff */
[----:B------:R-:W-:-:S04]  /*648a0*/  IMAD.WIDE.U32 R28, P5, R61, R136, R28 ;  /* 0x000000883d1c7225 */ /* 0x000fc800078a001c */
[----:B------:R-:W-:Y:S01]  /*648b0*/  IMAD.X R33, RZ, RZ, RZ, P6 ;  /* 0x000000ffff217224 */ /* 0x000fe200030e06ff */
[----:B------:R-:W-:Y:S01]  /*648c0*/  IADD3 R24, P6, PT, R133, R48, RZ ;  /* 0x0000003085187210 */ /* 0x000fe20007fde0ff */
[----:B------:R-:W-:Y:S02]  /*648d0*/  IMAD.MOV.U32 R32, RZ, RZ, R47 ;  /* 0x000000ffff207224 */ /* 0x000fe400078e002f */
[----:B------:R-:W-:Y:S02]  /*648e0*/  IMAD.IADD R25, R49, 0x1, R46 ;  /* 0x0000000131197824 */ /* 0x000fe400078e022e */
[----:B------:R-:W-:Y:S01]  /*648f0*/  IMAD.X R49, RZ, RZ, RZ, P5 ;  /* 0x000000ffff317224 */ /* 0x000fe200028e06ff */
[----:B------:R-:W-:Y:S01]  /*64900*/  IADD3 R45, P5, PT, R28, R45, RZ ;  /* 0x0000002d1c2d7210 */ /* 0x000fe20007fbe0ff */
[----:B------:R-:W-:Y:S01]  /*64910*/  IMAD.WIDE.U32 R46, R60, R136, R26 ;  /* 0x000000883c2e7225 */ /* 0x000fe200078e001a */
[----:B------:R-:W-:-:S03]  /*64920*/  IADD3.X R25, P6, PT, R25, R50, RZ, P6, !PT ;  /* 0x0000003219197210 */ /* 0x000fc600037de4ff */
[----:B------:R-:W-:Y:S02]  /*64930*/  IMAD.MOV.U32 R48, RZ, RZ, R29 ;  /* 0x000000ffff307224 */ /* 0x000fe400078e001d */
[----:B------:R-:W-:Y:S01]  /*64940*/  IMAD.WIDE.U32.X R32, R53, 0x64774b84, R32, P4 ;  /* 0x64774b8435207825 */ /* 0x000fe200020e0420 */
[----:B------:R-:W-:-:S03]  /*64950*/  IADD3 RZ, P4, PT, R26, R44, RZ ;  /* 0x0000002c1aff7210 */ /* 0x000fc60007f9e0ff */
[----:B------:R-:W-:Y:S01]  /*64960*/  IMAD.IADD R28, R47, 0x1, R28 ;  /* 0x000000012f1c7824 */ /* 0x000fe200078e021c */
[----:B------:R-:W-:Y:S01]  /*64970*/  IADD3.X R141, P3, PT, RZ, R32, RZ, P3, !PT ;  /* 0x00000020ff8d7210 */ /* 0x000fe20001f7e4ff */
[----:B------:R-:W-:Y:S01]  /*64980*/  IMAD.WIDE.U32.X R48, R61, R137, R48, P5 ;  /* 0x000000893d307225 */ /* 0x000fe200028e0430 */
[----:B------:R-:W-:Y:S02]  /*64990*/  IADD3 R26, P5, PT, R51, R46, RZ ;  /* 0x0000002e331a7210 */ /* 0x000fe40007fbe0ff */
[----:B------:R-:W-:Y:S01]  /*649a0*/  IADD3.X RZ, P4, PT, R27, R45, RZ, P4, !PT ;  /* 0x0000002d1bff7210 */ /* 0x000fe2000279e4ff */
[----:B------:R-:W-:Y:S01]  /*649b0*/  IMAD.WIDE.U32 R50, R81, R60, RZ ;  /* 0x0000003c51327225 */ /* 0x000fe200078e00ff */
[----:B------:R-:W-:Y:S02]  /*649c0*/  IADD3.X R27, P5, PT, R28, R57, RZ, P5, !PT ;  /* 0x000000391c1b7210 */ /* 0x000fe40002fbe4ff */
[----:B------:R-:W-:Y:S01]  /*649d0*/  IADD3.X R141, P6, PT, RZ, R141, RZ, P6, !PT ;  /* 0x0000008dff8d7210 */ /* 0x000fe200037de4ff */
[----:B------:R-:W-:Y:S01]  /*649e0*/  IMAD.WIDE.U32 R28, R53, 0x434bacd7, RZ ;  /* 0x434bacd7351c7825 */ /* 0x000fe200078e00ff */
[----:B------:R-:W-:-:S02]  /*649f0*/  IADD3.X R133, P4, PT, RZ, R48, RZ, P4, !PT ;  /* 0x00000030ff857210 */ /* 0x000fc4000279e4ff */
[----:B------:R-:W-:Y:S01]  /*64a00*/  IADD3.X R143, PT, PT, RZ, RZ, R33, P6, P3 ;  /* 0x000000ffff8f7210 */ /* 0x000fe200037e6421 */
[C---:B------:R-:W-:Y:S01]  /*64a10*/  IMAD.WIDE.U32 R32, R52.reuse, 0x434bacd7, RZ ;  /* 0x434bacd734207825 */ /* 0x040fe200078e00ff */
[----:B------:R-:W-:Y:S02]  /*64a20*/  IADD3 RZ, P3, PT, RZ, R31, RZ ;  /* 0x0000001fffff7210 */ /* 0x000fe40007f7e0ff */
[----:B------:R-:W-:Y:S01]  /*64a30*/  IADD3.X R133, P5, PT, RZ, R133, RZ, P5, !PT ;  /* 0x00000085ff857210 */ /* 0x000fe20002fbe4ff */
[----:B------:R-:W-:Y:S01]  /*64a40*/  IMAD.WIDE.U32 R28, P6, R52, 0x4b1ba7b6, R28 ;  /* 0x4b1ba7b6341c7825 */ /* 0x000fe200078c001c */
[----:B------:R-:W-:Y:S02]  /*64a50*/  IADD3.X RZ, P3, PT, RZ, R30, RZ, P3, !PT ;  /* 0x0000001effff7210 */ /* 0x000fe40001f7e4ff */
[----:B------:R-:W-:Y:S01]  /*64a60*/  IADD3.X R135, PT, PT, RZ, RZ, R49, P5, P4 ;  /* 0x000000ffff877210 */ /* 0x000fe20002fe8431 */
[----:B------:R-:W-:Y:S01]  /*64a70*/  IMAD.WIDE.U32 R30, R53, 0x397fe69a, RZ ;  /* 0x397fe69a351e7825 */ /* 0x000fe200078e00ff */
[----:B------:R-:W-:-:S02]  /*64a80*/  IADD3 R147, P5, PT, R28, R33, RZ ;  /* 0x000000211c937210 */ /* 0x000fc40007fbe0ff */
        /* <DEDUP_REMOVED lines=42> */
[----:B------:R-:W-:Y:S01]  /*64d30*/  IADD3.X R44, PT, PT, RZ, RZ, R25, P6, P1 ;  /* 0x000000ffff2c7210 */ /* 0x000fe200037e2419 */
[----:B------:R-:W-:Y:S01]  /*64d40*/  IMAD.WIDE.U32 R22, P4, R82, R61, R22 ;  /* 0x0000003d52167225 */ /* 0x000fe20007880016 */
[----:B------:R-:W-:-:S02]  /*64d50*/  IADD3 RZ, P1, PT, R48, R32, RZ ;  /* 0x0000002030ff7210 */ /* 0x000fc40007f3e0ff */
[----:B------:R-:W-:Y:S01]  /*64d60*/  IADD3 R131, P3, PT, R131, R132, RZ ;  /* 0x0000008483837210 */ /* 0x000fe20007f7e0ff */
        /* <DEDUP_REMOVED lines=44> */
[----:B------:R-:W-:-:S03]  /*65030*/  IMAD.MOV.U32 R24, RZ, RZ, R33 ;  /* 0x000000ffff187224 */ /* 0x000fc600078e0021 */
        /* <DEDUP_REMOVED lines=8> */
[-C--:B------:R-:W-:Y:S01]  /*650c0*/  IMAD.WIDE.U32 R46, R86, R60.reuse, RZ ;  /* 0x0000003c562e7225 */ /* 0x080fe200078e00ff */
        /* <DEDUP_REMOVED lines=93> */
[----:B------:R-:W-:Y:S01]  /*656a0*/  IMAD.IADD R44, R49, 0x1, R44 ;  /* 0x00000001312c7824 */ /* 0x000fe200078e022c */
[----:B------:R-:W-:Y:S01]  /*656b0*/  IADD3.X R47, P6, PT, RZ, RZ, RZ, P6, !PT ;  /* 0x000000ffff2f7210 */ /* 0x000fe200037de4ff */
        /* <DEDUP_REMOVED lines=49> */
[----:B------:R-:W-:Y:S01]  /*659d0*/  IMAD.WIDE.U32 R22, P5, R82, R63, R22 ;  /* 0x0000003f52167225 */ /* 0x000fe200078a0016 */
[----:B------:R-:W-:-:S02]  /*659e0*/  IADD3.X R47, P4, PT, RZ, R47, RZ, P4, !PT ;  /* 0x0000002fff2f7210 */ /* 0x000fc4000279e4ff */
[----:B------:R-:W-:Y:S01]  /*659f0*/  IADD3.X R52, P6, PT, RZ, R56, RZ, P6, !PT ;  /* 0x00000038ff347210 */ /* 0x000fe200037de4ff */
[----:B------:R-:W-:Y:S01]  /*65a00*/  IMAD.WIDE.U32 R44, R82, R62, RZ ;  /* 0x0000003e522c7225 */ /* 0x000fe200078e00ff */
[----:B------:R-:W-:Y:S02]  /*65a10*/  IADD3.X R46, PT, PT, RZ, RZ, R31, P4, P3 ;  /* 0x000000ffff2e7210 */ /* 0x000fe400027e641f */
[----:B------:R-:W-:Y:S01]  /*65a20*/  IADD3 R131, P1, PT, R131, R132, RZ ;  /* 0x0000008483837210 */ /* 0x000fe20007f3e0ff */
[----:B------:R-:W-:Y:S01]  /*65a30*/  IMAD.IADD R32, R21, 0x1, R32 ;  /* 0x0000000115207824 */ /* 0x000fe200078e0220 */
[----:B------:R-:W-:Y:S01]  /*65a40*/  IADD3 R21, P4, PT, R22, R45, RZ ;  /* 0x0000002d16157210 */ /* 0x000fe20007f9e0ff */
[----:B------:R-:W-:Y:S01]  /*65a50*/  IMAD.X R33, RZ, RZ, RZ, P5 ;  /* 0x000000ffff217224 */ /* 0x000fe200028e06ff */
[----:B------:R-:W-:Y:S01]  /*65a60*/  IADD3 R24, P5, PT, R53, R20, RZ ;  /* 0x0000001435187210 */ /* 0x000fe20007fbe0ff */
[----:B------:R-:W-:Y:S01]  /*65a70*/  IMAD.WIDE.U32 R30, R82, R62, R50 ;  /* 0x0000003e521e7225 */ /* 0x000fe200078e0032 */
[----:B------:R-:W-:-:S02]  /*65a80*/  IADD3 RZ, P3, PT, R50, R44, RZ ;  /* 0x0000002c32ff7210 */ /* 0x000fc40007f7e0ff */
[----:B------:R-:W-:Y:S01]  /*65a90*/  IADD3.X R25, P5, PT, R32, R49, RZ, P5, !PT ;  /* 0x0000003120197210 */ /* 0x000fe20002fbe4ff */
[----:B------:R-:W-:Y:S01]  /*65aa0*/  IMAD R45, R55, -0x30003, RZ ;  /* 0xfffcfffd372d7824 */ /* 0x000fe200078e02ff */
[----:B------:R-:W-:Y:S01]  /*65ab0*/  IADD3.X RZ, P3, PT, R51, R21, RZ, P3, !PT ;  /* 0x0000001533ff7210 */ /* 0x000fe20001f7e4ff */
        /* <DEDUP_REMOVED lines=39> */
[----:B------:R-:W-:Y:S02]  /*65d30*/  IADD3.X R57, P4, PT, RZ, R57, RZ, P4, !PT ;  /* 0x00000039ff397210 */ /* 0x000fe4000279e4ff */
[----:B------:R-:W-:Y:S01]  /*65d40*/  IADD3 RZ, P5, PT, RZ, R24, RZ ;  /* 0x00000018ffff7210 */ /* 0x000fe20007fbe0ff */
[----:B------:R-:W-:Y:S01]  /*65d50*/  IMAD.WIDE.U32 R24, R87, R62, RZ ;  /* 0x0000003e57187225 */ /* 0x000fe200078e00ff */
[----:B------:R-:W-:-:S02]  /*65d60*/  IADD3.X R48, PT, PT, RZ, RZ, R49, P4, P3 ;  /* 0x000000ffff307210 */ /* 0x000fc400027e6431 */
[----:B------:R-:W-:Y:S01]  /*65d70*/  IADD3.X RZ, P5, PT, RZ, R44, RZ, P5, !PT ;  /* 0x0000002cffff7210 */ /* 0x000fe20002fbe4ff */
        /* <DEDUP_REMOVED lines=154> */
[----:B------:R-:W-:Y:S01]  /*66720*/  IMAD.WIDE.U32 R30, R82, R64, R52 ;  /* 0x00000040521e7225 */ /* 0x000fe200078e0034 */
[----:B------:R-:W-:Y:S02]  /*66730*/  IADD3 R131, P1, PT, R131, R132, RZ ;  /* 0x0000008483837210 */ /* 0x000fe40007f3e0ff */
[----:B------:R-:W-:Y:S01]  /*66740*/  IADD3.X RZ, P3, PT, R53, R21, RZ, P3, !PT ;  /* 0x0000001535ff7210 */ /* 0x000fe20001f7e4ff */
[----:B------:R-:W-:Y:S01]  /*66750*/  IMAD.X R25, RZ, RZ, RZ, P5 ;  /* 0x000000ffff197224 */ /* 0x000fe200028e06ff */
[----:B------:R-:W-:Y:S01]  /*66760*/  IADD3 R32, P5, PT, R55, R20, RZ ;  /* 0x0000001437207210 */ /* 0x000fe20007fbe0ff */
[----:B------:R-:W-:Y:S01]  /*66770*/  IMAD R45, R57, -0x30003, RZ ;  /* 0xfffcfffd392d7824 */ /* 0x000fe200078e02ff */
[----:B------:R-:W-:Y:S01]  /*66780*/  IADD3.X R130, P1, PT, R130, R145, RZ, P1, !PT ;  /* 0x0000009182827210 */ /* 0x000fe20000f3e4ff */
        /* <DEDUP_REMOVED lines=15> */
[----:B------:R-:W-:-:S03]  /*66880*/  IADD3.X R21, P4, PT, RZ, R21, RZ, P4, !PT ;  /* 0x00000015ff157210 */ /* 0x000fc6000279e4ff */
[----:B------:R-:W-:Y:S01]  /*66890*/  IMAD.WIDE.U32 R46, R84, R64, RZ ;  /* 0x00000040542e7225 */ /* 0x000fe200078e00ff */
[----:B------:R-:W-:-:S03]  /*668a0*/  IADD3.X R27, PT, PT, RZ, RZ, R25, P4, P3 ;  /* 0x000000ffff1b7210 */ /* 0x000fc600027e6419 */
        /* <DEDUP_REMOVED lines=18> */
[----:B------:R-:W-:Y:S01]  /*669d0*/  IMAD.WIDE.U32 R52, R26, -0x4eac0001, R28 ;  /* 0xb153ffff1a347825 */ /* 0x000fe200078e001c */
[----:B------:R-:W-:-:S02]  /*669e0*/  IADD3.X R21, P4, PT, RZ, R21, RZ, P4, !PT ;  /* 0x00000015ff157210 */ /* 0x000fc4000279e4ff */
[----:B------:R-:W-:Y:S01]  /*669f0*/  IADD3.X RZ, P6, PT, R57, R49, RZ, P6, !PT ;  /* 0x0000003139ff7210 */ /* 0x000fe200037de4ff */
        /* <DEDUP_REMOVED lines=164> */
[----:B------:R-:W-:Y:S02]  /*67440*/  IMAD.MOV.U32 R20, RZ, RZ, R33 ;  /* 0x000000ffff147224 */ /* 0x000fe400078e0021 */
[----:B------:R-:W-:Y:S02]  /*67450*/  IMAD.IADD R27, R31, 0x1, R27 ;  /* 0x000000011f1b7824 */ /* 0x000fe400078e021b */
        /* <DEDUP_REMOVED lines=10> */
[----:B------:R-:W-:Y:S01]  /*67500*/  IMAD.MOV.U32 R46, RZ, RZ, R22 ;  /* 0x000000ffff2e7224 */ /* 0x000fe200078e0016 */
[----:B------:R-:W-:Y:S01]  /*67510*/  IADD3 R53, P4, PT, R54, R53, RZ ;  /* 0x0000003536357210 */ /* 0x000fe20007f9e0ff */
[----:B------:R-:W-:Y:S01]  /*67520*/  IMAD.X R23, RZ, RZ, RZ, P6 ;  /* 0x000000ffff177224 */ /* 0x000fe200030e06ff */
[----:B------:R-:W-:Y:S01]  /*67530*/  IADD3 RZ, P6, PT, R22, R52, RZ ;  /* 0x0000003416ff7210 */ /* 0x000fe20007fde0ff */
[----:B------:R-:W-:-:S04]  /*67540*/  IMAD.WIDE.U32 R48, R30, -0x5555, R46 ;  /* 0xffffaaab1e307825 */ /* 0x000fc800078e002e */
        /* <DEDUP_REMOVED lines=10> */
[----:B------:R-:W-:-:S04]  /*675f0*/  IMAD.WIDE.U32 R46, P6, R30, 0x1eabfffe, R48 ;  /* 0x1eabfffe1e2e7825 */ /* 0x000fc800078c0030 */
[----:B------:R-:W-:Y:S01]  /*67600*/  IMAD.X R23, RZ, RZ, RZ, P6 ;  /* 0x000000ffff177224 */ /* 0x000fe200030e06ff */
[----:B------:R-:W-:Y:S01]  /*67610*/  IADD3 RZ, P6, PT, R50, R52, RZ ;  /* 0x0000003432ff7210 */ /* 0x000fe20007fde0ff */
[----:B------:R-:W-:Y:S01]  /*67620*/  IMAD.WIDE.U32 R48, R30, -0x4eac0001, R50 ;  /* 0xb153ffff1e307825 */ /* 0x000fe200078e0032 */
[----:B------:R-:W-:Y:S02]  /*67630*/  IADD3.X R50, PT, PT, RZ, RZ, R21, P5, P4 ;  /* 0x000000ffff327210 */ /* 0x000fe40002fe8415 */
[----:B------:R-:W-:Y:S01]  /*67640*/  IADD3 R53, P5, PT, R46, R53, RZ ;  /* 0x000000352e357210 */ /* 0x000fe20007fbe0ff */
        /* <DEDUP_REMOVED lines=34> */
[----:B------:R-:W-:-:S02]  /*67870*/  IMAD.MOV.U32 R28, RZ, RZ, R23 ;  /* 0x000000ffff1c7224 */ /* 0x000fc400078e0017 */
[----:B------:R-:W-:Y:S01]  /*67880*/  IMAD.IADD R23, R53, 0x1, R22 ;  /* 0x0000000135177824 */ /* 0x000fe200078e0216 */
[----:B------:R-:W-:Y:S01]  /*67890*/  IADD3 R22, P4, PT, R55, R52, RZ ;  /* 0x0000003437167210 */ /* 0x000fe20007f9e0ff */
[----:B------:R-:W-:Y:S01]  /*678a0*/  IMAD.WIDE.U32.X R28, R27, 0x6730d2a0, R28, P6 ;  /* 0x6730d2a01b1c7825 */ /* 0x000fe200030e041c */
        /* <DEDUP_REMOVED lines=23> */
[----:B------:R-:W-:Y:S01]  /*67a20*/  IADD3.X R51, P6, PT, RZ, R28, RZ, P4, !PT ;  /* 0x0000001cff337210 */ /* 0x000fe200027de4ff */
[----:B------:R-:W-:Y:S01]  /*67a30*/  IMAD.WIDE.U32 R46, R30, 0x434bacd7, R48 ;  /* 0x434bacd71e2e7825 */ /* 0x000fe200078e0030 */
[----:B------:R-:W-:-:S02]  /*67a40*/  IADD3.X R55, P4, PT, R24, R55, RZ, P3, !PT ;  /* 0x0000003718377210 */ /* 0x000fc40001f9e4ff */
[----:B------:R-:W-:Y:S01]  /*67a50*/  IADD3 R28, P3, PT, R130, R25, RZ ;  /* 0x00000019821c7210 */ /* 0x000fe20007f7e0ff */
[----:B------:R-:W-:Y:S01]  /*67a60*/  IMAD.WIDE.U32 R32, P5, R30, 0x4b1ba7b6, R32 ;  /* 0x4b1ba7b61e207825 */ /* 0x000fe200078a0020 */
[----:B------:R-:W-:-:S03]  /*67a70*/  IADD3.X R51, P1, PT, RZ, R51, RZ, P1, !PT ;  /* 0x00000033ff337210 */ /* 0x000fc60000f3e4ff */
[----:B------:R-:W-:Y:S01]  /*67a80*/  IMAD.WIDE.U32 R24, R30, 0x434bacd7, RZ ;  /* 0x434bacd71e187825 */ /* 0x000fe200078e00ff */
[----:B------:R-:W-:-:S03]  /*67a90*/  IADD3.X R53, PT, PT, RZ, RZ, R29, P1, P6 ;  /* 0x000000ffff357210 */ /* 0x000fc60000fec41d */
        /* <DEDUP_REMOVED lines=26> */
[----:B------:R-:W-:Y:S01]  /*67c40*/  IMAD.WIDE.U32 R48, R86, R128, RZ ;  /* 0x0000008056307225 */ /* 0x000fe200078e00ff */
[----:B------:R-:W-:-:S03]  /*67c50*/  IADD3.X R26, P1, PT, RZ, RZ, RZ, P1, !PT ;  /* 0x000000ffff1a7210 */ /* 0x000fc60000f3e4ff */
        /* <DEDUP_REMOVED lines=88> */
.L_x_209:
[----:B------:R-:W-:Y:S05]  /*681e0*/  BSYNC.RELIABLE B5 ;  /* 0x0000000000057941 */ /* 0x000fea0003800100 */
.L_x_208:
        /* <DEDUP_REMOVED lines=12> */
.L_x_210:
[----:B------:R-:W-:Y:S05]  /*682b0*/  BSYNC.RECONVERGENT B4 ;  /* 0x0000000000047941 */ /* 0x000fea0003800200 */
.L_x_207:
        /* <DEDUP_REMOVED lines=79> */
.L_x_213:
[----:B------:R-:W-:Y:S05]  /*687b0*/  BSYNC.RELIABLE B5 ;  /* 0x0000000000057941 */ /* 0x000fea0003800100 */
.L_x_212:
        /* <DEDUP_REMOVED lines=12> */
.L_x_214:
[----:B------:R-:W-:Y:S05]  /*68880*/  BSYNC.RECONVERGENT B4 ;  /* 0x0000000000047941 */ /* 0x000fea0003800200 */
.L_x_211:
        /* <DEDUP_REMOVED lines=49> */
.L_x_218:
[----:B------:R-:W-:Y:S05]  /*68ba0*/  BSYNC.RELIABLE B5 ;  /* 0x0000000000057941 */ /* 0x000fea0003800100 */
.L_x_217:
        /* <DEDUP_REMOVED lines=12> */
.L_x_216:
[----:B------:R-:W-:Y:S05]  /*68c70*/  BSYNC.RECONVERGENT B4 ;  /* 0x0000000000047941 */ /* 0x000fea0003800200 */
.L_x_215:
        /* <DEDUP_REMOVED lines=73> */
[----:B------:R-:W-:Y:S01]  /*69110*/  IMAD.WIDE.U32.X R62, R130, R53, R62, P5 ;  /* 0x00000035823e7225 */ /* 0x000fe200028e043e */
        /* <DEDUP_REMOVED lines=108> */
[----:B------:R-:W-:Y:S01]  /*697e0*/  IADD3.X R65, PT, PT, RZ, RZ, R141, P5, P1 ;  /* 0x000000ffff417210 */ /* 0x000fe20002fe248d */
[----:B------:R-:W-:Y:S01]  /*697f0*/  IMAD.WIDE.U32 R140, R157, R159, RZ ;  /* 0x0000009f9d8c7225 */ /* 0x000fe200078e00ff */
[----:B------:R-:W-:-:S02]  /*69800*/  IADD3 R129, P5, PT, R134, R85, RZ ;  /* 0x0000005586817210 */ /* 0x000fc40007fbe0ff */
[----:B------:R-:W-:Y:S01]  /*69810*/  IADD3 RZ, P1, PT, R146, R84, RZ ;  /* 0x0000005492ff7210 */ /* 0x000fe20007f3e0ff */
[----:B------:R-:W-:Y:S01]  /*69820*/  IMAD.WIDE.U32 R84, R159, R156, R146 ;  /* 0x0000009c9f547225 */ /* 0x000fe200078e0092 */
[----:B------:R-:W-:Y:S02]  /*69830*/  IADD3.X R139, P3, PT, R139, R144, RZ, P3, !PT ;  /* 0x000000908b8b7210 */ /* 0x000fe40001f7e4ff */
[----:B------:R-:W-:Y:S01]  /*69840*/  IADD3.X R142, P6, PT, RZ, R60, RZ, P4, !PT ;  /* 0x0000003cff8e7210 */ /* 0x000fe200027de4ff */
[----:B------:R-:W-:Y:S01]  /*69850*/  IMAD.IADD R134, R85, 0x1, R134 ;  /* 0x0000000155867824 */ /* 0x000fe200078e0286 */
[----:B------:R-:W-:Y:S01]  /*69860*/  IADD3.X RZ, P4, PT, R147, R129, RZ, P1, !PT ;  /* 0x0000008193ff7210 */ /* 0x000fe20000f9e4ff */
[----:B------:R-:W-:Y:S01]  /*69870*/  IMAD.WIDE.U32.X R80, R161, R49, R80, P5 ;  /* 0x00000031a1507225 */ /* 0x000fe200028e0450 */
[----:B------:R-:W-:Y:S02]  /*69880*/  IADD3.X R142, P1, PT, RZ, R142, RZ, P3, !PT ;  /* 0x0000008eff8e7210 */ /* 0x000fe40001f3e4ff */
[----:B------:R-:W-:Y:S01]  /*69890*/  IADD3 R84, P3, PT, R59, R84, RZ ;  /* 0x000000543b547210 */ /* 0x000fe20007f7e0ff */
[----:B------:R-:W-:Y:S01]  /*698a0*/  IMAD.WIDE.U32 R140, P5, R161, R55, R140 ;  /* 0x00000037a18c7225 */ /* 0x000fe200078a008c */
[----:B------:R-:W-:-:S02]  /*698b0*/  IADD3.X R143, PT, PT, RZ, RZ, R61, P1, P6 ;  /* 0x000000ffff8f7210 */ /* 0x000fc40000fec43d */
[----:B------:R-:W-:Y:S01]  /*698c0*/  IADD3.X R85, P3, PT, R134, R65, RZ, P3, !PT ;  /* 0x0000004186557210 */ /* 0x000fe20001f7e4ff */
[----:B------:R-:W-:Y:S01]  /*698d0*/  IMAD.WIDE.U32 R60, R55, R159, RZ ;  /* 0x0000009f373c7225 */ /* 0x000fe200078e00ff */
[----:B------:R-:W-:Y:S02]  /*698e0*/  IADD3.X R59, P4, PT, RZ, R80, RZ, P4, !PT ;  /* 0x00000050ff3b7210 */ /* 0x000fe4000279e4ff */
[----:B------:R-:W-:Y:S01]  /*698f0*/  IADD3 RZ, P1, PT, R82, R64, RZ ;  /* 0x0000004052ff7210 */ /* 0x000fe20007f3e0ff */
        /* <DEDUP_REMOVED lines=13> */
[----:B------:R-:W-:Y:S02]  /*699d0*/  IADD3.X R59, P4, PT, RZ, R64, RZ, P4, !PT ;  /* 0x00000040ff3b7210 */ /* 0x000fe4000279e4ff */
[----:B------:R-:W-:Y:S01]  /*699e0*/  IADD3.X RZ, P1, PT, R83, R133, RZ, P1, !PT ;  /* 0x0000008553ff7210 */ /* 0x000fe20000f3e4ff */
[----:B------:R-:W-:Y:S01]  /*699f0*/  IMAD.WIDE.U32 R80, R57, R159, RZ ;  /* 0x0000009f39507225 */ /* 0x000fe200078e00ff */
[----:B------:R-:W-:Y:S02]  /*69a00*/  IADD3 R82, P5, PT, R145, R60, RZ ;  /* 0x0000003c91527210 */ /* 0x000fe40007fbe0ff */
[----:B------:R-:W-:Y:S01]  /*69a10*/  IADD3.X R59, P3, PT, RZ, R59, RZ, P3, !PT ;  /* 0x0000003bff3b7210 */ /* 0x000fe20001f7e4ff */
[----:B------:R-:W-:Y:S02]  /*69a20*/  IMAD.IADD R128, R61, 0x1, R128 ;  /* 0x000000013d807824 */ /* 0x000fe400078e0280 */
[----:B------:R-:W-:Y:S01]  /*69a30*/  IMAD.WIDE.U32 R60, R54, R159, RZ ;  /* 0x0000009f363c7225 */ /* 0x000fe200078e00ff */
[----:B------:R-:W-:-:S02]  /*69a40*/  IADD3.X R129, PT, PT, RZ, RZ, R65, P3, P4 ;  /* 0x000000ffff817210 */ /* 0x000fc40001fe8441 */
        /* <DEDUP_REMOVED lines=22> */
[----:B------:R-:W-:Y:S01]  /*69bb0*/  IMAD.WIDE.U32 R58, R45, R159, RZ ;  /* 0x0000009f2d3a7225 */ /* 0x000fe200078e00ff */
[----:B------:R-:W-:-:S02]  /*69bc0*/  IADD3.X R136, PT, PT, RZ, RZ, R65, P3, P1 ;  /* 0x000000ffff887210 */ /* 0x000fc40001fe2441 */
[----:B------:R-:W-:Y:S01]  /*69bd0*/  IADD3.X R133, P4, PT, R64, R127, RZ, P4, !PT ;  /* 0x0000007f40857210 */ /* 0x000fe2000279e4ff */
[----:B------:R-:W-:Y:S01]  /*69be0*/  IMAD.WIDE.U32 R80, P6, R161, R45, R80 ;  /* 0x0000002da1507225 */ /* 0x000fe200078c0050 */
[----:B------:R-:W-:Y:S02]  /*69bf0*/  IADD3 RZ, P1, PT, R132, R58, RZ ;  /* 0x0000003a84ff7210 */ /* 0x000fe40007f3e0ff */
[----:B------:R-:W-:Y:S01]  /*69c00*/  IADD3.X RZ, P5, PT, R139, R131, RZ, P5, !PT ;  /* 0x000000838bff7210 */ /* 0x000fe20002fbe4ff */
[----:B------:R-:W-:Y:S01]  /*69c10*/  IMAD.WIDE.U32 R64, R44, R159, RZ ;  /* 0x0000009f2c407225 */ /* 0x000fe200078e00ff */
[----:B------:R-:W-:Y:S02]  /*69c20*/  IADD3 R59, P3, PT, R80, R59, RZ ;  /* 0x0000003b503b7210 */ /* 0x000fe40007f7e0ff */
[----:B------:R-:W-:Y:S01]  /*69c30*/  IADD3.X R86, P5, PT, RZ, R86, RZ, P5, !PT ;  /* 0x00000056ff567210 */ /* 0x000fe20002fbe4ff */
[----:B------:R-:W-:Y:S01]  /*69c40*/  IMAD.WIDE.U32 R128, R159, R45, R132 ;  /* 0x0000002d9f807225 */ /* 0x000fe200078e0084 */
[----:B------:R-:W-:-:S03]  /*69c50*/  IADD3.X RZ, P1, PT, R133, R59, RZ, P1, !PT ;  /* 0x0000003b85ff7210 */ /* 0x000fc60000f3e4ff */
[----:B------:R-:W-:Y:S02]  /*69c60*/  IMAD R83, R63, -0x30003, RZ ;  /* 0xfffcfffd3f537824 */ /* 0x000fe400078e02ff */
[----:B------:R-:W-:Y:S02]  /*69c70*/  IMAD.X R127, RZ, RZ, RZ, P6 ;  /* 0x000000ffff7f7224 */ /* 0x000fe400030e06ff */
[----:B------:R-:W-:Y:S02]  /*69c80*/  IMAD.MOV.U32 R126, RZ, RZ, R81 ;  /* 0x000000ffff7e7224 */ /* 0x000fe400078e0051 */
[----:B------:R-:W-:Y:S02]  /*69c90*/  IMAD.IADD R129, R129, 0x1, R80 ;  /* 0x0000000181817824 */ /* 0x000fe400078e0250 */
[----:B------:R-:W-:-:S04]  /*69ca0*/  IMAD.WIDE.U32 R58, P6, R161, R47, R64 ;  /* 0x0000002fa13a7225 */ /* 0x000fc800078c0040 */
[----:B------:R-:W-:-:S04]  /*69cb0*/  IMAD.WIDE.U32 R80, R62, -0x30003, RZ ;  /* 0xfffcfffd3e507825 */ /* 0x000fc800078e00ff */
[----:B------:R-:W-:Y:S02]  /*69cc0*/  IMAD R131, R62, -0x760c0004, R83 ;  /* 0x89f3fffc3e837824 */ /* 0x000fe400078e0253 */
        /* <DEDUP_REMOVED lines=9> */
[----:B------:R-:W-:-:S03]  /*69d60*/  IMAD.WIDE.U32 R132, R81, -0x5555, RZ ;  /* 0xffffaaab51847825 */ /* 0x000fc600078e00ff */
[----:B------:R-:W-:Y:S01]  /*69d70*/  IADD3.X R139, P4, PT, RZ, R139, RZ, P4, !PT ;  /* 0x0000008bff8b7210 */ /* 0x000fe2000279e4ff */
[----:B------:R-:W-:Y:S01]  /*69d80*/  IMAD.X R83, RZ, RZ, RZ, P6 ;  /* 0x000000ffff537224 */ /* 0x000fe200030e06ff */
[----:B------:R-:W-:Y:S01]  /*69d90*/  IADD3 R141, P6, PT, R58, R65, RZ ;  /* 0x000000413a8d7210 */ /* 0x000fe20007fde0ff */
[----:B------:R-:W-:Y:S01]  /*69da0*/  IMAD.WIDE.U32 R130, R80, -0x5555, RZ ;  /* 0xffffaaab50827825 */ /* 0x000fe200078e00ff */
[----:B------:R-:W-:-:S03]  /*69db0*/  IADD3.X R138, PT, PT, RZ, RZ, R127, P4, P3 ;  /* 0x000000ffff8a7210 */ /* 0x000fc600027e647f */
[----:B------:R-:W-:Y:S01]  /*69dc0*/  IMAD.WIDE.U32 R132, P5, R80, -0x46010001, R132 ;  /* 0xb9feffff50847825 */ /* 0x000fe200078a0084 */
[----:B------:R-:W-:-:S03]  /*69dd0*/  IADD3 RZ, P1, PT, R62, R130, RZ ;  /* 0x000000823eff7210 */ /* 0x000fc60007f3e0ff */
[----:B------:R-:W-:-:S04]  /*69de0*/  IMAD.WIDE.U32 R86, R80, -0x5555, R62 ;  /* 0xffffaaab50567825 */ /* 0x000fc800078e003e */
[----:B------:R-:W-:Y:S01]  /*69df0*/  IMAD.WIDE.U32.X R82, R161, R44, R82, P6 ;  /* 0x0000002ca1527225 */ /* 0x000fe200030e0452 */
        /* <DEDUP_REMOVED lines=30> */
[----:B------:R-:W-:Y:S01]  /*69fe0*/  IADD3 R58, P5, PT, R139, R64, RZ ;  /* 0x000000408b3a7210 */ /* 0x000fe20007fbe0ff */
[----:B------:R-:W-:Y:S01]  /*69ff0*/  IMAD.WIDE.U32 R64, R80, -0x94f09dc, RZ ;  /* 0xf6b0f62450407825 */ /* 0x000fe200078e00ff */
[----:B------:R-:W-:-:S02]  /*6a000*/  IADD3.X RZ, P1, PT, R85, R141, RZ, P1, !PT ;  /* 0x0000008d55ff7210 */ /* 0x000fc40000f3e4ff */
[----:B------:R-:W-:Y:S01]  /*6a010*/  IADD3.X R131, P6, PT, RZ, R131, RZ, P6, !PT ;  /* 0x00000083ff837210 */ /* 0x000fe200037de4ff */
[----:B------:R-:W-:Y:S01]  /*6a020*/  IMAD.WIDE.U32 R84, R81, -0x94f09dc, RZ ;  /* 0xf6b0f62451547825 */ /* 0x000fe200078e00ff */
        /* <DEDUP_REMOVED lines=9> */
[----:B------:R-:W-:Y:S01]  /*6a0c0*/  IMAD.X R127, RZ, RZ, RZ, P4 ;  /* 0x000000ffff7f7224 */ /* 0x000fe200020e06ff */
[----:B------:R-:W-:Y:S01]  /*6a0d0*/  IADD3 RZ, P1, PT, R134, R64, RZ ;  /* 0x0000004086ff7210 */ /* 0x000fe20007f3e0ff */
[----:B------:R-:W-:-:S03]  /*6a0e0*/  IMAD.WIDE.U32 R64, R48, R46, RZ ;  /* 0x0000002e30407225 */ /* 0x000fc600078e00ff */
[----:B------:R-:W-:Y:S01]  /*6a0f0*/  IADD3.X RZ, P1, PT, R135, R83, RZ, P1, !PT ;  /* 0x0000005387ff7210 */ /* 0x000fe20000f3e4ff */
[----:B------:R-:W-:-:S04]  /*6a100*/  IMAD.WIDE.U32 R84, P5, R160, R48, R84 ;  /* 0x00000030a0547225 */ /* 0x000fc800078a0054 */
[----:B------:R-:W-:Y:S02]  /*6a110*/  IMAD.MOV.U32 R126, RZ, RZ, R63 ;  /* 0x000000ffff7e7224 */ /* 0x000fe400078e003f */
[----:B------:R-:W-:Y:S01]  /*6a120*/  IMAD.WIDE.U32 R82, R80, -0x94f09dc, R134 ;  /* 0xf6b0f62450527825 */ /* 0x000fe200078e0086 */
[----:B------:R-:W-:-:S03]  /*6a130*/  IADD3 R135, P4, PT, R84, R65, RZ ;  /* 0x0000004154877210 */ /* 0x000fc60007f9e0ff */
        /* <DEDUP_REMOVED lines=16> */
[C---:B------:R-:W-:Y:S01]  /*6a240*/  IMAD.WIDE.U32 R86, R80.reuse, -0xc7aed41, RZ ;  /* 0xf38512bf50567825 */ /* 0x040fe200078e00ff */
[----:B------:R-:W-:Y:S02]  /*6a250*/  IADD3.X RZ, P1, PT, RZ, R63, RZ, P1, !PT ;  /* 0x0000003fffff7210 */ /* 0x000fe40000f3e4ff */
[----:B------:R-:W-:Y:S01]  /*6a260*/  IADD3.X R141, PT, PT, RZ, RZ, R127, P5, P4 ;  /* 0x000000ffff8d7210 */ /* 0x000fe20002fe847f */
[----:B------:R-:W-:Y:S01]  /*6a270*/  IMAD.WIDE.U32 R130, P5, R80, 0x64774b84, R130 ;  /* 0x64774b8450827825 */ /* 0x000fe200078a0082 */
[----:B------:R-:W-:-:S03]  /*6a280*/  IADD3.X R133, P1, PT, RZ, R133, RZ, P1, !PT ;  /* 0x00000085ff857210 */ /* 0x000fc60000f3e4ff */
[----:B------:R-:W-:Y:S01]  /*6a290*/  IMAD.WIDE.U32 R84, R49, R46, RZ ;  /* 0x0000002e31547225 */ /* 0x000fe200078e00ff */
[----:B------:R-:W-:Y:S02]  /*6a2a0*/  IADD3.X R135, PT, PT, RZ, RZ, R65, P1, P6 ;  /* 0x000000ffff877210 */ /* 0x000fe40000fec441 */
[----:B------:R-:W-:Y:S01]  /*6a2b0*/  IADD3 R145, P4, PT, R130, R87, RZ ;  /* 0x0000005782917210 */ /* 0x000fe20007f9e0ff */
[----:B------:R-:W-:Y:S01]  /*6a2c0*/  IMAD.X R87, RZ, RZ, RZ, P5 ;  /* 0x000000ffff577224 */ /* 0x000fe200028e06ff */
[----:B------:R-:W-:Y:S01]  /*6a2d0*/  IADD3 RZ, P1, PT, R60, R86, RZ ;  /* 0x000000563cff7210 */ /* 0x000fe20007f3e0ff */
        /* <DEDUP_REMOVED lines=45> */
[----:B------:R-:W-:-:S04]  /*6a5b0*/  IMAD.WIDE.U32 R130, R55, R46, RZ ;  /* 0x0000002e37827225 */ /* 0x000fc800078e00ff */
[----:B------:R-:W-:-:S04]  /*6a5c0*/  IMAD.WIDE.U32 R136, P1, R160, R55, R136 ;  /* 0x00000037a0887225 */ /* 0x000fc80007820088 */
[----:B------:R-:W-:Y:S02]  /*6a5d0*/  IMAD.MOV.U32 R132, RZ, RZ, R127 ;  /* 0x000000ffff847224 */ /* 0x000fe400078e007f */
[----:B------:R-:W-:Y:S01]  /*6a5e0*/  IMAD.WIDE.U32 R134, R80, 0x434bacd7, R128 ;  /* 0x434bacd750867825 */ /* 0x000fe200078e0080 */
[----:B------:R-:W-:Y:S02]  /*6a5f0*/  IADD3.X R128, PT, PT, R83, RZ, RZ, P5, P3 ;  /* 0x000000ff53807210 */ /* 0x000fe40002fe64ff */
[----:B------:R-:W-:Y:S01]  /*6a600*/  IADD3 RZ, P3, PT, R64, R130, RZ ;  /* 0x0000008240ff7210 */ /* 0x000fe20007f7e0ff */
[----:B------:R-:W-:Y:S01]  /*6a610*/  IMAD.WIDE.U32.X R132, R81, 0x1a0111ea, R132, P6 ;  /* 0x1a0111ea51847825 */ /* 0x000fe200030e0484 */
[----:B------:R-:W-:Y:S02]  /*6a620*/  IADD3 R127, P6, PT, R136, R131, RZ ;  /* 0x00000083887f7210 */ /* 0x000fe40007fde0ff */
[----:B------:R-:W-:Y:S01]  /*6a630*/  IADD3 R134, P5, PT, R145, R134, RZ ;  /* 0x0000008691867210 */ /* 0x000fe20007fbe0ff */
[----:B------:R-:W-:Y:S01]  /*6a640*/  IMAD.X R85, RZ, RZ, RZ, P1 ;  /* 0x000000ffff557224 */ /* 0x000fe200008e06ff */
[----:B------:R-:W-:Y:S01]  /*6a650*/  IADD3 RZ, P1, PT, R58, R84, RZ ;  /* 0x000000543aff7210 */ /* 0x000fe20007f3e0ff */
[----:B------:R-:W-:Y:S01]  /*6a660*/  IMAD.IADD R81, R135, 0x1, R82 ;  /* 0x0000000187517824 */ /* 0x000fe200078e0252 */
[----:B------:R-:W-:Y:S01]  /*6a670*/  IADD3.X R129, P4, PT, RZ, R86, RZ, P4, !PT ;  /* 0x00000056ff817210 */ /* 0x000fe2000279e4ff */
[----:B------:R-:W-:Y:S01]  /*6a680*/  IMAD.WIDE.U32 R82, R46, R55, R64 ;  /* 0x000000372e527225 */ /* 0x000fe200078e0040 */
[----:B------:R-:W-:-:S02]  /*6a690*/  IADD3.X RZ, P3, PT, R65, R127, RZ, P3, !PT ;  /* 0x0000007f41ff7210 */ /* 0x000fc40001f7e4ff */
        /* <DEDUP_REMOVED lines=13> */
[----:B------:R-:W-:Y:S01]  /*6a770*/  IMAD.WIDE.U32 R86, R54, R46, RZ ;  /* 0x0000002e36567225 */ /* 0x000fe200078e00ff */
[----:B------:R-:W-:-:S03]  /*6a780*/  IADD3 R138, P1, PT, R138, R147, RZ ;  /* 0x000000938a8a7210 */ /* 0x000fc60007f3e0ff */
[----:B------:R-:W-:Y:S01]  /*6a790*/  IMAD.WIDE.U32 R64, P4, R160, R54, R64 ;  /* 0x00000036a0407225 */ /* 0x000fe20007880040 */
[----:B------:R-:W-:-:S03]  /*6a7a0*/  IADD3.X R139, P1, PT, R139, R128, RZ, P1, !PT ;  /* 0x000000808b8b7210 */ /* 0x000fc60000f3e4ff */
[----:B------:R-:W-:Y:S01]  /*6a7b0*/  IMAD.IADD R58, R81, 0x1, R126 ;  /* 0x00000001513a7824 */ /* 0x000fe200078e027e */
[----:B------:R-:W-:Y:S01]  /*6a7c0*/  IADD3.X R126, PT, PT, RZ, RZ, R85, P6, P3 ;  /* 0x000000ffff7e7210 */ /* 0x000fe200037e6455 */
[----:B------:R-:W-:Y:S01]  /*6a7d0*/  IMAD.X R85, RZ, RZ, RZ, P4 ;  /* 0x000000ffff557224 */ /* 0x000fe200020e06ff */
[----:B------:R-:W-:Y:S01]  /*6a7e0*/  IADD3 R59, P6, PT, R64, R87, RZ ;  /* 0x00000057403b7210 */ /* 0x000fe20007fde0ff */
[----:B------:R-:W-:Y:S01]  /*6a7f0*/  IMAD.MOV.U32 R84, RZ, RZ, R65 ;  /* 0x000000ffff547224 */ /* 0x000fe200078e0041 */
[----:B------:R-:W-:Y:S01]  /*6a800*/  IADD3 RZ, P3, PT, R134, R86, RZ ;  /* 0x0000005686ff7210 */ /* 0x000fe20007f7e0ff */
[----:B------:R-:W-:Y:S01]  /*6a810*/  IMAD.WIDE.U32 R86, R46, R54, R134 ;  /* 0x000000362e567225 */ /* 0x000fe200078e0086 */
[----:B------:R-:W-:Y:S02]  /*6a820*/  IADD3 R80, P4, PT, R129, R80, RZ ;  /* 0x0000005081507210 */ /* 0x000fe40007f9e0ff */
[----:B------:R-:W-:Y:S01]  /*6a830*/  IADD3.X RZ, P3, PT, R135, R59, RZ, P3, !PT ;  /* 0x0000003b87ff7210 */ /* 0x000fe20001f7e4ff */
[----:B------:R-:W-:Y:S01]  /*6a840*/  IMAD R129, R63, -0x30003, RZ ;  /* 0xfffcfffd3f817824 */ /* 0x000fe200078e02ff */
[----:B------:R-:W-:Y:S01]  /*6a850*/  IADD3.X R81, P4, PT, R58, R131, RZ, P4, !PT ;  /* 0x000000833a517210 */ /* 0x000fe2000279e4ff */
[----:B------:R-:W-:Y:S01]  /*6a860*/  IMAD.IADD R65, R87, 0x1, R64 ;  /* 0x0000000157417824 */ /* 0x000fe200078e0240 */
[----:B------:R-:W-:Y:S01]  /*6a870*/  IADD3.X R135, P5, PT, RZ, R132, RZ, P5, !PT ;  /* 0x00000084ff877210 */ /* 0x000fe20002fbe4ff */
[----:B------:R-:W-:Y:S01]  /*6a880*/  IMAD.WIDE.U32.X R84, R160, R57, R84, P6 ;  /* 0x00000039a0547225 */ /* 0x000fe200030e0454 */
        /* <DEDUP_REMOVED lines=8> */
[----:B------:R-:W-:Y:S02]  /*6a910*/  IMAD R129, R62, -0x760c0004, R129 ;  /* 0x89f3fffc3e817824 */ /* 0x000fe400078e0281 */
[----:B------:R-:W-:Y:S01]  /*6a920*/  IMAD.WIDE.U32 R86, P4, R160, R45, R86 ;  /* 0x0000002da0567225 */ /* 0x000fe20007880056 */
[----:B------:R-:W-:-:S03]  /*6a930*/  IADD3.X R141, PT, PT, RZ, RZ, R85, P6, P3 ;  /* 0x000000ffff8d7210 */ /* 0x000fc600037e6455 */
[----:B------:R-:W-:Y:S02]  /*6a940*/  IMAD.IADD R59, R59, 0x1, R129 ;  /* 0x000000013b3b7824 */ /* 0x000fe400078e0281 */
        /* <DEDUP_REMOVED lines=9> */
[----:B------:R-:W-:Y:S01]  /*6a9e0*/  IMAD.IADD R86, R133, 0x1, R86 ;  /* 0x0000000185567824 */ /* 0x000fe200078e0256 */
[----:B------:R-:W-:Y:S01]  /*6a9f0*/  IADD3.X RZ, P3, PT, R81, R129, RZ, P3, !PT ;  /* 0x0000008151ff7210 */ /* 0x000fe20001f7e4ff */
[----:B------:R-:W-:Y:S01]  /*6aa00*/  IMAD.X R87, RZ, RZ, RZ, P5 ;  /* 0x000000ffff577224 */ /* 0x000fe200028e06ff */
[----:B------:R-:W-:Y:S01]  /*6aa10*/  IADD3 R132, P5, PT, R137, R132, RZ ;  /* 0x0000008489847210 */ /* 0x000fe20007fbe0ff */
[----:B------:R-:W-:Y:S01]  /*6aa20*/  IMAD.WIDE.U32 R130, R58, -0x5555, RZ ;  /* 0xffffaaab3a827825 */ /* 0x000fe200078e00ff */
[----:B------:R-:W-:Y:S02]  /*6aa30*/  IADD3.X R137, P3, PT, RZ, R84, RZ, P3, !PT ;  /* 0x00000054ff897210 */ /* 0x000fe40001f7e4ff */
[----:B------:R-:W-:Y:S01]  /*6aa40*/  IADD3.X R133, P5, PT, R86, R141, RZ, P5, !PT ;  /* 0x0000008d56857210 */ /* 0x000fe20002fbe4ff */
[----:B------:R-:W-:Y:S01]  /*6aa50*/  IMAD.WIDE.U32 R80, R58, -0x5555, R62 ;  /* 0xffffaaab3a507825 */ /* 0x000fe200078e003e */
[----:B------:R-:W-:Y:S02]  /*6aa60*/  IADD3 RZ, P6, PT, R62, R130, RZ ;  /* 0x000000823eff7210 */ /* 0x000fe40007fde0ff */
[----:B------:R-:W-:Y:S01]  /*6aa70*/  IADD3 R131, P4, PT, R126, R131, RZ ;  /* 0x000000837e837210 */ /* 0x000fe20007f9e0ff */
[----:B------:R-:W-:Y:S01]  /*6aa80*/  IMAD.MOV.U32 R86, RZ, RZ, R127 ;  /* 0x000000ffff567224 */ /* 0x000fe200078e007f */
[----:B------:R-:W-:Y:S01]  /*6aa90*/  IADD3.X R137, P5, PT, RZ, R137, RZ, P5, !PT ;  /* 0x00000089ff897210 */ /* 0x000fe20002fbe4ff */
[----:B------:R-:W-:Y:S01]  /*6aaa0*/  IMAD.IADD R62, R81, 0x1, R126 ;  /* 0x00000001513e7824 */ /* 0x000fe200078e027e */
[----:B------:R-:W-:Y:S01]  /*6aab0*/  IADD3.X RZ, P6, PT, R63, R131, RZ, P6, !PT ;  /* 0x000000833fff7210 */ /* 0x000fe200037de4ff */
[----:B------:R-:W-:Y:S01]  /*6aac0*/  IMAD.WIDE.U32 R126, R59, -0x4eac0001, RZ ;  /* 0xb153ffff3b7e7825 */ /* 0x000fe200078e00ff */
[----:B------:R-:W-:-:S03]  /*6aad0*/  IADD3.X R141, PT, PT, RZ, RZ, R85, P5, P3 ;  /* 0x000000ffff8d7210 */ /* 0x000fc60002fe6455 */
[----:B------:R-:W-:Y:S01]  /*6aae0*/  IMAD.WIDE.U32.X R86, R59, -0x46010001, R86, P4 ;  /* 0xb9feffff3b567825 */ /* 0x000fe200020e0456 */
[----:B------:R-:W-:-:S03]  /*6aaf0*/  IADD3 RZ, P4, PT, RZ, R80, RZ ;  /* 0x00000050ffff7210 */ /* 0x000fc60007f9e0ff */
[C---:B------:R-:W-:Y:S01]  /*6ab00*/  IMAD.WIDE.U32 R80, R58.reuse, -0x4eac0001, RZ ;  /* 0xb153ffff3a507825 */ /* 0x040fe200078e00ff */
[----:B------:R-:W-:Y:S02]  /*6ab10*/  IADD3.X RZ, P4, PT, RZ, R62, RZ, P4, !PT ;  /* 0x0000003effff7210 */ /* 0x000fe4000279e4ff */
[----:B------:R-:W-:Y:S01]  /*6ab20*/  IADD3.X R131, P6, PT, RZ, R86, RZ, P6, !PT ;  /* 0x00000056ff837210 */ /* 0x000fe200037de4ff */
[----:B------:R-:W-:Y:S01]  /*6ab30*/  IMAD.WIDE.U32 R126, P5, R58, 0x1eabfffe, R126 ;  /* 0x1eabfffe3a7e7825 */ /* 0x000fe200078a007e */
[----:B------:R-:W-:Y:S02]  /*6ab40*/  IADD3 RZ, P3, PT, R60, R80, RZ ;  /* 0x000000503cff7210 */ /* 0x000fe40007f7e0ff */
[----:B------:R-:W-:Y:S01]  /*6ab50*/  IADD3.X R131, P4, PT, RZ, R131, RZ, P4, !PT ;  /* 0x00000083ff837210 */ /* 0x000fe2000279e4ff */
[----:B------:R-:W-:Y:S01]  /*6ab60*/  IMAD.X R63, RZ, RZ, RZ, P5 ;  /* 0x000000ffff3f7224 */ /* 0x000fe200028e06ff */
[----:B------:R-:W-:Y:S01]  /*6ab70*/  IADD3 R81, P5, PT, R126, R81, RZ ;  /* 0x000000517e517210 */ /* 0x000fe20007fbe0ff */
[----:B------:R-:W-:Y:S01]  /*6ab80*/  IMAD.WIDE.U32 R128, R58, -0x4eac0001, R60 ;  /* 0xb153ffff3a807825 */ /* 0x000fe200078e003c */
[----:B------:R-:W-:-:S02]  /*6ab90*/  IADD3.X R87, PT, PT, RZ, RZ, R87, P4, P6 ;  /* 0x000000ffff577210 */ /* 0x000fc400027ec457 */
        /* <DEDUP_REMOVED lines=18> */
[----:B------:R-:W-:Y:S01]  /*6acc0*/  IADD3 R62, P4, PT, R127, R86, RZ ;  /* 0x000000567f3e7210 */ /* 0x000fe20007f9e0ff */
[----:B------:R-:W-:Y:S01]  /*6acd0*/  IMAD.WIDE.U32.X R80, R59, 0x6730d2a0, R80, P5 ;  /* 0x6730d2a03b507825 */ /* 0x000fe200028e0450 */
[----:B------:R-:W-:-:S02]  /*6ace0*/  IADD3.X RZ, P5, PT, R83, R129, RZ, P6, !PT ;  /* 0x0000008153ff7210 */ /* 0x000fc400037be4ff */
[----:B------:R-:W-:Y:S01]  /*6acf0*/  IADD3.X R63, P4, PT, R87, R126, RZ, P4, !PT ;  /* 0x0000007e573f7210 */ /* 0x000fe2000279e4ff */
[----:B------:R-:W-:Y:S01]  /*6ad00*/  IMAD.WIDE.U32 R84, R44, R46, RZ ;  /* 0x0000002e2c547225 */ /* 0x000fe200078e00ff */
[----:B------:R-:W-:Y:S02]  /*6ad10*/  IADD3.X R131, P5, PT, RZ, R80, RZ, P5, !PT ;  /* 0x00000050ff837210 */ /* 0x000fe40002fbe4ff */
[----:B------:R-:W-:Y:S01]  /*6ad20*/  IADD3 R82, P3, PT, R135, R138, RZ ;  /* 0x0000008a87527210 */ /* 0x000fe20007f7e0ff */
[----:B------:R-:W-:Y:S01]  /*6ad30*/  IMAD.WIDE.U32 R86, R47, R46, RZ ;  /* 0x0000002e2f567225 */ /* 0x000fe200078e00ff */
[----:B------:R-:W-:Y:S02]  /*6ad40*/  IADD3.X R131, P4, PT, RZ, R131, RZ, P4, !PT ;  /* 0x00000083ff837210 */ /* 0x000fe4000279e4ff */
[----:B------:R-:W-:Y:S01]  /*6ad50*/  IADD3.X R83, P3, PT, R134, R139, RZ, P3, !PT ;  /* 0x0000008b86537210 */ /* 0x000fe20001f7e4ff */
[----:B------:R-:W-:Y:S01]  /*6ad60*/  IMAD.WIDE.U32 R126, P6, R160, R47, R84 ;  /* 0x0000002fa07e7225 */ /* 0x000fe200078c0054 */
[----:B------:R-:W-:-:S02]  /*6ad70*/  IADD3.X R135, PT, PT, RZ, RZ, R81, P4, P5 ;  /* 0x000000ffff877210 */ /* 0x000fc400027ea451 */
        /* <DEDUP_REMOVED lines=74> */
[----:B------:R-:W-:Y:S01]  /*6b220*/  IMAD.WIDE.U32 R58, R58, 0x397fe69a, R80 ;  /* 0x397fe69a3a3a7825 */ /* 0x000fe200078e0050 */
[----:B------:R-:W-:Y:S02]  /*6b230*/  IADD3 RZ, P4, PT, R80, R84, RZ ;  /* 0x0000005450ff7210 */ /* 0x000fe40007f9e0ff */
[----:B------:R-:W-:Y:S01]  /*6b240*/  IADD3.X R129, P1, PT, RZ, R129, RZ, P1, !PT ;  /* 0x00000081ff817210 */ /* 0x000fe20000f3e4ff */
[----:B------:R-:W-:Y:S01]  /*6b250*/  IMAD.WIDE.U32 R134, R156, R56, RZ ;  /* 0x000000389c867225 */ /* 0x000fe200078e00ff */
[----:B------:R-:W-:Y:S02]  /*6b260*/  IADD3.X RZ, P4, PT, R81, R137, RZ, P4, !PT ;  /* 0x0000008951ff7210 */ /* 0x000fe4000279e4ff */
[----:B------:R-:W-:Y:S01]  /*6b270*/  IADD3.X R137, PT, PT, RZ, RZ, R87, P1, P6 ;  /* 0x000000ffff897210 */ /* 0x000fe20000fec457 */
[----:B------:R-:W-:Y:S01]  /*6b280*/  IMAD.IADD R59, R59, 0x1, R82 ;  /* 0x000000013b3b7824 */ /* 0x000fe200078e0252 */
[----:B------:R-:W-:Y:S01]  /*6b290*/  IADD3 R58, P6, PT, R85, R58, RZ ;  /* 0x0000003a553a7210 */ /* 0x000fe20007fde0ff */
        /* <DEDUP_REMOVED lines=72> */
[----:B------:R-:W-:Y:S02]  /*6b720*/  IADD3 RZ, P3, PT, R60, R86, RZ ;  /* 0x000000563cff7210 */ /* 0x000fe40007f7e0ff */
[----:B------:R-:W-:Y:S01]  /*6b730*/  IADD3.X R86, PT, PT, RZ, RZ, R85, P5, P4 ;  /* 0x000000ffff567210 */ /* 0x000fe20002fe8455 */
[----:B------:R-:W-:-:S04]  /*6b740*/  IMAD.WIDE.U32 R82, P6, R64, -0x46010001, R82 ;  /* 0xb9feffff40527825 */ /* 0x000fc800078c0052 */
[----:B------:R-:W-:-:S04]  /*6b750*/  IMAD.WIDE.U32 R126, R64, -0x5555, R60 ;  /* 0xffffaaab407e7825 */ /* 0x000fc800078e003c */
        /* <DEDUP_REMOVED lines=29> */
[----:B------:R-:W-:Y:S01]  /*6b930*/  IMAD.X R61, RZ, RZ, RZ, P6 ;  /* 0x000000ffff3d7224 */ /* 0x000fe200030e06ff */
[----:B------:R-:W-:Y:S01]  /*6b940*/  IADD3.X R32, P3, PT, RZ, R32, RZ, P3, !PT ;  /* 0x00000020ff207210 */ /* 0x000fe20001f7e4ff */
[----:B------:R-:W-:-:S03]  /*6b950*/  IMAD.WIDE.U32 R86, R64, -0x4eac0001, R80 ;  /* 0xb153ffff40567825 */ /* 0x000fc600078e0050 */
[----:B------:R-:W-:Y:S01]  /*6b960*/  IADD3.X R56, PT, PT, RZ, RZ, R83, P3, P5 ;  /* 0x000000ffff387210 */ /* 0x000fe20001fea453 */
[----:B------:R-:W-:Y:S01]  /*6b970*/  IMAD.MOV.U32 R60, RZ, RZ, R127 ;  /* 0x000000ffff3c7224 */ /* 0x000fe200078e007f */
[----:B------:R-:W-:Y:S01]  /*6b980*/  IADD3 R83, P6, PT, R126, R85, RZ ;  /* 0x000000557e537210 */ /* 0x000fe20007fde0ff */
[----:B------:R-:W-:Y:S01]  /*6b990*/  IMAD.IADD R65, R87, 0x1, R126 ;  /* 0x0000000157417824 */ /* 0x000fe200078e027e */
[----:B------:R-:W-:Y:S01]  /*6b9a0*/  IADD3 RZ, P5, PT, R80, R84, RZ ;  /* 0x0000005450ff7210 */ /* 0x000fe20007fbe0ff */
[----:B------:R-:W-:Y:S01]  /*6b9b0*/  IMAD.WIDE.U32 R84, R64, -0x94f09dc, RZ ;  /* 0xf6b0f62440547825 */ /* 0x000fe200078e00ff */
[----:B------:R-:W-:Y:S02]  /*6b9c0*/  IADD3 R80, P3, PT, R135, R86, RZ ;  /* 0x0000005687507210 */ /* 0x000fe40007f7e0ff */
[----:B------:R-:W-:Y:S01]  /*6b9d0*/  IADD3.X RZ, P5, PT, R81, R83, RZ, P5, !PT ;  /* 0x0000005351ff7210 */ /* 0x000fe20002fbe4ff */
[----:B------:R-:W-:Y:S01]  /*6b9e0*/  IMAD.WIDE.U32.X R60, R46, 0x1eabfffe, R60, P6 ;  /* 0x1eabfffe2e3c7825 */ /* 0x000fe200030e043c */
[----:B------:R-:W-:-:S03]  /*6b9f0*/  IADD3.X R81, P6, PT, R65, R132, RZ, P3, !PT ;  /* 0x0000008441517210 */ /* 0x000fc60001fde4ff */
[----:B------:R-:W-:Y:S01]  /*6ba00*/  IMAD.WIDE.U32 R82, R46, -0x94f09dc, RZ ;  /* 0xf6b0f6242e527825 */ /* 0x000fe200078e00ff */
[----:B------:R-:W-:-:S03]  /*6ba10*/  IADD3.X R65, P3, PT, RZ, R60, RZ, P5, !PT ;  /* 0x0000003cff417210 */ /* 0x000fc60002f7e4ff */
[----:B------:R-:W-:Y:S01]  /*6ba20*/  IMAD.WIDE.U32 R86, R51, R33, RZ ;  /* 0x0000002133567225 */ /* 0x000fe200078e00ff */
        /* <DEDUP_REMOVED lines=189> */
[----:B------:R-:W-:-:S02]  /*6c600*/  IADD3.X R131, P4, PT, RZ, R131, RZ, P4, !PT ;  /* 0x00000083ff837210 */ /* 0x000fc4000279e4ff */
[----:B------:R-:W-:Y:S01]  /*6c610*/  IADD3.X R149, P5, PT, RZ, RZ, RZ, P5, !PT ;  /* 0x000000ffff957210 */ /* 0x000fe20002fbe4ff */
        /* <DEDUP_REMOVED lines=116> */
[----:B------:R-:W-:Y:S01]  /*6cd60*/  IADD3.X R127, P6, PT, R64, R81, RZ, P6, !PT ;  /* 0x00000051407f7210 */ /* 0x000fe200037de4ff */
[----:B------:R-:W-:Y:S01]  /*6cd70*/  IMAD.WIDE.U32 R80, R57, R52, RZ ;  /* 0x0000003439507225 */ /* 0x000fe200078e00ff */
[----:B------:R-:W-:-:S02]  /*6cd80*/  IADD3.X R49, P4, PT, RZ, R86, RZ, P4, !PT ;  /* 0x00000056ff317210 */ /* 0x000fc4000279e4ff */
[----:B------:R-:W-:Y:S01]  /*6cd90*/  IADD3 RZ, P3, PT, R130, R62, RZ ;  /* 0x0000003e82ff7210 */ /* 0x000fe20007f7e0ff */
[----:B------:R-:W-:Y:S01]  /*6cda0*/  IMAD.WIDE.U32 R62, R48, -0x30003, RZ ;  /* 0xfffcfffd303e7825 */ /* 0x000fe200078e00ff */
[----:B------:R-:W-:Y:S02]  /*6cdb0*/  IADD3.X R49, P6, PT, RZ, R49, RZ, P6, !PT ;  /* 0x00000031ff317210 */ /* 0x000fe400037de4ff */
[----:B------:R-:W-:Y:S01]  /*6cdc0*/  IADD3.X RZ, P3, PT, R131, R51, RZ, P3, !PT ;  /* 0x0000003383ff7210 */ /* 0x000fe20001f7e4ff */
[----:B------:R-:W-:Y:S01]  /*6cdd0*/  IMAD.WIDE.U32 R130, R52, R55, R130 ;  /* 0x0000003734827225 */ /* 0x000fe200078e0082 */
[----:B------:R-:W-:-:S03]  /*6cde0*/  IADD3.X R86, PT, PT, RZ, RZ, R87, P6, P4 ;  /* 0x000000ffff567210 */ /* 0x000fc600037e8457 */
[----:B------:R-:W-:-:S04]  /*6cdf0*/  IMAD.WIDE.U32 R80, P6, R50, R54, R80 ;  /* 0x0000003632507225 */ /* 0x000fc800078c0050 */
[----:B------:R-:W-:-:S04]  /*6ce00*/  IMAD.WIDE.U32 R82, R54, R52, RZ ;  /* 0x0000003436527225 */ /* 0x000fc800078e00ff */
        /* <DEDUP_REMOVED lines=15> */
[----:B------:R-:W-:-:S04]  /*6cf00*/  IMAD.WIDE.U32 R128, R62, -0x5555, R134 ;  /* 0xffffaaab3e807825 */ /* 0x000fc800078e0086 */
[----:B------:R-:W-:Y:S01]  /*6cf10*/  IMAD.X R49, RZ, RZ, RZ, P6 ;  /* 0x000000ffff317224 */ /* 0x000fe200030e06ff */
[----:B------:R-:W-:Y:S01]  /*6cf20*/  IADD3 R55, P6, PT, R84, R87, RZ ;  /* 0x0000005754377210 */ /* 0x000fe20007fde0ff */
[----:B------:R-:W-:Y:S01]  /*6cf30*/  IMAD.MOV.U32 R48, RZ, RZ, R85 ;  /* 0x000000ffff307224 */ /* 0x000fe200078e0055 */
[----:B------:R-:W-:Y:S01]  /*6cf40*/  IADD3 RZ, P3, PT, RZ, R128, RZ ;  /* 0x00000080ffff7210 */ /* 0x000fe20007f7e0ff */
[----:B------:R-:W-:Y:S01]  /*6cf50*/  IMAD.IADD R128, R129, 0x1, R84 ;  /* 0x0000000181807824 */ /* 0x000fe200078e0254 */
[----:B------:R-:W-:Y:S01]  /*6cf60*/  IADD3.X RZ, P4, PT, R135, R55, RZ, P4, !PT ;  /* 0x0000003787ff7210 */ /* 0x000fe2000279e4ff */
        /* <DEDUP_REMOVED lines=81> */
[----:B------:R-:W-:Y:S02]  /*6d480*/  IADD3 R131, P5, PT, R126, R45, RZ ;  /* 0x0000002d7e837210 */ /* 0x000fe40007fbe0ff */
[----:B------:R-:W-:Y:S01]  /*6d490*/  IADD3.X R45, P3, PT, RZ, R84, RZ, P3, !PT ;  /* 0x00000054ff2d7210 */ /* 0x000fe20001f7e4ff */
        /* <DEDUP_REMOVED lines=12> */
[----:B------:R-:W-:Y:S02]  /*6d560*/  IADD3.X R81, PT, PT, RZ, RZ, R81, P6, P5 ;  /* 0x000000ffff517210 */ /* 0x000fe400037ea451 */
[----:B------:R-:W-:Y:S02]  /*6d570*/  IADD3.X R45, P6, PT, RZ, R45, RZ, P4, !PT ;  /* 0x0000002dff2d7210 */ /* 0x000fe400027de4ff */
[----:B------:R-:W-:Y:S02]  /*6d580*/  IADD3 RZ, P5, PT, R54, R86, RZ ;  /* 0x0000005636ff7210 */ /* 0x000fe40007fbe0ff */
[----:B------:R-:W-:Y:S02]  /*6d590*/  IADD3.X R85, PT, PT, RZ, RZ, R85, P6, P3 ;  /* 0x000000ffff557210 */ /* 0x000fe400037e6455 */
[----:B------:R-:W-:Y:S01]  /*6d5a0*/  IADD3 R61, P6, PT, R45, R32, RZ ;  /* 0x000000202d3d7210 */ /* 0x000fe20007fde0ff */
[----:B------:R-:W-:Y:S01]  /*6d5b0*/  IMAD.WIDE.U32 R32, R62, 0x434bacd7, R58 ;  /* 0x434bacd73e207825 */ /* 0x000fe200078e003a */
[----:B------:R-:W-:-:S02]  /*6d5c0*/  IADD3.X RZ, P5, PT, R55, R83, RZ, P5, !PT ;  /* 0x0000005337ff7210 */ /* 0x000fc40002fbe4ff */
[----:B------:R-:W-:Y:S01]  /*6d5d0*/  IADD3 R54, P4, PT, R46, R149, RZ ;  /* 0x000000952e367210 */ /* 0x000fe20007f9e0ff */
[----:B------:R-:W-:Y:S01]  /*6d5e0*/  IMAD.IADD R130, R33, 0x1, R130 ;  /* 0x0000000121827824 */ /* 0x000fe200078e0282 */
[----:B------:R-:W-:Y:S02]  /*6d5f0*/  IADD3.X R85, P6, PT, R56, R85, RZ, P6, !PT ;  /* 0x0000005538557210 */ /* 0x000fe400037de4ff */
        /* <DEDUP_REMOVED lines=100> */
.L_x_221:
[----:B------:R-:W-:Y:S05]  /*6dc40*/  BSYNC.RELIABLE B5 ;  /* 0x0000000000057941 */ /* 0x000fea0003800100 */
.L_x_220:
        /* <DEDUP_REMOVED lines=12> */
.L_x_222:
[----:B------:R-:W-:Y:S05]  /*6dd10*/  BSYNC.RECONVERGENT B4 ;  /* 0x0000000000047941 */ /* 0x000fea0003800200 */
.L_x_219:
        /* <DEDUP_REMOVED lines=79> */
.L_x_225:
[----:B------:R-:W-:Y:S05]  /*6e210*/  BSYNC.RELIABLE B5 ;  /* 0x0000000000057941 */ /* 0x000fea0003800100 */
.L_x_224:
        /* <DEDUP_REMOVED lines=12> */
.L_x_226:
[----:B------:R-:W-:Y:S05]  /*6e2e0*/  BSYNC.RECONVERGENT B4 ;  /* 0x0000000000047941 */ /* 0x000fea0003800200 */
.L_x_223:
        /* <DEDUP_REMOVED lines=49> */
.L_x_230:
[----:B------:R-:W-:Y:S05]  /*6e600*/  BSYNC.RELIABLE B5 ;  /* 0x0000000000057941 */ /* 0x000fea0003800100 */
.L_x_229:
        /* <DEDUP_REMOVED lines=12> */
.L_x_228:
[----:B------:R-:W-:Y:S05]  /*6e6d0*/  BSYNC.RECONVERGENT B4 ;  /* 0x0000000000047941 */ /* 0x000fea0003800200 */
.L_x_227:
        /* <DEDUP_REMOVED lines=39> */
[C---:B------:R-:W-:Y:S02]  /*6e950*/  ISETP.GT.U32.AND P5, PT, R65.reuse, R18, PT ;  /* 0x000000124100720c */ /* 0x040fe40003fa4070 */
[----:B------:R-:W-:Y:S02]  /*6e960*/  ISETP.GE.U32.AND P1, PT, R20, R150, PT ;  /* 0x000000961400720c */ /* 0x000fe40003f26070 */
        /* <DEDUP_REMOVED lines=8> */
.L_x_234:
[----:B------:R-:W-:Y:S05]  /*6e9f0*/  BSYNC.RELIABLE B5 ;  /* 0x0000000000057941 */ /* 0x000fea0003800100 */
.L_x_233:
        /* <DEDUP_REMOVED lines=12> */
.L_x_232:
[----:B------:R-:W-:Y:S05]  /*6eac0*/  BSYNC.RECONVERGENT B4 ;  /* 0x0000000000047941 */ /* 0x000fea0003800200 */
.L_x_231:
[----:B------:R-:W2:Y:S01]  /*6ead0*/  LDL R65, [R1+0x2c] ;  /* 0x00002c0001417983 */ /* 0x000ea20000100800 */
        /* <DEDUP_REMOVED lines=12> */
[----:B--2---:R-:W-:Y:S02]  /*6eba0*/  ISETP.GT.U32.AND.EX P1, PT, R27, R65, PT, P3 ;  /* 0x000000411b00720c */ /* 0x004fe40003f24130 */
        /* <DEDUP_REMOVED lines=36> */
.L_x_238:
[----:B------:R-:W-:Y:S05]  /*6edf0*/  BSYNC.RELIABLE B5 ;  /* 0x0000000000057941 */ /* 0x000fea0003800100 */
.L_x_237:
        /* <DEDUP_REMOVED lines=12> */
.L_x_236:
[----:B------:R-:W-:Y:S05]  /*6eec0*/  BSYNC.RECONVERGENT B4 ;  /* 0x0000000000047941 */ /* 0x000fea0003800200 */
.L_x_235:
        /* <DEDUP_REMOVED lines=49> */
.L_x_242:
[----:B------:R-:W-:Y:S05]  /*6f1e0*/  BSYNC.RELIABLE B5 ;  /* 0x0000000000057941 */ /* 0x000fea0003800100 */
.L_x_241:
        /* <DEDUP_REMOVED lines=12> */
.L_x_240:
[----:B------:R-:W-:Y:S05]  /*6f2b0*/  BSYNC.RECONVERGENT B4 ;  /* 0x0000000000047941 */ /* 0x000fea0003800200 */
.L_x_239:
        /* <DEDUP_REMOVED lines=8> */
[C---:B------:R-:W-:Y:S01]  /*6f340*/  SHF.L.U64.HI R197, R195.reuse, 0x1, R22 ;  /* 0x00000001c3c57819 */ /* 0x040fe20000010216 */
[----:B------:R-:W-:Y:S01]  /*6f350*/  IMAD.SHL.U32 R195, R195, 0x2, RZ ;  /* 0x00000002c3c37824 */ /* 0x000fe200078e00ff */
[----:B------:R-:W-:-:S02]  /*6f360*/  SHF.L.W.U32.HI R56, R23, 0x1, R24 ;  /* 0x0000000117387819 */ /* 0x000fc40000010e18 */
[----:B------:R-:W-:Y:S02]  /*6f370*/  SHF.L.W.U32.HI R55, R50, 0x1, R23 ;  /* 0x0000000132377819 */ /* 0x000fe40000010e17 */
        /* <DEDUP_REMOVED lines=67> */
.L_x_245:
[----:B------:R-:W-:Y:S05]  /*6f7b0*/  BSYNC.RELIABLE B5 ;  /* 0x0000000000057941 */ /* 0x000fea0003800100 */
.L_x_244:
        /* <DEDUP_REMOVED lines=12> */
.L_x_246:
[----:B------:R-:W-:Y:S05]  /*6f880*/  BSYNC.RECONVERGENT B4 ;  /* 0x0000000000047941 */ /* 0x000fea0003800200 */
.L_x_243:
        /* <DEDUP_REMOVED lines=79> */
.L_x_249:
[----:B------:R-:W-:Y:S05]  /*6fd80*/  BSYNC.RELIABLE B5 ;  /* 0x0000000000057941 */ /* 0x000fea0003800100 */
.L_x_248:
        /* <DEDUP_REMOVED lines=12> */
.L_x_250:
[----:B------:R-:W-:Y:S05]  /*6fe50*/  BSYNC.RECONVERGENT B4 ;  /* 0x0000000000047941 */ /* 0x000fea0003800200 */
.L_x_247:
        /* <DEDUP_REMOVED lines=79> */
.L_x_253:
[----:B------:R-:W-:Y:S05]  /*70350*/  BSYNC.RELIABLE B5 ;  /* 0x0000000000057941 */ /* 0x000fea0003800100 */
.L_x_252:
        /* <DEDUP_REMOVED lines=12> */
.L_x_254:
[----:B------:R-:W-:Y:S05]  /*70420*/  BSYNC.RECONVERGENT B4 ;  /* 0x0000000000047941 */ /* 0x000fea0003800200 */
.L_x_251:
        /* <DEDUP_REMOVED lines=79> */
.L_x_257:
[----:B------:R-:W-:Y:S05]  /*70920*/  BSYNC.RELIABLE B5 ;  /* 0x0000000000057941 */ /* 0x000fea0003800100 */
.L_x_256:
        /* <DEDUP_REMOVED lines=12> */
.L_x_258:
[----:B------:R-:W-:Y:S05]  /*709f0*/  BSYNC.RECONVERGENT B4 ;  /* 0x0000000000047941 */ /* 0x000fea0003800200 */
.L_x_255:
        /* <DEDUP_REMOVED lines=79> */
.L_x_261:
[----:B------:R-:W-:Y:S05]  /*70ef0*/  BSYNC.RELIABLE B5 ;  /* 0x0000000000057941 */ /* 0x000fea0003800100 */
.L_x_260:
        /* <DEDUP_REMOVED lines=12> */
.L_x_262:
[----:B------:R-:W-:Y:S05]  /*70fc0*/  BSYNC.RECONVERGENT B4 ;  /* 0x0000000000047941 */ /* 0x000fea0003800200 */
.L_x_259:
        /* <DEDUP_REMOVED lines=79> */
.L_x_265:
[----:B------:R-:W-:Y:S05]  /*714c0*/  BSYNC.RELIABLE B5 ;  /* 0x0000000000057941 */ /* 0x000fea0003800100 */
.L_x_264:
        /* <DEDUP_REMOVED lines=12> */
.L_x_266:
[----:B------:R-:W-:Y:S05]  /*71590*/  BSYNC.RECONVERGENT B4 ;  /* 0x0000000000047941 */ /* 0x000fea0003800200 */
.L_x_263:
        /* <DEDUP_REMOVED lines=34> */
[CC--:B------:R-:W-:Y:S01]  /*717c0*/  IMAD.WIDE.U32 R54, P5, R12.reuse, R19.reuse, R56 ;  /* 0x000000130c367225 */ /* 0x0c0fe200078a0038 */
        /* <DEDUP_REMOVED lines=810> */
[----:B------:R-:W-:Y:S02]  /*74a70*/  IADD3 RZ, P3, PT, R126, R80, RZ ;  /* 0x000000507eff7210 */ /* 0x000fe40007f7e0ff */
[----:B------:R-:W-:Y:S01]  /*74a80*/  IADD3.X R135, P1, PT, R132, R143, RZ, P1, !PT ;  /* 0x0000008f84877210 */ /* 0x000fe20000f3e4ff */
        /* <DEDUP_REMOVED lines=43> */
[----:B------:R-:W-:Y:S02]  /*74d40*/  IADD3 RZ, P6, PT, R130, R82, RZ ;  /* 0x0000005282ff7210 */ /* 0x000fe40007fde0ff */
[----:B------:R-:W-:Y:S01]  /*74d50*/  IADD3.X R87, P4, PT, RZ, R87, RZ, P4, !PT ;  /* 0x00000057ff577210 */ /* 0x000fe2000279e4ff */
[----:B------:R-:W-:Y:S01]  /*74d60*/  IMAD.WIDE.U32.X R64, R55, -0x46010001, R64, P5 ;  /* 0xb9feffff37407825 */ /* 0x000fe200028e0440 */
[----:B------:R-:W-:-:S02]  /*74d70*/  IADD3 RZ, P5, PT, RZ, R80, RZ ;  /* 0x00000050ffff7210 */ /* 0x000fc40007fbe0ff */
[----:B------:R-:W-:Y:S01]  /*74d80*/  IADD3.X RZ, P6, PT, R131, R83, RZ, P6, !PT ;  /* 0x0000005383ff7210 */ /* 0x000fe200037de4ff */
[----:B------:R-:W-:Y:S01]  /*74d90*/  IMAD.IADD R80, R81, 0x1, R48 ;  /* 0x0000000151507824 */ /* 0x000fe200078e0230 */
[----:B------:R-:W-:Y:S01]  /*74da0*/  IADD3.X R84, PT, PT, RZ, RZ, R85, P4, P3 ;  /* 0x000000ffff547210 */ /* 0x000fe200027e6455 */
[-C--:B------:R-:W-:Y:S01]  /*74db0*/  IMAD.WIDE.U32 R48, R44, R39.reuse, RZ ;  /* 0x000000272c307225 */ /* 0x080fe200078e00ff */
[----:B------:R-:W-:Y:S02]  /*74dc0*/  IADD3.X R127, P4, PT, RZ, R64, RZ, P6, !PT ;  /* 0x00000040ff7f7210 */ /* 0x000fe4000379e4ff */
[----:B------:R-:W-:Y:S01]  /*74dd0*/  IADD3.X RZ, P5, PT, RZ, R80, RZ, P5, !PT ;  /* 0x00000050ffff7210 */ /* 0x000fe20002fbe4ff */
[----:B------:R-:W-:Y:S01]  /*74de0*/  IMAD.WIDE.U32 R82, R16, R39, RZ ;  /* 0x0000002710527225 */ /* 0x000fe200078e00ff */
[----:B------:R-:W-:Y:S02]  /*74df0*/  IADD3 R80, P3, PT, R126, R133, RZ ;  /* 0x000000857e507210 */ /* 0x000fe40007f7e0ff */
[----:B------:R-:W-:Y:S01]  /*74e00*/  IADD3.X R127, P5, PT, RZ, R127, RZ, P5, !PT ;  /* 0x0000007fff7f7210 */ /* 0x000fe20002fbe4ff */
[----:B------:R-:W-:Y:S01]  /*74e10*/  IMAD.WIDE.U32 R48, P6, R16, R45, R48 ;  /* 0x0000002d10307225 */ /* 0x000fe200078c0030 */
[----:B------:R-:W-:-:S02]  /*74e20*/  IADD3.X R81, P3, PT, R128, R135, RZ, P3, !PT ;  /* 0x0000008780517210 */ /* 0x000fc40001f7e4ff */
        /* <DEDUP_REMOVED lines=49> */
[----:B------:R-:W-:-:S03]  /*75140*/  IADD3.X R51, P6, PT, R51, R130, RZ, P6, !PT ;  /* 0x0000008233337210 */ /* 0x000fc600037de4ff */
        /* <DEDUP_REMOVED lines=8> */
[----:B------:R-:W-:Y:S01]  /*751d0*/  IMAD.WIDE.U32 R86, R55, -0xc7aed41, RZ ;  /* 0xf38512bf37567825 */ /* 0x000fe200078e00ff */
[----:B------:R-:W-:-:S02]  /*751e0*/  IADD3.X R129, P4, PT, RZ, R126, RZ, P4, !PT ;  /* 0x0000007eff817210 */ /* 0x000fc4000279e4ff */
        /* <DEDUP_REMOVED lines=171> */
[----:B------:R-:W-:Y:S01]  /*75ca0*/  IMAD.WIDE.U32 R64, R54, -0xc7aed41, R52 ;  /* 0xf38512bf36407825 */ /* 0x000fe200078e0034 */
[----:B------:R-:W-:Y:S02]  /*75cb0*/  IADD3.X R56, P1, PT, RZ, RZ, RZ, P1, !PT ;  /* 0x000000ffff387210 */ /* 0x000fe40000f3e4ff */
[----:B------:R-:W-:Y:S01]  /*75cc0*/  IADD3 R131, P5, PT, R80, R57, RZ ;  /* 0x0000003950837210 */ /* 0x000fe20007fbe0ff */
[----:B------:R-:W-:Y:S01]  /*75cd0*/  IMAD.X R57, RZ, RZ, RZ, P6 ;  /* 0x000000ffff397224 */ /* 0x000fe200030e06ff */
[----:B------:R-:W-:Y:S01]  /*75ce0*/  IADD3 R127, P6, PT, R127, R56, RZ ;  /* 0x000000387f7f7210 */ /* 0x000fe20007fde0ff */
[----:B------:R-:W-:Y:S01]  /*75cf0*/  IMAD.MOV.U32 R56, RZ, RZ, R81 ;  /* 0x000000ffff387224 */ /* 0x000fe200078e0051 */
[----:B------:R-:W-:Y:S01]  /*75d00*/  IADD3.X RZ, P4, PT, R53, R131, RZ, P4, !PT ;  /* 0x0000008335ff7210 */ /* 0x000fe2000279e4ff */
[----:B------:R-:W-:Y:S01]  /*75d10*/  IMAD.X R126, RZ, RZ, RZ, P1 ;  /* 0x000000ffff7e7224 */ /* 0x000fe200008e06ff */
[----:B------:R-:W-:Y:S01]  /*75d20*/  IADD3 R86, P1, PT, R83, R64, RZ ;  /* 0x0000004053567210 */ /* 0x000fe20007f3e0ff */
[----:B------:R-:W-:-:S02]  /*75d30*/  IMAD.IADD R80, R65, 0x1, R80 ;  /* 0x0000000141507824 */ /* 0x000fc400078e0250 */
[C---:B------:R-:W-:Y:S01]  /*75d40*/  IMAD.WIDE.U32.X R56, R55.reuse, 0x64774b84, R56, P5 ;  /* 0x64774b8437387825 */ /* 0x040fe200028e0438 */
[----:B------:R-:W-:Y:S02]  /*75d50*/  IADD3.X R126, PT, PT, R126, RZ, RZ, P6, P3 ;  /* 0x000000ff7e7e7210 */ /* 0x000fe400037e64ff */
[----:B------:R-:W-:Y:S01]  /*75d60*/  IADD3 R48, P3, PT, R48, R127, RZ ;  /* 0x0000007f30307210 */ /* 0x000fe20007f7e0ff */
[----:B------:R-:W-:Y:S01]  /*75d70*/  IMAD.WIDE.U32 R52, R55, 0x434bacd7, RZ ;  /* 0x434bacd737347825 */ /* 0x000fe200078e00ff */
[----:B------:R-:W-:Y:S02]  /*75d80*/  IADD3.X R128, P1, PT, R80, R87, RZ, P1, !PT ;  /* 0x0000005750807210 */ /* 0x000fe40000f3e4ff */
[----:B------:R-:W-:Y:S01]  /*75d90*/  IADD3.X R64, P6, PT, RZ, R56, RZ, P4, !PT ;  /* 0x00000038ff407210 */ /* 0x000fe200027de4ff */
[C---:B------:R-:W-:Y:S01]  /*75da0*/  IMAD.WIDE.U32 R80, R54.reuse, 0x434bacd7, R84 ;  /* 0x434bacd736507825 */ /* 0x040fe200078e0054 */
[----:B------:R-:W-:Y:S02]  /*75db0*/  IADD3.X R87, P4, PT, R49, R126, RZ, P3, !PT ;  /* 0x0000007e31577210 */ /* 0x000fe40001f9e4ff */
        /* <DEDUP_REMOVED lines=121> */
.L_x_269:
[----:B------:R-:W-:Y:S05]  /*76550*/  BSYNC.RELIABLE B5 ;  /* 0x0000000000057941 */ /* 0x000fea0003800100 */
.L_x_268:
        /* <DEDUP_REMOVED lines=12> */
.L_x_270:
[----:B------:R-:W-:Y:S05]  /*76620*/  BSYNC.RECONVERGENT B4 ;  /* 0x0000000000047941 */ /* 0x000fea0003800200 */
.L_x_267:
        /* <DEDUP_REMOVED lines=99> */
.L_x_273:
[----:B------:R-:W-:Y:S05]  /*76c60*/  BSYNC.RELIABLE B5 ;  /* 0x0000000000057941 */ /* 0x000fea0003800100 */
.L_x_272:
        /* <DEDUP_REMOVED lines=12> */
.L_x_274:
[----:B------:R-:W-:Y:S05]  /*76d30*/  BSYNC.RECONVERGENT B4 ;  /* 0x0000000000047941 */ /* 0x000fea0003800200 */
.L_x_271:
        /* <DEDUP_REMOVED lines=49> */
.L_x_278:
[----:B------:R-:W-:Y:S05]  /*77050*/  BSYNC.RELIABLE B5 ;  /* 0x0000000000057941 */ /* 0x000fea0003800100 */
.L_x_277:
        /* <DEDUP_REMOVED lines=12> */
.L_x_276:
[----:B------:R-:W-:Y:S05]  /*77120*/  BSYNC.RECONVERGENT B4 ;  /* 0x0000000000047941 */ /* 0x000fea0003800200 */
.L_x_275:
        /* <DEDUP_REMOVED lines=20> */
[----:B------:R-:W-:Y:S01]  /*77270*/  IMAD R155, R139, -0x30003, RZ ;  /* 0xfffcfffd8b9b7824 */ /* 0x000fe200078e02ff */
[----:B------:R-:W-:Y:S01]  /*77280*/  IADD3.X R148, PT, PT, RZ, RZ, R143, P3, P5 ;  /* 0x000000ffff947210 */ /* 0x000fe20001fea48f */
[----:B------:R-:W-:Y:S01]  /*77290*/  IMAD.WIDE.U32.X R144, R160, R85, R144, P6 ;  /* 0x00000055a0907225 */ /* 0x000fe200030e0490 */
[----:B------:R-:W-:Y:S02]  /*772a0*/  IADD3 R140, P3, PT, R149, R146, RZ ;  /* 0x00000092958c7210 */ /* 0x000fe40007f7e0ff */
[----:B------:R-:W-:Y:S01]  /*772b0*/  IADD3.X RZ, P4, PT, RZ, R147, RZ, P4, !PT ;  /* 0x00000093ffff7210 */ /* 0x000fe2000279e4ff */
[----:B------:R-:W-:Y:S01]  /*772c0*/  IMAD.WIDE.U32 R142, R128, R161, RZ ;  /* 0x000000a1808e7225 */ /* 0x000fe200078e00ff */
[----:B------:R-:W-:-:S02]  /*772d0*/  IADD3.X R141, P3, PT, R147, R148, RZ, P3, !PT ;  /* 0x00000094938d7210 */ /* 0x000fc40001f7e4ff */
[----:B------:R-:W-:Y:S01]  /*772e0*/  IADD3.X R151, P4, PT, RZ, R144, RZ, P4, !PT ;  /* 0x00000090ff977210 */ /* 0x000fe2000279e4ff */
[----:B------:R-:W-:-:S03]  /*772f0*/  IMAD.WIDE.U32 R148, R87, R161, RZ ;  /* 0x000000a157947225 */ /* 0x000fc600078e00ff */
[----:B------:R-:W-:Y:S01]  /*77300*/  IADD3.X R151, P5, PT, RZ, R151, RZ, P3, !PT ;  /* 0x00000097ff977210 */ /* 0x000fe20001fbe4ff */
[----:B------:R-:W-:Y:S01]  /*77310*/  IMAD.WIDE.U32 R142, P6, R160, R87, R142 ;  /* 0x00000057a08e7225 */ /* 0x000fe200078c008e */
[----:B------:R-:W-:Y:S02]  /*77320*/  IADD3 RZ, P3, PT, RZ, R148, RZ ;  /* 0x00000094ffff7210 */ /* 0x000fe40007f7e0ff */
[----:B------:R-:W-:Y:S01]  /*77330*/  IADD3.X R145, PT, PT, RZ, RZ, R145, P5, P4 ;  /* 0x000000ffff917210 */ /* 0x000fe20002fe8491 */
[----:B------:R-:W-:Y:S01]  /*77340*/  IMAD.X R147, RZ, RZ, RZ, P6 ;  /* 0x000000ffff937224 */ /* 0x000fe200030e06ff */
[----:B------:R-:W-:Y:S01]  /*77350*/  IADD3 R142, P5, PT, R149, R142, RZ ;  /* 0x0000008e958e7210 */ /* 0x000fe20007fbe0ff */
[----:B------:R-:W-:Y:S01]  /*77360*/  IMAD.MOV.U32 R146, RZ, RZ, R143 ;  /* 0x000000ffff927224 */ /* 0x000fe200078e008f */
[----:B------:R-:W-:Y:S01]  /*77370*/  IADD3 R144, P6, PT, R151, R148, RZ ;  /* 0x0000009497907210 */ /* 0x000fe20007fde0ff */
[----:B------:R-:W-:Y:S01]  /*77380*/  IMAD.WIDE.U32 R148, R130, R161, RZ ;  /* 0x000000a182947225 */ /* 0x000fe200078e00ff */
[----:B------:R-:W-:-:S02]  /*77390*/  IADD3.X RZ, P4, PT, RZ, R142, RZ, P3, !PT ;  /* 0x0000008effff7210 */ /* 0x000fc40001f9e4ff */
[----:B------:R-:W-:Y:S01]  /*773a0*/  IADD3.X R145, P3, PT, R142, R145, RZ, P6, !PT ;  /* 0x000000918e917210 */ /* 0x000fe2000377e4ff */
[----:B------:R-:W-:-:S04]  /*773b0*/  IMAD.WIDE.U32.X R146, R160, R128, R146, P5 ;  /* 0x00000080a0927225 */ /* 0x000fc800028e0492 */
[----:B------:R-:W-:Y:S01]  /*773c0*/  IMAD.WIDE.U32 R148, P5, R160, R132, R148 ;  /* 0x00000084a0947225 */ /* 0x000fe200078a0094 */
[----:B------:R-:W-:-:S03]  /*773d0*/  IADD3.X R151, P4, PT, RZ, R146, RZ, P4, !PT ;  /* 0x00000092ff977210 */ /* 0x000fc6000279e4ff */
[----:B------:R-:W-:Y:S01]  /*773e0*/  IMAD.WIDE.U32 R152, R132, R161, RZ ;  /* 0x000000a184987225 */ /* 0x000fe200078e00ff */
[----:B------:R-:W-:-:S03]  /*773f0*/  IADD3.X R151, P3, PT, RZ, R151, RZ, P3, !PT ;  /* 0x00000097ff977210 */ /* 0x000fc60001f7e4ff */
[----:B------:R-:W-:-:S04]  /*77400*/  IMAD.WIDE.U32 R156, R138, -0x30003, RZ ;  /* 0xfffcfffd8a9c7825 */ /* 0x000fc800078e00ff */
[----:B------:R-:W-:Y:S02]  /*77410*/  IMAD R155, R138, -0x760c0004, R155 ;  /* 0x89f3fffc8a9b7824 */ /* 0x000fe400078e029b */
[----:B------:R-:W-:Y:S01]  /*77420*/  IMAD.X R143, RZ, RZ, RZ, P5 ;  /* 0x000000ffff8f7224 */ /* 0x000fe200028e06ff */
[----:B------:R-:W-:Y:S01]  /*77430*/  IADD3 R148, P5, PT, R153, R148, RZ ;  /* 0x0000009499947210 */ /* 0x000fe20007fbe0ff */
[----:B------:R-:W-:Y:S01]  /*77440*/  IMAD.MOV.U32 R142, RZ, RZ, R149 ;  /* 0x000000ffff8e7224 */ /* 0x000fe200078e0095 */
[----:B------:R-:W-:Y:S01]  /*77450*/  IADD3.X R149, PT, PT, RZ, RZ, R147, P3, P4 ;  /* 0x000000ffff957210 */ /* 0x000fe20001fe8493 */
[----:B------:R-:W-:Y:S01]  /*77460*/  IMAD.IADD R157, R157, 0x1, R155 ;  /* 0x000000019d9d7824 */ /* 0x000fe200078e029b */
[----:B------:R-:W-:Y:S01]  /*77470*/  IADD3 RZ, P3, PT, RZ, R152, RZ ;  /* 0x00000098ffff7210 */ /* 0x000fe20007f7e0ff */
[----:B------:R-:W-:Y:S01]  /*77480*/  IMAD.WIDE.U32.X R142, R160, R130, R142, P5 ;  /* 0x00000082a08e7225 */ /* 0x000fe200028e048e */
[----:B------:R-:W-:Y:S02]  /*77490*/  IADD3 R152, P4, PT, R151, R152, RZ ;  /* 0x0000009897987210 */ /* 0x000fe40007f9e0ff */
[----:B------:R-:W-:Y:S01]  /*774a0*/  IADD3.X RZ, P3, PT, RZ, R148, RZ, P3, !PT ;  /* 0x00000094ffff7210 */ /* 0x000fe20001f7e4ff */
[----:B------:R-:W-:Y:S01]  /*774b0*/  IMAD.WIDE.U32 R146, R157, -0x5555, RZ ;  /* 0xffffaaab9d927825 */ /* 0x000fe200078e00ff */
[----:B------:R-:W-:-:S02]  /*774c0*/  IADD3.X R153, P5, PT, R148, R149, RZ, P4, !PT ;  /* 0x0000009594997210 */ /* 0x000fc400027be4ff */
[----:B------:R-:W-:Y:S01]  /*774d0*/  IADD3.X R166, P3, PT, RZ, R142, RZ, P3, !PT ;  /* 0x0000008effa67210 */ /* 0x000fe20001f7e4ff */
[----:B------:R-:W-:-:S03]  /*774e0*/  IMAD.WIDE.U32 R154, R156, -0x5555, RZ ;  /* 0xffffaaab9c9a7825 */ /* 0x000fc600078e00ff */
[----:B------:R-:W-:Y:S01]  /*774f0*/  IADD3.X R166, P5, PT, RZ, R166, RZ, P5, !PT ;  /* 0x000000a6ffa67210 */ /* 0x000fe20002fbe4ff */
[----:B------:R-:W-:Y:S01]  /*77500*/  IMAD.WIDE.U32 R146, P6, R156, -0x46010001, R146 ;  /* 0xb9feffff9c927825 */ /* 0x000fe200078c0092 */
[----:B------:R-:W-:Y:S02]  /*77510*/  IADD3 RZ, P4, PT, R138, R154, RZ ;  /* 0x0000009a8aff7210 */ /* 0x000fe40007f9e0ff */
[----:B------:R-:W-:Y:S01]  /*77520*/  IADD3.X R167, PT, PT, RZ, RZ, R143, P5, P3 ;  /* 0x000000ffffa77210 */ /* 0x000fe20002fe648f */
[----:B------:R-:W-:-:S04]  /*77530*/  IMAD.WIDE.U32 R148, R156, -0x5555, R138 ;  /* 0xffffaaab9c947825 */ /* 0x000fc800078e008a */
[----:B------:R-:W-:Y:S01]  /*77540*/  IMAD.X R151, RZ, RZ, RZ, P6 ;  /* 0x000000ffff977224 */ /* 0x000fe200030e06ff */
[----:B------:R-:W-:Y:S01]  /*77550*/  IADD3 R138, P6, PT, R146, R155, RZ ;  /* 0x0000009b928a7210 */ /* 0x000fe20007fde0ff */
        /* <DEDUP_REMOVED lines=26> */
[----:B------:R-:W-:Y:S01]  /*77700*/  IMAD.WIDE.U32 R142, R131, R161, RZ ;  /* 0x000000a1838e7225 */ /* 0x000fe200078e00ff */
[----:B------:R-:W-:-:S03]  /*77710*/  IADD3 R169, P6, PT, R148, R147, RZ ;  /* 0x0000009394a97210 */ /* 0x000fc60007fde0ff */
[----:B------:R-:W-:Y:S01]  /*77720*/  IMAD.X R155, RZ, RZ, RZ, P5 ;  /* 0x000000ffff9b7224 */ /* 0x000fe200028e06ff */
[----:B------:R-:W-:Y:S01]  /*77730*/  IADD3.X R151, P5, PT, RZ, R151, RZ, P4, !PT ;  /* 0x00000097ff977210 */ /* 0x000fe200027be4ff */
[----:B------:R-:W-:Y:S01]  /*77740*/  IMAD.MOV.U32 R154, RZ, RZ, R149 ;  /* 0x000000ffff9a7224 */ /* 0x000fe200078e0095 */
[----:B------:R-:W-:Y:S01]  /*77750*/  IADD3 RZ, P4, PT, R144, R146, RZ ;  /* 0x0000009290ff7210 */ /* 0x000fe20007f9e0ff */
[----:B------:R-:W-:Y:S01]  /*77760*/  IMAD.WIDE.U32 R146, R156, -0x94f09dc, R144 ;  /* 0xf6b0f6249c927825 */ /* 0x000fe200078e0090 */
[----:B------:R-:W-:Y:S02]  /*77770*/  IADD3.X R163, PT, PT, RZ, RZ, R139, P5, P3 ;  /* 0x000000ffffa37210 */ /* 0x000fe40002fe648b */
[----:B------:R-:W-:Y:S01]  /*77780*/  IADD3.X RZ, P4, PT, R145, R169, RZ, P4, !PT ;  /* 0x000000a991ff7210 */ /* 0x000fe2000279e4ff */
[----:B------:R-:W-:-:S04]  /*77790*/  IMAD.WIDE.U32 R142, P3, R160, R129, R142 ;  /* 0x00000081a08e7225 */ /* 0x000fc8000786008e */
[----:B------:R-:W-:-:S04]  /*777a0*/  IMAD.WIDE.U32 R158, R137, R161, RZ ;  /* 0x000000a1899e7225 */ /* 0x000fc800078e00ff */
[----:B------:R-:W-:Y:S02]  /*777b0*/  IMAD.IADD R148, R147, 0x1, R148 ;  /* 0x0000000193947824 */ /* 0x000fe400078e0294 */
[----:B------:R-:W-:-:S04]  /*777c0*/  IMAD.WIDE.U32 R170, R129, R161, RZ ;  /* 0x000000a181aa7225 */ /* 0x000fc800078e00ff */
[----:B------:R-:W-:Y:S01]  /*777d0*/  IMAD.X R139, RZ, RZ, RZ, P3 ;  /* 0x000000ffff8b7224 */ /* 0x000fe200018e06ff */
[----:B------:R-:W-:Y:S01]  /*777e0*/  IADD3 R146, P3, PT, R151, R146, RZ ;  /* 0x0000009297927210 */ /* 0x000fe20007f7e0ff */
[----:B------:R-:W-:Y:S01]  /*777f0*/  IMAD.WIDE.U32.X R154, R157, 0x6730d2a0, R154, P6 ;  /* 0x6730d2a09d9a7825 */ /* 0x000fe200030e049a */
[----:B------:R-:W-:Y:S02]  /*77800*/  IADD3 R171, P6, PT, R171, R142, RZ ;  /* 0x0000008eabab7210 */ /* 0x000fe40007fde0ff */
[----:B------:R-:W-:Y:S01]  /*77810*/  IADD3.X R147, P3, PT, R148, R163, RZ, P3, !PT ;  /* 0x000000a394937210 */ /* 0x000fe20001f7e4ff */
[----:B------:R-:W-:Y:S01]  /*77820*/  IMAD.MOV.U32 R138, RZ, RZ, R143 ;  /* 0x000000ffff8a7224 */ /* 0x000fe200078e008f */
[----:B------:R-:W-:Y:S01]  /*77830*/  IADD3.X R144, P4, PT, RZ, R154, RZ, P4, !PT ;  /* 0x0000009aff907210 */ /* 0x000fe2000279e4ff */
[----:B------:R-:W-:-:S04]  /*77840*/  IMAD.WIDE.U32 R158, P5, R160, R126, R158 ;  /* 0x0000007ea09e7225 */ /* 0x000fc800078a009e */
[----:B------:R-:W-:-:S04]  /*77850*/  IMAD.WIDE.U32 R148, R126, R161, RZ ;  /* 0x000000a17e947225 */ /* 0x000fc800078e00ff */
[----:B------:R-:W-:-:S04]  /*77860*/  IMAD.WIDE.U32 R142, R157, -0xc7aed41, RZ ;  /* 0xf38512bf9d8e7825 */ /* 0x000fc800078e00ff */
[----:B------:R-:W-:Y:S01]  /*77870*/  IMAD.X R145, RZ, RZ, RZ, P5 ;  /* 0x000000ffff917224 */ /* 0x000fe200028e06ff */
[----:B------:R-:W-:Y:S01]  /*77880*/  IADD3 R149, P5, PT, R149, R158, RZ ;  /* 0x0000009e95957210 */ /* 0x000fe20007fbe0ff */
[----:B------:R-:W-:Y:S01]  /*77890*/  IMAD.WIDE.U32.X R138, R160, R131, R138, P6 ;  /* 0x00000083a08a7225 */ /* 0x000fe200030e048a */
[----:B------:R-:W-:-:S03]  /*778a0*/  IADD3.X R158, P3, PT, RZ, R144, RZ, P3, !PT ;  /* 0x00000090ff9e7210 */ /* 0x000fc60001f7e4ff */
[----:B------:R-:W-:Y:S01]  /*778b0*/  IMAD.WIDE.U32 R150, R156, -0xc7aed41, RZ ;  /* 0xf38512bf9c967825 */ /* 0x000fe200078e00ff */
[----:B------:R-:W-:-:S03]  /*778c0*/  IADD3.X R175, PT, PT, RZ, RZ, R155, P3, P4 ;  /* 0x000000ffffaf7210 */ /* 0x000fc60001fe849b */
[----:B------:R-:W-:Y:S01]  /*778d0*/  IMAD.WIDE.U32 R142, P6, R156, 0x64774b84, R142 ;  /* 0x64774b849c8e7825 */ /* 0x000fe200078c008e */
[----:B------:R-:W-:-:S03]  /*778e0*/  IADD3 RZ, P3, PT, R152, R150, RZ ;  /* 0x0000009698ff7210 */ /* 0x000fc60007f7e0ff */
[----:B------:R-:W-:Y:S01]  /*778f0*/  IMAD.MOV.U32 R144, RZ, RZ, R159 ;  /* 0x000000ffff907224 */ /* 0x000fe200078e009f */
[----:B------:R-:W-:Y:S01]  /*77900*/  IADD3 R159, P4, PT, R142, R151, RZ ;  /* 0x000000978e9f7210 */ /* 0x000fe20007f9e0ff */
[----:B------:R-:W-:-:S04]  /*77910*/  IMAD.WIDE.U32 R154, R157, 0x397fe69a, RZ ;  /* 0x397fe69a9d9a7825 */ /* 0x000fc800078e00ff */
[----:B------:R-:W-:-:S04]  /*77920*/  IMAD.WIDE.U32 R150, R156, -0xc7aed41, R152 ;  /* 0xf38512bf9c967825 */ /* 0x000fc800078e0098 */
[----:B------:R-:W-:-:S04]  /*77930*/  IMAD.WIDE.U32 R162, R157, 0x434bacd7, RZ ;  /* 0x434bacd79da27825 */ /* 0x000fc800078e00ff */
[----:B------:R-:W-:Y:S01]  /*77940*/  IMAD.X R169, RZ, RZ, RZ, P6 ;  /* 0x000000ffffa97224 */ /* 0x000fe200030e06ff */
[----:B------:R-:W-:Y:S01]  /*77950*/  IADD3.X RZ, P6, PT, R153, R159, RZ, P3, !PT ;  /* 0x0000009f99ff7210 */ /* 0x000fe20001fde4ff */
[----:B------:R-:W-:Y:S02]  /*77960*/  IMAD.MOV.U32 R168, RZ, RZ, R143 ;  /* 0x000000ffffa87224 */ /* 0x000fe400078e008f */
[----:B------:R-:W-:Y:S02]  /*77970*/  IMAD.IADD R176, R151, 0x1, R142 ;  /* 0x0000000197b07824 */ /* 0x000fe400078e028e */
[----:B------:R-:W-:-:S04]  /*77980*/  IMAD.WIDE.U32 R154, P3, R156, 0x1a0111ea, R154 ;  /* 0x1a0111ea9c9a7825 */ /* 0x000fc8000786009a */
[----:B------:R-:W-:-:S04]  /*77990*/  IMAD.WIDE.U32 R142, R156, 0x397fe69a, RZ ;  /* 0x397fe69a9c8e7825 */ /* 0x000fc800078e00ff */
[----:B------:R-:W-:-:S04]  /*779a0*/  IMAD.WIDE.U32.X R144, R160, R137, R144, P5 ;  /* 0x00000089a0907225 */ /* 0x000fc800028e0490 */
[----:B------:R-:W-:-:S04]  /*779b0*/  IMAD.WIDE.U32 R162, P5, R156, 0x4b1ba7b6, R162 ;  /* 0x4b1ba7b69ca27825 */ /* 0x000fc800078a00a2 */
[----:B------:R-:W-:-:S04]  /*779c0*/  IMAD.WIDE.U32 R160, R156, 0x434bacd7, RZ ;  /* 0x434bacd79ca07825 */ /* 0x000fc800078e00ff */
[----:B------:R-:W-:Y:S01]  /*779d0*/  IMAD.X R153, RZ, RZ, RZ, P3 ;  /* 0x000000ffff997224 */ /* 0x000fe200018e06ff */
[----:B------:R-:W-:Y:S01]  /*779e0*/  IADD3 R143, P3, PT, R154, R143, RZ ;  /* 0x0000008f9a8f7210 */ /* 0x000fe20007f7e0ff */
[----:B------:R-:W-:Y:S01]  /*779f0*/  IMAD.X R159, RZ, RZ, RZ, P5 ;  /* 0x000000ffff9f7224 */ /* 0x000fe200028e06ff */
[----:B------:R-:W-:Y:S01]  /*77a00*/  IADD3 R150, P5, PT, R158, R150, RZ ;  /* 0x000000969e967210 */ /* 0x000fe20007fbe0ff */
[----:B------:R-:W-:Y:S01]  /*77a10*/  IMAD.WIDE.U32.X R168, R157, 0x64774b84, R168, P4 ;  /* 0x64774b849da87825 */ /* 0x000fe200020e04a8 */
[----:B------:R-:W-:Y:S02]  /*77a20*/  IADD3 R161, P4, PT, R162, R161, RZ ;  /* 0x000000a1a2a17210 */ /* 0x000fe40007f9e0ff */
[----:B------:R-:W-:Y:S01]  /*77a30*/  IADD3.X R151, P5, PT, R176, R175, RZ, P5, !PT ;  /* 0x000000afb0977210 */ /* 0x000fe20002fbe4ff */
[----:B------:R-:W-:Y:S01]  /*77a40*/  IMAD.MOV.U32 R152, RZ, RZ, R155 ;  /* 0x000000ffff987224 */ /* 0x000fe200078e009b */
[----:B------:R-:W-:Y:S01]  /*77a50*/  IADD3.X R155, P6, PT, RZ, R168, RZ, P6, !PT ;  /* 0x000000a8ff9b7210 */ /* 0x000fe200037de4ff */
[----:B------:R-:W-:-:S02]  /*77a60*/  IMAD.MOV.U32 R158, RZ, RZ, R163 ;  /* 0x000000ffff9e7224 */ /* 0x000fc400078e00a3 */
[C---:B------:R-:W-:Y:S01]  /*77a70*/  IMAD.WIDE.U32.X R152, R157.reuse, 0x1a0111ea, R152, P3 ;  /* 0x1a0111ea9d987825 */ /* 0x040fe200018e0498 */
[-C--:B------:R-:W-:Y:S02]  /*77a80*/  IADD3 RZ, P3, PT, RZ, R170.reuse, RZ ;  /* 0x000000aaffff7210 */ /* 0x080fe40007f7e0ff */
[----:B------:R-:W-:Y:S01]  /*77a90*/  IADD3.X R155, P5, PT, RZ, R155, RZ, P5, !PT ;  /* 0x0000009bff9b7210 */ /* 0x000fe20002fbe4ff */
[----:B------:R-:W-:Y:S01]  /*77aa0*/  IMAD.WIDE.U32.X R158, R157, 0x4b1ba7b6, R158, P4 ;  /* 0x4b1ba7b69d9e7825 */ /* 0x000fe200020e049e */
[----:B------:R-:W-:Y:S02]  /*77ab0*/  IADD3 R166, P4, PT, R166, R170, RZ ;  /* 0x000000aaa6a67210 */ /* 0x000fe40007f9e0ff */
[----:B------:R-:W-:Y:S02]  /*77ac0*/  IADD3.X RZ, P3, PT, RZ, R171, RZ, P3, !PT ;  /* 0x000000abffff7210 */ /* 0x000fe40001f7e4ff */
[----:B------:R-:W-:Y:S02]  /*77ad0*/  IADD3.X R167, P4, PT, R171, R167, RZ, P4, !PT ;  /* 0x000000a7aba77210 */ /* 0x000fe4000279e4ff */
[----:B------:R-:W-:-:S02]  /*77ae0*/  IADD3.X R157, P3, PT, RZ, R138, RZ, P3, !PT ;  /* 0x0000008aff9d7210 */ /* 0x000fc40001f7e4ff */
[----:B------:R-:W-:Y:S01]  /*77af0*/  IADD3.X R169, PT, PT, RZ, RZ, R169, P5, P6 ;  /* 0x000000ffffa97210 */ /* 0x000fe20002fec4a9 */
[----:B------:R-:W-:Y:S01]  /*77b00*/  IMAD.WIDE.U32 R170, R156, 0x434bacd7, R166 ;  /* 0x434bacd79caa7825 */ /* 0x000fe200078e00a6 */
[----:B------:R-:W-:Y:S02]  /*77b10*/  IADD3 RZ, P5, PT, R166, R160, RZ ;  /* 0x000000a0a6ff7210 */ /* 0x000fe40007fbe0ff */
[----:B------:R-:W-:Y:S01]  /*77b20*/  IADD3.X R157, P4, PT, RZ, R157, RZ, P4, !PT ;  /* 0x0000009dff9d7210 */ /* 0x000fe2000279e4ff */
[----:B------:R-:W-:Y:S01]  /*77b30*/  IMAD.IADD R162, R171, 0x1, R162 ;  /* 0x00000001aba27824 */ /* 0x000fe200078e02a2 */
[----:B------:R-:W-:Y:S02]  /*77b40*/  IADD3 R170, P6, PT, R155, R170, RZ ;  /* 0x000000aa9baa7210 */ /* 0x000fe40007fde0ff */
[----:B------:R-:W-:Y:S02]  /*77b50*/  IADD3.X RZ, P5, PT, R167, R161, RZ, P5, !PT ;  /* 0x000000a1a7ff7210 */ /* 0x000fe40002fbe4ff */
[----:B------:R-:W-:-:S02]  /*77b60*/  IADD3.X R138, PT, PT, RZ, RZ, R139, P4, P3 ;  /* 0x000000ffff8a7210 */ /* 0x000fc400027e648b */
[----:B------:R-:W-:Y:S02]  /*77b70*/  IADD3 RZ, P4, PT, RZ, R148, RZ ;  /* 0x00000094ffff7210 */ /* 0x000fe40007f9e0ff */
[----:B------:R-:W-:Y:S02]  /*77b80*/  IADD3.X R171, P6, PT, R162, R169, RZ, P6, !PT ;  /* 0x000000a9a2ab7210 */ /* 0x000fe400037de4ff */
[----:B------:R-:W-:Y:S02]  /*77b90*/  IADD3.X R155, P5, PT, RZ, R158, RZ, P5, !PT ;  /* 0x0000009eff9b7210 */ /* 0x000fe40002fbe4ff */
[----:B------:R-:W-:Y:S02]  /*77ba0*/  IADD3 R148, P3, PT, R157, R148, RZ ;  /* 0x000000949d947210 */ /* 0x000fe40007f7e0ff */
[----:B------:R-:W-:Y:S02]  /*77bb0*/  IADD3.X RZ, P4, PT, RZ, R149, RZ, P4, !PT ;  /* 0x00000095ffff7210 */ /* 0x000fe4000279e4ff */
[----:B------:R-:W-:-:S02]  /*77bc0*/  IADD3.X R155, P6, PT, RZ, R155, RZ, P6, !PT ;  /* 0x0000009bff9b7210 */ /* 0x000fc400037de4ff */
[----:B------:R-:W-:Y:S01]  /*77bd0*/  IADD3.X R149, P3, PT, R149, R138, RZ, P3, !PT ;  /* 0x0000008a95957210 */ /* 0x000fe20001f7e4ff */
[----:B------:R-:W-:Y:S01]  /*77be0*/  IMAD.WIDE.U32 R138, R136, R174, RZ ;  /* 0x000000ae888a7225 */ /* 0x000fe200078e00ff */
[----:B------:R-:W-:Y:S02]  /*77bf0*/  IADD3.X R161, P4, PT, RZ, R144, RZ, P4, !PT ;  /* 0x00000090ffa17210 */ /* 0x000fe4000279e4ff */
[----:B------:R-:W-:Y:S01]  /*77c00*/  IADD3.X R159, PT, PT, RZ, RZ, R159, P6, P5 ;  /* 0x000000ffff9f7210 */ /* 0x000fe200037ea49f */
[----:B------:R-:W-:Y:S01]  /*77c10*/  IMAD.WIDE.U32 R156, R156, 0x397fe69a, R148 ;  /* 0x397fe69a9c9c7825 */ /* 0x000fe200078e0094 */
[----:B------:R-:W-:Y:S02]  /*77c20*/  IADD3.X R161, P5, PT, RZ, R161, RZ, P3, !PT ;  /* 0x000000a1ffa17210 */ /* 0x000fe40001fbe4ff */
[----:B------:R-:W-:Y:S01]  /*77c30*/  IADD3 RZ, P6, PT, R148, R142, RZ ;  /* 0x0000008e94ff7210 */ /* 0x000fe20007fde0ff */
[----:B------:R-:W-:Y:S01]  /*77c40*/  IMAD.IADD R154, R157, 0x1, R154 ;  /* 0x000000019d9a7824 */ /* 0x000fe200078e029a */
[----:B------:R-:W-:-:S02]  /*77c50*/  IADD3.X R160, PT, PT, RZ, RZ, R145, P5, P4 ;  /* 0x000000ffffa07210 */ /* 0x000fc40002fe8491 */
[----:B------:R-:W-:Y:S01]  /*77c60*/  IADD3.X RZ, P3, PT, R149, R143, RZ, P6, !PT ;  /* 0x0000008f95ff7210 */ /* 0x000fe2000377e4ff */
[----:B------:R-:W-:Y:S01]  /*77c70*/  IMAD.WIDE.U32 R138, P6, R173, R57, R138 ;  /* 0x00000039ad8a7225 */ /* 0x000fe200078c008a */
[----:B------:R-:W-:Y:S02]  /*77c80*/  IADD3 R144, P5, PT, R155, R156, RZ ;  /* 0x0000009c9b907210 */ /* 0x000fe40007fbe0ff */
[----:B------:R-:W-:Y:S01]  /*77c90*/  IADD3.X R166, P3, PT, RZ, R152, RZ, P3, !PT ;  /* 0x00000098ffa67210 */ /* 0x000fe20001f7e4ff */
[----:B------:R-:W-:Y:S01]  /*77ca0*/  IMAD.WIDE.U32 R142, R57, R174, RZ ;  /* 0x000000ae398e7225 */ /* 0x000fe200078e00ff */
[----:B------:R-:W-:-:S03]  /*77cb0*/  IADD3.X R145, P5, PT, R154, R159, RZ, P5, !PT ;  /* 0x0000009f9a917210 */ /* 0x000fc60002fbe4ff */
[----:B------:R-:W-:Y:S01]  /*77cc0*/  IMAD.X R149, RZ, RZ, RZ, P6 ;  /* 0x000000ffff957224 */ /* 0x000fe200030e06ff */
[----:B------:R-:W-:Y:S01]  /*77cd0*/  IADD3 R155, P6, PT, R138, R143, RZ ;  /* 0x0000008f8a9b7210 */ /* 0x000fe20007fde0ff */
[----:B------:R-:W-:Y:S01]  /*77ce0*/  IMAD.MOV.U32 R148, RZ, RZ, R139 ;  /* 0x000000ffff947224 */ /* 0x000fe200078e008b */
[----:B------:R-:W-:Y:S01]  /*77cf0*/  IADD3 RZ, P4, PT, R140, R142, RZ ;  /* 0x0000008e8cff7210 */ /* 0x000fe20007f9e0ff */
[----:B------:R-:W-:Y:S01]  /*77d00*/  IMAD.WIDE.U32 R142, R174, R57, R140 ;  /* 0x00000039ae8e7225 */ /* 0x000fe200078e008c */
[----:B------:R-:W-:Y:S02]  /*77d10*/  IADD3.X R166, P5, PT, RZ, R166, RZ, P5, !PT ;  /* 0x000000a6ffa67210 */ /* 0x000fe40002fbe4ff */
[----:B------:R-:W-:Y:S01]  /*77d20*/  IADD3.X RZ, P4, PT, R141, R155, RZ, P4, !PT ;  /* 0x0000009b8dff7210 */ /* 0x000fe2000279e4ff */
[----:B------:R-:W-:Y:S01]  /*77d30*/  IMAD.WIDE.U32 R154, R85, R174, RZ ;  /* 0x000000ae559a7225 */ /* 0x000fe200078e00ff */
[----:B------:R-:W-:Y:S02]  /*77d40*/  IADD3.X R167, PT, PT, RZ, RZ, R153, P5, P3 ;  /* 0x000000ffffa77210 */ /* 0x000fe40002fe6499 */
[----:B------:R-:W-:Y:S01]  /*77d50*/  IADD3 RZ, P3, PT, RZ, R142, RZ ;  /* 0x0000008effff7210 */ /* 0x000fe20007f7e0ff */
[----:B------:R-:W-:-:S02]  /*77d60*/  IMAD.IADD R141, R143, 0x1, R138 ;  /* 0x000000018f8d7824 */ /* 0x000fc400078e028a */
[----:B------:R-:W-:-:S03]  /*77d70*/  IMAD.WIDE.U32.X R148, R173, R136, R148, P6 ;  /* 0x00000088ad947225 */ /* 0x000fc600030e0494 */
[----:B------:R-:W-:Y:S01]  /*77d80*/  IADD3.X RZ, P3, PT, RZ, R141, RZ, P3, !PT ;  /* 0x0000008dffff7210 */ /* 0x000fe20001f7e4ff */
[----:B------:R-:W-:Y:S01]  /*77d90*/  IMAD.WIDE.U32 R152, P5, R173, R172, R154 ;  /* 0x000000acad987225 */ /* 0x000fe200078a009a */
[----:B------:R-:W-:-:S03]  /*77da0*/  IADD3.X R143, P4, PT, RZ, R148, RZ, P4, !PT ;  /* 0x00000094ff8f7210 */ /* 0x000fc6000279e4ff */
[----:B------:R-:W-:Y:S01]  /*77db0*/  IMAD.WIDE.U32 R156, R172, R174, RZ ;  /* 0x000000aeac9c7225 */ /* 0x000fe200078e00ff */
[----:B------:R-:W-:-:S03]  /*77dc0*/  IADD3.X R143, P3, PT, RZ, R143, RZ, P3, !PT ;  /* 0x0000008fff8f7210 */ /* 0x000fc60001f7e4ff */
[----:B------:R-:W-:Y:S01]  /*77dd0*/  IMAD.WIDE.U32 R154, R174, R172, R146 ;  /* 0x000000acae9a7225 */ /* 0x000fe200078e0092 */
[----:B------:R-:W-:Y:S02]  /*77de0*/  IADD3 R159, P6, PT, R152, R157, RZ ;  /* 0x0000009d989f7210 */ /* 0x000fe40007fde0ff */
[----:B------:R-:W-:Y:S01]  /*77df0*/  IADD3.X R157, PT, PT, RZ, RZ, R149, P3, P4 ;  /* 0x000000ffff9d7210 */ /* 0x000fe20001fe8495 */
[----:B------:R-:W-:Y:S01]  /*77e00*/  IMAD.X R139, RZ, RZ, RZ, P5 ;  /* 0x000000ffff8b7224 */ /* 0x000fe200028e06ff */
[----:B------:R-:W-:Y:S01]  /*77e10*/  IADD3 RZ, P5, PT, R146, R156, RZ ;  /* 0x0000009c92ff7210 */ /* 0x000fe20007fbe0ff */
[----:B------:R-:W-:Y:S01]  /*77e20*/  IMAD.MOV.U32 R138, RZ, RZ, R153 ;  /* 0x000000ffff8a7224 */ /* 0x000fe200078e0099 */
[----:B------:R-:W-:Y:S01]  /*77e30*/  IADD3 R146, P3, PT, R143, R154, RZ ;  /* 0x0000009a8f927210 */ /* 0x000fe20007f7e0ff */
[----:B------:R-:W-:-:S04]  /*77e40*/  IMAD.WIDE.U32 R148, R128, R174, RZ ;  /* 0x000000ae80947225 */ /* 0x000fc800078e00ff */
[----:B------:R-:W-:Y:S02]  /*77e50*/  IMAD.IADD R152, R155, 0x1, R152 ;  /* 0x000000019b987824 */ /* 0x000fe400078e0298 */
[----:B------:R-:W-:Y:S01]  /*77e60*/  IMAD.WIDE.U32.X R138, R173, R85, R138, P6 ;  /* 0x00000055ad8a7225 */ /* 0x000fe200030e048a */
[----:B------:R-:W-:Y:S02]  /*77e70*/  IADD3.X RZ, P6, PT, R147, R159, RZ, P5, !PT ;  /* 0x0000009f93ff7210 */ /* 0x000fe40002fde4ff */
        /* <DEDUP_REMOVED lines=12> */
[----:B------:R-:W-:-:S04]  /*77f40*/  IMAD.WIDE.U32 R154, R130, R174, RZ ;  /* 0x000000ae829a7225 */ /* 0x000fc800078e00ff */
[----:B------:R-:W-:Y:S01]  /*77f50*/  IMAD.IADD R149, R157, 0x1, R148 ;  /* 0x000000019d957824 */ /* 0x000fe200078e0294 */
[----:B------:R-:W-:Y:S01]  /*77f60*/  IADD3 R148, P3, PT, R143, R156, RZ ;  /* 0x0000009c8f947210 */ /* 0x000fe20007f7e0ff */
        /* <DEDUP_REMOVED lines=26> */
[----:B------:R-:W-:Y:S02]  /*78110*/  IADD3 RZ, P3, PT, R144, R158, RZ ;  /* 0x0000009e90ff7210 */ /* 0x000fe40007f7e0ff */
[----:B------:R-:W-:Y:S01]  /*78120*/  IADD3.X R159, PT, PT, RZ, RZ, R157, P6, P4 ;  /* 0x000000ffff9f7210 */ /* 0x000fe200037e849d */
[----:B------:R-:W-:Y:S01]  /*78130*/  IMAD R171, R142, -0x760c0004, R163 ;  /* 0x89f3fffc8eab7824 */ /* 0x000fe200078e02a3 */
        /* <DEDUP_REMOVED lines=14> */
[----:B------:R-:W-:Y:S01]  /*78220*/  IMAD.WIDE.U32 R156, P6, R138, -0x46010001, R156 ;  /* 0xb9feffff8a9c7825 */ /* 0x000fe200078c009c */
[----:B------:R-:W-:-:S03]  /*78230*/  IADD3.X R158, PT, PT, RZ, RZ, R153, P5, P3 ;  /* 0x000000ffff9e7210 */ /* 0x000fc60002fe6499 */
[----:B------:R-:W-:Y:S01]  /*78240*/  IMAD.WIDE.U32 R144, R138, -0x5555, R140 ;  /* 0xffffaaab8a907825 */ /* 0x000fe200078e008c */
[----:B------:R-:W-:-:S03]  /*78250*/  IADD3 R140, P5, PT, R156, R151, RZ ;  /* 0x000000979c8c7210 */ /* 0x000fc60007fbe0ff */
[----:B------:R-:W-:Y:S01]  /*78260*/  IMAD.WIDE.U32 R142, R137, R174, RZ ;  /* 0x000000ae898e7225 */ /* 0x000fe200078e00ff */
[----:B------:R-:W-:Y:S02]  /*78270*/  IADD3.X RZ, P4, PT, R141, R140, RZ, P4, !PT ;  /* 0x0000008c8dff7210 */ /* 0x000fe4000279e4ff */
[----:B------:R-:W-:Y:S01]  /*78280*/  IADD3 RZ, P3, PT, RZ, R144, RZ ;  /* 0x00000090ffff7210 */ /* 0x000fe20007f7e0ff */
[----:B------:R-:W-:Y:S02]  /*78290*/  IMAD.X R151, RZ, RZ, RZ, P6 ;  /* 0x000000ffff977224 */ /* 0x000fe400030e06ff */
[----:B------:R-:W-:Y:S02]  /*782a0*/  IMAD.MOV.U32 R150, RZ, RZ, R157 ;  /* 0x000000ffff967224 */ /* 0x000fe400078e009d */
[----:B------:R-:W-:-:S04]  /*782b0*/  IMAD.WIDE.U32 R142, P6, R173, R126, R142 ;  /* 0x0000007ead8e7225 */ /* 0x000fc800078c008e */
[----:B------:R-:W-:-:S04]  /*782c0*/  IMAD.WIDE.U32 R140, R126, R174, RZ ;  /* 0x000000ae7e8c7225 */ /* 0x000fc800078e00ff */
[----:B------:R-:W-:Y:S02]  /*782d0*/  IMAD.IADD R145, R145, 0x1, R156 ;  /* 0x0000000191917824 */ /* 0x000fe400078e029c */
[----:B------:R-:W-:Y:S01]  /*782e0*/  IMAD.WIDE.U32.X R150, R139, -0x46010001, R150, P5 ;  /* 0xb9feffff8b967825 */ /* 0x000fe200028e0496 */
[----:B------:R-:W-:Y:S02]  /*782f0*/  IADD3 R144, P5, PT, R166, R161, RZ ;  /* 0x000000a1a6907210 */ /* 0x000fe40007fbe0ff */
[----:B------:R-:W-:Y:S01]  /*78300*/  IADD3.X RZ, P3, PT, RZ, R145, RZ, P3, !PT ;  /* 0x00000091ffff7210 */ /* 0x000fe20001f7e4ff */
[----:B------:R-:W-:Y:S01]  /*78310*/  IMAD.X R153, RZ, RZ, RZ, P6 ;  /* 0x000000ffff997224 */ /* 0x000fe200030e06ff */
[----:B------:R-:W-:Y:S01]  /*78320*/  IADD3 R157, P6, PT, R142, R141, RZ ;  /* 0x0000008d8e9d7210 */ /* 0x000fe20007fde0ff */
[----:B------:R-:W-:Y:S01]  /*78330*/  IMAD.MOV.U32 R152, RZ, RZ, R143 ;  /* 0x000000ffff987224 */ /* 0x000fe200078e008f */
[----:B------:R-:W-:Y:S02]  /*78340*/  IADD3.X R145, P5, PT, R167, R160, RZ, P5, !PT ;  /* 0x000000a0a7917210 */ /* 0x000fe40002fbe4ff */
[----:B------:R-:W-:Y:S01]  /*78350*/  IADD3.X R159, P4, PT, RZ, R150, RZ, P4, !PT ;  /* 0x00000096ff9f7210 */ /* 0x000fe2000279e4ff */
[----:B------:R-:W-:Y:S01]  /*78360*/  IMAD.WIDE.U32.X R152, R173, R137, R152, P6 ;  /* 0x00000089ad987225 */ /* 0x000fe200030e0498 */
[----:B------:R-:W-:-:S02]  /*78370*/  IADD3 RZ, P6, PT, R144, R140, RZ ;  /* 0x0000008c90ff7210 */ /* 0x000fc40007fde0ff */
[----:B------:R-:W-:Y:S01]  /*78380*/  IADD3.X R159, P3, PT, RZ, R159, RZ, P3, !PT ;  /* 0x0000009fff9f7210 */ /* 0x000fe20001f7e4ff */
[----:B------:R-:W-:Y:S01]  /*78390*/  IMAD.WIDE.U32 R140, R174, R126, R144 ;  /* 0x0000007eae8c7225 */ /* 0x000fe200078e0090 */
[----:B------:R-:W-:Y:S02]  /*783a0*/  IADD3.X R170, P5, PT, RZ, RZ, RZ, P5, !PT ;  /* 0x000000ffffaa7210 */ /* 0x000fe40002fbe4ff */
        /* <DEDUP_REMOVED lines=25> */
[C---:B------:R-:W-:Y:S01]  /*78540*/  IMAD.WIDE.U32 R146, P6, R138.reuse, 0x6730d2a0, R146 ;  /* 0x6730d2a08a927825 */ /* 0x040fe200078c0092 */
[----:B------:R-:W-:Y:S02]  /*78550*/  IADD3.X R159, PT, PT, RZ, RZ, R145, P3, P4 ;  /* 0x000000ffff9f7210 */ /* 0x000fe40001fe8491 */
[----:B------:R-:W-:Y:S01]  /*78560*/  IADD3 RZ, P3, PT, RZ, R161, RZ ;  /* 0x000000a1ffff7210 */ /* 0x000fe20007f7e0ff */
[----:B------:R-:W-:Y:S01]  /*78570*/  IMAD.WIDE.U32 R152, R138, -0x94f09dc, R148 ;  /* 0xf6b0f6248a987825 */ /* 0x000fe200078e0094 */
[----:B------:R-:W-:Y:S02]  /*78580*/  IADD3 R151, P4, PT, R146, R151, RZ ;  /* 0x0000009792977210 */ /* 0x000fe40007f9e0ff */
[----:B------:R-:W-:Y:S01]  /*78590*/  IADD3.X RZ, P3, PT, RZ, R160, RZ, P3, !PT ;  /* 0x000000a0ffff7210 */ /* 0x000fe20001f7e4ff */
[----:B------:R-:W-:Y:S01]  /*785a0*/  IMAD.X R145, RZ, RZ, RZ, P6 ;  /* 0x000000ffff917224 */ /* 0x000fe200030e06ff */
[----:B------:R-:W-:Y:S01]  /*785b0*/  IADD3 RZ, P6, PT, R148, R150, RZ ;  /* 0x0000009694ff7210 */ /* 0x000fe20007fde0ff */
[----:B------:R-:W-:-:S02]  /*785c0*/  IMAD.MOV.U32 R144, RZ, RZ, R147 ;  /* 0x000000ffff907224 */ /* 0x000fc400078e0093 */
[----:B------:R-:W-:Y:S01]  /*785d0*/  IMAD.IADD R148, R153, 0x1, R146 ;  /* 0x0000000199947824 */ /* 0x000fe200078e0292 */
[----:B------:R-:W-:Y:S01]  /*785e0*/  IADD3.X RZ, P6, PT, R149, R151, RZ, P6, !PT ;  /* 0x0000009795ff7210 */ /* 0x000fe200037de4ff */
[----:B------:R-:W-:Y:S01]  /*785f0*/  IMAD.WIDE.U32.X R146, R139, 0x6730d2a0, R144, P4 ;  /* 0x6730d2a08b927825 */ /* 0x000fe200020e0490 */
[----:B------:R-:W-:Y:S02]  /*78600*/  IADD3 R144, P4, PT, R157, R152, RZ ;  /* 0x000000989d907210 */ /* 0x000fe40007f9e0ff */
[----:B------:R-:W-:Y:S01]  /*78610*/  IADD3.X R149, P3, PT, RZ, RZ, RZ, P3, !PT ;  /* 0x000000ffff957210 */ /* 0x000fe20001f7e4ff */
[----:B------:R-:W-:Y:S01]  /*78620*/  IMAD.WIDE.U32 R150, R139, -0xc7aed41, RZ ;  /* 0xf38512bf8b967825 */ /* 0x000fe200078e00ff */
[----:B------:R-:W-:Y:S02]  /*78630*/  IADD3.X R145, P4, PT, R148, R159, RZ, P4, !PT ;  /* 0x0000009f94917210 */ /* 0x000fe4000279e4ff */
[----:B------:R-:W-:Y:S01]  /*78640*/  IADD3.X R169, P6, PT, RZ, R146, RZ, P6, !PT ;  /* 0x00000092ffa97210 */ /* 0x000fe200037de4ff */
[----:B------:R-:W-:-:S02]  /*78650*/  IMAD.X R174, RZ, RZ, RZ, P3 ;  /* 0x000000ffffae7224 */ /* 0x000fc400018e06ff */
[----:B------:R-:W-:Y:S01]  /*78660*/  IMAD.WIDE.U32 R156, R138, -0xc7aed41, R154 ;  /* 0xf38512bf8a9c7825 */ /* 0x000fe200078e009a */
[----:B------:R-:W-:-:S03]  /*78670*/  IADD3.X R169, P4, PT, RZ, R169, RZ, P4, !PT ;  /* 0x000000a9ffa97210 */ /* 0x000fc6000279e4ff */
[----:B------:R-:W-:Y:S01]  /*78680*/  IMAD.WIDE.U32 R160, R138, 0x434bacd7, RZ ;  /* 0x434bacd78aa07825 */ /* 0x000fe200078e00ff */
[----:B------:R-:W-:Y:S02]  /*78690*/  IADD3.X R166, PT, PT, RZ, RZ, R147, P4, P6 ;  /* 0x000000ffffa67210 */ /* 0x000fe400027ec493 */
[----:B------:R-:W-:Y:S01]  /*786a0*/  IADD3 R170, P6, PT, R170, R149, RZ ;  /* 0x00000095aaaa7210 */ /* 0x000fe20007fde0ff */
[----:B------:R-:W-:-:S03]  /*786b0*/  IMAD.WIDE.U32 R146, R138, -0xc7aed41, RZ ;  /* 0xf38512bf8a927825 */ /* 0x000fc600078e00ff */
[----:B------:R-:W-:Y:S01]  /*786c0*/  IADD3.X R174, PT, PT, R174, RZ, RZ, P6, P5 ;  /* 0x000000ffaeae7210 */ /* 0x000fe200037ea4ff */
[----:B------:R-:W-:Y:S01]  /*786d0*/  IMAD.WIDE.U32 R150, P4, R138, 0x64774b84, R150 ;  /* 0x64774b848a967825 */ /* 0x000fe20007880096 */
[----:B------:R-:W-:-:S03]  /*786e0*/  IADD3 RZ, P3, PT, R154, R146, RZ ;  /* 0x000000929aff7210 */ /* 0x000fc60007f7e0ff */
[----:B------:R-:W-:Y:S01]  /*786f0*/  IMAD.WIDE.U32 R148, R139, 0x397fe69a, RZ ;  /* 0x397fe69a8b947825 */ /* 0x000fe200078e00ff */
[----:B------:R-:W-:-:S03]  /*78700*/  IADD3 R175, P5, PT, R150, R147, RZ ;  /* 0x0000009396af7210 */ /* 0x000fc60007fbe0ff */
[----:B------:R-:W-:-:S04]  /*78710*/  IMAD.WIDE.U32 R146, R139, 0x434bacd7, RZ ;  /* 0x434bacd78b927825 */ /* 0x000fc800078e00ff */
[----:B------:R-:W-:Y:S02]  /*78720*/  IMAD.X R153, RZ, RZ, RZ, P4 ;  /* 0x000000ffff997224 */ /* 0x000fe400020e06ff */
[----:B------:R-:W-:-:S04]  /*78730*/  IMAD.WIDE.U32 R146, P6, R138, 0x4b1ba7b6, R146 ;  /* 0x4b1ba7b68a927825 */ /* 0x000fc800078c0092 */
[----:B------:R-:W-:-:S04]  /*78740*/  IMAD.WIDE.U32 R148, P4, R138, 0x1a0111ea, R148 ;  /* 0x1a0111ea8a947825 */ /* 0x000fc80007880094 */
[----:B------:R-:W-:Y:S02]  /*78750*/  IMAD.MOV.U32 R152, RZ, RZ, R151 ;  /* 0x000000ffff987224 */ /* 0x000fe400078e0097 */
[----:B------:R-:W-:Y:S02]  /*78760*/  IMAD.IADD R167, R157, 0x1, R150 ;  /* 0x000000019da77824 */ /* 0x000fe400078e0296 */
[----:B------:R-:W-:-:S04]  /*78770*/  IMAD.WIDE.U32 R150, R138, 0x397fe69a, RZ ;  /* 0x397fe69a8a967825 */ /* 0x000fc800078e00ff */
[----:B------:R-:W-:Y:S01]  /*78780*/  IMAD.X R157, RZ, RZ, RZ, P6 ;  /* 0x000000ffff9d7224 */ /* 0x000fe200030e06ff */
[----:B------:R-:W-:Y:S01]  /*78790*/  IADD3 R177, P6, PT, R146, R161, RZ ;  /* 0x000000a192b17210 */ /* 0x000fe20007fde0ff */
[----:B------:R-:W-:Y:S01]  /*787a0*/  IMAD.X R159, RZ, RZ, RZ, P4 ;  /* 0x000000ffff9f7224 */ /* 0x000fe200020e06ff */
[----:B------:R-:W-:Y:S01]  /*787b0*/  IADD3 R154, P4, PT, R169, R156, RZ ;  /* 0x0000009ca99a7210 */ /* 0x000fe20007f9e0ff */
[----:B------:R-:W-:Y:S02]  /*787c0*/  IMAD.MOV.U32 R156, RZ, RZ, R147 ;  /* 0x000000ffff9c7224 */ /* 0x000fe400078e0093 */
[----:B------:R-:W-:Y:S01]  /*787d0*/  IMAD.WIDE.U32.X R152, R139, 0x64774b84, R152, P5 ;  /* 0x64774b848b987825 */ /* 0x000fe200028e0498 */
[----:B------:R-:W-:-:S03]  /*787e0*/  IADD3 R151, P5, PT, R148, R151, RZ ;  /* 0x0000009794977210 */ /* 0x000fc60007fbe0ff */
[----:B------:R-:W-:Y:S02]  /*787f0*/  IMAD.MOV.U32 R158, RZ, RZ, R149 ;  /* 0x000000ffff9e7224 */ /* 0x000fe400078e0095 */
[----:B------:R-:W-:Y:S01]  /*78800*/  IMAD.WIDE.U32.X R156, R139, 0x4b1ba7b6, R156, P6 ;  /* 0x4b1ba7b68b9c7825 */ /* 0x000fe200030e049c */
[----:B------:R-:W-:Y:S02]  /*78810*/  IADD3.X RZ, P6, PT, R155, R175, RZ, P3, !PT ;  /* 0x000000af9bff7210 */ /* 0x000fe40001fde4ff */
[----:B------:R-:W-:Y:S01]  /*78820*/  IADD3.X R155, P3, PT, R167, R166, RZ, P4, !PT ;  /* 0x000000a6a79b7210 */ /* 0x000fe2000277e4ff */
[----:B------:R-:W-:Y:S01]  /*78830*/  IMAD.WIDE.U32.X R158, R139, 0x1a0111ea, R158, P5 ;  /* 0x1a0111ea8b9e7825 */ /* 0x000fe200028e049e */
[----:B------:R-:W-:Y:S02]  /*78840*/  IADD3.X R139, P4, PT, RZ, R152, RZ, P6, !PT ;  /* 0x00000098ff8b7210 */ /* 0x000fe4000379e4ff */
[----:B------:R-:W-:Y:S01]  /*78850*/  IADD3 RZ, P5, PT, R162, R160, RZ ;  /* 0x000000a0a2ff7210 */ /* 0x000fe20007fbe0ff */
[----:B------:R-:W-:Y:S01]  /*78860*/  IMAD.WIDE.U32 R166, R136, R133, RZ ;  /* 0x0000008588a67225 */ /* 0x000fe200078e00ff */
[----:B------:R-:W-:-:S02]  /*78870*/  IADD3.X R139, P6, PT, RZ, R139, RZ, P3, !PT ;  /* 0x0000008bff8b7210 */ /* 0x000fc40001fde4ff */
[----:B------:R-:W-:Y:S01]  /*78880*/  IADD3.X RZ, P5, PT, R163, R177, RZ, P5, !PT ;  /* 0x000000b1a3ff7210 */ /* 0x000fe20002fbe4ff */
[----:B------:R-:W-:Y:S01]  /*78890*/  IMAD.WIDE.U32 R160, R138, 0x434bacd7, R162 ;  /* 0x434bacd78aa07825 */ /* 0x000fe200078e00a2 */
[----:B------:R-:W-:Y:S02]  /*788a0*/  IADD3.X R153, PT, PT, RZ, RZ, R153, P6, P4 ;  /* 0x000000ffff997210 */ /* 0x000fe400037e8499 */
[----:B------:R-:W-:Y:S01]  /*788b0*/  IADD3.X R175, P5, PT, RZ, R156, RZ, P5, !PT ;  /* 0x0000009cffaf7210 */ /* 0x000fe20002fbe4ff */
[----:B------:R-:W-:Y:S01]  /*788c0*/  IMAD.IADD R146, R161, 0x1, R146 ;  /* 0x00000001a1927824 */ /* 0x000fe200078e0292 */
[----:B------:R-:W-:Y:S01]  /*788d0*/  IADD3 R160, P4, PT, R139, R160, RZ ;  /* 0x000000a08ba07210 */ /* 0x000fe20007f9e0ff */
[----:B------:R-:W-:-:S03]  /*788e0*/  IMAD.WIDE.U32 R162, P3, R134, R57, R166 ;  /* 0x0000003986a27225 */ /* 0x000fc600078600a6 */
[----:B------:R-:W-:Y:S01]  /*788f0*/  IADD3.X R161, P4, PT, R146, R153, RZ, P4, !PT ;  /* 0x0000009992a17210 */ /* 0x000fe2000279e4ff */
[----:B------:R-:W-:-:S03]  /*78900*/  IMAD.WIDE.U32 R166, R57, R133, RZ ;  /* 0x0000008539a67225 */ /* 0x000fc600078e00ff */
[----:B------:R-:W-:Y:S01]  /*78910*/  IADD3.X R175, P4, PT, RZ, R175, RZ, P4, !PT ;  /* 0x000000afffaf7210 */ /* 0x000fe2000279e4ff */
[----:B------:R-:W-:Y:S01]  /*78920*/  IMAD.X R147, RZ, RZ, RZ, P3 ;  /* 0x000000ffff937224 */ /* 0x000fe200018e06ff */
[----:B------:R-:W-:Y:S01]  /*78930*/  IADD3 R139, P6, PT, R162, R167, RZ ;  /* 0x000000a7a28b7210 */ /* 0x000fe20007fde0ff */
[----:B------:R-:W-:Y:S01]  /*78940*/  IMAD.WIDE.U32 R152, R133, R57, R142 ;  /* 0x0000003985987225 */ /* 0x000fe200078e008e */
[----:B------:R-:W-:-:S03]  /*78950*/  IADD3 RZ, P3, PT, R142, R166, RZ ;  /* 0x000000a68eff7210 */ /* 0x000fc60007f7e0ff */
[----:B------:R-:W-:Y:S01]  /*78960*/  IMAD.WIDE.U32 R166, R85, R133, RZ ;  /* 0x0000008555a67225 */ /* 0x000fe200078e00ff */
[----:B------:R-:W-:-:S03]  /*78970*/  IADD3.X RZ, P3, PT, R143, R139, RZ, P3, !PT ;  /* 0x0000008b8fff7210 */ /* 0x000fc60001f7e4ff */
[----:B------:R-:W-:Y:S02]  /*78980*/  IMAD.MOV.U32 R146, RZ, RZ, R163 ;  /* 0x000000ffff927224 */ /* 0x000fe400078e00a3 */
[----:B------:R-:W-:Y:S01]  /*78990*/  IMAD.IADD R163, R153, 0x1, R162 ;  /* 0x0000000199a37824 */ /* 0x000fe200078e02a2 */
[----:B------:R-:W-:Y:S01]  /*789a0*/  IADD3.X R153, PT, PT, RZ, RZ, R157, P4, P5 ;  /* 0x000000ffff997210 */ /* 0x000fe200027ea49d */
[----:B------:R-:W-:Y:S01]  /*789b0*/  IMAD.WIDE.U32 R156, P4, R134, R172, R166 ;  /* 0x000000ac869c7225 */ /* 0x000fe200078800a6 */
[----:B------:R-:W-:-:S03]  /*789c0*/  IADD3 RZ, P5, PT, RZ, R152, RZ ;  /* 0x00000098ffff7210 */ /* 0x000fc60007fbe0ff */
[----:B------:R-:W-:Y:S01]  /*789d0*/  IMAD.WIDE.U32.X R146, R134, R136, R146, P6 ;  /* 0x0000008886927225 */ /* 0x000fe200030e0492 */
[----:B------:R-:W-:-:S03]  /*789e0*/  IADD3.X RZ, P5, PT, RZ, R163, RZ, P5, !PT ;  /* 0x000000a3ffff7210 */ /* 0x000fc60002fbe4ff */
[----:B------:R-:W-:-:S04]  /*789f0*/  IMAD.WIDE.U32 R166, R172, R133, RZ ;  /* 0x00000085aca67225 */ /* 0x000fc800078e00ff */
[----:B------:R-:W-:Y:S01]  /*78a00*/  IMAD.X R143, RZ, RZ, RZ, P4 ;  /* 0x000000ffff8f7224 */ /* 0x000fe200020e06ff */
[----:B------:R-:W-:Y:S01]  /*78a10*/  IADD3.X R149, P4, PT, RZ, R146, RZ, P3, !PT ;  /* 0x00000092ff957210 */ /* 0x000fe20001f9e4ff */
[----:B------:R-:W-:Y:S01]  /*78a20*/  IMAD.MOV.U32 R142, RZ, RZ, R157 ;  /* 0x000000ffff8e7224 */ /* 0x000fe200078e009d */
[----:B------:R-:W-:Y:S01]  /*78a30*/  IADD3 R139, P6, PT, R156, R167, RZ ;  /* 0x000000a79c8b7210 */ /* 0x000fe20007fde0ff */
[----:B------:R-:W-:Y:S01]  /*78a40*/  IMAD.WIDE.U32 R168, R128, R133, RZ ;  /* 0x0000008580a87225 */ /* 0x000fe200078e00ff */
[----:B------:R-:W-:Y:S02]  /*78a50*/  IADD3 RZ, P3, PT, R144, R166, RZ ;  /* 0x000000a690ff7210 */ /* 0x000fe40007f7e0ff */
[----:B------:R-:W-:Y:S01]  /*78a60*/  IADD3.X R149, P5, PT, RZ, R149, RZ, P5, !PT ;  /* 0x00000095ff957210 */ /* 0x000fe20002fbe4ff */
[----:B------:R-:W-:Y:S01]  /*78a70*/  IMAD.WIDE.U32 R166, R133, R172, R144 ;  /* 0x000000ac85a67225 */ /* 0x000fe200078e0090 */
[----:B------:R-:W-:Y:S02]  /*78a80*/  IADD3.X RZ, P3, PT, R145, R139, RZ, P3, !PT ;  /* 0x0000008b91ff7210 */ /* 0x000fe40001f7e4ff */
[----:B------:R-:W-:Y:S01]  /*78a90*/  IADD3.X R162, PT, PT, RZ, RZ, R147, P5, P4 ;  /* 0x000000ffffa27210 */ /* 0x000fe20002fe8493 */
[----:B------:R-:W-:Y:S01]  /*78aa0*/  IMAD.IADD R139, R167, 0x1, R156 ;  /* 0x00000001a78b7824 */ /* 0x000fe200078e029c */
[----:B------:R-:W-:Y:S01]  /*78ab0*/  IADD3 R144, P5, PT, R149, R166, RZ ;  /* 0x000000a695907210 */ /* 0x000fe20007fbe0ff */
[----:B------:R-:W-:-:S03]  /*78ac0*/  IMAD.WIDE.U32.X R142, R134, R85, R142, P6 ;  /* 0x00000055868e7225 */ /* 0x000fc600030e048e */
[----:B------:R-:W-:Y:S01]  /*78ad0*/  IADD3.X R145, P5, PT, R139, R162, RZ, P5, !PT ;  /* 0x000000a28b917210 */ /* 0x000fe20002fbe4ff */
[----:B------:R-:W-:Y:S01]  /*78ae0*/  IMAD.WIDE.U32 R156, R87, R133, RZ ;  /* 0x00000085579c7225 */ /* 0x000fe200078e00ff */
[----:B------:R-:W-:-:S03]  /*78af0*/  IADD3.X R177, P3, PT, RZ, R142, RZ, P3, !PT ;  /* 0x0000008effb17210 */ /* 0x000fc60001f7e4ff */
[----:B------:R-:W-:Y:S01]  /*78b00*/  IMAD.WIDE.U32 R146, P4, R134, R87, R168 ;  /* 0x0000005786927225 */ /* 0x000fe200078800a8 */
[----:B------:R-:W-:-:S03]  /*78b10*/  IADD3.X R177, P5, PT, RZ, R177, RZ, P5, !PT ;  /* 0x000000b1ffb17210 */ /* 0x000fc60002fbe4ff */
[----:B------:R-:W-:Y:S01]  /*78b20*/  IMAD.X R139, RZ, RZ, RZ, P4 ;  /* 0x000000ffff8b7224 */ /* 0x000fe200020e06ff */
[----:B------:R-:W-:Y:S01]  /*78b30*/  IADD3 R149, P6, PT, R146, R157, RZ ;  /* 0x0000009d92957210 */ /* 0x000fe20007fde0ff */
[----:B------:R-:W-:Y:S01]  /*78b40*/  IMAD.WIDE.U32 R166, R138, 0x397fe69a, R140 ;  /* 0x397fe69a8aa67825 */ /* 0x000fe200078e008c */
[----:B------:R-:W-:-:S03]  /*78b50*/  IADD3 RZ, P4, PT, R154, R156, RZ ;  /* 0x0000009c9aff7210 */ /* 0x000fc60007f9e0ff */
[----:B------:R-:W-:Y:S01]  /*78b60*/  IMAD.WIDE.U32 R156, R133, R87, R154 ;  /* 0x00000057859c7225 */ /* 0x000fe200078e009a */
[----:B------:R-:W-:Y:S02]  /*78b70*/  IADD3.X RZ, P4, PT, R155, R149, RZ, P4, !PT ;  /* 0x000000959bff7210 */ /* 0x000fe4000279e4ff */
[----:B------:R-:W-:Y:S01]  /*78b80*/  IADD3.X R154, PT, PT, RZ, RZ, R143, P5, P3 ;  /* 0x000000ffff9a7210 */ /* 0x000fe20002fe648f */
[----:B------:R-:W-:Y:S01]  /*78b90*/  IMAD.MOV.U32 R138, RZ, RZ, R147 ;  /* 0x000000ffff8a7224 */ /* 0x000fe200078e0093 */
[----:B------:R-:W-:Y:S01]  /*78ba0*/  IADD3 R156, P5, PT, R177, R156, RZ ;  /* 0x0000009cb19c7210 */ /* 0x000fe20007fbe0ff */
[----:B------:R-:W-:-:S04]  /*78bb0*/  IMAD.WIDE.U32 R168, R130, R133, RZ ;  /* 0x0000008582a87225 */ /* 0x000fc800078e00ff */
[----:B------:R-:W-:Y:S02]  /*78bc0*/  IMAD.IADD R149, R157, 0x1, R146 ;  /* 0x000000019d957824 */ /* 0x000fe400078e0292 */
[----:B------:R-:W-:-:S03]  /*78bd0*/  IMAD.WIDE.U32.X R138, R134, R128, R138, P6 ;  /* 0x00000080868a7225 */ /* 0x000fc600030e048a */
[----:B------:R-:W-:Y:S01]  /*78be0*/  IADD3.X R157, P6, PT, R149, R154, RZ, P5, !PT ;  /* 0x0000009a959d7210 */ /* 0x000fe20002fde4ff */
[----:B------:R-:W-:-:S04]  /*78bf0*/  IMAD.WIDE.U32 R142, P3, R134, R132, R168 ;  /* 0x00000084868e7225 */ /* 0x000fc800078600a8 */
[----:B------:R-:W-:-:S04]  /*78c00*/  IMAD.WIDE.U32 R146, R132, R133, RZ ;  /* 0x0000008584927225 */ /* 0x000fc800078e00ff */
[----:B------:R-:W-:Y:S01]  /*78c10*/  IMAD.IADD R162, R167, 0x1, R148 ;  /* 0x00000001a7a27824 */ /* 0x000fe200078e0294 */
[----:B------:R-:W-:Y:S01]  /*78c20*/  IADD3.X R167, P4, PT, RZ, R138, RZ, P4, !PT ;  /* 0x0000008affa77210 */ /* 0x000fe2000279e4ff */
[----:B------:R-:W-:Y:S01]  /*78c30*/  IMAD.X R149, RZ, RZ, RZ, P3 ;  /* 0x000000ffff957224 */ /* 0x000fe200018e06ff */
[----:B------:R-:W-:Y:S01]  /*78c40*/  IADD3 R169, P3, PT, R142, R147, RZ ;  /* 0x000000938ea97210 */ /* 0x000fe20007f7e0ff */
[----:B------:R-:W-:Y:S01]  /*78c50*/  IMAD.WIDE.U32 R154, R131, R133, RZ ;  /* 0x00000085839a7225 */ /* 0x000fe200078e00ff */
[----:B------:R-:W-:Y:S02]  /*78c60*/  IADD3 RZ, P5, PT, R160, R146, RZ ;  /* 0x00000092a0ff7210 */ /* 0x000fe40007fbe0ff */
[----:B------:R-:W-:Y:S01]  /*78c70*/  IADD3.X R167, P6, PT, RZ, R167, RZ, P6, !PT ;  /* 0x000000a7ffa77210 */ /* 0x000fe200037de4ff */
[----:B------:R-:W-:Y:S01]  /*78c80*/  IMAD.WIDE.U32 R146, R133, R132, R160 ;  /* 0x0000008485927225 */ /* 0x000fe200078e00a0 */
[----:B------:R-:W-:Y:S02]  /*78c90*/  IADD3.X RZ, P5, PT, R161, R169, RZ, P5, !PT ;  /* 0x000000a9a1ff7210 */ /* 0x000fe40002fbe4ff */
[----:B------:R-:W-:Y:S01]  /*78ca0*/  IADD3.X R161, PT, PT, RZ, RZ, R139, P6, P4 ;  /* 0x000000ffffa17210 */ /* 0x000fe200037e848b */
[----:B------:R-:W-:Y:S01]  /*78cb0*/  IMAD.MOV.U32 R148, RZ, RZ, R143 ;  /* 0x000000ffff947224 */ /* 0x000fe200078e008f */
[----:B------:R-:W-:Y:S01]  /*78cc0*/  IADD3 R146, P4, PT, R167, R146, RZ ;  /* 0x00000092a7927210 */ /* 0x000fe20007f9e0ff */
[----:B------:R-:W-:-:S02]  /*78cd0*/  IMAD.IADD R142, R147, 0x1, R142 ;  /* 0x00000001938e7824 */ /* 0x000fc400078e028e */
[----:B------:R-:W-:Y:S01]  /*78ce0*/  IMAD.WIDE.U32.X R148, R134, R130, R148, P3 ;  /* 0x0000008286947225 */ /* 0x000fe200018e0494 */
[----:B------:R-:W-:Y:S02]  /*78cf0*/  IADD3 R166, P3, PT, R175, R166, RZ ;  /* 0x000000a6afa67210 */ /* 0x000fe40007f7e0ff */
[----:B------:R-:W-:Y:S01]  /*78d00*/  IADD3.X R147, P4, PT, R142, R161, RZ, P4, !PT ;  /* 0x000000a18e937210 */ /* 0x000fe2000279e4ff */
[----:B------:R-:W-:Y:S01]  /*78d10*/  IMAD.WIDE.U32 R154, P6, R134, R129, R154 ;  /* 0x00000081869a7225 */ /* 0x000fe200078c009a */
[----:B------:R-:W-:Y:S02]  /*78d20*/  IADD3.X R138, P5, PT, RZ, R148, RZ, P5, !PT ;  /* 0x00000094ff8a7210 */ /* 0x000fe40002fbe4ff */
[----:B------:R-:W-:Y:S01]  /*78d30*/  IADD3.X R167, P3, PT, R162, R153, RZ, P3, !PT ;  /* 0x00000099a2a77210 */ /* 0x000fe20001f7e4ff */
[----:B------:R-:W-:Y:S01]  /*78d40*/  IMAD.X R139, RZ, RZ, RZ, P6 ;  /* 0x000000ffff8b7224 */ /* 0x000fe200030e06ff */
[----:B------:R-:W-:Y:S01]  /*78d50*/  IADD3 RZ, P6, PT, R140, R150, RZ ;  /* 0x000000968cff7210 */ /* 0x000fe20007fde0ff */
[----:B------:R-:W-:Y:S01]  /*78d60*/  IMAD.WIDE.U32 R142, R129, R133, RZ ;  /* 0x00000085818e7225 */ /* 0x000fe200078e00ff */
[----:B------:R-:W-:-:S02]  /*78d70*/  IADD3.X R153, P4, PT, RZ, R138, RZ, P4, !PT ;  /* 0x0000008aff997210 */ /* 0x000fc4000279e4ff */
[----:B------:R-:W-:Y:S01]  /*78d80*/  IADD3.X RZ, P6, PT, R141, R151, RZ, P6, !PT ;  /* 0x000000978dff7210 */ /* 0x000fe200037de4ff */
[----:B------:R-:W-:Y:S01]  /*78d90*/  IMAD.WIDE.U32 R140, R133, R129, R166 ;  /* 0x00000081858c7225 */ /* 0x000fe200078e00a6 */
[----:B------:R-:W-:Y:S02]  /*78da0*/  IADD3.X R149, PT, PT, RZ, RZ, R149, P4, P5 ;  /* 0x000000ffff957210 */ /* 0x000fe400027ea495 */
[----:B------:R-:W-:Y:S01]  /*78db0*/  IADD3 R151, P5, PT, R154, R143, RZ ;  /* 0x0000008f9a977210 */ /* 0x000fe20007fbe0ff */
[----:B------:R-:W-:Y:S01]  /*78dc0*/  IMAD.MOV.U32 R138, RZ, RZ, R155 ;  /* 0x000000ffff8a7224 */ /* 0x000fe200078e009b */
[----:B------:R-:W-:Y:S01]  /*78dd0*/  IADD3 RZ, P4, PT, R166, R142, RZ ;  /* 0x0000008ea6ff7210 */ /* 0x000fe20007f9e0ff */
[----:B------:R-:W-:Y:S01]  /*78de0*/  IMAD.IADD R154, R141, 0x1, R154 ;  /* 0x000000018d9a7824 */ /* 0x000fe200078e029a */
[----:B------:R-:W-:Y:S01]  /*78df0*/  IADD3.X R141, P6, PT, RZ, R158, RZ, P6, !PT ;  /* 0x0000009eff8d7210 */ /* 0x000fe200037de4ff */
[----:B------:R-:W-:Y:S01]  /*78e00*/  IMAD.WIDE.U32.X R142, R134, R131, R138, P5 ;  /* 0x00000083868e7225 */ /* 0x000fe200028e048a */
[----:B------:R-:W-:-:S02]  /*78e10*/  IADD3 R138, P5, PT, R153, R140, RZ ;  /* 0x0000008c998a7210 */ /* 0x000fc40007fbe0ff */
[----:B------:R-:W-:Y:S01]  /*78e20*/  IADD3.X RZ, P4, PT, R167, R151, RZ, P4, !PT ;  /* 0x00000097a7ff7210 */ /* 0x000fe2000279e4ff */
[----:B------:R-:W-:Y:S01]  /*78e30*/  IMAD.MOV.U32 R162, RZ, RZ, R152 ;  /* 0x000000ffffa27224 */ /* 0x000fe200078e0098 */
[----:B------:R-:W-:Y:S02]  /*78e40*/  IADD3.X R140, P3, PT, RZ, R141, RZ, P3, !PT ;  /* 0x0000008dff8c7210 */ /* 0x000fe40001f7e4ff */
[----:B------:R-:W-:Y:S01]  /*78e50*/  IADD3.X R139, P5, PT, R154, R149, RZ, P5, !PT ;  /* 0x000000959a8b7210 */ /* 0x000fe20002fbe4ff */
[----:B------:R-:W-:Y:S01]  /*78e60*/  IMAD.WIDE.U32 R148, R137, R133, RZ ;  /* 0x0000008589947225 */ /* 0x000fe200078e00ff */
[----:B------:R-:W-:Y:S02]  /*78e70*/  IADD3.X R153, P4, PT, RZ, R142, RZ, P4, !PT ;  /* 0x0000008eff997210 */ /* 0x000fe4000279e4ff */
[----:B------:R-:W-:Y:S02]  /*78e80*/  IADD3.X R158, PT, PT, RZ, RZ, R159, P3, P6 ;  /* 0x000000ffff9e7210 */ /* 0x000fe40001fec49f */
[----:B------:R-:W-:-:S02]  /*78e90*/  IADD3 R173, P3, PT, R173, R170, RZ ;  /* 0x000000aaadad7210 */ /* 0x000fc40007f7e0ff */
[----:B------:R-:W-:Y:S02]  /*78ea0*/  IADD3.X R153, P5, PT, RZ, R153, RZ, P5, !PT ;  /* 0x00000099ff997210 */ /* 0x000fe40002fbe4ff */
[----:B------:R-:W-:Y:S02]  /*78eb0*/  IADD3.X R171, P3, PT, R171, R174, RZ, P3, !PT ;  /* 0x000000aeabab7210 */ /* 0x000fe40001f7e4ff */
[----:B------:R-:W-:Y:S02]  /*78ec0*/  IADD3 R140, P6, PT, R140, R173, RZ ;  /* 0x000000ad8c8c7210 */ /* 0x000fe40007fde0ff */
[----:B------:R-:W-:Y:S01]  /*78ed0*/  IADD3.X R159, PT, PT, RZ, RZ, R143, P5, P4 ;  /* 0x000000ffff9f7210 */ /* 0x000fe20002fe848f */
[----:B------:R-:W-:Y:S01]  /*78ee0*/  IMAD.WIDE.U32 R148, P4, R134, R126, R148 ;  /* 0x0000007e86947225 */ /* 0x000fe20007880094 */
[----:B------:R-:W-:-:S03]  /*78ef0*/  IADD3.X R141, P5, PT, R158, R171, RZ, P6, !PT ;  /* 0x000000ab9e8d7210 */ /* 0x000fc600037be4ff */
[----:B------:R-:W-:-:S04]  /*78f00*/  IMAD.WIDE.U32 R142, R126, R133, RZ ;  /* 0x000000857e8e7225 */ /* 0x000fc800078e00ff */
[----:B------:R-:W-:Y:S01]  /*78f10*/  IMAD.X R151, RZ, RZ, RZ, P4 ;  /* 0x000000ffff977224 */ /* 0x000fe200020e06ff */
[----:B------:R-:W-:Y:S01]  /*78f20*/  IADD3 R161, P4, PT, R148, R143, RZ ;  /* 0x0000008f94a17210 */ /* 0x000fe20007f9e0ff */
[----:B------:R-:W-:Y:S01]  /*78f30*/  IMAD.WIDE.U32 R154, R133, R126, R140 ;  /* 0x0000007e859a7225 */ /* 0x000fe200078e008c */
[----:B------:R-:W-:-:S03]  /*78f40*/  IADD3 RZ, P6, PT, R140, R142, RZ ;  /* 0x0000008e8cff7210 */ /* 0x000fc60007fde0ff */
[----:B------:R-:W-:Y:S01]  /*78f50*/  IMAD R133, R163, -0x30003, RZ ;  /* 0xfffcfffda3857824 */ /* 0x000fe200078e02ff */
[----:B------:R-:W-:Y:S01]  /*78f60*/  IADD3.X RZ, P6, PT, R141, R161, RZ, P6, !PT ;  /* 0x000000a18dff7210 */ /* 0x000fe200037de4ff */
[----:B------:R-:W-:Y:S02]  /*78f70*/  IMAD.MOV.U32 R150, RZ, RZ, R149 ;  /* 0x000000ffff967224 */ /* 0x000fe400078e0095 */
[----:B------:R-:W-:-:S04]  /*78f80*/  IMAD.WIDE.U32 R142, R152, -0x30003, RZ ;  /* 0xfffcfffd988e7825 */ /* 0x000fc800078e00ff */
[----:B------:R-:W-:Y:S01]  /*78f90*/  IMAD.WIDE.U32.X R150, R134, R137, R150, P4 ;  /* 0x0000008986967225 */ /* 0x000fe200020e0496 */
[----:B------:R-:W-:-:S03]  /*78fa0*/  IADD3 R140, P4, PT, R153, R154, RZ ;  /* 0x0000009a998c7210 */ /* 0x000fc60007f9e0ff */
[----:B------:R-:W-:Y:S01]  /*78fb0*/  IMAD R133, R152, -0x760c0004, R133 ;  /* 0x89f3fffc98857824 */ /* 0x000fe200078e0285 */
[----:B------:R-:W-:Y:S01]  /*78fc0*/  IADD3.X R170, P6, PT, RZ, R150, RZ, P6, !PT ;  /* 0x00000096ffaa7210 */ /* 0x000fe200037de4ff */
[----:B------:R-:W-:Y:S02]  /*78fd0*/  IMAD.IADD R148, R155, 0x1, R148 ;  /* 0x000000019b947824 */ /* 0x000fe400078e0294 */
[----:B------:R-:W-:Y:S02]  /*78fe0*/  IMAD.IADD R143, R143, 0x1, R133 ;  /* 0x000000018f8f7824 */ /* 0x000fe400078e0285 */
[----:B------:R-:W-:Y:S01]  /*78ff0*/  IMAD.WIDE.U32 R154, R142, -0x5555, R162 ;  /* 0xffffaaab8e9a7825 */ /* 0x000fe200078e00a2 */
[----:B------:R-:W-:-:S03]  /*79000*/  IADD3.X R141, P4, PT, R148, R159, RZ, P4, !PT ;  /* 0x0000009f948d7210 */ /* 0x000fc6000279e4ff */
[----:B------:R-:W-:Y:S01]  /*79010*/  IMAD.WIDE.U32 R148, R143, -0x5555, RZ ;  /* 0xffffaaab8f947825 */ /* 0x000fe200078e00ff */
[----:B------:R-:W-:-:S03]  /*79020*/  IADD3.X R170, P4, PT, RZ, R170, RZ, P4, !PT ;  /* 0x000000aaffaa7210 */ /* 0x000fc6000279e4ff */
[----:B------:R-:W-:Y:S01]  /*79030*/  IMAD.WIDE.U32 R160, R143, 0x434bacd7, RZ ;  /* 0x434bacd78fa07825 */ /* 0x000fe200078e00ff */
[----:B------:R-:W-:-:S03]  /*79040*/  IADD3.X R134, PT, PT, RZ, RZ, R151, P4, P6 ;  /* 0x000000ffff867210 */ /* 0x000fc600027ec497 */
[----:B------:R-:W-:-:S04]  /*79050*/  IMAD.WIDE.U32 R148, P4, R142, -0x46010001, R148 ;  /* 0xb9feffff8e947825 */ /* 0x000fc80007880094 */
[----:B------:R-:W-:-:S04]  /*79060*/  IMAD.WIDE.U32 R150, R142, -0x5555, RZ ;  /* 0xffffaaab8e967825 */ /* 0x000fc800078e00ff */
[----:B------:R-:W-:Y:S01]  /*79070*/  IMAD.X R153, RZ, RZ, RZ, P4 ;  /* 0x000000ffff997224 */ /* 0x000fe200020e06ff */
[----:B------:R-:W-:Y:S01]  /*79080*/  IADD3 R133, P6, PT, R148, R151, RZ ;  /* 0x0000009794857210 */ /* 0x000fe20007fde0ff */
[----:B------:R-:W-:Y:S01]  /*79090*/  IMAD.IADD R148, R155, 0x1, R148 ;  /* 0x000000019b947824 */ /* 0x000fe200078e0294 */
[----:B------:R-:W-:Y:S01]  /*790a0*/  IADD3 RZ, P4, PT, R152, R150, RZ ;  /* 0x0000009698ff7210 */ /* 0x000fe20007f9e0ff */
[----:B------:R-:W-:Y:S02]  /*790b0*/  IMAD.MOV.U32 R152, RZ, RZ, R149 ;  /* 0x000000ffff987224 */ /* 0x000fe400078e0095 */
[----:B------:R-:W-:Y:S01]  /*790c0*/  IMAD.WIDE.U32 R150, R143, -0x4eac0001, RZ ;  /* 0xb153ffff8f967825 */ /* 0x000fe200078e00ff */
[----:B------:R-:W-:-:S03]  /*790d0*/  IADD3.X RZ, P4, PT, R163, R133, RZ, P4, !PT ;  /* 0x00000085a3ff7210 */ /* 0x000fc6000279e4ff */
[----:B------:R-:W-:Y:S01]  /*790e0*/  IMAD.WIDE.U32.X R152, R143, -0x46010001, R152, P6 ;  /* 0xb9feffff8f987825 */ /* 0x000fe200030e0498 */
[----:B------:R-:W-:-:S03]  /*790f0*/  IADD3 RZ, P6, PT, RZ, R154, RZ ;  /* 0x0000009affff7210 */ /* 0x000fc60007fde0ff */
[----:B------:R-:W-:Y:S01]  /*79100*/  IMAD.WIDE.U32 R162, R142, 0x434bacd7, RZ ;  /* 0x434bacd78ea27825 */ /* 0x000fe200078e00ff */
[----:B------:R-:W-:Y:S02]  /*79110*/  IADD3.X RZ, P6, PT, RZ, R148, RZ, P6, !PT ;  /* 0x00000094ffff7210 */ /* 0x000fe400037de4ff */
[----:B------:R-:W-:-:S04]  /*79120*/  IADD3.X R133, P4, PT, RZ, R152, RZ, P4, !PT ;  /* 0x00000098ff857210 */ /* 0x000fc8000279e4ff */
[----:B------:R-:W-:-:S04]  /*79130*/  IADD3.X R133, P6, PT, RZ, R133, RZ, P6, !PT ;  /* 0x00000085ff857210 */ /* 0x000fc800037de4ff */
[----:B------:R-:W-:Y:S01]  /*79140*/  IADD3.X R155, PT, PT, RZ, RZ, R153, P6, P4 ;  /* 0x000000ffff9b7210 */ /* 0x000fe200037e8499 */
[----:B------:R-:W-:-:S04]  /*79150*/  IMAD.WIDE.U32 R152, R142, -0x4eac0001, RZ ;  /* 0xb153ffff8e987825 */ /* 0x000fc800078e00ff */
[----:B------:R-:W-:Y:S01]  /*79160*/  IMAD.WIDE.U32 R150, P4, R142, 0x1eabfffe, R150 ;  /* 0x1eabfffe8e967825 */ /* 0x000fe20007880096 */
[----:B------:R-:W-:-:S03]  /*79170*/  IADD3 RZ, P6, PT, R144, R152, RZ ;  /* 0x0000009890ff7210 */ /* 0x000fc60007fde0ff */
[----:B------:R-:W-:Y:S01]  /*79180*/  IMAD.X R149, RZ, RZ, RZ, P4 ;  /* 0x000000ffff957224 */ /* 0x000fe200020e06ff */
[----:B------:R-:W-:Y:S01]  /*79190*/  IADD3 R159, P4, PT, R150, R153, RZ ;  /* 0x00000099969f7210 */ /* 0x000fe20007f9e0ff */
[----:B------:R-:W-:-:S03]  /*791a0*/  IMAD.WIDE.U32 R152, R142, -0x4eac0001, R144 ;  /* 0xb153ffff8e987825 */ /* 0x000fc600078e0090 */
[----:B------:R-:W-:Y:S01]  /*791b0*/  IADD3.X RZ, P6, PT, R145, R159, RZ, P6, !PT ;  /* 0x0000009f91ff7210 */ /* 0x000fe200037de4ff */
[----:B------:R-:W-:Y:S02]  /*791c0*/  IMAD.MOV.U32 R148, RZ, RZ, R151 ;  /* 0x000000ffff947224 */ /* 0x000fe400078e0097 */
[----:B------:R-:W-:Y:S02]  /*791d0*/  IMAD.IADD R150, R153, 0x1, R150 ;  /* 0x0000000199967824 */ /* 0x000fe400078e0296 */
[----:B------:R-:W-:Y:S01]  /*791e0*/  IMAD.WIDE.U32.X R148, R143, 0x1eabfffe, R148, P4 ;  /* 0x1eabfffe8f947825 */ /* 0x000fe200020e0494 */
[----:B------:R-:W-:-:S03]  /*791f0*/  IADD3 R144, P4, PT, R133, R152, RZ ;  /* 0x0000009885907210 */ /* 0x000fc60007f9e0ff */
[----:B------:R-:W-:Y:S01]  /*79200*/  IMAD.WIDE.U32 R152, R142, -0x94f09dc, RZ ;  /* 0xf6b0f6248e987825 */ /* 0x000fe200078e00ff */
[----:B------:R-:W-:Y:S02]  /*79210*/  IADD3.X R133, P6, PT, RZ, R148, RZ, P6, !PT ;  /* 0x00000094ff857210 */ /* 0x000fe400037de4ff */
[----:B------:R-:W-:Y:S01]  /*79220*/  IADD3.X R145, P4, PT, R150, R155, RZ, P4, !PT ;  /* 0x0000009b96917210 */ /* 0x000fe2000279e4ff */
[----:B------:R-:W-:-:S03]  /*79230*/  IMAD.WIDE.U32 R150, R143, -0x94f09dc, RZ ;  /* 0xf6b0f6248f967825 */ /* 0x000fc600078e00ff */
[----:B------:R-:W-:Y:S01]  /*79240*/  IADD3.X R133, P4, PT, RZ, R133, RZ, P4, !PT ;  /* 0x00000085ff857210 */ /* 0x000fe2000279e4ff */
[----:B------:R-:W-:-:S03]  /*79250*/  IMAD.WIDE.U32 R154, R142, -0x94f09dc, R156 ;  /* 0xf6b0f6248e9a7825 */ /* 0x000fc600078e009c */
[----:B------:R-:W-:Y:S01]  /*79260*/  IADD3.X R159, PT, PT, RZ, RZ, R149, P4, P6 ;  /* 0x000000ffff9f7210 */ /* 0x000fe200027ec495 */
[----:B------:R-:W-:-:S04]  /*79270*/  IMAD.WIDE.U32 R150, P4, R142, 0x6730d2a0, R150 ;  /* 0x6730d2a08e967825 */ /* 0x000fc80007880096 */
[----:B------:R-:W-:Y:S01]  /*79280*/  IMAD.X R149, RZ, RZ, RZ, P4 ;  /* 0x000000ffff957224 */ /* 0x000fe200020e06ff */
[----:B------:R-:W-:Y:S01]  /*79290*/  IADD3 R153, P6, PT, R150, R153, RZ ;  /* 0x0000009996997210 */ /* 0x000fe20007fde0ff */
[----:B------:R-:W-:Y:S01]  /*792a0*/  IMAD.MOV.U32 R148, RZ, RZ, R151 ;  /* 0x000000ffff947224 */ /* 0x000fe200078e0097 */
[----:B------:R-:W-:Y:S01]  /*792b0*/  IADD3 RZ, P4, PT, R156, R152, RZ ;  /* 0x000000989cff7210 */ /* 0x000fe20007f9e0ff */
[----:B------:R-:W-:Y:S02]  /*792c0*/  IMAD.IADD R150, R155, 0x1, R150 ;  /* 0x000000019b967824 */ /* 0x000fe400078e0296 */
[----:B------:R-:W-:Y:S01]  /*792d0*/  IMAD.WIDE.U32.X R148, R143, 0x6730d2a0, R148, P6 ;  /* 0x6730d2a08f947825 */ /* 0x000fe200030e0494 */
[----:B------:R-:W-:Y:S02]  /*792e0*/  IADD3.X RZ, P4, PT, R157, R153, RZ, P4, !PT ;  /* 0x000000999dff7210 */ /* 0x000fe4000279e4ff */
[----:B------:R-:W-:Y:S01]  /*792f0*/  IADD3 R154, P6, PT, R133, R154, RZ ;  /* 0x0000009a859a7210 */ /* 0x000fe20007fde0ff */
[----:B------:R-:W-:Y:S01]  /*79300*/  IMAD.WIDE.U32 R152, R143, -0xc7aed41, RZ ;  /* 0xf38512bf8f987825 */ /* 0x000fe200078e00ff */
[----:B------:R-:W-:-:S02]  /*79310*/  IADD3.X R169, P4, PT, RZ, R148, RZ, P4, !PT ;  /* 0x00000094ffa97210 */ /* 0x000fc4000279e4ff */
[----:B------:R-:W-:Y:S01]  /*79320*/  IADD3.X R155, P6, PT, R150, R159, RZ, P6, !PT ;  /* 0x0000009f969b7210 */ /* 0x000fe200037de4ff */
[----:B------:R-:W-:Y:S01]  /*79330*/  IMAD.WIDE.U32 R150, R143, 0x397fe69a, RZ ;  /* 0x397fe69a8f967825 */ /* 0x000fe200078e00ff */
[----:B------:R-:W-:Y:S02]  /*79340*/  IADD3.X R148, P3, PT, RZ, RZ, RZ, P3, !PT ;  /* 0x000000ffff947210 */ /* 0x000fe40001f7e4ff */
[----:B------:R-:W-:Y:S01]  /*79350*/  IADD3.X R169, P6, PT, RZ, R169, RZ, P6, !PT ;  /* 0x000000a9ffa97210 */ /* 0x000fe200037de4ff */
[C---:B------:R-:W-:Y:S01]  /*79360*/  IMAD.WIDE.U32 R156, R142.reuse, 0x397fe69a, RZ ;  /* 0x397fe69a8e9c7825 */ /* 0x040fe200078e00ff */
[----:B------:R-:W-:Y:S02]  /*79370*/  IADD3.X R133, P5, PT, RZ, RZ, RZ, P5, !PT ;  /* 0x000000ffff857210 */ /* 0x000fe40002fbe4ff */
[----:B------:R-:W-:Y:S01]  /*79380*/  IADD3.X R166, PT, PT, RZ, RZ, R149, P6, P4 ;  /* 0x000000ffffa67210 */ /* 0x000fe200037e8495 */
[----:B------:R-:W-:Y:S01]  /*79390*/  IMAD.X R173, RZ, RZ, RZ, P3 ;  /* 0x000000ffffad7224 */ /* 0x000fe200018e06ff */
[----:B------:R-:W-:Y:S01]  /*793a0*/  IADD3 R133, P6, PT, R133, R148, RZ ;  /* 0x0000009485857210 */ /* 0x000fe20007fde0ff */
[----:B------:R-:W-:-:S03]  /*793b0*/  IMAD.WIDE.U32 R148, R142, -0xc7aed41, RZ ;  /* 0xf38512bf8e947825 */ /* 0x000fc600078e00ff */
[----:B------:R-:W-:Y:S01]  /*793c0*/  IADD3.X R173, PT, PT, R173, RZ, RZ, P6, P5 ;  /* 0x000000ffadad7210 */ /* 0x000fe200037ea4ff */
[----:B------:R-:W-:Y:S01]  /*793d0*/  IMAD.WIDE.U32 R152, P4, R142, 0x64774b84, R152 ;  /* 0x64774b848e987825 */ /* 0x000fe20007880098 */
[----:B------:R-:W-:-:S03]  /*793e0*/  IADD3 RZ, P3, PT, R146, R148, RZ ;  /* 0x0000009492ff7210 */ /* 0x000fc60007f7e0ff */
[----:B------:R-:W-:Y:S01]  /*793f0*/  IMAD.X R159, RZ, RZ, RZ, P4 ;  /* 0x000000ffff9f7224 */ /* 0x000fe200020e06ff */
[----:B------:R-:W-:Y:S01]  /*79400*/  IADD3 R175, P5, PT, R152, R149, RZ ;  /* 0x0000009598af7210 */ /* 0x000fe20007fbe0ff */
[----:B------:R-:W-:-:S04]  /*79410*/  IMAD.WIDE.U32 R148, R142, -0xc7aed41, R146 ;  /* 0xf38512bf8e947825 */ /* 0x000fc800078e0092 */
[----:B------:R-:W-:-:S04]  /*79420*/  IMAD.WIDE.U32 R160, P6, R142, 0x4b1ba7b6, R160 ;  /* 0x4b1ba7b68ea07825 */ /* 0x000fc800078c00a0 */
[----:B------:R-:W-:-:S04]  /*79430*/  IMAD.WIDE.U32 R150, P4, R142, 0x1a0111ea, R150 ;  /* 0x1a0111ea8e967825 */ /* 0x000fc80007880096 */
[----:B------:R-:W-:Y:S02]  /*79440*/  IMAD.MOV.U32 R158, RZ, RZ, R153 ;  /* 0x000000ffff9e7224 */ /* 0x000fe400078e0099 */
[----:B------:R-:W-:Y:S02]  /*79450*/  IMAD.IADD R167, R149, 0x1, R152 ;  /* 0x0000000195a77824 */ /* 0x000fe400078e0298 */
        /* <DEDUP_REMOVED lines=18> */
[----:B------:R-:W-:-:S03]  /*79580*/  IADD3.X R151, PT, PT, RZ, RZ, R159, P6, P4 ;  /* 0x000000ffff977210 */ /* 0x000fc600037e849f */
[----:B------:R-:W-:Y:S01]  /*79590*/  IMAD.IADD R160, R163, 0x1, R160 ;  /* 0x00000001a3a07824 */ /* 0x000fe200078e02a0 */
[----:B------:R-:W-:Y:S01]  /*795a0*/  IADD3 R162, P4, PT, R143, R162, RZ ;  /* 0x000000a28fa27210 */ /* 0x000fe20007f9e0ff */
[----:B------:R-:W-:-:S03]  /*795b0*/  IMAD.WIDE.U32 R138, P3, R84, R57, R166 ;  /* 0x00000039548a7225 */ /* 0x000fc600078600a6 */
[----:B------:R-:W-:Y:S01]  /*795c0*/  IADD3.X R163, P4, PT, R160, R151, RZ, P4, !PT ;  /* 0x00000097a0a37210 */ /* 0x000fe2000279e4ff */
[----:B------:R-:W-:Y:S01]  /*795d0*/  IMAD.WIDE.U32 R166, R57, R127, RZ ;  /* 0x0000007f39a67225 */ /* 0x000fe200078e00ff */
[----:B------:R-:W-:-:S03]  /*795e0*/  IADD3.X R151, P5, PT, RZ, R148, RZ, P5, !PT ;  /* 0x00000094ff977210 */ /* 0x000fc60002fbe4ff */
[----:B------:R-:W-:Y:S01]  /*795f0*/  IMAD.X R159, RZ, RZ, RZ, P3 ;  /* 0x000000ffff9f7224 */ /* 0x000fe200018e06ff */
[----:B------:R-:W-:Y:S01]  /*79600*/  IADD3 R143, P6, PT, R138, R167, RZ ;  /* 0x000000a78a8f7210 */ /* 0x000fe20007fde0ff */
[----:B------:R-:W-:Y:S01]  /*79610*/  IMAD.MOV.U32 R158, RZ, RZ, R139 ;  /* 0x000000ffff9e7224 */ /* 0x000fe200078e008b */
[----:B------:R-:W-:Y:S01]  /*79620*/  IADD3 RZ, P3, PT, R144, R166, RZ ;  /* 0x000000a690ff7210 */ /* 0x000fe20007f7e0ff */
[----:B------:R-:W-:Y:S01]  /*79630*/  IMAD.WIDE.U32 R166, R85, R127, RZ ;  /* 0x0000007f55a67225 */ /* 0x000fe200078e00ff */
[----:B------:R-:W-:Y:S02]  /*79640*/  IADD3.X R151, P4, PT, RZ, R151, RZ, P4, !PT ;  /* 0x00000097ff977210 */ /* 0x000fe4000279e4ff */
[----:B------:R-:W-:Y:S01]  /*79650*/  IADD3.X RZ, P3, PT, R145, R143, RZ, P3, !PT ;  /* 0x0000008f91ff7210 */ /* 0x000fe20001f7e4ff */
[----:B------:R-:W-:Y:S01]  /*79660*/  IMAD.WIDE.U32 R160, R127, R57, R144 ;  /* 0x000000397fa07225 */ /* 0x000fe200078e0090 */
[----:B------:R-:W-:-:S03]  /*79670*/  IADD3.X R157, PT, PT, RZ, RZ, R149, P4, P5 ;  /* 0x000000ffff9d7210 */ /* 0x000fc600027ea495 */
[----:B------:R-:W-:Y:S01]  /*79680*/  IMAD.WIDE.U32 R166, P4, R84, R172, R166 ;  /* 0x000000ac54a67225 */ /* 0x000fe200078800a6 */
[----:B------:R-:W-:-:S03]  /*79690*/  IADD3 RZ, P5, PT, RZ, R160, RZ ;  /* 0x000000a0ffff7210 */ /* 0x000fc60007fbe0ff */
[----:B------:R-:W-:-:S04]  /*796a0*/  IMAD.WIDE.U32.X R158, R84, R136, R158, P6 ;  /* 0x00000088549e7225 */ /* 0x000fc800030e049e */
[----:B------:R-:W-:Y:S02]  /*796b0*/  IMAD.IADD R143, R161, 0x1, R138 ;  /* 0x00000001a18f7824 */ /* 0x000fe400078e028a */
[----:B------:R-:W-:-:S03]  /*796c0*/  IMAD.WIDE.U32 R144, R172, R127, RZ ;  /* 0x0000007fac907225 */ /* 0x000fc600078e00ff */
[----:B------:R-:W-:Y:S01]  /*796d0*/  IADD3.X RZ, P5, PT, RZ, R143, RZ, P5, !PT ;  /* 0x0000008fffff7210 */ /* 0x000fe20002fbe4ff */
        /* <DEDUP_REMOVED lines=8> */
[----:B------:R-:W-:-:S02]  /*79760*/  IADD3.X RZ, P3, PT, R155, R149, RZ, P3, !PT ;  /* 0x000000959bff7210 */ /* 0x000fc40001f7e4ff */
[----:B------:R-:W-:Y:S01]  /*79770*/  IADD3.X R158, PT, PT, RZ, RZ, R159, P5, P4 ;  /* 0x000000ffff9e7210 */ /* 0x000fe20002fe849f */
[----:B------:R-:W-:Y:S01]  /*79780*/  IMAD.WIDE.U32 R148, R128, R127, RZ ;  /* 0x0000007f80947225 */ /* 0x000fe200078e00ff */
[----:B------:R-:W-:-:S03]  /*79790*/  IADD3 R144, P5, PT, R161, R144, RZ ;  /* 0x00000090a1907210 */ /* 0x000fc60007fbe0ff */
[----:B------:R-:W-:Y:S02]  /*797a0*/  IMAD.IADD R145, R145, 0x1, R166 ;  /* 0x0000000191917824 */ /* 0x000fe400078e02a6 */
        /* <DEDUP_REMOVED lines=10> */
[----:B------:R-:W-:-:S03]  /*79850*/  IMAD.WIDE.U32 R154, R127, R87, R146 ;  /* 0x000000577f9a7225 */ /* 0x000fc600078e0092 */
[----:B------:R-:W-:Y:S01]  /*79860*/  IADD3.X RZ, P4, PT, R147, R175, RZ, P4, !PT ;  /* 0x000000af93ff7210 */ /* 0x000fe2000279e4ff */
[----:B------:R-:W-:Y:S01]  /*79870*/  IMAD.IADD R148, R155, 0x1, R148 ;  /* 0x000000019b947824 */ /* 0x000fe200078e0294 */
[----:B------:R-:W-:Y:S01]  /*79880*/  IADD3.X R147, PT, PT, RZ, RZ, R139, P5, P3 ;  /* 0x000000ffff937210 */ /* 0x000fe20002fe648b */
[----:B------:R-:W-:Y:S01]  /*79890*/  IMAD.WIDE.U32.X R158, R84, R128, R158, P6 ;  /* 0x00000080549e7225 */ /* 0x000fe200030e049e */
[----:B------:R-:W-:-:S03]  /*798a0*/  IADD3 R154, P5, PT, R161, R154, RZ ;  /* 0x0000009aa19a7210 */ /* 0x000fc60007fbe0ff */
[----:B------:R-:W-:Y:S01]  /*798b0*/  IMAD.WIDE.U32 R166, R142, 0x397fe69a, R140 ;  /* 0x397fe69a8ea67825 */ /* 0x000fe200078e008c */
[----:B------:R-:W-:Y:S02]  /*798c0*/  IADD3.X R155, P6, PT, R148, R147, RZ, P5, !PT ;  /* 0x00000093949b7210 */ /* 0x000fe40002fde4ff */
[----:B------:R-:W-:Y:S01]  /*798d0*/  IADD3.X R161, P4, PT, RZ, R158, RZ, P4, !PT ;  /* 0x0000009effa17210 */ /* 0x000fe2000279e4ff */
[----:B------:R-:W-:-:S03]  /*798e0*/  IMAD.WIDE.U32 R168, P3, R84, R132, R168 ;  /* 0x0000008454a87225 */ /* 0x000fc600078600a8 */
[----:B------:R-:W-:Y:S01]  /*798f0*/  IADD3.X R161, P6, PT, RZ, R161, RZ, P6, !PT ;  /* 0x000000a1ffa17210 */ /* 0x000fe200037de4ff */
[----:B------:R-:W-:-:S03]  /*79900*/  IMAD.WIDE.U32 R138, R132, R127, RZ ;  /* 0x0000007f848a7225 */ /* 0x000fc600078e00ff */
[----:B------:R-:W-:Y:S01]  /*79910*/  IADD3.X R159, PT, PT, RZ, RZ, R159, P6, P4 ;  /* 0x000000ffff9f7210 */ /* 0x000fe200037e849f */
[----:B------:R-:W-:Y:S01]  /*79920*/  IMAD.IADD R150, R167, 0x1, R150 ;  /* 0x00000001a7967824 */ /* 0x000fe200078e0296 */
[----:B------:R-:W-:Y:S01]  /*79930*/  IADD3 RZ, P5, PT, R162, R138, RZ ;  /* 0x0000008aa2ff7210 */ /* 0x000fe20007fbe0ff */
[----:B------:R-:W-:Y:S01]  /*79940*/  IMAD.X R147, RZ, RZ, RZ, P3 ;  /* 0x000000ffff937224 */ /* 0x000fe200018e06ff */
[----:B------:R-:W-:Y:S01]  /*79950*/  IADD3 R167, P3, PT, R168, R139, RZ ;  /* 0x0000008ba8a77210 */ /* 0x000fe20007f7e0ff */
[----:B------:R-:W-:-:S03]  /*79960*/  IMAD.WIDE.U32 R148, R127, R132, R162 ;  /* 0x000000847f947225 */ /* 0x000fc600078e00a2 */
[----:B------:R-:W-:Y:S01]  /*79970*/  IADD3.X RZ, P5, PT, R163, R167, RZ, P5, !PT ;  /* 0x000000a7a3ff7210 */ /* 0x000fe20002fbe4ff */
[----:B------:R-:W-:Y:S01]  /*79980*/  IMAD.MOV.U32 R146, RZ, RZ, R169 ;  /* 0x000000ffff927224 */ /* 0x000fe200078e00a9 */
[----:B------:R-:W-:Y:S01]  /*79990*/  IADD3 R148, P4, PT, R161, R148, RZ ;  /* 0x00000094a1947210 */ /* 0x000fe20007f9e0ff */
[----:B------:R-:W-:-:S04]  /*799a0*/  IMAD.WIDE.U32 R138, R131, R127, RZ ;  /* 0x0000007f838a7225 */ /* 0x000fc800078e00ff */
[----:B------:R-:W-:Y:S02]  /*799b0*/  IMAD.IADD R168, R149, 0x1, R168 ;  /* 0x0000000195a87824 */ /* 0x000fe400078e02a8 */
        /* <DEDUP_REMOVED lines=33> */
[----:B------:R-:W-:Y:S02]  /*79bd0*/  IADD3.X R139, P5, PT, R152, R173, RZ, P6, !PT ;  /* 0x000000ad988b7210 */ /* 0x000fe400037be4ff */
[----:B------:R-:W-:Y:S01]  /*79be0*/  IADD3.X R134, P3, PT, RZ, RZ, RZ, P3, !PT ;  /* 0x000000ffff867210 */ /* 0x000fe20001f7e4ff */
        /* <DEDUP_REMOVED lines=11> */
[----:B------:R-:W-:Y:S02]  /*79ca0*/  IMAD R127, R160, -0x760c0004, R127 ;  /* 0x89f3fffca07f7824 */ /* 0x000fe400078e027f */
[----:B------:R-:W-:Y:S02]  /*79cb0*/  IMAD.IADD R150, R157, 0x1, R150 ;  /* 0x000000019d967824 */ /* 0x000fe400078e0296 */
[----:B------:R-:W-:Y:S01]  /*79cc0*/  IMAD.IADD R147, R147, 0x1, R127 ;  /* 0x0000000193937824 */ /* 0x000fe200078e027f */
[----:B------:R-:W-:Y:S01]  /*79cd0*/  IADD3.X R127, P6, PT, RZ, R152, RZ, P6, !PT ;  /* 0x00000098ff7f7210 */ /* 0x000fe200037de4ff */
[----:B------:R-:W-:Y:S01]  /*79ce0*/  IMAD.WIDE.U32 R156, R146, -0x5555, R142 ;  /* 0xffffaaab929c7825 */ /* 0x000fe200078e008e */
[----:B------:R-:W-:-:S03]  /*79cf0*/  IADD3.X R139, P4, PT, R150, R159, RZ, P4, !PT ;  /* 0x0000009f968b7210 */ /* 0x000fc6000279e4ff */
[----:B------:R-:W-:Y:S01]  /*79d00*/  IMAD.WIDE.U32 R150, R147, -0x5555, RZ ;  /* 0xffffaaab93967825 */ /* 0x000fe200078e00ff */
[----:B------:R-:W-:-:S03]  /*79d10*/  IADD3.X R127, P4, PT, RZ, R127, RZ, P4, !PT ;  /* 0x0000007fff7f7210 */ /* 0x000fc6000279e4ff */
[----:B------:R-:W-:Y:S01]  /*79d20*/  IMAD.X R168, RZ, RZ, RZ, P3 ;  /* 0x000000ffffa87224 */ /* 0x000fe200018e06ff */
[----:B------:R-:W-:Y:S01]  /*79d30*/  IADD3.X R84, PT, PT, RZ, RZ, R153, P4, P6 ;  /* 0x000000ffff547210 */ /* 0x000fe200027ec499 */
[----:B------:R-:W-:-:S04]  /*79d40*/  IMAD.WIDE.U32 R150, P4, R146, -0x46010001, R150 ;  /* 0xb9feffff92967825 */ /* 0x000fc80007880096 */
[----:B------:R-:W-:-:S04]  /*79d50*/  IMAD.WIDE.U32 R152, R146, -0x5555, RZ ;  /* 0xffffaaab92987825 */ /* 0x000fc800078e00ff */
[----:B------:R-:W-:Y:S01]  /*79d60*/  IMAD.X R159, RZ, RZ, RZ, P4 ;  /* 0x000000ffff9f7224 */ /* 0x000fe200020e06ff */
[----:B------:R-:W-:Y:S01]  /*79d70*/  IADD3 R133, P6, PT, R150, R153, RZ ;  /* 0x0000009996857210 */ /* 0x000fe20007fde0ff */
[----:B------:R-:W-:Y:S01]  /*79d80*/  IMAD.MOV.U32 R158, RZ, RZ, R151 ;  /* 0x000000ffff9e7224 */ /* 0x000fe200078e0097 */
[----:B------:R-:W-:Y:S01]  /*79d90*/  IADD3 RZ, P4, PT, R160, R152, RZ ;  /* 0x00000098a0ff7210 */ /* 0x000fe20007f9e0ff */
[----:B------:R-:W-:Y:S02]  /*79da0*/  IMAD.IADD R150, R157, 0x1, R150 ;  /* 0x000000019d967824 */ /* 0x000fe400078e0296 */
[----:B------:R-:W-:Y:S01]  /*79db0*/  IMAD.WIDE.U32.X R158, R147, -0x46010001, R158, P6 ;  /* 0xb9feffff939e7825 */ /* 0x000fe200030e049e */
[----:B------:R-:W-:Y:S02]  /*79dc0*/  IADD3 RZ, P6, PT, RZ, R156, RZ ;  /* 0x0000009cffff7210 */ /* 0x000fe40007fde0ff */
[----:B------:R-:W-:Y:S01]  /*79dd0*/  IADD3.X RZ, P4, PT, R143, R133, RZ, P4, !PT ;  /* 0x000000858fff7210 */ /* 0x000fe2000279e4ff */
[----:B------:R-:W-:Y:S01]  /*79de0*/  IMAD.WIDE.U32 R152, R146, -0x4eac0001, RZ ;  /* 0xb153ffff92987825 */ /* 0x000fe200078e00ff */
[----:B------:R-:W-:-:S02]  /*79df0*/  IADD3.X RZ, P6, PT, RZ, R150, RZ, P6, !PT ;  /* 0x00000096ffff7210 */ /* 0x000fc400037de4ff */
[----:B------:R-:W-:Y:S01]  /*79e00*/  IADD3.X R133, P4, PT, RZ, R158, RZ, P4, !PT ;  /* 0x0000009eff857210 */ /* 0x000fe2000279e4ff */
[----:B------:R-:W-:-:S03]  /*79e10*/  IMAD.WIDE.U32 R150, R147, -0x4eac0001, RZ ;  /* 0xb153ffff93967825 */ /* 0x000fc600078e00ff */
[----:B------:R-:W-:Y:S01]  /*79e20*/  IADD3.X R133, P6, PT, RZ, R133, RZ, P6, !PT ;  /* 0x00000085ff857210 */ /* 0x000fe200037de4ff */
[----:B------:R-:W-:-:S03]  /*79e30*/  IMAD.WIDE.U32 R160, R147, 0x434bacd7, RZ ;  /* 0x434bacd793a07825 */ /* 0x000fc600078e00ff */
[----:B------:R-:W-:Y:S01]  /*79e40*/  IADD3.X R159, PT, PT, RZ, RZ, R159, P6, P4 ;  /* 0x000000ffff9f7210 */ /* 0x000fe200037e849f */
        /* <DEDUP_REMOVED lines=15> */
[----:B------:R-:W-:-:S03]  /*79f40*/  IMAD.WIDE.U32 R162, R146, 0x434bacd7, RZ ;  /* 0x434bacd792a27825 */ /* 0x000fc600078e00ff */
[----:B------:R-:W-:Y:S01]  /*79f50*/  IADD3.X R157, PT, PT, RZ, RZ, R145, P4, P6 ;  /* 0x000000ffff9d7210 */ /* 0x000fe200027ec491 */
[----:B------:R-:W-:-:S04]  /*79f60*/  IMAD.WIDE.U32 R150, P4, R146, 0x6730d2a0, R150 ;  /* 0x6730d2a092967825 */ /* 0x000fc80007880096 */
[----:B------:R-:W-:Y:S01]  /*79f70*/  IMAD.X R145, RZ, RZ, RZ, P4 ;  /* 0x000000ffff917224 */ /* 0x000fe200020e06ff */
[----:B------:R-:W-:Y:S01]  /*79f80*/  IADD3 R159, P6, PT, R150, R153, RZ ;  /* 0x00000099969f7210 */ /* 0x000fe20007fde0ff */
[----:B------:R-:W-:Y:S01]  /*79f90*/  IMAD.MOV.U32 R144, RZ, RZ, R151 ;  /* 0x000000ffff907224 */ /* 0x000fe200078e0097 */
[----:B------:R-:W-:Y:S01]  /*79fa0*/  IADD3 RZ, P4, PT, R154, R152, RZ ;  /* 0x000000989aff7210 */ /* 0x000fe20007f9e0ff */
[----:B------:R-:W-:-:S03]  /*79fb0*/  IMAD.WIDE.U32 R152, R146, -0x94f09dc, R154 ;  /* 0xf6b0f62492987825 */ /* 0x000fc600078e009a */
[----:B------:R-:W-:Y:S01]  /*79fc0*/  IADD3.X RZ, P4, PT, R155, R159, RZ, P4, !PT ;  /* 0x0000009f9bff7210 */ /* 0x000fe2000279e4ff */
[----:B------:R-:W-:Y:S01]  /*79fd0*/  IMAD.WIDE.U32.X R144, R147, 0x6730d2a0, R144, P6 ;  /* 0x6730d2a093907825 */ /* 0x000fe200030e0490 */
[----:B------:R-:W-:Y:S02]  /*79fe0*/  IADD3 R154, P6, PT, R133, R152, RZ ;  /* 0x00000098859a7210 */ /* 0x000fe40007fde0ff */
[----:B------:R-:W-:Y:S01]  /*79ff0*/  IADD3.X R133, P5, PT, RZ, RZ, RZ, P5, !PT ;  /* 0x000000ffff857210 */ /* 0x000fe20002fbe4ff */
[----:B------:R-:W-:Y:S01]  /*7a000*/  IMAD.IADD R150, R153, 0x1, R150 ;  /* 0x0000000199967824 */ /* 0x000fe200078e0296 */
[----:B------:R-:W-:Y:S01]  /*7a010*/  IADD3.X R167, P4, PT, RZ, R144, RZ, P4, !PT ;  /* 0x00000090ffa77210 */ /* 0x000fe2000279e4ff */
[----:B------:R-:W-:-:S03]  /*7a020*/  IMAD.WIDE.U32 R152, R147, -0xc7aed41, RZ ;  /* 0xf38512bf93987825 */ /* 0x000fc600078e00ff */
[----:B------:R-:W-:Y:S01]  /*7a030*/  IADD3.X R155, P6, PT, R150, R157, RZ, P6, !PT ;  /* 0x0000009d969b7210 */ /* 0x000fe200037de4ff */
[----:B------:R-:W-:-:S03]  /*7a040*/  IMAD.WIDE.U32 R150, R146, -0xc7aed41, R148 ;  /* 0xf38512bf92967825 */ /* 0x000fc600078e0094 */
[----:B------:R-:W-:Y:S01]  /*7a050*/  IADD3.X R167, P6, PT, RZ, R167, RZ, P6, !PT ;  /* 0x000000a7ffa77210 */ /* 0x000fe200037de4ff */
[----:B------:R-:W-:-:S03]  /*7a060*/  IMAD.WIDE.U32 R156, R146, 0x397fe69a, RZ ;  /* 0x397fe69a929c7825 */ /* 0x000fc600078e00ff */
[----:B------:R-:W-:Y:S01]  /*7a070*/  IADD3.X R169, PT, PT, RZ, RZ, R145, P6, P4 ;  /* 0x000000ffffa97210 */ /* 0x000fe200037e8491 */
[----:B------:R-:W-:Y:S01]  /*7a080*/  IMAD.WIDE.U32 R144, R146, -0xc7aed41, RZ ;  /* 0xf38512bf92907825 */ /* 0x000fe200078e00ff */
[----:B------:R-:W-:-:S03]  /*7a090*/  IADD3 R133, P6, PT, R133, R134, RZ ;  /* 0x0000008685857210 */ /* 0x000fc60007fde0ff */
[----:B------:R-:W-:Y:S01]  /*7a0a0*/  IMAD.WIDE.U32 R152, P4, R146, 0x64774b84, R152 ;  /* 0x64774b8492987825 */ /* 0x000fe20007880098 */
[----:B------:R-:W-:Y:S02]  /*7a0b0*/  IADD3.X R168, PT, PT, R168, RZ, RZ, P6, P5 ;  /* 0x000000ffa8a87210 */ /* 0x000fe400037ea4ff */
[----:B------:R-:W-:Y:S01]  /*7a0c0*/  IADD3 RZ, P3, PT, R148, R144, RZ ;  /* 0x0000009094ff7210 */ /* 0x000fe20007f7e0ff */
[----:B------:R-:W-:Y:S01]  /*7a0d0*/  IMAD.WIDE.U32 R160, P6, R146, 0x4b1ba7b6, R160 ;  /* 0x4b1ba7b692a07825 */ /* 0x000fe200078c00a0 */
[----:B------:R-:W-:-:S03]  /*7a0e0*/  IADD3 R171, P5, PT, R152, R145, RZ ;  /* 0x0000009198ab7210 */ /* 0x000fc60007fbe0ff */
[----:B------:R-:W-:-:S04]  /*7a0f0*/  IMAD.WIDE.U32 R144, R147, 0x397fe69a, RZ ;  /* 0x397fe69a93907825 */ /* 0x000fc800078e00ff */
[----:B------:R-:W-:Y:S02]  /*7a100*/  IMAD.MOV.U32 R158, RZ, RZ, R153 ;  /* 0x000000ffff9e7224 */ /* 0x000fe400078e0099 */
[----:B------:R-:W-:Y:S02]  /*7a110*/  IMAD.X R159, RZ, RZ, RZ, P4 ;  /* 0x000000ffff9f7224 */ /* 0x000fe400020e06ff */
[----:B------:R-:W-:Y:S01]  /*7a120*/  IMAD.X R153, RZ, RZ, RZ, P6 ;  /* 0x000000ffff997224 */ /* 0x000fe200030e06ff */
[----:B------:R-:W-:Y:S01]  /*7a130*/  IADD3 R173, P6, PT, R160, R163, RZ ;  /* 0x000000a3a0ad7210 */ /* 0x000fe20007fde0ff */
[----:B------:R-:W-:-:S04]  /*7a140*/  IMAD.WIDE.U32 R144, P4, R146, 0x1a0111ea, R144 ;  /* 0x1a0111ea92907825 */ /* 0x000fc80007880090 */
[----:B------:R-:W-:Y:S02]  /*7a150*/  IMAD.IADD R166, R151, 0x1, R152 ;  /* 0x0000000197a67824 */ /* 0x000fe400078e0298 */
[----:B------:R-:W-:Y:S02]  /*7a160*/  IMAD.MOV.U32 R152, RZ, RZ, R161 ;  /* 0x000000ffff987224 */ /* 0x000fe400078e00a1 */
[----:B------:R-:W-:Y:S01]  /*7a170*/  IMAD.X R151, RZ, RZ, RZ, P4 ;  /* 0x000000ffff977224 */ /* 0x000fe200020e06ff */
[----:B------:R-:W-:Y:S01]  /*7a180*/  IADD3 R148, P4, PT, R167, R150, RZ ;  /* 0x00000096a7947210 */ /* 0x000fe20007f9e0ff */
[----:B------:R-:W-:Y:S01]  /*7a190*/  IMAD.WIDE.U32.X R158, R147, 0x64774b84, R158, P5 ;  /* 0x64774b84939e7825 */ /* 0x000fe200028e049e */
[----:B------:R-:W-:-:S03]  /*7a1a0*/  IADD3 R134, P5, PT, R144, R157, RZ ;  /* 0x0000009d90867210 */ /* 0x000fc60007fbe0ff */
[----:B------:R-:W-:Y:S01]  /*7a1b0*/  IMAD.WIDE.U32.X R152, R147, 0x4b1ba7b6, R152, P6 ;  /* 0x4b1ba7b693987825 */ /* 0x000fe200030e0498 */
[----:B------:R-:W-:Y:S02]  /*7a1c0*/  IADD3.X RZ, P6, PT, R149, R171, RZ, P3, !PT ;  /* 0x000000ab95ff7210 */ /* 0x000fe40001fde4ff */
[----:B------:R-:W-:Y:S01]  /*7a1d0*/  IADD3.X R149, P3, PT, R166, R169, RZ, P4, !PT ;  /* 0x000000a9a6957210 */ /* 0x000fe2000277e4ff */
[----:B------:R-:W-:Y:S01]  /*7a1e0*/  IMAD.MOV.U32 R150, RZ, RZ, R145 ;  /* 0x000000ffff967224 */ /* 0x000fe200078e0091 */
[----:B------:R-:W-:Y:S01]  /*7a1f0*/  IADD3.X R145, P4, PT, RZ, R158, RZ, P6, !PT ;  /* 0x0000009eff917210 */ /* 0x000fe2000379e4ff */
[----:B------:R-:W-:-:S03]  /*7a200*/  IMAD.WIDE.U32 R166, R136, R56, RZ ;  /* 0x0000003888a67225 */ /* 0x000fc600078e00ff */
[----:B------:R-:W-:Y:S01]  /*7a210*/  IADD3.X R145, P6, PT, RZ, R145, RZ, P3, !PT ;  /* 0x00000091ff917210 */ /* 0x000fe20001fde4ff */
[----:B------:R-:W-:Y:S01]  /*7a220*/  IMAD.WIDE.U32.X R150, R147, 0x1a0111ea, R150, P5 ;  /* 0x1a0111ea93967825 */ /* 0x000fe200028e0496 */
[----:B------:R-:W-:Y:S02]  /*7a230*/  IADD3 RZ, P5, PT, R140, R162, RZ ;  /* 0x000000a28cff7210 */ /* 0x000fe40007fbe0ff */
[----:B------:R-:W-:Y:S01]  /*7a240*/  IADD3.X R147, PT, PT, RZ, RZ, R159, P6, P4 ;  /* 0x000000ffff937210 */ /* 0x000fe200037e849f */
[----:B------:R-:W-:Y:S01]  /*7a250*/  IMAD.WIDE.U32 R162, R146, 0x434bacd7, R140 ;  /* 0x434bacd792a27825 */ /* 0x000fe200078e008c */
[----:B------:R-:W-:-:S03]  /*7a260*/  IADD3.X RZ, P5, PT, R141, R173, RZ, P5, !PT ;  /* 0x000000ad8dff7210 */ /* 0x000fc60002fbe4ff */
[----:B------:R-:W-:Y:S01]  /*7a270*/  IMAD.IADD R160, R163, 0x1, R160 ;  /* 0x00000001a3a07824 */ /* 0x000fe200078e02a0 */
[----:B------:R-:W-:Y:S01]  /*7a280*/  IADD3 R162, P4, PT, R145, R162, RZ ;  /* 0x000000a291a27210 */ /* 0x000fe20007f9e0ff */
[----:B------:R-:W-:Y:S01]  /*7a290*/  IMAD.WIDE.U32 R140, P3, R135, R57, R166 ;  /* 0x00000039878c7225 */ /* 0x000fe200078600a6 */
[----:B------:R-:W-:Y:S02]  /*7a2a0*/  IADD3.X R157, P5, PT, RZ, R152, RZ, P5, !PT ;  /* 0x00000098ff9d7210 */ /* 0x000fe40002fbe4ff */
        /* <DEDUP_REMOVED lines=42> */
[----:B------:R-:W-:Y:S01]  /*7a550*/  IMAD.WIDE.U32 R166, R130, R56, RZ ;  /* 0x0000003882a67225 */ /* 0x000fe200078e00ff */
[----:B------:R-:W-:-:S03]  /*7a560*/  IADD3 R154, P5, PT, R169, R154, RZ ;  /* 0x0000009aa99a7210 */ /* 0x000fc60007fbe0ff */
[----:B------:R-:W-:Y:S02]  /*7a570*/  IMAD.MOV.U32 R146, RZ, RZ, R153 ;  /* 0x000000ffff927224 */ /* 0x000fe400078e0099 */
        /* <DEDUP_REMOVED lines=9> */
[----:B------:R-:W-:Y:S01]  /*7a610*/  IMAD.WIDE.U32 R152, R56, R132, R162 ;  /* 0x0000008438987225 */ /* 0x000fe200078e00a2 */
[----:B------:R-:W-:Y:S02]  /*7a620*/  IADD3 RZ, P4, PT, R162, R140, RZ ;  /* 0x0000008ca2ff7210 */ /* 0x000fe40007f9e0ff */
[----:B------:R-:W-:Y:S01]  /*7a630*/  IADD3.X R159, P6, PT, RZ, R159, RZ, P6, !PT ;  /* 0x0000009fff9f7210 */ /* 0x000fe200037de4ff */
[----:B------:R-:W-:Y:S01]  /*7a640*/  IMAD.WIDE.U32 R140, R131, R56, RZ ;  /* 0x00000038838c7225 */ /* 0x000fe200078e00ff */
[----:B------:R-:W-:Y:S02]  /*7a650*/  IADD3.X RZ, P4, PT, R163, R169, RZ, P4, !PT ;  /* 0x000000a9a3ff7210 */ /* 0x000fe4000279e4ff */
[----:B------:R-:W-:Y:S01]  /*7a660*/  IADD3.X R163, PT, PT, RZ, RZ, R147, P6, P3 ;  /* 0x000000ffffa37210 */ /* 0x000fe200037e6493 */
[----:B------:R-:W-:Y:S01]  /*7a670*/  IMAD.MOV.U32 R148, RZ, RZ, R167 ;  /* 0x000000ffff947224 */ /* 0x000fe200078e00a7 */
[----:B------:R-:W-:Y:S01]  /*7a680*/  IADD3 R152, P6, PT, R159, R152, RZ ;  /* 0x000000989f987210 */ /* 0x000fe20007fde0ff */
[----:B------:R-:W-:-:S04]  /*7a690*/  IMAD.WIDE.U32 R140, P3, R135, R129, R140 ;  /* 0x00000081878c7225 */ /* 0x000fc8000786008c */
[----:B------:R-:W-:Y:S02]  /*7a6a0*/  IMAD.IADD R166, R153, 0x1, R166 ;  /* 0x0000000199a67824 */ /* 0x000fe400078e02a6 */
[----:B------:R-:W-:Y:S01]  /*7a6b0*/  IMAD.WIDE.U32.X R148, R135, R130, R148, P5 ;  /* 0x0000008287947225 */ /* 0x000fe200028e0494 */
[----:B------:R-:W-:Y:S02]  /*7a6c0*/  IADD3 R158, P5, PT, R157, R158, RZ ;  /* 0x0000009e9d9e7210 */ /* 0x000fe40007fbe0ff */
[----:B------:R-:W-:Y:S01]  /*7a6d0*/  IADD3.X R153, P6, PT, R166, R163, RZ, P6, !PT ;  /* 0x000000a3a6997210 */ /* 0x000fe200037de4ff */
[----:B------:R-:W-:Y:S01]  /*7a6e0*/  IMAD.X R147, RZ, RZ, RZ, P3 ;  /* 0x000000ffff937224 */ /* 0x000fe200018e06ff */
[----:B------:R-:W-:Y:S01]  /*7a6f0*/  IADD3 RZ, P3, PT, R138, R156, RZ ;  /* 0x0000009c8aff7210 */ /* 0x000fe20007f7e0ff */
[----:B------:R-:W-:Y:S01]  /*7a700*/  IMAD.WIDE.U32 R156, R129, R56, RZ ;  /* 0x00000038819c7225 */ /* 0x000fe200078e00ff */
[----:B------:R-:W-:Y:S02]  /*7a710*/  IADD3.X R138, P4, PT, RZ, R148, RZ, P4, !PT ;  /* 0x00000094ff8a7210 */ /* 0x000fe4000279e4ff */
[----:B------:R-:W-:Y:S01]  /*7a720*/  IADD3.X R159, P5, PT, R144, R161, RZ, P5, !PT ;  /* 0x000000a1909f7210 */ /* 0x000fe20002fbe4ff */
[----:B------:R-:W-:Y:S01]  /*7a730*/  IMAD.MOV.U32 R146, RZ, RZ, R141 ;  /* 0x000000ffff927224 */ /* 0x000fe200078e008d */
[----:B------:R-:W-:-:S02]  /*7a740*/  IADD3.X R161, P6, PT, RZ, R138, RZ, P6, !PT ;  /* 0x0000008affa17210 */ /* 0x000fc400037de4ff */
[----:B------:R-:W-:Y:S01]  /*7a750*/  IADD3.X RZ, P3, PT, R139, R134, RZ, P3, !PT ;  /* 0x000000868bff7210 */ /* 0x000fe20001f7e4ff */
[----:B------:R-:W-:Y:S01]  /*7a760*/  IMAD.WIDE.U32 R138, R56, R129, R158 ;  /* 0x00000081388a7225 */ /* 0x000fe200078e009e */
[----:B------:R-:W-:Y:S02]  /*7a770*/  IADD3.X R149, PT, PT, RZ, RZ, R149, P6, P4 ;  /* 0x000000ffff957210 */ /* 0x000fe400037e8495 */
[----:B------:R-:W-:Y:S01]  /*7a780*/  IADD3 R157, P6, PT, R140, R157, RZ ;  /* 0x0000009d8c9d7210 */ /* 0x000fe20007fde0ff */
[----:B------:R-:W-:Y:S01]  /*7a790*/  IMAD.IADD R140, R139, 0x1, R140 ;  /* 0x000000018b8c7824 */ /* 0x000fe200078e028c */
[----:B------:R-:W-:Y:S02]  /*7a7a0*/  IADD3 RZ, P4, PT, R158, R156, RZ ;  /* 0x0000009c9eff7210 */ /* 0x000fe40007f9e0ff */
[----:B------:R-:W-:Y:S01]  /*7a7b0*/  IADD3.X R141, P3, PT, RZ, R150, RZ, P3, !PT ;  /* 0x00000096ff8d7210 */ /* 0x000fe20001f7e4ff */
[----:B------:R-:W-:Y:S01]  /*7a7c0*/  IMAD.WIDE.U32.X R146, R135, R131, R146, P6 ;  /* 0x0000008387927225 */ /* 0x000fe200030e0492 */
[----:B------:R-:W-:-:S02]  /*7a7d0*/  IADD3 R138, P6, PT, R161, R138, RZ ;  /* 0x0000008aa18a7210 */ /* 0x000fc40007fde0ff */
[----:B------:R-:W-:Y:S01]  /*7a7e0*/  IADD3.X RZ, P4, PT, R159, R157, RZ, P4, !PT ;  /* 0x0000009d9fff7210 */ /* 0x000fe2000279e4ff */
[----:B------:R-:W-:Y:S01]  /*7a7f0*/  IMAD R159, R145, -0x30003, RZ ;  /* 0xfffcfffd919f7824 */ /* 0x000fe200078e02ff */
[----:B------:R-:W-:Y:S02]  /*7a800*/  IADD3.X R141, P5, PT, RZ, R141, RZ, P5, !PT ;  /* 0x0000008dff8d7210 */ /* 0x000fe40002fbe4ff */
[----:B------:R-:W-:Y:S01]  /*7a810*/  IADD3.X R139, P6, PT, R140, R149, RZ, P6, !PT ;  /* 0x000000958c8b7210 */ /* 0x000fe200037de4ff */
[----:B------:R-:W-:Y:S01]  /*7a820*/  IMAD.WIDE.U32 R148, R137, R56, RZ ;  /* 0x0000003889947225 */ /* 0x000fe200078e00ff */
[----:B------:R-:W-:Y:S02]  /*7a830*/  IADD3.X R134, P4, PT, RZ, R146, RZ, P4, !PT ;  /* 0x00000092ff867210 */ /* 0x000fe4000279e4ff */
[----:B------:R-:W-:Y:S01]  /*7a840*/  IADD3.X R144, PT, PT, RZ, RZ, R151, P5, P3 ;  /* 0x000000ffff907210 */ /* 0x000fe20002fe6497 */
[----:B------:R-:W-:Y:S01]  /*7a850*/  IMAD.WIDE.U32 R150, R126, R56, RZ ;  /* 0x000000387e967225 */ /* 0x000fe200078e00ff */
[----:B------:R-:W-:-:S02]  /*7a860*/  IADD3 R140, P3, PT, R127, R133, RZ ;  /* 0x000000857f8c7210 */ /* 0x000fc40007f7e0ff */
[----:B------:R-:W-:Y:S01]  /*7a870*/  IADD3.X R127, P6, PT, RZ, R134, RZ, P6, !PT ;  /* 0x00000086ff7f7210 */ /* 0x000fe200037de4ff */
[----:B------:R-:W-:Y:S01]  /*7a880*/  IMAD R159, R160, -0x760c0004, R159 ;  /* 0x89f3fffca09f7824 */ /* 0x000fe200078e029f */
[----:B------:R-:W-:Y:S01]  /*7a890*/  IADD3.X R133, P3, PT, R84, R168, RZ, P3, !PT ;  /* 0x000000a854857210 */ /* 0x000fe20001f7e4ff */
[----:B------:R-:W-:Y:S01]  /*7a8a0*/  IMAD.WIDE.U32 R168, R136, R86, RZ ;  /* 0x0000005688a87225 */ /* 0x000fe200078e00ff */
[----:B------:R-:W-:Y:S02]  /*7a8b0*/  IADD3 R140, P5, PT, R141, R140, RZ ;  /* 0x0000008c8d8c7210 */ /* 0x000fe40007fbe0ff */
[----:B------:R-:W-:Y:S01]  /*7a8c0*/  IADD3.X R157, PT, PT, RZ, RZ, R147, P6, P4 ;  /* 0x000000ffff9d7210 */ /* 0x000fe200037e8493 */
[----:B------:R-:W-:Y:S01]  /*7a8d0*/  IMAD.WIDE.U32 R146, P6, R135, R126, R148 ;  /* 0x0000007e87927225 */ /* 0x000fe200078c0094 */
[----:B------:R-:W-:-:S03]  /*7a8e0*/  IADD3.X R141, P4, PT, R144, R133, RZ, P5, !PT ;  /* 0x00000085908d7210 */ /* 0x000fc60002f9e4ff */
        /* <DEDUP_REMOVED lines=8> */
[----:B------:R-:W-:Y:S01]  /*7a970*/  IMAD.WIDE.U32 R134, R160, -0x30003, RZ ;  /* 0xfffcfffda0867825 */ /* 0x000fe200078e00ff */
[----:B------:R-:W-:-:S03]  /*7a980*/  IADD3.X R133, P6, PT, RZ, R148, RZ, P6, !PT ;  /* 0x00000094ff857210 */ /* 0x000fc600037de4ff */
[----:B------:R-:W-:Y:S02]  /*7a990*/  IMAD.IADD R146, R151, 0x1, R146 ;  /* 0x0000000197927824 */ /* 0x000fe400078e0292 */
[----:B------:R-:W-:Y:S02]  /*7a9a0*/  IMAD.IADD R56, R135, 0x1, R159 ;  /* 0x0000000187387824 */ /* 0x000fe400078e029f */
[----:B------:R-:W-:Y:S01]  /*7a9b0*/  IMAD.MOV.U32 R144, RZ, RZ, R160 ;  /* 0x000000ffff907224 */ /* 0x000fe200078e00a0 */
[----:B------:R-:W-:Y:S01]  /*7a9c0*/  IADD3.X R141, P5, PT, R146, R157, RZ, P5, !PT ;  /* 0x0000009d928d7210 */ /* 0x000fe20002fbe4ff */
[----:B------:R-:W-:-:S03]  /*7a9d0*/  IMAD.WIDE.U32 R146, R56, -0x5555, RZ ;  /* 0xffffaaab38927825 */ /* 0x000fc600078e00ff */
[----:B------:R-:W-:Y:S01]  /*7a9e0*/  IADD3.X R133, P5, PT, RZ, R133, RZ, P5, !PT ;  /* 0x00000085ff857210 */ /* 0x000fe20002fbe4ff */
[----:B------:R-:W-:-:S03]  /*7a9f0*/  IMAD.WIDE.U32 R150, R134, -0x5555, R144 ;  /* 0xffffaaab86967825 */ /* 0x000fc600078e0090 */
        /* <DEDUP_REMOVED lines=16> */
[----:B------:R-:W-:-:S03]  /*7ab00*/  IMAD.WIDE.U32 R160, R56, -0xc7aed41, RZ ;  /* 0xf38512bf38a07825 */ /* 0x000fc600078e00ff */
        /* <DEDUP_REMOVED lines=28> */
[----:B------:R-:W-:Y:S01]  /*7acd0*/  IMAD.WIDE.U32 R154, R56, 0x397fe69a, RZ ;  /* 0x397fe69a389a7825 */ /* 0x000fe200078e00ff */
[----:B------:R-:W-:Y:S02]  /*7ace0*/  IADD3.X R173, P6, PT, RZ, R146, RZ, P6, !PT ;  /* 0x00000092ffad7210 */ /* 0x000fe400037de4ff */
[----:B------:R-:W-:Y:S01]  /*7acf0*/  IADD3.X R145, P5, PT, R145, R84, RZ, P5, !PT ;  /* 0x0000005491917210 */ /* 0x000fe20002fbe4ff */
[----:B------:R-:W-:-:S03]  /*7ad00*/  IMAD.WIDE.U32 R156, R134, 0x434bacd7, RZ ;  /* 0x434bacd7869c7825 */ /* 0x000fc600078e00ff */
[----:B------:R-:W-:Y:S01]  /*7ad10*/  IADD3.X R173, P5, PT, RZ, R173, RZ, P5, !PT ;  /* 0x000000adffad7210 */ /* 0x000fe20002fbe4ff */
[----:B------:R-:W-:-:S03]  /*7ad20*/  IMAD.WIDE.U32 R148, R134, 0x397fe69a, RZ ;  /* 0x397fe69a86947825 */ /* 0x000fc600078e00ff */
[----:B------:R-:W-:Y:S01]  /*7ad30*/  IADD3.X R175, PT, PT, RZ, RZ, R147, P5, P6 ;  /* 0x000000ffffaf7210 */ /* 0x000fe20002fec493 */
[----:B------:R-:W-:-:S04]  /*7ad40*/  IMAD.WIDE.U32 R160, P5, R134, 0x64774b84, R160 ;  /* 0x64774b8486a07825 */ /* 0x000fc800078a00a0 */
[----:B------:R-:W-:-:S04]  /*7ad50*/  IMAD.WIDE.U32 R146, R134, -0xc7aed41, RZ ;  /* 0xf38512bf86927825 */ /* 0x000fc800078e00ff */
[----:B------:R-:W-:Y:S01]  /*7ad60*/  IMAD.X R151, RZ, RZ, RZ, P5 ;  /* 0x000000ffff977224 */ /* 0x000fe200028e06ff */
[----:B------:R-:W-:Y:S01]  /*7ad70*/  IADD3 R147, P6, PT, R160, R147, RZ ;  /* 0x00000093a0937210 */ /* 0x000fe20007fde0ff */
[----:B------:R-:W-:-:S04]  /*7ad80*/  IMAD.WIDE.U32 R158, P5, R134, 0x4b1ba7b6, R158 ;  /* 0x4b1ba7b6869e7825 */ /* 0x000fc800078a009e */
[----:B------:R-:W-:Y:S02]  /*7ad90*/  IMAD.MOV.U32 R150, RZ, RZ, R161 ;  /* 0x000000ffff967224 */ /* 0x000fe400078e00a1 */
[----:B------:R-:W-:Y:S01]  /*7ada0*/  IMAD.X R163, RZ, RZ, RZ, P5 ;  /* 0x000000ffffa37224 */ /* 0x000fe200028e06ff */
[----:B------:R-:W-:Y:S01]  /*7adb0*/  IADD3 R161, P5, PT, R158, R157, RZ ;  /* 0x0000009d9ea17210 */ /* 0x000fe20007fbe0ff */
[----:B------:R-:W-:-:S04]  /*7adc0*/  IMAD.WIDE.U32.X R150, R56, 0x64774b84, R150, P6 ;  /* 0x64774b8438967825 */ /* 0x000fc800030e0496 */
[----:B------:R-:W-:-:S04]  /*7add0*/  IMAD.WIDE.U32 R154, P6, R134, 0x1a0111ea, R154 ;  /* 0x1a0111ea869a7825 */ /* 0x000fc800078c009a */
[----:B------:R-:W-:Y:S02]  /*7ade0*/  IMAD.MOV.U32 R162, RZ, RZ, R159 ;  /* 0x000000ffffa27224 */ /* 0x000fe400078e009f */
[----:B------:R-:W-:Y:S02]  /*7adf0*/  IMAD.X R171, RZ, RZ, RZ, P6 ;  /* 0x000000ffffab7224 */ /* 0x000fe400030e06ff */
[----:B------:R-:W-:Y:S01]  /*7ae00*/  IMAD.WIDE.U32.X R162, R56, 0x4b1ba7b6, R162, P5 ;  /* 0x4b1ba7b638a27825 */ /* 0x000fe200028e04a2 */
[----:B------:R-:W-:-:S03]  /*7ae10*/  IADD3 R135, P5, PT, R154, R149, RZ ;  /* 0x000000959a877210 */ /* 0x000fc60007fbe0ff */
[----:B------:R-:W-:Y:S02]  /*7ae20*/  IMAD.MOV.U32 R170, RZ, RZ, R155 ;  /* 0x000000ffffaa7224 */ /* 0x000fe400078e009b */
[----:B------:R-:W-:-:S04]  /*7ae30*/  IMAD.WIDE.U32 R166, R134, -0xc7aed41, R152 ;  /* 0xf38512bf86a67825 */ /* 0x000fc800078e0098 */
[----:B------:R-:W-:-:S04]  /*7ae40*/  IMAD.WIDE.U32 R168, P6, R164, R57, R168 ;  /* 0x00000039a4a87225 */ /* 0x000fc800078c00a8 */
[----:B------:R-:W-:Y:S01]  /*7ae50*/  IMAD.WIDE.U32.X R170, R56, 0x1a0111ea, R170, P5 ;  /* 0x1a0111ea38aa7825 */ /* 0x000fe200028e04aa */
[----:B------:R-:W-:-:S03]  /*7ae60*/  IADD3 RZ, P5, PT, R152, R146, RZ ;  /* 0x0000009298ff7210 */ /* 0x000fc60007fbe0ff */
[----:B------:R-:W-:Y:S01]  /*7ae70*/  IMAD.IADD R160, R167, 0x1, R160 ;  /* 0x00000001a7a07824 */ /* 0x000fe200078e02a0 */
[----:B------:R-:W-:Y:S01]  /*7ae80*/  IADD3.X RZ, P5, PT, R153, R147, RZ, P5, !PT ;  /* 0x0000009399ff7210 */ /* 0x000fe20002fbe4ff */
[----:B------:R-:W-:Y:S01]  /*7ae90*/  IMAD.X R157, RZ, RZ, RZ, P6 ;  /* 0x000000ffff9d7224 */ /* 0x000fe200030e06ff */
[----:B------:R-:W-:Y:S01]  /*7aea0*/  IADD3 R166, P6, PT, R173, R166, RZ ;  /* 0x000000a6ada67210 */ /* 0x000fe20007fde0ff */
[----:B------:R-:W-:Y:S01]  /*7aeb0*/  IMAD.WIDE.U32 R146, R57, R86, RZ ;  /* 0x0000005639927225 */ /* 0x000fe200078e00ff */
[----:B------:R-:W-:Y:S02]  /*7aec0*/  IADD3.X R159, P5, PT, RZ, R150, RZ, P5, !PT ;  /* 0x00000096ff9f7210 */ /* 0x000fe40002fbe4ff */
[----:B------:R-:W-:Y:S01]  /*7aed0*/  IADD3.X R167, P6, PT, R160, R175, RZ, P6, !PT ;  /* 0x000000afa0a77210 */ /* 0x000fe200037de4ff */
[----:B------:R-:W-:-:S03]  /*7aee0*/  IMAD.WIDE.U32 R152, R85, R86, RZ ;  /* 0x0000005655987225 */ /* 0x000fc600078e00ff */
[----:B------:R-:W-:-:S04]  /*7aef0*/  IADD3.X R159, P6, PT, RZ, R159, RZ, P6, !PT ;  /* 0x0000009fff9f7210 */ /* 0x000fc800037de4ff */
[----:B------:R-:W-:Y:S02]  /*7af00*/  IADD3.X R149, PT, PT, RZ, RZ, R151, P6, P5 ;  /* 0x000000ffff957210 */ /* 0x000fe400037ea497 */
[----:B------:R-:W-:Y:S02]  /*7af10*/  IADD3 R56, P6, PT, R168, R147, RZ ;  /* 0x00000093a8387210 */ /* 0x000fe40007fde0ff */
[----:B------:R-:W-:Y:S01]  /*7af20*/  IADD3 RZ, P5, PT, R138, R156, RZ ;  /* 0x0000009c8aff7210 */ /* 0x000fe20007fbe0ff */
[----:B------:R-:W-:Y:S01]  /*7af30*/  IMAD.MOV.U32 R156, RZ, RZ, R169 ;  /* 0x000000ffff9c7224 */ /* 0x000fe200078e00a9 */
[----:B------:R-:W-:-:S03]  /*7af40*/  IADD3.X R147, P3, PT, RZ, RZ, RZ, P3, !PT ;  /* 0x000000ffff937210 */ /* 0x000fc60001f7e4ff */
[----:B------:R-:W-:Y:S01]  /*7af50*/  IMAD.WIDE.U32.X R150, R164, R136, R156, P6 ;  /* 0x00000088a4967225 */ /* 0x000fe200030e049c */
[----:B------:R-:W-:Y:S02]  /*7af60*/  IADD3.X R136, P4, PT, RZ, RZ, RZ, P4, !PT ;  /* 0x000000ffff887210 */ /* 0x000fe4000279e4ff */
[----:B------:R-:W-:Y:S01]  /*7af70*/  IADD3.X RZ, P6, PT, R139, R161, RZ, P5, !PT ;  /* 0x000000a18bff7210 */ /* 0x000fe20002fde4ff */
[----:B------:R-:W-:Y:S01]  /*7af80*/  IMAD.X R155, RZ, RZ, RZ, P3 ;  /* 0x000000ffff9b7224 */ /* 0x000fe200018e06ff */
[----:B------:R-:W-:Y:S01]  /*7af90*/  IADD3 R136, P3, PT, R136, R147, RZ ;  /* 0x0000009388887210 */ /* 0x000fe20007f7e0ff */
[----:B------:R-:W-:-:S03]  /*7afa0*/  IMAD.WIDE.U32 R156, R134, 0x434bacd7, R138 ;  /* 0x434bacd7869c7825 */ /* 0x000fc600078e008a */
[----:B------:R-:W-:Y:S01]  /*7afb0*/  IADD3.X R155, PT, PT, R155, RZ, RZ, P3, P4 ;  /* 0x000000ff9b9b7210 */ /* 0x000fe20001fe84ff */
[----:B------:R-:W-:-:S04]  /*7afc0*/  IMAD.WIDE.U32 R152, P5, R164, R172, R152 ;  /* 0x000000aca4987225 */ /* 0x000fc800078a0098 */
[----:B------:R-:W-:-:S04]  /*7afd0*/  IMAD.WIDE.U32 R138, R172, R86, RZ ;  /* 0x00000056ac8a7225 */ /* 0x000fc800078e00ff */
[----:B------:R-:W-:Y:S01]  /*7afe0*/  IMAD.WIDE.U32 R160, R128, R86, RZ ;  /* 0x0000005680a07225 */ /* 0x000fe200078e00ff */
[----:B------:R-:W-:-:S03]  /*7aff0*/  IADD3 R139, P4, PT, R152, R139, RZ ;  /* 0x0000008b988b7210 */ /* 0x000fc60007f9e0ff */
[----:B------:R-:W-:Y:S02]  /*7b000*/  IMAD.IADD R174, R157, 0x1, R158 ;  /* 0x000000019dae7824 */ /* 0x000fe400078e029e */
[----:B------:R-:W-:Y:S01]  /*7b010*/  IMAD.X R157, RZ, RZ, RZ, P5 ;  /* 0x000000ffff9d7224 */ /* 0x000fe200028e06ff */
[----:B------:R-:W-:Y:S01]  /*7b020*/  IADD3 R84, P5, PT, R159, R156, RZ ;  /* 0x0000009c9f547210 */ /* 0x000fe20007fbe0ff */
[----:B------:R-:W-:Y:S02]  /*7b030*/  IMAD.MOV.U32 R156, RZ, RZ, R153 ;  /* 0x000000ffff9c7224 */ /* 0x000fe400078e0099 */
[----:B------:R-:W-:-:S04]  /*7b040*/  IMAD.WIDE.U32 R158, P3, R164, R87, R160 ;  /* 0x00000057a49e7225 */ /* 0x000fc800078600a0 */
[----:B------:R-:W-:-:S04]  /*7b050*/  IMAD.WIDE.U32 R160, R87, R86, RZ ;  /* 0x0000005657a07225 */ /* 0x000fc800078e00ff */
[----:B------:R-:W-:Y:S01]  /*7b060*/  IMAD.WIDE.U32.X R156, R164, R85, R156, P4 ;  /* 0x00000055a49c7225 */ /* 0x000fe200020e049c */
[----:B------:R-:W-:Y:S02]  /*7b070*/  IADD3.X R85, P5, PT, R174, R149, RZ, P5, !PT ;  /* 0x00000095ae557210 */ /* 0x000fe40002fbe4ff */
[----:B------:R-:W-:Y:S01]  /*7b080*/  IADD3.X R149, P4, PT, RZ, R162, RZ, P6, !PT ;  /* 0x000000a2ff957210 */ /* 0x000fe2000379e4ff */
[----:B------:R-:W-:Y:S01]  /*7b090*/  IMAD.X R147, RZ, RZ, RZ, P3 ;  /* 0x000000ffff937224 */ /* 0x000fe200018e06ff */
[----:B------:R-:W-:Y:S01]  /*7b0a0*/  IADD3 R153, P6, PT, R158, R161, RZ ;  /* 0x000000a19e997210 */ /* 0x000fe20007fde0ff */
[----:B------:R-:W-:Y:S01]  /*7b0b0*/  IMAD.WIDE.U32 R174, R130, R86, RZ ;  /* 0x0000005682ae7225 */ /* 0x000fe200078e00ff */
[----:B------:R-:W-:Y:S02]  /*7b0c0*/  IADD3 RZ, P3, PT, R142, R146, RZ ;  /* 0x000000928eff7210 */ /* 0x000fe40007f7e0ff */
[----:B------:R-:W-:Y:S01]  /*7b0d0*/  IADD3.X R161, P5, PT, RZ, R149, RZ, P5, !PT ;  /* 0x00000095ffa17210 */ /* 0x000fe20002fbe4ff */
[----:B------:R-:W-:Y:S01]  /*7b0e0*/  IMAD.MOV.U32 R146, RZ, RZ, R159 ;  /* 0x000000ffff927224 */ /* 0x000fe200078e009f */
[----:B------:R-:W-:Y:S01]  /*7b0f0*/  IADD3.X RZ, P3, PT, R143, R56, RZ, P3, !PT ;  /* 0x000000388fff7210 */ /* 0x000fe20001f7e4ff */
[----:B------:R-:W-:Y:S01]  /*7b100*/  IMAD.WIDE.U32 R142, R86, R57, R142 ;  /* 0x00000039568e7225 */ /* 0x000fe200078e008e */
[----:B------:R-:W-:-:S03]  /*7b110*/  IADD3.X R159, PT, PT, RZ, RZ, R163, P5, P4 ;  /* 0x000000ffff9f7210 */ /* 0x000fc60002fe84a3 */
[----:B------:R-:W-:Y:S01]  /*7b120*/  IMAD.WIDE.U32.X R146, R164, R128, R146, P6 ;  /* 0x00000080a4927225 */ /* 0x000fe200030e0492 */
[----:B------:R-:W-:-:S03]  /*7b130*/  IADD3 RZ, P6, PT, R140, R148, RZ ;  /* 0x000000948cff7210 */ /* 0x000fc60007fde0ff */
[----:B------:R-:W-:Y:S01]  /*7b140*/  IMAD.WIDE.U32 R148, R132, R86, RZ ;  /* 0x0000005684947225 */ /* 0x000fe200078e00ff */
[----:B------:R-:W-:-:S03]  /*7b150*/  IADD3.X RZ, P4, PT, R141, R135, RZ, P6, !PT ;  /* 0x000000878dff7210 */ /* 0x000fc6000379e4ff */
[----:B------:R-:W-:-:S04]  /*7b160*/  IMAD.WIDE.U32 R174, P5, R164, R132, R174 ;  /* 0x00000084a4ae7225 */ /* 0x000fc800078a00ae */
[----:B------:R-:W-:-:S04]  /*7b170*/  IMAD.WIDE.U32 R56, R131, R86, RZ ;  /* 0x0000005683387225 */ /* 0x000fc800078e00ff */
[----:B------:R-:W-:Y:S01]  /*7b180*/  IMAD.X R135, RZ, RZ, RZ, P5 ;  /* 0x000000ffff877224 */ /* 0x000fe200028e06ff */
[----:B------:R-:W-:Y:S01]  /*7b190*/  IADD3 R128, P5, PT, R174, R149, RZ ;  /* 0x00000095ae807210 */ /* 0x000fe20007fbe0ff */
[----:B------:R-:W-:-:S04]  /*7b1a0*/  IMAD.WIDE.U32 R140, R134, 0x397fe69a, R140 ;  /* 0x397fe69a868c7825 */ /* 0x000fc800078e008c */
[----:B------:R-:W-:-:S04]  /*7b1b0*/  IMAD.WIDE.U32 R56, P6, R164, R129, R56 ;  /* 0x00000081a4387225 */ /* 0x000fc800078c0038 */
[----:B------:R-:W-:-:S04]  /*7b1c0*/  IMAD.WIDE.U32 R162, R129, R86, RZ ;  /* 0x0000005681a27225 */ /* 0x000fc800078e00ff */
[----:B------:R-:W-:Y:S02]  /*7b1d0*/  IMAD.MOV.U32 R134, RZ, RZ, R175 ;  /* 0x000000ffff867224 */ /* 0x000fe400078e00af */
[----:B------:R-:W-:Y:S02]  /*7b1e0*/  IMAD.IADD R154, R141, 0x1, R154 ;  /* 0x000000018d9a7824 */ /* 0x000fe400078e029a */
[----:B------:R-:W-:Y:S01]  /*7b1f0*/  IMAD.WIDE.U32.X R134, R164, R130, R134, P5 ;  /* 0x00000082a4867225 */ /* 0x000fe200028e0486 */
[----:B------:R-:W-:-:S03]  /*7b200*/  IADD3 R130, P5, PT, R161, R140, RZ ;  /* 0x0000008ca1827210 */ /* 0x000fc60007fbe0ff */
[----:B------:R-:W-:Y:S01]  /*7b210*/  IMAD.X R141, RZ, RZ, RZ, P6 ;  /* 0x000000ffff8d7224 */ /* 0x000fe200030e06ff */
[----:B------:R-:W-:Y:S01]  /*7b220*/  IADD3 R149, P6, PT, R56, R163, RZ ;  /* 0x000000a338957210 */ /* 0x000fe20007fde0ff */
[----:B------:R-:W-:Y:S01]  /*7b230*/  IMAD.MOV.U32 R140, RZ, RZ, R57 ;  /* 0x000000ffff8c7224 */ /* 0x000fe200078e0039 */
[----:B------:R-:W-:Y:S01]  /*7b240*/  IADD3.X R57, P4, PT, RZ, R170, RZ, P4, !PT ;  /* 0x000000aaff397210 */ /* 0x000fe2000279e4ff */
[----:B------:R-:W-:Y:S02]  /*7b250*/  IMAD.IADD R143, R143, 0x1, R168 ;  /* 0x000000018f8f7824 */ /* 0x000fe400078e02a8 */
[----:B------:R-:W-:Y:S01]  /*7b260*/  IMAD.WIDE.U32.X R140, R164, R131, R140, P6 ;  /* 0x00000083a48c7225 */ /* 0x000fe200030e048c */
[----:B------:R-:W-:Y:S02]  /*7b270*/  IADD3 RZ, P6, PT, RZ, R142, RZ ;  /* 0x0000008effff7210 */ /* 0x000fe40007fde0ff */
[----:B------:R-:W-:Y:S01]  /*7b280*/  IADD3.X R131, P5, PT, R154, R159, RZ, P5, !PT ;  /* 0x0000009f9a837210 */ /* 0x000fe20002fbe4ff */
[----:B------:R-:W-:Y:S01]  /*7b290*/  IMAD.WIDE.U32 R172, R86, R172, R144 ;  /* 0x000000ac56ac7225 */ /* 0x000fe200078e0090 */
[----:B------:R-:W-:-:S02]  /*7b2a0*/  IADD3.X R159, P3, PT, RZ, R150, RZ, P3, !PT ;  /* 0x00000096ff9f7210 */ /* 0x000fc40001f7e4ff */
[----:B------:R-:W-:Y:S01]  /*7b2b0*/  IADD3.X RZ, P6, PT, RZ, R143, RZ, P6, !PT ;  /* 0x0000008fffff7210 */ /* 0x000fe200037de4ff */
[----:B------:R-:W-:Y:S01]  /*7b2c0*/  IMAD.IADD R152, R173, 0x1, R152 ;  /* 0x00000001ad987824 */ /* 0x000fe200078e0298 */
[----:B------:R-:W-:Y:S02]  /*7b2d0*/  IADD3.X R57, P5, PT, RZ, R57, RZ, P5, !PT ;  /* 0x00000039ff397210 */ /* 0x000fe40002fbe4ff */
[----:B------:R-:W-:Y:S02]  /*7b2e0*/  IADD3.X R159, P6, PT, RZ, R159, RZ, P6, !PT ;  /* 0x0000009fff9f7210 */ /* 0x000fe400037de4ff */
[----:B------:R-:W-:Y:S02]  /*7b2f0*/  IADD3.X R170, PT, PT, RZ, RZ, R171, P5, P4 ;  /* 0x000000ffffaa7210 */ /* 0x000fe40002fe84ab */
[----:B------:R-:W-:Y:S02]  /*7b300*/  IADD3 RZ, P5, PT, R144, R138, RZ ;  /* 0x0000008a90ff7210 */ /* 0x000fe40007fbe0ff */
[----:B------:R-:W-:-:S02]  /*7b310*/  IADD3 R172, P4, PT, R159, R172, RZ ;  /* 0x000000ac9fac7210 */ /* 0x000fc40007f9e0ff */
[----:B------:R-:W-:Y:S01]  /*7b320*/  IADD3.X R159, PT, PT, RZ, RZ, R151, P6, P3 ;  /* 0x000000ffff9f7210 */ /* 0x000fe200037e6497 */
[-C--:B------:R-:W-:Y:S01]  /*7b330*/  IMAD.WIDE.U32 R150, R137, R86.reuse, RZ ;  /* 0x0000005689967225 */ /* 0x080fe200078e00ff */
[----:B------:R-:W-:Y:S02]  /*7b340*/  IADD3.X RZ, P6, PT, R145, R139, RZ, P5, !PT ;  /* 0x0000008b91ff7210 */ /* 0x000fe40002fde4ff */
[----:B------:R-:W-:Y:S01]  /*7b350*/  IADD3.X R173, P5, PT, R152, R159, RZ, P4, !PT ;  /* 0x0000009f98ad7210 */ /* 0x000fe200027be4ff */
[----:B------:R-:W-:Y:S01]  /*7b360*/  IMAD.WIDE.U32 R138, R126, R86, RZ ;  /* 0x000000567e8a7225 */ /* 0x000fe200078e00ff */
[----:B------:R-:W-:Y:S02]  /*7b370*/  IADD3.X R159, P4, PT, RZ, R156, RZ, P6, !PT ;  /* 0x0000009cff9f7210 */ /* 0x000fe4000379e4ff */
[----:B------:R-:W-:Y:S01]  /*7b380*/  IADD3 RZ, P3, PT, R166, R160, RZ ;  /* 0x000000a0a6ff7210 */ /* 0x000fe20007f7e0ff */
[----:B------:R-:W-:Y:S01]  /*7b390*/  IMAD.WIDE.U32 R150, P6, R164, R126, R150 ;  /* 0x0000007ea4967225 */ /* 0x000fe200078c0096 */
[----:B------:R-:W-:-:S02]  /*7b3a0*/  IADD3.X R159, P5, PT, RZ, R159, RZ, P5, !PT ;  /* 0x0000009fff9f7210 */ /* 0x000fc40002fbe4ff */
[----:B------:R-:W-:Y:S01]  /*7b3b0*/  IADD3.X RZ, P3, PT, R167, R153, RZ, P3, !PT ;  /* 0x00000099a7ff7210 */ /* 0x000fe20001f7e4ff */
[----:B------:R-:W-:Y:S01]  /*7b3c0*/  IMAD.WIDE.U32 R144, R86, R87, R166 ;  /* 0x0000005756907225 */ /* 0x000fe200078e00a6 */
[----:B------:R-:W-:Y:S02]  /*7b3d0*/  IADD3.X R157, PT, PT, RZ, RZ, R157, P5, P4 ;  /* 0x000000ffff9d7210 */ /* 0x000fe40002fe849d */
[----:B------:R-:W-:Y:S01]  /*7b3e0*/  IADD3 R136, P5, PT, R133, R136, RZ ;  /* 0x0000008885887210 */ /* 0x000fe20007fbe0ff */
[----:B------:R-:W-:Y:S01]  /*7b3f0*/  IMAD.X R153, RZ, RZ, RZ, P6 ;  /* 0x000000ffff997224 */ /* 0x000fe200030e06ff */
[----:B------:R-:W-:Y:S01]  /*7b400*/  IADD3 R87, P6, PT, R150, R139, RZ ;  /* 0x0000008b96577210 */ /* 0x000fe20007fde0ff */
[----:B------:R-:W-:Y:S01]  /*7b410*/  IMAD.IADD R158, R145, 0x1, R158 ;  /* 0x00000001919e7824 */ /* 0x000fe200078e029e */
[----:B------:R-:W-:Y:S01]  /*7b420*/  IADD3 R144, P4, PT, R159, R144, RZ ;  /* 0x000000909f907210 */ /* 0x000fe20007f9e0ff */
[----:B------:R-:W-:Y:S01]  /*7b430*/  IMAD.MOV.U32 R152, RZ, RZ, R151 ;  /* 0x000000ffff987224 */ /* 0x000fe200078e0097 */
[----:B------:R-:W-:Y:S01]  /*7b440*/  IADD3.X R127, P5, PT, R127, R155, RZ, P5, !PT ;  /* 0x0000009b7f7f7210 */ /* 0x000fe20002fbe4ff */
[----:B------:R-:W-:-:S04]  /*7b450*/  IMAD.WIDE.U32 R132, R86, R132, R84 ;  /* 0x0000008456847225 */ /* 0x000fc800078e0054 */
[----:B------:R-:W-:Y:S01]  /*7b460*/  IMAD.WIDE.U32.X R152, R164, R137, R152, P6 ;  /* 0x00000089a4987225 */ /* 0x000fe200030e0498 */
[----:B------:R-:W-:Y:S02]  /*7b470*/  IADD3.X R145, P6, PT, R158, R157, RZ, P4, !PT ;  /* 0x0000009d9e917210 */ /* 0x000fe400027de4ff */
[----:B------:R-:W-:Y:S01]  /*7b480*/  IADD3.X R137, P3, PT, RZ, R146, RZ, P3, !PT ;  /* 0x00000092ff897210 */ /* 0x000fe20001f7e4ff */
[----:B------:R-:W-:Y:S01]  /*7b490*/  IMAD.IADD R174, R133, 0x1, R174 ;  /* 0x0000000185ae7824 */ /* 0x000fe200078e02ae */
[----:B------:R-:W-:Y:S02]  /*7b4a0*/  IADD3 RZ, P4, PT, R84, R148, RZ ;  /* 0x0000009454ff7210 */ /* 0x000fe40007f9e0ff */
[----:B------:R-:W-:Y:S02]  /*7b4b0*/  IADD3.X R137, P6, PT, RZ, R137, RZ, P6, !PT ;  /* 0x00000089ff897210 */ /* 0x000fe400037de4ff */
[----:B------:R-:W-:Y:S01]  /*7b4c0*/  IADD3.X RZ, P4, PT, R85, R128, RZ, P4, !PT ;  /* 0x0000008055ff7210 */ /* 0x000fe2000279e4ff */
[----:B------:R-:W-:Y:S01]  /*7b4d0*/  IMAD R85, R143, -0x30003, RZ ;  /* 0xfffcfffd8f557824 */ /* 0x000fe200078e02ff */
[----:B------:R-:W-:-:S02]  /*7b4e0*/  IADD3.X R147, PT, PT, RZ, RZ, R147, P6, P3 ;  /* 0x000000ffff937210 */ /* 0x000fc400037e6493 */
[----:B------:R-:W-:Y:S02]  /*7b4f0*/  IADD3 R132, P6, PT, R137, R132, RZ ;  /* 0x0000008489847210 */ /* 0x000fe40007fde0ff */
[----:B------:R-:W-:Y:S01]  /*7b500*/  IADD3 R84, P3, PT, R57, R136, RZ ;  /* 0x0000008839547210 */ /* 0x000fe20007f7e0ff */
[----:B------:R-:W-:Y:S01]  /*7b510*/  IMAD.WIDE.U32 R136, R142, -0x30003, RZ ;  /* 0xfffcfffd8e887825 */ /* 0x000fe200078e00ff */
[----:B------:R-:W-:Y:S02]  /*7b520*/  IADD3.X R133, P6, PT, R174, R147, RZ, P6, !PT ;  /* 0x00000093ae857210 */ /* 0x000fe400037de4ff */
[----:B------:R-:W-:Y:S01]  /*7b530*/  IADD3.X R151, P4, PT, RZ, R134, RZ, P4, !PT ;  /* 0x00000086ff977210 */ /* 0x000fe2000279e4ff */
[----:B------:R-:W-:Y:S01]  /*7b540*/  IMAD R57, R142, -0x760c0004, R85 ;  /* 0x89f3fffc8e397824 */ /* 0x000fe200078e0255 */
[----:B------:R-:W-:Y:S02]  /*7b550*/  IADD3.X R85, P3, PT, R170, R127, RZ, P3, !PT ;  /* 0x0000007faa557210 */ /* 0x000fe40001f7e4ff */
[----:B------:R-:W-:Y:S01]  /*7b560*/  IADD3.X R128, P5, PT, RZ, RZ, RZ, P5, !PT ;  /* 0x000000ffff807210 */ /* 0x000fe20002fbe4ff */
[----:B------:R-:W-:Y:S01]  /*7b570*/  IMAD.IADD R127, R137, 0x1, R57 ;  /* 0x00000001897f7824 */ /* 0x000fe200078e0239 */
[----:B------:R-:W-:-:S02]  /*7b580*/  IADD3.X R151, P6, PT, RZ, R151, RZ, P6, !PT ;  /* 0x00000097ff977210 */ /* 0x000fc400037de4ff */
[----:B------:R-:W-:Y:S01]  /*7b590*/  IADD3.X R137, P3, PT, RZ, RZ, RZ, P3, !PT ;  /* 0x000000ffff897210 */ /* 0x000fe20001f7e4ff */
[----:B------:R-:W-:Y:S01]  /*7b5a0*/  IMAD.WIDE.U32 R146, R127, -0x5555, RZ ;  /* 0xffffaaab7f927825 */ /* 0x000fe200078e00ff */
[----:B------:R-:W-:Y:S02]  /*7b5b0*/  IADD3.X R155, PT, PT, RZ, RZ, R135, P6, P4 ;  /* 0x000000ffff9b7210 */ /* 0x000fe400037e8487 */
[----:B------:R-:W-:Y:S01]  /*7b5c0*/  IADD3 R137, P4, PT, R137, R128, RZ ;  /* 0x0000008089897210 */ /* 0x000fe20007f9e0ff */
[----:B------:R-:W-:Y:S02]  /*7b5d0*/  IMAD.X R139, RZ, RZ, RZ, P5 ;  /* 0x000000ffff8b7224 */ /* 0x000fe400028e06ff */
[----:B------:R-:W-:-:S03]  /*7b5e0*/  IMAD.WIDE.U32 R146, P5, R136, -0x46010001, R146 ;  /* 0xb9feffff88927825 */ /* 0x000fc600078a0092 */
[----:B------:R-:W-:Y:S01]  /*7b5f0*/  IADD3.X R139, PT, PT, R139, RZ, RZ, P4, P3 ;  /* 0x000000ff8b8b7210 */ /* 0x000fe200027e64ff */
[----:B------:R-:W-:Y:S01]  /*7b600*/  IMAD.WIDE.U32 R128, R86, R129, R130 ;  /* 0x0000008156807225 */ /* 0x000fe200078e0082 */
        /* <DEDUP_REMOVED lines=26> */
[----:B------:R-:W-:-:S04]  /*7b7b0*/  IMAD.WIDE.U32 R146, R127, -0x94f09dc, RZ ;  /* 0xf6b0f6247f927825 */ /* 0x000fc800078e00ff */
[----:B------:R-:W-:Y:S01]  /*7b7c0*/  IMAD.X R143, RZ, RZ, RZ, P5 ;  /* 0x000000ffff8f7224 */ /* 0x000fe200028e06ff */
[----:B------:R-:W-:Y:S01]  /*7b7d0*/  IADD3 R151, P5, PT, R134, R131, RZ ;  /* 0x0000008386977210 */ /* 0x000fe20007fbe0ff */
[----:B------:R-:W-:Y:S01]  /*7b7e0*/  IMAD.MOV.U32 R142, RZ, RZ, R135 ;  /* 0x000000ffff8e7224 */ /* 0x000fe200078e0087 */
[----:B------:R-:W-:Y:S01]  /*7b7f0*/  IADD3.X R131, PT, PT, RZ, RZ, R57, P6, P3 ;  /* 0x000000ffff837210 */ /* 0x000fe200037e6439 */
[----:B------:R-:W-:Y:S01]  /*7b800*/  IMAD.IADD R222, R141, 0x1, R134 ;  /* 0x000000018dde7824 */ /* 0x000fe200078e0286 */
[----:B------:R-:W-:Y:S01]  /*7b810*/  IADD3 R221, P3, PT, R221, R140, RZ ;  /* 0x0000008cdddd7210 */ /* 0x000fe20007f7e0ff */
[----:B------:R-:W-:Y:S01]  /*7b820*/  IMAD.WIDE.U32 R146, P6, R136, 0x6730d2a0, R146 ;  /* 0x6730d2a088927825 */ /* 0x000fe200078c0092 */
[----:B------:R-:W-:Y:S02]  /*7b830*/  IADD3.X RZ, P4, PT, R173, R151, RZ, P4, !PT ;  /* 0x00000097adff7210 */ /* 0x000fe4000279e4ff */
[----:B------:R-:W-:Y:S01]  /*7b840*/  IADD3.X R222, P3, PT, R222, R131, RZ, P3, !PT ;  /* 0x00000083dede7210 */ /* 0x000fe20001f7e4ff */
[----:B------:R-:W-:-:S04]  /*7b850*/  IMAD.WIDE.U32 R56, R136, -0x94f09dc, RZ ;  /* 0xf6b0f62488387825 */ /* 0x000fc800078e00ff */
[----:B------:R-:W-:Y:S01]  /*7b860*/  IMAD.WIDE.U32.X R142, R127, 0x1eabfffe, R142, P5 ;  /* 0x1eabfffe7f8e7825 */ /* 0x000fe200028e048e */
[----:B------:R-:W-:-:S03]  /*7b870*/  IADD3 R135, P5, PT, R146, R57, RZ ;  /* 0x0000003992877210 */ /* 0x000fc60007fbe0ff */
[----:B------:R-:W-:Y:S01]  /*7b880*/  IMAD.X R131, RZ, RZ, RZ, P6 ;  /* 0x000000ffff837224 */ /* 0x000fe200030e06ff */
[----:B------:R-:W-:Y:S01]  /*7b890*/  IADD3 RZ, P6, PT, R144, R56, RZ ;  /* 0x0000003890ff7210 */ /* 0x000fe20007fde0ff */
[----:B------:R-:W-:Y:S01]  /*7b8a0*/  IMAD.MOV.U32 R130, RZ, RZ, R147 ;  /* 0x000000ffff827224 */ /* 0x000fe200078e0093 */
[----:B------:R-:W-:Y:S01]  /*7b8b0*/  IADD3.X R141, P4, PT, RZ, R142, RZ, P4, !PT ;  /* 0x0000008eff8d7210 */ /* 0x000fe2000279e4ff */
[----:B------:R-:W-:Y:S01]  /*7b8c0*/  IMAD.WIDE.U32 R56, R127, -0xc7aed41, RZ ;  /* 0xf38512bf7f387825 */ /* 0x000fe200078e00ff */
[----:B------:R-:W-:Y:S02]  /*7b8d0*/  IADD3.X RZ, P6, PT, R145, R135, RZ, P6, !PT ;  /* 0x0000008791ff7210 */ /* 0x000fe400037de4ff */
[----:B------:R-:W-:Y:S01]  /*7b8e0*/  IADD3.X R141, P3, PT, RZ, R141, RZ, P3, !PT ;  /* 0x0000008dff8d7210 */ /* 0x000fe20001f7e4ff */
[----:B------:R-:W-:-:S03]  /*7b8f0*/  IMAD.WIDE.U32 R144, R136, -0x94f09dc, R144 ;  /* 0xf6b0f62488907825 */ /* 0x000fc600078e0090 */
[----:B------:R-:W-:Y:S01]  /*7b900*/  IADD3.X R143, PT, PT, RZ, RZ, R143, P3, P4 ;  /* 0x000000ffff8f7210 */ /* 0x000fe20001fe848f */
[----:B------:R-:W-:Y:S01]  /*7b910*/  IMAD.IADD R146, R145, 0x1, R146 ;  /* 0x0000000191927824 */ /* 0x000fe200078e0292 */
[----:B------:R-:W-:Y:S01]  /*7b920*/  IADD3 R174, P3, PT, R141, R144, RZ ;  /* 0x000000908dae7210 */ /* 0x000fe20007f7e0ff */
[----:B------:R-:W-:-:S03]  /*7b930*/  IMAD.WIDE.U32.X R140, R127, 0x6730d2a0, R130, P5 ;  /* 0x6730d2a07f8c7825 */ /* 0x000fc600028e0482 */
[----:B------:R-:W-:Y:S01]  /*7b940*/  IADD3.X R178, P3, PT, R146, R143, RZ, P3, !PT ;  /* 0x0000008f92b27210 */ /* 0x000fe20001f7e4ff */
[----:B------:R-:W-:Y:S01]  /*7b950*/  IMAD.WIDE.U32 R134, R136, -0xc7aed41, RZ ;  /* 0xf38512bf88867825 */ /* 0x000fe200078e00ff */
[----:B------:R-:W-:-:S03]  /*7b960*/  IADD3.X R143, P6, PT, RZ, R140, RZ, P6, !PT ;  /* 0x0000008cff8f7210 */ /* 0x000fc600037de4ff */
[----:B------:R-:W-:Y:S01]  /*7b970*/  IMAD.WIDE.U32 R56, P4, R136, 0x64774b84, R56 ;  /* 0x64774b8488387825 */ /* 0x000fe20007880038 */
        /* <DEDUP_REMOVED lines=8> */
[----:B------:R-:W-:Y:S01]  /*7ba00*/  IMAD.IADD R140, R135, 0x1, R56 ;  /* 0x00000001878c7824 */ /* 0x000fe200078e0238 */
[----:B------:R-:W-:Y:S01]  /*7ba10*/  IADD3 R142, P6, PT, R143, R134, RZ ;  /* 0x000000868f8e7210 */ /* 0x000fe20007fde0ff */
[----:B------:R-:W-:-:S04]  /*7ba20*/  IMAD.WIDE.U32.X R130, R127, 0x64774b84, R130, P5 ;  /* 0x64774b847f827825 */ /* 0x000fc800028e0482 */
[----:B------:R-:W-:Y:S01]  /*7ba30*/  IMAD.WIDE.U32 R132, R127, 0x434bacd7, RZ ;  /* 0x434bacd77f847825 */ /* 0x000fe200078e00ff */
[----:B------:R-:W-:-:S03]  /*7ba40*/  IADD3.X R143, P4, PT, RZ, R130, RZ, P4, !PT ;  /* 0x00000082ff8f7210 */ /* 0x000fc6000279e4ff */
[----:B------:R-:W-:Y:S01]  /*7ba50*/  IMAD.WIDE.U32 R134, R86, R126, R84 ;  /* 0x0000007e56867225 */ /* 0x000fe200078e0054 */
[----:B------:R-:W-:-:S03]  /*7ba60*/  IADD3.X R86, P5, PT, R140, R141, RZ, P6, !PT ;  /* 0x0000008d8c567210 */ /* 0x000fc600037be4ff */
[----:B------:R-:W-:Y:S01]  /*7ba70*/  IMAD.WIDE.U32 R56, R136, 0x434bacd7, RZ ;  /* 0x434bacd788387825 */ /* 0x000fe200078e00ff */
[----:B------:R-:W-:-:S03]  /*7ba80*/  IADD3.X R143, P5, PT, RZ, R143, RZ, P5, !PT ;  /* 0x0000008fff8f7210 */ /* 0x000fc60002fbe4ff */
[----:B------:R-:W-:Y:S01]  /*7ba90*/  IMAD.WIDE.U32 R132, P3, R136, 0x4b1ba7b6, R132 ;  /* 0x4b1ba7b688847825 */ /* 0x000fe20007860084 */
[----:B------:R-:W-:Y:S02]  /*7baa0*/  IADD3.X R145, PT, PT, RZ, RZ, R131, P5, P4 ;  /* 0x000000ffff917210 */ /* 0x000fe40002fe8483 */
[----:B------:R-:W-:Y:S01]  /*7bab0*/  IADD3 R134, P4, PT, R149, R134, RZ ;  /* 0x0000008695867210 */ /* 0x000fe20007f9e0ff */
[----:B------:R-:W-:Y:S01]  /*7bac0*/  IMAD.X R141, RZ, RZ, RZ, P3 ;  /* 0x000000ffff8d7224 */ /* 0x000fe200018e06ff */
[----:B------:R-:W-:Y:S01]  /*7bad0*/  IADD3 R147, P6, PT, R132, R57, RZ ;  /* 0x0000003984937210 */ /* 0x000fe20007fde0ff */
[----:B------:R-:W-:Y:S01]  /*7bae0*/  IMAD.WIDE.U32 R130, R127, 0x397fe69a, RZ ;  /* 0x397fe69a7f827825 */ /* 0x000fe200078e00ff */
[----:B------:R-:W-:-:S03]  /*7baf0*/  IADD3 RZ, P3, PT, R128, R56, RZ ;  /* 0x0000003880ff7210 */ /* 0x000fc60007f7e0ff */
[----:B------:R-:W-:Y:S01]  /*7bb00*/  IMAD.WIDE.U32 R56, R136, 0x434bacd7, R128 ;  /* 0x434bacd788387825 */ /* 0x000fe200078e0080 */
[----:B------:R-:W-:-:S03]  /*7bb10*/  IADD3.X RZ, P3, PT, R129, R147, RZ, P3, !PT ;  /* 0x0000009381ff7210 */ /* 0x000fc60001f7e4ff */
[----:B------:R-:W-:Y:S01]  /*7bb20*/  IMAD.MOV.U32 R140, RZ, RZ, R133 ;  /* 0x000000ffff8c7224 */ /* 0x000fe200078e0085 */
[----:B------:R-:W-:Y:S01]  /*7bb30*/  IADD3 R144, P5, PT, R143, R56, RZ ;  /* 0x000000388f907210 */ /* 0x000fe20007fbe0ff */
[----:B------:R-:W-:Y:S02]  /*7bb40*/  IMAD.IADD R132, R57, 0x1, R132 ;  /* 0x0000000139847824 */ /* 0x000fe400078e0284 */
[----:B------:R-:W-:-:S03]  /*7bb50*/  IMAD.WIDE.U32.X R140, R127, 0x4b1ba7b6, R140, P6 ;  /* 0x4b1ba7b67f8c7825 */ /* 0x000fc600030e048c */
[----:B------:R-:W-:Y:S01]  /*7bb60*/  IADD3.X R145, P5, PT, R132, R145, RZ, P5, !PT ;  /* 0x0000009184917210 */ /* 0x000fe20002fbe4ff */
[----:B------:R-:W-:Y:S01]  /*7bb70*/  IMAD.IADD R151, R135, 0x1, R150 ;  /* 0x0000000187977824 */ /* 0x000fe200078e0296 */
[----:B------:R-:W-:Y:S01]  /*7bb80*/  IADD3.X R126, P3, PT, RZ, R140, RZ, P3, !PT ;  /* 0x0000008cff7e7210 */ /* 0x000fe20001f7e4ff */
[----:B------:R-:W-:-:S03]  /*7bb90*/  IMAD.WIDE.U32 R130, P6, R136, 0x1a0111ea, R130 ;  /* 0x1a0111ea88827825 */ /* 0x000fc600078c0082 */
[----:B------:R-:W-:Y:S01]  /*7bba0*/  IADD3.X R135, P4, PT, R151, R148, RZ, P4, !PT ;  /* 0x0000009497877210 */ /* 0x000fe2000279e4ff */
[----:B------:R-:W-:-:S04]  /*7bbb0*/  IMAD.WIDE.U32 R56, R136, 0x397fe69a, RZ ;  /* 0x397fe69a88387825 */ /* 0x000fc800078e00ff */
[----:B------:R-:W-:Y:S01]  /*7bbc0*/  IMAD.X R129, RZ, RZ, RZ, P6 ;  /* 0x000000ffff817224 */ /* 0x000fe200030e06ff */
[----:B------:R-:W-:Y:S01]  /*7bbd0*/  IADD3 R143, P6, PT, R130, R57, RZ ;  /* 0x00000039828f7210 */ /* 0x000fe20007fde0ff */
[----:B------:R-:W-:Y:S01]  /*7bbe0*/  IMAD.MOV.U32 R128, RZ, RZ, R131 ;  /* 0x000000ffff807224 */ /* 0x000fe200078e0083 */
[----:B------:R-:W-:Y:S01]  /*7bbf0*/  IADD3.X R57, P5, PT, RZ, R126, RZ, P5, !PT ;  /* 0x0000007eff397210 */ /* 0x000fe20002fbe4ff */
[----:B------:R-:W-:-:S03]  /*7bc00*/  IMAD.WIDE.U32 R132, R136, 0x397fe69a, R134 ;  /* 0x397fe69a88847825 */ /* 0x000fc600078e0086 */
[----:B------:R-:W-:Y:S01]  /*7bc10*/  IADD3.X R141, PT, PT, RZ, RZ, R141, P5, P3 ;  /* 0x000000ffff8d7210 */ /* 0x000fe20002fe648d */
[----:B------:R-:W-:Y:S01]  /*7bc20*/  IMAD.WIDE.U32.X R128, R127, 0x1a0111ea, R128, P6 ;  /* 0x1a0111ea7f807825 */ /* 0x000fe200030e0480 */
[----:B------:R-:W-:Y:S02]  /*7bc30*/  IADD3 RZ, P6, PT, R134, R56, RZ ;  /* 0x0000003886ff7210 */ /* 0x000fe40007fde0ff */
[----:B------:R-:W-:Y:S01]  /*7bc40*/  IADD3 RZ, P5, PT, R84, R138, RZ ;  /* 0x0000008a54ff7210 */ /* 0x000fe20007fbe0ff */
[----:B------:R-:W-:Y:S01]  /*7bc50*/  IMAD.IADD R130, R133, 0x1, R130 ;  /* 0x0000000185827824 */ /* 0x000fe200078e0282 */
[----:B------:R-:W-:Y:S02]  /*7bc60*/  IADD3 R132, P3, PT, R57, R132, RZ ;  /* 0x0000008439847210 */ /* 0x000fe40007f7e0ff */
[----:B------:R-:W-:Y:S02]  /*7bc70*/  IADD3.X RZ, P6, PT, R135, R143, RZ, P6, !PT ;  /* 0x0000008f87ff7210 */ /* 0x000fe400037de4ff */
[----:B------:R-:W-:-:S02]  /*7bc80*/  IADD3.X RZ, P5, PT, R85, R87, RZ, P5, !PT ;  /* 0x0000005755ff7210 */ /* 0x000fc40002fbe4ff */
[----:B------:R-:W-:Y:S02]  /*7bc90*/  IADD3.X R130, P3, PT, R130, R141, RZ, P3, !PT ;  /* 0x0000008d82827210 */ /* 0x000fe40001f7e4ff */
[----:B------:R-:W-:Y:S02]  /*7bca0*/  IADD3.X R56, P6, PT, RZ, R128, RZ, P6, !PT ;  /* 0x00000080ff387210 */ /* 0x000fe400037de4ff */
[----:B------:R-:W-:Y:S02]  /*7bcb0*/  IADD3.X R57, P5, PT, RZ, R152, RZ, P5, !PT ;  /* 0x00000098ff397210 */ /* 0x000fe40002fbe4ff */
[----:B------:R-:W-:-:S03]  /*7bcc0*/  IADD3.X R56, P3, PT, RZ, R56, RZ, P3, !PT ;  /* 0x00000038ff387210 */ /* 0x000fc60001f7e4ff */
[----:B------:R-:W-:Y:S01]  /*7bcd0*/  IMAD.X R152, RZ, RZ, R153, P5 ;  /* 0x000000ffff987224 */ /* 0x000fe200028e0699 */
        /* <DEDUP_REMOVED lines=68> */
.L_x_281:
[----:B------:R-:W-:Y:S05]  /*7c120*/  BSYNC.RELIABLE B5 ;  /* 0x0000000000057941 */ /* 0x000fea0003800100 */
.L_x_280:
        /* <DEDUP_REMOVED lines=12> */
.L_x_282:
[----:B------:R-:W-:Y:S05]  /*7c1f0*/  BSYNC.RECONVERGENT B4 ;  /* 0x0000000000047941 */ /* 0x000fea0003800200 */
.L_x_279:
        /* <DEDUP_REMOVED lines=79> */
.L_x_285:
[----:B------:R-:W-:Y:S05]  /*7c6f0*/  BSYNC.RELIABLE B5 ;  /* 0x0000000000057941 */ /* 0x000fea0003800100 */
.L_x_284:
        /* <DEDUP_REMOVED lines=12> */
.L_x_286:
[----:B------:R-:W-:Y:S05]  /*7c7c0*/  BSYNC.RECONVERGENT B4 ;  /* 0x0000000000047941 */ /* 0x000fea0003800200 */
.L_x_283:
        /* <DEDUP_REMOVED lines=12> */
[----:B------:R-:W-:Y:S01]  /*7c890*/  IMAD.WIDE.U32 R82, R122, R100, RZ ;  /* 0x000000647a527225 */ /* 0x000fe200078e00ff */
[----:B------:R-:W-:-:S03]  /*7c8a0*/  IADD3.X R87, P5, PT, RZ, R80, RZ, P3, !PT ;  /* 0x00000050ff577210 */ /* 0x000fc60001fbe4ff */
[----:B------:R-:W-:Y:S01]  /*7c8b0*/  IMAD.WIDE.U32 R62, P4, R101, R122, R62 ;  /* 0x0000007a653e7225 */ /* 0x000fe2000788003e */
[----:B------:R-:W-:Y:S02]  /*7c8c0*/  IADD3.X R87, P6, PT, RZ, R87, RZ, P3, !PT ;  /* 0x00000057ff577210 */ /* 0x000fe40001fde4ff */
[----:B------:R-:W-:Y:S01]  /*7c8d0*/  IADD3 RZ, P3, PT, RZ, R82, RZ ;  /* 0x00000052ffff7210 */ /* 0x000fe20007f7e0ff */
[----:B------:R-:W-:Y:S01]  /*7c8e0*/  IMAD.X R65, RZ, RZ, RZ, P4 ;  /* 0x000000ffff417224 */ /* 0x000fe200020e06ff */
[----:B------:R-:W-:Y:S01]  /*7c8f0*/  IADD3.X R86, PT, PT, RZ, RZ, R81, P6, P5 ;  /* 0x000000ffff567210 */ /* 0x000fe200037ea451 */
[----:B------:R-:W-:Y:S01]  /*7c900*/  IMAD.MOV.U32 R64, RZ, RZ, R63 ;  /* 0x000000ffff407224 */ /* 0x000fe200078e003f */
[----:B------:R-:W-:Y:S01]  /*7c910*/  IADD3 R83, P5, PT, R83, R62, RZ ;  /* 0x0000003e53537210 */ /* 0x000fe20007fbe0ff */
[----:B------:R-:W-:Y:S01]  /*7c920*/  IMAD.WIDE.U32 R80, R121, R100, RZ ;  /* 0x0000006479507225 */ /* 0x000fe200078e00ff */
[----:B------:R-:W-:Y:S02]  /*7c930*/  IADD3 R62, P6, PT, R87, R82, RZ ;  /* 0x00000052573e7210 */ /* 0x000fe40007fde0ff */
[----:B------:R-:W-:Y:S01]  /*7c940*/  IADD3.X RZ, P4, PT, RZ, R83, RZ, P3, !PT ;  /* 0x00000053ffff7210 */ /* 0x000fe20001f9e4ff */
[----:B------:R-:W-:Y:S01]  /*7c950*/  IMAD.WIDE.U32.X R64, R101, R123, R64, P5 ;  /* 0x0000007b65407225 */ /* 0x000fe200028e0440 */
[----:B------:R-:W-:-:S03]  /*7c960*/  IADD3.X R63, P3, PT, R83, R86, RZ, P6, !PT ;  /* 0x00000056533f7210 */ /* 0x000fc6000377e4ff */
[----:B------:R-:W-:Y:S01]  /*7c970*/  IMAD R131, R85, -0x30003, RZ ;  /* 0xfffcfffd55837824 */ /* 0x000fe200078e02ff */
[----:B------:R-:W-:Y:S01]  /*7c980*/  IADD3.X R87, P4, PT, RZ, R64, RZ, P4, !PT ;  /* 0x00000040ff577210 */ /* 0x000fe2000279e4ff */
[----:B------:R-:W-:-:S03]  /*7c990*/  IMAD.WIDE.U32 R80, P5, R101, R120, R80 ;  /* 0x0000007865507225 */ /* 0x000fc600078a0050 */
[----:B------:R-:W-:Y:S01]  /*7c9a0*/  IADD3.X R87, P3, PT, RZ, R87, RZ, P3, !PT ;  /* 0x00000057ff577210 */ /* 0x000fe20001f7e4ff */
[----:B------:R-:W-:-:S03]  /*7c9b0*/  IMAD.WIDE.U32 R82, R120, R100, RZ ;  /* 0x0000006478527225 */ /* 0x000fc600078e00ff */
[----:B------:R-:W-:Y:S01]  /*7c9c0*/  IADD3.X R65, PT, PT, RZ, RZ, R65, P3, P4 ;  /* 0x000000ffff417210 */ /* 0x000fe20001fe8441 */
[----:B------:R-:W-:Y:S01]  /*7c9d0*/  IMAD.WIDE.U32 R128, R84, -0x30003, RZ ;  /* 0xfffcfffd54807825 */ /* 0x000fe200078e00ff */
[----:B------:R-:W-:-:S03]  /*7c9e0*/  IADD3 R64, P6, PT, R83, R80, RZ ;  /* 0x0000005053407210 */ /* 0x000fc60007fde0ff */
[----:B------:R-:W-:Y:S02]  /*7c9f0*/  IMAD R131, R84, -0x760c0004, R131 ;  /* 0x89f3fffc54837824 */ /* 0x000fe400078e0283 */
[----:B------:R-:W-:Y:S01]  /*7ca00*/  IMAD.X R133, RZ, RZ, RZ, P5 ;  /* 0x000000ffff857224 */ /* 0x000fe200028e06ff */
[-C--:B------:R-:W-:Y:S01]  /*7ca10*/  IADD3 RZ, P5, PT, RZ, R82.reuse, RZ ;  /* 0x00000052ffff7210 */ /* 0x080fe20007fbe0ff */
[----:B------:R-:W-:Y:S01]  /*7ca20*/  IMAD.IADD R154, R129, 0x1, R131 ;  /* 0x00000001819a7824 */ /* 0x000fe200078e0283 */
[----:B------:R-:W-:Y:S01]  /*7ca30*/  IADD3 R82, P3, PT, R87, R82, RZ ;  /* 0x0000005257527210 */ /* 0x000fe20007f7e0ff */
[----:B------:R-:W-:Y:S01]  /*7ca40*/  IMAD.MOV.U32 R132, RZ, RZ, R81 ;  /* 0x000000ffff847224 */ /* 0x000fe200078e0051 */
[----:B------:R-:W-:Y:S01]  /*7ca50*/  IADD3.X RZ, P5, PT, RZ, R64, RZ, P5, !PT ;  /* 0x00000040ffff7210 */ /* 0x000fe20002fbe4ff */
[----:B------:R-:W-:-:S04]  /*7ca60*/  IMAD.WIDE.U32 R86, R154, -0x5555, RZ ;  /* 0xffffaaab9a567825 */ /* 0x000fc800078e00ff */
[----:B------:R-:W-:Y:S01]  /*7ca70*/  IMAD.WIDE.U32.X R132, R101, R121, R132, P6 ;  /* 0x0000007965847225 */ /* 0x000fe200030e0484 */
[----:B------:R-:W-:-:S03]  /*7ca80*/  IADD3.X R83, P6, PT, R64, R65, RZ, P3, !PT ;  /* 0x0000004140537210 */ /* 0x000fc60001fde4ff */
[----:B------:R-:W-:Y:S01]  /*7ca90*/  IMAD.WIDE.U32 R80, R128, -0x5555, RZ ;  /* 0xffffaaab80507825 */ /* 0x000fe200078e00ff */
[----:B------:R-:W-:-:S03]  /*7caa0*/  IADD3.X R155, P5, PT, RZ, R132, RZ, P5, !PT ;  /* 0x00000084ff9b7210 */ /* 0x000fc60002fbe4ff */
[----:B------:R-:W-:Y:S01]  /*7cab0*/  IMAD.WIDE.U32 R86, P3, R128, -0x46010001, R86 ;  /* 0xb9feffff80567825 */ /* 0x000fe20007860056 */
[----:B------:R-:W-:Y:S02]  /*7cac0*/  IADD3 RZ, P4, PT, R84, R80, RZ ;  /* 0x0000005054ff7210 */ /* 0x000fe40007f9e0ff */
[----:B------:R-:W-:Y:S01]  /*7cad0*/  IADD3.X R155, P6, PT, RZ, R155, RZ, P6, !PT ;  /* 0x0000009bff9b7210 */ /* 0x000fe200037de4ff */
[----:B------:R-:W-:-:S03]  /*7cae0*/  IMAD.WIDE.U32 R130, R128, -0x5555, R84 ;  /* 0xffffaaab80827825 */ /* 0x000fc600078e0054 */
[----:B------:R-:W-:Y:S01]  /*7caf0*/  IADD3.X R129, PT, PT, RZ, RZ, R133, P6, P5 ;  /* 0x000000ffff817210 */ /* 0x000fe200037ea485 */
[----:B------:R-:W-:Y:S01]  /*7cb00*/  IMAD.X R65, RZ, RZ, RZ, P3 ;  /* 0x000000ffff417224 */ /* 0x000fe200018e06ff */
[----:B------:R-:W-:Y:S01]  /*7cb10*/  IADD3 R84, P3, PT, R86, R81, RZ ;  /* 0x0000005156547210 */ /* 0x000fe20007f7e0ff */
[C---:B------:R-:W-:Y:S01]  /*7cb20*/  IMAD.WIDE.U32 R80, R154.reuse, -0x4eac0001, RZ ;  /* 0xb153ffff9a507825 */ /* 0x040fe200078e00ff */
[----:B------:R-:W-:Y:S02]  /*7cb30*/  IADD3 RZ, P5, PT, RZ, R130, RZ ;  /* 0x00000082ffff7210 */ /* 0x000fe40007fbe0ff */
[----:B------:R-:W-:Y:S01]  /*7cb40*/  IADD3.X RZ, P4, PT, R85, R84, RZ, P4, !PT ;  /* 0x0000005455ff7210 */ /* 0x000fe2000279e4ff */
        /* <DEDUP_REMOVED lines=15> */
[----:B------:R-:W-:-:S04]  /*7cc40*/  IMAD.WIDE.U32 R64, P4, R101, R118, R86 ;  /* 0x0000007665407225 */ /* 0x000fc80007880056 */
[----:B------:R-:W-:Y:S02]  /*7cc50*/  IMAD.MOV.U32 R84, RZ, RZ, R81 ;  /* 0x000000ffff547224 */ /* 0x000fe400078e0051 */
[----:B------:R-:W-:-:S04]  /*7cc60*/  IMAD.WIDE.U32 R132, R117, R100, RZ ;  /* 0x0000006475847225 */ /* 0x000fc800078e00ff */
[----:B------:R-:W-:Y:S02]  /*7cc70*/  IMAD.IADD R63, R63, 0x1, R80 ;  /* 0x000000013f3f7824 */ /* 0x000fe400078e0250 */
[----:B------:R-:W-:Y:S01]  /*7cc80*/  IMAD.X R81, RZ, RZ, RZ, P4 ;  /* 0x000000ffff517224 */ /* 0x000fe200020e06ff */
[----:B------:R-:W-:Y:S01]  /*7cc90*/  IADD3 R62, P4, PT, R131, R62, RZ ;  /* 0x0000003e833e7210 */ /* 0x000fe20007f9e0ff */
[----:B------:R-:W-:-:S03]  /*7cca0*/  IMAD.WIDE.U32.X R84, R154, 0x1eabfffe, R84, P6 ;  /* 0x1eabfffe9a547825 */ /* 0x000fc600030e0454 */
[----:B------:R-:W-:Y:S01]  /*7ccb0*/  IADD3.X R63, P4, PT, R63, R130, RZ, P4, !PT ;  /* 0x000000823f3f7210 */ /* 0x000fe2000279e4ff */
[----:B------:R-:W-:Y:S01]  /*7ccc0*/  IMAD.WIDE.U32 R132, P6, R101, R116, R132 ;  /* 0x0000007465847225 */ /* 0x000fe200078c0084 */
[----:B------:R-:W-:-:S03]  /*7ccd0*/  IADD3.X R156, P3, PT, RZ, R84, RZ, P3, !PT ;  /* 0x00000054ff9c7210 */ /* 0x000fc60001f7e4ff */
[----:B------:R-:W-:Y:S02]  /*7cce0*/  IMAD.MOV.U32 R80, RZ, RZ, R65 ;  /* 0x000000ffff507224 */ /* 0x000fe400078e0041 */
[----:B------:R-:W-:-:S04]  /*7ccf0*/  IMAD.WIDE.U32 R152, R118, R100, RZ ;  /* 0x0000006476987225 */ /* 0x000fc800078e00ff */
[----:B------:R-:W-:Y:S01]  /*7cd00*/  IMAD.X R65, RZ, RZ, RZ, P6 ;  /* 0x000000ffff417224 */ /* 0x000fe200030e06ff */
[----:B------:R-:W-:Y:S01]  /*7cd10*/  IADD3.X R156, P6, PT, RZ, R156, RZ, P4, !PT ;  /* 0x0000009cff9c7210 */ /* 0x000fe200027de4ff */
[----:B------:R-:W-:Y:S01]  /*7cd20*/  IMAD.WIDE.U32 R86, R154, -0x94f09dc, RZ ;  /* 0xf6b0f6249a567825 */ /* 0x000fe200078e00ff */
[----:B------:R-:W-:Y:S02]  /*7cd30*/  IADD3 R153, P5, PT, R153, R64, RZ ;  /* 0x0000004099997210 */ /* 0x000fe40007fbe0ff */
[----:B------:R-:W-:Y:S01]  /*7cd40*/  IADD3.X R157, PT, PT, RZ, RZ, R85, P6, P3 ;  /* 0x000000ffff9d7210 */ /* 0x000fe200037e6455 */
[----:B------:R-:W-:-:S04]  /*7cd50*/  IMAD.WIDE.U32 R130, R116, R100, RZ ;  /* 0x0000006474827225 */ /* 0x000fc800078e00ff */
[----:B------:R-:W-:Y:S01]  /*7cd60*/  IMAD.WIDE.U32 R134, R115, R100, RZ ;  /* 0x0000006473867225 */ /* 0x000fe200078e00ff */
[----:B------:R-:W-:-:S03]  /*7cd70*/  IADD3 R131, P4, PT, R131, R132, RZ ;  /* 0x0000008483837210 */ /* 0x000fc60007f9e0ff */
[----:B------:R-:W-:Y:S02]  /*7cd80*/  IMAD.MOV.U32 R64, RZ, RZ, R133 ;  /* 0x000000ffff407224 */ /* 0x000fe400078e0085 */
[----:B------:R-:W-:-:S04]  /*7cd90*/  IMAD.WIDE.U32 R136, R128, -0x94f09dc, RZ ;  /* 0xf6b0f62480887825 */ /* 0x000fc800078e00ff */
[----:B------:R-:W-:-:S04]  /*7cda0*/  IMAD.WIDE.U32 R86, P6, R128, 0x6730d2a0, R86 ;  /* 0x6730d2a080567825 */ /* 0x000fc800078c0056 */
[----:B------:R-:W-:-:S04]  /*7cdb0*/  IMAD.WIDE.U32 R132, R154, -0xc7aed41, RZ ;  /* 0xf38512bf9a847825 */ /* 0x000fc800078e00ff */
[----:B------:R-:W-:-:S04]  /*7cdc0*/  IMAD.WIDE.U32 R134, P3, R101, R114, R134 ;  /* 0x0000007265867225 */ /* 0x000fc80007860086 */
[----:B------:R-:W-:Y:S01]  /*7cdd0*/  IMAD.WIDE.U32.X R80, R101, R119, R80, P5 ;  /* 0x0000007765507225 */ /* 0x000fe200028e0450 */
[----:B------:R-:W-:-:S03]  /*7cde0*/  IADD3 R141, P5, PT, R86, R137, RZ ;  /* 0x00000089568d7210 */ /* 0x000fc60007fbe0ff */
[----:B------:R-:W-:Y:S02]  /*7cdf0*/  IMAD.X R137, RZ, RZ, RZ, P3 ;  /* 0x000000ffff897224 */ /* 0x000fe400018e06ff */
[----:B------:R-:W-:-:S04]  /*7ce00*/  IMAD.WIDE.U32 R148, R154, 0x434bacd7, RZ ;  /* 0x434bacd79a947825 */ /* 0x000fc800078e00ff */
[----:B------:R-:W-:-:S04]  /*7ce10*/  IMAD.WIDE.U32 R132, P3, R128, 0x64774b84, R132 ;  /* 0x64774b8480847825 */ /* 0x000fc80007860084 */
[----:B------:R-:W-:Y:S01]  /*7ce20*/  IMAD.WIDE.U32.X R64, R101, R117, R64, P4 ;  /* 0x0000007565407225 */ /* 0x000fe200020e0440 */
[----:B------:R-:W-:-:S03]  /*7ce30*/  IADD3 RZ, P4, PT, R82, R136, RZ ;  /* 0x0000008852ff7210 */ /* 0x000fc60007f9e0ff */
[----:B------:R-:W-:Y:S01]  /*7ce40*/  IMAD.WIDE.U32 R84, R114, R100, RZ ;  /* 0x0000006472547225 */ /* 0x000fe200078e00ff */
[----:B------:R-:W-:-:S03]  /*7ce50*/  IADD3.X RZ, P4, PT, R83, R141, RZ, P4, !PT ;  /* 0x0000008d53ff7210 */ /* 0x000fc6000279e4ff */
[----:B------:R-:W-:Y:S02]  /*7ce60*/  IMAD.X R147, RZ, RZ, RZ, P3 ;  /* 0x000000ffff937224 */ /* 0x000fe400018e06ff */
[----:B------:R-:W-:-:S04]  /*7ce70*/  IMAD.WIDE.U32 R148, P3, R128, 0x4b1ba7b6, R148 ;  /* 0x4b1ba7b680947825 */ /* 0x000fc80007860094 */
[----:B------:R-:W-:-:S04]  /*7ce80*/  IMAD.WIDE.U32 R150, R128, -0xc7aed41, RZ ;  /* 0xf38512bf80967825 */ /* 0x000fc800078e00ff */
[----:B------:R-:W-:Y:S01]  /*7ce90*/  IMAD.X R139, RZ, RZ, RZ, P6 ;  /* 0x000000ffff8b7224 */ /* 0x000fe200030e06ff */
[----:B------:R-:W-:Y:S01]  /*7cea0*/  IADD3 R85, P6, PT, R85, R134, RZ ;  /* 0x0000008655557210 */ /* 0x000fe20007fde0ff */
[----:B------:R-:W-:-:S04]  /*7ceb0*/  IMAD.WIDE.U32 R140, R154, 0x397fe69a, RZ ;  /* 0x397fe69a9a8c7825 */ /* 0x000fc800078e00ff */
[----:B------:R-:W-:Y:S02]  /*7cec0*/  IMAD.MOV.U32 R138, RZ, RZ, R87 ;  /* 0x000000ffff8a7224 */ /* 0x000fe400078e0057 */
[----:B------:R-:W-:Y:S02]  /*7ced0*/  IMAD.MOV.U32 R136, RZ, RZ, R135 ;  /* 0x000000ffff887224 */ /* 0x000fe400078e0087 */
[----:B------:R-:W-:-:S04]  /*7cee0*/  IMAD.WIDE.U32 R144, R128, 0x434bacd7, RZ ;  /* 0x434bacd780907825 */ /* 0x000fc800078e00ff */
[----:B------:R-:W-:Y:S01]  /*7cef0*/  IMAD.X R143, RZ, RZ, RZ, P3 ;  /* 0x000000ffff8f7224 */ /* 0x000fe200018e06ff */
[----:B------:R-:W-:Y:S01]  /*7cf00*/  IADD3 R151, P3, PT, R132, R151, RZ ;  /* 0x0000009784977210 */ /* 0x000fe20007f7e0ff */
[----:B------:R-:W-:Y:S02]  /*7cf10*/  IMAD.MOV.U32 R146, RZ, RZ, R133 ;  /* 0x000000ffff927224 */ /* 0x000fe400078e0085 */
[----:B------:R-:W-:-:S04]  /*7cf20*/  IMAD.WIDE.U32.X R138, R154, 0x6730d2a0, R138, P5 ;  /* 0x6730d2a09a8a7825 */ /* 0x000fc800028e048a */
[----:B------:R-:W-:Y:S01]  /*7cf30*/  IMAD.WIDE.U32.X R136, R101, R115, R136, P6 ;  /* 0x0000007365887225 */ /* 0x000fe200030e0488 */
[----:B------:R-:W-:-:S03]  /*7cf40*/  IADD3 R145, P6, PT, R148, R145, RZ ;  /* 0x0000009194917210 */ /* 0x000fc60007fde0ff */
[----:B------:R-:W-:-:S04]  /*7cf50*/  IMAD.WIDE.U32 R134, R128, 0x397fe69a, RZ ;  /* 0x397fe69a80867825 */ /* 0x000fc800078e00ff */
[----:B------:R-:W-:-:S04]  /*7cf60*/  IMAD.WIDE.U32 R140, P5, R128, 0x1a0111ea, R140 ;  /* 0x1a0111ea808c7825 */ /* 0x000fc800078a008c */
[----:B------:R-:W-:Y:S01]  /*7cf70*/  IMAD.WIDE.U32.X R146, R154, 0x64774b84, R146, P3 ;  /* 0x64774b849a927825 */ /* 0x000fe200018e0492 */
[----:B------:R-:W-:-:S03]  /*7cf80*/  IADD3 RZ, P3, PT, RZ, R152, RZ ;  /* 0x00000098ffff7210 */ /* 0x000fc60007f7e0ff */
[----:B------:R-:W-:Y:S01]  /*7cf90*/  IMAD.MOV.U32 R142, RZ, RZ, R149 ;  /* 0x000000ffff8e7224 */ /* 0x000fe200078e0095 */
[----:B------:R-:W-:Y:S01]  /*7cfa0*/  IADD3.X RZ, P3, PT, RZ, R153, RZ, P3, !PT ;  /* 0x00000099ffff7210 */ /* 0x000fe20001f7e4ff */
[----:B------:R-:W-:Y:S01]  /*7cfb0*/  IMAD.X R101, RZ, RZ, RZ, P5 ;  /* 0x000000ffff657224 */ /* 0x000fe200028e06ff */
[----:B------:R-:W-:Y:S01]  /*7cfc0*/  IADD3 R133, P5, PT, R140, R135, RZ ;  /* 0x000000878c857210 */ /* 0x000fe20007fbe0ff */
[----:B------:R-:W-:Y:S01]  /*7cfd0*/  IMAD.WIDE.U32.X R142, R154, 0x4b1ba7b6, R142, P6 ;  /* 0x4b1ba7b69a8e7825 */ /* 0x000fe200030e048e */
[----:B------:R-:W-:Y:S02]  /*7cfe0*/  IADD3 R152, P6, PT, R155, R152, RZ ;  /* 0x000000989b987210 */ /* 0x000fe40007fde0ff */
[----:B------:R-:W-:Y:S01]  /*7cff0*/  IADD3.X R135, P3, PT, RZ, R80, RZ, P3, !PT ;  /* 0x00000050ff877210 */ /* 0x000fe20001f7e4ff */
[----:B------:R-:W-:Y:S01]  /*7d000*/  IMAD.WIDE.U32 R82, R128, -0x94f09dc, R82 ;  /* 0xf6b0f62480527825 */ /* 0x000fe200078e0052 */
[----:B------:R-:W-:Y:S02]  /*7d010*/  IADD3.X R153, P6, PT, R153, R129, RZ, P6, !PT ;  /* 0x0000008199997210 */ /* 0x000fe400037de4ff */
[----:B------:R-:W-:Y:S01]  /*7d020*/  IADD3.X R129, P4, PT, RZ, R138, RZ, P4, !PT ;  /* 0x0000008aff817210 */ /* 0x000fe2000279e4ff */
[----:B------:R-:W-:Y:S01]  /*7d030*/  IMAD.MOV.U32 R100, RZ, RZ, R141 ;  /* 0x000000ffff647224 */ /* 0x000fe200078e008d */
[----:B------:R-:W-:Y:S01]  /*7d040*/  IADD3.X R135, P6, PT, RZ, R135, RZ, P6, !PT ;  /* 0x00000087ff877210 */ /* 0x000fe200037de4ff */
[----:B------:R-:W-:-:S02]  /*7d050*/  IMAD.IADD R86, R83, 0x1, R86 ;  /* 0x0000000153567824 */ /* 0x000fc400078e0256 */
[----:B------:R-:W-:Y:S01]  /*7d060*/  IMAD.WIDE.U32.X R100, R154, 0x1a0111ea, R100, P5 ;  /* 0x1a0111ea9a647825 */ /* 0x000fe200028e0464 */
[----:B------:R-:W-:Y:S02]  /*7d070*/  IADD3 R82, P5, PT, R156, R82, RZ ;  /* 0x000000529c527210 */ /* 0x000fe40007fbe0ff */
[----:B------:R-:W-:Y:S02]  /*7d080*/  IADD3.X R138, PT, PT, RZ, RZ, R81, P6, P3 ;  /* 0x000000ffff8a7210 */ /* 0x000fe400037e6451 */
[----:B------:R-:W-:Y:S01]  /*7d090*/  IADD3.X R83, P5, PT, R86, R157, RZ, P5, !PT ;  /* 0x0000009d56537210 */ /* 0x000fe20002fbe4ff */
[----:B------:R-:W-:Y:S01]  /*7d0a0*/  IMAD.WIDE.U32 R86, R128, -0xc7aed41, R152 ;  /* 0xf38512bf80567825 */ /* 0x000fe200078e0098 */
[----:B------:R-:W-:Y:S02]  /*7d0b0*/  IADD3 RZ, P6, PT, R152, R150, RZ ;  /* 0x0000009698ff7210 */ /* 0x000fe40007fde0ff */
[----:B------:R-:W-:Y:S01]  /*7d0c0*/  IADD3.X R129, P5, PT, RZ, R129, RZ, P5, !PT ;  /* 0x00000081ff817210 */ /* 0x000fe20002fbe4ff */
[----:B------:R-:W-:-:S03]  /*7d0d0*/  IMAD.IADD R132, R87, 0x1, R132 ;  /* 0x0000000157847824 */ /* 0x000fc600078e0284 */
[----:B------:R-:W-:Y:S02]  /*7d0e0*/  IADD3.X R139, PT, PT, RZ, RZ, R139, P5, P4 ;  /* 0x000000ffff8b7210 */ /* 0x000fe40002fe848b */
[----:B------:R-:W-:Y:S02]  /*7d0f0*/  IADD3 R86, P3, PT, R129, R86, RZ ;  /* 0x0000005681567210 */ /* 0x000fe40007f7e0ff */
[----:B------:R-:W-:Y:S01]  /*7d100*/  IADD3.X RZ, P4, PT, R153, R151, RZ, P6, !PT ;  /* 0x0000009799ff7210 */ /* 0x000fe2000379e4ff */
[----:B------:R-:W-:Y:S01]  /*7d110*/  IMAD.WIDE.U32 R152, R124, R90, RZ ;  /* 0x0000005a7c987225 */ /* 0x000fe200078e00ff */
[----:B------:R-:W-:Y:S02]  /*7d120*/  IADD3.X R87, P3, PT, R132, R139, RZ, P3, !PT ;  /* 0x0000008b84577210 */ /* 0x000fe40001f7e4ff */
[----:B------:R-:W-:Y:S02]  /*7d130*/  IADD3.X R129, P4, PT, RZ, R146, RZ, P4, !PT ;  /* 0x00000092ff817210 */ /* 0x000fe4000279e4ff */
[----:B------:R-:W-:-:S02]  /*7d140*/  IADD3 RZ, P6, PT, RZ, R130, RZ ;  /* 0x00000082ffff7210 */ /* 0x000fc40007fde0ff */
[----:B------:R-:W-:Y:S02]  /*7d150*/  IADD3 R80, P5, PT, R135, R130, RZ ;  /* 0x0000008287507210 */ /* 0x000fe40007fbe0ff */
[----:B------:R-:W-:Y:S02]  /*7d160*/  IADD3.X R129, P3, PT, RZ, R129, RZ, P3, !PT ;  /* 0x00000081ff817210 */ /* 0x000fe40001f7e4ff */
[----:B------:R-:W-:Y:S02]  /*7d170*/  IADD3.X RZ, P6, PT, RZ, R131, RZ, P6, !PT ;  /* 0x00000083ffff7210 */ /* 0x000fe400037de4ff */
[----:B------:R-:W-:Y:S02]  /*7d180*/  IADD3.X R81, P5, PT, R131, R138, RZ, P5, !PT ;  /* 0x0000008a83517210 */ /* 0x000fe40002fbe4ff */
[----:B------:R-:W-:Y:S02]  /*7d190*/  IADD3.X R147, PT, PT, RZ, RZ, R147, P3, P4 ;  /* 0x000000ffff937210 */ /* 0x000fe40001fe8493 */
[----:B------:R-:W-:Y:S01]  /*7d1a0*/  IADD3 RZ, P3, PT, R80, R144, RZ ;  /* 0x0000009050ff7210 */ /* 0x000fe20007f7e0ff */
[----:B------:R-:W-:Y:S01]  /*7d1b0*/  IMAD.WIDE.U32 R130, R128, 0x434bacd7, R80 ;  /* 0x434bacd780827825 */ /* 0x000fe200078e0050 */
[----:B------:R-:W-:-:S02]  /*7d1c0*/  IADD3.X R64, P6, PT, RZ, R64, RZ, P6, !PT ;  /* 0x00000040ff407210 */ /* 0x000fc400037de4ff */
[----:B------:R-:W-:Y:S01]  /*7d1d0*/  IADD3.X RZ, P3, PT, R81, R145, RZ, P3, !PT ;  /* 0x0000009151ff7210 */ /* 0x000fe20001f7e4ff */
[----:B------:R-:W-:Y:S01]  /*7d1e0*/  IMAD.IADD R148, R131, 0x1, R148 ;  /* 0x0000000183947824 */ /* 0x000fe200078e0294 */
[----:B------:R-:W-:Y:S02]  /*7d1f0*/  IADD3.X R81, P5, PT, RZ, R64, RZ, P5, !PT ;  /* 0x00000040ff517210 */ /* 0x000fe40002fbe4ff */
[----:B------:R-:W-:Y:S02]  /*7d200*/  IADD3 R130, P4, PT, R129, R130, RZ ;  /* 0x0000008281827210 */ /* 0x000fe40007f9e0ff */
[----:B------:R-:W-:Y:S02]  /*7d210*/  IADD3.X R64, PT, PT, RZ, RZ, R65, P5, P6 ;  /* 0x000000ffff407210 */ /* 0x000fe40002fec441 */
[-C--:B------:R-:W-:Y:S02]  /*7d220*/  IADD3 RZ, P6, PT, RZ, R84.reuse, RZ ;  /* 0x00000054ffff7210 */ /* 0x080fe40007fde0ff */
[----:B------:R-:W-:Y:S01]  /*7d230*/  IADD3 R84, P5, PT, R81, R84, RZ ;  /* 0x0000005451547210 */ /* 0x000fe20007fbe0ff */
[----:B------:R-:W-:Y:S01]  /*7d240*/  IMAD.WIDE.U32 R80, R125, R98, RZ ;  /* 0x000000627d507225 */ /* 0x000fe200078e00ff */
[----:B------:R-:W-:-:S02]  /*7d250*/  IADD3.X R131, P4, PT, R148, R147, RZ, P4, !PT ;  /* 0x0000009394837210 */ /* 0x000fc4000279e4ff */
[----:B------:R-:W-:Y:S02]  /*7d260*/  IADD3.X R135, P3, PT, RZ, R142, RZ, P3, !PT ;  /* 0x0000008eff877210 */ /* 0x000fe40001f7e4ff */
[----:B------:R-:W-:Y:S02]  /*7d270*/  IADD3.X RZ, P6, PT, RZ, R85, RZ, P6, !PT ;  /* 0x00000055ffff7210 */ /* 0x000fe400037de4ff */
[----:B------:R-:W-:Y:S02]  /*7d280*/  IADD3.X R85, P5, PT, R85, R64, RZ, P5, !PT ;  /* 0x0000004055557210 */ /* 0x000fe40002fbe4ff */
[----:B------:R-:W-:Y:S02]  /*7d290*/  IADD3.X R135, P4, PT, RZ, R135, RZ, P4, !PT ;  /* 0x00000087ff877210 */ /* 0x000fe4000279e4ff */
[----:B------:R-:W-:Y:S01]  /*7d2a0*/  IADD3.X R64, P6, PT, RZ, R136, RZ, P6, !PT ;  /* 0x00000088ff407210 */ /* 0x000fe200037de4ff */
[----:B------:R-:W-:Y:S01]  /*7d2b0*/  IMAD.WIDE.U32 R128, R128, 0x397fe69a, R84 ;  /* 0x397fe69a80807825 */ /* 0x000fe200078e0054 */
[----:B------:R-:W-:-:S02]  /*7d2c0*/  IADD3.X R143, PT, PT, RZ, RZ, R143, P4, P3 ;  /* 0x000000ffff8f7210 */ /* 0x000fc400027e648f */
[----:B------:R-:W-:Y:S01]  /*7d2d0*/  IADD3.X R64, P5, PT, RZ, R64, RZ, P5, !PT ;  /* 0x00000040ff407210 */ /* 0x000fe20002fbe4ff */
[----:B------:R-:W-:Y:S01]  /*7d2e0*/  IMAD.IADD R140, R129, 0x1, R140 ;  /* 0x00000001818c7824 */ /* 0x000fe200078e028c */
[----:B------:R-:W-:Y:S01]  /*7d2f0*/  IADD3 RZ, P3, PT, R84, R134, RZ ;  /* 0x0000008654ff7210 */ /* 0x000fe20007f7e0ff */
[----:B------:R-:W-:Y:S01]  /*7d300*/  IMAD.WIDE.U32 R80, P4, R99, R124, R80 ;  /* 0x0000007c63507225 */ /* 0x000fe20007880050 */
[----:B------:R-:W-:Y:S02]  /*7d310*/  IADD3.X R65, PT, PT, RZ, RZ, R137, P5, P6 ;  /* 0x000000ffff417210 */ /* 0x000fe40002fec489 */
[----:B------:R-:W-:Y:S01]  /*7d320*/  IADD3.X RZ, P3, PT, R85, R133, RZ, P3, !PT ;  /* 0x0000008555ff7210 */ /* 0x000fe20001f7e4ff */
[----:B------:R-:W-:Y:S01]  /*7d330*/  IMAD.WIDE.U32 R84, R124, R98, RZ ;  /* 0x000000627c547225 */ /* 0x000fe200078e00ff */
[----:B------:R-:W-:-:S03]  /*7d340*/  IADD3 R132, P5, PT, R135, R128, RZ ;  /* 0x0000008087847210 */ /* 0x000fc60007fbe0ff */
[----:B------:R-:W-:Y:S01]  /*7d350*/  IMAD.X R135, RZ, RZ, RZ, P4 ;  /* 0x000000ffff877224 */ /* 0x000fe200020e06ff */
[----:B------:R-:W-:Y:S01]  /*7d360*/  IADD3.X R133, P5, PT, R140, R143, RZ, P5, !PT ;  /* 0x0000008f8c857210 */ /* 0x000fe20002fbe4ff */
[----:B------:R-:W-:Y:S01]  /*7d370*/  IMAD.WIDE.U32 R128, R98, R124, R62 ;  /* 0x0000007c62807225 */ /* 0x000fe200078e003e */
[----:B------:R-:W-:Y:S02]  /*7d380*/  IADD3.X R140, P3, PT, RZ, R100, RZ, P3, !PT ;  /* 0x00000064ff8c7210 */ /* 0x000fe40001f7e4ff */
[----:B------:R-:W-:Y:S01]  /*7d390*/  IADD3 R85, P6, PT, R80, R85, RZ ;  /* 0x0000005550557210 */ /* 0x000fe20007fde0ff */
[----:B------:R-:W-:Y:S01]  /*7d3a0*/  IMAD.MOV.U32 R134, RZ, RZ, R81 ;  /* 0x000000ffff867224 */ /* 0x000fe200078e0051 */
[----:B------:R-:W-:Y:S01]  /*7d3b0*/  IADD3 RZ, P4, PT, R62, R84, RZ ;  /* 0x000000543eff7210 */ /* 0x000fe20007f9e0ff */
[----:B------:R-:W-:Y:S01]  /*7d3c0*/  IMAD.WIDE.U32 R136, R98, R122, R82 ;  /* 0x0000007a62887225 */ /* 0x000fe200078e0052 */
[----:B------:R-:W-:Y:S02]  /*7d3d0*/  IADD3.X R140, P5, PT, RZ, R140, RZ, P5, !PT ;  /* 0x0000008cff8c7210 */ /* 0x000fe40002fbe4ff */
[----:B------:R-:W-:Y:S01]  /*7d3e0*/  IADD3.X RZ, P4, PT, R63, R85, RZ, P4, !PT ;  /* 0x000000553fff7210 */ /* 0x000fe2000279e4ff */
[----:B------:R-:W-:Y:S01]  /*7d3f0*/  IMAD.WIDE.U32 R84, R123, R98, RZ ;  /* 0x000000627b547225 */ /* 0x000fe200078e00ff */
[----:B------:R-:W-:-:S02]  /*7d400*/  IADD3.X R141, PT, PT, RZ, RZ, R101, P5, P3 ;  /* 0x000000ffff8d7210 */ /* 0x000fc40002fe6465 */
        /* <DEDUP_REMOVED lines=12> */
[----:B------:R-:W-:Y:S01]  /*7d4d0*/  IMAD.WIDE.U32 R100, R121, R98, RZ ;  /* 0x0000006279647225 */ /* 0x000fe200078e00ff */
[----:B------:R-:W-:-:S03]  /*7d4e0*/  IADD3.X R62, PT, PT, RZ, RZ, R135, P3, P4 ;  /* 0x000000ffff3e7210 */ /* 0x000fc60001fe8487 */
[----:B------:R-:W-:Y:S01]  /*7d4f0*/  IMAD.IADD R81, R137, 0x1, R80 ;  /* 0x0000000189517824 */ /* 0x000fe200078e0250 */
[----:B------:R-:W-:Y:S01]  /*7d500*/  IADD3 R80, P3, PT, R129, R136, RZ ;  /* 0x0000008881507210 */ /* 0x000fe20007f7e0ff */
        /* <DEDUP_REMOVED lines=65> */
[----:B------:R-:W-:Y:S02]  /*7d920*/  IADD3 RZ, P3, PT, RZ, R86, RZ ;  /* 0x00000056ffff7210 */ /* 0x000fe40007f7e0ff */
[----:B------:R-:W-:Y:S01]  /*7d930*/  IADD3.X RZ, P4, PT, R63, R131, RZ, P4, !PT ;  /* 0x000000833fff7210 */ /* 0x000fe2000279e4ff */
[----:B------:R-:W-:Y:S02]  /*7d940*/  IMAD.X R101, RZ, RZ, RZ, P6 ;  /* 0x000000ffff657224 */ /* 0x000fe400030e06ff */
[----:B------:R-:W-:Y:S02]  /*7d950*/  IMAD.MOV.U32 R100, RZ, RZ, R133 ;  /* 0x000000ffff647224 */ /* 0x000fe400078e0085 */
[----:B------:R-:W-:Y:S02]  /*7d960*/  IMAD.IADD R62, R87, 0x1, R132 ;  /* 0x00000001573e7824 */ /* 0x000fe400078e0284 */
[----:B------:R-:W-:-:S03]  /*7d970*/  IMAD.WIDE.U32 R128, P6, R99, R114, R128 ;  /* 0x0000007263807225 */ /* 0x000fc600078c0080 */
[----:B------:R-:W-:Y:S01]  /*7d980*/  IADD3.X RZ, P3, PT, RZ, R62, RZ, P3, !PT ;  /* 0x0000003effff7210 */ /* 0x000fe20001f7e4ff */
[----:B------:R-:W-:-:S04]  /*7d990*/  IMAD.WIDE.U32 R86, R114, R98, RZ ;  /* 0x0000006272567225 */ /* 0x000fc800078e00ff */
[----:B------:R-:W-:Y:S01]  /*7d9a0*/  IMAD.WIDE.U32.X R100, R135, -0x46010001, R100, P5 ;  /* 0xb9feffff87647825 */ /* 0x000fe200028e0464 */
[----:B------:R-:W-:-:S03]  /*7d9b0*/  IADD3 R130, P5, PT, R140, R64, RZ ;  /* 0x000000408c827210 */ /* 0x000fc60007fbe0ff */
[----:B------:R-:W-:Y:S01]  /*7d9c0*/  IMAD.X R63, RZ, RZ, RZ, P6 ;  /* 0x000000ffff3f7224 */ /* 0x000fe200030e06ff */
[----:B------:R-:W-:Y:S01]  /*7d9d0*/  IADD3 R87, P6, PT, R128, R87, RZ ;  /* 0x0000005780577210 */ /* 0x000fe20007fde0ff */
[----:B------:R-:W-:Y:S01]  /*7d9e0*/  IMAD.MOV.U32 R62, RZ, RZ, R129 ;  /* 0x000000ffff3e7224 */ /* 0x000fe200078e0081 */
[----:B------:R-:W-:Y:S01]  /*7d9f0*/  IADD3.X R131, P5, PT, R141, R65, RZ, P5, !PT ;  /* 0x000000418d837210 */ /* 0x000fe20002fbe4ff */
[----:B------:R-:W-:Y:S01]  /*7da00*/  IMAD.WIDE.U32 R140, R134, -0x4eac0001, R80 ;  /* 0xb153ffff868c7825 */ /* 0x000fe200078e0050 */
[----:B------:R-:W-:Y:S02]  /*7da10*/  IADD3.X R133, P4, PT, RZ, R100, RZ, P4, !PT ;  /* 0x00000064ff857210 */ /* 0x000fe4000279e4ff */
[----:B------:R-:W-:Y:S01]  /*7da20*/  IADD3.X R142, P5, PT, RZ, RZ, RZ, P5, !PT ;  /* 0x000000ffff8e7210 */ /* 0x000fe20002fbe4ff */
[----:B------:R-:W-:Y:S01]  /*7da30*/  IMAD.WIDE.U32.X R62, R99, R115, R62, P6 ;  /* 0x00000073633e7225 */ /* 0x000fe200030e043e */
[----:B------:R-:W-:Y:S02]  /*7da40*/  IADD3.X R133, P3, PT, RZ, R133, RZ, P3, !PT ;  /* 0x00000085ff857210 */ /* 0x000fe40001f7e4ff */
[----:B------:R-:W-:Y:S01]  /*7da50*/  IADD3 RZ, P6, PT, R130, R86, RZ ;  /* 0x0000005682ff7210 */ /* 0x000fe20007fde0ff */
[----:B------:R-:W-:Y:S01]  /*7da60*/  IMAD.WIDE.U32 R98, R98, R114, R130 ;  /* 0x0000007262627225 */ /* 0x000fe200078e0082 */
[----:B------:R-:W-:-:S02]  /*7da70*/  IADD3.X R130, PT, PT, RZ, RZ, R101, P3, P4 ;  /* 0x000000ffff827210 */ /* 0x000fc40001fe8465 */
[----:B------:R-:W-:Y:S01]  /*7da80*/  IADD3.X RZ, P4, PT, R131, R87, RZ, P6, !PT ;  /* 0x0000005783ff7210 */ /* 0x000fe2000379e4ff */
[----:B------:R-:W-:Y:S01]  /*7da90*/  IMAD.IADD R128, R99, 0x1, R128 ;  /* 0x0000000163807824 */ /* 0x000fe200078e0280 */
[----:B------:R-:W-:Y:S01]  /*7daa0*/  IADD3 R100, P3, PT, R137, R98, RZ ;  /* 0x0000006289647210 */ /* 0x000fe20007f7e0ff */
[----:B------:R-:W-:-:S03]  /*7dab0*/  IMAD.WIDE.U32 R98, R135, -0x4eac0001, RZ ;  /* 0xb153ffff87627825 */ /* 0x000fc600078e00ff */
        /* <DEDUP_REMOVED lines=8> */
[----:B------:R-:W-:Y:S01]  /*7db40*/  IADD3.X R62, PT, PT, RZ, RZ, R63, P3, P4 ;  /* 0x000000ffff3e7210 */ /* 0x000fe20001fe843f */
[----:B------:R-:W-:Y:S01]  /*7db50*/  IMAD.IADD R63, R141, 0x1, R98 ;  /* 0x000000018d3f7824 */ /* 0x000fe200078e0262 */
[----:B------:R-:W-:Y:S01]  /*7db60*/  IADD3 RZ, P4, PT, R80, R128, RZ ;  /* 0x0000008050ff7210 */ /* 0x000fe20007f9e0ff */
[----:B------:R-:W-:Y:S01]  /*7db70*/  IMAD.WIDE.U32.X R86, R135, 0x1eabfffe, R86, P6 ;  /* 0x1eabfffe87567825 */ /* 0x000fe200030e0456 */
[----:B------:R-:W-:Y:S02]  /*7db80*/  IADD3 R140, P3, PT, R133, R140, RZ ;  /* 0x0000008c858c7210 */ /* 0x000fe40007f7e0ff */
[----:B------:R-:W-:Y:S01]  /*7db90*/  IADD3.X RZ, P4, PT, R81, R129, RZ, P4, !PT ;  /* 0x0000008151ff7210 */ /* 0x000fe2000279e4ff */
[----:B------:R-:W-:Y:S01]  /*7dba0*/  IMAD.WIDE.U32 R80, R135, -0x94f09dc, RZ ;  /* 0xf6b0f62487507825 */ /* 0x000fe200078e00ff */
[----:B------:R-:W-:-:S02]  /*7dbb0*/  IADD3.X R141, P3, PT, R63, R130, RZ, P3, !PT ;  /* 0x000000823f8d7210 */ /* 0x000fc40001f7e4ff */
        /* <DEDUP_REMOVED lines=8> */
[----:B------:R-:W-:Y:S02]  /*7dc40*/  IADD3 RZ, P6, PT, R84, R98, RZ ;  /* 0x0000006254ff7210 */ /* 0x000fe40007fde0ff */
[----:B------:R-:W-:Y:S01]  /*7dc50*/  IADD3 RZ, P3, PT, RZ, R64, RZ ;  /* 0x00000040ffff7210 */ /* 0x000fe20007f7e0ff */
[----:B------:R-:W-:Y:S01]  /*7dc60*/  IMAD.MOV.U32 R86, RZ, RZ, R81 ;  /* 0x000000ffff567224 */ /* 0x000fe200078e0051 */
[----:B------:R-:W-:Y:S01]  /*7dc70*/  IADD3.X RZ, P6, PT, R85, R99, RZ, P6, !PT ;  /* 0x0000006355ff7210 */ /* 0x000fe200037de4ff */
[----:B------:R-:W-:Y:S01]  /*7dc80*/  IMAD.IADD R80, R131, 0x1, R80 ;  /* 0x0000000183507824 */ /* 0x000fe200078e0250 */
[----:B------:R-:W-:Y:S01]  /*7dc90*/  IADD3.X RZ, P3, PT, RZ, R65, RZ, P3, !PT ;  /* 0x00000041ffff7210 */ /* 0x000fe20001f7e4ff */
[----:B------:R-:W-:Y:S01]  /*7dca0*/  IMAD.WIDE.U32.X R86, R135, 0x6730d2a0, R86, P4 ;  /* 0x6730d2a087567825 */ /* 0x000fe200020e0456 */
[----:B------:R-:W-:-:S02]  /*7dcb0*/  IADD3 R130, P4, PT, R63, R130, RZ ;  /* 0x000000823f827210 */ /* 0x000fc40007f9e0ff */
[----:B------:R-:W-:Y:S01]  /*7dcc0*/  IADD3.X R63, P3, PT, RZ, RZ, RZ, P3, !PT ;  /* 0x000000ffff3f7210 */ /* 0x000fe20001f7e4ff */
[C---:B------:R-:W-:Y:S01]  /*7dcd0*/  IMAD.WIDE.U32 R64, R135.reuse, -0xc7aed41, RZ ;  /* 0xf38512bf87407825 */ /* 0x040fe200078e00ff */
[----:B------:R-:W-:Y:S02]  /*7dce0*/  IADD3.X R131, P4, PT, R80, R129, RZ, P4, !PT ;  /* 0x0000008150837210 */ /* 0x000fe4000279e4ff */
[----:B------:R-:W-:Y:S01]  /*7dcf0*/  IADD3.X R145, P6, PT, RZ, R86, RZ, P6, !PT ;  /* 0x00000056ff917210 */ /* 0x000fe200037de4ff */
[----:B------:R-:W-:-:S03]  /*7dd00*/  IMAD.WIDE.U32 R128, R135, 0x397fe69a, RZ ;  /* 0x397fe69a87807825 */ /* 0x000fc600078e00ff */
[----:B------:R-:W-:Y:S01]  /*7dd10*/  IADD3.X R145, P4, PT, RZ, R145, RZ, P4, !PT ;  /* 0x00000091ff917210 */ /* 0x000fe2000279e4ff */
[----:B------:R-:W-:-:S03]  /*7dd20*/  IMAD.WIDE.U32 R80, R134, -0xc7aed41, RZ ;  /* 0xf38512bf86507825 */ /* 0x000fc600078e00ff */
[----:B------:R-:W-:Y:S01]  /*7dd30*/  IADD3.X R146, PT, PT, RZ, RZ, R87, P4, P6 ;  /* 0x000000ffff927210 */ /* 0x000fe200027ec457 */
[----:B------:R-:W-:Y:S01]  /*7dd40*/  IMAD.WIDE.U32 R86, R135, 0x434bacd7, RZ ;  /* 0x434bacd787567825 */ /* 0x000fe200078e00ff */
[----:B------:R-:W-:-:S03]  /*7dd50*/  IADD3 R142, P6, PT, R142, R63, RZ ;  /* 0x0000003f8e8e7210 */ /* 0x000fc60007fde0ff */
[----:B------:R-:W-:Y:S01]  /*7dd60*/  IMAD.X R63, RZ, RZ, RZ, P3 ;  /* 0x000000ffff3f7224 */ /* 0x000fe200018e06ff */
[----:B------:R-:W-:Y:S01]  /*7dd70*/  IADD3 RZ, P3, PT, R138, R80, RZ ;  /* 0x000000508aff7210 */ /* 0x000fe20007f7e0ff */
[----:B------:R-:W-:-:S03]  /*7dd80*/  IMAD.WIDE.U32 R64, P4, R134, 0x64774b84, R64 ;  /* 0x64774b8486407825 */ /* 0x000fc60007880040 */
[----:B------:R-:W-:Y:S01]  /*7dd90*/  IADD3.X R63, PT, PT, R63, RZ, RZ, P6, P5 ;  /* 0x000000ff3f3f7210 */ /* 0x000fe200037ea4ff */
[----:B------:R-:W-:Y:S01]  /*7dda0*/  IMAD.WIDE.U32 R136, R134, 0x434bacd7, RZ ;  /* 0x434bacd786887825 */ /* 0x000fe200078e00ff */
[----:B------:R-:W-:-:S03]  /*7ddb0*/  IADD3 R147, P5, PT, R64, R81, RZ ;  /* 0x0000005140937210 */ /* 0x000fc60007fbe0ff */
[----:B------:R-:W-:-:S04]  /*7ddc0*/  IMAD.WIDE.U32 R86, P6, R134, 0x4b1ba7b6, R86 ;  /* 0x4b1ba7b686567825 */ /* 0x000fc800078c0056 */
[----:B------:R-:W-:-:S04]  /*7ddd0*/  IMAD.WIDE.U32 R98, R134, -0xc7aed41, R138 ;  /* 0xf38512bf86627825 */ /* 0x000fc800078e008a */
[----:B------:R-:W-:Y:S02]  /*7dde0*/  IMAD.MOV.U32 R132, RZ, RZ, R65 ;  /* 0x000000ffff847224 */ /* 0x000fe400078e0041 */
[----:B------:R-:W-:Y:S02]  /*7ddf0*/  IMAD.X R133, RZ, RZ, RZ, P4 ;  /* 0x000000ffff857224 */ /* 0x000fe400020e06ff */
[----:B------:R-:W-:Y:S01]  /*7de00*/  IMAD.X R65, RZ, RZ, RZ, P6 ;  /* 0x000000ffff417224 */ /* 0x000fe200030e06ff */
[----:B------:R-:W-:Y:S01]  /*7de10*/  IADD3 R149, P6, PT, R86, R137, RZ ;  /* 0x0000008956957210 */ /* 0x000fe20007fde0ff */
[----:B------:R-:W-:-:S04]  /*7de20*/  IMAD.WIDE.U32 R128, P4, R134, 0x1a0111ea, R128 ;  /* 0x1a0111ea86807825 */ /* 0x000fc80007880080 */
[----:B------:R-:W-:Y:S02]  /*7de30*/  IMAD.IADD R99, R99, 0x1, R64 ;  /* 0x0000000163637824 */ /* 0x000fe400078e0240 */
[----:B------:R-:W-:Y:S02]  /*7de40*/  IMAD.MOV.U32 R64, RZ, RZ, R87 ;  /* 0x000000ffff407224 */ /* 0x000fe400078e0057 */
[----:B------:R-:W-:-:S04]  /*7de50*/  IMAD.WIDE.U32 R84, R134, 0x397fe69a, RZ ;  /* 0x397fe69a86547825 */ /* 0x000fc800078e00ff */
        /* <DEDUP_REMOVED lines=33> */
[----:B------:R-:W-:-:S03]  /*7e070*/  IMAD.WIDE.U32 R64, P4, R97, R122, R132 ;  /* 0x0000007a61407225 */ /* 0x000fc60007880084 */
[----:B------:R-:W-:Y:S01]  /*7e080*/  IADD3.X RZ, P5, PT, RZ, R83, RZ, P5, !PT ;  /* 0x00000053ffff7210 */ /* 0x000fe20002fbe4ff */
[----:B------:R-:W-:-:S04]  /*7e090*/  IMAD.WIDE.U32.X R136, R97, R125, R136, P6 ;  /* 0x0000007d61887225 */ /* 0x000fc800030e0488 */
        /* <DEDUP_REMOVED lines=11> */
[----:B------:R-:W-:-:S04]  /*7e150*/  IMAD.WIDE.U32 R130, R121, R96, RZ ;  /* 0x0000006079827225 */ /* 0x000fc800078e00ff */
        /* <DEDUP_REMOVED lines=15> */
[----:B------:R-:W-:Y:S01]  /*7e250*/  IMAD.IADD R130, R139, 0x1, R130 ;  /* 0x000000018b827824 */ /* 0x000fe200078e0282 */
[----:B------:R-:W-:Y:S01]  /*7e260*/  IADD3 R138, P5, PT, R129, R138, RZ ;  /* 0x0000008a818a7210 */ /* 0x000fe20007fbe0ff */
[----:B------:R-:W-:-:S03]  /*7e270*/  IMAD.WIDE.U32.X R136, R97, R121, R136, P6 ;  /* 0x0000007961887225 */ /* 0x000fc600030e0488 */
        /* <DEDUP_REMOVED lines=38> */
[----:B------:R-:W-:Y:S01]  /*7e4e0*/  IMAD R135, R83, -0x30003, RZ ;  /* 0xfffcfffd53877824 */ /* 0x000fe200078e02ff */
[----:B------:R-:W-:Y:S02]  /*7e4f0*/  IADD3.X R86, P3, PT, RZ, R86, RZ, P3, !PT ;  /* 0x00000056ff567210 */ /* 0x000fe40001f7e4ff */
[----:B------:R-:W-:Y:S01]  /*7e500*/  IADD3.X R101, P5, PT, R98, R129, RZ, P5, !PT ;  /* 0x0000008162657210 */ /* 0x000fe20002fbe4ff */
[----:B------:R-:W-:Y:S01]  /*7e510*/  IMAD R135, R82, -0x760c0004, R135 ;  /* 0x89f3fffc52877824 */ /* 0x000fe200078e0287 */
[----:B------:R-:W-:Y:S02]  /*7e520*/  IADD3.X R129, P4, PT, RZ, R84, RZ, P4, !PT ;  /* 0x00000054ff817210 */ /* 0x000fe4000279e4ff */
[----:B------:R-:W-:Y:S01]  /*7e530*/  IADD3.X R87, PT, PT, RZ, RZ, R81, P3, P6 ;  /* 0x000000ffff577210 */ /* 0x000fe20001fec451 */
[----:B------:R-:W-:Y:S01]  /*7e540*/  IMAD.WIDE.U32 R80, R115, R96, RZ ;  /* 0x0000006073507225 */ /* 0x000fe200078e00ff */
[----:B------:R-:W-:-:S02]  /*7e550*/  IADD3 R143, P3, PT, R143, R142, RZ ;  /* 0x0000008e8f8f7210 */ /* 0x000fc40007f7e0ff */
[----:B------:R-:W-:Y:S02]  /*7e560*/  IADD3.X R129, P5, PT, RZ, R129, RZ, P5, !PT ;  /* 0x00000081ff817210 */ /* 0x000fe40002fbe4ff */
[----:B------:R-:W-:Y:S02]  /*7e570*/  IADD3.X R98, P3, PT, R62, R63, RZ, P3, !PT ;  /* 0x0000003f3e627210 */ /* 0x000fe40001f7e4ff */
[----:B------:R-:W-:Y:S02]  /*7e580*/  IADD3 R62, P6, PT, R86, R143, RZ ;  /* 0x0000008f563e7210 */ /* 0x000fe40007fde0ff */
[----:B------:R-:W-:Y:S01]  /*7e590*/  IADD3.X R128, PT, PT, RZ, RZ, R85, P5, P4 ;  /* 0x000000ffff807210 */ /* 0x000fe20002fe8455 */
[----:B------:R-:W-:Y:S01]  /*7e5a0*/  IMAD.WIDE.U32 R80, P4, R97, R114, R80 ;  /* 0x0000007261507225 */ /* 0x000fe20007880050 */
[----:B------:R-:W-:-:S03]  /*7e5b0*/  IADD3.X R63, P5, PT, R87, R98, RZ, P6, !PT ;  /* 0x00000062573f7210 */ /* 0x000fc600037be4ff */
[----:B------:R-:W-:Y:S01]  /*7e5c0*/  IMAD.WIDE.U32 R84, R114, R96, RZ ;  /* 0x0000006072547225 */ /* 0x000fe200078e00ff */
[----:B------:R-:W-:-:S03]  /*7e5d0*/  IADD3.X R143, P5, PT, RZ, RZ, RZ, P5, !PT ;  /* 0x000000ffff8f7210 */ /* 0x000fc60002fbe4ff */
[----:B------:R-:W-:Y:S01]  /*7e5e0*/  IMAD.X R87, RZ, RZ, RZ, P4 ;  /* 0x000000ffff577224 */ /* 0x000fe200020e06ff */
[----:B------:R-:W-:Y:S01]  /*7e5f0*/  IADD3 R133, P4, PT, R80, R85, RZ ;  /* 0x0000005550857210 */ /* 0x000fe20007f9e0ff */
[----:B------:R-:W-:Y:S01]  /*7e600*/  IMAD.WIDE.U32 R98, R96, R114, R62 ;  /* 0x0000007260627225 */ /* 0x000fe200078e003e */
[----:B------:R-:W-:-:S03]  /*7e610*/  IADD3 RZ, P6, PT, R62, R84, RZ ;  /* 0x000000543eff7210 */ /* 0x000fc60007fde0ff */
[----:B------:R-:W-:Y:S01]  /*7e620*/  IMAD.MOV.U32 R86, RZ, RZ, R81 ;  /* 0x000000ffff567224 */ /* 0x000fe200078e0051 */
[----:B------:R-:W-:Y:S01]  /*7e630*/  IADD3.X RZ, P6, PT, R63, R133, RZ, P6, !PT ;  /* 0x000000853fff7210 */ /* 0x000fe200037de4ff */
[----:B------:R-:W-:-:S04]  /*7e640*/  IMAD.WIDE.U32 R84, R82, -0x30003, RZ ;  /* 0xfffcfffd52547825 */ /* 0x000fc800078e00ff */
[----:B------:R-:W-:-:S04]  /*7e650*/  IMAD.WIDE.U32.X R86, R97, R115, R86, P4 ;  /* 0x0000007361567225 */ /* 0x000fc800020e0456 */
[----:B------:R-:W-:Y:S01]  /*7e660*/  IMAD.IADD R81, R99, 0x1, R80 ;  /* 0x0000000163517824 */ /* 0x000fe200078e0250 */
[----:B------:R-:W-:Y:S01]  /*7e670*/  IADD3 R80, P4, PT, R129, R98, RZ ;  /* 0x0000006281507210 */ /* 0x000fe20007f9e0ff */
[----:B------:R-:W-:Y:S01]  /*7e680*/  IMAD.IADD R85, R85, 0x1, R135 ;  /* 0x0000000155557824 */ /* 0x000fe200078e0287 */
[----:B------:R-:W-:Y:S01]  /*7e690*/  IADD3.X R63, P6, PT, RZ, R86, RZ, P6, !PT ;  /* 0x00000056ff3f7210 */ /* 0x000fe200037de4ff */
        /* <DEDUP_REMOVED lines=55> */
[----:B------:R-:W-:-:S03]  /*7ea10*/  IMAD.WIDE.U32 R128, R84, 0x397fe69a, RZ ;  /* 0x397fe69a54807825 */ /* 0x000fc600078e00ff */
        /* <DEDUP_REMOVED lines=57> */
[----:B------:R-:W-:Y:S02]  /*7edb0*/  IADD3 R87, P6, PT, R138, R83, RZ ;  /* 0x000000538a577210 */ /* 0x000fe40007fde0ff */
[----:B------:R-:W-:Y:S01]  /*7edc0*/  IADD3 RZ, P3, PT, R98, R82, RZ ;  /* 0x0000005262ff7210 */ /* 0x000fe20007f7e0ff */
[----:B------:R-:W-:Y:S01]  /*7edd0*/  IMAD.WIDE.U32 R82, R94, R122, R98 ;  /* 0x0000007a5e527225 */ /* 0x000fe200078e0062 */
[----:B------:R-:W-:Y:S02]  /*7ede0*/  IADD3.X R85, P5, PT, RZ, R85, RZ, P5, !PT ;  /* 0x00000055ff557210 */ /* 0x000fe40002fbe4ff */
[----:B------:R-:W-:Y:S01]  /*7edf0*/  IADD3.X RZ, P3, PT, R99, R87, RZ, P3, !PT ;  /* 0x0000005763ff7210 */ /* 0x000fe20001f7e4ff */
[----:B------:R-:W-:Y:S01]  /*7ee00*/  IMAD.WIDE.U32 R98, R121, R94, RZ ;  /* 0x0000005e79627225 */ /* 0x000fe200078e00ff */
[----:B------:R-:W-:-:S02]  /*7ee10*/  IADD3.X R140, PT, PT, RZ, RZ, R133, P5, P4 ;  /* 0x000000ffff8c7210 */ /* 0x000fc40002fe8485 */
[----:B------:R-:W-:Y:S01]  /*7ee20*/  IADD3 R82, P5, PT, R85, R82, RZ ;  /* 0x0000005255527210 */ /* 0x000fe20007fbe0ff */
        /* <DEDUP_REMOVED lines=26> */
[----:B------:R-:W-:Y:S01]  /*7efd0*/  IMAD.IADD R139, R139, 0x1, R86 ;  /* 0x000000018b8b7824 */ /* 0x000fe200078e0256 */
[----:B------:R-:W-:Y:S01]  /*7efe0*/  IADD3 RZ, P5, PT, R136, R64, RZ ;  /* 0x0000004088ff7210 */ /* 0x000fe20007fbe0ff */
[----:B------:R-:W-:-:S03]  /*7eff0*/  IMAD.WIDE.U32 R98, R94, R118, R136 ;  /* 0x000000765e627225 */ /* 0x000fc600078e0088 */
[----:B------:R-:W-:Y:S01]  /*7f000*/  IADD3.X RZ, P5, PT, R137, R135, RZ, P5, !PT ;  /* 0x0000008789ff7210 */ /* 0x000fe20002fbe4ff */
[----:B------:R-:W-:Y:S01]  /*7f010*/  IMAD.MOV.U32 R86, RZ, RZ, R141 ;  /* 0x000000ffff567224 */ /* 0x000fe200078e008d */
[----:B------:R-:W-:Y:S01]  /*7f020*/  IADD3.X R135, PT, PT, RZ, RZ, R85, P6, P4 ;  /* 0x000000ffff877210 */ /* 0x000fe200037e8455 */
[----:B------:R-:W-:Y:S01]  /*7f030*/  IMAD.WIDE.U32 R64, R117, R94, RZ ;  /* 0x0000005e75407225 */ /* 0x000fe200078e00ff */
[----:B------:R-:W-:-:S03]  /*7f040*/  IADD3 R98, P4, PT, R131, R98, RZ ;  /* 0x0000006283627210 */ /* 0x000fc60007f9e0ff */
        /* <DEDUP_REMOVED lines=23> */
[----:B------:R-:W-:Y:S01]  /*7f1c0*/  IADD3.X R86, P3, PT, RZ, R86, RZ, P3, !PT ;  /* 0x00000056ff567210 */ /* 0x000fe20001f7e4ff */
[----:B------:R-:W-:Y:S01]  /*7f1d0*/  IMAD.MOV.U32 R100, RZ, RZ, R134 ;  /* 0x000000ffff647224 */ /* 0x000fe200078e0086 */
[----:B------:R-:W-:Y:S01]  /*7f1e0*/  IADD3.X R81, P5, PT, R64, R87, RZ, P5, !PT ;  /* 0x0000005740517210 */ /* 0x000fe20002fbe4ff */
[----:B------:R-:W-:Y:S01]  /*7f1f0*/  IMAD.WIDE.U32 R64, R115, R94, RZ ;  /* 0x0000005e73407225 */ /* 0x000fe200078e00ff */
[----:B------:R-:W-:Y:S02]  /*7f200*/  IADD3.X R129, P4, PT, RZ, R84, RZ, P4, !PT ;  /* 0x00000054ff817210 */ /* 0x000fe4000279e4ff */
[----:B------:R-:W-:Y:S01]  /*7f210*/  IADD3.X R96, PT, PT, RZ, RZ, R97, P3, P6 ;  /* 0x000000ffff607210 */ /* 0x000fe20001fec461 */
[----:B------:R-:W-:Y:S01]  /*7f220*/  IMAD R137, R134, -0x760c0004, R137 ;  /* 0x89f3fffc86897824 */ /* 0x000fe200078e0289 */
        /* <DEDUP_REMOVED lines=16> */
[----:B------:R-:W-:Y:S01]  /*7f330*/  IMAD.WIDE.U32.X R64, R95, R115, R64, P4 ;  /* 0x000000735f407225 */ /* 0x000fe200020e0440 */
[----:B------:R-:W-:-:S03]  /*7f340*/  IADD3 R62, P4, PT, R129, R96, RZ ;  /* 0x00000060813e7210 */ /* 0x000fc60007f9e0ff */
[----:B------:R-:W-:Y:S01]  /*7f350*/  IMAD.IADD R86, R97, 0x1, R86 ;  /* 0x0000000161567824 */ /* 0x000fe200078e0256 */
[----:B------:R-:W-:Y:S01]  /*7f360*/  IADD3.X R140, P6, PT, RZ, R64, RZ, P6, !PT ;  /* 0x00000040ff8c7210 */ /* 0x000fe200037de4ff */
[----:B------:R-:W-:Y:S02]  /*7f370*/  IMAD.IADD R85, R85, 0x1, R137 ;  /* 0x0000000155557824 */ /* 0x000fe400078e0289 */
[----:B------:R-:W-:Y:S01]  /*7f380*/  IMAD.WIDE.U32 R94, R84, -0x5555, RZ ;  /* 0xffffaaab545e7825 */ /* 0x000fe200078e00ff */
[----:B------:R-:W-:-:S03]  /*7f390*/  IADD3.X R63, P4, PT, R86, R131, RZ, P4, !PT ;  /* 0x00000083563f7210 */ /* 0x000fc6000279e4ff */
[----:B------:R-:W-:Y:S01]  /*7f3a0*/  IMAD.WIDE.U32 R86, R85, -0x5555, RZ ;  /* 0xffffaaab55567825 */ /* 0x000fe200078e00ff */
[----:B------:R-:W-:-:S03]  /*7f3b0*/  IADD3.X R140, P4, PT, RZ, R140, RZ, P4, !PT ;  /* 0x0000008cff8c7210 */ /* 0x000fc6000279e4ff */
[----:B------:R-:W-:Y:S01]  /*7f3c0*/  IMAD.WIDE.U32 R96, R84, -0x5555, R100 ;  /* 0xffffaaab54607825 */ /* 0x000fe200078e0064 */
[----:B------:R-:W-:-:S03]  /*7f3d0*/  IADD3.X R64, PT, PT, RZ, RZ, R65, P4, P6 ;  /* 0x000000ffff407210 */ /* 0x000fc600027ec441 */
[----:B------:R-:W-:-:S04]  /*7f3e0*/  IMAD.WIDE.U32 R86, P4, R84, -0x46010001, R86 ;  /* 0xb9feffff54567825 */ /* 0x000fc80007880056 */
        /* <DEDUP_REMOVED lines=12> */
[----:B------:R-:W-:-:S04]  /*7f4b0*/  IADD3.X R65, P6, PT, RZ, R65, RZ, P6, !PT ;  /* 0x00000041ff417210 */ /* 0x000fc800037de4ff */
        /* <DEDUP_REMOVED lines=16> */
[----:B------:R-:W-:-:S03]  /*7f5c0*/  IMAD.WIDE.U32 R100, R85, -0xc7aed41, RZ ;  /* 0xf38512bf55647825 */ /* 0x000fc600078e00ff */
        /* <DEDUP_REMOVED lines=8> */
[----:B------:R-:W-:-:S04]  /*7f650*/  IMAD.WIDE.U32.X R82, R85, 0x6730d2a0, R82, P6 ;  /* 0x6730d2a055527825 */ /* 0x000fc800030e0452 */
[----:B------:R-:W-:Y:S01]  /*7f660*/  IMAD.IADD R87, R95, 0x1, R86 ;  /* 0x000000015f577824 */ /* 0x000fe200078e0256 */
[----:B------:R-:W-:Y:S01]  /*7f670*/  IADD3 R86, P6, PT, R65, R94, RZ ;  /* 0x0000005e41567210 */ /* 0x000fe20007fde0ff */
[C---:B------:R-:W-:Y:S01]  /*7f680*/  IMAD.WIDE.U32 R94, R84.reuse, -0xc7aed41, R98 ;  /* 0xf38512bf545e7825 */ /* 0x040fe200078e0062 */
[----:B------:R-:W-:Y:S02]  /*7f690*/  IADD3.X R137, P4, PT, RZ, R82, RZ, P4, !PT ;  /* 0x00000052ff897210 */ /* 0x000fe4000279e4ff */
        /* <DEDUP_REMOVED lines=14> */
[----:B------:R-:W-:-:S04]  /*7f780*/  IMAD.WIDE.U32 R82, R85, 0x434bacd7, RZ ;  /* 0x434bacd755527825 */ /* 0x000fc800078e00ff */
[----:B------:R-:W-:Y:S02]  /*7f790*/  IMAD.MOV.U32 R134, RZ, RZ, R101 ;  /* 0x000000ffff867224 */ /* 0x000fe400078e0065 */
[----:B------:R-:W-:-:S04]  /*7f7a0*/  IMAD.WIDE.U32 R82, P6, R84, 0x4b1ba7b6, R82 ;  /* 0x4b1ba7b654527825 */ /* 0x000fc800078c0052 */
[----:B------:R-:W-:Y:S02]  /*7f7b0*/  IMAD.IADD R65, R95, 0x1, R100 ;  /* 0x000000015f417824 */ /* 0x000fe400078e0264 */
[----:B------:R-:W-:-:S04]  /*7f7c0*/  IMAD.WIDE.U32 R96, P4, R84, 0x1a0111ea, R96 ;  /* 0x1a0111ea54607825 */ /* 0x000fc80007880060 */
[----:B------:R-:W-:-:S04]  /*7f7d0*/  IMAD.WIDE.U32 R100, R84, 0x397fe69a, RZ ;  /* 0x397fe69a54647825 */ /* 0x000fc800078e00ff */
[----:B------:R-:W-:Y:S01]  /*7f7e0*/  IMAD.X R131, RZ, RZ, RZ, P6 ;  /* 0x000000ffff837224 */ /* 0x000fe200030e06ff */
[----:B------:R-:W-:Y:S01]  /*7f7f0*/  IADD3 R145, P6, PT, R82, R133, RZ ;  /* 0x0000008552917210 */ /* 0x000fe20007fde0ff */
[----:B------:R-:W-:Y:S02]  /*7f800*/  IMAD.MOV.U32 R130, RZ, RZ, R83 ;  /* 0x000000ffff827224 */ /* 0x000fe400078e0053 */
[----:B------:R-:W-:Y:S01]  /*7f810*/  IMAD.X R95, RZ, RZ, RZ, P4 ;  /* 0x000000ffff5f7224 */ /* 0x000fe200020e06ff */
[----:B------:R-:W-:Y:S01]  /*7f820*/  IADD3 R98, P4, PT, R137, R94, RZ ;  /* 0x0000005e89627210 */ /* 0x000fe20007f9e0ff */
[----:B------:R-:W-:Y:S01]  /*7f830*/  IMAD.WIDE.U32.X R134, R85, 0x64774b84, R134, P5 ;  /* 0x64774b8455867825 */ /* 0x000fe200028e0486 */
[----:B------:R-:W-:-:S03]  /*7f840*/  IADD3 R143, P5, PT, R96, R101, RZ ;  /* 0x00000065608f7210 */ /* 0x000fc60007fbe0ff */
[----:B------:R-:W-:Y:S02]  /*7f850*/  IMAD.MOV.U32 R94, RZ, RZ, R97 ;  /* 0x000000ffff5e7224 */ /* 0x000fe400078e0061 */
[----:B------:R-:W-:Y:S01]  /*7f860*/  IMAD.WIDE.U32.X R130, R85, 0x4b1ba7b6, R130, P6 ;  /* 0x4b1ba7b655827825 */ /* 0x000fe200030e0482 */
[----:B------:R-:W-:Y:S02]  /*7f870*/  IADD3.X RZ, P6, PT, R99, R139, RZ, P3, !PT ;  /* 0x0000008b63ff7210 */ /* 0x000fe40001fde4ff */
[----:B------:R-:W-:Y:S01]  /*7f880*/  IADD3.X R99, P3, PT, R65, R136, RZ, P4, !PT ;  /* 0x0000008841637210 */ /* 0x000fe2000277e4ff */
[----:B------:R-:W-:Y:S01]  /*7f890*/  IMAD.WIDE.U32.X R94, R85, 0x1a0111ea, R94, P5 ;  /* 0x1a0111ea555e7825 */ /* 0x000fe200028e045e */
[----:B------:R-:W-:Y:S02]  /*7f8a0*/  IADD3 RZ, P5, PT, R80, R132, RZ ;  /* 0x0000008450ff7210 */ /* 0x000fe40007fbe0ff */
[----:B------:R-:W-:Y:S01]  /*7f8b0*/  IADD3.X R65, P4, PT, RZ, R134, RZ, P6, !PT ;  /* 0x00000086ff417210 */ /* 0x000fe2000379e4ff */
[----:B------:R-:W-:Y:S01]  /*7f8c0*/  IMAD.WIDE.U32 R138, R84, 0x434bacd7, R80 ;  /* 0x434bacd7548a7825 */ /* 0x000fe200078e0050 */
[----:B------:R-:W-:-:S02]  /*7f8d0*/  IADD3.X RZ, P5, PT, R81, R145, RZ, P5, !PT ;  /* 0x0000009151ff7210 */ /* 0x000fc40002fbe4ff */
[----:B------:R-:W-:Y:S01]  /*7f8e0*/  IADD3.X R81, P6, PT, RZ, R65, RZ, P3, !PT ;  /* 0x00000041ff517210 */ /* 0x000fe20001fde4ff */
[----:B------:R-:W-:Y:S01]  /*7f8f0*/  IMAD.WIDE.U32 R132, R125, R92, RZ ;  /* 0x0000005c7d847225 */ /* 0x000fe200078e00ff */
[----:B------:R-:W-:Y:S02]  /*7f900*/  IADD3.X R101, P5, PT, RZ, R130, RZ, P5, !PT ;  /* 0x00000082ff657210 */ /* 0x000fe40002fbe4ff */
[----:B------:R-:W-:Y:S01]  /*7f910*/  IADD3.X R65, PT, PT, RZ, RZ, R135, P6, P4 ;  /* 0x000000ffff417210 */ /* 0x000fe200037e8487 */
        /* <DEDUP_REMOVED lines=10> */
[----:B------:R-:W-:Y:S01]  /*7f9c0*/  IMAD.MOV.U32 R134, RZ, RZ, R133 ;  /* 0x000000ffff867224 */ /* 0x000fe200078e0085 */
[----:B------:R-:W-:Y:S01]  /*7f9d0*/  IADD3.X RZ, P3, PT, R129, R85, RZ, P3, !PT ;  /* 0x0000005581ff7210 */ /* 0x000fe20001f7e4ff */
[----:B------:R-:W-:-:S04]  /*7f9e0*/  IMAD.WIDE.U32 R136, R123, R92, RZ ;  /* 0x0000005c7b887225 */ /* 0x000fc800078e00ff */
        /* <DEDUP_REMOVED lines=25> */
[----:B------:R-:W-:Y:S01]  /*7fb80*/  IMAD.WIDE.U32 R128, R84, 0x397fe69a, R62 ;  /* 0x397fe69a54807825 */ /* 0x000fe200078e003e */
        /* <DEDUP_REMOVED lines=24> */
[----:B------:R-:W-:-:S02]  /*7fd10*/  IMAD.MOV.U32 R98, RZ, RZ, R137 ;  /* 0x000000ffff627224 */ /* 0x000fc400078e0089 */
[----:B------:R-:W-:Y:S01]  /*7fd20*/  IMAD.WIDE.U32 R80, P3, R93, R116, R96 ;  /* 0x000000745d507225 */ /* 0x000fe20007860060 */
[----:B------:R-:W-:-:S03]  /*7fd30*/  IADD3 R96, P6, PT, R129, R132, RZ ;  /* 0x0000008481607210 */ /* 0x000fc60007fde0ff */
        /* <DEDUP_REMOVED lines=10> */
[----:B------:R-:W-:Y:S01]  /*7fde0*/  IADD3.X R83, P6, PT, RZ, R62, RZ, P6, !PT ;  /* 0x0000003eff537210 */ /* 0x000fe200037de4ff */
[----:B------:R-:W-:Y:S01]  /*7fdf0*/  IMAD R133, R65, -0x30003, RZ ;  /* 0xfffcfffd41857824 */ /* 0x000fe200078e02ff */
[----:B------:R-:W-:Y:S01]  /*7fe00*/  IADD3.X RZ, P3, PT, R63, R143, RZ, P3, !PT ;  /* 0x0000008f3fff7210 */ /* 0x000fe20001f7e4ff */
[----:B------:R-:W-:Y:S01]  /*7fe10*/  IMAD.WIDE.U32 R62, R92, R116, R128 ;  /* 0x000000745c3e7225 */ /* 0x000fe200078e0080 */
[----:B------:R-:W-:-:S02]  /*7fe20*/  IADD3.X R99, PT, PT, RZ, RZ, R99, P6, P4 ;  /* 0x000000ffff637210 */ /* 0x000fc400037e8463 */
[----:B------:R-:W-:Y:S01]  /*7fe30*/  IADD3 R131, P6, PT, R80, R131, RZ ;  /* 0x0000008350837210 */ /* 0x000fe20007fde0ff */
[----:B------:R-:W-:Y:S01]  /*7fe40*/  IMAD.IADD R80, R63, 0x1, R80 ;  /* 0x000000013f507824 */ /* 0x000fe200078e0250 */
[----:B------:R-:W-:Y:S01]  /*7fe50*/  IADD3 RZ, P4, PT, R128, R130, RZ ;  /* 0x0000008280ff7210 */ /* 0x000fe20007f9e0ff */
[----:B------:R-:W-:Y:S01]  /*7fe60*/  IMAD R133, R82, -0x760c0004, R133 ;  /* 0x89f3fffc52857824 */ /* 0x000fe200078e0285 */
[----:B------:R-:W-:Y:S01]  /*7fe70*/  IADD3.X R98, P3, PT, RZ, R94, RZ, P3, !PT ;  /* 0x0000005eff627210 */ /* 0x000fe20001f7e4ff */
[----:B------:R-:W-:Y:S01]  /*7fe80*/  IMAD.WIDE.U32.X R100, R93, R117, R100, P6 ;  /* 0x000000755d647225 */ /* 0x000fe200030e0464 */
[----:B------:R-:W-:Y:S02]  /*7fe90*/  IADD3 R62, P6, PT, R83, R62, RZ ;  /* 0x0000003e533e7210 */ /* 0x000fe40007fde0ff */
[----:B------:R-:W-:Y:S01]  /*7fea0*/  IADD3.X RZ, P4, PT, R129, R131, RZ, P4, !PT ;  /* 0x0000008381ff7210 */ /* 0x000fe2000279e4ff */
[----:B------:R-:W-:Y:S01]  /*7feb0*/  IMAD.WIDE.U32 R144, R125, R90, RZ ;  /* 0x0000005a7d907225 */ /* 0x000fe200078e00ff */
[----:B------:R-:W-:-:S02]  /*7fec0*/  IADD3.X R98, P5, PT, RZ, R98, RZ, P5, !PT ;  /* 0x00000062ff627210 */ /* 0x000fc40002fbe4ff */
[----:B------:R-:W-:Y:S01]  /*7fed0*/  IADD3.X R63, P6, PT, R80, R99, RZ, P6, !PT ;  /* 0x00000063503f7210 */ /* 0x000fe200037de4ff */
[----:B------:R-:W-:Y:S01]  /*7fee0*/  IMAD.WIDE.U32 R80, R115, R92, RZ ;  /* 0x0000005c73507225 */ /* 0x000fe200078e00ff */
[----:B------:R-:W-:Y:S02]  /*7fef0*/  IADD3.X R83, P4, PT, RZ, R100, RZ, P4, !PT ;  /* 0x00000064ff537210 */ /* 0x000fe4000279e4ff */
[----:B------:R-:W-:Y:S01]  /*7ff00*/  IADD3.X R94, PT, PT, RZ, RZ, R95, P5, P3 ;  /* 0x000000ffff5e7210 */ /* 0x000fe20002fe645f */
[----:B------:R-:W-:Y:S01]  /*7ff10*/  IMAD.WIDE.U32 R134, R123, R90, RZ ;  /* 0x0000005a7b867225 */ /* 0x000fe200078e00ff */
[----:B------:R-:W-:Y:S02]  /*7ff20*/  IADD3 R99, P3, PT, R140, R142, RZ ;  /* 0x0000008e8c637210 */ /* 0x000fe40007f7e0ff */
[----:B------:R-:W-:Y:S01]  /*7ff30*/  IADD3.X R83, P6, PT, RZ, R83, RZ, P6, !PT ;  /* 0x00000053ff537210 */ /* 0x000fe200037de4ff */
[----:B------:R-:W-:Y:S01]  /*7ff40*/  IMAD.WIDE.U32 R138, R120, R90, RZ ;  /* 0x0000005a788a7225 */ /* 0x000fe200078e00ff */
[----:B------:R-:W-:-:S02]  /*7ff50*/  IADD3.X R141, P3, PT, R64, R141, RZ, P3, !PT ;  /* 0x0000008d408d7210 */ /* 0x000fc40001f7e4ff */
[----:B------:R-:W-:Y:S01]  /*7ff60*/  IADD3 R98, P5, PT, R98, R99, RZ ;  /* 0x0000006362627210 */ /* 0x000fe20007fbe0ff */
[----:B------:R-:W-:Y:S01]  /*7ff70*/  IMAD.MOV.U32 R64, RZ, RZ, R82 ;  /* 0x000000ffff407224 */ /* 0x000fe200078e0052 */
        /* <DEDUP_REMOVED lines=16> */
[----:B------:R-:W-:Y:S01]  /*80080*/  IMAD.WIDE.U32 R98, R80, -0x5555, R64 ;  /* 0xffffaaab50627825 */ /* 0x000fe200078e0040 */
[----:B------:R-:W-:-:S03]  /*80090*/  IADD3.X R147, P5, PT, R100, R129, RZ, P5, !PT ;  /* 0x0000008164937210 */ /* 0x000fc60002fbe4ff */
[----:B------:R-:W-:Y:S01]  /*800a0*/  IMAD.WIDE.U32 R92, R156, -0x5555, RZ ;  /* 0xffffaaab9c5c7825 */ /* 0x000fe200078e00ff */
[----:B------:R-:W-:-:S03]  /*800b0*/  IADD3.X R155, P5, PT, RZ, R155, RZ, P5, !PT ;  /* 0x0000009bff9b7210 */ /* 0x000fc60002fbe4ff */
[----:B------:R-:W-:Y:S01]  /*800c0*/  IMAD.WIDE.U32 R148, R80, -0x4eac0001, R86 ;  /* 0xb153ffff50947825 */ /* 0x000fe200078e0056 */
        /* <DEDUP_REMOVED lines=8> */
[----:B------:R-:W-:Y:S01]  /*80150*/  IMAD.WIDE.U32 R130, R122, R90, RZ ;  /* 0x0000005a7a827225 */ /* 0x000fe200078e00ff */
[----:B------:R-:W-:-:S03]  /*80160*/  IADD3.X RZ, P5, PT, R65, R81, RZ, P5, !PT ;  /* 0x0000005141ff7210 */ /* 0x000fc60002fbe4ff */
[----:B------:R-:W-:Y:S01]  /*80170*/  IMAD.WIDE.U32.X R82, R156, -0x46010001, R82, P6 ;  /* 0xb9feffff9c527825 */ /* 0x000fe200030e0452 */
[----:B------:R-:W-:-:S03]  /*80180*/  IADD3 RZ, P6, PT, RZ, R98, RZ ;  /* 0x00000062ffff7210 */ /* 0x000fc60007fde0ff */
[----:B------:R-:W-:Y:S01]  /*80190*/  IMAD.WIDE.U32 R64, R156, -0x4eac0001, RZ ;  /* 0xb153ffff9c407825 */ /* 0x000fe200078e00ff */
[----:B------:R-:W-:Y:S02]  /*801a0*/  IADD3.X RZ, P6, PT, RZ, R92, RZ, P6, !PT ;  /* 0x0000005cffff7210 */ /* 0x000fe400037de4ff */
[----:B------:R-:W-:Y:S01]  /*801b0*/  IADD3.X R81, P5, PT, RZ, R82, RZ, P5, !PT ;  /* 0x00000052ff517210 */ /* 0x000fe20002fbe4ff */
[----:B------:R-:W-:-:S03]  /*801c0*/  IMAD.WIDE.U32 R92, R80, -0x4eac0001, RZ ;  /* 0xb153ffff505c7825 */ /* 0x000fc600078e00ff */
[----:B------:R-:W-:Y:S01]  /*801d0*/  IADD3.X R81, P6, PT, RZ, R81, RZ, P6, !PT ;  /* 0x00000051ff517210 */ /* 0x000fe200037de4ff */
[----:B------:R-:W-:-:S03]  /*801e0*/  IMAD.WIDE.U32 R136, R80, -0x94f09dc, R84 ;  /* 0xf6b0f62450887825 */ /* 0x000fc600078e0054 */
[----:B------:R-:W-:Y:S01]  /*801f0*/  IADD3.X R99, PT, PT, RZ, RZ, R83, P6, P5 ;  /* 0x000000ffff637210 */ /* 0x000fe200037ea453 */
[----:B------:R-:W-:Y:S01]  /*80200*/  IMAD.WIDE.U32 R64, P5, R80, 0x1eabfffe, R64 ;  /* 0x1eabfffe50407825 */ /* 0x000fe200078a0040 */
[----:B------:R-:W-:-:S03]  /*80210*/  IADD3 RZ, P6, PT, R86, R92, RZ ;  /* 0x0000005c56ff7210 */ /* 0x000fc60007fde0ff */
[----:B------:R-:W-:Y:S01]  /*80220*/  IMAD.X R83, RZ, RZ, RZ, P5 ;  /* 0x000000ffff537224 */ /* 0x000fe200028e06ff */
[----:B------:R-:W-:Y:S01]  /*80230*/  IADD3 R93, P5, PT, R64, R93, RZ ;  /* 0x0000005d405d7210 */ /* 0x000fe20007fbe0ff */
[----:B------:R-:W-:Y:S02]  /*80240*/  IMAD.MOV.U32 R82, RZ, RZ, R65 ;  /* 0x000000ffff527224 */ /* 0x000fe400078e0041 */
[----:B------:R-:W-:Y:S01]  /*80250*/  IMAD.IADD R64, R149, 0x1, R64 ;  /* 0x0000000195407824 */ /* 0x000fe200078e0240 */
[----:B------:R-:W-:Y:S01]  /*80260*/  IADD3.X RZ, P6, PT, R87, R93, RZ, P6, !PT ;  /* 0x0000005d57ff7210 */ /* 0x000fe200037de4ff */
        /* <DEDUP_REMOVED lines=9> */
[----:B------:R-:W-:-:S04]  /*80300*/  IMAD.WIDE.U32 R144, P6, R91, R124, R144 ;  /* 0x0000007c5b907225 */ /* 0x000fc800078c0090 */
[----:B------:R-:W-:Y:S01]  /*80310*/  IMAD.X R83, RZ, RZ, RZ, P6 ;  /* 0x000000ffff537224 */ /* 0x000fe200030e06ff */
[----:B------:R-:W-:Y:S01]  /*80320*/  IADD3 R81, P6, PT, R144, R153, RZ ;  /* 0x0000009990517210 */ /* 0x000fe20007fde0ff */
[----:B------:R-:W-:-:S04]  /*80330*/  IMAD.WIDE.U32 R86, P5, R80, 0x6730d2a0, R86 ;  /* 0x6730d2a050567825 */ /* 0x000fc800078a0056 */
[----:B------:R-:W-:Y:S02]  /*80340*/  IMAD.MOV.U32 R82, RZ, RZ, R145 ;  /* 0x000000ffff527224 */ /* 0x000fe400078e0091 */
[----:B------:R-:W-:Y:S02]  /*80350*/  IMAD.X R65, RZ, RZ, RZ, P5 ;  /* 0x000000ffff417224 */ /* 0x000fe400028e06ff */
[----:B------:R-:W-:Y:S01]  /*80360*/  IMAD.WIDE.U32.X R82, R91, R125, R82, P6 ;  /* 0x0000007d5b527225 */ /* 0x000fe200030e0452 */
[----:B------:R-:W-:-:S03]  /*80370*/  IADD3 R93, P6, PT, R86, R93, RZ ;  /* 0x0000005d565d7210 */ /* 0x000fc60007fde0ff */
[----:B------:R-:W-:-:S04]  /*80380*/  IMAD.WIDE.U32 R134, P5, R91, R122, R134 ;  /* 0x0000007a5b867225 */ /* 0x000fc800078a0086 */
[----:B------:R-:W-:Y:S02]  /*80390*/  IMAD.MOV.U32 R64, RZ, RZ, R87 ;  /* 0x000000ffff407224 */ /* 0x000fe400078e0057 */
[----:B------:R-:W-:Y:S01]  /*803a0*/  IMAD.X R99, RZ, RZ, RZ, P5 ;  /* 0x000000ffff637224 */ /* 0x000fe200028e06ff */
[----:B------:R-:W-:Y:S01]  /*803b0*/  IADD3 RZ, P5, PT, R84, R92, RZ ;  /* 0x0000005c54ff7210 */ /* 0x000fe20007fbe0ff */
[----:B------:R-:W-:Y:S01]  /*803c0*/  IMAD.WIDE.U32.X R64, R156, 0x6730d2a0, R64, P6 ;  /* 0x6730d2a09c407825 */ /* 0x000fe200030e0440 */
[----:B------:R-:W-:Y:S02]  /*803d0*/  IADD3 R131, P6, PT, R134, R131, RZ ;  /* 0x0000008386837210 */ /* 0x000fe40007fde0ff */
[----:B------:R-:W-:Y:S01]  /*803e0*/  IADD3.X RZ, P5, PT, R85, R93, RZ, P5, !PT ;  /* 0x0000005d55ff7210 */ /* 0x000fe20002fbe4ff */
[----:B------:R-:W-:Y:S01]  /*803f0*/  IMAD.MOV.U32 R98, RZ, RZ, R135 ;  /* 0x000000ffff627224 */ /* 0x000fe200078e0087 */
[----:B------:R-:W-:Y:S01]  /*80400*/  IADD3.X R135, P4, PT, RZ, RZ, RZ, P4, !PT ;  /* 0x000000ffff877210 */ /* 0x000fe2000279e4ff */
[----:B------:R-:W-:Y:S01]  /*80410*/  IMAD.IADD R86, R137, 0x1, R86 ;  /* 0x0000000189567824 */ /* 0x000fe200078e0256 */
[----:B------:R-:W-:Y:S01]  /*80420*/  IADD3.X R129, P5, PT, RZ, R64, RZ, P5, !PT ;  /* 0x00000040ff817210 */ /* 0x000fe20002fbe4ff */
[----:B------:R-:W-:Y:S01]  /*80430*/  IMAD.WIDE.U32.X R98, R91, R123, R98, P6 ;  /* 0x0000007b5b627225 */ /* 0x000fe200030e0462 */
[----:B------:R-:W-:-:S02]  /*80440*/  IADD3 R136, P6, PT, R95, R136, RZ ;  /* 0x000000885f887210 */ /* 0x000fc40007fde0ff */
[----:B------:R-:W-:Y:S01]  /*80450*/  IADD3.X R64, P3, PT, RZ, RZ, RZ, P3, !PT ;  /* 0x000000ffff407210 */ /* 0x000fe20001f7e4ff */
[----:B------:R-:W-:Y:S01]  /*80460*/  IMAD.WIDE.U32 R94, R156, -0xc7aed41, RZ ;  /* 0xf38512bf9c5e7825 */ /* 0x000fe200078e00ff */
[----:B------:R-:W-:-:S03]  /*80470*/  IADD3.X R137, P6, PT, R86, R101, RZ, P6, !PT ;  /* 0x0000006556897210 */ /* 0x000fc600037de4ff */
[----:B------:R-:W-:Y:S01]  /*80480*/  IMAD.WIDE.U32 R100, R156, 0x434bacd7, RZ ;  /* 0x434bacd79c647825 */ /* 0x000fe200078e00ff */
[----:B------:R-:W-:-:S03]  /*80490*/  IADD3.X R129, P6, PT, RZ, R129, RZ, P6, !PT ;  /* 0x00000081ff817210 */ /* 0x000fc600037de4ff */
[----:B------:R-:W-:Y:S01]  /*804a0*/  IMAD.X R145, RZ, RZ, RZ, P3 ;  /* 0x000000ffff917224 */ /* 0x000fe200018e06ff */
[----:B------:R-:W-:Y:S01]  /*804b0*/  IADD3.X R123, PT, PT, RZ, RZ, R65, P6, P5 ;  /* 0x000000ffff7b7210 */ /* 0x000fe200037ea441 */
[----:B------:R-:W-:Y:S01]  /*804c0*/  IMAD.WIDE.U32 R94, P6, R80, 0x64774b84, R94 ;  /* 0x64774b84505e7825 */ /* 0x000fe200078c005e */
[----:B------:R-:W-:-:S03]  /*804d0*/  IADD3 R135, P5, PT, R135, R64, RZ ;  /* 0x0000004087877210 */ /* 0x000fc60007fbe0ff */
[----:B------:R-:W-:Y:S01]  /*804e0*/  IMAD.WIDE.U32 R86, R80, -0xc7aed41, RZ ;  /* 0xf38512bf50567825 */ /* 0x000fe200078e00ff */
[----:B------:R-:W-:-:S03]  /*804f0*/  IADD3.X R145, PT, PT, R145, RZ, RZ, P5, P4 ;  /* 0x000000ff91917210 */ /* 0x000fc60002fe84ff */
[----:B------:R-:W-:Y:S01]  /*80500*/  IMAD.WIDE.U32 R100, P3, R80, 0x4b1ba7b6, R100 ;  /* 0x4b1ba7b650647825 */ /* 0x000fe20007860064 */
[----:B------:R-:W-:Y:S02]  /*80510*/  IADD3 R153, P5, PT, R94, R87, RZ ;  /* 0x000000575e997210 */ /* 0x000fe40007fbe0ff */
[----:B------:R-:W-:Y:S01]  /*80520*/  IADD3 RZ, P4, PT, R96, R86, RZ ;  /* 0x0000005660ff7210 */ /* 0x000fe20007f9e0ff */
[----:B------:R-:W-:Y:S02]  /*80530*/  IMAD.X R143, RZ, RZ, RZ, P3 ;  /* 0x000000ffff8f7224 */ /* 0x000fe400018e06ff */
[----:B------:R-:W-:Y:S01]  /*80540*/  IMAD.WIDE.U32 R86, R80, 0x434bacd7, RZ ;  /* 0x434bacd750567825 */ /* 0x000fe200078e00ff */
[----:B------:R-:W-:-:S03]  /*80550*/  IADD3.X RZ, P4, PT, R97, R153, RZ, P4, !PT ;  /* 0x0000009961ff7210 */ /* 0x000fc6000279e4ff */
[----:B------:R-:W-:-:S04]  /*80560*/  IMAD.WIDE.U32 R150, P3, R80, 0x1a0111ea, R150 ;  /* 0x1a0111ea50967825 */ /* 0x000fc80007860096 */
[----:B------:R-:W-:-:S04]  /*80570*/  IMAD.WIDE.U32 R84, R121, R90, RZ ;  /* 0x0000005a79547225 */ /* 0x000fc800078e00ff */
[----:B------:R-:W-:-:S04]  /*80580*/  IMAD.WIDE.U32 R92, R80, -0xc7aed41, R96 ;  /* 0xf38512bf505c7825 */ /* 0x000fc800078e0060 */
[----:B------:R-:W-:Y:S02]  /*80590*/  IMAD.X R65, RZ, RZ, RZ, P6 ;  /* 0x000000ffff417224 */ /* 0x000fe400030e06ff */
[----:B------:R-:W-:Y:S02]  /*805a0*/  IMAD.MOV.U32 R64, RZ, RZ, R95 ;  /* 0x000000ffff407224 */ /* 0x000fe400078e005f */
[----:B------:R-:W-:Y:S01]  /*805b0*/  IMAD.X R141, RZ, RZ, RZ, P3 ;  /* 0x000000ffff8d7224 */ /* 0x000fe200018e06ff */
[----:B------:R-:W-:Y:S01]  /*805c0*/  IADD3 R125, P3, PT, R100, R87, RZ ;  /* 0x00000057647d7210 */ /* 0x000fe20007f7e0ff */
[----:B------:R-:W-:Y:S02]  /*805d0*/  IMAD.IADD R158, R93, 0x1, R94 ;  /* 0x000000015d9e7824 */ /* 0x000fe400078e025e */
[----:B------:R-:W-:-:S04]  /*805e0*/  IMAD.WIDE.U32 R94, R80, 0x397fe69a, RZ ;  /* 0x397fe69a505e7825 */ /* 0x000fc800078e00ff */
[----:B------:R-:W-:Y:S02]  /*805f0*/  IMAD.MOV.U32 R142, RZ, RZ, R101 ;  /* 0x000000ffff8e7224 */ /* 0x000fe400078e0065 */
[----:B------:R-:W-:-:S04]  /*80600*/  IMAD.WIDE.U32 R84, P6, R91, R120, R84 ;  /* 0x000000785b547225 */ /* 0x000fc800078c0054 */
[----:B------:R-:W-:Y:S01]  /*80610*/  IMAD.WIDE.U32.X R64, R156, 0x64774b84, R64, P5 ;  /* 0x64774b849c407825 */ /* 0x000fe200028e0440 */
[----:B------:R-:W-:-:S03]  /*80620*/  IADD3 R96, P5, PT, R129, R92, RZ ;  /* 0x0000005c81607210 */ /* 0x000fc60007fbe0ff */
[----:B------:R-:W-:Y:S01]  /*80630*/  IMAD.WIDE.U32.X R142, R156, 0x4b1ba7b6, R142, P3 ;  /* 0x4b1ba7b69c8e7825 */ /* 0x000fe200018e048e */
[----:B------:R-:W-:Y:S02]  /*80640*/  IADD3 R95, P3, PT, R150, R95, RZ ;  /* 0x0000005f965f7210 */ /* 0x000fe40007f7e0ff */
[----:B------:R-:W-:Y:S01]  /*80650*/  IADD3.X R97, P5, PT, R158, R123, RZ, P5, !PT ;  /* 0x0000007b9e617210 */ /* 0x000fe20002fbe4ff */
[----:B------:R-:W-:Y:S01]  /*80660*/  IMAD.X R133, RZ, RZ, RZ, P6 ;  /* 0x000000ffff857224 */ /* 0x000fe200030e06ff */
[----:B------:R-:W-:Y:S01]  /*80670*/  IADD3 R139, P6, PT, R84, R139, RZ ;  /* 0x0000008b548b7210 */ /* 0x000fe20007fde0ff */
[----:B------:R-:W-:-:S04]  /*80680*/  IMAD.WIDE.U32 R128, R119, R90, RZ ;  /* 0x0000005a77807225 */ /* 0x000fc800078e00ff */
[----:B------:R-:W-:Y:S01]  /*80690*/  IMAD.MOV.U32 R132, RZ, RZ, R85 ;  /* 0x000000ffff847224 */ /* 0x000fe200078e0055 */
[----:B------:R-:W-:Y:S01]  /*806a0*/  IADD3.X R85, P4, PT, RZ, R64, RZ, P4, !PT ;  /* 0x00000040ff557210 */ /* 0x000fe2000279e4ff */
[----:B------:R-:W-:Y:S02]  /*806b0*/  IMAD.MOV.U32 R140, RZ, RZ, R151 ;  /* 0x000000ffff8c7224 */ /* 0x000fe400078e0097 */
[----:B------:R-:W-:Y:S01]  /*806c0*/  IMAD.WIDE.U32 R92, R117, R90, RZ ;  /* 0x0000005a755c7225 */ /* 0x000fe200078e00ff */
[----:B------:R-:W-:-:S03]  /*806d0*/  IADD3.X R85, P5, PT, RZ, R85, RZ, P5, !PT ;  /* 0x00000055ff557210 */ /* 0x000fc60002fbe4ff */
[----:B------:R-:W-:Y:S01]  /*806e0*/  IMAD.WIDE.U32.X R140, R156, 0x1a0111ea, R140, P3 ;  /* 0x1a0111ea9c8c7825 */ /* 0x000fe200018e048c */
[----:B------:R-:W-:Y:S02]  /*806f0*/  IADD3 RZ, P3, PT, R62, R86, RZ ;  /* 0x000000563eff7210 */ /* 0x000fe40007f7e0ff */
[----:B------:R-:W-:Y:S01]  /*80700*/  IADD3.X R156, PT, PT, RZ, RZ, R65, P5, P4 ;  /* 0x000000ffff9c7210 */ /* 0x000fe20002fe8441 */
[----:B------:R-:W-:Y:S01]  /*80710*/  IMAD.WIDE.U32.X R132, R91, R121, R132, P6 ;  /* 0x000000795b847225 */ /* 0x000fe200030e0484 */
[----:B------:R-:W-:-:S03]  /*80720*/  IADD3.X RZ, P3, PT, R63, R125, RZ, P3, !PT ;  /* 0x0000007d3fff7210 */ /* 0x000fc60001f7e4ff */
[----:B------:R-:W-:-:S04]  /*80730*/  IMAD.WIDE.U32 R128, P6, R91, R118, R128 ;  /* 0x000000765b807225 */ /* 0x000fc800078c0080 */
[----:B------:R-:W-:-:S04]  /*80740*/  IMAD.WIDE.U32 R86, R118, R90, RZ ;  /* 0x0000005a76567225 */ /* 0x000fc800078e00ff */
[----:B------:R-:W-:Y:S01]  /*80750*/  IMAD.X R153, RZ, RZ, RZ, P6 ;  /* 0x000000ffff997224 */ /* 0x000fe200030e06ff */
[----:B------:R-:W-:Y:S01]  /*80760*/  IADD3 RZ, P6, PT, R148, R152, RZ ;  /* 0x0000009894ff7210 */ /* 0x000fe20007fde0ff */
[----:B------:R-:W-:Y:S01]  /*80770*/  IMAD.WIDE.U32 R64, R116, R90, RZ ;  /* 0x0000005a74407225 */ /* 0x000fe200078e00ff */
[----:B------:R-:W-:Y:S02]  /*80780*/  IADD3 R151, P4, PT, R128, R87, RZ ;  /* 0x0000005780977210 */ /* 0x000fe40007f9e0ff */
[----:B------:R-:W-:Y:S01]  /*80790*/  IADD3.X RZ, P6, PT, R149, R81, RZ, P6, !PT ;  /* 0x0000005195ff7210 */ /* 0x000fe200037de4ff */
[----:B------:R-:W-:-:S04]  /*807a0*/  IMAD.WIDE.U32 R92, P5, R91, R116, R92 ;  /* 0x000000745b5c7225 */ /* 0x000fc800078a005c */
[----:B------:R-:W-:-:S04]  /*807b0*/  IMAD.WIDE.U32 R62, R80, 0x434bacd7, R62 ;  /* 0x434bacd7503e7825 */ /* 0x000fc800078e003e */
[----:B------:R-:W-:Y:S02]  /*807c0*/  IMAD.MOV.U32 R152, RZ, RZ, R129 ;  /* 0x000000ffff987224 */ /* 0x000fe400078e0081 */
[----:B------:R-:W-:Y:S01]  /*807d0*/  IMAD.X R101, RZ, RZ, RZ, P5 ;  /* 0x000000ffff657224 */ /* 0x000fe200028e06ff */
[----:B------:R-:W-:Y:S01]  /*807e0*/  IADD3 R129, P5, PT, R92, R65, RZ ;  /* 0x000000415c817210 */ /* 0x000fe20007fbe0ff */
[----:B------:R-:W-:Y:S02]  /*807f0*/  IMAD.IADD R63, R63, 0x1, R100 ;  /* 0x000000013f3f7824 */ /* 0x000fe400078e0264 */
[----:B------:R-:W-:Y:S01]  /*80800*/  IMAD.WIDE.U32.X R152, R91, R119, R152, P4 ;  /* 0x000000775b987225 */ /* 0x000fe200020e0498 */
[----:B------:R-:W-:Y:S02]  /*80810*/  IADD3 R62, P4, PT, R85, R62, RZ ;  /* 0x0000003e553e7210 */ /* 0x000fe40007f9e0ff */
[----:B------:R-:W-:Y:S01]  /*80820*/  IADD3.X R85, P6, PT, RZ, R82, RZ, P6, !PT ;  /* 0x00000052ff557210 */ /* 0x000fe200037de4ff */
[----:B------:R-:W-:-:S02]  /*80830*/  IMAD.MOV.U32 R100, RZ, RZ, R93 ;  /* 0x000000ffff647224 */ /* 0x000fc400078e005d */
[----:B------:R-:W-:-:S04]  /*80840*/  IMAD.WIDE.U32 R80, R80, 0x397fe69a, R146 ;  /* 0x397fe69a50507825 */ /* 0x000fc800078e0092 */
[----:B------:R-:W-:Y:S01]  /*80850*/  IMAD.WIDE.U32.X R100, R91, R117, R100, P5 ;  /* 0x000000755b647225 */ /* 0x000fe200028e0464 */
[----:B------:R-:W-:Y:S02]  /*80860*/  IADD3.X R63, P5, PT, R63, R156, RZ, P4, !PT ;  /* 0x0000009c3f3f7210 */ /* 0x000fe400027be4ff */
[----:B------:R-:W-:Y:S01]  /*80870*/  IADD3.X R65, P4, PT, RZ, R142, RZ, P3, !PT ;  /* 0x0000008eff417210 */ /* 0x000fe20001f9e4ff */
[----:B------:R-:W-:Y:S01]  /*80880*/  IMAD.WIDE.U32 R124, R90, R124, R148 ;  /* 0x0000007c5a7c7225 */ /* 0x000fe200078e0094 */
[----:B------:R-:W-:Y:S02]  /*80890*/  IADD3 RZ, P3, PT, R146, R94, RZ ;  /* 0x0000005e92ff7210 */ /* 0x000fe40007f7e0ff */
[----:B------:R-:W-:Y:S01]  /*808a0*/  IADD3.X R65, P5, PT, RZ, R65, RZ, P5, !PT ;  /* 0x00000041ff417210 */ /* 0x000fe20002fbe4ff */
[----:B------:R-:W-:Y:S01]  /*808b0*/  IMAD.IADD R150, R81, 0x1, R150 ;  /* 0x0000000151967824 */ /* 0x000fe200078e0296 */
[----:B------:R-:W-:Y:S01]  /*808c0*/  IADD3.X RZ, P3, PT, R147, R95, RZ, P3, !PT ;  /* 0x0000005f93ff7210 */ /* 0x000fe20001f7e4ff */
[----:B------:R-:W-:Y:S01]  /*808d0*/  IMAD.IADD R125, R125, 0x1, R144 ;  /* 0x000000017d7d7824 */ /* 0x000fe200078e0290 */
[----:B------:R-:W-:Y:S01]  /*808e0*/  IADD3.X R143, PT, PT, RZ, RZ, R143, P5, P4 ;  /* 0x000000ffff8f7210 */ /* 0x000fe20002fe848f */
[----:B------:R-:W-:Y:S01]  /*808f0*/  IMAD.WIDE.U32 R122, R90, R122, R136 ;  /* 0x0000007a5a7a7225 */ /* 0x000fe200078e0088 */
[----:B------:R-:W-:-:S02]  /*80900*/  IADD3 R80, P4, PT, R65, R80, RZ ;  /* 0x0000005041507210 */ /* 0x000fc40007f9e0ff */
[----:B------:R-:W-:Y:S01]  /*80910*/  IADD3 RZ, P5, PT, RZ, R124, RZ ;  /* 0x0000007cffff7210 */ /* 0x000fe20007fbe0ff */
[----:B------:R-:W-:Y:S01]  /*80920*/  IMAD.IADD R134, R123, 0x1, R134 ;  /* 0x000000017b867824 */ /* 0x000fe200078e0286 */
[----:B------:R-:W-:Y:S01]  /*80930*/  IADD3.X R81, P4, PT, R150, R143, RZ, P4, !PT ;  /* 0x0000008f96517210 */ /* 0x000fe2000279e4ff */
[----:B------:R-:W-:Y:S01]  /*80940*/  IMAD.WIDE.U32 R94, R115, R90, RZ ;  /* 0x0000005a735e7225 */ /* 0x000fe200078e00ff */
[----:B------:R-:W-:Y:S02]  /*80950*/  IADD3.X R65, P3, PT, RZ, R140, RZ, P3, !PT ;  /* 0x0000008cff417210 */ /* 0x000fe40001f7e4ff */
[----:B------:R-:W-:Y:S01]  /*80960*/  IADD3.X RZ, P5, PT, RZ, R125, RZ, P5, !PT ;  /* 0x0000007dffff7210 */ /* 0x000fe20002fbe4ff */
[C---:B------:R-:W-:Y:S01]  /*80970*/  IMAD.WIDE.U32 R120, R90.reuse, R120, R96 ;  /* 0x000000785a787225 */ /* 0x040fe200078e0060 */
[----:B------:R-:W-:Y:S02]  /*80980*/  IADD3.X R65, P4, PT, RZ, R65, RZ, P4, !PT ;  /* 0x00000041ff417210 */ /* 0x000fe4000279e4ff */
[----:B------:R-:W-:Y:S01]  /*80990*/  IADD3.X R85, P5, PT, RZ, R85, RZ, P5, !PT ;  /* 0x00000055ff557210 */ /* 0x000fe20002fbe4ff */
[----:B------:R-:W-:Y:S01]  /*809a0*/  IMAD.IADD R87, R121, 0x1, R84 ;  /* 0x0000000179577824 */ /* 0x000fe200078e0254 */
[----:B------:R-:W-:Y:S01]  /*809b0*/  IADD3.X R140, PT, PT, RZ, RZ, R141, P4, P3 ;  /* 0x000000ffff8c7210 */ /* 0x000fe200027e648d */
[----:B------:R-:W-:Y:S01]  /*809c0*/  IMAD.WIDE.U32 R116, R90, R116, R80 ;  /* 0x000000745a747225 */ /* 0x000fe200078e0050 */
[----:B------:R-:W-:-:S02]  /*809d0*/  IADD3 RZ, P3, PT, R136, R130, RZ ;  /* 0x0000008288ff7210 */ /* 0x000fc40007f7e0ff */
[----:B------:R-:W-:Y:S01]  /*809e0*/  IADD3 R122, P4, PT, R85, R122, RZ ;  /* 0x0000007a557a7210 */ /* 0x000fe20007f9e0ff */
[----:B------:R-:W-:Y:S01]  /*809f0*/  IMAD.IADD R92, R117, 0x1, R92 ;  /* 0x00000001755c7824 */ /* 0x000fe200078e025c */
[----:B------:R-:W-:Y:S02]  /*80a00*/  IADD3.X R83, PT, PT, RZ, RZ, R83, P5, P6 ;  /* 0x000000ffff537210 */ /* 0x000fe40002fec453 */
        /* <DEDUP_REMOVED lines=8> */
[----:B------:R-:W-:Y:S01]  /*80a90*/  IMAD.X R85, RZ, RZ, RZ, P6 ;  /* 0x000000ffff557224 */ /* 0x000fe200030e06ff */
[----:B------:R-:W-:Y:S01]  /*80aa0*/  IADD3 R83, P6, PT, R94, R83, RZ ;  /* 0x000000535e537210 */ /* 0x000fe20007fde0ff */
[----:B------:R-:W-:Y:S01]  /*80ab0*/  IMAD.MOV.U32 R84, RZ, RZ, R95 ;  /* 0x000000ffff547224 */ /* 0x000fe200078e005f */
[----:B------:R-:W-:Y:S02]  /*80ac0*/  IADD3.X R98, PT, PT, RZ, RZ, R99, P5, P4 ;  /* 0x000000ffff627210 */ /* 0x000fe40002fe8463 */
[----:B------:R-:W-:Y:S01]  /*80ad0*/  IADD3 R120, P4, PT, R93, R120, RZ ;  /* 0x000000785d787210 */ /* 0x000fe20007f9e0ff */
[----:B------:R-:W-:Y:S01]  /*80ae0*/  IMAD.WIDE.U32.X R84, R91, R115, R84, P6 ;  /* 0x000000735b547225 */ /* 0x000fe200030e0454 */
[----:B------:R-:W-:Y:S02]  /*80af0*/  IADD3.X R91, P3, PT, RZ, R132, RZ, P3, !PT ;  /* 0x00000084ff5b7210 */ /* 0x000fe40001f7e4ff */
[----:B------:R-:W-:Y:S01]  /*80b00*/  IADD3.X R121, P6, PT, R87, R98, RZ, P4, !PT ;  /* 0x0000006257797210 */ /* 0x000fe200027de4ff */
[----:B------:R-:W-:Y:S01]  /*80b10*/  IMAD.WIDE.U32 R98, R124, -0x30003, RZ ;  /* 0xfffcfffd7c627825 */ /* 0x000fe200078e00ff */
[----:B------:R-:W-:-:S02]  /*80b20*/  IADD3 RZ, P4, PT, R62, R86, RZ ;  /* 0x000000563eff7210 */ /* 0x000fc40007f9e0ff */
[----:B------:R-:W-:Y:S01]  /*80b30*/  IADD3.X R91, P6, PT, RZ, R91, RZ, P6, !PT ;  /* 0x0000005bff5b7210 */ /* 0x000fe200037de4ff */
[----:B------:R-:W-:Y:S01]  /*80b40*/  IMAD.WIDE.U32 R86, R90, R118, R62 ;  /* 0x000000765a567225 */ /* 0x000fe200078e003e */
[----:B------:R-:W-:Y:S02]  /*80b50*/  IADD3 R96, P5, PT, R155, R135, RZ ;  /* 0x000000879b607210 */ /* 0x000fe40007fbe0ff */
[----:B------:R-:W-:Y:S01]  /*80b60*/  IADD3.X RZ, P4, PT, R63, R151, RZ, P4, !PT ;  /* 0x000000973fff7210 */ /* 0x000fe2000279e4ff */
[----:B------:R-:W-:Y:S01]  /*80b70*/  IMAD.IADD R128, R87, 0x1, R128 ;  /* 0x0000000157807824 */ /* 0x000fe200078e0280 */
[----:B------:R-:W-:Y:S01]  /*80b80*/  IADD3.X R133, PT, PT, RZ, RZ, R133, P6, P3 ;  /* 0x000000ffff857210 */ /* 0x000fe200037e6485 */
[----:B------:R-:W-:Y:S01]  /*80b90*/  IMAD R63, R125, -0x30003, RZ ;  /* 0xfffcfffd7d3f7824 */ /* 0x000fe200078e02ff */
[----:B------:R-:W-:Y:S01]  /*80ba0*/  IADD3 R86, P6, PT, R91, R86, RZ ;  /* 0x000000565b567210 */ /* 0x000fe20007fde0ff */
[----:B------:R-:W-:Y:S01]  /*80bb0*/  IMAD.WIDE.U32 R118, R98, -0x5555, RZ ;  /* 0xffffaaab62767825 */ /* 0x000fe200078e00ff */
[----:B------:R-:W-:-:S02]  /*80bc0*/  IADD3.X R145, P5, PT, R154, R145, RZ, P5, !PT ;  /* 0x000000919a917210 */ /* 0x000fc40002fbe4ff */
[----:B------:R-:W-:Y:S01]  /*80bd0*/  IADD3 R96, P3, PT, R65, R96, RZ ;  /* 0x0000006041607210 */ /* 0x000fe20007f7e0ff */
[----:B------:R-:W-:Y:S01]  /*80be0*/  IMAD R63, R124, -0x760c0004, R63 ;  /* 0x89f3fffc7c3f7824 */ /* 0x000fe200078e023f */
[----:B------:R-:W-:Y:S02]  /*80bf0*/  IADD3.X R87, P6, PT, R128, R133, RZ, P6, !PT ;  /* 0x0000008580577210 */ /* 0x000fe400037de4ff */
[----:B------:R-:W-:Y:S01]  /*80c00*/  IADD3.X R91, P4, PT, RZ, R152, RZ, P4, !PT ;  /* 0x00000098ff5b7210 */ /* 0x000fe2000279e4ff */
[----:B------:R-:W-:Y:S01]  /*80c10*/  IMAD.IADD R115, R99, 0x1, R63 ;  /* 0x0000000163737824 */ /* 0x000fe200078e023f */
[----:B------:R-:W-:Y:S02]  /*80c20*/  IADD3.X R97, P3, PT, R140, R145, RZ, P3, !PT ;  /* 0x000000918c617210 */ /* 0x000fe40001f7e4ff */
[----:B------:R-:W-:Y:S01]  /*80c30*/  IADD3.X R65, P5, PT, RZ, RZ, RZ, P5, !PT ;  /* 0x000000ffff417210 */ /* 0x000fe20002fbe4ff */
[----:B------:R-:W-:Y:S01]  /*80c40*/  IMAD.WIDE.U32 R62, R115, -0x5555, RZ ;  /* 0xffffaaab733e7825 */ /* 0x000fe200078e00ff */
[----:B------:R-:W-:-:S02]  /*80c50*/  IADD3.X R91, P6, PT, RZ, R91, RZ, P6, !PT ;  /* 0x0000005bff5b7210 */ /* 0x000fc400037de4ff */
[----:B------:R-:W-:Y:S01]  /*80c60*/  IADD3.X R128, P3, PT, RZ, RZ, RZ, P3, !PT ;  /* 0x000000ffff807210 */ /* 0x000fe20001f7e4ff */
[----:B------:R-:W-:Y:S01]  /*80c70*/  IMAD.X R130, RZ, RZ, RZ, P5 ;  /* 0x000000ffff827224 */ /* 0x000fe200028e06ff */
[----:B------:R-:W-:Y:S01]  /*80c80*/  IADD3.X R153, PT, PT, RZ, RZ, R153, P6, P4 ;  /* 0x000000ffff997210 */ /* 0x000fe200037e8499 */
[----:B------:R-:W-:Y:S01]  /*80c90*/  IMAD.WIDE.U32 R62, P5, R98, -0x46010001, R62 ;  /* 0xb9feffff623e7825 */ /* 0x000fe200078a003e */
[----:B------:R-:W-:-:S03]  /*80ca0*/  IADD3 R128, P4, PT, R128, R65, RZ ;  /* 0x0000004180807210 */ /* 0x000fc60007f9e0ff */
[----:B------:R-:W-:Y:S01]  /*80cb0*/  IMAD.X R65, RZ, RZ, RZ, P5 ;  /* 0x000000ffff417224 */ /* 0x000fe200028e06ff */
[----:B------:R-:W-:Y:S02]  /*80cc0*/  IADD3.X R130, PT, PT, R130, RZ, RZ, P4, P3 ;  /* 0x000000ff82827210 */ /* 0x000fe400027e64ff */
[----:B------:R-:W-:Y:S01]  /*80cd0*/  IADD3 RZ, P4, PT, R80, R64, RZ ;  /* 0x0000004050ff7210 */ /* 0x000fe20007f9e0ff */
[----:B------:R-:W-:Y:S01]  /*80ce0*/  IMAD.MOV.U32 R64, RZ, RZ, R63 ;  /* 0x000000ffff407224 */ /* 0x000fe200078e003f */
[----:B------:R-:W-:Y:S02]  /*80cf0*/  IADD3 R119, P6, PT, R62, R119, RZ ;  /* 0x000000773e777210 */ /* 0x000fe40007fde0ff */
[----:B------:R-:W-:Y:S02]  /*80d00*/  IADD3 R116, P5, PT, R91, R116, RZ ;  /* 0x000000745b747210 */ /* 0x000fe40007fbe0ff */
[----:B------:R-:W-:Y:S01]  /*80d10*/  IADD3.X RZ, P4, PT, R81, R129, RZ, P4, !PT ;  /* 0x0000008151ff7210 */ /* 0x000fe2000279e4ff */
[----:B------:R-:W-:Y:S01]  /*80d20*/  IMAD.WIDE.U32 R80, R98, -0x5555, R124 ;  /* 0xffffaaab62507825 */ /* 0x000fe200078e007c */
[----:B------:R-:W-:-:S02]  /*80d30*/  IADD3.X R117, P5, PT, R92, R153, RZ, P5, !PT ;  /* 0x000000995c757210 */ /* 0x000fc40002fbe4ff */
[----:B------:R-:W-:Y:S01]  /*80d40*/  IADD3.X R129, P4, PT, RZ, R100, RZ, P4, !PT ;  /* 0x00000064ff817210 */ /* 0x000fe2000279e4ff */
[----:B------:R-:W-:Y:S01]  /*80d50*/  IMAD.WIDE.U32.X R64, R115, -0x46010001, R64, P6 ;  /* 0xb9feffff73407825 */ /* 0x000fe200030e0440 */
[----:B------:R-:W-:Y:S02]  /*80d60*/  IADD3 RZ, P3, PT, R124, R118, RZ ;  /* 0x000000767cff7210 */ /* 0x000fe40007f7e0ff */
[----:B------:R-:W-:Y:S01]  /*80d70*/  IADD3 RZ, P6, PT, RZ, R80, RZ ;  /* 0x00000050ffff7210 */ /* 0x000fe20007fde0ff */
[----:B------:R-:W-:Y:S01]  /*80d80*/  IMAD.IADD R91, R81, 0x1, R62 ;  /* 0x00000001515b7824 */ /* 0x000fe200078e023e */
[----:B------:R-:W-:Y:S01]  /*80d90*/  IADD3.X R129, P5, PT, RZ, R129, RZ, P5, !PT ;  /* 0x00000081ff817210 */ /* 0x000fe20002fbe4ff */
[----:B------:R-:W-:Y:S01]  /*80da0*/  IMAD.WIDE.U32 R80, R115, -0x4eac0001, RZ ;  /* 0xb153ffff73507825 */ /* 0x000fe200078e00ff */
[----:B------:R-:W-:Y:S02]  /*80db0*/  IADD3.X RZ, P3, PT, R125, R119, RZ, P3, !PT ;  /* 0x000000777dff7210 */ /* 0x000fe40001f7e4ff */
[----:B------:R-:W-:Y:S01]  /*80dc0*/  IADD3.X RZ, P6, PT, RZ, R91, RZ, P6, !PT ;  /* 0x0000005bffff7210 */ /* 0x000fe200037de4ff */
[----:B------:R-:W-:Y:S01]  /*80dd0*/  IMAD.WIDE.U32 R62, R98, -0x4eac0001, RZ ;  /* 0xb153ffff623e7825 */ /* 0x000fe200078e00ff */
[----:B------:R-:W-:-:S02]  /*80de0*/  IADD3.X R99, PT, PT, RZ, RZ, R101, P5, P4 ;  /* 0x000000ffff637210 */ /* 0x000fc40002fe8465 */
[----:B------:R-:W-:Y:S01]  /*80df0*/  IADD3.X R91, P3, PT, RZ, R64, RZ, P3, !PT ;  /* 0x00000040ff5b7210 */ /* 0x000fe20001f7e4ff */
[----:B------:R-:W-:Y:S01]  /*80e00*/  IMAD.WIDE.U32 R100, P5, R98, 0x1eabfffe, R80 ;  /* 0x1eabfffe62647825 */ /* 0x000fe200078a0050 */
[----:B------:R-:W-:Y:S02]  /*80e10*/  IADD3 RZ, P4, PT, R122, R62, RZ ;  /* 0x0000003e7aff7210 */ /* 0x000fe40007f9e0ff */
[----:B------:R-:W-:Y:S01]  /*80e20*/  IADD3.X R91, P6, PT, RZ, R91, RZ, P6, !PT ;  /* 0x0000005bff5b7210 */ /* 0x000fe200037de4ff */
[----:B------:R-:W-:-:S04]  /*80e30*/  IMAD.WIDE.U32 R80, R115, -0x94f09dc, RZ ;  /* 0xf6b0f62473507825 */ /* 0x000fc800078e00ff */
[----:B------:R-:W-:Y:S01]  /*80e40*/  IMAD.WIDE.U32 R118, R98, -0x4eac0001, R122 ;  /* 0xb153ffff62767825 */ /* 0x000fe200078e007a */
[----:B------:R-:W-:-:S03]  /*80e50*/  IADD3.X R122, PT, PT, RZ, RZ, R65, P6, P3 ;  /* 0x000000ffff7a7210 */ /* 0x000fc600037e6441 */
[----:B------:R-:W-:Y:S01]  /*80e60*/  IMAD.X R93, RZ, RZ, RZ, P5 ;  /* 0x000000ffff5d7224 */ /* 0x000fe200028e06ff */
[----:B------:R-:W-:Y:S01]  /*80e70*/  IADD3 R95, P5, PT, R100, R63, RZ ;  /* 0x0000003f645f7210 */ /* 0x000fe20007fbe0ff */
[----:B------:R-:W-:Y:S01]  /*80e80*/  IMAD.MOV.U32 R92, RZ, RZ, R101 ;  /* 0x000000ffff5c7224 */ /* 0x000fe200078e0065 */
[----:B------:R-:W-:Y:S01]  /*80e90*/  IADD3 R62, P3, PT, R91, R118, RZ ;  /* 0x000000765b3e7210 */ /* 0x000fe20007f7e0ff */
[----:B------:R-:W-:Y:S01]  /*80ea0*/  IMAD.IADD R63, R119, 0x1, R100 ;  /* 0x00000001773f7824 */ /* 0x000fe200078e0264 */
[----:B------:R-:W-:Y:S01]  /*80eb0*/  IADD3.X RZ, P4, PT, R123, R95, RZ, P4, !PT ;  /* 0x0000005f7bff7210 */ /* 0x000fe2000279e4ff */
[----:B------:R-:W-:-:S03]  /*80ec0*/  IMAD.WIDE.U32 R64, P6, R98, 0x6730d2a0, R80 ;  /* 0x6730d2a062407825 */ /* 0x000fc600078c0050 */
        /* <DEDUP_REMOVED lines=38> */
[----:B------:R-:W-:Y:S01]  /*81130*/  IMAD.WIDE.U32 R90, R90, R114, R96 ;  /* 0x000000725a5a7225 */ /* 0x000fe200078e0060 */
[----:B------:R-:W-:-:S03]  /*81140*/  IADD3 R121, P6, PT, R86, R93, RZ ;  /* 0x0000005d56797210 */ /* 0x000fc60007fde0ff */
[----:B------:R-:W-:Y:S01]  /*81150*/  IMAD.X R95, RZ, RZ, RZ, P3 ;  /* 0x000000ffff5f7224 */ /* 0x000fe200018e06ff */
[----:B------:R-:W-:Y:S01]  /*81160*/  IADD3 RZ, P3, PT, R116, R92, RZ ;  /* 0x0000005c74ff7210 */ /* 0x000fe20007f7e0ff */
[----:B------:R-:W-:Y:S01]  /*81170*/  IMAD.IADD R120, R91, 0x1, R94 ;  /* 0x000000015b787824 */ /* 0x000fe200078e025e */
[----:B------:R-:W-:Y:S01]  /*81180*/  IADD3 R90, P4, PT, R129, R90, RZ ;  /* 0x0000005a815a7210 */ /* 0x000fe20007f9e0ff */
[----:B------:R-:W-:Y:S01]  /*81190*/  IMAD.WIDE.U32 R92, R98, 0x434bacd7, R116 ;  /* 0x434bacd7625c7825 */ /* 0x000fe200078e0074 */
[----:B------:R-:W-:Y:S02]  /*811a0*/  IADD3.X RZ, P3, PT, R117, R121, RZ, P3, !PT ;  /* 0x0000007975ff7210 */ /* 0x000fe40001f7e4ff */
[----:B------:R-:W-:Y:S01]  /*811b0*/  IADD3.X R91, P4, PT, R120, R99, RZ, P4, !PT ;  /* 0x00000063785b7210 */ /* 0x000fe2000279e4ff */
[----:B------:R-:W-:Y:S01]  /*811c0*/  IMAD.MOV.U32 R94, RZ, RZ, R87 ;  /* 0x000000ffff5e7224 */ /* 0x000fe200078e0057 */
[----:B------:R-:W-:Y:S01]  /*811d0*/  IADD3 R101, P5, PT, R101, R92, RZ ;  /* 0x0000005c65657210 */ /* 0x000fe20007fbe0ff */
[----:B------:R-:W-:-:S04]  /*811e0*/  IMAD.WIDE.U32 R80, R115, 0x397fe69a, RZ ;  /* 0x397fe69a73507825 */ /* 0x000fc800078e00ff */
[----:B------:R-:W-:Y:S02]  /*811f0*/  IMAD.IADD R114, R93, 0x1, R86 ;  /* 0x000000015d727824 */ /* 0x000fe400078e0256 */
[----:B------:R-:W-:-:S03]  /*81200*/  IMAD.WIDE.U32.X R94, R115, 0x4b1ba7b6, R94, P6 ;  /* 0x4b1ba7b6735e7825 */ /* 0x000fc600030e045e */
[----:B------:R-:W-:Y:S01]  /*81210*/  IADD3.X R114, P5, PT, R114, R119, RZ, P5, !PT ;  /* 0x0000007772727210 */ /* 0x000fe20002fbe4ff */
[----:B------:R-:W-:Y:S01]  /*81220*/  IMAD.WIDE.U32 R80, P6, R98, 0x1a0111ea, R80 ;  /* 0x1a0111ea62507825 */ /* 0x000fe200078c0050 */
[----:B------:R-:W-:-:S03]  /*81230*/  IADD3.X R92, P3, PT, RZ, R94, RZ, P3, !PT ;  /* 0x0000005eff5c7210 */ /* 0x000fc60001f7e4ff */
[----:B------:R-:W-:-:S04]  /*81240*/  IMAD.WIDE.U32 R86, R98, 0x397fe69a, RZ ;  /* 0x397fe69a62567825 */ /* 0x000fc800078e00ff */
[----:B------:R-:W-:Y:S01]  /*81250*/  IMAD.X R93, RZ, RZ, RZ, P6 ;  /* 0x000000ffff5d7224 */ /* 0x000fe200030e06ff */
[----:B------:R-:W-:Y:S01]  /*81260*/  IADD3 R117, P6, PT, R80, R87, RZ ;  /* 0x0000005750757210 */ /* 0x000fe20007fde0ff */
[----:B------:R-:W-:Y:S01]  /*81270*/  IMAD.WIDE.U32 R98, R98, 0x397fe69a, R90 ;  /* 0x397fe69a62627825 */ /* 0x000fe200078e005a */
[----:B------:R-:W-:-:S03]  /*81280*/  IADD3.X R87, P5, PT, RZ, R92, RZ, P5, !PT ;  /* 0x0000005cff577210 */ /* 0x000fc60002fbe4ff */
[----:B------:R-:W-:Y:S01]  /*81290*/  IMAD.MOV.U32 R92, RZ, RZ, R81 ;  /* 0x000000ffff5c7224 */ /* 0x000fe200078e0051 */
[----:B------:R-:W-:Y:S02]  /*812a0*/  IADD3.X R95, PT, PT, RZ, RZ, R95, P5, P3 ;  /* 0x000000ffff5f7210 */ /* 0x000fe40002fe645f */
[----:B------:R-:W-:Y:S01]  /*812b0*/  IADD3 RZ, P5, PT, R96, R82, RZ ;  /* 0x0000005260ff7210 */ /* 0x000fe20007fbe0ff */
[----:B------:R-:W-:Y:S01]  /*812c0*/  IMAD.WIDE.U32.X R92, R115, 0x1a0111ea, R92, P6 ;  /* 0x1a0111ea735c7825 */ /* 0x000fe200030e045c */
[----:B------:R-:W-:Y:S02]  /*812d0*/  IADD3 RZ, P6, PT, R90, R86, RZ ;  /* 0x000000565aff7210 */ /* 0x000fe40007fde0ff */
[----:B------:R-:W-:Y:S01]  /*812e0*/  IADD3 R98, P3, PT, R87, R98, RZ ;  /* 0x0000006257627210 */ /* 0x000fe20007f7e0ff */
[----:B------:R-:W-:Y:S01]  /*812f0*/  IMAD.IADD R90, R99, 0x1, R80 ;  /* 0x00000001635a7824 */ /* 0x000fe200078e0250 */
        /* <DEDUP_REMOVED lines=75> */
.L_x_289:
[----:B------:R-:W-:Y:S05]  /*817b0*/  BSYNC.RELIABLE B5 ;  /* 0x0000000000057941 */ /* 0x000fea0003800100 */
.L_x_288:
        /* <DEDUP_REMOVED lines=12> */
.L_x_290:
[----:B------:R-:W-:Y:S05]  /*81880*/  BSYNC.RECONVERGENT B4 ;  /* 0x0000000000047941 */ /* 0x000fea0003800200 */
.L_x_287:
[-C--:B------:R-:W-:Y:S01]  /*81890*/  IMAD.WIDE.U32 R96, R113, R88.reuse, RZ ;  /* 0x0000005871607225 */ /* 0x080fe200078e00ff */
[----:B------:R-:W-:Y:S04]  /*818a0*/  BSSY.RECONVERGENT B4, `(.L_x_291) ;  /* 0x0000508000047945 */ /* 0x000fe80003800200 */
[----:B------:R-:W-:Y:S01]  /*818b0*/  BSSY.RELIABLE B5, `(.L_x_292) ;  /* 0x00004fa000057945 */ /* 0x000fe20003800100 */
[----:B------:R-:W-:-:S04]  /*818c0*/  IMAD.WIDE.U32 R92, R109, R88, RZ ;  /* 0x000000586d5c7225 */ /* 0x000fc800078e00ff */
[----:B------:R-:W-:-:S04]  /*818d0*/  IMAD.WIDE.U32 R90, R107, R88, RZ ;  /* 0x000000586b5a7225 */ /* 0x000fc800078e00ff */
[----:B------:R-:W-:-:S04]  /*818e0*/  IMAD.WIDE.U32 R94, R111, R88, RZ ;  /* 0x000000586f5e7225 */ /* 0x000fc800078e00ff */
[----:B------:R-:W-:-:S04]  /*818f0*/  IMAD.WIDE.U32 R96, P3, R89, R112, R96 ;  /* 0x0000007059607225 */ /* 0x000fc80007860060 */
[----:B------:R-:W-:-:S04]  /*81900*/  IMAD.WIDE.U32 R128, R112, R88, RZ ;  /* 0x0000005870807225 */ /* 0x000fc800078e00ff */
[----:B------:R-:W-:Y:S01]  /*81910*/  IMAD.X R123, RZ, RZ, RZ, P3 ;  /* 0x000000ffff7b7224 */ /* 0x000fe200018e06ff */
[----:B------:R-:W-:Y:S01]  /*81920*/  IADD3 R129, P6, PT, R129, R96, RZ ;  /* 0x0000006081817210 */ /* 0x000fe20007fde0ff */
[----:B------:R-:W-:-:S04]  /*81930*/  IMAD.WIDE.U32 R92, P4, R89, R108, R92 ;  /* 0x0000006c595c7225 */ /* 0x000fc8000788005c */
        /* <DEDUP_REMOVED lines=9> */
[----:B------:R-:W-:-:S04]  /*819d0*/  IMAD.WIDE.U32 R92, R105, R88, RZ ;  /* 0x00000058695c7225 */ /* 0x000fc800078e00ff */
[----:B------:R-:W-:Y:S02]  /*819e0*/  IMAD.MOV.U32 R122, RZ, RZ, R97 ;  /* 0x000000ffff7a7224 */ /* 0x000fe400078e0061 */
[----:B------:R-:W-:Y:S02]  /*819f0*/  IMAD.MOV.U32 R116, RZ, RZ, R95 ;  /* 0x000000ffff747224 */ /* 0x000fe400078e005f */
[----:B------:R-:W-:Y:S02]  /*81a00*/  IMAD R121, R129, -0x30003, RZ ;  /* 0xfffcfffd81797824 */ /* 0x000fe400078e02ff */
[----:B------:R-:W-:-:S04]  /*81a10*/  IMAD.WIDE.U32 R98, R106, R88, RZ ;  /* 0x000000586a627225 */ /* 0x000fc800078e00ff */
[----:B------:R-:W-:-:S04]  /*81a20*/  IMAD.WIDE.U32.X R122, R89, R113, R122, P6 ;  /* 0x00000071597a7225 */ /* 0x000fc800030e047a */
[----:B------:R-:W-:Y:S01]  /*81a30*/  IMAD.WIDE.U32.X R116, R89, R111, R116, P3 ;  /* 0x0000006f59747225 */ /* 0x000fe200018e0474 */
[----:B------:R-:W-:-:S03]  /*81a40*/  IADD3 RZ, P3, PT, RZ, R128, RZ ;  /* 0x00000080ffff7210 */ /* 0x000fc60007f7e0ff */
[----:B------:R-:W-:Y:S01]  /*81a50*/  IMAD.WIDE.U32 R94, R128, -0x30003, RZ ;  /* 0xfffcfffd805e7825 */ /* 0x000fe200078e00ff */
[----:B------:R-:W-:-:S03]  /*81a60*/  IADD3.X RZ, P3, PT, RZ, R129, RZ, P3, !PT ;  /* 0x00000081ffff7210 */ /* 0x000fc60001f7e4ff */
[----:B------:R-:W-:Y:S02]  /*81a70*/  IMAD R121, R128, -0x760c0004, R121 ;  /* 0x89f3fffc80797824 */ /* 0x000fe400078e0279 */
[----:B------:R-:W-:-:S04]  /*81a80*/  IMAD.WIDE.U32 R96, R104, R88, RZ ;  /* 0x0000005868607225 */ /* 0x000fc800078e00ff */
[----:B------:R-:W-:-:S04]  /*81a90*/  IMAD.WIDE.U32 R118, R103, R88, RZ ;  /* 0x0000005867767225 */ /* 0x000fc800078e00ff */
[----:B------:R-:W-:-:S04]  /*81aa0*/  IMAD.WIDE.U32 R92, P6, R89, R104, R92 ;  /* 0x00000068595c7225 */ /* 0x000fc800078c005c */
[----:B------:R-:W-:Y:S01]  /*81ab0*/  IMAD.X R115, RZ, RZ, RZ, P4 ;  /* 0x000000ffff737224 */ /* 0x000fe200020e06ff */
[----:B------:R-:W-:Y:S01]  /*81ac0*/  IADD3 R99, P4, PT, R99, R90, RZ ;  /* 0x0000005a63637210 */ /* 0x000fe20007f9e0ff */
[----:B------:R-:W-:Y:S02]  /*81ad0*/  IMAD.MOV.U32 R100, RZ, RZ, R91 ;  /* 0x000000ffff647224 */ /* 0x000fe400078e005b */
[----:B------:R-:W-:Y:S02]  /*81ae0*/  IMAD.IADD R95, R95, 0x1, R121 ;  /* 0x000000015f5f7824 */ /* 0x000fe400078e0279 */
[----:B------:R-:W-:Y:S01]  /*81af0*/  IMAD.X R91, RZ, RZ, RZ, P6 ;  /* 0x000000ffff5b7224 */ /* 0x000fe200030e06ff */
[----:B------:R-:W-:Y:S01]  /*81b00*/  IADD3 R97, P6, PT, R97, R92, RZ ;  /* 0x0000005c61617210 */ /* 0x000fe20007fde0ff */
[----:B------:R-:W-:-:S04]  /*81b10*/  IMAD.WIDE.U32.X R114, R89, R109, R114, P5 ;  /* 0x0000006d59727225 */ /* 0x000fc800028e0472 */
[----:B------:R-:W-:Y:S02]  /*81b20*/  IMAD.MOV.U32 R90, RZ, RZ, R93 ;  /* 0x000000ffff5a7224 */ /* 0x000fe400078e005d */
[----:B------:R-:W-:-:S04]  /*81b30*/  IMAD.WIDE.U32 R118, P5, R89, R102, R118 ;  /* 0x0000006659767225 */ /* 0x000fc800078a0076 */
[----:B------:R-:W-:-:S04]  /*81b40*/  IMAD.WIDE.U32 R92, R102, R88, RZ ;  /* 0x00000058665c7225 */ /* 0x000fc800078e00ff */
[----:B------:R-:W-:Y:S01]  /*81b50*/  IMAD.WIDE.U32.X R100, R89, R107, R100, P4 ;  /* 0x0000006b59647225 */ /* 0x000fe200020e0464 */
[----:B------:R-:W-:-:S03]  /*81b60*/  IADD3.X R149, P4, PT, RZ, R122, RZ, P3, !PT ;  /* 0x0000007aff957210 */ /* 0x000fc60001f9e4ff */
[----:B------:R-:W-:-:S04]  /*81b70*/  IMAD.WIDE.U32 R120, R95, -0x5555, RZ ;  /* 0xffffaaab5f787825 */ /* 0x000fc800078e00ff */
[----:B------:R-:W-:Y:S01]  /*81b80*/  IMAD.X R131, RZ, RZ, RZ, P5 ;  /* 0x000000ffff837224 */ /* 0x000fe200028e06ff */
[----:B------:R-:W-:Y:S01]  /*81b90*/  IADD3 R93, P5, PT, R93, R118, RZ ;  /* 0x000000765d5d7210 */ /* 0x000fe20007fbe0ff */
[----:B------:R-:W-:Y:S01]  /*81ba0*/  IMAD.WIDE.U32.X R90, R89, R105, R90, P6 ;  /* 0x00000069595a7225 */ /* 0x000fe200030e045a */
[----:B------:R-:W-:-:S03]  /*81bb0*/  IADD3.X R149, P6, PT, RZ, R149, RZ, P3, !PT ;  /* 0x00000095ff957210 */ /* 0x000fc60001fde4ff */
[----:B------:R-:W-:Y:S02]  /*81bc0*/  IMAD.MOV.U32 R130, RZ, RZ, R119 ;  /* 0x000000ffff827224 */ /* 0x000fe400078e0077 */
[----:B------:R-:W-:-:S04]  /*81bd0*/  IMAD.WIDE.U32 R124, R94, -0x5555, RZ ;  /* 0xffffaaab5e7c7825 */ /* 0x000fc800078e00ff */
[----:B------:R-:W-:-:S04]  /*81be0*/  IMAD.WIDE.U32 R120, P3, R94, -0x46010001, R120 ;  /* 0xb9feffff5e787825 */ /* 0x000fc80007860078 */
[----:B------:R-:W-:Y:S01]  /*81bf0*/  IMAD.WIDE.U32.X R118, R89, R103, R130, P5 ;  /* 0x0000006759767225 */ /* 0x000fe200028e0482 */
[----:B------:R-:W-:Y:S02]  /*81c00*/  IADD3.X R131, PT, PT, RZ, RZ, R123, P6, P4 ;  /* 0x000000ffff837210 */ /* 0x000fe400037e847b */
[----:B------:R-:W-:Y:S01]  /*81c10*/  IADD3 RZ, P4, PT, R128, R124, RZ ;  /* 0x0000007c80ff7210 */ /* 0x000fe20007f9e0ff */
[----:B------:R-:W-:Y:S01]  /*81c20*/  IMAD.X R89, RZ, RZ, RZ, P3 ;  /* 0x000000ffff597224 */ /* 0x000fe200018e06ff */
[----:B------:R-:W-:Y:S01]  /*81c30*/  IADD3 R125, P3, PT, R120, R125, RZ ;  /* 0x0000007d787d7210 */ /* 0x000fe20007f7e0ff */
[----:B------:R-:W-:Y:S01]  /*81c40*/  IMAD.WIDE.U32 R122, R94, -0x5555, R128 ;  /* 0xffffaaab5e7a7825 */ /* 0x000fe200078e0080 */
[-C--:B------:R-:W-:Y:S02]  /*81c50*/  IADD3 RZ, P6, PT, RZ, R148.reuse, RZ ;  /* 0x00000094ffff7210 */ /* 0x080fe40007fde0ff */
[----:B------:R-:W-:Y:S01]  /*81c60*/  IADD3.X RZ, P4, PT, R129, R125, RZ, P4, !PT ;  /* 0x0000007d81ff7210 */ /* 0x000fe2000279e4ff */
[----:B------:R-:W-:Y:S01]  /*81c70*/  IMAD.MOV.U32 R88, RZ, RZ, R121 ;  /* 0x000000ffff587224 */ /* 0x000fe200078e0079 */
[----:B------:R-:W-:Y:S01]  /*81c80*/  IADD3 R148, P5, PT, R149, R148, RZ ;  /* 0x0000009495947210 */ /* 0x000fe20007fbe0ff */
[----:B------:R-:W-:Y:S01]  /*81c90*/  IMAD.IADD R120, R123, 0x1, R120 ;  /* 0x000000017b787824 */ /* 0x000fe200078e0278 */
[----:B------:R-:W-:Y:S01]  /*81ca0*/  IADD3.X RZ, P6, PT, RZ, R132, RZ, P6, !PT ;  /* 0x00000084ffff7210 */ /* 0x000fe200037de4ff */
[----:B------:R-:W-:Y:S01]  /*81cb0*/  IMAD.WIDE.U32.X R88, R95, -0x46010001, R88, P3 ;  /* 0xb9feffff5f587825 */ /* 0x000fe200018e0458 */
[----:B------:R-:W-:-:S02]  /*81cc0*/  IADD3 RZ, P3, PT, RZ, R122, RZ ;  /* 0x0000007affff7210 */ /* 0x000fc40007f7e0ff */
[----:B------:R-:W-:Y:S01]  /*81cd0*/  IADD3.X R149, P5, PT, R132, R131, RZ, P5, !PT ;  /* 0x0000008384957210 */ /* 0x000fe20002fbe4ff */
[C---:B------:R-:W-:Y:S01]  /*81ce0*/  IMAD.WIDE.U32 R138, R95.reuse, -0xc7aed41, RZ ;  /* 0xf38512bf5f8a7825 */ /* 0x040fe200078e00ff */
[----:B------:R-:W-:Y:S02]  /*81cf0*/  IADD3.X RZ, P3, PT, RZ, R120, RZ, P3, !PT ;  /* 0x00000078ffff7210 */ /* 0x000fe40001f7e4ff */
[----:B------:R-:W-:Y:S01]  /*81d00*/  IADD3.X R153, P4, PT, RZ, R88, RZ, P4, !PT ;  /* 0x00000058ff997210 */ /* 0x000fe2000279e4ff */
[C---:B------:R-:W-:Y:S01]  /*81d10*/  IMAD.WIDE.U32 R140, R95.reuse, -0x94f09dc, RZ ;  /* 0xf6b0f6245f8c7825 */ /* 0x040fe200078e00ff */
[----:B------:R-:W-:Y:S02]  /*81d20*/  IADD3.X R145, P6, PT, RZ, R116, RZ, P6, !PT ;  /* 0x00000074ff917210 */ /* 0x000fe400037de4ff */
[----:B------:R-:W-:Y:S01]  /*81d30*/  IADD3.X R153, P3, PT, RZ, R153, RZ, P3, !PT ;  /* 0x00000099ff997210 */ /* 0x000fe20001f7e4ff */
[----:B------:R-:W-:Y:S01]  /*81d40*/  IMAD.WIDE.U32 R134, R95, 0x434bacd7, RZ ;  /* 0x434bacd75f867825 */ /* 0x000fe200078e00ff */
[----:B------:R-:W-:-:S02]  /*81d50*/  IADD3.X R145, P5, PT, RZ, R145, RZ, P5, !PT ;  /* 0x00000091ff917210 */ /* 0x000fc40002fbe4ff */
[----:B------:R-:W-:Y:S01]  /*81d60*/  IADD3.X R155, PT, PT, RZ, RZ, R89, P3, P4 ;  /* 0x000000ffff9b7210 */ /* 0x000fe20001fe8459 */
[----:B------:R-:W-:Y:S01]  /*81d70*/  IMAD.WIDE.U32 R138, P3, R94, 0x64774b84, R138 ;  /* 0x64774b845e8a7825 */ /* 0x000fe2000786008a */
[----:B------:R-:W-:-:S03]  /*81d80*/  IADD3.X R154, PT, PT, RZ, RZ, R117, P5, P6 ;  /* 0x000000ffff9a7210 */ /* 0x000fc60002fec475 */
[----:B------:R-:W-:-:S04]  /*81d90*/  IMAD.WIDE.U32 R146, R95, -0x4eac0001, RZ ;  /* 0xb153ffff5f927825 */ /* 0x000fc800078e00ff */
[----:B------:R-:W-:Y:S02]  /*81da0*/  IMAD.X R133, RZ, RZ, RZ, P3 ;  /* 0x000000ffff857224 */ /* 0x000fe400018e06ff */
[----:B------:R-:W-:-:S04]  /*81db0*/  IMAD.WIDE.U32 R140, P5, R94, 0x6730d2a0, R140 ;  /* 0x6730d2a05e8c7825 */ /* 0x000fc800078a008c */
[----:B------:R-:W-:-:S04]  /*81dc0*/  IMAD.WIDE.U32 R120, R94, -0x94f09dc, RZ ;  /* 0xf6b0f6245e787825 */ /* 0x000fc800078e00ff */
[----:B------:R-:W-:-:S04]  /*81dd0*/  IMAD.WIDE.U32 R134, P3, R94, 0x4b1ba7b6, R134 ;  /* 0x4b1ba7b65e867825 */ /* 0x000fc80007860086 */
[----:B------:R-:W-:-:S04]  /*81de0*/  IMAD.WIDE.U32 R146, P4, R94, 0x1eabfffe, R146 ;  /* 0x1eabfffe5e927825 */ /* 0x000fc80007880092 */
[----:B------:R-:W-:-:S04]  /*81df0*/  IMAD.WIDE.U32 R88, R94, -0x4eac0001, RZ ;  /* 0xb153ffff5e587825 */ /* 0x000fc800078e00ff */
[----:B------:R-:W-:Y:S01]  /*81e00*/  IMAD.X R129, RZ, RZ, RZ, P3 ;  /* 0x000000ffff817224 */ /* 0x000fe200018e06ff */
[----:B------:R-:W-:Y:S01]  /*81e10*/  IADD3 R157, P3, PT, R140, R121, RZ ;  /* 0x000000798c9d7210 */ /* 0x000fe20007f7e0ff */
[----:B------:R-:W-:Y:S01]  /*81e20*/  IMAD.X R123, RZ, RZ, RZ, P5 ;  /* 0x000000ffff7b7224 */ /* 0x000fe200028e06ff */
[----:B------:R-:W-:Y:S01]  /*81e30*/  IADD3 R156, P5, PT, R146, R89, RZ ;  /* 0x00000059929c7210 */ /* 0x000fe20007fbe0ff */
[----:B------:R-:W-:-:S04]  /*81e40*/  IMAD.WIDE.U32 R130, R94, 0x434bacd7, RZ ;  /* 0x434bacd75e827825 */ /* 0x000fc800078e00ff */
[----:B------:R-:W-:Y:S02]  /*81e50*/  IMAD.MOV.U32 R122, RZ, RZ, R141 ;  /* 0x000000ffff7a7224 */ /* 0x000fe400078e008d */
[----:B------:R-:W-:Y:S01]  /*81e60*/  IMAD.X R143, RZ, RZ, RZ, P4 ;  /* 0x000000ffff8f7224 */ /* 0x000fe200020e06ff */
[----:B------:R-:W-:Y:S01]  /*81e70*/  IADD3 RZ, P4, PT, R148, R88, RZ ;  /* 0x0000005894ff7210 */ /* 0x000fe20007f9e0ff */
[----:B------:R-:W-:-:S03]  /*81e80*/  IMAD.WIDE.U32 R136, R94, -0xc7aed41, RZ ;  /* 0xf38512bf5e887825 */ /* 0x000fc600078e00ff */
[----:B------:R-:W-:Y:S01]  /*81e90*/  IADD3.X RZ, P4, PT, R149, R156, RZ, P4, !PT ;  /* 0x0000009c95ff7210 */ /* 0x000fe2000279e4ff */
[----:B------:R-:W-:-:S04]  /*81ea0*/  IMAD.WIDE.U32 R124, R95, 0x397fe69a, RZ ;  /* 0x397fe69a5f7c7825 */ /* 0x000fc800078e00ff */
[----:B------:R-:W-:Y:S02]  /*81eb0*/  IMAD.MOV.U32 R142, RZ, RZ, R147 ;  /* 0x000000ffff8e7224 */ /* 0x000fe400078e0093 */
[----:B------:R-:W-:Y:S01]  /*81ec0*/  IMAD.WIDE.U32.X R122, R95, 0x6730d2a0, R122, P3 ;  /* 0x6730d2a05f7a7825 */ /* 0x000fe200018e047a */
[----:B------:R-:W-:-:S03]  /*81ed0*/  IADD3 R121, P3, PT, R134, R131, RZ ;  /* 0x0000008386797210 */ /* 0x000fc60007f7e0ff */
[----:B------:R-:W-:Y:S01]  /*81ee0*/  IMAD.WIDE.U32.X R142, R95, 0x1eabfffe, R142, P5 ;  /* 0x1eabfffe5f8e7825 */ /* 0x000fe200028e048e */
[----:B------:R-:W-:-:S03]  /*81ef0*/  IADD3 R137, P5, PT, R138, R137, RZ ;  /* 0x000000898a897210 */ /* 0x000fc60007fbe0ff */
[----:B------:R-:W-:Y:S02]  /*81f00*/  IMAD.MOV.U32 R128, RZ, RZ, R135 ;  /* 0x000000ffff807224 */ /* 0x000fe400078e0087 */
[----:B------:R-:W-:-:S04]  /*81f10*/  IMAD.WIDE.U32 R116, R94, 0x397fe69a, RZ ;  /* 0x397fe69a5e747825 */ /* 0x000fc800078e00ff */
[----:B------:R-:W-:Y:S02]  /*81f20*/  IMAD.MOV.U32 R132, RZ, RZ, R139 ;  /* 0x000000ffff847224 */ /* 0x000fe400078e008b */
[----:B------:R-:W-:-:S04]  /*81f30*/  IMAD.WIDE.U32 R124, P6, R94, 0x1a0111ea, R124 ;  /* 0x1a0111ea5e7c7825 */ /* 0x000fc800078c007c */
[----:B------:R-:W-:Y:S01]  /*81f40*/  IMAD.WIDE.U32.X R128, R95, 0x4b1ba7b6, R128, P3 ;  /* 0x4b1ba7b65f807825 */ /* 0x000fe200018e0480 */
[----:B------:R-:W-:-:S03]  /*81f50*/  IADD3 RZ, P3, PT, RZ, R144, RZ ;  /* 0x00000090ffff7210 */ /* 0x000fc60007f7e0ff */
[----:B------:R-:W-:Y:S01]  /*81f60*/  IMAD.WIDE.U32.X R132, R95, 0x64774b84, R132, P5 ;  /* 0x64774b845f847825 */ /* 0x000fe200028e0484 */
[----:B------:R-:W-:Y:S02]  /*81f70*/  IADD3 R88, P5, PT, R145, R144, RZ ;  /* 0x0000009091587210 */ /* 0x000fe40007fbe0ff */
[----:B------:R-:W-:Y:S01]  /*81f80*/  IADD3.X RZ, P3, PT, RZ, R152, RZ, P3, !PT ;  /* 0x00000098ffff7210 */ /* 0x000fe20001f7e4ff */
[----:B------:R-:W-:Y:S01]  /*81f90*/  IMAD.X R151, RZ, RZ, RZ, P6 ;  /* 0x000000ffff977224 */ /* 0x000fe200030e06ff */
[----:B------:R-:W-:Y:S01]  /*81fa0*/  IADD3 R117, P6, PT, R124, R117, RZ ;  /* 0x000000757c757210 */ /* 0x000fe20007fde0ff */
[----:B------:R-:W-:Y:S01]  /*81fb0*/  IMAD.WIDE.U32 R144, R94, -0x4eac0001, R148 ;  /* 0xb153ffff5e907825 */ /* 0x000fe200078e0094 */
[----:B------:R-:W-:-:S03]  /*81fc0*/  IADD3.X R89, P5, PT, R152, R154, RZ, P5, !PT ;  /* 0x0000009a98597210 */ /* 0x000fc60002fbe4ff */
[----:B------:R-:W-:Y:S01]  /*81fd0*/  IMAD.MOV.U32 R150, RZ, RZ, R125 ;  /* 0x000000ffff967224 */ /* 0x000fe200078e007d */
[----:B------:R-:W-:Y:S01]  /*81fe0*/  IADD3.X R125, P3, PT, RZ, R114, RZ, P3, !PT ;  /* 0x00000072ff7d7210 */ /* 0x000fe20001f7e4ff */
[----:B------:R-:W-:Y:S02]  /*81ff0*/  IMAD.IADD R146, R145, 0x1, R146 ;  /* 0x0000000191927824 */ /* 0x000fe400078e0292 */
[----:B------:R-:W-:Y:S01]  /*82000*/  IMAD.WIDE.U32.X R150, R95, 0x1a0111ea, R150, P6 ;  /* 0x1a0111ea5f967825 */ /* 0x000fe200030e0496 */
[----:B------:R-:W-:Y:S02]  /*82010*/  IADD3 R144, P6, PT, R153, R144, RZ ;  /* 0x0000009099907210 */ /* 0x000fe40007fde0ff */
[----:B------:R-:W-:Y:S02]  /*82020*/  IADD3.X R125, P5, PT, RZ, R125, RZ, P5, !PT ;  /* 0x0000007dff7d7210 */ /* 0x000fe40002fbe4ff */
[----:B------:R-:W-:Y:S02]  /*82030*/  IADD3.X R145, P6, PT, R146, R155, RZ, P6, !PT ;  /* 0x0000009b92917210 */ /* 0x000fe400037de4ff */
[----:B------:R-:W-:-:S02]  /*82040*/  IADD3.X R95, P4, PT, RZ, R142, RZ, P4, !PT ;  /* 0x0000008eff5f7210 */ /* 0x000fc4000279e4ff */
[----:B------:R-:W-:Y:S01]  /*82050*/  IADD3.X R142, PT, PT, RZ, RZ, R115, P5, P3 ;  /* 0x000000ffff8e7210 */ /* 0x000fe20002fe6473 */
[----:B------:R-:W-:Y:S01]  /*82060*/  IMAD.WIDE.U32 R114, R94, -0x94f09dc, R88 ;  /* 0xf6b0f6245e727825 */ /* 0x000fe200078e0058 */
[----:B------:R-:W-:Y:S02]  /*82070*/  IADD3.X R95, P6, PT, RZ, R95, RZ, P6, !PT ;  /* 0x0000005fff5f7210 */ /* 0x000fe400037de4ff */
[----:B------:R-:W-:Y:S01]  /*82080*/  IADD3 RZ, P5, PT, RZ, R98, RZ ;  /* 0x00000062ffff7210 */ /* 0x000fe20007fbe0ff */
[----:B------:R-:W-:Y:S01]  /*82090*/  IMAD.IADD R140, R115, 0x1, R140 ;  /* 0x00000001738c7824 */ /* 0x000fe200078e028c */
[----:B------:R-:W-:Y:S02]  /*820a0*/  IADD3 RZ, P3, PT, R88, R120, RZ ;  /* 0x0000007858ff7210 */ /* 0x000fe40007f7e0ff */
[----:B------:R-:W-:Y:S02]  /*820b0*/  IADD3.X R143, PT, PT, RZ, RZ, R143, P6, P4 ;  /* 0x000000ffff8f7210 */ /* 0x000fe400037e848f */
[----:B------:R-:W-:-:S02]  /*820c0*/  IADD3 R98, P6, PT, R125, R98, RZ ;  /* 0x000000627d627210 */ /* 0x000fc40007fde0ff */
[----:B------:R-:W-:Y:S02]  /*820d0*/  IADD3.X RZ, P5, PT, RZ, R99, RZ, P5, !PT ;  /* 0x00000063ffff7210 */ /* 0x000fe40002fbe4ff */
[----:B------:R-:W-:Y:S02]  /*820e0*/  IADD3.X RZ, P3, PT, R89, R157, RZ, P3, !PT ;  /* 0x0000009d59ff7210 */ /* 0x000fe40001f7e4ff */
[----:B------:R-:W-:Y:S02]  /*820f0*/  IADD3 R114, P4, PT, R95, R114, RZ ;  /* 0x000000725f727210 */ /* 0x000fe40007f9e0ff */
[----:B------:R-:W-:Y:S02]  /*82100*/  IADD3.X R99, P6, PT, R99, R142, RZ, P6, !PT ;  /* 0x0000008e63637210 */ /* 0x000fe400037de4ff */
[----:B------:R-:W-:Y:S02]  /*82110*/  IADD3.X R125, P5, PT, RZ, R100, RZ, P5, !PT ;  /* 0x00000064ff7d7210 */ /* 0x000fe40002fbe4ff */
[----:B------:R-:W-:Y:S01]  /*82120*/  IADD3.X R115, P4, PT, R140, R143, RZ, P4, !PT ;  /* 0x0000008f8c737210 */ /* 0x000fe2000279e4ff */
[----:B------:R-:W-:Y:S01]  /*82130*/  IMAD.WIDE.U32 R88, R94, -0xc7aed41, R98 ;  /* 0xf38512bf5e587825 */ /* 0x000fe200078e0062 */
[----:B------:R-:W-:-:S02]  /*82140*/  IADD3.X R95, P3, PT, RZ, R122, RZ, P3, !PT ;  /* 0x0000007aff5f7210 */ /* 0x000fc40001f7e4ff */
[----:B------:R-:W-:Y:S01]  /*82150*/  IADD3.X R125, P6, PT, RZ, R125, RZ, P6, !PT ;  /* 0x0000007dff7d7210 */ /* 0x000fe200037de4ff */
[----:B------:R-:W-:Y:S01]  /*82160*/  IMAD.IADD R138, R89, 0x1, R138 ;  /* 0x00000001598a7824 */ /* 0x000fe200078e028a */
[----:B------:R-:W-:Y:S01]  /*82170*/  IADD3.X R95, P4, PT, RZ, R95, RZ, P4, !PT ;  /* 0x0000005fff5f7210 */ /* 0x000fe2000279e4ff */
[----:B------:R-:W-:Y:S01]  /*82180*/  IMAD.WIDE.U32 R140, R112, R66, RZ ;  /* 0x00000042708c7225 */ /* 0x000fe200078e00ff */
[----:B------:R-:W-:Y:S02]  /*82190*/  IADD3.X R100, PT, PT, RZ, RZ, R101, P6, P5 ;  /* 0x000000ffff647210 */ /* 0x000fe400037ea465 */
[----:B------:R-:W-:Y:S02]  /*821a0*/  IADD3 RZ, P6, PT, R98, R136, RZ ;  /* 0x0000008862ff7210 */ /* 0x000fe40007fde0ff */
[----:B------:R-:W-:Y:S02]  /*821b0*/  IADD3.X R123, PT, PT, RZ, RZ, R123, P4, P3 ;  /* 0x000000ffff7b7210 */ /* 0x000fe400027e647b */
[----:B------:R-:W-:-:S02]  /*821c0*/  IADD3 R98, P4, PT, R125, R96, RZ ;  /* 0x000000607d627210 */ /* 0x000fc40007f9e0ff */
[----:B------:R-:W-:Y:S02]  /*821d0*/  IADD3 R88, P5, PT, R95, R88, RZ ;  /* 0x000000585f587210 */ /* 0x000fe40007fbe0ff */
[----:B------:R-:W-:Y:S02]  /*821e0*/  IADD3.X RZ, P6, PT, R99, R137, RZ, P6, !PT ;  /* 0x0000008963ff7210 */ /* 0x000fe400037de4ff */
[----:B------:R-:W-:Y:S02]  /*821f0*/  IADD3 RZ, P3, PT, RZ, R96, RZ ;  /* 0x00000060ffff7210 */ /* 0x000fe40007f7e0ff */
[----:B------:R-:W-:Y:S02]  /*82200*/  IADD3.X R99, P4, PT, R97, R100, RZ, P4, !PT ;  /* 0x0000006461637210 */ /* 0x000fe4000279e4ff */
[----:B------:R-:W-:Y:S02]  /*82210*/  IADD3.X R89, P5, PT, R138, R123, RZ, P5, !PT ;  /* 0x0000007b8a597210 */ /* 0x000fe40002fbe4ff */
[----:B------:R-:W-:-:S02]  /*82220*/  IADD3.X R95, P6, PT, RZ, R132, RZ, P6, !PT ;  /* 0x00000084ff5f7210 */ /* 0x000fc400037de4ff */
[----:B------:R-:W-:Y:S01]  /*82230*/  IADD3.X RZ, P3, PT, RZ, R97, RZ, P3, !PT ;  /* 0x00000061ffff7210 */ /* 0x000fe20001f7e4ff */
[----:B------:R-:W-:Y:S01]  /*82240*/  IMAD.WIDE.U32 R96, R94, 0x434bacd7, R98 ;  /* 0x434bacd75e607825 */ /* 0x000fe200078e0062 */
[----:B------:R-:W-:Y:S02]  /*82250*/  IADD3.X R95, P5, PT, RZ, R95, RZ, P5, !PT ;  /* 0x0000005fff5f7210 */ /* 0x000fe40002fbe4ff */
[----:B------:R-:W-:Y:S01]  /*82260*/  IADD3.X R90, P3, PT, RZ, R90, RZ, P3, !PT ;  /* 0x0000005aff5a7210 */ /* 0x000fe20001f7e4ff */
[----:B------:R-:W-:Y:S01]  /*82270*/  IMAD.IADD R134, R97, 0x1, R134 ;  /* 0x0000000161867824 */ /* 0x000fe200078e0286 */
[----:B------:R-:W-:Y:S02]  /*82280*/  IADD3.X R133, PT, PT, RZ, RZ, R133, P5, P6 ;  /* 0x000000ffff857210 */ /* 0x000fe40002fec485 */
[----:B------:R-:W-:Y:S02]  /*82290*/  IADD3 RZ, P5, PT, R98, R130, RZ ;  /* 0x0000008262ff7210 */ /* 0x000fe40007fbe0ff */
[----:B------:R-:W-:-:S02]  /*822a0*/  IADD3 R96, P6, PT, R95, R96, RZ ;  /* 0x000000605f607210 */ /* 0x000fc40007fde0ff */
[----:B------:R-:W-:Y:S02]  /*822b0*/  IADD3.X R95, P4, PT, RZ, R90, RZ, P4, !PT ;  /* 0x0000005aff5f7210 */ /* 0x000fe4000279e4ff */
[----:B------:R-:W-:Y:S01]  /*822c0*/  IADD3.X RZ, P5, PT, R99, R121, RZ, P5, !PT ;  /* 0x0000007963ff7210 */ /* 0x000fe20002fbe4ff */
[----:B------:R-:W-:Y:S01]  /*822d0*/  IMAD.WIDE.U32 R98, R113, R74, RZ ;  /* 0x0000004a71627225 */ /* 0x000fe200078e00ff */
[----:B------:R-:W-:Y:S02]  /*822e0*/  IADD3.X R90, PT, PT, RZ, RZ, R91, P4, P3 ;  /* 0x000000ffff5a7210 */ /* 0x000fe400027e645b */
[----:B------:R-:W-:Y:S01]  /*822f0*/  IADD3 RZ, P4, PT, RZ, R92, RZ ;  /* 0x0000005cffff7210 */ /* 0x000fe20007f9e0ff */
[----:B------:R-:W-:Y:S01]  /*82300*/  IMAD.WIDE.U32 R120, R74, R110, R114 ;  /* 0x0000006e4a787225 */ /* 0x000fe200078e0072 */
[----:B------:R-:W-:Y:S02]  /*82310*/  IADD3.X R97, P6, PT, R134, R133, RZ, P6, !PT ;  /* 0x0000008586617210 */ /* 0x000fe400037de4ff */
[----:B------:R-:W-:-:S02]  /*82320*/  IADD3.X R101, P5, PT, RZ, R128, RZ, P5, !PT ;  /* 0x00000080ff657210 */ /* 0x000fc40002fbe4ff */
[----:B------:R-:W-:Y:S02]  /*82330*/  IADD3 R92, P3, PT, R95, R92, RZ ;  /* 0x0000005c5f5c7210 */ /* 0x000fe40007f7e0ff */
[----:B------:R-:W-:Y:S02]  /*82340*/  IADD3.X RZ, P4, PT, RZ, R93, RZ, P4, !PT ;  /* 0x0000005dffff7210 */ /* 0x000fe4000279e4ff */
[----:B------:R-:W-:Y:S02]  /*82350*/  IADD3.X R101, P6, PT, RZ, R101, RZ, P6, !PT ;  /* 0x00000065ff657210 */ /* 0x000fe400037de4ff */
[----:B------:R-:W-:Y:S02]  /*82360*/  IADD3.X R93, P3, PT, R93, R90, RZ, P3, !PT ;  /* 0x0000005a5d5d7210 */ /* 0x000fe40001f7e4ff */
[----:B------:R-:W-:Y:S02]  /*82370*/  IADD3.X R95, P4, PT, RZ, R118, RZ, P4, !PT ;  /* 0x00000076ff5f7210 */ /* 0x000fe4000279e4ff */
[----:B------:R-:W-:Y:S01]  /*82380*/  IADD3.X R129, PT, PT, RZ, RZ, R129, P6, P5 ;  /* 0x000000ffff817210 */ /* 0x000fe200037ea481 */
[----:B------:R-:W-:Y:S01]  /*82390*/  IMAD.WIDE.U32 R90, R94, 0x397fe69a, R92 ;  /* 0x397fe69a5e5a7825 */ /* 0x000fe200078e005c */
[----:B------:R-:W-:-:S02]  /*823a0*/  IADD3 RZ, P6, PT, R92, R116, RZ ;  /* 0x000000745cff7210 */ /* 0x000fc40007fde0ff */
[----:B------:R-:W-:Y:S01]  /*823b0*/  IADD3.X R92, P5, PT, RZ, R95, RZ, P3, !PT ;  /* 0x0000005fff5c7210 */ /* 0x000fe20001fbe4ff */
[----:B------:R-:W-:Y:S01]  /*823c0*/  IMAD.IADD R124, R91, 0x1, R124 ;  /* 0x000000015b7c7824 */ /* 0x000fe200078e027c */
[----:B------:R-:W-:Y:S01]  /*823d0*/  IADD3.X RZ, P3, PT, R93, R117, RZ, P6, !PT ;  /* 0x000000755dff7210 */ /* 0x000fe2000377e4ff */
[----:B------:R-:W-:Y:S01]  /*823e0*/  IMAD.WIDE.U32 R94, P6, R75, R112, R98 ;  /* 0x000000704b5e7225 */ /* 0x000fe200078c0062 */
[----:B------:R-:W-:Y:S02]  /*823f0*/  IADD3.X R93, PT, PT, RZ, RZ, R119, P5, P4 ;  /* 0x000000ffff5d7210 */ /* 0x000fe40002fe8477 */
[----:B------:R-:W-:Y:S01]  /*82400*/  IADD3 R90, P5, PT, R101, R90, RZ ;  /* 0x0000005a655a7210 */ /* 0x000fe20007fbe0ff */
[----:B------:R-:W-:-:S03]  /*82410*/  IMAD.WIDE.U32 R98, R112, R74, RZ ;  /* 0x0000004a70627225 */ /* 0x000fc600078e00ff */
[----:B------:R-:W-:Y:S01]  /*82420*/  IADD3.X R91, P5, PT, R124, R129, RZ, P5, !PT ;  /* 0x000000817c5b7210 */ /* 0x000fe20002fbe4ff */
        /* <DEDUP_REMOVED lines=10> */
[----:B------:R-:W-:Y:S01]  /*824d0*/  IMAD.IADD R99, R99, 0x1, R94 ;  /* 0x0000000163637824 */ /* 0x000fe200078e025e */
[----:B------:R-:W-:Y:S01]  /*824e0*/  IADD3 RZ, P3, PT, RZ, R98, RZ ;  /* 0x00000062ffff7210 */ /* 0x000fe20007f7e0ff */
        /* <DEDUP_REMOVED lines=11> */
[----:B------:R-:W-:Y:S02]  /*825a0*/  IADD3.X R122, PT, PT, RZ, RZ, R95, P3, P4 ;  /* 0x000000ffff7a7210 */ /* 0x000fe40001fe845f */
[----:B------:R-:W-:Y:S01]  /*825b0*/  IADD3 R94, P3, PT, R123, R120, RZ ;  /* 0x000000787b5e7210 */ /* 0x000fe20007f7e0ff */
[----:B------:R-:W-:Y:S02]  /*825c0*/  IMAD.IADD R95, R121, 0x1, R118 ;  /* 0x00000001795f7824 */ /* 0x000fe400078e0276 */
        /* <DEDUP_REMOVED lines=59> */
[----:B------:R-:W-:Y:S02]  /*82980*/  IADD3 RZ, P4, PT, R98, R116, RZ ;  /* 0x0000007462ff7210 */ /* 0x000fe40007f9e0ff */
[----:B------:R-:W-:Y:S01]  /*82990*/  IADD3.X R129, PT, PT, RZ, RZ, R101, P5, P3 ;  /* 0x000000ffff817210 */ /* 0x000fe20002fe6465 */
[----:B------:R-:W-:Y:S01]  /*829a0*/  IMAD.WIDE.U32 R114, R118, -0x5555, R98 ;  /* 0xffffaaab76727825 */ /* 0x000fe200078e0062 */
[----:B------:R-:W-:-:S03]  /*829b0*/  IADD3 R98, P5, PT, R120, R117, RZ ;  /* 0x0000007578627210 */ /* 0x000fc60007fbe0ff */
[----:B------:R-:W-:Y:S01]  /*829c0*/  IMAD.WIDE.U32 R122, R103, R74, RZ ;  /* 0x0000004a677a7225 */ /* 0x000fe200078e00ff */
[----:B------:R-:W-:Y:S02]  /*829d0*/  IADD3.X RZ, P4, PT, R99, R98, RZ, P4, !PT ;  /* 0x0000006263ff7210 */ /* 0x000fe4000279e4ff */
[----:B------:R-:W-:Y:S01]  /*829e0*/  IADD3 RZ, P3, PT, RZ, R114, RZ ;  /* 0x00000072ffff7210 */ /* 0x000fe20007f7e0ff */
        /* <DEDUP_REMOVED lines=17> */
[----:B------:R-:W-:-:S02]  /*82b00*/  IADD3.X R130, P5, PT, RZ, RZ, RZ, P5, !PT ;  /* 0x000000ffff827210 */ /* 0x000fc40002fbe4ff */
        /* <DEDUP_REMOVED lines=27> */
[----:B------:R-:W-:Y:S01]  /*82cc0*/  IADD3 RZ, P3, PT, RZ, R92, RZ ;  /* 0x0000005cffff7210 */ /* 0x000fe20007f7e0ff */
[----:B------:R-:W-:Y:S01]  /*82cd0*/  IMAD.X R75, RZ, RZ, RZ, P6 ;  /* 0x000000ffff4b7224 */ /* 0x000fe200030e06ff */
[----:B------:R-:W-:Y:S01]  /*82ce0*/  IADD3 R101, P4, PT, R94, R101, RZ ;  /* 0x000000655e657210 */ /* 0x000fe20007f9e0ff */
[----:B------:R-:W-:Y:S01]  /*82cf0*/  IMAD.WIDE.U32 R114, R118, -0x94f09dc, R88 ;  /* 0xf6b0f62476727825 */ /* 0x000fe200078e0058 */
[----:B------:R-:W-:Y:S02]  /*82d00*/  IADD3 RZ, P6, PT, R88, R100, RZ ;  /* 0x0000006458ff7210 */ /* 0x000fe40007fde0ff */
[----:B------:R-:W-:Y:S01]  /*82d10*/  IADD3.X RZ, P3, PT, RZ, R93, RZ, P3, !PT ;  /* 0x0000005dffff7210 */ /* 0x000fe20001f7e4ff */
[----:B------:R-:W-:Y:S01]  /*82d20*/  IMAD.MOV.U32 R74, RZ, RZ, R95 ;  /* 0x000000ffff4a7224 */ /* 0x000fe200078e005f */
[----:B------:R-:W-:Y:S01]  /*82d30*/  IADD3.X RZ, P6, PT, R89, R101, RZ, P6, !PT ;  /* 0x0000006559ff7210 */ /* 0x000fe200037de4ff */
[----:B------:R-:W-:Y:S01]  /*82d40*/  IMAD.IADD R94, R115, 0x1, R94 ;  /* 0x00000001735e7824 */ /* 0x000fe200078e025e */
[----:B------:R-:W-:Y:S01]  /*82d50*/  IADD3.X R93, P3, PT, RZ, RZ, RZ, P3, !PT ;  /* 0x000000ffff5d7210 */ /* 0x000fe20001f7e4ff */
[----:B------:R-:W-:Y:S01]  /*82d60*/  IMAD.WIDE.U32.X R74, R119, 0x6730d2a0, R74, P4 ;  /* 0x6730d2a0774a7825 */ /* 0x000fe200020e044a */
[----:B------:R-:W-:-:S03]  /*82d70*/  IADD3 R114, P4, PT, R117, R114, RZ ;  /* 0x0000007275727210 */ /* 0x000fc60007f9e0ff */
[C---:B------:R-:W-:Y:S01]  /*82d80*/  IMAD.WIDE.U32 R88, R119.reuse, -0xc7aed41, RZ ;  /* 0xf38512bf77587825 */ /* 0x040fe200078e00ff */
[----:B------:R-:W-:Y:S02]  /*82d90*/  IADD3.X R115, P4, PT, R94, R121, RZ, P4, !PT ;  /* 0x000000795e737210 */ /* 0x000fe4000279e4ff */
[----:B------:R-:W-:Y:S01]  /*82da0*/  IADD3.X R123, P6, PT, RZ, R74, RZ, P6, !PT ;  /* 0x0000004aff7b7210 */ /* 0x000fe200037de4ff */
[----:B------:R-:W-:Y:S02]  /*82db0*/  IMAD.X R131, RZ, RZ, RZ, P3 ;  /* 0x000000ffff837224 */ /* 0x000fe400018e06ff */
[----:B------:R-:W-:Y:S01]  /*82dc0*/  IMAD.WIDE.U32 R94, R119, 0x434bacd7, RZ ;  /* 0x434bacd7775e7825 */ /* 0x000fe200078e00ff */
        /* <DEDUP_REMOVED lines=11> */
[----:B------:R-:W-:-:S04]  /*82e80*/  IMAD.WIDE.U32 R120, R118, 0x434bacd7, RZ ;  /* 0x434bacd776787825 */ /* 0x000fc800078e00ff */
        /* <DEDUP_REMOVED lines=9> */
[----:B------:R-:W-:-:S04]  /*82f20*/  IMAD.WIDE.U32 R92, R118, 0x397fe69a, RZ ;  /* 0x397fe69a765c7825 */ /* 0x000fc800078e00ff */
        /* <DEDUP_REMOVED lines=88> */
[----:B------:R-:W-:Y:S01]  /*834b0*/  IADD3.X R117, P4, PT, RZ, R117, RZ, P4, !PT ;  /* 0x00000075ff757210 */ /* 0x000fe2000279e4ff */
[----:B------:R-:W-:Y:S01]  /*834c0*/  IMAD.WIDE.U32 R94, R104, R72, RZ ;  /* 0x00000048685e7225 */ /* 0x000fe200078e00ff */
[----:B------:R-:W-:-:S02]  /*834d0*/  IADD3 RZ, P6, PT, R98, R92, RZ ;  /* 0x0000005c62ff7210 */ /* 0x000fc40007fde0ff */
[----:B------:R-:W-:Y:S01]  /*834e0*/  IADD3.X R101, PT, PT, RZ, RZ, R101, P4, P5 ;  /* 0x000000ffff657210 */ /* 0x000fe200027ea465 */
[----:B------:R-:W-:Y:S01]  /*834f0*/  IMAD.MOV.U32 R92, RZ, RZ, R97 ;  /* 0x000000ffff5c7224 */ /* 0x000fe200078e0061 */
[----:B------:R-:W-:Y:S01]  /*83500*/  IADD3.X RZ, P6, PT, R99, R132, RZ, P6, !PT ;  /* 0x0000008463ff7210 */ /* 0x000fe200037de4ff */
[----:B------:R-:W-:Y:S01]  /*83510*/  IMAD.WIDE.U32 R98, R72, R104, R118 ;  /* 0x0000006848627225 */ /* 0x000fe200078e0076 */
[----:B------:R-:W-:Y:S02]  /*83520*/  IADD3 R95, P5, PT, R96, R95, RZ ;  /* 0x0000005f605f7210 */ /* 0x000fe40007fbe0ff */
        /* <DEDUP_REMOVED lines=34> */
[----:B------:R-:W-:Y:S01]  /*83750*/  IMAD.WIDE.U32 R120, R88, 0x434bacd7, RZ ;  /* 0x434bacd758787825 */ /* 0x000fe200078e00ff */
        /* <DEDUP_REMOVED lines=48> */
[----:B------:R-:W-:Y:S01]  /*83a60*/  IMAD.WIDE.U32 R100, R88, 0x397fe69a, RZ ;  /* 0x397fe69a58647825 */ /* 0x000fe200078e00ff */
[----:B------:R-:W-:-:S02]  /*83a70*/  IADD3.X R123, P4, PT, RZ, R90, RZ, P4, !PT ;  /* 0x0000005aff7b7210 */ /* 0x000fc4000279e4ff */
[----:B------:R-:W-:Y:S01]  /*83a80*/  IADD3.X R97, P6, PT, R92, R117, RZ, P6, !PT ;  /* 0x000000755c617210 */ /* 0x000fe200037de4ff */
[----:B------:R-:W-:Y:S01]  /*83a90*/  IMAD.WIDE.U32 R92, R89, -0xc7aed41, RZ ;  /* 0xf38512bf595c7825 */ /* 0x000fe200078e00ff */
[----:B------:R-:W-:Y:S02]  /*83aa0*/  IADD3.X R95, P3, PT, RZ, RZ, RZ, P3, !PT ;  /* 0x000000ffff5f7210 */ /* 0x000fe40001f7e4ff */
[----:B------:R-:W-:-:S03]  /*83ab0*/  IADD3.X R123, P6, PT, RZ, R123, RZ, P6, !PT ;  /* 0x0000007bff7b7210 */ /* 0x000fc600037de4ff */
[----:B------:R-:W-:Y:S01]  /*83ac0*/  IMAD.X R131, RZ, RZ, RZ, P3 ;  /* 0x000000ffff837224 */ /* 0x000fe200018e06ff */
[----:B------:R-:W-:Y:S01]  /*83ad0*/  IADD3.X R125, PT, PT, RZ, RZ, R91, P6, P4 ;  /* 0x000000ffff7d7210 */ /* 0x000fe200037e845b */
[----:B------:R-:W-:Y:S01]  /*83ae0*/  IMAD.WIDE.U32 R90, R88, -0xc7aed41, RZ ;  /* 0xf38512bf585a7825 */ /* 0x000fe200078e00ff */
[----:B------:R-:W-:-:S03]  /*83af0*/  IADD3 R130, P6, PT, R130, R95, RZ ;  /* 0x0000005f82827210 */ /* 0x000fc60007fde0ff */
[----:B------:R-:W-:Y:S01]  /*83b00*/  IMAD.WIDE.U32 R92, P4, R88, 0x64774b84, R92 ;  /* 0x64774b84585c7825 */ /* 0x000fe2000788005c */
[----:B------:R-:W-:Y:S02]  /*83b10*/  IADD3.X R131, PT, PT, R131, RZ, RZ, P6, P5 ;  /* 0x000000ff83837210 */ /* 0x000fe400037ea4ff */
[----:B------:R-:W-:Y:S01]  /*83b20*/  IADD3 RZ, P3, PT, R114, R90, RZ ;  /* 0x0000005a72ff7210 */ /* 0x000fe20007f7e0ff */
[----:B------:R-:W-:Y:S01]  /*83b30*/  IMAD.WIDE.U32 R94, R89, 0x397fe69a, RZ ;  /* 0x397fe69a595e7825 */ /* 0x000fe200078e00ff */
[----:B------:R-:W-:-:S03]  /*83b40*/  IADD3 R133, P5, PT, R92, R91, RZ ;  /* 0x0000005b5c857210 */ /* 0x000fc60007fbe0ff */
[----:B------:R-:W-:Y:S02]  /*83b50*/  IMAD.X R117, RZ, RZ, RZ, P4 ;  /* 0x000000ffff757224 */ /* 0x000fe400020e06ff */
        /* <DEDUP_REMOVED lines=122> */
[----:B------:R-:W-:Y:S02]  /*84300*/  IADD3.X R128, P3, PT, R128, R131, RZ, P3, !PT ;  /* 0x0000008380807210 */ /* 0x000fe40001f7e4ff */
[----:B------:R-:W-:Y:S02]  /*84310*/  IADD3 R88, P6, PT, R92, R129, RZ ;  /* 0x000000815c587210 */ /* 0x000fe40007fde0ff */
[----:B------:R-:W-:Y:S01]  /*84320*/  IADD3.X R98, PT, PT, RZ, RZ, R89, P5, P4 ;  /* 0x000000ffff627210 */ /* 0x000fe20002fe8459 */
[----:B------:R-:W-:Y:S01]  /*84330*/  IMAD.WIDE.U32 R74, P4, R71, R102, R74 ;  /* 0x00000066474a7225 */ /* 0x000fe2000788004a */
[----:B------:R-:W-:Y:S02]  /*84340*/  IADD3.X R89, P5, PT, R93, R128, RZ, P6, !PT ;  /* 0x000000805d597210 */ /* 0x000fe400037be4ff */
[----:B------:R-:W-:Y:S01]  /*84350*/  IADD3 RZ, P6, PT, R88, R94, RZ ;  /* 0x0000005e58ff7210 */ /* 0x000fe20007fde0ff */
[----:B------:R-:W-:Y:S01]  /*84360*/  IMAD.X R93, RZ, RZ, RZ, P4 ;  /* 0x000000ffff5d7224 */ /* 0x000fe200020e06ff */
[----:B------:R-:W-:Y:S01]  /*84370*/  IADD3 R115, P4, PT, R74, R95, RZ ;  /* 0x0000005f4a737210 */ /* 0x000fe20007f9e0ff */
[----:B------:R-:W-:Y:S01]  /*84380*/  IMAD.MOV.U32 R92, RZ, RZ, R75 ;  /* 0x000000ffff5c7224 */ /* 0x000fe200078e004b */
[----:B------:R-:W-:Y:S01]  /*84390*/  IADD3.X R128, P5, PT, RZ, RZ, RZ, P5, !PT ;  /* 0x000000ffff807210 */ /* 0x000fe20002fbe4ff */
[----:B------:R-:W-:Y:S01]  /*843a0*/  IMAD.WIDE.U32 R94, R70, R102, R88 ;  /* 0x00000066465e7225 */ /* 0x000fe200078e0058 */
[----:B------:R-:W-:-:S03]  /*843b0*/  IADD3.X RZ, P6, PT, R89, R115, RZ, P6, !PT ;  /* 0x0000007359ff7210 */ /* 0x000fc600037de4ff */
[----:B------:R-:W-:-:S04]  /*843c0*/  IMAD.WIDE.U32.X R92, R71, R103, R92, P4 ;  /* 0x00000067475c7225 */ /* 0x000fc800020e045c */
[----:B------:R-:W-:Y:S01]  /*843d0*/  IMAD.WIDE.U32 R70, R118, -0x30003, RZ ;  /* 0xfffcfffd76467825 */ /* 0x000fe200078e00ff */
[----:B------:R-:W-:-:S03]  /*843e0*/  IADD3.X R124, P6, PT, RZ, R92, RZ, P6, !PT ;  /* 0x0000005cff7c7210 */ /* 0x000fc600037de4ff */
[----:B------:R-:W-:Y:S01]  /*843f0*/  IMAD.IADD R75, R95, 0x1, R74 ;  /* 0x000000015f4b7824 */ /* 0x000fe200078e024a */
[----:B------:R-:W-:Y:S01]  /*84400*/  IADD3 R74, P4, PT, R101, R94, RZ ;  /* 0x0000005e654a7210 */ /* 0x000fe20007f9e0ff */
[----:B------:R-:W-:-:S03]  /*84410*/  IMAD.IADD R71, R71, 0x1, R119 ;  /* 0x0000000147477824 */ /* 0x000fc600078e0277 */
[----:B------:R-:W-:Y:S01]  /*84420*/  IADD3.X R75, P4, PT, R75, R98, RZ, P4, !PT ;  /* 0x000000624b4b7210 */ /* 0x000fe2000279e4ff */
[----:B------:R-:W-:-:S03]  /*84430*/  IMAD.WIDE.U32 R88, R71, -0x5555, RZ ;  /* 0xffffaaab47587825 */ /* 0x000fc600078e00ff */
[----:B------:R-:W-:Y:S01]  /*84440*/  IADD3.X R124, P4, PT, RZ, R124, RZ, P4, !PT ;  /* 0x0000007cff7c7210 */ /* 0x000fe2000279e4ff */
[----:B------:R-:W-:-:S03]  /*84450*/  IMAD.MOV.U32 R98, RZ, RZ, R118 ;  /* 0x000000ffff627224 */ /* 0x000fc600078e0076 */
[----:B------:R-:W-:Y:S01]  /*84460*/  IADD3.X R125, PT, PT, RZ, RZ, R93, P4, P6 ;  /* 0x000000ffff7d7210 */ /* 0x000fe200027ec45d */
[----:B------:R-:W-:-:S04]  /*84470*/  IMAD.WIDE.U32 R88, P4, R70, -0x46010001, R88 ;  /* 0xb9feffff46587825 */ /* 0x000fc80007880058 */
[----:B------:R-:W-:-:S04]  /*84480*/  IMAD.WIDE.U32 R92, R70, -0x5555, RZ ;  /* 0xffffaaab465c7825 */ /* 0x000fc800078e00ff */
[----:B------:R-:W-:Y:S01]  /*84490*/  IMAD.X R101, RZ, RZ, RZ, P4 ;  /* 0x000000ffff657224 */ /* 0x000fe200020e06ff */
[----:B------:R-:W-:Y:S01]  /*844a0*/  IADD3 R93, P6, PT, R88, R93, RZ ;  /* 0x0000005d585d7210 */ /* 0x000fe20007fde0ff */
[----:B------:R-:W-:Y:S01]  /*844b0*/  IMAD.WIDE.U32 R94, R70, -0x5555, R98 ;  /* 0xffffaaab465e7825 */ /* 0x000fe200078e0062 */
[----:B------:R-:W-:-:S03]  /*844c0*/  IADD3 RZ, P4, PT, R118, R92, RZ ;  /* 0x0000005c76ff7210 */ /* 0x000fc60007f9e0ff */
[----:B------:R-:W-:Y:S01]  /*844d0*/  IMAD.MOV.U32 R100, RZ, RZ, R89 ;  /* 0x000000ffff647224 */ /* 0x000fe200078e0059 */
[----:B------:R-:W-:Y:S01]  /*844e0*/  IADD3.X RZ, P4, PT, R99, R93, RZ, P4, !PT ;  /* 0x0000005d63ff7210 */ /* 0x000fe2000279e4ff */
[----:B------:R-:W-:Y:S02]  /*844f0*/  IMAD.IADD R88, R95, 0x1, R88 ;  /* 0x000000015f587824 */ /* 0x000fe400078e0258 */
[----:B------:R-:W-:Y:S01]  /*84500*/  IMAD.WIDE.U32.X R100, R71, -0x46010001, R100, P6 ;  /* 0xb9feffff47647825 */ /* 0x000fe200030e0464 */
[----:B------:R-:W-:-:S03]  /*84510*/  IADD3 RZ, P6, PT, RZ, R94, RZ ;  /* 0x0000005effff7210 */ /* 0x000fc60007fde0ff */
[----:B------:R-:W-:Y:S01]  /*84520*/  IMAD.WIDE.U32 R92, R71, -0x4eac0001, RZ ;  /* 0xb153ffff475c7825 */ /* 0x000fe200078e00ff */
[----:B------:R-:W-:Y:S02]  /*84530*/  IADD3.X RZ, P6, PT, RZ, R88, RZ, P6, !PT ;  /* 0x00000058ffff7210 */ /* 0x000fe400037de4ff */
        /* <DEDUP_REMOVED lines=18> */
[----:B------:R-:W-:-:S04]  /*84660*/  IADD3.X R95, P4, PT, RZ, R95, RZ, P4, !PT ;  /* 0x0000005fff5f7210 */ /* 0x000fc8000279e4ff */
[----:B------:R-:W-:Y:S01]  /*84670*/  IADD3.X R99, PT, PT, RZ, RZ, R89, P4, P6 ;  /* 0x000000ffff637210 */ /* 0x000fe200027ec459 */
[----:B------:R-:W-:-:S04]  /*84680*/  IMAD.WIDE.U32 R90, P4, R70, 0x6730d2a0, R90 ;  /* 0x6730d2a0465a7825 */ /* 0x000fc8000788005a */
[----:B------:R-:W-:Y:S01]  /*84690*/  IMAD.X R89, RZ, RZ, RZ, P4 ;  /* 0x000000ffff597224 */ /* 0x000fe200020e06ff */
[----:B------:R-:W-:Y:S01]  /*846a0*/  IADD3 R115, P6, PT, R90, R93, RZ ;  /* 0x0000005d5a737210 */ /* 0x000fe20007fde0ff */
[----:B------:R-:W-:Y:S01]  /*846b0*/  IMAD.MOV.U32 R88, RZ, RZ, R91 ;  /* 0x000000ffff587224 */ /* 0x000fe200078e005b */
[----:B------:R-:W-:Y:S01]  /*846c0*/  IADD3 RZ, P4, PT, R116, R92, RZ ;  /* 0x0000005c74ff7210 */ /* 0x000fe20007f9e0ff */
[----:B------:R-:W-:Y:S01]  /*846d0*/  IMAD.WIDE.U32 R92, R70, -0x94f09dc, R116 ;  /* 0xf6b0f624465c7825 */ /* 0x000fe200078e0074 */
[----:B------:R-:W-:Y:S02]  /*846e0*/  IADD3.X R91, P3, PT, RZ, RZ, RZ, P3, !PT ;  /* 0x000000ffff5b7210 */ /* 0x000fe40001f7e4ff */
[----:B------:R-:W-:Y:S01]  /*846f0*/  IADD3.X RZ, P4, PT, R117, R115, RZ, P4, !PT ;  /* 0x0000007375ff7210 */ /* 0x000fe2000279e4ff */
[----:B------:R-:W-:Y:S01]  /*84700*/  IMAD.WIDE.U32.X R88, R71, 0x6730d2a0, R88, P6 ;  /* 0x6730d2a047587825 */ /* 0x000fe200030e0458 */
[----:B------:R-:W-:-:S03]  /*84710*/  IADD3 R92, P6, PT, R95, R92, RZ ;  /* 0x0000005c5f5c7210 */ /* 0x000fc60007fde0ff */
[----:B------:R-:W-:Y:S01]  /*84720*/  IMAD.IADD R90, R93, 0x1, R90 ;  /* 0x000000015d5a7824 */ /* 0x000fe200078e025a */
[----:B------:R-:W-:Y:S01]  /*84730*/  IADD3.X R121, P4, PT, RZ, R88, RZ, P4, !PT ;  /* 0x00000058ff797210 */ /* 0x000fe2000279e4ff */
[----:B------:R-:W-:-:S03]  /*84740*/  IMAD.WIDE.U32 R94, R71, -0xc7aed41, RZ ;  /* 0xf38512bf475e7825 */ /* 0x000fc600078e00ff */
[----:B------:R-:W-:Y:S01]  /*84750*/  IADD3.X R93, P6, PT, R90, R99, RZ, P6, !PT ;  /* 0x000000635a5d7210 */ /* 0x000fe200037de4ff */
        /* <DEDUP_REMOVED lines=12> */
[----:B------:R-:W-:-:S04]  /*84820*/  IMAD.WIDE.U32 R88, R70, -0xc7aed41, R96 ;  /* 0xf38512bf46587825 */ /* 0x000fc800078e0060 */
[----:B------:R-:W-:-:S04]  /*84830*/  IMAD.WIDE.U32 R90, P6, R70, 0x4b1ba7b6, R90 ;  /* 0x4b1ba7b6465a7825 */ /* 0x000fc800078c005a */
[----:B------:R-:W-:Y:S02]  /*84840*/  IMAD.X R119, RZ, RZ, RZ, P4 ;  /* 0x000000ffff777224 */ /* 0x000fe400020e06ff */
[----:B------:R-:W-:Y:S02]  /*84850*/  IMAD.MOV.U32 R118, RZ, RZ, R95 ;  /* 0x000000ffff767224 */ /* 0x000fe400078e005f */
        /* <DEDUP_REMOVED lines=112> */
[----:B------:R-:W-:Y:S01]  /*84f60*/  IMAD.WIDE.U32 R132, R113, R66, RZ ;  /* 0x0000004271847225 */ /* 0x000fe200078e00ff */
[----:B------:R-:W-:Y:S02]  /*84f70*/  IADD3.X R75, P6, PT, R98, R97, RZ, P6, !PT ;  /* 0x00000061624b7210 */ /* 0x000fe400037de4ff */
[----:B------:R-:W-:Y:S01]  /*84f80*/  IADD3.X R101, P4, PT, RZ, R94, RZ, P4, !PT ;  /* 0x0000005eff657210 */ /* 0x000fe2000279e4ff */
[----:B------:R-:W-:Y:S01]  /*84f90*/  IMAD.WIDE.U32 R98, R102, R68, RZ ;  /* 0x0000004466627225 */ /* 0x000fe200078e00ff */
[----:B------:R-:W-:Y:S02]  /*84fa0*/  IADD3.X R100, PT, PT, RZ, RZ, R89, P5, P3 ;  /* 0x000000ffff647210 */ /* 0x000fe40002fe6459 */
[----:B------:R-:W-:Y:S01]  /*84fb0*/  IADD3 R97, P5, PT, R124, R128, RZ ;  /* 0x000000807c617210 */ /* 0x000fe20007fbe0ff */
[----:B------:R-:W-:Y:S01]  /*84fc0*/  IMAD.WIDE.U32 R88, R103, R68, RZ ;  /* 0x0000004467587225 */ /* 0x000fe200078e00ff */
[----:B------:R-:W-:-:S02]  /*84fd0*/  IADD3.X R101, P6, PT, RZ, R101, RZ, P6, !PT ;  /* 0x00000065ff657210 */ /* 0x000fc400037de4ff */
[----:B------:R-:W-:Y:S01]  /*84fe0*/  IADD3.X R125, P5, PT, R125, R129, RZ, P5, !PT ;  /* 0x000000817d7d7210 */ /* 0x000fe20002fbe4ff */
[----:B------:R-:W-:Y:S01]  /*84ff0*/  IMAD R117, R90, -0x760c0004, R117 ;  /* 0x89f3fffc5a757824 */ /* 0x000fe200078e0275 */
        /* <DEDUP_REMOVED lines=8> */
[----:B------:R-:W-:Y:S02]  /*85080*/  IMAD.MOV.U32 R88, RZ, RZ, R97 ;  /* 0x000000ffff587224 */ /* 0x000fe400078e0061 */
[----:B------:R-:W-:Y:S01]  /*85090*/  IMAD.WIDE.U32 R134, R68, R102, R94 ;  /* 0x0000006644867225 */ /* 0x000fe200078e005e */
[----:B------:R-:W-:-:S03]  /*850a0*/  IADD3.X RZ, P6, PT, R95, R99, RZ, P6, !PT ;  /* 0x000000635fff7210 */ /* 0x000fc600037de4ff */
[----:B------:R-:W-:Y:S01]  /*850b0*/  IMAD.WIDE.U32.X R68, R69, R103, R88, P4 ;  /* 0x0000006745447225 */ /* 0x000fe200020e0458 */
[----:B------:R-:W-:-:S03]  /*850c0*/  IADD3 R134, P4, PT, R101, R134, RZ ;  /* 0x0000008665867210 */ /* 0x000fc60007f9e0ff */
[----:B------:R-:W-:Y:S01]  /*850d0*/  IMAD.WIDE.U32 R88, R90, -0x30003, RZ ;  /* 0xfffcfffd5a587825 */ /* 0x000fe200078e00ff */
[----:B------:R-:W-:-:S03]  /*850e0*/  IADD3.X R149, P6, PT, RZ, R68, RZ, P6, !PT ;  /* 0x00000044ff957210 */ /* 0x000fc600037de4ff */
[----:B------:R-:W-:Y:S02]  /*850f0*/  IMAD.IADD R96, R135, 0x1, R96 ;  /* 0x0000000187607824 */ /* 0x000fe400078e0260 */
        /* <DEDUP_REMOVED lines=14> */
[C---:B------:R-:W-:Y:S01]  /*851e0*/  IMAD.WIDE.U32.X R98, R116.reuse, -0x46010001, R98, P6 ;  /* 0xb9feffff74627825 */ /* 0x040fe200030e0462 */
        /* <DEDUP_REMOVED lines=28> */
[----:B------:R-:W-:-:S04]  /*853b0*/  IMAD.WIDE.U32 R68, R116, 0x434bacd7, RZ ;  /* 0x434bacd774447825 */ /* 0x000fc800078e00ff */
[----:B------:R-:W-:-:S04]  /*853c0*/  IMAD.WIDE.U32 R94, P4, R88, 0x64774b84, R94 ;  /* 0x64774b84585e7825 */ /* 0x000fc8000788005e */
[----:B------:R-:W-:Y:S02]  /*853d0*/  IMAD.MOV.U32 R100, RZ, RZ, R121 ;  /* 0x000000ffff647224 */ /* 0x000fe400078e0079 */
[----:B------:R-:W-:Y:S02]  /*853e0*/  IMAD.X R97, RZ, RZ, RZ, P4 ;  /* 0x000000ffff617224 */ /* 0x000fe400020e06ff */
[----:B------:R-:W-:Y:S01]  /*853f0*/  IMAD.WIDE.U32.X R100, R116, 0x6730d2a0, R100, P6 ;  /* 0x6730d2a074647825 */ /* 0x000fe200030e0464 */
[----:B------:R-:W-:-:S03]  /*85400*/  IADD3 R115, P6, PT, R94, R115, RZ ;  /* 0x000000735e737210 */ /* 0x000fc60007fde0ff */
[----:B------:R-:W-:-:S04]  /*85410*/  IMAD.WIDE.U32 R138, R116, 0x397fe69a, RZ ;  /* 0x397fe69a748a7825 */ /* 0x000fc800078e00ff */
[----:B------:R-:W-:-:S04]  /*85420*/  IMAD.WIDE.U32 R68, P4, R88, 0x4b1ba7b6, R68 ;  /* 0x4b1ba7b658447825 */ /* 0x000fc80007880044 */
[----:B------:R-:W-:-:S04]  /*85430*/  IMAD.WIDE.U32 R142, R88, 0x434bacd7, RZ ;  /* 0x434bacd7588e7825 */ /* 0x000fc800078e00ff */
[----:B------:R-:W-:Y:S02]  /*85440*/  IMAD.MOV.U32 R96, RZ, RZ, R95 ;  /* 0x000000ffff607224 */ /* 0x000fe400078e005f */
[----:B------:R-:W-:Y:S01]  /*85450*/  IMAD.X R131, RZ, RZ, RZ, P4 ;  /* 0x000000ffff837224 */ /* 0x000fe200020e06ff */
[----:B------:R-:W-:Y:S01]  /*85460*/  IADD3 R89, P4, PT, R68, R143, RZ ;  /* 0x0000008f44597210 */ /* 0x000fe20007f9e0ff */
[----:B------:R-:W-:-:S04]  /*85470*/  IMAD.WIDE.U32.X R96, R116, 0x64774b84, R96, P6 ;  /* 0x64774b8474607825 */ /* 0x000fc800030e0460 */
[----:B------:R-:W-:-:S04]  /*85480*/  IMAD.WIDE.U32 R138, P6, R88, 0x1a0111ea, R138 ;  /* 0x1a0111ea588a7825 */ /* 0x000fc800078c008a */
[----:B------:R-:W-:-:S04]  /*85490*/  IMAD.WIDE.U32 R98, R88, 0x397fe69a, RZ ;  /* 0x397fe69a58627825 */ /* 0x000fc800078e00ff */
[----:B------:R-:W-:Y:S02]  /*854a0*/  IMAD.MOV.U32 R130, RZ, RZ, R69 ;  /* 0x000000ffff827224 */ /* 0x000fe400078e0045 */
[----:B------:R-:W-:Y:S02]  /*854b0*/  IMAD.X R129, RZ, RZ, RZ, P6 ;  /* 0x000000ffff817224 */ /* 0x000fe400030e06ff */
[----:B------:R-:W-:Y:S01]  /*854c0*/  IMAD.WIDE.U32.X R130, R116, 0x4b1ba7b6, R130, P4 ;  /* 0x4b1ba7b674827825 */ /* 0x000fe200020e0482 */
[----:B------:R-:W-:-:S03]  /*854d0*/  IADD3 R99, P4, PT, R138, R99, RZ ;  /* 0x000000638a637210 */ /* 0x000fc60007f9e0ff */
[----:B------:R-:W-:-:S04]  /*854e0*/  IMAD.WIDE.U32 R132, P6, R67, R112, R132 ;  /* 0x0000007043847225 */ /* 0x000fc800078c0084 */
[----:B------:R-:W-:Y:S02]  /*854f0*/  IMAD.MOV.U32 R128, RZ, RZ, R139 ;  /* 0x000000ffff807224 */ /* 0x000fe400078e008b */
[----:B------:R-:W-:Y:S02]  /*85500*/  IMAD.X R91, RZ, RZ, RZ, P6 ;  /* 0x000000ffff5b7224 */ /* 0x000fe400030e06ff */
[----:B------:R-:W-:Y:S01]  /*85510*/  IMAD.WIDE.U32.X R128, R116, 0x1a0111ea, R128, P4 ;  /* 0x1a0111ea74807825 */ /* 0x000fe200020e0480 */
[----:B------:R-:W-:-:S03]  /*85520*/  IADD3 R139, P4, PT, R132, R141, RZ ;  /* 0x0000008d848b7210 */ /* 0x000fc60007f9e0ff */
[----:B------:R-:W-:-:S04]  /*85530*/  IMAD.WIDE.U32 R118, R110, R66, RZ ;  /* 0x000000426e767225 */ /* 0x000fc800078e00ff */
[----:B------:R-:W-:-:S04]  /*85540*/  IMAD.WIDE.U32 R122, P6, R67, R110, R122 ;  /* 0x0000006e437a7225 */ /* 0x000fc800078c007a */
[----:B------:R-:W-:-:S04]  /*85550*/  IMAD.WIDE.U32 R92, R109, R66, RZ ;  /* 0x000000426d5c7225 */ /* 0x000fc800078e00ff */
[----:B------:R-:W-:Y:S02]  /*85560*/  IMAD.MOV.U32 R90, RZ, RZ, R133 ;  /* 0x000000ffff5a7224 */ /* 0x000fe400078e0085 */
[----:B------:R-:W-:Y:S02]  /*85570*/  IMAD.X R117, RZ, RZ, RZ, P6 ;  /* 0x000000ffff757224 */ /* 0x000fe400030e06ff */
[----:B------:R-:W-:Y:S01]  /*85580*/  IMAD.WIDE.U32.X R90, R67, R113, R90, P4 ;  /* 0x00000071435a7225 */ /* 0x000fe200020e045a */
[----:B------:R-:W-:-:S03]  /*85590*/  IADD3 R133, P4, PT, R122, R119, RZ ;  /* 0x000000777a857210 */ /* 0x000fc60007f9e0ff */
[----:B------:R-:W-:-:S04]  /*855a0*/  IMAD.WIDE.U32 R92, P6, R67, R108, R92 ;  /* 0x0000006c435c7225 */ /* 0x000fc800078c005c */
[----:B------:R-:W-:-:S04]  /*855b0*/  IMAD.WIDE.U32 R124, R108, R66, RZ ;  /* 0x000000426c7c7225 */ /* 0x000fc800078e00ff */
[----:B------:R-:W-:Y:S02]  /*855c0*/  IMAD.MOV.U32 R116, RZ, RZ, R123 ;  /* 0x000000ffff747224 */ /* 0x000fe400078e007b */
[----:B------:R-:W-:Y:S01]  /*855d0*/  IMAD.X R147, RZ, RZ, RZ, P6 ;  /* 0x000000ffff937224 */ /* 0x000fe200030e06ff */
[----:B------:R-:W-:Y:S01]  /*855e0*/  IADD3 R119, P6, PT, R92, R125, RZ ;  /* 0x0000007d5c777210 */ /* 0x000fe20007fde0ff */
[----:B------:R-:W-:Y:S01]  /*855f0*/  IMAD.WIDE.U32.X R116, R67, R111, R116, P4 ;  /* 0x0000006f43747225 */ /* 0x000fe200020e0474 */
[----:B------:R-:W-:-:S03]  /*85600*/  IADD3 RZ, P4, PT, R70, R146, RZ ;  /* 0x0000009246ff7210 */ /* 0x000fc60007f9e0ff */
[----:B------:R-:W-:Y:S01]  /*85610*/  IMAD.WIDE.U32 R144, R88, -0x94f09dc, R70 ;  /* 0xf6b0f62458907825 */ /* 0x000fe200078e0046 */
[----:B------:R-:W-:-:S03]  /*85620*/  IADD3.X RZ, P4, PT, R71, R152, RZ, P4, !PT ;  /* 0x0000009847ff7210 */ /* 0x000fc6000279e4ff */
[----:B------:R-:W-:Y:S01]  /*85630*/  IMAD.MOV.U32 R146, RZ, RZ, R93 ;  /* 0x000000ffff927224 */ /* 0x000fe200078e005d */
[----:B------:R-:W-:Y:S01]  /*85640*/  IADD3.X R69, P4, PT, RZ, R100, RZ, P4, !PT ;  /* 0x00000064ff457210 */ /* 0x000fe2000279e4ff */
[----:B------:R-:W-:Y:S02]  /*85650*/  IMAD.IADD R120, R145, 0x1, R120 ;  /* 0x0000000191787824 */ /* 0x000fe400078e0278 */
[----:B------:R-:W-:Y:S01]  /*85660*/  IMAD.WIDE.U32.X R146, R67, R109, R146, P6 ;  /* 0x0000006d43927225 */ /* 0x000fe200030e0492 */
[----:B------:R-:W-:-:S03]  /*85670*/  IADD3 R144, P6, PT, R150, R144, RZ ;  /* 0x0000009096907210 */ /* 0x000fc60007fde0ff */
[----:B------:R-:W-:Y:S01]  /*85680*/  IMAD.WIDE.U32 R70, R107, R66, RZ ;  /* 0x000000426b467225 */ /* 0x000fe200078e00ff */
[----:B------:R-:W-:Y:S02]  /*85690*/  IADD3.X R145, P6, PT, R120, R151, RZ, P6, !PT ;  /* 0x0000009778917210 */ /* 0x000fe400037de4ff */
[----:B------:R-:W-:Y:S01]  /*856a0*/  IADD3.X R120, P5, PT, RZ, RZ, RZ, P5, !PT ;  /* 0x000000ffff787210 */ /* 0x000fe20002fbe4ff */
[----:B------:R-:W-:Y:S01]  /*856b0*/  IMAD.WIDE.U32 R112, R66, R112, R136 ;  /* 0x0000007042707225 */ /* 0x000fe200078e0088 */
[----:B------:R-:W-:-:S03]  /*856c0*/  IADD3.X R69, P6, PT, RZ, R69, RZ, P6, !PT ;  /* 0x00000045ff457210 */ /* 0x000fc600037de4ff */
[----:B------:R-:W-:Y:S01]  /*856d0*/  IMAD.X R109, RZ, RZ, RZ, P5 ;  /* 0x000000ffff6d7224 */ /* 0x000fe200028e06ff */
[----:B------:R-:W-:Y:S01]  /*856e0*/  IADD3.X R93, PT, PT, RZ, RZ, R101, P6, P4 ;  /* 0x000000ffff5d7210 */ /* 0x000fe200037e8465 */
[----:B------:R-:W-:Y:S01]  /*856f0*/  IMAD.WIDE.U32 R100, R88, -0xc7aed41, R72 ;  /* 0xf38512bf58647825 */ /* 0x000fe200078e0048 */
[----:B------:R-:W-:-:S03]  /*85700*/  IADD3 RZ, P4, PT, R72, R114, RZ ;  /* 0x0000007248ff7210 */ /* 0x000fc60007f9e0ff */
[----:B------:R-:W-:Y:S01]  /*85710*/  IMAD.IADD R94, R101, 0x1, R94 ;  /* 0x00000001655e7824 */ /* 0x000fe200078e025e */
[----:B------:R-:W-:Y:S01]  /*85720*/  IADD3.X RZ, P5, PT, R73, R115, RZ, P4, !PT ;  /* 0x0000007349ff7210 */ /* 0x000fe200027be4ff */
[----:B------:R-:W-:Y:S01]  /*85730*/  IMAD.WIDE.U32 R70, P6, R67, R106, R70 ;  /* 0x0000006a43467225 */ /* 0x000fe200078c0046 */
[----:B------:R-:W-:-:S03]  /*85740*/  IADD3 R100, P4, PT, R69, R100, RZ ;  /* 0x0000006445647210 */ /* 0x000fc60007f9e0ff */
[----:B------:R-:W-:Y:S01]  /*85750*/  IMAD.WIDE.U32 R72, R106, R66, RZ ;  /* 0x000000426a487225 */ /* 0x000fe200078e00ff */
[----:B------:R-:W-:Y:S02]  /*85760*/  IADD3.X R101, P4, PT, R94, R93, RZ, P4, !PT ;  /* 0x0000005d5e657210 */ /* 0x000fe4000279e4ff */
[----:B------:R-:W-:Y:S01]  /*85770*/  IADD3.X R93, P5, PT, RZ, R96, RZ, P5, !PT ;  /* 0x00000060ff5d7210 */ /* 0x000fe20002fbe4ff */
[----:B------:R-:W-:Y:S01]  /*85780*/  IMAD.X R95, RZ, RZ, RZ, P6 ;  /* 0x000000ffff5f7224 */ /* 0x000fe200030e06ff */
[----:B------:R-:W-:Y:S01]  /*85790*/  IADD3 R123, P6, PT, R70, R73, RZ ;  /* 0x00000049467b7210 */ /* 0x000fe20007fde0ff */
[----:B------:R-:W-:Y:S01]  /*857a0*/  IMAD.WIDE.U32 R114, R105, R66, RZ ;  /* 0x0000004269727225 */ /* 0x000fe200078e00ff */
[----:B------:R-:W-:-:S03]  /*857b0*/  IADD3.X R93, P4, PT, RZ, R93, RZ, P4, !PT ;  /* 0x0000005dff5d7210 */ /* 0x000fc6000279e4ff */
[----:B------:R-:W-:Y:S01]  /*857c0*/  IMAD.MOV.U32 R94, RZ, RZ, R71 ;  /* 0x000000ffff5e7224 */ /* 0x000fe200078e0047 */
[----:B------:R-:W-:Y:S01]  /*857d0*/  IADD3.X R71, P3, PT, RZ, RZ, RZ, P3, !PT ;  /* 0x000000ffff477210 */ /* 0x000fe20001f7e4ff */
[----:B------:R-:W-:Y:S01]  /*857e0*/  IMAD.IADD R113, R113, 0x1, R132 ;  /* 0x0000000171717824 */ /* 0x000fe200078e0284 */
[----:B------:R-:W-:Y:S01]  /*857f0*/  IADD3.X R150, PT, PT, RZ, RZ, R97, P4, P5 ;  /* 0x000000ffff967210 */ /* 0x000fe200027ea461 */
[----:B------:R-:W-:Y:S01]  /*85800*/  IMAD.WIDE.U32.X R94, R67, R107, R94, P6 ;  /* 0x0000006b435e7225 */ /* 0x000fe200030e045e */
[----:B------:R-:W-:Y:S02]  /*85810*/  IADD3 R71, P6, PT, R71, R120, RZ ;  /* 0x0000007847477210 */ /* 0x000fe40007fde0ff */
[----:B------:R-:W-:Y:S01]  /*85820*/  IADD3 RZ, P4, PT, R74, R142, RZ ;  /* 0x0000008e4aff7210 */ /* 0x000fe20007f9e0ff */
[----:B------:R-:W-:Y:S01]  /*85830*/  IMAD.WIDE.U32 R114, P5, R67, R104, R114 ;  /* 0x0000006843727225 */ /* 0x000fe200078a0072 */
[----:B------:R-:W-:Y:S02]  /*85840*/  IADD3.X R107, PT, PT, R109, RZ, RZ, P6, P3 ;  /* 0x000000ff6d6b7210 */ /* 0x000fe400037e64ff */
[----:B------:R-:W-:Y:S01]  /*85850*/  IADD3.X RZ, P4, PT, R75, R89, RZ, P4, !PT ;  /* 0x000000594bff7210 */ /* 0x000fe2000279e4ff */
[----:B------:R-:W-:Y:S01]  /*85860*/  IMAD.WIDE.U32 R96, R104, R66, RZ ;  /* 0x0000004268607225 */ /* 0x000fe200078e00ff */
[----:B------:R-:W-:-:S03]  /*85870*/  IADD3 RZ, P3, PT, R136, R140, RZ ;  /* 0x0000008c88ff7210 */ /* 0x000fc60007f7e0ff */
[----:B------:R-:W-:Y:S01]  /*85880*/  IMAD.WIDE.U32 R120, R88, 0x434bacd7, R74 ;  /* 0x434bacd758787825 */ /* 0x000fe200078e004a */
[----:B------:R-:W-:Y:S02]  /*85890*/  IADD3 R97, P6, PT, R114, R97, RZ ;  /* 0x0000006172617210 */ /* 0x000fe40007fde0ff */
[----:B------:R-:W-:Y:S01]  /*858a0*/  IADD3.X RZ, P3, PT, R137, R139, RZ, P3, !PT ;  /* 0x0000008b89ff7210 */ /* 0x000fe20001f7e4ff */
[----:B------:R-:W-:Y:S02]  /*858b0*/  IMAD.IADD R73, R121, 0x1, R68 ;  /* 0x0000000179497824 */ /* 0x000fe400078e0244 */
[----:B------:R-:W-:Y:S01]  /*858c0*/  IMAD.X R69, RZ, RZ, RZ, P5 ;  /* 0x000000ffff457224 */ /* 0x000fe200028e06ff */
[----:B------:R-:W-:Y:S01]  /*858d0*/  IADD3 R120, P5, PT, R93, R120, RZ ;  /* 0x000000785d787210 */ /* 0x000fe20007fbe0ff */
[----:B------:R-:W-:Y:S02]  /*858e0*/  IMAD.MOV.U32 R68, RZ, RZ, R115 ;  /* 0x000000ffff447224 */ /* 0x000fe400078e0073 */
[----:B------:R-:W-:-:S04]  /*858f0*/  IMAD.WIDE.U32 R88, R88, 0x397fe69a, R134 ;  /* 0x397fe69a58587825 */ /* 0x000fc800078e0086 */
[----:B------:R-:W-:Y:S01]  /*85900*/  IMAD.WIDE.U32.X R68, R67, R105, R68, P6 ;  /* 0x0000006943447225 */ /* 0x000fe200030e0444 */
[----:B------:R-:W-:Y:S02]  /*85910*/  IADD3.X R121, P6, PT, R73, R150, RZ, P5, !PT ;  /* 0x0000009649797210 */ /* 0x000fe40002fde4ff */
[----:B------:R-:W-:Y:S01]  /*85920*/  IADD3.X R73, P5, PT, RZ, R130, RZ, P4, !PT ;  /* 0x00000082ff497210 */ /* 0x000fe200027be4ff */
[----:B------:R-:W-:Y:S01]  /*85930*/  IMAD.IADD R138, R89, 0x1, R138 ;  /* 0x00000001598a7824 */ /* 0x000fe200078e028a */
[----:B------:R-:W-:Y:S01]  /*85940*/  IADD3 RZ, P4, PT, R134, R98, RZ ;  /* 0x0000006286ff7210 */ /* 0x000fe20007f9e0ff */
[----:B------:R-:W-:Y:S01]  /*85950*/  IMAD.WIDE.U32 R110, R66, R110, R144 ;  /* 0x0000006e426e7225 */ /* 0x000fe200078e0090 */
[----:B------:R-:W-:Y:S02]  /*85960*/  IADD3.X R73, P6, PT, RZ, R73, RZ, P6, !PT ;  /* 0x00000049ff497210 */ /* 0x000fe400037de4ff */
[----:B------:R-:W-:Y:S01]  /*85970*/  IADD3.X RZ, P4, PT, R135, R99, RZ, P4, !PT ;  /* 0x0000006387ff7210 */ /* 0x000fe2000279e4ff */
[----:B------:R-:W-:Y:S01]  /*85980*/  IMAD.IADD R122, R111, 0x1, R122 ;  /* 0x000000016f7a7824 */ /* 0x000fe200078e027a */
[----:B------:R-:W-:Y:S01]  /*85990*/  IADD3.X R131, PT, PT, RZ, RZ, R131, P6, P5 ;  /* 0x000000ffff837210 */ /* 0x000fe200037ea483 */
[----:B------:R-:W-:Y:S01]  /*859a0*/  IMAD.WIDE.U32 R74, R102, R66, RZ ;  /* 0x00000042664a7225 */ /* 0x000fe200078e00ff */
[----:B------:R-:W-:-:S02]  /*859b0*/  IADD3 R88, P5, PT, R73, R88, RZ ;  /* 0x0000005849587210 */ /* 0x000fc40007fbe0ff */
[----:B------:R-:W-:Y:S01]  /*859c0*/  IADD3 RZ, P6, PT, RZ, R112, RZ ;  /* 0x00000070ffff7210 */ /* 0x000fe20007fde0ff */
[----:B------:R-:W-:Y:S01]  /*859d0*/  IMAD.WIDE.U32 R108, R66, R108, R100 ;  /* 0x0000006c426c7225 */ /* 0x000fe200078e0064 */
[----:B------:R-:W-:Y:S02]  /*859e0*/  IADD3.X R89, P5, PT, R138, R131, RZ, P5, !PT ;  /* 0x000000838a597210 */ /* 0x000fe40002fbe4ff */
[----:B------:R-:W-:Y:S02]  /*859f0*/  IADD3.X R98, P4, PT, RZ, R128, RZ, P4, !PT ;  /* 0x00000080ff627210 */ /* 0x000fe4000279e4ff */
[----:B------:R-:W-:Y:S01]  /*85a00*/  IADD3.X R73, P3, PT, RZ, R90, RZ, P3, !PT ;  /* 0x0000005aff497210 */ /* 0x000fe20001f7e4ff */
[----:B------:R-:W-:Y:S01]  /*85a10*/  IMAD.WIDE.U32 R104, R66, R104, R88 ;  /* 0x0000006842687225 */ /* 0x000fe200078e0058 */
[----:B------:R-:W-:Y:S02]  /*85a20*/  IADD3.X RZ, P6, PT, RZ, R113, RZ, P6, !PT ;  /* 0x00000071ffff7210 */ /* 0x000fe400037de4ff */
[----:B------:R-:W-:Y:S01]  /*85a30*/  IADD3.X R98, P5, PT, RZ, R98, RZ, P5, !PT ;  /* 0x00000062ff627210 */ /* 0x000fe20002fbe4ff */
[----:B------:R-:W-:Y:S01]  /*85a40*/  IMAD.IADD R114, R105, 0x1, R114 ;  /* 0x0000000169727824 */ /* 0x000fe200078e0272 */
[----:B------:R-:W-:-:S02]  /*85a50*/  IADD3.X R73, P6, PT, RZ, R73, RZ, P6, !PT ;  /* 0x00000049ff497210 */ /* 0x000fc400037de4ff */
[----:B------:R-:W-:Y:S02]  /*85a60*/  IADD3.X R128, PT, PT, RZ, RZ, R129, P5, P4 ;  /* 0x000000ffff807210 */ /* 0x000fe40002fe8481 */
[----:B------:R-:W-:Y:S02]  /*85a70*/  IADD3 RZ, P5, PT, R144, R118, RZ ;  /* 0x0000007690ff7210 */ /* 0x000fe40007fbe0ff */
[----:B------:R-:W-:Y:S02]  /*85a80*/  IADD3 R110, P4, PT, R73, R110, RZ ;  /* 0x0000006e496e7210 */ /* 0x000fe40007f9e0ff */
[----:B------:R-:W-:Y:S01]  /*85a90*/  IADD3.X R73, PT, PT, RZ, RZ, R91, P6, P3 ;  /* 0x000000ffff497210 */ /* 0x000fe200037e645b */
[----:B------:R-:W-:Y:S01]  /*85aa0*/  IMAD.WIDE.U32 R90, R103, R66, RZ ;  /* 0x00000042675a7225 */ /* 0x000fe200078e00ff */
[----:B------:R-:W-:Y:S02]  /*85ab0*/  IADD3.X RZ, P6, PT, R145, R133, RZ, P5, !PT ;  /* 0x0000008591ff7210 */ /* 0x000fe40002fde4ff */
[----:B------:R-:W-:Y:S01]  /*85ac0*/  IADD3.X R111, P5, PT, R122, R73, RZ, P4, !PT ;  /* 0x000000497a6f7210 */ /* 0x000fe200027be4ff */
[----:B------:R-:W-:Y:S01]  /*85ad0*/  IMAD.IADD R73, R109, 0x1, R92 ;  /* 0x000000016d497824 */ /* 0x000fe200078e025c */
[----:B------:R-:W-:Y:S01]  /*85ae0*/  IADD3.X R99, P4, PT, RZ, R116, RZ, P6, !PT ;  /* 0x00000074ff637210 */ /* 0x000fe2000379e4ff */
[----:B------:R-:W-:Y:S01]  /*85af0*/  IMAD.WIDE.U32 R90, P6, R67, R102, R90 ;  /* 0x00000066435a7225 */ /* 0x000fe200078c005a */
[----:B------:R-:W-:-:S02]  /*85b00*/  IADD3 RZ, P3, PT, R100, R124, RZ ;  /* 0x0000007c64ff7210 */ /* 0x000fc40007f7e0ff */
[----:B------:R-:W-:Y:S01]  /*85b10*/  IADD3.X R99, P5, PT, RZ, R99, RZ, P5, !PT ;  /* 0x00000063ff637210 */ /* 0x000fe20002fbe4ff */
[----:B------:R-:W-:Y:S01]  /*85b20*/  IMAD.X R93, RZ, RZ, RZ, P6 ;  /* 0x000000ffff5d7224 */ /* 0x000fe200030e06ff */
[----:B------:R-:W-:Y:S01]  /*85b30*/  IADD3 R75, P6, PT, R90, R75, RZ ;  /* 0x0000004b5a4b7210 */ /* 0x000fe20007fde0ff */
[----:B------:R-:W-:Y:S01]  /*85b40*/  IMAD.MOV.U32 R92, RZ, RZ, R91 ;  /* 0x000000ffff5c7224 */ /* 0x000fe200078e005b */
[----:B------:R-:W-:Y:S02]  /*85b50*/  IADD3.X R116, PT, PT, RZ, RZ, R117, P5, P4 ;  /* 0x000000ffff747210 */ /* 0x000fe40002fe8475 */
[----:B------:R-:W-:Y:S01]  /*85b60*/  IADD3 R108, P4, PT, R99, R108, RZ ;  /* 0x0000006c636c7210 */ /* 0x000fe20007f9e0ff */
[----:B------:R-:W-:Y:S01]  /*85b70*/  IMAD.WIDE.U32.X R92, R67, R103, R92, P6 ;  /* 0x00000067435c7225 */ /* 0x000fe200030e045c */
[----:B------:R-:W-:Y:S02]  /*85b80*/  IADD3.X RZ, P3, PT, R101, R119, RZ, P3, !PT ;  /* 0x0000007765ff7210 */ /* 0x000fe40001f7e4ff */
[----:B------:R-:W-:Y:S01]  /*85b90*/  IADD3.X R109, P6, PT, R73, R116, RZ, P4, !PT ;  /* 0x00000074496d7210 */ /* 0x000fe200027de4ff */
[----:B------:R-:W-:Y:S01]  /*85ba0*/  IMAD.WIDE.U32 R100, R112, -0x30003, RZ ;  /* 0xfffcfffd70647825 */ /* 0x000fe200078e00ff */
[----:B------:R-:W-:-:S02]  /*85bb0*/  IADD3.X R67, P3, PT, RZ, R146, RZ, P3, !PT ;  /* 0x00000092ff437210 */ /* 0x000fc40001f7e4ff */
[----:B------:R-:W-:Y:S01]  /*85bc0*/  IADD3 RZ, P4, PT, R120, R72, RZ ;  /* 0x0000004878ff7210 */ /* 0x000fe20007f9e0ff */
[----:B------:R-:W-:Y:S01]  /*85bd0*/  IMAD.WIDE.U32 R72, R66, R106, R120 ;  /* 0x0000006a42487225 */ /* 0x000fe200078e0078 */
[----:B------:R-:W-:Y:S02]  /*85be0*/  IADD3.X R67, P6, PT, RZ, R67, RZ, P6, !PT ;  /* 0x00000043ff437210 */ /* 0x000fe400037de4ff */
[----:B------:R-:W-:Y:S01]  /*85bf0*/  IADD3 R71, P5, PT, R149, R71, RZ ;  /* 0x0000004795477210 */ /* 0x000fe20007fbe0ff */
[----:B------:R-:W-:Y:S01]  /*85c00*/  IMAD.IADD R70, R73, 0x1, R70 ;  /* 0x0000000149467824 */ /* 0x000fe200078e0246 */
[----:B------:R-:W-:Y:S01]  /*85c10*/  IADD3.X R147, PT, PT, RZ, RZ, R147, P6, P3 ;  /* 0x000000ffff937210 */ /* 0x000fe200037e6493 */
[----:B------:R-:W-:Y:S01]  /*85c20*/  IMAD R73, R113, -0x30003, RZ ;  /* 0xfffcfffd71497824 */ /* 0x000fe200078e02ff */
[----:B------:R-:W-:Y:S02]  /*85c30*/  IADD3.X RZ, P4, PT, R121, R123, RZ, P4, !PT ;  /* 0x0000007b79ff7210 */ /* 0x000fe4000279e4ff */
[----:B------:R-:W-:Y:S01]  /*85c40*/  IADD3 R72, P6, PT, R67, R72, RZ ;  /* 0x0000004843487210 */ /* 0x000fe20007fde0ff */
[----:B------:R-:W-:Y:S01]  /*85c50*/  IMAD R115, R112, -0x760c0004, R73 ;  /* 0x89f3fffc70737824 */ /* 0x000fe200078e0249 */
[----:B------:R-:W-:-:S02]  /*85c60*/  IADD3.X R107, P5, PT, R148, R107, RZ, P5, !PT ;  /* 0x0000006b946b7210 */ /* 0x000fc40002fbe4ff */
[----:B------:R-:W-:Y:S01]  /*85c70*/  IADD3 R98, P3, PT, R98, R71, RZ ;  /* 0x0000004762627210 */ /* 0x000fe20007f7e0ff */
[----:B------:R-:W-:Y:S01]  /*85c80*/  IMAD.IADD R115, R101, 0x1, R115 ;  /* 0x0000000165737824 */ /* 0x000fe200078e0273 */
[----:B------:R-:W-:Y:S02]  /*85c90*/  IADD3.X R73, P6, PT, R70, R147, RZ, P6, !PT ;  /* 0x0000009346497210 */ /* 0x000fe400037de4ff */
[----:B------:R-:W-:Y:S01]  /*85ca0*/  IADD3.X R67, P4, PT, RZ, R94, RZ, P4, !PT ;  /* 0x0000005eff437210 */ /* 0x000fe2000279e4ff */
[----:B------:R-:W-:Y:S01]  /*85cb0*/  IMAD.WIDE.U32 R70, R115, -0x5555, RZ ;  /* 0xffffaaab73467825 */ /* 0x000fe200078e00ff */
[----:B------:R-:W-:Y:S02]  /*85cc0*/  IADD3.X R99, P3, PT, R128, R107, RZ, P3, !PT ;  /* 0x0000006b80637210 */ /* 0x000fe40001f7e4ff */
[----:B------:R-:W-:Y:S01]  /*85cd0*/  IADD3.X R101, P5, PT, RZ, RZ, RZ, P5, !PT ;  /* 0x000000ffff657210 */ /* 0x000fe20002fbe4ff */
[----:B------:R-:W-:Y:S01]  /*85ce0*/  IMAD.WIDE.U32 R106, R100, -0x4eac0001, R110 ;  /* 0xb153ffff646a7825 */ /* 0x000fe200078e006e */
[----:B------:R-:W-:-:S02]  /*85cf0*/  IADD3.X R67, P6, PT, RZ, R67, RZ, P6, !PT ;  /* 0x00000043ff437210 */ /* 0x000fc400037de4ff */
[----:B------:R-:W-:Y:S01]  /*85d00*/  IADD3.X R116, P3, PT, RZ, RZ, RZ, P3, !PT ;  /* 0x000000ffff747210 */ /* 0x000fe20001f7e4ff */
[----:B------:R-:W-:Y:S01]  /*85d10*/  IMAD.X R117, RZ, RZ, RZ, P5 ;  /* 0x000000ffff757224 */ /* 0x000fe200028e06ff */
[----:B------:R-:W-:Y:S01]  /*85d20*/  IADD3.X R91, PT, PT, RZ, RZ, R95, P6, P4 ;  /* 0x000000ffff5b7210 */ /* 0x000fe200037e845f */
[----:B------:R-:W-:Y:S01]  /*85d30*/  IMAD.WIDE.U32 R94, R100, -0x5555, RZ ;  /* 0xffffaaab645e7825 */ /* 0x000fe200078e00ff */
[----:B------:R-:W-:-:S03]  /*85d40*/  IADD3 R116, P4, PT, R116, R101, RZ ;  /* 0x0000006574747210 */ /* 0x000fc60007f9e0ff */
[----:B------:R-:W-:Y:S01]  /*85d50*/  IMAD.WIDE.U32 R70, P5, R100, -0x46010001, R70 ;  /* 0xb9feffff64467825 */ /* 0x000fe200078a0046 */
[----:B------:R-:W-:Y:S02]  /*85d60*/  IADD3.X R117, PT, PT, R117, RZ, RZ, P4, P3 ;  /* 0x000000ff75757210 */ /* 0x000fe400027e64ff */
[----:B------:R-:W-:Y:S02]  /*85d70*/  IADD3 RZ, P4, PT, R88, R96, RZ ;  /* 0x0000006058ff7210 */ /* 0x000fe40007f9e0ff */
[----:B------:R-:W-:Y:S01]  /*85d80*/  IADD3 R101, P6, PT, R70, R95, RZ ;  /* 0x0000005f46657210 */ /* 0x000fe20007fde0ff */
[----:B------:R-:W-:Y:S01]  /*85d90*/  IMAD.X R95, RZ, RZ, RZ, P5 ;  /* 0x000000ffff5f7224 */ /* 0x000fe200028e06ff */
[----:B------:R-:W-:Y:S01]  /*85da0*/  IADD3 RZ, P3, PT, R112, R94, RZ ;  /* 0x0000005e70ff7210 */ /* 0x000fe20007f7e0ff */
[----:B------:R-:W-:Y:S01]  /*85db0*/  IMAD.MOV.U32 R94, RZ, RZ, R71 ;  /* 0x000000ffff5e7224 */ /* 0x000fe200078e0047 */
[----:B------:R-:W-:Y:S02]  /*85dc0*/  IADD3 R104, P5, PT, R67, R104, RZ ;  /* 0x0000006843687210 */ /* 0x000fe40007fbe0ff */
[----:B------:R-:W-:Y:S01]  /*85dd0*/  IADD3.X RZ, P4, PT, R89, R97, RZ, P4, !PT ;  /* 0x0000006159ff7210 */ /* 0x000fe2000279e4ff */
[----:B------:R-:W-:Y:S01]  /*85de0*/  IMAD.WIDE.U32 R88, R100, -0x5555, R112 ;  /* 0xffffaaab64587825 */ /* 0x000fe200078e0070 */
[----:B------:R-:W-:-:S02]  /*85df0*/  IADD3.X R105, P5, PT, R114, R91, RZ, P5, !PT ;  /* 0x0000005b72697210 */ /* 0x000fc40002fbe4ff */
[----:B------:R-:W-:Y:S01]  /*85e00*/  IADD3.X R119, P4, PT, RZ, R68, RZ, P4, !PT ;  /* 0x00000044ff777210 */ /* 0x000fe2000279e4ff */
[----:B------:R-:W-:Y:S01]  /*85e10*/  IMAD.WIDE.U32.X R94, R115, -0x46010001, R94, P6 ;  /* 0xb9feffff735e7825 */ /* 0x000fe200030e045e */
[----:B------:R-:W-:Y:S02]  /*85e20*/  IADD3 RZ, P6, PT, RZ, R88, RZ ;  /* 0x00000058ffff7210 */ /* 0x000fe40007fde0ff */
[----:B------:R-:W-:Y:S01]  /*85e30*/  IADD3.X R119, P5, PT, RZ, R119, RZ, P5, !PT ;  /* 0x00000077ff777210 */ /* 0x000fe20002fbe4ff */
[----:B------:R-:W-:Y:S01]  /*85e40*/  IMAD.IADD R88, R89, 0x1, R70 ;  /* 0x0000000159587824 */ /* 0x000fe200078e0246 */
[----:B------:R-:W-:Y:S01]  /*85e50*/  IADD3.X RZ, P3, PT, R113, R101, RZ, P3, !PT ;  /* 0x0000006571ff7210 */ /* 0x000fe20001f7e4ff */
[----:B------:R-:W-:Y:S01]  /*85e60*/  IMAD.WIDE.U32 R96, R115, -0x4eac0001, RZ ;  /* 0xb153ffff73607825 */ /* 0x000fe200078e00ff */
[----:B------:R-:W-:Y:S02]  /*85e70*/  IADD3.X R101, PT, PT, RZ, RZ, R69, P5, P4 ;  /* 0x000000ffff657210 */ /* 0x000fe40002fe8445 */
[----:B------:R-:W-:Y:S01]  /*85e80*/  IADD3.X RZ, P6, PT, RZ, R88, RZ, P6, !PT ;  /* 0x00000058ffff7210 */ /* 0x000fe200037de4ff */
[----:B------:R-:W-:Y:S01]  /*85e90*/  IMAD.WIDE.U32 R70, R100, -0x4eac0001, RZ ;  /* 0xb153ffff64467825 */ /* 0x000fe200078e00ff */
[----:B------:R-:W-:-:S03]  /*85ea0*/  IADD3.X R67, P3, PT, RZ, R94, RZ, P3, !PT ;  /* 0x0000005eff437210 */ /* 0x000fc60001f7e4ff */
[----:B------:R-:W-:Y:S01]  /*85eb0*/  IMAD.WIDE.U32 R96, P5, R100, 0x1eabfffe, R96 ;  /* 0x1eabfffe64607825 */ /* 0x000fe200078a0060 */
[----:B------:R-:W-:Y:S02]  /*85ec0*/  IADD3.X R67, P6, PT, RZ, R67, RZ, P6, !PT ;  /* 0x00000043ff437210 */ /* 0x000fe400037de4ff */
[----:B------:R-:W-:Y:S01]  /*85ed0*/  IADD3 RZ, P4, PT, R110, R70, RZ ;  /* 0x000000466eff7210 */ /* 0x000fe20007f9e0ff */
        /* <DEDUP_REMOVED lines=8> */
[----:B------:R-:W-:-:S03]  /*85f60*/  IADD3.X RZ, P4, PT, R111, R91, RZ, P4, !PT ;  /* 0x0000005b6fff7210 */ /* 0x000fc6000279e4ff */
[----:B------:R-:W-:-:S04]  /*85f70*/  IMAD.WIDE.U32 R96, R100, -0x94f09dc, RZ ;  /* 0xf6b0f62464607825 */ /* 0x000fc800078e00ff */
[C---:B------:R-:W-:Y:S01]  /*85f80*/  IMAD.WIDE.U32.X R94, R115.reuse, 0x1eabfffe, R68, P5 ;  /* 0x1eabfffe735e7825 */ /* 0x040fe200028e0444 */
[----:B------:R-:W-:Y:S02]  /*85f90*/  IADD3.X R68, P3, PT, R70, R71, RZ, P3, !PT ;  /* 0x0000004746447210 */ /* 0x000fe40001f7e4ff */
[----:B------:R-:W-:Y:S01]  /*85fa0*/  IADD3 R91, P5, PT, R88, R97, RZ ;  /* 0x00000061585b7210 */ /* 0x000fe20007fbe0ff */
        /* <DEDUP_REMOVED lines=32> */
[----:B------:R-:W-:-:S04]  /*861b0*/  IMAD.WIDE.U32 R72, P3, R100, 0x4b1ba7b6, R72 ;  /* 0x4b1ba7b664487825 */ /* 0x000fc80007860048 */
[----:B------:R-:W-:Y:S01]  /*861c0*/  IMAD.WIDE.U32 R102, R66, R102, R98 ;  /* 0x0000006642667225 */ /* 0x000fe200078e0062 */
[----:B------:R-:W-:Y:S02]  /*861d0*/  IADD3.X R66, PT, PT, RZ, RZ, R89, P5, P4 ;  /* 0x000000ffff427210 */ /* 0x000fe40002fe8459 */
[----:B------:R-:W-:Y:S01]  /*861e0*/  IADD3 R109, P6, PT, R72, R95, RZ ;  /* 0x0000005f486d7210 */ /* 0x000fe20007fde0ff */
[----:B------:R-:W-:Y:S01]  /*861f0*/  IMAD.X R91, RZ, RZ, RZ, P3 ;  /* 0x000000ffff5b7224 */ /* 0x000fe200018e06ff */
[----:B------:R-:W-:Y:S01]  /*86200*/  IADD3 RZ, P3, PT, R104, R94, RZ ;  /* 0x0000005e68ff7210 */ /* 0x000fe20007f7e0ff */
[----:B------:R-:W-:Y:S01]  /*86210*/  IMAD.IADD R108, R103, 0x1, R90 ;  /* 0x00000001676c7824 */ /* 0x000fe200078e025a */
[----:B------:R-:W-:Y:S01]  /*86220*/  IADD3 R102, P4, PT, R119, R102, RZ ;  /* 0x0000006677667210 */ /* 0x000fe20007f9e0ff */
[----:B------:R-:W-:Y:S01]  /*86230*/  IMAD.WIDE.U32 R88, R115, 0x397fe69a, RZ ;  /* 0x397fe69a73587825 */ /* 0x000fe200078e00ff */
[----:B------:R-:W-:Y:S02]  /*86240*/  IADD3.X RZ, P3, PT, R105, R109, RZ, P3, !PT ;  /* 0x0000006d69ff7210 */ /* 0x000fe40001f7e4ff */
[----:B------:R-:W-:Y:S01]  /*86250*/  IADD3.X R103, P4, PT, R108, R101, RZ, P4, !PT ;  /* 0x000000656c677210 */ /* 0x000fe2000279e4ff */
[----:B------:R-:W-:-:S04]  /*86260*/  IMAD.WIDE.U32 R94, R100, 0x434bacd7, R104 ;  /* 0x434bacd7645e7825 */ /* 0x000fc800078e0068 */
[----:B------:R-:W-:Y:S01]  /*86270*/  IMAD.MOV.U32 R90, RZ, RZ, R73 ;  /* 0x000000ffff5a7224 */ /* 0x000fe200078e0049 */
[----:B------:R-:W-:Y:S01]  /*86280*/  IADD3 R96, P5, PT, R71, R94, RZ ;  /* 0x0000005e47607210 */ /* 0x000fe20007fbe0ff */
        /* <DEDUP_REMOVED lines=10> */
[----:B------:R-:W-:Y:S01]  /*86330*/  IADD3.X R91, PT, PT, RZ, RZ, R91, P5, P3 ;  /* 0x000000ffff5b7210 */ /* 0x000fe20002fe645b */
[----:B------:R-:W-:Y:S01]  /*86340*/  IMAD.WIDE.U32 R100, R100, 0x397fe69a, R102 ;  /* 0x397fe69a64647825 */ /* 0x000fe200078e0066 */
[----:B------:R-:W-:-:S03]  /*86350*/  IADD3 RZ, P5, PT, R98, R74, RZ ;  /* 0x0000004a62ff7210 */ /* 0x000fc60007fbe0ff */
[----:B------:R-:W-:Y:S01]  /*86360*/  IMAD.WIDE.U32.X R94, R115, 0x1a0111ea, R94, P6 ;  /* 0x1a0111ea735e7825 */ /* 0x000fe200030e045e */
[----:B------:R-:W-:Y:S02]  /*86370*/  IADD3 RZ, P6, PT, R102, R72, RZ ;  /* 0x0000004866ff7210 */ /* 0x000fe40007fde0ff */
[----:B------:R-:W-:Y:S01]  /*86380*/  IADD3 R100, P3, PT, R71, R100, RZ ;  /* 0x0000006447647210 */ /* 0x000fe20007f7e0ff */
[----:B------:R-:W-:Y:S01]  /*86390*/  IMAD.IADD R90, R101, 0x1, R88 ;  /* 0x00000001655a7824 */ /* 0x000fe200078e0258 */
[----:B------:R-:W-:Y:S02]  /*863a0*/  IADD3.X RZ, P6, PT, R103, R73, RZ, P6, !PT ;  /* 0x0000004967ff7210 */ /* 0x000fe400037de4ff */
[----:B------:R-:W-:Y:S02]  /*863b0*/  IADD3.X RZ, P5, PT, R99, R75, RZ, P5, !PT ;  /* 0x0000004b63ff7210 */ /* 0x000fe40002fbe4ff */
[----:B------:R-:W-:Y:S02]  /*863c0*/  IADD3.X R90, P3, PT, R90, R91, RZ, P3, !PT ;  /* 0x0000005b5a5a7210 */ /* 0x000fe40001f7e4ff */
[----:B------:R-:W-:-:S02]  /*863d0*/  IADD3.X R71, P6, PT, RZ, R94, RZ, P6, !PT ;  /* 0x0000005eff477210 */ /* 0x000fc400037de4ff */
        /* <DEDUP_REMOVED lines=71> */
.L_x_293:
[----:B------:R-:W-:Y:S05]  /*86850*/  BSYNC.RELIABLE B5 ;  /* 0x0000000000057941 */ /* 0x000fea0003800100 */
.L_x_292:
        /* <DEDUP_REMOVED lines=12> */
.L_x_294:
[----:B------:R-:W-:Y:S05]  /*86920*/  BSYNC.RECONVERGENT B4 ;  /* 0x0000000000047941 */ /* 0x000fea0003800200 */
.L_x_291:
[----:B------:R-:W-:Y:S04]  /*86930*/  BSSY.RECONVERGENT B4, `(.L_x_295) ;  /* 0x0000050000047945 */ /* 0x000fe80003800200 */
[----:B------:R-:W-:Y:S04]  /*86940*/  BSSY.RELIABLE B5, `(.L_x_296) ;  /* 0x0000040000057945 */ /* 0x000fe80003800100 */
[----:B------:R-:W-:Y:S05]  /*86950*/  @P0 BRA `(.L_x_297) ;  /* 0x0000000000f80947 */ /* 0x000fea0003800000 */
[----:B------:R-:W2:Y:S04]  /*86960*/  LDL R92, [R1+0x20] ;  /* 0x00002000015c7983 */ /* 0x000ea80000100800 */
[----:B------:R-:W3:Y:S01]  /*86970*/  LDL R90, [R1+0x24] ;  /* 0x00002400015a7983 */ /* 0x000ee20000100800 */
[----:B------:R-:W-:Y:S02]  /*86980*/  IMAD.MOV.U32 R168, RZ, RZ, R5 ;  /* 0x000000ffffa87224 */ /* 0x000fe400078e0005 */
[----:B------:R-:W-:Y:S02]  /*86990*/  IMAD.MOV.U32 R169, RZ, RZ, R216 ;  /* 0x000000ffffa97224 */ /* 0x000fe400078e00d8 */
[----:B------:R-:W-:Y:S02]  /*869a0*/  IMAD.MOV.U32 R95, RZ, RZ, R217 ;  /* 0x000000ffff5f7224 */ /* 0x000fe400078e00d9 */
[----:B------:R-:W-:-:S02]  /*869b0*/  IMAD.MOV.U32 R94, RZ, RZ, R224 ;  /* 0x000000ffff5e7224 */ /* 0x000fc400078e00e0 */
[----:B------:R-:W-:Y:S02]  /*869c0*/  IMAD.MOV.U32 R91, RZ, RZ, R243 ;  /* 0x000000ffff5b7224 */ /* 0x000fe400078e00f3 */
[----:B------:R-:W-:Y:S01]  /*869d0*/  IMAD.MOV.U32 R93, RZ, RZ, R252 ;  /* 0x000000ffff5d7224 */ /* 0x000fe200078e00fc */
[----:B--2---:R-:W-:-:S04]  /*869e0*/  ISETP.NE.U32.AND P0, PT, R92, 0x397fe69a, PT ;  /* 0x397fe69a5c00780c */ /* 0x004fc80003f05070 */
[----:B---3--:R-:W-:-:S13]  /*869f0*/  ISETP.NE.AND.EX P0, PT, R90, 0x1a0111ea, PT, P0 ;  /* 0x1a0111ea5a00780c */ /* 0x008fda0003f05300 */
        /* <DEDUP_REMOVED lines=52> */
.L_x_297:
[----:B------:R-:W-:Y:S05]  /*86d40*/  BSYNC.RELIABLE B5 ;  /* 0x0000000000057941 */ /* 0x000fea0003800100 */
.L_x_296:
[----:B------:R-:W2:Y:S04]  /*86d50*/  LDL.LU R97, [R1+0x20] ;  /* 0x0000200001617983 */ /* 0x000ea80000300800 */
[----:B------:R-:W3:Y:S01]  /*86d60*/  LDL.LU R96, [R1+0x24] ;  /* 0x0000240001607983 */ /* 0x000ee20000300800 */
        /* <DEDUP_REMOVED lines=10> */
[----:B--2---:R-:W-:-:S04]  /*86e10*/  IADD3.X R92, P0, PT, R97, -0x397fe69b, RZ, P0, !PT ;  /* 0xc6801965615c7810 */ /* 0x004fc8000071e4ff */
[----:B---3--:R-:W-:-:S09]  /*86e20*/  IADD3.X R90, PT, PT, R96, -0x1a0111eb, RZ, P0, !PT ;  /* 0xe5feee15605a7810 */ /* 0x008fd200007fe4ff */
.L_x_298:
[----:B------:R-:W-:Y:S05]  /*86e30*/  BSYNC.RECONVERGENT B4 ;  /* 0x0000000000047941 */ /* 0x000fea0003800200 */
.L_x_295:
[----:B------:R-:W-:Y:S04]  /*86e40*/  BSSY.RECONVERGENT B4, `(.L_x_299) ;  /* 0x0000052000047945 */ /* 0x000fe80003800200 */
[----:B------:R-:W-:Y:S01]  /*86e50*/  BSSY.RELIABLE B5, `(.L_x_300) ;  /* 0x0000044000057945 */ /* 0x000fe20003800100 */
[----:B------:R-:W-:Y:S02]  /*86e60*/  IMAD.MOV.U32 R100, RZ, RZ, R228 ;  /* 0x000000ffff647224 */ /* 0x000fe400078e00e4 */
[----:B------:R-:W-:Y:S02]  /*86e70*/  IMAD.MOV.U32 R97, RZ, RZ, R230 ;  /* 0x000000ffff617224 */ /* 0x000fe400078e00e6 */
[----:B------:R-:W-:Y:S02]  /*86e80*/  IMAD.MOV.U32 R5, RZ, RZ, R231 ;  /* 0x000000ffff057224 */ /* 0x000fe400078e00e7 */
[----:B------:R-:W-:Y:S01]  /*86e90*/  IMAD.MOV.U32 R105, RZ, RZ, R233 ;  /* 0x000000ffff697224 */ /* 0x000fe200078e00e9 */
        /* <DEDUP_REMOVED lines=63> */
.L_x_301:
[----:B------:R-:W-:Y:S05]  /*87290*/  BSYNC.RELIABLE B5 ;  /* 0x0000000000057941 */ /* 0x000fea0003800100 */
.L_x_300:
        /* <DEDUP_REMOVED lines=12> */
.L_x_302:
[----:B------:R-:W-:Y:S05]  /*87360*/  BSYNC.RECONVERGENT B4 ;  /* 0x0000000000047941 */ /* 0x000fea0003800200 */
.L_x_299:
        /* <DEDUP_REMOVED lines=40> */
[----:B------:R-:W-:-:S04]  /*875f0*/  IMAD.WIDE.U32 R112, P2, R2, R96, R112 ;  /* 0x0000006002707225 */ /* 0x000fc80007840070 */
[----:B------:R-:W-:Y:S01]  /*87600*/  IMAD.WIDE.U32.X R106, R2, R101, R106, P4 ;  /* 0x00000065026a7225 */ /* 0x000fe200020e046a */
[----:B------:R-:W-:-:S03]  /*87610*/  IADD3 RZ, P4, PT, RZ, R110, RZ ;  /* 0x0000006effff7210 */ /* 0x000fc60007f9e0ff */
[----:B------:R-:W-:-:S04]  /*87620*/  IMAD.WIDE.U32 R120, R102, R0, RZ ;  /* 0x0000000066787225 */ /* 0x000fc800078e00ff */
[----:B------:R-:W-:Y:S02]  /*87630*/  IMAD R123, R119, -0x30003, RZ ;  /* 0xfffcfffd777b7824 */ /* 0x000fe400078e02ff */
[----:B------:R-:W-:Y:S01]  /*87640*/  IMAD.X R125, RZ, RZ, RZ, P2 ;  /* 0x000000ffff7d7224 */ /* 0x000fe200010e06ff */
[----:B------:R-:W-:Y:S01]  /*87650*/  IADD3 R122, P2, PT, R111, R112, RZ ;  /* 0x000000706f7a7210 */ /* 0x000fe20007f5e0ff */
[----:B------:R-:W-:Y:S01]  /*87660*/  IMAD.WIDE.U32 R42, R118, -0x30003, RZ ;  /* 0xfffcfffd762a7825 */ /* 0x000fe200078e00ff */
[----:B------:R-:W-:-:S03]  /*87670*/  IADD3.X R111, P0, PT, RZ, R106, RZ, P0, !PT ;  /* 0x0000006aff6f7210 */ /* 0x000fc6000071e4ff */
[----:B------:R-:W-:Y:S01]  /*87680*/  IMAD R123, R118, -0x760c0004, R123 ;  /* 0x89f3fffc767b7824 */ /* 0x000fe200078e027b */
[----:B------:R-:W-:Y:S01]  /*87690*/  IADD3.X R111, P3, PT, RZ, R111, RZ, P3, !PT ;  /* 0x0000006fff6f7210 */ /* 0x000fe20001f7e4ff */
[----:B------:R-:W-:-:S03]  /*876a0*/  IMAD.WIDE.U32 R114, R104, R0, RZ ;  /* 0x0000000068727225 */ /* 0x000fc600078e00ff */
[----:B------:R-:W-:Y:S01]  /*876b0*/  IADD3.X R107, PT, PT, RZ, RZ, R107, P3, P0 ;  /* 0x000000ffff6b7210 */ /* 0x000fe20001fe046b */
[----:B------:R-:W-:Y:S01]  /*876c0*/  IMAD.WIDE.U32 R120, P5, R2, R104, R120 ;  /* 0x0000006802787225 */ /* 0x000fe200078a0078 */
[----:B------:R-:W-:-:S03]  /*876d0*/  IADD3.X RZ, P3, PT, RZ, R122, RZ, P4, !PT ;  /* 0x0000007affff7210 */ /* 0x000fc6000277e4ff */
[----:B------:R-:W-:Y:S01]  /*876e0*/  IMAD.MOV.U32 R124, RZ, RZ, R113 ;  /* 0x000000ffff7c7224 */ /* 0x000fe200078e0071 */
[----:B------:R-:W-:Y:S01]  /*876f0*/  IADD3 R130, P6, PT, R115, R120, RZ ;  /* 0x0000007873827210 */ /* 0x000fe20007fde0ff */
[----:B------:R-:W-:Y:S02]  /*87700*/  IMAD.IADD R43, R43, 0x1, R123 ;  /* 0x000000012b2b7824 */ /* 0x000fe400078e027b */
[----:B------:R-:W-:Y:S02]  /*87710*/  IMAD.MOV.U32 R116, RZ, RZ, R121 ;  /* 0x000000ffff747224 */ /* 0x000fe400078e0079 */
[----:B------:R-:W-:Y:S01]  /*87720*/  IMAD.X R117, RZ, RZ, RZ, P5 ;  /* 0x000000ffff757224 */ /* 0x000fe200028e06ff */
[----:B------:R-:W-:Y:S01]  /*87730*/  IADD3 R106, P5, PT, R111, R110, RZ ;  /* 0x0000006e6f6a7210 */ /* 0x000fe20007fbe0ff */
[----:B------:R-:W-:-:S03]  /*87740*/  IMAD.WIDE.U32 R120, R43, -0x5555, RZ ;  /* 0xffffaaab2b787825 */ /* 0x000fc600078e00ff */
[----:B------:R-:W-:Y:S01]  /*87750*/  IADD3.X R107, P5, PT, R122, R107, RZ, P5, !PT ;  /* 0x0000006b7a6b7210 */ /* 0x000fe20002fbe4ff */
[----:B------:R-:W-:-:S04]  /*87760*/  IMAD.WIDE.U32.X R124, R2, R164, R124, P2 ;  /* 0x000000a4027c7225 */ /* 0x000fc800010e047c */
[----:B------:R-:W-:Y:S01]  /*87770*/  IMAD.WIDE.U32 R110, R42, -0x5555, RZ ;  /* 0xffffaaab2a6e7825 */ /* 0x000fe200078e00ff */
[----:B------:R-:W-:-:S03]  /*87780*/  IADD3.X R115, P3, PT, RZ, R124, RZ, P3, !PT ;  /* 0x0000007cff737210 */ /* 0x000fc60001f7e4ff */
[----:B------:R-:W-:Y:S01]  /*87790*/  IMAD.WIDE.U32 R112, R98, R0, RZ ;  /* 0x0000000062707225 */ /* 0x000fe200078e00ff */
[----:B------:R-:W-:Y:S02]  /*877a0*/  IADD3.X R115, P5, PT, RZ, R115, RZ, P5, !PT ;  /* 0x00000073ff737210 */ /* 0x000fe40002fbe4ff */
[----:B------:R-:W-:Y:S01]  /*877b0*/  IADD3 RZ, P4, PT, R118, R110, RZ ;  /* 0x0000006e76ff7210 */ /* 0x000fe20007f9e0ff */
[C---:B------:R-:W-:Y:S01]  /*877c0*/  IMAD.WIDE.U32 R120, P2, R42.reuse, -0x46010001, R120 ;  /* 0xb9feffff2a787825 */ /* 0x040fe20007840078 */
[----:B------:R-:W-:Y:S02]  /*877d0*/  IADD3.X R125, PT, PT, RZ, RZ, R125, P5, P3 ;  /* 0x000000ffff7d7210 */ /* 0x000fe40002fe647d */
[----:B------:R-:W-:Y:S01]  /*877e0*/  IADD3 RZ, P3, PT, RZ, R114, RZ ;  /* 0x00000072ffff7210 */ /* 0x000fe20007f7e0ff */
[----:B------:R-:W-:-:S03]  /*877f0*/  IMAD.WIDE.U32 R128, R42, -0x5555, R118 ;  /* 0xffffaaab2a807825 */ /* 0x000fc600078e0076 */
[----:B------:R-:W-:Y:S01]  /*87800*/  IADD3.X RZ, P3, PT, RZ, R130, RZ, P3, !PT ;  /* 0x00000082ffff7210 */ /* 0x000fe20001f7e4ff */
[----:B------:R-:W-:Y:S01]  /*87810*/  IMAD.X R123, RZ, RZ, RZ, P2 ;  /* 0x000000ffff7b7224 */ /* 0x000fe200010e06ff */
[----:B------:R-:W-:Y:S01]  /*87820*/  IADD3 R118, P2, PT, R120, R111, RZ ;  /* 0x0000006f78767210 */ /* 0x000fe20007f5e0ff */
[----:B------:R-:W-:-:S03]  /*87830*/  IMAD.WIDE.U32 R112, P0, R2, R103, R112 ;  /* 0x0000006702707225 */ /* 0x000fc60007800070 */
[----:B------:R-:W-:Y:S01]  /*87840*/  IADD3.X RZ, P4, PT, R119, R118, RZ, P4, !PT ;  /* 0x0000007677ff7210 */ /* 0x000fe2000279e4ff */
[----:B------:R-:W-:-:S04]  /*87850*/  IMAD.WIDE.U32 R110, R103, R0, RZ ;  /* 0x00000000676e7225 */ /* 0x000fc800078e00ff */
[----:B------:R-:W-:Y:S01]  /*87860*/  IMAD.MOV.U32 R122, RZ, RZ, R121 ;  /* 0x000000ffff7a7224 */ /* 0x000fe200078e0079 */
[----:B------:R-:W-:Y:S01]  /*87870*/  IADD3 R0, P5, PT, R111, R112, RZ ;  /* 0x000000706f007210 */ /* 0x000fe20007fbe0ff */
[----:B------:R-:W-:-:S04]  /*87880*/  IMAD.WIDE.U32.X R116, R2, R102, R116, P6 ;  /* 0x0000006602747225 */ /* 0x000fc800030e0474 */
[----:B------:R-:W-:Y:S01]  /*87890*/  IMAD.WIDE.U32.X R122, R43, -0x46010001, R122, P2 ;  /* 0xb9feffff2b7a7825 */ /* 0x000fe200010e047a */
[----:B------:R-:W-:Y:S02]  /*878a0*/  IADD3 R112, P2, PT, R115, R114, RZ ;  /* 0x0000007273707210 */ /* 0x000fe40007f5e0ff */
[----:B------:R-:W-:Y:S01]  /*878b0*/  IADD3.X R173, P3, PT, RZ, R116, RZ, P3, !PT ;  /* 0x00000074ffad7210 */ /* 0x000fe20001f7e4ff */
[----:B------:R-:W-:Y:S01]  /*878c0*/  IMAD.X R163, RZ, RZ, RZ, P0 ;  /* 0x000000ffffa37224 */ /* 0x000fe200000e06ff */
[----:B------:R-:W-:Y:S01]  /*878d0*/  IADD3 RZ, P0, PT, RZ, R128, RZ ;  /* 0x00000080ffff7210 */ /* 0x000fe20007f1e0ff */
[----:B------:R-:W-:Y:S01]  /*878e0*/  IMAD.MOV.U32 R162, RZ, RZ, R113 ;  /* 0x000000ffffa27224 */ /* 0x000fe200078e0071 */
[----:B------:R-:W-:Y:S01]  /*878f0*/  IADD3.X R113, P2, PT, R130, R125, RZ, P2, !PT ;  /* 0x0000007d82717210 */ /* 0x000fe2000175e4ff */
[----:B------:R-:W-:Y:S01]  /*87900*/  IMAD.IADD R128, R129, 0x1, R120 ;  /* 0x0000000181807824 */ /* 0x000fe200078e0278 */
[----:B------:R-:W-:Y:S01]  /*87910*/  IADD3.X R120, P4, PT, RZ, R122, RZ, P4, !PT ;  /* 0x0000007aff787210 */ /* 0x000fe2000279e4ff */
[----:B------:R-:W-:Y:S01]  /*87920*/  IMAD.WIDE.U32 R138, R97, R3, RZ ;  /* 0x00000003618a7225 */ /* 0x000fe200078e00ff */
[----:B------:R-:W-:-:S02]  /*87930*/  IADD3.X R173, P2, PT, RZ, R173, RZ, P2, !PT ;  /* 0x000000adffad7210 */ /* 0x000fc4000175e4ff */
[----:B------:R-:W-:Y:S01]  /*87940*/  IADD3.X RZ, P0, PT, RZ, R128, RZ, P0, !PT ;  /* 0x00000080ffff7210 */ /* 0x000fe2000071e4ff */
[----:B------:R-:W-:Y:S01]  /*87950*/  IMAD.WIDE.U32 R114, R43, -0x4eac0001, RZ ;  /* 0xb153ffff2b727825 */ /* 0x000fe200078e00ff */
[----:B------:R-:W-:Y:S02]  /*87960*/  IADD3.X R172, PT, PT, RZ, RZ, R117, P2, P3 ;  /* 0x000000ffffac7210 */ /* 0x000fe400017e6475 */
[----:B------:R-:W-:Y:S01]  /*87970*/  IADD3.X R120, P0, PT, RZ, R120, RZ, P0, !PT ;  /* 0x00000078ff787210 */ /* 0x000fe2000071e4ff */
[----:B------:R-:W-:-:S03]  /*87980*/  IMAD.WIDE.U32.X R162, R2, R98, R162, P5 ;  /* 0x0000006202a27225 */ /* 0x000fc600028e04a2 */
[----:B------:R-:W-:Y:S01]  /*87990*/  IADD3.X R166, PT, PT, RZ, RZ, R123, P0, P4 ;  /* 0x000000ffffa67210 */ /* 0x000fe200007e847b */
[----:B------:R-:W-:-:S04]  /*879a0*/  IMAD.WIDE.U32 R144, R105, R3, RZ ;  /* 0x0000000369907225 */ /* 0x000fc800078e00ff */
[----:B------:R-:W-:-:S04]  /*879b0*/  IMAD.WIDE.U32 R148, R100, R3, RZ ;  /* 0x0000000364947225 */ /* 0x000fc800078e00ff */
[----:B------:R-:W-:-:S04]  /*879c0*/  IMAD.WIDE.U32 R116, R101, R3, RZ ;  /* 0x0000000365747225 */ /* 0x000fc800078e00ff */
[----:B------:R-:W-:-:S04]  /*879d0*/  IMAD.WIDE.U32 R138, P5, R4, R100, R138 ;  /* 0x00000064048a7225 */ /* 0x000fc800078a008a */
[----:B------:R-:W-:Y:S01]  /*879e0*/  IMAD.X R133, RZ, RZ, RZ, P5 ;  /* 0x000000ffff857224 */ /* 0x000fe200028e06ff */
[----:B------:R-:W-:Y:S01]  /*879f0*/  IADD3 R181, P5, PT, R138, R149, RZ ;  /* 0x000000958ab57210 */ /* 0x000fe20007fbe0ff */
[----:B------:R-:W-:-:S04]  /*87a00*/  IMAD.WIDE.U32 R118, R42, -0x4eac0001, RZ ;  /* 0xb153ffff2a767825 */ /* 0x000fc800078e00ff */
[----:B------:R-:W-:Y:S01]  /*87a10*/  IMAD.WIDE.U32 R114, P6, R42, 0x1eabfffe, R114 ;  /* 0x1eabfffe2a727825 */ /* 0x000fe200078c0072 */
[----:B------:R-:W-:-:S03]  /*87a20*/  IADD3 RZ, P0, PT, R108, R118, RZ ;  /* 0x000000766cff7210 */ /* 0x000fc60007f1e0ff */
[----:B------:R-:W-:Y:S01]  /*87a30*/  IMAD.WIDE.U32 R150, R5, R3, RZ ;  /* 0x0000000305967225 */ /* 0x000fe200078e00ff */
[----:B------:R-:W-:-:S03]  /*87a40*/  IADD3 R167, P4, PT, R114, R119, RZ ;  /* 0x0000007772a77210 */ /* 0x000fc60007f9e0ff */
[----:B------:R-:W-:-:S04]  /*87a50*/  IMAD.WIDE.U32 R140, R164, R3, RZ ;  /* 0x00000003a48c7225 */ /* 0x000fc800078e00ff */
[----:B------:R-:W-:-:S04]  /*87a60*/  IMAD.WIDE.U32 R144, P3, R4, R5, R144 ;  /* 0x0000000504907225 */ /* 0x000fc80007860090 */
[----:B------:R-:W-:-:S04]  /*87a70*/  IMAD.WIDE.U32 R122, R99, R3, RZ ;  /* 0x00000003637a7225 */ /* 0x000fc800078e00ff */
[----:B------:R-:W-:-:S04]  /*87a80*/  IMAD.WIDE.U32 R116, P2, R4, R99, R116 ;  /* 0x0000006304747225 */ /* 0x000fc80007840074 */
[----:B------:R-:W-:Y:S02]  /*87a90*/  IMAD.MOV.U32 R132, RZ, RZ, R139 ;  /* 0x000000ffff847224 */ /* 0x000fe400078e008b */
[----:B------:R-:W-:Y:S01]  /*87aa0*/  IMAD.X R147, RZ, RZ, RZ, P3 ;  /* 0x000000ffff937224 */ /* 0x000fe200018e06ff */
[----:B------:R-:W-:Y:S01]  /*87ab0*/  IADD3 R111, P3, PT, R144, R151, RZ ;  /* 0x00000097906f7210 */ /* 0x000fe20007f7e0ff */
[----:B------:R-:W-:-:S04]  /*87ac0*/  IMAD.WIDE.U32 R134, R102, R3, RZ ;  /* 0x0000000366867225 */ /* 0x000fc800078e00ff */
[----:B------:R-:W-:Y:S01]  /*87ad0*/  IMAD.X R143, RZ, RZ, RZ, P2 ;  /* 0x000000ffff8f7224 */ /* 0x000fe200010e06ff */
[----:B------:R-:W-:Y:S01]  /*87ae0*/  IADD3 R123, P2, PT, R116, R123, RZ ;  /* 0x0000007b747b7210 */ /* 0x000fe20007f5e0ff */
[----:B------:R-:W-:-:S04]  /*87af0*/  IMAD.WIDE.U32.X R132, R4, R97, R132, P5 ;  /* 0x0000006104847225 */ /* 0x000fc800028e0484 */
[----:B------:R-:W-:-:S04]  /*87b00*/  IMAD.WIDE.U32 R118, R96, R3, RZ ;  /* 0x0000000360767225 */ /* 0x000fc800078e00ff */
[----:B------:R-:W-:-:S04]  /*87b10*/  IMAD.WIDE.U32 R128, R98, R3, RZ ;  /* 0x0000000362807225 */ /* 0x000fc800078e00ff */
[----:B------:R-:W-:Y:S02]  /*87b20*/  IMAD.MOV.U32 R146, RZ, RZ, R145 ;  /* 0x000000ffff927224 */ /* 0x000fe400078e0091 */
[----:B------:R-:W-:-:S04]  /*87b30*/  IMAD.WIDE.U32 R140, P5, R4, R96, R140 ;  /* 0x00000060048c7225 */ /* 0x000fc800078a008c */
[----:B------:R-:W-:Y:S02]  /*87b40*/  IMAD.MOV.U32 R142, RZ, RZ, R117 ;  /* 0x000000ffff8e7224 */ /* 0x000fe400078e0075 */
[----:B------:R-:W-:-:S04]  /*87b50*/  IMAD.WIDE.U32.X R146, R4, R105, R146, P3 ;  /* 0x0000006904927225 */ /* 0x000fc800018e0492 */
[----:B------:R-:W-:Y:S01]  /*87b60*/  IMAD.X R125, RZ, RZ, RZ, P5 ;  /* 0x000000ffff7d7224 */ /* 0x000fe200028e06ff */
[----:B------:R-:W-:Y:S01]  /*87b70*/  IADD3 R2, P5, PT, R140, R119, RZ ;  /* 0x000000778c027210 */ /* 0x000fe20007fbe0ff */
[----:B------:R-:W-:-:S04]  /*87b80*/  IMAD.WIDE.U32 R136, R104, R3, RZ ;  /* 0x0000000368887225 */ /* 0x000fc800078e00ff */
[----:B------:R-:W-:-:S04]  /*87b90*/  IMAD.WIDE.U32 R134, P3, R4, R104, R134 ;  /* 0x0000006804867225 */ /* 0x000fc80007860086 */
[----:B------:R-:W-:-:S04]  /*87ba0*/  IMAD.WIDE.U32.X R142, R4, R101, R142, P2 ;  /* 0x00000065048e7225 */ /* 0x000fc800010e048e */
[----:B------:R-:W-:-:S04]  /*87bb0*/  IMAD.WIDE.U32 R152, R43, -0x94f09dc, RZ ;  /* 0xf6b0f6242b987825 */ /* 0x000fc800078e00ff */
[----:B------:R-:W-:-:S04]  /*87bc0*/  IMAD.WIDE.U32 R130, R103, R3, RZ ;  /* 0x0000000367827225 */ /* 0x000fc800078e00ff */
[----:B------:R-:W-:-:S04]  /*87bd0*/  IMAD.WIDE.U32 R128, P2, R4, R103, R128 ;  /* 0x0000006704807225 */ /* 0x000fc80007840080 */
[----:B------:R-:W-:Y:S02]  /*87be0*/  IMAD.MOV.U32 R124, RZ, RZ, R141 ;  /* 0x000000ffff7c7224 */ /* 0x000fe400078e008d */
[----:B------:R-:W-:Y:S02]  /*87bf0*/  IMAD.X R159, RZ, RZ, RZ, P6 ;  /* 0x000000ffff9f7224 */ /* 0x000fe400030e06ff */
[----:B------:R-:W-:-:S04]  /*87c00*/  IMAD.WIDE.U32 R156, R42, -0x4eac0001, R108 ;  /* 0xb153ffff2a9c7825 */ /* 0x000fc800078e006c */
[----:B------:R-:W-:Y:S02]  /*87c10*/  IMAD.MOV.U32 R158, RZ, RZ, R115 ;  /* 0x000000ffff9e7224 */ /* 0x000fe400078e0073 */
[----:B------:R-:W-:Y:S01]  /*87c20*/  IMAD.X R155, RZ, RZ, RZ, P3 ;  /* 0x000000ffff9b7224 */ /* 0x000fe200018e06ff */
[----:B------:R-:W-:Y:S01]  /*87c30*/  IADD3 R137, P3, PT, R134, R137, RZ ;  /* 0x0000008986897210 */ /* 0x000fe20007f7e0ff */
[----:B------:R-:W-:Y:S02]  /*87c40*/  IMAD.X R121, RZ, RZ, RZ, P2 ;  /* 0x000000ffff797224 */ /* 0x000fe400010e06ff */
[----:B------:R-:W-:Y:S01]  /*87c50*/  IMAD.WIDE.U32.X R124, R4, R164, R124, P5 ;  /* 0x000000a4047c7225 */ /* 0x000fe200028e047c */
[----:B------:R-:W-:-:S03]  /*87c60*/  IADD3 R131, P5, PT, R128, R131, RZ ;  /* 0x0000008380837210 */ /* 0x000fc60007fbe0ff */
[----:B------:R-:W-:Y:S01]  /*87c70*/  IMAD.WIDE.U32.X R158, R43, 0x1eabfffe, R158, P4 ;  /* 0x1eabfffe2b9e7825 */ /* 0x000fe200020e049e */
[----:B------:R-:W-:-:S03]  /*87c80*/  IADD3 R156, P4, PT, R120, R156, RZ ;  /* 0x0000009c789c7210 */ /* 0x000fc60007f9e0ff */
[----:B------:R-:W-:-:S04]  /*87c90*/  IMAD.WIDE.U32 R160, R42, -0x94f09dc, RZ ;  /* 0xf6b0f6242aa07825 */ /* 0x000fc800078e00ff */
[----:B------:R-:W-:Y:S01]  /*87ca0*/  IMAD.WIDE.U32 R152, P2, R42, 0x6730d2a0, R152 ;  /* 0x6730d2a02a987825 */ /* 0x000fe20007840098 */
[----:B------:R-:W-:-:S03]  /*87cb0*/  IADD3 RZ, P6, PT, R40, R160, RZ ;  /* 0x000000a028ff7210 */ /* 0x000fc60007fde0ff */
[----:B------:R-:W-:Y:S02]  /*87cc0*/  IMAD.MOV.U32 R154, RZ, RZ, R135 ;  /* 0x000000ffff9a7224 */ /* 0x000fe400078e0087 */
[----:B------:R-:W-:Y:S02]  /*87cd0*/  IMAD.MOV.U32 R120, RZ, RZ, R129 ;  /* 0x000000ffff787224 */ /* 0x000fe400078e0081 */
[----:B------:R-:W-:Y:S02]  /*87ce0*/  IMAD.IADD R115, R157, 0x1, R114 ;  /* 0x000000019d737824 */ /* 0x000fe400078e0272 */
[----:B------:R-:W-:Y:S01]  /*87cf0*/  IMAD.WIDE.U32.X R154, R4, R102, R154, P3 ;  /* 0x00000066049a7225 */ /* 0x000fe200018e049a */
[----:B------:R-:W-:Y:S02]  /*87d00*/  IADD3 R117, P3, PT, R152, R161, RZ ;  /* 0x000000a198757210 */ /* 0x000fe40007f7e0ff */
[----:B------:R-:W-:Y:S01]  /*87d10*/  IADD3.X R157, P4, PT, R115, R166, RZ, P4, !PT ;  /* 0x000000a6739d7210 */ /* 0x000fe2000279e4ff */
[----:B------:R-:W-:Y:S01]  /*87d20*/  IMAD.WIDE.U32.X R120, R4, R98, R120, P5 ;  /* 0x0000006204787225 */ /* 0x000fe200028e0478 */
[----:B------:R-:W-:-:S02]  /*87d30*/  IADD3.X RZ, P5, PT, R109, R167, RZ, P0, !PT ;  /* 0x000000a76dff7210 */ /* 0x000fc400007be4ff */
[----:B------:R-:W-:Y:S01]  /*87d40*/  IADD3.X RZ, P0, PT, R41, R117, RZ, P6, !PT ;  /* 0x0000007529ff7210 */ /* 0x000fe2000371e4ff */
[----:B------:R-:W-:Y:S01]  /*87d50*/  IMAD.WIDE.U32 R166, R43, -0xc7aed41, RZ ;  /* 0xf38512bf2ba67825 */ /* 0x000fe200078e00ff */
[----:B------:R-:W-:-:S03]  /*87d60*/  IADD3.X R117, P5, PT, RZ, R158, RZ, P5, !PT ;  /* 0x0000009eff757210 */ /* 0x000fc60002fbe4ff */
[----:B------:R-:W-:Y:S01]  /*87d70*/  IMAD.X R109, RZ, RZ, RZ, P2 ;  /* 0x000000ffff6d7224 */ /* 0x000fe200010e06ff */
[----:B------:R-:W-:Y:S01]  /*87d80*/  IADD3.X R117, P4, PT, RZ, R117, RZ, P4, !PT ;  /* 0x00000075ff757210 */ /* 0x000fe2000279e4ff */
[----:B------:R-:W-:-:S03]  /*87d90*/  IMAD.WIDE.U32 R114, R42, -0x94f09dc, R40 ;  /* 0xf6b0f6242a727825 */ /* 0x000fc600078e0028 */
[----:B------:R-:W-:Y:S01]  /*87da0*/  IADD3.X R159, PT, PT, RZ, RZ, R159, P4, P5 ;  /* 0x000000ffff9f7210 */ /* 0x000fe200027ea49f */
[----:B------:R-:W-:Y:S01]  /*87db0*/  IMAD.MOV.U32 R108, RZ, RZ, R153 ;  /* 0x000000ffff6c7224 */ /* 0x000fe200078e0099 */
[----:B------:R-:W-:Y:S01]  /*87dc0*/  IADD3 R114, P2, PT, R117, R114, RZ ;  /* 0x0000007275727210 */ /* 0x000fe20007f5e0ff */
[----:B------:R-:W-:-:S04]  /*87dd0*/  IMAD.WIDE.U32 R160, R42, -0xc7aed41, RZ ;  /* 0xf38512bf2aa07825 */ /* 0x000fc800078e00ff */
[----:B------:R-:W-:Y:S01]  /*87de0*/  IMAD.WIDE.U32 R40, P6, R42, 0x64774b84, R166 ;  /* 0x64774b842a287825 */ /* 0x000fe200078c00a6 */
[----:B------:R-:W-:-:S03]  /*87df0*/  IADD3 RZ, P4, PT, R106, R160, RZ ;  /* 0x000000a06aff7210 */ /* 0x000fc60007f9e0ff */
[----:B------:R-:W-:Y:S01]  /*87e00*/  IMAD.IADD R152, R115, 0x1, R152 ;  /* 0x0000000173987824 */ /* 0x000fe200078e0298 */
[----:B------:R-:W-:Y:S01]  /*87e10*/  IADD3 R117, P5, PT, R40, R161, RZ ;  /* 0x000000a128757210 */ /* 0x000fe20007fbe0ff */
[----:B------:R-:W-:Y:S01]  /*87e20*/  IMAD.WIDE.U32.X R108, R43, 0x6730d2a0, R108, P3 ;  /* 0x6730d2a02b6c7825 */ /* 0x000fe200018e046c */
[----:B------:R-:W-:Y:S02]  /*87e30*/  IADD3 RZ, P3, PT, R156, R148, RZ ;  /* 0x000000949cff7210 */ /* 0x000fe40007f7e0ff */
[----:B------:R-:W-:Y:S01]  /*87e40*/  IADD3.X R115, P2, PT, R152, R159, RZ, P2, !PT ;  /* 0x0000009f98737210 */ /* 0x000fe2000175e4ff */
[----:B------:R-:W-:Y:S01]  /*87e50*/  IMAD.WIDE.U32 R152, R42, -0xc7aed41, R106 ;  /* 0xf38512bf2a987825 */ /* 0x000fe200078e006a */
[----:B------:R-:W-:Y:S02]  /*87e60*/  IADD3.X R119, P0, PT, RZ, R108, RZ, P0, !PT ;  /* 0x0000006cff777210 */ /* 0x000fe4000071e4ff */
[----:B------:R-:W-:Y:S01]  /*87e70*/  IADD3.X RZ, P4, PT, R107, R117, RZ, P4, !PT ;  /* 0x000000756bff7210 */ /* 0x000fe2000279e4ff */
[----:B------:R-:W-:Y:S01]  /*87e80*/  IMAD.WIDE.U32 R106, R43, 0x397fe69a, RZ ;  /* 0x397fe69a2b6a7825 */ /* 0x000fe200078e00ff */
[----:B------:R-:W-:-:S02]  /*87e90*/  IADD3.X R119, P2, PT, RZ, R119, RZ, P2, !PT ;  /* 0x00000077ff777210 */ /* 0x000fc4000175e4ff */
[----:B------:R-:W-:Y:S01]  /*87ea0*/  IADD3.X RZ, P3, PT, R157, R181, RZ, P3, !PT ;  /* 0x000000b59dff7210 */ /* 0x000fe20001f7e4ff */
[----:B------:R-:W-:Y:S01]  /*87eb0*/  IMAD.WIDE.U32 R158, R43, 0x434bacd7, RZ ;  /* 0x434bacd72b9e7825 */ /* 0x000fe200078e00ff */
[----:B------:R-:W-:Y:S02]  /*87ec0*/  IADD3.X R182, PT, PT, RZ, RZ, R109, P2, P0 ;  /* 0x000000ffffb67210 */ /* 0x000fe400017e046d */
[----:B------:R-:W-:Y:S01]  /*87ed0*/  IADD3 R152, P0, PT, R119, R152, RZ ;  /* 0x0000009877987210 */ /* 0x000fe20007f1e0ff */
[----:B------:R-:W-:Y:S02]  /*87ee0*/  IMAD.X R149, RZ, RZ, RZ, P6 ;  /* 0x000000ffff957224 */ /* 0x000fe400030e06ff */
[----:B------:R-:W-:Y:S02]  /*87ef0*/  IMAD.MOV.U32 R148, RZ, RZ, R41 ;  /* 0x000000ffff947224 */ /* 0x000fe400078e0029 */
[----:B------:R-:W-:-:S04]  /*87f00*/  IMAD.WIDE.U32 R106, P2, R42, 0x1a0111ea, R106 ;  /* 0x1a0111ea2a6a7825 */ /* 0x000fc8000784006a */
[----:B------:R-:W-:-:S04]  /*87f10*/  IMAD.WIDE.U32 R166, R42, 0x397fe69a, RZ ;  /* 0x397fe69a2aa67825 */ /* 0x000fc800078e00ff */
[----:B------:R-:W-:Y:S02]  /*87f20*/  IMAD.IADD R117, R153, 0x1, R40 ;  /* 0x0000000199757824 */ /* 0x000fe400078e0228 */
[----:B------:R-:W-:-:S04]  /*87f30*/  IMAD.WIDE.U32 R40, P6, R42, 0x4b1ba7b6, R158 ;  /* 0x4b1ba7b62a287825 */ /* 0x000fc800078c009e */
[----:B------:R-:W-:-:S04]  /*87f40*/  IMAD.WIDE.U32 R160, R42, 0x434bacd7, RZ ;  /* 0x434bacd72aa07825 */ /* 0x000fc800078e00ff */
[----:B------:R-:W-:Y:S01]  /*87f50*/  IMAD.WIDE.U32.X R148, R43, 0x64774b84, R148, P5 ;  /* 0x64774b842b947825 */ /* 0x000fe200028e0494 */
[----:B------:R-:W-:-:S03]  /*87f60*/  IADD3 R4, P5, PT, R106, R167, RZ ;  /* 0x000000a76a047210 */ /* 0x000fc60007fbe0ff */
[----:B------:R-:W-:Y:S01]  /*87f70*/  IMAD.X R109, RZ, RZ, RZ, P2 ;  /* 0x000000ffff6d7224 */ /* 0x000fe200010e06ff */
[----:B------:R-:W-:Y:S01]  /*87f80*/  IADD3 R119, P2, PT, R40, R161, RZ ;  /* 0x000000a128777210 */ /* 0x000fe20007f5e0ff */
[----:B------:R-:W-:Y:S02]  /*87f90*/  IMAD.MOV.U32 R108, RZ, RZ, R107 ;  /* 0x000000ffff6c7224 */ /* 0x000fe400078e006b */
[----:B------:R-:W-:Y:S01]  /*87fa0*/  IMAD.X R159, RZ, RZ, RZ, P6 ;  /* 0x000000ffff9f7224 */ /* 0x000fe200030e06ff */
[----:B------:R-:W-:Y:S01]  /*87fb0*/  IADD3.X R153, P6, PT, R117, R182, RZ, P0, !PT ;  /* 0x000000b675997210 */ /* 0x000fe200007de4ff */
[----:B------:R-:W-:Y:S01]  /*87fc0*/  IMAD.MOV.U32 R158, RZ, RZ, R41 ;  /* 0x000000ffff9e7224 */ /* 0x000fe200078e0029 */
[----:B------:R-:W-:Y:S01]  /*87fd0*/  IADD3 RZ, P0, PT, R114, R150, RZ ;  /* 0x0000009672ff7210 */ /* 0x000fe20007f1e0ff */
[----:B------:R-:W-:-:S03]  /*87fe0*/  IMAD.WIDE.U32 R156, R3, R100, R156 ;  /* 0x00000064039c7225 */ /* 0x000fc600078e009c */
[----:B------:R-:W-:Y:S01]  /*87ff0*/  IADD3.X RZ, P0, PT, R115, R111, RZ, P0, !PT ;  /* 0x0000006f73ff7210 */ /* 0x000fe2000071e4ff */
[C---:B------:R-:W-:Y:S01]  /*88000*/  IMAD.WIDE.U32.X R108, R43.reuse, 0x1a0111ea, R108, P5 ;  /* 0x1a0111ea2b6c7825 */ /* 0x040fe200028e046c */
[----:B------:R-:W-:Y:S02]  /*88010*/  IADD3.X R41, P5, PT, RZ, R148, RZ, P4, !PT ;  /* 0x00000094ff297210 */ /* 0x000fe400027be4ff */
[----:B------:R-:W-:Y:S01]  /*88020*/  IADD3 RZ, P4, PT, RZ, R156, RZ ;  /* 0x0000009cffff7210 */ /* 0x000fe20007f9e0ff */
[----:B------:R-:W-:Y:S01]  /*88030*/  IMAD.WIDE.U32.X R158, R43, 0x4b1ba7b6, R158, P2 ;  /* 0x4b1ba7b62b9e7825 */ /* 0x000fe200010e049e */
[----:B------:R-:W-:Y:S02]  /*88040*/  IADD3 RZ, P2, PT, R112, R160, RZ ;  /* 0x000000a070ff7210 */ /* 0x000fe40007f5e0ff */
[----:B------:R-:W-:Y:S01]  /*88050*/  IADD3.X R41, P6, PT, RZ, R41, RZ, P6, !PT ;  /* 0x00000029ff297210 */ /* 0x000fe200037de4ff */
[----:B------:R-:W-:Y:S01]  /*88060*/  IMAD.IADD R139, R157, 0x1, R138 ;  /* 0x000000019d8b7824 */ /* 0x000fe200078e028a */
[----:B------:R-:W-:Y:S01]  /*88070*/  IADD3.X R43, P3, PT, RZ, R132, RZ, P3, !PT ;  /* 0x00000084ff2b7210 */ /* 0x000fe20001f7e4ff */
[----:B------:R-:W-:Y:S01]  /*88080*/  IMAD.WIDE.U32 R160, R42, 0x434bacd7, R112 ;  /* 0x434bacd72aa07825 */ /* 0x000fe200078e0070 */
[----:B------:R-:W-:-:S02]  /*88090*/  IADD3.X R148, PT, PT, RZ, RZ, R149, P6, P5 ;  /* 0x000000ffff947210 */ /* 0x000fc400037ea495 */
[----:B------:R-:W-:Y:S01]  /*880a0*/  IADD3.X RZ, P4, PT, RZ, R139, RZ, P4, !PT ;  /* 0x0000008bffff7210 */ /* 0x000fe2000279e4ff */
[----:B------:R-:W-:Y:S01]  /*880b0*/  IMAD.IADD R107, R161, 0x1, R40 ;  /* 0x00000001a16b7824 */ /* 0x000fe200078e0228 */
[----:B------:R-:W-:Y:S01]  /*880c0*/  IADD3 R160, P5, PT, R41, R160, RZ ;  /* 0x000000a029a07210 */ /* 0x000fe20007fbe0ff */
[----:B------:R-:W-:Y:S01]  /*880d0*/  IMAD.WIDE.U32 R40, R3, R5, R114 ;  /* 0x0000000503287225 */ /* 0x000fe200078e0072 */
[----:B------:R-:W-:Y:S02]  /*880e0*/  IADD3.X RZ, P2, PT, R113, R119, RZ, P2, !PT ;  /* 0x0000007771ff7210 */ /* 0x000fe4000175e4ff */
[----:B------:R-:W-:Y:S01]  /*880f0*/  IADD3.X R43, P4, PT, RZ, R43, RZ, P4, !PT ;  /* 0x0000002bff2b7210 */ /* 0x000fe2000279e4ff */
[----:B------:R-:W-:Y:S01]  /*88100*/  IMAD.IADD R144, R41, 0x1, R144 ;  /* 0x0000000129907824 */ /* 0x000fe200078e0290 */
[----:B------:R-:W-:Y:S01]  /*88110*/  IADD3.X R161, P5, PT, R107, R148, RZ, P5, !PT ;  /* 0x000000946ba17210 */ /* 0x000fe20002fbe4ff */
[----:B------:R-:W-:Y:S01]  /*88120*/  IMAD.WIDE.U32 R112, R3, R99, R152 ;  /* 0x0000006303707225 */ /* 0x000fe200078e0098 */
[----:B------:R-:W-:-:S02]  /*88130*/  IADD3.X R117, P2, PT, RZ, R158, RZ, P2, !PT ;  /* 0x0000009eff757210 */ /* 0x000fc4000175e4ff */
[----:B------:R-:W-:Y:S01]  /*88140*/  IADD3 R40, P6, PT, R43, R40, RZ ;  /* 0x000000282b287210 */ /* 0x000fe20007fde0ff */
[----:B------:R-:W-:Y:S01]  /*88150*/  IMAD.IADD R116, R113, 0x1, R116 ;  /* 0x0000000171747824 */ /* 0x000fe200078e0274 */
[----:B------:R-:W-:Y:S01]  /*88160*/  IADD3.X R133, PT, PT, RZ, RZ, R133, P4, P3 ;  /* 0x000000ffff857210 */ /* 0x000fe200027e6485 */
[----:B------:R-:W-:Y:S01]  /*88170*/  IMAD R119, R139, -0x30003, RZ ;  /* 0xfffcfffd8b777824 */ /* 0x000fe200078e02ff */
[----:B------:R-:W-:Y:S01]  /*88180*/  IADD3.X R117, P4, PT, RZ, R117, RZ, P5, !PT ;  /* 0x00000075ff757210 */ /* 0x000fe20002f9e4ff */
[----:B------:R-:W-:Y:S01]  /*88190*/  IMAD.WIDE.U32 R114, R156, -0x30003, RZ ;  /* 0xfffcfffd9c727825 */ /* 0x000fe200078e00ff */
[----:B------:R-:W-:Y:S02]  /*881a0*/  IADD3.X R41, P6, PT, R144, R133, RZ, P6, !PT ;  /* 0x0000008590297210 */ /* 0x000fe400037de4ff */
[----:B------:R-:W-:Y:S01]  /*881b0*/  IADD3.X R43, P0, PT, RZ, R146, RZ, P0, !PT ;  /* 0x00000092ff2b7210 */ /* 0x000fe2000071e4ff */
[----:B------:R-:W-:Y:S01]  /*881c0*/  IMAD R119, R156, -0x760c0004, R119 ;  /* 0x89f3fffc9c777824 */ /* 0x000fe200078e0277 */
[----:B------:R-:W-:Y:S01]  /*881d0*/  IADD3.X R159, PT, PT, RZ, RZ, R159, P4, P2 ;  /* 0x000000ffff9f7210 */ /* 0x000fe200027e449f */
[----:B------:R-:W-:Y:S01]  /*881e0*/  IMAD.MOV.U32 R138, RZ, RZ, R156 ;  /* 0x000000ffff8a7224 */ /* 0x000fe200078e009c */
[----:B------:R-:W-:-:S02]  /*881f0*/  IADD3.X R43, P6, PT, RZ, R43, RZ, P6, !PT ;  /* 0x0000002bff2b7210 */ /* 0x000fc400037de4ff */
[----:B------:R-:W-:Y:S02]  /*88200*/  IADD3 RZ, P2, PT, R152, R122, RZ ;  /* 0x0000007a98ff7210 */ /* 0x000fe40007f5e0ff */
[-C--:B------:R-:W-:Y:S02]  /*88210*/  IADD3 RZ, P3, PT, RZ, R110.reuse, RZ ;  /* 0x0000006effff7210 */ /* 0x080fe40007f7e0ff */
[----:B------:R-:W-:Y:S02]  /*88220*/  IADD3 R110, P5, PT, R173, R110, RZ ;  /* 0x0000006ead6e7210 */ /* 0x000fe40007fbe0ff */
[----:B------:R-:W-:Y:S02]  /*88230*/  IADD3.X R147, PT, PT, RZ, RZ, R147, P6, P0 ;  /* 0x000000ffff937210 */ /* 0x000fe400037e0493 */
[----:B------:R-:W-:Y:S02]  /*88240*/  IADD3.X RZ, P2, PT, R153, R123, RZ, P2, !PT ;  /* 0x0000007b99ff7210 */ /* 0x000fe4000175e4ff */
[----:B------:R-:W-:-:S02]  /*88250*/  IADD3 R112, P6, PT, R43, R112, RZ ;  /* 0x000000702b707210 */ /* 0x000fc40007fde0ff */
[----:B------:R-:W-:Y:S02]  /*88260*/  IADD3.X R111, P5, PT, R0, R172, RZ, P5, !PT ;  /* 0x000000ac006f7210 */ /* 0x000fe40002fbe4ff */
[----:B------:R-:W-:Y:S02]  /*88270*/  IADD3 RZ, P4, PT, R110, R166, RZ ;  /* 0x000000a66eff7210 */ /* 0x000fe40007f9e0ff */
[----:B------:R-:W-:Y:S01]  /*88280*/  IADD3.X R113, P6, PT, R116, R147, RZ, P6, !PT ;  /* 0x0000009374717210 */ /* 0x000fe200037de4ff */
[----:B------:R-:W-:Y:S01]  /*88290*/  IMAD.WIDE.U32 R42, R42, 0x397fe69a, R110 ;  /* 0x397fe69a2a2a7825 */ /* 0x000fe200078e006e */
[----:B------:R-:W-:Y:S02]  /*882a0*/  IADD3.X R107, P2, PT, RZ, R142, RZ, P2, !PT ;  /* 0x0000008eff6b7210 */ /* 0x000fe4000175e4ff */
[----:B------:R-:W-:Y:S01]  /*882b0*/  IADD3.X RZ, P4, PT, R111, R4, RZ, P4, !PT ;  /* 0x000000046fff7210 */ /* 0x000fe2000279e4ff */
[----:B------:R-:W-:Y:S01]  /*882c0*/  IMAD.WIDE.U32 R110, R3, R96, R160 ;  /* 0x00000060036e7225 */ /* 0x000fe200078e00a0 */
[----:B------:R-:W-:-:S02]  /*882d0*/  IADD3.X RZ, P3, PT, RZ, R0, RZ, P3, !PT ;  /* 0x00000000ffff7210 */ /* 0x000fc40001f7e4ff */
[----:B------:R-:W-:Y:S01]  /*882e0*/  IADD3.X R107, P6, PT, RZ, R107, RZ, P6, !PT ;  /* 0x0000006bff6b7210 */ /* 0x000fe200037de4ff */
[----:B------:R-:W-:Y:S01]  /*882f0*/  IMAD.IADD R0, R115, 0x1, R119 ;  /* 0x0000000173007824 */ /* 0x000fe200078e0277 */
[----:B------:R-:W-:Y:S01]  /*88300*/  IADD3 RZ, P0, PT, R160, R118, RZ ;  /* 0x00000076a0ff7210 */ /* 0x000fe20007f1e0ff */
[----:B------:R-:W-:Y:S01]  /*88310*/  IMAD.IADD R140, R111, 0x1, R140 ;  /* 0x000000016f8c7824 */ /* 0x000fe200078e028c */
[----:B------:R-:W-:Y:S01]  /*88320*/  IADD3.X R143, PT, PT, RZ, RZ, R143, P6, P2 ;  /* 0x000000ffff8f7210 */ /* 0x000fe200037e448f */
[----:B------:R-:W-:Y:S01]  /*88330*/  IMAD.WIDE.U32 R118, R114, -0x5555, R138 ;  /* 0xffffaaab72767825 */ /* 0x000fe200078e008a */
[----:B------:R-:W-:Y:S02]  /*88340*/  IADD3.X R4, P3, PT, RZ, R162, RZ, P3, !PT ;  /* 0x000000a2ff047210 */ /* 0x000fe40001f7e4ff */
[----:B------:R-:W-:Y:S01]  /*88350*/  IADD3.X RZ, P0, PT, R161, R2, RZ, P0, !PT ;  /* 0x00000002a1ff7210 */ /* 0x000fe2000071e4ff */
[----:B------:R-:W-:Y:S01]  /*88360*/  IMAD.IADD R2, R43, 0x1, R106 ;  /* 0x000000012b027824 */ /* 0x000fe200078e026a */
[----:B------:R-:W-:Y:S01]  /*88370*/  IADD3 R110, P2, PT, R107, R110, RZ ;  /* 0x0000006e6b6e7210 */ /* 0x000fe20007f5e0ff */
[----:B------:R-:W-:Y:S01]  /*88380*/  IMAD.WIDE.U32 R106, R0, -0x5555, RZ ;  /* 0xffffaaab006a7825 */ /* 0x000fe200078e00ff */
[----:B------:R-:W-:-:S02]  /*88390*/  IADD3.X R4, P5, PT, RZ, R4, RZ, P5, !PT ;  /* 0x00000004ff047210 */ /* 0x000fc40002fbe4ff */
[----:B------:R-:W-:Y:S01]  /*883a0*/  IADD3.X R111, P2, PT, R140, R143, RZ, P2, !PT ;  /* 0x0000008f8c6f7210 */ /* 0x000fe2000175e4ff */
[----:B------:R-:W-:Y:S01]  /*883b0*/  IMAD.WIDE.U32 R160, R100, R95, RZ ;  /* 0x0000005f64a07225 */ /* 0x000fe200078e00ff */
[----:B------:R-:W-:Y:S02]  /*883c0*/  IADD3.X R115, P0, PT, RZ, R124, RZ, P0, !PT ;  /* 0x0000007cff737210 */ /* 0x000fe4000071e4ff */
[----:B------:R-:W-:Y:S01]  /*883d0*/  IADD3 R116, P6, PT, R117, R42, RZ ;  /* 0x0000002a75747210 */ /* 0x000fe20007fde0ff */
[C---:B------:R-:W-:Y:S01]  /*883e0*/  IMAD.WIDE.U32 R42, R114.reuse, -0x5555, RZ ;  /* 0xffffaaab722a7825 */ /* 0x040fe200078e00ff */
[----:B------:R-:W-:Y:S02]  /*883f0*/  IADD3.X R162, PT, PT, RZ, RZ, R163, P5, P3 ;  /* 0x000000ffffa27210 */ /* 0x000fe40002fe64a3 */
[----:B------:R-:W-:Y:S01]  /*88400*/  IADD3.X R115, P2, PT, RZ, R115, RZ, P2, !PT ;  /* 0x00000073ff737210 */ /* 0x000fe2000175e4ff */
[----:B------:R-:W-:Y:S01]  /*88410*/  IMAD.WIDE.U32 R106, P3, R114, -0x46010001, R106 ;  /* 0xb9feffff726a7825 */ /* 0x000fe2000786006a */
[----:B------:R-:W-:-:S02]  /*88420*/  IADD3.X R117, P6, PT, R2, R159, RZ, P6, !PT ;  /* 0x0000009f02757210 */ /* 0x000fc400037de4ff */
[----:B------:R-:W-:Y:S01]  /*88430*/  IADD3.X R125, PT, PT, RZ, RZ, R125, P2, P0 ;  /* 0x000000ffff7d7210 */ /* 0x000fe200017e047d */
[----:B------:R-:W-:Y:S01]  /*88440*/  IMAD.WIDE.U32 R140, R101, R95, RZ ;  /* 0x0000005f658c7225 */ /* 0x000fe200078e00ff */
[----:B------:R-:W-:Y:S02]  /*88450*/  IADD3 RZ, P2, PT, R156, R42, RZ ;  /* 0x0000002a9cff7210 */ /* 0x000fe40007f5e0ff */
[----:B------:R-:W-:Y:S01]  /*88460*/  IADD3 R129, P5, PT, R106, R43, RZ ;  /* 0x0000002b6a817210 */ /* 0x000fe20007fbe0ff */
[----:B------:R-:W-:Y:S01]  /*88470*/  IMAD.X R43, RZ, RZ, RZ, P3 ;  /* 0x000000ffff2b7224 */ /* 0x000fe200018e06ff */
[----:B------:R-:W-:Y:S01]  /*88480*/  IADD3 RZ, P0, PT, R116, R136, RZ ;  /* 0x0000008874ff7210 */ /* 0x000fe20007f1e0ff */
[----:B------:R-:W-:Y:S01]  /*88490*/  IMAD.MOV.U32 R42, RZ, RZ, R107 ;  /* 0x000000ffff2a7224 */ /* 0x000fe200078e006b */
[----:B------:R-:W-:Y:S01]  /*884a0*/  IADD3 RZ, P3, PT, RZ, R118, RZ ;  /* 0x00000076ffff7210 */ /* 0x000fe20007f7e0ff */
[----:B------:R-:W-:Y:S01]  /*884b0*/  IMAD.WIDE.U32 R122, R3, R104, R116 ;  /* 0x00000068037a7225 */ /* 0x000fe200078e0074 */
[----:B------:R-:W-:-:S02]  /*884c0*/  IADD3.X R133, P4, PT, RZ, R108, RZ, P4, !PT ;  /* 0x0000006cff857210 */ /* 0x000fc4000279e4ff */
[----:B------:R-:W-:Y:S01]  /*884d0*/  IADD3.X RZ, P2, PT, R139, R129, RZ, P2, !PT ;  /* 0x000000818bff7210 */ /* 0x000fe2000175e4ff */
[----:B------:R-:W-:Y:S01]  /*884e0*/  IMAD.IADD R118, R119, 0x1, R106 ;  /* 0x0000000177767824 */ /* 0x000fe200078e026a */
[----:B------:R-:W-:Y:S01]  /*884f0*/  IADD3.X RZ, P0, PT, R117, R137, RZ, P0, !PT ;  /* 0x0000008975ff7210 */ /* 0x000fe2000071e4ff */
[C---:B------:R-:W-:Y:S01]  /*88500*/  IMAD.WIDE.U32.X R42, R0.reuse, -0x46010001, R42, P5 ;  /* 0xb9feffff002a7825 */ /* 0x040fe200028e042a */
[----:B------:R-:W-:Y:S02]  /*88510*/  IADD3 R122, P5, PT, R115, R122, RZ ;  /* 0x0000007a737a7210 */ /* 0x000fe40007fbe0ff */
[----:B------:R-:W-:Y:S01]  /*88520*/  IADD3.X R133, P6, PT, RZ, R133, RZ, P6, !PT ;  /* 0x00000085ff857210 */ /* 0x000fe200037de4ff */
[----:B------:R-:W-:Y:S01]  /*88530*/  IMAD.IADD R134, R123, 0x1, R134 ;  /* 0x000000017b867824 */ /* 0x000fe200078e0286 */
[----:B------:R-:W-:Y:S01]  /*88540*/  IADD3.X RZ, P3, PT, RZ, R118, RZ, P3, !PT ;  /* 0x00000076ffff7210 */ /* 0x000fe20001f7e4ff */
[----:B------:R-:W-:Y:S01]  /*88550*/  IMAD.WIDE.U32 R116, R0, -0x4eac0001, RZ ;  /* 0xb153ffff00747825 */ /* 0x000fe200078e00ff */
[----:B------:R-:W-:-:S02]  /*88560*/  IADD3.X R115, P2, PT, RZ, R42, RZ, P2, !PT ;  /* 0x0000002aff737210 */ /* 0x000fc4000175e4ff */
[----:B------:R-:W-:Y:S01]  /*88570*/  IADD3.X R123, P5, PT, R134, R125, RZ, P5, !PT ;  /* 0x0000007d867b7210 */ /* 0x000fe20002fbe4ff */
[C---:B------:R-:W-:Y:S01]  /*88580*/  IMAD.WIDE.U32 R106, R114.reuse, -0x4eac0001, RZ ;  /* 0xb153ffff726a7825 */ /* 0x040fe200078e00ff */
[----:B------:R-:W-:Y:S02]  /*88590*/  IADD3.X R129, P0, PT, RZ, R154, RZ, P0, !PT ;  /* 0x0000009aff817210 */ /* 0x000fe4000071e4ff */
[----:B------:R-:W-:Y:S01]  /*885a0*/  IADD3.X R135, PT, PT, RZ, RZ, R109, P6, P4 ;  /* 0x000000ffff877210 */ /* 0x000fe200037e846d */
[----:B------:R-:W-:Y:S01]  /*885b0*/  IMAD.WIDE.U32 R108, P4, R114, 0x1eabfffe, R116 ;  /* 0x1eabfffe726c7825 */ /* 0x000fe20007880074 */
[----:B------:R-:W-:Y:S02]  /*885c0*/  IADD3.X R115, P6, PT, RZ, R115, RZ, P3, !PT ;  /* 0x00000073ff737210 */ /* 0x000fe40001fde4ff */
[----:B------:R-:W-:Y:S01]  /*885d0*/  IADD3.X R129, P5, PT, RZ, R129, RZ, P5, !PT ;  /* 0x00000081ff817210 */ /* 0x000fe20002fbe4ff */
[----:B------:R-:W-:Y:S01]  /*885e0*/  IMAD.WIDE.U32 R116, R0, -0x94f09dc, RZ ;  /* 0xf6b0f62400747825 */ /* 0x000fe200078e00ff */
[----:B------:R-:W-:-:S02]  /*885f0*/  IADD3 R137, P3, PT, R108, R107, RZ ;  /* 0x0000006b6c897210 */ /* 0x000fc40007f7e0ff */
[----:B------:R-:W-:Y:S01]  /*88600*/  IADD3.X R125, PT, PT, RZ, RZ, R43, P6, P2 ;  /* 0x000000ffff7d7210 */ /* 0x000fe200037e442b */
[----:B------:R-:W-:Y:S01]  /*88610*/  IMAD.WIDE.U32 R42, R114, -0x4eac0001, R40 ;  /* 0xb153ffff722a7825 */ /* 0x000fe200078e0028 */
[----:B------:R-:W-:Y:S02]  /*88620*/  IADD3.X R155, PT, PT, RZ, RZ, R155, P5, P0 ;  /* 0x000000ffff9b7210 */ /* 0x000fe40002fe049b */
[----:B------:R-:W-:Y:S01]  /*88630*/  IADD3 RZ, P0, PT, R40, R106, RZ ;  /* 0x0000006a28ff7210 */ /* 0x000fe20007f1e0ff */
[----:B------:R-:W-:Y:S01]  /*88640*/  IMAD.X R119, RZ, RZ, RZ, P4 ;  /* 0x000000ffff777224 */ /* 0x000fe200020e06ff */
[----:B------:R-:W-:Y:S01]  /*88650*/  IADD3 R40, P4, PT, R133, R4, RZ ;  /* 0x0000000485287210 */ /* 0x000fe20007f9e0ff */
[----:B------:R-:W-:Y:S01]  /*88660*/  IMAD.MOV.U32 R118, RZ, RZ, R109 ;  /* 0x000000ffff767224 */ /* 0x000fe200078e006d */
[----:B------:R-:W-:Y:S01]  /*88670*/  IADD3.X RZ, P0, PT, R41, R137, RZ, P0, !PT ;  /* 0x0000008929ff7210 */ /* 0x000fe2000071e4ff */
[----:B------:R-:W-:Y:S01]  /*88680*/  IMAD.WIDE.U32 R106, R114, -0x94f09dc, RZ ;  /* 0xf6b0f624726a7825 */ /* 0x000fe200078e00ff */
[----:B------:R-:W-:-:S03]  /*88690*/  IADD3.X R41, P4, PT, R135, R162, RZ, P4, !PT ;  /* 0x000000a287297210 */ /* 0x000fc6000279e4ff */
[----:B------:R-:W-:Y:S01]  /*886a0*/  IMAD.WIDE.U32 R116, P5, R114, 0x6730d2a0, R116 ;  /* 0x6730d2a072747825 */ /* 0x000fe200078a0074 */
[----:B------:R-:W-:-:S03]  /*886b0*/  IADD3 RZ, P2, PT, R112, R106, RZ ;  /* 0x0000006a70ff7210 */ /* 0x000fc60007f5e0ff */
[----:B------:R-:W-:Y:S01]  /*886c0*/  IMAD.IADD R2, R43, 0x1, R108 ;  /* 0x000000012b027824 */ /* 0x000fe200078e026c */
[----:B------:R-:W-:Y:S01]  /*886d0*/  IADD3 R107, P6, PT, R116, R107, RZ ;  /* 0x0000006b746b7210 */ /* 0x000fe20007fde0ff */
[----:B------:R-:W-:Y:S01]  /*886e0*/  IMAD.WIDE.U32.X R118, R0, 0x1eabfffe, R118, P3 ;  /* 0x1eabfffe00767825 */ /* 0x000fe200018e0476 */
[----:B------:R-:W-:Y:S02]  /*886f0*/  IADD3 R42, P3, PT, R115, R42, RZ ;  /* 0x0000002a732a7210 */ /* 0x000fe40007f7e0ff */
[----:B------:R-:W-:Y:S01]  /*88700*/  IADD3.X RZ, P2, PT, R113, R107, RZ, P2, !PT ;  /* 0x0000006b71ff7210 */ /* 0x000fe2000175e4ff */
[----:B------:R-:W-:Y:S01]  /*88710*/  IMAD.X R107, RZ, RZ, RZ, P5 ;  /* 0x000000ffff6b7224 */ /* 0x000fe200028e06ff */
[----:B------:R-:W-:Y:S01]  /*88720*/  IADD3.X R43, P3, PT, R2, R125, RZ, P3, !PT ;  /* 0x0000007d022b7210 */ /* 0x000fe20001f7e4ff */
[----:B------:R-:W-:Y:S01]  /*88730*/  IMAD.WIDE.U32 R2, R3, R103, R40 ;  /* 0x0000006703027225 */ /* 0x000fe200078e0028 */
[----:B------:R-:W-:Y:S02]  /*88740*/  IADD3.X R109, P0, PT, RZ, R118, RZ, P0, !PT ;  /* 0x00000076ff6d7210 */ /* 0x000fe4000071e4ff */
[----:B------:R-:W-:Y:S01]  /*88750*/  IADD3 RZ, P5, PT, R40, R130, RZ ;  /* 0x0000008228ff7210 */ /* 0x000fe20007fbe0ff */
[----:B------:R-:W-:Y:S01]  /*88760*/  IMAD.WIDE.U32 R112, R114, -0x94f09dc, R112 ;  /* 0xf6b0f62472707825 */ /* 0x000fe200078e0070 */
[----:B------:R-:W-:-:S02]  /*88770*/  IADD3.X R109, P3, PT, RZ, R109, RZ, P3, !PT ;  /* 0x0000006dff6d7210 */ /* 0x000fc40001f7e4ff */
[----:B------:R-:W-:Y:S01]  /*88780*/  IADD3.X RZ, P5, PT, R41, R131, RZ, P5, !PT ;  /* 0x0000008329ff7210 */ /* 0x000fe20002fbe4ff */
        /* <DEDUP_REMOVED lines=18> */
[----:B------:R-:W-:Y:S01]  /*888b0*/  IMAD.WIDE.U32 R116, R97, R168, RZ ;  /* 0x000000a861747225 */ /* 0x000fe200078e00ff */
[----:B------:R-:W-:-:S02]  /*888c0*/  IADD3 R119, P3, PT, R108, R41, RZ ;  /* 0x000000296c777210 */ /* 0x000fc40007f7e0ff */
[----:B------:R-:W-:Y:S01]  /*888d0*/  IADD3.X R121, PT, PT, RZ, RZ, R107, P0, P2 ;  /* 0x000000ffff797210 */ /* 0x000fe200007e446b */
[----:B------:R-:W-:Y:S01]  /*888e0*/  IMAD.WIDE.U32 R40, R100, R168, RZ ;  /* 0x000000a864287225 */ /* 0x000fe200078e00ff */
[----:B------:R-:W-:-:S03]  /*888f0*/  IADD3.X RZ, P0, PT, R111, R119, RZ, P5, !PT ;  /* 0x000000776fff7210 */ /* 0x000fc60002f1e4ff */
[----:B------:R-:W-:-:S04]  /*88900*/  IMAD.WIDE.U32 R116, P2, R169, R100, R116 ;  /* 0x00000064a9747225 */ /* 0x000fc80007840074 */
[----:B------:R-:W-:Y:S01]  /*88910*/  IMAD.X R107, RZ, RZ, RZ, P6 ;  /* 0x000000ffff6b7224 */ /* 0x000fe200030e06ff */
[----:B------:R-:W-:Y:S01]  /*88920*/  IADD3 R125, P5, PT, R116, R41, RZ ;  /* 0x00000029747d7210 */ /* 0x000fe20007fbe0ff */
[----:B------:R-:W-:Y:S01]  /*88930*/  IMAD.WIDE.U32 R110, R114, -0xc7aed41, R110 ;  /* 0xf38512bf726e7825 */ /* 0x000fe200078e006e */
[----:B------:R-:W-:-:S03]  /*88940*/  IADD3 RZ, P6, PT, R42, R40, RZ ;  /* 0x000000282aff7210 */ /* 0x000fc60007fde0ff */
[----:B------:R-:W-:Y:S02]  /*88950*/  IMAD.MOV.U32 R106, RZ, RZ, R109 ;  /* 0x000000ffff6a7224 */ /* 0x000fe400078e006d */
[----:B------:R-:W-:Y:S01]  /*88960*/  IMAD.X R119, RZ, RZ, RZ, P2 ;  /* 0x000000ffff777224 */ /* 0x000fe200010e06ff */
[----:B------:R-:W-:Y:S01]  /*88970*/  IADD3.X RZ, P2, PT, R43, R125, RZ, P6, !PT ;  /* 0x0000007d2bff7210 */ /* 0x000fe2000375e4ff */
[----:B------:R-:W-:-:S04]  /*88980*/  IMAD.WIDE.U32 R40, R168, R100, R42 ;  /* 0x00000064a8287225 */ /* 0x000fc800078e002a */
[----:B------:R-:W-:Y:S01]  /*88990*/  IMAD.MOV.U32 R118, RZ, RZ, R117 ;  /* 0x000000ffff767224 */ /* 0x000fe200078e0075 */
[----:B------:R-:W-:Y:S01]  /*889a0*/  IADD3 RZ, P6, PT, RZ, R40, RZ ;  /* 0x00000028ffff7210 */ /* 0x000fe20007fde0ff */
[----:B------:R-:W-:Y:S02]  /*889b0*/  IMAD.IADD R108, R111, 0x1, R108 ;  /* 0x000000016f6c7824 */ /* 0x000fe400078e026c */
[----:B------:R-:W-:Y:S01]  /*889c0*/  IMAD.WIDE.U32.X R42, R0, 0x64774b84, R106, P3 ;  /* 0x64774b84002a7825 */ /* 0x000fe200018e046a */
[----:B------:R-:W-:-:S03]  /*889d0*/  IADD3 R106, P3, PT, R115, R110, RZ ;  /* 0x0000006e736a7210 */ /* 0x000fc60007f7e0ff */
[----:B------:R-:W-:Y:S01]  /*889e0*/  IMAD.IADD R41, R41, 0x1, R116 ;  /* 0x0000000129297824 */ /* 0x000fe200078e0274 */
[----:B------:R-:W-:Y:S01]  /*889f0*/  IADD3.X R107, P3, PT, R108, R121, RZ, P3, !PT ;  /* 0x000000796c6b7210 */ /* 0x000fe20001f7e4ff */
[----:B------:R-:W-:Y:S01]  /*88a00*/  IMAD.WIDE.U32.X R118, R169, R97, R118, P5 ;  /* 0x00000061a9767225 */ /* 0x000fe200028e0476 */
[----:B------:R-:W-:Y:S02]  /*88a10*/  IADD3.X R121, P0, PT, RZ, R42, RZ, P0, !PT ;  /* 0x0000002aff797210 */ /* 0x000fe4000071e4ff */
[----:B------:R-:W-:Y:S01]  /*88a20*/  IADD3.X RZ, P6, PT, RZ, R41, RZ, P6, !PT ;  /* 0x00000029ffff7210 */ /* 0x000fe200037de4ff */
[----:B------:R-:W-:Y:S01]  /*88a30*/  IMAD.WIDE.U32 R116, R105, R168, RZ ;  /* 0x000000a869747225 */ /* 0x000fe200078e00ff */
[----:B------:R-:W-:Y:S02]  /*88a40*/  IADD3.X R115, P5, PT, RZ, R118, RZ, P2, !PT ;  /* 0x00000076ff737210 */ /* 0x000fe400017be4ff */
[----:B------:R-:W-:Y:S01]  /*88a50*/  IADD3.X R121, P3, PT, RZ, R121, RZ, P3, !PT ;  /* 0x00000079ff797210 */ /* 0x000fe20001f7e4ff */
[----:B------:R-:W-:Y:S01]  /*88a60*/  IMAD.WIDE.U32 R110, R5, R168, RZ ;  /* 0x000000a8056e7225 */ /* 0x000fe200078e00ff */
[----:B------:R-:W-:-:S02]  /*88a70*/  IADD3.X R115, P6, PT, RZ, R115, RZ, P6, !PT ;  /* 0x00000073ff737210 */ /* 0x000fc400037de4ff */
[----:B------:R-:W-:Y:S01]  /*88a80*/  IADD3.X R125, PT, PT, RZ, RZ, R43, P3, P0 ;  /* 0x000000ffff7d7210 */ /* 0x000fe20001fe042b */
[----:B------:R-:W-:Y:S01]  /*88a90*/  IMAD.WIDE.U32 R116, P2, R169, R5, R116 ;  /* 0x00000005a9747225 */ /* 0x000fe20007840074 */
[----:B------:R-:W-:Y:S02]  /*88aa0*/  IADD3.X R128, PT, PT, RZ, RZ, R119, P6, P5 ;  /* 0x000000ffff807210 */ /* 0x000fe400037ea477 */
[----:B------:R-:W-:Y:S01]  /*88ab0*/  IADD3 RZ, P3, PT, R112, R110, RZ ;  /* 0x0000006e70ff7210 */ /* 0x000fe20007f7e0ff */
[----:B------:R-:W-:Y:S01]  /*88ac0*/  IMAD.WIDE.U32 R108, R0, 0x434bacd7, RZ ;  /* 0x434bacd7006c7825 */ /* 0x000fe200078e00ff */
[----:B------:R-:W-:-:S03]  /*88ad0*/  IADD3 R111, P5, PT, R116, R111, RZ ;  /* 0x0000006f746f7210 */ /* 0x000fc60007fbe0ff */
[----:B------:R-:W-:Y:S01]  /*88ae0*/  IMAD.WIDE.U32 R118, R114, 0x434bacd7, RZ ;  /* 0x434bacd772767825 */ /* 0x000fe200078e00ff */
[----:B------:R-:W-:-:S03]  /*88af0*/  IADD3.X RZ, P3, PT, R113, R111, RZ, P3, !PT ;  /* 0x0000006f71ff7210 */ /* 0x000fc60001f7e4ff */
[----:B------:R-:W-:-:S04]  /*88b00*/  IMAD.WIDE.U32 R108, P6, R114, 0x4b1ba7b6, R108 ;  /* 0x4b1ba7b6726c7825 */ /* 0x000fc800078c006c */
[----:B------:R-:W-:Y:S01]  /*88b10*/  IMAD.WIDE.U32 R110, R168, R5, R112 ;  /* 0x00000005a86e7225 */ /* 0x000fe200078e0070 */
[----:B------:R-:W-:-:S03]  /*88b20*/  IADD3 R119, P0, PT, R108, R119, RZ ;  /* 0x000000776c777210 */ /* 0x000fc60007f1e0ff */
[----:B------:R-:W-:Y:S01]  /*88b30*/  IMAD.X R43, RZ, RZ, RZ, P2 ;  /* 0x000000ffff2b7224 */ /* 0x000fe200010e06ff */
[----:B------:R-:W-:Y:S01]  /*88b40*/  IADD3 RZ, P2, PT, R122, R118, RZ ;  /* 0x000000767aff7210 */ /* 0x000fe20007f5e0ff */
[----:B------:R-:W-:Y:S02]  /*88b50*/  IMAD.MOV.U32 R42, RZ, RZ, R117 ;  /* 0x000000ffff2a7224 */ /* 0x000fe400078e0075 */
[----:B------:R-:W-:Y:S01]  /*88b60*/  IMAD.X R117, RZ, RZ, RZ, P6 ;  /* 0x000000ffff757224 */ /* 0x000fe200030e06ff */
[----:B------:R-:W-:Y:S01]  /*88b70*/  IADD3 R110, P6, PT, R115, R110, RZ ;  /* 0x0000006e736e7210 */ /* 0x000fe20007fde0ff */
[----:B------:R-:W-:Y:S01]  /*88b80*/  IMAD.IADD R111, R111, 0x1, R116 ;  /* 0x000000016f6f7824 */ /* 0x000fe200078e0274 */
[----:B------:R-:W-:Y:S01]  /*88b90*/  IADD3.X RZ, P2, PT, R123, R119, RZ, P2, !PT ;  /* 0x000000777bff7210 */ /* 0x000fe2000175e4ff */
[----:B------:R-:W-:-:S04]  /*88ba0*/  IMAD.WIDE.U32 R112, R114, 0x434bacd7, R122 ;  /* 0x434bacd772707825 */ /* 0x000fc800078e007a */
[----:B------:R-:W-:Y:S01]  /*88bb0*/  IMAD.WIDE.U32.X R42, R169, R105, R42, P5 ;  /* 0x00000069a92a7225 */ /* 0x000fe200028e042a */
[----:B------:R-:W-:Y:S02]  /*88bc0*/  IADD3.X R111, P5, PT, R111, R128, RZ, P6, !PT ;  /* 0x000000806f6f7210 */ /* 0x000fe400037be4ff */
[----:B------:R-:W-:Y:S01]  /*88bd0*/  IADD3 R112, P6, PT, R121, R112, RZ ;  /* 0x0000007079707210 */ /* 0x000fe20007fde0ff */
[----:B------:R-:W-:Y:S01]  /*88be0*/  IMAD.MOV.U32 R116, RZ, RZ, R109 ;  /* 0x000000ffff747224 */ /* 0x000fe200078e006d */
[----:B------:R-:W-:Y:S01]  /*88bf0*/  IADD3.X R121, P3, PT, RZ, R42, RZ, P3, !PT ;  /* 0x0000002aff797210 */ /* 0x000fe20001f7e4ff */
[----:B------:R-:W-:Y:S02]  /*88c00*/  IMAD.IADD R108, R113, 0x1, R108 ;  /* 0x00000001716c7824 */ /* 0x000fe400078e026c */
[----:B------:R-:W-:Y:S01]  /*88c10*/  IMAD.WIDE.U32.X R116, R0, 0x4b1ba7b6, R116, P0 ;  /* 0x4b1ba7b600747825 */ /* 0x000fe200000e0474 */
[----:B------:R-:W-:Y:S02]  /*88c20*/  IADD3.X R121, P5, PT, RZ, R121, RZ, P5, !PT ;  /* 0x00000079ff797210 */ /* 0x000fe40002fbe4ff */
[----:B------:R-:W-:Y:S01]  /*88c30*/  IADD3.X R113, P6, PT, R108, R125, RZ, P6, !PT ;  /* 0x0000007d6c717210 */ /* 0x000fe200037de4ff */
[----:B------:R-:W-:Y:S01]  /*88c40*/  IMAD.WIDE.U32 R108, R101, R168, RZ ;  /* 0x000000a8656c7225 */ /* 0x000fe200078e00ff */
[----:B------:R-:W-:-:S02]  /*88c50*/  IADD3.X R125, P2, PT, RZ, R116, RZ, P2, !PT ;  /* 0x00000074ff7d7210 */ /* 0x000fc4000175e4ff */
[----:B------:R-:W-:Y:S01]  /*88c60*/  IADD3.X R123, PT, PT, RZ, RZ, R43, P5, P3 ;  /* 0x000000ffff7b7210 */ /* 0x000fe20002fe642b */
[----:B------:R-:W-:Y:S01]  /*88c70*/  IMAD.WIDE.U32 R42, R99, R168, RZ ;  /* 0x000000a8632a7225 */ /* 0x000fe200078e00ff */
[----:B------:R-:W-:Y:S02]  /*88c80*/  IADD3.X R125, P6, PT, RZ, R125, RZ, P6, !PT ;  /* 0x0000007dff7d7210 */ /* 0x000fe400037de4ff */
[----:B------:R-:W-:Y:S01]  /*88c90*/  IADD3 RZ, P0, PT, RZ, R4, RZ ;  /* 0x00000004ffff7210 */ /* 0x000fe20007f1e0ff */
[----:B------:R-:W-:Y:S01]  /*88ca0*/  IMAD.WIDE.U32 R108, P5, R169, R99, R108 ;  /* 0x00000063a96c7225 */ /* 0x000fe200078a006c */
[----:B------:R-:W-:Y:S02]  /*88cb0*/  IADD3.X R129, PT, PT, RZ, RZ, R117, P6, P2 ;  /* 0x000000ffff817210 */ /* 0x000fe400037e4475 */
[----:B------:R-:W-:Y:S01]  /*88cc0*/  IADD3 RZ, P2, PT, R106, R42, RZ ;  /* 0x0000002a6aff7210 */ /* 0x000fe20007f5e0ff */
[----:B------:R-:W-:Y:S01]  /*88cd0*/  IMAD.WIDE.U32 R118, R0, 0x397fe69a, RZ ;  /* 0x397fe69a00767825 */ /* 0x000fe200078e00ff */
[----:B------:R-:W-:-:S02]  /*88ce0*/  IADD3 R133, P3, PT, R108, R43, RZ ;  /* 0x0000002b6c857210 */ /* 0x000fc40007f7e0ff */
[----:B------:R-:W-:Y:S01]  /*88cf0*/  IADD3.X RZ, P0, PT, RZ, R162, RZ, P0, !PT ;  /* 0x000000a2ffff7210 */ /* 0x000fe2000071e4ff */
[----:B------:R-:W-:Y:S01]  /*88d00*/  IMAD.X R117, RZ, RZ, RZ, P5 ;  /* 0x000000ffff757224 */ /* 0x000fe200028e06ff */
[----:B------:R-:W-:Y:S01]  /*88d10*/  IADD3.X RZ, P2, PT, R107, R133, RZ, P2, !PT ;  /* 0x000000856bff7210 */ /* 0x000fe2000175e4ff */
[----:B------:R-:W-:-:S04]  /*88d20*/  IMAD.WIDE.U32 R150, R168, R99, R106 ;  /* 0x00000063a8967225 */ /* 0x000fc800078e006a */
[----:B------:R-:W-:Y:S02]  /*88d30*/  IMAD.MOV.U32 R116, RZ, RZ, R109 ;  /* 0x000000ffff747224 */ /* 0x000fe400078e006d */
[----:B------:R-:W-:-:S04]  /*88d40*/  IMAD.WIDE.U32 R118, P6, R114, 0x1a0111ea, R118 ;  /* 0x1a0111ea72767825 */ /* 0x000fc800078c0076 */
[----:B------:R-:W-:-:S04]  /*88d50*/  IMAD.WIDE.U32 R42, R114, 0x397fe69a, RZ ;  /* 0x397fe69a722a7825 */ /* 0x000fc800078e00ff */
[----:B------:R-:W-:Y:S01]  /*88d60*/  IMAD.IADD R108, R151, 0x1, R108 ;  /* 0x00000001976c7824 */ /* 0x000fe200078e026c */
[----:B------:R-:W-:Y:S01]  /*88d70*/  IADD3 RZ, P5, PT, R2, R42, RZ ;  /* 0x0000002a02ff7210 */ /* 0x000fe20007fbe0ff */
[----:B------:R-:W-:Y:S01]  /*88d80*/  IMAD.WIDE.U32.X R116, R169, R101, R116, P3 ;  /* 0x00000065a9747225 */ /* 0x000fe200018e0474 */
[----:B------:R-:W-:-:S03]  /*88d90*/  IADD3 R150, P3, PT, R121, R150, RZ ;  /* 0x0000009679967210 */ /* 0x000fc60007f7e0ff */
[----:B------:R-:W-:Y:S01]  /*88da0*/  IMAD.X R115, RZ, RZ, RZ, P6 ;  /* 0x000000ffff737224 */ /* 0x000fe200030e06ff */
[----:B------:R-:W-:Y:S01]  /*88db0*/  IADD3 R131, P6, PT, R118, R43, RZ ;  /* 0x0000002b76837210 */ /* 0x000fe20007fde0ff */
[----:B------:R-:W-:Y:S01]  /*88dc0*/  IMAD.WIDE.U32 R42, R164, R168, RZ ;  /* 0x000000a8a42a7225 */ /* 0x000fe200078e00ff */
[----:B------:R-:W-:Y:S02]  /*88dd0*/  IADD3.X R151, P3, PT, R108, R123, RZ, P3, !PT ;  /* 0x0000007b6c977210 */ /* 0x000fe40001f7e4ff */
[----:B------:R-:W-:Y:S01]  /*88de0*/  IADD3.X RZ, P5, PT, R3, R131, RZ, P5, !PT ;  /* 0x0000008303ff7210 */ /* 0x000fe20002fbe4ff */
[----:B------:R-:W-:Y:S01]  /*88df0*/  IMAD.WIDE.U32 R106, R114, 0x397fe69a, R2 ;  /* 0x397fe69a726a7825 */ /* 0x000fe200078e0002 */
[----:B------:R-:W-:Y:S02]  /*88e00*/  IADD3.X R2, P2, PT, RZ, R116, RZ, P2, !PT ;  /* 0x00000074ff027210 */ /* 0x000fe4000175e4ff */
[----:B------:R-:W-:Y:S01]  /*88e10*/  IADD3.X R123, P4, PT, RZ, RZ, RZ, P4, !PT ;  /* 0x000000ffff7b7210 */ /* 0x000fe2000279e4ff */
[----:B------:R-:W-:Y:S01]  /*88e20*/  IMAD.MOV.U32 R114, RZ, RZ, R119 ;  /* 0x000000ffff727224 */ /* 0x000fe200078e0077 */
[----:B------:R-:W-:Y:S01]  /*88e30*/  IADD3.X R119, P3, PT, RZ, R2, RZ, P3, !PT ;  /* 0x00000002ff777210 */ /* 0x000fe20001f7e4ff */
[----:B------:R-:W-:-:S03]  /*88e40*/  IMAD.WIDE.U32 R2, R96, R168, RZ ;  /* 0x000000a860027225 */ /* 0x000fc600078e00ff */
[----:B------:R-:W-:Y:S01]  /*88e50*/  IADD3.X R117, PT, PT, RZ, RZ, R117, P3, P2 ;  /* 0x000000ffff757210 */ /* 0x000fe20001fe4475 */
[----:B------:R-:W-:Y:S01]  /*88e60*/  IMAD.WIDE.U32.X R114, R0, 0x1a0111ea, R114, P6 ;  /* 0x1a0111ea00727825 */ /* 0x000fe200030e0472 */
[----:B------:R-:W-:Y:S02]  /*88e70*/  IADD3 RZ, P3, PT, R112, R2, RZ ;  /* 0x0000000270ff7210 */ /* 0x000fe40007f7e0ff */
[----:B------:R-:W-:Y:S01]  /*88e80*/  IADD3.X R0, P0, PT, RZ, RZ, RZ, P0, !PT ;  /* 0x000000ffff007210 */ /* 0x000fe2000071e4ff */
[----:B------:R-:W-:-:S04]  /*88e90*/  IMAD.WIDE.U32 R42, P6, R169, R96, R42 ;  /* 0x00000060a92a7225 */ /* 0x000fc800078c002a */
[----:B------:R-:W-:Y:S02]  /*88ea0*/  IMAD.MOV.U32 R108, RZ, RZ, R43 ;  /* 0x000000ffff6c7224 */ /* 0x000fe400078e002b */
[----:B------:R-:W-:Y:S01]  /*88eb0*/  IMAD.IADD R118, R107, 0x1, R118 ;  /* 0x000000016b767824 */ /* 0x000fe200078e0276 */
[----:B------:R-:W-:Y:S01]  /*88ec0*/  IADD3 R107, P2, PT, R42, R3, RZ ;  /* 0x000000032a6b7210 */ /* 0x000fe20007f5e0ff */
[----:B------:R-:W-:Y:S02]  /*88ed0*/  IMAD R43, R41, -0x30003, RZ ;  /* 0xfffcfffd292b7824 */ /* 0x000fe400078e02ff */
[----:B------:R-:W-:Y:S01]  /*88ee0*/  IMAD.X R109, RZ, RZ, RZ, P6 ;  /* 0x000000ffff6d7224 */ /* 0x000fe200030e06ff */
[----:B------:R-:W-:Y:S01]  /*88ef0*/  IADD3 R106, P6, PT, R125, R106, RZ ;  /* 0x0000006a7d6a7210 */ /* 0x000fe20007fde0ff */
[----:B------:R-:W-:Y:S01]  /*88f00*/  IMAD.WIDE.U32 R162, R168, R96, R112 ;  /* 0x00000060a8a27225 */ /* 0x000fe200078e0070 */
[----:B------:R-:W-:Y:S02]  /*88f10*/  IADD3.X RZ, P3, PT, R113, R107, RZ, P3, !PT ;  /* 0x0000006b71ff7210 */ /* 0x000fe40001f7e4ff */
[----:B------:R-:W-:Y:S01]  /*88f20*/  IADD3.X R107, P6, PT, R118, R129, RZ, P6, !PT ;  /* 0x00000081766b7210 */ /* 0x000fe200037de4ff */
[----:B------:R-:W-:Y:S01]  /*88f30*/  IMAD.WIDE.U32 R148, R40, -0x30003, RZ ;  /* 0xfffcfffd28947825 */ /* 0x000fe200078e00ff */
[----:B------:R-:W-:-:S03]  /*88f40*/  IADD3.X R118, P5, PT, RZ, R114, RZ, P5, !PT ;  /* 0x00000072ff767210 */ /* 0x000fc60002fbe4ff */
[----:B------:R-:W-:Y:S01]  /*88f50*/  IMAD R43, R40, -0x760c0004, R43 ;  /* 0x89f3fffc282b7824 */ /* 0x000fe200078e022b */
[----:B------:R-:W-:Y:S01]  /*88f60*/  IADD3.X R118, P6, PT, RZ, R118, RZ, P6, !PT ;  /* 0x00000076ff767210 */ /* 0x000fe200037de4ff */
[----:B------:R-:W-:Y:S02]  /*88f70*/  IMAD.IADD R42, R163, 0x1, R42 ;  /* 0x00000001a32a7824 */ /* 0x000fe400078e022a */
[----:B------:R-:W-:Y:S01]  /*88f80*/  IMAD.WIDE.U32.X R2, R169, R164, R108, P2 ;  /* 0x000000a4a9027225 */ /* 0x000fe200010e046c */
[----:B------:R-:W-:Y:S02]  /*88f90*/  IADD3 R162, P2, PT, R119, R162, RZ ;  /* 0x000000a277a27210 */ /* 0x000fe40007f5e0ff */
[----:B------:R-:W-:Y:S01]  /*88fa0*/  IADD3.X R122, PT, PT, RZ, RZ, R115, P6, P5 ;  /* 0x000000ffff7a7210 */ /* 0x000fe200037ea473 */
[----:B------:R-:W-:Y:S01]  /*88fb0*/  IMAD.IADD R116, R149, 0x1, R43 ;  /* 0x0000000195747824 */ /* 0x000fe200078e022b */
[----:B------:R-:W-:Y:S01]  /*88fc0*/  IADD3.X R163, P2, PT, R42, R117, RZ, P2, !PT ;  /* 0x000000752aa37210 */ /* 0x000fe2000175e4ff */
[----:B------:R-:W-:Y:S01]  /*88fd0*/  IMAD.WIDE.U32 R108, R148, -0x5555, RZ ;  /* 0xffffaaab946c7825 */ /* 0x000fe200078e00ff */
[----:B------:R-:W-:-:S02]  /*88fe0*/  IADD3.X R119, P3, PT, RZ, R2, RZ, P3, !PT ;  /* 0x00000002ff777210 */ /* 0x000fc40001f7e4ff */
[----:B------:R-:W-:Y:S01]  /*88ff0*/  IADD3 R123, P6, PT, R123, R0, RZ ;  /* 0x000000007b7b7210 */ /* 0x000fe20007fde0ff */
[----:B------:R-:W-:Y:S01]  /*89000*/  IMAD.WIDE.U32 R42, R116, -0x5555, RZ ;  /* 0xffffaaab742a7825 */ /* 0x000fe200078e00ff */
[----:B------:R-:W-:-:S03]  /*89010*/  IADD3.X R119, P5, PT, RZ, R119, RZ, P2, !PT ;  /* 0x00000077ff777210 */ /* 0x000fc600017be4ff */
[----:B------:R-:W-:Y:S01]  /*89020*/  IMAD.X R125, RZ, RZ, RZ, P0 ;  /* 0x000000ffff7d7224 */ /* 0x000fe200000e06ff */
[----:B------:R-:W-:Y:S01]  /*89030*/  IADD3.X R121, PT, PT, RZ, RZ, R3, P5, P3 ;  /* 0x000000ffff797210 */ /* 0x000fe20002fe6403 */
[----:B------:R-:W-:Y:S01]  /*89040*/  IMAD.WIDE.U32 R42, P2, R148, -0x46010001, R42 ;  /* 0xb9feffff942a7825 */ /* 0x000fe2000784002a */
[----:B------:R-:W-:Y:S02]  /*89050*/  IADD3 RZ, P3, PT, R40, R108, RZ ;  /* 0x0000006c28ff7210 */ /* 0x000fe40007f7e0ff */
[----:B------:R-:W-:Y:S01]  /*89060*/  IADD3.X R125, PT, PT, R125, RZ, RZ, P6, P4 ;  /* 0x000000ff7d7d7210 */ /* 0x000fe200037e84ff */
[----:B------:R-:W-:Y:S01]  /*89070*/  IMAD.WIDE.U32 R2, R148, -0x5555, R40 ;  /* 0xffffaaab94027825 */ /* 0x000fe200078e0028 */
[----:B------:R-:W-:Y:S02]  /*89080*/  IADD3 R109, P5, PT, R42, R109, RZ ;  /* 0x0000006d2a6d7210 */ /* 0x000fe40007fbe0ff */
[----:B------:R-:W-:Y:S01]  /*89090*/  IADD3 R123, P0, PT, R124, R123, RZ ;  /* 0x0000007b7c7b7210 */ /* 0x000fe20007f1e0ff */
        /* <DEDUP_REMOVED lines=10> */
[----:B------:R-:W-:Y:S01]  /*89140*/  IMAD.WIDE.U32 R40, R102, R168, RZ ;  /* 0x000000a866287225 */ /* 0x000fe200078e00ff */
[----:B------:R-:W-:Y:S02]  /*89150*/  IADD3 RZ, P4, PT, R110, R42, RZ ;  /* 0x0000002a6eff7210 */ /* 0x000fe40007f9e0ff */
[----:B------:R-:W-:Y:S01]  /*89160*/  IADD3.X R117, P2, PT, RZ, R117, RZ, P2, !PT ;  /* 0x00000075ff757210 */ /* 0x000fe2000175e4ff */
[----:B------:R-:W-:-:S03]  /*89170*/  IMAD.WIDE.U32 R114, P6, R148, 0x1eabfffe, R114 ;  /* 0x1eabfffe94727825 */ /* 0x000fc600078c0072 */
[----:B------:R-:W-:Y:S01]  /*89180*/  IADD3.X R113, PT, PT, RZ, RZ, R113, P2, P5 ;  /* 0x000000ffff717210 */ /* 0x000fe200017ea471 */
[----:B------:R-:W-:-:S04]  /*89190*/  IMAD.WIDE.U32 R152, R148, -0x4eac0001, R110 ;  /* 0xb153ffff94987825 */ /* 0x000fc800078e006e */
[----:B------:R-:W-:Y:S01]  /*891a0*/  IMAD.X R3, RZ, RZ, RZ, P6 ;  /* 0x000000ffff037224 */ /* 0x000fe200030e06ff */
[----:B------:R-:W-:Y:S01]  /*891b0*/  IADD3 R110, P6, PT, R114, R43, RZ ;  /* 0x0000002b726e7210 */ /* 0x000fe20007fde0ff */
[----:B------:R-:W-:-:S03]  /*891c0*/  IMAD.WIDE.U32 R40, P3, R169, R104, R40 ;  /* 0x00000068a9287225 */ /* 0x000fc60007860028 */
        /* <DEDUP_REMOVED lines=10> */
[----:B------:R-:W-:Y:S01]  /*89270*/  IMAD.WIDE.U32 R154, R168, R104, R106 ;  /* 0x00000068a89a7225 */ /* 0x000fe200078e006a */
[----:B------:R-:W-:Y:S02]  /*89280*/  IADD3.X R4, P4, PT, RZ, R2, RZ, P4, !PT ;  /* 0x00000002ff047210 */ /* 0x000fe4000279e4ff */
[----:B------:R-:W-:Y:S01]  /*89290*/  IADD3.X RZ, P2, PT, R107, R115, RZ, P2, !PT ;  /* 0x000000736bff7210 */ /* 0x000fe2000175e4ff */
[----:B------:R-:W-:Y:S01]  /*892a0*/  IMAD.WIDE.U32 R106, R98, R168, RZ ;  /* 0x000000a8626a7225 */ /* 0x000fe200078e00ff */
[----:B------:R-:W-:-:S02]  /*892b0*/  IADD3.X R4, P6, PT, RZ, R4, RZ, P3, !PT ;  /* 0x00000004ff047210 */ /* 0x000fc40001fde4ff */
[----:B------:R-:W-:Y:S01]  /*892c0*/  IADD3.X R109, P0, PT, R120, R125, RZ, P0, !PT ;  /* 0x0000007d786d7210 */ /* 0x000fe2000071e4ff */
[----:B------:R-:W-:Y:S01]  /*892d0*/  IMAD.MOV.U32 R42, RZ, RZ, R41 ;  /* 0x000000ffff2a7224 */ /* 0x000fe200078e0029 */
[----:B------:R-:W-:Y:S01]  /*892e0*/  IADD3 R2, P3, PT, R118, R123, RZ ;  /* 0x0000007b76027210 */ /* 0x000fe20007f7e0ff */
[----:B------:R-:W-:Y:S01]  /*892f0*/  IMAD.IADD R108, R155, 0x1, R40 ;  /* 0x000000019b6c7824 */ /* 0x000fe200078e0228 */
[----:B------:R-:W-:Y:S01]  /*89300*/  IADD3.X R0, PT, PT, RZ, RZ, R3, P6, P4 ;  /* 0x000000ffff007210 */ /* 0x000fe200037e8403 */
[----:B------:R-:W-:Y:S01]  /*89310*/  IMAD.WIDE.U32 R106, P6, R169, R103, R106 ;  /* 0x00000067a96a7225 */ /* 0x000fe200078c006a */
[----:B------:R-:W-:Y:S02]  /*89320*/  IADD3 R154, P4, PT, R119, R154, RZ ;  /* 0x0000009a779a7210 */ /* 0x000fe40007f9e0ff */
[----:B------:R-:W-:Y:S01]  /*89330*/  IADD3.X R3, P3, PT, R122, R109, RZ, P3, !PT ;  /* 0x0000006d7a037210 */ /* 0x000fe20001f7e4ff */
[----:B------:R-:W-:Y:S01]  /*89340*/  IMAD.WIDE.U32 R40, R103, R168, RZ ;  /* 0x000000a867287225 */ /* 0x000fe200078e00ff */
[----:B------:R-:W-:-:S03]  /*89350*/  IADD3.X R155, P4, PT, R108, R121, RZ, P4, !PT ;  /* 0x000000796c9b7210 */ /* 0x000fc6000279e4ff */
[----:B------:R-:W-:Y:S01]  /*89360*/  IMAD.WIDE.U32.X R42, R169, R102, R42, P5 ;  /* 0x00000066a92a7225 */ /* 0x000fe200028e042a */
[----:B------:R-:W-:-:S03]  /*89370*/  IADD3 R113, P5, PT, R106, R41, RZ ;  /* 0x000000296a717210 */ /* 0x000fc60007fbe0ff */
[----:B------:R-:W-:Y:S01]  /*89380*/  IMAD.X R109, RZ, RZ, RZ, P6 ;  /* 0x000000ffff6d7224 */ /* 0x000fe200030e06ff */
[----:B------:R-:W-:Y:S01]  /*89390*/  IADD3 RZ, P6, PT, R2, R40, RZ ;  /* 0x0000002802ff7210 */ /* 0x000fe20007fde0ff */
[----:B------:R-:W-:Y:S01]  /*893a0*/  IMAD.WIDE.U32 R142, R168, R103, R2 ;  /* 0x00000067a88e7225 */ /* 0x000fe200078e0002 */
[----:B------:R-:W-:Y:S02]  /*893b0*/  IADD3.X R111, P2, PT, RZ, R42, RZ, P2, !PT ;  /* 0x0000002aff6f7210 */ /* 0x000fe4000175e4ff */
[----:B------:R-:W-:Y:S01]  /*893c0*/  IADD3.X RZ, P6, PT, R3, R113, RZ, P6, !PT ;  /* 0x0000007103ff7210 */ /* 0x000fe200037de4ff */
[----:B------:R-:W-:Y:S01]  /*893d0*/  IMAD.WIDE.U32 R112, R116, -0xc7aed41, RZ ;  /* 0xf38512bf74707825 */ /* 0x000fe200078e00ff */
[----:B------:R-:W-:-:S03]  /*893e0*/  IADD3.X R111, P4, PT, RZ, R111, RZ, P4, !PT ;  /* 0x0000006fff6f7210 */ /* 0x000fc6000279e4ff */
[----:B------:R-:W-:Y:S01]  /*893f0*/  IMAD.WIDE.U32 R2, R116, -0x94f09dc, RZ ;  /* 0xf6b0f62474027825 */ /* 0x000fe200078e00ff */
[----:B------:R-:W-:-:S03]  /*89400*/  IADD3.X R115, PT, PT, RZ, RZ, R43, P4, P2 ;  /* 0x000000ffff737210 */ /* 0x000fc600027e442b */
[----:B------:R-:W-:-:S04]  /*89410*/  IMAD.WIDE.U32 R42, R148, -0xc7aed41, RZ ;  /* 0xf38512bf942a7825 */ /* 0x000fc800078e00ff */
[----:B------:R-:W-:-:S04]  /*89420*/  IMAD.WIDE.U32 R112, P2, R148, 0x64774b84, R112 ;  /* 0x64774b8494707825 */ /* 0x000fc80007840070 */
[----:B------:R-:W-:Y:S02]  /*89430*/  IMAD.MOV.U32 R108, RZ, RZ, R107 ;  /* 0x000000ffff6c7224 */ /* 0x000fe400078e006b */
[----:B------:R-:W-:Y:S01]  /*89440*/  IMAD.X R159, RZ, RZ, RZ, P2 ;  /* 0x000000ffff9f7224 */ /* 0x000fe200010e06ff */
[----:B------:R-:W-:Y:S01]  /*89450*/  IADD3 R172, P2, PT, R112, R43, RZ ;  /* 0x0000002b70ac7210 */ /* 0x000fe20007f5e0ff */
[----:B------:R-:W-:-:S04]  /*89460*/  IMAD.WIDE.U32.X R40, R169, R98, R108, P5 ;  /* 0x00000062a9287225 */ /* 0x000fc800028e046c */
[----:B------:R-:W-:Y:S01]  /*89470*/  IMAD.MOV.U32 R158, RZ, RZ, R113 ;  /* 0x000000ffff9e7224 */ /* 0x000fe200078e0071 */
[----:B------:R-:W-:Y:S01]  /*89480*/  IADD3.X R113, P6, PT, RZ, R40, RZ, P6, !PT ;  /* 0x00000028ff717210 */ /* 0x000fe200037de4ff */
[----:B------:R-:W-:-:S04]  /*89490*/  IMAD.WIDE.U32 R108, R148, -0x94f09dc, RZ ;  /* 0xf6b0f624946c7825 */ /* 0x000fc800078e00ff */
[----:B------:R-:W-:-:S04]  /*894a0*/  IMAD.WIDE.U32 R2, P5, R148, 0x6730d2a0, R2 ;  /* 0x6730d2a094027825 */ /* 0x000fc800078a0002 */
[----:B------:R-:W-:Y:S02]  /*894b0*/  IMAD.IADD R110, R143, 0x1, R106 ;  /* 0x000000018f6e7824 */ /* 0x000fe400078e026a */
[----:B------:R-:W-:Y:S01]  /*894c0*/  IMAD.WIDE.U32.X R158, R116, 0x64774b84, R158, P2 ;  /* 0x64774b84749e7825 */ /* 0x000fe200010e049e */
[----:B------:R-:W-:-:S03]  /*894d0*/  IADD3 R142, P2, PT, R111, R142, RZ ;  /* 0x0000008e6f8e7210 */ /* 0x000fc60007f5e0ff */
[----:B------:R-:W-:Y:S01]  /*894e0*/  IMAD.X R137, RZ, RZ, RZ, P5 ;  /* 0x000000ffff897224 */ /* 0x000fe200028e06ff */
[----:B------:R-:W-:Y:S01]  /*894f0*/  IADD3 R109, P5, PT, R2, R109, RZ ;  /* 0x0000006d026d7210 */ /* 0x000fe20007fbe0ff */
[----:B------:R-:W-:Y:S01]  /*89500*/  IMAD.WIDE.U32 R106, R116, 0x397fe69a, RZ ;  /* 0x397fe69a746a7825 */ /* 0x000fe200078e00ff */
[----:B------:R-:W-:-:S03]  /*89510*/  IADD3.X R143, P2, PT, R110, R115, RZ, P2, !PT ;  /* 0x000000736e8f7210 */ /* 0x000fc6000175e4ff */
[----:B------:R-:W-:Y:S01]  /*89520*/  IMAD.WIDE.U32 R144, R116, 0x434bacd7, RZ ;  /* 0x434bacd774907825 */ /* 0x000fe200078e00ff */
[----:B------:R-:W-:-:S03]  /*89530*/  IADD3.X R113, P2, PT, RZ, R113, RZ, P2, !PT ;  /* 0x00000071ff717210 */ /* 0x000fc6000175e4ff */
[----:B------:R-:W-:Y:S02]  /*89540*/  IMAD.MOV.U32 R136, RZ, RZ, R3 ;  /* 0x000000ffff887224 */ /* 0x000fe400078e0003 */
[----:B------:R-:W-:-:S04]  /*89550*/  IMAD.WIDE.U32 R156, R97, R95, RZ ;  /* 0x0000005f619c7225 */ /* 0x000fc800078e00ff */
[----:B------:R-:W-:-:S04]  /*89560*/  IMAD.WIDE.U32.X R136, R116, 0x6730d2a0, R136, P5 ;  /* 0x6730d2a074887825 */ /* 0x000fc800028e0488 */
[----:B------:R-:W-:-:S04]  /*89570*/  IMAD.WIDE.U32 R106, P5, R148, 0x1a0111ea, R106 ;  /* 0x1a0111ea946a7825 */ /* 0x000fc800078a006a */
[----:B------:R-:W-:-:S04]  /*89580*/  IMAD.WIDE.U32 R144, P4, R148, 0x4b1ba7b6, R144 ;  /* 0x4b1ba7b694907825 */ /* 0x000fc80007880090 */
[----:B------:R-:W-:-:S04]  /*89590*/  IMAD.WIDE.U32 R168, R148, 0x397fe69a, RZ ;  /* 0x397fe69a94a87825 */ /* 0x000fc800078e00ff */
[----:B------:R-:W-:Y:S01]  /*895a0*/  IMAD.MOV.U32 R128, RZ, RZ, R107 ;  /* 0x000000ffff807224 */ /* 0x000fe200078e006b */
[----:B------:R-:W-:Y:S01]  /*895b0*/  IADD3.X R107, PT, PT, RZ, RZ, R41, P2, P6 ;  /* 0x000000ffff6b7210 */ /* 0x000fe200017ec429 */
[----:B------:R-:W-:-:S04]  /*895c0*/  IMAD.WIDE.U32 R166, R148, 0x434bacd7, RZ ;  /* 0x434bacd794a67825 */ /* 0x000fc800078e00ff */
[----:B------:R-:W-:Y:S02]  /*895d0*/  IMAD.MOV.U32 R138, RZ, RZ, R145 ;  /* 0x000000ffff8a7224 */ /* 0x000fe400078e0091 */
[----:B------:R-:W-:Y:S01]  /*895e0*/  IMAD.X R129, RZ, RZ, RZ, P5 ;  /* 0x000000ffff817224 */ /* 0x000fe200028e06ff */
[----:B------:R-:W-:Y:S01]  /*895f0*/  IADD3 R145, P5, PT, R106, R169, RZ ;  /* 0x000000a96a917210 */ /* 0x000fe20007fbe0ff */
[----:B------:R-:W-:-:S04]  /*89600*/  IMAD.WIDE.U32 R156, P6, R94, R100, R156 ;  /* 0x000000645e9c7225 */ /* 0x000fc800078c009c */
[----:B------:R-:W-:Y:S01]  /*89610*/  IMAD.X R139, RZ, RZ, RZ, P4 ;  /* 0x000000ffff8b7224 */ /* 0x000fe200020e06ff */
[----:B------:R-:W-:Y:S01]  /*89620*/  IADD3 R149, P4, PT, R144, R167, RZ ;  /* 0x000000a790957210 */ /* 0x000fe20007f9e0ff */
[----:B------:R-:W-:-:S04]  /*89630*/  IMAD.WIDE.U32 R146, R105, R95, RZ ;  /* 0x0000005f69927225 */ /* 0x000fc800078e00ff */
[----:B------:R-:W-:Y:S01]  /*89640*/  IMAD.X R125, RZ, RZ, RZ, P6 ;  /* 0x000000ffff7d7224 */ /* 0x000fe200030e06ff */
[----:B------:R-:W-:Y:S01]  /*89650*/  IADD3 R167, P6, PT, R156, R161, RZ ;  /* 0x000000a19ca77210 */ /* 0x000fe20007fde0ff */
[----:B------:R-:W-:-:S04]  /*89660*/  IMAD.WIDE.U32.X R128, R116, 0x1a0111ea, R128, P5 ;  /* 0x1a0111ea74807825 */ /* 0x000fc800028e0480 */
[----:B------:R-:W-:-:S04]  /*89670*/  IMAD.WIDE.U32 R118, R164, R95, RZ ;  /* 0x0000005fa4767225 */ /* 0x000fc800078e00ff */
[----:B------:R-:W-:-:S04]  /*89680*/  IMAD.WIDE.U32 R110, R99, R95, RZ ;  /* 0x0000005f636e7225 */ /* 0x000fc800078e00ff */
[----:B------:R-:W-:-:S04]  /*89690*/  IMAD.WIDE.U32 R140, P5, R94, R99, R140 ;  /* 0x000000635e8c7225 */ /* 0x000fc800078a008c */
[----:B------:R-:W-:Y:S02]  /*896a0*/  IMAD.MOV.U32 R124, RZ, RZ, R157 ;  /* 0x000000ffff7c7224 */ /* 0x000fe400078e009d */
[----:B------:R-:W-:-:S04]  /*896b0*/  IMAD.WIDE.U32 R120, R5, R95, RZ ;  /* 0x0000005f05787225 */ /* 0x000fc800078e00ff */
[----:B------:R-:W-:-:S04]  /*896c0*/  IMAD.WIDE.U32 R146, P2, R94, R5, R146 ;  /* 0x000000055e927225 */ /* 0x000fc80007840092 */
[----:B------:R-:W-:Y:S01]  /*896d0*/  IMAD.X R115, RZ, RZ, RZ, P5 ;  /* 0x000000ffff737224 */ /* 0x000fe200028e06ff */
[----:B------:R-:W-:Y:S01]  /*896e0*/  IADD3 R157, P5, PT, R140, R111, RZ ;  /* 0x0000006f8c9d7210 */ /* 0x000fe20007fbe0ff */
[----:B------:R-:W-:-:S04]  /*896f0*/  IMAD.WIDE.U32.X R124, R94, R97, R124, P6 ;  /* 0x000000615e7c7225 */ /* 0x000fc800030e047c */
[----:B------:R-:W-:-:S04]  /*89700*/  IMAD.WIDE.U32 R130, R102, R95, RZ ;  /* 0x0000005f66827225 */ /* 0x000fc800078e00ff */
[----:B------:R-:W-:-:S04]  /*89710*/  IMAD.WIDE.U32 R132, R96, R95, RZ ;  /* 0x0000005f60847225 */ /* 0x000fc800078e00ff */
[----:B------:R-:W-:-:S04]  /*89720*/  IMAD.WIDE.U32 R118, P6, R94, R96, R118 ;  /* 0x000000605e767225 */ /* 0x000fc800078c0076 */
[----:B------:R-:W-:Y:S02]  /*89730*/  IMAD.MOV.U32 R114, RZ, RZ, R141 ;  /* 0x000000ffff727224 */ /* 0x000fe400078e008d */
[----:B------:R-:W-:Y:S01]  /*89740*/  IMAD.X R41, RZ, RZ, RZ, P2 ;  /* 0x000000ffff297224 */ /* 0x000fe200010e06ff */
[----:B------:R-:W-:Y:S01]  /*89750*/  IADD3 R161, P2, PT, R146, R121, RZ ;  /* 0x0000007992a17210 */ /* 0x000fe20007f5e0ff */
[----:B------:R-:W-:Y:S01]  /*89760*/  IMAD.X R135, RZ, RZ, RZ, P6 ;  /* 0x000000ffff877224 */ /* 0x000fe200030e06ff */
[----:B------:R-:W-:Y:S01]  /*89770*/  IADD3 R133, P6, PT, R118, R133, RZ ;  /* 0x0000008576857210 */ /* 0x000fe20007fde0ff */
[----:B------:R-:W-:Y:S01]  /*89780*/  IMAD.WIDE.U32.X R138, R116, 0x4b1ba7b6, R138, P4 ;  /* 0x4b1ba7b6748a7825 */ /* 0x000fe200020e048a */
[----:B------:R-:W-:-:S03]  /*89790*/  IADD3 RZ, P4, PT, R150, R108, RZ ;  /* 0x0000006c96ff7210 */ /* 0x000fc60007f9e0ff */
[----:B------:R-:W-:Y:S01]  /*897a0*/  IMAD.MOV.U32 R40, RZ, RZ, R147 ;  /* 0x000000ffff287224 */ /* 0x000fe200078e0093 */
[----:B------:R-:W-:Y:S01]  /*897b0*/  IADD3.X RZ, P4, PT, R151, R109, RZ, P4, !PT ;  /* 0x0000006d97ff7210 */ /* 0x000fe2000279e4ff */
[----:B------:R-:W-:-:S04]  /*897c0*/  IMAD.WIDE.U32.X R114, R94, R101, R114, P5 ;  /* 0x000000655e727225 */ /* 0x000fc800028e0472 */
[----:B------:R-:W-:-:S04]  /*897d0*/  IMAD.WIDE.U32 R130, P5, R94, R104, R130 ;  /* 0x000000685e827225 */ /* 0x000fc800078a0082 */
[----:B------:R-:W-:-:S04]  /*897e0*/  IMAD.WIDE.U32 R116, R104, R95, RZ ;  /* 0x0000005f68747225 */ /* 0x000fc800078e00ff */
[----:B------:R-:W-:Y:S02]  /*897f0*/  IMAD.MOV.U32 R134, RZ, RZ, R119 ;  /* 0x000000ffff867224 */ /* 0x000fe400078e0077 */
[----:B------:R-:W-:Y:S01]  /*89800*/  IMAD.WIDE.U32.X R40, R94, R105, R40, P2 ;  /* 0x000000695e287225 */ /* 0x000fe200010e0428 */
[----:B------:R-:W-:-:S03]  /*89810*/  IADD3 RZ, P2, PT, R162, R42, RZ ;  /* 0x0000002aa2ff7210 */ /* 0x000fc60007f5e0ff */
[----:B------:R-:W-:Y:S01]  /*89820*/  IMAD.WIDE.U32.X R134, R94, R164, R134, P6 ;  /* 0x000000a45e867225 */ /* 0x000fe200030e0486 */
[----:B------:R-:W-:Y:S02]  /*89830*/  IADD3 R121, P6, PT, R130, R117, RZ ;  /* 0x0000007582797210 */ /* 0x000fe40007fde0ff */
[----:B------:R-:W-:Y:S01]  /*89840*/  IADD3.X RZ, P2, PT, R163, R172, RZ, P2, !PT ;  /* 0x000000aca3ff7210 */ /* 0x000fe2000175e4ff */
[----:B------:R-:W-:-:S04]  /*89850*/  IMAD.WIDE.U32 R42, R98, R95, RZ ;  /* 0x0000005f622a7225 */ /* 0x000fc800078e00ff */
[----:B------:R-:W-:-:S04]  /*89860*/  IMAD.WIDE.U32 R150, R148, -0x94f09dc, R150 ;  /* 0xf6b0f62494967825 */ /* 0x000fc800078e0096 */
[----:B------:R-:W-:Y:S01]  /*89870*/  IMAD.X R123, RZ, RZ, RZ, P5 ;  /* 0x000000ffff7b7224 */ /* 0x000fe200028e06ff */
[----:B------:R-:W-:Y:S01]  /*89880*/  IADD3 R150, P5, PT, R4, R150, RZ ;  /* 0x0000009604967210 */ /* 0x000fe20007fbe0ff */
[----:B------:R-:W-:Y:S02]  /*89890*/  IMAD.MOV.U32 R122, RZ, RZ, R131 ;  /* 0x000000ffff7a7224 */ /* 0x000fe400078e0083 */
[----:B------:R-:W-:Y:S02]  /*898a0*/  IMAD.IADD R3, R151, 0x1, R2 ;  /* 0x0000000197037824 */ /* 0x000fe400078e0202 */
[----:B------:R-:W-:-:S03]  /*898b0*/  IMAD.WIDE.U32.X R122, R94, R102, R122, P6 ;  /* 0x000000665e7a7225 */ /* 0x000fc600030e047a */
[----:B------:R-:W-:Y:S01]  /*898c0*/  IADD3.X R151, P5, PT, R3, R0, RZ, P5, !PT ;  /* 0x0000000003977210 */ /* 0x000fe20002fbe4ff */
[----:B------:R-:W-:Y:S01]  /*898d0*/  IMAD.WIDE.U32 R42, P6, R94, R103, R42 ;  /* 0x000000675e2a7225 */ /* 0x000fe200078c002a */
[----:B------:R-:W-:-:S03]  /*898e0*/  IADD3.X R0, P3, PT, RZ, RZ, RZ, P3, !PT ;  /* 0x000000ffff007210 */ /* 0x000fc60001f7e4ff */
[----:B------:R-:W-:-:S04]  /*898f0*/  IMAD.WIDE.U32 R108, R103, R95, RZ ;  /* 0x0000005f676c7225 */ /* 0x000fc800078e00ff */
[----:B------:R-:W-:Y:S01]  /*89900*/  IMAD.X R3, RZ, RZ, RZ, P6 ;  /* 0x000000ffff037224 */ /* 0x000fe200030e06ff */
[----:B------:R-:W-:Y:S01]  /*89910*/  IADD3 R4, P6, PT, R42, R109, RZ ;  /* 0x0000006d2a047210 */ /* 0x000fe20007fde0ff */
[----:B------:R-:W-:Y:S01]  /*89920*/  IMAD.MOV.U32 R2, RZ, RZ, R43 ;  /* 0x000000ffff027224 */ /* 0x000fe200078e002b */
[----:B------:R-:W-:Y:S01]  /*89930*/  IADD3.X R109, P4, PT, RZ, R136, RZ, P4, !PT ;  /* 0x00000088ff6d7210 */ /* 0x000fe2000279e4ff */
[----:B------:R-:W-:-:S03]  /*89940*/  IMAD.WIDE.U32 R162, R148, -0xc7aed41, R162 ;  /* 0xf38512bf94a27825 */ /* 0x000fc600078e00a2 */
[----:B------:R-:W-:Y:S01]  /*89950*/  IADD3.X R109, P5, PT, RZ, R109, RZ, P5, !PT ;  /* 0x0000006dff6d7210 */ /* 0x000fe20002fbe4ff */
[----:B------:R-:W-:Y:S01]  /*89960*/  IMAD.WIDE.U32.X R2, R94, R98, R2, P6 ;  /* 0x000000625e027225 */ /* 0x000fe200030e0402 */
[----:B------:R-:W-:Y:S02]  /*89970*/  IADD3.X R43, P6, PT, RZ, RZ, RZ, P0, !PT ;  /* 0x000000ffff2b7210 */ /* 0x000fe400007de4ff */
[----:B------:R-:W-:Y:S01]  /*89980*/  IADD3.X R137, PT, PT, RZ, RZ, R137, P5, P4 ;  /* 0x000000ffff897210 */ /* 0x000fe20002fe8489 */
[----:B------:R-:W-:Y:S01]  /*89990*/  IMAD.IADD R112, R163, 0x1, R112 ;  /* 0x00000001a3707824 */ /* 0x000fe200078e0270 */
[----:B------:R-:W-:Y:S01]  /*899a0*/  IADD3 R162, P0, PT, R109, R162, RZ ;  /* 0x000000a26da27210 */ /* 0x000fe20007f1e0ff */
[----:B------:R-:W-:Y:S01]  /*899b0*/  IMAD.X R94, RZ, RZ, RZ, P6 ;  /* 0x000000ffff5e7224 */ /* 0x000fe200030e06ff */
[----:B------:R-:W-:Y:S02]  /*899c0*/  IADD3 RZ, P4, PT, R152, R160, RZ ;  /* 0x000000a098ff7210 */ /* 0x000fe40007f9e0ff */
[----:B------:R-:W-:-:S02]  /*899d0*/  IADD3.X R163, P0, PT, R112, R137, RZ, P0, !PT ;  /* 0x0000008970a37210 */ /* 0x000fc4000071e4ff */
[----:B------:R-:W-:Y:S02]  /*899e0*/  IADD3.X R109, P2, PT, RZ, R158, RZ, P2, !PT ;  /* 0x0000009eff6d7210 */ /* 0x000fe4000175e4ff */
[----:B------:R-:W-:Y:S01]  /*899f0*/  IADD3.X RZ, P4, PT, R153, R167, RZ, P4, !PT ;  /* 0x000000a799ff7210 */ /* 0x000fe2000279e4ff */
[----:B------:R-:W-:Y:S01]  /*89a00*/  IMAD.WIDE.U32 R152, R95, R100, R152 ;  /* 0x000000645f987225 */ /* 0x000fe200078e0098 */
[----:B------:R-:W-:Y:S02]  /*89a10*/  IADD3 R0, P6, PT, R0, R43, RZ ;  /* 0x0000002b00007210 */ /* 0x000fe40007fde0ff */
[----:B------:R-:W-:Y:S01]  /*89a20*/  IADD3 RZ, P5, PT, R154, R166, RZ ;  /* 0x000000a69aff7210 */ /* 0x000fe20007fbe0ff */
[----:B------:R-:W-:Y:S01]  /*89a30*/  IMAD.IADD R153, R153, 0x1, R156 ;  /* 0x0000000199997824 */ /* 0x000fe200078e029c */
[----:B------:R-:W-:Y:S02]  /*89a40*/  IADD3.X R109, P0, PT, RZ, R109, RZ, P0, !PT ;  /* 0x0000006dff6d7210 */ /* 0x000fe4000071e4ff */
[----:B------:R-:W-:-:S02]  /*89a50*/  IADD3.X R94, PT, PT, R94, RZ, RZ, P6, P3 ;  /* 0x000000ff5e5e7210 */ /* 0x000fc400037e64ff */
[----:B------:R-:W-:Y:S02]  /*89a60*/  IADD3 RZ, P3, PT, RZ, R152, RZ ;  /* 0x00000098ffff7210 */ /* 0x000fe40007f7e0ff */
[----:B------:R-:W-:Y:S01]  /*89a70*/  IADD3.X RZ, P5, PT, R155, R149, RZ, P5, !PT ;  /* 0x000000959bff7210 */ /* 0x000fe20002fbe4ff */
[----:B------:R-:W-:Y:S01]  /*89a80*/  IMAD.WIDE.U32 R154, R148, 0x434bacd7, R154 ;  /* 0x434bacd7949a7825 */ /* 0x000fe200078e009a */
[----:B------:R-:W-:Y:S02]  /*89a90*/  IADD3.X R159, PT, PT, RZ, RZ, R159, P0, P2 ;  /* 0x000000ffff9f7210 */ /* 0x000fe400007e449f */
[----:B------:R-:W-:Y:S01]  /*89aa0*/  IADD3 RZ, P0, PT, R150, R120, RZ ;  /* 0x0000007896ff7210 */ /* 0x000fe20007f1e0ff */
[----:B------:R-:W-:Y:S01]  /*89ab0*/  IMAD.IADD R144, R155, 0x1, R144 ;  /* 0x000000019b907824 */ /* 0x000fe200078e0290 */
[----:B------:R-:W-:Y:S02]  /*89ac0*/  IADD3.X R43, P4, PT, RZ, R124, RZ, P4, !PT ;  /* 0x0000007cff2b7210 */ /* 0x000fe4000279e4ff */
[----:B------:R-:W-:-:S02]  /*89ad0*/  IADD3.X RZ, P3, PT, RZ, R153, RZ, P3, !PT ;  /* 0x00000099ffff7210 */ /* 0x000fc40001f7e4ff */
[----:B------:R-:W-:Y:S01]  /*89ae0*/  IADD3.X RZ, P0, PT, R151, R161, RZ, P0, !PT ;  /* 0x000000a197ff7210 */ /* 0x000fe2000071e4ff */
[----:B------:R-:W-:Y:S01]  /*89af0*/  IMAD.WIDE.U32 R150, R95, R5, R150 ;  /* 0x000000055f967225 */ /* 0x000fe200078e0096 */
[----:B------:R-:W-:Y:S02]  /*89b00*/  IADD3.X R43, P3, PT, RZ, R43, RZ, P3, !PT ;  /* 0x0000002bff2b7210 */ /* 0x000fe40001f7e4ff */
[----:B------:R-:W-:Y:S01]  /*89b10*/  IADD3 R154, P6, PT, R109, R154, RZ ;  /* 0x0000009a6d9a7210 */ /* 0x000fe20007fde0ff */
[----:B------:R-:W-:Y:S01]  /*89b20*/  IMAD.IADD R146, R151, 0x1, R146 ;  /* 0x0000000197927824 */ /* 0x000fe200078e0292 */
[----:B------:R-:W-:Y:S02]  /*89b30*/  IADD3.X R125, PT, PT, RZ, RZ, R125, P3, P4 ;  /* 0x000000ffff7d7210 */ /* 0x000fe40001fe847d */
[----:B------:R-:W-:Y:S02]  /*89b40*/  IADD3.X R155, P6, PT, R144, R159, RZ, P6, !PT ;  /* 0x0000009f909b7210 */ /* 0x000fe400037de4ff */
[----:B------:R-:W-:-:S02]  /*89b50*/  IADD3.X R117, P5, PT, RZ, R138, RZ, P5, !PT ;  /* 0x0000008aff757210 */ /* 0x000fc40002fbe4ff */
[----:B------:R-:W-:Y:S02]  /*89b60*/  IADD3 R150, P3, PT, R43, R150, RZ ;  /* 0x000000962b967210 */ /* 0x000fe40007f7e0ff */
[----:B------:R-:W-:Y:S02]  /*89b70*/  IADD3.X R117, P6, PT, RZ, R117, RZ, P6, !PT ;  /* 0x00000075ff757210 */ /* 0x000fe400037de4ff */
[----:B------:R-:W-:Y:S02]  /*89b80*/  IADD3.X R151, P3, PT, R146, R125, RZ, P3, !PT ;  /* 0x0000007d92977210 */ /* 0x000fe40001f7e4ff */
[----:B------:R-:W-:Y:S02]  /*89b90*/  IADD3.X R109, P0, PT, RZ, R40, RZ, P0, !PT ;  /* 0x00000028ff6d7210 */ /* 0x000fe4000071e4ff */
[----:B------:R-:W-:Y:S01]  /*89ba0*/  IADD3 RZ, P4, PT, R162, R110, RZ ;  /* 0x0000006ea2ff7210 */ /* 0x000fe20007f9e0ff */
[----:B------:R-:W-:Y:S01]  /*89bb0*/  IMAD.WIDE.U32 R110, R95, R99, R162 ;  /* 0x000000635f6e7225 */ /* 0x000fe200078e00a2 */
[----:B------:R-:W-:-:S02]  /*89bc0*/  IADD3.X R139, PT, PT, RZ, RZ, R139, P6, P5 ;  /* 0x000000ffff8b7210 */ /* 0x000fc400037ea48b */
[----:B------:R-:W-:Y:S01]  /*89bd0*/  IADD3 RZ, P2, PT, R142, R168, RZ ;  /* 0x000000a88eff7210 */ /* 0x000fe20007f5e0ff */
[----:B------:R-:W-:Y:S01]  /*89be0*/  IMAD.IADD R140, R111, 0x1, R140 ;  /* 0x000000016f8c7824 */ /* 0x000fe200078e028c */
[----:B------:R-:W-:Y:S01]  /*89bf0*/  IADD3.X R109, P5, PT, RZ, R109, RZ, P3, !PT ;  /* 0x0000006dff6d7210 */ /* 0x000fe20001fbe4ff */
[----:B------:R-:W-:Y:S01]  /*89c00*/  IMAD R111, R153, -0x30003, RZ ;  /* 0xfffcfffd996f7824 */ /* 0x000fe200078e02ff */
[----:B------:R-:W-:Y:S01]  /*89c10*/  IADD3.X RZ, P2, PT, R143, R145, RZ, P2, !PT ;  /* 0x000000918fff7210 */ /* 0x000fe2000175e4ff */
[----:B------:R-:W-:Y:S01]  /*89c20*/  IMAD.WIDE.U32 R142, R148, 0x397fe69a, R142 ;  /* 0x397fe69a948e7825 */ /* 0x000fe200078e008e */
[----:B------:R-:W-:Y:S02]  /*89c30*/  IADD3.X RZ, P4, PT, R163, R157, RZ, P4, !PT ;  /* 0x0000009da3ff7210 */ /* 0x000fe4000279e4ff */
[----:B------:R-:W-:Y:S01]  /*89c40*/  IADD3 R40, P6, PT, R109, R110, RZ ;  /* 0x0000006e6d287210 */ /* 0x000fe20007fde0ff */
[----:B------:R-:W-:Y:S01]  /*89c50*/  IMAD.WIDE.U32 R144, R5, R91, RZ ;  /* 0x0000005b05907225 */ /* 0x000fe200078e00ff */
[----:B------:R-:W-:-:S02]  /*89c60*/  IADD3.X R41, PT, PT, RZ, RZ, R41, P5, P0 ;  /* 0x000000ffff297210 */ /* 0x000fc40002fe0429 */
[----:B------:R-:W-:Y:S01]  /*89c70*/  IADD3 R43, P3, PT, R113, R0, RZ ;  /* 0x00000000712b7210 */ /* 0x000fe20007f7e0ff */
[----:B------:R-:W-:Y:S01]  /*89c80*/  IMAD.IADD R0, R143, 0x1, R106 ;  /* 0x000000018f007824 */ /* 0x000fe200078e026a */
[----:B------:R-:W-:Y:S01]  /*89c90*/  IADD3.X R41, P6, PT, R140, R41, RZ, P6, !PT ;  /* 0x000000298c297210 */ /* 0x000fe200037de4ff */
[C---:B------:R-:W-:Y:S01]  /*89ca0*/  IMAD R113, R152.reuse, -0x760c0004, R111 ;  /* 0x89f3fffc98717824 */ /* 0x040fe200078e026f */
[----:B------:R-:W-:Y:S01]  /*89cb0*/  IADD3.X R109, P4, PT, RZ, R114, RZ, P4, !PT ;  /* 0x00000072ff6d7210 */ /* 0x000fe2000279e4ff */
[----:B------:R-:W-:Y:S01]  /*89cc0*/  IMAD.WIDE.U32 R110, R95, R96, R154 ;  /* 0x000000605f6e7225 */ /* 0x000fe200078e009a */
[----:B------:R-:W-:Y:S02]  /*89cd0*/  IADD3.X R131, P3, PT, R107, R94, RZ, P3, !PT ;  /* 0x0000005e6b837210 */ /* 0x000fe40001f7e4ff */
[----:B------:R-:W-:Y:S01]  /*89ce0*/  IADD3 R142, P5, PT, R117, R142, RZ ;  /* 0x0000008e758e7210 */ /* 0x000fe20007fbe0ff */
[----:B------:R-:W-:Y:S01]  /*89cf0*/  IMAD.WIDE.U32 R106, R152, -0x30003, RZ ;  /* 0xfffcfffd986a7825 */ /* 0x000fe200078e00ff */
[----:B------:R-:W-:-:S02]  /*89d00*/  IADD3.X R109, P6, PT, RZ, R109, RZ, P6, !PT ;  /* 0x0000006dff6d7210 */ /* 0x000fc400037de4ff */
[----:B------:R-:W-:Y:S01]  /*89d10*/  IADD3.X R143, P5, PT, R0, R139, RZ, P5, !PT ;  /* 0x0000008b008f7210 */ /* 0x000fe20002fbe4ff */
[----:B------:R-:W-:Y:S01]  /*89d20*/  IMAD.IADD R0, R107, 0x1, R113 ;  /* 0x000000016b007824 */ /* 0x000fe200078e0271 */
[----:B------:R-:W-:Y:S01]  /*89d30*/  IADD3 RZ, P0, PT, R154, R132, RZ ;  /* 0x000000849aff7210 */ /* 0x000fe20007f1e0ff */
[----:B------:R-:W-:Y:S01]  /*89d40*/  IMAD.IADD R118, R111, 0x1, R118 ;  /* 0x000000016f767824 */ /* 0x000fe200078e0276 */
[----:B------:R-:W-:Y:S01]  /*89d50*/  IADD3.X R107, PT, PT, RZ, RZ, R115, P6, P4 ;  /* 0x000000ffff6b7210 */ /* 0x000fe200037e8473 */
[----:B------:R-:W-:Y:S01]  /*89d60*/  IMAD.WIDE.U32 R112, R0, -0x5555, RZ ;  /* 0xffffaaab00707825 */ /* 0x000fe200078e00ff */
[----:B------:R-:W-:Y:S02]  /*89d70*/  IADD3.X R120, P4, PT, RZ, R128, RZ, P2, !PT ;  /* 0x00000080ff787210 */ /* 0x000fe4000179e4ff */
[----:B------:R-:W-:Y:S01]  /*89d80*/  IADD3 R110, P2, PT, R109, R110, RZ ;  /* 0x0000006e6d6e7210 */ /* 0x000fe20007f5e0ff */
[----:B------:R-:W-:Y:S01]  /*89d90*/  IMAD.WIDE.U32 R114, R106, -0x5555, RZ ;  /* 0xffffaaab6a727825 */ /* 0x000fe200078e00ff */
[----:B------:R-:W-:-:S02]  /*89da0*/  IADD3.X RZ, P0, PT, R155, R133, RZ, P0, !PT ;  /* 0x000000859bff7210 */ /* 0x000fc4000071e4ff */
[----:B------:R-:W-:Y:S01]  /*89db0*/  IADD3.X R120, P6, PT, RZ, R120, RZ, P5, !PT ;  /* 0x00000078ff787210 */ /* 0x000fe20002fde4ff */
[----:B------:R-:W-:Y:S01]  /*89dc0*/  IMAD.WIDE.U32 R124, R0, -0x4eac0001, RZ ;  /* 0xb153ffff007c7825 */ /* 0x000fe200078e00ff */
[----:B------:R-:W-:Y:S02]  /*89dd0*/  IADD3.X R111, P2, PT, R118, R107, RZ, P2, !PT ;  /* 0x0000006b766f7210 */ /* 0x000fe4000175e4ff */
[----:B------:R-:W-:Y:S01]  /*89de0*/  IADD3.X R107, P5, PT, RZ, R134, RZ, P0, !PT ;  /* 0x00000086ff6b7210 */ /* 0x000fe200007be4ff */
[C---:B------:R-:W-:Y:S01]  /*89df0*/  IMAD.WIDE.U32 R118, R106.reuse, -0x5555, R152 ;  /* 0xffffaaab6a767825 */ /* 0x040fe200078e0098 */
[----:B------:R-:W-:Y:S02]  /*89e00*/  IADD3.X R128, PT, PT, RZ, RZ, R129, P6, P4 ;  /* 0x000000ffff807210 */ /* 0x000fe400037e8481 */
[----:B------:R-:W-:Y:S01]  /*89e10*/  IADD3.X R107, P2, PT, RZ, R107, RZ, P2, !PT ;  /* 0x0000006bff6b7210 */ /* 0x000fe2000175e4ff */
[----:B------:R-:W-:Y:S01]  /*89e20*/  IMAD.WIDE.U32 R112, P6, R106, -0x46010001, R112 ;  /* 0xb9feffff6a707825 */ /* 0x000fe200078c0070 */
[----:B------:R-:W-:-:S02]  /*89e30*/  IADD3 RZ, P4, PT, R152, R114, RZ ;  /* 0x0000007298ff7210 */ /* 0x000fc40007f9e0ff */
[----:B------:R-:W-:Y:S01]  /*89e40*/  IADD3.X R135, PT, PT, RZ, RZ, R135, P2, P5 ;  /* 0x000000ffff877210 */ /* 0x000fe200017ea487 */
[----:B------:R-:W-:Y:S01]  /*89e50*/  IMAD.IADD R94, R119, 0x1, R112 ;  /* 0x00000001775e7824 */ /* 0x000fe200078e0270 */
[----:B------:R-:W-:Y:S01]  /*89e60*/  IADD3 R109, P0, PT, R112, R115, RZ ;  /* 0x00000073706d7210 */ /* 0x000fe20007f1e0ff */
[----:B------:R-:W-:Y:S01]  /*89e70*/  IMAD.WIDE.U32 R114, R95, R104, R142 ;  /* 0x000000685f727225 */ /* 0x000fe200078e008e */
[----:B------:R-:W-:Y:S02]  /*89e80*/  IADD3 RZ, P5, PT, R142, R116, RZ ;  /* 0x000000748eff7210 */ /* 0x000fe40007fbe0ff */
[----:B------:R-:W-:Y:S01]  /*89e90*/  IADD3.X RZ, P4, PT, R153, R109, RZ, P4, !PT ;  /* 0x0000006d99ff7210 */ /* 0x000fe2000279e4ff */
[----:B------:R-:W-:Y:S01]  /*89ea0*/  IMAD.X R117, RZ, RZ, RZ, P6 ;  /* 0x000000ffff757224 */ /* 0x000fe200030e06ff */
[----:B------:R-:W-:Y:S01]  /*89eb0*/  IADD3 R112, P6, PT, R107, R114, RZ ;  /* 0x000000726b707210 */ /* 0x000fe20007fde0ff */
[----:B------:R-:W-:Y:S01]  /*89ec0*/  IMAD.IADD R130, R115, 0x1, R130 ;  /* 0x0000000173827824 */ /* 0x000fe200078e0282 */
[----:B------:R-:W-:Y:S01]  /*89ed0*/  IADD3.X RZ, P5, PT, R143, R121, RZ, P5, !PT ;  /* 0x000000798fff7210 */ /* 0x000fe20002fbe4ff */
[----:B------:R-:W-:Y:S01]  /*89ee0*/  IMAD.MOV.U32 R116, RZ, RZ, R113 ;  /* 0x000000ffff747224 */ /* 0x000fe200078e0071 */
[----:B------:R-:W-:Y:S01]  /*89ef0*/  IADD3 RZ, P2, PT, RZ, R118, RZ ;  /* 0x00000076ffff7210 */ /* 0x000fe20007f5e0ff */
[----:B------:R-:W-:Y:S01]  /*89f00*/  IMAD.WIDE.U32 R118, R106, -0x4eac0001, RZ ;  /* 0xb153ffff6a767825 */ /* 0x000fe200078e00ff */
[----:B------:R-:W-:-:S02]  /*89f10*/  IADD3.X R113, P6, PT, R130, R135, RZ, P6, !PT ;  /* 0x0000008782717210 */ /* 0x000fc400037de4ff */
[----:B------:R-:W-:Y:S01]  /*89f20*/  IADD3.X R109, P5, PT, RZ, R122, RZ, P5, !PT ;  /* 0x0000007aff6d7210 */ /* 0x000fe20002fbe4ff */
[----:B------:R-:W-:Y:S01]  /*89f30*/  IMAD.WIDE.U32.X R116, R0, -0x46010001, R116, P0 ;  /* 0xb9feffff00747825 */ /* 0x000fe200000e0474 */
[----:B------:R-:W-:Y:S02]  /*89f40*/  IADD3 R114, P0, PT, R120, R43, RZ ;  /* 0x0000002b78727210 */ /* 0x000fe40007f1e0ff */
[----:B------:R-:W-:Y:S01]  /*89f50*/  IADD3.X R109, P6, PT, RZ, R109, RZ, P6, !PT ;  /* 0x0000006dff6d7210 */ /* 0x000fe200037de4ff */
[----:B------:R-:W-:Y:S01]  /*89f60*/  IMAD.WIDE.U32 R140, R100, R91, RZ ;  /* 0x0000005b648c7225 */ /* 0x000fe200078e00ff */
[----:B------:R-:W-:Y:S02]  /*89f70*/  IADD3.X RZ, P2, PT, RZ, R94, RZ, P2, !PT ;  /* 0x0000005effff7210 */ /* 0x000fe4000175e4ff */
[----:B------:R-:W-:Y:S01]  /*89f80*/  IADD3.X R115, P0, PT, R128, R131, RZ, P0, !PT ;  /* 0x0000008380737210 */ /* 0x000fe2000071e4ff */
[----:B------:R-:W-:Y:S01]  /*89f90*/  IMAD.WIDE.U32 R134, R101, R91, RZ ;  /* 0x0000005b65867225 */ /* 0x000fe200078e00ff */
[----:B------:R-:W-:-:S02]  /*89fa0*/  IADD3.X R107, P4, PT, RZ, R116, RZ, P4, !PT ;  /* 0x00000074ff6b7210 */ /* 0x000fc4000279e4ff */
[----:B------:R-:W-:Y:S01]  /*89fb0*/  IADD3.X R128, PT, PT, RZ, RZ, R123, P6, P5 ;  /* 0x000000ffff807210 */ /* 0x000fe200037ea47b */
[----:B------:R-:W-:Y:S01]  /*89fc0*/  IMAD.WIDE.U32 R124, P6, R106, 0x1eabfffe, R124 ;  /* 0x1eabfffe6a7c7825 */ /* 0x000fe200078c007c */
[----:B------:R-:W-:Y:S02]  /*89fd0*/  IADD3.X R107, P2, PT, RZ, R107, RZ, P2, !PT ;  /* 0x0000006bff6b7210 */ /* 0x000fe4000175e4ff */
[----:B------:R-:W-:Y:S01]  /*89fe0*/  IADD3 RZ, P5, PT, R150, R118, RZ ;  /* 0x0000007696ff7210 */ /* 0x000fe20007fbe0ff */
[----:B------:R-:W-:Y:S01]  /*89ff0*/  IMAD.WIDE.U32 R122, R106, -0x4eac0001, R150 ;  /* 0xb153ffff6a7a7825 */ /* 0x000fe200078e0096 */
[----:B------:R-:W-:Y:S02]  /*8a000*/  IADD3.X R116, PT, PT, RZ, RZ, R117, P2, P4 ;  /* 0x000000ffff747210 */ /* 0x000fe400017e8475 */
[----:B------:R-:W-:Y:S01]  /*8a010*/  IADD3 RZ, P4, PT, R114, R108, RZ ;  /* 0x0000006c72ff7210 */ /* 0x000fe20007f9e0ff */
[----:B------:R-:W-:Y:S01]  /*8a020*/  IMAD.X R121, RZ, RZ, RZ, P6 ;  /* 0x000000ffff797224 */ /* 0x000fe200030e06ff */
[----:B------:R-:W-:Y:S01]  /*8a030*/  IADD3 R129, P6, PT, R124, R119, RZ ;  /* 0x000000777c817210 */ /* 0x000fe20007fde0ff */
[----:B------:R-:W-:Y:S01]  /*8a040*/  IMAD.WIDE.U32 R118, R95, R103, R114 ;  /* 0x000000675f767225 */ /* 0x000fe200078e0072 */
[----:B------:R-:W-:-:S02]  /*8a050*/  IADD3 R94, P2, PT, R107, R122, RZ ;  /* 0x0000007a6b5e7210 */ /* 0x000fc40007f5e0ff */
[----:B------:R-:W-:Y:S01]  /*8a060*/  IADD3.X RZ, P5, PT, R151, R129, RZ, P5, !PT ;  /* 0x0000008197ff7210 */ /* 0x000fe20002fbe4ff */
[----:B------:R-:W-:Y:S01]  /*8a070*/  IMAD.MOV.U32 R120, RZ, RZ, R125 ;  /* 0x000000ffff787224 */ /* 0x000fe200078e007d */
[----:B------:R-:W-:Y:S01]  /*8a080*/  IADD3.X RZ, P4, PT, R115, R4, RZ, P4, !PT ;  /* 0x0000000473ff7210 */ /* 0x000fe2000279e4ff */
[----:B------:R-:W-:Y:S02]  /*8a090*/  IMAD.IADD R43, R123, 0x1, R124 ;  /* 0x000000017b2b7824 */ /* 0x000fe400078e027c */
[----:B------:R-:W-:Y:S01]  /*8a0a0*/  IMAD.IADD R107, R119, 0x1, R42 ;  /* 0x00000001776b7824 */ /* 0x000fe200078e022a */
[----:B------:R-:W-:Y:S01]  /*8a0b0*/  IADD3.X R181, P4, PT, RZ, R2, RZ, P4, !PT ;  /* 0x00000002ffb57210 */ /* 0x000fe2000279e4ff */
[----:B------:R-:W-:Y:S01]  /*8a0c0*/  IMAD.WIDE.U32.X R120, R0, 0x1eabfffe, R120, P6 ;  /* 0x1eabfffe00787825 */ /* 0x000fe200030e0478 */
[----:B------:R-:W-:Y:S02]  /*8a0d0*/  IADD3 R42, P6, PT, R109, R118, RZ ;  /* 0x000000766d2a7210 */ /* 0x000fe40007fde0ff */
[----:B------:R-:W-:Y:S01]  /*8a0e0*/  IADD3.X R95, P2, PT, R43, R116, RZ, P2, !PT ;  /* 0x000000742b5f7210 */ /* 0x000fe2000175e4ff */
[----:B------:R-:W-:Y:S01]  /*8a0f0*/  IMAD.WIDE.U32 R108, R97, R91, RZ ;  /* 0x0000005b616c7225 */ /* 0x000fe200078e00ff */
[----:B------:R-:W-:-:S02]  /*8a100*/  IADD3.X R43, P6, PT, R107, R128, RZ, P6, !PT ;  /* 0x000000806b2b7210 */ /* 0x000fc400037de4ff */
[----:B------:R-:W-:Y:S01]  /*8a110*/  IADD3.X R153, P5, PT, RZ, R120, RZ, P5, !PT ;  /* 0x00000078ff997210 */ /* 0x000fe20002fbe4ff */
[----:B------:R-:W-:Y:S01]  /*8a120*/  IMAD.WIDE.U32 R114, R105, R91, RZ ;  /* 0x0000005b69727225 */ /* 0x000fe200078e00ff */
[----:B------:R-:W-:Y:S02]  /*8a130*/  IADD3.X R181, P6, PT, RZ, R181, RZ, P6, !PT ;  /* 0x000000b5ffb57210 */ /* 0x000fe400037de4ff */
[----:B------:R-:W-:Y:S01]  /*8a140*/  IADD3.X R153, P2, PT, RZ, R153, RZ, P2, !PT ;  /* 0x00000099ff997210 */ /* 0x000fe2000175e4ff */
[----:B------:R-:W-:Y:S01]  /*8a150*/  IMAD.WIDE.U32 R130, R99, R91, RZ ;  /* 0x0000005b63827225 */ /* 0x000fe200078e00ff */
[----:B------:R-:W-:Y:S02]  /*8a160*/  IADD3.X R173, PT, PT, RZ, RZ, R3, P6, P4 ;  /* 0x000000ffffad7210 */ /* 0x000fe400037e8403 */
[----:B------:R-:W-:Y:S01]  /*8a170*/  IADD3.X R152, PT, PT, RZ, RZ, R121, P2, P5 ;  /* 0x000000ffff987210 */ /* 0x000fe200017ea479 */
[----:B------:R-:W-:-:S04]  /*8a180*/  IMAD.WIDE.U32 R2, P2, R93, R100, R108 ;  /* 0x000000645d027225 */ /* 0x000fc8000784006c */
[----:B------:R-:W-:Y:S01]  /*8a190*/  IMAD.WIDE.U32 R134, P4, R93, R99, R134 ;  /* 0x000000635d867225 */ /* 0x000fe20007880086 */
[----:B------:R-:W-:-:S03]  /*8a1a0*/  IADD3 R107, P6, PT, R2, R141, RZ ;  /* 0x0000008d026b7210 */ /* 0x000fc60007fde0ff */
[----:B------:R-:W-:Y:S02]  /*8a1b0*/  IMAD.X R129, RZ, RZ, RZ, P2 ;  /* 0x000000ffff817224 */ /* 0x000fe400010e06ff */
[----:B------:R-:W-:Y:S02]  /*8a1c0*/  IMAD.MOV.U32 R128, RZ, RZ, R3 ;  /* 0x000000ffff807224 */ /* 0x000fe400078e0003 */
[----:B------:R-:W-:-:S04]  /*8a1d0*/  IMAD.WIDE.U32 R114, P5, R93, R5, R114 ;  /* 0x000000055d727225 */ /* 0x000fc800078a0072 */
[----:B------:R-:W-:Y:S01]  /*8a1e0*/  IMAD.WIDE.U32 R122, R0, -0x94f09dc, RZ ;  /* 0xf6b0f624007a7825 */ /* 0x000fe200078e00ff */
[----:B------:R-:W-:-:S03]  /*8a1f0*/  IADD3 R4, P2, PT, R114, R145, RZ ;  /* 0x0000009172047210 */ /* 0x000fc60007f5e0ff */
[----:B------:R-:W-:Y:S01]  /*8a200*/  IMAD.WIDE.U32.X R128, R93, R97, R128, P6 ;  /* 0x000000615d807225 */ /* 0x000fe200030e0480 */
[----:B------:R-:W-:-:S03]  /*8a210*/  IADD3 R131, P6, PT, R134, R131, RZ ;  /* 0x0000008386837210 */ /* 0x000fc60007fde0ff */
[----:B------:R-:W-:-:S04]  /*8a220*/  IMAD.WIDE.U32 R142, R164, R91, RZ ;  /* 0x0000005ba48e7225 */ /* 0x000fc800078e00ff */
[----:B------:R-:W-:Y:S02]  /*8a230*/  IMAD.X R121, RZ, RZ, RZ, P5 ;  /* 0x000000ffff797224 */ /* 0x000fe400028e06ff */
[----:B------:R-:W-:Y:S02]  /*8a240*/  IMAD.X R133, RZ, RZ, RZ, P4 ;  /* 0x000000ffff857224 */ /* 0x000fe400020e06ff */
[----:B------:R-:W-:Y:S02]  /*8a250*/  IMAD.MOV.U32 R132, RZ, RZ, R135 ;  /* 0x000000ffff847224 */ /* 0x000fe400078e0087 */
[----:B------:R-:W-:-:S04]  /*8a260*/  IMAD.WIDE.U32 R108, R106, -0x94f09dc, RZ ;  /* 0xf6b0f6246a6c7825 */ /* 0x000fc800078e00ff */
[----:B------:R-:W-:Y:S01]  /*8a270*/  IMAD.WIDE.U32 R122, P5, R106, 0x6730d2a0, R122 ;  /* 0x6730d2a06a7a7825 */ /* 0x000fe200078a007a */
[----:B------:R-:W-:-:S03]  /*8a280*/  IADD3 RZ, P4, PT, R40, R108, RZ ;  /* 0x0000006c28ff7210 */ /* 0x000fc60007f9e0ff */
[----:B------:R-:W-:Y:S02]  /*8a290*/  IMAD.MOV.U32 R120, RZ, RZ, R115 ;  /* 0x000000ffff787224 */ /* 0x000fe400078e0073 */
[----:B------:R-:W-:-:S04]  /*8a2a0*/  IMAD.WIDE.U32.X R132, R93, R101, R132, P6 ;  /* 0x000000655d847225 */ /* 0x000fc800030e0484 */
[----:B------:R-:W-:Y:S01]  /*8a2b0*/  IMAD.WIDE.U32.X R120, R93, R105, R120, P2 ;  /* 0x000000695d787225 */ /* 0x000fe200010e0478 */
[----:B------:R-:W-:-:S03]  /*8a2c0*/  IADD3 R115, P2, PT, R122, R109, RZ ;  /* 0x0000006d7a737210 */ /* 0x000fc60007f5e0ff */
[----:B------:R-:W-:Y:S01]  /*8a2d0*/  IMAD.WIDE.U32 R142, P6, R93, R96, R142 ;  /* 0x000000605d8e7225 */ /* 0x000fe200078c008e */
[----:B------:R-:W-:-:S03]  /*8a2e0*/  IADD3.X RZ, P4, PT, R41, R115, RZ, P4, !PT ;  /* 0x0000007329ff7210 */ /* 0x000fc6000279e4ff */
[----:B------:R-:W-:-:S04]  /*8a2f0*/  IMAD.WIDE.U32 R118, R96, R91, RZ ;  /* 0x0000005b60767225 */ /* 0x000fc800078e00ff */
[----:B------:R-:W-:-:S04]  /*8a300*/  IMAD.WIDE.U32 R108, R102, R91, RZ ;  /* 0x0000005b666c7225 */ /* 0x000fc800078e00ff */
[----:B------:R-:W-:Y:S01]  /*8a310*/  IMAD.X R137, RZ, RZ, RZ, P6 ;  /* 0x000000ffff897224 */ /* 0x000fe200030e06ff */
[----:B------:R-:W-:Y:S01]  /*8a320*/  IADD3 R172, P6, PT, R142, R119, RZ ;  /* 0x000000778eac7210 */ /* 0x000fe20007fde0ff */
[----:B------:R-:W-:-:S04]  /*8a330*/  IMAD.WIDE.U32 R124, R98, R91, RZ ;  /* 0x0000005b627c7225 */ /* 0x000fc800078e00ff */
[----:B------:R-:W-:-:S04]  /*8a340*/  IMAD.WIDE.U32 R116, R106, -0x94f09dc, R40 ;  /* 0xf6b0f6246a747825 */ /* 0x000fc800078e0028 */
[----:B------:R-:W-:Y:S02]  /*8a350*/  IMAD.MOV.U32 R136, RZ, RZ, R143 ;  /* 0x000000ffff887224 */ /* 0x000fe400078e008f */
[----:B------:R-:W-:Y:S02]  /*8a360*/  IMAD.X R151, RZ, RZ, RZ, P5 ;  /* 0x000000ffff977224 */ /* 0x000fe400028e06ff */
[----:B------:R-:W-:-:S04]  /*8a370*/  IMAD.WIDE.U32 R138, R104, R91, RZ ;  /* 0x0000005b688a7225 */ /* 0x000fc800078e00ff */
[----:B------:R-:W-:-:S04]  /*8a380*/  IMAD.WIDE.U32 R108, P5, R93, R104, R108 ;  /* 0x000000685d6c7225 */ /* 0x000fc800078a006c */
[----:B------:R-:W-:Y:S02]  /*8a390*/  IMAD.MOV.U32 R150, RZ, RZ, R123 ;  /* 0x000000ffff967224 */ /* 0x000fe400078e007b */
[----:B------:R-:W-:-:S04]  /*8a3a0*/  IMAD.WIDE.U32.X R136, R93, R164, R136, P6 ;  /* 0x000000a45d887225 */ /* 0x000fc800030e0488 */
[----:B------:R-:W-:Y:S02]  /*8a3b0*/  IMAD.IADD R3, R117, 0x1, R122 ;  /* 0x0000000175037824 */ /* 0x000fe400078e027a */
[----:B------:R-:W-:-:S04]  /*8a3c0*/  IMAD.WIDE.U32 R124, P6, R93, R103, R124 ;  /* 0x000000675d7c7225 */ /* 0x000fc800078c007c */
[----:B------:R-:W-:-:S04]  /*8a3d0*/  IMAD.WIDE.U32 R122, R103, R91, RZ ;  /* 0x0000005b677a7225 */ /* 0x000fc800078e00ff */
[----:B------:R-:W-:Y:S01]  /*8a3e0*/  IMAD.X R117, RZ, RZ, RZ, P5 ;  /* 0x000000ffff757224 */ /* 0x000fe200028e06ff */
[----:B------:R-:W-:Y:S01]  /*8a3f0*/  IADD3 R139, P5, PT, R108, R139, RZ ;  /* 0x0000008b6c8b7210 */ /* 0x000fe20007fbe0ff */
[----:B------:R-:W-:Y:S01]  /*8a400*/  IMAD.WIDE.U32.X R150, R0, 0x6730d2a0, R150, P2 ;  /* 0x6730d2a000967825 */ /* 0x000fe200010e0496 */
[----:B------:R-:W-:-:S03]  /*8a410*/  IADD3 R40, P2, PT, R153, R116, RZ ;  /* 0x0000007499287210 */ /* 0x000fc60007f5e0ff */
[----:B------:R-:W-:Y:S01]  /*8a420*/  IMAD.WIDE.U32 R148, R0, -0xc7aed41, RZ ;  /* 0xf38512bf00947825 */ /* 0x000fe200078e00ff */
[----:B------:R-:W-:Y:S02]  /*8a430*/  IADD3.X R41, P2, PT, R3, R152, RZ, P2, !PT ;  /* 0x0000009803297210 */ /* 0x000fe4000175e4ff */
[----:B------:R-:W-:Y:S01]  /*8a440*/  IADD3.X R3, P4, PT, RZ, R150, RZ, P4, !PT ;  /* 0x00000096ff037210 */ /* 0x000fe2000279e4ff */
[----:B------:R-:W-:Y:S02]  /*8a450*/  IMAD.MOV.U32 R116, RZ, RZ, R109 ;  /* 0x000000ffff747224 */ /* 0x000fe400078e006d */
[----:B------:R-:W-:Y:S01]  /*8a460*/  IMAD.X R147, RZ, RZ, RZ, P6 ;  /* 0x000000ffff937224 */ /* 0x000fe200030e06ff */
[----:B------:R-:W-:Y:S01]  /*8a470*/  IADD3 R123, P6, PT, R124, R123, RZ ;  /* 0x0000007b7c7b7210 */ /* 0x000fe20007fde0ff */
[----:B------:R-:W-:Y:S02]  /*8a480*/  IMAD.MOV.U32 R146, RZ, RZ, R125 ;  /* 0x000000ffff927224 */ /* 0x000fe400078e007d */
[----:B------:R-:W-:-:S04]  /*8a490*/  IMAD.WIDE.U32.X R116, R93, R102, R116, P5 ;  /* 0x000000665d747225 */ /* 0x000fc800028e0474 */
[----:B------:R-:W-:-:S04]  /*8a4a0*/  IMAD.WIDE.U32 R148, P5, R106, 0x64774b84, R148 ;  /* 0x64774b846a947825 */ /* 0x000fc800078a0094 */
[----:B------:R-:W-:-:S04]  /*8a4b0*/  IMAD.WIDE.U32 R154, R106, -0xc7aed41, RZ ;  /* 0xf38512bf6a9a7825 */ /* 0x000fc800078e00ff */
[----:B------:R-:W-:Y:S01]  /*8a4c0*/  IMAD.WIDE.U32.X R146, R93, R98, R146, P6 ;  /* 0x000000625d927225 */ /* 0x000fe200030e0492 */
[----:B------:R-:W-:Y:S02]  /*8a4d0*/  IADD3.X R3, P6, PT, RZ, R3, RZ, P2, !PT ;  /* 0x00000003ff037210 */ /* 0x000fe400017de4ff */
[----:B------:R-:W-:Y:S01]  /*8a4e0*/  IADD3 RZ, P2, PT, R110, R154, RZ ;  /* 0x0000009a6eff7210 */ /* 0x000fe20007f5e0ff */
[----:B------:R-:W-:Y:S01]  /*8a4f0*/  IMAD.X R153, RZ, RZ, RZ, P5 ;  /* 0x000000ffff997224 */ /* 0x000fe200028e06ff */
[----:B------:R-:W-:Y:S01]  /*8a500*/  IADD3 R93, P5, PT, R148, R155, RZ ;  /* 0x0000009b945d7210 */ /* 0x000fe20007fbe0ff */
[----:B------:R-:W-:Y:S01]  /*8a510*/  IMAD.WIDE.U32 R156, R106, -0xc7aed41, R110 ;  /* 0xf38512bf6a9c7825 */ /* 0x000fe200078e006e */
[----:B------:R-:W-:Y:S02]  /*8a520*/  IADD3.X R110, PT, PT, RZ, RZ, R151, P6, P4 ;  /* 0x000000ffff6e7210 */ /* 0x000fe400037e8497 */
[----:B------:R-:W-:Y:S01]  /*8a530*/  IADD3.X RZ, P2, PT, R111, R93, RZ, P2, !PT ;  /* 0x0000005d6fff7210 */ /* 0x000fe2000175e4ff */
[----:B------:R-:W-:-:S02]  /*8a540*/  IMAD.MOV.U32 R152, RZ, RZ, R149 ;  /* 0x000000ffff987224 */ /* 0x000fc400078e0095 */
[----:B------:R-:W-:Y:S01]  /*8a550*/  IMAD.IADD R149, R157, 0x1, R148 ;  /* 0x000000019d957824 */ /* 0x000fe200078e0294 */
[----:B------:R-:W-:Y:S01]  /*8a560*/  IADD3 R148, P4, PT, R3, R156, RZ ;  /* 0x0000009c03947210 */ /* 0x000fe20007f9e0ff */
[----:B------:R-:W-:-:S03]  /*8a570*/  IMAD.WIDE.U32 R150, R97, R92, RZ ;  /* 0x0000005c61967225 */ /* 0x000fc600078e00ff */
[----:B------:R-:W-:Y:S01]  /*8a580*/  IADD3.X R149, P4, PT, R149, R110, RZ, P4, !PT ;  /* 0x0000006e95957210 */ /* 0x000fe2000279e4ff */
[----:B------:R-:W-:-:S04]  /*8a590*/  IMAD.WIDE.U32.X R152, R0, 0x64774b84, R152, P5 ;  /* 0x64774b8400987825 */ /* 0x000fc800028e0498 */
[----:B------:R-:W-:Y:S01]  /*8a5a0*/  IMAD.WIDE.U32 R160, R0, 0x434bacd7, RZ ;  /* 0x434bacd700a07825 */ /* 0x000fe200078e00ff */
[----:B------:R-:W-:-:S03]  /*8a5b0*/  IADD3.X R169, P2, PT, RZ, R152, RZ, P2, !PT ;  /* 0x00000098ffa97210 */ /* 0x000fc6000175e4ff */
[----:B------:R-:W-:Y:S01]  /*8a5c0*/  IMAD.WIDE.U32 R110, R100, R92, RZ ;  /* 0x0000005c646e7225 */ /* 0x000fe200078e00ff */
[----:B------:R-:W-:-:S03]  /*8a5d0*/  IADD3.X R169, P4, PT, RZ, R169, RZ, P4, !PT ;  /* 0x000000a9ffa97210 */ /* 0x000fc6000279e4ff */
[----:B------:R-:W-:Y:S01]  /*8a5e0*/  IMAD.WIDE.U32 R150, P6, R90, R100, R150 ;  /* 0x000000645a967225 */ /* 0x000fe200078c0096 */
[----:B------:R-:W-:-:S03]  /*8a5f0*/  IADD3.X R3, PT, PT, RZ, RZ, R153, P4, P2 ;  /* 0x000000ffff037210 */ /* 0x000fc600027e4499 */
[----:B------:R-:W-:Y:S01]  /*8a600*/  IMAD.X R157, RZ, RZ, RZ, P6 ;  /* 0x000000ffff9d7224 */ /* 0x000fe200030e06ff */
[----:B------:R-:W-:Y:S01]  /*8a610*/  IADD3 R111, P6, PT, R150, R111, RZ ;  /* 0x0000006f966f7210 */ /* 0x000fe20007fde0ff */
[----:B------:R-:W-:-:S04]  /*8a620*/  IMAD.WIDE.U32 R154, R106, 0x434bacd7, RZ ;  /* 0x434bacd76a9a7825 */ /* 0x000fc800078e00ff */
[----:B------:R-:W-:Y:S01]  /*8a630*/  IMAD.WIDE.U32 R160, P5, R106, 0x4b1ba7b6, R160 ;  /* 0x4b1ba7b66aa07825 */ /* 0x000fe200078a00a0 */
[----:B------:R-:W-:-:S03]  /*8a640*/  IADD3 RZ, P4, PT, R112, R154, RZ ;  /* 0x0000009a70ff7210 */ /* 0x000fc60007f9e0ff */
[----:B------:R-:W-:Y:S01]  /*8a650*/  IMAD.MOV.U32 R156, RZ, RZ, R151 ;  /* 0x000000ffff9c7224 */ /* 0x000fe200078e0097 */
[----:B------:R-:W-:Y:S01]  /*8a660*/  IADD3 R93, P2, PT, R160, R155, RZ ;  /* 0x0000009ba05d7210 */ /* 0x000fe20007f5e0ff */
[----:B------:R-:W-:-:S04]  /*8a670*/  IMAD.WIDE.U32 R158, R0, 0x397fe69a, RZ ;  /* 0x397fe69a009e7825 */ /* 0x000fc800078e00ff */
[----:B------:R-:W-:Y:S01]  /*8a680*/  IMAD.WIDE.U32.X R152, R90, R97, R156, P6 ;  /* 0x000000615a987225 */ /* 0x000fe200030e049c */
[----:B------:R-:W-:-:S03]  /*8a690*/  IADD3.X RZ, P6, PT, R113, R93, RZ, P4, !PT ;  /* 0x0000005d71ff7210 */ /* 0x000fc600027de4ff */
[----:B------:R-:W-:-:S04]  /*8a6a0*/  IMAD.WIDE.U32 R162, R106, 0x434bacd7, R112 ;  /* 0x434bacd76aa27825 */ /* 0x000fc800078e0070 */
[----:B------:R-:W-:-:S04]  /*8a6b0*/  IMAD.WIDE.U32 R156, R105, R92, RZ ;  /* 0x0000005c699c7225 */ /* 0x000fc800078e00ff */
[----:B------:R-:W-:Y:S02]  /*8a6c0*/  IMAD.MOV.U32 R154, RZ, RZ, R161 ;  /* 0x000000ffff9a7224 */ /* 0x000fe400078e00a1 */
[----:B------:R-:W-:Y:S02]  /*8a6d0*/  IMAD.IADD R182, R163, 0x1, R160 ;  /* 0x00000001a3b67824 */ /* 0x000fe400078e02a0 */
[----:B------:R-:W-:Y:S02]  /*8a6e0*/  IMAD.X R155, RZ, RZ, RZ, P5 ;  /* 0x000000ffff9b7224 */ /* 0x000fe400028e06ff */
[----:B------:R-:W-:-:S04]  /*8a6f0*/  IMAD.WIDE.U32 R158, P4, R106, 0x1a0111ea, R158 ;  /* 0x1a0111ea6a9e7825 */ /* 0x000fc8000788009e */
[----:B------:R-:W-:-:S04]  /*8a700*/  IMAD.WIDE.U32 R160, R106, 0x397fe69a, RZ ;  /* 0x397fe69a6aa07825 */ /* 0x000fc800078e00ff */
[----:B------:R-:W-:-:S04]  /*8a710*/  IMAD.WIDE.U32 R112, P5, R90, R5, R156 ;  /* 0x000000055a707225 */ /* 0x000fc800078a009c */
[----:B------:R-:W-:-:S04]  /*8a720*/  IMAD.WIDE.U32 R156, R5, R92, RZ ;  /* 0x0000005c059c7225 */ /* 0x000fc800078e00ff */
[----:B------:R-:W-:Y:S01]  /*8a730*/  IMAD.X R163, RZ, RZ, RZ, P4 ;  /* 0x000000ffffa37224 */ /* 0x000fe200020e06ff */
[----:B------:R-:W-:Y:S01]  /*8a740*/  IADD3 R168, P4, PT, R169, R162, RZ ;  /* 0x000000a2a9a87210 */ /* 0x000fe20007f9e0ff */
[----:B------:R-:W-:Y:S01]  /*8a750*/  IMAD.WIDE.U32.X R154, R0, 0x4b1ba7b6, R154, P2 ;  /* 0x4b1ba7b6009a7825 */ /* 0x000fe200010e049a */
[----:B------:R-:W-:Y:S02]  /*8a760*/  IADD3 R109, P2, PT, R158, R161, RZ ;  /* 0x000000a19e6d7210 */ /* 0x000fe40007f5e0ff */
[----:B------:R-:W-:Y:S01]  /*8a770*/  IADD3.X R169, P4, PT, R182, R3, RZ, P4, !PT ;  /* 0x00000003b6a97210 */ /* 0x000fe2000279e4ff */
[----:B------:R-:W-:Y:S02]  /*8a780*/  IMAD.MOV.U32 R162, RZ, RZ, R159 ;  /* 0x000000ffffa27224 */ /* 0x000fe400078e009f */
[----:B------:R-:W-:Y:S01]  /*8a790*/  IMAD.X R167, RZ, RZ, RZ, P5 ;  /* 0x000000ffffa77224 */ /* 0x000fe200028e06ff */
[----:B------:R-:W-:Y:S01]  /*8a7a0*/  IADD3 R97, P5, PT, R112, R157, RZ ;  /* 0x0000009d70617210 */ /* 0x000fe20007fbe0ff */
[----:B------:R-:W-:-:S02]  /*8a7b0*/  IMAD.MOV.U32 R166, RZ, RZ, R113 ;  /* 0x000000ffffa67224 */ /* 0x000fc400078e0071 */
[----:B------:R-:W-:Y:S01]  /*8a7c0*/  IMAD.WIDE.U32.X R162, R0, 0x1a0111ea, R162, P2 ;  /* 0x1a0111ea00a27825 */ /* 0x000fe200010e04a2 */
[----:B------:R-:W-:Y:S02]  /*8a7d0*/  IADD3.X R0, P6, PT, RZ, R154, RZ, P6, !PT ;  /* 0x0000009aff007210 */ /* 0x000fe400037de4ff */
[----:B------:R-:W-:Y:S01]  /*8a7e0*/  IADD3 RZ, P2, PT, R94, R140, RZ ;  /* 0x0000008c5eff7210 */ /* 0x000fe20007f5e0ff */
[----:B------:R-:W-:Y:S01]  /*8a7f0*/  IMAD.WIDE.U32.X R166, R90, R105, R166, P5 ;  /* 0x000000695aa67225 */ /* 0x000fe200028e04a6 */
[----:B------:R-:W-:Y:S02]  /*8a800*/  IADD3 RZ, P5, PT, R40, R144, RZ ;  /* 0x0000009028ff7210 */ /* 0x000fe40007fbe0ff */
[----:B------:R-:W-:Y:S01]  /*8a810*/  IADD3.X R0, P4, PT, RZ, R0, RZ, P4, !PT ;  /* 0x00000000ff007210 */ /* 0x000fe2000279e4ff */
[----:B------:R-:W-:Y:S01]  /*8a820*/  IMAD.WIDE.U32 R140, R91, R100, R94 ;  /* 0x000000645b8c7225 */ /* 0x000fe200078e005e */
[----:B------:R-:W-:Y:S02]  /*8a830*/  IADD3.X RZ, P2, PT, R95, R107, RZ, P2, !PT ;  /* 0x0000006b5fff7210 */ /* 0x000fe4000175e4ff */
[----:B------:R-:W-:Y:S01]  /*8a840*/  IADD3.X R105, PT, PT, RZ, RZ, R155, P4, P6 ;  /* 0x000000ffff697210 */ /* 0x000fe200027ec49b */
[----:B------:R-:W-:Y:S01]  /*8a850*/  IMAD.WIDE.U32 R144, R101, R92, RZ ;  /* 0x0000005c65907225 */ /* 0x000fe200078e00ff */
[----:B------:R-:W-:-:S02]  /*8a860*/  IADD3 RZ, P6, PT, RZ, R140, RZ ;  /* 0x0000008cffff7210 */ /* 0x000fc40007fde0ff */
[----:B------:R-:W-:Y:S01]  /*8a870*/  IADD3.X RZ, P5, PT, R41, R4, RZ, P5, !PT ;  /* 0x0000000429ff7210 */ /* 0x000fe20002fbe4ff */
[----:B------:R-:W-:Y:S02]  /*8a880*/  IMAD.IADD R141, R141, 0x1, R2 ;  /* 0x000000018d8d7824 */ /* 0x000fe400078e0202 */
[----:B------:R-:W-:-:S03]  /*8a890*/  IMAD.WIDE.U32 R144, P4, R90, R99, R144 ;  /* 0x000000635a907225 */ /* 0x000fc60007880090 */
[----:B------:R-:W-:Y:S01]  /*8a8a0*/  IADD3.X RZ, P6, PT, RZ, R141, RZ, P6, !PT ;  /* 0x0000008dffff7210 */ /* 0x000fe200037de4ff */
[----:B------:R-:W-:-:S04]  /*8a8b0*/  IMAD.WIDE.U32 R94, R99, R92, RZ ;  /* 0x0000005c635e7225 */ /* 0x000fc800078e00ff */
[----:B------:R-:W-:Y:S01]  /*8a8c0*/  IMAD.WIDE.U32 R2, R91, R5, R40 ;  /* 0x000000055b027225 */ /* 0x000fe200078e0028 */
[----:B------:R-:W-:-:S03]  /*8a8d0*/  IADD3.X R40, P2, PT, RZ, R128, RZ, P2, !PT ;  /* 0x00000080ff287210 */ /* 0x000fc6000175e4ff */
[----:B------:R-:W-:Y:S01]  /*8a8e0*/  IMAD.X R115, RZ, RZ, RZ, P4 ;  /* 0x000000ffff737224 */ /* 0x000fe200020e06ff */
[----:B------:R-:W-:Y:S01]  /*8a8f0*/  IADD3 R93, P4, PT, R144, R95, RZ ;  /* 0x0000005f905d7210 */ /* 0x000fe20007f9e0ff */
[----:B------:R-:W-:Y:S01]  /*8a900*/  IMAD.IADD R107, R3, 0x1, R114 ;  /* 0x00000001036b7824 */ /* 0x000fe200078e0272 */
[----:B------:R-:W-:Y:S01]  /*8a910*/  IADD3.X R3, P6, PT, RZ, R40, RZ, P6, !PT ;  /* 0x00000028ff037210 */ /* 0x000fe200037de4ff */
[----:B------:R-:W-:Y:S01]  /*8a920*/  IMAD.MOV.U32 R114, RZ, RZ, R145 ;  /* 0x000000ffff727224 */ /* 0x000fe200078e0091 */
[----:B------:R-:W-:Y:S01]  /*8a930*/  IADD3.X R95, P5, PT, RZ, R120, RZ, P5, !PT ;  /* 0x00000078ff5f7210 */ /* 0x000fe20002fbe4ff */
[----:B------:R-:W-:Y:S01]  /*8a940*/  IMAD.WIDE.U32 R154, R164, R92, RZ ;  /* 0x0000005ca49a7225 */ /* 0x000fe200078e00ff */
[----:B------:R-:W-:Y:S02]  /*8a950*/  IADD3.X R182, PT, PT, RZ, RZ, R129, P6, P2 ;  /* 0x000000ffffb67210 */ /* 0x000fe400037e4481 */
[----:B------:R-:W-:Y:S01]  /*8a960*/  IADD3 RZ, P2, PT, R42, R160, RZ ;  /* 0x000000a02aff7210 */ /* 0x000fe20007f5e0ff */
[----:B------:R-:W-:Y:S01]  /*8a970*/  IMAD.WIDE.U32.X R114, R90, R101, R114, P4 ;  /* 0x000000655a727225 */ /* 0x000fe200020e0472 */
[----:B------:R-:W-:-:S02]  /*8a980*/  IADD3 R128, P4, PT, R3, R2, RZ ;  /* 0x0000000203807210 */ /* 0x000fc40007f9e0ff */
[----:B------:R-:W-:Y:S01]  /*8a990*/  IADD3.X R101, P3, PT, RZ, RZ, RZ, P3, !PT ;  /* 0x000000ffff657210 */ /* 0x000fe20001f7e4ff */
[----:B------:R-:W-:Y:S01]  /*8a9a0*/  IMAD.WIDE.U32 R2, P6, R90, R96, R154 ;  /* 0x000000605a027225 */ /* 0x000fe200078c009a */
[----:B------:R-:W-:Y:S02]  /*8a9b0*/  IADD3.X R129, P4, PT, R107, R182, RZ, P4, !PT ;  /* 0x000000b66b817210 */ /* 0x000fe4000279e4ff */
[----:B------:R-:W-:Y:S01]  /*8a9c0*/  IADD3.X R160, P0, PT, RZ, RZ, RZ, P0, !PT ;  /* 0x000000ffffa07210 */ /* 0x000fe2000071e4ff */
[----:B------:R-:W-:Y:S01]  /*8a9d0*/  IMAD.WIDE.U32 R40, R96, R92, RZ ;  /* 0x0000005c60287225 */ /* 0x000fe200078e00ff */
[----:B------:R-:W-:-:S03]  /*8a9e0*/  IADD3.X RZ, P2, PT, R43, R109, RZ, P2, !PT ;  /* 0x0000006d2bff7210 */ /* 0x000fc6000175e4ff */
[----:B------:R-:W-:Y:S01]  /*8a9f0*/  IMAD.X R155, RZ, RZ, RZ, P6 ;  /* 0x000000ffff9b7224 */ /* 0x000fe200030e06ff */
[----:B------:R-:W-:Y:S01]  /*8aa00*/  IADD3 R4, P6, PT, R2, R41, RZ ;  /* 0x0000002902047210 */ /* 0x000fe20007fde0ff */
[----:B------:R-:W-:Y:S01]  /*8aa10*/  IMAD.MOV.U32 R154, RZ, RZ, R3 ;  /* 0x000000ffff9a7224 */ /* 0x000fe200078e0003 */
[----:B------:R-:W-:Y:S01]  /*8aa20*/  IADD3.X R41, P4, PT, RZ, R95, RZ, P4, !PT ;  /* 0x0000005fff297210 */ /* 0x000fe2000279e4ff */
[----:B------:R-:W-:Y:S02]  /*8aa30*/  IMAD R95, R141, -0x30003, RZ ;  /* 0xfffcfffd8d5f7824 */ /* 0x000fe400078e02ff */
[----:B------:R-:W-:Y:S01]  /*8aa40*/  IMAD.WIDE.U32.X R154, R90, R164, R154, P6 ;  /* 0x000000a45a9a7225 */ /* 0x000fe200030e049a */
[----:B------:R-:W-:Y:S02]  /*8aa50*/  IADD3.X R3, PT, PT, RZ, RZ, R121, P4, P5 ;  /* 0x000000ffff037210 */ /* 0x000fe400027ea479 */
[----:B------:R-:W-:Y:S01]  /*8aa60*/  IADD3 R160, P6, PT, R160, R101, RZ ;  /* 0x00000065a0a07210 */ /* 0x000fe20007fde0ff */
[----:B------:R-:W-:Y:S01]  /*8aa70*/  IMAD.WIDE.U32 R120, R106, 0x397fe69a, R42 ;  /* 0x397fe69a6a787825 */ /* 0x000fe200078e002a */
[----:B------:R-:W-:-:S03]  /*8aa80*/  IADD3 RZ, P4, PT, R148, R130, RZ ;  /* 0x0000008294ff7210 */ /* 0x000fc60007f9e0ff */
[----:B------:R-:W-:Y:S01]  /*8aa90*/  IMAD.WIDE.U32 R106, R91, R99, R148 ;  /* 0x000000635b6a7225 */ /* 0x000fe200078e0094 */
[----:B------:R-:W-:Y:S02]  /*8aaa0*/  IADD3.X RZ, P4, PT, R149, R131, RZ, P4, !PT ;  /* 0x0000008395ff7210 */ /* 0x000fe4000279e4ff */
[----:B------:R-:W-:Y:S01]  /*8aab0*/  IADD3.X R148, P2, PT, RZ, R162, RZ, P2, !PT ;  /* 0x000000a2ff947210 */ /* 0x000fe2000175e4ff */
[----:B------:R-:W-:Y:S01]  /*8aac0*/  IMAD.X R164, RZ, RZ, RZ, P3 ;  /* 0x000000ffffa47224 */ /* 0x000fe200018e06ff */
[----:B------:R-:W-:Y:S01]  /*8aad0*/  IADD3 R106, P5, PT, R41, R106, RZ ;  /* 0x0000006a296a7210 */ /* 0x000fe20007fbe0ff */
[----:B------:R-:W-:Y:S01]  /*8aae0*/  IMAD.WIDE.U32 R42, R140, -0x30003, RZ ;  /* 0xfffcfffd8c2a7825 */ /* 0x000fe200078e00ff */
[----:B------:R-:W-:Y:S02]  /*8aaf0*/  IADD3 R181, P3, PT, R181, R160, RZ ;  /* 0x000000a0b5b57210 */ /* 0x000fe40007f7e0ff */
[----:B------:R-:W-:Y:S01]  /*8ab00*/  IADD3.X R164, PT, PT, R164, RZ, RZ, P6, P0 ;  /* 0x000000ffa4a47210 */ /* 0x000fe200037e04ff */
[----:B------:R-:W-:Y:S01]  /*8ab10*/  IMAD R95, R140, -0x760c0004, R95 ;  /* 0x89f3fffc8c5f7824 */ /* 0x000fe200078e025f */
[----:B------:R-:W-:Y:S01]  /*8ab20*/  IADD3 R120, P6, PT, R0, R120, RZ ;  /* 0x0000007800787210 */ /* 0x000fe20007fde0ff */
[----:B------:R-:W-:Y:S01]  /*8ab30*/  IMAD.IADD R134, R107, 0x1, R134 ;  /* 0x000000016b867824 */ /* 0x000fe200078e0286 */
[----:B------:R-:W-:Y:S01]  /*8ab40*/  IADD3.X R173, P3, PT, R173, R164, RZ, P3, !PT ;  /* 0x000000a4adad7210 */ /* 0x000fe20001f7e4ff */
[----:B------:R-:W-:-:S02]  /*8ab50*/  IMAD.IADD R0, R43, 0x1, R95 ;  /* 0x000000012b007824 */ /* 0x000fc400078e025f */
[----:B------:R-:W-:Y:S01]  /*8ab60*/  IMAD.IADD R158, R121, 0x1, R158 ;  /* 0x00000001799e7824 */ /* 0x000fe200078e029e */
[----:B------:R-:W-:Y:S01]  /*8ab70*/  IADD3.X R107, P0, PT, R134, R3, RZ, P5, !PT ;  /* 0x00000003866b7210 */ /* 0x000fe20002f1e4ff */
[----:B------:R-:W-:Y:S01]  /*8ab80*/  IMAD.WIDE.U32 R130, R0, -0x5555, RZ ;  /* 0xffffaaab00827825 */ /* 0x000fe200078e00ff */
[----:B------:R-:W-:Y:S02]  /*8ab90*/  IADD3.X R3, P4, PT, RZ, R132, RZ, P4, !PT ;  /* 0x00000084ff037210 */ /* 0x000fe4000279e4ff */
[----:B------:R-:W-:Y:S01]  /*8aba0*/  IADD3.X R121, P5, PT, R158, R105, RZ, P6, !PT ;  /* 0x000000699e797210 */ /* 0x000fe200037be4ff */
[C---:B------:R-:W-:Y:S01]  /*8abb0*/  IMAD.WIDE.U32 R134, R42.reuse, -0x5555, RZ ;  /* 0xffffaaab2a867825 */ /* 0x040fe200078e00ff */
[----:B------:R-:W-:Y:S02]  /*8abc0*/  IADD3.X R3, P0, PT, RZ, R3, RZ, P0, !PT ;  /* 0x00000003ff037210 */ /* 0x000fe4000071e4ff */
[----:B------:R-:W-:Y:S01]  /*8abd0*/  IADD3.X R148, P5, PT, RZ, R148, RZ, P5, !PT ;  /* 0x00000094ff947210 */ /* 0x000fe20002fbe4ff */
[----:B------:R-:W-:Y:S01]  /*8abe0*/  IMAD.WIDE.U32 R130, P6, R42, -0x46010001, R130 ;  /* 0xb9feffff2a827825 */ /* 0x000fe200078c0082 */
[----:B------:R-:W-:-:S02]  /*8abf0*/  IADD3.X R41, PT, PT, RZ, RZ, R133, P0, P4 ;  /* 0x000000ffff297210 */ /* 0x000fc400007e8485 */
[----:B------:R-:W-:Y:S01]  /*8ac00*/  IADD3 RZ, P0, PT, R168, R118, RZ ;  /* 0x00000076a8ff7210 */ /* 0x000fe20007f1e0ff */
[----:B------:R-:W-:Y:S01]  /*8ac10*/  IMAD.WIDE.U32 R118, R91, R96, R168 ;  /* 0x000000605b767225 */ /* 0x000fe200078e00a8 */
[----:B------:R-:W-:Y:S02]  /*8ac20*/  IADD3.X R162, PT, PT, RZ, RZ, R163, P5, P2 ;  /* 0x000000ffffa27210 */ /* 0x000fe40002fe44a3 */
[----:B------:R-:W-:Y:S01]  /*8ac30*/  IADD3 RZ, P5, PT, R140, R134, RZ ;  /* 0x000000868cff7210 */ /* 0x000fe20007fbe0ff */
[----:B------:R-:W-:Y:S01]  /*8ac40*/  IMAD.WIDE.U32 R132, R42, -0x5555, R140 ;  /* 0xffffaaab2a847825 */ /* 0x000fe200078e008c */
[----:B------:R-:W-:Y:S02]  /*8ac50*/  IADD3 R43, P2, PT, R130, R135, RZ ;  /* 0x00000087822b7210 */ /* 0x000fe40007f5e0ff */
[----:B------:R-:W-:Y:S01]  /*8ac60*/  IADD3 R118, P4, PT, R3, R118, RZ ;  /* 0x0000007603767210 */ /* 0x000fe20007f9e0ff */
[----:B------:R-:W-:Y:S01]  /*8ac70*/  IMAD.X R135, RZ, RZ, RZ, P6 ;  /* 0x000000ffff877224 */ /* 0x000fe200030e06ff */
[----:B------:R-:W-:Y:S01]  /*8ac80*/  IADD3.X RZ, P0, PT, R169, R172, RZ, P0, !PT ;  /* 0x000000aca9ff7210 */ /* 0x000fe2000071e4ff */
[----:B------:R-:W-:Y:S01]  /*8ac90*/  IMAD.IADD R142, R119, 0x1, R142 ;  /* 0x00000001778e7824 */ /* 0x000fe200078e028e */
[----:B------:R-:W-:Y:S01]  /*8aca0*/  IADD3 RZ, P6, PT, RZ, R132, RZ ;  /* 0x00000084ffff7210 */ /* 0x000fe20007fde0ff */
[----:B------:R-:W-:Y:S01]  /*8acb0*/  IMAD.MOV.U32 R134, RZ, RZ, R131 ;  /* 0x000000ffff867224 */ /* 0x000fe200078e0083 */
[----:B------:R-:W-:Y:S01]  /*8acc0*/  IADD3.X RZ, P5, PT, R141, R43, RZ, P5, !PT ;  /* 0x0000002b8dff7210 */ /* 0x000fe20002fbe4ff */
[----:B------:R-:W-:Y:S01]  /*8acd0*/  IMAD.IADD R132, R133, 0x1, R130 ;  /* 0x0000000185847824 */ /* 0x000fe200078e0282 */
[----:B------:R-:W-:Y:S01]  /*8ace0*/  IADD3.X R119, P4, PT, R142, R41, RZ, P4, !PT ;  /* 0x000000298e777210 */ /* 0x000fe2000279e4ff */
[----:B------:R-:W-:Y:S01]  /*8acf0*/  IMAD.WIDE.U32.X R134, R0, -0x46010001, R134, P2 ;  /* 0xb9feffff00867825 */ /* 0x000fe200010e0486 */
[----:B------:R-:W-:-:S02]  /*8ad00*/  IADD3.X R41, P2, PT, RZ, R136, RZ, P0, !PT ;  /* 0x00000088ff297210 */ /* 0x000fc4000075e4ff */
[----:B------:R-:W-:Y:S01]  /*8ad10*/  IADD3.X RZ, P6, PT, RZ, R132, RZ, P6, !PT ;  /* 0x00000084ffff7210 */ /* 0x000fe200037de4ff */
[----:B------:R-:W-:Y:S01]  /*8ad20*/  IMAD.WIDE.U32 R130, R91, R104, R120 ;  /* 0x000000685b827225 */ /* 0x000fe200078e0078 */
[----:B------:R-:W-:Y:S02]  /*8ad30*/  IADD3.X R113, P5, PT, RZ, R134, RZ, P5, !PT ;  /* 0x00000086ff717210 */ /* 0x000fe40002fbe4ff */
[----:B------:R-:W-:Y:S01]  /*8ad40*/  IADD3.X R41, P4, PT, RZ, R41, RZ, P4, !PT ;  /* 0x00000029ff297210 */ /* 0x000fe2000279e4ff */
[----:B------:R-:W-:Y:S01]  /*8ad50*/  IMAD.IADD R3, R131, 0x1, R108 ;  /* 0x0000000183037824 */ /* 0x000fe200078e026c */
[----:B------:R-:W-:Y:S01]  /*8ad60*/  IADD3 RZ, P0, PT, R120, R138, RZ ;  /* 0x0000008a78ff7210 */ /* 0x000fe20007f1e0ff */
[----:B------:R-:W-:Y:S01]  /*8ad70*/  IMAD.WIDE.U32 R108, R102, R92, RZ ;  /* 0x0000005c666c7225 */ /* 0x000fe200078e00ff */
[----:B------:R-:W-:Y:S02]  /*8ad80*/  IADD3.X R113, P6, PT, RZ, R113, RZ, P6, !PT ;  /* 0x00000071ff717210 */ /* 0x000fe400037de4ff */
[----:B------:R-:W-:Y:S01]  /*8ad90*/  IADD3.X R136, PT, PT, RZ, RZ, R137, P4, P2 ;  /* 0x000000ffff887210 */ /* 0x000fe200027e4489 */
[----:B------:R-:W-:Y:S01]  /*8ada0*/  IMAD.WIDE.U32 R140, R0, -0x94f09dc, RZ ;  /* 0xf6b0f624008c7825 */ /* 0x000fe200078e00ff */
[----:B------:R-:W-:-:S02]  /*8adb0*/  IADD3.X RZ, P0, PT, R121, R139, RZ, P0, !PT ;  /* 0x0000008b79ff7210 */ /* 0x000fc4000071e4ff */
[----:B------:R-:W-:Y:S01]  /*8adc0*/  IADD3 R130, P4, PT, R41, R130, RZ ;  /* 0x0000008229827210 */ /* 0x000fe20007f9e0ff */
[----:B------:R-:W-:Y:S01]  /*8add0*/  IMAD.WIDE.U32 R120, R104, R92, RZ ;  /* 0x0000005c68787225 */ /* 0x000fe200078e00ff */
[----:B------:R-:W-:Y:S02]  /*8ade0*/  IADD3 R132, P2, PT, R148, R181, RZ ;  /* 0x000000b594847210 */ /* 0x000fe40007f5e0ff */
[----:B------:R-:W-:Y:S01]  /*8adf0*/  IADD3.X R105, PT, PT, RZ, RZ, R135, P6, P5 ;  /* 0x000000ffff697210 */ /* 0x000fe200037ea487 */
[----:B------:R-:W-:Y:S01]  /*8ae00*/  IMAD.WIDE.U32 R134, R0, -0x4eac0001, RZ ;  /* 0xb153ffff00867825 */ /* 0x000fe200078e00ff */
[----:B------:R-:W-:Y:S02]  /*8ae10*/  IADD3.X R131, P4, PT, R3, R136, RZ, P4, !PT ;  /* 0x0000008803837210 */ /* 0x000fe4000279e4ff */
[----:B------:R-:W-:Y:S01]  /*8ae20*/  IADD3.X R43, P5, PT, RZ, R116, RZ, P0, !PT ;  /* 0x00000074ff2b7210 */ /* 0x000fe200007be4ff */
[----:B------:R-:W-:Y:S01]  /*8ae30*/  IMAD.WIDE.U32 R136, R42, -0x4eac0001, RZ ;  /* 0xb153ffff2a887825 */ /* 0x000fe200078e00ff */
[----:B------:R-:W-:-:S02]  /*8ae40*/  IADD3.X R133, P0, PT, R162, R173, RZ, P2, !PT ;  /* 0x000000ada2857210 */ /* 0x000fc4000171e4ff */
[----:B------:R-:W-:Y:S01]  /*8ae50*/  IADD3.X R43, P6, PT, RZ, R43, RZ, P4, !PT ;  /* 0x0000002bff2b7210 */ /* 0x000fe200027de4ff */
[----:B------:R-:W-:Y:S01]  /*8ae60*/  IMAD.WIDE.U32 R108, P2, R90, R104, R108 ;  /* 0x000000685a6c7225 */ /* 0x000fe2000784006c */
[----:B------:R-:W-:Y:S02]  /*8ae70*/  IADD3.X R95, P0, PT, RZ, RZ, RZ, P0, !PT ;  /* 0x000000ffff5f7210 */ /* 0x000fe4000071e4ff */
[----:B------:R-:W-:Y:S01]  /*8ae80*/  IADD3.X R101, PT, PT, RZ, RZ, R117, P6, P5 ;  /* 0x000000ffff657210 */ /* 0x000fe200037ea475 */
[----:B------:R-:W-:Y:S01]  /*8ae90*/  IMAD.WIDE.U32 R134, P4, R42, 0x1eabfffe, R134 ;  /* 0x1eabfffe2a867825 */ /* 0x000fe20007880086 */
[----:B------:R-:W-:-:S03]  /*8aea0*/  IADD3 R3, P5, PT, R108, R121, RZ ;  /* 0x000000796c037210 */ /* 0x000fc60007fbe0ff */
[----:B------:R-:W-:Y:S01]  /*8aeb0*/  IMAD.X R139, RZ, RZ, RZ, P2 ;  /* 0x000000ffff8b7224 */ /* 0x000fe200010e06ff */
[----:B------:R-:W-:Y:S01]  /*8aec0*/  IADD3 RZ, P2, PT, R128, R136, RZ ;  /* 0x0000008880ff7210 */ /* 0x000fe20007f5e0ff */
[----:B------:R-:W-:Y:S01]  /*8aed0*/  IMAD.MOV.U32 R138, RZ, RZ, R109 ;  /* 0x000000ffff8a7224 */ /* 0x000fe200078e006d */
[----:B------:R-:W-:Y:S01]  /*8aee0*/  IADD3.X R136, P3, PT, RZ, RZ, RZ, P3, !PT ;  /* 0x000000ffff887210 */ /* 0x000fe20001f7e4ff */
[----:B------:R-:W-:Y:S01]  /*8aef0*/  IMAD.WIDE.U32 R160, R0, 0x397fe69a, RZ ;  /* 0x397fe69a00a07825 */ /* 0x000fe200078e00ff */
[----:B------:R-:W-:-:S03]  /*8af00*/  IADD3 R137, P6, PT, R134, R137, RZ ;  /* 0x0000008986897210 */ /* 0x000fc60007fde0ff */
[----:B------:R-:W-:Y:S01]  /*8af10*/  IMAD.X R41, RZ, RZ, RZ, P3 ;  /* 0x000000ffff297224 */ /* 0x000fe200018e06ff */
[----:B------:R-:W-:Y:S01]  /*8af20*/  IADD3.X RZ, P2, PT, R129, R137, RZ, P2, !PT ;  /* 0x0000008981ff7210 */ /* 0x000fe2000175e4ff */
[----:B------:R-:W-:Y:S01]  /*8af30*/  IMAD.WIDE.U32.X R116, R90, R102, R138, P5 ;  /* 0x000000665a747225 */ /* 0x000fe200028e048a */
[----:B------:R-:W-:-:S03]  /*8af40*/  IADD3 R95, P3, PT, R95, R136, RZ ;  /* 0x000000885f5f7210 */ /* 0x000fc60007f7e0ff */
[----:B------:R-:W-:Y:S01]  /*8af50*/  IMAD.WIDE.U32 R136, R0, 0x434bacd7, RZ ;  /* 0x434bacd700887825 */ /* 0x000fe200078e00ff */
[----:B------:R-:W-:-:S03]  /*8af60*/  IADD3.X R41, PT, PT, R41, RZ, RZ, P3, P0 ;  /* 0x000000ff29297210 */ /* 0x000fc60001fe04ff */
[----:B------:R-:W-:-:S04]  /*8af70*/  IMAD.WIDE.U32 R138, R0, -0xc7aed41, RZ ;  /* 0xf38512bf008a7825 */ /* 0x000fc800078e00ff */
[----:B------:R-:W-:-:S04]  /*8af80*/  IMAD.WIDE.U32 R136, P3, R42, 0x4b1ba7b6, R136 ;  /* 0x4b1ba7b62a887825 */ /* 0x000fc80007860088 */
[----:B------:R-:W-:-:S04]  /*8af90*/  IMAD.WIDE.U32 R148, R42, -0x94f09dc, RZ ;  /* 0xf6b0f6242a947825 */ /* 0x000fc800078e00ff */
[----:B------:R-:W-:-:S04]  /*8afa0*/  IMAD.WIDE.U32 R140, P5, R42, 0x6730d2a0, R140 ;  /* 0x6730d2a02a8c7825 */ /* 0x000fc800078a008c */
[----:B------:R-:W-:-:S04]  /*8afb0*/  IMAD.WIDE.U32 R168, R42, -0x4eac0001, R128 ;  /* 0xb153ffff2aa87825 */ /* 0x000fc800078e0080 */
[----:B------:R-:W-:Y:S02]  /*8afc0*/  IMAD.X R129, RZ, RZ, RZ, P3 ;  /* 0x000000ffff817224 */ /* 0x000fe400018e06ff */
[----:B------:R-:W-:-:S04]  /*8afd0*/  IMAD.WIDE.U32 R138, P0, R42, 0x64774b84, R138 ;  /* 0x64774b842a8a7825 */ /* 0x000fc8000780008a */
[----:B------:R-:W-:-:S04]  /*8afe0*/  IMAD.WIDE.U32 R160, P3, R42, 0x1a0111ea, R160 ;  /* 0x1a0111ea2aa07825 */ /* 0x000fc800078600a0 */
[----:B------:R-:W-:-:S04]  /*8aff0*/  IMAD.WIDE.U32 R162, R42, -0xc7aed41, RZ ;  /* 0xf38512bf2aa27825 */ /* 0x000fc800078e00ff */
[----:B------:R-:W-:Y:S01]  /*8b000*/  IMAD.X R143, RZ, RZ, RZ, P4 ;  /* 0x000000ffff8f7224 */ /* 0x000fe200020e06ff */
[----:B------:R-:W-:Y:S01]  /*8b010*/  IADD3 R102, P4, PT, R138, R163, RZ ;  /* 0x000000a38a667210 */ /* 0x000fe20007f9e0ff */
[----:B------:R-:W-:Y:S01]  /*8b020*/  IMAD.X R159, RZ, RZ, RZ, P5 ;  /* 0x000000ffff9f7224 */ /* 0x000fe200028e06ff */
[----:B------:R-:W-:Y:S01]  /*8b030*/  IADD3 R109, P5, PT, R140, R149, RZ ;  /* 0x000000958c6d7210 */ /* 0x000fe20007fbe0ff */
[----:B------:R-:W-:Y:S02]  /*8b040*/  IMAD.MOV.U32 R142, RZ, RZ, R135 ;  /* 0x000000ffff8e7224 */ /* 0x000fe400078e0087 */
[----:B------:R-:W-:Y:S01]  /*8b050*/  IMAD.X R149, RZ, RZ, RZ, P0 ;  /* 0x000000ffff957224 */ /* 0x000fe200000e06ff */
[----:B------:R-:W-:Y:S01]  /*8b060*/  IADD3 RZ, P0, PT, R106, R148, RZ ;  /* 0x000000946aff7210 */ /* 0x000fe20007f1e0ff */
[----:B------:R-:W-:Y:S01]  /*8b070*/  IMAD.X R135, RZ, RZ, RZ, P3 ;  /* 0x000000ffff877224 */ /* 0x000fe200018e06ff */
[----:B------:R-:W-:Y:S01]  /*8b080*/  IADD3 RZ, P3, PT, R118, R162, RZ ;  /* 0x000000a276ff7210 */ /* 0x000fe20007f7e0ff */
[----:B------:R-:W-:Y:S01]  /*8b090*/  IMAD.IADD R128, R169, 0x1, R134 ;  /* 0x00000001a9807824 */ /* 0x000fe200078e0286 */
[----:B------:R-:W-:Y:S01]  /*8b0a0*/  IADD3.X RZ, P0, PT, R107, R109, RZ, P0, !PT ;  /* 0x0000006d6bff7210 */ /* 0x000fe2000071e4ff */
[----:B------:R-:W-:Y:S01]  /*8b0b0*/  IMAD.WIDE.U32.X R142, R0, 0x1eabfffe, R142, P6 ;  /* 0x1eabfffe008e7825 */ /* 0x000fe200030e048e */
[----:B------:R-:W-:-:S02]  /*8b0c0*/  IADD3 R168, P6, PT, R113, R168, RZ ;  /* 0x000000a871a87210 */ /* 0x000fc40007fde0ff */
[----:B------:R-:W-:Y:S01]  /*8b0d0*/  IADD3.X RZ, P3, PT, R119, R102, RZ, P3, !PT ;  /* 0x0000006677ff7210 */ /* 0x000fe20001f7e4ff */
[----:B------:R-:W-:Y:S01]  /*8b0e0*/  IMAD.WIDE.U32 R162, R42, 0x434bacd7, RZ ;  /* 0x434bacd72aa27825 */ /* 0x000fe200078e00ff */
[----:B------:R-:W-:-:S03]  /*8b0f0*/  IADD3.X R169, P6, PT, R128, R105, RZ, P6, !PT ;  /* 0x0000006980a97210 */ /* 0x000fc600037de4ff */
[----:B------:R-:W-:Y:S02]  /*8b100*/  IMAD.MOV.U32 R148, RZ, RZ, R139 ;  /* 0x000000ffff947224 */ /* 0x000fe400078e008b */
[----:B------:R-:W-:-:S04]  /*8b110*/  IMAD.WIDE.U32 R172, R42, 0x397fe69a, RZ ;  /* 0x397fe69a2aac7825 */ /* 0x000fc800078e00ff */
[----:B------:R-:W-:Y:S01]  /*8b120*/  IMAD.WIDE.U32.X R148, R0, 0x64774b84, R148, P4 ;  /* 0x64774b8400947825 */ /* 0x000fe200020e0494 */
[----:B------:R-:W-:-:S03]  /*8b130*/  IADD3 R109, P4, PT, R136, R163, RZ ;  /* 0x000000a3886d7210 */ /* 0x000fc60007f9e0ff */
[----:B------:R-:W-:Y:S02]  /*8b140*/  IMAD.MOV.U32 R128, RZ, RZ, R137 ;  /* 0x000000ffff807224 */ /* 0x000fe400078e0089 */
[----:B------:R-:W-:-:S04]  /*8b150*/  IMAD.WIDE.U32 R106, R42, -0x94f09dc, R106 ;  /* 0xf6b0f6242a6a7825 */ /* 0x000fc800078e006a */
[----:B------:R-:W-:Y:S02]  /*8b160*/  IMAD.MOV.U32 R158, RZ, RZ, R141 ;  /* 0x000000ffff9e7224 */ /* 0x000fe400078e008d */
[----:B------:R-:W-:Y:S01]  /*8b170*/  IMAD.WIDE.U32.X R128, R0, 0x4b1ba7b6, R128, P4 ;  /* 0x4b1ba7b600807825 */ /* 0x000fe200020e0480 */
[----:B------:R-:W-:-:S03]  /*8b180*/  IADD3 R105, P4, PT, R160, R173, RZ ;  /* 0x000000ada0697210 */ /* 0x000fc60007f9e0ff */
[----:B------:R-:W-:Y:S02]  /*8b190*/  IMAD.IADD R107, R107, 0x1, R140 ;  /* 0x000000016b6b7824 */ /* 0x000fe400078e028c */
[----:B------:R-:W-:-:S04]  /*8b1a0*/  IMAD.WIDE.U32.X R158, R0, 0x6730d2a0, R158, P5 ;  /* 0x6730d2a0009e7825 */ /* 0x000fc800028e049e */
[----:B------:R-:W-:Y:S01]  /*8b1b0*/  IMAD.WIDE.U32 R140, R91, R103, R132 ;  /* 0x000000675b8c7225 */ /* 0x000fe200078e0084 */
[----:B------:R-:W-:-:S03]  /*8b1c0*/  IADD3.X R91, P5, PT, RZ, R142, RZ, P2, !PT ;  /* 0x0000008eff5b7210 */ /* 0x000fc600017be4ff */
[----:B------:R-:W-:Y:S01]  /*8b1d0*/  IMAD.MOV.U32 R134, RZ, RZ, R161 ;  /* 0x000000ffff867224 */ /* 0x000fe200078e00a1 */
[----:B------:R-:W-:Y:S01]  /*8b1e0*/  IADD3.X R91, P6, PT, RZ, R91, RZ, P6, !PT ;  /* 0x0000005bff5b7210 */ /* 0x000fe200037de4ff */
[----:B------:R-:W-:Y:S01]  /*8b1f0*/  IMAD.IADD R124, R141, 0x1, R124 ;  /* 0x000000018d7c7824 */ /* 0x000fe200078e027c */
[----:B------:R-:W-:Y:S01]  /*8b200*/  IADD3 R140, P2, PT, R43, R140, RZ ;  /* 0x0000008c2b8c7210 */ /* 0x000fe20007f5e0ff */
[----:B------:R-:W-:Y:S01]  /*8b210*/  IMAD.WIDE.U32.X R134, R0, 0x1a0111ea, R134, P4 ;  /* 0x1a0111ea00867825 */ /* 0x000fe200020e0486 */
[----:B------:R-:W-:Y:S02]  /*8b220*/  IADD3 RZ, P4, PT, R132, R122, RZ ;  /* 0x0000007a84ff7210 */ /* 0x000fe40007f9e0ff */
[----:B------:R-:W-:Y:S01]  /*8b230*/  IADD3.X R142, PT, PT, RZ, RZ, R143, P6, P5 ;  /* 0x000000ffff8e7210 */ /* 0x000fe200037ea48f */
[----:B------:R-:W-:Y:S01]  /*8b240*/  IMAD.WIDE.U32 R118, R42, -0xc7aed41, R118 ;  /* 0xf38512bf2a767825 */ /* 0x000fe200078e0076 */
[----:B------:R-:W-:Y:S02]  /*8b250*/  IADD3.X RZ, P4, PT, R133, R123, RZ, P4, !PT ;  /* 0x0000007b85ff7210 */ /* 0x000fe4000279e4ff */
[----:B------:R-:W-:Y:S01]  /*8b260*/  IADD3 R106, P5, PT, R91, R106, RZ ;  /* 0x0000006a5b6a7210 */ /* 0x000fe20007fbe0ff */
[----:B------:R-:W-:Y:S01]  /*8b270*/  IMAD.IADD R138, R119, 0x1, R138 ;  /* 0x00000001778a7824 */ /* 0x000fe200078e028a */
[----:B------:R-:W-:Y:S01]  /*8b280*/  IADD3.X R141, P2, PT, R124, R101, RZ, P2, !PT ;  /* 0x000000657c8d7210 */ /* 0x000fe2000175e4ff */
[----:B------:R-:W-:Y:S01]  /*8b290*/  IMAD.WIDE.U32 R100, R92, R100, R168 ;  /* 0x000000645c647225 */ /* 0x000fe200078e00a8 */
[----:B------:R-:W-:-:S02]  /*8b2a0*/  IADD3.X R0, P4, PT, RZ, R146, RZ, P4, !PT ;  /* 0x00000092ff007210 */ /* 0x000fc4000279e4ff */
[----:B------:R-:W-:Y:S01]  /*8b2b0*/  IADD3.X R107, P5, PT, R107, R142, RZ, P5, !PT ;  /* 0x0000008e6b6b7210 */ /* 0x000fe20002fbe4ff */
[----:B------:R-:W-:Y:S01]  /*8b2c0*/  IMAD.IADD R101, R101, 0x1, R150 ;  /* 0x0000000165657824 */ /* 0x000fe200078e0296 */
[----:B------:R-:W-:Y:S02]  /*8b2d0*/  IADD3.X R43, P0, PT, RZ, R158, RZ, P0, !PT ;  /* 0x0000009eff2b7210 */ /* 0x000fe4000071e4ff */
[----:B------:R-:W-:Y:S02]  /*8b2e0*/  IADD3.X R102, P6, PT, RZ, R0, RZ, P2, !PT ;  /* 0x00000000ff667210 */ /* 0x000fe400017de4ff */
[----:B------:R-:W-:Y:S02]  /*8b2f0*/  IADD3.X R43, P5, PT, RZ, R43, RZ, P5, !PT ;  /* 0x0000002bff2b7210 */ /* 0x000fe40002fbe4ff */
[----:B------:R-:W-:Y:S02]  /*8b300*/  IADD3.X R146, PT, PT, RZ, RZ, R147, P6, P4 ;  /* 0x000000ffff927210 */ /* 0x000fe400037e8493 */
[----:B------:R-:W-:-:S02]  /*8b310*/  IADD3 R118, P4, PT, R43, R118, RZ ;  /* 0x000000762b767210 */ /* 0x000fc40007f9e0ff */
[----:B------:R-:W-:Y:S02]  /*8b320*/  IADD3.X R159, PT, PT, RZ, RZ, R159, P5, P0 ;  /* 0x000000ffff9f7210 */ /* 0x000fe40002fe049f */
[----:B------:R-:W-:Y:S02]  /*8b330*/  IADD3 RZ, P6, PT, R130, R162, RZ ;  /* 0x000000a282ff7210 */ /* 0x000fe40007fde0ff */
[----:B------:R-:W-:Y:S02]  /*8b340*/  IADD3.X R119, P4, PT, R138, R159, RZ, P4, !PT ;  /* 0x0000009f8a777210 */ /* 0x000fe4000279e4ff */
[----:B------:R-:W-:Y:S02]  /*8b350*/  IADD3.X R43, P5, PT, RZ, R148, RZ, P3, !PT ;  /* 0x00000094ff2b7210 */ /* 0x000fe40001fbe4ff */
[----:B------:R-:W-:Y:S01]  /*8b360*/  IADD3.X RZ, P0, PT, R131, R109, RZ, P6, !PT ;  /* 0x0000006d83ff7210 */ /* 0x000fe2000371e4ff */
[----:B------:R-:W-:Y:S01]  /*8b370*/  IMAD.WIDE.U32 R130, R42, 0x434bacd7, R130 ;  /* 0x434bacd72a827825 */ /* 0x000fe200078e0082 */
[----:B------:R-:W-:-:S02]  /*8b380*/  IADD3.X R43, P6, PT, RZ, R43, RZ, P4, !PT ;  /* 0x0000002bff2b7210 */ /* 0x000fc400027de4ff */
[----:B------:R-:W-:Y:S01]  /*8b390*/  IADD3 RZ, P2, PT, R168, R110, RZ ;  /* 0x0000006ea8ff7210 */ /* 0x000fe20007f5e0ff */
[----:B------:R-:W-:Y:S01]  /*8b3a0*/  IMAD.IADD R136, R131, 0x1, R136 ;  /* 0x0000000183887824 */ /* 0x000fe200078e0288 */
[----:B------:R-:W-:Y:S02]  /*8b3b0*/  IADD3.X R149, PT, PT, RZ, RZ, R149, P6, P5 ;  /* 0x000000ffff957210 */ /* 0x000fe400037ea495 */
[----:B------:R-:W-:Y:S01]  /*8b3c0*/  IADD3 R130, P6, PT, R43, R130, RZ ;  /* 0x000000822b827210 */ /* 0x000fe20007fde0ff */
[----:B------:R-:W-:Y:S01]  /*8b3d0*/  IMAD.WIDE.U32 R42, R42, 0x397fe69a, R140 ;  /* 0x397fe69a2a2a7825 */ /* 0x000fe200078e008c */
[----:B------:R-:W-:Y:S02]  /*8b3e0*/  IADD3.X RZ, P2, PT, R169, R111, RZ, P2, !PT ;  /* 0x0000006fa9ff7210 */ /* 0x000fe4000175e4ff */
[----:B------:R-:W-:Y:S01]  /*8b3f0*/  IADD3 RZ, P5, PT, RZ, R100, RZ ;  /* 0x00000064ffff7210 */ /* 0x000fe20007fbe0ff */
[----:B------:R-:W-:Y:S01]  /*8b400*/  IMAD.IADD R160, R43, 0x1, R160 ;  /* 0x000000012ba07824 */ /* 0x000fe200078e02a0 */
[----:B------:R-:W-:-:S02]  /*8b410*/  IADD3 RZ, P3, PT, R106, R156, RZ ;  /* 0x0000009c6aff7210 */ /* 0x000fc40007f7e0ff */
[----:B------:R-:W-:Y:S02]  /*8b420*/  IADD3.X R131, P6, PT, R136, R149, RZ, P6, !PT ;  /* 0x0000009588837210 */ /* 0x000fe400037de4ff */
[----:B------:R-:W-:Y:S02]  /*8b430*/  IADD3.X R91, P0, PT, RZ, R128, RZ, P0, !PT ;  /* 0x00000080ff5b7210 */ /* 0x000fe4000071e4ff */
[----:B------:R-:W-:Y:S02]  /*8b440*/  IADD3.X R0, P2, PT, RZ, R152, RZ, P2, !PT ;  /* 0x00000098ff007210 */ /* 0x000fe4000175e4ff */
[----:B------:R-:W-:Y:S02]  /*8b450*/  IADD3.X RZ, P5, PT, RZ, R101, RZ, P5, !PT ;  /* 0x00000065ffff7210 */ /* 0x000fe40002fbe4ff */
[----:B------:R-:W-:Y:S01]  /*8b460*/  IADD3.X RZ, P3, PT, R107, R97, RZ, P3, !PT ;  /* 0x000000616bff7210 */ /* 0x000fe20001f7e4ff */
[----:B------:R-:W-:Y:S01]  /*8b470*/  IMAD.WIDE.U32 R106, R92, R5, R106 ;  /* 0x000000055c6a7225 */ /* 0x000fe200078e006a */
[----:B------:R-:W-:-:S02]  /*8b480*/  IADD3.X R91, P6, PT, RZ, R91, RZ, P6, !PT ;  /* 0x0000005bff5b7210 */ /* 0x000fc400037de4ff */
[----:B------:R-:W-:Y:S01]  /*8b490*/  IADD3.X R5, P5, PT, RZ, R0, RZ, P5, !PT ;  /* 0x00000000ff057210 */ /* 0x000fe20002fbe4ff */
[----:B------:R-:W-:Y:S01]  /*8b4a0*/  IMAD.IADD R112, R107, 0x1, R112 ;  /* 0x000000016b707824 */ /* 0x000fe200078e0270 */
[----:B------:R-:W-:Y:S01]  /*8b4b0*/  IADD3.X R129, PT, PT, RZ, RZ, R129, P6, P0 ;  /* 0x000000ffff817210 */ /* 0x000fe200037e0481 */
[----:B------:R-:W-:Y:S01]  /*8b4c0*/  IMAD.WIDE.U32 R96, R92, R96, R130 ;  /* 0x000000605c607225 */ /* 0x000fe200078e0082 */
[----:B------:R-:W-:Y:S02]  /*8b4d0*/  IADD3 R106, P6, PT, R5, R106, RZ ;  /* 0x0000006a056a7210 */ /* 0x000fe40007fde0ff */
[----:B------:R-:W-:Y:S01]  /*8b4e0*/  IADD3 RZ, P4, PT, R140, R172, RZ ;  /* 0x000000ac8cff7210 */ /* 0x000fe20007f9e0ff */
[----:B------:R-:W-:Y:S01]  /*8b4f0*/  IMAD R5, R101, -0x30003, RZ ;  /* 0xfffcfffd65057824 */ /* 0x000fe200078e02ff */
[----:B------:R-:W-:Y:S01]  /*8b500*/  IADD3.X R153, PT, PT, RZ, RZ, R153, P5, P2 ;  /* 0x000000ffff997210 */ /* 0x000fe20002fe4499 */
[----:B------:R-:W-:Y:S01]  /*8b510*/  IMAD.IADD R2, R97, 0x1, R2 ;  /* 0x0000000161027824 */ /* 0x000fe200078e0202 */
[----:B------:R-:W-:Y:S01]  /*8b520*/  IADD3 RZ, P0, PT, R118, R94, RZ ;  /* 0x0000005e76ff7210 */ /* 0x000fe20007f1e0ff */
[----:B------:R-:W-:Y:S01]  /*8b530*/  IMAD R5, R100, -0x760c0004, R5 ;  /* 0x89f3fffc64057824 */ /* 0x000fe200078e0205 */
[----:B------:R-:W-:Y:S01]  /*8b540*/  IADD3 R102, P2, PT, R102, R95, RZ ;  /* 0x0000005f66667210 */ /* 0x000fe20007f5e0ff */
[----:B------:R-:W-:Y:S01]  /*8b550*/  IMAD.WIDE.U32 R94, R100, -0x30003, RZ ;  /* 0xfffcfffd645e7825 */ /* 0x000fe200078e00ff */
[----:B------:R-:W-:-:S02]  /*8b560*/  IADD3.X RZ, P4, PT, R141, R105, RZ, P4, !PT ;  /* 0x000000698dff7210 */ /* 0x000fc4000279e4ff */
[----:B------:R-:W-:Y:S01]  /*8b570*/  IADD3 R42, P5, PT, R91, R42, RZ ;  /* 0x0000002a5b2a7210 */ /* 0x000fe20007fbe0ff */
[----:B------:R-:W-:Y:S01]  /*8b580*/  IMAD.IADD R0, R95, 0x1, R5 ;  /* 0x000000015f007824 */ /* 0x000fe200078e0205 */
[----:B------:R-:W-:Y:S01]  /*8b590*/  IADD3.X RZ, P0, PT, R119, R93, RZ, P0, !PT ;  /* 0x0000005d77ff7210 */ /* 0x000fe2000071e4ff */
[----:B------:R-:W-:Y:S01]  /*8b5a0*/  IMAD.WIDE.U32 R118, R92, R99, R118 ;  /* 0x000000635c767225 */ /* 0x000fe200078e0076 */
[----:B------:R-:W-:Y:S02]  /*8b5b0*/  IADD3.X R43, P5, PT, R160, R129, RZ, P5, !PT ;  /* 0x00000081a02b7210 */ /* 0x000fe40002fbe4ff */
[----:B------:R-:W-:Y:S01]  /*8b5c0*/  IADD3.X R93, P4, PT, RZ, R134, RZ, P4, !PT ;  /* 0x00000086ff5d7210 */ /* 0x000fe2000279e4ff */
[----:B------:R-:W-:Y:S01]  /*8b5d0*/  IMAD.WIDE.U32 R110, R0, -0x5555, RZ ;  /* 0xffffaaab006e7825 */ /* 0x000fe200078e00ff */
[----:B------:R-:W-:Y:S02]  /*8b5e0*/  IADD3.X R107, P6, PT, R112, R153, RZ, P6, !PT ;  /* 0x00000099706b7210 */ /* 0x000fe400037de4ff */
[----:B------:R-:W-:Y:S01]  /*8b5f0*/  IADD3.X R93, P5, PT, RZ, R93, RZ, P5, !PT ;  /* 0x0000005dff5d7210 */ /* 0x000fe20002fbe4ff */
[----:B------:R-:W-:Y:S01]  /*8b600*/  IMAD.WIDE.U32 R112, R94, -0x5555, RZ ;  /* 0xffffaaab5e707825 */ /* 0x000fe200078e00ff */
[----:B------:R-:W-:-:S02]  /*8b610*/  IADD3.X R5, P3, PT, RZ, R166, RZ, P3, !PT ;  /* 0x000000a6ff057210 */ /* 0x000fc40001f7e4ff */
[----:B------:R-:W-:Y:S01]  /*8b620*/  IADD3.X R134, PT, PT, RZ, RZ, R135, P5, P4 ;  /* 0x000000ffff867210 */ /* 0x000fe20002fe8487 */
[----:B------:R-:W-:Y:S01]  /*8b630*/  IMAD.WIDE.U32 R110, P5, R94, -0x46010001, R110 ;  /* 0xb9feffff5e6e7825 */ /* 0x000fe200078a006e */
[----:B------:R-:W-:Y:S02]  /*8b640*/  IADD3.X R5, P6, PT, RZ, R5, RZ, P6, !PT ;  /* 0x00000005ff057210 */ /* 0x000fe400037de4ff */
[----:B------:R-:W-:Y:S01]  /*8b650*/  IADD3.X R91, P2, PT, R146, R41, RZ, P2, !PT ;  /* 0x00000029925b7210 */ /* 0x000fe2000175e4ff */
[----:B------:R-:W-:Y:S01]  /*8b660*/  IMAD.WIDE.U32 R122, R94, -0x5555, R100 ;  /* 0xffffaaab5e7a7825 */ /* 0x000fe200078e0064 */
[----:B------:R-:W-:Y:S02]  /*8b670*/  IADD3.X R167, PT, PT, RZ, RZ, R167, P6, P3 ;  /* 0x000000ffffa77210 */ /* 0x000fe400037e64a7 */
[----:B------:R-:W-:Y:S01]  /*8b680*/  IADD3 R41, P6, PT, R110, R113, RZ ;  /* 0x000000716e297210 */ /* 0x000fe20007fde0ff */
[----:B------:R-:W-:Y:S01]  /*8b690*/  IMAD.IADD R144, R119, 0x1, R144 ;  /* 0x0000000177907824 */ /* 0x000fe200078e0290 */
[----:B------:R-:W-:Y:S01]  /*8b6a0*/  IADD3 R118, P4, PT, R5, R118, RZ ;  /* 0x0000007605767210 */ /* 0x000fe20007f9e0ff */
[----:B------:R-:W-:Y:S01]  /*8b6b0*/  IMAD.X R113, RZ, RZ, RZ, P5 ;  /* 0x000000ffff717224 */ /* 0x000fe200028e06ff */
[----:B------:R-:W-:Y:S01]  /*8b6c0*/  IADD3 RZ, P3, PT, R100, R112, RZ ;  /* 0x0000007064ff7210 */ /* 0x000fe20007f7e0ff */
[----:B------:R-:W-:Y:S01]  /*8b6d0*/  IMAD.IADD R5, R123, 0x1, R110 ;  /* 0x000000017b057824 */ /* 0x000fe200078e026e */
[----:B------:R-:W-:Y:S01]  /*8b6e0*/  IADD3 RZ, P5, PT, RZ, R122, RZ ;  /* 0x0000007affff7210 */ /* 0x000fe20007fbe0ff */
[----:B------:R-:W-:Y:S01]  /*8b6f0*/  IMAD.WIDE.U32 R122, R0, -0x4eac0001, RZ ;  /* 0xb153ffff007a7825 */ /* 0x000fe200078e00ff */
[----:B------:R-:W-:-:S02]  /*8b700*/  IADD3.X R119, P4, PT, R144, R167, RZ, P4, !PT ;  /* 0x000000a790777210 */ /* 0x000fc4000279e4ff */
[----:B------:R-:W-:Y:S01]  /*8b710*/  IADD3.X R105, P0, PT, RZ, R114, RZ, P0, !PT ;  /* 0x00000072ff697210 */ /* 0x000fe2000071e4ff */
[----:B------:R-:W-:Y:S01]  /*8b720*/  IMAD.MOV.U32 R112, RZ, RZ, R111 ;  /* 0x000000ffff707224 */ /* 0x000fe200078e006f */
[----:B------:R-:W-:Y:S01]  /*8b730*/  IADD3.X RZ, P3, PT, R101, R41, RZ, P3, !PT ;  /* 0x0000002965ff7210 */ /* 0x000fe20001f7e4ff */
[----:B------:R-:W-:Y:S01]  /*8b740*/  IMAD.WIDE.U32 R100, R94, -0x4eac0001, RZ ;  /* 0xb153ffff5e647825 */ /* 0x000fe200078e00ff */
[----:B------:R-:W-:Y:S02]  /*8b750*/  IADD3.X R105, P4, PT, RZ, R105, RZ, P4, !PT ;  /* 0x00000069ff697210 */ /* 0x000fe4000279e4ff */
[----:B------:R-:W-:Y:S01]  /*8b760*/  IADD3.X RZ, P5, PT, RZ, R5, RZ, P5, !PT ;  /* 0x00000005ffff7210 */ /* 0x000fe20002fbe4ff */
[----:B------:R-:W-:Y:S01]  /*8b770*/  IMAD.WIDE.U32.X R112, R0, -0x46010001, R112, P6 ;  /* 0xb9feffff00707825 */ /* 0x000fe200030e0470 */
[----:B------:R-:W-:Y:S02]  /*8b780*/  IADD3.X R115, PT, PT, RZ, RZ, R115, P4, P0 ;  /* 0x000000ffff737210 */ /* 0x000fe400027e0473 */
[----:B------:R-:W-:Y:S01]  /*8b790*/  IADD3 RZ, P4, PT, R106, R100, RZ ;  /* 0x000000646aff7210 */ /* 0x000fe20007f9e0ff */
[----:B------:R-:W-:Y:S01]  /*8b7a0*/  IMAD.WIDE.U32 R122, P6, R94, 0x1eabfffe, R122 ;  /* 0x1eabfffe5e7a7825 */ /* 0x000fe200078c007a */
[----:B------:R-:W-:-:S02]  /*8b7b0*/  IADD3.X R5, P3, PT, RZ, R112, RZ, P3, !PT ;  /* 0x00000070ff057210 */ /* 0x000fc40001f7e4ff */
[----:B------:R-:W-:Y:S01]  /*8b7c0*/  IADD3 RZ, P0, PT, R130, R40, RZ ;  /* 0x0000002882ff7210 */ /* 0x000fe20007f1e0ff */
[----:B------:R-:W-:Y:S01]  /*8b7d0*/  IMAD.X R41, RZ, RZ, RZ, P6 ;  /* 0x000000ffff297224 */ /* 0x000fe200030e06ff */
[----:B------:R-:W-:Y:S01]  /*8b7e0*/  IADD3 R95, P6, PT, R122, R101, RZ ;  /* 0x000000657a5f7210 */ /* 0x000fe20007fde0ff */
[----:B------:R-:W-:Y:S01]  /*8b7f0*/  IMAD.WIDE.U32 R100, R0, -0x94f09dc, RZ ;  /* 0xf6b0f62400647825 */ /* 0x000fe200078e00ff */
[----:B------:R-:W-:Y:S02]  /*8b800*/  IADD3.X R5, P5, PT, RZ, R5, RZ, P5, !PT ;  /* 0x00000005ff057210 */ /* 0x000fe40002fbe4ff */
[----:B------:R-:W-:Y:S01]  /*8b810*/  IADD3.X RZ, P4, PT, R107, R95, RZ, P4, !PT ;  /* 0x0000005f6bff7210 */ /* 0x000fe2000279e4ff */
[----:B------:R-:W-:Y:S01]  /*8b820*/  IMAD.WIDE.U32 R110, R94, -0x4eac0001, R106 ;  /* 0xb153ffff5e6e7825 */ /* 0x000fe200078e006a */
[----:B------:R-:W-:Y:S02]  /*8b830*/  IADD3.X R112, PT, PT, RZ, RZ, R113, P5, P3 ;  /* 0x000000ffff707210 */ /* 0x000fe40002fe6471 */
[----:B------:R-:W-:Y:S01]  /*8b840*/  IADD3.X RZ, P0, PT, R131, R4, RZ, P0, !PT ;  /* 0x0000000483ff7210 */ /* 0x000fe2000071e4ff */
[----:B------:R-:W-:-:S02]  /*8b850*/  IMAD.MOV.U32 R40, RZ, RZ, R123 ;  /* 0x000000ffff287224 */ /* 0x000fc400078e007b */
[----:B------:R-:W-:-:S04]  /*8b860*/  IMAD.WIDE.U32 R100, P5, R94, 0x6730d2a0, R100 ;  /* 0x6730d2a05e647825 */ /* 0x000fc800078a0064 */
[----:B------:R-:W-:-:S04]  /*8b870*/  IMAD.WIDE.U32 R106, R94, -0x94f09dc, RZ ;  /* 0xf6b0f6245e6a7825 */ /* 0x000fc800078e00ff */
[----:B------:R-:W-:Y:S01]  /*8b880*/  IMAD.IADD R95, R111, 0x1, R122 ;  /* 0x000000016f5f7824 */ /* 0x000fe200078e027a */
[----:B------:R-:W-:Y:S01]  /*8b890*/  IADD3 R111, P3, PT, R5, R110, RZ ;  /* 0x0000006e056f7210 */ /* 0x000fe20007f7e0ff */
[----:B------:R-:W-:Y:S01]  /*8b8a0*/  IMAD.WIDE.U32.X R40, R0, 0x1eabfffe, R40, P6 ;  /* 0x1eabfffe00287825 */ /* 0x000fe200030e0428 */
[----:B------:R-:W-:Y:S02]  /*8b8b0*/  IADD3 R99, P6, PT, R100, R107, RZ ;  /* 0x0000006b64637210 */ /* 0x000fe40007fde0ff */
[----:B------:R-:W-:Y:S01]  /*8b8c0*/  IADD3.X R107, P0, PT, RZ, R154, RZ, P0, !PT ;  /* 0x0000009aff6b7210 */ /* 0x000fe2000071e4ff */
[----:B------:R-:W-:Y:S01]  /*8b8d0*/  IMAD.X R5, RZ, RZ, RZ, P5 ;  /* 0x000000ffff057224 */ /* 0x000fe200028e06ff */
[----:B------:R-:W-:Y:S01]  /*8b8e0*/  IADD3 RZ, P5, PT, R118, R106, RZ ;  /* 0x0000006a76ff7210 */ /* 0x000fe20007fbe0ff */
[----:B------:R-:W-:Y:S01]  /*8b8f0*/  IMAD.MOV.U32 R4, RZ, RZ, R101 ;  /* 0x000000ffff047224 */ /* 0x000fe200078e0065 */
[----:B------:R-:W-:Y:S02]  /*8b900*/  IADD3.X R106, P3, PT, R95, R112, RZ, P3, !PT ;  /* 0x000000705f6a7210 */ /* 0x000fe40001f7e4ff */
[----:B------:R-:W-:-:S02]  /*8b910*/  IADD3.X R95, P4, PT, RZ, R40, RZ, P4, !PT ;  /* 0x00000028ff5f7210 */ /* 0x000fc4000279e4ff */
[----:B------:R-:W-:Y:S01]  /*8b920*/  IADD3.X RZ, P5, PT, R119, R99, RZ, P5, !PT ;  /* 0x0000006377ff7210 */ /* 0x000fe20002fbe4ff */
[----:B------:R-:W-:Y:S01]  /*8b930*/  IMAD.WIDE.U32 R118, R94, -0x94f09dc, R118 ;  /* 0xf6b0f6245e767825 */ /* 0x000fe200078e0076 */
[----:B------:R-:W-:-:S03]  /*8b940*/  IADD3.X R95, P3, PT, RZ, R95, RZ, P3, !PT ;  /* 0x0000005fff5f7210 */ /* 0x000fc60001f7e4ff */
[----:B------:R-:W-:Y:S01]  /*8b950*/  IMAD.IADD R110, R119, 0x1, R100 ;  /* 0x00000001776e7824 */ /* 0x000fe200078e0264 */
[----:B------:R-:W-:Y:S01]  /*8b960*/  IADD3.X R99, PT, PT, RZ, RZ, R41, P3, P4 ;  /* 0x000000ffff637210 */ /* 0x000fe20001fe8429 */
[C---:B------:R-:W-:Y:S01]  /*8b970*/  IMAD.WIDE.U32.X R100, R0.reuse, 0x6730d2a0, R4, P6 ;  /* 0x6730d2a000647825 */ /* 0x040fe200030e0404 */
[----:B------:R-:W-:Y:S02]  /*8b980*/  IADD3 R96, P3, PT, R105, R96, RZ ;  /* 0x0000006069607210 */ /* 0x000fe40007f7e0ff */
[----:B------:R-:W-:Y:S01]  /*8b990*/  IADD3 R119, P4, PT, R95, R118, RZ ;  /* 0x000000765f777210 */ /* 0x000fe20007f9e0ff */
[----:B------:R-:W-:Y:S01]  /*8b9a0*/  IMAD.WIDE.U32 R40, R0, -0xc7aed41, RZ ;  /* 0xf38512bf00287825 */ /* 0x000fe200078e00ff */
[----:B------:R-:W-:Y:S02]  /*8b9b0*/  IADD3.X R97, P3, PT, R2, R115, RZ, P3, !PT ;  /* 0x0000007302617210 */ /* 0x000fe40001f7e4ff */
[----:B------:R-:W-:Y:S01]  /*8b9c0*/  IADD3.X R110, P4, PT, R110, R99, RZ, P4, !PT ;  /* 0x000000636e6e7210 */ /* 0x000fe2000279e4ff */
[----:B------:R-:W-:Y:S01]  /*8b9d0*/  IMAD.WIDE.U32 R104, R92, R104, R42 ;  /* 0x000000685c687225 */ /* 0x000fe200078e002a */
[----:B------:R-:W-:-:S02]  /*8b9e0*/  IADD3.X R95, P5, PT, RZ, R100, RZ, P5, !PT ;  /* 0x00000064ff5f7210 */ /* 0x000fc40002fbe4ff */
[----:B------:R-:W-:Y:S01]  /*8b9f0*/  IADD3.X R107, P3, PT, RZ, R107, RZ, P3, !PT ;  /* 0x0000006bff6b7210 */ /* 0x000fe20001f7e4ff */
[C---:B------:R-:W-:Y:S01]  /*8ba00*/  IMAD.WIDE.U32 R4, R94.reuse, -0xc7aed41, RZ ;  /* 0xf38512bf5e047825 */ /* 0x040fe200078e00ff */
[----:B------:R-:W-:Y:S02]  /*8ba10*/  IADD3.X R95, P4, PT, RZ, R95, RZ, P4, !PT ;  /* 0x0000005fff5f7210 */ /* 0x000fe4000279e4ff */
[----:B------:R-:W-:Y:S01]  /*8ba20*/  IADD3.X R155, PT, PT, RZ, RZ, R155, P3, P0 ;  /* 0x000000ffff9b7210 */ /* 0x000fe20001fe049b */
[----:B------:R-:W-:Y:S01]  /*8ba30*/  IMAD.WIDE.U32 R40, P6, R94, 0x64774b84, R40 ;  /* 0x64774b845e287825 */ /* 0x000fe200078c0028 */
[----:B------:R-:W-:Y:S02]  /*8ba40*/  IADD3 RZ, P0, PT, R42, R120, RZ ;  /* 0x000000782aff7210 */ /* 0x000fe40007f1e0ff */
[----:B------:R-:W-:Y:S01]  /*8ba50*/  IADD3.X R99, PT, PT, RZ, RZ, R101, P4, P5 ;  /* 0x000000ffff637210 */ /* 0x000fe200027ea465 */
[----:B------:R-:W-:Y:S01]  /*8ba60*/  IMAD.IADD R108, R105, 0x1, R108 ;  /* 0x00000001696c7824 */ /* 0x000fe200078e026c */
[----:B------:R-:W-:Y:S01]  /*8ba70*/  IADD3 R104, P3, PT, R107, R104, RZ ;  /* 0x000000686b687210 */ /* 0x000fe20007f7e0ff */
[----:B------:R-:W-:Y:S01]  /*8ba80*/  IMAD.WIDE.U32 R100, R94, -0xc7aed41, R96 ;  /* 0xf38512bf5e647825 */ /* 0x000fe200078e0060 */
[----:B------:R-:W-:-:S02]  /*8ba90*/  IADD3 R109, P5, PT, R40, R5, RZ ;  /* 0x00000005286d7210 */ /* 0x000fc40007fbe0ff */
[----:B------:R-:W-:Y:S01]  /*8baa0*/  IADD3 RZ, P4, PT, R96, R4, RZ ;  /* 0x0000000460ff7210 */ /* 0x000fe20007f9e0ff */
[----:B------:R-:W-:Y:S01]  /*8bab0*/  IMAD.X R5, RZ, RZ, RZ, P6 ;  /* 0x000000ffff057224 */ /* 0x000fe200030e06ff */
[----:B------:R-:W-:Y:S01]  /*8bac0*/  IADD3.X RZ, P0, PT, R43, R3, RZ, P0, !PT ;  /* 0x000000032bff7210 */ /* 0x000fe2000071e4ff */
[----:B------:R-:W-:Y:S01]  /*8bad0*/  IMAD.MOV.U32 R4, RZ, RZ, R41 ;  /* 0x000000ffff047224 */ /* 0x000fe200078e0029 */
[----:B------:R-:W-:Y:S01]  /*8bae0*/  IADD3.X R105, P3, PT, R108, R155, RZ, P3, !PT ;  /* 0x0000009b6c697210 */ /* 0x000fe20001f7e4ff */
[----:B------:R-:W-:Y:S01]  /*8baf0*/  IMAD.IADD R2, R101, 0x1, R40 ;  /* 0x0000000165027824 */ /* 0x000fe200078e0228 */
[----:B------:R-:W-:Y:S01]  /*8bb00*/  IADD3 R108, P6, PT, R95, R100, RZ ;  /* 0x000000645f6c7210 */ /* 0x000fe20007fde0ff */
[C---:B------:R-:W-:Y:S01]  /*8bb10*/  IMAD.WIDE.U32.X R4, R0.reuse, 0x64774b84, R4, P5 ;  /* 0x64774b8400047825 */ /* 0x040fe200028e0404 */
[----:B------:R-:W-:Y:S02]  /*8bb20*/  IADD3.X RZ, P4, PT, R97, R109, RZ, P4, !PT ;  /* 0x0000006d61ff7210 */ /* 0x000fe4000279e4ff */
[----:B------:R-:W-:Y:S01]  /*8bb30*/  IADD3.X R107, P0, PT, RZ, R116, RZ, P0, !PT ;  /* 0x00000074ff6b7210 */ /* 0x000fe2000071e4ff */
[----:B------:R-:W-:Y:S01]  /*8bb40*/  IMAD.WIDE.U32 R40, R0, 0x434bacd7, RZ ;  /* 0x434bacd700287825 */ /* 0x000fe200078e00ff */
[----:B------:R-:W-:-:S02]  /*8bb50*/  IADD3 R96, P5, PT, R93, R102, RZ ;  /* 0x000000665d607210 */ /* 0x000fc40007fbe0ff */
[----:B------:R-:W-:Y:S01]  /*8bb60*/  IADD3.X R102, P6, PT, R2, R99, RZ, P6, !PT ;  /* 0x0000006302667210 */ /* 0x000fe200037de4ff */
[----:B------:R-:W-:Y:S01]  /*8bb70*/  IMAD.WIDE.U32 R2, R98, R92, RZ ;  /* 0x0000005c62027225 */ /* 0x000fe200078e00ff */
[----:B------:R-:W-:Y:S02]  /*8bb80*/  IADD3.X R107, P3, PT, RZ, R107, RZ, P3, !PT ;  /* 0x0000006bff6b7210 */ /* 0x000fe40001f7e4ff */
[----:B------:R-:W-:Y:S01]  /*8bb90*/  IADD3.X R95, P4, PT, RZ, R4, RZ, P4, !PT ;  /* 0x00000004ff5f7210 */ /* 0x000fe2000279e4ff */
[----:B------:R-:W-:Y:S01]  /*8bba0*/  IMAD.WIDE.U32 R100, R103, R92, RZ ;  /* 0x0000005c67647225 */ /* 0x000fe200078e00ff */
[----:B------:R-:W-:Y:S02]  /*8bbb0*/  IADD3.X R116, PT, PT, RZ, RZ, R117, P3, P0 ;  /* 0x000000ffff747210 */ /* 0x000fe40001fe0475 */
[----:B------:R-:W-:Y:S01]  /*8bbc0*/  IADD3.X R95, P6, PT, RZ, R95, RZ, P6, !PT ;  /* 0x0000005fff5f7210 */ /* 0x000fe200037de4ff */
[----:B------:R-:W-:Y:S01]  /*8bbd0*/  IMAD.WIDE.U32 R2, P3, R90, R103, R2 ;  /* 0x000000675a027225 */ /* 0x000fe20007860002 */
[----:B------:R-:W-:-:S02]  /*8bbe0*/  IADD3.X R97, P5, PT, R134, R91, RZ, P5, !PT ;  /* 0x0000005b86617210 */ /* 0x000fc40002fbe4ff */
[----:B------:R-:W-:Y:S01]  /*8bbf0*/  IADD3.X R99, PT, PT, RZ, RZ, R5, P6, P4 ;  /* 0x000000ffff637210 */ /* 0x000fe200037e8405 */
[----:B------:R-:W-:-:S04]  /*8bc00*/  IMAD.WIDE.U32 R42, R94, 0x434bacd7, RZ ;  /* 0x434bacd75e2a7825 */ /* 0x000fc800078e00ff */
[----:B------:R-:W-:Y:S01]  /*8bc10*/  IMAD.WIDE.U32 R40, P0, R94, 0x4b1ba7b6, R40 ;  /* 0x4b1ba7b65e287825 */ /* 0x000fe20007800028 */
[----:B------:R-:W-:-:S03]  /*8bc20*/  IADD3 RZ, P6, PT, R104, R42, RZ ;  /* 0x0000002a68ff7210 */ /* 0x000fc60007fde0ff */
[----:B------:R-:W-:Y:S01]  /*8bc30*/  IMAD.X R5, RZ, RZ, RZ, P3 ;  /* 0x000000ffff057224 */ /* 0x000fe200018e06ff */
[----:B------:R-:W-:Y:S01]  /*8bc40*/  IADD3 R101, P3, PT, R2, R101, RZ ;  /* 0x0000006502657210 */ /* 0x000fe20007f7e0ff */
[----:B------:R-:W-:Y:S01]  /*8bc50*/  IMAD.WIDE.U32 R92, R92, R103, R96 ;  /* 0x000000675c5c7225 */ /* 0x000fe200078e0060 */
[----:B------:R-:W-:-:S03]  /*8bc60*/  IADD3 R43, P4, PT, R40, R43, RZ ;  /* 0x0000002b282b7210 */ /* 0x000fc60007f9e0ff */
[----:B------:R-:W-:Y:S02]  /*8bc70*/  IMAD.MOV.U32 R4, RZ, RZ, R3 ;  /* 0x000000ffff047224 */ /* 0x000fe400078e0003 */
[----:B------:R-:W-:Y:S02]  /*8bc80*/  IMAD.IADD R93, R93, 0x1, R2 ;  /* 0x000000015d5d7824 */ /* 0x000fe400078e0202 */
[----:B------:R-:W-:Y:S01]  /*8bc90*/  IMAD.WIDE.U32.X R4, R90, R98, R4, P3 ;  /* 0x000000625a047225 */ /* 0x000fe200018e0404 */
[----:B------:R-:W-:-:S03]  /*8bca0*/  IADD3.X RZ, P3, PT, R105, R43, RZ, P6, !PT ;  /* 0x0000002b69ff7210 */ /* 0x000fc6000377e4ff */
        /* <DEDUP_REMOVED lines=13> */
[----:B------:R-:W-:Y:S01]  /*8bd80*/  IMAD.WIDE.U32 R94, R94, 0x397fe69a, R92 ;  /* 0x397fe69a5e5e7825 */ /* 0x000fe200078e005c */
[----:B------:R-:W-:Y:S02]  /*8bd90*/  IADD3.X R103, P4, PT, R40, R99, RZ, P4, !PT ;  /* 0x0000006328677210 */ /* 0x000fe4000279e4ff */
[----:B------:R-:W-:Y:S01]  /*8bda0*/  IADD3.X R42, P3, PT, RZ, R42, RZ, P3, !PT ;  /* 0x0000002aff2a7210 */ /* 0x000fe20001f7e4ff */
[----:B------:R-:W-:Y:S02]  /*8bdb0*/  IMAD.MOV.U32 R40, RZ, RZ, R3 ;  /* 0x000000ffff287224 */ /* 0x000fe400078e0003 */
[----:B------:R-:W-:Y:S02]  /*8bdc0*/  IMAD.IADD R2, R95, 0x1, R2 ;  /* 0x000000015f027824 */ /* 0x000fe400078e0202 */
[----:B------:R-:W-:Y:S01]  /*8bdd0*/  IMAD.WIDE.U32.X R40, R0, 0x1a0111ea, R40, P6 ;  /* 0x1a0111ea00287825 */ /* 0x000fe200030e0428 */
[----:B------:R-:W-:-:S02]  /*8bde0*/  IADD3.X R3, P6, PT, RZ, R42, RZ, P4, !PT ;  /* 0x0000002aff037210 */ /* 0x000fc400027de4ff */
[----:B------:R-:W-:Y:S02]  /*8bdf0*/  IADD3.X R42, P2, PT, RZ, RZ, RZ, P2, !PT ;  /* 0x000000ffff2a7210 */ /* 0x000fe4000175e4ff */
[----:B------:R-:W-:Y:S02]  /*8be00*/  IADD3.X R43, PT, PT, RZ, RZ, R43, P6, P3 ;  /* 0x000000ffff2b7210 */ /* 0x000fe400037e642b */
[----:B------:R-:W-:Y:S01]  /*8be10*/  IADD3 RZ, P6, PT, R92, R90, RZ ;  /* 0x0000005a5cff7210 */ /* 0x000fe20007fde0ff */
[----:B------:R-:W-:Y:S01]  /*8be20*/  IMAD.X R90, RZ, RZ, RZ, P2 ;  /* 0x000000ffff5a7224 */ /* 0x000fe200010e06ff */
[----:B------:R-:W-:Y:S02]  /*8be30*/  IADD3 RZ, P4, PT, R96, R100, RZ ;  /* 0x0000006460ff7210 */ /* 0x000fe40007f9e0ff */
[----:B------:R-:W-:Y:S02]  /*8be40*/  IADD3 R100, P3, PT, R3, R94, RZ ;  /* 0x0000005e03647210 */ /* 0x000fe40007f7e0ff */
[----:B------:R-:W-:-:S02]  /*8be50*/  IADD3.X RZ, P2, PT, R93, R91, RZ, P6, !PT ;  /* 0x0000005b5dff7210 */ /* 0x000fc4000375e4ff */
[----:B------:R-:W-:Y:S02]  /*8be60*/  IADD3.X R3, P5, PT, RZ, RZ, RZ, P5, !PT ;  /* 0x000000ffff037210 */ /* 0x000fe40002fbe4ff */
[----:B------:R-:W-:Y:S02]  /*8be70*/  IADD3.X RZ, P4, PT, R97, R101, RZ, P4, !PT ;  /* 0x0000006561ff7210 */ /* 0x000fe4000279e4ff */
[----:B------:R-:W-:Y:S02]  /*8be80*/  IADD3.X R43, P3, PT, R2, R43, RZ, P3, !PT ;  /* 0x0000002b022b7210 */ /* 0x000fe40001f7e4ff */
[----:B------:R-:W-:Y:S02]  /*8be90*/  IADD3.X R0, P2, PT, RZ, R40, RZ, P2, !PT ;  /* 0x00000028ff007210 */ /* 0x000fe4000175e4ff */
[----:B------:R-:W-:Y:S02]  /*8bea0*/  IADD3 R2, P6, PT, R3, R42, RZ ;  /* 0x0000002a03027210 */ /* 0x000fe40007fde0ff */
[----:B------:R-:W-:-:S02]  /*8beb0*/  IADD3.X R3, P4, PT, RZ, R4, RZ, P4, !PT ;  /* 0x00000004ff037210 */ /* 0x000fc4000279e4ff */
        /* <DEDUP_REMOVED lines=71> */
.L_x_305:
[----:B------:R-:W-:Y:S05]  /*8c330*/  BSYNC.RELIABLE B5 ;  /* 0x0000000000057941 */ /* 0x000fea0003800100 */
.L_x_304:
        /* <DEDUP_REMOVED lines=12> */
.L_x_306:
[----:B------:R-:W-:Y:S05]  /*8c400*/  BSYNC.RECONVERGENT B4 ;  /* 0x0000000000047941 */ /* 0x000fea0003800200 */
.L_x_303:
        /* <DEDUP_REMOVED lines=49> */
.L_x_310:
[----:B------:R-:W-:Y:S05]  /*8c720*/  BSYNC.RELIABLE B5 ;  /* 0x0000000000057941 */ /* 0x000fea0003800100 */
.L_x_309:
        /* <DEDUP_REMOVED lines=12> */
.L_x_308:
[----:B------:R-:W-:Y:S05]  /*8c7f0*/  BSYNC.RECONVERGENT B4 ;  /* 0x0000000000047941 */ /* 0x000fea0003800200 */
.L_x_307:
        /* <DEDUP_REMOVED lines=49> */
.L_x_314:
[----:B------:R-:W-:Y:S05]  /*8cb10*/  BSYNC.RELIABLE B5 ;  /* 0x0000000000057941 */ /* 0x000fea0003800100 */
.L_x_313:
        /* <DEDUP_REMOVED lines=12> */
.L_x_312:
[----:B------:R-:W-:Y:S05]  /*8cbe0*/  BSYNC.RECONVERGENT B4 ;  /* 0x0000000000047941 */ /* 0x000fea0003800200 */
.L_x_311:
        /* <DEDUP_REMOVED lines=49> */
.L_x_318:
[----:B------:R-:W-:Y:S05]  /*8cf00*/  BSYNC.RELIABLE B5 ;  /* 0x0000000000057941 */ /* 0x000fea0003800100 */
.L_x_317:
        /* <DEDUP_REMOVED lines=12> */
.L_x_316:
[----:B------:R-:W-:Y:S05]  /*8cfd0*/  BSYNC.RECONVERGENT B4 ;  /* 0x0000000000047941 */ /* 0x000fea0003800200 */
.L_x_315:
        /* <DEDUP_REMOVED lines=79> */
.L_x_321:
[----:B------:R-:W-:Y:S05]  /*8d4d0*/  BSYNC.RELIABLE B5 ;  /* 0x0000000000057941 */ /* 0x000fea0003800100 */
.L_x_320:
        /* <DEDUP_REMOVED lines=12> */
.L_x_322:
[----:B------:R-:W-:Y:S05]  /*8d5a0*/  BSYNC.RECONVERGENT B4 ;  /* 0x0000000000047941 */ /* 0x000fea0003800200 */
.L_x_319:
        /* <DEDUP_REMOVED lines=79> */
.L_x_325:
[----:B------:R-:W-:Y:S05]  /*8daa0*/  BSYNC.RELIABLE B5 ;  /* 0x0000000000057941 */ /* 0x000fea0003800100 */
.L_x_324:
        /* <DEDUP_REMOVED lines=12> */
.L_x_326:
[----:B------:R-:W-:Y:S05]  /*8db70*/  BSYNC.RECONVERGENT B4 ;  /* 0x0000000000047941 */ /* 0x000fea0003800200 */
.L_x_323:
        /* <DEDUP_REMOVED lines=49> */
.L_x_330:
[----:B------:R-:W-:Y:S05]  /*8de90*/  BSYNC.RELIABLE B5 ;  /* 0x0000000000057941 */ /* 0x000fea0003800100 */
.L_x_329:
        /* <DEDUP_REMOVED lines=12> */
.L_x_328:
[----:B------:R-:W-:Y:S05]  /*8df60*/  BSYNC.RECONVERGENT B4 ;  /* 0x0000000000047941 */ /* 0x000fea0003800200 */
.L_x_327:
        /* <DEDUP_REMOVED lines=49> */
.L_x_334:
[----:B------:R-:W-:Y:S05]  /*8e280*/  BSYNC.RELIABLE B5 ;  /* 0x0000000000057941 */ /* 0x000fea0003800100 */
.L_x_333:
        /* <DEDUP_REMOVED lines=12> */
.L_x_332:
[----:B------:R-:W-:Y:S05]  /*8e350*/  BSYNC.RECONVERGENT B4 ;  /* 0x0000000000047941 */ /* 0x000fea0003800200 */
.L_x_331:
[----:B------:R-:W-:Y:S01]  /*8e360*/  IADD3 R92, P0, PT, -R195, R86, RZ ;  /* 0x00000056c35c7210 */ /* 0x000fe20007f1e1ff */
[----:B------:R-:W-:Y:S01]  /*8e370*/  BSSY.RECONVERGENT B4, `(.L_x_335) ;  /* 0x0000043000047945 */ /* 0x000fe20003800200 */
[----:B------:R-:W-:Y:S02]  /*8e380*/  ISETP.GT.U32.AND P2, PT, R99, R26, PT ;  /* 0x0000001a6300720c */ /* 0x000fe40003f44070 */
[----:B------:R-:W-:Y:S01]  /*8e390*/  IADD3.X R94, P0, PT, ~R197, R88, RZ, P0, !PT ;  /* 0x00000058c55e7210 */ /* 0x000fe2000071e5ff */
[----:B------:R0:W-:Y:S01]  /*8e3a0*/  STL [R1+0x28], R92 ;  /* 0x0000285c01007387 */ /* 0x0001e20000100800 */
[----:B------:R-:W-:Y:S02]  /*8e3b0*/  IMAD.MOV.U32 R102, RZ, RZ, R92 ;  /* 0x000000ffff667224 */ /* 0x000fe400078e005c */
[----:B------:R-:W-:Y:S01]  /*8e3c0*/  IADD3.X R248, P0, PT, ~R21, R74, RZ, P0, !PT ;  /* 0x0000004a15f87210 */ /* 0x000fe2000071e5ff */
[----:B------:R0:W-:Y:S01]  /*8e3d0*/  STL [R1+0x24], R94 ;  /* 0x0000245e01007387 */ /* 0x0001e20000100800 */
[----:B------:R-:W-:-:S02]  /*8e3e0*/  IMAD.MOV.U32 R101, RZ, RZ, R94 ;  /* 0x000000ffff657224 */ /* 0x000fc400078e005e */
        /* <DEDUP_REMOVED lines=10> */
[----:B0-----:R-:W-:Y:S05]  /*8e490*/  @P0 BRA `(.L_x_336) ;  /* 0x0000000000c00947 */ /* 0x001fea0003800000 */
        /* <DEDUP_REMOVED lines=33> */
.L_x_338:
[----:B------:R-:W-:Y:S05]  /*8e6b0*/  BSYNC.RELIABLE B5 ;  /* 0x0000000000057941 */ /* 0x000fea0003800100 */
.L_x_337:
[----:B------:R-:W-:-:S04]  /*8e6c0*/  IADD3 R102, P0, PT, R102, -0x5555, RZ ;  /* 0xffffaaab66667810 */ /* 0x000fc80007f1e0ff */
[----:B------:R-:W-:Y:S01]  /*8e6d0*/  IADD3.X R101, P0, PT, R101, -0x46010001, RZ, P0, !PT ;  /* 0xb9feffff65657810 */ /* 0x000fe2000071e4ff */
[----:B------:R0:W-:Y:S03]  /*8e6e0*/  STL [R1+0x28], R102 ;  /* 0x0000286601007387 */ /* 0x0001e60000100800 */
[----:B------:R-:W-:Y:S01]  /*8e6f0*/  IADD3.X R248, P0, PT, R248, -0x4eac0001, RZ, P0, !PT ;  /* 0xb153fffff8f87810 */ /* 0x000fe2000071e4ff */
[----:B------:R0:W-:Y:S03]  /*8e700*/  STL [R1+0x24], R101 ;  /* 0x0000246501007387 */ /* 0x0001e60000100800 */
        /* <DEDUP_REMOVED lines=8> */
[----:B0-----:R-:W-:-:S09]  /*8e790*/  IADD3.X R243, PT, PT, R243, 0x1a0111ea, RZ, P0, !PT ;  /* 0x1a0111eaf3f37810 */ /* 0x001fd200007fe4ff */
.L_x_336:
[----:B------:R-:W-:Y:S05]  /*8e7a0*/  BSYNC.RECONVERGENT B4 ;  /* 0x0000000000047941 */ /* 0x000fea0003800200 */
.L_x_335:
[----:B------:R-:W-:Y:S01]  /*8e7b0*/  IADD3 R72, P0, PT, -R196, R71, RZ ;  /* 0x00000047c4487210 */ /* 0x000fe20007f1e1ff */
[----:B------:R-:W-:Y:S01]  /*8e7c0*/  BSSY.RECONVERGENT B4, `(.L_x_339) ;  /* 0x0000040000047945 */ /* 0x000fe20003800200 */
[----:B------:R-:W-:Y:S02]  /*8e7d0*/  ISETP.GT.U32.AND P2, PT, R66, R33, PT ;  /* 0x000000214200720c */ /* 0x000fe40003f44070 */
[----:B------:R-:W-:Y:S01]  /*8e7e0*/  IADD3.X R252, P0, PT, ~R198, R73, RZ, P0, !PT ;  /* 0x00000049c6fc7210 */ /* 0x000fe2000071e5ff */
[----:B------:R0:W-:Y:S01]  /*8e7f0*/  STL [R1+0x20], R72 ;  /* 0x0000204801007387 */ /* 0x0001e20000100800 */
[----:B------:R-:W-:Y:S02]  /*8e800*/  IMAD.MOV.U32 R108, RZ, RZ, R72 ;  /* 0x000000ffff6c7224 */ /* 0x000fe400078e0048 */
        /* <DEDUP_REMOVED lines=45> */
.L_x_342:
[----:B------:R-:W-:Y:S05]  /*8eae0*/  BSYNC.RELIABLE B5 ;  /* 0x0000000000057941 */ /* 0x000fea0003800100 */
.L_x_341:
[----:B------:R-:W-:-:S04]  /*8eaf0*/  IADD3 R108, P0, PT, R108, -0x5555, RZ ;  /* 0xffffaaab6c6c7810 */ /* 0x000fc80007f1e0ff */
[----:B------:R-:W-:Y:S01]  /*8eb00*/  IADD3.X R252, P0, PT, R252, -0x46010001, RZ, P0, !PT ;  /* 0xb9fefffffcfc7810 */ /* 0x000fe2000071e4ff */
[----:B------:R0:W-:Y:S03]  /*8eb10*/  STL [R1+0x20], R108 ;  /* 0x0000206c01007387 */ /* 0x0001e60000100800 */
        /* <DEDUP_REMOVED lines=10> */
.L_x_340:
[----:B------:R-:W-:Y:S05]  /*8ebc0*/  BSYNC.RECONVERGENT B4 ;  /* 0x0000000000047941 */ /* 0x000fea0003800200 */
.L_x_339:
[----:B------:R-:W2:Y:S01]  /*8ebd0*/  LDL.LU R56, [R1+0x2c] ;  /* 0x00002c0001387983 */ /* 0x000ea20000300800 */
[----:B------:R-:W-:Y:S01]  /*8ebe0*/  SHF.L.W.U32.HI R68, R218, 0x1, R229 ;  /* 0x00000001da447819 */ /* 0x000fe20000010ee5 */
[----:B------:R-:W-:Y:S01]  /*8ebf0*/  BSSY.RECONVERGENT B4, `(.L_x_343) ;  /* 0x000005b000047945 */ /* 0x000fe20003800200 */
[----:B------:R-:W-:-:S03]  /*8ec00*/  SHF.L.W.U32.HI R218, R215, 0x1, R218 ;  /* 0x00000001d7da7819 */ /* 0x000fc60000010eda */
[----:B------:R-:W-:Y:S01]  /*8ec10*/  BSSY.RELIABLE B5, `(.L_x_344) ;  /* 0x000004c000057945 */ /* 0x000fe20003800100 */
[----:B------:R-:W-:Y:S01]  /*8ec20*/  ISETP.GT.U32.AND P0, PT, R68, 0x397fe69a, PT ;  /* 0x397fe69a4400780c */ /* 0x000fe20003f04070 */
[----:B------:R-:W-:Y:S01]  /*8ec30*/  IMAD.SHL.U32 R175, R235, 0x2, RZ ;  /* 0x00000002ebaf7824 */ /* 0x000fe200078e00ff */
[----:B------:R-:W-:Y:S02]  /*8ec40*/  SHF.L.W.U32.HI R215, R213, 0x1, R215 ;  /* 0x00000001d5d77819 */ /* 0x000fe40000010ed7 */
[----:B------:R-:W-:Y:S02]  /*8ec50*/  SHF.L.W.U32.HI R213, R199, 0x1, R213 ;  /* 0x00000001c7d57819 */ /* 0x000fe40000010ed5 */
[----:B------:R-:W-:Y:S02]  /*8ec60*/  SHF.L.W.U32.HI R199, R191, 0x1, R199 ;  /* 0x00000001bfc77819 */ /* 0x000fe40000010ec7 */
[----:B------:R-:W-:Y:S02]  /*8ec70*/  SHF.L.W.U32.HI R57, R187, 0x1, R191 ;  /* 0x00000001bb397819 */ /* 0x000fe40000010ebf */
[----:B------:R-:W-:-:S02]  /*8ec80*/  SHF.L.W.U32.HI R94, R212, 0x1, R214 ;  /* 0x00000001d45e7819 */ /* 0x000fc40000010ed6 */
[----:B------:R-:W-:Y:S02]  /*8ec90*/  SHF.L.W.U32.HI R93, R242, 0x1, R212 ;  /* 0x00000001f25d7819 */ /* 0x000fe40000010ed4 */
[----:B------:R-:W-:Y:S02]  /*8eca0*/  SHF.L.U64.HI R188, R235, 0x1, R242 ;  /* 0x00000001ebbc7819 */ /* 0x000fe400000102f2 */
[----:B--2---:R-:W-:Y:S02]  /*8ecb0*/  SHF.L.W.U32.HI R229, R229, 0x1, R56 ;  /* 0x00000001e5e57819 */ /* 0x004fe40000010e38 */
[----:B------:R-:W-:Y:S02]  /*8ecc0*/  SHF.L.W.U32.HI R56, R214, 0x1, R187 ;  /* 0x00000001d6387819 */ /* 0x000fe40000010ebb */
        /* <DEDUP_REMOVED lines=64> */
.L_x_345:
[----:B------:R-:W-:Y:S05]  /*8f0d0*/  BSYNC.RELIABLE B5 ;  /* 0x0000000000057941 */ /* 0x000fea0003800100 */
.L_x_344:
        /* <DEDUP_REMOVED lines=12> */
.L_x_346:
[----:B------:R-:W-:Y:S05]  /*8f1a0*/  BSYNC.RECONVERGENT B4 ;  /* 0x0000000000047941 */ /* 0x000fea0003800200 */
.L_x_343:
        /* <DEDUP_REMOVED lines=79> */
.L_x_349:
[----:B------:R-:W-:Y:S05]  /*8f6a0*/  BSYNC.RELIABLE B5 ;  /* 0x0000000000057941 */ /* 0x000fea0003800100 */
.L_x_348:
        /* <DEDUP_REMOVED lines=12> */
.L_x_350:
[----:B------:R-:W-:Y:S05]  /*8f770*/  BSYNC.RECONVERGENT B4 ;  /* 0x0000000000047941 */ /* 0x000fea0003800200 */
.L_x_347:
        /* <DEDUP_REMOVED lines=79> */
.L_x_353:
[----:B------:R-:W-:Y:S05]  /*8fc70*/  BSYNC.RELIABLE B5 ;  /* 0x0000000000057941 */ /* 0x000fea0003800100 */
.L_x_352:
        /* <DEDUP_REMOVED lines=12> */
.L_x_354:
[----:B------:R-:W-:Y:S05]  /*8fd40*/  BSYNC.RECONVERGENT B4 ;  /* 0x0000000000047941 */ /* 0x000fea0003800200 */
.L_x_351:
        /* <DEDUP_REMOVED lines=79> */
.L_x_357:
[----:B------:R-:W-:Y:S05]  /*90240*/  BSYNC.RELIABLE B5 ;  /* 0x0000000000057941 */ /* 0x000fea0003800100 */
.L_x_356:
        /* <DEDUP_REMOVED lines=12> */
.L_x_358:
[----:B------:R-:W-:Y:S05]  /*90310*/  BSYNC.RECONVERGENT B4 ;  /* 0x0000000000047941 */ /* 0x000fea0003800200 */
.L_x_355:
        /* <DEDUP_REMOVED lines=10> */
[----:B------:R-:W-:Y:S02]  /*903c0*/  SHF.L.W.U32.HI R57, R188, 0x1, R93 ;  /* 0x00000001bc397819 */ /* 0x000fe40000010e5d */
[----:B------:R-:W-:Y:S02]  /*903d0*/  SHF.L.W.U32.HI R72, R94, 0x1, R56 ;  /* 0x000000015e487819 */ /* 0x000fe40000010e38 */
[C---:B------:R-:W-:Y:S01]  /*903e0*/  SHF.L.U64.HI R188, R175.reuse, 0x1, R188 ;  /* 0x00000001afbc7819 */ /* 0x040fe200000102bc */
[----:B------:R-:W-:Y:S01]  /*903f0*/  IMAD.SHL.U32 R175, R175, 0x2, RZ ;  /* 0x00000002afaf7824 */ /* 0x000fe200078e00ff */
        /* <DEDUP_REMOVED lines=65> */
.L_x_361:
[----:B------:R-:W-:Y:S05]  /*90810*/  BSYNC.RELIABLE B5 ;  /* 0x0000000000057941 */ /* 0x000fea0003800100 */
.L_x_360:
        /* <DEDUP_REMOVED lines=12> */
.L_x_362:
[----:B------:R-:W-:Y:S05]  /*908e0*/  BSYNC.RECONVERGENT B4 ;  /* 0x0000000000047941 */ /* 0x000fea0003800200 */
.L_x_359:
        /* <DEDUP_REMOVED lines=11> */
[C---:B------:R-:W-:Y:S01]  /*909a0*/  SHF.L.U64.HI R191, R181.reuse, 0x1, R88 ;  /* 0x00000001b5bf7819 */ /* 0x040fe20000010258 */
[----:B------:R-:W-:Y:S01]  /*909b0*/  IMAD.SHL.U32 R181, R181, 0x2, RZ ;  /* 0x00000002b5b57824 */ /* 0x000fe200078e00ff */
        /* <DEDUP_REMOVED lines=66> */
.L_x_365:
[----:B------:R-:W-:Y:S05]  /*90de0*/  BSYNC.RELIABLE B5 ;  /* 0x0000000000057941 */ /* 0x000fea0003800100 */
.L_x_364:
        /* <DEDUP_REMOVED lines=12> */
.L_x_366:
[----:B------:R-:W-:Y:S05]  /*90eb0*/  BSYNC.RECONVERGENT B4 ;  /* 0x0000000000047941 */ /* 0x000fea0003800200 */
.L_x_363:
        /* <DEDUP_REMOVED lines=49> */
.L_x_370:
[----:B------:R-:W-:Y:S05]  /*911d0*/  BSYNC.RELIABLE B5 ;  /* 0x0000000000057941 */ /* 0x000fea0003800100 */
.L_x_369:
        /* <DEDUP_REMOVED lines=12> */
.L_x_368:
[----:B------:R-:W-:Y:S05]  /*912a0*/  BSYNC.RECONVERGENT B4 ;  /* 0x0000000000047941 */ /* 0x000fea0003800200 */
.L_x_367:
        /* <DEDUP_REMOVED lines=39> */
[-C--:B------:R-:W-:Y:S02]  /*91520*/  ISETP.GT.U32.AND P3, PT, R28, R241.reuse, PT ;  /* 0x000000f11c00720c */ /* 0x080fe40003f64070 */
        /* <DEDUP_REMOVED lines=9> */
.L_x_374:
[----:B------:R-:W-:Y:S05]  /*915c0*/  BSYNC.RELIABLE B5 ;  /* 0x0000000000057941 */ /* 0x000fea0003800100 */
.L_x_373:
        /* <DEDUP_REMOVED lines=12> */
.L_x_372:
[----:B------:R-:W-:Y:S05]  /*91690*/  BSYNC.RECONVERGENT B4 ;  /* 0x0000000000047941 */ /* 0x000fea0003800200 */
.L_x_371:
        /* <DEDUP_REMOVED lines=22> */
[----:B------:R-:W-:Y:S02]  /*91800*/  IMAD.X R23, RZ, RZ, RZ, P2 ;  /* 0x000000ffff177224 */ /* 0x000fe400010e06ff */
[----:B------:R-:W-:Y:S01]  /*91810*/  IMAD.MOV.U32 R108, RZ, RZ, R25 ;  /* 0x000000ffff6c7224 */ /* 0x000fe200078e0019 */
[----:B------:R-:W-:Y:S01]  /*91820*/  IADD3.X R25, P2, PT, RZ, R20, RZ, P0, !PT ;  /* 0x00000014ff197210 */ /* 0x000fe2000075e4ff */
[----:B------:R-:W-:-:S03]  /*91830*/  IMAD.WIDE.U32 R30, R86, R6, RZ ;  /* 0x00000006561e7225 */ /* 0x000fc600078e00ff */
[----:B------:R-:W-:Y:S01]  /*91840*/  IADD3.X R20, PT, PT, RZ, RZ, R21, P2, P3 ;  /* 0x000000ffff147210 */ /* 0x000fe200017e6415 */
[----:B------:R-:W-:Y:S01]  /*91850*/  IMAD.WIDE.U32 R58, R92, R6, RZ ;  /* 0x000000065c3a7225 */ /* 0x000fe200078e00ff */
[-C--:B------:R-:W-:Y:S02]  /*91860*/  IADD3 RZ, P2, PT, RZ, R28.reuse, RZ ;  /* 0x0000001cffff7210 */ /* 0x080fe40007f5e0ff */
[----:B------:R-:W-:Y:S01]  /*91870*/  IADD3 R28, P3, PT, R25, R28, RZ ;  /* 0x0000001c191c7210 */ /* 0x000fe20007f7e0ff */
        /* <DEDUP_REMOVED lines=53> */
[----:B------:R-:W-:Y:S02]  /*91bd0*/  IADD3 R32, P5, PT, R21, R32, RZ ;  /* 0x0000002015207210 */ /* 0x000fe40007fbe0ff */
[----:B------:R-:W-:Y:S01]  /*91be0*/  IADD3.X R110, PT, PT, RZ, RZ, R109, P2, P0 ;  /* 0x000000ffff6e7210 */ /* 0x000fe200017e046d */
[----:B------:R-:W-:Y:S01]  /*91bf0*/  IMAD.WIDE.U32 R108, R24, -0x4eac0001, RZ ;  /* 0xb153ffff186c7825 */ /* 0x000fe200078e00ff */
[----:B------:R-:W-:-:S02]  /*91c00*/  IADD3.X RZ, P2, PT, RZ, R33, RZ, P6, !PT ;  /* 0x00000021ffff7210 */ /* 0x000fc4000375e4ff */
[----:B------:R-:W-:Y:S01]  /*91c10*/  IADD3.X R21, PT, PT, RZ, RZ, R31, P4, P3 ;  /* 0x000000ffff157210 */ /* 0x000fe200027e641f */
[----:B------:R-:W-:Y:S01]  /*91c20*/  IMAD.WIDE.U32 R58, P0, R24, 0x1eabfffe, R58 ;  /* 0x1eabfffe183a7825 */ /* 0x000fe2000780003a */
[----:B------:R-:W-:Y:S02]  /*91c30*/  IADD3.X R33, P6, PT, R33, R110, RZ, P5, !PT ;  /* 0x0000006e21217210 */ /* 0x000fe40002fde4ff */
[----:B------:R-:W-:Y:S01]  /*91c40*/  IADD3.X R117, P5, PT, RZ, R22, RZ, P2, !PT ;  /* 0x00000016ff757210 */ /* 0x000fe200017be4ff */
[----:B------:R-:W-:Y:S01]  /*91c50*/  IMAD.WIDE.U32 R30, R25, -0x94f09dc, RZ ;  /* 0xf6b0f624191e7825 */ /* 0x000fe200078e00ff */
[----:B------:R-:W-:Y:S02]  /*91c60*/  IADD3 RZ, P3, PT, R28, R108, RZ ;  /* 0x0000006c1cff7210 */ /* 0x000fe40007f7e0ff */
[----:B------:R-:W-:Y:S01]  /*91c70*/  IADD3 R115, P4, PT, R58, R109, RZ ;  /* 0x0000006d3a737210 */ /* 0x000fe20007f9e0ff */
[----:B------:R-:W-:Y:S01]  /*91c80*/  IMAD.WIDE.U32 R108, R24, -0x94f09dc, RZ ;  /* 0xf6b0f624186c7825 */ /* 0x000fe200078e00ff */
[----:B------:R-:W-:-:S02]  /*91c90*/  IADD3.X R117, P6, PT, RZ, R117, RZ, P6, !PT ;  /* 0x00000075ff757210 */ /* 0x000fc400037de4ff */
[----:B------:R-:W-:Y:S01]  /*91ca0*/  IADD3.X RZ, P3, PT, R29, R115, RZ, P3, !PT ;  /* 0x000000731dff7210 */ /* 0x000fe20001f7e4ff */
[----:B------:R-:W-:Y:S01]  /*91cb0*/  IMAD.WIDE.U32 R30, P2, R24, 0x6730d2a0, R30 ;  /* 0x6730d2a0181e7825 */ /* 0x000fe2000784001e */
[----:B------:R-:W-:-:S03]  /*91cc0*/  IADD3.X R121, PT, PT, RZ, RZ, R23, P6, P5 ;  /* 0x000000ffff797210 */ /* 0x000fc600037ea417 */
        /* <DEDUP_REMOVED lines=21> */
[----:B------:R-:W-:Y:S01]  /*91e20*/  IMAD.IADD R28, R113, 0x1, R30 ;  /* 0x00000001711c7824 */ /* 0x000fe200078e021e */
[----:B------:R-:W-:Y:S01]  /*91e30*/  IADD3.X R31, P4, PT, RZ, R26, RZ, P4, !PT ;  /* 0x0000001aff1f7210 */ /* 0x000fe2000279e4ff */
[----:B------:R-:W-:Y:S01]  /*91e40*/  IMAD.WIDE.U32.X R108, R25, 0x6730d2a0, R108, P6 ;  /* 0x6730d2a0196c7825 */ /* 0x000fe200030e046c */
[----:B------:R-:W-:-:S02]  /*91e50*/  IADD3.X R117, PT, PT, RZ, RZ, R27, P5, P2 ;  /* 0x000000ffff757210 */ /* 0x000fc40002fe441b */
[----:B------:R-:W-:Y:S01]  /*91e60*/  IADD3 R26, P2, PT, R31, R112, RZ ;  /* 0x000000701f1a7210 */ /* 0x000fe20007f5e0ff */
[----:B------:R-:W-:Y:S01]  /*91e70*/  IMAD.WIDE.U32 R30, R24, -0xc7aed41, RZ ;  /* 0xf38512bf181e7825 */ /* 0x000fe200078e00ff */
[----:B------:R-:W-:-:S03]  /*91e80*/  IADD3.X R29, PT, PT, RZ, RZ, R29, P4, P3 ;  /* 0x000000ffff1d7210 */ /* 0x000fc600027e641d */
[----:B------:R-:W-:Y:S01]  /*91e90*/  IMAD.WIDE.U32 R110, P5, R24, 0x64774b84, R110 ;  /* 0x64774b84186e7825 */ /* 0x000fe200078a006e */
[----:B------:R-:W-:Y:S02]  /*91ea0*/  IADD3.X R27, P2, PT, R28, R29, RZ, P2, !PT ;  /* 0x0000001d1c1b7210 */ /* 0x000fe4000175e4ff */
[----:B------:R-:W-:Y:S01]  /*91eb0*/  IADD3 RZ, P3, PT, R32, R30, RZ ;  /* 0x0000001e20ff7210 */ /* 0x000fe20007f7e0ff */
[----:B------:R-:W-:Y:S01]  /*91ec0*/  IMAD.WIDE.U32 R58, R96, R8, RZ ;  /* 0x00000008603a7225 */ /* 0x000fe200078e00ff */
        /* <DEDUP_REMOVED lines=42> */
[----:B------:R-:W-:Y:S01]  /*92170*/  IMAD.WIDE.U32 R30, R75, R8, R26 ;  /* 0x000000084b1e7225 */ /* 0x000fe200078e001a */
[----:B------:R-:W-:-:S03]  /*92180*/  IADD3.X RZ, P0, PT, R27, R109, RZ, P0, !PT ;  /* 0x0000006d1bff7210 */ /* 0x000fc6000071e4ff */
[----:B------:R-:W-:Y:S02]  /*92190*/  IMAD.X R29, RZ, RZ, RZ, P6 ;  /* 0x000000ffff1d7224 */ /* 0x000fe400030e06ff */
[----:B------:R-:W-:Y:S02]  /*921a0*/  IMAD.MOV.U32 R28, RZ, RZ, R113 ;  /* 0x000000ffff1c7224 */ /* 0x000fe400078e0071 */
[----:B------:R-:W-:Y:S01]  /*921b0*/  IMAD.X R27, RZ, RZ, RZ, P5 ;  /* 0x000000ffff1b7224 */ /* 0x000fe200028e06ff */
[----:B------:R-:W-:Y:S01]  /*921c0*/  IADD3 R30, P5, PT, R115, R30, RZ ;  /* 0x0000001e731e7210 */ /* 0x000fe20007fbe0ff */
[----:B------:R-:W-:-:S04]  /*921d0*/  IMAD.WIDE.U32 R108, R24, 0x434bacd7, R20 ;  /* 0x434bacd7186c7825 */ /* 0x000fc800078e0014 */
[----:B------:R-:W-:-:S04]  /*921e0*/  IMAD.WIDE.U32 R32, P6, R24, 0x1a0111ea, R32 ;  /* 0x1a0111ea18207825 */ /* 0x000fc800078c0020 */
[----:B------:R-:W-:Y:S02]  /*921f0*/  IMAD.MOV.U32 R26, RZ, RZ, R59 ;  /* 0x000000ffff1a7224 */ /* 0x000fe400078e003b */
[----:B------:R-:W-:Y:S02]  /*92200*/  IMAD.IADD R112, R31, 0x1, R112 ;  /* 0x000000011f707824 */ /* 0x000fe400078e0270 */
[----:B------:R-:W-:-:S03]  /*92210*/  IMAD.WIDE.U32 R20, R24, 0x397fe69a, RZ ;  /* 0x397fe69a18147825 */ /* 0x000fc600078e00ff */
[----:B------:R-:W-:Y:S01]  /*92220*/  IADD3.X R31, P5, PT, R112, R121, RZ, P5, !PT ;  /* 0x00000079701f7210 */ /* 0x000fe20002fbe4ff */
[----:B------:R-:W-:Y:S01]  /*92230*/  IMAD.WIDE.U32.X R28, R95, R9, R28, P4 ;  /* 0x000000095f1c7225 */ /* 0x000fe200020e041c */
[----:B------:R-:W-:-:S03]  /*92240*/  IADD3 R121, P4, PT, R32, R21, RZ ;  /* 0x0000001520797210 */ /* 0x000fc60007f9e0ff */
[----:B------:R-:W-:Y:S01]  /*92250*/  IMAD.IADD R90, R109, 0x1, R58 ;  /* 0x000000016d5a7824 */ /* 0x000fe200078e023a */
[----:B------:R-:W-:Y:S01]  /*92260*/  IADD3.X R21, P0, PT, RZ, R28, RZ, P0, !PT ;  /* 0x0000001cff157210 */ /* 0x000fe2000071e4ff */
[----:B------:R-:W-:Y:S01]  /*92270*/  IMAD.X R59, RZ, RZ, RZ, P6 ;  /* 0x000000ffff3b7224 */ /* 0x000fe200030e06ff */
[----:B------:R-:W-:Y:S01]  /*92280*/  IADD3 R108, P6, PT, R123, R108, RZ ;  /* 0x0000006c7b6c7210 */ /* 0x000fe20007fde0ff */
[----:B------:R-:W-:Y:S01]  /*92290*/  IMAD.WIDE.U32.X R26, R25, 0x4b1ba7b6, R26, P3 ;  /* 0x4b1ba7b6191a7825 */ /* 0x000fe200018e041a */
[----:B------:R-:W-:Y:S02]  /*922a0*/  IADD3.X R21, P5, PT, RZ, R21, RZ, P5, !PT ;  /* 0x00000015ff157210 */ /* 0x000fe40002fbe4ff */
[----:B------:R-:W-:Y:S01]  /*922b0*/  IADD3.X R109, P6, PT, R90, R125, RZ, P6, !PT ;  /* 0x0000007d5a6d7210 */ /* 0x000fe200037de4ff */
[----:B------:R-:W-:Y:S01]  /*922c0*/  IMAD.WIDE.U32 R112, R87, R8, RZ ;  /* 0x0000000857707225 */ /* 0x000fe200078e00ff */
[----:B------:R-:W-:Y:S02]  /*922d0*/  IADD3.X R123, P3, PT, RZ, R26, RZ, P2, !PT ;  /* 0x0000001aff7b7210 */ /* 0x000fe4000177e4ff */
[----:B------:R-:W-:Y:S01]  /*922e0*/  IADD3.X R29, PT, PT, RZ, RZ, R29, P5, P0 ;  /* 0x000000ffff1d7210 */ /* 0x000fe20002fe041d */
[----:B------:R-:W-:Y:S01]  /*922f0*/  IMAD.MOV.U32 R58, RZ, RZ, R33 ;  /* 0x000000ffff3a7224 */ /* 0x000fe200078e0021 */
[----:B------:R-:W-:-:S02]  /*92300*/  IADD3.X R123, P6, PT, RZ, R123, RZ, P6, !PT ;  /* 0x0000007bff7b7210 */ /* 0x000fc400037de4ff */
[-C--:B------:R-:W-:Y:S01]  /*92310*/  IADD3 RZ, P0, PT, RZ, R116.reuse, RZ ;  /* 0x00000074ffff7210 */ /* 0x080fe20007f1e0ff */
[----:B------:R-:W-:Y:S01]  /*92320*/  IMAD.WIDE.U32.X R114, R25, 0x1a0111ea, R58, P4 ;  /* 0x1a0111ea19727825 */ /* 0x000fe200020e043a */
[----:B------:R-:W-:Y:S02]  /*92330*/  IADD3.X R125, PT, PT, RZ, RZ, R27, P6, P3 ;  /* 0x000000ffff7d7210 */ /* 0x000fe400037e641b */
[----:B------:R-:W-:Y:S01]  /*92340*/  IADD3 R116, P2, PT, R7, R116, RZ ;  /* 0x0000007407747210 */ /* 0x000fe20007f5e0ff */
[----:B------:R-:W-:Y:S01]  /*92350*/  IMAD.WIDE.U32 R58, R86, R8, RZ ;  /* 0x00000008563a7225 */ /* 0x000fe200078e00ff */
[----:B------:R-:W-:Y:S02]  /*92360*/  IADD3.X RZ, P0, PT, RZ, R6, RZ, P0, !PT ;  /* 0x00000006ffff7210 */ /* 0x000fe4000071e4ff */
[----:B------:R-:W-:Y:S01]  /*92370*/  IADD3.X R117, P2, PT, R6, R117, RZ, P2, !PT ;  /* 0x0000007506757210 */ /* 0x000fe2000175e4ff */
[----:B------:R-:W-:Y:S01]  /*92380*/  IMAD.WIDE.U32 R112, P4, R86, R9, R112 ;  /* 0x0000000956707225 */ /* 0x000fe20007880070 */
[----:B------:R-:W-:-:S02]  /*92390*/  IADD3 RZ, P5, PT, R22, R58, RZ ;  /* 0x0000003a16ff7210 */ /* 0x000fc40007fbe0ff */
[----:B------:R-:W-:Y:S01]  /*923a0*/  IADD3 RZ, P3, PT, R116, R20, RZ ;  /* 0x0000001474ff7210 */ /* 0x000fe20007f7e0ff */
[----:B------:R-:W-:Y:S01]  /*923b0*/  IMAD.WIDE.U32 R26, R86, R8, R22 ;  /* 0x00000008561a7225 */ /* 0x000fe200078e0016 */
[----:B------:R-:W-:Y:S02]  /*923c0*/  IADD3 R25, P6, PT, R112, R59, RZ ;  /* 0x0000003b70197210 */ /* 0x000fe40007fde0ff */
[----:B------:R-:W-:Y:S01]  /*923d0*/  IADD3.X R90, P0, PT, RZ, R118, RZ, P0, !PT ;  /* 0x00000076ff5a7210 */ /* 0x000fe2000071e4ff */
[----:B------:R-:W-:Y:S01]  /*923e0*/  IMAD.IADD R112, R27, 0x1, R112 ;  /* 0x000000011b707824 */ /* 0x000fe200078e0270 */
[----:B------:R-:W-:Y:S01]  /*923f0*/  IADD3.X RZ, P5, PT, R23, R25, RZ, P5, !PT ;  /* 0x0000001917ff7210 */ /* 0x000fe20002fbe4ff */
[----:B------:R-:W-:Y:S01]  /*92400*/  IMAD.X R7, RZ, RZ, RZ, P4 ;  /* 0x000000ffff077224 */ /* 0x000fe200020e06ff */
[----:B------:R-:W-:Y:S01]  /*92410*/  IADD3 R20, P4, PT, R21, R26, RZ ;  /* 0x0000001a15147210 */ /* 0x000fe20007f9e0ff */
[----:B------:R-:W-:Y:S01]  /*92420*/  IMAD.MOV.U32 R6, RZ, RZ, R113 ;  /* 0x000000ffff067224 */ /* 0x000fe200078e0071 */
[----:B------:R-:W-:Y:S01]  /*92430*/  IADD3.X RZ, P3, PT, R117, R121, RZ, P3, !PT ;  /* 0x0000007975ff7210 */ /* 0x000fe20001f7e4ff */
[----:B------:R-:W-:Y:S01]  /*92440*/  IMAD R27, R111, -0x30003, RZ ;  /* 0xfffcfffd6f1b7824 */ /* 0x000fe200078e02ff */
[----:B------:R-:W-:Y:S01]  /*92450*/  IADD3.X R21, P4, PT, R112, R29, RZ, P4, !PT ;  /* 0x0000001d70157210 */ /* 0x000fe2000279e4ff */
[----:B------:R-:W-:-:S04]  /*92460*/  IMAD.WIDE.U32 R22, R110, -0x30003, RZ ;  /* 0xfffcfffd6e167825 */ /* 0x000fc800078e00ff */
[----:B------:R-:W-:Y:S02]  /*92470*/  IMAD R25, R110, -0x760c0004, R27 ;  /* 0x89f3fffc6e197824 */ /* 0x000fe400078e021b */
        /* <DEDUP_REMOVED lines=57> */
[----:B------:R-:W-:Y:S02]  /*92810*/  IMAD.MOV.U32 R6, RZ, RZ, R109 ;  /* 0x000000ffff067224 */ /* 0x000fe400078e006d */
[----:B------:R-:W-:Y:S01]  /*92820*/  IMAD.MOV.U32 R58, RZ, RZ, R29 ;  /* 0x000000ffff3a7224 */ /* 0x000fe200078e001d */
[----:B------:R-:W-:Y:S01]  /*92830*/  IADD3.X RZ, P5, PT, R25, R33, RZ, P5, !PT ;  /* 0x0000002119ff7210 */ /* 0x000fe20002fbe4ff */
[----:B------:R-:W-:Y:S01]  /*92840*/  IMAD.IADD R31, R31, 0x1, R108 ;  /* 0x000000011f1f7824 */ /* 0x000fe200078e026c */
[----:B------:R-:W-:Y:S01]  /*92850*/  IADD3.X R33, P3, PT, RZ, R114, RZ, P3, !PT ;  /* 0x00000072ff217210 */ /* 0x000fe20001f7e4ff */
[----:B------:R-:W-:-:S03]  /*92860*/  IMAD.WIDE.U32 R108, R91, R8, R24 ;  /* 0x000000085b6c7225 */ /* 0x000fc600078e0018 */
        /* <DEDUP_REMOVED lines=13> */
[----:B------:R-:W-:Y:S02]  /*92940*/  IADD3.X R113, P6, PT, RZ, R113, RZ, P6, !PT ;  /* 0x00000071ff717210 */ /* 0x000fe400037de4ff */
[----:B------:R-:W-:Y:S01]  /*92950*/  IADD3.X R119, PT, PT, RZ, RZ, R115, P0, P3 ;  /* 0x000000ffff777210 */ /* 0x000fe200007e6473 */
[C---:B------:R-:W-:Y:S01]  /*92960*/  IMAD.WIDE.U32 R24, P3, R22.reuse, 0x6730d2a0, R24 ;  /* 0x6730d2a016187825 */ /* 0x040fe20007860018 */
[----:B------:R-:W-:Y:S02]  /*92970*/  IADD3.X R115, PT, PT, RZ, RZ, R7, P4, P2 ;  /* 0x000000ffff737210 */ /* 0x000fe400027e4407 */
[----:B------:R-:W-:Y:S01]  /*92980*/  IADD3 R32, P0, PT, R33, R90, RZ ;  /* 0x0000005a21207210 */ /* 0x000fe20007f1e0ff */
[----:B------:R-:W-:Y:S01]  /*92990*/  IMAD.WIDE.U32 R6, R22, -0x94f09dc, RZ ;  /* 0xf6b0f62416067825 */ /* 0x000fe200078e00ff */
[----:B------:R-:W-:Y:S02]  /*929a0*/  IADD3.X R117, PT, PT, RZ, RZ, R59, P6, P5 ;  /* 0x000000ffff757210 */ /* 0x000fe400037ea43b */
[----:B------:R-:W-:Y:S01]  /*929b0*/  IADD3.X R33, P0, PT, R119, R118, RZ, P0, !PT ;  /* 0x0000007677217210 */ /* 0x000fe2000071e4ff */
[----:B------:R-:W-:Y:S01]  /*929c0*/  IMAD.WIDE.U32 R28, P4, R93, R9, R28 ;  /* 0x000000095d1c7225 */ /* 0x000fe2000788001c */
[----:B------:R-:W-:-:S02]  /*929d0*/  IADD3 R121, P6, PT, R24, R7, RZ ;  /* 0x0000000718797210 */ /* 0x000fc40007fde0ff */
        /* <DEDUP_REMOVED lines=13> */
[----:B------:R-:W-:Y:S02]  /*92ab0*/  IMAD.X R29, RZ, RZ, RZ, P3 ;  /* 0x000000ffff1d7224 */ /* 0x000fe400018e06ff */
[----:B------:R-:W-:Y:S01]  /*92ac0*/  IMAD.WIDE.U32 R8, R22, -0x94f09dc, R20 ;  /* 0xf6b0f62416087825 */ /* 0x000fe200078e0014 */
[----:B------:R-:W-:-:S03]  /*92ad0*/  IADD3.X R59, P3, PT, R28, R117, RZ, P5, !PT ;  /* 0x000000751c3b7210 */ /* 0x000fc60002f7e4ff */
[----:B------:R-:W-:Y:S01]  /*92ae0*/  IMAD.WIDE.U32 R32, R23, -0xc7aed41, RZ ;  /* 0xf38512bf17207825 */ /* 0x000fe200078e00ff */
[----:B------:R-:W-:Y:S02]  /*92af0*/  IADD3 R8, P5, PT, R111, R8, RZ ;  /* 0x000000086f087210 */ /* 0x000fe40007fbe0ff */
[----:B------:R-:W-:Y:S01]  /*92b00*/  IADD3.X R113, P3, PT, RZ, R113, RZ, P3, !PT ;  /* 0x00000071ff717210 */ /* 0x000fe20001f7e4ff */
[----:B------:R-:W-:Y:S02]  /*92b10*/  IMAD.MOV.U32 R28, RZ, RZ, R25 ;  /* 0x000000ffff1c7224 */ /* 0x000fe400078e0019 */
[----:B------:R-:W-:Y:S01]  /*92b20*/  IMAD.IADD R6, R9, 0x1, R24 ;  /* 0x0000000109067824 */ /* 0x000fe200078e0218 */
[----:B------:R-:W-:Y:S01]  /*92b30*/  IADD3.X R112, PT, PT, RZ, RZ, R7, P3, P4 ;  /* 0x000000ffff707210 */ /* 0x000fe20001fe8407 */
[----:B------:R-:W-:-:S03]  /*92b40*/  IMAD.WIDE.U32.X R20, R23, 0x6730d2a0, R28, P6 ;  /* 0x6730d2a017147825 */ /* 0x000fc600030e041c */
[----:B------:R-:W-:Y:S01]  /*92b50*/  IADD3.X R9, P5, PT, R6, R115, RZ, P5, !PT ;  /* 0x0000007306097210 */ /* 0x000fe20002fbe4ff */
[----:B------:R-:W-:-:S04]  /*92b60*/  IMAD.WIDE.U32 R24, P6, R22, 0x64774b84, R32 ;  /* 0x64774b8416187825 */ /* 0x000fc800078c0020 */
        /* <DEDUP_REMOVED lines=13> */
[----:B------:R-:W-:-:S04]  /*92c40*/  IMAD.WIDE.U32 R28, P4, R22, 0x4b1ba7b6, R28 ;  /* 0x4b1ba7b6161c7825 */ /* 0x000fc8000788001c */
        /* <DEDUP_REMOVED lines=9> */
[----:B------:R-:W-:Y:S01]  /*92ce0*/  IMAD.WIDE.U32 R108, R22, 0x434bacd7, R108 ;  /* 0x434bacd7166c7825 */ /* 0x000fe200078e006c */
[----:B------:R-:W-:-:S02]  /*92cf0*/  IADD3.X R27, P5, PT, RZ, R27, RZ, P5, !PT ;  /* 0x0000001bff1b7210 */ /* 0x000fc40002fbe4ff */
[----:B------:R-:W-:Y:S01]  /*92d00*/  IADD3 RZ, P4, PT, RZ, R90, RZ ;  /* 0x0000005affff7210 */ /* 0x000fe20007f9e0ff */
[----:B------:R-:W-:Y:S01]  /*92d10*/  IMAD.WIDE.U32 R20, R96, R10, RZ ;  /* 0x0000000a60147225 */ /* 0x000fe200078e00ff */
[----:B------:R-:W-:Y:S02]  /*92d20*/  IADD3.X R33, PT, PT, RZ, RZ, R33, P5, P2 ;  /* 0x000000ffff217210 */ /* 0x000fe40002fe4421 */
        /* <DEDUP_REMOVED lines=44> */
[----:B------:R-:W-:Y:S01]  /*92ff0*/  IADD3.X RZ, P2, PT, R59, R119, RZ, P2, !PT ;  /* 0x000000773bff7210 */ /* 0x000fe2000175e4ff */
[----:B------:R-:W-:Y:S01]  /*93000*/  IMAD.MOV.U32 R24, RZ, RZ, R33 ;  /* 0x000000ffff187224 */ /* 0x000fe200078e0021 */
[----:B------:R-:W-:-:S03]  /*93010*/  IADD3.X R29, P3, PT, RZ, R29, RZ, P3, !PT ;  /* 0x0000001dff1d7210 */ /* 0x000fc60001f7e4ff */
[----:B------:R-:W-:-:S04]  /*93020*/  IMAD.WIDE.U32.X R24, R23, 0x1a0111ea, R24, P6 ;  /* 0x1a0111ea17187825 */ /* 0x000fc800030e0418 */
[----:B------:R-:W-:Y:S01]  /*93030*/  IMAD.WIDE.U32 R8, P6, R11, R86, R6 ;  /* 0x000000560b087225 */ /* 0x000fe200078c0006 */
[----:B------:R-:W-:-:S03]  /*93040*/  IADD3.X R90, P2, PT, RZ, R24, RZ, P2, !PT ;  /* 0x00000018ff5a7210 */ /* 0x000fc6000175e4ff */
[----:B------:R-:W-:-:S04]  /*93050*/  IMAD.WIDE.U32 R6, R86, R10, RZ ;  /* 0x0000000a56067225 */ /* 0x000fc800078e00ff */
[----:B------:R-:W-:Y:S01]  /*93060*/  IMAD.WIDE.U32 R22, R22, 0x397fe69a, R58 ;  /* 0x397fe69a16167825 */ /* 0x000fe200078e003a */
[----:B------:R-:W-:Y:S02]  /*93070*/  IADD3.X R59, PT, PT, RZ, RZ, R31, P3, P5 ;  /* 0x000000ffff3b7210 */ /* 0x000fe40001fea41f */
[----:B------:R-:W-:Y:S01]  /*93080*/  IADD3 R115, P5, PT, R8, R7, RZ ;  /* 0x0000000708737210 */ /* 0x000fe20007fbe0ff */
[----:B------:R-:W-:Y:S01]  /*93090*/  IMAD.IADD R7, R23, 0x1, R32 ;  /* 0x0000000117077824 */ /* 0x000fe200078e0220 */
[----:B------:R-:W-:Y:S01]  /*930a0*/  IADD3 RZ, P3, PT, R110, R6, RZ ;  /* 0x000000066eff7210 */ /* 0x000fe20007f7e0ff */
[----:B------:R-:W-:Y:S01]  /*930b0*/  IMAD.X R33, RZ, RZ, RZ, P6 ;  /* 0x000000ffff217224 */ /* 0x000fe200030e06ff */
[----:B------:R-:W-:Y:S01]  /*930c0*/  IADD3 R22, P6, PT, R117, R22, RZ ;  /* 0x0000001675167210 */ /* 0x000fe20007fde0ff */
[----:B------:R-:W-:Y:S01]  /*930d0*/  IMAD.WIDE.U32 R30, R10, R86, R110 ;  /* 0x000000560a1e7225 */ /* 0x000fe200078e006e */
[----:B------:R-:W-:Y:S02]  /*930e0*/  IADD3.X RZ, P3, PT, R111, R115, RZ, P3, !PT ;  /* 0x000000736fff7210 */ /* 0x000fe40001f7e4ff */
[----:B------:R-:W-:Y:S01]  /*930f0*/  IADD3.X R23, P6, PT, R7, R20, RZ, P6, !PT ;  /* 0x0000001407177210 */ /* 0x000fe200037de4ff */
[----:B------:R-:W-:-:S02]  /*93100*/  IMAD.MOV.U32 R32, RZ, RZ, R9 ;  /* 0x000000ffff207224 */ /* 0x000fc400078e0009 */
[----:B------:R-:W-:Y:S01]  /*93110*/  IMAD.IADD R8, R31, 0x1, R8 ;  /* 0x000000011f087824 */ /* 0x000fe200078e0208 */
[----:B------:R-:W-:Y:S01]  /*93120*/  IADD3.X R90, P6, PT, RZ, R90, RZ, P6, !PT ;  /* 0x0000005aff5a7210 */ /* 0x000fe200037de4ff */
[----:B------:R-:W-:Y:S01]  /*93130*/  IMAD.WIDE.U32.X R32, R11, R87, R32, P5 ;  /* 0x000000570b207225 */ /* 0x000fe200028e0420 */
[----:B------:R-:W-:Y:S02]  /*93140*/  IADD3 R6, P5, PT, R29, R30, RZ ;  /* 0x0000001e1d067210 */ /* 0x000fe40007fbe0ff */
[----:B------:R-:W-:Y:S02]  /*93150*/  IADD3.X R31, P4, PT, RZ, RZ, RZ, P4, !PT ;  /* 0x000000ffff1f7210 */ /* 0x000fe4000279e4ff */
[----:B------:R-:W-:Y:S01]  /*93160*/  IADD3.X R7, P5, PT, R8, R59, RZ, P5, !PT ;  /* 0x0000003b08077210 */ /* 0x000fe20002fbe4ff */
[----:B------:R-:W-:Y:S01]  /*93170*/  IMAD.WIDE.U32 R8, R89, R10, RZ ;  /* 0x0000000a59087225 */ /* 0x000fe200078e00ff */
[----:B------:R-:W-:Y:S02]  /*93180*/  IADD3.X R29, P3, PT, RZ, R32, RZ, P3, !PT ;  /* 0x00000020ff1d7210 */ /* 0x000fe40001f7e4ff */
[----:B------:R-:W-:Y:S01]  /*93190*/  IADD3.X R114, PT, PT, RZ, RZ, R25, P6, P2 ;  /* 0x000000ffff727210 */ /* 0x000fe200037e4419 */
[----:B------:R-:W-:Y:S01]  /*931a0*/  IMAD.WIDE.U32 R24, R88, R10, RZ ;  /* 0x0000000a58187225 */ /* 0x000fe200078e00ff */
[----:B------:R-:W-:-:S02]  /*931b0*/  IADD3.X R29, P5, PT, RZ, R29, RZ, P5, !PT ;  /* 0x0000001dff1d7210 */ /* 0x000fc40002fbe4ff */
[----:B------:R-:W-:Y:S01]  /*931c0*/  IADD3.X R30, P0, PT, RZ, RZ, RZ, P0, !PT ;  /* 0x000000ffff1e7210 */ /* 0x000fe2000071e4ff */
        /* <DEDUP_REMOVED lines=8> */
[----:B------:R-:W-:-:S02]  /*93250*/  IADD3 R113, P3, PT, R113, R30, RZ ;  /* 0x0000001e71717210 */ /* 0x000fc40007f7e0ff */
[----:B------:R-:W-:Y:S01]  /*93260*/  IADD3.X R111, PT, PT, R111, RZ, RZ, P2, P0 ;  /* 0x000000ff6f6f7210 */ /* 0x000fe200017e04ff */
[----:B------:R-:W-:Y:S01]  /*93270*/  IMAD.WIDE.U32 R58, R10, R88, R108 ;  /* 0x000000580a3a7225 */ /* 0x000fe200078e006c */
[----:B------:R-:W-:-:S03]  /*93280*/  IADD3.X RZ, P4, PT, R109, R115, RZ, P4, !PT ;  /* 0x000000736dff7210 */ /* 0x000fc6000279e4ff */
[----:B------:R-:W-:Y:S02]  /*93290*/  IMAD.MOV.U32 R30, RZ, RZ, R9 ;  /* 0x000000ffff1e7224 */ /* 0x000fe400078e0009 */
[----:B------:R-:W-:-:S04]  /*932a0*/  IMAD.WIDE.U32 R32, R91, R10, RZ ;  /* 0x0000000a5b207225 */ /* 0x000fc800078e00ff */
[----:B------:R-:W-:Y:S01]  /*932b0*/  IMAD.WIDE.U32 R24, P6, R11, R91, R24 ;  /* 0x0000005b0b187225 */ /* 0x000fe200078c0018 */
[----:B------:R-:W-:-:S03]  /*932c0*/  IADD3 RZ, P0, PT, R22, R32, RZ ;  /* 0x0000002016ff7210 */ /* 0x000fc60007f1e0ff */
[----:B------:R-:W-:Y:S01]  /*932d0*/  IMAD.IADD R9, R59, 0x1, R8 ;  /* 0x000000013b097824 */ /* 0x000fe200078e0208 */
[----:B------:R-:W-:Y:S01]  /*932e0*/  IADD3 R8, P2, PT, R29, R58, RZ ;  /* 0x0000003a1d087210 */ /* 0x000fe20007f5e0ff */
[----:B------:R-:W-:Y:S01]  /*932f0*/  IMAD.WIDE.U32.X R30, R11, R89, R30, P5 ;  /* 0x000000590b1e7225 */ /* 0x000fe200028e041e */
[----:B------:R-:W-:Y:S02]  /*93300*/  IADD3 R59, P5, PT, R24, R33, RZ ;  /* 0x00000021183b7210 */ /* 0x000fe40007fbe0ff */
[----:B------:R-:W-:Y:S01]  /*93310*/  IADD3.X R9, P2, PT, R9, R20, RZ, P2, !PT ;  /* 0x0000001409097210 */ /* 0x000fe2000175e4ff */
[----:B------:R-:W-:Y:S01]  /*93320*/  IMAD R109, R21, -0x30003, RZ ;  /* 0xfffcfffd156d7824 */ /* 0x000fe200078e02ff */
[----:B------:R-:W-:Y:S01]  /*93330*/  IADD3.X R33, P4, PT, RZ, R30, RZ, P4, !PT ;  /* 0x0000001eff217210 */ /* 0x000fe2000279e4ff */
[----:B------:R-:W-:Y:S01]  /*93340*/  IMAD.MOV.U32 R58, RZ, RZ, R25 ;  /* 0x000000ffff3a7224 */ /* 0x000fe200078e0019 */
[----:B------:R-:W-:Y:S01]  /*93350*/  IADD3.X RZ, P0, PT, R23, R59, RZ, P0, !PT ;  /* 0x0000003b17ff7210 */ /* 0x000fe2000071e4ff */
[----:B------:R-:W-:Y:S01]  /*93360*/  IMAD.X R59, RZ, RZ, RZ, P6 ;  /* 0x000000ffff3b7224 */ /* 0x000fe200030e06ff */
[----:B------:R-:W-:Y:S01]  /*93370*/  IADD3.X R29, P3, PT, R112, R111, RZ, P3, !PT ;  /* 0x0000006f701d7210 */ /* 0x000fe20001f7e4ff */
[----:B------:R-:W-:Y:S01]  /*93380*/  IMAD.WIDE.U32 R22, R10, R91, R22 ;  /* 0x0000005b0a167225 */ /* 0x000fe200078e0016 */
[----:B------:R-:W-:-:S02]  /*93390*/  IADD3.X R33, P6, PT, RZ, R33, RZ, P2, !PT ;  /* 0x00000021ff217210 */ /* 0x000fc400017de4ff */
[----:B------:R-:W-:Y:S01]  /*933a0*/  IADD3 R108, P2, PT, R90, R113, RZ ;  /* 0x000000715a6c7210 */ /* 0x000fe20007f5e0ff */
[----:B------:R-:W-:Y:S01]  /*933b0*/  IMAD.WIDE.U32 R110, R94, R10, RZ ;  /* 0x0000000a5e6e7225 */ /* 0x000fe200078e00ff */
[----:B------:R-:W-:Y:S02]  /*933c0*/  IADD3.X R113, PT, PT, RZ, RZ, R31, P6, P4 ;  /* 0x000000ffff717210 */ /* 0x000fe400037e841f */
[----:B------:R-:W-:Y:S01]  /*933d0*/  IADD3 R32, P4, PT, R33, R22, RZ ;  /* 0x0000001621207210 */ /* 0x000fe20007f9e0ff */
[----:B------:R-:W-:Y:S02]  /*933e0*/  IMAD.IADD R24, R23, 0x1, R24 ;  /* 0x0000000117187824 */ /* 0x000fe400078e0218 */
[----:B------:R-:W-:-:S03]  /*933f0*/  IMAD.WIDE.U32 R110, P6, R11, R93, R110 ;  /* 0x0000005d0b6e7225 */ /* 0x000fc600078c006e */
[----:B------:R-:W-:Y:S01]  /*93400*/  IADD3.X R33, P4, PT, R24, R113, RZ, P4, !PT ;  /* 0x0000007118217210 */ /* 0x000fe2000279e4ff */
[----:B------:R-:W-:-:S04]  /*93410*/  IMAD.WIDE.U32 R22, R93, R10, RZ ;  /* 0x0000000a5d167225 */ /* 0x000fc800078e00ff */
[----:B------:R-:W-:-:S04]  /*93420*/  IMAD.WIDE.U32 R30, R28, -0x30003, RZ ;  /* 0xfffcfffd1c1e7825 */ /* 0x000fc800078e00ff */
[----:B------:R-:W-:Y:S01]  /*93430*/  IMAD R25, R28, -0x760c0004, R109 ;  /* 0x89f3fffc1c197824 */ /* 0x000fe200078e026d */
[----:B------:R-:W-:Y:S01]  /*93440*/  IADD3.X R109, P2, PT, R114, R29, RZ, P2, !PT ;  /* 0x0000001d726d7210 */ /* 0x000fe2000175e4ff */
[----:B------:R-:W-:Y:S01]  /*93450*/  IMAD.WIDE.U32.X R58, R11, R92, R58, P5 ;  /* 0x0000005c0b3a7225 */ /* 0x000fe200028e043a */
[----:B------:R-:W-:-:S03]  /*93460*/  IADD3 R117, P5, PT, R110, R23, RZ ;  /* 0x000000176e757210 */ /* 0x000fc60007fbe0ff */
[----:B------:R-:W-:Y:S01]  /*93470*/  IMAD.IADD R29, R31, 0x1, R25 ;  /* 0x000000011f1d7824 */ /* 0x000fe200078e0219 */
[----:B------:R-:W-:Y:S01]  /*93480*/  IADD3.X R31, P0, PT, RZ, R58, RZ, P0, !PT ;  /* 0x0000003aff1f7210 */ /* 0x000fe2000071e4ff */
[----:B------:R-:W-:Y:S02]  /*93490*/  IMAD.X R115, RZ, RZ, RZ, P6 ;  /* 0x000000ffff737224 */ /* 0x000fe400030e06ff */
        /* <DEDUP_REMOVED lines=10> */
[----:B------:R-:W-:Y:S01]  /*93540*/  IMAD.IADD R110, R11, 0x1, R110 ;  /* 0x000000010b6e7824 */ /* 0x000fe200078e026e */
[----:B------:R-:W-:Y:S01]  /*93550*/  IADD3 R113, P6, PT, R24, R113, RZ ;  /* 0x0000007118717210 */ /* 0x000fe20007fde0ff */
[----:B------:R-:W-:Y:S01]  /*93560*/  IMAD.X R23, RZ, RZ, RZ, P4 ;  /* 0x000000ffff177224 */ /* 0x000fe200020e06ff */
[----:B------:R-:W-:Y:S01]  /*93570*/  IADD3 R10, P4, PT, R31, R10, RZ ;  /* 0x0000000a1f0a7210 */ /* 0x000fe20007f9e0ff */
[----:B------:R-:W-:Y:S01]  /*93580*/  IMAD.MOV.U32 R20, RZ, RZ, R28 ;  /* 0x000000ffff147224 */ /* 0x000fe200078e001c */
[----:B------:R-:W-:Y:S01]  /*93590*/  IADD3 RZ, P5, PT, R28, R112, RZ ;  /* 0x000000701cff7210 */ /* 0x000fe20007fbe0ff */
[----:B------:R-:W-:Y:S01]  /*935a0*/  IMAD.MOV.U32 R22, RZ, RZ, R25 ;  /* 0x000000ffff167224 */ /* 0x000fe200078e0019 */
[----:B------:R-:W-:Y:S01]  /*935b0*/  IADD3.X R11, P4, PT, R110, R111, RZ, P4, !PT ;  /* 0x0000006f6e0b7210 */ /* 0x000fe2000279e4ff */
[----:B------:R-:W-:Y:S01]  /*935c0*/  IMAD.WIDE.U32 R58, R30, -0x5555, R20 ;  /* 0xffffaaab1e3a7825 */ /* 0x000fe200078e0014 */
[----:B------:R-:W-:Y:S02]  /*935d0*/  IADD3.X R28, P0, PT, RZ, R114, RZ, P0, !PT ;  /* 0x00000072ff1c7210 */ /* 0x000fe4000071e4ff */
[----:B------:R-:W-:Y:S01]  /*935e0*/  IADD3.X RZ, P5, PT, R21, R113, RZ, P5, !PT ;  /* 0x0000007115ff7210 */ /* 0x000fe20002fbe4ff */
[----:B------:R-:W-:Y:S01]  /*935f0*/  IMAD.WIDE.U32.X R22, R29, -0x46010001, R22, P6 ;  /* 0xb9feffff1d167825 */ /* 0x000fe200030e0416 */
[----:B------:R-:W-:-:S02]  /*93600*/  IADD3 RZ, P6, PT, RZ, R58, RZ ;  /* 0x0000003affff7210 */ /* 0x000fc40007fde0ff */
[----:B------:R-:W-:Y:S01]  /*93610*/  IADD3.X R28, P4, PT, RZ, R28, RZ, P4, !PT ;  /* 0x0000001cff1c7210 */ /* 0x000fe2000279e4ff */
[----:B------:R-:W-:Y:S01]  /*93620*/  IMAD.WIDE.U32 R108, R29, -0x4eac0001, RZ ;  /* 0xb153ffff1d6c7825 */ /* 0x000fe200078e00ff */
[----:B------:R-:W-:Y:S02]  /*93630*/  IADD3.X R31, P5, PT, RZ, R22, RZ, P5, !PT ;  /* 0x00000016ff1f7210 */ /* 0x000fe40002fbe4ff */
[----:B------:R-:W-:Y:S01]  /*93640*/  IADD3.X R114, PT, PT, RZ, RZ, R115, P4, P0 ;  /* 0x000000ffff727210 */ /* 0x000fe200027e0473 */
[----:B------:R-:W-:Y:S02]  /*93650*/  IMAD.IADD R58, R59, 0x1, R24 ;  /* 0x000000013b3a7824 */ /* 0x000fe400078e0218 */
[----:B------:R-:W-:-:S03]  /*93660*/  IMAD.WIDE.U32 R108, P4, R30, 0x1eabfffe, R108 ;  /* 0x1eabfffe1e6c7825 */ /* 0x000fc6000788006c */
[----:B------:R-:W-:Y:S01]  /*93670*/  IADD3.X RZ, P6, PT, RZ, R58, RZ, P6, !PT ;  /* 0x0000003affff7210 */ /* 0x000fe200037de4ff */
[----:B------:R-:W-:-:S04]  /*93680*/  IMAD.WIDE.U32 R24, R30, -0x4eac0001, RZ ;  /* 0xb153ffff1e187825 */ /* 0x000fc800078e00ff */
[----:B------:R-:W-:Y:S01]  /*93690*/  IMAD.X R21, RZ, RZ, RZ, P4 ;  /* 0x000000ffff157224 */ /* 0x000fe200020e06ff */
[----:B------:R-:W-:Y:S01]  /*936a0*/  IADD3.X R31, P4, PT, RZ, R31, RZ, P6, !PT ;  /* 0x0000001fff1f7210 */ /* 0x000fe2000379e4ff */
[----:B------:R-:W-:Y:S01]  /*936b0*/  IMAD.WIDE.U32 R110, R30, -0x4eac0001, R26 ;  /* 0xb153ffff1e6e7825 */ /* 0x000fe200078e001a */
[----:B------:R-:W-:Y:S02]  /*936c0*/  IADD3 R113, P6, PT, R108, R25, RZ ;  /* 0x000000196c717210 */ /* 0x000fe40007fde0ff */
[----:B------:R-:W-:Y:S01]  /*936d0*/  IADD3 RZ, P0, PT, R26, R24, RZ ;  /* 0x000000181aff7210 */ /* 0x000fe20007f1e0ff */
[----:B------:R-:W-:Y:S01]  /*936e0*/  IMAD.MOV.U32 R20, RZ, RZ, R109 ;  /* 0x000000ffff147224 */ /* 0x000fe200078e006d */
[----:B------:R-:W-:Y:S01]  /*936f0*/  IADD3.X R23, PT, PT, RZ, RZ, R23, P4, P5 ;  /* 0x000000ffff177210 */ /* 0x000fe200027ea417 */
[----:B------:R-:W-:Y:S01]  /*93700*/  IMAD.WIDE.U32 R58, R29, -0x94f09dc, RZ ;  /* 0xf6b0f6241d3a7825 */ /* 0x000fe200078e00ff */
[----:B------:R-:W-:Y:S02]  /*93710*/  IADD3 R22, P4, PT, R31, R110, RZ ;  /* 0x0000006e1f167210 */ /* 0x000fe40007f9e0ff */
[----:B------:R-:W-:Y:S01]  /*93720*/  IADD3.X RZ, P0, PT, R27, R113, RZ, P0, !PT ;  /* 0x000000711bff7210 */ /* 0x000fe2000071e4ff */
[----:B------:R-:W-:-:S02]  /*93730*/  IMAD.IADD R26, R111, 0x1, R108 ;  /* 0x000000016f1a7824 */ /* 0x000fc400078e026c */
        /* <DEDUP_REMOVED lines=22> */
[----:B------:R-:W-:Y:S01]  /*938a0*/  IMAD.WIDE.U32 R24, R29, 0x434bacd7, RZ ;  /* 0x434bacd71d187825 */ /* 0x000fe200078e00ff */
[----:B------:R-:W-:-:S03]  /*938b0*/  IADD3 RZ, P0, PT, R8, R108, RZ ;  /* 0x0000006c08ff7210 */ /* 0x000fc60007f1e0ff */
[----:B------:R-:W-:Y:S01]  /*938c0*/  IMAD.X R21, RZ, RZ, RZ, P6 ;  /* 0x000000ffff157224 */ /* 0x000fe200030e06ff */
[----:B------:R-:W-:Y:S01]  /*938d0*/  IADD3 R109, P6, PT, R26, R109, RZ ;  /* 0x0000006d1a6d7210 */ /* 0x000fe20007fde0ff */
[----:B------:R-:W-:-:S03]  /*938e0*/  IMAD.WIDE.U32 R110, R30, -0xc7aed41, R8 ;  /* 0xf38512bf1e6e7825 */ /* 0x000fc600078e0008 */
[----:B------:R-:W-:Y:S01]  /*938f0*/  IADD3.X RZ, P0, PT, R9, R109, RZ, P0, !PT ;  /* 0x0000006d09ff7210 */ /* 0x000fe2000071e4ff */
[----:B------:R-:W-:Y:S01]  /*93900*/  IMAD.MOV.U32 R20, RZ, RZ, R27 ;  /* 0x000000ffff147224 */ /* 0x000fe200078e001b */
[----:B------:R-:W-:Y:S01]  /*93910*/  IADD3.X R27, PT, PT, RZ, RZ, R59, P5, P4 ;  /* 0x000000ffff1b7210 */ /* 0x000fe20002fe843b */
[----:B------:R-:W-:Y:S01]  /*93920*/  IMAD.IADD R26, R111, 0x1, R26 ;  /* 0x000000016f1a7824 */ /* 0x000fe200078e021a */
[----:B------:R-:W-:Y:S01]  /*93930*/  IADD3 R8, P4, PT, R31, R110, RZ ;  /* 0x0000006e1f087210 */ /* 0x000fe20007f9e0ff */
[----:B------:R-:W-:-:S03]  /*93940*/  IMAD.WIDE.U32 R24, P5, R30, 0x4b1ba7b6, R24 ;  /* 0x4b1ba7b61e187825 */ /* 0x000fc600078a0018 */
[----:B------:R-:W-:Y:S01]  /*93950*/  IADD3.X R9, P4, PT, R26, R27, RZ, P4, !PT ;  /* 0x0000001b1a097210 */ /* 0x000fe2000279e4ff */
[----:B------:R-:W-:-:S04]  /*93960*/  IMAD.WIDE.U32 R58, R30, 0x434bacd7, RZ ;  /* 0x434bacd71e3a7825 */ /* 0x000fc800078e00ff */
[----:B------:R-:W-:Y:S01]  /*93970*/  IMAD.WIDE.U32.X R20, R29, 0x64774b84, R20, P6 ;  /* 0x64774b841d147825 */ /* 0x000fe200030e0414 */
[----:B------:R-:W-:-:S03]  /*93980*/  IADD3 R59, P6, PT, R24, R59, RZ ;  /* 0x0000003b183b7210 */ /* 0x000fc60007fde0ff */
[----:B------:R-:W-:Y:S01]  /*93990*/  IMAD.X R27, RZ, RZ, RZ, P5 ;  /* 0x000000ffff1b7224 */ /* 0x000fe200028e06ff */
[----:B------:R-:W-:Y:S01]  /*939a0*/  IADD3.X R31, P0, PT, RZ, R20, RZ, P0, !PT ;  /* 0x00000014ff1f7210 */ /* 0x000fe2000071e4ff */
[----:B------:R-:W-:Y:S01]  /*939b0*/  IMAD.MOV.U32 R26, RZ, RZ, R25 ;  /* 0x000000ffff1a7224 */ /* 0x000fe200078e0019 */
[----:B------:R-:W-:Y:S01]  /*939c0*/  IADD3 RZ, P5, PT, R32, R58, RZ ;  /* 0x0000003a20ff7210 */ /* 0x000fe20007fbe0ff */
[----:B------:R-:W-:Y:S01]  /*939d0*/  IMAD.WIDE.U32 R108, R96, R12, RZ ;  /* 0x0000000c606c7225 */ /* 0x000fe200078e00ff */
[----:B------:R-:W-:Y:S02]  /*939e0*/  IADD3.X R31, P4, PT, RZ, R31, RZ, P4, !PT ;  /* 0x0000001fff1f7210 */ /* 0x000fe4000279e4ff */
[----:B------:R-:W-:Y:S01]  /*939f0*/  IADD3.X RZ, P5, PT, R33, R59, RZ, P5, !PT ;  /* 0x0000003b21ff7210 */ /* 0x000fe20002fbe4ff */
[----:B------:R-:W-:Y:S01]  /*93a00*/  IMAD.WIDE.U32 R58, R30, 0x434bacd7, R32 ;  /* 0x434bacd71e3a7825 */ /* 0x000fe200078e0020 */
[----:B------:R-:W-:-:S03]  /*93a10*/  IADD3.X R90, PT, PT, RZ, RZ, R21, P4, P0 ;  /* 0x000000ffff5a7210 */ /* 0x000fc600027e0415 */
        /* <DEDUP_REMOVED lines=41> */
[----:B------:R-:W-:-:S03]  /*93cb0*/  IMAD.WIDE.U32 R6, R87, R12, RZ ;  /* 0x0000000c57067225 */ /* 0x000fc600078e00ff */
[----:B------:R-:W-:Y:S01]  /*93cc0*/  IADD3.X RZ, P4, PT, R11, R25, RZ, P4, !PT ;  /* 0x000000190bff7210 */ /* 0x000fe2000279e4ff */
[----:B------:R-:W-:Y:S01]  /*93cd0*/  IMAD.MOV.U32 R58, RZ, RZ, R23 ;  /* 0x000000ffff3a7224 */ /* 0x000fe200078e0017 */
[----:B------:R-:W-:Y:S01]  /*93ce0*/  IADD3.X R23, P5, PT, RZ, R26, RZ, P5, !PT ;  /* 0x0000001aff177210 */ /* 0x000fe20002fbe4ff */
[----:B------:R-:W-:-:S04]  /*93cf0*/  IMAD.WIDE.U32 R10, R30, 0x397fe69a, R10 ;  /* 0x397fe69a1e0a7825 */ /* 0x000fc800078e000a */
[----:B------:R-:W-:Y:S01]  /*93d00*/  IMAD.WIDE.U32.X R58, R29, 0x1a0111ea, R58, P6 ;  /* 0x1a0111ea1d3a7825 */ /* 0x000fe200030e043a */
[----:B------:R-:W-:-:S03]  /*93d10*/  IADD3.X R29, P0, PT, RZ, R23, RZ, P0, !PT ;  /* 0x00000017ff1d7210 */ /* 0x000fc6000071e4ff */
[----:B------:R-:W-:Y:S01]  /*93d20*/  IMAD.WIDE.U32 R24, P6, R13, R86, R6 ;  /* 0x000000560d187225 */ /* 0x000fe200078c0006 */
[----:B------:R-:W-:Y:S02]  /*93d30*/  IADD3.X R31, PT, PT, RZ, RZ, R27, P0, P5 ;  /* 0x000000ffff1f7210 */ /* 0x000fe400007ea41b */
[----:B------:R-:W-:Y:S01]  /*93d40*/  IADD3.X R58, P4, PT, RZ, R58, RZ, P4, !PT ;  /* 0x0000003aff3a7210 */ /* 0x000fe2000279e4ff */
        /* <DEDUP_REMOVED lines=15> */
[-C--:B------:R-:W-:Y:S01]  /*93e40*/  IMAD.WIDE.U32 R26, R91, R12.reuse, RZ ;  /* 0x0000000c5b1a7225 */ /* 0x080fe200078e00ff */
[----:B------:R-:W-:Y:S02]  /*93e50*/  IADD3.X R7, P5, PT, R24, R31, RZ, P5, !PT ;  /* 0x0000001f18077210 */ /* 0x000fe40002fbe4ff */
[----:B------:R-:W-:Y:S01]  /*93e60*/  IADD3.X R111, P2, PT, RZ, RZ, RZ, P2, !PT ;  /* 0x000000ffff6f7210 */ /* 0x000fe2000175e4ff */
[----:B------:R-:W-:Y:S01]  /*93e70*/  IMAD.WIDE.U32 R24, R89, R12, RZ ;  /* 0x0000000c59187225 */ /* 0x000fe200078e00ff */
[----:B------:R-:W-:Y:S02]  /*93e80*/  IADD3.X R31, P0, PT, RZ, R22, RZ, P0, !PT ;  /* 0x00000016ff1f7210 */ /* 0x000fe4000071e4ff */
[----:B------:R-:W-:Y:S01]  /*93e90*/  IADD3.X R59, PT, PT, RZ, RZ, R59, P6, P4 ;  /* 0x000000ffff3b7210 */ /* 0x000fe200037e843b */
[----:B------:R-:W-:Y:S01]  /*93ea0*/  IMAD.X R113, RZ, RZ, RZ, P3 ;  /* 0x000000ffff717224 */ /* 0x000fe200018e06ff */
[----:B------:R-:W-:Y:S01]  /*93eb0*/  IADD3 R111, P4, PT, R111, R8, RZ ;  /* 0x000000086f6f7210 */ /* 0x000fe20007f9e0ff */
[----:B------:R-:W-:Y:S01]  /*93ec0*/  IMAD.WIDE.U32 R8, R88, R12, RZ ;  /* 0x0000000c58087225 */ /* 0x000fe200078e00ff */
[----:B------:R-:W-:-:S02]  /*93ed0*/  IADD3.X R31, P5, PT, RZ, R31, RZ, P5, !PT ;  /* 0x0000001fff1f7210 */ /* 0x000fc40002fbe4ff */
[----:B------:R-:W-:Y:S01]  /*93ee0*/  IADD3.X R113, PT, PT, R113, RZ, RZ, P4, P2 ;  /* 0x000000ff71717210 */ /* 0x000fe200027e44ff */
[----:B------:R-:W-:Y:S01]  /*93ef0*/  IMAD.WIDE.U32 R24, P6, R13, R88, R24 ;  /* 0x000000580d187225 */ /* 0x000fe200078c0018 */
[----:B------:R-:W-:Y:S02]  /*93f00*/  IADD3.X R30, PT, PT, RZ, RZ, R23, P5, P0 ;  /* 0x000000ffff1e7210 */ /* 0x000fe40002fe0417 */
[----:B------:R-:W-:Y:S01]  /*93f10*/  IADD3 RZ, P3, PT, R20, R8, RZ ;  /* 0x0000000814ff7210 */ /* 0x000fe20007f7e0ff */
[----:B------:R-:W-:Y:S01]  /*93f20*/  IMAD.X R23, RZ, RZ, RZ, P6 ;  /* 0x000000ffff177224 */ /* 0x000fe200030e06ff */
[----:B------:R-:W-:Y:S01]  /*93f30*/  IADD3 R115, P5, PT, R24, R9, RZ ;  /* 0x0000000918737210 */ /* 0x000fe20007fbe0ff */
[----:B------:R-:W-:Y:S01]  /*93f40*/  IMAD.WIDE.U32 R8, R92, R12, RZ ;  /* 0x0000000c5c087225 */ /* 0x000fe200078e00ff */
[----:B------:R-:W-:Y:S02]  /*93f50*/  IADD3 R111, P0, PT, R28, R111, RZ ;  /* 0x0000006f1c6f7210 */ /* 0x000fe40007f1e0ff */
[----:B------:R-:W-:Y:S01]  /*93f60*/  IADD3.X RZ, P3, PT, R21, R115, RZ, P3, !PT ;  /* 0x0000007315ff7210 */ /* 0x000fe20001f7e4ff */
[----:B------:R-:W-:Y:S01]  /*93f70*/  IMAD.WIDE.U32 R28, R12, R88, R20 ;  /* 0x000000580c1c7225 */ /* 0x000fe200078e0014 */
[----:B------:R-:W-:-:S02]  /*93f80*/  IADD3 RZ, P2, PT, R10, R26, RZ ;  /* 0x0000001a0aff7210 */ /* 0x000fc40007f5e0ff */
[----:B------:R-:W-:Y:S01]  /*93f90*/  IADD3.X R114, P0, PT, R114, R113, RZ, P0, !PT ;  /* 0x0000007172727210 */ /* 0x000fe2000071e4ff */
[----:B------:R-:W-:Y:S02]  /*93fa0*/  IMAD.MOV.U32 R22, RZ, RZ, R25 ;  /* 0x000000ffff167224 */ /* 0x000fe400078e0019 */
[----:B------:R-:W-:Y:S01]  /*93fb0*/  IMAD.IADD R25, R29, 0x1, R24 ;  /* 0x000000011d197824 */ /* 0x000fe200078e0218 */
[----:B------:R-:W-:Y:S01]  /*93fc0*/  IADD3 R24, P4, PT, R31, R28, RZ ;  /* 0x0000001c1f187210 */ /* 0x000fe20007f9e0ff */
[----:B------:R-:W-:-:S03]  /*93fd0*/  IMAD.WIDE.U32.X R22, R13, R89, R22, P5 ;  /* 0x000000590d167225 */ /* 0x000fc600028e0416 */
[----:B------:R-:W-:Y:S01]  /*93fe0*/  IADD3.X R25, P4, PT, R25, R30, RZ, P4, !PT ;  /* 0x0000001e19197210 */ /* 0x000fe2000279e4ff */
[----:B------:R-:W-:Y:S01]  /*93ff0*/  IMAD.WIDE.U32 R8, P6, R13, R91, R8 ;  /* 0x0000005b0d087225 */ /* 0x000fe200078c0008 */
[----:B------:R-:W-:-:S03]  /*94000*/  IADD3.X R29, P3, PT, RZ, R22, RZ, P3, !PT ;  /* 0x00000016ff1d7210 */ /* 0x000fc60001f7e4ff */
[----:B------:R-:W-:Y:S01]  /*94010*/  IMAD.WIDE.U32 R30, R94, R12, RZ ;  /* 0x0000000c5e1e7225 */ /* 0x000fe200078e00ff */
[----:B------:R-:W-:-:S03]  /*94020*/  IADD3 R21, P5, PT, R8, R27, RZ ;  /* 0x0000001b08157210 */ /* 0x000fc60007fbe0ff */
[----:B------:R-:W-:Y:S01]  /*94030*/  IMAD.X R27, RZ, RZ, RZ, P6 ;  /* 0x000000ffff1b7224 */ /* 0x000fe200030e06ff */
[----:B------:R-:W-:Y:S01]  /*94040*/  IADD3.X R29, P6, PT, RZ, R29, RZ, P4, !PT ;  /* 0x0000001dff1d7210 */ /* 0x000fe200027de4ff */
[----:B------:R-:W-:Y:S01]  /*94050*/  IMAD.MOV.U32 R26, RZ, RZ, R9 ;  /* 0x000000ffff1a7224 */ /* 0x000fe200078e0009 */
[----:B------:R-:W-:Y:S01]  /*94060*/  IADD3.X RZ, P2, PT, R11, R21, RZ, P2, !PT ;  /* 0x000000150bff7210 */ /* 0x000fe2000175e4ff */
[----:B------:R-:W-:Y:S01]  /*94070*/  IMAD.WIDE.U32 R20, R12, R91, R10 ;  /* 0x0000005b0c147225 */ /* 0x000fe200078e000a */
[----:B------:R-:W-:Y:S02]  /*94080*/  IADD3.X R22, PT, PT, RZ, RZ, R23, P6, P3 ;  /* 0x000000ffff167210 */ /* 0x000fe400037e6417 */
[----:B------:R-:W-:Y:S01]  /*94090*/  IADD3 R28, P4, PT, R58, R111, RZ ;  /* 0x0000006f3a1c7210 */ /* 0x000fe20007f9e0ff */
[----:B------:R-:W-:Y:S02]  /*940a0*/  IMAD R23, R33, -0x30003, RZ ;  /* 0xfffcfffd21177824 */ /* 0x000fe400078e02ff */
[----:B------:R-:W-:Y:S01]  /*940b0*/  IMAD.IADD R9, R21, 0x1, R8 ;  /* 0x0000000115097824 */ /* 0x000fe200078e0208 */
[----:B------:R-:W-:Y:S01]  /*940c0*/  IADD3 R8, P3, PT, R29, R20, RZ ;  /* 0x000000141d087210 */ /* 0x000fe20007f7e0ff */
[----:B------:R-:W-:Y:S01]  /*940d0*/  IMAD.WIDE.U32 R30, P6, R13, R93, R30 ;  /* 0x0000005d0d1e7225 */ /* 0x000fe200078c001e */
[----:B------:R-:W-:-:S02]  /*940e0*/  IADD3.X R29, P4, PT, R59, R114, RZ, P4, !PT ;  /* 0x000000723b1d7210 */ /* 0x000fc4000279e4ff */
[----:B------:R-:W-:Y:S01]  /*940f0*/  IADD3.X R9, P3, PT, R9, R22, RZ, P3, !PT ;  /* 0x0000001609097210 */ /* 0x000fe20001f7e4ff */
[----:B------:R-:W-:-:S04]  /*94100*/  IMAD.WIDE.U32 R20, R93, R12, RZ ;  /* 0x0000000c5d147225 */ /* 0x000fc800078e00ff */
[----:B------:R-:W-:-:S04]  /*94110*/  IMAD.WIDE.U32 R10, R32, -0x30003, RZ ;  /* 0xfffcfffd200a7825 */ /* 0x000fc800078e00ff */
[----:B------:R-:W-:Y:S02]  /*94120*/  IMAD R23, R32, -0x760c0004, R23 ;  /* 0x89f3fffc20177824 */ /* 0x000fe400078e0217 */
        /* <DEDUP_REMOVED lines=14> */
[----:B------:R-:W-:-:S03]  /*94210*/  IMAD.WIDE.U32 R58, R10, -0x5555, RZ ;  /* 0xffffaaab0a3a7825 */ /* 0x000fc600078e00ff */
[----:B------:R-:W-:Y:S01]  /*94220*/  IADD3.X R90, P2, PT, RZ, R110, RZ, P2, !PT ;  /* 0x0000006eff5a7210 */ /* 0x000fe2000175e4ff */
        /* <DEDUP_REMOVED lines=8> */
[----:B------:R-:W-:Y:S01]  /*942b0*/  IADD3.X RZ, P5, PT, R33, R59, RZ, P5, !PT ;  /* 0x0000003b21ff7210 */ /* 0x000fe20002fbe4ff */
[----:B------:R-:W-:Y:S01]  /*942c0*/  IMAD.WIDE.U32 R30, R11, -0x4eac0001, RZ ;  /* 0xb153ffff0b1e7825 */ /* 0x000fe200078e00ff */
[----:B------:R-:W-:-:S03]  /*942d0*/  IADD3.X R90, P3, PT, RZ, R90, RZ, P3, !PT ;  /* 0x0000005aff5a7210 */ /* 0x000fc60001f7e4ff */
[----:B------:R-:W-:Y:S01]  /*942e0*/  IMAD.WIDE.U32.X R20, R11, -0x46010001, R20, P6 ;  /* 0xb9feffff0b147825 */ /* 0x000fe200030e0414 */
[----:B------:R-:W-:Y:S02]  /*942f0*/  IADD3 RZ, P6, PT, RZ, R26, RZ ;  /* 0x0000001affff7210 */ /* 0x000fe40007fde0ff */
[----:B------:R-:W-:Y:S01]  /*94300*/  IADD3.X R110, PT, PT, RZ, RZ, R111, P3, P2 ;  /* 0x000000ffff6e7210 */ /* 0x000fe20001fe446f */
[----:B------:R-:W-:Y:S01]  /*94310*/  IMAD.IADD R26, R27, 0x1, R22 ;  /* 0x000000011b1a7824 */ /* 0x000fe200078e0216 */
[----:B------:R-:W-:Y:S01]  /*94320*/  IADD3.X R59, P5, PT, RZ, R20, RZ, P5, !PT ;  /* 0x00000014ff3b7210 */ /* 0x000fe20002fbe4ff */
[----:B------:R-:W-:-:S03]  /*94330*/  IMAD.WIDE.U32 R22, R10, -0x4eac0001, RZ ;  /* 0xb153ffff0a167825 */ /* 0x000fc600078e00ff */
[----:B------:R-:W-:Y:S01]  /*94340*/  IADD3.X RZ, P6, PT, RZ, R26, RZ, P6, !PT ;  /* 0x0000001affff7210 */ /* 0x000fe200037de4ff */
        /* <DEDUP_REMOVED lines=41> */
[----:B------:R-:W-:-:S02]  /*945e0*/  IMAD.MOV.U32 R26, RZ, RZ, R21 ;  /* 0x000000ffff1a7224 */ /* 0x000fc400078e0015 */
[----:B------:R-:W-:-:S04]  /*945f0*/  IMAD.WIDE.U32 R28, P5, R10, 0x4b1ba7b6, R28 ;  /* 0x4b1ba7b60a1c7825 */ /* 0x000fc800078a001c */
[----:B------:R-:W-:-:S04]  /*94600*/  IMAD.WIDE.U32 R30, R10, 0x434bacd7, RZ ;  /* 0x434bacd70a1e7825 */ /* 0x000fc800078e00ff */
[----:B------:R-:W-:Y:S01]  /*94610*/  IMAD.IADD R21, R59, 0x1, R20 ;  /* 0x000000013b157824 */ /* 0x000fe200078e0214 */
[----:B------:R-:W-:Y:S01]  /*94620*/  IADD3 R20, P3, PT, R33, R58, RZ ;  /* 0x0000003a21147210 */ /* 0x000fe20007f7e0ff */
[----:B------:R-:W-:Y:S01]  /*94630*/  IMAD.WIDE.U32.X R26, R11, 0x64774b84, R26, P6 ;  /* 0x64774b840b1a7825 */ /* 0x000fe200030e041a */
[----:B------:R-:W-:Y:S02]  /*94640*/  IADD3 R31, P6, PT, R28, R31, RZ ;  /* 0x0000001f1c1f7210 */ /* 0x000fe40007fde0ff */
[----:B------:R-:W-:Y:S01]  /*94650*/  IADD3.X R21, P3, PT, R21, R24, RZ, P3, !PT ;  /* 0x0000001815157210 */ /* 0x000fe20001f7e4ff */
[----:B------:R-:W-:Y:S01]  /*94660*/  IMAD.X R25, RZ, RZ, RZ, P5 ;  /* 0x000000ffff197224 */ /* 0x000fe200028e06ff */
[----:B------:R-:W-:Y:S01]  /*94670*/  IADD3 RZ, P5, PT, R8, R30, RZ ;  /* 0x0000001e08ff7210 */ /* 0x000fe20007fbe0ff */
[----:B------:R-:W-:Y:S01]  /*94680*/  IMAD.MOV.U32 R24, RZ, RZ, R29 ;  /* 0x000000ffff187224 */ /* 0x000fe200078e001d */
[----:B------:R-:W-:Y:S01]  /*94690*/  IADD3.X R59, P2, PT, RZ, R26, RZ, P2, !PT ;  /* 0x0000001aff3b7210 */ /* 0x000fe2000175e4ff */
[----:B------:R-:W-:Y:S01]  /*946a0*/  IMAD.WIDE.U32 R32, R96, R14, RZ ;  /* 0x0000000e60207225 */ /* 0x000fe200078e00ff */
[----:B------:R-:W-:-:S02]  /*946b0*/  IADD3.X RZ, P5, PT, R9, R31, RZ, P5, !PT ;  /* 0x0000001f09ff7210 */ /* 0x000fc40002fbe4ff */
        /* <DEDUP_REMOVED lines=49> */
[----:B------:R-:W-:Y:S01]  /*949d0*/  IMAD.WIDE.U32.X R30, R11, 0x1a0111ea, R30, P6 ;  /* 0x1a0111ea0b1e7825 */ /* 0x000fe200030e041e */
[----:B------:R-:W-:-:S03]  /*949e0*/  IADD3.X R27, PT, PT, RZ, RZ, R27, P2, P5 ;  /* 0x000000ffff1b7210 */ /* 0x000fc600017ea41b */
[----:B------:R-:W-:-:S04]  /*949f0*/  IMAD.WIDE.U32 R24, P6, R15, R86, R6 ;  /* 0x000000560f187225 */ /* 0x000fc800078c0006 */
[----:B------:R-:W-:-:S04]  /*94a00*/  IMAD.WIDE.U32 R6, R86, R14, RZ ;  /* 0x0000000e56067225 */ /* 0x000fc800078e00ff */
[----:B------:R-:W-:Y:S01]  /*94a10*/  IMAD.WIDE.U32 R10, R10, 0x397fe69a, R12 ;  /* 0x397fe69a0a0a7825 */ /* 0x000fe200078e000c */
[----:B------:R-:W-:Y:S02]  /*94a20*/  IADD3 R109, P5, PT, R24, R7, RZ ;  /* 0x00000007186d7210 */ /* 0x000fe40007fbe0ff */
[----:B------:R-:W-:Y:S01]  /*94a30*/  IADD3 RZ, P2, PT, R20, R6, RZ ;  /* 0x0000000614ff7210 */ /* 0x000fe20007f5e0ff */
[----:B------:R-:W-:Y:S01]  /*94a40*/  IMAD.X R23, RZ, RZ, RZ, P6 ;  /* 0x000000ffff177224 */ /* 0x000fe200030e06ff */
[----:B------:R-:W-:Y:S01]  /*94a50*/  IADD3 R10, P6, PT, R111, R10, RZ ;  /* 0x0000000a6f0a7210 */ /* 0x000fe20007fde0ff */
[----:B------:R-:W-:Y:S01]  /*94a60*/  IMAD.IADD R7, R11, 0x1, R22 ;  /* 0x000000010b077824 */ /* 0x000fe200078e0216 */
[----:B------:R-:W-:Y:S01]  /*94a70*/  IADD3.X RZ, P2, PT, R21, R109, RZ, P2, !PT ;  /* 0x0000006d15ff7210 */ /* 0x000fe2000175e4ff */
[----:B------:R-:W-:Y:S01]  /*94a80*/  IMAD.WIDE.U32 R12, R14, R86, R20 ;  /* 0x000000560e0c7225 */ /* 0x000fe200078e0014 */
[----:B------:R-:W-:Y:S02]  /*94a90*/  IADD3.X R20, P0, PT, RZ, RZ, RZ, P0, !PT ;  /* 0x000000ffff147210 */ /* 0x000fe4000071e4ff */
[----:B------:R-:W-:Y:S01]  /*94aa0*/  IADD3.X R11, P6, PT, R7, R58, RZ, P6, !PT ;  /* 0x0000003a070b7210 */ /* 0x000fe200037de4ff */
        /* <DEDUP_REMOVED lines=8> */
[----:B------:R-:W-:Y:S01]  /*94b30*/  IADD3.X R59, P4, PT, RZ, RZ, RZ, P4, !PT ;  /* 0x000000ffff3b7210 */ /* 0x000fe2000279e4ff */
[----:B------:R-:W-:Y:S01]  /*94b40*/  IMAD.X R109, RZ, RZ, RZ, P0 ;  /* 0x000000ffff6d7224 */ /* 0x000fe200000e06ff */
[----:B------:R-:W-:Y:S01]  /*94b50*/  IADD3.X R22, P2, PT, RZ, R22, RZ, P2, !PT ;  /* 0x00000016ff167210 */ /* 0x000fe2000175e4ff */
[----:B------:R-:W-:Y:S01]  /*94b60*/  IMAD.WIDE.U32 R26, R14, R88, R8 ;  /* 0x000000580e1a7225 */ /* 0x000fe200078e0008 */
[----:B------:R-:W-:-:S02]  /*94b70*/  IADD3.X R108, PT, PT, RZ, RZ, R31, P6, P3 ;  /* 0x000000ffff6c7210 */ /* 0x000fc400037e641f */
[----:B------:R-:W-:Y:S01]  /*94b80*/  IADD3 R59, P3, PT, R59, R20, RZ ;  /* 0x000000143b3b7210 */ /* 0x000fe20007f7e0ff */
[----:B------:R-:W-:Y:S01]  /*94b90*/  IMAD.WIDE.U32 R20, R88, R14, RZ ;  /* 0x0000000e58147225 */ /* 0x000fe200078e00ff */
[----:B------:R-:W-:Y:S02]  /*94ba0*/  IADD3.X R31, P6, PT, RZ, R22, RZ, P5, !PT ;  /* 0x00000016ff1f7210 */ /* 0x000fe40002fde4ff */
[----:B------:R-:W-:Y:S01]  /*94bb0*/  IADD3.X R109, PT, PT, R109, RZ, RZ, P3, P4 ;  /* 0x000000ff6d6d7210 */ /* 0x000fe20001fe84ff */
[----:B------:R-:W-:Y:S01]  /*94bc0*/  IMAD.WIDE.U32 R12, P5, R15, R88, R12 ;  /* 0x000000580f0c7225 */ /* 0x000fe200078a000c */
[----:B------:R-:W-:Y:S02]  /*94bd0*/  IADD3.X R30, PT, PT, RZ, RZ, R23, P6, P2 ;  /* 0x000000ffff1e7210 */ /* 0x000fe400037e4417 */
[----:B------:R-:W-:Y:S01]  /*94be0*/  IADD3 RZ, P0, PT, R8, R20, RZ ;  /* 0x0000001408ff7210 */ /* 0x000fe20007f1e0ff */
[----:B------:R-:W-:Y:S01]  /*94bf0*/  IMAD.X R23, RZ, RZ, RZ, P5 ;  /* 0x000000ffff177224 */ /* 0x000fe200028e06ff */
[----:B------:R-:W-:Y:S01]  /*94c00*/  IADD3 R111, P6, PT, R12, R21, RZ ;  /* 0x000000150c6f7210 */ /* 0x000fe20007fde0ff */
[----:B------:R-:W-:Y:S01]  /*94c10*/  IMAD.WIDE.U32 R20, R92, R14, RZ ;  /* 0x0000000e5c147225 */ /* 0x000fe200078e00ff */
[----:B------:R-:W-:-:S02]  /*94c20*/  IADD3 R59, P2, PT, R90, R59, RZ ;  /* 0x0000003b5a3b7210 */ /* 0x000fc40007f5e0ff */
[----:B------:R-:W-:Y:S01]  /*94c30*/  IADD3.X RZ, P5, PT, R9, R111, RZ, P0, !PT ;  /* 0x0000006f09ff7210 */ /* 0x000fe200007be4ff */
        /* <DEDUP_REMOVED lines=9> */
[----:B------:R-:W-:Y:S01]  /*94cd0*/  IMAD.WIDE.U32 R30, R94, R14, RZ ;  /* 0x0000000e5e1e7225 */ /* 0x000fe200078e00ff */
[----:B------:R-:W-:Y:S02]  /*94ce0*/  IADD3.X R9, P5, PT, RZ, R22, RZ, P5, !PT ;  /* 0x00000016ff097210 */ /* 0x000fe40002fbe4ff */
[----:B------:R-:W-:Y:S01]  /*94cf0*/  IADD3.X RZ, P0, PT, R11, R25, RZ, P0, !PT ;  /* 0x000000190bff7210 */ /* 0x000fe2000071e4ff */
[----:B------:R-:W-:Y:S01]  /*94d00*/  IMAD.X R25, RZ, RZ, RZ, P4 ;  /* 0x000000ffff197224 */ /* 0x000fe200020e06ff */
[----:B------:R-:W-:Y:S01]  /*94d10*/  IADD3.X R9, P4, PT, RZ, R9, RZ, P3, !PT ;  /* 0x00000009ff097210 */ /* 0x000fe20001f9e4ff */
[----:B------:R-:W-:Y:S01]  /*94d20*/  IMAD.WIDE.U32 R10, R14, R91, R10 ;  /* 0x0000005b0e0a7225 */ /* 0x000fe200078e000a */
[----:B------:R-:W-:-:S02]  /*94d30*/  IADD3 R26, P3, PT, R58, R59, RZ ;  /* 0x0000003b3a1a7210 */ /* 0x000fc40007f7e0ff */
[----:B------:R-:W-:Y:S01]  /*94d40*/  IADD3.X R59, PT, PT, RZ, RZ, R23, P4, P5 ;  /* 0x000000ffff3b7210 */ /* 0x000fe200027ea417 */
[----:B------:R-:W-:Y:S01]  /*94d50*/  IMAD R23, R29, -0x30003, RZ ;  /* 0xfffcfffd1d177824 */ /* 0x000fe200078e02ff */
[----:B------:R-:W-:Y:S01]  /*94d60*/  IADD3.X R27, P2, PT, R110, R109, RZ, P2, !PT ;  /* 0x0000006d6e1b7210 */ /* 0x000fe2000175e4ff */
[----:B------:R-:W-:Y:S01]  /*94d70*/  IMAD.MOV.U32 R24, RZ, RZ, R21 ;  /* 0x000000ffff187224 */ /* 0x000fe200078e0015 */
[----:B------:R-:W-:Y:S01]  /*94d80*/  IADD3 R10, P4, PT, R9, R10, RZ ;  /* 0x0000000a090a7210 */ /* 0x000fe20007f9e0ff */
[----:B------:R-:W-:Y:S01]  /*94d90*/  IMAD.IADD R8, R11, 0x1, R20 ;  /* 0x000000010b087824 */ /* 0x000fe200078e0214 */
[----:B------:R-:W-:Y:S01]  /*94da0*/  IADD3.X R27, P3, PT, R108, R27, RZ, P3, !PT ;  /* 0x0000001b6c1b7210 */ /* 0x000fe20001f7e4ff */
[----:B------:R-:W-:Y:S02]  /*94db0*/  IMAD R11, R28, -0x760c0004, R23 ;  /* 0x89f3fffc1c0b7824 */ /* 0x000fe400078e0217 */
[----:B------:R-:W-:-:S04]  /*94dc0*/  IMAD.WIDE.U32 R30, P5, R15, R93, R30 ;  /* 0x0000005d0f1e7225 */ /* 0x000fc800078a001e */
[----:B------:R-:W-:-:S04]  /*94dd0*/  IMAD.WIDE.U32 R22, R93, R14, RZ ;  /* 0x0000000e5d167225 */ /* 0x000fc800078e00ff */
[----:B------:R-:W-:-:S04]  /*94de0*/  IMAD.WIDE.U32 R20, R28, -0x30003, RZ ;  /* 0xfffcfffd1c147825 */ /* 0x000fc800078e00ff */
[----:B------:R-:W-:-:S04]  /*94df0*/  IMAD.WIDE.U32.X R24, R15, R92, R24, P6 ;  /* 0x0000005c0f187225 */ /* 0x000fc800030e0418 */
[----:B------:R-:W-:Y:S01]  /*94e00*/  IMAD.X R109, RZ, RZ, RZ, P5 ;  /* 0x000000ffff6d7224 */ /* 0x000fe200028e06ff */
[----:B------:R-:W-:Y:S01]  /*94e10*/  IADD3 R113, P5, PT, R30, R23, RZ ;  /* 0x000000171e717210 */ /* 0x000fe20007fbe0ff */
[----:B------:R-:W-:Y:S01]  /*94e20*/  IMAD.IADD R21, R21, 0x1, R11 ;  /* 0x0000000115157824 */ /* 0x000fe200078e020b */
        /* <DEDUP_REMOVED lines=13> */
[----:B------:R-:W-:Y:S02]  /*94f00*/  IADD3 R59, P6, PT, R8, R59, RZ ;  /* 0x0000003b083b7210 */ /* 0x000fe40007fde0ff */
[----:B------:R-:W-:Y:S01]  /*94f10*/  IADD3.X R58, P0, PT, RZ, R108, RZ, P0, !PT ;  /* 0x0000006cff3a7210 */ /* 0x000fe2000071e4ff */
[----:B------:R-:W-:Y:S01]  /*94f20*/  IMAD.IADD R30, R15, 0x1, R30 ;  /* 0x000000010f1e7824 */ /* 0x000fe200078e021e */
[----:B------:R-:W-:Y:S01]  /*94f30*/  IADD3.X RZ, P5, PT, R29, R59, RZ, P5, !PT ;  /* 0x0000003b1dff7210 */ /* 0x000fe20002fbe4ff */
[----:B------:R-:W-:Y:S01]  /*94f40*/  IMAD.X R23, RZ, RZ, RZ, P4 ;  /* 0x000000ffff177224 */ /* 0x000fe200020e06ff */
[----:B------:R-:W-:Y:S01]  /*94f50*/  IADD3 R14, P4, PT, R31, R14, RZ ;  /* 0x0000000e1f0e7210 */ /* 0x000fe20007f9e0ff */
[----:B------:R-:W-:-:S03]  /*94f60*/  IMAD.WIDE.U32 R24, R20, -0x5555, R28 ;  /* 0xffffaaab14187825 */ /* 0x000fc600078e001c */
        /* <DEDUP_REMOVED lines=10> */
[----:B------:R-:W-:-:S04]  /*95010*/  IMAD.WIDE.U32 R8, R20, -0x4eac0001, RZ ;  /* 0xb153ffff14087825 */ /* 0x000fc800078e00ff */
[----:B------:R-:W-:Y:S01]  /*95020*/  IMAD.WIDE.U32 R28, P4, R20, 0x1eabfffe, R24 ;  /* 0x1eabfffe141c7825 */ /* 0x000fe20007880018 */
[----:B------:R-:W-:-:S03]  /*95030*/  IADD3 RZ, P0, PT, R32, R8, RZ ;  /* 0x0000000820ff7210 */ /* 0x000fc60007f1e0ff */
[----:B------:R-:W-:Y:S01]  /*95040*/  IMAD.X R25, RZ, RZ, RZ, P4 ;  /* 0x000000ffff197224 */ /* 0x000fe200020e06ff */
[----:B------:R-:W-:Y:S01]  /*95050*/  IADD3.X R59, P4, PT, RZ, R59, RZ, P6, !PT ;  /* 0x0000003bff3b7210 */ /* 0x000fe2000379e4ff */
[----:B------:R-:W-:Y:S01]  /*95060*/  IMAD.WIDE.U32 R30, R20, -0x4eac0001, R32 ;  /* 0xb153ffff141e7825 */ /* 0x000fe200078e0020 */
[----:B------:R-:W-:Y:S02]  /*95070*/  IADD3 R32, P6, PT, R28, R9, RZ ;  /* 0x000000091c207210 */ /* 0x000fe40007fde0ff */
[----:B------:R-:W-:Y:S01]  /*95080*/  IADD3.X R23, PT, PT, RZ, RZ, R23, P4, P5 ;  /* 0x000000ffff177210 */ /* 0x000fe200027ea417 */
[----:B------:R-:W-:Y:S01]  /*95090*/  IMAD.WIDE.U32 R26, R21, -0x94f09dc, RZ ;  /* 0xf6b0f624151a7825 */ /* 0x000fe200078e00ff */
[----:B------:R-:W-:Y:S02]  /*950a0*/  IADD3 R30, P4, PT, R59, R30, RZ ;  /* 0x0000001e3b1e7210 */ /* 0x000fe40007f9e0ff */
[----:B------:R-:W-:Y:S01]  /*950b0*/  IADD3.X RZ, P0, PT, R33, R32, RZ, P0, !PT ;  /* 0x0000002021ff7210 */ /* 0x000fe2000071e4ff */
[----:B------:R-:W-:-:S02]  /*950c0*/  IMAD.MOV.U32 R24, RZ, RZ, R29 ;  /* 0x000000ffff187224 */ /* 0x000fc400078e001d */
[----:B------:R-:W-:Y:S02]  /*950d0*/  IMAD.IADD R22, R31, 0x1, R28 ;  /* 0x000000011f167824 */ /* 0x000fe400078e021c */
        /* <DEDUP_REMOVED lines=11> */
[----:B------:R-:W-:-:S03]  /*95190*/  IMAD.WIDE.U32 R32, R21, -0xc7aed41, RZ ;  /* 0xf38512bf15207825 */ /* 0x000fc600078e00ff */
[----:B------:R-:W-:Y:S01]  /*951a0*/  IADD3.X R25, PT, PT, RZ, RZ, R25, P4, P0 ;  /* 0x000000ffff197210 */ /* 0x000fe200027e0419 */
[----:B------:R-:W-:Y:S01]  /*951b0*/  IMAD.IADD R26, R29, 0x1, R26 ;  /* 0x000000011d1a7824 */ /* 0x000fe200078e021a */
[----:B------:R-:W-:Y:S01]  /*951c0*/  IADD3 R8, P0, PT, R9, R28, RZ ;  /* 0x0000001c09087210 */ /* 0x000fe20007f1e0ff */
[----:B------:R-:W-:Y:S01]  /*951d0*/  IMAD.WIDE.U32 R28, R20, -0xc7aed41, R12 ;  /* 0xf38512bf141c7825 */ /* 0x000fe200078e000c */
[----:B------:R-:W-:Y:S02]  /*951e0*/  IADD3.X RZ, P4, PT, R7, R59, RZ, P6, !PT ;  /* 0x0000003b07ff7210 */ /* 0x000fe4000379e4ff */
[----:B------:R-:W-:Y:S01]  /*951f0*/  IADD3.X R9, P0, PT, R26, R25, RZ, P0, !PT ;  /* 0x000000191a097210 */ /* 0x000fe2000071e4ff */
[----:B------:R-:W-:-:S04]  /*95200*/  IMAD.WIDE.U32.X R6, R21, 0x6730d2a0, R22, P5 ;  /* 0x6730d2a015067825 */ /* 0x000fc800028e0416 */
        /* <DEDUP_REMOVED lines=8> */
[----:B------:R-:W-:Y:S01]  /*95290*/  IMAD.MOV.U32 R22, RZ, RZ, R33 ;  /* 0x000000ffff167224 */ /* 0x000fe200078e0021 */
[----:B------:R-:W-:Y:S01]  /*952a0*/  IADD3.X R7, PT, PT, RZ, RZ, R7, P5, P4 ;  /* 0x000000ffff077210 */ /* 0x000fe20002fe8407 */
[C---:B------:R-:W-:Y:S01]  /*952b0*/  IMAD.WIDE.U32 R24, P5, R20.reuse, 0x4b1ba7b6, R24 ;  /* 0x4b1ba7b614187825 */ /* 0x040fe200078a0018 */
[----:B------:R-:W-:Y:S02]  /*952c0*/  IADD3 R6, P4, PT, R27, R28, RZ ;  /* 0x0000001c1b067210 */ /* 0x000fe40007f9e0ff */
[----:B------:R-:W-:Y:S01]  /*952d0*/  IADD3.X RZ, P0, PT, R13, R59, RZ, P0, !PT ;  /* 0x0000003b0dff7210 */ /* 0x000fe2000071e4ff */
[----:B------:R-:W-:-:S04]  /*952e0*/  IMAD.WIDE.U32 R26, R20, 0x434bacd7, RZ ;  /* 0x434bacd7141a7825 */ /* 0x000fc800078e00ff */
[----:B------:R-:W-:Y:S02]  /*952f0*/  IMAD.IADD R32, R29, 0x1, R32 ;  /* 0x000000011d207824 */ /* 0x000fe400078e0220 */
        /* <DEDUP_REMOVED lines=39> */
[----:B------:R-:W-:-:S03]  /*95570*/  IADD3 RZ, P0, PT, R8, R10, RZ ;  /* 0x0000000a08ff7210 */ /* 0x000fc60007f1e0ff */
[----:B------:R-:W-:Y:S01]  /*95580*/  IMAD.MOV.U32 R30, RZ, RZ, R29 ;  /* 0x000000ffff1e7224 */ /* 0x000fe200078e001d */
[----:B------:R-:W-:Y:S01]  /*95590*/  IADD3.X RZ, P0, PT, R9, R59, RZ, P0, !PT ;  /* 0x0000003b09ff7210 */ /* 0x000fe2000071e4ff */
[----:B------:R-:W-:Y:S01]  /*955a0*/  IMAD.WIDE.U32 R10, R21, 0x397fe69a, RZ ;  /* 0x397fe69a150a7825 */ /* 0x000fe200078e00ff */
[----:B------:R-:W-:Y:S02]  /*955b0*/  IADD3.X R9, PT, PT, RZ, RZ, R13, P5, P4 ;  /* 0x000000ffff097210 */ /* 0x000fe40002fe840d */
[----:B------:R-:W-:Y:S01]  /*955c0*/  IADD3 R22, P4, PT, R33, R22, RZ ;  /* 0x0000001621167210 */ /* 0x000fe20007f9e0ff */
[----:B------:R-:W-:Y:S02]  /*955d0*/  IMAD.IADD R28, R23, 0x1, R28 ;  /* 0x00000001171c7824 */ /* 0x000fe400078e021c */
[----:B------:R-:W-:-:S03]  /*955e0*/  IMAD.WIDE.U32.X R30, R44, R95, R30, P6 ;  /* 0x0000005f2c1e7225 */ /* 0x000fc600030e041e */
[----:B------:R-:W-:Y:S01]  /*955f0*/  IADD3.X R23, P4, PT, R28, R9, RZ, P4, !PT ;  /* 0x000000091c177210 */ /* 0x000fe2000279e4ff */
[----:B------:R-:W-:Y:S01]  /*95600*/  IMAD.WIDE.U32 R32, R87, R16, RZ ;  /* 0x0000001057207225 */ /* 0x000fe200078e00ff */
[----:B------:R-:W-:-:S03]  /*95610*/  IADD3.X R59, P0, PT, RZ, R30, RZ, P0, !PT ;  /* 0x0000001eff3b7210 */ /* 0x000fc6000071e4ff */
[----:B------:R-:W-:Y:S01]  /*95620*/  IMAD.WIDE.U32 R10, P5, R20, 0x1a0111ea, R10 ;  /* 0x1a0111ea140a7825 */ /* 0x000fe200078a000a */
[----:B------:R-:W-:-:S03]  /*95630*/  IADD3.X R59, P4, PT, RZ, R59, RZ, P4, !PT ;  /* 0x0000003bff3b7210 */ /* 0x000fc6000279e4ff */
[----:B------:R-:W-:Y:S01]  /*95640*/  IMAD.WIDE.U32 R12, R20, 0x397fe69a, RZ ;  /* 0x397fe69a140c7825 */ /* 0x000fe200078e00ff */
        /* <DEDUP_REMOVED lines=11> */
[----:B------:R-:W-:-:S03]  /*95700*/  IADD3 RZ, P5, PT, R14, R12, RZ ;  /* 0x0000000c0eff7210 */ /* 0x000fc60007fbe0ff */
[----:B------:R-:W-:Y:S02]  /*95710*/  IMAD.X R21, RZ, RZ, RZ, P6 ;  /* 0x000000ffff157224 */ /* 0x000fe400030e06ff */
[----:B------:R-:W-:-:S04]  /*95720*/  IMAD.WIDE.U32 R12, R16, R86, R6 ;  /* 0x00000056100c7225 */ /* 0x000fc800078e0006 */
[----:B------:R-:W-:Y:S01]  /*95730*/  IMAD.MOV.U32 R20, RZ, RZ, R33 ;  /* 0x000000ffff147224 */ /* 0x000fe200078e0021 */
[----:B------:R-:W-:Y:S01]  /*95740*/  IADD3 R12, P6, PT, R59, R12, RZ ;  /* 0x0000000c3b0c7210 */ /* 0x000fe20007fde0ff */
        /* <DEDUP_REMOVED lines=9> */
[----:B------:R-:W-:Y:S01]  /*957e0*/  IMAD R109, R27, -0x30003, RZ ;  /* 0xfffcfffd1b6d7824 */ /* 0x000fe200078e02ff */
[----:B------:R-:W-:Y:S01]  /*957f0*/  IADD3.X R11, P0, PT, R14, R111, RZ, P0, !PT ;  /* 0x0000006f0e0b7210 */ /* 0x000fe2000071e4ff */
[----:B------:R-:W-:Y:S01]  /*95800*/  IMAD.WIDE.U32 R14, R88, R16, RZ ;  /* 0x00000010580e7225 */ /* 0x000fe200078e00ff */
[----:B------:R-:W-:Y:S02]  /*95810*/  IADD3.X R33, P4, PT, RZ, R8, RZ, P4, !PT ;  /* 0x00000008ff217210 */ /* 0x000fe4000279e4ff */
[----:B------:R-:W-:Y:S01]  /*95820*/  IADD3.X R28, PT, PT, RZ, RZ, R21, P6, P5 ;  /* 0x000000ffff1c7210 */ /* 0x000fe200037ea415 */
[-C--:B------:R-:W-:Y:S01]  /*95830*/  IMAD.WIDE.U32 R6, P5, R44, R88.reuse, R6 ;  /* 0x000000582c067225 */ /* 0x080fe200078a0006 */
[----:B------:R-:W-:Y:S02]  /*95840*/  IADD3.X R33, P0, PT, RZ, R33, RZ, P0, !PT ;  /* 0x00000021ff217210 */ /* 0x000fe4000071e4ff */
[----:B------:R-:W-:Y:S01]  /*95850*/  IADD3.X R8, P2, PT, RZ, RZ, RZ, P2, !PT ;  /* 0x000000ffff087210 */ /* 0x000fe2000175e4ff */
[----:B------:R-:W-:Y:S01]  /*95860*/  IMAD R109, R26, -0x760c0004, R109 ;  /* 0x89f3fffc1a6d7824 */ /* 0x000fe200078e026d */
[----:B------:R-:W-:Y:S01]  /*95870*/  IADD3.X R31, P3, PT, RZ, RZ, RZ, P3, !PT ;  /* 0x000000ffff1f7210 */ /* 0x000fe20001f7e4ff */
[----:B------:R-:W-:Y:S01]  /*95880*/  IMAD.WIDE.U32 R20, R16, R88, R24 ;  /* 0x0000005810147225 */ /* 0x000fe200078e0018 */
[----:B------:R-:W-:-:S02]  /*95890*/  IADD3.X R32, PT, PT, RZ, RZ, R9, P0, P4 ;  /* 0x000000ffff207210 */ /* 0x000fc400007e8409 */
[----:B------:R-:W-:Y:S01]  /*958a0*/  IADD3 R59, P4, PT, R6, R15, RZ ;  /* 0x0000000f063b7210 */ /* 0x000fe20007f9e0ff */
[----:B------:R-:W-:Y:S01]  /*958b0*/  IMAD.X R9, RZ, RZ, RZ, P5 ;  /* 0x000000ffff097224 */ /* 0x000fe200028e06ff */
[----:B------:R-:W-:Y:S01]  /*958c0*/  IADD3 RZ, P0, PT, R24, R14, RZ ;  /* 0x0000000e18ff7210 */ /* 0x000fe20007f1e0ff */
[----:B------:R-:W-:Y:S01]  /*958d0*/  IMAD.WIDE.U32 R14, R26, -0x30003, RZ ;  /* 0xfffcfffd1a0e7825 */ /* 0x000fe200078e00ff */
[----:B------:R-:W-:Y:S02]  /*958e0*/  IADD3 R31, P5, PT, R31, R8, RZ ;  /* 0x000000081f1f7210 */ /* 0x000fe40007fbe0ff */
[----:B------:R-:W-:Y:S01]  /*958f0*/  IADD3.X RZ, P0, PT, R25, R59, RZ, P0, !PT ;  /* 0x0000003b19ff7210 */ /* 0x000fe2000071e4ff */
[----:B------:R-:W-:Y:S01]  /*95900*/  IMAD.MOV.U32 R8, RZ, RZ, R7 ;  /* 0x000000ffff087224 */ /* 0x000fe200078e0007 */
[----:B------:R-:W-:Y:S01]  /*95910*/  IADD3 R20, P6, PT, R29, R20, RZ ;  /* 0x000000141d147210 */ /* 0x000fe20007fde0ff */
[----:B------:R-:W-:Y:S02]  /*95920*/  IMAD.IADD R15, R15, 0x1, R109 ;  /* 0x000000010f0f7824 */ /* 0x000fe400078e026d */
[----:B------:R-:W-:-:S02]  /*95930*/  IMAD.IADD R21, R21, 0x1, R6 ;  /* 0x0000000115157824 */ /* 0x000fc400078e0206 */
[----:B------:R-:W-:-:S03]  /*95940*/  IMAD.WIDE.U32.X R6, R44, R89, R8, P4 ;  /* 0x000000592c067225 */ /* 0x000fc600020e0408 */
[----:B------:R-:W-:Y:S01]  /*95950*/  IADD3.X R21, P6, PT, R21, R28, RZ, P6, !PT ;  /* 0x0000001c15157210 */ /* 0x000fe200037de4ff */
[----:B------:R-:W-:Y:S01]  /*95960*/  IMAD.X R115, RZ, RZ, RZ, P2 ;  /* 0x000000ffff737224 */ /* 0x000fe200010e06ff */
[----:B------:R-:W-:Y:S01]  /*95970*/  IADD3.X R111, P0, PT, RZ, R6, RZ, P0, !PT ;  /* 0x00000006ff6f7210 */ /* 0x000fe2000071e4ff */
[----:B------:R-:W-:Y:S01]  /*95980*/  IMAD.WIDE.U32 R24, R15, -0x5555, RZ ;  /* 0xffffaaab0f187825 */ /* 0x000fe200078e00ff */
[----:B------:R-:W-:Y:S02]  /*95990*/  IADD3 R58, P2, PT, R58, R31, RZ ;  /* 0x0000001f3a3a7210 */ /* 0x000fe40007f5e0ff */
[----:B------:R-:W-:Y:S01]  /*959a0*/  IADD3.X R115, PT, PT, R115, RZ, RZ, P5, P3 ;  /* 0x000000ff73737210 */ /* 0x000fe20002fe64ff */
[----:B------:R-:W-:Y:S01]  /*959b0*/  IMAD.WIDE.U32 R8, R14, -0x5555, RZ ;  /* 0xffffaaab0e087825 */ /* 0x000fe200078e00ff */
[----:B------:R-:W-:Y:S02]  /*959c0*/  IADD3.X R111, P6, PT, RZ, R111, RZ, P6, !PT ;  /* 0x0000006fff6f7210 */ /* 0x000fe400037de4ff */
[----:B------:R-:W-:Y:S01]  /*959d0*/  IADD3.X R115, P2, PT, R108, R115, RZ, P2, !PT ;  /* 0x000000736c737210 */ /* 0x000fe2000175e4ff */
[----:B------:R-:W-:Y:S01]  /*959e0*/  IMAD.WIDE.U32 R24, P3, R14, -0x46010001, R24 ;  /* 0xb9feffff0e187825 */ /* 0x000fe20007860018 */
[----:B------:R-:W-:-:S02]  /*959f0*/  IADD3 RZ, P4, PT, R26, R8, RZ ;  /* 0x000000081aff7210 */ /* 0x000fc40007f9e0ff */
[----:B------:R-:W-:Y:S01]  /*95a00*/  IADD3.X R113, PT, PT, RZ, RZ, R7, P6, P0 ;  /* 0x000000ffff717210 */ /* 0x000fe200037e0407 */
[----:B------:R-:W-:Y:S01]  /*95a10*/  IMAD.WIDE.U32 R30, R14, -0x5555, R26 ;  /* 0xffffaaab0e1e7825 */ /* 0x000fe200078e001a */
[----:B------:R-:W-:-:S03]  /*95a20*/  IADD3 R26, P5, PT, R24, R9, RZ ;  /* 0x00000009181a7210 */ /* 0x000fc60007fbe0ff */
[----:B------:R-:W-:Y:S01]  /*95a30*/  IMAD.WIDE.U32 R28, R15, -0x4eac0001, RZ ;  /* 0xb153ffff0f1c7825 */ /* 0x000fe200078e00ff */
[----:B------:R-:W-:Y:S02]  /*95a40*/  IADD3 RZ, P0, PT, RZ, R30, RZ ;  /* 0x0000001effff7210 */ /* 0x000fe40007f1e0ff */
[----:B------:R-:W-:Y:S01]  /*95a50*/  IADD3.X RZ, P4, PT, R27, R26, RZ, P4, !PT ;  /* 0x0000001a1bff7210 */ /* 0x000fe2000279e4ff */
[----:B------:R-:W-:Y:S02]  /*95a60*/  IMAD.X R7, RZ, RZ, RZ, P3 ;  /* 0x000000ffff077224 */ /* 0x000fe400018e06ff */
        /* <DEDUP_REMOVED lines=10> */
[----:B------:R-:W-:-:S03]  /*95b10*/  IADD3 R9, P5, PT, R28, R9, RZ ;  /* 0x000000091c097210 */ /* 0x000fc60007fbe0ff */
[----:B------:R-:W-:Y:S01]  /*95b20*/  IMAD.X R25, RZ, RZ, RZ, P6 ;  /* 0x000000ffff197224 */ /* 0x000fe200030e06ff */
[----:B------:R-:W-:Y:S01]  /*95b30*/  IADD3.X RZ, P3, PT, R23, R9, RZ, P3, !PT ;  /* 0x0000000917ff7210 */ /* 0x000fe20001f7e4ff */
[----:B------:R-:W-:Y:S02]  /*95b40*/  IMAD.MOV.U32 R24, RZ, RZ, R29 ;  /* 0x000000ffff187224 */ /* 0x000fe400078e001d */
[----:B------:R-:W-:-:S04]  /*95b50*/  IMAD.WIDE.U32 R8, R15, -0x94f09dc, RZ ;  /* 0xf6b0f6240f087825 */ /* 0x000fc800078e00ff */
[----:B------:R-:W-:Y:S01]  /*95b60*/  IMAD.IADD R27, R27, 0x1, R28 ;  /* 0x000000011b1b7824 */ /* 0x000fe200078e021c */
[----:B------:R-:W-:Y:S01]  /*95b70*/  IADD3.X R28, PT, PT, RZ, RZ, R7, P0, P4 ;  /* 0x000000ffff1c7210 */ /* 0x000fe200007e8407 */
[----:B------:R-:W-:Y:S01]  /*95b80*/  IMAD.WIDE.U32.X R24, R15, 0x1eabfffe, R24, P5 ;  /* 0x1eabfffe0f187825 */ /* 0x000fe200028e0418 */
[----:B------:R-:W-:-:S03]  /*95b90*/  IADD3 R6, P0, PT, R31, R26, RZ ;  /* 0x0000001a1f067210 */ /* 0x000fc60007f1e0ff */
[C---:B------:R-:W-:Y:S01]  /*95ba0*/  IMAD.WIDE.U32 R22, R14.reuse, -0x94f09dc, RZ ;  /* 0xf6b0f6240e167825 */ /* 0x040fe200078e00ff */
[----:B------:R-:W-:Y:S02]  /*95bb0*/  IADD3.X R7, P0, PT, R27, R28, RZ, P0, !PT ;  /* 0x0000001c1b077210 */ /* 0x000fe4000071e4ff */
[----:B------:R-:W-:Y:S01]  /*95bc0*/  IADD3.X R31, P3, PT, RZ, R24, RZ, P3, !PT ;  /* 0x00000018ff1f7210 */ /* 0x000fe20001f7e4ff */
[----:B------:R-:W-:Y:S01]  /*95bd0*/  IMAD.WIDE.U32 R8, P6, R14, 0x6730d2a0, R8 ;  /* 0x6730d2a00e087825 */ /* 0x000fe200078c0008 */
[----:B------:R-:W-:Y:S02]  /*95be0*/  IADD3 RZ, P4, PT, R12, R22, RZ ;  /* 0x000000160cff7210 */ /* 0x000fe40007f9e0ff */
[----:B------:R-:W-:Y:S01]  /*95bf0*/  IADD3.X R31, P0, PT, RZ, R31, RZ, P0, !PT ;  /* 0x0000001fff1f7210 */ /* 0x000fe2000071e4ff */
[----:B------:R-:W-:Y:S01]  /*95c00*/  IMAD.WIDE.U32 R28, R14, -0x94f09dc, R12 ;  /* 0xf6b0f6240e1c7825 */ /* 0x000fe200078e000c */
[----:B------:R-:W-:-:S03]  /*95c10*/  IADD3 R59, P5, PT, R8, R23, RZ ;  /* 0x00000017083b7210 */ /* 0x000fc60007fbe0ff */
[----:B------:R-:W-:Y:S01]  /*95c20*/  IMAD.WIDE.U32 R26, R92, R16, RZ ;  /* 0x000000105c1a7225 */ /* 0x000fe200078e00ff */
[----:B------:R-:W-:-:S03]  /*95c30*/  IADD3.X RZ, P4, PT, R13, R59, RZ, P4, !PT ;  /* 0x0000003b0dff7210 */ /* 0x000fc6000279e4ff */
[----:B------:R-:W-:Y:S02]  /*95c40*/  IMAD.X R23, RZ, RZ, RZ, P6 ;  /* 0x000000ffff177224 */ /* 0x000fe400030e06ff */
[----:B------:R-:W-:Y:S02]  /*95c50*/  IMAD.MOV.U32 R22, RZ, RZ, R9 ;  /* 0x000000ffff167224 */ /* 0x000fe400078e0009 */
[----:B------:R-:W-:Y:S01]  /*95c60*/  IMAD.IADD R9, R29, 0x1, R8 ;  /* 0x000000011d097824 */ /* 0x000fe200078e0208 */
[----:B------:R-:W-:Y:S01]  /*95c70*/  IADD3 R8, P6, PT, R31, R28, RZ ;  /* 0x0000001c1f087210 */ /* 0x000fe20007fde0ff */
[----:B------:R-:W-:Y:S01]  /*95c80*/  IMAD.WIDE.U32.X R22, R15, 0x6730d2a0, R22, P5 ;  /* 0x6730d2a00f167825 */ /* 0x000fe200028e0416 */
[----:B------:R-:W-:-:S03]  /*95c90*/  IADD3.X R28, PT, PT, RZ, RZ, R25, P0, P3 ;  /* 0x000000ffff1c7210 */ /* 0x000fc600007e6419 */
[----:B------:R-:W-:Y:S01]  /*95ca0*/  IMAD.WIDE.U32 R12, P0, R44, R91, R26 ;  /* 0x0000005b2c0c7225 */ /* 0x000fe2000780001a */
[----:B------:R-:W-:-:S03]  /*95cb0*/  IADD3.X R9, P3, PT, R9, R28, RZ, P6, !PT ;  /* 0x0000001c09097210 */ /* 0x000fc6000377e4ff */
[----:B------:R-:W-:-:S04]  /*95cc0*/  IMAD.WIDE.U32 R24, R91, R16, RZ ;  /* 0x000000105b187225 */ /* 0x000fc800078e00ff */
[----:B------:R-:W-:Y:S01]  /*95cd0*/  IMAD.X R27, RZ, RZ, RZ, P0 ;  /* 0x000000ffff1b7224 */ /* 0x000fe200000e06ff */
[----:B------:R-:W-:Y:S01]  /*95ce0*/  IADD3.X R59, P0, PT, RZ, R22, RZ, P4, !PT ;  /* 0x00000016ff3b7210 */ /* 0x000fe2000271e4ff */
[----:B------:R-:W-:Y:S01]  /*95cf0*/  IMAD.WIDE.U32 R30, R15, -0xc7aed41, RZ ;  /* 0xf38512bf0f1e7825 */ /* 0x000fe200078e00ff */
[----:B------:R-:W-:Y:S02]  /*95d00*/  IADD3 R117, P6, PT, R12, R25, RZ ;  /* 0x000000190c757210 */ /* 0x000fe40007fde0ff */
[----:B------:R-:W-:Y:S01]  /*95d10*/  IADD3 RZ, P4, PT, R10, R24, RZ ;  /* 0x000000180aff7210 */ /* 0x000fe20007f9e0ff */
[----:B------:R-:W-:Y:S01]  /*95d20*/  IMAD.WIDE.U32 R24, R16, R91, R10 ;  /* 0x0000005b10187225 */ /* 0x000fe200078e000a */
[----:B------:R-:W-:Y:S02]  /*95d30*/  IADD3.X R59, P3, PT, RZ, R59, RZ, P3, !PT ;  /* 0x0000003bff3b7210 */ /* 0x000fe40001f7e4ff */
[----:B------:R-:W-:Y:S01]  /*95d40*/  IADD3.X RZ, P4, PT, R11, R117, RZ, P4, !PT ;  /* 0x000000750bff7210 */ /* 0x000fe2000279e4ff */
[----:B------:R-:W-:Y:S01]  /*95d50*/  IMAD.MOV.U32 R26, RZ, RZ, R13 ;  /* 0x000000ffff1a7224 */ /* 0x000fe200078e000d */
[----:B------:R-:W-:Y:S01]  /*95d60*/  IADD3.X R109, PT, PT, RZ, RZ, R23, P3, P0 ;  /* 0x000000ffff6d7210 */ /* 0x000fe20001fe0417 */
[----:B------:R-:W-:-:S04]  /*95d70*/  IMAD.WIDE.U32 R28, R14, -0xc7aed41, RZ ;  /* 0xf38512bf0e1c7825 */ /* 0x000fc800078e00ff */
[----:B------:R-:W-:Y:S01]  /*95d80*/  IMAD.WIDE.U32 R30, P5, R14, 0x64774b84, R30 ;  /* 0x64774b840e1e7825 */ /* 0x000fe200078a001e */
[----:B------:R-:W-:-:S03]  /*95d90*/  IADD3 RZ, P3, PT, R20, R28, RZ ;  /* 0x0000001c14ff7210 */ /* 0x000fc60007f7e0ff */
[----:B------:R-:W-:Y:S01]  /*95da0*/  IMAD.IADD R12, R25, 0x1, R12 ;  /* 0x00000001190c7824 */ /* 0x000fe200078e020c */
[----:B------:R-:W-:Y:S01]  /*95db0*/  IADD3 R29, P0, PT, R30, R29, RZ ;  /* 0x0000001d1e1d7210 */ /* 0x000fe20007f1e0ff */
[----:B------:R-:W-:Y:S01]  /*95dc0*/  IMAD.WIDE.U32.X R26, R44, R92, R26, P6 ;  /* 0x0000005c2c1a7225 */ /* 0x000fe200030e041a */
[----:B------:R-:W-:Y:S02]  /*95dd0*/  IADD3 R24, P6, PT, R111, R24, RZ ;  /* 0x000000186f187210 */ /* 0x000fe40007fde0ff */
[----:B------:R-:W-:Y:S01]  /*95de0*/  IADD3.X RZ, P3, PT, R21, R29, RZ, P3, !PT ;  /* 0x0000001d15ff7210 */ /* 0x000fe20001f7e4ff */
[----:B------:R-:W-:Y:S01]  /*95df0*/  IMAD.X R13, RZ, RZ, RZ, P5 ;  /* 0x000000ffff0d7224 */ /* 0x000fe200028e06ff */
[----:B------:R-:W-:Y:S01]  /*95e00*/  IADD3.X R25, P6, PT, R12, R113, RZ, P6, !PT ;  /* 0x000000710c197210 */ /* 0x000fe200037de4ff */
[----:B------:R-:W-:Y:S01]  /*95e10*/  IMAD.WIDE.U32 R22, R14, -0xc7aed41, R20 ;  /* 0xf38512bf0e167825 */ /* 0x000fe200078e0014 */
[----:B------:R-:W-:-:S03]  /*95e20*/  IADD3.X R20, P4, PT, RZ, R26, RZ, P4, !PT ;  /* 0x0000001aff147210 */ /* 0x000fc6000279e4ff */
[----:B------:R-:W-:Y:S01]  /*95e30*/  IMAD.MOV.U32 R12, RZ, RZ, R31 ;  /* 0x000000ffff0c7224 */ /* 0x000fe200078e001f */
[----:B------:R-:W-:Y:S01]  /*95e40*/  IADD3 R90, P5, PT, R59, R22, RZ ;  /* 0x000000163b5a7210 */ /* 0x000fe20007fbe0ff */
[----:B------:R-:W-:Y:S02]  /*95e50*/  IMAD.IADD R30, R23, 0x1, R30 ;  /* 0x00000001171e7824 */ /* 0x000fe400078e021e */
[----:B------:R-:W-:Y:S01]  /*95e60*/  IMAD.WIDE.U32.X R10, R15, 0x64774b84, R12, P0 ;  /* 0x64774b840f0a7825 */ /* 0x000fe200000e040c */
[----:B------:R-:W-:Y:S02]  /*95e70*/  IADD3 R12, P0, PT, R33, R58, RZ ;  /* 0x0000003a210c7210 */ /* 0x000fe40007f1e0ff */
[----:B------:R-:W-:Y:S01]  /*95e80*/  IADD3.X R58, P5, PT, R30, R109, RZ, P5, !PT ;  /* 0x0000006d1e3a7210 */ /* 0x000fe20002fbe4ff */
[----:B------:R-:W-:Y:S01]  /*95e90*/  IMAD.WIDE.U32 R22, R15, 0x434bacd7, RZ ;  /* 0x434bacd70f167825 */ /* 0x000fe200078e00ff */
[----:B------:R-:W-:Y:S02]  /*95ea0*/  IADD3.X R31, P3, PT, RZ, R10, RZ, P3, !PT ;  /* 0x0000000aff1f7210 */ /* 0x000fe40001f7e4ff */
[----:B------:R-:W-:Y:S01]  /*95eb0*/  IADD3.X R33, P6, PT, RZ, R20, RZ, P6, !PT ;  /* 0x00000014ff217210 */ /* 0x000fe200037de4ff */
[----:B------:R-:W-:Y:S01]  /*95ec0*/  IMAD.WIDE.U32 R28, R94, R16, RZ ;  /* 0x000000105e1c7225 */ /* 0x000fe200078e00ff */
[----:B------:R-:W-:-:S02]  /*95ed0*/  IADD3.X R31, P5, PT, RZ, R31, RZ, P5, !PT ;  /* 0x0000001fff1f7210 */ /* 0x000fc40002fbe4ff */
[----:B------:R-:W-:Y:S01]  /*95ee0*/  IADD3.X R13, P0, PT, R32, R115, RZ, P0, !PT ;  /* 0x00000073200d7210 */ /* 0x000fe2000071e4ff */
[C---:B------:R-:W-:Y:S01]  /*95ef0*/  IMAD.WIDE.U32 R20, R14.reuse, 0x434bacd7, RZ ;  /* 0x434bacd70e147825 */ /* 0x040fe200078e00ff */
[----:B------:R-:W-:Y:S02]  /*95f00*/  IADD3.X R109, PT, PT, RZ, RZ, R27, P6, P4 ;  /* 0x000000ffff6d7210 */ /* 0x000fe400037e841b */
[----:B------:R-:W-:Y:S01]  /*95f10*/  IADD3.X R59, PT, PT, RZ, RZ, R11, P5, P3 ;  /* 0x000000ffff3b7210 */ /* 0x000fe20002fe640b */
[----:B------:R-:W-:Y:S01]  /*95f20*/  IMAD.WIDE.U32 R22, P4, R14, 0x4b1ba7b6, R22 ;  /* 0x4b1ba7b60e167825 */ /* 0x000fe20007880016 */
[----:B------:R-:W-:-:S03]  /*95f30*/  IADD3 RZ, P3, PT, R24, R20, RZ ;  /* 0x0000001418ff7210 */ /* 0x000fc60007f7e0ff */
[----:B------:R-:W-:Y:S01]  /*95f40*/  IMAD.WIDE.U32 R28, P6, R44, R93, R28 ;  /* 0x0000005d2c1c7225 */ /* 0x000fe200078c001c */
[----:B------:R-:W-:-:S03]  /*95f50*/  IADD3 R113, P5, PT, R22, R21, RZ ;  /* 0x0000001516717210 */ /* 0x000fc60007fbe0ff */
[----:B------:R-:W-:Y:S01]  /*95f60*/  IMAD.WIDE.U32 R26, R93, R16, RZ ;  /* 0x000000105d1a7225 */ /* 0x000fe200078e00ff */
[----:B------:R-:W-:-:S03]  /*95f70*/  IADD3.X RZ, P3, PT, R25, R113, RZ, P3, !PT ;  /* 0x0000007119ff7210 */ /* 0x000fc60001f7e4ff */
[----:B------:R-:W-:-:S04]  /*95f80*/  IMAD.WIDE.U32 R10, R16, R93, R12 ;  /* 0x0000005d100a7225 */ /* 0x000fc800078e000c */
[----:B------:R-:W-:Y:S01]  /*95f90*/  IMAD.X R21, RZ, RZ, RZ, P6 ;  /* 0x000000ffff157224 */ /* 0x000fe200030e06ff */
[----:B------:R-:W-:Y:S01]  /*95fa0*/  IADD3 R111, P6, PT, R28, R27, RZ ;  /* 0x0000001b1c6f7210 */ /* 0x000fe20007fde0ff */
[----:B------:R-:W-:Y:S01]  /*95fb0*/  IMAD.MOV.U32 R20, RZ, RZ, R29 ;  /* 0x000000ffff147224 */ /* 0x000fe200078e001d */
[----:B------:R-:W-:Y:S01]  /*95fc0*/  IADD3.X R27, P2, PT, RZ, RZ, RZ, P2, !PT ;  /* 0x000000ffff1b7210 */ /* 0x000fe2000175e4ff */
[----:B------:R-:W-:Y:S02]  /*95fd0*/  IMAD.IADD R16, R11, 0x1, R28 ;  /* 0x000000010b107824 */ /* 0x000fe400078e021c */
[----:B------:R-:W-:-:S04]  /*95fe0*/  IMAD.WIDE.U32 R28, R15, 0x397fe69a, RZ ;  /* 0x397fe69a0f1c7825 */ /* 0x000fc800078e00ff */
[----:B------:R-:W-:Y:S01]  /*95ff0*/  IMAD.X R11, RZ, RZ, RZ, P4 ;  /* 0x000000ffff0b7224 */ /* 0x000fe200020e06ff */
[----:B------:R-:W-:Y:S01]  /*96000*/  IADD3 R30, P4, PT, R33, R10, RZ ;  /* 0x0000000a211e7210 */ /* 0x000fe20007f9e0ff */
[----:B------:R-:W-:-:S04]  /*96010*/  IMAD.WIDE.U32 R24, R14, 0x434bacd7, R24 ;  /* 0x434bacd70e187825 */ /* 0x000fc800078e0018 */
[----:B------:R-:W-:Y:S02]  /*96020*/  IMAD.MOV.U32 R10, RZ, RZ, R23 ;  /* 0x000000ffff0a7224 */ /* 0x000fe400078e0017 */
[----:B------:R-:W-:-:S04]  /*96030*/  IMAD.WIDE.U32.X R20, R44, R94, R20, P6 ;  /* 0x0000005e2c147225 */ /* 0x000fc800030e0414 */
[----:B------:R-:W-:-:S04]  /*96040*/  IMAD.WIDE.U32 R32, R14, 0x397fe69a, RZ ;  /* 0x397fe69a0e207825 */ /* 0x000fc800078e00ff */
[----:B------:R-:W-:-:S04]  /*96050*/  IMAD.WIDE.U32 R28, P6, R14, 0x1a0111ea, R28 ;  /* 0x1a0111ea0e1c7825 */ /* 0x000fc800078c001c */
[----:B------:R-:W-:Y:S02]  /*96060*/  IMAD.IADD R22, R25, 0x1, R22 ;  /* 0x0000000119167824 */ /* 0x000fe400078e0216 */
[----:B------:R-:W-:Y:S01]  /*96070*/  IMAD.WIDE.U32.X R10, R15, 0x4b1ba7b6, R10, P5 ;  /* 0x4b1ba7b60f0a7825 */ /* 0x000fe200028e040a */
[----:B------:R-:W-:Y:S02]  /*96080*/  IADD3 R24, P5, PT, R31, R24, RZ ;  /* 0x000000181f187210 */ /* 0x000fe40007fbe0ff */
[----:B------:R-:W-:Y:S01]  /*96090*/  IADD3.X R31, P4, PT, R16, R109, RZ, P4, !PT ;  /* 0x0000006d101f7210 */ /* 0x000fe2000279e4ff */
[----:B------:R-:W-:Y:S01]  /*960a0*/  IMAD.X R23, RZ, RZ, RZ, P6 ;  /* 0x000000ffff177224 */ /* 0x000fe200030e06ff */
[----:B------:R-:W-:Y:S02]  /*960b0*/  IADD3 R33, P6, PT, R28, R33, RZ ;  /* 0x000000211c217210 */ /* 0x000fe40007fde0ff */
[----:B------:R-:W-:Y:S01]  /*960c0*/  IADD3.X R59, P5, PT, R22, R59, RZ, P5, !PT ;  /* 0x0000003b163b7210 */ /* 0x000fe20002fbe4ff */
[----:B------:R-:W-:Y:S01]  /*960d0*/  IMAD.MOV.U32 R22, RZ, RZ, R29 ;  /* 0x000000ffff167224 */ /* 0x000fe200078e001d */
[----:B------:R-:W-:-:S03]  /*960e0*/  IADD3.X R25, P3, PT, RZ, R10, RZ, P3, !PT ;  /* 0x0000000aff197210 */ /* 0x000fc60001f7e4ff */
[----:B------:R-:W-:Y:S01]  /*960f0*/  IMAD.WIDE.U32.X R22, R15, 0x1a0111ea, R22, P6 ;  /* 0x1a0111ea0f167825 */ /* 0x000fe200030e0416 */
[----:B------:R-:W-:Y:S02]  /*96100*/  IADD3.X R25, P6, PT, RZ, R25, RZ, P5, !PT ;  /* 0x00000019ff197210 */ /* 0x000fe40002fde4ff */
[----:B------:R-:W-:Y:S01]  /*96110*/  IADD3 RZ, P5, PT, R12, R26, RZ ;  /* 0x0000001a0cff7210 */ /* 0x000fe20007fbe0ff */
[----:B------:R-:W-:Y:S01]  /*96120*/  IMAD.WIDE.U32 R14, R14, 0x397fe69a, R30 ;  /* 0x397fe69a0e0e7825 */ /* 0x000fe200078e001e */
[----:B------:R-:W-:Y:S02]  /*96130*/  IADD3.X R11, PT, PT, RZ, RZ, R11, P6, P3 ;  /* 0x000000ffff0b7210 */ /* 0x000fe400037e640b */
[----:B------:R-:W-:Y:S01]  /*96140*/  IADD3 RZ, P6, PT, R30, R32, RZ ;  /* 0x000000201eff7210 */ /* 0x000fe20007fde0ff */
[----:B------:R-:W-:Y:S01]  /*96150*/  IMAD.IADD R28, R15, 0x1, R28 ;  /* 0x000000010f1c7824 */ /* 0x000fe200078e021c */
[----:B------:R-:W-:Y:S01]  /*96160*/  IADD3 R25, P3, PT, R25, R14, RZ ;  /* 0x0000000e19197210 */ /* 0x000fe20007f7e0ff */
[----:B------:R-:W-:Y:S01]  /*96170*/  IMAD.X R15, RZ, RZ, RZ, P2 ;  /* 0x000000ffff0f7224 */ /* 0x000fe200010e06ff */
        /* <DEDUP_REMOVED lines=78> */
.L_x_377:
[----:B------:R-:W-:Y:S05]  /*96660*/  BSYNC.RELIABLE B5 ;  /* 0x0000000000057941 */ /* 0x000fea0003800100 */
.L_x_376:
        /* <DEDUP_REMOVED lines=12> */
.L_x_378:
[----:B------:R-:W-:Y:S05]  /*96730*/  BSYNC.RECONVERGENT B4 ;  /* 0x0000000000047941 */ /* 0x000fea0003800200 */
.L_x_375:
        /* <DEDUP_REMOVED lines=14> */
[----:B------:R-:W-:Y:S01]  /*96820*/  IMAD.WIDE.U32.X R22, R106, R19, R22, P3 ;  /* 0x000000136a167225 */ /* 0x000fe200018e0416 */
[----:B------:R-:W-:-:S03]  /*96830*/  IADD3 R21, P4, PT, R31, R26, RZ ;  /* 0x0000001a1f157210 */ /* 0x000fc60007f9e0ff */
[----:B------:R-:W-:Y:S01]  /*96840*/  IMAD.X R115, RZ, RZ, RZ, P2 ;  /* 0x000000ffff737224 */ /* 0x000fe200010e06ff */
[----:B------:R-:W-:Y:S01]  /*96850*/  IADD3.X R31, P3, PT, RZ, R22, RZ, P0, !PT ;  /* 0x00000016ff1f7210 */ /* 0x000fe2000077e4ff */
[----:B------:R-:W-:-:S04]  /*96860*/  IMAD.WIDE.U32 R28, P2, R98, R19, R28 ;  /* 0x00000013621c7225 */ /* 0x000fc8000784001c */
[----:B------:R-:W-:-:S04]  /*96870*/  IMAD.WIDE.U32 R32, R61, R34, RZ ;  /* 0x000000223d207225 */ /* 0x000fc800078e00ff */
[----:B------:R-:W-:Y:S01]  /*96880*/  IMAD.X R25, RZ, RZ, RZ, P2 ;  /* 0x000000ffff197224 */ /* 0x000fe200010e06ff */
[----:B------:R-:W-:Y:S01]  /*96890*/  IADD3.X R31, P2, PT, RZ, R31, RZ, P0, !PT ;  /* 0x0000001fff1f7210 */ /* 0x000fe2000075e4ff */
[----:B------:R-:W-:Y:S02]  /*968a0*/  IMAD.MOV.U32 R114, RZ, RZ, R27 ;  /* 0x000000ffff727224 */ /* 0x000fe400078e001b */
[C---:B------:R-:W-:Y:S01]  /*968b0*/  IMAD.WIDE.U32 R26, P5, R60.reuse, R19, R32 ;  /* 0x000000133c1a7225 */ /* 0x040fe200078a0020 */
[----:B------:R-:W-:Y:S02]  /*968c0*/  IADD3.X R22, PT, PT, RZ, RZ, R23, P2, P3 ;  /* 0x000000ffff167210 */ /* 0x000fe400017e6417 */
[----:B------:R-:W-:Y:S01]  /*968d0*/  IADD3 RZ, P2, PT, RZ, R30, RZ ;  /* 0x0000001effff7210 */ /* 0x000fe20007f5e0ff */
[----:B------:R-:W-:Y:S01]  /*968e0*/  IMAD.WIDE.U32 R32, R60, R34, RZ ;  /* 0x000000223c207225 */ /* 0x000fe200078e00ff */
[----:B------:R-:W-:Y:S02]  /*968f0*/  IADD3 R30, P3, PT, R31, R30, RZ ;  /* 0x0000001e1f1e7210 */ /* 0x000fe40007f7e0ff */
[----:B------:R-:W-:Y:S01]  /*96900*/  IADD3.X RZ, P2, PT, RZ, R21, RZ, P2, !PT ;  /* 0x00000015ffff7210 */ /* 0x000fe2000175e4ff */
[----:B------:R-:W-:Y:S01]  /*96910*/  IMAD.WIDE.U32 R108, R101, R34, RZ ;  /* 0x00000022656c7225 */ /* 0x000fe200078e00ff */
[----:B------:R-:W-:-:S02]  /*96920*/  IADD3 R124, P6, PT, R33, R26, RZ ;  /* 0x0000001a217c7210 */ /* 0x000fc40007fde0ff */
[----:B------:R-:W-:Y:S01]  /*96930*/  IADD3.X R31, P3, PT, R21, R22, RZ, P3, !PT ;  /* 0x00000016151f7210 */ /* 0x000fe20001f7e4ff */
[----:B------:R-:W-:Y:S02]  /*96940*/  IMAD R23, R117, -0x30003, RZ ;  /* 0xfffcfffd75177824 */ /* 0x000fe400078e02ff */
[----:B------:R-:W-:Y:S02]  /*96950*/  IMAD.MOV.U32 R110, RZ, RZ, R27 ;  /* 0x000000ffff6e7224 */ /* 0x000fe400078e001b */
[----:B------:R-:W-:Y:S02]  /*96960*/  IMAD.X R111, RZ, RZ, RZ, P5 ;  /* 0x000000ffff6f7224 */ /* 0x000fe400028e06ff */
[----:B------:R-:W-:-:S04]  /*96970*/  IMAD.WIDE.U32 R26, R116, -0x30003, RZ ;  /* 0xfffcfffd741a7825 */ /* 0x000fc800078e00ff */
        /* <DEDUP_REMOVED lines=23> */
[----:B------:R-:W-:Y:S01]  /*96af0*/  IMAD.WIDE.U32.X R24, R99, R19, R24, P0 ;  /* 0x0000001363187225 */ /* 0x000fe200000e0418 */
[----:B------:R-:W-:-:S03]  /*96b00*/  IADD3 RZ, P0, PT, RZ, R32, RZ ;  /* 0x00000020ffff7210 */ /* 0x000fc60007f1e0ff */
[----:B------:R-:W-:Y:S01]  /*96b10*/  IMAD.MOV.U32 R120, RZ, RZ, R113 ;  /* 0x000000ffff787224 */ /* 0x000fe200078e0071 */
[----:B------:R-:W-:Y:S01]  /*96b20*/  IADD3.X RZ, P0, PT, RZ, R124, RZ, P0, !PT ;  /* 0x0000007cffff7210 */ /* 0x000fe2000071e4ff */
[----:B------:R-:W-:Y:S01]  /*96b30*/  IMAD.WIDE.U32.X R110, R61, R19, R110, P6 ;  /* 0x000000133d6e7225 */ /* 0x000fe200030e046e */
[----:B------:R-:W-:-:S03]  /*96b40*/  IADD3 R123, P6, PT, R108, R123, RZ ;  /* 0x0000007b6c7b7210 */ /* 0x000fc60007fde0ff */
[----:B------:R-:W-:Y:S01]  /*96b50*/  IMAD.WIDE.U32 R112, R26, -0x5555, R116 ;  /* 0xffffaaab1a707825 */ /* 0x000fe200078e0074 */
[----:B------:R-:W-:-:S03]  /*96b60*/  IADD3.X RZ, P3, PT, R117, R123, RZ, P3, !PT ;  /* 0x0000007b75ff7210 */ /* 0x000fc60001f7e4ff */
        /* <DEDUP_REMOVED lines=15> */
[----:B------:R-:W-:Y:S02]  /*96c60*/  IADD3 R32, P5, PT, R27, R58, RZ ;  /* 0x0000003a1b207210 */ /* 0x000fe40007fbe0ff */
[----:B------:R-:W-:Y:S01]  /*96c70*/  IADD3.X R19, P4, PT, RZ, R19, RZ, P4, !PT ;  /* 0x00000013ff137210 */ /* 0x000fe2000279e4ff */
[----:B------:R-:W-:Y:S01]  /*96c80*/  IMAD.WIDE.U32 R116, R21, -0x94f09dc, RZ ;  /* 0xf6b0f62415747825 */ /* 0x000fe200078e00ff */
[----:B------:R-:W-:-:S02]  /*96c90*/  IADD3.X R113, PT, PT, RZ, RZ, R111, P2, P0 ;  /* 0x000000ffff717210 */ /* 0x000fc400017e046f */
[----:B------:R-:W-:Y:S01]  /*96ca0*/  IADD3.X RZ, P2, PT, RZ, R90, RZ, P6, !PT ;  /* 0x0000005affff7210 */ /* 0x000fe2000375e4ff */
[----:B------:R-:W-:Y:S01]  /*96cb0*/  IMAD.WIDE.U32 R110, R26, -0x4eac0001, RZ ;  /* 0xb153ffff1a6e7825 */ /* 0x000fe200078e00ff */
[----:B------:R-:W-:Y:S02]  /*96cc0*/  IADD3.X R27, PT, PT, RZ, RZ, R33, P4, P3 ;  /* 0x000000ffff1b7210 */ /* 0x000fe400027e6421 */
[----:B------:R-:W-:Y:S01]  /*96cd0*/  IADD3.X R33, P6, PT, R90, R113, RZ, P5, !PT ;  /* 0x000000715a217210 */ /* 0x000fe20002fde4ff */
[----:B------:R-:W-:Y:S01]  /*96ce0*/  IMAD.WIDE.U32 R58, P0, R26, 0x1eabfffe, R108 ;  /* 0x1eabfffe1a3a7825 */ /* 0x000fe2000780006c */
[----:B------:R-:W-:Y:S02]  /*96cf0*/  IADD3 RZ, P3, PT, R30, R110, RZ ;  /* 0x0000006e1eff7210 */ /* 0x000fe40007f7e0ff */
[----:B------:R-:W-:Y:S01]  /*96d00*/  IADD3.X R119, P5, PT, RZ, R24, RZ, P2, !PT ;  /* 0x00000018ff777210 */ /* 0x000fe200017be4ff */
[----:B------:R-:W-:Y:S01]  /*96d10*/  IMAD.MOV.U32 R108, RZ, RZ, R59 ;  /* 0x000000ffff6c7224 */ /* 0x000fe200078e003b */
[----:B------:R-:W-:Y:S01]  /*96d20*/  IADD3 R123, P4, PT, R58, R111, RZ ;  /* 0x0000006f3a7b7210 */ /* 0x000fe20007f9e0ff */
[----:B------:R-:W-:Y:S01]  /*96d30*/  IMAD.WIDE.U32 R110, P2, R26, 0x6730d2a0, R116 ;  /* 0x6730d2a01a6e7825 */ /* 0x000fe20007840074 */
[----:B------:R-:W-:-:S02]  /*96d40*/  IADD3.X R119, P6, PT, RZ, R119, RZ, P6, !PT ;  /* 0x00000077ff777210 */ /* 0x000fc400037de4ff */
[----:B------:R-:W-:Y:S01]  /*96d50*/  IADD3.X RZ, P3, PT, R31, R123, RZ, P3, !PT ;  /* 0x0000007b1fff7210 */ /* 0x000fe20001f7e4ff */
[----:B------:R-:W-:Y:S01]  /*96d60*/  IMAD.X R109, RZ, RZ, RZ, P0 ;  /* 0x000000ffff6d7224 */ /* 0x000fe200000e06ff */
[----:B------:R-:W-:Y:S01]  /*96d70*/  IADD3.X R25, PT, PT, RZ, RZ, R25, P6, P5 ;  /* 0x000000ffff197210 */ /* 0x000fe200037ea419 */
[----:B------:R-:W-:Y:S01]  /*96d80*/  IMAD.WIDE.U32 R116, R26, -0x4eac0001, R30 ;  /* 0xb153ffff1a747825 */ /* 0x000fe200078e001e */
[----:B------:R-:W-:-:S03]  /*96d90*/  IADD3 R24, P5, PT, R119, R22, RZ ;  /* 0x0000001677187210 */ /* 0x000fc60007fbe0ff */
[----:B------:R-:W-:Y:S01]  /*96da0*/  IMAD.X R59, RZ, RZ, RZ, P2 ;  /* 0x000000ffff3b7224 */ /* 0x000fe200010e06ff */
[----:B------:R-:W-:Y:S01]  /*96db0*/  IADD3 RZ, P2, PT, RZ, R22, RZ ;  /* 0x00000016ffff7210 */ /* 0x000fe20007f5e0ff */
[----:B------:R-:W-:Y:S01]  /*96dc0*/  IMAD.WIDE.U32 R112, R26, -0x94f09dc, RZ ;  /* 0xf6b0f6241a707825 */ /* 0x000fe200078e00ff */
[----:B------:R-:W-:Y:S02]  /*96dd0*/  IADD3.X R25, P5, PT, R44, R25, RZ, P5, !PT ;  /* 0x000000192c197210 */ /* 0x000fe40002fbe4ff */
[----:B------:R-:W-:Y:S01]  /*96de0*/  IADD3.X RZ, P2, PT, RZ, R44, RZ, P2, !PT ;  /* 0x0000002cffff7210 */ /* 0x000fe2000175e4ff */
[----:B------:R-:W-:Y:S01]  /*96df0*/  IMAD.IADD R58, R117, 0x1, R58 ;  /* 0x00000001753a7824 */ /* 0x000fe200078e023a */
[----:B------:R-:W-:Y:S01]  /*96e00*/  IADD3 R113, P6, PT, R110, R113, RZ ;  /* 0x000000716e717210 */ /* 0x000fe20007fde0ff */
[----:B------:R-:W-:Y:S01]  /*96e10*/  IMAD.WIDE.U32.X R30, R21, 0x1eabfffe, R108, P4 ;  /* 0x1eabfffe151e7825 */ /* 0x000fe200020e046c */
[----:B------:R-:W-:Y:S02]  /*96e20*/  IADD3 R108, P4, PT, R19, R116, RZ ;  /* 0x00000074136c7210 */ /* 0x000fe40007f9e0ff */
[----:B------:R-:W-:Y:S01]  /*96e30*/  IADD3 RZ, P0, PT, R114, R112, RZ ;  /* 0x0000007072ff7210 */ /* 0x000fe20007f1e0ff */
[----:B------:R-:W-:Y:S01]  /*96e40*/  IMAD.WIDE.U32 R116, R26, -0xc7aed41, R32 ;  /* 0xf38512bf1a747825 */ /* 0x000fe200078e0020 */
[----:B------:R-:W-:-:S02]  /*96e50*/  IADD3.X R109, P4, PT, R58, R27, RZ, P4, !PT ;  /* 0x0000001b3a6d7210 */ /* 0x000fc4000279e4ff */
[----:B------:R-:W-:Y:S01]  /*96e60*/  IADD3.X R119, P2, PT, RZ, R28, RZ, P2, !PT ;  /* 0x0000001cff777210 */ /* 0x000fe2000175e4ff */
[----:B------:R-:W-:Y:S01]  /*96e70*/  IMAD.MOV.U32 R58, RZ, RZ, R111 ;  /* 0x000000ffff3a7224 */ /* 0x000fe200078e006f */
[----:B------:R-:W-:Y:S01]  /*96e80*/  IADD3.X R27, P3, PT, RZ, R30, RZ, P3, !PT ;  /* 0x0000001eff1b7210 */ /* 0x000fe20001f7e4ff */
[----:B------:R-:W-:Y:S01]  /*96e90*/  IMAD.WIDE.U32 R122, R107, R18, RZ ;  /* 0x000000126b7a7225 */ /* 0x000fe200078e00ff */
[----:B------:R-:W-:Y:S02]  /*96ea0*/  IADD3.X RZ, P0, PT, R115, R113, RZ, P0, !PT ;  /* 0x0000007173ff7210 */ /* 0x000fe4000071e4ff */
[----:B------:R-:W-:Y:S01]  /*96eb0*/  IADD3.X R119, P5, PT, RZ, R119, RZ, P5, !PT ;  /* 0x00000077ff777210 */ /* 0x000fe20002fbe4ff */
[----:B------:R-:W-:Y:S01]  /*96ec0*/  IMAD.WIDE.U32 R112, R26, -0x94f09dc, R114 ;  /* 0xf6b0f6241a707825 */ /* 0x000fe200078e0072 */
[----:B------:R-:W-:Y:S02]  /*96ed0*/  IADD3.X R27, P4, PT, RZ, R27, RZ, P4, !PT ;  /* 0x0000001bff1b7210 */ /* 0x000fe4000279e4ff */
[----:B------:R-:W-:Y:S01]  /*96ee0*/  IADD3.X R22, PT, PT, RZ, RZ, R29, P5, P2 ;  /* 0x000000ffff167210 */ /* 0x000fe20002fe441d */
[----:B------:R-:W-:Y:S01]  /*96ef0*/  IMAD.WIDE.U32 R114, R21, -0xc7aed41, RZ ;  /* 0xf38512bf15727825 */ /* 0x000fe200078e00ff */
[----:B------:R-:W-:-:S02]  /*96f00*/  IADD3 R30, P2, PT, R27, R112, RZ ;  /* 0x000000701b1e7210 */ /* 0x000fc40007f5e0ff */
[----:B------:R-:W-:Y:S01]  /*96f10*/  IADD3.X R34, PT, PT, RZ, RZ, R31, P4, P3 ;  /* 0x000000ffff227210 */ /* 0x000fe200027e641f */
[----:B------:R-:W-:Y:S02]  /*96f20*/  IMAD.IADD R19, R113, 0x1, R110 ;  /* 0x0000000171137824 */ /* 0x000fe400078e026e */
[----:B------:R-:W-:-:S03]  /*96f30*/  IMAD.WIDE.U32 R112, R26, -0xc7aed41, RZ ;  /* 0xf38512bf1a707825 */ /* 0x000fc600078e00ff */
[----:B------:R-:W-:Y:S01]  /*96f40*/  IADD3.X R31, P2, PT, R19, R34, RZ, P2, !PT ;  /* 0x00000022131f7210 */ /* 0x000fe2000175e4ff */
[----:B------:R-:W-:Y:S01]  /*96f50*/  IMAD.WIDE.U32 R114, P5, R26, 0x64774b84, R114 ;  /* 0x64774b841a727825 */ /* 0x000fe200078a0072 */
[----:B------:R-:W-:-:S03]  /*96f60*/  IADD3 RZ, P3, PT, R32, R112, RZ ;  /* 0x0000007020ff7210 */ /* 0x000fc60007f7e0ff */
[----:B------:R-:W-:Y:S01]  /*96f70*/  IMAD.WIDE.U32.X R28, R21, 0x6730d2a0, R58, P6 ;  /* 0x6730d2a0151c7825 */ /* 0x000fe200030e043a */
[----:B------:R-:W-:-:S03]  /*96f80*/  IADD3 R125, P6, PT, R114, R113, RZ ;  /* 0x00000071727d7210 */ /* 0x000fc60007fde0ff */
[----:B------:R-:W-:Y:S01]  /*96f90*/  IMAD.X R113, RZ, RZ, RZ, P5 ;  /* 0x000000ffff717224 */ /* 0x000fe200028e06ff */
[----:B------:R-:W-:Y:S01]  /*96fa0*/  IADD3.X R27, P5, PT, RZ, R28, RZ, P0, !PT ;  /* 0x0000001cff1b7210 */ /* 0x000fe200007be4ff */
[----:B------:R-:W-:Y:S01]  /*96fb0*/  IMAD.WIDE.U32 R110, R106, R18, RZ ;  /* 0x000000126a6e7225 */ /* 0x000fe200078e00ff */
[----:B------:R-:W-:Y:S02]  /*96fc0*/  IADD3.X RZ, P3, PT, R33, R125, RZ, P3, !PT ;  /* 0x0000007d21ff7210 */ /* 0x000fe40001f7e4ff */
[----:B------:R-:W-:Y:S01]  /*96fd0*/  IADD3.X R27, P2, PT, RZ, R27, RZ, P2, !PT ;  /* 0x0000001bff1b7210 */ /* 0x000fe2000175e4ff */
[----:B------:R-:W-:Y:S01]  /*96fe0*/  IMAD.IADD R19, R117, 0x1, R114 ;  /* 0x0000000175137824 */ /* 0x000fe200078e0272 */
[----:B------:R-:W-:Y:S01]  /*96ff0*/  IADD3 RZ, P0, PT, R108, R122, RZ ;  /* 0x0000007a6cff7210 */ /* 0x000fe20007f1e0ff */
[----:B------:R-:W-:Y:S01]  /*97000*/  IMAD.WIDE.U32 R110, P4, R107, R17, R110 ;  /* 0x000000116b6e7225 */ /* 0x000fe2000788006e */
[----:B------:R-:W-:Y:S02]  /*97010*/  IADD3.X R32, PT, PT, RZ, RZ, R29, P2, P5 ;  /* 0x000000ffff207210 */ /* 0x000fe400017ea41d */
[----:B------:R-:W-:Y:S01]  /*97020*/  IADD3 R28, P2, PT, R27, R116, RZ ;  /* 0x000000741b1c7210 */ /* 0x000fe20007f5e0ff */
[----:B------:R-:W-:-:S02]  /*97030*/  IMAD.MOV.U32 R112, RZ, RZ, R115 ;  /* 0x000000ffff707224 */ /* 0x000fc400078e0073 */
[----:B------:R-:W-:Y:S01]  /*97040*/  IMAD.WIDE.U32 R114, R107, R18, R108 ;  /* 0x000000126b727225 */ /* 0x000fe200078e006c */
[----:B------:R-:W-:-:S03]  /*97050*/  IADD3.X R29, P2, PT, R19, R32, RZ, P2, !PT ;  /* 0x00000020131d7210 */ /* 0x000fc6000175e4ff */
[----:B------:R-:W-:Y:S01]  /*97060*/  IMAD.X R59, RZ, RZ, RZ, P4 ;  /* 0x000000ffff3b7224 */ /* 0x000fe200020e06ff */
[----:B------:R-:W-:Y:S01]  /*97070*/  IADD3 R123, P4, PT, R110, R123, RZ ;  /* 0x0000007b6e7b7210 */ /* 0x000fe20007f9e0ff */
[----:B------:R-:W-:-:S03]  /*97080*/  IMAD.WIDE.U32.X R32, R21, 0x64774b84, R112, P6 ;  /* 0x64774b8415207825 */ /* 0x000fc600030e0470 */
[----:B------:R-:W-:Y:S01]  /*97090*/  IADD3.X RZ, P0, PT, R109, R123, RZ, P0, !PT ;  /* 0x0000007b6dff7210 */ /* 0x000fe2000071e4ff */
[----:B------:R-:W-:Y:S01]  /*970a0*/  IMAD.MOV.U32 R58, RZ, RZ, R111 ;  /* 0x000000ffff3a7224 */ /* 0x000fe200078e006f */
[----:B------:R-:W-:Y:S01]  /*970b0*/  IADD3.X R123, P3, PT, RZ, R32, RZ, P3, !PT ;  /* 0x00000020ff7b7210 */ /* 0x000fe20001f7e4ff */
[----:B------:R-:W-:Y:S02]  /*970c0*/  IMAD.IADD R115, R115, 0x1, R110 ;  /* 0x0000000173737824 */ /* 0x000fe400078e026e */
[----:B------:R-:W-:Y:S01]  /*970d0*/  IMAD.WIDE.U32 R110, R21, 0x434bacd7, RZ ;  /* 0x434bacd7156e7825 */ /* 0x000fe200078e00ff */
[----:B------:R-:W-:-:S03]  /*970e0*/  IADD3.X R123, P2, PT, RZ, R123, RZ, P2, !PT ;  /* 0x0000007bff7b7210 */ /* 0x000fc6000175e4ff */
        /* <DEDUP_REMOVED lines=22> */
[----:B------:R-:W-:Y:S02]  /*97250*/  IMAD.IADD R116, R59, 0x1, R116 ;  /* 0x000000013b747824 */ /* 0x000fe400078e0274 */
[----:B------:R-:W-:Y:S01]  /*97260*/  IMAD.X R31, RZ, RZ, RZ, P5 ;  /* 0x000000ffff1f7224 */ /* 0x000fe200028e06ff */
[----:B------:R-:W-:Y:S01]  /*97270*/  IADD3 R58, P5, PT, R19, R58, RZ ;  /* 0x0000003a133a7210 */ /* 0x000fe20007fbe0ff */
[----:B------:R-:W-:-:S03]  /*97280*/  IMAD.WIDE.U32 R112, R26, 0x434bacd7, R24 ;  /* 0x434bacd71a707825 */ /* 0x000fc600078e0018 */
[----:B------:R-:W-:Y:S01]  /*97290*/  IADD3.X R59, P5, PT, R116, R27, RZ, P5, !PT ;  /* 0x0000001b743b7210 */ /* 0x000fe20002fbe4ff */
[----:B------:R-:W-:-:S04]  /*972a0*/  IMAD.WIDE.U32 R108, P6, R26, 0x1a0111ea, R108 ;  /* 0x1a0111ea1a6c7825 */ /* 0x000fc800078c006c */
[----:B------:R-:W-:Y:S02]  /*972b0*/  IMAD.MOV.U32 R30, RZ, RZ, R111 ;  /* 0x000000ffff1e7224 */ /* 0x000fe400078e006f */
[----:B------:R-:W-:-:S04]  /*972c0*/  IMAD.WIDE.U32.X R32, R104, R17, R32, P4 ;  /* 0x0000001168207225 */ /* 0x000fc800020e0420 */
[----:B------:R-:W-:Y:S01]  /*972d0*/  IMAD.WIDE.U32 R24, R26, 0x397fe69a, RZ ;  /* 0x397fe69a1a187825 */ /* 0x000fe200078e00ff */
[----:B------:R-:W-:-:S03]  /*972e0*/  IADD3.X R19, P0, PT, RZ, R32, RZ, P0, !PT ;  /* 0x00000020ff137210 */ /* 0x000fc6000071e4ff */
[----:B------:R-:W-:Y:S01]  /*972f0*/  IMAD.IADD R34, R113, 0x1, R110 ;  /* 0x0000000171227824 */ /* 0x000fe200078e026e */
[----:B------:R-:W-:Y:S01]  /*97300*/  IADD3 R125, P4, PT, R108, R25, RZ ;  /* 0x000000196c7d7210 */ /* 0x000fe20007f9e0ff */
        /* <DEDUP_REMOVED lines=16> */
[----:B------:R-:W-:Y:S01]  /*97410*/  IADD3 RZ, P3, PT, R118, R24, RZ ;  /* 0x0000001876ff7210 */ /* 0x000fe20007f7e0ff */
[----:B------:R-:W-:Y:S01]  /*97420*/  IMAD.WIDE.U32 R116, P4, R60, R17, R116 ;  /* 0x000000113c747225 */ /* 0x000fe20007880074 */
[----:B------:R-:W-:-:S02]  /*97430*/  IADD3 RZ, P5, PT, R28, R110, RZ ;  /* 0x0000006e1cff7210 */ /* 0x000fc40007fbe0ff */
[----:B------:R-:W-:Y:S01]  /*97440*/  IADD3.X R119, P2, PT, R23, R22, RZ, P2, !PT ;  /* 0x0000001617777210 */ /* 0x000fe2000175e4ff */
[----:B------:R-:W-:Y:S01]  /*97450*/  IMAD.WIDE.U32 R30, R60, R18, R28 ;  /* 0x000000123c1e7225 */ /* 0x000fe200078e001c */
[----:B------:R-:W-:Y:S02]  /*97460*/  IADD3 R21, P6, PT, R116, R111, RZ ;  /* 0x0000006f74157210 */ /* 0x000fe40007fde0ff */
[----:B------:R-:W-:Y:S01]  /*97470*/  IADD3.X RZ, P3, PT, R119, R125, RZ, P3, !PT ;  /* 0x0000007d77ff7210 */ /* 0x000fe20001f7e4ff */
[----:B------:R-:W-:Y:S01]  /*97480*/  IMAD.X R25, RZ, RZ, RZ, P4 ;  /* 0x000000ffff197224 */ /* 0x000fe200020e06ff */
[----:B------:R-:W-:Y:S01]  /*97490*/  IADD3 R22, P4, PT, R19, R30, RZ ;  /* 0x0000001e13167210 */ /* 0x000fe20007f9e0ff */
[----:B------:R-:W-:Y:S01]  /*974a0*/  IMAD.MOV.U32 R24, RZ, RZ, R117 ;  /* 0x000000ffff187224 */ /* 0x000fe200078e0075 */
[----:B------:R-:W-:Y:S01]  /*974b0*/  IADD3.X RZ, P5, PT, R29, R21, RZ, P5, !PT ;  /* 0x000000151dff7210 */ /* 0x000fe20002fbe4ff */
[----:B------:R-:W-:Y:S01]  /*974c0*/  IMAD R23, R115, -0x30003, RZ ;  /* 0xfffcfffd73177824 */ /* 0x000fe200078e02ff */
[----:B------:R-:W-:Y:S01]  /*974d0*/  IADD3.X R21, P0, PT, RZ, R120, RZ, P0, !PT ;  /* 0x00000078ff157210 */ /* 0x000fe2000071e4ff */
[----:B------:R-:W-:-:S02]  /*974e0*/  IMAD.IADD R116, R31, 0x1, R116 ;  /* 0x000000011f747824 */ /* 0x000fc400078e0274 */
[----:B------:R-:W-:-:S04]  /*974f0*/  IMAD.WIDE.U32 R28, R114, -0x30003, RZ ;  /* 0xfffcfffd721c7825 */ /* 0x000fc800078e00ff */
        /* <DEDUP_REMOVED lines=35> */
[----:B------:R-:W-:Y:S01]  /*97730*/  IMAD.WIDE.U32 R112, R19, -0x4eac0001, RZ ;  /* 0xb153ffff13707825 */ /* 0x000fe200078e00ff */
[----:B------:R-:W-:-:S02]  /*97740*/  IADD3.X R121, PT, PT, RZ, RZ, R33, P6, P0 ;  /* 0x000000ffff797210 */ /* 0x000fc400037e0421 */
[----:B------:R-:W-:Y:S01]  /*97750*/  IADD3.X RZ, P4, PT, RZ, R29, RZ, P4, !PT ;  /* 0x0000001dffff7210 */ /* 0x000fe2000279e4ff */
[----:B------:R-:W-:-:S04]  /*97760*/  IMAD.WIDE.U32.X R24, R19, -0x46010001, R24, P5 ;  /* 0xb9feffff13187825 */ /* 0x000fc800028e0418 */
[----:B------:R-:W-:Y:S01]  /*97770*/  IMAD.WIDE.U32 R110, R28, -0x4eac0001, RZ ;  /* 0xb153ffff1c6e7825 */ /* 0x000fe200078e00ff */
[----:B------:R-:W-:-:S03]  /*97780*/  IADD3.X R115, P0, PT, RZ, R24, RZ, P2, !PT ;  /* 0x00000018ff737210 */ /* 0x000fc6000171e4ff */
[----:B------:R-:W-:Y:S01]  /*97790*/  IMAD.WIDE.U32 R112, P5, R28, 0x1eabfffe, R112 ;  /* 0x1eabfffe1c707825 */ /* 0x000fe200078a0070 */
[----:B------:R-:W-:Y:S02]  /*977a0*/  IADD3.X R115, P4, PT, RZ, R115, RZ, P4, !PT ;  /* 0x00000073ff737210 */ /* 0x000fe4000279e4ff */
[----:B------:R-:W-:Y:S01]  /*977b0*/  IADD3 RZ, P2, PT, R58, R110, RZ ;  /* 0x0000006e3aff7210 */ /* 0x000fe20007f5e0ff */
[----:B------:R-:W-:Y:S01]  /*977c0*/  IMAD.WIDE.U32 R26, R26, 0x397fe69a, R118 ;  /* 0x397fe69a1a1a7825 */ /* 0x000fe200078e0076 */
[----:B------:R-:W-:Y:S02]  /*977d0*/  IADD3 R111, P6, PT, R112, R111, RZ ;  /* 0x0000006f706f7210 */ /* 0x000fe40007fde0ff */
[----:B------:R-:W-:Y:S01]  /*977e0*/  IADD3.X R34, PT, PT, RZ, RZ, R25, P4, P0 ;  /* 0x000000ffff227210 */ /* 0x000fe200027e0419 */
[----:B------:R-:W-:Y:S01]  /*977f0*/  IMAD.WIDE.U32 R32, R101, R18, RZ ;  /* 0x0000001265207225 */ /* 0x000fe200078e00ff */
[----:B------:R-:W-:Y:S02]  /*97800*/  IADD3.X RZ, P2, PT, R59, R111, RZ, P2, !PT ;  /* 0x0000006f3bff7210 */ /* 0x000fe4000175e4ff */
[----:B------:R-:W-:Y:S01]  /*97810*/  IADD3 R26, P0, PT, R109, R26, RZ ;  /* 0x0000001a6d1a7210 */ /* 0x000fe20007f1e0ff */
[----:B------:R-:W-:-:S02]  /*97820*/  IMAD.IADD R24, R27, 0x1, R108 ;  /* 0x000000011b187824 */ /* 0x000fc400078e026c */
[----:B------:R-:W-:-:S03]  /*97830*/  IMAD.WIDE.U32 R58, R28, -0x4eac0001, R58 ;  /* 0xb153ffff1c3a7825 */ /* 0x000fc600078e003a */
[----:B------:R-:W-:Y:S01]  /*97840*/  IADD3.X R27, P0, PT, R24, R127, RZ, P0, !PT ;  /* 0x0000007f181b7210 */ /* 0x000fe2000071e4ff */
[----:B------:R-:W-:-:S04]  /*97850*/  IMAD.WIDE.U32 R32, P4, R100, R17, R32 ;  /* 0x0000001164207225 */ /* 0x000fc80007880020 */
[----:B------:R-:W-:-:S04]  /*97860*/  IMAD.WIDE.U32 R108, R100, R18, RZ ;  /* 0x00000012646c7225 */ /* 0x000fc800078e00ff */
[----:B------:R-:W-:Y:S02]  /*97870*/  IMAD.IADD R29, R59, 0x1, R112 ;  /* 0x000000013b1d7824 */ /* 0x000fe400078e0270 */
[----:B------:R-:W-:Y:S01]  /*97880*/  IMAD.X R111, RZ, RZ, RZ, P4 ;  /* 0x000000ffff6f7224 */ /* 0x000fe200020e06ff */
[----:B------:R-:W-:Y:S01]  /*97890*/  IADD3 R59, P4, PT, R32, R109, RZ ;  /* 0x0000006d203b7210 */ /* 0x000fe20007f9e0ff */
[----:B------:R-:W-:Y:S02]  /*978a0*/  IMAD.MOV.U32 R110, RZ, RZ, R33 ;  /* 0x000000ffff6e7224 */ /* 0x000fe400078e0021 */
[----:B------:R-:W-:Y:S01]  /*978b0*/  IMAD.X R25, RZ, RZ, RZ, P5 ;  /* 0x000000ffff197224 */ /* 0x000fe200028e06ff */
[----:B------:R-:W-:Y:S01]  /*978c0*/  IADD3 RZ, P5, PT, R26, R108, RZ ;  /* 0x0000006c1aff7210 */ /* 0x000fe20007fbe0ff */
[----:B------:R-:W-:Y:S01]  /*978d0*/  IMAD.MOV.U32 R24, RZ, RZ, R113 ;  /* 0x000000ffff187224 */ /* 0x000fe200078e0071 */
[----:B------:R-:W-:Y:S01]  /*978e0*/  IADD3.X R108, P3, PT, RZ, R122, RZ, P3, !PT ;  /* 0x0000007aff6c7210 */ /* 0x000fe20001f7e4ff */
[----:B------:R-:W-:Y:S01]  /*978f0*/  IMAD.WIDE.U32 R112, R100, R18, R26 ;  /* 0x0000001264707225 */ /* 0x000fe200078e001a */
[----:B------:R-:W-:-:S02]  /*97900*/  IADD3.X RZ, P5, PT, R27, R59, RZ, P5, !PT ;  /* 0x0000003b1bff7210 */ /* 0x000fc40002fbe4ff */
[----:B------:R-:W-:Y:S01]  /*97910*/  IADD3.X R108, P0, PT, RZ, R108, RZ, P0, !PT ;  /* 0x0000006cff6c7210 */ /* 0x000fe2000071e4ff */
[----:B------:R-:W-:Y:S01]  /*97920*/  IMAD.WIDE.U32.X R110, R101, R17, R110, P4 ;  /* 0x00000011656e7225 */ /* 0x000fe200020e046e */
[----:B------:R-:W-:Y:S02]  /*97930*/  IADD3 R58, P4, PT, R115, R58, RZ ;  /* 0x0000003a733a7210 */ /* 0x000fe40007f9e0ff */
[----:B------:R-:W-:Y:S01]  /*97940*/  IADD3.X R123, PT, PT, RZ, RZ, R123, P0, P3 ;  /* 0x000000ffff7b7210 */ /* 0x000fe200007e647b */
        /* <DEDUP_REMOVED lines=11> */
[----:B------:R-:W-:Y:S01]  /*97a00*/  IMAD.WIDE.U32 R26, P3, R28, 0x6730d2a0, R26 ;  /* 0x6730d2a01c1a7825 */ /* 0x000fe2000786001a */
[----:B------:R-:W-:Y:S02]  /*97a10*/  IADD3.X R44, PT, PT, RZ, RZ, R25, P4, P2 ;  /* 0x000000ffff2c7210 */ /* 0x000fe400027e4419 */
[----:B------:R-:W-:Y:S01]  /*97a20*/  IADD3 R108, P0, PT, R108, R21, RZ ;  /* 0x000000156c6c7210 */ /* 0x000fe20007f1e0ff */
[----:B------:R-:W-:Y:S01]  /*97a30*/  IMAD.WIDE.U32 R24, R28, -0x94f09dc, RZ ;  /* 0xf6b0f6241c187825 */ /* 0x000fe200078e00ff */
[----:B------:R-:W-:-:S02]  /*97a40*/  IADD3.X R117, PT, PT, RZ, RZ, R111, P6, P5 ;  /* 0x000000ffff757210 */ /* 0x000fc400037ea46f */
[----:B------:R-:W-:Y:S01]  /*97a50*/  IADD3.X R109, P0, PT, R123, R120, RZ, P0, !PT ;  /* 0x000000787b6d7210 */ /* 0x000fe2000071e4ff */
        /* <DEDUP_REMOVED lines=38> */
[----:B------:R-:W-:Y:S01]  /*97cc0*/  IMAD.WIDE.U32 R24, R28, 0x434bacd7, RZ ;  /* 0x434bacd71c187825 */ /* 0x000fe200078e00ff */
[----:B------:R-:W-:-:S03]  /*97cd0*/  IADD3.X RZ, P2, PT, R31, R119, RZ, P2, !PT ;  /* 0x000000771fff7210 */ /* 0x000fc6000175e4ff */
        /* <DEDUP_REMOVED lines=9> */
[----:B------:R-:W-:Y:S01]  /*97d70*/  IADD3 RZ, P4, PT, RZ, R21, RZ ;  /* 0x00000015ffff7210 */ /* 0x000fe20007f9e0ff */
[----:B------:R-:W-:Y:S01]  /*97d80*/  IMAD.WIDE.U32 R26, R106, R35, RZ ;  /* 0x000000236a1a7225 */ /* 0x000fe200078e00ff */
[----:B------:R-:W-:-:S02]  /*97d90*/  IADD3.X RZ, P3, PT, R113, R29, RZ, P3, !PT ;  /* 0x0000001d71ff7210 */ /* 0x000fc40001f7e4ff */
[----:B------:R-:W-:Y:S01]  /*97da0*/  IADD3.X R21, P5, PT, RZ, R18, RZ, P5, !PT ;  /* 0x00000012ff157210 */ /* 0x000fe20002fbe4ff */
[----:B------:R-:W-:Y:S01]  /*97db0*/  IMAD.WIDE.U32 R112, R28, 0x434bacd7, R112 ;  /* 0x434bacd71c707825 */ /* 0x000fe200078e0070 */
[----:B------:R-:W-:Y:S02]  /*97dc0*/  IADD3.X RZ, P4, PT, RZ, R120, RZ, P4, !PT ;  /* 0x00000078ffff7210 */ /* 0x000fe4000279e4ff */
        /* <DEDUP_REMOVED lines=40> */
[----:B------:R-:W-:Y:S01]  /*98050*/  IMAD.WIDE.U32 R22, R61, R35, RZ ;  /* 0x000000233d167225 */ /* 0x000fe200078e00ff */
[----:B------:R-:W-:-:S03]  /*98060*/  IADD3.X R21, P5, PT, RZ, R58, RZ, P5, !PT ;  /* 0x0000003aff157210 */ /* 0x000fc60002fbe4ff */
[----:B------:R-:W-:Y:S01]  /*98070*/  IMAD.X R31, RZ, RZ, RZ, P2 ;  /* 0x000000ffff1f7224 */ /* 0x000fe200010e06ff */
[----:B------:R-:W-:Y:S01]  /*98080*/  IADD3.X R21, P3, PT, RZ, R21, RZ, P3, !PT ;  /* 0x00000015ff157210 */ /* 0x000fe20001f7e4ff */
[----:B------:R-:W-:Y:S01]  /*98090*/  IMAD.MOV.U32 R30, RZ, RZ, R115 ;  /* 0x000000ffff1e7224 */ /* 0x000fe200078e0073 */
[----:B------:R-:W-:Y:S01]  /*980a0*/  IADD3 RZ, P2, PT, R110, R24, RZ ;  /* 0x000000186eff7210 */ /* 0x000fe20007f5e0ff */
[----:B------:R-:W-:Y:S01]  /*980b0*/  IMAD.WIDE.U32 R28, R28, 0x397fe69a, R110 ;  /* 0x397fe69a1c1c7825 */ /* 0x000fe200078e006e */
[----:B------:R-:W-:Y:S02]  /*980c0*/  IADD3.X R109, PT, PT, RZ, RZ, R59, P3, P5 ;  /* 0x000000ffff6d7210 */ /* 0x000fe40001fea43b */
[----:B------:R-:W-:Y:S01]  /*980d0*/  IADD3.X RZ, P2, PT, R111, R25, RZ, P2, !PT ;  /* 0x000000196fff7210 */ /* 0x000fe2000175e4ff */
[----:B------:R-:W-:-:S04]  /*980e0*/  IMAD.WIDE.U32.X R30, R19, 0x1a0111ea, R30, P6 ;  /* 0x1a0111ea131e7825 */ /* 0x000fc800030e041e */
[----:B------:R-:W-:Y:S01]  /*980f0*/  IMAD.WIDE.U32 R22, P6, R36, R60, R22 ;  /* 0x0000003c24167225 */ /* 0x000fe200078c0016 */
[----:B------:R-:W-:-:S03]  /*98100*/  IADD3.X R44, P2, PT, RZ, R30, RZ, P2, !PT ;  /* 0x0000001eff2c7210 */ /* 0x000fc6000175e4ff */
[----:B------:R-:W-:-:S04]  /*98110*/  IMAD.WIDE.U32 R18, R60, R35, RZ ;  /* 0x000000233c127225 */ /* 0x000fc800078e00ff */
[----:B------:R-:W-:Y:S01]  /*98120*/  IMAD.X R59, RZ, RZ, RZ, P6 ;  /* 0x000000ffff3b7224 */ /* 0x000fe200030e06ff */
[----:B------:R-:W-:Y:S01]  /*98130*/  IADD3 R19, P5, PT, R22, R19, RZ ;  /* 0x0000001316137210 */ /* 0x000fe20007fbe0ff */
[----:B------:R-:W-:Y:S01]  /*98140*/  IMAD.WIDE.U32 R24, R35, R60, R116 ;  /* 0x0000003c23187225 */ /* 0x000fe200078e0074 */
[----:B------:R-:W-:Y:S02]  /*98150*/  IADD3 RZ, P3, PT, R116, R18, RZ ;  /* 0x0000001274ff7210 */ /* 0x000fe40007f7e0ff */
[----:B------:R-:W-:Y:S01]  /*98160*/  IADD3 R28, P6, PT, R119, R28, RZ ;  /* 0x0000001c771c7210 */ /* 0x000fe20007fde0ff */
[----:B------:R-:W-:Y:S01]  /*98170*/  IMAD.MOV.U32 R58, RZ, RZ, R23 ;  /* 0x000000ffff3a7224 */ /* 0x000fe200078e0017 */
[----:B------:R-:W-:Y:S01]  /*98180*/  IADD3.X RZ, P3, PT, R117, R19, RZ, P3, !PT ;  /* 0x0000001375ff7210 */ /* 0x000fe20001f7e4ff */
[----:B------:R-:W-:Y:S02]  /*98190*/  IMAD.IADD R114, R29, 0x1, R114 ;  /* 0x000000011d727824 */ /* 0x000fe400078e0272 */
[----:B------:R-:W-:-:S02]  /*981a0*/  IMAD.IADD R22, R25, 0x1, R22 ;  /* 0x0000000119167824 */ /* 0x000fc400078e0216 */
[----:B------:R-:W-:Y:S01]  /*981b0*/  IMAD.WIDE.U32.X R58, R36, R61, R58, P5 ;  /* 0x0000003d243a7225 */ /* 0x000fe200028e043a */
[----:B------:R-:W-:Y:S02]  /*981c0*/  IADD3 R18, P5, PT, R21, R24, RZ ;  /* 0x0000001815127210 */ /* 0x000fe40007fbe0ff */
[----:B------:R-:W-:Y:S01]  /*981d0*/  IADD3.X R29, P6, PT, R114, R121, RZ, P6, !PT ;  /* 0x00000079721d7210 */ /* 0x000fe200037de4ff */
[----:B------:R-:W-:Y:S01]  /*981e0*/  IMAD.WIDE.U32 R110, R35, R98, R112 ;  /* 0x00000062236e7225 */ /* 0x000fe200078e0070 */
[----:B------:R-:W-:Y:S02]  /*981f0*/  IADD3.X R19, P5, PT, R22, R109, RZ, P5, !PT ;  /* 0x0000006d16137210 */ /* 0x000fe40002fbe4ff */
[----:B------:R-:W-:Y:S01]  /*98200*/  IADD3.X R44, P6, PT, RZ, R44, RZ, P6, !PT ;  /* 0x0000002cff2c7210 */ /* 0x000fe200037de4ff */
[----:B------:R-:W-:Y:S01]  /*98210*/  IMAD.WIDE.U32 R22, R99, R35, RZ ;  /* 0x0000002363167225 */ /* 0x000fe200078e00ff */
[----:B------:R-:W-:Y:S02]  /*98220*/  IADD3.X R21, P3, PT, RZ, R58, RZ, P3, !PT ;  /* 0x0000003aff157210 */ /* 0x000fe40001f7e4ff */
[----:B------:R-:W-:-:S02]  /*98230*/  IADD3.X R24, P4, PT, RZ, RZ, RZ, P4, !PT ;  /* 0x000000ffff187210 */ /* 0x000fc4000279e4ff */
[----:B------:R-:W-:Y:S02]  /*98240*/  IADD3.X R109, P0, PT, RZ, RZ, RZ, P0, !PT ;  /* 0x000000ffff6d7210 */ /* 0x000fe4000071e4ff */
[----:B------:R-:W-:Y:S01]  /*98250*/  IADD3.X R90, PT, PT, RZ, RZ, R31, P6, P2 ;  /* 0x000000ffff5a7210 */ /* 0x000fe200037e441f */
[----:B------:R-:W-:Y:S01]  /*98260*/  IMAD.WIDE.U32 R22, P6, R36, R98, R22 ;  /* 0x0000006224167225 */ /* 0x000fe200078c0016 */
[----:B------:R-:W-:Y:S02]  /*98270*/  IADD3.X R21, P5, PT, RZ, R21, RZ, P5, !PT ;  /* 0x00000015ff157210 */ /* 0x000fe40002fbe4ff */
[----:B------:R-:W-:Y:S01]  /*98280*/  IADD3 R109, P2, PT, R109, R24, RZ ;  /* 0x000000186d6d7210 */ /* 0x000fe20007f5e0ff */
[----:B------:R-:W-:Y:S01]  /*98290*/  IMAD.WIDE.U32 R24, R98, R35, RZ ;  /* 0x0000002362187225 */ /* 0x000fe200078e00ff */
        /* <DEDUP_REMOVED lines=8> */
[----:B------:R-:W-:Y:S01]  /*98320*/  IADD3.X RZ, P4, PT, R113, R115, RZ, P4, !PT ;  /* 0x0000007371ff7210 */ /* 0x000fe2000279e4ff */
[----:B------:R-:W-:Y:S01]  /*98330*/  IMAD.MOV.U32 R30, RZ, RZ, R23 ;  /* 0x000000ffff1e7224 */ /* 0x000fe200078e0017 */
[----:B------:R-:W-:Y:S01]  /*98340*/  IADD3.X R17, P3, PT, R17, R34, RZ, P3, !PT ;  /* 0x0000002211117210 */ /* 0x000fe20001f7e4ff */
        /* <DEDUP_REMOVED lines=8> */
[----:B------:R-:W-:Y:S01]  /*983d0*/  IMAD.X R111, RZ, RZ, RZ, P6 ;  /* 0x000000ffff6f7224 */ /* 0x000fe200030e06ff */
[----:B------:R-:W-:Y:S01]  /*983e0*/  IADD3.X R59, P4, PT, RZ, R30, RZ, P4, !PT ;  /* 0x0000001eff3b7210 */ /* 0x000fe2000279e4ff */
[----:B------:R-:W-:Y:S01]  /*983f0*/  IMAD.WIDE.U32 R114, R103, R35, RZ ;  /* 0x0000002367727225 */ /* 0x000fe200078e00ff */
[----:B------:R-:W-:Y:S02]  /*98400*/  IADD3.X RZ, P0, PT, R29, R21, RZ, P0, !PT ;  /* 0x000000151dff7210 */ /* 0x000fe4000071e4ff */
[----:B------:R-:W-:Y:S01]  /*98410*/  IADD3.X R59, P6, PT, RZ, R59, RZ, P2, !PT ;  /* 0x0000003bff3b7210 */ /* 0x000fe200017de4ff */
[----:B------:R-:W-:Y:S01]  /*98420*/  IMAD.WIDE.U32 R28, R35, R100, R28 ;  /* 0x00000064231c7225 */ /* 0x000fe200078e001c */
[----:B------:R-:W-:-:S02]  /*98430*/  IADD3 R112, P2, PT, R44, R109, RZ ;  /* 0x0000006d2c707210 */ /* 0x000fc40007f5e0ff */
[----:B------:R-:W-:Y:S01]  /*98440*/  IADD3.X R26, PT, PT, RZ, RZ, R31, P6, P4 ;  /* 0x000000ffff1a7210 */ /* 0x000fe200037e841f */
[----:B------:R-:W-:Y:S01]  /*98450*/  IMAD R109, R27, -0x30003, RZ ;  /* 0xfffcfffd1b6d7824 */ /* 0x000fe200078e02ff */
[----:B------:R-:W-:Y:S01]  /*98460*/  IADD3 R58, P4, PT, R59, R28, RZ ;  /* 0x0000001c3b3a7210 */ /* 0x000fe20007f9e0ff */
[----:B------:R-:W-:Y:S01]  /*98470*/  IMAD.MOV.U32 R110, RZ, RZ, R25 ;  /* 0x000000ffff6e7224 */ /* 0x000fe200078e0019 */
[----:B------:R-:W-:Y:S01]  /*98480*/  IADD3.X R113, P2, PT, R90, R17, RZ, P2, !PT ;  /* 0x000000115a717210 */ /* 0x000fe2000175e4ff */
        /* <DEDUP_REMOVED lines=23> */
[----:B------:R-:W-:Y:S01]  /*98600*/  IMAD.MOV.U32 R26, RZ, RZ, R108 ;  /* 0x000000ffff1a7224 */ /* 0x000fe200078e006c */
[----:B------:R-:W-:Y:S01]  /*98610*/  IADD3.X RZ, P5, PT, R27, R117, RZ, P5, !PT ;  /* 0x000000751bff7210 */ /* 0x000fe20002fbe4ff */
[----:B------:R-:W-:Y:S02]  /*98620*/  IMAD.IADD R114, R35, 0x1, R114 ;  /* 0x0000000123727824 */ /* 0x000fe400078e0272 */
        /* <DEDUP_REMOVED lines=8> */
[C---:B------:R-:W-:Y:S01]  /*986b0*/  IMAD.WIDE.U32.X R24, R17.reuse, -0x46010001, R24, P6 ;  /* 0xb9feffff11187825 */ /* 0x040fe200030e0418 */
[----:B------:R-:W-:Y:S02]  /*986c0*/  IADD3 RZ, P6, PT, RZ, R108, RZ ;  /* 0x0000006cffff7210 */ /* 0x000fe40007fde0ff */
[----:B------:R-:W-:Y:S01]  /*986d0*/  IADD3.X R118, PT, PT, RZ, RZ, R119, P4, P0 ;  /* 0x000000ffff767210 */ /* 0x000fe200027e0477 */
[----:B------:R-:W-:Y:S01]  /*986e0*/  IMAD.WIDE.U32 R108, R17, -0x4eac0001, RZ ;  /* 0xb153ffff116c7825 */ /* 0x000fe200078e00ff */
[----:B------:R-:W-:Y:S02]  /*986f0*/  IADD3.X RZ, P6, PT, RZ, R26, RZ, P6, !PT ;  /* 0x0000001affff7210 */ /* 0x000fe400037de4ff */
[----:B------:R-:W-:Y:S01]  /*98700*/  IADD3.X R31, P5, PT, RZ, R24, RZ, P5, !PT ;  /* 0x00000018ff1f7210 */ /* 0x000fe20002fbe4ff */
[----:B------:R-:W-:-:S04]  /*98710*/  IMAD.WIDE.U32 R28, R30, -0x4eac0001, RZ ;  /* 0xb153ffff1e1c7825 */ /* 0x000fc800078e00ff */
[----:B------:R-:W-:Y:S01]  /*98720*/  IMAD.WIDE.U32 R26, P4, R30, 0x1eabfffe, R108 ;  /* 0x1eabfffe1e1a7825 */ /* 0x000fe2000788006c */
[----:B------:R-:W-:-:S03]  /*98730*/  IADD3 RZ, P0, PT, R32, R28, RZ ;  /* 0x0000001c20ff7210 */ /* 0x000fc60007f1e0ff */
[----:B------:R-:W-:Y:S01]  /*98740*/  IMAD.X R109, RZ, RZ, RZ, P4 ;  /* 0x000000ffff6d7224 */ /* 0x000fe200020e06ff */
[----:B------:R-:W-:Y:S01]  /*98750*/  IADD3.X R31, P4, PT, RZ, R31, RZ, P6, !PT ;  /* 0x0000001fff1f7210 */ /* 0x000fe2000379e4ff */
[----:B------:R-:W-:Y:S01]  /*98760*/  IMAD.WIDE.U32 R112, R30, -0x4eac0001, R32 ;  /* 0xb153ffff1e707825 */ /* 0x000fe200078e0020 */
[----:B------:R-:W-:-:S03]  /*98770*/  IADD3 R29, P6, PT, R26, R29, RZ ;  /* 0x0000001d1a1d7210 */ /* 0x000fc60007fde0ff */
[----:B------:R-:W-:Y:S01]  /*98780*/  IMAD.MOV.U32 R108, RZ, RZ, R27 ;  /* 0x000000ffff6c7224 */ /* 0x000fe200078e001b */
[----:B------:R-:W-:Y:S01]  /*98790*/  IADD3.X R27, PT, PT, RZ, RZ, R25, P4, P5 ;  /* 0x000000ffff1b7210 */ /* 0x000fe200027ea419 */
[----:B------:R-:W-:Y:S01]  /*987a0*/  IMAD.WIDE.U32 R110, R17, -0x94f09dc, RZ ;  /* 0xf6b0f624116e7825 */ /* 0x000fe200078e00ff */
[----:B------:R-:W-:-:S03]  /*987b0*/  IADD3.X RZ, P0, PT, R33, R29, RZ, P0, !PT ;  /* 0x0000001d21ff7210 */ /* 0x000fc6000071e4ff */
        /* <DEDUP_REMOVED lines=108> */
[----:B------:R-:W-:Y:S01]  /*98e80*/  IMAD.IADD R28, R33, 0x1, R28 ;  /* 0x00000001211c7824 */ /* 0x000fe200078e021c */
[----:B------:R-:W-:Y:S01]  /*98e90*/  IADD3.X R23, P3, PT, RZ, RZ, RZ, P3, !PT ;  /* 0x000000ffff177210 */ /* 0x000fe20001f7e4ff */
[----:B------:R-:W-:Y:S01]  /*98ea0*/  IMAD.WIDE.U32.X R34, R38, R61, R34, P5 ;  /* 0x0000003d26227225 */ /* 0x000fe200028e0422 */
[----:B------:R-:W-:Y:S02]  /*98eb0*/  IADD3 R18, P5, PT, R17, R32, RZ ;  /* 0x0000002011127210 */ /* 0x000fe40007fbe0ff */
[----:B------:R-:W-:Y:S02]  /*98ec0*/  IADD3.X R27, P6, PT, R27, R36, RZ, P6, !PT ;  /* 0x000000241b1b7210 */ /* 0x000fe400037de4ff */
[----:B------:R-:W-:Y:S01]  /*98ed0*/  IADD3.X R19, P5, PT, R28, R113, RZ, P5, !PT ;  /* 0x000000711c137210 */ /* 0x000fe20002fbe4ff */
[----:B------:R-:W-:Y:S01]  /*98ee0*/  IMAD.WIDE.U32 R28, R99, R37, RZ ;  /* 0x00000025631c7225 */ /* 0x000fe200078e00ff */
[----:B------:R-:W-:-:S02]  /*98ef0*/  IADD3.X R44, P6, PT, RZ, R44, RZ, P6, !PT ;  /* 0x0000002cff2c7210 */ /* 0x000fc400037de4ff */
[----:B------:R-:W-:Y:S01]  /*98f00*/  IADD3.X R30, P2, PT, RZ, RZ, RZ, P2, !PT ;  /* 0x000000ffff1e7210 */ /* 0x000fe2000175e4ff */
[----:B------:R-:W-:Y:S01]  /*98f10*/  IMAD.X R113, RZ, RZ, RZ, P3 ;  /* 0x000000ffff717224 */ /* 0x000fe200018e06ff */
[----:B------:R-:W-:Y:S02]  /*98f20*/  IADD3.X R17, P0, PT, RZ, R34, RZ, P0, !PT ;  /* 0x00000022ff117210 */ /* 0x000fe4000071e4ff */
[----:B------:R-:W-:Y:S01]  /*98f30*/  IADD3.X R90, PT, PT, RZ, RZ, R109, P6, P4 ;  /* 0x000000ffff5a7210 */ /* 0x000fe200037e846d */
[----:B------:R-:W-:Y:S01]  /*98f40*/  IMAD.WIDE.U32 R28, P6, R38, R98, R28 ;  /* 0x00000062261c7225 */ /* 0x000fe200078c001c */
[----:B------:R-:W-:Y:S02]  /*98f50*/  IADD3 R30, P4, PT, R30, R23, RZ ;  /* 0x000000171e1e7210 */ /* 0x000fe40007f9e0ff */
[----:B------:R-:W-:Y:S01]  /*98f60*/  IADD3.X R109, P5, PT, RZ, R17, RZ, P5, !PT ;  /* 0x00000011ff6d7210 */ /* 0x000fe20002fbe4ff */
[----:B------:R-:W-:Y:S01]  /*98f70*/  IMAD.WIDE.U32 R22, R98, R37, RZ ;  /* 0x0000002562167225 */ /* 0x000fe200078e00ff */
[----:B------:R-:W-:-:S02]  /*98f80*/  IADD3.X R113, PT, PT, R113, RZ, RZ, P4, P2 ;  /* 0x000000ff71717210 */ /* 0x000fc400027e44ff */
[----:B------:R-:W-:Y:S01]  /*98f90*/  IADD3.X R36, PT, PT, RZ, RZ, R35, P5, P0 ;  /* 0x000000ffff247210 */ /* 0x000fe20002fe0423 */
[----:B------:R-:W-:Y:S01]  /*98fa0*/  IMAD.X R33, RZ, RZ, RZ, P6 ;  /* 0x000000ffff217224 */ /* 0x000fe200030e06ff */
[----:B------:R-:W-:Y:S01]  /*98fb0*/  IADD3 R115, P5, PT, R28, R23, RZ ;  /* 0x000000171c737210 */ /* 0x000fe20007fbe0ff */
[----:B------:R-:W-:Y:S01]  /*98fc0*/  IMAD.MOV.U32 R32, RZ, RZ, R29 ;  /* 0x000000ffff207224 */ /* 0x000fe200078e001d */
[----:B------:R-:W-:Y:S01]  /*98fd0*/  IADD3 RZ, P3, PT, R24, R22, RZ ;  /* 0x0000001618ff7210 */ /* 0x000fe20007f7e0ff */
[----:B------:R-:W-:Y:S01]  /*98fe0*/  IMAD.WIDE.U32 R22, R101, R37, RZ ;  /* 0x0000002565167225 */ /* 0x000fe200078e00ff */
[----:B------:R-:W-:Y:S02]  /*98ff0*/  IADD3 R21, P0, PT, R21, R30, RZ ;  /* 0x0000001e15157210 */ /* 0x000fe40007f1e0ff */
[----:B------:R-:W-:Y:S01]  /*99000*/  IADD3.X RZ, P3, PT, R25, R115, RZ, P3, !PT ;  /* 0x0000007319ff7210 */ /* 0x000fe20001f7e4ff */
[----:B------:R-:W-:-:S04]  /*99010*/  IMAD.WIDE.U32 R30, R37, R98, R24 ;  /* 0x00000062251e7225 */ /* 0x000fc800078e0018 */
[----:B------:R-:W-:Y:S01]  /*99020*/  IMAD.WIDE.U32 R34, R100, R37, RZ ;  /* 0x0000002564227225 */ /* 0x000fe200078e00ff */
[----:B------:R-:W-:-:S03]  /*99030*/  IADD3 R30, P4, PT, R109, R30, RZ ;  /* 0x0000001e6d1e7210 */ /* 0x000fc60007f9e0ff */
[----:B------:R-:W-:Y:S01]  /*99040*/  IMAD.WIDE.U32 R22, P6, R38, R100, R22 ;  /* 0x0000006426167225 */ /* 0x000fe200078c0016 */
[----:B------:R-:W-:-:S03]  /*99050*/  IADD3 RZ, P2, PT, R26, R34, RZ ;  /* 0x000000221aff7210 */ /* 0x000fc60007f5e0ff */
[----:B------:R-:W-:Y:S02]  /*99060*/  IMAD.IADD R17, R31, 0x1, R28 ;  /* 0x000000011f117824 */ /* 0x000fe400078e021c */
        /* <DEDUP_REMOVED lines=12> */
[----:B------:R-:W-:Y:S01]  /*99130*/  IADD3.X R35, P0, PT, R118, R113, RZ, P0, !PT ;  /* 0x0000007176237210 */ /* 0x000fe2000071e4ff */
[----:B------:R-:W-:Y:S02]  /*99140*/  IMAD.MOV.U32 R32, RZ, RZ, R23 ;  /* 0x000000ffff207224 */ /* 0x000fe400078e0017 */
[----:B------:R-:W-:Y:S01]  /*99150*/  IMAD.IADD R23, R27, 0x1, R22 ;  /* 0x000000011b177824 */ /* 0x000fe200078e0216 */
[----:B------:R-:W-:Y:S01]  /*99160*/  IADD3 R22, P3, PT, R17, R26, RZ ;  /* 0x0000001a11167210 */ /* 0x000fe20007f7e0ff */
[----:B------:R-:W-:Y:S01]  /*99170*/  IMAD.WIDE.U32 R108, P6, R38, R102, R108 ;  /* 0x00000066266c7225 */ /* 0x000fe200078c006c */
[----:B------:R-:W-:Y:S02]  /*99180*/  IADD3.X R35, P4, PT, R90, R35, RZ, P4, !PT ;  /* 0x000000235a237210 */ /* 0x000fe4000279e4ff */
        /* <DEDUP_REMOVED lines=76> */
[C---:B------:R-:W-:Y:S01]  /*99650*/  IMAD.WIDE.U32 R110, R24.reuse, -0xc7aed41, R30 ;  /* 0xf38512bf186e7825 */ /* 0x040fe200078e001e */
[----:B------:R-:W-:Y:S02]  /*99660*/  IADD3.X R30, PT, PT, RZ, RZ, R59, P5, P3 ;  /* 0x000000ffff1e7210 */ /* 0x000fe40002fe643b */
[----:B------:R-:W-:Y:S01]  /*99670*/  IADD3.X RZ, P2, PT, R31, R109, RZ, P2, !PT ;  /* 0x0000006d1fff7210 */ /* 0x000fe2000175e4ff */
[----:B------:R-:W-:Y:S02]  /*99680*/  IMAD.MOV.U32 R32, RZ, RZ, R27 ;  /* 0x000000ffff207224 */ /* 0x000fe400078e001b */
        /* <DEDUP_REMOVED lines=60> */
[----:B------:R-:W-:-:S04]  /*99a50*/  IMAD.MOV.U32 R58, RZ, RZ, R29 ;  /* 0x000000ffff3a7224 */ /* 0x000fc800078e001d */
[----:B------:R-:W-:Y:S01]  /*99a60*/  IMAD.WIDE.U32.X R58, R17, 0x1a0111ea, R58, P6 ;  /* 0x1a0111ea113a7825 */ /* 0x000fe200030e043a */
[----:B------:R-:W-:-:S03]  /*99a70*/  IADD3.X R17, P2, PT, RZ, R25, RZ, P2, !PT ;  /* 0x00000019ff117210 */ /* 0x000fc6000175e4ff */
[----:B------:R-:W-:Y:S01]  /*99a80*/  IMAD.WIDE.U32 R30, P6, R45, R60, R18 ;  /* 0x0000003c2d1e7225 */ /* 0x000fe200078c0012 */
[----:B------:R-:W-:-:S03]  /*99a90*/  IADD3.X R44, P3, PT, RZ, R58, RZ, P3, !PT ;  /* 0x0000003aff2c7210 */ /* 0x000fc60001f7e4ff */
[----:B------:R-:W-:-:S04]  /*99aa0*/  IMAD.WIDE.U32 R18, R60, R39, RZ ;  /* 0x000000273c127225 */ /* 0x000fc800078e00ff */
[----:B------:R-:W-:Y:S01]  /*99ab0*/  IMAD.WIDE.U32 R24, R24, 0x397fe69a, R36 ;  /* 0x397fe69a18187825 */ /* 0x000fe200078e0024 */
[----:B------:R-:W-:Y:S02]  /*99ac0*/  IADD3.X R37, PT, PT, RZ, RZ, R33, P2, P5 ;  /* 0x000000ffff257210 */ /* 0x000fe400017ea421 */
[----:B------:R-:W-:Y:S01]  /*99ad0*/  IADD3 R111, P5, PT, R30, R19, RZ ;  /* 0x000000131e6f7210 */ /* 0x000fe20007fbe0ff */
        /* <DEDUP_REMOVED lines=8> */
[----:B------:R-:W-:Y:S01]  /*99b60*/  IMAD.IADD R30, R33, 0x1, R30 ;  /* 0x00000001211e7824 */ /* 0x000fe200078e021e */
[----:B------:R-:W-:Y:S01]  /*99b70*/  IADD3.X R44, P6, PT, RZ, R44, RZ, P6, !PT ;  /* 0x0000002cff2c7210 */ /* 0x000fe200037de4ff */
[----:B------:R-:W-:Y:S01]  /*99b80*/  IMAD.WIDE.U32.X R28, R45, R61, R28, P5 ;  /* 0x0000003d2d1c7225 */ /* 0x000fe200028e041c */
[----:B------:R-:W-:Y:S02]  /*99b90*/  IADD3 R18, P5, PT, R17, R32, RZ ;  /* 0x0000002011127210 */ /* 0x000fe40007fbe0ff */
[----:B------:R-:W-:Y:S01]  /*99ba0*/  IADD3.X R31, P0, PT, RZ, RZ, RZ, P0, !PT ;  /* 0x000000ffff1f7210 */ /* 0x000fe2000071e4ff */
[----:B------:R-:W-:Y:S01]  /*99bb0*/  IMAD.WIDE.U32 R26, R99, R39, RZ ;  /* 0x00000027631a7225 */ /* 0x000fe200078e00ff */
[----:B------:R-:W-:-:S02]  /*99bc0*/  IADD3.X R19, P5, PT, R30, R37, RZ, P5, !PT ;  /* 0x000000251e137210 */ /* 0x000fc40002fbe4ff */
[----:B------:R-:W-:Y:S01]  /*99bd0*/  IADD3.X R17, P2, PT, RZ, R28, RZ, P2, !PT ;  /* 0x0000001cff117210 */ /* 0x000fe2000175e4ff */
[-C--:B------:R-:W-:Y:S01]  /*99be0*/  IMAD.WIDE.U32 R36, R39, R98.reuse, R22 ;  /* 0x0000006227247225 */ /* 0x080fe200078e0016 */
[----:B------:R-:W-:Y:S02]  /*99bf0*/  IADD3.X R30, P4, PT, RZ, RZ, RZ, P4, !PT ;  /* 0x000000ffff1e7210 */ /* 0x000fe4000279e4ff */
[----:B------:R-:W-:Y:S01]  /*99c00*/  IADD3.X R90, PT, PT, RZ, RZ, R59, P6, P3 ;  /* 0x000000ffff5a7210 */ /* 0x000fe200037e643b */
[----:B------:R-:W-:Y:S01]  /*99c10*/  IMAD.X R59, RZ, RZ, RZ, P0 ;  /* 0x000000ffff3b7224 */ /* 0x000fe200000e06ff */
[----:B------:R-:W-:Y:S01]  /*99c20*/  IADD3.X R17, P6, PT, RZ, R17, RZ, P5, !PT ;  /* 0x00000011ff117210 */ /* 0x000fe20002fde4ff */
[----:B------:R-:W-:Y:S01]  /*99c30*/  IMAD.WIDE.U32 R26, P5, R45, R98, R26 ;  /* 0x000000622d1a7225 */ /* 0x000fe200078a001a */
[----:B------:R-:W-:Y:S02]  /*99c40*/  IADD3 R28, P3, PT, R30, R31, RZ ;  /* 0x0000001f1e1c7210 */ /* 0x000fe40007f7e0ff */
[----:B------:R-:W-:Y:S01]  /*99c50*/  IADD3.X R38, PT, PT, RZ, RZ, R29, P6, P2 ;  /* 0x000000ffff267210 */ /* 0x000fe200037e441d */
[----:B------:R-:W-:Y:S01]  /*99c60*/  IMAD.WIDE.U32 R30, R98, R39, RZ ;  /* 0x00000027621e7225 */ /* 0x000fe200078e00ff */
[----:B------:R-:W-:-:S02]  /*99c70*/  IADD3 R21, P2, PT, R21, R28, RZ ;  /* 0x0000001c15157210 */ /* 0x000fc40007f5e0ff */
[----:B------:R-:W-:Y:S01]  /*99c80*/  IADD3.X R59, PT, PT, R59, RZ, RZ, P3, P4 ;  /* 0x000000ff3b3b7210 */ /* 0x000fe20001fe84ff */
[----:B------:R-:W-:Y:S01]  /*99c90*/  IMAD.WIDE.U32 R28, R101, R39, RZ ;  /* 0x00000027651c7225 */ /* 0x000fe200078e00ff */
[----:B------:R-:W-:Y:S02]  /*99ca0*/  IADD3 R111, P6, PT, R26, R31, RZ ;  /* 0x0000001f1a6f7210 */ /* 0x000fe40007fde0ff */
[----:B------:R-:W-:Y:S01]  /*99cb0*/  IADD3 RZ, P0, PT, R22, R30, RZ ;  /* 0x0000001e16ff7210 */ /* 0x000fe20007f1e0ff */
[----:B------:R-:W-:Y:S02]  /*99cc0*/  IMAD.X R31, RZ, RZ, RZ, P5 ;  /* 0x000000ffff1f7224 */ /* 0x000fe400028e06ff */
[----:B------:R-:W-:Y:S01]  /*99cd0*/  IMAD.MOV.U32 R30, RZ, RZ, R27 ;  /* 0x000000ffff1e7224 */ /* 0x000fe200078e001b */
[----:B------:R-:W-:Y:S01]  /*99ce0*/  IADD3.X RZ, P5, PT, R23, R111, RZ, P0, !PT ;  /* 0x0000006f17ff7210 */ /* 0x000fe200007be4ff */
[----:B------:R-:W-:Y:S01]  /*99cf0*/  IMAD.WIDE.U32 R32, R100, R39, RZ ;  /* 0x0000002764207225 */ /* 0x000fe200078e00ff */
[----:B------:R-:W-:-:S03]  /*99d00*/  IADD3.X R23, P2, PT, R114, R59, RZ, P2, !PT ;  /* 0x0000003b72177210 */ /* 0x000fc6000175e4ff */
        /* <DEDUP_REMOVED lines=49> */
[----:B------:R-:W-:Y:S01]  /*9a020*/  IMAD.WIDE.U32 R36, R17, -0x4eac0001, RZ ;  /* 0xb153ffff11247825 */ /* 0x000fe200078e00ff */
[----:B------:R-:W-:-:S02]  /*9a030*/  IADD3.X R21, P4, PT, RZ, R21, RZ, P4, !PT ;  /* 0x00000015ff157210 */ /* 0x000fc4000279e4ff */
[----:B------:R-:W-:Y:S01]  /*9a040*/  IADD3.X RZ, P5, PT, R35, R45, RZ, P5, !PT ;  /* 0x0000002d23ff7210 */ /* 0x000fe20002fbe4ff */
        /* <DEDUP_REMOVED lines=11> */
[----:B------:R-:W-:-:S03]  /*9a100*/  IMAD.WIDE.U32 R34, R17, -0x94f09dc, RZ ;  /* 0xf6b0f62411227825 */ /* 0x000fc600078e00ff */
[----:B------:R-:W-:Y:S01]  /*9a110*/  IADD3.X R30, PT, PT, RZ, RZ, R31, P4, P5 ;  /* 0x000000ffff1e7210 */ /* 0x000fe200027ea41f */
[----:B------:R-:W-:Y:S01]  /*9a120*/  IMAD.WIDE.U32 R44, R28, -0x4eac0001, R108 ;  /* 0xb153ffff1c2c7825 */ /* 0x000fe200078e006c */
[----:B------:R-:W-:-:S03]  /*9a130*/  IADD3 R108, P6, PT, R36, R23, RZ ;  /* 0x00000017246c7210 */ /* 0x000fc60007fde0ff */
        /* <DEDUP_REMOVED lines=35> */
[----:B------:R-:W-:-:S04]  /*9a370*/  IMAD.WIDE.U32 R32, P5, R28, 0x4b1ba7b6, R32 ;  /* 0x4b1ba7b61c207825 */ /* 0x000fc800078a0020 */
        /* <DEDUP_REMOVED lines=61> */
[----:B------:R-:W-:Y:S02]  /*9a750*/  IMAD.MOV.U32 R22, RZ, RZ, R25 ;  /* 0x000000ffff167224 */ /* 0x000fe400078e0019 */
[----:B------:R-:W-:Y:S02]  /*9a760*/  IMAD.X R29, RZ, RZ, RZ, P6 ;  /* 0x000000ffff1d7224 */ /* 0x000fe400030e06ff */
[----:B------:R-:W-:Y:S01]  /*9a770*/  IMAD.WIDE.U32.X R22, R17, 0x1a0111ea, R22, P5 ;  /* 0x1a0111ea11167825 */ /* 0x000fe200028e0416 */
[----:B------:R-:W-:Y:S02]  /*9a780*/  IADD3 R17, P4, PT, R58, R37, RZ ;  /* 0x000000253a117210 */ /* 0x000fe40007f9e0ff */
[----:B------:R-:W-:Y:S01]  /*9a790*/  IADD3 RZ, P5, PT, R38, R26, RZ ;  /* 0x0000001a26ff7210 */ /* 0x000fe20007fbe0ff */
[----:B------:R-:W-:Y:S01]  /*9a7a0*/  IMAD.WIDE.U32 R36, R28, 0x397fe69a, R38 ;  /* 0x397fe69a1c247825 */ /* 0x000fe200078e0026 */
[----:B------:R-:W-:Y:S02]  /*9a7b0*/  IADD3.X RZ, P0, PT, R19, R17, RZ, P0, !PT ;  /* 0x0000001113ff7210 */ /* 0x000fe4000071e4ff */
[----:B------:R-:W-:Y:S01]  /*9a7c0*/  IADD3.X R17, P2, PT, RZ, RZ, RZ, P2, !PT ;  /* 0x000000ffff117210 */ /* 0x000fe2000175e4ff */
        /* <DEDUP_REMOVED lines=14> */
[----:B------:R-:W-:Y:S01]  /*9a8b0*/  IMAD.X R115, RZ, RZ, RZ, P2 ;  /* 0x000000ffff737224 */ /* 0x000fe200010e06ff */
[----:B------:R-:W-:Y:S01]  /*9a8c0*/  IADD3.X R59, P4, PT, RZ, R22, RZ, P4, !PT ;  /* 0x00000016ff3b7210 */ /* 0x000fe2000279e4ff */
[----:B------:R-:W-:Y:S01]  /*9a8d0*/  IMAD R109, R34, -0x760c0004, R109 ;  /* 0x89f3fffc226d7824 */ /* 0x000fe200078e026d */
[----:B------:R-:W-:Y:S01]  /*9a8e0*/  IADD3.X R38, PT, PT, RZ, RZ, R29, P6, P5 ;  /* 0x000000ffff267210 */ /* 0x000fe200037ea41d */
[----:B------:R-:W-:Y:S01]  /*9a8f0*/  IMAD.WIDE.U32 R28, R98, R46, RZ ;  /* 0x0000002e621c7225 */ /* 0x000fe200078e00ff */
[----:B------:R-:W-:Y:S02]  /*9a900*/  IADD3.X R59, P0, PT, RZ, R59, RZ, P0, !PT ;  /* 0x0000003bff3b7210 */ /* 0x000fe4000071e4ff */
[----:B------:R-:W-:Y:S01]  /*9a910*/  IADD3.X R90, P3, PT, RZ, RZ, RZ, P3, !PT ;  /* 0x000000ffff5a7210 */ /* 0x000fe20001f7e4ff */
[----:B------:R-:W-:Y:S01]  /*9a920*/  IMAD.WIDE.U32 R18, P5, R47, R98, R18 ;  /* 0x000000622f127225 */ /* 0x000fe200078a0012 */
[----:B------:R-:W-:-:S02]  /*9a930*/  IADD3.X R58, PT, PT, RZ, RZ, R23, P0, P4 ;  /* 0x000000ffff3a7210 */ /* 0x000fc400007e8417 */
[----:B------:R-:W-:Y:S01]  /*9a940*/  IADD3 RZ, P0, PT, R32, R28, RZ ;  /* 0x0000001c20ff7210 */ /* 0x000fe20007f1e0ff */
[----:B------:R-:W-:Y:S01]  /*9a950*/  IMAD.WIDE.U32 R22, R34, -0x30003, RZ ;  /* 0xfffcfffd22167825 */ /* 0x000fe200078e00ff */
[----:B------:R-:W-:-:S03]  /*9a960*/  IADD3 R45, P4, PT, R18, R29, RZ ;  /* 0x0000001d122d7210 */ /* 0x000fc60007f9e0ff */
[----:B------:R-:W-:Y:S01]  /*9a970*/  IMAD.WIDE.U32 R28, R46, R98, R32 ;  /* 0x000000622e1c7225 */ /* 0x000fe200078e0020 */
[----:B------:R-:W-:-:S03]  /*9a980*/  IADD3.X RZ, P0, PT, R33, R45, RZ, P0, !PT ;  /* 0x0000002d21ff7210 */ /* 0x000fc6000071e4ff */
[----:B------:R-:W-:Y:S01]  /*9a990*/  IMAD.X R37, RZ, RZ, RZ, P5 ;  /* 0x000000ffff257224 */ /* 0x000fe200028e06ff */
[----:B------:R-:W-:Y:S01]  /*9a9a0*/  IADD3 R90, P5, PT, R90, R17, RZ ;  /* 0x000000115a5a7210 */ /* 0x000fe20007fbe0ff */
[----:B------:R-:W-:Y:S01]  /*9a9b0*/  IMAD.MOV.U32 R36, RZ, RZ, R19 ;  /* 0x000000ffff247224 */ /* 0x000fe200078e0013 */
[----:B------:R-:W-:Y:S01]  /*9a9c0*/  IADD3 R28, P6, PT, R39, R28, RZ ;  /* 0x0000001c271c7210 */ /* 0x000fe20007fde0ff */
[----:B------:R-:W-:Y:S01]  /*9a9d0*/  IMAD.IADD R23, R23, 0x1, R109 ;  /* 0x0000000117177824 */ /* 0x000fe200078e026d */
[----:B------:R-:W-:Y:S01]  /*9a9e0*/  IADD3.X R115, PT, PT, R115, RZ, RZ, P5, P3 ;  /* 0x000000ff73737210 */ /* 0x000fe20002fe64ff */
[----:B------:R-:W-:Y:S01]  /*9a9f0*/  IMAD.IADD R17, R29, 0x1, R18 ;  /* 0x000000011d117824 */ /* 0x000fe200078e0212 */
[----:B------:R-:W-:Y:S01]  /*9aa00*/  IADD3 R90, P2, PT, R21, R90, RZ ;  /* 0x0000005a155a7210 */ /* 0x000fe20007f5e0ff */
[----:B------:R-:W-:-:S03]  /*9aa10*/  IMAD.WIDE.U32.X R18, R47, R99, R36, P4 ;  /* 0x000000632f127225 */ /* 0x000fc600020e0424 */
[----:B------:R-:W-:Y:S01]  /*9aa20*/  IADD3.X R29, P6, PT, R17, R38, RZ, P6, !PT ;  /* 0x00000026111d7210 */ /* 0x000fe200037de4ff */
[----:B------:R-:W-:Y:S01]  /*9aa30*/  IMAD.WIDE.U32 R36, R23, -0x5555, RZ ;  /* 0xffffaaab17247825 */ /* 0x000fe200078e00ff */
[----:B------:R-:W-:Y:S02]  /*9aa40*/  IADD3.X R111, P0, PT, RZ, R18, RZ, P0, !PT ;  /* 0x00000012ff6f7210 */ /* 0x000fe4000071e4ff */
[----:B------:R-:W-:Y:S01]  /*9aa50*/  IADD3.X R115, P2, PT, R110, R115, RZ, P2, !PT ;  /* 0x000000736e737210 */ /* 0x000fe2000175e4ff */
[----:B------:R-:W-:Y:S01]  /*9aa60*/  IMAD.WIDE.U32 R32, R22, -0x5555, RZ ;  /* 0xffffaaab16207825 */ /* 0x000fe200078e00ff */
[----:B------:R-:W-:-:S03]  /*9aa70*/  IADD3.X R111, P6, PT, RZ, R111, RZ, P6, !PT ;  /* 0x0000006fff6f7210 */ /* 0x000fc600037de4ff */
[----:B------:R-:W-:Y:S01]  /*9aa80*/  IMAD.WIDE.U32 R36, P3, R22, -0x46010001, R36 ;  /* 0xb9feffff16247825 */ /* 0x000fe20007860024 */
[----:B------:R-:W-:Y:S02]  /*9aa90*/  IADD3.X R113, PT, PT, RZ, RZ, R19, P6, P0 ;  /* 0x000000ffff717210 */ /* 0x000fe400037e0413 */
[----:B------:R-:W-:Y:S01]  /*9aaa0*/  IADD3 RZ, P4, PT, R34, R32, RZ ;  /* 0x0000002022ff7210 */ /* 0x000fe20007f9e0ff */
        /* <DEDUP_REMOVED lines=19> */
[----:B------:R-:W-:Y:S01]  /*9abe0*/  IADD3.X RZ, P3, PT, R31, R33, RZ, P3, !PT ;  /* 0x000000211fff7210 */ /* 0x000fe20001f7e4ff */
[----:B------:R-:W-:Y:S01]  /*9abf0*/  IMAD.MOV.U32 R34, RZ, RZ, R39 ;  /* 0x000000ffff227224 */ /* 0x000fe200078e0027 */
[----:B------:R-:W-:Y:S01]  /*9ac00*/  IADD3 R17, P0, PT, R17, R36, RZ ;  /* 0x0000002411117210 */ /* 0x000fe20007f1e0ff */
[----:B------:R-:W-:-:S04]  /*9ac10*/  IMAD.WIDE.U32 R32, R23, -0x94f09dc, RZ ;  /* 0xf6b0f62417207825 */ /* 0x000fc800078e00ff */
        /* <DEDUP_REMOVED lines=9> */
[----:B------:R-:W-:Y:S02]  /*9acb0*/  IADD3 R21, P5, PT, R32, R31, RZ ;  /* 0x0000001f20157210 */ /* 0x000fe40007fbe0ff */
[----:B------:R-:W-:Y:S01]  /*9acc0*/  IADD3.X R34, PT, PT, RZ, RZ, R35, P0, P3 ;  /* 0x000000ffff227210 */ /* 0x000fe200007e6423 */
[----:B------:R-:W-:Y:S01]  /*9acd0*/  IMAD.X R31, RZ, RZ, RZ, P6 ;  /* 0x000000ffff1f7224 */ /* 0x000fe200030e06ff */
[----:B------:R-:W-:Y:S01]  /*9ace0*/  IADD3.X RZ, P4, PT, R27, R21, RZ, P4, !PT ;  /* 0x000000151bff7210 */ /* 0x000fe2000279e4ff */
[----:B------:R-:W-:-:S04]  /*9acf0*/  IMAD.WIDE.U32 R38, R22, -0x94f09dc, R26 ;  /* 0xf6b0f62416267825 */ /* 0x000fc800078e001a */
[----:B------:R-:W-:Y:S01]  /*9ad00*/  IMAD.MOV.U32 R30, RZ, RZ, R33 ;  /* 0x000000ffff1e7224 */ /* 0x000fe200078e0021 */
[----:B------:R-:W-:Y:S01]  /*9ad10*/  IADD3 R19, P6, PT, R19, R38, RZ ;  /* 0x0000002613137210 */ /* 0x000fe20007fde0ff */
[----:B------:R-:W-:Y:S02]  /*9ad20*/  IMAD.IADD R21, R39, 0x1, R32 ;  /* 0x0000000127157824 */ /* 0x000fe400078e0220 */
[----:B------:R-:W-:-:S03]  /*9ad30*/  IMAD.WIDE.U32 R26, P0, R47, R100, R36 ;  /* 0x000000642f1a7225 */ /* 0x000fc60007800024 */
[----:B------:R-:W-:Y:S01]  /*9ad40*/  IADD3.X R21, P3, PT, R21, R34, RZ, P6, !PT ;  /* 0x0000002215157210 */ /* 0x000fe2000377e4ff */
[----:B------:R-:W-:-:S04]  /*9ad50*/  IMAD.WIDE.U32.X R30, R23, 0x6730d2a0, R30, P5 ;  /* 0x6730d2a0171e7825 */ /* 0x000fc800028e041e */
        /* <DEDUP_REMOVED lines=19> */
[----:B------:R-:W-:Y:S01]  /*9ae90*/  IMAD.WIDE.U32 R30, R22, -0xc7aed41, R28 ;  /* 0xf38512bf161e7825 */ /* 0x000fe200078e001c */
[----:B------:R-:W-:-:S03]  /*9aea0*/  IADD3.X R33, P6, PT, R26, R113, RZ, P6, !PT ;  /* 0x000000711a217210 */ /* 0x000fc600037de4ff */
[----:B------:R-:W-:Y:S01]  /*9aeb0*/  IMAD.X R27, RZ, RZ, RZ, P5 ;  /* 0x000000ffff1b7224 */ /* 0x000fe200028e06ff */
[----:B------:R-:W-:Y:S01]  /*9aec0*/  IADD3 R108, P5, PT, R45, R30, RZ ;  /* 0x0000001e2d6c7210 */ /* 0x000fe20007fbe0ff */
[----:B------:R-:W-:Y:S01]  /*9aed0*/  IMAD.MOV.U32 R26, RZ, RZ, R39 ;  /* 0x000000ffff1a7224 */ /* 0x000fe200078e0027 */
[----:B------:R-:W-:Y:S01]  /*9aee0*/  IADD3.X R45, P4, PT, RZ, R34, RZ, P4, !PT ;  /* 0x00000022ff2d7210 */ /* 0x000fe2000279e4ff */
[----:B------:R-:W-:Y:S02]  /*9aef0*/  IMAD.IADD R38, R31, 0x1, R38 ;  /* 0x000000011f267824 */ /* 0x000fe400078e0226 */
[----:B------:R-:W-:Y:S01]  /*9af00*/  IMAD.WIDE.U32.X R24, R23, 0x64774b84, R26, P0 ;  /* 0x64774b8417187825 */ /* 0x000fe200000e041a */
        /* <DEDUP_REMOVED lines=8> */
[----:B------:R-:W-:Y:S01]  /*9af90*/  IMAD.WIDE.U32 R28, R22, 0x434bacd7, RZ ;  /* 0x434bacd7161c7825 */ /* 0x000fe200078e00ff */
[----:B------:R-:W-:Y:S02]  /*9afa0*/  IADD3.X R27, P0, PT, R58, R115, RZ, P0, !PT ;  /* 0x000000733a1b7210 */ /* 0x000fe4000071e4ff */
        /* <DEDUP_REMOVED lines=10> */
[----:B------:R-:W-:Y:S02]  /*9b050*/  IMAD.MOV.U32 R28, RZ, RZ, R37 ;  /* 0x000000ffff1c7224 */ /* 0x000fe400078e0025 */
        /* <DEDUP_REMOVED lines=17> */
[----:B------:R-:W-:-:S02]  /*9b170*/  IADD3.X R33, P3, PT, RZ, R24, RZ, P3, !PT ;  /* 0x00000018ff217210 */ /* 0x000fc40001f7e4ff */
[----:B------:R-:W-:Y:S01]  /*9b180*/  IADD3.X R35, P2, PT, RZ, RZ, RZ, P2, !PT ;  /* 0x000000ffff237210 */ /* 0x000fe2000175e4ff */
        /* <DEDUP_REMOVED lines=87> */
.L_x_381:
[----:B------:R-:W-:Y:S05]  /*9b700*/  BSYNC.RELIABLE B5 ;  /* 0x0000000000057941 */ /* 0x000fea0003800100 */
.L_x_380:
        /* <DEDUP_REMOVED lines=12> */
.L_x_382:
[----:B------:R-:W-:Y:S05]  /*9b7d0*/  BSYNC.RECONVERGENT B4 ;  /* 0x0000000000047941 */ /* 0x000fea0003800200 */
.L_x_379:
        /* <DEDUP_REMOVED lines=65> */
.L_x_385:
[----:B------:R-:W-:Y:S05]  /*9bbf0*/  BSYNC.RELIABLE B5 ;  /* 0x0000000000057941 */ /* 0x000fea0003800100 */
.L_x_384:
        /* <DEDUP_REMOVED lines=12> */
.L_x_386:
[----:B------:R-:W-:Y:S05]  /*9bcc0*/  BSYNC.RECONVERGENT B4 ;  /* 0x0000000000047941 */ /* 0x000fea0003800200 */
.L_x_383:
        /* <DEDUP_REMOVED lines=79> */
.L_x_389:
[----:B------:R-:W-:Y:S05]  /*9c1c0*/  BSYNC.RELIABLE B5 ;  /* 0x0000000000057941 */ /* 0x000fea0003800100 */
.L_x_388:
        /* <DEDUP_REMOVED lines=12> */
.L_x_390:
[----:B------:R-:W-:Y:S05]  /*9c290*/  BSYNC.RECONVERGENT B4 ;  /* 0x0000000000047941 */ /* 0x000fea0003800200 */
.L_x_387:
[-C--:B------:R-:W-:Y:S01]  /*9c2a0*/  IMAD.WIDE.U32 R60, R46, R48.reuse, RZ ;  /* 0x000000302e3c7225 */ /* 0x080fe200078e00ff */
[----:B------:R-:W-:Y:S04]  /*9c2b0*/  BSSY.RECONVERGENT B4, `(.L_x_391) ;  /* 0x0000509000047945 */ /* 0x000fe80003800200 */
[----:B------:R-:W-:Y:S01]  /*9c2c0*/  BSSY.RELIABLE B5, `(.L_x_392) ;  /* 0x00004fb000057945 */ /* 0x000fe20003800100 */
[----:B------:R-:W-:-:S04]  /*9c2d0*/  IMAD.WIDE.U32 R88, R55, R48, RZ ;  /* 0x0000003037587225 */ /* 0x000fc800078e00ff */
[----:B------:R-:W-:-:S04]  /*9c2e0*/  IMAD.WIDE.U32 R60, P0, R49, R44, R60 ;  /* 0x0000002c313c7225 */ /* 0x000fc8000780003c */
[----:B------:R-:W-:-:S04]  /*9c2f0*/  IMAD.WIDE.U32 R152, R44, R48, RZ ;  /* 0x000000302c987225 */ /* 0x000fc800078e00ff */
[----:B------:R-:W-:Y:S01]  /*9c300*/  IMAD.WIDE.U32 R92, R47, R48, RZ ;  /* 0x000000302f5c7225 */ /* 0x000fe200078e00ff */
[----:B------:R-:W-:-:S03]  /*9c310*/  IADD3 R153, P4, PT, R153, R60, RZ ;  /* 0x0000003c99997210 */ /* 0x000fc60007f9e0ff */
[----:B------:R-:W-:-:S04]  /*9c320*/  IMAD.WIDE.U32 R88, P1, R49, R75, R88 ;  /* 0x0000004b31587225 */ /* 0x000fc80007820058 */
[----:B------:R-:W-:-:S04]  /*9c330*/  IMAD.WIDE.U32 R120, R75, R48, RZ ;  /* 0x000000304b787225 */ /* 0x000fc800078e00ff */
[----:B------:R-:W-:-:S04]  /*9c340*/  IMAD.WIDE.U32 R86, R53, R48, RZ ;  /* 0x0000003035567225 */ /* 0x000fc800078e00ff */
[----:B------:R-:W-:Y:S02]  /*9c350*/  IMAD.X R59, RZ, RZ, RZ, P0 ;  /* 0x000000ffff3b7224 */ /* 0x000fe400000e06ff */
[----:B------:R-:W-:Y:S02]  /*9c360*/  IMAD.MOV.U32 R58, RZ, RZ, R61 ;  /* 0x000000ffff3a7224 */ /* 0x000fe400078e003d */
[----:B------:R-:W-:Y:S02]  /*9c370*/  IMAD.X R95, RZ, RZ, RZ, P1 ;  /* 0x000000ffff5f7224 */ /* 0x000fe400008e06ff */
[----:B------:R-:W-:Y:S01]  /*9c380*/  IMAD.WIDE.U32 R60, P0, R49, R54, R92 ;  /* 0x00000036313c7225 */ /* 0x000fe2000780005c */
[----:B------:R-:W-:-:S03]  /*9c390*/  IADD3 R92, P1, PT, R121, R88, RZ ;  /* 0x00000058795c7210 */ /* 0x000fc60007f3e0ff */
[----:B------:R-:W-:Y:S02]  /*9c3a0*/  IMAD.MOV.U32 R94, RZ, RZ, R89 ;  /* 0x000000ffff5e7224 */ /* 0x000fe400078e0059 */
[----:B------:R-:W-:-:S04]  /*9c3b0*/  IMAD.WIDE.U32 R86, P3, R49, R52, R86 ;  /* 0x0000003431567225 */ /* 0x000fc80007860056 */
        /* <DEDUP_REMOVED lines=8> */
[----:B------:R-:W-:-:S04]  /*9c440*/  IMAD.WIDE.U32 R86, P5, R49, R39, R88 ;  /* 0x0000002731567225 */ /* 0x000fc800078a0058 */
[----:B------:R-:W-:-:S04]  /*9c450*/  IMAD.WIDE.U32.X R58, R49, R46, R58, P4 ;  /* 0x0000002e313a7225 */ /* 0x000fc800020e043a */
[----:B------:R-:W-:Y:S01]  /*9c460*/  IMAD.X R113, RZ, RZ, RZ, P5 ;  /* 0x000000ffff717224 */ /* 0x000fe200028e06ff */
[----:B------:R-:W-:Y:S01]  /*9c470*/  IADD3.X R121, P5, PT, RZ, R58, RZ, P0, !PT ;  /* 0x0000003aff797210 */ /* 0x000fe200007be4ff */
[----:B------:R-:W-:-:S03]  /*9c480*/  IMAD.WIDE.U32 R102, R54, R48, RZ ;  /* 0x0000003036667225 */ /* 0x000fc600078e00ff */
[----:B------:R-:W-:Y:S01]  /*9c490*/  IADD3.X R121, P0, PT, RZ, R121, RZ, P0, !PT ;  /* 0x00000079ff797210 */ /* 0x000fe2000071e4ff */
[----:B------:R-:W-:Y:S01]  /*9c4a0*/  IMAD.MOV.U32 R130, RZ, RZ, R61 ;  /* 0x000000ffff827224 */ /* 0x000fe200078e003d */
[----:B------:R-:W-:Y:S01]  /*9c4b0*/  IADD3 R167, P2, PT, R103, R60, RZ ;  /* 0x0000003c67a77210 */ /* 0x000fe20007f5e0ff */
[----:B------:R-:W-:Y:S01]  /*9c4c0*/  IMAD.WIDE.U32 R60, R37, R48, RZ ;  /* 0x00000030253c7225 */ /* 0x000fe200078e00ff */
[----:B------:R-:W-:Y:S02]  /*9c4d0*/  IADD3.X R59, PT, PT, RZ, RZ, R59, P0, P5 ;  /* 0x000000ffff3b7210 */ /* 0x000fe400007ea43b */
[----:B------:R-:W-:Y:S01]  /*9c4e0*/  IADD3 RZ, P5, PT, RZ, R120, RZ ;  /* 0x00000078ffff7210 */ /* 0x000fe20007fbe0ff */
[----:B------:R-:W-:Y:S01]  /*9c4f0*/  IMAD.WIDE.U32 R136, R46, R50, RZ ;  /* 0x000000322e887225 */ /* 0x000fe200078e00ff */
[----:B------:R-:W-:-:S03]  /*9c500*/  IADD3 R120, P0, PT, R121, R120, RZ ;  /* 0x0000007879787210 */ /* 0x000fc60007f1e0ff */
[----:B------:R-:W-:Y:S01]  /*9c510*/  IMAD.WIDE.U32.X R126, R49, R53, R126, P3 ;  /* 0x00000035317e7225 */ /* 0x000fe200018e047e */
[----:B------:R-:W-:-:S03]  /*9c520*/  IADD3.X R121, P3, PT, R92, R59, RZ, P0, !PT ;  /* 0x0000003b5c797210 */ /* 0x000fc6000077e4ff */
[----:B------:R-:W-:-:S04]  /*9c530*/  IMAD.WIDE.U32 R60, P4, R49, R38, R60 ;  /* 0x00000026313c7225 */ /* 0x000fc8000788003c */
[----:B------:R-:W-:-:S04]  /*9c540*/  IMAD.WIDE.U32 R114, R39, R48, RZ ;  /* 0x0000003027727225 */ /* 0x000fc800078e00ff */
[----:B------:R-:W-:-:S04]  /*9c550*/  IMAD.WIDE.U32 R88, R45, R50, RZ ;  /* 0x000000322d587225 */ /* 0x000fc800078e00ff */
[----:B------:R-:W-:-:S04]  /*9c560*/  IMAD.WIDE.U32 R136, P0, R51, R44, R136 ;  /* 0x0000002c33887225 */ /* 0x000fc80007800088 */
[----:B------:R-:W-:Y:S01]  /*9c570*/  IMAD.X R111, RZ, RZ, RZ, P4 ;  /* 0x000000ffff6f7224 */ /* 0x000fe200020e06ff */
[----:B------:R-:W-:Y:S01]  /*9c580*/  IADD3 R115, P4, PT, R115, R86, RZ ;  /* 0x0000005673737210 */ /* 0x000fe20007f9e0ff */
[----:B------:R-:W-:Y:S02]  /*9c590*/  IMAD.MOV.U32 R112, RZ, RZ, R87 ;  /* 0x000000ffff707224 */ /* 0x000fe400078e0057 */
[----:B------:R-:W-:Y:S02]  /*9c5a0*/  IMAD.X R125, RZ, RZ, RZ, P0 ;  /* 0x000000ffff7d7224 */ /* 0x000fe400000e06ff */
[----:B------:R-:W-:-:S04]  /*9c5b0*/  IMAD.WIDE.U32 R86, R39, R50, RZ ;  /* 0x0000003227567225 */ /* 0x000fc800078e00ff */
[----:B------:R-:W-:-:S04]  /*9c5c0*/  IMAD.WIDE.U32 R88, P0, R51, R39, R88 ;  /* 0x0000002733587225 */ /* 0x000fc80007800058 */
[----:B------:R-:W-:Y:S02]  /*9c5d0*/  IMAD R103, R153, -0x30003, RZ ;  /* 0xfffcfffd99677824 */ /* 0x000fe400078e02ff */
[----:B------:R-:W-:Y:S02]  /*9c5e0*/  IMAD.MOV.U32 R110, RZ, RZ, R61 ;  /* 0x000000ffff6e7224 */ /* 0x000fe400078e003d */
[----:B------:R-:W-:-:S04]  /*9c5f0*/  IMAD.WIDE.U32 R132, R55, R50, RZ ;  /* 0x0000003237847225 */ /* 0x000fc800078e00ff */
[----:B------:R-:W-:-:S04]  /*9c600*/  IMAD.WIDE.U32 R106, R47, R50, RZ ;  /* 0x000000322f6a7225 */ /* 0x000fc800078e00ff */
[----:B------:R-:W-:-:S04]  /*9c610*/  IMAD.WIDE.U32 R122, R38, R48, RZ ;  /* 0x00000030267a7225 */ /* 0x000fc800078e00ff */
[----:B------:R-:W-:Y:S01]  /*9c620*/  IMAD.WIDE.U32 R138, R44, R50, RZ ;  /* 0x000000322c8a7225 */ /* 0x000fe200078e00ff */
[----:B------:R-:W-:-:S03]  /*9c630*/  IADD3 R91, P6, PT, R123, R60, RZ ;  /* 0x0000003c7b5b7210 */ /* 0x000fc60007fde0ff */
[----:B------:R-:W-:Y:S01]  /*9c640*/  IMAD.X R61, RZ, RZ, RZ, P0 ;  /* 0x000000ffff3d7224 */ /* 0x000fe200000e06ff */
[----:B------:R-:W-:Y:S01]  /*9c650*/  IADD3 R177, P0, PT, R88, R87, RZ ;  /* 0x0000005758b17210 */ /* 0x000fe20007f1e0ff */
[----:B------:R-:W-:-:S04]  /*9c660*/  IMAD.WIDE.U32 R104, R152, -0x30003, RZ ;  /* 0xfffcfffd98687825 */ /* 0x000fc800078e00ff */
[----:B------:R-:W-:Y:S02]  /*9c670*/  IMAD R87, R152, -0x760c0004, R103 ;  /* 0x89f3fffc98577824 */ /* 0x000fe400078e0267 */
[----:B------:R-:W-:Y:S01]  /*9c680*/  IMAD.WIDE.U32.X R130, R49, R47, R130, P2 ;  /* 0x0000002f31827225 */ /* 0x000fe200010e0482 */
[----:B------:R-:W-:-:S03]  /*9c690*/  IADD3.X RZ, P2, PT, RZ, R92, RZ, P5, !PT ;  /* 0x0000005cffff7210 */ /* 0x000fc60002f5e4ff */
[----:B------:R-:W-:Y:S01]  /*9c6a0*/  IMAD.WIDE.U32.X R94, R49, R55, R94, P1 ;  /* 0x00000037315e7225 */ /* 0x000fe200008e045e */
[----:B------:R-:W-:-:S03]  /*9c6b0*/  IADD3 R139, P1, PT, R136, R139, RZ ;  /* 0x0000008b888b7210 */ /* 0x000fc60007f3e0ff */
[----:B------:R-:W-:Y:S01]  /*9c6c0*/  IMAD.WIDE.U32.X R112, R49, R45, R112, P4 ;  /* 0x0000002d31707225 */ /* 0x000fe200020e0470 */
[----:B------:R-:W-:-:S03]  /*9c6d0*/  IADD3.X R166, P2, PT, RZ, R94, RZ, P2, !PT ;  /* 0x0000005effa67210 */ /* 0x000fc6000175e4ff */
[----:B------:R-:W-:Y:S01]  /*9c6e0*/  IMAD.WIDE.U32 R134, R75, R50, RZ ;  /* 0x000000324b867225 */ /* 0x000fe200078e00ff */
[----:B------:R-:W-:-:S03]  /*9c6f0*/  IADD3.X R166, P3, PT, RZ, R166, RZ, P3, !PT ;  /* 0x000000a6ffa67210 */ /* 0x000fc60001f7e4ff */
[----:B------:R-:W-:-:S04]  /*9c700*/  IMAD.WIDE.U32 R118, R54, R50, RZ ;  /* 0x0000003236767225 */ /* 0x000fc800078e00ff */
[----:B------:R-:W-:-:S04]  /*9c710*/  IMAD.WIDE.U32 R98, R53, R50, RZ ;  /* 0x0000003235627225 */ /* 0x000fc800078e00ff */
[----:B------:R-:W-:-:S04]  /*9c720*/  IMAD.WIDE.U32 R58, R37, R50, RZ ;  /* 0x00000032253a7225 */ /* 0x000fc800078e00ff */
[----:B------:R-:W-:-:S04]  /*9c730*/  IMAD.WIDE.U32 R132, P5, R51, R75, R132 ;  /* 0x0000004b33847225 */ /* 0x000fc800078a0084 */
[----:B------:R-:W-:-:S04]  /*9c740*/  IMAD.WIDE.U32 R106, P4, R51, R54, R106 ;  /* 0x00000036336a7225 */ /* 0x000fc8000788006a */
[----:B------:R-:W-:Y:S02]  /*9c750*/  IMAD.MOV.U32 R124, RZ, RZ, R137 ;  /* 0x000000ffff7c7224 */ /* 0x000fe400078e0089 */
[----:B------:R-:W-:Y:S02]  /*9c760*/  IMAD.IADD R87, R105, 0x1, R87 ;  /* 0x0000000169577824 */ /* 0x000fe400078e0257 */
[----:B------:R-:W-:Y:S01]  /*9c770*/  IMAD.X R101, RZ, RZ, RZ, P5 ;  /* 0x000000ffff657224 */ /* 0x000fe200028e06ff */
[----:B------:R-:W-:Y:S01]  /*9c780*/  IADD3 R123, P5, PT, R132, R135, RZ ;  /* 0x00000087847b7210 */ /* 0x000fe20007fbe0ff */
[----:B------:R-:W-:Y:S01]  /*9c790*/  IMAD.X R93, RZ, RZ, RZ, P4 ;  /* 0x000000ffff5d7224 */ /* 0x000fe200020e06ff */
[----:B------:R-:W-:Y:S01]  /*9c7a0*/  IADD3 R119, P4, PT, R106, R119, RZ ;  /* 0x000000776a777210 */ /* 0x000fe20007f9e0ff */
[----:B------:R-:W-:-:S04]  /*9c7b0*/  IMAD.WIDE.U32.X R110, R49, R37, R110, P6 ;  /* 0x00000025316e7225 */ /* 0x000fc800030e046e */
[----:B------:R-:W-:-:S04]  /*9c7c0*/  IMAD.WIDE.U32.X R124, R51, R46, R124, P1 ;  /* 0x0000002e337c7225 */ /* 0x000fc800008e047c */
[----:B------:R-:W-:-:S04]  /*9c7d0*/  IMAD.WIDE.U32 R156, R87, -0x5555, RZ ;  /* 0xffffaaab579c7825 */ /* 0x000fc800078e00ff */
[----:B------:R-:W-:-:S04]  /*9c7e0*/  IMAD.WIDE.U32 R96, R52, R50, RZ ;  /* 0x0000003234607225 */ /* 0x000fc800078e00ff */
[----:B------:R-:W-:-:S04]  /*9c7f0*/  IMAD.WIDE.U32 R48, R38, R50, RZ ;  /* 0x0000003226307225 */ /* 0x000fc800078e00ff */
[----:B------:R-:W-:-:S04]  /*9c800*/  IMAD.WIDE.U32 R98, P6, R51, R52, R98 ;  /* 0x0000003433627225 */ /* 0x000fc800078c0062 */
[----:B------:R-:W-:-:S04]  /*9c810*/  IMAD.WIDE.U32 R58, P1, R51, R38, R58 ;  /* 0x00000026333a7225 */ /* 0x000fc8000782003a */
[----:B------:R-:W-:Y:S02]  /*9c820*/  IMAD.MOV.U32 R100, RZ, RZ, R133 ;  /* 0x000000ffff647224 */ /* 0x000fe400078e0085 */
[----:B------:R-:W-:Y:S02]  /*9c830*/  IMAD.MOV.U32 R92, RZ, RZ, R107 ;  /* 0x000000ffff5c7224 */ /* 0x000fe400078e006b */
[----:B------:R-:W-:Y:S01]  /*9c840*/  IMAD.X R171, RZ, RZ, RZ, P6 ;  /* 0x000000ffffab7224 */ /* 0x000fe200030e06ff */
[----:B------:R-:W-:Y:S01]  /*9c850*/  IADD3 R168, P6, PT, R98, R97, RZ ;  /* 0x0000006162a87210 */ /* 0x000fe20007fde0ff */
[C---:B------:R-:W-:Y:S01]  /*9c860*/  IMAD.WIDE.U32.X R100, R51.reuse, R55, R100, P5 ;  /* 0x0000003733647225 */ /* 0x040fe200028e0464 */
[----:B------:R-:W-:Y:S02]  /*9c870*/  IADD3 R178, P5, PT, R58, R49, RZ ;  /* 0x000000313ab27210 */ /* 0x000fe40007fbe0ff */
[----:B------:R-:W-:Y:S01]  /*9c880*/  IADD3.X R49, PT, PT, RZ, RZ, R95, P3, P2 ;  /* 0x000000ffff317210 */ /* 0x000fe20001fe445f */
[----:B------:R-:W-:-:S04]  /*9c890*/  IMAD.WIDE.U32.X R92, R51, R47, R92, P4 ;  /* 0x0000002f335c7225 */ /* 0x000fc800020e045c */
[----:B------:R-:W-:-:S04]  /*9c8a0*/  IMAD.WIDE.U32 R108, R104, -0x5555, RZ ;  /* 0xffffaaab686c7825 */ /* 0x000fc800078e00ff */
[----:B------:R-:W-:Y:S02]  /*9c8b0*/  IMAD.MOV.U32 R60, RZ, RZ, R89 ;  /* 0x000000ffff3c7224 */ /* 0x000fe400078e0059 */
[----:B------:R-:W-:-:S04]  /*9c8c0*/  IMAD.WIDE.U32 R156, P4, R104, -0x46010001, R156 ;  /* 0xb9feffff689c7825 */ /* 0x000fc8000788009c */
[----:B------:R-:W-:-:S04]  /*9c8d0*/  IMAD.WIDE.U32 R164, R87, -0x4eac0001, RZ ;  /* 0xb153ffff57a47825 */ /* 0x000fc800078e00ff */
[----:B------:R-:W-:-:S04]  /*9c8e0*/  IMAD.WIDE.U32 R160, R87, -0x94f09dc, RZ ;  /* 0xf6b0f62457a07825 */ /* 0x000fc800078e00ff */
[----:B------:R-:W-:Y:S01]  /*9c8f0*/  IMAD.X R145, RZ, RZ, RZ, P1 ;  /* 0x000000ffff917224 */ /* 0x000fe200008e06ff */
[----:B------:R-:W-:Y:S01]  /*9c900*/  IADD3 RZ, P1, PT, R152, R108, RZ ;  /* 0x0000006c98ff7210 */ /* 0x000fe20007f3e0ff */
[----:B------:R-:W-:Y:S02]  /*9c910*/  IMAD.MOV.U32 R170, RZ, RZ, R99 ;  /* 0x000000ffffaa7224 */ /* 0x000fe400078e0063 */
[----:B------:R-:W-:Y:S02]  /*9c920*/  IMAD.MOV.U32 R144, RZ, RZ, R59 ;  /* 0x000000ffff907224 */ /* 0x000fe400078e003b */
[----:B------:R-:W-:-:S04]  /*9c930*/  IMAD.WIDE.U32 R140, R104, -0x5555, R152 ;  /* 0xffffaaab688c7825 */ /* 0x000fc800078e0098 */
[----:B------:R-:W-:Y:S01]  /*9c940*/  IMAD.WIDE.U32.X R60, R51, R45, R60, P0 ;  /* 0x0000002d333c7225 */ /* 0x000fe200000e043c */
[----:B------:R-:W-:-:S03]  /*9c950*/  IADD3 R59, P0, PT, R156, R109, RZ ;  /* 0x0000006d9c3b7210 */ /* 0x000fc60007f1e0ff */
[----:B------:R-:W-:Y:S01]  /*9c960*/  IMAD.WIDE.U32.X R170, R51, R53, R170, P6 ;  /* 0x0000003533aa7225 */ /* 0x000fe200030e04aa */
[----:B------:R-:W-:-:S03]  /*9c970*/  IADD3.X RZ, P1, PT, R153, R59, RZ, P1, !PT ;  /* 0x0000003b99ff7210 */ /* 0x000fc60000f3e4ff */
[----:B------:R-:W-:Y:S01]  /*9c980*/  IMAD.WIDE.U32.X R144, R51, R37, R144, P5 ;  /* 0x0000002533907225 */ /* 0x000fe200028e0490 */
[----:B------:R-:W-:-:S03]  /*9c990*/  IADD3 RZ, P5, PT, RZ, R140, RZ ;  /* 0x0000008cffff7210 */ /* 0x000fc60007fbe0ff */
[----:B------:R-:W-:Y:S02]  /*9c9a0*/  IMAD.IADD R51, R141, 0x1, R156 ;  /* 0x000000018d337824 */ /* 0x000fe400078e029c */
[----:B------:R-:W-:-:S03]  /*9c9b0*/  IMAD.WIDE.U32 R108, R104, -0x4eac0001, RZ ;  /* 0xb153ffff686c7825 */ /* 0x000fc600078e00ff */
[----:B------:R-:W-:Y:S01]  /*9c9c0*/  IADD3.X RZ, P5, PT, RZ, R51, RZ, P5, !PT ;  /* 0x00000033ffff7210 */ /* 0x000fe20002fbe4ff */
[----:B------:R-:W-:-:S04]  /*9c9d0*/  IMAD.WIDE.U32 R154, R87, -0xc7aed41, RZ ;  /* 0xf38512bf579a7825 */ /* 0x000fc800078e00ff */
[----:B------:R-:W-:-:S04]  /*9c9e0*/  IMAD.WIDE.U32 R164, P3, R104, 0x1eabfffe, R164 ;  /* 0x1eabfffe68a47825 */ /* 0x000fc800078600a4 */
[----:B------:R-:W-:-:S04]  /*9c9f0*/  IMAD.WIDE.U32 R160, P2, R104, 0x6730d2a0, R160 ;  /* 0x6730d2a068a07825 */ /* 0x000fc800078400a0 */
[----:B------:R-:W-:-:S04]  /*9ca00*/  IMAD.WIDE.U32 R140, R87, 0x434bacd7, RZ ;  /* 0x434bacd7578c7825 */ /* 0x000fc800078e00ff */
[----:B------:R-:W-:Y:S01]  /*9ca10*/  IMAD.X R147, RZ, RZ, RZ, P2 ;  /* 0x000000ffff937224 */ /* 0x000fe200010e06ff */
[----:B------:R-:W-:Y:S01]  /*9ca20*/  IADD3 R89, P2, PT, R164, R109, RZ ;  /* 0x0000006da4597210 */ /* 0x000fe20007f5e0ff */
[----:B------:R-:W-:Y:S01]  /*9ca30*/  IMAD.X R149, RZ, RZ, RZ, P3 ;  /* 0x000000ffff957224 */ /* 0x000fe200018e06ff */
[----:B------:R-:W-:Y:S01]  /*9ca40*/  IADD3 RZ, P3, PT, R120, R108, RZ ;  /* 0x0000006c78ff7210 */ /* 0x000fe20007f7e0ff */
[----:B------:R-:W-:-:S03]  /*9ca50*/  IMAD.WIDE.U32 R94, R87, 0x397fe69a, RZ ;  /* 0x397fe69a575e7825 */ /* 0x000fc600078e00ff */
[----:B------:R-:W-:Y:S01]  /*9ca60*/  IADD3.X RZ, P3, PT, R121, R89, RZ, P3, !PT ;  /* 0x0000005979ff7210 */ /* 0x000fe20001f7e4ff */
[----:B------:R-:W-:Y:S02]  /*9ca70*/  IMAD.X R151, RZ, RZ, RZ, P4 ;  /* 0x000000ffff977224 */ /* 0x000fe400020e06ff */
[----:B------:R-:W-:-:S04]  /*9ca80*/  IMAD.WIDE.U32 R154, P6, R104, 0x64774b84, R154 ;  /* 0x64774b84689a7825 */ /* 0x000fc800078c009a */
[----:B------:R-:W-:Y:S02]  /*9ca90*/  IMAD.MOV.U32 R150, RZ, RZ, R157 ;  /* 0x000000ffff967224 */ /* 0x000fe400078e009d */
[----:B------:R-:W-:-:S04]  /*9caa0*/  IMAD.WIDE.U32 R162, R104, -0x94f09dc, RZ ;  /* 0xf6b0f62468a27825 */ /* 0x000fc800078e00ff */
[----:B------:R-:W-:-:S04]  /*9cab0*/  IMAD.WIDE.U32 R158, R104, -0xc7aed41, RZ ;  /* 0xf38512bf689e7825 */ /* 0x000fc800078e00ff */
[----:B------:R-:W-:Y:S02]  /*9cac0*/  IMAD.MOV.U32 R148, RZ, RZ, R165 ;  /* 0x000000ffff947224 */ /* 0x000fe400078e00a5 */
[----:B------:R-:W-:-:S04]  /*9cad0*/  IMAD.WIDE.U32 R140, P4, R104, 0x4b1ba7b6, R140 ;  /* 0x4b1ba7b6688c7825 */ /* 0x000fc8000788008c */
[----:B------:R-:W-:Y:S01]  /*9cae0*/  IMAD.WIDE.U32.X R150, R87, -0x46010001, R150, P0 ;  /* 0xb9feffff57967825 */ /* 0x000fe200000e0496 */
[----:B------:R-:W-:-:S03]  /*9caf0*/  IADD3 R97, P0, PT, R160, R163, RZ ;  /* 0x000000a3a0617210 */ /* 0x000fc60007f1e0ff */
[----:B------:R-:W-:Y:S01]  /*9cb00*/  IMAD.WIDE.U32.X R148, R87, 0x1eabfffe, R148, P2 ;  /* 0x1eabfffe57947825 */ /* 0x000fe200010e0494 */
[----:B------:R-:W-:-:S03]  /*9cb10*/  IADD3 R89, P2, PT, R154, R159, RZ ;  /* 0x0000009f9a597210 */ /* 0x000fc60007f5e0ff */
[----:B------:R-:W-:Y:S02]  /*9cb20*/  IMAD.X R109, RZ, RZ, RZ, P4 ;  /* 0x000000ffff6d7224 */ /* 0x000fe400020e06ff */
[----:B------:R-:W-:Y:S01]  /*9cb30*/  IMAD.X R143, RZ, RZ, RZ, P6 ;  /* 0x000000ffff8f7224 */ /* 0x000fe200030e06ff */
[----:B------:R-:W-:Y:S01]  /*9cb40*/  IADD3 R166, P6, PT, R166, R102, RZ ;  /* 0x00000066a6a67210 */ /* 0x000fe20007fde0ff */
[----:B------:R-:W-:-:S04]  /*9cb50*/  IMAD.WIDE.U32 R94, P4, R104, 0x1a0111ea, R94 ;  /* 0x1a0111ea685e7825 */ /* 0x000fc8000788005e */
[----:B------:R-:W-:-:S04]  /*9cb60*/  IMAD.WIDE.U32 R156, R104, 0x434bacd7, RZ ;  /* 0x434bacd7689c7825 */ /* 0x000fc800078e00ff */
[----:B------:R-:W-:-:S04]  /*9cb70*/  IMAD.WIDE.U32 R152, R104, 0x397fe69a, RZ ;  /* 0x397fe69a68987825 */ /* 0x000fc800078e00ff */
[----:B------:R-:W-:Y:S02]  /*9cb80*/  IMAD.MOV.U32 R146, RZ, RZ, R161 ;  /* 0x000000ffff927224 */ /* 0x000fe400078e00a1 */
[----:B------:R-:W-:Y:S02]  /*9cb90*/  IMAD.MOV.U32 R142, RZ, RZ, R155 ;  /* 0x000000ffff8e7224 */ /* 0x000fe400078e009b */
[----:B------:R-:W-:Y:S01]  /*9cba0*/  IMAD.X R103, RZ, RZ, RZ, P4 ;  /* 0x000000ffff677224 */ /* 0x000fe200020e06ff */
[----:B------:R-:W-:Y:S01]  /*9cbb0*/  IADD3 RZ, P4, PT, RZ, R102, RZ ;  /* 0x00000066ffff7210 */ /* 0x000fe20007f9e0ff */
[C---:B------:R-:W-:Y:S01]  /*9cbc0*/  IMAD.WIDE.U32.X R146, R87.reuse, 0x6730d2a0, R146, P0 ;  /* 0x6730d2a057927825 */ /* 0x040fe200000e0492 */
[----:B------:R-:W-:Y:S02]  /*9cbd0*/  IADD3 R59, P0, PT, R140, R157, RZ ;  /* 0x0000009d8c3b7210 */ /* 0x000fe40007f1e0ff */
[----:B------:R-:W-:Y:S01]  /*9cbe0*/  IADD3.X RZ, P4, PT, RZ, R167, RZ, P4, !PT ;  /* 0x000000a7ffff7210 */ /* 0x000fe2000279e4ff */
[----:B------:R-:W-:Y:S01]  /*9cbf0*/  IMAD.WIDE.U32.X R142, R87, 0x64774b84, R142, P2 ;  /* 0x64774b84578e7825 */ /* 0x000fe200010e048e */
[----:B------:R-:W-:-:S02]  /*9cc00*/  IADD3 R51, P2, PT, R94, R153, RZ ;  /* 0x000000995e337210 */ /* 0x000fc40007f5e0ff */
[----:B------:R-:W-:Y:S01]  /*9cc10*/  IADD3.X R167, P6, PT, R167, R49, RZ, P6, !PT ;  /* 0x00000031a7a77210 */ /* 0x000fe200037de4ff */
[----:B------:R-:W-:Y:S02]  /*9cc20*/  IMAD.MOV.U32 R108, RZ, RZ, R141 ;  /* 0x000000ffff6c7224 */ /* 0x000fe400078e008d */
[----:B------:R-:W-:Y:S01]  /*9cc30*/  IMAD.MOV.U32 R102, RZ, RZ, R95 ;  /* 0x000000ffff667224 */ /* 0x000fe200078e005f */
[----:B------:R-:W-:Y:S01]  /*9cc40*/  IADD3.X R95, P4, PT, RZ, R130, RZ, P4, !PT ;  /* 0x00000082ff5f7210 */ /* 0x000fe2000279e4ff */
[----:B------:R-:W-:Y:S01]  /*9cc50*/  IMAD.WIDE.U32.X R108, R87, 0x4b1ba7b6, R108, P0 ;  /* 0x4b1ba7b6576c7825 */ /* 0x000fe200000e046c */
[----:B------:R-:W-:-:S03]  /*9cc60*/  IADD3 RZ, P0, PT, R166, R162, RZ ;  /* 0x000000a2a6ff7210 */ /* 0x000fc60007f1e0ff */
[----:B------:R-:W-:Y:S01]  /*9cc70*/  IMAD.WIDE.U32.X R102, R87, 0x1a0111ea, R102, P2 ;  /* 0x1a0111ea57667825 */ /* 0x000fe200010e0466 */
[----:B------:R-:W-:Y:S02]  /*9cc80*/  IADD3.X R87, P1, PT, RZ, R150, RZ, P1, !PT ;  /* 0x00000096ff577210 */ /* 0x000fe40000f3e4ff */
[----:B------:R-:W-:Y:S01]  /*9cc90*/  IADD3.X RZ, P0, PT, R167, R97, RZ, P0, !PT ;  /* 0x00000061a7ff7210 */ /* 0x000fe2000071e4ff */
[C---:B------:R-:W-:Y:S01]  /*9cca0*/  IMAD.WIDE.U32 R120, R104.reuse, -0x4eac0001, R120 ;  /* 0xb153ffff68787825 */ /* 0x040fe200078e0078 */
[----:B------:R-:W-:Y:S02]  /*9ccb0*/  IADD3.X R49, P5, PT, RZ, R87, RZ, P5, !PT ;  /* 0x00000057ff317210 */ /* 0x000fe40002fbe4ff */
[----:B------:R-:W-:Y:S01]  /*9ccc0*/  IADD3.X R87, P6, PT, RZ, R95, RZ, P6, !PT ;  /* 0x0000005fff577210 */ /* 0x000fe200037de4ff */
[----:B------:R-:W-:Y:S01]  /*9ccd0*/  IMAD.IADD R164, R121, 0x1, R164 ;  /* 0x0000000179a47824 */ /* 0x000fe200078e02a4 */
[----:B------:R-:W-:Y:S01]  /*9cce0*/  IADD3 R120, P2, PT, R49, R120, RZ ;  /* 0x0000007831787210 */ /* 0x000fe20007f5e0ff */
[----:B------:R-:W-:Y:S01]  /*9ccf0*/  IMAD.WIDE.U32 R166, R104, -0x94f09dc, R166 ;  /* 0xf6b0f62468a67825 */ /* 0x000fe200078e00a6 */
[----:B------:R-:W-:-:S02]  /*9cd00*/  IADD3.X R151, PT, PT, RZ, RZ, R151, P5, P1 ;  /* 0x000000ffff977210 */ /* 0x000fc40002fe2497 */
[----:B------:R-:W-:Y:S01]  /*9cd10*/  IADD3.X R130, PT, PT, RZ, RZ, R131, P6, P4 ;  /* 0x000000ffff827210 */ /* 0x000fe200037e8483 */
[----:B------:R-:W-:Y:S01]  /*9cd20*/  IMAD.IADD R160, R167, 0x1, R160 ;  /* 0x00000001a7a07824 */ /* 0x000fe200078e02a0 */
[----:B------:R-:W-:Y:S02]  /*9cd30*/  IADD3 RZ, P6, PT, RZ, R116, RZ ;  /* 0x00000074ffff7210 */ /* 0x000fe40007fde0ff */
[----:B------:R-:W-:Y:S02]  /*9cd40*/  IADD3.X R121, P2, PT, R164, R151, RZ, P2, !PT ;  /* 0x00000097a4797210 */ /* 0x000fe4000175e4ff */
[----:B------:R-:W-:Y:S02]  /*9cd50*/  IADD3.X R49, P3, PT, RZ, R148, RZ, P3, !PT ;  /* 0x00000094ff317210 */ /* 0x000fe40001f7e4ff */
[----:B------:R-:W-:Y:S02]  /*9cd60*/  IADD3 R116, P1, PT, R87, R116, RZ ;  /* 0x0000007457747210 */ /* 0x000fe40007f3e0ff */
[----:B------:R-:W-:-:S02]  /*9cd70*/  IADD3.X R49, P5, PT, RZ, R49, RZ, P2, !PT ;  /* 0x00000031ff317210 */ /* 0x000fc400017be4ff */
[----:B------:R-:W-:Y:S02]  /*9cd80*/  IADD3.X RZ, P6, PT, RZ, R117, RZ, P6, !PT ;  /* 0x00000075ffff7210 */ /* 0x000fe400037de4ff */
[----:B------:R-:W-:Y:S02]  /*9cd90*/  IADD3.X R117, P1, PT, R117, R130, RZ, P1, !PT ;  /* 0x0000008275757210 */ /* 0x000fe40000f3e4ff */
[----:B------:R-:W-:Y:S02]  /*9cda0*/  IADD3 R166, P2, PT, R49, R166, RZ ;  /* 0x000000a631a67210 */ /* 0x000fe40007f5e0ff */
[----:B------:R-:W-:Y:S02]  /*9cdb0*/  IADD3.X R149, PT, PT, RZ, RZ, R149, P5, P3 ;  /* 0x000000ffff957210 */ /* 0x000fe40002fe6495 */
[----:B------:R-:W-:Y:S02]  /*9cdc0*/  IADD3.X R87, P6, PT, RZ, R126, RZ, P6, !PT ;  /* 0x0000007eff577210 */ /* 0x000fe400037de4ff */
[----:B------:R-:W-:Y:S01]  /*9cdd0*/  IADD3.X R167, P2, PT, R160, R149, RZ, P2, !PT ;  /* 0x00000095a0a77210 */ /* 0x000fe2000175e4ff */
[----:B------:R-:W-:Y:S01]  /*9cde0*/  IMAD.WIDE.U32 R148, R75, R31, RZ ;  /* 0x0000001f4b947225 */ /* 0x000fe200078e00ff */
[----:B------:R-:W-:-:S02]  /*9cdf0*/  IADD3.X R87, P1, PT, RZ, R87, RZ, P1, !PT ;  /* 0x00000057ff577210 */ /* 0x000fc40000f3e4ff */
[----:B------:R-:W-:Y:S02]  /*9ce00*/  IADD3.X R49, P0, PT, RZ, R146, RZ, P0, !PT ;  /* 0x00000092ff317210 */ /* 0x000fe4000071e4ff */
[----:B------:R-:W-:Y:S02]  /*9ce10*/  IADD3 RZ, P4, PT, R116, R158, RZ ;  /* 0x0000009e74ff7210 */ /* 0x000fe40007f9e0ff */
[----:B------:R-:W-:Y:S02]  /*9ce20*/  IADD3.X R130, PT, PT, RZ, RZ, R127, P1, P6 ;  /* 0x000000ffff827210 */ /* 0x000fe40000fec47f */
[----:B------:R-:W-:Y:S02]  /*9ce30*/  IADD3.X R49, P2, PT, RZ, R49, RZ, P2, !PT ;  /* 0x00000031ff317210 */ /* 0x000fe4000175e4ff */
[----:B------:R-:W-:Y:S01]  /*9ce40*/  IADD3.X RZ, P4, PT, R117, R89, RZ, P4, !PT ;  /* 0x0000005975ff7210 */ /* 0x000fe2000279e4ff */
[----:B------:R-:W-:Y:S01]  /*9ce50*/  IMAD.WIDE.U32 R116, R104, -0xc7aed41, R116 ;  /* 0xf38512bf68747825 */ /* 0x000fe200078e0074 */
[----:B------:R-:W-:-:S02]  /*9ce60*/  IADD3 RZ, P1, PT, RZ, R114, RZ ;  /* 0x00000072ffff7210 */ /* 0x000fc40007f3e0ff */
[----:B------:R-:W-:Y:S01]  /*9ce70*/  IADD3.X R147, PT, PT, RZ, RZ, R147, P2, P0 ;  /* 0x000000ffff937210 */ /* 0x000fe200017e0493 */
[----:B------:R-:W-:Y:S01]  /*9ce80*/  IMAD.IADD R154, R117, 0x1, R154 ;  /* 0x00000001759a7824 */ /* 0x000fe200078e029a */
[----:B------:R-:W-:Y:S02]  /*9ce90*/  IADD3 R126, P5, PT, R87, R114, RZ ;  /* 0x00000072577e7210 */ /* 0x000fe40007fbe0ff */
[----:B------:R-:W-:Y:S02]  /*9cea0*/  IADD3.X RZ, P0, PT, RZ, R115, RZ, P1, !PT ;  /* 0x00000073ffff7210 */ /* 0x000fe40000f1e4ff */
[----:B------:R-:W-:Y:S02]  /*9ceb0*/  IADD3 R114, P6, PT, R49, R116, RZ ;  /* 0x0000007431727210 */ /* 0x000fe40007fde0ff */
[----:B------:R-:W-:Y:S02]  /*9cec0*/  IADD3 RZ, P3, PT, R120, R138, RZ ;  /* 0x0000008a78ff7210 */ /* 0x000fe40007f7e0ff */
[----:B------:R-:W-:Y:S01]  /*9ced0*/  IADD3.X R127, P5, PT, R115, R130, RZ, P5, !PT ;  /* 0x00000082737f7210 */ /* 0x000fe20002fbe4ff */
[----:B------:R-:W-:Y:S01]  /*9cee0*/  IMAD.WIDE.U32 R130, R52, R31, RZ ;  /* 0x0000001f34827225 */ /* 0x000fe200078e00ff */
[----:B------:R-:W-:-:S02]  /*9cef0*/  IADD3.X R49, P0, PT, RZ, R112, RZ, P0, !PT ;  /* 0x00000070ff317210 */ /* 0x000fc4000071e4ff */
[----:B------:R-:W-:Y:S01]  /*9cf00*/  IADD3.X R115, P6, PT, R154, R147, RZ, P6, !PT ;  /* 0x000000939a737210 */ /* 0x000fe200037de4ff */
[C---:B------:R-:W-:Y:S01]  /*9cf10*/  IMAD.WIDE.U32 R146, R50.reuse, R75, R166 ;  /* 0x0000004b32927225 */ /* 0x040fe200078e00a6 */
[----:B------:R-:W-:Y:S02]  /*9cf20*/  IADD3.X R87, P4, PT, RZ, R142, RZ, P4, !PT ;  /* 0x0000008eff577210 */ /* 0x000fe4000279e4ff */
[----:B------:R-:W-:Y:S01]  /*9cf30*/  IADD3.X RZ, P1, PT, R121, R139, RZ, P3, !PT ;  /* 0x0000008b79ff7210 */ /* 0x000fe20001f3e4ff */
[----:B------:R-:W-:Y:S01]  /*9cf40*/  IMAD.WIDE.U32 R120, R50, R44, R120 ;  /* 0x0000002c32787225 */ /* 0x000fe200078e0078 */
[----:B------:R-:W-:Y:S02]  /*9cf50*/  IADD3.X R49, P5, PT, RZ, R49, RZ, P5, !PT ;  /* 0x00000031ff317210 */ /* 0x000fe40002fbe4ff */
[----:B------:R-:W-:Y:S01]  /*9cf60*/  IADD3.X R87, P6, PT, RZ, R87, RZ, P6, !PT ;  /* 0x00000057ff577210 */ /* 0x000fe200037de4ff */
[----:B------:R-:W-:Y:S01]  /*9cf70*/  IMAD.IADD R95, R121, 0x1, R136 ;  /* 0x00000001795f7824 */ /* 0x000fe200078e0288 */
[----:B------:R-:W-:Y:S01]  /*9cf80*/  IADD3.X R112, PT, PT, RZ, RZ, R113, P5, P0 ;  /* 0x000000ffff707210 */ /* 0x000fe20002fe0471 */
[----:B------:R-:W-:Y:S01]  /*9cf90*/  IMAD.IADD R132, R147, 0x1, R132 ;  /* 0x0000000193847824 */ /* 0x000fe200078e0284 */
[----:B------:R-:W-:Y:S01]  /*9cfa0*/  IADD3 RZ, P5, PT, RZ, R120, RZ ;  /* 0x00000078ffff7210 */ /* 0x000fe20007fbe0ff */
[----:B------:R-:W-:Y:S01]  /*9cfb0*/  IMAD.WIDE.U32 R136, R55, R31, RZ ;  /* 0x0000001f37887225 */ /* 0x000fe200078e00ff */
[----:B------:R-:W-:-:S02]  /*9cfc0*/  IADD3.X R143, PT, PT, RZ, RZ, R143, P6, P4 ;  /* 0x000000ffff8f7210 */ /* 0x000fc400037e848f */
[-C--:B------:R-:W-:Y:S01]  /*9cfd0*/  IADD3 RZ, P4, PT, RZ, R122.reuse, RZ ;  /* 0x0000007affff7210 */ /* 0x080fe20007f9e0ff */
[----:B------:R-:W-:Y:S01]  /*9cfe0*/  IMAD.WIDE.U32 R138, R54, R31, RZ ;  /* 0x0000001f368a7225 */ /* 0x000fe200078e00ff */
[----:B------:R-:W-:Y:S02]  /*9cff0*/  IADD3 R122, P6, PT, R49, R122, RZ ;  /* 0x0000007a317a7210 */ /* 0x000fe40007fde0ff */
[----:B------:R-:W-:Y:S02]  /*9d000*/  IADD3.X R49, P1, PT, RZ, R124, RZ, P1, !PT ;  /* 0x0000007cff317210 */ /* 0x000fe40000f3e4ff */
[----:B------:R-:W-:Y:S02]  /*9d010*/  IADD3.X RZ, P5, PT, RZ, R95, RZ, P5, !PT ;  /* 0x0000005fffff7210 */ /* 0x000fe40002fbe4ff */
[----:B------:R-:W-:Y:S02]  /*9d020*/  IADD3 RZ, P2, PT, R126, R156, RZ ;  /* 0x0000009c7eff7210 */ /* 0x000fe40007f5e0ff */
[----:B------:R-:W-:-:S02]  /*9d030*/  IADD3 RZ, P3, PT, R166, R134, RZ ;  /* 0x00000086a6ff7210 */ /* 0x000fc40007f7e0ff */
[----:B------:R-:W-:Y:S02]  /*9d040*/  IADD3.X R49, P5, PT, RZ, R49, RZ, P5, !PT ;  /* 0x00000031ff317210 */ /* 0x000fe40002fbe4ff */
[----:B------:R-:W-:Y:S02]  /*9d050*/  IADD3.X RZ, P4, PT, RZ, R91, RZ, P4, !PT ;  /* 0x0000005bffff7210 */ /* 0x000fe4000279e4ff */
[----:B------:R-:W-:Y:S01]  /*9d060*/  IADD3.X RZ, P2, PT, R127, R59, RZ, P2, !PT ;  /* 0x0000003b7fff7210 */ /* 0x000fe2000175e4ff */
[----:B------:R-:W-:Y:S01]  /*9d070*/  IMAD.WIDE.U32 R126, R104, 0x434bacd7, R126 ;  /* 0x434bacd7687e7825 */ /* 0x000fe200078e007e */
[----:B------:R-:W-:Y:S02]  /*9d080*/  IADD3.X RZ, P3, PT, R167, R123, RZ, P3, !PT ;  /* 0x0000007ba7ff7210 */ /* 0x000fe40001f7e4ff */
[----:B------:R-:W-:Y:S01]  /*9d090*/  IADD3.X R125, PT, PT, RZ, RZ, R125, P5, P1 ;  /* 0x000000ffff7d7210 */ /* 0x000fe20002fe247d */
[----:B------:R-:W-:Y:S01]  /*9d0a0*/  IMAD.IADD R140, R127, 0x1, R140 ;  /* 0x000000017f8c7824 */ /* 0x000fe200078e028c */
[----:B------:R-:W-:-:S02]  /*9d0b0*/  IADD3.X R123, P6, PT, R91, R112, RZ, P6, !PT ;  /* 0x000000705b7b7210 */ /* 0x000fc400037de4ff */
[----:B------:R-:W-:Y:S02]  /*9d0c0*/  IADD3.X R59, P1, PT, RZ, R110, RZ, P4, !PT ;  /* 0x0000006eff3b7210 */ /* 0x000fe4000273e4ff */
[----:B------:R-:W-:Y:S02]  /*9d0d0*/  IADD3 RZ, P0, PT, R122, R152, RZ ;  /* 0x000000987aff7210 */ /* 0x000fe40007f1e0ff */
[----:B------:R-:W-:Y:S02]  /*9d0e0*/  IADD3 R146, P4, PT, R49, R146, RZ ;  /* 0x0000009231927210 */ /* 0x000fe40007f9e0ff */
[----:B------:R-:W-:Y:S01]  /*9d0f0*/  IADD3.X R49, P6, PT, RZ, R59, RZ, P6, !PT ;  /* 0x0000003bff317210 */ /* 0x000fe200037de4ff */
[----:B------:R-:W-:Y:S01]  /*9d100*/  IMAD R59, R95, -0x30003, RZ ;  /* 0xfffcfffd5f3b7824 */ /* 0x000fe200078e02ff */
[----:B------:R-:W-:Y:S01]  /*9d110*/  IADD3.X RZ, P0, PT, R123, R51, RZ, P0, !PT ;  /* 0x000000337bff7210 */ /* 0x000fe2000071e4ff */
[----:B------:R-:W-:Y:S01]  /*9d120*/  IMAD.WIDE.U32 R122, R104, 0x397fe69a, R122 ;  /* 0x397fe69a687a7825 */ /* 0x000fe200078e007a */
[----:B------:R-:W-:-:S02]  /*9d130*/  IADD3 RZ, P5, PT, R114, R118, RZ ;  /* 0x0000007672ff7210 */ /* 0x000fc40007fbe0ff */
[----:B------:R-:W-:Y:S01]  /*9d140*/  IADD3.X R51, PT, PT, RZ, RZ, R111, P6, P1 ;  /* 0x000000ffff337210 */ /* 0x000fe200037e246f */
[----:B------:R-:W-:Y:S01]  /*9d150*/  IMAD.WIDE.U32 R104, R120, -0x30003, RZ ;  /* 0xfffcfffd78687825 */ /* 0x000fe200078e00ff */
[----:B------:R-:W-:Y:S02]  /*9d160*/  IADD3 R166, P6, PT, R87, R126, RZ ;  /* 0x0000007e57a67210 */ /* 0x000fe40007fde0ff */
[----:B------:R-:W-:Y:S01]  /*9d170*/  IADD3.X R147, P4, PT, R132, R125, RZ, P4, !PT ;  /* 0x0000007d84937210 */ /* 0x000fe2000279e4ff */
[----:B------:R-:W-:Y:S01]  /*9d180*/  IMAD R169, R120, -0x760c0004, R59 ;  /* 0x89f3fffc78a97824 */ /* 0x000fe200078e023b */
[----:B------:R-:W-:Y:S01]  /*9d190*/  IADD3.X RZ, P1, PT, R115, R119, RZ, P5, !PT ;  /* 0x0000007773ff7210 */ /* 0x000fe20002f3e4ff */
[----:B------:R-:W-:Y:S01]  /*9d1a0*/  IMAD.WIDE.U32 R114, R50, R54, R114 ;  /* 0x0000003632727225 */ /* 0x000fe200078e0072 */
[----:B------:R-:W-:Y:S02]  /*9d1b0*/  IADD3.X R155, P3, PT, RZ, R100, RZ, P3, !PT ;  /* 0x00000064ff9b7210 */ /* 0x000fe40001f7e4ff */
[----:B------:R-:W-:Y:S01]  /*9d1c0*/  IADD3.X R167, P5, PT, R140, R143, RZ, P6, !PT ;  /* 0x0000008f8ca77210 */ /* 0x000fe200037be4ff */
[----:B------:R-:W-:Y:S01]  /*9d1d0*/  IMAD.IADD R59, R115, 0x1, R106 ;  /* 0x00000001733b7824 */ /* 0x000fe200078e026a */
[----:B------:R-:W-:Y:S01]  /*9d1e0*/  IADD3.X R161, P2, PT, RZ, R108, RZ, P2, !PT ;  /* 0x0000006cffa17210 */ /* 0x000fe2000175e4ff */
[----:B------:R-:W-:Y:S01]  /*9d1f0*/  IMAD.IADD R87, R123, 0x1, R94 ;  /* 0x000000017b577824 */ /* 0x000fe200078e025e */
[----:B------:R-:W-:Y:S01]  /*9d200*/  IADD3.X R155, P4, PT, RZ, R155, RZ, P4, !PT ;  /* 0x0000009bff9b7210 */ /* 0x000fe2000279e4ff */
[----:B------:R-:W-:Y:S01]  /*9d210*/  IMAD.IADD R169, R105, 0x1, R169 ;  /* 0x0000000169a97824 */ /* 0x000fe200078e02a9 */
[----:B------:R-:W-:Y:S01]  /*9d220*/  IADD3.X R161, P5, PT, RZ, R161, RZ, P5, !PT ;  /* 0x000000a1ffa17210 */ /* 0x000fe20002fbe4ff */
[----:B------:R-:W-:Y:S01]  /*9d230*/  IMAD.WIDE.U32 R142, R46, R31, RZ ;  /* 0x0000001f2e8e7225 */ /* 0x000fe200078e00ff */
[----:B------:R-:W-:-:S02]  /*9d240*/  IADD3 R154, P6, PT, R155, R114, RZ ;  /* 0x000000729b9a7210 */ /* 0x000fc40007fde0ff */
[----:B------:R-:W-:Y:S01]  /*9d250*/  IADD3.X R94, PT, PT, RZ, RZ, R101, P4, P3 ;  /* 0x000000ffff5e7210 */ /* 0x000fe200027e6465 */
[----:B------:R-:W-:Y:S01]  /*9d260*/  IMAD.WIDE.U32 R100, R169, -0x5555, RZ ;  /* 0xffffaaaba9647825 */ /* 0x000fe200078e00ff */
[----:B------:R-:W-:Y:S02]  /*9d270*/  IADD3 R160, P4, PT, R161, R122, RZ ;  /* 0x0000007aa1a07210 */ /* 0x000fe40007f9e0ff */
[----:B------:R-:W-:Y:S01]  /*9d280*/  IADD3.X R108, PT, PT, RZ, RZ, R109, P5, P2 ;  /* 0x000000ffff6c7210 */ /* 0x000fe20002fe446d */
[C---:B------:R-:W-:Y:S01]  /*9d290*/  IMAD.WIDE.U32 R106, R104.reuse, -0x5555, RZ ;  /* 0xffffaaab686a7825 */ /* 0x040fe200078e00ff */
[----:B------:R-:W-:Y:S02]  /*9d2a0*/  IADD3.X R155, P3, PT, R59, R94, RZ, P6, !PT ;  /* 0x0000005e3b9b7210 */ /* 0x000fe4000377e4ff */
[----:B------:R-:W-:Y:S01]  /*9d2b0*/  IADD3.X R161, P6, PT, R87, R108, RZ, P4, !PT ;  /* 0x0000006c57a17210 */ /* 0x000fe200027de4ff */
[----:B------:R-:W-:Y:S01]  /*9d2c0*/  IMAD.MOV.U32 R94, RZ, RZ, R120 ;  /* 0x000000ffff5e7224 */ /* 0x000fe200078e0078 */
[----:B------:R-:W-:Y:S01]  /*9d2d0*/  IADD3.X R59, P0, PT, RZ, R102, RZ, P0, !PT ;  /* 0x00000066ff3b7210 */ /* 0x000fe2000071e4ff */
[----:B------:R-:W-:Y:S01]  /*9d2e0*/  IMAD.WIDE.U32 R100, P5, R104, -0x46010001, R100 ;  /* 0xb9feffff68647825 */ /* 0x000fe200078a0064 */
[----:B------:R-:W-:-:S02]  /*9d2f0*/  IADD3.X R176, P1, PT, RZ, R92, RZ, P1, !PT ;  /* 0x0000005cffb07210 */ /* 0x000fc40000f3e4ff */
[----:B------:R-:W-:Y:S01]  /*9d300*/  IADD3.X R59, P6, PT, RZ, R59, RZ, P6, !PT ;  /* 0x0000003bff3b7210 */ /* 0x000fe200037de4ff */
[----:B------:R-:W-:Y:S01]  /*9d310*/  IMAD.WIDE.U32 R172, R104, -0x5555, R94 ;  /* 0xffffaaab68ac7825 */ /* 0x000fe200078e005e */
[----:B------:R-:W-:Y:S02]  /*9d320*/  IADD3.X R176, P3, PT, RZ, R176, RZ, P3, !PT ;  /* 0x000000b0ffb07210 */ /* 0x000fe40001f7e4ff */
[----:B------:R-:W-:Y:S01]  /*9d330*/  IADD3.X R89, PT, PT, RZ, RZ, R103, P6, P0 ;  /* 0x000000ffff597210 */ /* 0x000fe200037e0467 */
[----:B------:R-:W-:Y:S01]  /*9d340*/  IMAD.WIDE.U32 R140, R44, R31, RZ ;  /* 0x0000001f2c8c7225 */ /* 0x000fe200078e00ff */
[----:B------:R-:W-:Y:S02]  /*9d350*/  IADD3 RZ, P6, PT, RZ, R172, RZ ;  /* 0x000000acffff7210 */ /* 0x000fe40007fde0ff */
[----:B------:R-:W-:Y:S01]  /*9d360*/  IADD3 R94, P0, PT, R100, R107, RZ ;  /* 0x0000006b645e7210 */ /* 0x000fe20007f1e0ff */
[----:B------:R-:W-:Y:S01]  /*9d370*/  IMAD.IADD R172, R173, 0x1, R100 ;  /* 0x00000001adac7824 */ /* 0x000fe200078e0264 */
[----:B------:R-:W-:Y:S01]  /*9d380*/  IADD3.X R173, PT, PT, RZ, RZ, R93, P3, P1 ;  /* 0x000000ffffad7210 */ /* 0x000fe20001fe245d */
[----:B------:R-:W-:Y:S01]  /*9d390*/  IMAD.WIDE.U32 R124, R47, R31, RZ ;  /* 0x0000001f2f7c7225 */ /* 0x000fe200078e00ff */
[----:B------:R-:W-:-:S02]  /*9d3a0*/  IADD3 RZ, P4, PT, R120, R106, RZ ;  /* 0x0000006a78ff7210 */ /* 0x000fc40007f9e0ff */
[----:B------:R-:W-:Y:S01]  /*9d3b0*/  IADD3 RZ, P2, PT, R166, R96, RZ ;  /* 0x00000060a6ff7210 */ /* 0x000fe20007f5e0ff */
[C---:B------:R-:W-:Y:S01]  /*9d3c0*/  IMAD.WIDE.U32 R142, P1, R90.reuse, R44, R142 ;  /* 0x0000002c5a8e7225 */ /* 0x040fe2000782008e */
[----:B------:R-:W-:Y:S02]  /*9d3d0*/  IADD3.X RZ, P4, PT, R95, R94, RZ, P4, !PT ;  /* 0x0000005e5fff7210 */ /* 0x000fe4000279e4ff */
[----:B------:R-:W-:Y:S01]  /*9d3e0*/  IADD3.X RZ, P2, PT, R167, R168, RZ, P2, !PT ;  /* 0x000000a8a7ff7210 */ /* 0x000fe2000175e4ff */
[----:B------:R-:W-:Y:S01]  /*9d3f0*/  IMAD.X R97, RZ, RZ, RZ, P5 ;  /* 0x000000ffff617224 */ /* 0x000fe200028e06ff */
[----:B------:R-:W-:Y:S01]  /*9d400*/  IADD3.X RZ, P6, PT, RZ, R172, RZ, P6, !PT ;  /* 0x000000acffff7210 */ /* 0x000fe200037de4ff */
[----:B------:R-:W-:-:S04]  /*9d410*/  IMAD.WIDE.U32 R136, P5, R90, R75, R136 ;  /* 0x0000004b5a887225 */ /* 0x000fc800078a0088 */
[----:B------:R-:W-:Y:S01]  /*9d420*/  IMAD.X R107, RZ, RZ, RZ, P1 ;  /* 0x000000ffff6b7224 */ /* 0x000fe200008e06ff */
[----:B------:R-:W-:Y:S01]  /*9d430*/  IADD3 R105, P1, PT, R142, R141, RZ ;  /* 0x0000008d8e697210 */ /* 0x000fe20007f3e0ff */
[----:B------:R-:W-:-:S04]  /*9d440*/  IMAD.WIDE.U32 R108, R53, R31, RZ ;  /* 0x0000001f356c7225 */ /* 0x000fc800078e00ff */
[----:B------:R-:W-:-:S04]  /*9d450*/  IMAD.WIDE.U32 R124, P3, R90, R54, R124 ;  /* 0x000000365a7c7225 */ /* 0x000fc8000786007c */
[----:B------:R-:W-:Y:S02]  /*9d460*/  IMAD.MOV.U32 R106, RZ, RZ, R143 ;  /* 0x000000ffff6a7224 */ /* 0x000fe400078e008f */
[----:B------:R-:W-:Y:S01]  /*9d470*/  IMAD.X R127, RZ, RZ, RZ, P5 ;  /* 0x000000ffff7f7224 */ /* 0x000fe200028e06ff */
[----:B------:R-:W-:Y:S01]  /*9d480*/  IADD3 R87, P5, PT, R136, R149, RZ ;  /* 0x0000009588577210 */ /* 0x000fe20007fbe0ff */
[----:B------:R-:W-:-:S04]  /*9d490*/  IMAD.WIDE.U32 R162, R169, -0x4eac0001, RZ ;  /* 0xb153ffffa9a27825 */ /* 0x000fc800078e00ff */
[----:B------:R-:W-:Y:S02]  /*9d4a0*/  IMAD.MOV.U32 R126, RZ, RZ, R137 ;  /* 0x000000ffff7e7224 */ /* 0x000fe400078e0089 */
[----:B------:R-:W-:-:S04]  /*9d4b0*/  IMAD.WIDE.U32.X R106, R90, R46, R106, P1 ;  /* 0x0000002e5a6a7225 */ /* 0x000fc800008e046a */
[----:B------:R-:W-:Y:S01]  /*9d4c0*/  IMAD.X R111, RZ, RZ, RZ, P3 ;  /* 0x000000ffff6f7224 */ /* 0x000fe200018e06ff */
[----:B------:R-:W-:Y:S01]  /*9d4d0*/  IADD3 R139, P3, PT, R124, R139, RZ ;  /* 0x0000008b7c8b7210 */ /* 0x000fe20007f7e0ff */
[----:B------:R-:W-:-:S04]  /*9d4e0*/  IMAD.WIDE.U32 R108, P1, R90, R52, R108 ;  /* 0x000000345a6c7225 */ /* 0x000fc8000782006c */
[----:B------:R-:W-:-:S04]  /*9d4f0*/  IMAD.WIDE.U32 R158, R169, -0x94f09dc, RZ ;  /* 0xf6b0f624a99e7825 */ /* 0x000fc800078e00ff */
[----:B------:R-:W-:Y:S02]  /*9d500*/  IMAD.MOV.U32 R110, RZ, RZ, R125 ;  /* 0x000000ffff6e7224 */ /* 0x000fe400078e007d */
[----:B------:R-:W-:-:S04]  /*9d510*/  IMAD.WIDE.U32.X R126, R90, R55, R126, P5 ;  /* 0x000000375a7e7225 */ /* 0x000fc800028e047e */
[----:B------:R-:W-:-:S04]  /*9d520*/  IMAD.WIDE.U32 R152, R169, -0xc7aed41, RZ ;  /* 0xf38512bfa9987825 */ /* 0x000fc800078e00ff */
[----:B------:R-:W-:-:S04]  /*9d530*/  IMAD.WIDE.U32 R162, P5, R104, 0x1eabfffe, R162 ;  /* 0x1eabfffe68a27825 */ /* 0x000fc800078a00a2 */
[----:B------:R-:W-:Y:S01]  /*9d540*/  IMAD.X R117, RZ, RZ, RZ, P1 ;  /* 0x000000ffff757224 */ /* 0x000fe200008e06ff */
[----:B------:R-:W-:Y:S01]  /*9d550*/  IADD3 R137, P1, PT, R108, R131, RZ ;  /* 0x000000836c897210 */ /* 0x000fe20007f3e0ff */
[----:B------:R-:W-:-:S04]  /*9d560*/  IMAD.WIDE.U32 R122, R45, R31, RZ ;  /* 0x0000001f2d7a7225 */ /* 0x000fc800078e00ff */
[----:B------:R-:W-:-:S04]  /*9d570*/  IMAD.WIDE.U32.X R110, R90, R47, R110, P3 ;  /* 0x0000002f5a6e7225 */ /* 0x000fc800018e046e */
[----:B------:R-:W-:-:S04]  /*9d580*/  IMAD.WIDE.U32 R134, R169, 0x434bacd7, RZ ;  /* 0x434bacd7a9867825 */ /* 0x000fc800078e00ff */
[----:B------:R-:W-:-:S04]  /*9d590*/  IMAD.WIDE.U32 R158, P3, R104, 0x6730d2a0, R158 ;  /* 0x6730d2a0689e7825 */ /* 0x000fc8000786009e */
[----:B------:R-:W-:Y:S02]  /*9d5a0*/  IMAD.X R157, RZ, RZ, RZ, P5 ;  /* 0x000000ffff9d7224 */ /* 0x000fe400028e06ff */
[----:B------:R-:W-:-:S04]  /*9d5b0*/  IMAD.WIDE.U32 R132, R169, 0x397fe69a, RZ ;  /* 0x397fe69aa9847825 */ /* 0x000fc800078e00ff */
[----:B------:R-:W-:Y:S02]  /*9d5c0*/  IMAD.MOV.U32 R116, RZ, RZ, R109 ;  /* 0x000000ffff747224 */ /* 0x000fe400078e006d */
[----:B------:R-:W-:-:S04]  /*9d5d0*/  IMAD.WIDE.U32 R152, P5, R104, 0x64774b84, R152 ;  /* 0x64774b8468987825 */ /* 0x000fc800078a0098 */
[----:B------:R-:W-:Y:S02]  /*9d5e0*/  IMAD.X R99, RZ, RZ, RZ, P3 ;  /* 0x000000ffff637224 */ /* 0x000fe400018e06ff */
[----:B------:R-:W-:-:S04]  /*9d5f0*/  IMAD.WIDE.U32.X R116, R90, R53, R116, P1 ;  /* 0x000000355a747225 */ /* 0x000fc800008e0474 */
[----:B------:R-:W-:Y:S02]  /*9d600*/  IMAD.MOV.U32 R96, RZ, RZ, R101 ;  /* 0x000000ffff607224 */ /* 0x000fe400078e0065 */
[----:B------:R-:W-:-:S04]  /*9d610*/  IMAD.WIDE.U32 R122, P3, R90, R39, R122 ;  /* 0x000000275a7a7225 */ /* 0x000fc8000786007a */
[----:B------:R-:W-:Y:S02]  /*9d620*/  IMAD.X R113, RZ, RZ, RZ, P5 ;  /* 0x000000ffff717224 */ /* 0x000fe400028e06ff */
[----:B------:R-:W-:-:S04]  /*9d630*/  IMAD.WIDE.U32 R134, P1, R104, 0x4b1ba7b6, R134 ;  /* 0x4b1ba7b668867825 */ /* 0x000fc80007820086 */
[----:B------:R-:W-:-:S04]  /*9d640*/  IMAD.WIDE.U32 R102, R104, -0x4eac0001, RZ ;  /* 0xb153ffff68667825 */ /* 0x000fc800078e00ff */
[----:B------:R-:W-:-:S04]  /*9d650*/  IMAD.WIDE.U32 R100, R104, -0x94f09dc, RZ ;  /* 0xf6b0f62468647825 */ /* 0x000fc800078e00ff */
[----:B------:R-:W-:-:S04]  /*9d660*/  IMAD.WIDE.U32 R132, P5, R104, 0x1a0111ea, R132 ;  /* 0x1a0111ea68847825 */ /* 0x000fc800078a0084 */
[----:B------:R-:W-:-:S04]  /*9d670*/  IMAD.WIDE.U32 R120, R39, R31, RZ ;  /* 0x0000001f27787225 */ /* 0x000fc800078e00ff */
[----:B------:R-:W-:-:S04]  /*9d680*/  IMAD.WIDE.U32 R166, R50, R52, R166 ;  /* 0x0000003432a67225 */ /* 0x000fc800078e00a6 */
[----:B------:R-:W-:Y:S01]  /*9d690*/  IMAD.X R93, RZ, RZ, RZ, P3 ;  /* 0x000000ffff5d7224 */ /* 0x000fe200018e06ff */
[----:B------:R-:W-:Y:S01]  /*9d6a0*/  IADD3 R125, P3, PT, R162, R103, RZ ;  /* 0x00000067a27d7210 */ /* 0x000fe20007f7e0ff */
[----:B------:R-:W-:Y:S01]  /*9d6b0*/  IMAD.X R165, RZ, RZ, RZ, P1 ;  /* 0x000000ffffa57224 */ /* 0x000fe200008e06ff */
[----:B------:R-:W-:Y:S01]  /*9d6c0*/  IADD3 RZ, P1, PT, R146, R102, RZ ;  /* 0x0000006692ff7210 */ /* 0x000fe20007f3e0ff */
[----:B------:R-:W-:Y:S02]  /*9d6d0*/  IMAD.MOV.U32 R92, RZ, RZ, R123 ;  /* 0x000000ffff5c7224 */ /* 0x000fe400078e007b */
[----:B------:R-:W-:Y:S01]  /*9d6e0*/  IMAD.WIDE.U32.X R96, R169, -0x46010001, R96, P0 ;  /* 0xb9feffffa9607825 */ /* 0x000fe200000e0460 */
[----:B------:R-:W-:Y:S02]  /*9d6f0*/  IADD3 R123, P0, PT, R158, R101, RZ ;  /* 0x000000659e7b7210 */ /* 0x000fe40007f1e0ff */
[----:B------:R-:W-:Y:S01]  /*9d700*/  IADD3.X RZ, P1, PT, R147, R125, RZ, P1, !PT ;  /* 0x0000007d93ff7210 */ /* 0x000fe20000f3e4ff */
[----:B------:R-:W-:Y:S01]  /*9d710*/  IMAD.X R91, RZ, RZ, RZ, P5 ;  /* 0x000000ffff5b7224 */ /* 0x000fe200028e06ff */
[----:B------:R-:W-:Y:S01]  /*9d720*/  IADD3 R109, P5, PT, R122, R121, RZ ;  /* 0x000000797a6d7210 */ /* 0x000fe20007fbe0ff */
[----:B------:R-:W-:-:S02]  /*9d730*/  IMAD.IADD R190, R167, 0x1, R98 ;  /* 0x00000001a7be7824 */ /* 0x000fc400078e0262 */
[----:B------:R-:W-:-:S04]  /*9d740*/  IMAD.WIDE.U32 R114, R37, R31, RZ ;  /* 0x0000001f25727225 */ /* 0x000fc800078e00ff */
        /* <DEDUP_REMOVED lines=8> */
[----:B------:R-:W-:-:S04]  /*9d7d0*/  IMAD.WIDE.U32.X R92, R90, R45, R92, P5 ;  /* 0x0000002d5a5c7225 */ /* 0x000fc800028e045c */
[----:B------:R-:W-:-:S04]  /*9d7e0*/  IMAD.WIDE.U32 R114, P5, R90, R38, R114 ;  /* 0x000000265a727225 */ /* 0x000fc800078a0072 */
[----:B------:R-:W-:-:S04]  /*9d7f0*/  IMAD.WIDE.U32 R118, R38, R31, RZ ;  /* 0x0000001f26767225 */ /* 0x000fc800078e00ff */
[----:B------:R-:W-:Y:S02]  /*9d800*/  IMAD.MOV.U32 R112, RZ, RZ, R153 ;  /* 0x000000ffff707224 */ /* 0x000fe400078e0099 */
[----:B------:R-:W-:Y:S02]  /*9d810*/  IMAD.MOV.U32 R164, RZ, RZ, R135 ;  /* 0x000000ffffa47224 */ /* 0x000fe400078e0087 */
[----:B------:R-:W-:Y:S01]  /*9d820*/  IMAD.WIDE.U32.X R112, R169, 0x64774b84, R112, P3 ;  /* 0x64774b84a9707825 */ /* 0x000fe200018e0470 */
[----:B------:R-:W-:-:S03]  /*9d830*/  IADD3 R119, P3, PT, R114, R119, RZ ;  /* 0x0000007772777210 */ /* 0x000fc60007f7e0ff */
[----:B------:R-:W-:Y:S01]  /*9d840*/  IMAD.WIDE.U32.X R164, R169, 0x4b1ba7b6, R164, P0 ;  /* 0x4b1ba7b6a9a47825 */ /* 0x000fe200000e04a4 */
[----:B------:R-:W-:-:S03]  /*9d850*/  IADD3 R168, P0, PT, R176, R166, RZ ;  /* 0x000000a6b0a87210 */ /* 0x000fc60007f1e0ff */
[----:B------:R-:W-:-:S04]  /*9d860*/  IMAD.WIDE.U32 R94, R104, 0x397fe69a, RZ ;  /* 0x397fe69a685e7825 */ /* 0x000fc800078e00ff */
[----:B------:R-:W-:Y:S01]  /*9d870*/  IMAD.X R167, RZ, RZ, RZ, P5 ;  /* 0x000000ffffa77224 */ /* 0x000fe200028e06ff */
[----:B------:R-:W-:Y:S01]  /*9d880*/  IADD3 R95, P5, PT, R132, R95, RZ ;  /* 0x0000005f845f7210 */ /* 0x000fe20007fbe0ff */
[----:B------:R-:W-:Y:S01]  /*9d890*/  IMAD.MOV.U32 R166, RZ, RZ, R115 ;  /* 0x000000ffffa67224 */ /* 0x000fe200078e0073 */
[----:B------:R-:W-:Y:S01]  /*9d8a0*/  IADD3.X R115, P2, PT, RZ, R170, RZ, P2, !PT ;  /* 0x000000aaff737210 */ /* 0x000fe2000175e4ff */
[----:B------:R-:W-:-:S04]  /*9d8b0*/  IMAD.WIDE.U32 R146, R104, -0x4eac0001, R146 ;  /* 0xb153ffff68927825 */ /* 0x000fc800078e0092 */
[----:B------:R-:W-:Y:S01]  /*9d8c0*/  IMAD.WIDE.U32.X R166, R90, R37, R166, P3 ;  /* 0x000000255aa67225 */ /* 0x000fe200018e04a6 */
[----:B------:R-:W-:-:S03]  /*9d8d0*/  IADD3 RZ, P3, PT, R154, R100, RZ ;  /* 0x000000649aff7210 */ /* 0x000fc60007f7e0ff */
[----:B------:R-:W-:Y:S01]  /*9d8e0*/  IMAD.MOV.U32 R90, RZ, RZ, R133 ;  /* 0x000000ffff5a7224 */ /* 0x000fe200078e0085 */
[----:B------:R-:W-:Y:S01]  /*9d8f0*/  IADD3.X RZ, P3, PT, R155, R123, RZ, P3, !PT ;  /* 0x0000007b9bff7210 */ /* 0x000fe20001f7e4ff */
[----:B------:R-:W-:-:S04]  /*9d900*/  IMAD.WIDE.U32 R100, R50, R39, R160 ;  /* 0x0000002732647225 */ /* 0x000fc800078e00a0 */
[----:B------:R-:W-:Y:S01]  /*9d910*/  IMAD.WIDE.U32.X R90, R169, 0x1a0111ea, R90, P5 ;  /* 0x1a0111eaa95a7825 */ /* 0x000fe200028e045a */
[----:B------:R-:W-:-:S03]  /*9d920*/  IADD3.X R169, P0, PT, R190, R173, RZ, P0, !PT ;  /* 0x000000adbea97210 */ /* 0x000fc6000071e4ff */
[----:B------:R-:W-:Y:S01]  /*9d930*/  IMAD.IADD R162, R147, 0x1, R162 ;  /* 0x0000000193a27824 */ /* 0x000fe200078e02a2 */
[----:B------:R-:W-:Y:S01]  /*9d940*/  IADD3.X R115, P5, PT, RZ, R115, RZ, P0, !PT ;  /* 0x00000073ff737210 */ /* 0x000fe200007be4ff */
[----:B------:R-:W-:Y:S01]  /*9d950*/  IMAD.IADD R88, R101, 0x1, R88 ;  /* 0x0000000165587824 */ /* 0x000fe200078e0258 */
[----:B------:R-:W-:Y:S01]  /*9d960*/  IADD3 RZ, P0, PT, R160, R86, RZ ;  /* 0x00000056a0ff7210 */ /* 0x000fe20007f1e0ff */
[----:B------:R-:W-:Y:S01]  /*9d970*/  IMAD.WIDE.U32 R154, R104, -0x94f09dc, R154 ;  /* 0xf6b0f624689a7825 */ /* 0x000fe200078e009a */
[----:B------:R-:W-:Y:S02]  /*9d980*/  IADD3.X R171, PT, PT, RZ, RZ, R171, P5, P2 ;  /* 0x000000ffffab7210 */ /* 0x000fe40002fe44ab */
[----:B------:R-:W-:Y:S01]  /*9d990*/  IADD3.X R147, P4, PT, RZ, R96, RZ, P4, !PT ;  /* 0x00000060ff937210 */ /* 0x000fe2000279e4ff */
[----:B------:R-:W-:Y:S01]  /*9d9a0*/  IMAD.IADD R158, R155, 0x1, R158 ;  /* 0x000000019b9e7824 */ /* 0x000fe200078e029e */
[----:B------:R-:W-:Y:S02]  /*9d9b0*/  IADD3 R100, P5, PT, R115, R100, RZ ;  /* 0x0000006473647210 */ /* 0x000fe40007fbe0ff */
[----:B------:R-:W-:Y:S01]  /*9d9c0*/  IADD3.X RZ, P0, PT, R161, R177, RZ, P0, !PT ;  /* 0x000000b1a1ff7210 */ /* 0x000fe2000071e4ff */
[----:B------:R-:W-:Y:S01]  /*9d9d0*/  IMAD.WIDE.U32 R160, R44, R33, RZ ;  /* 0x000000212ca07225 */ /* 0x000fe200078e00ff */
[----:B------:R-:W-:-:S02]  /*9d9e0*/  IADD3.X R147, P6, PT, RZ, R147, RZ, P6, !PT ;  /* 0x00000093ff937210 */ /* 0x000fc400037de4ff */
[----:B------:R-:W-:Y:S01]  /*9d9f0*/  IADD3.X R101, P5, PT, R88, R171, RZ, P5, !PT ;  /* 0x000000ab58657210 */ /* 0x000fe20002fbe4ff */
[----:B------:R-:W-:Y:S01]  /*9da00*/  IMAD.WIDE.U32 R170, R44, R30, RZ ;  /* 0x0000001e2caa7225 */ /* 0x000fe200078e00ff */
[----:B------:R-:W-:Y:S02]  /*9da10*/  IADD3.X R115, P0, PT, RZ, R60, RZ, P0, !PT ;  /* 0x0000003cff737210 */ /* 0x000fe4000071e4ff */
[----:B------:R-:W-:Y:S02]  /*9da20*/  IADD3 R146, P2, PT, R147, R146, RZ ;  /* 0x0000009293927210 */ /* 0x000fe40007f5e0ff */
[----:B------:R-:W-:Y:S02]  /*9da30*/  IADD3.X R97, PT, PT, RZ, RZ, R97, P6, P4 ;  /* 0x000000ffff617210 */ /* 0x000fe400037e8461 */
[----:B------:R-:W-:Y:S02]  /*9da40*/  IADD3.X R115, P4, PT, RZ, R115, RZ, P5, !PT ;  /* 0x00000073ff737210 */ /* 0x000fe40002f9e4ff */
[----:B------:R-:W-:-:S02]  /*9da50*/  IADD3.X R147, P2, PT, R162, R97, RZ, P2, !PT ;  /* 0x00000061a2937210 */ /* 0x000fc4000175e4ff */
[----:B------:R-:W-:Y:S02]  /*9da60*/  IADD3.X R97, PT, PT, RZ, RZ, R61, P4, P0 ;  /* 0x000000ffff617210 */ /* 0x000fe400027e043d */
[----:B------:R-:W-:Y:S02]  /*9da70*/  IADD3.X R155, P1, PT, RZ, R156, RZ, P1, !PT ;  /* 0x0000009cff9b7210 */ /* 0x000fe40000f3e4ff */
[-C--:B------:R-:W-:Y:S02]  /*9da80*/  IADD3 RZ, P4, PT, RZ, R49.reuse, RZ ;  /* 0x00000031ffff7210 */ /* 0x080fe40007f9e0ff */
[----:B------:R-:W-:Y:S02]  /*9da90*/  IADD3 R60, P0, PT, R59, R49, RZ ;  /* 0x000000313b3c7210 */ /* 0x000fe40007f1e0ff */
[----:B------:R-:W-:Y:S02]  /*9daa0*/  IADD3.X R155, P2, PT, RZ, R155, RZ, P2, !PT ;  /* 0x0000009bff9b7210 */ /* 0x000fe4000175e4ff */
[----:B------:R-:W-:-:S02]  /*9dab0*/  IADD3.X RZ, P4, PT, RZ, R51, RZ, P4, !PT ;  /* 0x00000033ffff7210 */ /* 0x000fc4000279e4ff */
[----:B------:R-:W-:Y:S02]  /*9dac0*/  IADD3.X R61, P0, PT, R89, R51, RZ, P0, !PT ;  /* 0x00000033593d7210 */ /* 0x000fe4000071e4ff */
[----:B------:R-:W-:Y:S02]  /*9dad0*/  IADD3 RZ, P6, PT, R60, R48, RZ ;  /* 0x000000303cff7210 */ /* 0x000fe40007fde0ff */
[----:B------:R-:W-:Y:S01]  /*9dae0*/  IADD3.X R157, PT, PT, RZ, RZ, R157, P2, P1 ;  /* 0x000000ffff9d7210 */ /* 0x000fe200017e249d */
[----:B------:R-:W-:Y:S01]  /*9daf0*/  IMAD.WIDE.U32 R50, R50, R38, R60 ;  /* 0x0000002632327225 */ /* 0x000fe200078e003c */
[----:B------:R-:W-:Y:S02]  /*9db00*/  IADD3.X R48, P1, PT, RZ, RZ, RZ, P4, !PT ;  /* 0x000000ffff307210 */ /* 0x000fe4000273e4ff */
[----:B------:R-:W-:Y:S01]  /*9db10*/  IADD3 RZ, P5, PT, R168, R150, RZ ;  /* 0x00000096a8ff7210 */ /* 0x000fe20007fbe0ff */
[----:B------:R-:W-:Y:S01]  /*9db20*/  IMAD.IADD R58, R51, 0x1, R58 ;  /* 0x00000001333a7824 */ /* 0x000fe200078e023a */
[----:B------:R-:W-:Y:S01]  /*9db30*/  IADD3.X R89, P0, PT, RZ, RZ, RZ, P0, !PT ;  /* 0x000000ffff597210 */ /* 0x000fe2000071e4ff */
[----:B------:R-:W-:Y:S01]  /*9db40*/  IMAD.X R49, RZ, RZ, RZ, P1 ;  /* 0x000000ffff317224 */ /* 0x000fe200008e06ff */
[----:B------:R-:W-:-:S02]  /*9db50*/  IADD3 R154, P4, PT, R155, R154, RZ ;  /* 0x0000009a9b9a7210 */ /* 0x000fc40007f9e0ff */
[----:B------:R-:W-:Y:S01]  /*9db60*/  IADD3.X RZ, P5, PT, R169, R121, RZ, P5, !PT ;  /* 0x00000079a9ff7210 */ /* 0x000fe20002fbe4ff */
[----:B------:R-:W-:Y:S01]  /*9db70*/  IMAD.WIDE.U32 R168, R104, -0xc7aed41, R168 ;  /* 0xf38512bf68a87825 */ /* 0x000fe200078e00a8 */
[----:B------:R-:W-:Y:S02]  /*9db80*/  IADD3 R89, P1, PT, R89, R48, RZ ;  /* 0x0000003059597210 */ /* 0x000fe40007f3e0ff */
[----:B------:R-:W-:Y:S01]  /*9db90*/  IADD3.X R155, P4, PT, R158, R157, RZ, P4, !PT ;  /* 0x0000009d9e9b7210 */ /* 0x000fe2000279e4ff */
[----:B------:R-:W-:Y:S01]  /*9dba0*/  IMAD.IADD R152, R169, 0x1, R152 ;  /* 0x00000001a9987824 */ /* 0x000fe200078e0298 */
[----:B------:R-:W-:Y:S02]  /*9dbb0*/  IADD3.X R48, P3, PT, RZ, R98, RZ, P3, !PT ;  /* 0x00000062ff307210 */ /* 0x000fe40001f7e4ff */
[----:B------:R-:W-:Y:S02]  /*9dbc0*/  IADD3.X R60, PT, PT, R49, RZ, RZ, P1, P0 ;  /* 0x000000ff313c7210 */ /* 0x000fe40000fe04ff */
[----:B------:R-:W-:Y:S01]  /*9dbd0*/  IADD3.X R169, P4, PT, RZ, R48, RZ, P4, !PT ;  /* 0x00000030ffa97210 */ /* 0x000fe2000279e4ff */
[----:B------:R-:W-:Y:S01]  /*9dbe0*/  IMAD.WIDE.U32 R48, R104, 0x434bacd7, R100 ;  /* 0x434bacd768307825 */ /* 0x000fe200078e0064 */
[----:B------:R-:W-:-:S02]  /*9dbf0*/  IADD3 R50, P1, PT, R115, R50, RZ ;  /* 0x0000003273327210 */ /* 0x000fc40007f3e0ff */
[----:B------:R-:W-:Y:S01]  /*9dc00*/  IADD3.X R99, PT, PT, RZ, RZ, R99, P4, P3 ;  /* 0x000000ffff637210 */ /* 0x000fe200027e6463 */
[----:B------:R-:W-:Y:S01]  /*9dc10*/  IMAD.IADD R134, R49, 0x1, R134 ;  /* 0x0000000131867824 */ /* 0x000fe200078e0286 */
[----:B------:R-:W-:Y:S02]  /*9dc20*/  IADD3 R168, P4, PT, R169, R168, RZ ;  /* 0x000000a8a9a87210 */ /* 0x000fe40007f9e0ff */
[----:B------:R-:W-:Y:S01]  /*9dc30*/  IADD3 RZ, P2, PT, R146, R140, RZ ;  /* 0x0000008c92ff7210 */ /* 0x000fe20007f5e0ff */
[----:B------:R-:W-:Y:S01]  /*9dc40*/  IMAD.WIDE.U32 R140, R55, R34, RZ ;  /* 0x00000022378c7225 */ /* 0x000fe200078e00ff */
[----:B------:R-:W-:Y:S02]  /*9dc50*/  IADD3.X RZ, P6, PT, R61, R178, RZ, P6, !PT ;  /* 0x000000b23dff7210 */ /* 0x000fe400037de4ff */
[----:B------:R-:W-:Y:S02]  /*9dc60*/  IADD3.X R169, P4, PT, R152, R99, RZ, P4, !PT ;  /* 0x0000006398a97210 */ /* 0x000fe4000279e4ff */
[----:B------:R-:W-:-:S02]  /*9dc70*/  IADD3.X R59, P5, PT, RZ, R112, RZ, P5, !PT ;  /* 0x00000070ff3b7210 */ /* 0x000fc40002fbe4ff */
[----:B------:R-:W-:Y:S02]  /*9dc80*/  IADD3.X R51, P1, PT, R58, R97, RZ, P1, !PT ;  /* 0x000000613a337210 */ /* 0x000fe40000f3e4ff */
[----:B------:R-:W-:Y:S01]  /*9dc90*/  IADD3.X RZ, P2, PT, R147, R105, RZ, P2, !PT ;  /* 0x0000006993ff7210 */ /* 0x000fe2000175e4ff */
[----:B------:R-:W-:Y:S01]  /*9dca0*/  IMAD.WIDE.U32 R146, R31, R44, R146 ;  /* 0x0000002c1f927225 */ /* 0x000fe200078e0092 */
[----:B------:R-:W-:Y:S02]  /*9dcb0*/  IADD3.X R58, P6, PT, RZ, R144, RZ, P6, !PT ;  /* 0x00000090ff3a7210 */ /* 0x000fe400037de4ff */
[----:B------:R-:W-:Y:S01]  /*9dcc0*/  IADD3.X R59, P4, PT, RZ, R59, RZ, P4, !PT ;  /* 0x0000003bff3b7210 */ /* 0x000fe2000279e4ff */
[----:B------:R-:W-:Y:S01]  /*9dcd0*/  IMAD.IADD R143, R147, 0x1, R142 ;  /* 0x00000001938f7824 */ /* 0x000fe200078e028e */
[----:B------:R-:W-:Y:S01]  /*9dce0*/  IADD3.X R58, P1, PT, RZ, R58, RZ, P1, !PT ;  /* 0x0000003aff3a7210 */ /* 0x000fe20000f3e4ff */
[----:B------:R-:W-:Y:S01]  /*9dcf0*/  IMAD.WIDE.U32 R104, R104, 0x397fe69a, R50 ;  /* 0x397fe69a68687825 */ /* 0x000fe200078e0032 */
[----:B------:R-:W-:-:S02]  /*9dd00*/  IADD3 RZ, P0, PT, R100, R102, RZ ;  /* 0x0000006664ff7210 */ /* 0x000fc40007f1e0ff */
[----:B------:R-:W-:Y:S01]  /*9dd10*/  IADD3.X R113, PT, PT, RZ, RZ, R113, P4, P5 ;  /* 0x000000ffff717210 */ /* 0x000fe200027ea471 */
[----:B------:R-:W-:Y:S01]  /*9dd20*/  IMAD.IADD R132, R105, 0x1, R132 ;  /* 0x0000000169847824 */ /* 0x000fe200078e0284 */
[----:B------:R-:W-:Y:S01]  /*9dd30*/  IADD3 RZ, P4, PT, RZ, R146, RZ ;  /* 0x00000092ffff7210 */ /* 0x000fe20007f9e0ff */
[----:B------:R-:W-:Y:S01]  /*9dd40*/  IMAD.WIDE.U32 R96, R146, -0x30003, RZ ;  /* 0xfffcfffd92607825 */ /* 0x000fe200078e00ff */
[----:B------:R-:W-:Y:S02]  /*9dd50*/  IADD3 RZ, P3, PT, R154, R148, RZ ;  /* 0x000000949aff7210 */ /* 0x000fe40007f7e0ff */
[----:B------:R-:W-:Y:S01]  /*9dd60*/  IADD3.X R115, PT, PT, RZ, RZ, R145, P1, P6 ;  /* 0x000000ffff737210 */ /* 0x000fe20000fec491 */
[----:B------:R-:W-:Y:S01]  /*9dd70*/  IMAD.MOV.U32 R142, RZ, RZ, R146 ;  /* 0x000000ffff8e7224 */ /* 0x000fe200078e0092 */
[----:B------:R-:W-:Y:S01]  /*9dd80*/  IADD3.X RZ, P0, PT, R101, R103, RZ, P0, !PT ;  /* 0x0000006765ff7210 */ /* 0x000fe2000071e4ff */
[----:B------:R-:W-:Y:S01]  /*9dd90*/  IMAD.WIDE.U32 R144, R75, R34, RZ ;  /* 0x000000224b907225 */ /* 0x000fe200078e00ff */
[----:B------:R-:W-:-:S02]  /*9dda0*/  IADD3 R48, P1, PT, R59, R48, RZ ;  /* 0x000000303b307210 */ /* 0x000fc40007f3e0ff */
[----:B------:R-:W-:Y:S02]  /*9ddb0*/  IADD3.X R59, P2, PT, RZ, R106, RZ, P2, !PT ;  /* 0x0000006aff3b7210 */ /* 0x000fe4000175e4ff */
[----:B------:R-:W-:Y:S02]  /*9ddc0*/  IADD3.X RZ, P4, PT, RZ, R143, RZ, P4, !PT ;  /* 0x0000008fffff7210 */ /* 0x000fe4000279e4ff */
[----:B------:R-:W-:Y:S02]  /*9ddd0*/  IADD3 RZ, P6, PT, R50, R94, RZ ;  /* 0x0000005e32ff7210 */ /* 0x000fe40007fde0ff */
[----:B------:R-:W-:Y:S01]  /*9dde0*/  IADD3.X RZ, P3, PT, R155, R87, RZ, P3, !PT ;  /* 0x000000579bff7210 */ /* 0x000fe20001f7e4ff */
[----:B------:R-:W-:Y:S01]  /*9ddf0*/  IMAD.WIDE.U32 R154, R31, R75, R154 ;  /* 0x0000004b1f9a7225 */ /* 0x000fe200078e009a */
[----:B------:R-:W-:Y:S02]  /*9de00*/  IADD3.X R49, P1, PT, R134, R113, RZ, P1, !PT ;  /* 0x0000007186317210 */ /* 0x000fe40000f3e4ff */
[----:B------:R-:W-:Y:S01]  /*9de10*/  IADD3.X R151, P0, PT, RZ, R164, RZ, P0, !PT ;  /* 0x000000a4ff977210 */ /* 0x000fe2000071e4ff */
[----:B------:R-:W-:Y:S01]  /*9de20*/  IMAD.IADD R136, R155, 0x1, R136 ;  /* 0x000000019b887824 */ /* 0x000fe200078e0288 */
[----:B------:R-:W-:Y:S01]  /*9de30*/  IADD3.X R59, P4, PT, RZ, R59, RZ, P4, !PT ;  /* 0x0000003bff3b7210 */ /* 0x000fe2000279e4ff */
[----:B------:R-:W-:Y:S01]  /*9de40*/  IMAD.WIDE.U32 R112, R96, 0x434bacd7, RZ ;  /* 0x434bacd760707825 */ /* 0x000fe200078e00ff */
[----:B------:R-:W-:-:S02]  /*9de50*/  IADD3.X RZ, P6, PT, R51, R95, RZ, P6, !PT ;  /* 0x0000005f33ff7210 */ /* 0x000fc400037de4ff */
[----:B------:R-:W-:Y:S01]  /*9de60*/  IADD3.X R151, P5, PT, RZ, R151, RZ, P1, !PT ;  /* 0x00000097ff977210 */ /* 0x000fe20000fbe4ff */
[----:B------:R-:W-:Y:S01]  /*9de70*/  IMAD R51, R143, -0x30003, RZ ;  /* 0xfffcfffd8f337824 */ /* 0x000fe200078e02ff */
[----:B------:R-:W-:Y:S01]  /*9de80*/  IADD3 R50, P1, PT, R59, R154, RZ ;  /* 0x0000009a3b327210 */ /* 0x000fe20007f3e0ff */
[----:B------:R-:W-:Y:S01]  /*9de90*/  IMAD.WIDE.U32 R94, R31, R54, R168 ;  /* 0x000000361f5e7225 */ /* 0x000fe200078e00a8 */
[----:B------:R-:W-:Y:S02]  /*9dea0*/  IADD3.X R107, PT, PT, RZ, RZ, R107, P4, P2 ;  /* 0x000000ffff6b7210 */ /* 0x000fe400027e446b */
[----:B------:R-:W-:Y:S01]  /*9deb0*/  IADD3.X R165, PT, PT, RZ, RZ, R165, P5, P0 ;  /* 0x000000ffffa57210 */ /* 0x000fe20002fe04a5 */
[----:B------:R-:W-:Y:S01]  /*9dec0*/  IMAD R121, R146, -0x760c0004, R51 ;  /* 0x89f3fffc92797824 */ /* 0x000fe200078e0233 */
[----:B------:R-:W-:Y:S01]  /*9ded0*/  IADD3 R150, P2, PT, R151, R104, RZ ;  /* 0x0000006897967210 */ /* 0x000fe20007f5e0ff */
[----:B------:R-:W-:Y:S01]  /*9dee0*/  IMAD.IADD R124, R95, 0x1, R124 ;  /* 0x000000015f7c7824 */ /* 0x000fe200078e027c */
[----:B------:R-:W-:Y:S01]  /*9def0*/  IADD3.X R51, P1, PT, R136, R107, RZ, P1, !PT ;  /* 0x0000006b88337210 */ /* 0x000fe20000f3e4ff */
[----:B------:R-:W-:Y:S01]  /*9df00*/  IMAD.IADD R121, R97, 0x1, R121 ;  /* 0x0000000161797824 */ /* 0x000fe200078e0279 */
[----:B------:R-:W-:Y:S01]  /*9df10*/  IADD3.X R61, P3, PT, RZ, R126, RZ, P3, !PT ;  /* 0x0000007eff3d7210 */ /* 0x000fe20001f7e4ff */
[----:B------:R-:W-:Y:S01]  /*9df20*/  IMAD.WIDE.U32 R104, R96, 0x397fe69a, RZ ;  /* 0x397fe69a60687825 */ /* 0x000fe200078e00ff */
[----:B------:R-:W-:-:S02]  /*9df30*/  IADD3.X R151, P2, PT, R132, R165, RZ, P2, !PT ;  /* 0x000000a584977210 */ /* 0x000fc4000175e4ff */
[----:B------:R-:W-:Y:S01]  /*9df40*/  IADD3.X R107, P6, PT, RZ, R90, RZ, P6, !PT ;  /* 0x0000005aff6b7210 */ /* 0x000fe200037de4ff */
[C---:B------:R-:W-:Y:S01]  /*9df50*/  IMAD.WIDE.U32 R100, R121.reuse, -0xc7aed41, RZ ;  /* 0xf38512bf79647825 */ /* 0x040fe200078e00ff */
[----:B------:R-:W-:Y:S02]  /*9df60*/  IADD3 RZ, P5, PT, R168, R138, RZ ;  /* 0x0000008aa8ff7210 */ /* 0x000fe40007fbe0ff */
[----:B------:R-:W-:Y:S01]  /*9df70*/  IADD3.X R61, P1, PT, RZ, R61, RZ, P1, !PT ;  /* 0x0000003dff3d7210 */ /* 0x000fe20000f3e4ff */
[C---:B------:R-:W-:Y:S01]  /*9df80*/  IMAD.WIDE.U32 R132, R121.reuse, 0x434bacd7, RZ ;  /* 0x434bacd779847825 */ /* 0x040fe200078e00ff */
[----:B------:R-:W-:Y:S02]  /*9df90*/  IADD3 R106, P0, PT, R58, R89, RZ ;  /* 0x000000593a6a7210 */ /* 0x000fe40007f1e0ff */
[----:B------:R-:W-:Y:S01]  /*9dfa0*/  IADD3.X R107, P4, PT, RZ, R107, RZ, P2, !PT ;  /* 0x0000006bff6b7210 */ /* 0x000fe2000179e4ff */
[----:B------:R-:W-:Y:S01]  /*9dfb0*/  IMAD.WIDE.U32 R58, R121, -0x5555, RZ ;  /* 0xffffaaab793a7825 */ /* 0x000fe200078e00ff */
[----:B------:R-:W-:-:S02]  /*9dfc0*/  IADD3.X RZ, P5, PT, R169, R139, RZ, P5, !PT ;  /* 0x0000008ba9ff7210 */ /* 0x000fc40002fbe4ff */
[----:B------:R-:W-:Y:S01]  /*9dfd0*/  IADD3 R94, P2, PT, R61, R94, RZ ;  /* 0x0000005e3d5e7210 */ /* 0x000fe20007f5e0ff */
[----:B------:R-:W-:Y:S01]  /*9dfe0*/  IMAD.WIDE.U32 R88, R121, -0x4eac0001, RZ ;  /* 0xb153ffff79587825 */ /* 0x000fe200078e00ff */
[----:B------:R-:W-:Y:S02]  /*9dff0*/  IADD3.X R127, PT, PT, RZ, RZ, R127, P1, P3 ;  /* 0x000000ffff7f7210 */ /* 0x000fe40000fe647f */
[----:B------:R-:W-:Y:S01]  /*9e000*/  IADD3.X R115, P0, PT, R115, R60, RZ, P0, !PT ;  /* 0x0000003c73737210 */ /* 0x000fe2000071e4ff */
[----:B------:R-:W-:Y:S01]  /*9e010*/  IMAD.WIDE.U32 R60, R96, -0x5555, RZ ;  /* 0xffffaaab603c7825 */ /* 0x000fe200078e00ff */
[----:B------:R-:W-:Y:S02]  /*9e020*/  IADD3.X R152, PT, PT, RZ, RZ, R91, P4, P6 ;  /* 0x000000ffff987210 */ /* 0x000fe400027ec45b */
[----:B------:R-:W-:Y:S01]  /*9e030*/  IADD3.X R95, P2, PT, R124, R127, RZ, P2, !PT ;  /* 0x0000007f7c5f7210 */ /* 0x000fe2000175e4ff */
[----:B------:R-:W-:Y:S01]  /*9e040*/  IMAD.WIDE.U32 R58, P6, R96, -0x46010001, R58 ;  /* 0xb9feffff603a7825 */ /* 0x000fe200078c003a */
[----:B------:R-:W-:-:S02]  /*9e050*/  IADD3.X R135, P5, PT, RZ, R110, RZ, P5, !PT ;  /* 0x0000006eff877210 */ /* 0x000fc40002fbe4ff */
[----:B------:R-:W-:Y:S01]  /*9e060*/  IADD3 RZ, P1, PT, R146, R60, RZ ;  /* 0x0000003c92ff7210 */ /* 0x000fe20007f3e0ff */
[----:B------:R-:W-:Y:S01]  /*9e070*/  IMAD.WIDE.U32 R90, R96, -0x5555, R142 ;  /* 0xffffaaab605a7825 */ /* 0x000fe200078e008e */
[----:B------:R-:W-:Y:S02]  /*9e080*/  IADD3.X R135, P2, PT, RZ, R135, RZ, P2, !PT ;  /* 0x00000087ff877210 */ /* 0x000fe4000175e4ff */
[----:B------:R-:W-:Y:S01]  /*9e090*/  IADD3 R99, P3, PT, R58, R61, RZ ;  /* 0x0000003d3a637210 */ /* 0x000fe20007f7e0ff */
[----:B------:R-:W-:Y:S01]  /*9e0a0*/  IMAD.WIDE.U32 R60, R121, -0x94f09dc, RZ ;  /* 0xf6b0f624793c7825 */ /* 0x000fe200078e00ff */
[----:B------:R-:W-:Y:S02]  /*9e0b0*/  IADD3.X R123, PT, PT, RZ, RZ, R111, P2, P5 ;  /* 0x000000ffff7b7210 */ /* 0x000fe400017ea46f */
[----:B------:R-:W-:Y:S01]  /*9e0c0*/  IADD3 RZ, P4, PT, R48, R130, RZ ;  /* 0x0000008230ff7210 */ /* 0x000fe20007f9e0ff */
[----:B------:R-:W-:Y:S01]  /*9e0d0*/  IMAD.X R87, RZ, RZ, RZ, P6 ;  /* 0x000000ffff577224 */ /* 0x000fe200030e06ff */
[----:B------:R-:W-:Y:S01]  /*9e0e0*/  IADD3 RZ, P6, PT, RZ, R90, RZ ;  /* 0x0000005affff7210 */ /* 0x000fe20007fde0ff */
[----:B------:R-:W-:Y:S01]  /*9e0f0*/  IMAD.MOV.U32 R86, RZ, RZ, R59 ;  /* 0x000000ffff567224 */ /* 0x000fe200078e003b */
[----:B------:R-:W-:Y:S01]  /*9e100*/  IADD3.X RZ, P4, PT, R49, R137, RZ, P4, !PT ;  /* 0x0000008931ff7210 */ /* 0x000fe2000279e4ff */
[----:B------:R-:W-:-:S02]  /*9e110*/  IMAD.IADD R97, R91, 0x1, R58 ;  /* 0x000000015b617824 */ /* 0x000fc400078e023a */
[----:B------:R-:W-:-:S03]  /*9e120*/  IMAD.WIDE.U32 R90, R96, -0x4eac0001, RZ ;  /* 0xb153ffff605a7825 */ /* 0x000fc600078e00ff */
[----:B------:R-:W-:Y:S01]  /*9e130*/  IADD3.X RZ, P6, PT, RZ, R97, RZ, P6, !PT ;  /* 0x00000061ffff7210 */ /* 0x000fe200037de4ff */
[----:B------:R-:W-:Y:S01]  /*9e140*/  IMAD.WIDE.U32 R88, P5, R96, 0x1eabfffe, R88 ;  /* 0x1eabfffe60587825 */ /* 0x000fe200078a0058 */
[----:B------:R-:W-:-:S03]  /*9e150*/  IADD3 RZ, P2, PT, R50, R90, RZ ;  /* 0x0000005a32ff7210 */ /* 0x000fc60007f5e0ff */
[----:B------:R-:W-:-:S04]  /*9e160*/  IMAD.WIDE.U32.X R86, R121, -0x46010001, R86, P3 ;  /* 0xb9feffff79567825 */ /* 0x000fc800018e0456 */
[----:B------:R-:W-:-:S04]  /*9e170*/  IMAD.WIDE.U32 R58, P3, R96, 0x6730d2a0, R60 ;  /* 0x6730d2a0603a7825 */ /* 0x000fc8000786003c */
[----:B------:R-:W-:Y:S01]  /*9e180*/  IMAD.X R61, RZ, RZ, RZ, P5 ;  /* 0x000000ffff3d7224 */ /* 0x000fe200028e06ff */
[----:B------:R-:W-:Y:S01]  /*9e190*/  IADD3 R103, P5, PT, R88, R91, RZ ;  /* 0x0000005b58677210 */ /* 0x000fe20007fbe0ff */
[----:B------:R-:W-:-:S03]  /*9e1a0*/  IMAD.WIDE.U32 R90, R96, -0x94f09dc, RZ ;  /* 0xf6b0f624605a7825 */ /* 0x000fc600078e00ff */
[----:B------:R-:W-:Y:S01]  /*9e1b0*/  IADD3.X RZ, P2, PT, R51, R103, RZ, P2, !PT ;  /* 0x0000006733ff7210 */ /* 0x000fe2000175e4ff */
[----:B------:R-:W-:Y:S02]  /*9e1c0*/  IMAD.MOV.U32 R60, RZ, RZ, R89 ;  /* 0x000000ffff3c7224 */ /* 0x000fe400078e0059 */
[----:B------:R-:W-:Y:S01]  /*9e1d0*/  IMAD.X R127, RZ, RZ, RZ, P3 ;  /* 0x000000ffff7f7224 */ /* 0x000fe200018e06ff */
[----:B------:R-:W-:Y:S01]  /*9e1e0*/  IADD3.X RZ, P3, PT, R143, R99, RZ, P1, !PT ;  /* 0x000000638fff7210 */ /* 0x000fe20000f7e4ff */
[----:B------:R-:W-:Y:S01]  /*9e1f0*/  IMAD.WIDE.U32.X R60, R121, 0x1eabfffe, R60, P5 ;  /* 0x1eabfffe793c7825 */ /* 0x000fe200028e043c */
[----:B------:R-:W-:Y:S02]  /*9e200*/  IADD3 R89, P5, PT, R58, R91, RZ ;  /* 0x0000005b3a597210 */ /* 0x000fe40007fbe0ff */
[----:B------:R-:W-:Y:S01]  /*9e210*/  IADD3.X R139, P3, PT, RZ, R86, RZ, P3, !PT ;  /* 0x00000056ff8b7210 */ /* 0x000fe20001f7e4ff */
[----:B------:R-:W-:Y:S01]  /*9e220*/  IMAD.MOV.U32 R126, RZ, RZ, R59 ;  /* 0x000000ffff7e7224 */ /* 0x000fe200078e003b */
[----:B------:R-:W-:Y:S01]  /*9e230*/  IADD3.X R153, P2, PT, RZ, R60, RZ, P2, !PT ;  /* 0x0000003cff997210 */ /* 0x000fe2000175e4ff */
[----:B------:R-:W-:Y:S01]  /*9e240*/  IMAD.WIDE.U32 R100, P1, R96, 0x64774b84, R100 ;  /* 0x64774b8460647825 */ /* 0x000fe20007820064 */
[----:B------:R-:W-:-:S03]  /*9e250*/  IADD3.X R139, P6, PT, RZ, R139, RZ, P6, !PT ;  /* 0x0000008bff8b7210 */ /* 0x000fc600037de4ff */
[----:B------:R-:W-:Y:S01]  /*9e260*/  IMAD.WIDE.U32.X R126, R121, 0x6730d2a0, R126, P5 ;  /* 0x6730d2a0797e7825 */ /* 0x000fe200028e047e */
[----:B------:R-:W-:Y:S02]  /*9e270*/  IADD3.X R87, PT, PT, RZ, RZ, R87, P6, P3 ;  /* 0x000000ffff577210 */ /* 0x000fe400037e6457 */
[----:B------:R-:W-:Y:S01]  /*9e280*/  IADD3 RZ, P3, PT, R150, R120, RZ ;  /* 0x0000007896ff7210 */ /* 0x000fe20007f7e0ff */
[----:B------:R-:W-:-:S03]  /*9e290*/  IMAD.WIDE.U32 R132, P5, R96, 0x4b1ba7b6, R132 ;  /* 0x4b1ba7b660847825 */ /* 0x000fc600078a0084 */
[----:B------:R-:W-:Y:S01]  /*9e2a0*/  IADD3.X RZ, P3, PT, R151, R109, RZ, P3, !PT ;  /* 0x0000006d97ff7210 */ /* 0x000fe20001f7e4ff */
[----:B------:R-:W-:Y:S02]  /*9e2b0*/  IMAD.X R111, RZ, RZ, RZ, P5 ;  /* 0x000000ffff6f7224 */ /* 0x000fe400028e06ff */
[----:B------:R-:W-:Y:S01]  /*9e2c0*/  IMAD.MOV.U32 R124, RZ, RZ, R101 ;  /* 0x000000ffff7c7224 */ /* 0x000fe200078e0065 */
[----:B------:R-:W-:Y:S01]  /*9e2d0*/  IADD3 R101, P5, PT, R132, R113, RZ ;  /* 0x0000007184657210 */ /* 0x000fe20007fbe0ff */
[----:B------:R-:W-:-:S04]  /*9e2e0*/  IMAD.WIDE.U32 R98, R121, 0x397fe69a, RZ ;  /* 0x397fe69a79627825 */ /* 0x000fc800078e00ff */
[----:B------:R-:W-:Y:S02]  /*9e2f0*/  IMAD.MOV.U32 R110, RZ, RZ, R133 ;  /* 0x000000ffff6e7224 */ /* 0x000fe400078e0085 */
[----:B------:R-:W-:-:S04]  /*9e300*/  IMAD.WIDE.U32 R50, R96, -0x4eac0001, R50 ;  /* 0xb153ffff60327825 */ /* 0x000fc800078e0032 */
[----:B------:R-:W-:Y:S01]  /*9e310*/  IMAD.WIDE.U32.X R110, R121, 0x4b1ba7b6, R110, P5 ;  /* 0x4b1ba7b6796e7825 */ /* 0x000fe200028e046e */
[----:B------:R-:W-:-:S03]  /*9e320*/  IADD3 R138, P6, PT, R139, R50, RZ ;  /* 0x000000328b8a7210 */ /* 0x000fc60007fde0ff */
[----:B------:R-:W-:-:S04]  /*9e330*/  IMAD.WIDE.U32 R98, P5, R96, 0x1a0111ea, R98 ;  /* 0x1a0111ea60627825 */ /* 0x000fc800078a0062 */
[----:B------:R-:W-:Y:S01]  /*9e340*/  IMAD.X R103, RZ, RZ, RZ, P5 ;  /* 0x000000ffff677224 */ /* 0x000fe200028e06ff */
[----:B------:R-:W-:Y:S01]  /*9e350*/  IADD3 R97, P5, PT, R98, R105, RZ ;  /* 0x0000006962617210 */ /* 0x000fe20007fbe0ff */
[----:B------:R-:W-:Y:S02]  /*9e360*/  IMAD.IADD R88, R51, 0x1, R88 ;  /* 0x0000000133587824 */ /* 0x000fe400078e0258 */
[----:B------:R-:W-:-:S03]  /*9e370*/  IMAD.WIDE.U32 R48, R31, R52, R48 ;  /* 0x000000341f307225 */ /* 0x000fc600078e0030 */
[----:B------:R-:W-:Y:S01]  /*9e380*/  IADD3.X R139, P6, PT, R88, R87, RZ, P6, !PT ;  /* 0x00000057588b7210 */ /* 0x000fe200037de4ff */
[----:B------:R-:W-:Y:S02]  /*9e390*/  IMAD.MOV.U32 R102, RZ, RZ, R99 ;  /* 0x000000ffff667224 */ /* 0x000fe400078e0063 */
[----:B------:R-:W-:Y:S01]  /*9e3a0*/  IMAD.WIDE.U32 R130, R96, -0xc7aed41, RZ ;  /* 0xf38512bf60827825 */ /* 0x000fe200078e00ff */
[----:B------:R-:W-:-:S03]  /*9e3b0*/  IADD3.X R153, P6, PT, RZ, R153, RZ, P6, !PT ;  /* 0x00000099ff997210 */ /* 0x000fc600037de4ff */
[----:B------:R-:W-:Y:S01]  /*9e3c0*/  IMAD.WIDE.U32.X R102, R121, 0x1a0111ea, R102, P5 ;  /* 0x1a0111ea79667825 */ /* 0x000fe200028e0466 */
[----:B------:R-:W-:Y:S02]  /*9e3d0*/  IADD3 R134, P5, PT, R135, R48, RZ ;  /* 0x0000003087867210 */ /* 0x000fe40007fbe0ff */
[----:B------:R-:W-:Y:S01]  /*9e3e0*/  IADD3.X R154, PT, PT, RZ, RZ, R61, P6, P2 ;  /* 0x000000ffff9a7210 */ /* 0x000fe200037e443d */
[----:B------:R-:W-:Y:S01]  /*9e3f0*/  IMAD.IADD R108, R49, 0x1, R108 ;  /* 0x00000001316c7824 */ /* 0x000fe200078e026c */
[----:B------:R-:W-:Y:S01]  /*9e400*/  IADD3.X R49, P4, PT, RZ, R116, RZ, P4, !PT ;  /* 0x00000074ff317210 */ /* 0x000fe2000279e4ff */
[----:B------:R-:W-:Y:S01]  /*9e410*/  IMAD.X R125, RZ, RZ, RZ, P1 ;  /* 0x000000ffff7d7224 */ /* 0x000fe200008e06ff */
[----:B------:R-:W-:Y:S01]  /*9e420*/  IADD3 R131, P1, PT, R100, R131, RZ ;  /* 0x0000008364837210 */ /* 0x000fe20007f3e0ff */
[----:B------:R-:W-:Y:S01]  /*9e430*/  IMAD.WIDE.U32 R146, R46, R34, RZ ;  /* 0x000000222e927225 */ /* 0x000fe200078e00ff */
[----:B------:R-:W-:-:S03]  /*9e440*/  IADD3.X R135, P5, PT, R108, R123, RZ, P5, !PT ;  /* 0x0000007b6c877210 */ /* 0x000fc60002fbe4ff */
[----:B------:R-:W-:Y:S01]  /*9e450*/  IMAD.WIDE.U32.X R124, R121, 0x64774b84, R124, P1 ;  /* 0x64774b84797c7825 */ /* 0x000fe200008e047c */
[----:B------:R-:W-:Y:S02]  /*9e460*/  IADD3 RZ, P1, PT, R94, R90, RZ ;  /* 0x0000005a5eff7210 */ /* 0x000fe40007f3e0ff */
[----:B------:R-:W-:Y:S01]  /*9e470*/  IADD3.X R49, P5, PT, RZ, R49, RZ, P5, !PT ;  /* 0x00000031ff317210 */ /* 0x000fe20002fbe4ff */
[----:B------:R-:W-:Y:S01]  /*9e480*/  IMAD.WIDE.U32 R150, R31, R39, R150 ;  /* 0x000000271f967225 */ /* 0x000fe200078e0096 */
[----:B------:R-:W-:Y:S02]  /*9e490*/  IADD3.X RZ, P1, PT, R95, R89, RZ, P1, !PT ;  /* 0x000000595fff7210 */ /* 0x000fe40000f3e4ff */
[----:B------:R-:W-:Y:S01]  /*9e4a0*/  IADD3.X R156, PT, PT, RZ, RZ, R117, P5, P4 ;  /* 0x000000ffff9c7210 */ /* 0x000fe20002fe8475 */
[----:B------:R-:W-:Y:S01]  /*9e4b0*/  IMAD.WIDE.U32 R142, R44, R34, RZ ;  /* 0x000000222c8e7225 */ /* 0x000fe200078e00ff */
[----:B------:R-:W-:-:S03]  /*9e4c0*/  IADD3 R116, P4, PT, R107, R106, RZ ;  /* 0x0000006a6b747210 */ /* 0x000fc60007f9e0ff */
[----:B------:R-:W-:Y:S01]  /*9e4d0*/  IMAD.WIDE.U32 R146, P2, R36, R44, R146 ;  /* 0x0000002c24927225 */ /* 0x000fe20007840092 */
[----:B------:R-:W-:-:S03]  /*9e4e0*/  IADD3.X R117, P4, PT, R152, R115, RZ, P4, !PT ;  /* 0x0000007398757210 */ /* 0x000fc6000279e4ff */
[----:B------:R-:W-:Y:S01]  /*9e4f0*/  IMAD.IADD R151, R151, 0x1, R122 ;  /* 0x0000000197977824 */ /* 0x000fe200078e027a */
[----:B------:R-:W-:Y:S01]  /*9e500*/  IADD3 R113, P5, PT, R146, R143, RZ ;  /* 0x0000008f92717210 */ /* 0x000fe20007fbe0ff */
[----:B------:R-:W-:-:S04]  /*9e510*/  IMAD.WIDE.U32 R122, R47, R34, RZ ;  /* 0x000000222f7a7225 */ /* 0x000fc800078e00ff */
[----:B------:R-:W-:-:S04]  /*9e520*/  IMAD.WIDE.U32 R94, R96, -0x94f09dc, R94 ;  /* 0xf6b0f624605e7825 */ /* 0x000fc800078e005e */
[----:B------:R-:W-:-:S04]  /*9e530*/  IMAD.WIDE.U32 R86, R53, R34, RZ ;  /* 0x0000002235567225 */ /* 0x000fc800078e00ff */
[----:B------:R-:W-:-:S04]  /*9e540*/  IMAD.WIDE.U32 R140, P6, R36, R75, R140 ;  /* 0x0000004b248c7225 */ /* 0x000fc800078c008c */
[----:B------:R-:W-:Y:S02]  /*9e550*/  IMAD.X R149, RZ, RZ, RZ, P2 ;  /* 0x000000ffff957224 */ /* 0x000fe400010e06ff */
[----:B------:R-:W-:Y:S02]  /*9e560*/  IMAD.MOV.U32 R148, RZ, RZ, R147 ;  /* 0x000000ffff947224 */ /* 0x000fe400078e0093 */
[----:B------:R-:W-:Y:S02]  /*9e570*/  IMAD.IADD R133, R95, 0x1, R58 ;  /* 0x000000015f857824 */ /* 0x000fe400078e023a */
[----:B------:R-:W-:Y:S01]  /*9e580*/  IMAD.X R137, RZ, RZ, RZ, P6 ;  /* 0x000000ffff897224 */ /* 0x000fe200030e06ff */
[----:B------:R-:W-:Y:S01]  /*9e590*/  IADD3 R99, P6, PT, R140, R145, RZ ;  /* 0x000000918c637210 */ /* 0x000fe20007fde0ff */
[----:B------:R-:W-:-:S04]  /*9e5a0*/  IMAD.WIDE.U32 R120, R54, R34, RZ ;  /* 0x0000002236787225 */ /* 0x000fc800078e00ff */
[----:B------:R-:W-:-:S04]  /*9e5b0*/  IMAD.WIDE.U32 R58, R45, R34, RZ ;  /* 0x000000222d3a7225 */ /* 0x000fc800078e00ff */
[----:B------:R-:W-:-:S04]  /*9e5c0*/  IMAD.WIDE.U32 R122, P2, R36, R54, R122 ;  /* 0x00000036247a7225 */ /* 0x000fc8000784007a */
[----:B------:R-:W-:-:S04]  /*9e5d0*/  IMAD.WIDE.U32.X R148, R36, R46, R148, P5 ;  /* 0x0000002e24947225 */ /* 0x000fc800028e0494 */
[----:B------:R-:W-:-:S04]  /*9e5e0*/  IMAD.WIDE.U32 R108, R52, R34, RZ ;  /* 0x00000022346c7225 */ /* 0x000fc800078e00ff */
[----:B------:R-:W-:-:S04]  /*9e5f0*/  IMAD.WIDE.U32 R86, P5, R36, R52, R86 ;  /* 0x0000003424567225 */ /* 0x000fc800078a0056 */
[----:B------:R-:W-:Y:S02]  /*9e600*/  IMAD.MOV.U32 R136, RZ, RZ, R141 ;  /* 0x000000ffff887224 */ /* 0x000fe400078e008d */
[----:B------:R-:W-:Y:S01]  /*9e610*/  IMAD.X R107, RZ, RZ, RZ, P2 ;  /* 0x000000ffff6b7224 */ /* 0x000fe200010e06ff */
[----:B------:R-:W-:Y:S01]  /*9e620*/  IADD3 R105, P2, PT, R122, R121, RZ ;  /* 0x000000797a697210 */ /* 0x000fe20007f5e0ff */
[----:B------:R-:W-:Y:S02]  /*9e630*/  IMAD.X R91, RZ, RZ, RZ, P5 ;  /* 0x000000ffff5b7224 */ /* 0x000fe400028e06ff */
[----:B------:R-:W-:Y:S01]  /*9e640*/  IMAD.WIDE.U32.X R136, R36, R55, R136, P6 ;  /* 0x0000003724887225 */ /* 0x000fe200030e0488 */
[----:B------:R-:W-:-:S03]  /*9e650*/  IADD3 R109, P6, PT, R86, R109, RZ ;  /* 0x0000006d566d7210 */ /* 0x000fc60007fde0ff */
[----:B------:R-:W-:-:S04]  /*9e660*/  IMAD.WIDE.U32 R88, R37, R34, RZ ;  /* 0x0000002225587225 */ /* 0x000fc800078e00ff */
[----:B------:R-:W-:Y:S02]  /*9e670*/  IMAD.MOV.U32 R106, RZ, RZ, R123 ;  /* 0x000000ffff6a7224 */ /* 0x000fe400078e007b */
[----:B------:R-:W-:-:S04]  /*9e680*/  IMAD.WIDE.U32 R58, P5, R36, R39, R58 ;  /* 0x00000027243a7225 */ /* 0x000fc800078a003a */
[----:B------:R-:W-:-:S04]  /*9e690*/  IMAD.WIDE.U32 R50, R39, R34, RZ ;  /* 0x0000002227327225 */ /* 0x000fc800078e00ff */
[----:B------:R-:W-:Y:S02]  /*9e6a0*/  IMAD.MOV.U32 R90, RZ, RZ, R87 ;  /* 0x000000ffff5a7224 */ /* 0x000fe400078e0057 */
[----:B------:R-:W-:Y:S01]  /*9e6b0*/  IMAD.WIDE.U32.X R106, R36, R47, R106, P2 ;  /* 0x0000002f246a7225 */ /* 0x000fe200010e046a */
[----:B------:R-:W-:-:S03]  /*9e6c0*/  IADD3 R150, P2, PT, R49, R150, RZ ;  /* 0x0000009631967210 */ /* 0x000fc60007f5e0ff */
[----:B------:R-:W-:Y:S01]  /*9e6d0*/  IMAD.X R61, RZ, RZ, RZ, P5 ;  /* 0x000000ffff3d7224 */ /* 0x000fe200028e06ff */
[----:B------:R-:W-:Y:S01]  /*9e6e0*/  IADD3 R176, P5, PT, R58, R51, RZ ;  /* 0x000000333ab07210 */ /* 0x000fe20007fbe0ff */
[C---:B------:R-:W-:Y:S01]  /*9e6f0*/  IMAD.WIDE.U32.X R90, R36.reuse, R53, R90, P6 ;  /* 0x00000035245a7225 */ /* 0x040fe200030e045a */
[----:B------:R-:W-:Y:S02]  /*9e700*/  IADD3.X R151, P2, PT, R151, R156, RZ, P2, !PT ;  /* 0x0000009c97977210 */ /* 0x000fe4000175e4ff */
[----:B------:R-:W-:Y:S01]  /*9e710*/  IADD3.X R51, P3, PT, RZ, R92, RZ, P3, !PT ;  /* 0x0000005cff337210 */ /* 0x000fe20001f7e4ff */
[----:B------:R-:W-:-:S03]  /*9e720*/  IMAD.WIDE.U32 R88, P6, R36, R38, R88 ;  /* 0x0000002624587225 */ /* 0x000fc600078c0058 */
[----:B------:R-:W-:Y:S01]  /*9e730*/  IADD3.X R51, P2, PT, RZ, R51, RZ, P2, !PT ;  /* 0x00000033ff337210 */ /* 0x000fe2000175e4ff */
[----:B------:R-:W-:-:S03]  /*9e740*/  IMAD.WIDE.U32 R48, R38, R34, RZ ;  /* 0x0000002226307225 */ /* 0x000fc600078e00ff */
[----:B------:R-:W-:Y:S01]  /*9e750*/  IADD3.X R93, PT, PT, RZ, RZ, R93, P2, P3 ;  /* 0x000000ffff5d7210 */ /* 0x000fe200017e645d */
[----:B------:R-:W-:Y:S02]  /*9e760*/  IMAD.MOV.U32 R60, RZ, RZ, R59 ;  /* 0x000000ffff3c7224 */ /* 0x000fe400078e003b */
[----:B------:R-:W-:Y:S01]  /*9e770*/  IMAD.X R95, RZ, RZ, RZ, P6 ;  /* 0x000000ffff5f7224 */ /* 0x000fe200030e06ff */
[----:B------:R-:W-:Y:S01]  /*9e780*/  IADD3 R152, P6, PT, R153, R94, RZ ;  /* 0x0000005e99987210 */ /* 0x000fe20007fde0ff */
[----:B------:R-:W-:Y:S01]  /*9e790*/  IMAD.WIDE.U32.X R60, R36, R45, R60, P5 ;  /* 0x0000002d243c7225 */ /* 0x000fe200028e043c */
[----:B------:R-:W-:Y:S02]  /*9e7a0*/  IADD3 R190, P5, PT, R88, R49, RZ ;  /* 0x0000003158be7210 */ /* 0x000fe40007fbe0ff */
[----:B------:R-:W-:Y:S01]  /*9e7b0*/  IADD3.X R153, P6, PT, R133, R154, RZ, P6, !PT ;  /* 0x0000009a85997210 */ /* 0x000fe200037de4ff */
[----:B------:R-:W-:Y:S02]  /*9e7c0*/  IMAD.MOV.U32 R94, RZ, RZ, R89 ;  /* 0x000000ffff5e7224 */ /* 0x000fe400078e0059 */
[----:B------:R-:W-:-:S04]  /*9e7d0*/  IMAD.WIDE.U32 R154, R31, R38, R116 ;  /* 0x000000261f9a7225 */ /* 0x000fc800078e0074 */
[----:B------:R-:W-:Y:S01]  /*9e7e0*/  IMAD.WIDE.U32.X R94, R36, R37, R94, P5 ;  /* 0x00000025245e7225 */ /* 0x000fe200028e045e */
[----:B------:R-:W-:Y:S02]  /*9e7f0*/  IADD3.X R49, P5, PT, RZ, R126, RZ, P1, !PT ;  /* 0x0000007eff317210 */ /* 0x000fe40000fbe4ff */
[----:B------:R-:W-:Y:S01]  /*9e800*/  IADD3 R154, P2, PT, R51, R154, RZ ;  /* 0x0000009a339a7210 */ /* 0x000fe20007f5e0ff */
[----:B------:R-:W-:Y:S01]  /*9e810*/  IMAD.IADD R114, R155, 0x1, R114 ;  /* 0x000000019b727824 */ /* 0x000fe200078e0272 */
[----:B------:R-:W-:Y:S01]  /*9e820*/  IADD3.X R49, P3, PT, RZ, R49, RZ, P6, !PT ;  /* 0x00000031ff317210 */ /* 0x000fe2000377e4ff */
[----:B------:R-:W-:Y:S01]  /*9e830*/  IMAD.WIDE.U32 R168, R46, R30, RZ ;  /* 0x0000001e2ea87225 */ /* 0x000fe200078e00ff */
[----:B------:R-:W-:Y:S02]  /*9e840*/  IADD3 RZ, P6, PT, R116, R118, RZ ;  /* 0x0000007674ff7210 */ /* 0x000fe40007fde0ff */
[----:B------:R-:W-:Y:S02]  /*9e850*/  IADD3.X R127, PT, PT, RZ, RZ, R127, P3, P5 ;  /* 0x000000ffff7f7210 */ /* 0x000fe40001fea47f */
[----:B------:R-:W-:Y:S01]  /*9e860*/  IADD3.X RZ, P6, PT, R117, R119, RZ, P6, !PT ;  /* 0x0000007775ff7210 */ /* 0x000fe200037de4ff */
[----:B------:R-:W-:Y:S01]  /*9e870*/  IMAD.WIDE.U32 R116, R96, 0x434bacd7, R150 ;  /* 0x434bacd760747825 */ /* 0x000fe200078e0096 */
[----:B------:R-:W-:-:S02]  /*9e880*/  IADD3.X R155, P5, PT, R114, R93, RZ, P2, !PT ;  /* 0x0000005d729b7210 */ /* 0x000fc400017be4ff */
[----:B------:R-:W-:Y:S01]  /*9e890*/  IADD3.X R31, P2, PT, RZ, R166, RZ, P6, !PT ;  /* 0x000000a6ff1f7210 */ /* 0x000fe2000375e4ff */
[----:B------:R-:W-:Y:S01]  /*9e8a0*/  IMAD.WIDE.U32 R114, R96, -0xc7aed41, R134 ;  /* 0xf38512bf60727825 */ /* 0x000fe200078e0086 */
[----:B------:R-:W-:Y:S02]  /*9e8b0*/  IADD3 RZ, P1, PT, R134, R130, RZ ;  /* 0x0000008286ff7210 */ /* 0x000fe40007f3e0ff */
[----:B------:R-:W-:Y:S01]  /*9e8c0*/  IADD3.X R31, P5, PT, RZ, R31, RZ, P5, !PT ;  /* 0x0000001fff1f7210 */ /* 0x000fe20002fbe4ff */
[----:B------:R-:W-:Y:S01]  /*9e8d0*/  IMAD.IADD R100, R115, 0x1, R100 ;  /* 0x0000000173647824 */ /* 0x000fe200078e0264 */
[----:B------:R-:W-:Y:S01]  /*9e8e0*/  IADD3.X RZ, P1, PT, R135, R131, RZ, P1, !PT ;  /* 0x0000008387ff7210 */ /* 0x000fe20000f3e4ff */
[----:B------:R-:W-:Y:S01]  /*9e8f0*/  IMAD.WIDE.U32 R92, R34, R44, R138 ;  /* 0x0000002c225c7225 */ /* 0x000fe200078e008a */
[----:B------:R-:W-:Y:S02]  /*9e900*/  IADD3.X R178, PT, PT, RZ, RZ, R167, P5, P2 ;  /* 0x000000ffffb27210 */ /* 0x000fe40002fe44a7 */
[----:B------:R-:W-:Y:S01]  /*9e910*/  IADD3 R114, P5, PT, R49, R114, RZ ;  /* 0x0000007231727210 */ /* 0x000fe20007fbe0ff */
[----:B------:R-:W-:Y:S01]  /*9e920*/  IMAD.IADD R93, R93, 0x1, R146 ;  /* 0x000000015d5d7824 */ /* 0x000fe200078e0292 */
[----:B------:R-:W-:Y:S01]  /*9e930*/  IADD3.X R51, P1, PT, RZ, R124, RZ, P1, !PT ;  /* 0x0000007cff337210 */ /* 0x000fe20000f3e4ff */
[----:B------:R-:W-:Y:S01]  /*9e940*/  IMAD.IADD R132, R117, 0x1, R132 ;  /* 0x0000000175847824 */ /* 0x000fe200078e0284 */
[----:B------:R-:W-:Y:S01]  /*9e950*/  IADD3.X R115, P5, PT, R100, R127, RZ, P5, !PT ;  /* 0x0000007f64737210 */ /* 0x000fe20002fbe4ff */
[----:B------:R-:W-:Y:S01]  /*9e960*/  IMAD.WIDE.U32 R146, R46, R33, RZ ;  /* 0x000000212e927225 */ /* 0x000fe200078e00ff */
[----:B------:R-:W-:-:S02]  /*9e970*/  IADD3 RZ, P3, PT, R138, R142, RZ ;  /* 0x0000008e8aff7210 */ /* 0x000fc40007f7e0ff */
[----:B------:R-:W-:Y:S01]  /*9e980*/  IADD3.X R51, P5, PT, RZ, R51, RZ, P5, !PT ;  /* 0x00000033ff337210 */ /* 0x000fe20002fbe4ff */
[----:B------:R-:W-:Y:S01]  /*9e990*/  IMAD.WIDE.U32 R156, R34, R54, R114 ;  /* 0x00000036229c7225 */ /* 0x000fe200078e0072 */
[----:B------:R-:W-:Y:S02]  /*9e9a0*/  IADD3.X RZ, P3, PT, R139, R113, RZ, P3, !PT ;  /* 0x000000718bff7210 */ /* 0x000fe40001f7e4ff */
[----:B------:R-:W-:Y:S01]  /*9e9b0*/  IADD3 RZ, P6, PT, RZ, R92, RZ ;  /* 0x0000005cffff7210 */ /* 0x000fe20007fde0ff */
[----:B------:R-:W-:Y:S01]  /*9e9c0*/  IMAD.IADD R122, R157, 0x1, R122 ;  /* 0x000000019d7a7824 */ /* 0x000fe200078e027a */
[----:B------:R-:W-:Y:S01]  /*9e9d0*/  IADD3 RZ, P2, PT, R150, R112, RZ ;  /* 0x0000007096ff7210 */ /* 0x000fe20007f5e0ff */
[----:B------:R-:W-:Y:S01]  /*9e9e0*/  IMAD.WIDE.U32 R112, R96, 0x397fe69a, R154 ;  /* 0x397fe69a60707825 */ /* 0x000fe200078e009a */
[----:B------:R-:W-:Y:S02]  /*9e9f0*/  IADD3.X R125, PT, PT, RZ, RZ, R125, P5, P1 ;  /* 0x000000ffff7d7210 */ /* 0x000fe40002fe247d */
[----:B------:R-:W-:Y:S01]  /*9ea00*/  IADD3.X R49, P3, PT, RZ, R148, RZ, P3, !PT ;  /* 0x00000094ff317210 */ /* 0x000fe20001f7e4ff */
[----:B------:R-:W-:Y:S01]  /*9ea10*/  IMAD.WIDE.U32 R142, R55, R33, RZ ;  /* 0x00000021378e7225 */ /* 0x000fe200078e00ff */
[----:B------:R-:W-:-:S02]  /*9ea20*/  IADD3.X RZ, P6, PT, RZ, R93, RZ, P6, !PT ;  /* 0x0000005dffff7210 */ /* 0x000fc400037de4ff */
[----:B------:R-:W-:Y:S01]  /*9ea30*/  IADD3.X R59, P1, PT, RZ, RZ, RZ, P0, !PT ;  /* 0x000000ffff3b7210 */ /* 0x000fe2000073e4ff */
[----:B------:R-:W-:Y:S01]  /*9ea40*/  IMAD.WIDE.U32 R134, R53, R33, RZ ;  /* 0x0000002135867225 */ /* 0x000fe200078e00ff */
[----:B------:R-:W-:Y:S02]  /*9ea50*/  IADD3.X R36, P0, PT, RZ, RZ, RZ, P4, !PT ;  /* 0x000000ffff247210 */ /* 0x000fe4000271e4ff */
[----:B------:R-:W-:Y:S01]  /*9ea60*/  IADD3.X RZ, P2, PT, R151, R101, RZ, P2, !PT ;  /* 0x0000006597ff7210 */ /* 0x000fe2000175e4ff */
[----:B------:R-:W-:Y:S01]  /*9ea70*/  IMAD.WIDE.U32 R100, R34, R75, R152 ;  /* 0x0000004b22647225 */ /* 0x000fe200078e0098 */
[----:B------:R-:W-:Y:S02]  /*9ea80*/  IADD3 R116, P4, PT, R51, R116, RZ ;  /* 0x0000007433747210 */ /* 0x000fe40007f9e0ff */
[----:B------:R-:W-:Y:S01]  /*9ea90*/  IADD3.X R49, P6, PT, RZ, R49, RZ, P6, !PT ;  /* 0x00000031ff317210 */ /* 0x000fe200037de4ff */
[----:B------:R-:W-:Y:S01]  /*9eaa0*/  IMAD.IADD R140, R101, 0x1, R140 ;  /* 0x00000001658c7824 */ /* 0x000fe200078e028c */
[----:B------:R-:W-:Y:S01]  /*9eab0*/  IADD3 R51, P5, PT, R36, R59, RZ ;  /* 0x0000003b24337210 */ /* 0x000fe20007fbe0ff */
[----:B------:R-:W-:Y:S01]  /*9eac0*/  IMAD R59, R93, -0x30003, RZ ;  /* 0xfffcfffd5d3b7824 */ /* 0x000fe200078e02ff */
[----:B------:R-:W-:Y:S01]  /*9ead0*/  IADD3.X R117, P4, PT, R132, R125, RZ, P4, !PT ;  /* 0x0000007d84757210 */ /* 0x000fe2000279e4ff */
[----:B------:R-:W-:Y:S01]  /*9eae0*/  IMAD.X R179, RZ, RZ, RZ, P1 ;  /* 0x000000ffffb37224 */ /* 0x000fe200008e06ff */
[----:B------:R-:W-:Y:S01]  /*9eaf0*/  IADD3.X R36, P2, PT, RZ, R110, RZ, P2, !PT ;  /* 0x0000006eff247210 */ /* 0x000fe2000175e4ff */
[----:B------:R-:W-:Y:S01]  /*9eb00*/  IMAD R59, R92, -0x760c0004, R59 ;  /* 0x89f3fffc5c3b7824 */ /* 0x000fe200078e023b */
[----:B------:R-:W-:Y:S01]  /*9eb10*/  IADD3.X R149, PT, PT, RZ, RZ, R149, P6, P3 ;  /* 0x000000ffff957210 */ /* 0x000fe200037e6495 */
[----:B------:R-:W-:Y:S01]  /*9eb20*/  IMAD.WIDE.U32 R132, R45, R33, RZ ;  /* 0x000000212d847225 */ /* 0x000fe200078e00ff */
[----:B------:R-:W-:-:S02]  /*9eb30*/  IADD3 R100, P6, PT, R49, R100, RZ ;  /* 0x0000006431647210 */ /* 0x000fc40007fde0ff */
[----:B------:R-:W-:Y:S01]  /*9eb40*/  IADD3 RZ, P3, PT, R152, R144, RZ ;  /* 0x0000009098ff7210 */ /* 0x000fe20007f7e0ff */
[----:B------:R-:W-:Y:S01]  /*9eb50*/  IMAD.WIDE.U32 R126, R39, R33, RZ ;  /* 0x00000021277e7225 */ /* 0x000fe200078e00ff */
[----:B------:R-:W-:Y:S02]  /*9eb60*/  IADD3.X R49, P4, PT, RZ, R36, RZ, P4, !PT ;  /* 0x00000024ff317210 */ /* 0x000fe4000279e4ff */
[----:B------:R-:W-:Y:S01]  /*9eb70*/  IADD3.X RZ, P3, PT, R153, R99, RZ, P3, !PT ;  /* 0x0000006399ff7210 */ /* 0x000fe20001f7e4ff */
[----:B------:R-:W-:Y:S01]  /*9eb80*/  IMAD.WIDE.U32 R152, R92, -0x30003, RZ ;  /* 0xfffcfffd5c987825 */ /* 0x000fe200078e00ff */
[----:B------:R-:W-:Y:S02]  /*9eb90*/  IADD3.X R110, PT, PT, RZ, RZ, R111, P4, P2 ;  /* 0x000000ffff6e7210 */ /* 0x000fe400027e446f */
[----:B------:R-:W-:Y:S01]  /*9eba0*/  IADD3 RZ, P2, PT, R154, R104, RZ ;  /* 0x000000689aff7210 */ /* 0x000fe20007f5e0ff */
[----:B------:R-:W-:Y:S01]  /*9ebb0*/  IMAD.IADD R99, R113, 0x1, R98 ;  /* 0x0000000171637824 */ /* 0x000fe200078e0262 */
[----:B------:R-:W-:Y:S01]  /*9ebc0*/  IADD3.X R101, P6, PT, R140, R149, RZ, P6, !PT ;  /* 0x000000958c657210 */ /* 0x000fe200037de4ff */
[----:B------:R-:W-:Y:S01]  /*9ebd0*/  IMAD.IADD R87, R153, 0x1, R59 ;  /* 0x0000000199577824 */ /* 0x000fe200078e023b */
[----:B------:R-:W-:Y:S01]  /*9ebe0*/  IADD3.X R119, P3, PT, RZ, R136, RZ, P3, !PT ;  /* 0x00000088ff777210 */ /* 0x000fe20001f7e4ff */
[----:B------:R-:W-:Y:S01]  /*9ebf0*/  IMAD.WIDE.U32 R162, R152, 0x434bacd7, RZ ;  /* 0x434bacd798a27825 */ /* 0x000fe200078e00ff */
[----:B------:R-:W-:-:S02]  /*9ec00*/  IADD3 R98, P4, PT, R49, R112, RZ ;  /* 0x0000007031627210 */ /* 0x000fc40007f9e0ff */
[----:B------:R-:W-:Y:S01]  /*9ec10*/  IADD3.X RZ, P2, PT, R155, R97, RZ, P2, !PT ;  /* 0x000000619bff7210 */ /* 0x000fe2000175e4ff */
[----:B------:R-:W-:Y:S01]  /*9ec20*/  IMAD.WIDE.U32 R96, R87, -0x5555, RZ ;  /* 0xffffaaab57607825 */ /* 0x000fe200078e00ff */
[----:B------:R-:W-:Y:S02]  /*9ec30*/  IADD3.X R119, P6, PT, RZ, R119, RZ, P6, !PT ;  /* 0x00000077ff777210 */ /* 0x000fe400037de4ff */
[----:B------:R-:W-:Y:S01]  /*9ec40*/  IADD3.X R99, P4, PT, R99, R110, RZ, P4, !PT ;  /* 0x0000006e63637210 */ /* 0x000fe2000279e4ff */
[----:B------:R-:W-:Y:S01]  /*9ec50*/  IMAD.WIDE.U32 R166, R87, -0x4eac0001, RZ ;  /* 0xb153ffff57a67825 */ /* 0x000fe200078e00ff */
[----:B------:R-:W-:Y:S02]  /*9ec60*/  IADD3.X R89, P2, PT, RZ, R102, RZ, P2, !PT ;  /* 0x00000066ff597210 */ /* 0x000fe4000175e4ff */
[----:B------:R-:W-:Y:S01]  /*9ec70*/  IADD3.X R113, PT, PT, RZ, RZ, R137, P6, P3 ;  /* 0x000000ffff717210 */ /* 0x000fe200037e6489 */
[----:B------:R-:W-:Y:S01]  /*9ec80*/  IMAD.WIDE.U32 R110, R152, -0x5555, R92 ;  /* 0xffffaaab986e7825 */ /* 0x000fe200078e005c */
[----:B------:R-:W-:-:S02]  /*9ec90*/  IADD3 RZ, P3, PT, R114, R120, RZ ;  /* 0x0000007872ff7210 */ /* 0x000fc40007f7e0ff */
[----:B------:R-:W-:Y:S01]  /*9eca0*/  IADD3.X R89, P4, PT, RZ, R89, RZ, P4, !PT ;  /* 0x00000059ff597210 */ /* 0x000fe2000279e4ff */
[C---:B------:R-:W-:Y:S01]  /*9ecb0*/  IMAD.WIDE.U32 R166, P6, R152.reuse, 0x1eabfffe, R166 ;  /* 0x1eabfffe98a67825 */ /* 0x040fe200078c00a6 */
[----:B------:R-:W-:Y:S02]  /*9ecc0*/  IADD3.X RZ, P3, PT, R115, R105, RZ, P3, !PT ;  /* 0x0000006973ff7210 */ /* 0x000fe40001f7e4ff */
[----:B------:R-:W-:Y:S01]  /*9ecd0*/  IADD3.X R153, PT, PT, RZ, RZ, R103, P4, P2 ;  /* 0x000000ffff997210 */ /* 0x000fe200027e4467 */
[C---:B------:R-:W-:Y:S01]  /*9ece0*/  IMAD.WIDE.U32 R104, R152.reuse, -0x5555, RZ ;  /* 0xffffaaab98687825 */ /* 0x040fe200078e00ff */
[----:B------:R-:W-:Y:S02]  /*9ecf0*/  IADD3.X R179, PT, PT, R179, RZ, RZ, P5, P0 ;  /* 0x000000ffb3b37210 */ /* 0x000fe40002fe04ff */
[----:B------:R-:W-:Y:S01]  /*9ed00*/  IADD3 RZ, P0, PT, RZ, R110, RZ ;  /* 0x0000006effff7210 */ /* 0x000fe20007f1e0ff */
[----:B------:R-:W-:Y:S01]  /*9ed10*/  IMAD.WIDE.U32 R96, P2, R152, -0x46010001, R96 ;  /* 0xb9feffff98607825 */ /* 0x000fe20007840060 */
[----:B------:R-:W-:-:S03]  /*9ed20*/  IADD3 RZ, P4, PT, R92, R104, RZ ;  /* 0x000000685cff7210 */ /* 0x000fc60007f9e0ff */
[----:B------:R-:W-:Y:S01]  /*9ed30*/  IMAD.X R103, RZ, RZ, RZ, P2 ;  /* 0x000000ffff677224 */ /* 0x000fe200010e06ff */
[----:B------:R-:W-:Y:S01]  /*9ed40*/  IADD3 R115, P1, PT, R96, R105, RZ ;  /* 0x0000006960737210 */ /* 0x000fe20007f3e0ff */
[----:B------:R-:W-:-:S03]  /*9ed50*/  IMAD.WIDE.U32 R104, R152, -0x4eac0001, RZ ;  /* 0xb153ffff98687825 */ /* 0x000fc600078e00ff */
[----:B------:R-:W-:Y:S01]  /*9ed60*/  IADD3.X RZ, P4, PT, R93, R115, RZ, P4, !PT ;  /* 0x000000735dff7210 */ /* 0x000fe2000279e4ff */
[----:B------:R-:W-:Y:S01]  /*9ed70*/  IMAD.IADD R59, R111, 0x1, R96 ;  /* 0x000000016f3b7824 */ /* 0x000fe200078e0260 */
[----:B------:R-:W-:Y:S01]  /*9ed80*/  IADD3 RZ, P2, PT, R100, R104, RZ ;  /* 0x0000006864ff7210 */ /* 0x000fe20007f5e0ff */
[----:B------:R-:W-:Y:S01]  /*9ed90*/  IMAD.X R145, RZ, RZ, RZ, P6 ;  /* 0x000000ffff917224 */ /* 0x000fe200030e06ff */
[----:B------:R-:W-:Y:S01]  /*9eda0*/  IADD3 R121, P5, PT, R166, R105, RZ ;  /* 0x00000069a6797210 */ /* 0x000fe20007fbe0ff */
[----:B------:R-:W-:Y:S01]  /*9edb0*/  IMAD.WIDE.U32 R104, R87, -0x94f09dc, RZ ;  /* 0xf6b0f62457687825 */ /* 0x000fe200078e00ff */
[----:B------:R-:W-:Y:S02]  /*9edc0*/  IADD3.X RZ, P0, PT, RZ, R59, RZ, P0, !PT ;  /* 0x0000003bffff7210 */ /* 0x000fe4000071e4ff */
[----:B------:R-:W-:Y:S01]  /*9edd0*/  IADD3.X RZ, P2, PT, R101, R121, RZ, P2, !PT ;  /* 0x0000007965ff7210 */ /* 0x000fe2000175e4ff */
[----:B------:R-:W-:-:S04]  /*9ede0*/  IMAD.WIDE.U32 R110, R152, -0x94f09dc, RZ ;  /* 0xf6b0f624986e7825 */ /* 0x000fc800078e00ff */
[----:B------:R-:W-:-:S04]  /*9edf0*/  IMAD.WIDE.U32 R104, P6, R152, 0x6730d2a0, R104 ;  /* 0x6730d2a098687825 */ /* 0x000fc800078c0068 */
[----:B------:R-:W-:-:S04]  /*9ee00*/  IMAD.WIDE.U32 R150, R87, 0x434bacd7, RZ ;  /* 0x434bacd757967825 */ /* 0x000fc800078e00ff */
[----:B------:R-:W-:Y:S01]  /*9ee10*/  IMAD.X R125, RZ, RZ, RZ, P6 ;  /* 0x000000ffff7d7224 */ /* 0x000fe200030e06ff */
[----:B------:R-:W-:Y:S01]  /*9ee20*/  IADD3 R49, P6, PT, R104, R111, RZ ;  /* 0x0000006f68317210 */ /* 0x000fe20007fde0ff */
[----:B------:R-:W-:Y:S02]  /*9ee30*/  IMAD.MOV.U32 R144, RZ, RZ, R167 ;  /* 0x000000ffff907224 */ /* 0x000fe400078e00a7 */
[----:B------:R-:W-:Y:S02]  /*9ee40*/  IMAD.MOV.U32 R124, RZ, RZ, R105 ;  /* 0x000000ffff7c7224 */ /* 0x000fe400078e0069 */
[----:B------:R-:W-:-:S04]  /*9ee50*/  IMAD.WIDE.U32 R164, R87, -0xc7aed41, RZ ;  /* 0xf38512bf57a47825 */ /* 0x000fc800078e00ff */
[----:B------:R-:W-:Y:S02]  /*9ee60*/  IMAD.MOV.U32 R102, RZ, RZ, R97 ;  /* 0x000000ffff667224 */ /* 0x000fe400078e0061 */
[----:B------:R-:W-:-:S04]  /*9ee70*/  IMAD.WIDE.U32.X R144, R87, 0x1eabfffe, R144, P5 ;  /* 0x1eabfffe57907825 */ /* 0x000fc800028e0490 */
[----:B------:R-:W-:-:S04]  /*9ee80*/  IMAD.WIDE.U32 R150, P5, R152, 0x4b1ba7b6, R150 ;  /* 0x4b1ba7b698967825 */ /* 0x000fc800078a0096 */
[----:B------:R-:W-:Y:S01]  /*9ee90*/  IMAD.WIDE.U32.X R124, R87, 0x6730d2a0, R124, P6 ;  /* 0x6730d2a0577c7825 */ /* 0x000fe200030e047c */
[----:B------:R-:W-:-:S03]  /*9eea0*/  IADD3 R156, P6, PT, R119, R156, RZ ;  /* 0x0000009c779c7210 */ /* 0x000fc60007fde0ff */
[----:B------:R-:W-:Y:S01]  /*9eeb0*/  IMAD.WIDE.U32.X R102, R87, -0x46010001, R102, P1 ;  /* 0xb9feffff57667825 */ /* 0x000fe200008e0466 */
[----:B------:R-:W-:-:S03]  /*9eec0*/  IADD3.X R157, P6, PT, R122, R113, RZ, P6, !PT ;  /* 0x000000717a9d7210 */ /* 0x000fc600037de4ff */
[----:B------:R-:W-:Y:S01]  /*9eed0*/  IMAD.WIDE.U32 R158, R152, -0xc7aed41, RZ ;  /* 0xf38512bf989e7825 */ /* 0x000fe200078e00ff */
[----:B------:R-:W-:-:S03]  /*9eee0*/  IADD3.X R59, P4, PT, RZ, R102, RZ, P4, !PT ;  /* 0x00000066ff3b7210 */ /* 0x000fc6000279e4ff */
[----:B------:R-:W-:-:S04]  /*9eef0*/  IMAD.WIDE.U32 R164, P1, R152, 0x64774b84, R164 ;  /* 0x64774b8498a47825 */ /* 0x000fc800078200a4 */
[----:B------:R-:W-:Y:S01]  /*9ef00*/  IMAD.MOV.U32 R96, RZ, RZ, R151 ;  /* 0x000000ffff607224 */ /* 0x000fe200078e0097 */
[----:B------:R-:W-:Y:S01]  /*9ef10*/  IADD3.X R151, P3, PT, RZ, R106, RZ, P3, !PT ;  /* 0x0000006aff977210 */ /* 0x000fe20001f7e4ff */
[----:B------:R-:W-:Y:S01]  /*9ef20*/  IMAD.X R97, RZ, RZ, RZ, P5 ;  /* 0x000000ffff617224 */ /* 0x000fe200028e06ff */
[----:B------:R-:W-:Y:S01]  /*9ef30*/  IADD3 R163, P5, PT, R150, R163, RZ ;  /* 0x000000a396a37210 */ /* 0x000fe20007fbe0ff */
[----:B------:R-:W-:Y:S01]  /*9ef40*/  IMAD.X R155, RZ, RZ, RZ, P1 ;  /* 0x000000ffff9b7224 */ /* 0x000fe200008e06ff */
[----:B------:R-:W-:Y:S01]  /*9ef50*/  IADD3 R36, P1, PT, R164, R159, RZ ;  /* 0x0000009fa4247210 */ /* 0x000fe20007f3e0ff */
[----:B------:R-:W-:Y:S01]  /*9ef60*/  IMAD.WIDE.U32 R136, R87, 0x397fe69a, RZ ;  /* 0x397fe69a57887825 */ /* 0x000fe200078e00ff */
[----:B------:R-:W-:-:S03]  /*9ef70*/  IADD3.X R151, P6, PT, RZ, R151, RZ, P6, !PT ;  /* 0x00000097ff977210 */ /* 0x000fc600037de4ff */
[----:B------:R-:W-:Y:S01]  /*9ef80*/  IMAD.MOV.U32 R154, RZ, RZ, R165 ;  /* 0x000000ffff9a7224 */ /* 0x000fe200078e00a5 */
[----:B------:R-:W-:Y:S01]  /*9ef90*/  IADD3.X R105, PT, PT, RZ, RZ, R107, P6, P3 ;  /* 0x000000ffff697210 */ /* 0x000fe200037e646b */
[----:B------:R-:W-:Y:S01]  /*9efa0*/  IMAD.WIDE.U32.X R96, R87, 0x4b1ba7b6, R96, P5 ;  /* 0x4b1ba7b657607825 */ /* 0x000fe200028e0460 */
[----:B------:R-:W-:-:S03]  /*9efb0*/  IADD3 RZ, P5, PT, R116, R108, RZ ;  /* 0x0000006c74ff7210 */ /* 0x000fc60007fbe0ff */
[----:B------:R-:W-:Y:S01]  /*9efc0*/  IMAD.WIDE.U32.X R154, R87, 0x64774b84, R154, P1 ;  /* 0x64774b84579a7825 */ /* 0x000fe200008e049a */
[----:B------:R-:W-:-:S03]  /*9efd0*/  IADD3.X RZ, P5, PT, R117, R109, RZ, P5, !PT ;  /* 0x0000006d75ff7210 */ /* 0x000fc60002fbe4ff */
[----:B------:R-:W-:-:S04]  /*9efe0*/  IMAD.WIDE.U32 R136, P1, R152, 0x1a0111ea, R136 ;  /* 0x1a0111ea98887825 */ /* 0x000fc80007820088 */
[----:B------:R-:W-:-:S04]  /*9eff0*/  IMAD.WIDE.U32 R146, P6, R35, R44, R146 ;  /* 0x0000002c23927225 */ /* 0x000fc800078c0092 */
[----:B------:R-:W-:Y:S02]  /*9f000*/  IMAD.MOV.U32 R118, RZ, RZ, R137 ;  /* 0x000000ffff767224 */ /* 0x000fe400078e0089 */
[----:B------:R-:W-:Y:S01]  /*9f010*/  IMAD.X R109, RZ, RZ, RZ, P6 ;  /* 0x000000ffff6d7224 */ /* 0x000fe200030e06ff */
[----:B------:R-:W-:Y:S01]  /*9f020*/  IADD3 R137, P6, PT, R146, R161, RZ ;  /* 0x000000a192897210 */ /* 0x000fe20007fde0ff */
[----:B------:R-:W-:-:S04]  /*9f030*/  IMAD.WIDE.U32 R114, R75, R33, RZ ;  /* 0x000000214b727225 */ /* 0x000fc800078e00ff */
[----:B------:R-:W-:-:S04]  /*9f040*/  IMAD.WIDE.U32 R142, P3, R35, R75, R142 ;  /* 0x0000004b238e7225 */ /* 0x000fc8000786008e */
[----:B------:R-:W-:Y:S02]  /*9f050*/  IMAD.MOV.U32 R108, RZ, RZ, R147 ;  /* 0x000000ffff6c7224 */ /* 0x000fe400078e0093 */
[----:B------:R-:W-:-:S04]  /*9f060*/  IMAD.WIDE.U32 R122, R47, R33, RZ ;  /* 0x000000212f7a7225 */ /* 0x000fc800078e00ff */
[----:B------:R-:W-:Y:S01]  /*9f070*/  IMAD.WIDE.U32.X R108, R35, R46, R108, P6 ;  /* 0x0000002e236c7225 */ /* 0x000fe200030e046c */
[----:B------:R-:W-:-:S03]  /*9f080*/  IADD3 R115, P6, PT, R142, R115, RZ ;  /* 0x000000738e737210 */ /* 0x000fc60007fde0ff */
[----:B------:R-:W-:Y:S02]  /*9f090*/  IMAD.X R139, RZ, RZ, RZ, P3 ;  /* 0x000000ffff8b7224 */ /* 0x000fe400018e06ff */
[----:B------:R-:W-:Y:S02]  /*9f0a0*/  IMAD.MOV.U32 R138, RZ, RZ, R143 ;  /* 0x000000ffff8a7224 */ /* 0x000fe400078e008f */
[----:B------:R-:W-:-:S04]  /*9f0b0*/  IMAD.WIDE.U32 R148, R152, 0x397fe69a, RZ ;  /* 0x397fe69a98947825 */ /* 0x000fc800078e00ff */
[----:B------:R-:W-:-:S04]  /*9f0c0*/  IMAD.WIDE.U32.X R138, R35, R55, R138, P6 ;  /* 0x00000037238a7225 */ /* 0x000fc800030e048a */
[----:B------:R-:W-:-:S04]  /*9f0d0*/  IMAD.WIDE.U32 R106, R52, R33, RZ ;  /* 0x00000021346a7225 */ /* 0x000fc800078e00ff */
[----:B------:R-:W-:-:S04]  /*9f0e0*/  IMAD.WIDE.U32 R134, P6, R35, R52, R134 ;  /* 0x0000003423867225 */ /* 0x000fc800078c0086 */
[----:B------:R-:W-:-:S04]  /*9f0f0*/  IMAD.WIDE.U32 R92, R54, R33, RZ ;  /* 0x00000021365c7225 */ /* 0x000fc800078e00ff */
[----:B------:R-:W-:-:S04]  /*9f100*/  IMAD.WIDE.U32 R122, P3, R35, R54, R122 ;  /* 0x00000036237a7225 */ /* 0x000fc8000786007a */
[----:B------:R-:W-:Y:S01]  /*9f110*/  IMAD.X R119, RZ, RZ, RZ, P1 ;  /* 0x000000ffff777224 */ /* 0x000fe200008e06ff */
[----:B------:R-:W-:Y:S01]  /*9f120*/  IADD3 R149, P1, PT, R136, R149, RZ ;  /* 0x0000009588957210 */ /* 0x000fe20007f3e0ff */
[----:B------:R-:W-:Y:S01]  /*9f130*/  IMAD.X R141, RZ, RZ, RZ, P6 ;  /* 0x000000ffff8d7224 */ /* 0x000fe200030e06ff */
[----:B------:R-:W-:Y:S01]  /*9f140*/  IADD3 R161, P6, PT, R134, R107, RZ ;  /* 0x0000006b86a17210 */ /* 0x000fe20007fde0ff */
[----:B------:R-:W-:Y:S01]  /*9f150*/  IMAD.X R131, RZ, RZ, RZ, P3 ;  /* 0x000000ffff837224 */ /* 0x000fe200018e06ff */
[----:B------:R-:W-:Y:S01]  /*9f160*/  IADD3 R93, P3, PT, R122, R93, RZ ;  /* 0x0000005d7a5d7210 */ /* 0x000fe20007f7e0ff */
[----:B------:R-:W-:-:S04]  /*9f170*/  IMAD.WIDE.U32 R120, R37, R33, RZ ;  /* 0x0000002125787225 */ /* 0x000fc800078e00ff */
[----:B------:R-:W-:Y:S02]  /*9f180*/  IMAD.MOV.U32 R140, RZ, RZ, R135 ;  /* 0x000000ffff8c7224 */ /* 0x000fe400078e0087 */
[----:B------:R-:W-:Y:S02]  /*9f190*/  IMAD.MOV.U32 R130, RZ, RZ, R123 ;  /* 0x000000ffff827224 */ /* 0x000fe400078e007b */
[----:B------:R-:W-:Y:S01]  /*9f1a0*/  IMAD.WIDE.U32.X R118, R87, 0x1a0111ea, R118, P1 ;  /* 0x1a0111ea57767825 */ /* 0x000fe200008e0476 */
[----:B------:R-:W-:-:S03]  /*9f1b0*/  IADD3 RZ, P1, PT, R156, R110, RZ ;  /* 0x0000006e9cff7210 */ /* 0x000fc60007f3e0ff */
[----:B------:R-:W-:Y:S01]  /*9f1c0*/  IMAD.WIDE.U32.X R140, R35, R53, R140, P6 ;  /* 0x00000035238c7225 */ /* 0x000fe200030e048c */
[----:B------:R-:W-:-:S03]  /*9f1d0*/  IADD3.X RZ, P1, PT, R157, R49, RZ, P1, !PT ;  /* 0x000000319dff7210 */ /* 0x000fc60000f3e4ff */
[----:B------:R-:W-:-:S04]  /*9f1e0*/  IMAD.WIDE.U32.X R130, R35, R47, R130, P3 ;  /* 0x0000002f23827225 */ /* 0x000fc800018e0482 */
[----:B------:R-:W-:-:S04]  /*9f1f0*/  IMAD.WIDE.U32 R110, R38, R33, RZ ;  /* 0x00000021266e7225 */ /* 0x000fc800078e00ff */
[----:B------:R-:W-:-:S04]  /*9f200*/  IMAD.WIDE.U32 R120, P6, R35, R38, R120 ;  /* 0x0000002623787225 */ /* 0x000fc800078c0078 */
[----:B------:R-:W-:-:S04]  /*9f210*/  IMAD.WIDE.U32 R132, P3, R35, R39, R132 ;  /* 0x0000002723847225 */ /* 0x000fc80007860084 */
[----:B------:R-:W-:-:S04]  /*9f220*/  IMAD.WIDE.U32 R116, R34, R52, R116 ;  /* 0x0000003422747225 */ /* 0x000fc800078e0074 */
[----:B------:R-:W-:Y:S01]  /*9f230*/  IMAD.X R87, RZ, RZ, RZ, P6 ;  /* 0x000000ffff577224 */ /* 0x000fe200030e06ff */
[----:B------:R-:W-:Y:S01]  /*9f240*/  IADD3 R111, P6, PT, R120, R111, RZ ;  /* 0x0000006f786f7210 */ /* 0x000fe20007fde0ff */
[----:B------:R-:W-:Y:S01]  /*9f250*/  IMAD.X R113, RZ, RZ, RZ, P3 ;  /* 0x000000ffff717224 */ /* 0x000fe200018e06ff */
[----:B------:R-:W-:Y:S01]  /*9f260*/  IADD3 R127, P3, PT, R132, R127, RZ ;  /* 0x0000007f847f7210 */ /* 0x000fe20007f7e0ff */
[----:B------:R-:W-:Y:S02]  /*9f270*/  IMAD.IADD R172, R117, 0x1, R86 ;  /* 0x0000000175ac7824 */ /* 0x000fe400078e0256 */
[----:B------:R-:W-:Y:S02]  /*9f280*/  IMAD.MOV.U32 R86, RZ, RZ, R121 ;  /* 0x000000ffff567224 */ /* 0x000fe400078e0079 */
[----:B------:R-:W-:Y:S02]  /*9f290*/  IMAD.MOV.U32 R112, RZ, RZ, R133 ;  /* 0x000000ffff707224 */ /* 0x000fe400078e0085 */
[----:B------:R-:W-:Y:S01]  /*9f2a0*/  IMAD.WIDE.U32.X R86, R35, R37, R86, P6 ;  /* 0x0000002523567225 */ /* 0x000fe200030e0456 */
[----:B------:R-:W-:-:S03]  /*9f2b0*/  IADD3 R116, P6, PT, R151, R116, RZ ;  /* 0x0000007497747210 */ /* 0x000fc60007fde0ff */
[----:B------:R-:W-:Y:S01]  /*9f2c0*/  IMAD.WIDE.U32.X R112, R35, R45, R112, P3 ;  /* 0x0000002d23707225 */ /* 0x000fe200018e0470 */
[----:B------:R-:W-:Y:S02]  /*9f2d0*/  IADD3.X R117, P6, PT, R172, R105, RZ, P6, !PT ;  /* 0x00000069ac757210 */ /* 0x000fe400037de4ff */
[----:B------:R-:W-:Y:S01]  /*9f2e0*/  IADD3.X R35, P5, PT, RZ, R90, RZ, P5, !PT ;  /* 0x0000005aff237210 */ /* 0x000fe20002fbe4ff */
[----:B------:R-:W-:Y:S01]  /*9f2f0*/  IMAD.WIDE.U32 R168, P3, R32, R44, R168 ;  /* 0x0000002c20a87225 */ /* 0x000fe200078600a8 */
[----:B------:R-:W-:Y:S02]  /*9f300*/  IADD3.X R105, P2, PT, RZ, R144, RZ, P2, !PT ;  /* 0x00000090ff697210 */ /* 0x000fe4000175e4ff */
[----:B------:R-:W-:Y:S01]  /*9f310*/  IADD3.X R35, P6, PT, RZ, R35, RZ, P6, !PT ;  /* 0x00000023ff237210 */ /* 0x000fe200037de4ff */
[----:B------:R-:W-:Y:S01]  /*9f320*/  IMAD.X R173, RZ, RZ, RZ, P3 ;  /* 0x000000ffffad7224 */ /* 0x000fe200018e06ff */
[----:B------:R-:W-:Y:S01]  /*9f330*/  IADD3 R107, P3, PT, R168, R171, RZ ;  /* 0x000000aba86b7210 */ /* 0x000fe20007f7e0ff */
[----:B------:R-:W-:-:S02]  /*9f340*/  IMAD.MOV.U32 R172, RZ, RZ, R169 ;  /* 0x000000ffffac7224 */ /* 0x000fc400078e00a9 */
[----:B------:R-:W-:-:S04]  /*9f350*/  IMAD.WIDE.U32 R100, R152, -0x4eac0001, R100 ;  /* 0xb153ffff98647825 */ /* 0x000fc800078e0064 */
[----:B------:R-:W-:Y:S01]  /*9f360*/  IMAD.WIDE.U32.X R172, R32, R46, R172, P3 ;  /* 0x0000002e20ac7225 */ /* 0x000fe200018e04ac */
[----:B------:R-:W-:Y:S02]  /*9f370*/  IADD3.X R46, PT, PT, RZ, RZ, R91, P6, P5 ;  /* 0x000000ffff2e7210 */ /* 0x000fe400037ea45b */
[----:B------:R-:W-:Y:S01]  /*9f380*/  IADD3 R31, P3, PT, R31, R51, RZ ;  /* 0x000000331f1f7210 */ /* 0x000fe20007f7e0ff */
[----:B------:R-:W-:Y:S01]  /*9f390*/  IMAD.IADD R101, R101, 0x1, R166 ;  /* 0x0000000165657824 */ /* 0x000fe200078e02a6 */
[----:B------:R-:W-:Y:S01]  /*9f3a0*/  IADD3 RZ, P5, PT, R98, R50, RZ ;  /* 0x0000003262ff7210 */ /* 0x000fe20007fbe0ff */
[----:B------:R-:W-:Y:S01]  /*9f3b0*/  IMAD.WIDE.U32 R50, R55, R30, RZ ;  /* 0x0000001e37327225 */ /* 0x000fe200078e00ff */
[----:B------:R-:W-:Y:S02]  /*9f3c0*/  IADD3.X R59, P6, PT, RZ, R59, RZ, P0, !PT ;  /* 0x0000003bff3b7210 */ /* 0x000fe400007de4ff */
[----:B------:R-:W-:Y:S01]  /*9f3d0*/  IADD3.X RZ, P5, PT, R99, R176, RZ, P5, !PT ;  /* 0x000000b063ff7210 */ /* 0x000fe20002fbe4ff */
[----:B------:R-:W-:Y:S01]  /*9f3e0*/  IMAD.WIDE.U32 R90, R75, R30, RZ ;  /* 0x0000001e4b5a7225 */ /* 0x000fe200078e00ff */
[----:B------:R-:W-:-:S02]  /*9f3f0*/  IADD3.X R194, PT, PT, RZ, RZ, R103, P6, P4 ;  /* 0x000000ffffc27210 */ /* 0x000fc400037e8467 */
[----:B------:R-:W-:Y:S01]  /*9f400*/  IADD3 R100, P4, PT, R59, R100, RZ ;  /* 0x000000643b647210 */ /* 0x000fe20007f9e0ff */
[----:B------:R-:W-:-:S03]  /*9f410*/  IMAD.WIDE.U32 R166, R47, R30, RZ ;  /* 0x0000001e2fa67225 */ /* 0x000fc600078e00ff */
[----:B------:R-:W-:Y:S01]  /*9f420*/  IADD3.X R101, P4, PT, R101, R194, RZ, P4, !PT ;  /* 0x000000c265657210 */ /* 0x000fe2000279e4ff */
[----:B------:R-:W-:-:S03]  /*9f430*/  IMAD.WIDE.U32 R50, P0, R32, R75, R50 ;  /* 0x0000004b20327225 */ /* 0x000fc60007800032 */
[----:B------:R-:W-:Y:S01]  /*9f440*/  IADD3.X R105, P4, PT, RZ, R105, RZ, P4, !PT ;  /* 0x00000069ff697210 */ /* 0x000fe2000279e4ff */
[----:B------:R-:W-:Y:S01]  /*9f450*/  IMAD.WIDE.U32 R98, R34, R39, R98 ;  /* 0x0000002722627225 */ /* 0x000fe200078e0062 */
[----:B------:R-:W-:Y:S02]  /*9f460*/  IADD3 R91, P6, PT, R50, R91, RZ ;  /* 0x0000005b325b7210 */ /* 0x000fe40007fde0ff */
[----:B------:R-:W-:Y:S01]  /*9f470*/  IADD3.X R194, PT, PT, RZ, RZ, R145, P4, P2 ;  /* 0x000000ffffc27210 */ /* 0x000fe200027e4491 */
[----:B------:R-:W-:Y:S02]  /*9f480*/  IMAD.X R59, RZ, RZ, RZ, P0 ;  /* 0x000000ffff3b7224 */ /* 0x000fe400000e06ff */
[----:B------:R-:W-:Y:S02]  /*9f490*/  IMAD.IADD R99, R99, 0x1, R58 ;  /* 0x0000000163637824 */ /* 0x000fe400078e023a */
[----:B------:R-:W-:-:S04]  /*9f4a0*/  IMAD.WIDE.U32 R166, P0, R32, R54, R166 ;  /* 0x0000003620a67225 */ /* 0x000fc800078000a6 */
[----:B------:R-:W-:-:S04]  /*9f4b0*/  IMAD.WIDE.U32 R102, R54, R30, RZ ;  /* 0x0000001e36667225 */ /* 0x000fc800078e00ff */
[----:B------:R-:W-:Y:S02]  /*9f4c0*/  IMAD.MOV.U32 R58, RZ, RZ, R51 ;  /* 0x000000ffff3a7224 */ /* 0x000fe400078e0033 */
[----:B------:R-:W-:Y:S02]  /*9f4d0*/  IMAD.X R177, RZ, RZ, RZ, P0 ;  /* 0x000000ffffb17224 */ /* 0x000fe400000e06ff */
[----:B------:R-:W-:Y:S01]  /*9f4e0*/  IMAD.WIDE.U32.X R58, R32, R55, R58, P6 ;  /* 0x00000037203a7225 */ /* 0x000fe200030e043a */
[----:B------:R-:W-:Y:S02]  /*9f4f0*/  IADD3 R98, P6, PT, R35, R98, RZ ;  /* 0x0000006223627210 */ /* 0x000fe40007fde0ff */
[----:B------:R-:W-:Y:S01]  /*9f500*/  IADD3 R55, P0, PT, R166, R103, RZ ;  /* 0x00000067a6377210 */ /* 0x000fe20007f1e0ff */
[----:B------:R-:W-:Y:S01]  /*9f510*/  IMAD.MOV.U32 R176, RZ, RZ, R167 ;  /* 0x000000ffffb07224 */ /* 0x000fe200078e00a7 */
[----:B------:R-:W-:Y:S02]  /*9f520*/  IADD3.X R99, P6, PT, R99, R46, RZ, P6, !PT ;  /* 0x0000002e63637210 */ /* 0x000fe400037de4ff */
[----:B------:R-:W-:Y:S01]  /*9f530*/  IADD3.X R103, P5, PT, RZ, R60, RZ, P5, !PT ;  /* 0x0000003cff677210 */ /* 0x000fe20002fbe4ff */
[----:B------:R-:W-:Y:S01]  /*9f540*/  IMAD.WIDE.U32.X R46, R32, R47, R176, P0 ;  /* 0x0000002f202e7225 */ /* 0x000fe200000e04b0 */
[----:B------:R-:W-:-:S02]  /*9f550*/  IADD3 RZ, P0, PT, R116, R158, RZ ;  /* 0x0000009e74ff7210 */ /* 0x000fc40007f1e0ff */
[----:B------:R-:W-:Y:S01]  /*9f560*/  IADD3.X R103, P6, PT, RZ, R103, RZ, P6, !PT ;  /* 0x00000067ff677210 */ /* 0x000fe200037de4ff */
[----:B------:R-:W-:Y:S01]  /*9f570*/  IMAD.WIDE.U32 R158, R53, R30, RZ ;  /* 0x0000001e359e7225 */ /* 0x000fe200078e00ff */
[----:B------:R-:W-:Y:S02]  /*9f580*/  IADD3.X R35, P3, PT, R178, R179, RZ, P3, !PT ;  /* 0x000000b3b2237210 */ /* 0x000fe40001f7e4ff */
[----:B------:R-:W-:Y:S01]  /*9f590*/  IADD3.X R121, PT, PT, RZ, RZ, R61, P6, P5 ;  /* 0x000000ffff797210 */ /* 0x000fe200037ea43d */
[----:B------:R-:W-:Y:S01]  /*9f5a0*/  IMAD.WIDE.U32 R176, R152, -0x94f09dc, R156 ;  /* 0xf6b0f62498b07825 */ /* 0x000fe200078e009c */
[----:B------:R-:W-:-:S03]  /*9f5b0*/  IADD3.X RZ, P0, PT, R117, R36, RZ, P0, !PT ;  /* 0x0000002475ff7210 */ /* 0x000fc6000071e4ff */
[----:B------:R-:W-:-:S04]  /*9f5c0*/  IMAD.WIDE.U32 R156, P5, R32, R52, R158 ;  /* 0x00000034209c7225 */ /* 0x000fc800078a009e */
[----:B------:R-:W-:-:S04]  /*9f5d0*/  IMAD.WIDE.U32 R60, R52, R30, RZ ;  /* 0x0000001e343c7225 */ /* 0x000fc800078e00ff */
[----:B------:R-:W-:Y:S01]  /*9f5e0*/  IMAD.X R159, RZ, RZ, RZ, P5 ;  /* 0x000000ffff9f7224 */ /* 0x000fe200028e06ff */
[----:B------:R-:W-:Y:S01]  /*9f5f0*/  IADD3 R144, P5, PT, R105, R176, RZ ;  /* 0x000000b069907210 */ /* 0x000fe20007fbe0ff */
[----:B------:R-:W-:Y:S01]  /*9f600*/  IMAD.IADD R49, R177, 0x1, R104 ;  /* 0x00000001b1317824 */ /* 0x000fe200078e0268 */
[----:B------:R-:W-:Y:S01]  /*9f610*/  IADD3 R51, P6, PT, R156, R61, RZ ;  /* 0x0000003d9c337210 */ /* 0x000fe20007fde0ff */
[----:B------:R-:W-:-:S03]  /*9f620*/  IMAD.WIDE.U32 R104, R45, R30, RZ ;  /* 0x0000001e2d687225 */ /* 0x000fc600078e00ff */
[----:B------:R-:W-:Y:S01]  /*9f630*/  IADD3.X R145, P5, PT, R49, R194, RZ, P5, !PT ;  /* 0x000000c231917210 */ /* 0x000fe20002fbe4ff */
[----:B------:R-:W-:Y:S02]  /*9f640*/  IMAD.MOV.U32 R158, RZ, RZ, R157 ;  /* 0x000000ffff9e7224 */ /* 0x000fe400078e009d */
[----:B------:R-:W-:-:S04]  /*9f650*/  IMAD.WIDE.U32 R178, P2, R32, R39, R104 ;  /* 0x0000002720b27225 */ /* 0x000fc80007840068 */
[----:B------:R-:W-:Y:S01]  /*9f660*/  IMAD.WIDE.U32.X R158, R32, R53, R158, P6 ;  /* 0x00000035209e7225 */ /* 0x000fe200030e049e */
[----:B------:R-:W-:Y:S02]  /*9f670*/  IADD3 R176, P6, PT, R89, R31, RZ ;  /* 0x0000001f59b07210 */ /* 0x000fe40007fde0ff */
[----:B------:R-:W-:Y:S01]  /*9f680*/  IADD3.X R53, P1, PT, RZ, R124, RZ, P1, !PT ;  /* 0x0000007cff357210 */ /* 0x000fe20000f3e4ff */
[----:B------:R-:W-:Y:S01]  /*9f690*/  IMAD.WIDE.U32 R104, R39, R30, RZ ;  /* 0x0000001e27687225 */ /* 0x000fe200078e00ff */
[----:B------:R-:W-:Y:S02]  /*9f6a0*/  IADD3 RZ, P4, PT, R176, R48, RZ ;  /* 0x00000030b0ff7210 */ /* 0x000fe40007f9e0ff */
[----:B------:R-:W-:Y:S01]  /*9f6b0*/  IADD3.X R53, P5, PT, RZ, R53, RZ, P5, !PT ;  /* 0x00000035ff357210 */ /* 0x000fe20002fbe4ff */
[----:B------:R-:W-:Y:S01]  /*9f6c0*/  IMAD.X R49, RZ, RZ, RZ, P2 ;  /* 0x000000ffff317224 */ /* 0x000fe200010e06ff */
[----:B------:R-:W-:Y:S01]  /*9f6d0*/  IADD3 R31, P2, PT, R178, R105, RZ ;  /* 0x00000069b21f7210 */ /* 0x000fe20007f5e0ff */
[----:B------:R-:W-:Y:S01]  /*9f6e0*/  IMAD.WIDE.U32 R116, R152, -0xc7aed41, R116 ;  /* 0xf38512bf98747825 */ /* 0x000fe200078e0074 */
[----:B------:R-:W-:-:S02]  /*9f6f0*/  IADD3.X R125, PT, PT, RZ, RZ, R125, P5, P1 ;  /* 0x000000ffff7d7210 */ /* 0x000fc40002fe247d */
[----:B------:R-:W-:Y:S01]  /*9f700*/  IADD3.X R177, P6, PT, R153, R35, RZ, P6, !PT ;  /* 0x0000002399b17210 */ /* 0x000fe200037de4ff */
[----:B------:R-:W-:Y:S01]  /*9f710*/  IMAD.MOV.U32 R48, RZ, RZ, R179 ;  /* 0x000000ffff307224 */ /* 0x000fe200078e00b3 */
[----:B------:R-:W-:Y:S01]  /*9f720*/  IADD3 RZ, P1, PT, R98, R162, RZ ;  /* 0x000000a262ff7210 */ /* 0x000fe20007f3e0ff */
[----:B------:R-:W-:Y:S01]  /*9f730*/  IMAD.IADD R164, R117, 0x1, R164 ;  /* 0x0000000175a47824 */ /* 0x000fe200078e02a4 */
[----:B------:R-:W-:Y:S01]  /*9f740*/  IADD3.X RZ, P4, PT, R177, R190, RZ, P4, !PT ;  /* 0x000000beb1ff7210 */ /* 0x000fe2000279e4ff */
[----:B------:R-:W-:Y:S01]  /*9f750*/  IMAD.WIDE.U32.X R48, R32, R45, R48, P2 ;  /* 0x0000002d20307225 */ /* 0x000fe200010e0430 */
[----:B------:R-:W-:Y:S02]  /*9f760*/  IADD3 R116, P2, PT, R53, R116, RZ ;  /* 0x0000007435747210 */ /* 0x000fe40007f5e0ff */
[----:B------:R-:W-:Y:S01]  /*9f770*/  IADD3.X R45, P0, PT, RZ, R154, RZ, P0, !PT ;  /* 0x0000009aff2d7210 */ /* 0x000fe2000071e4ff */
[----:B------:R-:W-:Y:S01]  /*9f780*/  IMAD.WIDE.U32 R176, R34, R38, R176 ;  /* 0x0000002622b07225 */ /* 0x000fe200078e00b0 */
[----:B------:R-:W-:-:S02]  /*9f790*/  IADD3.X R117, P2, PT, R164, R125, RZ, P2, !PT ;  /* 0x0000007da4757210 */ /* 0x000fc4000175e4ff */
[----:B------:R-:W-:Y:S01]  /*9f7a0*/  IADD3 RZ, P5, PT, R100, R160, RZ ;  /* 0x000000a064ff7210 */ /* 0x000fe20007fbe0ff */
[----:B------:R-:W-:Y:S01]  /*9f7b0*/  IMAD.IADD R88, R177, 0x1, R88 ;  /* 0x00000001b1587824 */ /* 0x000fe200078e0258 */
[----:B------:R-:W-:Y:S01]  /*9f7c0*/  IADD3.X R45, P2, PT, RZ, R45, RZ, P2, !PT ;  /* 0x0000002dff2d7210 */ /* 0x000fe2000175e4ff */
[----:B------:R-:W-:Y:S01]  /*9f7d0*/  IMAD.WIDE.U32 R34, R152, 0x434bacd7, R98 ;  /* 0x434bacd798227825 */ /* 0x000fe200078e0062 */
[----:B------:R-:W-:Y:S02]  /*9f7e0*/  IADD3.X R36, P4, PT, RZ, R94, RZ, P4, !PT ;  /* 0x0000005eff247210 */ /* 0x000fe4000279e4ff */
[----:B------:R-:W-:Y:S01]  /*9f7f0*/  IADD3.X R155, PT, PT, RZ, RZ, R155, P2, P0 ;  /* 0x000000ffff9b7210 */ /* 0x000fe200017e049b */
[----:B------:R-:W-:Y:S01]  /*9f800*/  IMAD.IADD R150, R35, 0x1, R150 ;  /* 0x0000000123967824 */ /* 0x000fe200078e0296 */
[----:B------:R-:W-:Y:S02]  /*9f810*/  IADD3 R176, P2, PT, R103, R176, RZ ;  /* 0x000000b067b07210 */ /* 0x000fe40007f5e0ff */
[----:B------:R-:W-:-:S02]  /*9f820*/  IADD3 R34, P0, PT, R45, R34, RZ ;  /* 0x000000222d227210 */ /* 0x000fc40007f1e0ff */
[----:B------:R-:W-:Y:S02]  /*9f830*/  IADD3.X R177, P2, PT, R88, R121, RZ, P2, !PT ;  /* 0x0000007958b17210 */ /* 0x000fe4000175e4ff */
[----:B------:R-:W-:Y:S02]  /*9f840*/  IADD3.X RZ, P1, PT, R99, R163, RZ, P1, !PT ;  /* 0x000000a363ff7210 */ /* 0x000fe40000f3e4ff */
[----:B------:R-:W-:Y:S01]  /*9f850*/  IADD3.X RZ, P5, PT, R101, R137, RZ, P5, !PT ;  /* 0x0000008965ff7210 */ /* 0x000fe20002fbe4ff */
[----:B------:R-:W-:Y:S01]  /*9f860*/  IMAD.WIDE.U32 R100, R33, R44, R100 ;  /* 0x0000002c21647225 */ /* 0x000fe200078e0064 */
[----:B------:R-:W-:Y:S02]  /*9f870*/  IADD3.X R88, P3, PT, RZ, RZ, RZ, P3, !PT ;  /* 0x000000ffff587210 */ /* 0x000fe40001f7e4ff */
[----:B------:R-:W-:Y:S01]  /*9f880*/  IADD3.X R36, P2, PT, RZ, R36, RZ, P2, !PT ;  /* 0x00000024ff247210 */ /* 0x000fe2000175e4ff */
[----:B------:R-:W-:Y:S01]  /*9f890*/  IMAD.IADD R101, R101, 0x1, R146 ;  /* 0x0000000165657824 */ /* 0x000fe200078e0292 */
[----:B------:R-:W-:-:S02]  /*9f8a0*/  IADD3.X R35, P0, PT, R150, R155, RZ, P0, !PT ;  /* 0x0000009b96237210 */ /* 0x000fc4000071e4ff */
[----:B------:R-:W-:Y:S01]  /*9f8b0*/  IADD3.X R53, P1, PT, RZ, R96, RZ, P1, !PT ;  /* 0x00000060ff357210 */ /* 0x000fe20000f3e4ff */
[----:B------:R-:W-:Y:S01]  /*9f8c0*/  IMAD.X R96, RZ, RZ, RZ, P3 ;  /* 0x000000ffff607224 */ /* 0x000fe200018e06ff */
[----:B------:R-:W-:Y:S01]  /*9f8d0*/  IADD3.X R61, PT, PT, RZ, RZ, R95, P2, P4 ;  /* 0x000000ffff3d7210 */ /* 0x000fe200017e845f */
[----:B------:R-:W-:Y:S01]  /*9f8e0*/  IMAD.WIDE.U32 R94, R152, 0x397fe69a, R176 ;  /* 0x397fe69a985e7825 */ /* 0x000fe200078e00b0 */
[----:B------:R-:W-:Y:S02]  /*9f8f0*/  IADD3.X R53, P4, PT, RZ, R53, RZ, P0, !PT ;  /* 0x00000035ff357210 */ /* 0x000fe4000079e4ff */
[----:B------:R-:W-:Y:S01]  /*9f900*/  IADD3 RZ, P3, PT, RZ, R100, RZ ;  /* 0x00000064ffff7210 */ /* 0x000fe20007f7e0ff */
[----:B------:R-:W-:Y:S01]  /*9f910*/  IMAD.IADD R136, R95, 0x1, R136 ;  /* 0x000000015f887824 */ /* 0x000fe200078e0288 */
[----:B------:R-:W-:Y:S02]  /*9f920*/  IADD3.X R99, P6, PT, RZ, RZ, RZ, P6, !PT ;  /* 0x000000ffff637210 */ /* 0x000fe400037de4ff */
[----:B------:R-:W-:-:S02]  /*9f930*/  IADD3.X R97, PT, PT, RZ, RZ, R97, P4, P1 ;  /* 0x000000ffff617210 */ /* 0x000fc400027e2461 */
[----:B------:R-:W-:Y:S02]  /*9f940*/  IADD3.X R45, P5, PT, RZ, R108, RZ, P5, !PT ;  /* 0x0000006cff2d7210 */ /* 0x000fe40002fbe4ff */
[----:B------:R-:W-:Y:S02]  /*9f950*/  IADD3.X RZ, P4, PT, RZ, R101, RZ, P3, !PT ;  /* 0x00000065ffff7210 */ /* 0x000fe40001f9e4ff */
[----:B------:R-:W-:Y:S01]  /*9f960*/  IADD3 R99, P2, PT, R99, R88, RZ ;  /* 0x0000005863637210 */ /* 0x000fe20007f5e0ff */
[----:B------:R-:W-:Y:S01]  /*9f970*/  IMAD.WIDE.U32 R88, R33, R75, R144 ;  /* 0x0000004b21587225 */ /* 0x000fe200078e0090 */
[----:B------:R-:W-:Y:S02]  /*9f980*/  IADD3 RZ, P1, PT, R176, R148, RZ ;  /* 0x00000094b0ff7210 */ /* 0x000fe40007f3e0ff */
[----:B------:R-:W-:Y:S01]  /*9f990*/  IADD3.X R45, P4, PT, RZ, R45, RZ, P4, !PT ;  /* 0x0000002dff2d7210 */ /* 0x000fe2000279e4ff */
[----:B------:R-:W-:Y:S01]  /*9f9a0*/  IMAD.IADD R142, R89, 0x1, R142 ;  /* 0x00000001598e7824 */ /* 0x000fe200078e028e */
[----:B------:R-:W-:-:S02]  /*9f9b0*/  IADD3.X RZ, P3, PT, R177, R149, RZ, P1, !PT ;  /* 0x00000095b1ff7210 */ /* 0x000fc40000f7e4ff */
[----:B------:R-:W-:Y:S01]  /*9f9c0*/  IADD3 R88, P1, PT, R45, R88, RZ ;  /* 0x000000582d587210 */ /* 0x000fe20007f3e0ff */
[----:B------:R-:W-:Y:S01]  /*9f9d0*/  IMAD R45, R101, -0x30003, RZ ;  /* 0xfffcfffd652d7824 */ /* 0x000fe200078e02ff */
[----:B------:R-:W-:Y:S02]  /*9f9e0*/  IADD3.X R109, PT, PT, RZ, RZ, R109, P4, P5 ;  /* 0x000000ffff6d7210 */ /* 0x000fe400027ea46d */
[----:B------:R-:W-:Y:S01]  /*9f9f0*/  IADD3 RZ, P4, PT, R116, R92, RZ ;  /* 0x0000005c74ff7210 */ /* 0x000fe20007f9e0ff */
[----:B------:R-:W-:Y:S01]  /*9fa00*/  IMAD R121, R100, -0x760c0004, R45 ;  /* 0x89f3fffc64797824 */ /* 0x000fe200078e022d */
[----:B------:R-:W-:Y:S02]  /*9fa10*/  IADD3.X R96, PT, PT, R96, RZ, RZ, P2, P6 ;  /* 0x000000ff60607210 */ /* 0x000fe400017ec4ff */
[----:B------:R-:W-:Y:S02]  /*9fa20*/  IADD3.X R89, P6, PT, R142, R109, RZ, P1, !PT ;  /* 0x0000006d8e597210 */ /* 0x000fe40000fde4ff */
[----:B------:R-:W-:Y:S01]  /*9fa30*/  IADD3.X RZ, P1, PT, R117, R93, RZ, P4, !PT ;  /* 0x0000005d75ff7210 */ /* 0x000fe2000273e4ff */
[----:B------:R-:W-:Y:S01]  /*9fa40*/  IMAD.WIDE.U32 R92, R100, -0x30003, RZ ;  /* 0xfffcfffd645c7825 */ /* 0x000fe200078e00ff */
[----:B------:R-:W-:-:S02]  /*9fa50*/  IADD3 R94, P2, PT, R53, R94, RZ ;  /* 0x0000005e355e7210 */ /* 0x000fc40007f5e0ff */
[----:B------:R-:W-:Y:S01]  /*9fa60*/  IADD3 RZ, P0, PT, R144, R114, RZ ;  /* 0x0000007290ff7210 */ /* 0x000fe20007f1e0ff */
[----:B------:R-:W-:Y:S01]  /*9fa70*/  IMAD.IADD R121, R93, 0x1, R121 ;  /* 0x000000015d797824 */ /* 0x000fe200078e0279 */
[----:B------:R-:W-:Y:S01]  /*9fa80*/  IADD3.X R95, P2, PT, R136, R97, RZ, P2, !PT ;  /* 0x00000061885f7210 */ /* 0x000fe2000175e4ff */
[----:B------:R-:W-:Y:S01]  /*9fa90*/  IMAD.WIDE.U32 R116, R33, R54, R116 ;  /* 0x0000003621747225 */ /* 0x000fe200078e0074 */
[----:B------:R-:W-:Y:S02]  /*9faa0*/  IADD3.X R53, P3, PT, RZ, R118, RZ, P3, !PT ;  /* 0x00000076ff357210 */ /* 0x000fe40001f7e4ff */
[----:B------:R-:W-:Y:S01]  /*9fab0*/  IADD3.X RZ, P0, PT, R145, R115, RZ, P0, !PT ;  /* 0x0000007391ff7210 */ /* 0x000fe2000071e4ff */
[----:B------:R-:W-:Y:S01]  /*9fac0*/  IMAD.IADD R135, R117, 0x1, R122 ;  /* 0x0000000175877824 */ /* 0x000fe200078e027a */
[----:B------:R-:W-:Y:S01]  /*9fad0*/  IADD3 R36, P5, PT, R36, R99, RZ ;  /* 0x0000006324247210 */ /* 0x000fe20007fbe0ff */
[----:B------:R-:W-:Y:S01]  /*9fae0*/  IMAD.WIDE.U32 R98, R121, -0x94f09dc, RZ ;  /* 0xf6b0f62479627825 */ /* 0x000fe200078e00ff */
[----:B------:R-:W-:-:S02]  /*9faf0*/  IADD3.X R53, P2, PT, RZ, R53, RZ, P2, !PT ;  /* 0x00000035ff357210 */ /* 0x000fc4000175e4ff */
[----:B------:R-:W-:Y:S01]  /*9fb00*/  IADD3.X R105, P4, PT, RZ, R138, RZ, P0, !PT ;  /* 0x0000008aff697210 */ /* 0x000fe2000079e4ff */
[----:B------:R-:W-:Y:S01]  /*9fb10*/  IMAD.WIDE.U32 R108, R121, -0xc7aed41, RZ ;  /* 0xf38512bf796c7825 */ /* 0x000fe200078e00ff */
[----:B------:R-:W-:Y:S02]  /*9fb20*/  IADD3.X R45, P0, PT, R61, R96, RZ, P5, !PT ;  /* 0x000000603d2d7210 */ /* 0x000fe40002f1e4ff */
[----:B------:R-:W-:Y:S01]  /*9fb30*/  IADD3.X R61, PT, PT, RZ, RZ, R119, P2, P3 ;  /* 0x000000ffff3d7210 */ /* 0x000fe200017e6477 */
[----:B------:R-:W-:Y:S01]  /*9fb40*/  IMAD.WIDE.U32 R118, R121, -0x4eac0001, RZ ;  /* 0xb153ffff79767825 */ /* 0x000fe200078e00ff */
[----:B------:R-:W-:-:S03]  /*9fb50*/  IADD3.X R105, P6, PT, RZ, R105, RZ, P6, !PT ;  /* 0x00000069ff697210 */ /* 0x000fc600037de4ff */
[----:B------:R-:W-:Y:S01]  /*9fb60*/  IMAD.WIDE.U32 R96, R121, 0x397fe69a, RZ ;  /* 0x397fe69a79607825 */ /* 0x000fe200078e00ff */
[----:B------:R-:W-:-:S03]  /*9fb70*/  IADD3.X R133, PT, PT, RZ, RZ, R139, P6, P4 ;  /* 0x000000ffff857210 */ /* 0x000fc600037e848b */
[----:B------:R-:W-:-:S04]  /*9fb80*/  IMAD.WIDE.U32 R122, R121, -0x5555, RZ ;  /* 0xffffaaab797a7825 */ /* 0x000fc800078e00ff */
[----:B------:R-:W-:-:S04]  /*9fb90*/  IMAD.WIDE.U32 R98, P2, R92, 0x6730d2a0, R98 ;  /* 0x6730d2a05c627825 */ /* 0x000fc80007840062 */
[----:B------:R-:W-:Y:S02]  /*9fba0*/  IMAD.X R155, RZ, RZ, RZ, P2 ;  /* 0x000000ffff9b7224 */ /* 0x000fe400010e06ff */
[----:B------:R-:W-:-:S04]  /*9fbb0*/  IMAD.WIDE.U32 R138, R92, -0x4eac0001, RZ ;  /* 0xb153ffff5c8a7825 */ /* 0x000fc800078e00ff */
[----:B------:R-:W-:-:S04]  /*9fbc0*/  IMAD.WIDE.U32 R114, R121, 0x434bacd7, RZ ;  /* 0x434bacd779727825 */ /* 0x000fc800078e00ff */
[----:B------:R-:W-:-:S04]  /*9fbd0*/  IMAD.WIDE.U32 R118, P6, R92, 0x1eabfffe, R118 ;  /* 0x1eabfffe5c767825 */ /* 0x000fc800078c0076 */
[----:B------:R-:W-:-:S04]  /*9fbe0*/  IMAD.WIDE.U32 R108, P5, R92, 0x64774b84, R108 ;  /* 0x64774b845c6c7825 */ /* 0x000fc800078a006c */
[----:B------:R-:W-:-:S04]  /*9fbf0*/  IMAD.WIDE.U32 R96, P2, R92, 0x1a0111ea, R96 ;  /* 0x1a0111ea5c607825 */ /* 0x000fc80007840060 */
[----:B------:R-:W-:-:S04]  /*9fc00*/  IMAD.WIDE.U32 R122, P4, R92, -0x46010001, R122 ;  /* 0xb9feffff5c7a7825 */ /* 0x000fc8000788007a */
[----:B------:R-:W-:-:S04]  /*9fc10*/  IMAD.WIDE.U32 R136, R92, -0x5555, RZ ;  /* 0xffffaaab5c887825 */ /* 0x000fc800078e00ff */
[----:B------:R-:W-:Y:S01]  /*9fc20*/  IMAD.X R125, RZ, RZ, RZ, P5 ;  /* 0x000000ffff7d7224 */ /* 0x000fe200028e06ff */
[----:B------:R-:W-:Y:S01]  /*9fc30*/  IADD3 RZ, P5, PT, R88, R138, RZ ;  /* 0x0000008a58ff7210 */ /* 0x000fe20007fbe0ff */
[----:B------:R-:W-:Y:S01]  /*9fc40*/  IMAD.X R117, RZ, RZ, RZ, P2 ;  /* 0x000000ffff757224 */ /* 0x000fe200010e06ff */
[----:B------:R-:W-:Y:S01]  /*9fc50*/  IADD3 R163, P2, PT, R118, R139, RZ ;  /* 0x0000008b76a37210 */ /* 0x000fe20007f5e0ff */
[----:B------:R-:W-:Y:S01]  /*9fc60*/  IMAD.X R151, RZ, RZ, RZ, P4 ;  /* 0x000000ffff977224 */ /* 0x000fe200020e06ff */
[----:B------:R-:W-:Y:S01]  /*9fc70*/  IADD3 RZ, P3, PT, R100, R136, RZ ;  /* 0x0000008864ff7210 */ /* 0x000fe20007f7e0ff */
[----:B------:R-:W-:Y:S01]  /*9fc80*/  IMAD.WIDE.U32 R114, P4, R92, 0x4b1ba7b6, R114 ;  /* 0x4b1ba7b65c727825 */ /* 0x000fe20007880072 */
[----:B------:R-:W-:-:S03]  /*9fc90*/  IADD3.X RZ, P5, PT, R89, R163, RZ, P5, !PT ;  /* 0x000000a359ff7210 */ /* 0x000fc60002fbe4ff */
[----:B------:R-:W-:-:S04]  /*9fca0*/  IMAD.WIDE.U32 R138, R92, -0x94f09dc, RZ ;  /* 0xf6b0f6245c8a7825 */ /* 0x000fc800078e00ff */
[----:B------:R-:W-:Y:S01]  /*9fcb0*/  IMAD.X R153, RZ, RZ, RZ, P6 ;  /* 0x000000ffff997224 */ /* 0x000fe200030e06ff */
[----:B------:R-:W-:Y:S01]  /*9fcc0*/  IADD3 R157, P6, PT, R122, R137, RZ ;  /* 0x000000897a9d7210 */ /* 0x000fe20007fde0ff */
[----:B------:R-:W-:-:S03]  /*9fcd0*/  IMAD.WIDE.U32 R142, R92, -0xc7aed41, RZ ;  /* 0xf38512bf5c8e7825 */ /* 0x000fc600078e00ff */
[----:B------:R-:W-:Y:S01]  /*9fce0*/  IADD3.X RZ, P3, PT, R101, R157, RZ, P3, !PT ;  /* 0x0000009d65ff7210 */ /* 0x000fe20001f7e4ff */
[----:B------:R-:W-:Y:S02]  /*9fcf0*/  IMAD.MOV.U32 R152, RZ, RZ, R119 ;  /* 0x000000ffff987224 */ /* 0x000fe400078e0077 */
[----:B------:R-:W-:Y:S01]  /*9fd00*/  IMAD.X R137, RZ, RZ, RZ, P4 ;  /* 0x000000ffff897224 */ /* 0x000fe200020e06ff */
[----:B------:R-:W-:Y:S01]  /*9fd10*/  IADD3 R139, P4, PT, R98, R139, RZ ;  /* 0x0000008b628b7210 */ /* 0x000fe20007f9e0ff */
[----:B------:R-:W-:-:S04]  /*9fd20*/  IMAD.WIDE.U32 R144, R92, 0x434bacd7, RZ ;  /* 0x434bacd75c907825 */ /* 0x000fc800078e00ff */
[----:B------:R-:W-:Y:S02]  /*9fd30*/  IMAD.MOV.U32 R150, RZ, RZ, R123 ;  /* 0x000000ffff967224 */ /* 0x000fe400078e007b */
[----:B------:R-:W-:Y:S01]  /*9fd40*/  IMAD.WIDE.U32.X R152, R121, 0x1eabfffe, R152, P2 ;  /* 0x1eabfffe79987825 */ /* 0x000fe200010e0498 */
[----:B------:R-:W-:-:S03]  /*9fd50*/  IADD3 R123, P2, PT, R108, R143, RZ ;  /* 0x0000008f6c7b7210 */ /* 0x000fc60007f5e0ff */
[----:B------:R-:W-:Y:S01]  /*9fd60*/  IMAD.MOV.U32 R154, RZ, RZ, R99 ;  /* 0x000000ffff9a7224 */ /* 0x000fe200078e0063 */
[----:B------:R-:W-:Y:S01]  /*9fd70*/  IADD3.X R99, P1, PT, RZ, R130, RZ, P1, !PT ;  /* 0x00000082ff637210 */ /* 0x000fe20000f3e4ff */
[----:B------:R-:W-:-:S04]  /*9fd80*/  IMAD.WIDE.U32 R146, R92, 0x397fe69a, RZ ;  /* 0x397fe69a5c927825 */ /* 0x000fc800078e00ff */
[----:B------:R-:W-:Y:S02]  /*9fd90*/  IMAD.MOV.U32 R124, RZ, RZ, R109 ;  /* 0x000000ffff7c7224 */ /* 0x000fe400078e006d */
[----:B------:R-:W-:Y:S01]  /*9fda0*/  IMAD.WIDE.U32.X R154, R121, 0x6730d2a0, R154, P4 ;  /* 0x6730d2a0799a7825 */ /* 0x000fe200020e049a */
[----:B------:R-:W-:-:S03]  /*9fdb0*/  IADD3 R93, P4, PT, R114, R145, RZ ;  /* 0x00000091725d7210 */ /* 0x000fc60007f9e0ff */
[----:B------:R-:W-:-:S04]  /*9fdc0*/  IMAD.WIDE.U32 R148, R92, -0x5555, R100 ;  /* 0xffffaaab5c947825 */ /* 0x000fc800078e0064 */
[----:B------:R-:W-:Y:S01]  /*9fdd0*/  IMAD.WIDE.U32.X R150, R121, -0x46010001, R150, P6 ;  /* 0xb9feffff79967825 */ /* 0x000fe200030e0496 */
[----:B------:R-:W-:-:S03]  /*9fde0*/  IADD3 R100, P6, PT, R105, R116, RZ ;  /* 0x0000007469647210 */ /* 0x000fc60007fde0ff */
[----:B------:R-:W-:Y:S01]  /*9fdf0*/  IMAD.WIDE.U32.X R124, R121, 0x64774b84, R124, P2 ;  /* 0x64774b84797c7825 */ /* 0x000fe200010e047c */
[----:B------:R-:W-:Y:S02]  /*9fe00*/  IADD3 R103, P2, PT, R96, R147, RZ ;  /* 0x0000009360677210 */ /* 0x000fe40007f5e0ff */
[----:B------:R-:W-:Y:S01]  /*9fe10*/  IADD3.X R101, P6, PT, R135, R133, RZ, P6, !PT ;  /* 0x0000008587657210 */ /* 0x000fe200037de4ff */
[----:B------:R-:W-:Y:S02]  /*9fe20*/  IMAD.MOV.U32 R136, RZ, RZ, R115 ;  /* 0x000000ffff887224 */ /* 0x000fe400078e0073 */
[----:B------:R-:W-:Y:S01]  /*9fe30*/  IMAD.MOV.U32 R116, RZ, RZ, R97 ;  /* 0x000000ffff747224 */ /* 0x000fe200078e0061 */
[----:B------:R-:W-:Y:S01]  /*9fe40*/  IADD3.X R99, P6, PT, RZ, R99, RZ, P6, !PT ;  /* 0x00000063ff637210 */ /* 0x000fe200037de4ff */
[----:B------:R-:W-:Y:S01]  /*9fe50*/  IMAD.WIDE.U32.X R136, R121, 0x4b1ba7b6, R136, P4 ;  /* 0x4b1ba7b679887825 */ /* 0x000fe200020e0488 */
[----:B------:R-:W-:Y:S02]  /*9fe60*/  IADD3 RZ, P4, PT, RZ, R148, RZ ;  /* 0x00000094ffff7210 */ /* 0x000fe40007f9e0ff */
[----:B------:R-:W-:Y:S01]  /*9fe70*/  IADD3.X R97, P3, PT, RZ, R150, RZ, P3, !PT ;  /* 0x00000096ff617210 */ /* 0x000fe20001f7e4ff */
[----:B------:R-:W-:Y:S01]  /*9fe80*/  IMAD.IADD R122, R149, 0x1, R122 ;  /* 0x00000001957a7824 */ /* 0x000fe200078e027a */
[----:B------:R-:W-:Y:S01]  /*9fe90*/  IADD3.X R131, PT, PT, RZ, RZ, R131, P6, P1 ;  /* 0x000000ffff837210 */ /* 0x000fe200037e2483 */
[----:B------:R-:W-:Y:S01]  /*9fea0*/  IMAD.WIDE.U32.X R116, R121, 0x1a0111ea, R116, P2 ;  /* 0x1a0111ea79747825 */ /* 0x000fe200010e0474 */
[----:B------:R-:W-:-:S02]  /*9feb0*/  IADD3 RZ, P2, PT, R34, R106, RZ ;  /* 0x0000006a22ff7210 */ /* 0x000fc40007f5e0ff */
[----:B------:R-:W-:Y:S01]  /*9fec0*/  IADD3.X RZ, P4, PT, RZ, R122, RZ, P4, !PT ;  /* 0x0000007affff7210 */ /* 0x000fe2000279e4ff */
[----:B------:R-:W-:Y:S01]  /*9fed0*/  IMAD.WIDE.U32 R88, R92, -0x4eac0001, R88 ;  /* 0xb153ffff5c587825 */ /* 0x000fe200078e0058 */
[----:B------:R-:W-:Y:S02]  /*9fee0*/  IADD3.X RZ, P2, PT, R35, R161, RZ, P2, !PT ;  /* 0x000000a123ff7210 */ /* 0x000fe4000175e4ff */
[----:B------:R-:W-:Y:S01]  /*9fef0*/  IADD3.X R97, P6, PT, RZ, R97, RZ, P4, !PT ;  /* 0x00000061ff617210 */ /* 0x000fe200027de4ff */
[----:B------:R-:W-:Y:S01]  /*9ff00*/  IMAD.WIDE.U32 R34, R33, R52, R34 ;  /* 0x0000003421227225 */ /* 0x000fe200078e0022 */
[----:B------:R-:W-:Y:S02]  /*9ff10*/  IADD3 RZ, P1, PT, R100, R138, RZ ;  /* 0x0000008a64ff7210 */ /* 0x000fe40007f3e0ff */
[----:B------:R-:W-:Y:S01]  /*9ff20*/  IADD3.X R151, PT, PT, RZ, RZ, R151, P6, P3 ;  /* 0x000000ffff977210 */ /* 0x000fe200037e6497 */
[----:B------:R-:W-:Y:S01]  /*9ff30*/  IMAD.IADD R134, R35, 0x1, R134 ;  /* 0x0000000123867824 */ /* 0x000fe200078e0286 */
[----:B------:R-:W-:Y:S01]  /*9ff40*/  IADD3 R34, P4, PT, R99, R34, RZ ;  /* 0x0000002263227210 */ /* 0x000fe20007f9e0ff */
[----:B------:R-:W-:Y:S01]  /*9ff50*/  IMAD.IADD R118, R89, 0x1, R118 ;  /* 0x0000000159767824 */ /* 0x000fe200078e0276 */
[----:B------:R-:W-:-:S02]  /*9ff60*/  IADD3 R88, P6, PT, R97, R88, RZ ;  /* 0x0000005861587210 */ /* 0x000fc40007fde0ff */
[----:B------:R-:W-:Y:S01]  /*9ff70*/  IADD3.X RZ, P1, PT, R101, R139, RZ, P1, !PT ;  /* 0x0000008b65ff7210 */ /* 0x000fe20000f3e4ff */
[----:B------:R-:W-:Y:S01]  /*9ff80*/  IMAD.WIDE.U32 R100, R92, -0x94f09dc, R100 ;  /* 0xf6b0f6245c647825 */ /* 0x000fe200078e0064 */
[----:B------:R-:W-:Y:S02]  /*9ff90*/  IADD3.X R35, P4, PT, R134, R131, RZ, P4, !PT ;  /* 0x0000008386237210 */ /* 0x000fe4000279e4ff */
[----:B------:R-:W-:Y:S01]  /*9ffa0*/  IADD3.X R99, P2, PT, RZ, R140, RZ, P2, !PT ;  /* 0x0000008cff637210 */ /* 0x000fe2000175e4ff */
[----:B------:R-:W-:Y:S01]  /*9ffb0*/  IMAD.IADD R98, R101, 0x1, R98 ;  /* 0x0000000165627824 */ /* 0x000fe200078e0262 */
[----:B------:R-:W-:Y:S01]  /*9ffc0*/  IADD3.X R89, P6, PT, R118, R151, RZ, P6, !PT ;  /* 0x0000009776597210 */ /* 0x000fe200037de4ff */
[----:B------:R-:W-:Y:S01]  /*9ffd0*/  IMAD.WIDE.U32 R118, R33, R39, R94 ;  /* 0x0000002721767225 */ /* 0x000fe200078e005e */
[----:B------:R-:W-:Y:S02]  /*9ffe0*/  IADD3.X R97, P5, PT, RZ, R152, RZ, P5, !PT ;  /* 0x00000098ff617210 */ /* 0x000fe40002fbe4ff */
[----:B------:R-:W-:Y:S01]  /*9fff0*/  IADD3.X R99, P4, PT, RZ, R99, RZ, P4, !PT ;  /* 0x00000063ff637210 */ /* 0x000fe2000279e4ff */
[----:B------:R-:W-:Y:S01]  /*a0000*/  IMAD.IADD R132, R119, 0x1, R132 ;  /* 0x0000000177847824 */ /* 0x000fe200078e0284 */
[----:B------:R-:W-:-:S02]  /*a0010*/  IADD3.X R101, P6, PT, RZ, R97, RZ, P6, !PT ;  /* 0x00000061ff657210 */ /* 0x000fc400037de4ff */
[----:B------:R-:W-:Y:S02]  /*a0020*/  IADD3.X R141, PT, PT, RZ, RZ, R141, P4, P2 ;  /* 0x000000ffff8d7210 */ /* 0x000fe400027e448d */
[----:B------:R-:W-:Y:S02]  /*a0030*/  IADD3 RZ, P3, PT, R94, R126, RZ ;  /* 0x0000007e5eff7210 */ /* 0x000fe40007f7e0ff */
[----:B------:R-:W-:Y:S02]  /*a0040*/  IADD3 R100, P2, PT, R101, R100, RZ ;  /* 0x0000006465647210 */ /* 0x000fe40007f5e0ff */
[----:B------:R-:W-:Y:S02]  /*a0050*/  IADD3.X R153, PT, PT, RZ, RZ, R153, P6, P5 ;  /* 0x000000ffff997210 */ /* 0x000fe400037ea499 */
[----:B------:R-:W-:Y:S02]  /*a0060*/  IADD3 RZ, P5, PT, R34, R142, RZ ;  /* 0x0000008e22ff7210 */ /* 0x000fe40007fbe0ff */
[----:B------:R-:W-:-:S02]  /*a0070*/  IADD3 R94, P6, PT, R53, R36, RZ ;  /* 0x00000024355e7210 */ /* 0x000fc40007fde0ff */
[----:B------:R-:W-:Y:S02]  /*a0080*/  IADD3.X RZ, P3, PT, R95, R127, RZ, P3, !PT ;  /* 0x0000007f5fff7210 */ /* 0x000fe40001f7e4ff */
[----:B------:R-:W-:Y:S02]  /*a0090*/  IADD3 R118, P4, PT, R99, R118, RZ ;  /* 0x0000007663767210 */ /* 0x000fe40007f9e0ff */
[----:B------:R-:W-:Y:S01]  /*a00a0*/  IADD3.X R101, P2, PT, R98, R153, RZ, P2, !PT ;  /* 0x0000009962657210 */ /* 0x000fe2000175e4ff */
[----:B------:R-:W-:Y:S01]  /*a00b0*/  IMAD.WIDE.U32 R98, R92, -0xc7aed41, R34 ;  /* 0xf38512bf5c627825 */ /* 0x000fe200078e0022 */
[----:B------:R-:W-:Y:S02]  /*a00c0*/  IADD3.X R36, P1, PT, RZ, R154, RZ, P1, !PT ;  /* 0x0000009aff247210 */ /* 0x000fe40000f3e4ff */
[----:B------:R-:W-:Y:S01]  /*a00d0*/  IADD3.X RZ, P5, PT, R35, R123, RZ, P5, !PT ;  /* 0x0000007b23ff7210 */ /* 0x000fe20002fbe4ff */
[----:B------:R-:W-:Y:S01]  /*a00e0*/  IMAD.IADD R108, R99, 0x1, R108 ;  /* 0x00000001636c7824 */ /* 0x000fe200078e026c */
[----:B------:R-:W-:-:S02]  /*a00f0*/  IADD3.X R119, P4, PT, R132, R141, RZ, P4, !PT ;  /* 0x0000008d84777210 */ /* 0x000fc4000279e4ff */
[----:B------:R-:W-:Y:S02]  /*a0100*/  IADD3.X R53, P3, PT, RZ, R112, RZ, P3, !PT ;  /* 0x00000070ff357210 */ /* 0x000fe40001f7e4ff */
[----:B------:R-:W-:Y:S02]  /*a0110*/  IADD3.X R35, P2, PT, RZ, R36, RZ, P2, !PT ;  /* 0x00000024ff237210 */ /* 0x000fe4000175e4ff */
[----:B------:R-:W-:Y:S02]  /*a0120*/  IADD3.X R95, P6, PT, R61, R45, RZ, P6, !PT ;  /* 0x0000002d3d5f7210 */ /* 0x000fe400037de4ff */
[----:B------:R-:W-:Y:S02]  /*a0130*/  IADD3.X R45, P4, PT, RZ, R53, RZ, P4, !PT ;  /* 0x00000035ff2d7210 */ /* 0x000fe4000279e4ff */
[----:B------:R-:W-:Y:S02]  /*a0140*/  IADD3.X R155, PT, PT, RZ, RZ, R155, P2, P1 ;  /* 0x000000ffff9b7210 */ /* 0x000fe400017e249b */
[----:B------:R-:W-:Y:S01]  /*a0150*/  IADD3 R98, P1, PT, R35, R98, RZ ;  /* 0x0000006223627210 */ /* 0x000fe20007f3e0ff */
[----:B------:R-:W-:Y:S01]  /*a0160*/  IMAD.WIDE.U32 R34, R33, R38, R94 ;  /* 0x0000002621227225 */ /* 0x000fe200078e005e */
[----:B------:R-:W-:-:S02]  /*a0170*/  IADD3.X R113, PT, PT, RZ, RZ, R113, P4, P3 ;  /* 0x000000ffff717210 */ /* 0x000fc400027e6471 */
[----:B------:R-:W-:Y:S01]  /*a0180*/  IADD3.X R99, P4, PT, R108, R155, RZ, P1, !PT ;  /* 0x0000009b6c637210 */ /* 0x000fe20000f9e4ff */
[----:B------:R-:W-:Y:S01]  /*a0190*/  IMAD.IADD R120, R35, 0x1, R120 ;  /* 0x0000000123787824 */ /* 0x000fe200078e0278 */
[----:B------:R-:W-:Y:S01]  /*a01a0*/  IADD3.X R36, P5, PT, RZ, R124, RZ, P5, !PT ;  /* 0x0000007cff247210 */ /* 0x000fe20002fbe4ff */
[----:B------:R-:W-:Y:S01]  /*a01b0*/  IMAD.WIDE.U32 R108, R92, 0x434bacd7, R118 ;  /* 0x434bacd75c6c7825 */ /* 0x000fe200078e0076 */
[----:B------:R-:W-:Y:S02]  /*a01c0*/  IADD3 RZ, P3, PT, R94, R110, RZ ;  /* 0x0000006e5eff7210 */ /* 0x000fe40007f7e0ff */
[----:B------:R-:W-:Y:S01]  /*a01d0*/  IADD3.X R33, P4, PT, RZ, R36, RZ, P4, !PT ;  /* 0x00000024ff217210 */ /* 0x000fe2000279e4ff */
[----:B------:R-:W-:Y:S01]  /*a01e0*/  IMAD.IADD R114, R109, 0x1, R114 ;  /* 0x000000016d727824 */ /* 0x000fe200078e0272 */
[----:B------:R-:W-:Y:S02]  /*a01f0*/  IADD3 RZ, P1, PT, R118, R144, RZ ;  /* 0x0000009076ff7210 */ /* 0x000fe40007f3e0ff */
[----:B------:R-:W-:-:S02]  /*a0200*/  IADD3.X R125, PT, PT, RZ, RZ, R125, P4, P5 ;  /* 0x000000ffff7d7210 */ /* 0x000fc400027ea47d */
[----:B------:R-:W-:Y:S01]  /*a0210*/  IADD3 R34, P4, PT, R45, R34, RZ ;  /* 0x000000222d227210 */ /* 0x000fe20007f9e0ff */
[----:B------:R-:W-:Y:S01]  /*a0220*/  IMAD.WIDE.U32 R44, R30, R44, R88 ;  /* 0x0000002c1e2c7225 */ /* 0x000fe200078e0058 */
[----:B------:R-:W-:Y:S02]  /*a0230*/  IADD3.X RZ, P5, PT, R95, R111, RZ, P3, !PT ;  /* 0x0000006f5fff7210 */ /* 0x000fe40001fbe4ff */
[----:B------:R-:W-:Y:S01]  /*a0240*/  IADD3.X R35, P4, PT, R120, R113, RZ, P4, !PT ;  /* 0x0000007178237210 */ /* 0x000fe2000279e4ff */
[----:B------:R-:W-:Y:S01]  /*a0250*/  IMAD.IADD R45, R45, 0x1, R168 ;  /* 0x000000012d2d7824 */ /* 0x000fe200078e02a8 */
[----:B------:R-:W-:Y:S02]  /*a0260*/  IADD3.X R36, P5, PT, RZ, R86, RZ, P5, !PT ;  /* 0x00000056ff247210 */ /* 0x000fe40002fbe4ff */
[----:B------:R-:W-:Y:S02]  /*a0270*/  IADD3 R108, P3, PT, R33, R108, RZ ;  /* 0x0000006c216c7210 */ /* 0x000fe40007f7e0ff */
[----:B------:R-:W-:Y:S01]  /*a0280*/  IADD3.X RZ, P1, PT, R119, R93, RZ, P1, !PT ;  /* 0x0000005d77ff7210 */ /* 0x000fe20000f3e4ff */
[----:B------:R-:W-:Y:S01]  /*a0290*/  IMAD.WIDE.U32 R92, R92, 0x397fe69a, R34 ;  /* 0x397fe69a5c5c7825 */ /* 0x000fe200078e0022 */
[----:B------:R-:W-:-:S02]  /*a02a0*/  IADD3.X R36, P4, PT, RZ, R36, RZ, P4, !PT ;  /* 0x00000024ff247210 */ /* 0x000fc4000279e4ff */
[----:B------:R-:W-:Y:S01]  /*a02b0*/  IADD3.X R109, P3, PT, R114, R125, RZ, P3, !PT ;  /* 0x0000007d726d7210 */ /* 0x000fe20001f7e4ff */
[----:B------:R-:W-:Y:S01]  /*a02c0*/  IMAD.IADD R96, R93, 0x1, R96 ;  /* 0x000000015d607824 */ /* 0x000fe200078e0260 */
[----:B------:R-:W-:Y:S02]  /*a02d0*/  IADD3.X R53, P1, PT, RZ, R136, RZ, P1, !PT ;  /* 0x00000088ff357210 */ /* 0x000fe40000f3e4ff */
[----:B------:R-:W-:Y:S02]  /*a02e0*/  IADD3.X R61, PT, PT, RZ, RZ, R87, P4, P5 ;  /* 0x000000ffff3d7210 */ /* 0x000fe400027ea457 */
[----:B------:R-:W-:Y:S02]  /*a02f0*/  IADD3.X R53, P5, PT, RZ, R53, RZ, P3, !PT ;  /* 0x00000035ff357210 */ /* 0x000fe40001fbe4ff */
[----:B------:R-:W-:Y:S02]  /*a0300*/  IADD3 RZ, P2, PT, R88, R170, RZ ;  /* 0x000000aa58ff7210 */ /* 0x000fe40007f5e0ff */
[----:B------:R-:W-:-:S02]  /*a0310*/  IADD3.X R137, PT, PT, RZ, RZ, R137, P5, P1 ;  /* 0x000000ffff897210 */ /* 0x000fc40002fe2489 */
[----:B------:R-:W-:Y:S01]  /*a0320*/  IADD3.X RZ, P2, PT, R89, R107, RZ, P2, !PT ;  /* 0x0000006b59ff7210 */ /* 0x000fe2000175e4ff */
[----:B------:R-:W-:Y:S01]  /*a0330*/  IMAD.WIDE.U32 R88, R30, R54, R98 ;  /* 0x000000361e587225 */ /* 0x000fe200078e0062 */
[----:B------:R-:W-:Y:S02]  /*a0340*/  IADD3 RZ, P5, PT, RZ, R44, RZ ;  /* 0x0000002cffff7210 */ /* 0x000fe40007fbe0ff */
[----:B------:R-:W-:Y:S01]  /*a0350*/  IADD3 RZ, P4, PT, R100, R90, RZ ;  /* 0x0000005a64ff7210 */ /* 0x000fe20007f9e0ff */
[----:B------:R-:W-:Y:S01]  /*a0360*/  IMAD.IADD R166, R89, 0x1, R166 ;  /* 0x0000000159a67824 */ /* 0x000fe200078e02a6 */
[----:B------:R-:W-:Y:S02]  /*a0370*/  IADD3.X R33, P2, PT, RZ, R172, RZ, P2, !PT ;  /* 0x000000acff217210 */ /* 0x000fe4000175e4ff */
[----:B------:R-:W-:Y:S02]  /*a0380*/  IADD3.X RZ, P5, PT, RZ, R45, RZ, P5, !PT ;  /* 0x0000002dffff7210 */ /* 0x000fe40002fbe4ff */
[----:B------:R-:W-:-:S02]  /*a0390*/  IADD3 RZ, P3, PT, R34, R146, RZ ;  /* 0x0000009222ff7210 */ /* 0x000fc40007f7e0ff */
[----:B------:R-:W-:Y:S01]  /*a03a0*/  IADD3.X RZ, P1, PT, R101, R91, RZ, P4, !PT ;  /* 0x0000005b65ff7210 */ /* 0x000fe2000273e4ff */
[----:B------:R-:W-:Y:S01]  /*a03b0*/  IMAD.WIDE.U32 R100, R30, R75, R100 ;  /* 0x0000004b1e647225 */ /* 0x000fe200078e0064 */
[----:B------:R-:W-:Y:S02]  /*a03c0*/  IADD3.X R33, P5, PT, RZ, R33, RZ, P5, !PT ;  /* 0x00000021ff217210 */ /* 0x000fe40002fbe4ff */
[----:B------:R-:W-:Y:S01]  /*a03d0*/  IADD3.X RZ, P3, PT, R35, R103, RZ, P3, !PT ;  /* 0x0000006723ff7210 */ /* 0x000fe20001f7e4ff */
[----:B------:R-:W-:Y:S01]  /*a03e0*/  IMAD.WIDE.U32 R34, R44, -0x30003, RZ ;  /* 0xfffcfffd2c227825 */ /* 0x000fe200078e00ff */
[----:B------:R-:W-:Y:S02]  /*a03f0*/  IADD3 R92, P4, PT, R53, R92, RZ ;  /* 0x0000005c355c7210 */ /* 0x000fe40007f9e0ff */
[----:B------:R-:W-:Y:S01]  /*a0400*/  IADD3.X R173, PT, PT, RZ, RZ, R173, P5, P2 ;  /* 0x000000ffffad7210 */ /* 0x000fe20002fe44ad */
[----:B------:R-:W-:Y:S01]  /*a0410*/  IMAD R53, R45, -0x30003, RZ ;  /* 0xfffcfffd2d357824 */ /* 0x000fe200078e02ff */
[----:B------:R-:W-:Y:S01]  /*a0420*/  IADD3.X R93, P2, PT, R96, R137, RZ, P4, !PT ;  /* 0x00000089605d7210 */ /* 0x000fe2000275e4ff */
[----:B------:R-:W-:Y:S01]  /*a0430*/  IMAD.IADD R50, R101, 0x1, R50 ;  /* 0x0000000165327824 */ /* 0x000fe200078e0232 */
[----:B------:R-:W-:Y:S01]  /*a0440*/  IADD3.X R75, P3, PT, RZ, R116, RZ, P3, !PT ;  /* 0x00000074ff4b7210 */ /* 0x000fe20001f7e4ff */
[----:B------:R-:W-:Y:S01]  /*a0450*/  IMAD R53, R44, -0x760c0004, R53 ;  /* 0x89f3fffc2c357824 */ /* 0x000fe200078e0235 */
[----:B------:R-:W-:Y:S01]  /*a0460*/  IADD3 R100, P4, PT, R33, R100, RZ ;  /* 0x0000006421647210 */ /* 0x000fe20007f9e0ff */
[----:B------:R-:W-:Y:S01]  /*a0470*/  IMAD.WIDE.U32 R90, R34, -0x5555, R44 ;  /* 0xffffaaab225a7825 */ /* 0x000fe200078e002c */
[----:B------:R-:W-:-:S02]  /*a0480*/  IADD3.X R75, P2, PT, RZ, R75, RZ, P2, !PT ;  /* 0x0000004bff4b7210 */ /* 0x000fc4000175e4ff */
[----:B------:R-:W-:Y:S01]  /*a0490*/  IADD3.X R86, P0, PT, RZ, RZ, RZ, P0, !PT ;  /* 0x000000ffff567210 */ /* 0x000fe2000071e4ff */
[----:B------:R-:W-:Y:S01]  /*a04a0*/  IMAD.IADD R35, R35, 0x1, R53 ;  /* 0x0000000123237824 */ /* 0x000fe200078e0235 */
[----:B------:R-:W-:Y:S02]  /*a04b0*/  IADD3.X R97, P6, PT, RZ, RZ, RZ, P6, !PT ;  /* 0x000000ffff617210 */ /* 0x000fe400037de4ff */
[----:B------:R-:W-:Y:S02]  /*a04c0*/  IADD3.X R116, PT, PT, RZ, RZ, R117, P2, P3 ;  /* 0x000000ffff747210 */ /* 0x000fe400017e6475 */
[----:B------:R-:W-:Y:S02]  /*a04d0*/  IADD3.X R101, P5, PT, R50, R173, RZ, P4, !PT ;  /* 0x000000ad32657210 */ /* 0x000fe400027be4ff */
[----:B------:R-:W-:Y:S01]  /*a04e0*/  IADD3 R97, P3, PT, R97, R86, RZ ;  /* 0x0000005661617210 */ /* 0x000fe20007f7e0ff */
[----:B------:R-:W-:Y:S01]  /*a04f0*/  IMAD.WIDE.U32 R86, R35, -0x5555, RZ ;  /* 0xffffaaab23567825 */ /* 0x000fe200078e00ff */
[----:B------:R-:W-:-:S02]  /*a0500*/  IADD3.X R33, P4, PT, RZ, R58, RZ, P1, !PT ;  /* 0x0000003aff217210 */ /* 0x000fc40000f9e4ff */
[----:B------:R-:W-:Y:S02]  /*a0510*/  IADD3 RZ, P2, PT, R98, R102, RZ ;  /* 0x0000006662ff7210 */ /* 0x000fe40007f5e0ff */
[----:B------:R-:W-:Y:S01]  /*a0520*/  IADD3.X R33, P1, PT, RZ, R33, RZ, P5, !PT ;  /* 0x00000021ff217210 */ /* 0x000fe20002f3e4ff */
[C---:B------:R-:W-:Y:S01]  /*a0530*/  IMAD.WIDE.U32 R86, P5, R34.reuse, -0x46010001, R86 ;  /* 0xb9feffff22567825 */ /* 0x040fe200078a0056 */
[----:B------:R-:W-:Y:S02]  /*a0540*/  IADD3.X RZ, P2, PT, R99, R55, RZ, P2, !PT ;  /* 0x0000003763ff7210 */ /* 0x000fe4000175e4ff */
[----:B------:R-:W-:Y:S01]  /*a0550*/  IADD3.X R53, PT, PT, RZ, RZ, R59, P1, P4 ;  /* 0x000000ffff357210 */ /* 0x000fe20000fe843b */
[----:B------:R-:W-:Y:S01]  /*a0560*/  IMAD.WIDE.U32 R54, R34, -0x5555, RZ ;  /* 0xffffaaab22367825 */ /* 0x000fe200078e00ff */
[----:B------:R-:W-:Y:S02]  /*a0570*/  IADD3 R88, P4, PT, R33, R88, RZ ;  /* 0x0000005821587210 */ /* 0x000fe40007f9e0ff */
[----:B------:R-:W-:Y:S01]  /*a0580*/  IADD3.X R33, P2, PT, RZ, R46, RZ, P2, !PT ;  /* 0x0000002eff217210 */ /* 0x000fe2000175e4ff */
[----:B------:R-:W-:Y:S01]  /*a0590*/  IMAD.X R59, RZ, RZ, RZ, P5 ;  /* 0x000000ffff3b7224 */ /* 0x000fe200028e06ff */
[----:B------:R-:W-:Y:S01]  /*a05a0*/  IADD3 R95, P5, PT, R86, R55, RZ ;  /* 0x00000037565f7210 */ /* 0x000fe20007fbe0ff */
[----:B------:R-:W-:Y:S01]  /*a05b0*/  IMAD.MOV.U32 R58, RZ, RZ, R87 ;  /* 0x000000ffff3a7224 */ /* 0x000fe200078e0057 */
[----:B------:R-:W-:Y:S01]  /*a05c0*/  IADD3.X R89, P4, PT, R166, R53, RZ, P4, !PT ;  /* 0x00000035a6597210 */ /* 0x000fe2000279e4ff */
[----:B------:R-:W-:Y:S01]  /*a05d0*/  IMAD.IADD R86, R91, 0x1, R86 ;  /* 0x000000015b567824 */ /* 0x000fe200078e0256 */
[----:B------:R-:W-:Y:S01]  /*a05e0*/  IADD3 RZ, P1, PT, R44, R54, RZ ;  /* 0x000000362cff7210 */ /* 0x000fe20007f3e0ff */
[----:B------:R-:W-:Y:S01]  /*a05f0*/  IMAD.WIDE.U32.X R54, R35, -0x46010001, R58, P5 ;  /* 0xb9feffff23367825 */ /* 0x000fe200028e043a */
[----:B------:R-:W-:-:S02]  /*a0600*/  IADD3.X R33, P4, PT, RZ, R33, RZ, P4, !PT ;  /* 0x00000021ff217210 */ /* 0x000fc4000279e4ff */
[----:B------:R-:W-:Y:S01]  /*a0610*/  IADD3 RZ, P5, PT, RZ, R90, RZ ;  /* 0x0000005affff7210 */ /* 0x000fe20007fbe0ff */
[----:B------:R-:W-:Y:S01]  /*a0620*/  IMAD.WIDE.U32 R52, R30, R52, R108 ;  /* 0x000000341e347225 */ /* 0x000fe200078e006c */
[----:B------:R-:W-:Y:S02]  /*a0630*/  IADD3.X RZ, P1, PT, R45, R95, RZ, P1, !PT ;  /* 0x0000005f2dff7210 */ /* 0x000fe40000f3e4ff */
[----:B------:R-:W-:Y:S01]  /*a0640*/  IADD3.X R45, PT, PT, RZ, RZ, R47, P4, P2 ;  /* 0x000000ffff2d7210 */ /* 0x000fe200027e442f */
[----:B------:R-:W-:Y:S01]  /*a0650*/  IMAD.IADD R156, R53, 0x1, R156 ;  /* 0x00000001359c7824 */ /* 0x000fe200078e029c */
[----:B------:R-:W-:Y:S01]  /*a0660*/  IADD3 RZ, P2, PT, R108, R60, RZ ;  /* 0x0000003c6cff7210 */ /* 0x000fe20007f5e0ff */
[----:B------:R-:W-:Y:S01]  /*a0670*/  IMAD.WIDE.U32 R46, R37, R30, RZ ;  /* 0x0000001e252e7225 */ /* 0x000fe200078e00ff */
[----:B------:R-:W-:Y:S02]  /*a0680*/  IADD3.X RZ, P5, PT, RZ, R86, RZ, P5, !PT ;  /* 0x00000056ffff7210 */ /* 0x000fe40002fbe4ff */
[----:B------:R-:W-:Y:S01]  /*a0690*/  IADD3.X R87, P1, PT, RZ, R54, RZ, P1, !PT ;  /* 0x00000036ff577210 */ /* 0x000fe20000f3e4ff */
[----:B------:R-:W-:Y:S01]  /*a06a0*/  IMAD.X R60, RZ, RZ, RZ, P0 ;  /* 0x000000ffff3c7224 */ /* 0x000fe200000e06ff */
[----:B------:R-:W-:Y:S01]  /*a06b0*/  IADD3 R44, P4, PT, R33, R52, RZ ;  /* 0x00000034212c7210 */ /* 0x000fe20007f9e0ff */
[----:B------:R-:W-:Y:S01]  /*a06c0*/  IMAD.WIDE.U32 R52, R35, -0x4eac0001, RZ ;  /* 0xb153ffff23347825 */ /* 0x000fe200078e00ff */
[----:B------:R-:W-:-:S02]  /*a06d0*/  IADD3.X RZ, P2, PT, R109, R51, RZ, P2, !PT ;  /* 0x000000336dff7210 */ /* 0x000fc4000175e4ff */
[----:B------:R-:W-:Y:S01]  /*a06e0*/  IADD3.X R87, P5, PT, RZ, R87, RZ, P5, !PT ;  /* 0x00000057ff577210 */ /* 0x000fe20002fbe4ff */
[----:B------:R-:W-:Y:S01]  /*a06f0*/  IMAD.WIDE.U32 R50, R38, R30, RZ ;  /* 0x0000001e26327225 */ /* 0x000fe200078e00ff */
[----:B------:R-:W-:Y:S02]  /*a0700*/  IADD3.X R45, P4, PT, R156, R45, RZ, P4, !PT ;  /* 0x0000002d9c2d7210 */ /* 0x000fe4000279e4ff */
[----:B------:R-:W-:Y:S02]  /*a0710*/  IADD3.X R95, P2, PT, RZ, R158, RZ, P2, !PT ;  /* 0x0000009eff5f7210 */ /* 0x000fe4000175e4ff */
[----:B------:R-:W-:Y:S01]  /*a0720*/  IADD3.X R91, PT, PT, RZ, RZ, R55, P5, P1 ;  /* 0x000000ffff5b7210 */ /* 0x000fe20002fe2437 */
[----:B------:R-:W-:Y:S01]  /*a0730*/  IMAD.WIDE.U32 R46, P1, R32, R38, R46 ;  /* 0x00000026202e7225 */ /* 0x000fe2000782002e */
[----:B------:R-:W-:Y:S02]  /*a0740*/  IADD3.X R95, P5, PT, RZ, R95, RZ, P4, !PT ;  /* 0x0000005fff5f7210 */ /* 0x000fe400027be4ff */
[----:B------:R-:W-:Y:S01]  /*a0750*/  IADD3.X R60, PT, PT, R60, RZ, RZ, P3, P6 ;  /* 0x000000ff3c3c7210 */ /* 0x000fe20001fec4ff */
[----:B------:R-:W-:Y:S01]  /*a0760*/  IMAD.WIDE.U32 R54, R34, -0x4eac0001, RZ ;  /* 0xb153ffff22367825 */ /* 0x000fe200078e00ff */
[----:B------:R-:W-:-:S02]  /*a0770*/  IADD3.X R159, PT, PT, RZ, RZ, R159, P5, P2 ;  /* 0x000000ffff9f7210 */ /* 0x000fc40002fe449f */
[----:B------:R-:W-:Y:S01]  /*a0780*/  IADD3 RZ, P6, PT, R92, R104, RZ ;  /* 0x000000685cff7210 */ /* 0x000fe20007fde0ff */
[----:B------:R-:W-:Y:S01]  /*a0790*/  IMAD.WIDE.U32 R52, P4, R34, 0x1eabfffe, R52 ;  /* 0x1eabfffe22347825 */ /* 0x000fe20007880034 */
[----:B------:R-:W-:-:S03]  /*a07a0*/  IADD3 RZ, P5, PT, R100, R54, RZ ;  /* 0x0000003664ff7210 */ /* 0x000fc60007fbe0ff */
[----:B------:R-:W-:Y:S01]  /*a07b0*/  IMAD.X R59, RZ, RZ, RZ, P1 ;  /* 0x000000ffff3b7224 */ /* 0x000fe200008e06ff */
[----:B------:R-:W-:Y:S01]  /*a07c0*/  IADD3 R99, P1, PT, R46, R51, RZ ;  /* 0x000000332e637210 */ /* 0x000fe20007f3e0ff */
[----:B------:R-:W-:Y:S01]  /*a07d0*/  IMAD.MOV.U32 R58, RZ, RZ, R47 ;  /* 0x000000ffff3a7224 */ /* 0x000fe200078e002f */
[----:B------:R-:W-:Y:S01]  /*a07e0*/  IADD3 R51, P2, PT, R52, R55, RZ ;  /* 0x0000003734337210 */ /* 0x000fe20007f5e0ff */
[----:B------:R-:W-:-:S03]  /*a07f0*/  IMAD.WIDE.U32 R54, R34, -0x4eac0001, R100 ;  /* 0xb153ffff22367825 */ /* 0x000fc600078e0064 */
[----:B------:R-:W-:Y:S01]  /*a0800*/  IADD3.X RZ, P5, PT, R101, R51, RZ, P5, !PT ;  /* 0x0000003365ff7210 */ /* 0x000fe20002fbe4ff */
[----:B------:R-:W-:Y:S01]  /*a0810*/  IMAD.WIDE.U32.X R32, R32, R37, R58, P1 ;  /* 0x0000002520207225 */ /* 0x000fe200008e043a */
[----:B------:R-:W-:-:S03]  /*a0820*/  IADD3 R94, P1, PT, R36, R97, RZ ;  /* 0x00000061245e7210 */ /* 0x000fc60007f3e0ff */
[----:B------:R-:W-:Y:S01]  /*a0830*/  IMAD.X R59, RZ, RZ, RZ, P4 ;  /* 0x000000ffff3b7224 */ /* 0x000fe200020e06ff */
[----:B------:R-:W-:Y:S01]  /*a0840*/  IADD3 R47, P4, PT, R87, R54, RZ ;  /* 0x00000036572f7210 */ /* 0x000fe20007f9e0ff */
[----:B------:R-:W-:Y:S02]  /*a0850*/  IMAD.MOV.U32 R58, RZ, RZ, R53 ;  /* 0x000000ffff3a7224 */ /* 0x000fe400078e0035 */
[----:B------:R-:W-:Y:S02]  /*a0860*/  IMAD.IADD R86, R55, 0x1, R52 ;  /* 0x0000000137567824 */ /* 0x000fe400078e0234 */
[----:B------:R-:W-:-:S03]  /*a0870*/  IMAD.WIDE.U32.X R52, R35, 0x1eabfffe, R58, P2 ;  /* 0x1eabfffe23347825 */ /* 0x000fc600010e043a */
[----:B------:R-:W-:Y:S01]  /*a0880*/  IADD3.X R86, P2, PT, R86, R91, RZ, P4, !PT ;  /* 0x0000005b56567210 */ /* 0x000fe2000275e4ff */
[----:B------:R-:W-:Y:S01]  /*a0890*/  IMAD.WIDE.U32 R36, R35, -0x94f09dc, RZ ;  /* 0xf6b0f62423247825 */ /* 0x000fe200078e00ff */
[----:B------:R-:W-:-:S03]  /*a08a0*/  IADD3.X R51, P0, PT, RZ, R52, RZ, P5, !PT ;  /* 0x00000034ff337210 */ /* 0x000fc60002f1e4ff */
[----:B------:R-:W-:Y:S01]  /*a08b0*/  IMAD.WIDE.U32 R58, R30, R39, R92 ;  /* 0x000000271e3a7225 */ /* 0x000fe200078e005c */
[----:B------:R-:W-:-:S03]  /*a08c0*/  IADD3.X R39, P5, PT, RZ, R51, RZ, P2, !PT ;  /* 0x00000033ff277210 */ /* 0x000fc600017be4ff */
[C---:B------:R-:W-:Y:S01]  /*a08d0*/  IMAD.WIDE.U32 R54, R34.reuse, -0x94f09dc, RZ ;  /* 0xf6b0f62422367825 */ /* 0x040fe200078e00ff */
[----:B------:R-:W-:Y:S02]  /*a08e0*/  IADD3.X R90, PT, PT, RZ, RZ, R53, P5, P0 ;  /* 0x000000ffff5a7210 */ /* 0x000fe40002fe0435 */
[----:B------:R-:W-:Y:S01]  /*a08f0*/  IADD3 R52, P5, PT, R95, R58, RZ ;  /* 0x0000003a5f347210 */ /* 0x000fe20007fbe0ff */
[----:B------:R-:W-:Y:S01]  /*a0900*/  IMAD.WIDE.U32 R36, P4, R34, 0x6730d2a0, R36 ;  /* 0x6730d2a022247825 */ /* 0x000fe20007880024 */
[----:B------:R-:W-:Y:S02]  /*a0910*/  IADD3.X RZ, P0, PT, R93, R31, RZ, P6, !PT ;  /* 0x0000001f5dff7210 */ /* 0x000fe4000371e4ff */
[----:B------:R-:W-:Y:S01]  /*a0920*/  IADD3 RZ, P2, PT, R88, R54, RZ ;  /* 0x0000003658ff7210 */ /* 0x000fe20007f5e0ff */
[----:B------:R-:W-:Y:S01]  /*a0930*/  IMAD.IADD R178, R59, 0x1, R178 ;  /* 0x000000013bb27824 */ /* 0x000fe200078e02b2 */
[----:B------:R-:W-:Y:S01]  /*a0940*/  IADD3 R91, P3, PT, R36, R55, RZ ;  /* 0x00000037245b7210 */ /* 0x000fe20007f7e0ff */
[----:B------:R-:W-:Y:S01]  /*a0950*/  IMAD.WIDE.U32 R54, R35, -0xc7aed41, RZ ;  /* 0xf38512bf23367825 */ /* 0x000fe200078e00ff */
[----:B------:R-:W-:-:S02]  /*a0960*/  IADD3.X R87, P0, PT, RZ, R48, RZ, P0, !PT ;  /* 0x00000030ff577210 */ /* 0x000fc4000071e4ff */
[----:B------:R-:W-:Y:S01]  /*a0970*/  IADD3.X R53, P5, PT, R178, R159, RZ, P5, !PT ;  /* 0x0000009fb2357210 */ /* 0x000fe20002fbe4ff */
[----:B------:R-:W-:Y:S01]  /*a0980*/  IMAD.X R59, RZ, RZ, RZ, P4 ;  /* 0x000000ffff3b7224 */ /* 0x000fe200020e06ff */
[----:B------:R-:W-:Y:S01]  /*a0990*/  IADD3.X R93, P1, PT, R61, R60, RZ, P1, !PT ;  /* 0x0000003c3d5d7210 */ /* 0x000fe20000f3e4ff */
[C---:B------:R-:W-:Y:S01]  /*a09a0*/  IMAD.WIDE.U32 R60, R34.reuse, -0xc7aed41, RZ ;  /* 0xf38512bf223c7825 */ /* 0x040fe200078e00ff */
[----:B------:R-:W-:Y:S02]  /*a09b0*/  IADD3.X RZ, P2, PT, R89, R91, RZ, P2, !PT ;  /* 0x0000005b59ff7210 */ /* 0x000fe4000175e4ff */
[----:B------:R-:W-:Y:S01]  /*a09c0*/  IADD3.X R87, P5, PT, RZ, R87, RZ, P5, !PT ;  /* 0x00000057ff577210 */ /* 0x000fe20002fbe4ff */
[----:B------:R-:W-:Y:S01]  /*a09d0*/  IMAD.WIDE.U32 R54, P6, R34, 0x64774b84, R54 ;  /* 0x64774b8422367825 */ /* 0x000fe200078c0036 */
[----:B------:R-:W-:Y:S02]  /*a09e0*/  IADD3 RZ, P4, PT, R44, R60, RZ ;  /* 0x0000003c2cff7210 */ /* 0x000fe40007f9e0ff */
[----:B------:R-:W-:Y:S01]  /*a09f0*/  IADD3.X R91, PT, PT, RZ, RZ, R49, P5, P0 ;  /* 0x000000ffff5b7210 */ /* 0x000fe20002fe0431 */
[----:B------:R-:W-:Y:S01]  /*a0a00*/  IMAD.WIDE.U32 R88, R34, -0x94f09dc, R88 ;  /* 0xf6b0f62422587825 */ /* 0x000fe200078e0058 */
[----:B------:R-:W-:-:S03]  /*a0a10*/  IADD3 R31, P5, PT, R54, R61, RZ ;  /* 0x0000003d361f7210 */ /* 0x000fc60007fbe0ff */
[----:B------:R-:W-:Y:S01]  /*a0a20*/  IMAD.MOV.U32 R58, RZ, RZ, R37 ;  /* 0x000000ffff3a7224 */ /* 0x000fe200078e0025 */
[----:B------:R-:W-:Y:S01]  /*a0a30*/  IADD3.X RZ, P4, PT, R45, R31, RZ, P4, !PT ;  /* 0x0000001f2dff7210 */ /* 0x000fe2000279e4ff */
[----:B------:R-:W-:Y:S01]  /*a0a40*/  IMAD.IADD R37, R89, 0x1, R36 ;  /* 0x0000000159257824 */ /* 0x000fe200078e0224 */
[----:B------:R-:W-:Y:S01]  /*a0a50*/  IADD3 R36, P0, PT, R75, R94, RZ ;  /* 0x0000005e4b247210 */ /* 0x000fe20007f1e0ff */
[----:B------:R-:W-:Y:S01]  /*a0a60*/  IMAD.WIDE.U32.X R48, R35, 0x6730d2a0, R58, P3 ;  /* 0x6730d2a023307825 */ /* 0x000fe200018e043a */
[----:B------:R-:W-:-:S03]  /*a0a70*/  IADD3 R89, P3, PT, R39, R88, RZ ;  /* 0x0000005827597210 */ /* 0x000fc60007f7e0ff */
[----:B------:R-:W-:Y:S01]  /*a0a80*/  IMAD.X R51, RZ, RZ, RZ, P6 ;  /* 0x000000ffff337224 */ /* 0x000fe200030e06ff */
[----:B------:R-:W-:Y:S01]  /*a0a90*/  IADD3.X R60, P3, PT, R37, R90, RZ, P3, !PT ;  /* 0x0000005a253c7210 */ /* 0x000fe20001f7e4ff */
[----:B------:R-:W-:Y:S01]  /*a0aa0*/  IMAD.WIDE.U32 R44, R34, -0xc7aed41, R44 ;  /* 0xf38512bf222c7825 */ /* 0x000fe200078e002c */
[----:B------:R-:W-:Y:S02]  /*a0ab0*/  IADD3.X R31, P2, PT, RZ, R48, RZ, P2, !PT ;  /* 0x00000030ff1f7210 */ /* 0x000fe4000175e4ff */
[----:B------:R-:W-:Y:S01]  /*a0ac0*/  IADD3 RZ, P6, PT, R36, R50, RZ ;  /* 0x0000003224ff7210 */ /* 0x000fe20007fde0ff */
[----:B------:R-:W-:Y:S01]  /*a0ad0*/  IMAD.MOV.U32 R50, RZ, RZ, R55 ;  /* 0x000000ffff327224 */ /* 0x000fe200078e0037 */
[----:B------:R-:W-:Y:S01]  /*a0ae0*/  IADD3.X R31, P3, PT, RZ, R31, RZ, P3, !PT ;  /* 0x0000001fff1f7210 */ /* 0x000fe20001f7e4ff */
[----:B------:R-:W-:Y:S01]  /*a0af0*/  IMAD.IADD R54, R45, 0x1, R54 ;  /* 0x000000012d367824 */ /* 0x000fe200078e0236 */
[----:B------:R-:W-:Y:S01]  /*a0b00*/  IADD3.X R37, P0, PT, R116, R93, RZ, P0, !PT ;  /* 0x0000005d74257210 */ /* 0x000fe2000071e4ff */
[----:B------:R-:W-:Y:S01]  /*a0b10*/  IMAD.WIDE.U32.X R50, R35, 0x64774b84, R50, P5 ;  /* 0x64774b8423327825 */ /* 0x000fe200028e0432 */
[----:B------:R-:W-:-:S02]  /*a0b20*/  IADD3.X R39, PT, PT, RZ, RZ, R49, P3, P2 ;  /* 0x000000ffff277210 */ /* 0x000fc40001fe4431 */
[----:B------:R-:W-:Y:S01]  /*a0b30*/  IADD3 R75, P2, PT, R31, R44, RZ ;  /* 0x0000002c1f4b7210 */ /* 0x000fe20007f5e0ff */
[----:B------:R-:W-:Y:S01]  /*a0b40*/  IMAD.WIDE.U32 R58, R35, 0x434bacd7, RZ ;  /* 0x434bacd7233a7825 */ /* 0x000fe200078e00ff */
[----:B------:R-:W-:Y:S02]  /*a0b50*/  IADD3.X R55, P4, PT, RZ, R50, RZ, P4, !PT ;  /* 0x00000032ff377210 */ /* 0x000fe4000279e4ff */
[----:B------:R-:W-:Y:S01]  /*a0b60*/  IADD3.X R54, P2, PT, R54, R39, RZ, P2, !PT ;  /* 0x0000002736367210 */ /* 0x000fe2000175e4ff */
[C---:B------:R-:W-:Y:S01]  /*a0b70*/  IMAD.WIDE.U32 R48, R34.reuse, 0x434bacd7, RZ ;  /* 0x434bacd722307825 */ /* 0x040fe200078e00ff */
[----:B------:R-:W-:Y:S02]  /*a0b80*/  IADD3.X RZ, P6, PT, R37, R99, RZ, P6, !PT ;  /* 0x0000006325ff7210 */ /* 0x000fe400037de4ff */
[----:B------:R-:W-:Y:S01]  /*a0b90*/  IADD3.X R55, P2, PT, RZ, R55, RZ, P2, !PT ;  /* 0x00000037ff377210 */ /* 0x000fe2000175e4ff */
[----:B------:R-:W-:-:S03]  /*a0ba0*/  IMAD.WIDE.U32 R44, P3, R34, 0x4b1ba7b6, R58 ;  /* 0x4b1ba7b6222c7825 */ /* 0x000fc6000786003a */
[----:B------:R-:W-:Y:S01]  /*a0bb0*/  IADD3.X R59, PT, PT, RZ, RZ, R51, P2, P4 ;  /* 0x000000ffff3b7210 */ /* 0x000fe200017e8433 */
[----:B------:R-:W-:Y:S01]  /*a0bc0*/  IMAD.X R39, RZ, RZ, RZ, P3 ;  /* 0x000000ffff277224 */ /* 0x000fe200018e06ff */
[----:B------:R-:W-:Y:S01]  /*a0bd0*/  IADD3 R61, P5, PT, R44, R49, RZ ;  /* 0x000000312c3d7210 */ /* 0x000fe20007fbe0ff */
[----:B------:R-:W-:Y:S01]  /*a0be0*/  IMAD.WIDE.U32 R30, R30, R38, R36 ;  /* 0x000000261e1e7225 */ /* 0x000fe200078e0024 */
[----:B------:R-:W-:-:S03]  /*a0bf0*/  IADD3 RZ, P3, PT, R52, R48, RZ ;  /* 0x0000003034ff7210 */ /* 0x000fc60007f7e0ff */
[----:B------:R-:W-:Y:S01]  /*a0c00*/  IMAD.WIDE.U32 R48, R34, 0x434bacd7, R52 ;  /* 0x434bacd722307825 */ /* 0x000fe200078e0034 */
[----:B------:R-:W-:Y:S02]  /*a0c10*/  IADD3 R30, P2, PT, R87, R30, RZ ;  /* 0x0000001e571e7210 */ /* 0x000fe40007f5e0ff */
[----:B------:R-:W-:Y:S01]  /*a0c20*/  IADD3.X RZ, P3, PT, R53, R61, RZ, P3, !PT ;  /* 0x0000003d35ff7210 */ /* 0x000fe20001f7e4ff */
[----:B------:R-:W-:Y:S01]  /*a0c30*/  IMAD.WIDE.U32 R50, R35, 0x397fe69a, RZ ;  /* 0x397fe69a23327825 */ /* 0x000fe200078e00ff */
[----:B------:R-:W-:-:S03]  /*a0c40*/  IADD3 R58, P4, PT, R55, R48, RZ ;  /* 0x00000030373a7210 */ /* 0x000fc60007f9e0ff */
[----:B------:R-:W-:Y:S02]  /*a0c50*/  IMAD.MOV.U32 R38, RZ, RZ, R45 ;  /* 0x000000ffff267224 */ /* 0x000fe400078e002d */
[----:B------:R-:W-:Y:S02]  /*a0c60*/  IMAD.IADD R46, R31, 0x1, R46 ;  /* 0x000000011f2e7824 */ /* 0x000fe400078e022e */
[----:B------:R-:W-:Y:S02]  /*a0c70*/  IMAD.IADD R36, R49, 0x1, R44 ;  /* 0x0000000131247824 */ /* 0x000fe400078e022c */
[----:B------:R-:W-:Y:S01]  /*a0c80*/  IMAD.WIDE.U32.X R38, R35, 0x4b1ba7b6, R38, P5 ;  /* 0x4b1ba7b623267825 */ /* 0x000fe200028e0426 */
[----:B------:R-:W-:Y:S02]  /*a0c90*/  IADD3.X R31, P2, PT, R46, R91, RZ, P2, !PT ;  /* 0x0000005b2e1f7210 */ /* 0x000fe4000175e4ff */
[----:B------:R-:W-:Y:S01]  /*a0ca0*/  IADD3.X R59, P4, PT, R36, R59, RZ, P4, !PT ;  /* 0x0000003b243b7210 */ /* 0x000fe2000279e4ff */
[----:B------:R-:W-:Y:S01]  /*a0cb0*/  IMAD.WIDE.U32 R44, P5, R34, 0x1a0111ea, R50 ;  /* 0x1a0111ea222c7825 */ /* 0x000fe200078a0032 */
[----:B------:R-:W-:-:S03]  /*a0cc0*/  IADD3.X R36, P3, PT, RZ, R38, RZ, P3, !PT ;  /* 0x00000026ff247210 */ /* 0x000fc60001f7e4ff */
[----:B------:R-:W-:-:S04]  /*a0cd0*/  IMAD.WIDE.U32 R48, R34, 0x397fe69a, RZ ;  /* 0x397fe69a22307825 */ /* 0x000fc800078e00ff */
[----:B------:R-:W-:Y:S01]  /*a0ce0*/  IMAD.X R53, RZ, RZ, RZ, P5 ;  /* 0x000000ffff357224 */ /* 0x000fe200028e06ff */
[----:B------:R-:W-:Y:S01]  /*a0cf0*/  IADD3 R49, P5, PT, R44, R49, RZ ;  /* 0x000000312c317210 */ /* 0x000fe20007fbe0ff */
[----:B------:R-:W-:Y:S01]  /*a0d00*/  IMAD.MOV.U32 R52, RZ, RZ, R45 ;  /* 0x000000ffff347224 */ /* 0x000fe200078e002d */
[----:B------:R-:W-:Y:S01]  /*a0d10*/  IADD3.X R45, P4, PT, RZ, R36, RZ, P4, !PT ;  /* 0x00000024ff2d7210 */ /* 0x000fe2000279e4ff */
[----:B------:R-:W-:Y:S01]  /*a0d20*/  IMAD.WIDE.U32 R50, R34, 0x397fe69a, R30 ;  /* 0x397fe69a22327825 */ /* 0x000fe200078e001e */
[----:B------:R-:W-:Y:S02]  /*a0d30*/  IADD3.X R36, P1, PT, RZ, RZ, RZ, P1, !PT ;  /* 0x000000ffff247210 */ /* 0x000fe40000f3e4ff */
[----:B------:R-:W-:Y:S01]  /*a0d40*/  IADD3.X R39, PT, PT, RZ, RZ, R39, P4, P3 ;  /* 0x000000ffff277210 */ /* 0x000fe200027e6427 */
[----:B------:R-:W-:Y:S01]  /*a0d50*/  IMAD.WIDE.U32.X R34, R35, 0x1a0111ea, R52, P5 ;  /* 0x1a0111ea23227825 */ /* 0x000fe200028e0434 */
[----:B------:R-:W-:Y:S02]  /*a0d60*/  IADD3 RZ, P5, PT, R30, R48, RZ ;  /* 0x000000301eff7210 */ /* 0x000fe40007fbe0ff */
[----:B------:R-:W-:Y:S01]  /*a0d70*/  IADD3 R37, P3, PT, R45, R50, RZ ;  /* 0x000000322d257210 */ /* 0x000fe20007f7e0ff */
[----:B------:R-:W-:Y:S01]  /*a0d80*/  IMAD.IADD R44, R51, 0x1, R44 ;  /* 0x00000001332c7824 */ /* 0x000fe200078e022c */
[----:B------:R-:W-:-:S02]  /*a0d90*/  IADD3.X RZ, P5, PT, R31, R49, RZ, P5, !PT ;  /* 0x000000311fff7210 */ /* 0x000fc40002fbe4ff */
[----:B------:R-:W-:Y:S02]  /*a0da0*/  IADD3.X R31, P0, PT, RZ, RZ, RZ, P0, !PT ;  /* 0x000000ffff1f7210 */ /* 0x000fe4000071e4ff */
[----:B------:R-:W-:Y:S02]  /*a0db0*/  IADD3.X R39, P3, PT, R44, R39, RZ, P3, !PT ;  /* 0x000000272c277210 */ /* 0x000fe40001f7e4ff */
[----:B------:R-:W-:Y:S02]  /*a0dc0*/  IADD3.X R30, P5, PT, RZ, R34, RZ, P5, !PT ;  /* 0x00000022ff1e7210 */ /* 0x000fe40002fbe4ff */
[----:B------:R-:W-:Y:S02]  /*a0dd0*/  IADD3 R34, P4, PT, R31, R36, RZ ;  /* 0x000000241f227210 */ /* 0x000fe40007f9e0ff */
[----:B------:R-:W-:Y:S01]  /*a0de0*/  IADD3.X R31, P6, PT, RZ, R32, RZ, P6, !PT ;  /* 0x00000020ff1f7210 */ /* 0x000fe200037de4ff */
[----:B------:R-:W-:Y:S01]  /*a0df0*/  IMAD.X R32, RZ, RZ, RZ, P1 ;  /* 0x000000ffff207224 */ /* 0x000fe200008e06ff */
[----:B------:R-:W-:-:S03]  /*a0e00*/  IADD3.X R30, P3, PT, RZ, R30, RZ, P3, !PT ;  /* 0x0000001eff1e7210 */ /* 0x000fc60001f7e4ff */
[----:B------:R-:W-:Y:S01]  /*a0e10*/  IMAD.X R33, RZ, RZ, R33, P6 ;  /* 0x000000ffff217224 */ /* 0x000fe200030e0621 */
        /* <DEDUP_REMOVED lines=69> */
.L_x_393:
[----:B------:R-:W-:Y:S05]  /*a1270*/  BSYNC.RELIABLE B5 ;  /* 0x0000000000057941 */ /* 0x000fea0003800100 */
.L_x_392:
        /* <DEDUP_REMOVED lines=12> */
.L_x_394:
[----:B------:R-:W-:Y:S05]  /*a1340*/  BSYNC.RECONVERGENT B4 ;  /* 0x0000000000047941 */ /* 0x000fea0003800200 */
.L_x_391:
        /* <DEDUP_REMOVED lines=49> */
.L_x_398:
[----:B------:R-:W-:Y:S05]  /*a1660*/  BSYNC.RELIABLE B5 ;  /* 0x0000000000057941 */ /* 0x000fea0003800100 */
.L_x_397:
        /* <DEDUP_REMOVED lines=12> */
.L_x_396:
[----:B------:R-:W-:Y:S05]  /*a1730*/  BSYNC.RECONVERGENT B4 ;  /* 0x0000000000047941 */ /* 0x000fea0003800200 */
.L_x_395:
        /* <DEDUP_REMOVED lines=49> */
.L_x_402:
[----:B------:R-:W-:Y:S05]  /*a1a50*/  BSYNC.RELIABLE B5 ;  /* 0x0000000000057941 */ /* 0x000fea0003800100 */
.L_x_401:
        /* <DEDUP_REMOVED lines=12> */
.L_x_400:
[----:B------:R-:W-:Y:S05]  /*a1b20*/  BSYNC.RECONVERGENT B4 ;  /* 0x0000000000047941 */ /* 0x000fea0003800200 */
.L_x_399:
        /* <DEDUP_REMOVED lines=49> */
.L_x_406:
[----:B------:R-:W-:Y:S05]  /*a1e40*/  BSYNC.RELIABLE B5 ;  /* 0x0000000000057941 */ /* 0x000fea0003800100 */
.L_x_405:
        /* <DEDUP_REMOVED lines=12> */
.L_x_404:
[----:B------:R-:W-:Y:S05]  /*a1f10*/  BSYNC.RECONVERGENT B4 ;  /* 0x0000000000047941 */ /* 0x000fea0003800200 */
.L_x_403:
        /* <DEDUP_REMOVED lines=49> */
.L_x_410:
[----:B------:R-:W-:Y:S05]  /*a2230*/  BSYNC.RELIABLE B5 ;  /* 0x0000000000057941 */ /* 0x000fea0003800100 */
.L_x_409:
        /* <DEDUP_REMOVED lines=12> */
.L_x_408:
[----:B------:R-:W-:Y:S05]  /*a2300*/  BSYNC.RECONVERGENT B4 ;  /* 0x0000000000047941 */ /* 0x000fea0003800200 */
.L_x_407:
[----:B------:R-:W-:Y:S02]  /*a2310*/  IADD3 R126, P0, PT, -R181, R44, RZ ;  /* 0x0000002cb57e7210 */ /* 0x000fe40007f1e1ff */
        /* <DEDUP_REMOVED lines=47> */
.L_x_412:
[----:B------:R-:W-:Y:S05]  /*a2610*/  BSYNC.RELIABLE B4 ;  /* 0x0000000000047941 */ /* 0x000fea0003800100 */
.L_x_411:
        /* <DEDUP_REMOVED lines=11> */
[----:B------:R-:W-:Y:S01]  /*a26d0*/  IADD3.X R13, PT, PT, R13, 0x1a0111ea, RZ, P0, !PT ;  /* 0x1a0111ea0d0d7810 */ /* 0x000fe200007fe4ff */
[----:B------:R-:W-:Y:S08]  /*a26e0*/  BRA `(.L_x_18) ;  /* 0x0000030000d07947 */ /* 0x000ff00003800000 */
.L_x_138:
[----:B------:R-:W-:Y:S05]  /*a26f0*/  BSYNC.RELIABLE B3 ;  /* 0x0000000000037941 */ /* 0x000fea0003800100 */
.L_x_137:
        /* <DEDUP_REMOVED lines=49> */
.L_x_416:
[----:B------:R-:W-:Y:S05]  /*a2a10*/  BSYNC.RELIABLE B4 ;  /* 0x0000000000047941 */ /* 0x000fea0003800100 */
.L_x_415:
        /* <DEDUP_REMOVED lines=12> */
.L_x_414:
[----:B------:R-:W-:Y:S05]  /*a2ae0*/  BSYNC.RECONVERGENT B3 ;  /* 0x0000000000037941 */ /* 0x000fea0003800200 */
.L_x_413:
        /* <DEDUP_REMOVED lines=49> */
.L_x_420:
[----:B------:R-:W-:Y:S05]  /*a2e00*/  BSYNC.RELIABLE B4 ;  /* 0x0000000000047941 */ /* 0x000fea0003800100 */
.L_x_419:
        /* <DEDUP_REMOVED lines=12> */
.L_x_418:
[----:B------:R-:W-:Y:S05]  /*a2ed0*/  BSYNC.RECONVERGENT B3 ;  /* 0x0000000000037941 */ /* 0x000fea0003800200 */
.L_x_417:
        /* <DEDUP_REMOVED lines=21> */
[----:B------:R-:W-:Y:S02]  /*a3030*/  IADD3.X R7, PT, PT, RZ, RZ, R3, P0, P3 ;  /* 0x000000ffff077210 */ /* 0x000fe400007e6403 */
[----:B------:R-:W-:Y:S01]  /*a3040*/  IADD3 R128, P2, PT, R11, R128, RZ ;  /* 0x000000800b807210 */ /* 0x000fe20007f5e0ff */
[----:B------:R-:W-:Y:S01]  /*a3050*/  IMAD.WIDE.U32.X R8, R184, R200, R8, P4 ;  /* 0x000000c8b8087225 */ /* 0x000fe200020e0408 */
        /* <DEDUP_REMOVED lines=18> */
[----:B------:R-:W-:-:S04]  /*a3180*/  IMAD.WIDE.U32 R10, R58, R181, RZ ;  /* 0x000000b53a0a7225 */ /* 0x000fc800078e00ff */
[----:B------:R-:W-:Y:S01]  /*a3190*/  IMAD.X R41, RZ, RZ, RZ, P1 ;  /* 0x000000ffff297224 */ /* 0x000fe200008e06ff */
[----:B------:R-:W-:Y:S01]  /*a31a0*/  IADD3 R0, P3, PT, R11, R4, RZ ;  /* 0x000000040b007210 */ /* 0x000fe20007f7e0ff */
[----:B------:R-:W-:Y:S01]  /*a31b0*/  IMAD.WIDE.U32 R8, R183, R181, RZ ;  /* 0x000000b5b7087225 */ /* 0x000fe200078e00ff */
[----:B------:R-:W-:Y:S02]  /*a31c0*/  IADD3.X R11, P2, PT, RZ, R6, RZ, P2, !PT ;  /* 0x00000006ff0b7210 */ /* 0x000fe4000175e4ff */
[-C--:B------:R-:W-:Y:S01]  /*a31d0*/  IADD3 RZ, P4, PT, RZ, R10.reuse, RZ ;  /* 0x0000000affff7210 */ /* 0x080fe20007f9e0ff */
[----:B------:R-:W-:Y:S01]  /*a31e0*/  IMAD.MOV.U32 R40, RZ, RZ, R5 ;  /* 0x000000ffff287224 */ /* 0x000fe200078e0005 */
[----:B------:R-:W-:Y:S01]  /*a31f0*/  IADD3 R4, P1, PT, R11, R10, RZ ;  /* 0x0000000a0b047210 */ /* 0x000fe20007f3e0ff */
[----:B------:R-:W-:Y:S01]  /*a3200*/  IMAD R11, R17, -0x30003, RZ ;  /* 0xfffcfffd110b7824 */ /* 0x000fe200078e02ff */
[----:B------:R-:W-:Y:S01]  /*a3210*/  IADD3.X R5, PT, PT, RZ, RZ, R7, P2, P0 ;  /* 0x000000ffff057210 */ /* 0x000fe200017e0407 */
[----:B------:R-:W-:Y:S01]  /*a3220*/  IMAD.WIDE.U32 R6, R16, -0x30003, RZ ;  /* 0xfffcfffd10067825 */ /* 0x000fe200078e00ff */
[----:B------:R-:W-:-:S02]  /*a3230*/  IADD3.X RZ, P4, PT, RZ, R0, RZ, P4, !PT ;  /* 0x00000000ffff7210 */ /* 0x000fc4000279e4ff */
[----:B------:R-:W-:Y:S01]  /*a3240*/  IADD3.X R5, P1, PT, R0, R5, RZ, P1, !PT ;  /* 0x0000000500057210 */ /* 0x000fe20000f3e4ff */
[----:B------:R-:W-:Y:S02]  /*a3250*/  IMAD R11, R16, -0x760c0004, R11 ;  /* 0x89f3fffc100b7824 */ /* 0x000fe400078e020b */
[----:B------:R-:W-:-:S04]  /*a3260*/  IMAD.WIDE.U32 R8, P5, R59, R200, R8 ;  /* 0x000000c83b087225 */ /* 0x000fc800078a0008 */
[----:B------:R-:W-:-:S04]  /*a3270*/  IMAD.WIDE.U32 R84, R59, R181, RZ ;  /* 0x000000b53b547225 */ /* 0x000fc800078e00ff */
[----:B------:R-:W-:Y:S01]  /*a3280*/  IMAD.WIDE.U32 R34, R186, R181, RZ ;  /* 0x000000b5ba227225 */ /* 0x000fe200078e00ff */
[----:B------:R-:W-:-:S03]  /*a3290*/  IADD3 R85, P0, PT, R85, R8, RZ ;  /* 0x0000000855557210 */ /* 0x000fc60007f1e0ff */
[----:B------:R-:W-:Y:S02]  /*a32a0*/  IMAD.IADD R141, R7, 0x1, R11 ;  /* 0x00000001078d7824 */ /* 0x000fe400078e020b */
[----:B------:R-:W-:Y:S02]  /*a32b0*/  IMAD.MOV.U32 R14, RZ, RZ, R9 ;  /* 0x000000ffff0e7224 */ /* 0x000fe400078e0009 */
[----:B------:R-:W-:-:S04]  /*a32c0*/  IMAD.WIDE.U32 R34, P2, R60, R200, R34 ;  /* 0x000000c83c227225 */ /* 0x000fc80007840022 */
[----:B------:R-:W-:-:S04]  /*a32d0*/  IMAD.WIDE.U32 R8, R60, R181, RZ ;  /* 0x000000b53c087225 */ /* 0x000fc800078e00ff */
[----:B------:R-:W-:-:S04]  /*a32e0*/  IMAD.WIDE.U32 R18, R141, -0x5555, RZ ;  /* 0xffffaaab8d127825 */ /* 0x000fc800078e00ff */
[----:B------:R-:W-:-:S04]  /*a32f0*/  IMAD.WIDE.U32.X R40, R185, R200, R40, P3 ;  /* 0x000000c8b9287225 */ /* 0x000fc800018e0428 */
[----:B------:R-:W-:Y:S01]  /*a3300*/  IMAD.X R15, RZ, RZ, RZ, P5 ;  /* 0x000000ffff0f7224 */ /* 0x000fe200028e06ff */
[----:B------:R-:W-:Y:S01]  /*a3310*/  IADD3 R0, P5, PT, R9, R34, RZ ;  /* 0x0000002209007210 */ /* 0x000fe20007fbe0ff */
[----:B------:R-:W-:Y:S01]  /*a3320*/  IMAD.WIDE.U32 R38, R6, -0x5555, RZ ;  /* 0xffffaaab06267825 */ /* 0x000fe200078e00ff */
[----:B------:R-:W-:-:S03]  /*a3330*/  IADD3.X R9, P4, PT, RZ, R40, RZ, P4, !PT ;  /* 0x00000028ff097210 */ /* 0x000fc6000279e4ff */
[----:B------:R-:W-:Y:S01]  /*a3340*/  IMAD.WIDE.U32 R18, P3, R6, -0x46010001, R18 ;  /* 0xb9feffff06127825 */ /* 0x000fe20007860012 */
[----:B------:R-:W-:-:S03]  /*a3350*/  IADD3.X R9, P6, PT, RZ, R9, RZ, P1, !PT ;  /* 0x00000009ff097210 */ /* 0x000fc60000fde4ff */
[----:B------:R-:W-:Y:S01]  /*a3360*/  IMAD.X R11, RZ, RZ, RZ, P2 ;  /* 0x000000ffff0b7224 */ /* 0x000fe200010e06ff */
[----:B------:R-:W-:Y:S01]  /*a3370*/  IADD3 RZ, P2, PT, R16, R38, RZ ;  /* 0x0000002610ff7210 */ /* 0x000fe20007f5e0ff */
[----:B------:R-:W-:Y:S01]  /*a3380*/  IMAD.WIDE.U32 R12, R141, -0x4eac0001, RZ ;  /* 0xb153ffff8d0c7825 */ /* 0x000fe200078e00ff */
[----:B------:R-:W-:Y:S02]  /*a3390*/  IADD3 R39, P1, PT, R18, R39, RZ ;  /* 0x0000002712277210 */ /* 0x000fe40007f3e0ff */
[----:B------:R-:W-:Y:S01]  /*a33a0*/  IADD3.X R126, PT, PT, RZ, RZ, R41, P6, P4 ;  /* 0x000000ffff7e7210 */ /* 0x000fe200037e8429 */
[----:B------:R-:W-:Y:S01]  /*a33b0*/  IMAD.WIDE.U32 R36, R6, -0x5555, R16 ;  /* 0xffffaaab06247825 */ /* 0x000fe200078e0010 */
[----:B------:R-:W-:-:S03]  /*a33c0*/  IADD3.X RZ, P2, PT, R17, R39, RZ, P2, !PT ;  /* 0x0000002711ff7210 */ /* 0x000fc6000175e4ff */
[----:B------:R-:W-:Y:S01]  /*a33d0*/  IMAD.MOV.U32 R10, RZ, RZ, R35 ;  /* 0x000000ffff0a7224 */ /* 0x000fe200078e0023 */
[----:B------:R-:W-:Y:S01]  /*a33e0*/  IADD3 RZ, P4, PT, RZ, R36, RZ ;  /* 0x00000024ffff7210 */ /* 0x000fe20007f9e0ff */
[----:B------:R-:W-:-:S04]  /*a33f0*/  IMAD.WIDE.U32 R38, R141, -0x94f09dc, RZ ;  /* 0xf6b0f6248d267825 */ /* 0x000fc800078e00ff */
[----:B------:R-:W-:-:S04]  /*a3400*/  IMAD.WIDE.U32 R34, R6, -0x4eac0001, RZ ;  /* 0xb153ffff06227825 */ /* 0x000fc800078e00ff */
[----:B------:R-:W-:-:S04]  /*a3410*/  IMAD.WIDE.U32 R12, P6, R6, 0x1eabfffe, R12 ;  /* 0x1eabfffe060c7825 */ /* 0x000fc800078c000c */
[----:B------:R-:W-:Y:S02]  /*a3420*/  IMAD.IADD R7, R37, 0x1, R18 ;  /* 0x0000000125077824 */ /* 0x000fe400078e0212 */
[----:B------:R-:W-:Y:S01]  /*a3430*/  IMAD.X R37, RZ, RZ, RZ, P3 ;  /* 0x000000ffff257224 */ /* 0x000fe200018e06ff */
[----:B------:R-:W-:Y:S01]  /*a3440*/  IADD3 R127, P3, PT, R12, R35, RZ ;  /* 0x000000230c7f7210 */ /* 0x000fe20007f7e0ff */
[----:B------:R-:W-:Y:S01]  /*a3450*/  IMAD.WIDE.U32 R40, R141, -0xc7aed41, RZ ;  /* 0xf38512bf8d287825 */ /* 0x000fe200078e00ff */
[----:B------:R-:W-:-:S03]  /*a3460*/  IADD3.X RZ, P4, PT, RZ, R7, RZ, P4, !PT ;  /* 0x00000007ffff7210 */ /* 0x000fc6000279e4ff */
[----:B------:R-:W-:Y:S02]  /*a3470*/  IMAD.X R43, RZ, RZ, RZ, P6 ;  /* 0x000000ffff2b7224 */ /* 0x000fe400030e06ff */
[----:B------:R-:W-:Y:S02]  /*a3480*/  IMAD.MOV.U32 R36, RZ, RZ, R19 ;  /* 0x000000ffff247224 */ /* 0x000fe400078e0013 */
[----:B------:R-:W-:-:S04]  /*a3490*/  IMAD.WIDE.U32 R16, R6, -0x94f09dc, RZ ;  /* 0xf6b0f62406107825 */ /* 0x000fc800078e00ff */
[----:B------:R-:W-:-:S04]  /*a34a0*/  IMAD.WIDE.U32 R44, R141, 0x434bacd7, RZ ;  /* 0x434bacd78d2c7825 */ /* 0x000fc800078e00ff */
[----:B------:R-:W-:-:S04]  /*a34b0*/  IMAD.WIDE.U32 R38, P6, R6, 0x6730d2a0, R38 ;  /* 0x6730d2a006267825 */ /* 0x000fc800078c0026 */
[----:B------:R-:W-:Y:S02]  /*a34c0*/  IMAD.MOV.U32 R42, RZ, RZ, R13 ;  /* 0x000000ffff2a7224 */ /* 0x000fe400078e000d */
[----:B------:R-:W-:Y:S01]  /*a34d0*/  IMAD.WIDE.U32.X R14, R183, R200, R14, P0 ;  /* 0x000000c8b70e7225 */ /* 0x000fe200000e040e */
[----:B------:R-:W-:-:S03]  /*a34e0*/  IADD3 RZ, P0, PT, R128, R34, RZ ;  /* 0x0000002280ff7210 */ /* 0x000fc60007f1e0ff */
[----:B------:R-:W-:Y:S01]  /*a34f0*/  IMAD.WIDE.U32.X R36, R141, -0x46010001, R36, P1 ;  /* 0xb9feffff8d247825 */ /* 0x000fe200008e0424 */
[----:B------:R-:W-:-:S03]  /*a3500*/  IADD3.X RZ, P0, PT, R129, R127, RZ, P0, !PT ;  /* 0x0000007f81ff7210 */ /* 0x000fc6000071e4ff */
[----:B------:R-:W-:Y:S01]  /*a3510*/  IMAD.X R47, RZ, RZ, RZ, P6 ;  /* 0x000000ffff2f7224 */ /* 0x000fe200030e06ff */
[----:B------:R-:W-:Y:S01]  /*a3520*/  IADD3 R143, P6, PT, R38, R17, RZ ;  /* 0x00000011268f7210 */ /* 0x000fe20007fde0ff */
[----:B------:R-:W-:-:S04]  /*a3530*/  IMAD.WIDE.U32 R18, R6, -0xc7aed41, RZ ;  /* 0xf38512bf06127825 */ /* 0x000fc800078e00ff */
[----:B------:R-:W-:-:S04]  /*a3540*/  IMAD.WIDE.U32 R40, P1, R6, 0x64774b84, R40 ;  /* 0x64774b8406287825 */ /* 0x000fc80007820028 */
[----:B------:R-:W-:-:S04]  /*a3550*/  IMAD.WIDE.U32.X R42, R141, 0x1eabfffe, R42, P3 ;  /* 0x1eabfffe8d2a7825 */ /* 0x000fc800018e042a */
[----:B------:R-:W-:-:S04]  /*a3560*/  IMAD.WIDE.U32 R34, R6, 0x434bacd7, RZ ;  /* 0x434bacd706227825 */ /* 0x000fc800078e00ff */
[----:B------:R-:W-:-:S04]  /*a3570*/  IMAD.WIDE.U32 R44, P3, R6, 0x4b1ba7b6, R44 ;  /* 0x4b1ba7b6062c7825 */ /* 0x000fc8000786002c */
[----:B------:R-:W-:Y:S02]  /*a3580*/  IMAD.MOV.U32 R46, RZ, RZ, R39 ;  /* 0x000000ffff2e7224 */ /* 0x000fe400078e0027 */
[----:B------:R-:W-:Y:S01]  /*a3590*/  IMAD.X R49, RZ, RZ, RZ, P1 ;  /* 0x000000ffff317224 */ /* 0x000fe200008e06ff */
[----:B------:R-:W-:Y:S01]  /*a35a0*/  IADD3 R145, P1, PT, R40, R19, RZ ;  /* 0x0000001328917210 */ /* 0x000fe20007f3e0ff */
[----:B------:R-:W-:Y:S01]  /*a35b0*/  IMAD.WIDE.U32.X R46, R141, 0x6730d2a0, R46, P6 ;  /* 0x6730d2a08d2e7825 */ /* 0x000fe200030e042e */
[----:B------:R-:W-:-:S03]  /*a35c0*/  IADD3 R19, P6, PT, R44, R35, RZ ;  /* 0x000000232c137210 */ /* 0x000fc60007fde0ff */
[----:B------:R-:W-:Y:S01]  /*a35d0*/  IMAD.X R83, RZ, RZ, RZ, P3 ;  /* 0x000000ffff537224 */ /* 0x000fe200018e06ff */
[----:B------:R-:W-:Y:S01]  /*a35e0*/  IADD3 RZ, P3, PT, RZ, R84, RZ ;  /* 0x00000054ffff7210 */ /* 0x000fe20007f7e0ff */
[----:B------:R-:W-:Y:S02]  /*a35f0*/  IMAD.MOV.U32 R82, RZ, RZ, R45 ;  /* 0x000000ffff527224 */ /* 0x000fe400078e002d */
[----:B------:R-:W-:Y:S01]  /*a3600*/  IMAD.WIDE.U32 R80, R141, 0x397fe69a, RZ ;  /* 0x397fe69a8d507825 */ /* 0x000fe200078e00ff */
[----:B------:R-:W-:-:S03]  /*a3610*/  IADD3.X RZ, P3, PT, RZ, R85, RZ, P3, !PT ;  /* 0x00000055ffff7210 */ /* 0x000fc60001f7e4ff */
[----:B------:R-:W-:Y:S01]  /*a3620*/  IMAD.WIDE.U32.X R82, R141, 0x4b1ba7b6, R82, P6 ;  /* 0x4b1ba7b68d527825 */ /* 0x000fe200030e0452 */
[----:B------:R-:W-:Y:S02]  /*a3630*/  IADD3 R84, P6, PT, R9, R84, RZ ;  /* 0x0000005409547210 */ /* 0x000fe40007fde0ff */
[----:B------:R-:W-:Y:S01]  /*a3640*/  IADD3.X R13, P3, PT, RZ, R14, RZ, P3, !PT ;  /* 0x0000000eff0d7210 */ /* 0x000fe20001f7e4ff */
[----:B------:R-:W-:Y:S01]  /*a3650*/  IMAD.MOV.U32 R48, RZ, RZ, R41 ;  /* 0x000000ffff307224 */ /* 0x000fe200078e0029 */
[----:B------:R-:W-:Y:S01]  /*a3660*/  IADD3.X R85, P6, PT, R85, R126, RZ, P6, !PT ;  /* 0x0000007e55557210 */ /* 0x000fe200037de4ff */
[----:B------:R-:W-:Y:S01]  /*a3670*/  IMAD.WIDE.U32 R128, R6, -0x4eac0001, R128 ;  /* 0xb153ffff06807825 */ /* 0x000fe200078e0080 */
[----:B------:R-:W-:Y:S02]  /*a3680*/  IADD3.X R9, P2, PT, RZ, R36, RZ, P2, !PT ;  /* 0x00000024ff097210 */ /* 0x000fe4000175e4ff */
[----:B------:R-:W-:Y:S01]  /*a3690*/  IADD3.X R13, P6, PT, RZ, R13, RZ, P6, !PT ;  /* 0x0000000dff0d7210 */ /* 0x000fe200037de4ff */
[----:B------:R-:W-:Y:S01]  /*a36a0*/  IMAD.WIDE.U32.X R10, R186, R200, R10, P5 ;  /* 0x000000c8ba0a7225 */ /* 0x000fe200028e040a */
[----:B------:R-:W-:-:S02]  /*a36b0*/  IADD3.X R9, P4, PT, RZ, R9, RZ, P4, !PT ;  /* 0x00000009ff097210 */ /* 0x000fc4000279e4ff */
[----:B------:R-:W-:Y:S01]  /*a36c0*/  IADD3.X R15, PT, PT, RZ, RZ, R15, P6, P3 ;  /* 0x000000ffff0f7210 */ /* 0x000fe200037e640f */
[----:B------:R-:W-:Y:S01]  /*a36d0*/  IMAD.WIDE.U32.X R48, R141, 0x64774b84, R48, P1 ;  /* 0x64774b848d307825 */ /* 0x000fe200008e0430 */
[-C--:B------:R-:W-:Y:S02]  /*a36e0*/  IADD3 RZ, P6, PT, RZ, R8.reuse, RZ ;  /* 0x00000008ffff7210 */ /* 0x080fe40007fde0ff */
[----:B------:R-:W-:Y:S01]  /*a36f0*/  IADD3.X R37, PT, PT, RZ, RZ, R37, P4, P2 ;  /* 0x000000ffff257210 */ /* 0x000fe200027e4425 */
[C---:B------:R-:W-:Y:S01]  /*a3700*/  IMAD.WIDE.U32 R80, P1, R6.reuse, 0x1a0111ea, R80 ;  /* 0x1a0111ea06507825 */ /* 0x040fe20007820050 */
[----:B------:R-:W-:Y:S02]  /*a3710*/  IADD3 R8, P2, PT, R13, R8, RZ ;  /* 0x000000080d087210 */ /* 0x000fe40007f5e0ff */
[----:B------:R-:W-:Y:S01]  /*a3720*/  IADD3.X RZ, P5, PT, RZ, R0, RZ, P6, !PT ;  /* 0x00000000ffff7210 */ /* 0x000fe200037be4ff */
[----:B------:R-:W-:Y:S01]  /*a3730*/  IMAD.WIDE.U32 R86, R6, 0x397fe69a, RZ ;  /* 0x397fe69a06567825 */ /* 0x000fe200078e00ff */
[----:B------:R-:W-:-:S02]  /*a3740*/  IADD3 R128, P3, PT, R9, R128, RZ ;  /* 0x0000008009807210 */ /* 0x000fc40007f7e0ff */
[----:B------:R-:W-:Y:S01]  /*a3750*/  IADD3 RZ, P4, PT, R4, R18, RZ ;  /* 0x0000001204ff7210 */ /* 0x000fe20007f9e0ff */
[----:B------:R-:W-:Y:S01]  /*a3760*/  IMAD.IADD R14, R129, 0x1, R12 ;  /* 0x00000001810e7824 */ /* 0x000fe200078e020c */
[----:B------:R-:W-:Y:S01]  /*a3770*/  IADD3.X R9, P6, PT, R0, R15, RZ, P2, !PT ;  /* 0x0000000f00097210 */ /* 0x000fe200017de4ff */
[----:B------:R-:W-:Y:S01]  /*a3780*/  IMAD.X R127, RZ, RZ, RZ, P1 ;  /* 0x000000ffff7f7224 */ /* 0x000fe200008e06ff */
[----:B------:R-:W-:Y:S01]  /*a3790*/  IADD3.X R18, P2, PT, RZ, R10, RZ, P5, !PT ;  /* 0x0000000aff127210 */ /* 0x000fe20002f5e4ff */
[----:B------:R-:W-:Y:S01]  /*a37a0*/  IMAD.WIDE.U32 R12, R197, R61, RZ ;  /* 0x0000003dc50c7225 */ /* 0x000fe200078e00ff */
[----:B------:R-:W-:Y:S02]  /*a37b0*/  IADD3 R7, P1, PT, R80, R87, RZ ;  /* 0x0000005750077210 */ /* 0x000fe40007f3e0ff */
[----:B------:R-:W-:Y:S01]  /*a37c0*/  IADD3.X R18, P6, PT, RZ, R18, RZ, P6, !PT ;  /* 0x00000012ff127210 */ /* 0x000fe200037de4ff */
[----:B------:R-:W-:Y:S01]  /*a37d0*/  IMAD.MOV.U32 R126, RZ, RZ, R81 ;  /* 0x000000ffff7e7224 */ /* 0x000fe200078e0051 */
[----:B------:R-:W-:Y:S01]  /*a37e0*/  IADD3.X R129, P3, PT, R14, R37, RZ, P3, !PT ;  /* 0x000000250e817210 */ /* 0x000fe20001f7e4ff */
[----:B------:R-:W-:Y:S01]  /*a37f0*/  IMAD.WIDE.U32 R14, R55, R61, RZ ;  /* 0x0000003d370e7225 */ /* 0x000fe200078e00ff */
[----:B------:R-:W-:-:S02]  /*a3800*/  IADD3.X R10, P0, PT, RZ, R42, RZ, P0, !PT ;  /* 0x0000002aff0a7210 */ /* 0x000fc4000071e4ff */
[----:B------:R-:W-:Y:S01]  /*a3810*/  IADD3.X R0, PT, PT, RZ, RZ, R11, P6, P2 ;  /* 0x000000ffff007210 */ /* 0x000fe200037e440b */
[----:B------:R-:W-:Y:S01]  /*a3820*/  IMAD.WIDE.U32.X R126, R141, 0x1a0111ea, R126, P1 ;  /* 0x1a0111ea8d7e7825 */ /* 0x000fe200008e047e */
[----:B------:R-:W-:Y:S02]  /*a3830*/  IADD3 RZ, P1, PT, R2, R16, RZ ;  /* 0x0000001002ff7210 */ /* 0x000fe40007f3e0ff */
[----:B------:R-:W-:Y:S01]  /*a3840*/  IADD3.X R11, P6, PT, RZ, R10, RZ, P3, !PT ;  /* 0x0000000aff0b7210 */ /* 0x000fe20001fde4ff */
[----:B------:R-:W-:Y:S01]  /*a3850*/  IMAD.WIDE.U32 R12, P5, R55, R189, R12 ;  /* 0x000000bd370c7225 */ /* 0x000fe200078a000c */
[----:B------:R-:W-:Y:S02]  /*a3860*/  IADD3 RZ, P2, PT, R128, R14, RZ ;  /* 0x0000000e80ff7210 */ /* 0x000fe40007f5e0ff */
[----:B------:R-:W-:Y:S01]  /*a3870*/  IADD3.X R43, PT, PT, RZ, RZ, R43, P6, P0 ;  /* 0x000000ffff2b7210 */ /* 0x000fe200037e042b */
[----:B------:R-:W-:Y:S01]  /*a3880*/  IMAD.WIDE.U32 R16, R6, -0x94f09dc, R2 ;  /* 0xf6b0f62406107825 */ /* 0x000fe200078e0002 */
[----:B------:R-:W-:-:S02]  /*a3890*/  IADD3 R15, P3, PT, R12, R15, RZ ;  /* 0x0000000f0c0f7210 */ /* 0x000fc40007f7e0ff */
[----:B------:R-:W-:Y:S01]  /*a38a0*/  IADD3.X RZ, P1, PT, R3, R143, RZ, P1, !PT ;  /* 0x0000008f03ff7210 */ /* 0x000fe20000f3e4ff */
[----:B------:R-:W-:Y:S01]  /*a38b0*/  IMAD.IADD R38, R17, 0x1, R38 ;  /* 0x0000000111267824 */ /* 0x000fe200078e0226 */
[----:B------:R-:W-:Y:S01]  /*a38c0*/  IADD3 R16, P0, PT, R11, R16, RZ ;  /* 0x000000100b107210 */ /* 0x000fe20007f1e0ff */
[----:B------:R-:W-:Y:S01]  /*a38d0*/  IMAD.WIDE.U32 R10, R184, R61, RZ ;  /* 0x0000003db80a7225 */ /* 0x000fe200078e00ff */
[----:B------:R-:W-:Y:S02]  /*a38e0*/  IADD3.X RZ, P2, PT, R129, R15, RZ, P2, !PT ;  /* 0x0000000f81ff7210 */ /* 0x000fe4000175e4ff */
[----:B------:R-:W-:Y:S01]  /*a38f0*/  IADD3.X R17, P0, PT, R38, R43, RZ, P0, !PT ;  /* 0x0000002b26117210 */ /* 0x000fe2000071e4ff */
[----:B------:R-:W-:Y:S01]  /*a3900*/  IMAD.WIDE.U32 R128, R55, R61, R128 ;  /* 0x0000003d37807225 */ /* 0x000fe200078e0080 */
[----:B------:R-:W-:Y:S02]  /*a3910*/  IADD3.X R35, P6, PT, RZ, R46, RZ, P1, !PT ;  /* 0x0000002eff237210 */ /* 0x000fe40000fde4ff */
[----:B------:R-:W-:Y:S01]  /*a3920*/  IADD3.X RZ, P4, PT, R5, R145, RZ, P4, !PT ;  /* 0x0000009105ff7210 */ /* 0x000fe2000279e4ff */
[----:B------:R-:W-:Y:S01]  /*a3930*/  IMAD.X R3, RZ, RZ, RZ, P5 ;  /* 0x000000ffff037224 */ /* 0x000fe200028e06ff */
[----:B------:R-:W-:Y:S01]  /*a3940*/  IADD3.X R35, P0, PT, RZ, R35, RZ, P0, !PT ;  /* 0x00000023ff237210 */ /* 0x000fe2000071e4ff */
[----:B------:R-:W-:Y:S01]  /*a3950*/  IMAD.MOV.U32 R2, RZ, RZ, R13 ;  /* 0x000000ffff027224 */ /* 0x000fe200078e000d */
[----:B------:R-:W-:Y:S01]  /*a3960*/  IADD3 RZ, P1, PT, R84, R34, RZ ;  /* 0x0000002254ff7210 */ /* 0x000fe20007f3e0ff */
[----:B------:R-:W-:Y:S01]  /*a3970*/  IMAD.IADD R129, R129, 0x1, R12 ;  /* 0x0000000181817824 */ /* 0x000fe200078e020c */
[----:B------:R-:W-:Y:S01]  /*a3980*/  IADD3.X R47, PT, PT, RZ, RZ, R47, P0, P6 ;  /* 0x000000ffff2f7210 */ /* 0x000fe200007ec42f */
[----:B------:R-:W-:Y:S01]  /*a3990*/  IMAD.WIDE.U32 R12, R56, R61, RZ ;  /* 0x0000003d380c7225 */ /* 0x000fe200078e00ff */
[----:B------:R-:W-:-:S03]  /*a39a0*/  IADD3.X RZ, P1, PT, R85, R19, RZ, P1, !PT ;  /* 0x0000001355ff7210 */ /* 0x000fc60000f3e4ff */
[----:B------:R-:W-:Y:S01]  /*a39b0*/  IMAD.WIDE.U32 R10, P5, R56, R189, R10 ;  /* 0x000000bd380a7225 */ /* 0x000fe200078a000a */
[----:B------:R-:W-:-:S03]  /*a39c0*/  IADD3 RZ, P0, PT, R16, R12, RZ ;  /* 0x0000000c10ff7210 */ /* 0x000fc60007f1e0ff */
[----:B------:R-:W-:Y:S01]  /*a39d0*/  IMAD.WIDE.U32.X R2, R197, R189, R2, P3 ;  /* 0x000000bdc5027225 */ /* 0x000fe200018e0402 */
[----:B------:R-:W-:Y:S02]  /*a39e0*/  IADD3 RZ, P3, PT, RZ, R128, RZ ;  /* 0x00000080ffff7210 */ /* 0x000fe40007f7e0ff */
[----:B------:R-:W-:Y:S01]  /*a39f0*/  IADD3 R13, P6, PT, R10, R13, RZ ;  /* 0x0000000d0a0d7210 */ /* 0x000fe20007fde0ff */
[----:B------:R-:W-:Y:S01]  /*a3a00*/  IMAD.WIDE.U32 R4, R6, -0xc7aed41, R4 ;  /* 0xf38512bf06047825 */ /* 0x000fe200078e0004 */
[----:B------:R-:W-:Y:S02]  /*a3a10*/  IADD3.X R15, P2, PT, RZ, R2, RZ, P2, !PT ;  /* 0x00000002ff0f7210 */ /* 0x000fe4000175e4ff */
[----:B------:R-:W-:Y:S01]  /*a3a20*/  IADD3.X RZ, P3, PT, RZ, R129, RZ, P3, !PT ;  /* 0x00000081ffff7210 */ /* 0x000fe20001f7e4ff */
[----:B------:R-:W-:Y:S01]  /*a3a30*/  IMAD.IADD R40, R5, 0x1, R40 ;  /* 0x0000000105287824 */ /* 0x000fe200078e0228 */
[----:B------:R-:W-:Y:S01]  /*a3a40*/  IADD3.X RZ, P0, PT, R17, R13, RZ, P0, !PT ;  /* 0x0000000d11ff7210 */ /* 0x000fe2000071e4ff */
[----:B------:R-:W-:Y:S01]  /*a3a50*/  IMAD.WIDE.U32 R16, R56, R61, R16 ;  /* 0x0000003d38107225 */ /* 0x000fe200078e0010 */
[----:B------:R-:W-:-:S03]  /*a3a60*/  IADD3.X R15, P3, PT, RZ, R15, RZ, P3, !PT ;  /* 0x0000000fff0f7210 */ /* 0x000fc60001f7e4ff */
[----:B------:R-:W-:Y:S01]  /*a3a70*/  IMAD.X R13, RZ, RZ, RZ, P5 ;  /* 0x000000ffff0d7224 */ /* 0x000fe200028e06ff */
[----:B------:R-:W-:Y:S01]  /*a3a80*/  IADD3 R2, P5, PT, R35, R4, RZ ;  /* 0x0000000423027210 */ /* 0x000fe20007fbe0ff */
[----:B------:R-:W-:Y:S01]  /*a3a90*/  IMAD.IADD R5, R17, 0x1, R10 ;  /* 0x0000000111057824 */ /* 0x000fe200078e020a */
[----:B------:R-:W-:Y:S01]  /*a3aa0*/  IADD3.X R14, PT, PT, RZ, RZ, R3, P3, P2 ;  /* 0x000000ffff0e7210 */ /* 0x000fe20001fe4403 */
[----:B------:R-:W-:Y:S01]  /*a3ab0*/  IMAD.MOV.U32 R12, RZ, RZ, R11 ;  /* 0x000000ffff0c7224 */ /* 0x000fe200078e000b */
[----:B------:R-:W-:Y:S01]  /*a3ac0*/  IADD3 R4, P3, PT, R15, R16, RZ ;  /* 0x000000100f047210 */ /* 0x000fe20007f7e0ff */
[----:B------:R-:W-:Y:S01]  /*a3ad0*/  IMAD.WIDE.U32 R10, R182, R61, RZ ;  /* 0x0000003db60a7225 */ /* 0x000fe200078e00ff */
[----:B------:R-:W-:Y:S02]  /*a3ae0*/  IADD3.X R3, P5, PT, R40, R47, RZ, P5, !PT ;  /* 0x0000002f28037210 */ /* 0x000fe40002fbe4ff */
[----:B------:R-:W-:Y:S01]  /*a3af0*/  IADD3.X R5, P3, PT, R5, R14, RZ, P3, !PT ;  /* 0x0000000e05057210 */ /* 0x000fe20001f7e4ff */
[----:B------:R-:W-:Y:S01]  /*a3b00*/  IMAD.WIDE.U32.X R14, R184, R189, R12, P6 ;  /* 0x000000bdb80e7225 */ /* 0x000fe200030e040c */
[----:B------:R-:W-:-:S02]  /*a3b10*/  IADD3.X R17, P4, PT, RZ, R48, RZ, P4, !PT ;  /* 0x00000030ff117210 */ /* 0x000fc4000279e4ff */
[----:B------:R-:W-:Y:S01]  /*a3b20*/  IADD3 RZ, P2, PT, R8, R86, RZ ;  /* 0x0000005608ff7210 */ /* 0x000fe20007f5e0ff */
[C---:B------:R-:W-:Y:S01]  /*a3b30*/  IMAD.WIDE.U32 R12, R57.reuse, R61, RZ ;  /* 0x0000003d390c7225 */ /* 0x040fe200078e00ff */
[----:B------:R-:W-:Y:S02]  /*a3b40*/  IADD3.X R17, P5, PT, RZ, R17, RZ, P5, !PT ;  /* 0x00000011ff117210 */ /* 0x000fe40002fbe4ff */
[----:B------:R-:W-:Y:S01]  /*a3b50*/  IADD3.X R19, P0, PT, RZ, R14, RZ, P0, !PT ;  /* 0x0000000eff137210 */ /* 0x000fe2000071e4ff */
[----:B------:R-:W-:Y:S01]  /*a3b60*/  IMAD.WIDE.U32 R10, P6, R57, R189, R10 ;  /* 0x000000bd390a7225 */ /* 0x000fe200078c000a */
[----:B------:R-:W-:Y:S02]  /*a3b70*/  IADD3.X R49, PT, PT, RZ, RZ, R49, P5, P4 ;  /* 0x000000ffff317210 */ /* 0x000fe40002fe8431 */
[----:B------:R-:W-:Y:S01]  /*a3b80*/  IADD3.X R19, P5, PT, RZ, R19, RZ, P3, !PT ;  /* 0x00000013ff137210 */ /* 0x000fe20001fbe4ff */
[----:B------:R-:W-:Y:S01]  /*a3b90*/  IMAD.WIDE.U32 R84, R6, 0x434bacd7, R84 ;  /* 0x434bacd706547825 */ /* 0x000fe200078e0054 */
[----:B------:R-:W-:-:S02]  /*a3ba0*/  IADD3 R13, P4, PT, R10, R13, RZ ;  /* 0x0000000d0a0d7210 */ /* 0x000fc40007f9e0ff */
[----:B------:R-:W-:Y:S01]  /*a3bb0*/  IADD3 RZ, P3, PT, R2, R12, RZ ;  /* 0x0000000c02ff7210 */ /* 0x000fe20007f7e0ff */
[----:B------:R-:W-:Y:S01]  /*a3bc0*/  IMAD.IADD R44, R85, 0x1, R44 ;  /* 0x00000001552c7824 */ /* 0x000fe200078e022c */
[----:B------:R-:W-:Y:S01]  /*a3bd0*/  IADD3.X R35, PT, PT, RZ, RZ, R15, P5, P0 ;  /* 0x000000ffff237210 */ /* 0x000fe20002fe040f */
[----:B------:R-:W-:Y:S01]  /*a3be0*/  IMAD.WIDE.U32 R14, R57, R61, R2 ;  /* 0x0000003d390e7225 */ /* 0x000fe200078e0002 */
[----:B------:R-:W-:Y:S02]  /*a3bf0*/  IADD3 R84, P5, PT, R17, R84, RZ ;  /* 0x0000005411547210 */ /* 0x000fe40007fbe0ff */
[----:B------:R-:W-:Y:S01]  /*a3c00*/  IADD3.X RZ, P0, PT, R3, R13, RZ, P3, !PT ;  /* 0x0000000d03ff7210 */ /* 0x000fe20001f1e4ff */
[----:B------:R-:W-:Y:S01]  /*a3c10*/  IMAD.WIDE.U32 R12, R6, 0x397fe69a, R8 ;  /* 0x397fe69a060c7825 */ /* 0x000fe200078e0008 */
[----:B------:R-:W-:Y:S02]  /*a3c20*/  IADD3.X RZ, P2, PT, R9, R7, RZ, P2, !PT ;  /* 0x0000000709ff7210 */ /* 0x000fe4000175e4ff */
[----:B------:R-:W-:Y:S01]  /*a3c30*/  IADD3.X R85, P3, PT, R44, R49, RZ, P5, !PT ;  /* 0x000000312c557210 */ /* 0x000fe20002f7e4ff */
[----:B------:R-:W-:Y:S01]  /*a3c40*/  IMAD.WIDE.U32 R8, R185, R61, RZ ;  /* 0x0000003db9087225 */ /* 0x000fe200078e00ff */
[----:B------:R-:W-:-:S03]  /*a3c50*/  IADD3.X R34, P5, PT, RZ, R82, RZ, P1, !PT ;  /* 0x00000052ff227210 */ /* 0x000fc60000fbe4ff */
[----:B------:R-:W-:Y:S02]  /*a3c60*/  IMAD.X R7, RZ, RZ, RZ, P6 ;  /* 0x000000ffff077224 */ /* 0x000fe400030e06ff */
[----:B------:R-:W-:Y:S01]  /*a3c70*/  IMAD.MOV.U32 R6, RZ, RZ, R11 ;  /* 0x000000ffff067224 */ /* 0x000fe200078e000b */
[----:B------:R-:W-:Y:S01]  /*a3c80*/  IADD3.X R11, P3, PT, RZ, R34, RZ, P3, !PT ;  /* 0x00000022ff0b7210 */ /* 0x000fe20001f7e4ff */
[----:B------:R-:W-:-:S03]  /*a3c90*/  IMAD.WIDE.U32 R2, R58, R61, RZ ;  /* 0x0000003d3a027225 */ /* 0x000fc600078e00ff */
[----:B------:R-:W-:Y:S01]  /*a3ca0*/  IADD3.X R83, PT, PT, RZ, RZ, R83, P3, P5 ;  /* 0x000000ffff537210 */ /* 0x000fe20001fea453 */
[----:B------:R-:W-:Y:S01]  /*a3cb0*/  IMAD.WIDE.U32 R16, P6, R58, R189, R8 ;  /* 0x000000bd3a107225 */ /* 0x000fe200078c0008 */
[----:B------:R-:W-:Y:S02]  /*a3cc0*/  IADD3 R8, P1, PT, R19, R14, RZ ;  /* 0x0000000e13087210 */ /* 0x000fe40007f3e0ff */
[----:B------:R-:W-:Y:S01]  /*a3cd0*/  IADD3 RZ, P3, PT, R84, R2, RZ ;  /* 0x0000000254ff7210 */ /* 0x000fe20007f7e0ff */
[----:B------:R-:W-:Y:S01]  /*a3ce0*/  IMAD.IADD R10, R15, 0x1, R10 ;  /* 0x000000010f0a7824 */ /* 0x000fe200078e020a */
[----:B------:R-:W-:Y:S01]  /*a3cf0*/  IADD3 R37, P5, PT, R16, R3, RZ ;  /* 0x0000000310257210 */ /* 0x000fe20007fbe0ff */
[----:B------:R-:W-:-:S03]  /*a3d00*/  IMAD.WIDE.U32.X R6, R182, R189, R6, P4 ;  /* 0x000000bdb6067225 */ /* 0x000fc600020e0406 */
[----:B------:R-:W-:Y:S01]  /*a3d10*/  IADD3.X R9, P4, PT, R10, R35, RZ, P1, !PT ;  /* 0x000000230a097210 */ /* 0x000fe20000f9e4ff */
[----:B------:R-:W-:Y:S01]  /*a3d20*/  IMAD.IADD R80, R13, 0x1, R80 ;  /* 0x000000010d507824 */ /* 0x000fe200078e0250 */
[----:B------:R-:W-:Y:S01]  /*a3d30*/  IADD3.X R2, P0, PT, RZ, R6, RZ, P0, !PT ;  /* 0x00000006ff027210 */ /* 0x000fe2000071e4ff */
[-C--:B------:R-:W-:Y:S01]  /*a3d40*/  IMAD.WIDE.U32 R14, R183, R61.reuse, RZ ;  /* 0x0000003db70e7225 */ /* 0x080fe200078e00ff */
[----:B------:R-:W-:Y:S02]  /*a3d50*/  IADD3 R12, P1, PT, R11, R12, RZ ;  /* 0x0000000c0b0c7210 */ /* 0x000fe40007f3e0ff */
[----:B------:R-:W-:Y:S01]  /*a3d60*/  IADD3.X R13, P4, PT, RZ, R2, RZ, P4, !PT ;  /* 0x00000002ff0d7210 */ /* 0x000fe2000279e4ff */
[----:B------:R-:W-:Y:S01]  /*a3d70*/  IMAD.WIDE.U32 R2, R58, R61, R84 ;  /* 0x0000003d3a027225 */ /* 0x000fe200078e0054 */
[----:B------:R-:W-:Y:S02]  /*a3d80*/  IADD3.X RZ, P3, PT, R85, R37, RZ, P3, !PT ;  /* 0x0000002555ff7210 */ /* 0x000fe40001f7e4ff */
[----:B------:R-:W-:Y:S01]  /*a3d90*/  IADD3.X R19, PT, PT, RZ, RZ, R7, P4, P0 ;  /* 0x000000ffff137210 */ /* 0x000fe200027e0407 */
[----:B------:R-:W-:Y:S01]  /*a3da0*/  IMAD.X R11, RZ, RZ, RZ, P6 ;  /* 0x000000ffff0b7224 */ /* 0x000fe200030e06ff */
[----:B------:R-:W-:Y:S01]  /*a3db0*/  IADD3 R2, P0, PT, R13, R2, RZ ;  /* 0x000000020d027210 */ /* 0x000fe20007f1e0ff */
[----:B------:R-:W-:Y:S01]  /*a3dc0*/  IMAD.WIDE.U32 R6, R59, R61, RZ ;  /* 0x0000003d3b067225 */ /* 0x000fe200078e00ff */
[----:B------:R-:W-:-:S03]  /*a3dd0*/  IADD3.X R13, P1, PT, R80, R83, RZ, P1, !PT ;  /* 0x00000053500d7210 */ /* 0x000fc60000f3e4ff */
[----:B------:R-:W-:-:S04]  /*a3de0*/  IMAD.WIDE.U32 R14, P4, R59, R189, R14 ;  /* 0x000000bd3b0e7225 */ /* 0x000fc8000788000e */
[----:B------:R-:W-:Y:S01]  /*a3df0*/  IMAD.MOV.U32 R10, RZ, RZ, R17 ;  /* 0x000000ffff0a7224 */ /* 0x000fe200078e0011 */
[----:B------:R-:W-:Y:S01]  /*a3e00*/  IADD3 R17, P6, PT, R14, R7, RZ ;  /* 0x000000070e117210 */ /* 0x000fe20007fde0ff */
[----:B------:R-:W-:Y:S01]  /*a3e10*/  IMAD.IADD R16, R3, 0x1, R16 ;  /* 0x0000000103107824 */ /* 0x000fe200078e0210 */
[----:B------:R-:W-:Y:S01]  /*a3e20*/  IADD3.X R3, P2, PT, RZ, R126, RZ, P2, !PT ;  /* 0x0000007eff037210 */ /* 0x000fe2000175e4ff */
[----:B------:R-:W-:Y:S01]  /*a3e30*/  IMAD.WIDE.U32.X R10, R185, R189, R10, P5 ;  /* 0x000000bdb90a7225 */ /* 0x000fe200028e040a */
[----:B------:R-:W-:Y:S02]  /*a3e40*/  IADD3 RZ, P5, PT, R12, R6, RZ ;  /* 0x000000060cff7210 */ /* 0x000fe40007fbe0ff */
[----:B------:R-:W-:Y:S01]  /*a3e50*/  IADD3.X R7, P1, PT, RZ, R3, RZ, P1, !PT ;  /* 0x00000003ff077210 */ /* 0x000fe20000f3e4ff */
[----:B------:R-:W-:Y:S01]  /*a3e60*/  IMAD.MOV.U32 R6, RZ, RZ, R15 ;  /* 0x000000ffff067224 */ /* 0x000fe200078e000f */
[----:B------:R-:W-:Y:S01]  /*a3e70*/  IADD3.X R3, P0, PT, R16, R19, RZ, P0, !PT ;  /* 0x0000001310037210 */ /* 0x000fe2000071e4ff */
[----:B------:R-:W-:Y:S01]  /*a3e80*/  IMAD.WIDE.U32 R34, R60, R61, RZ ;  /* 0x0000003d3c227225 */ /* 0x000fe200078e00ff */
[----:B------:R-:W-:-:S02]  /*a3e90*/  IADD3.X RZ, P5, PT, R13, R17, RZ, P5, !PT ;  /* 0x000000110dff7210 */ /* 0x000fc40002fbe4ff */
[----:B------:R-:W-:Y:S01]  /*a3ea0*/  IADD3.X R19, P3, PT, RZ, R10, RZ, P3, !PT ;  /* 0x0000000aff137210 */ /* 0x000fe20001f7e4ff */
[-C--:B------:R-:W-:Y:S01]  /*a3eb0*/  IMAD.WIDE.U32 R16, R186, R61.reuse, RZ ;  /* 0x0000003dba107225 */ /* 0x080fe200078e00ff */
[----:B------:R-:W-:Y:S02]  /*a3ec0*/  IADD3.X R127, PT, PT, RZ, RZ, R127, P1, P2 ;  /* 0x000000ffff7f7210 */ /* 0x000fe40000fe447f */
[-C--:B------:R-:W-:Y:S01]  /*a3ed0*/  IADD3 RZ, P2, PT, RZ, R18.reuse, RZ ;  /* 0x00000012ffff7210 */ /* 0x080fe20007f5e0ff */
[----:B------:R-:W-:Y:S01]  /*a3ee0*/  IMAD.WIDE.U32 R12, R59, R61, R12 ;  /* 0x0000003d3b0c7225 */ /* 0x000fe200078e000c */
[----:B------:R-:W-:Y:S02]  /*a3ef0*/  IADD3 R18, P1, PT, R7, R18, RZ ;  /* 0x0000001207127210 */ /* 0x000fe40007f3e0ff */
[----:B------:R-:W-:Y:S01]  /*a3f00*/  IADD3.X R19, P0, PT, RZ, R19, RZ, P0, !PT ;  /* 0x00000013ff137210 */ /* 0x000fe2000071e4ff */
[----:B------:R-:W-:Y:S01]  /*a3f10*/  IMAD.X R7, RZ, RZ, RZ, P4 ;  /* 0x000000ffff077224 */ /* 0x000fe200020e06ff */
[----:B------:R-:W-:Y:S01]  /*a3f20*/  IADD3.X RZ, P2, PT, RZ, R0, RZ, P2, !PT ;  /* 0x00000000ffff7210 */ /* 0x000fe2000175e4ff */
[----:B------:R-:W-:Y:S01]  /*a3f30*/  IMAD.WIDE.U32 R16, P4, R60, R189, R16 ;  /* 0x000000bd3c107225 */ /* 0x000fe20007880010 */
[----:B------:R-:W-:-:S02]  /*a3f40*/  IADD3.X R11, PT, PT, RZ, RZ, R11, P0, P3 ;  /* 0x000000ffff0b7210 */ /* 0x000fc400007e640b */
[----:B------:R-:W-:Y:S01]  /*a3f50*/  IADD3 R12, P0, PT, R19, R12, RZ ;  /* 0x0000000c130c7210 */ /* 0x000fe20007f1e0ff */
[----:B------:R-:W-:Y:S01]  /*a3f60*/  IMAD.IADD R14, R13, 0x1, R14 ;  /* 0x000000010d0e7824 */ /* 0x000fe200078e020e */
[----:B------:R-:W-:Y:S01]  /*a3f70*/  IADD3.X R19, P1, PT, R127, R0, RZ, P1, !PT ;  /* 0x000000007f137210 */ /* 0x000fe20000f3e4ff */
[----:B------:R-:W-:Y:S01]  /*a3f80*/  IMAD.WIDE.U32.X R6, R183, R189, R6, P6 ;  /* 0x000000bdb7067225 */ /* 0x000fe200030e0406 */
[----:B------:R-:W-:Y:S02]  /*a3f90*/  IADD3 R37, P3, PT, R16, R35, RZ ;  /* 0x0000002310257210 */ /* 0x000fe40007f7e0ff */
[----:B------:R-:W-:Y:S01]  /*a3fa0*/  IADD3 RZ, P6, PT, R18, R34, RZ ;  /* 0x0000002212ff7210 */ /* 0x000fe20007fde0ff */
[----:B------:R-:W-:Y:S01]  /*a3fb0*/  IMAD R39, R129, -0x30003, RZ ;  /* 0xfffcfffd81277824 */ /* 0x000fe200078e02ff */
[----:B------:R-:W-:Y:S01]  /*a3fc0*/  IADD3.X R13, P0, PT, R14, R11, RZ, P0, !PT ;  /* 0x0000000b0e0d7210 */ /* 0x000fe2000071e4ff */
[----:B------:R-:W-:Y:S01]  /*a3fd0*/  IMAD.WIDE.U32 R14, R128, -0x30003, RZ ;  /* 0xfffcfffd800e7825 */ /* 0x000fe200078e00ff */
[----:B------:R-:W-:-:S02]  /*a3fe0*/  IADD3.X R6, P5, PT, RZ, R6, RZ, P5, !PT ;  /* 0x00000006ff067210 */ /* 0x000fc40002fbe4ff */
[----:B------:R-:W-:Y:S01]  /*a3ff0*/  IADD3.X RZ, P6, PT, R19, R37, RZ, P6, !PT ;  /* 0x0000002513ff7210 */ /* 0x000fe200037de4ff */
[----:B------:R-:W-:Y:S02]  /*a4000*/  IMAD R39, R128, -0x760c0004, R39 ;  /* 0x89f3fffc80277824 */ /* 0x000fe400078e0227 */
[----:B------:R-:W-:Y:S02]  /*a4010*/  IMAD.X R11, RZ, RZ, RZ, P4 ;  /* 0x000000ffff0b7224 */ /* 0x000fe400020e06ff */
[----:B------:R-:W-:Y:S01]  /*a4020*/  IMAD.WIDE.U32 R34, R60, R61, R18 ;  /* 0x0000003d3c227225 */ /* 0x000fe200078e0012 */
[----:B------:R-:W-:-:S03]  /*a4030*/  IADD3.X R19, P4, PT, RZ, R6, RZ, P0, !PT ;  /* 0x00000006ff137210 */ /* 0x000fc6000079e4ff */
[----:B------:R-:W-:Y:S01]  /*a4040*/  IMAD.MOV.U32 R10, RZ, RZ, R17 ;  /* 0x000000ffff0a7224 */ /* 0x000fe200078e0011 */
[----:B------:R-:W-:Y:S01]  /*a4050*/  IADD3 R6, P0, PT, R19, R34, RZ ;  /* 0x0000002213067210 */ /* 0x000fe20007f1e0ff */
[----:B------:R-:W-:Y:S01]  /*a4060*/  IMAD.IADD R15, R15, 0x1, R39 ;  /* 0x000000010f0f7824 */ /* 0x000fe200078e0227 */
[----:B------:R-:W-:Y:S01]  /*a4070*/  IADD3.X R34, PT, PT, RZ, RZ, R7, P4, P5 ;  /* 0x000000ffff227210 */ /* 0x000fe200027ea407 */
        /* <DEDUP_REMOVED lines=13> */
[----:B------:R-:W-:-:S03]  /*a4150*/  IADD3.X RZ, P0, PT, R129, R39, RZ, P0, !PT ;  /* 0x0000002781ff7210 */ /* 0x000fc6000071e4ff */
[----:B------:R-:W-:Y:S01]  /*a4160*/  IMAD.X R11, RZ, RZ, RZ, P5 ;  /* 0x000000ffff0b7224 */ /* 0x000fe200028e06ff */
[----:B------:R-:W-:Y:S01]  /*a4170*/  IADD3 RZ, P5, PT, RZ, R34, RZ ;  /* 0x00000022ffff7210 */ /* 0x000fe20007fbe0ff */
[----:B------:R-:W-:Y:S02]  /*a4180*/  IMAD.MOV.U32 R10, RZ, RZ, R17 ;  /* 0x000000ffff0a7224 */ /* 0x000fe400078e0011 */
[----:B------:R-:W-:-:S04]  /*a4190*/  IMAD.WIDE.U32 R18, R14, -0x4eac0001, RZ ;  /* 0xb153ffff0e127825 */ /* 0x000fc800078e00ff */
[----:B------:R-:W-:Y:S01]  /*a41a0*/  IMAD.IADD R34, R35, 0x1, R16 ;  /* 0x0000000123227824 */ /* 0x000fe200078e0210 */
[----:B------:R-:W-:Y:S01]  /*a41b0*/  IADD3 RZ, P3, PT, R4, R18, RZ ;  /* 0x0000001204ff7210 */ /* 0x000fe20007f7e0ff */
[----:B------:R-:W-:-:S03]  /*a41c0*/  IMAD.WIDE.U32.X R10, R15, -0x46010001, R10, P4 ;  /* 0xb9feffff0f0a7825 */ /* 0x000fc600020e040a */
[----:B------:R-:W-:Y:S01]  /*a41d0*/  IADD3.X RZ, P5, PT, RZ, R34, RZ, P5, !PT ;  /* 0x00000022ffff7210 */ /* 0x000fe20002fbe4ff */
[----:B------:R-:W-:-:S04]  /*a41e0*/  IMAD.WIDE.U32 R36, P6, R14, 0x1eabfffe, R36 ;  /* 0x1eabfffe0e247825 */ /* 0x000fc800078c0024 */
[----:B------:R-:W-:Y:S01]  /*a41f0*/  IMAD.WIDE.U32 R16, R14, -0x4eac0001, R4 ;  /* 0xb153ffff0e107825 */ /* 0x000fe200078e0004 */
[----:B------:R-:W-:Y:S02]  /*a4200*/  IADD3.X R4, P0, PT, RZ, R10, RZ, P0, !PT ;  /* 0x0000000aff047210 */ /* 0x000fe4000071e4ff */
[----:B------:R-:W-:Y:S01]  /*a4210*/  IADD3 R35, P4, PT, R36, R19, RZ ;  /* 0x0000001324237210 */ /* 0x000fe20007f9e0ff */
[----:B------:R-:W-:Y:S02]  /*a4220*/  IMAD.X R19, RZ, RZ, RZ, P6 ;  /* 0x000000ffff137224 */ /* 0x000fe400030e06ff */
[----:B------:R-:W-:Y:S01]  /*a4230*/  IMAD.IADD R10, R17, 0x1, R36 ;  /* 0x00000001110a7824 */ /* 0x000fe200078e0224 */
[----:B------:R-:W-:Y:S01]  /*a4240*/  IADD3.X R17, P6, PT, RZ, R4, RZ, P5, !PT ;  /* 0x00000004ff117210 */ /* 0x000fe20002fde4ff */
[----:B------:R-:W-:Y:S01]  /*a4250*/  IMAD.MOV.U32 R18, RZ, RZ, R37 ;  /* 0x000000ffff127224 */ /* 0x000fe200078e0025 */
[----:B------:R-:W-:Y:S01]  /*a4260*/  IADD3.X RZ, P3, PT, R5, R35, RZ, P3, !PT ;  /* 0x0000002305ff7210 */ /* 0x000fe20001f7e4ff */
[----:B------:R-:W-:Y:S01]  /*a4270*/  IMAD.WIDE.U32 R38, R15, -0x94f09dc, RZ ;  /* 0xf6b0f6240f267825 */ /* 0x000fe200078e00ff */
[----:B------:R-:W-:-:S02]  /*a4280*/  IADD3.X R11, PT, PT, RZ, RZ, R11, P6, P0 ;  /* 0x000000ffff0b7210 */ /* 0x000fc400037e040b */
[----:B------:R-:W-:Y:S01]  /*a4290*/  IADD3 R16, P6, PT, R17, R16, RZ ;  /* 0x0000001011107210 */ /* 0x000fe20007fde0ff */
        /* <DEDUP_REMOVED lines=15> */
[----:B------:R-:W-:Y:S01]  /*a4390*/  IMAD.WIDE.U32 R38, R15, 0x434bacd7, RZ ;  /* 0x434bacd70f267825 */ /* 0x000fe200078e00ff */
[----:B------:R-:W-:-:S03]  /*a43a0*/  IADD3 R81, P3, PT, R46, R11, RZ ;  /* 0x0000000b2e517210 */ /* 0x000fc60007f7e0ff */
[----:B------:R-:W-:-:S04]  /*a43b0*/  IMAD.WIDE.U32 R34, R14, -0x94f09dc, R8 ;  /* 0xf6b0f6240e227825 */ /* 0x000fc800078e0008 */
[----:B------:R-:W-:Y:S02]  /*a43c0*/  IMAD.MOV.U32 R44, RZ, RZ, R5 ;  /* 0x000000ffff2c7224 */ /* 0x000fe400078e0005 */
[----:B------:R-:W-:-:S04]  /*a43d0*/  IMAD.WIDE.U32 R8, R15, 0x397fe69a, RZ ;  /* 0x397fe69a0f087825 */ /* 0x000fc800078e00ff */
[----:B------:R-:W-:Y:S01]  /*a43e0*/  IMAD.X R37, RZ, RZ, RZ, P5 ;  /* 0x000000ffff257224 */ /* 0x000fe200028e06ff */
[----:B------:R-:W-:Y:S01]  /*a43f0*/  IADD3 R34, P5, PT, R41, R34, RZ ;  /* 0x0000002229227210 */ /* 0x000fe20007fbe0ff */
[----:B------:R-:W-:Y:S02]  /*a4400*/  IMAD.MOV.U32 R36, RZ, RZ, R47 ;  /* 0x000000ffff247224 */ /* 0x000fe400078e002f */
[----:B------:R-:W-:-:S04]  /*a4410*/  IMAD.WIDE.U32.X R44, R15, 0x6730d2a0, R44, P4 ;  /* 0x6730d2a00f2c7825 */ /* 0x000fc800020e042c */
[----:B------:R-:W-:-:S04]  /*a4420*/  IMAD.WIDE.U32 R18, R14, 0x434bacd7, RZ ;  /* 0x434bacd70e127825 */ /* 0x000fc800078e00ff */
[----:B------:R-:W-:-:S04]  /*a4430*/  IMAD.WIDE.U32 R38, P4, R14, 0x4b1ba7b6, R38 ;  /* 0x4b1ba7b60e267825 */ /* 0x000fc80007880026 */
[----:B------:R-:W-:-:S04]  /*a4440*/  IMAD.WIDE.U32.X R36, R15, 0x64774b84, R36, P3 ;  /* 0x64774b840f247825 */ /* 0x000fc800018e0424 */
[----:B------:R-:W-:-:S04]  /*a4450*/  IMAD.WIDE.U32 R8, P3, R14, 0x1a0111ea, R8 ;  /* 0x1a0111ea0e087825 */ /* 0x000fc80007860008 */
[----:B------:R-:W-:Y:S01]  /*a4460*/  IMAD.X R11, RZ, RZ, RZ, P4 ;  /* 0x000000ffff0b7224 */ /* 0x000fe200020e06ff */
[----:B------:R-:W-:Y:S01]  /*a4470*/  IADD3 R83, P4, PT, R38, R19, RZ ;  /* 0x0000001326537210 */ /* 0x000fe20007f9e0ff */
[----:B------:R-:W-:Y:S01]  /*a4480*/  IMAD.IADD R35, R35, 0x1, R4 ;  /* 0x0000000123237824 */ /* 0x000fe200078e0204 */
[----:B------:R-:W-:Y:S01]  /*a4490*/  IADD3.X R4, P2, PT, RZ, RZ, RZ, P2, !PT ;  /* 0x000000ffff047210 */ /* 0x000fe2000175e4ff */
[----:B------:R-:W-:-:S03]  /*a44a0*/  IMAD.WIDE.U32 R42, R14, 0x397fe69a, RZ ;  /* 0x397fe69a0e2a7825 */ /* 0x000fc600078e00ff */
[----:B------:R-:W-:Y:S01]  /*a44b0*/  IADD3.X R35, P5, PT, R35, R80, RZ, P5, !PT ;  /* 0x0000005023237210 */ /* 0x000fe20002fbe4ff */
[----:B------:R-:W-:Y:S01]  /*a44c0*/  IMAD.X R5, RZ, RZ, RZ, P3 ;  /* 0x000000ffff057224 */ /* 0x000fe200018e06ff */
[----:B------:R-:W-:Y:S01]  /*a44d0*/  IADD3.X R47, P3, PT, RZ, RZ, RZ, P1, !PT ;  /* 0x000000ffff2f7210 */ /* 0x000fe20000f7e4ff */
[----:B------:R-:W-:Y:S01]  /*a44e0*/  IMAD.MOV.U32 R10, RZ, RZ, R39 ;  /* 0x000000ffff0a7224 */ /* 0x000fe200078e0027 */
[----:B------:R-:W-:Y:S01]  /*a44f0*/  IADD3 R39, P1, PT, R8, R43, RZ ;  /* 0x0000002b08277210 */ /* 0x000fe20007f3e0ff */
[----:B------:R-:W-:-:S04]  /*a4500*/  IMAD.WIDE.U32 R40, R197, R62, RZ ;  /* 0x0000003ec5287225 */ /* 0x000fc800078e00ff */
[----:B------:R-:W-:Y:S01]  /*a4510*/  IMAD.WIDE.U32.X R10, R15, 0x4b1ba7b6, R10, P4 ;  /* 0x4b1ba7b60f0a7825 */ /* 0x000fe200020e040a */
[----:B------:R-:W-:-:S03]  /*a4520*/  IADD3 R47, P4, PT, R47, R4, RZ ;  /* 0x000000042f2f7210 */ /* 0x000fc60007f9e0ff */
[----:B------:R-:W-:Y:S02]  /*a4530*/  IMAD.MOV.U32 R4, RZ, RZ, R9 ;  /* 0x000000ffff047224 */ /* 0x000fe400078e0009 */
[----:B------:R-:W-:Y:S02]  /*a4540*/  IMAD.X R19, RZ, RZ, RZ, P2 ;  /* 0x000000ffff137224 */ /* 0x000fe400010e06ff */
[----:B------:R-:W-:-:S03]  /*a4550*/  IMAD.WIDE.U32 R48, R55, R62, RZ ;  /* 0x0000003e37307225 */ /* 0x000fc600078e00ff */
[----:B------:R-:W-:Y:S01]  /*a4560*/  IADD3.X R9, PT, PT, R19, RZ, RZ, P4, P3 ;  /* 0x000000ff13097210 */ /* 0x000fe200027e64ff */
[----:B------:R-:W-:Y:S01]  /*a4570*/  IMAD.WIDE.U32 R40, P2, R55, R195, R40 ;  /* 0x000000c337287225 */ /* 0x000fe20007840028 */
[----:B------:R-:W-:Y:S02]  /*a4580*/  IADD3 RZ, P3, PT, R16, R48, RZ ;  /* 0x0000003010ff7210 */ /* 0x000fe40007f7e0ff */
[----:B------:R-:W-:Y:S01]  /*a4590*/  IADD3 RZ, P4, PT, R12, R18, RZ ;  /* 0x000000120cff7210 */ /* 0x000fe20007f9e0ff */
[----:B------:R-:W-:Y:S01]  /*a45a0*/  IMAD.WIDE.U32.X R4, R15, 0x1a0111ea, R4, P1 ;  /* 0x1a0111ea0f047825 */ /* 0x000fe200008e0404 */
[----:B------:R-:W-:Y:S02]  /*a45b0*/  IADD3.X R15, P0, PT, RZ, R44, RZ, P0, !PT ;  /* 0x0000002cff0f7210 */ /* 0x000fe4000071e4ff */
[----:B------:R-:W-:Y:S01]  /*a45c0*/  IADD3.X RZ, P1, PT, R3, R81, RZ, P6, !PT ;  /* 0x0000005103ff7210 */ /* 0x000fe2000373e4ff */
[----:B------:R-:W-:Y:S01]  /*a45d0*/  IMAD.WIDE.U32 R2, R14, -0xc7aed41, R2 ;  /* 0xf38512bf0e027825 */ /* 0x000fe200078e0002 */
[----:B------:R-:W-:-:S02]  /*a45e0*/  IADD3 R19, P6, PT, R40, R49, RZ ;  /* 0x0000003128137210 */ /* 0x000fc40007fde0ff */
[----:B------:R-:W-:Y:S01]  /*a45f0*/  IADD3.X R15, P5, PT, RZ, R15, RZ, P5, !PT ;  /* 0x0000000fff0f7210 */ /* 0x000fe20002fbe4ff */
[-C--:B------:R-:W-:Y:S01]  /*a4600*/  IMAD.WIDE.U32 R48, R184, R62.reuse, RZ ;  /* 0x0000003eb8307225 */ /* 0x080fe200078e00ff */
[----:B------:R-:W-:Y:S02]  /*a4610*/  IADD3.X RZ, P3, PT, R17, R19, RZ, P3, !PT ;  /* 0x0000001311ff7210 */ /* 0x000fe40001f7e4ff */
[----:B------:R-:W-:Y:S01]  /*a4620*/  IADD3.X RZ, P4, PT, R13, R83, RZ, P4, !PT ;  /* 0x000000530dff7210 */ /* 0x000fe2000279e4ff */
[----:B------:R-:W-:Y:S01]  /*a4630*/  IMAD.IADD R46, R3, 0x1, R46 ;  /* 0x00000001032e7824 */ /* 0x000fe200078e022e */
[----:B------:R-:W-:Y:S01]  /*a4640*/  IADD3.X R3, PT, PT, RZ, RZ, R45, P5, P0 ;  /* 0x000000ffff037210 */ /* 0x000fe20002fe042d */
[----:B------:R-:W-:Y:S02]  /*a4650*/  IMAD.X R45, RZ, RZ, RZ, P2 ;  /* 0x000000ffff2d7224 */ /* 0x000fe400010e06ff */
[----:B------:R-:W-:-:S04]  /*a4660*/  IMAD.WIDE.U32 R16, R55, R62, R16 ;  /* 0x0000003e37107225 */ /* 0x000fc800078e0010 */
[----:B------:R-:W-:Y:S02]  /*a4670*/  IMAD.MOV.U32 R44, RZ, RZ, R41 ;  /* 0x000000ffff2c7224 */ /* 0x000fe400078e0029 */
[----:B------:R-:W-:-:S04]  /*a4680*/  IMAD.WIDE.U32 R18, R56, R62, RZ ;  /* 0x0000003e38127225 */ /* 0x000fc800078e00ff */
[----:B------:R-:W-:Y:S01]  /*a4690*/  IMAD.WIDE.U32 R48, P0, R56, R195, R48 ;  /* 0x000000c338307225 */ /* 0x000fe20007800030 */
[----:B------:R-:W-:-:S03]  /*a46a0*/  IADD3 RZ, P2, PT, R34, R18, RZ ;  /* 0x0000001222ff7210 */ /* 0x000fc60007f5e0ff */
[----:B------:R-:W-:Y:S01]  /*a46b0*/  IMAD.WIDE.U32.X R44, R197, R195, R44, P6 ;  /* 0x000000c3c52c7225 */ /* 0x000fe200030e042c */
[----:B------:R-:W-:Y:S02]  /*a46c0*/  IADD3 RZ, P6, PT, RZ, R16, RZ ;  /* 0x00000010ffff7210 */ /* 0x000fe40007fde0ff */
[----:B------:R-:W-:Y:S01]  /*a46d0*/  IADD3 R81, P5, PT, R48, R19, RZ ;  /* 0x0000001330517210 */ /* 0x000fe20007fbe0ff */
[----:B------:R-:W-:Y:S01]  /*a46e0*/  IMAD.IADD R17, R17, 0x1, R40 ;  /* 0x0000000111117824 */ /* 0x000fe200078e0228 */
[----:B------:R-:W-:Y:S01]  /*a46f0*/  IADD3.X R43, P3, PT, RZ, R44, RZ, P3, !PT ;  /* 0x0000002cff2b7210 */ /* 0x000fe20001f7e4ff */
[----:B------:R-:W-:Y:S01]  /*a4700*/  IMAD.X R19, RZ, RZ, RZ, P0 ;  /* 0x000000ffff137224 */ /* 0x000fe200000e06ff */
[----:B------:R-:W-:Y:S01]  /*a4710*/  IADD3.X RZ, P2, PT, R35, R81, RZ, P2, !PT ;  /* 0x0000005123ff7210 */ /* 0x000fe2000175e4ff */
[----:B------:R-:W-:Y:S01]  /*a4720*/  IMAD.WIDE.U32 R34, R56, R62, R34 ;  /* 0x0000003e38227225 */ /* 0x000fe200078e0022 */
[----:B------:R-:W-:Y:S02]  /*a4730*/  IADD3.X RZ, P6, PT, RZ, R17, RZ, P6, !PT ;  /* 0x00000011ffff7210 */ /* 0x000fe400037de4ff */
[----:B------:R-:W-:Y:S01]  /*a4740*/  IADD3 RZ, P0, PT, R6, R42, RZ ;  /* 0x0000002a06ff7210 */ /* 0x000fe20007f1e0ff */
[----:B------:R-:W-:Y:S01]  /*a4750*/  IMAD.MOV.U32 R18, RZ, RZ, R49 ;  /* 0x000000ffff127224 */ /* 0x000fe200078e0031 */
[----:B------:R-:W-:Y:S01]  /*a4760*/  IADD3.X R43, P6, PT, RZ, R43, RZ, P6, !PT ;  /* 0x0000002bff2b7210 */ /* 0x000fe200037de4ff */
[----:B------:R-:W-:Y:S01]  /*a4770*/  IMAD.WIDE.U32 R40, R182, R62, RZ ;  /* 0x0000003eb6287225 */ /* 0x000fe200078e00ff */
[----:B------:R-:W-:-:S02]  /*a4780*/  IADD3.X RZ, P0, PT, R7, R39, RZ, P0, !PT ;  /* 0x0000002707ff7210 */ /* 0x000fc4000071e4ff */
[----:B------:R-:W-:Y:S01]  /*a4790*/  IADD3.X R45, PT, PT, RZ, RZ, R45, P6, P3 ;  /* 0x000000ffff2d7210 */ /* 0x000fe200037e642d */
[----:B------:R-:W-:Y:S01]  /*a47a0*/  IMAD.WIDE.U32 R12, R14, 0x434bacd7, R12 ;  /* 0x434bacd70e0c7825 */ /* 0x000fe200078e000c */
[----:B------:R-:W-:Y:S02]  /*a47b0*/  IADD3 R42, P3, PT, R43, R34, RZ ;  /* 0x000000222b2a7210 */ /* 0x000fe40007f7e0ff */
[----:B------:R-:W-:Y:S01]  /*a47c0*/  IADD3 R2, P6, PT, R15, R2, RZ ;  /* 0x000000020f027210 */ /* 0x000fe20007fde0ff */
[----:B------:R-:W-:Y:S02]  /*a47d0*/  IMAD.IADD R48, R35, 0x1, R48 ;  /* 0x0000000123307824 */ /* 0x000fe400078e0230 */
[----:B------:R-:W-:Y:S01]  /*a47e0*/  IMAD.WIDE.U32.X R34, R184, R195, R18, P5 ;  /* 0x000000c3b8227225 */ /* 0x000fe200028e0412 */
[----:B------:R-:W-:Y:S02]  /*a47f0*/  IADD3.X R3, P6, PT, R46, R3, RZ, P6, !PT ;  /* 0x000000032e037210 */ /* 0x000fe400037de4ff */
[----:B------:R-:W-:Y:S01]  /*a4800*/  IADD3.X R43, P3, PT, R48, R45, RZ, P3, !PT ;  /* 0x0000002d302b7210 */ /* 0x000fe20001f7e4ff */
[----:B------:R-:W-:Y:S01]  /*a4810*/  IMAD.IADD R44, R13, 0x1, R38 ;  /* 0x000000010d2c7824 */ /* 0x000fe200078e0226 */
[----:B------:R-:W-:Y:S01]  /*a4820*/  IADD3.X R13, P1, PT, RZ, R36, RZ, P1, !PT ;  /* 0x00000024ff0d7210 */ /* 0x000fe20000f3e4ff */
[----:B------:R-:W-:Y:S01]  /*a4830*/  IMAD.WIDE.U32 R18, P5, R57, R195, R40 ;  /* 0x000000c339127225 */ /* 0x000fe200078a0028 */
[----:B------:R-:W-:-:S02]  /*a4840*/  IADD3.X R41, P2, PT, RZ, R34, RZ, P2, !PT ;  /* 0x00000022ff297210 */ /* 0x000fc4000175e4ff */
[----:B------:R-:W-:Y:S01]  /*a4850*/  IADD3.X R13, P6, PT, RZ, R13, RZ, P6, !PT ;  /* 0x0000000dff0d7210 */ /* 0x000fe200037de4ff */
[C---:B------:R-:W-:Y:S01]  /*a4860*/  IMAD.WIDE.U32 R38, R57.reuse, R62, RZ ;  /* 0x0000003e39267225 */ /* 0x040fe200078e00ff */
[----:B------:R-:W-:Y:S02]  /*a4870*/  IADD3.X R41, P3, PT, RZ, R41, RZ, P3, !PT ;  /* 0x00000029ff297210 */ /* 0x000fe40001f7e4ff */
[----:B------:R-:W-:Y:S01]  /*a4880*/  IADD3.X R37, PT, PT, RZ, RZ, R37, P6, P1 ;  /* 0x000000ffff257210 */ /* 0x000fe200037e2425 */
[----:B------:R-:W-:Y:S01]  /*a4890*/  IMAD.WIDE.U32 R14, R14, 0x397fe69a, R6 ;  /* 0x397fe69a0e0e7825 */ /* 0x000fe200078e0006 */
[----:B------:R-:W-:Y:S02]  /*a48a0*/  IADD3 R7, P6, PT, R18, R39, RZ ;  /* 0x0000002712077210 */ /* 0x000fe40007fde0ff */
[----:B------:R-:W-:Y:S01]  /*a48b0*/  IADD3 RZ, P1, PT, R2, R38, RZ ;  /* 0x0000002602ff7210 */ /* 0x000fe20007f3e0ff */
[----:B------:R-:W-:Y:S01]  /*a48c0*/  IMAD.WIDE.U32 R80, R57, R62, R2 ;  /* 0x0000003e39507225 */ /* 0x000fe200078e0002 */
[----:B------:R-:W-:-:S02]  /*a48d0*/  IADD3.X R35, PT, PT, RZ, RZ, R35, P3, P2 ;  /* 0x000000ffff237210 */ /* 0x000fc40001fe4423 */
[----:B------:R-:W-:Y:S01]  /*a48e0*/  IADD3 R6, P3, PT, R13, R12, RZ ;  /* 0x0000000c0d067210 */ /* 0x000fe20007f7e0ff */
[----:B------:R-:W-:Y:S01]  /*a48f0*/  IMAD.X R13, RZ, RZ, RZ, P5 ;  /* 0x000000ffff0d7224 */ /* 0x000fe200028e06ff */
[----:B------:R-:W-:Y:S01]  /*a4900*/  IADD3 R84, P2, PT, R84, R47, RZ ;  /* 0x0000002f54547210 */ /* 0x000fe20007f5e0ff */
[----:B------:R-:W-:Y:S01]  /*a4910*/  IMAD.MOV.U32 R12, RZ, RZ, R19 ;  /* 0x000000ffff0c7224 */ /* 0x000fe200078e0013 */
[----:B------:R-:W-:Y:S01]  /*a4920*/  IADD3.X RZ, P1, PT, R3, R7, RZ, P1, !PT ;  /* 0x0000000703ff7210 */ /* 0x000fe20000f3e4ff */
[----:B------:R-:W-:Y:S01]  /*a4930*/  IMAD.IADD R18, R81, 0x1, R18 ;  /* 0x0000000151127824 */ /* 0x000fe200078e0212 */
[----:B------:R-:W-:Y:S01]  /*a4940*/  IADD3.X R7, P3, PT, R44, R37, RZ, P3, !PT ;  /* 0x000000252c077210 */ /* 0x000fe20001f7e4ff */
[----:B------:R-:W-:Y:S01]  /*a4950*/  IMAD.WIDE.U32.X R12, R182, R195, R12, P6 ;  /* 0x000000c3b60c7225 */ /* 0x000fe200030e040c */
[----:B------:R-:W-:Y:S02]  /*a4960*/  IADD3.X R3, P4, PT, RZ, R10, RZ, P4, !PT ;  /* 0x0000000aff037210 */ /* 0x000fe4000279e4ff */
[----:B------:R-:W-:Y:S01]  /*a4970*/  IADD3.X R0, P2, PT, R0, R9, RZ, P2, !PT ;  /* 0x0000000900007210 */ /* 0x000fe2000175e4ff */
[----:B------:R-:W-:Y:S01]  /*a4980*/  IMAD.IADD R9, R15, 0x1, R8 ;  /* 0x000000010f097824 */ /* 0x000fe200078e0208 */
[----:B------:R-:W-:Y:S01]  /*a4990*/  IADD3.X R3, P3, PT, RZ, R3, RZ, P3, !PT ;  /* 0x00000003ff037210 */ /* 0x000fe20001f7e4ff */
[----:B------:R-:W-:Y:S01]  /*a49a0*/  IMAD R15, R17, -0x30003, RZ ;  /* 0xfffcfffd110f7824 */ /* 0x000fe200078e02ff */
[----:B------:R-:W-:-:S02]  /*a49b0*/  IADD3 R80, P5, PT, R41, R80, RZ ;  /* 0x0000005029507210 */ /* 0x000fc40007fbe0ff */
[----:B------:R-:W-:Y:S01]  /*a49c0*/  IADD3 R8, P6, PT, R3, R14, RZ ;  /* 0x0000000e03087210 */ /* 0x000fe20007fde0ff */
[----:B------:R-:W-:Y:S01]  /*a49d0*/  IMAD.WIDE.U32 R2, R16, -0x30003, RZ ;  /* 0xfffcfffd10027825 */ /* 0x000fe200078e00ff */
[----:B------:R-:W-:Y:S02]  /*a49e0*/  IADD3.X R14, PT, PT, RZ, RZ, R11, P3, P4 ;  /* 0x000000ffff0e7210 */ /* 0x000fe40001fe840b */
[----:B------:R-:W-:Y:S01]  /*a49f0*/  IADD3.X R81, P5, PT, R18, R35, RZ, P5, !PT ;  /* 0x0000002312517210 */ /* 0x000fe20002fbe4ff */
[----:B------:R-:W-:Y:S01]  /*a4a00*/  IMAD R15, R16, -0x760c0004, R15 ;  /* 0x89f3fffc100f7824 */ /* 0x000fe200078e020f */
[----:B------:R-:W-:Y:S01]  /*a4a10*/  IADD3.X R9, P6, PT, R9, R14, RZ, P6, !PT ;  /* 0x0000000e09097210 */ /* 0x000fe200037de4ff */
[----:B------:R-:W-:Y:S01]  /*a4a20*/  IMAD.WIDE.U32 R10, R185, R62, RZ ;  /* 0x0000003eb90a7225 */ /* 0x000fe200078e00ff */
[----:B------:R-:W-:-:S03]  /*a4a30*/  IADD3.X R37, P1, PT, RZ, R12, RZ, P1, !PT ;  /* 0x0000000cff257210 */ /* 0x000fc60000f3e4ff */
        /* <DEDUP_REMOVED lines=8> */
[----:B------:R-:W-:Y:S01]  /*a4ac0*/  IMAD.WIDE.U32 R10, P5, R58, R195, R10 ;  /* 0x000000c33a0a7225 */ /* 0x000fe200078a000a */
[----:B------:R-:W-:-:S03]  /*a4ad0*/  IADD3 RZ, P3, PT, R6, R18, RZ ;  /* 0x0000001206ff7210 */ /* 0x000fc60007f7e0ff */
[----:B------:R-:W-:Y:S01]  /*a4ae0*/  IMAD.WIDE.U32 R4, P6, R2, -0x46010001, R14 ;  /* 0xb9feffff02047825 */ /* 0x000fe200078c000e */
[----:B------:R-:W-:-:S03]  /*a4af0*/  IADD3 R41, P4, PT, R10, R19, RZ ;  /* 0x000000130a297210 */ /* 0x000fc60007f9e0ff */
[----:B------:R-:W-:Y:S01]  /*a4b00*/  IMAD.WIDE.U32 R12, R2, -0x5555, RZ ;  /* 0xffffaaab020c7825 */ /* 0x000fe200078e00ff */
[----:B------:R-:W-:-:S03]  /*a4b10*/  IADD3.X RZ, P3, PT, R7, R41, RZ, P3, !PT ;  /* 0x0000002907ff7210 */ /* 0x000fc60001f7e4ff */
[----:B------:R-:W-:Y:S01]  /*a4b20*/  IMAD.WIDE.U32 R14, R2, -0x5555, R16 ;  /* 0xffffaaab020e7825 */ /* 0x000fe200078e0010 */
[----:B------:R-:W-:-:S03]  /*a4b30*/  IADD3 RZ, P0, PT, R16, R12, RZ ;  /* 0x0000000c10ff7210 */ /* 0x000fc60007f1e0ff */
[----:B------:R-:W-:Y:S01]  /*a4b40*/  IMAD.X R19, RZ, RZ, RZ, P5 ;  /* 0x000000ffff137224 */ /* 0x000fe200028e06ff */
[----:B------:R-:W-:Y:S01]  /*a4b50*/  IADD3 R13, P5, PT, R4, R13, RZ ;  /* 0x0000000d040d7210 */ /* 0x000fe20007fbe0ff */
[----:B------:R-:W-:Y:S01]  /*a4b60*/  IMAD.WIDE.U32 R34, R58, R62, R6 ;  /* 0x0000003e3a227225 */ /* 0x000fe200078e0006 */
[----:B------:R-:W-:Y:S02]  /*a4b70*/  IADD3 RZ, P1, PT, RZ, R14, RZ ;  /* 0x0000000effff7210 */ /* 0x000fe40007f3e0ff */
[----:B------:R-:W-:Y:S01]  /*a4b80*/  IADD3.X RZ, P0, PT, R17, R13, RZ, P0, !PT ;  /* 0x0000000d11ff7210 */ /* 0x000fe2000071e4ff */
[----:B------:R-:W-:Y:S02]  /*a4b90*/  IMAD.MOV.U32 R18, RZ, RZ, R11 ;  /* 0x000000ffff127224 */ /* 0x000fe400078e000b */
[----:B------:R-:W-:Y:S02]  /*a4ba0*/  IMAD.IADD R14, R15, 0x1, R4 ;  /* 0x000000010f0e7824 */ /* 0x000fe400078e0204 */
[----:B------:R-:W-:-:S02]  /*a4bb0*/  IMAD.IADD R6, R35, 0x1, R10 ;  /* 0x0000000123067824 */ /* 0x000fc400078e020a */
[----:B------:R-:W-:Y:S01]  /*a4bc0*/  IMAD.WIDE.U32.X R18, R185, R195, R18, P4 ;  /* 0x000000c3b9127225 */ /* 0x000fe200020e0412 */
[----:B------:R-:W-:Y:S02]  /*a4bd0*/  IADD3 R4, P4, PT, R37, R34, RZ ;  /* 0x0000002225047210 */ /* 0x000fe40007f9e0ff */
[----:B------:R-:W-:Y:S01]  /*a4be0*/  IADD3.X RZ, P1, PT, RZ, R14, RZ, P1, !PT ;  /* 0x0000000effff7210 */ /* 0x000fe20000f3e4ff */
[----:B------:R-:W-:Y:S01]  /*a4bf0*/  IMAD.MOV.U32 R10, RZ, RZ, R5 ;  /* 0x000000ffff0a7224 */ /* 0x000fe200078e0005 */
[----:B------:R-:W-:Y:S01]  /*a4c00*/  IADD3.X R5, P4, PT, R6, R39, RZ, P4, !PT ;  /* 0x0000002706057210 */ /* 0x000fe2000279e4ff */
[----:B------:R-:W-:Y:S01]  /*a4c10*/  IMAD.WIDE.U32 R16, R86, -0x4eac0001, RZ ;  /* 0xb153ffff56107825 */ /* 0x000fe200078e00ff */
[----:B------:R-:W-:-:S03]  /*a4c20*/  IADD3.X R39, P3, PT, RZ, R18, RZ, P3, !PT ;  /* 0x00000012ff277210 */ /* 0x000fc60001f7e4ff */
[----:B------:R-:W-:Y:S01]  /*a4c30*/  IMAD.X R11, RZ, RZ, RZ, P6 ;  /* 0x000000ffff0b7224 */ /* 0x000fe200030e06ff */
[----:B------:R-:W-:Y:S01]  /*a4c40*/  IADD3.X R39, P4, PT, RZ, R39, RZ, P4, !PT ;  /* 0x00000027ff277210 */ /* 0x000fe2000279e4ff */
[----:B------:R-:W-:-:S03]  /*a4c50*/  IMAD.WIDE.U32 R6, R2, -0x4eac0001, RZ ;  /* 0xb153ffff02067825 */ /* 0x000fc600078e00ff */
[----:B------:R-:W-:Y:S01]  /*a4c60*/  IADD3.X R40, PT, PT, RZ, RZ, R19, P4, P3 ;  /* 0x000000ffff287210 */ /* 0x000fe200027e6413 */
[----:B------:R-:W-:Y:S01]  /*a4c70*/  IMAD.WIDE.U32.X R10, R86, -0x46010001, R10, P5 ;  /* 0xb9feffff560a7825 */ /* 0x000fe200028e040a */
[----:B------:R-:W-:-:S03]  /*a4c80*/  IADD3 RZ, P3, PT, R42, R6, RZ ;  /* 0x000000062aff7210 */ /* 0x000fc60007f7e0ff */
[----:B------:R-:W-:Y:S01]  /*a4c90*/  IMAD.WIDE.U32 R16, P5, R2, 0x1eabfffe, R16 ;  /* 0x1eabfffe02107825 */ /* 0x000fe200078a0010 */
[----:B------:R-:W-:-:S03]  /*a4ca0*/  IADD3.X R83, P0, PT, RZ, R10, RZ, P0, !PT ;  /* 0x0000000aff537210 */ /* 0x000fc6000071e4ff */
[----:B------:R-:W-:Y:S01]  /*a4cb0*/  IMAD.WIDE.U32 R12, R183, R62, RZ ;  /* 0x0000003eb70c7225 */ /* 0x000fe200078e00ff */
[----:B------:R-:W-:Y:S02]  /*a4cc0*/  IADD3 R15, P4, PT, R16, R7, RZ ;  /* 0x00000007100f7210 */ /* 0x000fe40007f9e0ff */
[----:B------:R-:W-:Y:S01]  /*a4cd0*/  IADD3.X R83, P1, PT, RZ, R83, RZ, P1, !PT ;  /* 0x00000053ff537210 */ /* 0x000fe20000f3e4ff */
[----:B------:R-:W-:Y:S01]  /*a4ce0*/  IMAD.WIDE.U32 R6, R86, -0x94f09dc, RZ ;  /* 0xf6b0f62456067825 */ /* 0x000fe200078e00ff */
[----:B------:R-:W-:Y:S02]  /*a4cf0*/  IADD3.X RZ, P3, PT, R43, R15, RZ, P3, !PT ;  /* 0x0000000f2bff7210 */ /* 0x000fe40001f7e4ff */
[----:B------:R-:W-:Y:S01]  /*a4d00*/  IADD3.X R126, PT, PT, RZ, RZ, R11, P1, P0 ;  /* 0x000000ffff7e7210 */ /* 0x000fe20000fe040b */
[----:B------:R-:W-:-:S04]  /*a4d10*/  IMAD.WIDE.U32 R12, P6, R59, R195, R12 ;  /* 0x000000c33b0c7225 */ /* 0x000fc800078c000c */
[----:B------:R-:W-:-:S04]  /*a4d20*/  IMAD.WIDE.U32 R14, R59, R62, RZ ;  /* 0x0000003e3b0e7225 */ /* 0x000fc800078e00ff */
[----:B------:R-:W-:Y:S01]  /*a4d30*/  IMAD.WIDE.U32 R42, R2, -0x4eac0001, R42 ;  /* 0xb153ffff022a7825 */ /* 0x000fe200078e002a */
[----:B------:R-:W-:-:S03]  /*a4d40*/  IADD3 R35, P0, PT, R12, R15, RZ ;  /* 0x0000000f0c237210 */ /* 0x000fc60007f1e0ff */
[----:B------:R-:W-:Y:S02]  /*a4d50*/  IMAD.X R49, RZ, RZ, RZ, P6 ;  /* 0x000000ffff317224 */ /* 0x000fe400030e06ff */
[----:B------:R-:W-:Y:S02]  /*a4d60*/  IMAD.MOV.U32 R48, RZ, RZ, R13 ;  /* 0x000000ffff307224 */ /* 0x000fe400078e000d */
[----:B------:R-:W-:Y:S02]  /*a4d70*/  IMAD.IADD R43, R43, 0x1, R16 ;  /* 0x000000012b2b7824 */ /* 0x000fe400078e0210 */
[----:B------:R-:W-:Y:S02]  /*a4d80*/  IMAD.MOV.U32 R10, RZ, RZ, R17 ;  /* 0x000000ffff0a7224 */ /* 0x000fe400078e0011 */
[----:B------:R-:W-:Y:S01]  /*a4d90*/  IMAD.WIDE.U32.X R48, R183, R195, R48, P0 ;  /* 0x000000c3b7307225 */ /* 0x000fe200000e0430 */
[----:B------:R-:W-:-:S03]  /*a4da0*/  IADD3 RZ, P0, PT, R8, R14, RZ ;  /* 0x0000000e08ff7210 */ /* 0x000fc60007f1e0ff */
[----:B------:R-:W-:Y:S01]  /*a4db0*/  IMAD.WIDE.U32 R16, R86, -0xc7aed41, RZ ;  /* 0xf38512bf56107825 */ /* 0x000fe200078e00ff */
[----:B------:R-:W-:-:S03]  /*a4dc0*/  IADD3.X RZ, P0, PT, R9, R35, RZ, P0, !PT ;  /* 0x0000002309ff7210 */ /* 0x000fc6000071e4ff */
[----:B------:R-:W-:-:S04]  /*a4dd0*/  IMAD.WIDE.U32 R6, P1, R2, 0x6730d2a0, R6 ;  /* 0x6730d2a002067825 */ /* 0x000fc80007820006 */
[----:B------:R-:W-:-:S04]  /*a4de0*/  IMAD.WIDE.U32 R18, R2, -0x94f09dc, RZ ;  /* 0xf6b0f62402127825 */ /* 0x000fc800078e00ff */
[----:B------:R-:W-:Y:S01]  /*a4df0*/  IMAD.WIDE.U32 R14, R59, R62, R8 ;  /* 0x0000003e3b0e7225 */ /* 0x000fe200078e0008 */
[----:B------:R-:W-:-:S03]  /*a4e00*/  IADD3 R19, P6, PT, R6, R19, RZ ;  /* 0x0000001306137210 */ /* 0x000fc60007fde0ff */
[----:B------:R-:W-:Y:S02]  /*a4e10*/  IMAD.X R13, RZ, RZ, RZ, P1 ;  /* 0x000000ffff0d7224 */ /* 0x000fe400008e06ff */
[----:B------:R-:W-:-:S04]  /*a4e20*/  IMAD.WIDE.U32 R8, P1, R2, 0x64774b84, R16 ;  /* 0x64774b8402087825 */ /* 0x000fc80007820010 */
[----:B------:R-:W-:Y:S01]  /*a4e30*/  IMAD.X R11, RZ, RZ, RZ, P5 ;  /* 0x000000ffff0b7224 */ /* 0x000fe200028e06ff */
[----:B------:R-:W-:Y:S01]  /*a4e40*/  IADD3 RZ, P5, PT, R80, R18, RZ ;  /* 0x0000001250ff7210 */ /* 0x000fe20007fbe0ff */
[----:B------:R-:W-:-:S03]  /*a4e50*/  IMAD.WIDE.U32 R16, R86, 0x434bacd7, RZ ;  /* 0x434bacd756107825 */ /* 0x000fc600078e00ff */
[----:B------:R-:W-:Y:S01]  /*a4e60*/  IADD3.X RZ, P5, PT, R81, R19, RZ, P5, !PT ;  /* 0x0000001351ff7210 */ /* 0x000fe20002fbe4ff */
[----:B------:R-:W-:Y:S02]  /*a4e70*/  IMAD.IADD R15, R15, 0x1, R12 ;  /* 0x000000010f0f7824 */ /* 0x000fe400078e020c */
[----:B------:R-:W-:-:S04]  /*a4e80*/  IMAD.WIDE.U32 R46, R2, -0xc7aed41, RZ ;  /* 0xf38512bf022e7825 */ /* 0x000fc800078e00ff */
[----:B------:R-:W-:Y:S02]  /*a4e90*/  IMAD.MOV.U32 R12, RZ, RZ, R7 ;  /* 0x000000ffff0c7224 */ /* 0x000fe400078e0007 */
[----:B------:R-:W-:Y:S01]  /*a4ea0*/  IMAD.X R35, RZ, RZ, RZ, P1 ;  /* 0x000000ffff237224 */ /* 0x000fe200008e06ff */
[----:B------:R-:W-:Y:S01]  /*a4eb0*/  IADD3 R87, P1, PT, R8, R47, RZ ;  /* 0x0000002f08577210 */ /* 0x000fe20007f3e0ff */
[----:B------:R-:W-:-:S04]  /*a4ec0*/  IMAD.WIDE.U32.X R10, R86, 0x1eabfffe, R10, P4 ;  /* 0x1eabfffe560a7825 */ /* 0x000fc800020e040a */
[----:B------:R-:W-:-:S04]  /*a4ed0*/  IMAD.WIDE.U32 R36, R86, 0x397fe69a, RZ ;  /* 0x397fe69a56247825 */ /* 0x000fc800078e00ff */
[----:B------:R-:W-:Y:S01]  /*a4ee0*/  IMAD.WIDE.U32.X R12, R86, 0x6730d2a0, R12, P6 ;  /* 0x6730d2a0560c7825 */ /* 0x000fe200030e040c */
[----:B------:R-:W-:-:S03]  /*a4ef0*/  IADD3 R14, P6, PT, R39, R14, RZ ;  /* 0x0000000e270e7210 */ /* 0x000fc60007fde0ff */
[----:B------:R-:W-:Y:S01]  /*a4f00*/  IMAD.WIDE.U32 R16, P4, R2, 0x4b1ba7b6, R16 ;  /* 0x4b1ba7b602107825 */ /* 0x000fe20007880010 */
[----:B------:R-:W-:-:S03]  /*a4f10*/  IADD3.X R15, P6, PT, R15, R40, RZ, P6, !PT ;  /* 0x000000280f0f7210 */ /* 0x000fc600037de4ff */
[----:B------:R-:W-:-:S04]  /*a4f20*/  IMAD.WIDE.U32 R18, R2, 0x434bacd7, RZ ;  /* 0x434bacd702127825 */ /* 0x000fc800078e00ff */
[----:B------:R-:W-:Y:S01]  /*a4f30*/  IMAD.MOV.U32 R34, RZ, RZ, R9 ;  /* 0x000000ffff227224 */ /* 0x000fe200078e0009 */
[----:B------:R-:W-:Y:S01]  /*a4f40*/  IADD3.X R9, P3, PT, RZ, R10, RZ, P3, !PT ;  /* 0x0000000aff097210 */ /* 0x000fe20001f7e4ff */
[----:B------:R-:W-:Y:S01]  /*a4f50*/  IMAD.X R41, RZ, RZ, RZ, P4 ;  /* 0x000000ffff297224 */ /* 0x000fe200020e06ff */
[----:B------:R-:W-:Y:S01]  /*a4f60*/  IADD3 R19, P4, PT, R16, R19, RZ ;  /* 0x0000001310137210 */ /* 0x000fe20007f9e0ff */
[----:B------:R-:W-:-:S04]  /*a4f70*/  IMAD.WIDE.U32.X R34, R86, 0x64774b84, R34, P1 ;  /* 0x64774b8456227825 */ /* 0x000fc800008e0422 */
[----:B------:R-:W-:-:S04]  /*a4f80*/  IMAD.WIDE.U32 R36, P1, R2, 0x1a0111ea, R36 ;  /* 0x1a0111ea02247825 */ /* 0x000fc80007820024 */
[----:B------:R-:W-:-:S04]  /*a4f90*/  IMAD.WIDE.U32 R38, R2, 0x397fe69a, RZ ;  /* 0x397fe69a02267825 */ /* 0x000fc800078e00ff */
[----:B------:R-:W-:Y:S01]  /*a4fa0*/  IMAD.MOV.U32 R40, RZ, RZ, R17 ;  /* 0x000000ffff287224 */ /* 0x000fe200078e0011 */
[----:B------:R-:W-:Y:S01]  /*a4fb0*/  IADD3.X R17, P0, PT, RZ, R48, RZ, P0, !PT ;  /* 0x00000030ff117210 */ /* 0x000fe2000071e4ff */
[----:B------:R-:W-:Y:S01]  /*a4fc0*/  IMAD.X R45, RZ, RZ, RZ, P1 ;  /* 0x000000ffff2d7224 */ /* 0x000fe200008e06ff */
[----:B------:R-:W-:Y:S01]  /*a4fd0*/  IADD3 R39, P1, PT, R36, R39, RZ ;  /* 0x0000002724277210 */ /* 0x000fe20007f3e0ff */
[----:B------:R-:W-:Y:S01]  /*a4fe0*/  IMAD.WIDE.U32.X R40, R86, 0x4b1ba7b6, R40, P4 ;  /* 0x4b1ba7b656287825 */ /* 0x000fe200020e0428 */
[----:B------:R-:W-:Y:S02]  /*a4ff0*/  IADD3 R42, P4, PT, R83, R42, RZ ;  /* 0x0000002a532a7210 */ /* 0x000fe40007f9e0ff */
[----:B------:R-:W-:Y:S01]  /*a5000*/  IADD3.X R17, P6, PT, RZ, R17, RZ, P6, !PT ;  /* 0x00000011ff117210 */ /* 0x000fe200037de4ff */
[----:B------:R-:W-:Y:S01]  /*a5010*/  IMAD.WIDE.U32 R82, R186, R62, RZ ;  /* 0x0000003eba527225 */ /* 0x000fe200078e00ff */
[----:B------:R-:W-:-:S03]  /*a5020*/  IADD3.X R43, P4, PT, R43, R126, RZ, P4, !PT ;  /* 0x0000007e2b2b7210 */ /* 0x000fc6000279e4ff */
[----:B------:R-:W-:Y:S01]  /*a5030*/  IMAD.MOV.U32 R44, RZ, RZ, R37 ;  /* 0x000000ffff2c7224 */ /* 0x000fe200078e0025 */
[----:B------:R-:W-:Y:S01]  /*a5040*/  IADD3.X R37, PT, PT, RZ, RZ, R49, P6, P0 ;  /* 0x000000ffff257210 */ /* 0x000fe200037e0431 */
[----:B------:R-:W-:Y:S01]  /*a5050*/  IMAD.WIDE.U32 R48, R60, R62, RZ ;  /* 0x0000003e3c307225 */ /* 0x000fe200078e00ff */
[----:B------:R-:W-:-:S03]  /*a5060*/  IADD3.X R9, P4, PT, RZ, R9, RZ, P4, !PT ;  /* 0x00000009ff097210 */ /* 0x000fc6000279e4ff */
[----:B------:R-:W-:Y:S01]  /*a5070*/  IMAD.WIDE.U32.X R44, R86, 0x1a0111ea, R44, P1 ;  /* 0x1a0111ea562c7825 */ /* 0x000fe200008e042c */
[----:B------:R-:W-:-:S03]  /*a5080*/  IADD3 RZ, P1, PT, R4, R46, RZ ;  /* 0x0000002e04ff7210 */ /* 0x000fc60007f3e0ff */
[----:B------:R-:W-:Y:S01]  /*a5090*/  IMAD.WIDE.U32 R46, P0, R60, R195, R82 ;  /* 0x000000c33c2e7225 */ /* 0x000fe20007800052 */
[----:B------:R-:W-:-:S03]  /*a50a0*/  IADD3.X RZ, P1, PT, R5, R87, RZ, P1, !PT ;  /* 0x0000005705ff7210 */ /* 0x000fc60000f3e4ff */
[----:B------:R-:W-:Y:S01]  /*a50b0*/  IMAD.X R7, RZ, RZ, RZ, P0 ;  /* 0x000000ffff077224 */ /* 0x000fe200000e06ff */
[----:B------:R-:W-:Y:S01]  /*a50c0*/  IADD3 R82, P0, PT, R3, R84, RZ ;  /* 0x0000005403527210 */ /* 0x000fe20007f1e0ff */
[----:B------:R-:W-:Y:S01]  /*a50d0*/  IMAD.WIDE.U32 R80, R2, -0x94f09dc, R80 ;  /* 0xf6b0f62402507825 */ /* 0x000fe200078e0050 */
[----:B------:R-:W-:Y:S02]  /*a50e0*/  IADD3 R127, P6, PT, R46, R49, RZ ;  /* 0x000000312e7f7210 */ /* 0x000fe40007fde0ff */
[----:B------:R-:W-:Y:S01]  /*a50f0*/  IADD3.X R83, P0, PT, R85, R0, RZ, P0, !PT ;  /* 0x0000000055537210 */ /* 0x000fe2000071e4ff */
[----:B------:R-:W-:Y:S01]  /*a5100*/  IMAD.IADD R3, R81, 0x1, R6 ;  /* 0x0000000151037824 */ /* 0x000fe200078e0206 */
[----:B------:R-:W-:Y:S01]  /*a5110*/  IADD3.X R0, PT, PT, RZ, RZ, R11, P4, P3 ;  /* 0x000000ffff007210 */ /* 0x000fe200027e640b */
[----:B------:R-:W-:Y:S01]  /*a5120*/  IMAD.MOV.U32 R6, RZ, RZ, R47 ;  /* 0x000000ffff067224 */ /* 0x000fe200078e002f */
[----:B------:R-:W-:Y:S01]  /*a5130*/  IADD3 R80, P3, PT, R9, R80, RZ ;  /* 0x0000005009507210 */ /* 0x000fe20007f7e0ff */
[----:B------:R-:W-:Y:S01]  /*a5140*/  IMAD.WIDE.U32 R10, R60, R62, R82 ;  /* 0x0000003e3c0a7225 */ /* 0x000fe200078e0052 */
[----:B------:R-:W-:-:S03]  /*a5150*/  IADD3 RZ, P4, PT, R82, R48, RZ ;  /* 0x0000003052ff7210 */ /* 0x000fc60007f9e0ff */
[----:B------:R-:W-:Y:S01]  /*a5160*/  IMAD.WIDE.U32.X R6, R186, R195, R6, P6 ;  /* 0x000000c3ba067225 */ /* 0x000fe200030e0406 */
[----:B------:R-:W-:Y:S02]  /*a5170*/  IADD3.X R81, P6, PT, R3, R0, RZ, P3, !PT ;  /* 0x0000000003517210 */ /* 0x000fe40001fde4ff */
[----:B------:R-:W-:Y:S01]  /*a5180*/  IADD3.X R3, P5, PT, RZ, R12, RZ, P5, !PT ;  /* 0x0000000cff037210 */ /* 0x000fe20002fbe4ff */
[----:B------:R-:W-:Y:S01]  /*a5190*/  IMAD.WIDE.U32 R48, R2, -0xc7aed41, R4 ;  /* 0xf38512bf02307825 */ /* 0x000fe200078e0004 */
[----:B------:R-:W-:Y:S02]  /*a51a0*/  IADD3 R10, P3, PT, R17, R10, RZ ;  /* 0x0000000a110a7210 */ /* 0x000fe40007f7e0ff */
[----:B------:R-:W-:Y:S01]  /*a51b0*/  IADD3.X R3, P6, PT, RZ, R3, RZ, P6, !PT ;  /* 0x00000003ff037210 */ /* 0x000fe200037de4ff */
[----:B------:R-:W-:Y:S01]  /*a51c0*/  IMAD.IADD R46, R11, 0x1, R46 ;  /* 0x000000010b2e7824 */ /* 0x000fe200078e022e */
[----:B------:R-:W-:Y:S01]  /*a51d0*/  IADD3.X RZ, P4, PT, R83, R127, RZ, P4, !PT ;  /* 0x0000007f53ff7210 */ /* 0x000fe2000279e4ff */
[----:B------:R-:W-:Y:S01]  /*a51e0*/  IMAD.IADD R0, R49, 0x1, R8 ;  /* 0x0000000131007824 */ /* 0x000fe200078e0208 */
[----:B------:R-:W-:Y:S01]  /*a51f0*/  IADD3.X R13, PT, PT, RZ, RZ, R13, P6, P5 ;  /* 0x000000ffff0d7210 */ /* 0x000fe200037ea40d */
[----:B------:R-:W-:Y:S01]  /*a5200*/  IMAD.WIDE.U32 R8, R197, R63, RZ ;  /* 0x0000003fc5087225 */ /* 0x000fe200078e00ff */
[----:B------:R-:W-:-:S02]  /*a5210*/  IADD3 R48, P5, PT, R3, R48, RZ ;  /* 0x0000003003307210 */ /* 0x000fc40007fbe0ff */
[----:B------:R-:W-:Y:S01]  /*a5220*/  IADD3.X R11, P3, PT, R46, R37, RZ, P3, !PT ;  /* 0x000000252e0b7210 */ /* 0x000fe20001f7e4ff */
[C---:B------:R-:W-:Y:S01]  /*a5230*/  IMAD.WIDE.U32 R4, R55.reuse, R63, RZ ;  /* 0x0000003f37047225 */ /* 0x040fe200078e00ff */
[----:B------:R-:W-:Y:S02]  /*a5240*/  IADD3.X R46, P4, PT, RZ, R6, RZ, P4, !PT ;  /* 0x00000006ff2e7210 */ /* 0x000fe4000279e4ff */
[----:B------:R-:W-:Y:S01]  /*a5250*/  IADD3.X R49, P5, PT, R0, R13, RZ, P5, !PT ;  /* 0x0000000d00317210 */ /* 0x000fe20002fbe4ff */
[----:B------:R-:W-:Y:S01]  /*a5260*/  IMAD.WIDE.U32 R8, P6, R55, R193, R8 ;  /* 0x000000c137087225 */ /* 0x000fe200078c0008 */
[----:B------:R-:W-:Y:S02]  /*a5270*/  IADD3.X R3, P1, PT, RZ, R34, RZ, P1, !PT ;  /* 0x00000022ff037210 */ /* 0x000fe40000f3e4ff */
[----:B------:R-:W-:Y:S01]  /*a5280*/  IADD3.X R46, P3, PT, RZ, R46, RZ, P3, !PT ;  /* 0x0000002eff2e7210 */ /* 0x000fe20001f7e4ff */
[----:B------:R-:W-:Y:S01]  /*a5290*/  IMAD.WIDE.U32 R12, R184, R63, RZ ;  /* 0x0000003fb80c7225 */ /* 0x000fe200078e00ff */
[----:B------:R-:W-:-:S02]  /*a52a0*/  IADD3.X R3, P5, PT, RZ, R3, RZ, P5, !PT ;  /* 0x00000003ff037210 */ /* 0x000fc40002fbe4ff */
[----:B------:R-:W-:Y:S01]  /*a52b0*/  IADD3.X R0, PT, PT, RZ, RZ, R7, P3, P4 ;  /* 0x000000ffff007210 */ /* 0x000fe20001fe8407 */
[----:B------:R-:W-:Y:S01]  /*a52c0*/  IMAD.WIDE.U32 R6, R2, 0x434bacd7, R14 ;  /* 0x434bacd702067825 */ /* 0x000fe200078e000e */
[----:B------:R-:W-:Y:S02]  /*a52d0*/  IADD3.X R35, PT, PT, RZ, RZ, R35, P5, P1 ;  /* 0x000000ffff237210 */ /* 0x000fe40002fe2423 */
[----:B------:R-:W-:Y:S01]  /*a52e0*/  IADD3 R5, P4, PT, R8, R5, RZ ;  /* 0x0000000508057210 */ /* 0x000fe20007f9e0ff */
[----:B------:R-:W-:Y:S01]  /*a52f0*/  IMAD.IADD R16, R7, 0x1, R16 ;  /* 0x0000000107107824 */ /* 0x000fe200078e0210 */
[----:B------:R-:W-:Y:S01]  /*a5300*/  IADD3 RZ, P3, PT, R42, R4, RZ ;  /* 0x000000042aff7210 */ /* 0x000fe20007f7e0ff */
[----:B------:R-:W-:Y:S01]  /*a5310*/  IMAD.MOV.U32 R4, RZ, RZ, R9 ;  /* 0x000000ffff047224 */ /* 0x000fe200078e0009 */
[----:B------:R-:W-:Y:S02]  /*a5320*/  IADD3 RZ, P5, PT, R14, R18, RZ ;  /* 0x000000120eff7210 */ /* 0x000fe40007fbe0ff */
[----:B------:R-:W-:-:S02]  /*a5330*/  IADD3 R6, P1, PT, R3, R6, RZ ;  /* 0x0000000603067210 */ /* 0x000fc40007f3e0ff */
[----:B------:R-:W-:Y:S01]  /*a5340*/  IADD3.X RZ, P3, PT, R43, R5, RZ, P3, !PT ;  /* 0x000000052bff7210 */ /* 0x000fe20001f7e4ff */
[----:B------:R-:W-:Y:S01]  /*a5350*/  IMAD.X R5, RZ, RZ, RZ, P6 ;  /* 0x000000ffff057224 */ /* 0x000fe200030e06ff */
[----:B------:R-:W-:Y:S01]  /*a5360*/  IADD3.X RZ, P5, PT, R15, R19, RZ, P5, !PT ;  /* 0x000000130fff7210 */ /* 0x000fe20002fbe4ff */
[----:B------:R-:W-:Y:S01]  /*a5370*/  IMAD.WIDE.U32 R42, R55, R63, R42 ;  /* 0x0000003f372a7225 */ /* 0x000fe200078e002a */
[----:B------:R-:W-:Y:S02]  /*a5380*/  IADD3.X R7, P1, PT, R16, R35, RZ, P1, !PT ;  /* 0x0000002310077210 */ /* 0x000fe40000f3e4ff */
[----:B------:R-:W-:Y:S01]  /*a5390*/  IADD3.X R37, P6, PT, RZ, R40, RZ, P5, !PT ;  /* 0x00000028ff257210 */ /* 0x000fe20002fde4ff */
[----:B------:R-:W-:Y:S02]  /*a53a0*/  IMAD.IADD R9, R43, 0x1, R8 ;  /* 0x000000012b097824 */ /* 0x000fe400078e0208 */
[----:B------:R-:W-:Y:S01]  /*a53b0*/  IMAD.WIDE.U32.X R4, R197, R193, R4, P4 ;  /* 0x000000c1c5047225 */ /* 0x000fe200020e0404 */
[----:B------:R-:W-:-:S02]  /*a53c0*/  IADD3 RZ, P4, PT, RZ, R42, RZ ;  /* 0x0000002affff7210 */ /* 0x000fc40007f9e0ff */
[----:B------:R-:W-:Y:S01]  /*a53d0*/  IADD3.X R37, P1, PT, RZ, R37, RZ, P1, !PT ;  /* 0x00000025ff257210 */ /* 0x000fe20000f3e4ff */
[C---:B------:R-:W-:Y:S01]  /*a53e0*/  IMAD.WIDE.U32 R14, R56.reuse, R63, RZ ;  /* 0x0000003f380e7225 */ /* 0x040fe200078e00ff */
[----:B------:R-:W-:Y:S02]  /*a53f0*/  IADD3.X R3, P3, PT, RZ, R4, RZ, P3, !PT ;  /* 0x00000004ff037210 */ /* 0x000fe40001f7e4ff */
[----:B------:R-:W-:Y:S01]  /*a5400*/  IADD3.X RZ, P4, PT, RZ, R9, RZ, P4, !PT ;  /* 0x00000009ffff7210 */ /* 0x000fe2000279e4ff */
[----:B------:R-:W-:Y:S01]  /*a5410*/  IMAD.WIDE.U32 R12, P5, R56, R193, R12 ;  /* 0x000000c1380c7225 */ /* 0x000fe200078a000c */
[----:B------:R-:W-:Y:S02]  /*a5420*/  IADD3.X R41, PT, PT, RZ, RZ, R41, P1, P6 ;  /* 0x000000ffff297210 */ /* 0x000fe40000fec429 */
[----:B------:R-:W-:Y:S01]  /*a5430*/  IADD3 RZ, P1, PT, R80, R14, RZ ;  /* 0x0000000e50ff7210 */ /* 0x000fe20007f3e0ff */
[----:B------:R-:W-:Y:S01]  /*a5440*/  IMAD.WIDE.U32 R16, R56, R63, R80 ;  /* 0x0000003f38107225 */ /* 0x000fe200078e0050 */
[----:B------:R-:W-:-:S02]  /*a5450*/  IADD3 R35, P6, PT, R12, R15, RZ ;  /* 0x0000000f0c237210 */ /* 0x000fc40007fde0ff */
[----:B------:R-:W-:Y:S01]  /*a5460*/  IADD3.X R3, P4, PT, RZ, R3, RZ, P4, !PT ;  /* 0x00000003ff037210 */ /* 0x000fe2000279e4ff */
[----:B------:R-:W-:Y:S01]  /*a5470*/  IMAD.X R15, RZ, RZ, RZ, P5 ;  /* 0x000000ffff0f7224 */ /* 0x000fe200028e06ff */
[----:B------:R-:W-:Y:S01]  /*a5480*/  IADD3.X RZ, P1, PT, R81, R35, RZ, P1, !PT ;  /* 0x0000002351ff7210 */ /* 0x000fe20000f3e4ff */
[----:B------:R-:W-:Y:S01]  /*a5490*/  IMAD.MOV.U32 R14, RZ, RZ, R13 ;  /* 0x000000ffff0e7224 */ /* 0x000fe200078e000d */
[----:B------:R-:W-:Y:S01]  /*a54a0*/  IADD3.X R35, PT, PT, RZ, RZ, R5, P4, P3 ;  /* 0x000000ffff237210 */ /* 0x000fe200027e6405 */
[----:B------:R-:W-:Y:S01]  /*a54b0*/  IMAD.WIDE.U32 R18, R182, R63, RZ ;  /* 0x0000003fb6127225 */ /* 0x000fe200078e00ff */
[----:B------:R-:W-:Y:S02]  /*a54c0*/  IADD3 R16, P3, PT, R3, R16, RZ ;  /* 0x0000001003107210 */ /* 0x000fe40007f7e0ff */
[----:B------:R-:W-:Y:S01]  /*a54d0*/  IADD3 RZ, P5, PT, R10, R38, RZ ;  /* 0x000000260aff7210 */ /* 0x000fe20007fbe0ff */
        /* <DEDUP_REMOVED lines=18> */
[----:B------:R-:W-:Y:S01]  /*a5600*/  IMAD.MOV.U32 R12, RZ, RZ, R19 ;  /* 0x000000ffff0c7224 */ /* 0x000fe200078e0013 */
[----:B------:R-:W-:Y:S01]  /*a5610*/  IADD3.X R5, P1, PT, R18, R15, RZ, P6, !PT ;  /* 0x0000000f12057210 */ /* 0x000fe2000373e4ff */
[----:B------:R-:W-:Y:S01]  /*a5620*/  IMAD.IADD R36, R3, 0x1, R36 ;  /* 0x0000000103247824 */ /* 0x000fe200078e0224 */
[----:B------:R-:W-:Y:S01]  /*a5630*/  IADD3 R10, P6, PT, R37, R2, RZ ;  /* 0x00000002250a7210 */ /* 0x000fe20007fde0ff */
[----:B------:R-:W-:-:S04]  /*a5640*/  IMAD.WIDE.U32 R2, R42, -0x30003, RZ ;  /* 0xfffcfffd2a027825 */ /* 0x000fc800078e00ff */
[----:B------:R-:W-:Y:S02]  /*a5650*/  IMAD R35, R42, -0x760c0004, R11 ;  /* 0x89f3fffc2a237824 */ /* 0x000fe400078e020b */
[----:B------:R-:W-:Y:S01]  /*a5660*/  IMAD.WIDE.U32.X R12, R182, R193, R12, P4 ;  /* 0x000000c1b60c7225 */ /* 0x000fe200020e040c */
[----:B------:R-:W-:Y:S02]  /*a5670*/  IADD3.X R11, P4, PT, R36, R41, RZ, P6, !PT ;  /* 0x00000029240b7210 */ /* 0x000fe4000379e4ff */
[----:B------:R-:W-:Y:S01]  /*a5680*/  IADD3.X R43, P6, PT, RZ, R44, RZ, P5, !PT ;  /* 0x0000002cff2b7210 */ /* 0x000fe20002fde4ff */
[----:B------:R-:W-:Y:S01]  /*a5690*/  IMAD.IADD R3, R3, 0x1, R35 ;  /* 0x0000000103037824 */ /* 0x000fe200078e0223 */
[----:B------:R-:W-:Y:S01]  /*a56a0*/  IADD3.X R39, P3, PT, RZ, R12, RZ, P3, !PT ;  /* 0x0000000cff277210 */ /* 0x000fe20001f7e4ff */
[----:B------:R-:W-:Y:S01]  /*a56b0*/  IMAD.WIDE.U32 R18, R185, R63, RZ ;  /* 0x0000003fb9127225 */ /* 0x000fe200078e00ff */
[----:B------:R-:W-:Y:S02]  /*a56c0*/  IADD3.X R43, P4, PT, RZ, R43, RZ, P4, !PT ;  /* 0x0000002bff2b7210 */ /* 0x000fe4000279e4ff */
[----:B------:R-:W-:Y:S01]  /*a56d0*/  IADD3.X R39, P1, PT, RZ, R39, RZ, P1, !PT ;  /* 0x00000027ff277210 */ /* 0x000fe20000f3e4ff */
[----:B------:R-:W-:Y:S01]  /*a56e0*/  IMAD.WIDE.U32 R36, R3, -0x5555, RZ ;  /* 0xffffaaab03247825 */ /* 0x000fe200078e00ff */
[----:B------:R-:W-:-:S02]  /*a56f0*/  IADD3.X R44, PT, PT, RZ, RZ, R45, P4, P6 ;  /* 0x000000ffff2c7210 */ /* 0x000fc400027ec42d */
[----:B------:R-:W-:Y:S01]  /*a5700*/  IADD3.X R41, PT, PT, RZ, RZ, R13, P1, P3 ;  /* 0x000000ffff297210 */ /* 0x000fe20000fe640d */
[----:B------:R-:W-:-:S04]  /*a5710*/  IMAD.WIDE.U32 R14, R58, R63, RZ ;  /* 0x0000003f3a0e7225 */ /* 0x000fc800078e00ff */
[----:B------:R-:W-:Y:S01]  /*a5720*/  IMAD.WIDE.U32 R18, P5, R58, R193, R18 ;  /* 0x000000c13a127225 */ /* 0x000fe200078a0012 */
[----:B------:R-:W-:-:S03]  /*a5730*/  IADD3 RZ, P3, PT, R6, R14, RZ ;  /* 0x0000000e06ff7210 */ /* 0x000fc60007f7e0ff */
[----:B------:R-:W-:Y:S01]  /*a5740*/  IMAD.MOV.U32 R8, RZ, RZ, R42 ;  /* 0x000000ffff087224 */ /* 0x000fe200078e002a */
[----:B------:R-:W-:Y:S01]  /*a5750*/  IADD3 R45, P4, PT, R18, R15, RZ ;  /* 0x0000000f122d7210 */ /* 0x000fe20007f9e0ff */
[----:B------:R-:W-:-:S03]  /*a5760*/  IMAD.WIDE.U32 R34, R2, -0x5555, RZ ;  /* 0xffffaaab02227825 */ /* 0x000fc600078e00ff */
[----:B------:R-:W-:Y:S01]  /*a5770*/  IADD3.X RZ, P3, PT, R7, R45, RZ, P3, !PT ;  /* 0x0000002d07ff7210 */ /* 0x000fe20001f7e4ff */
[----:B------:R-:W-:Y:S01]  /*a5780*/  IMAD.WIDE.U32 R36, P6, R2, -0x46010001, R36 ;  /* 0xb9feffff02247825 */ /* 0x000fe200078c0024 */
[----:B------:R-:W-:-:S03]  /*a5790*/  IADD3 RZ, P1, PT, R42, R34, RZ ;  /* 0x000000222aff7210 */ /* 0x000fc60007f3e0ff */
[----:B------:R-:W-:-:S04]  /*a57a0*/  IMAD.WIDE.U32 R12, R2, -0x5555, R8 ;  /* 0xffffaaab020c7825 */ /* 0x000fc800078e0008 */
[----:B------:R-:W-:Y:S01]  /*a57b0*/  IMAD.X R15, RZ, RZ, RZ, P5 ;  /* 0x000000ffff0f7224 */ /* 0x000fe200028e06ff */
[----:B------:R-:W-:Y:S01]  /*a57c0*/  IADD3 R8, P5, PT, R36, R35, RZ ;  /* 0x0000002324087210 */ /* 0x000fe20007fbe0ff */
[----:B------:R-:W-:Y:S01]  /*a57d0*/  IMAD.X R35, RZ, RZ, RZ, P6 ;  /* 0x000000ffff237224 */ /* 0x000fe200030e06ff */
[----:B------:R-:W-:Y:S01]  /*a57e0*/  IADD3 RZ, P6, PT, RZ, R12, RZ ;  /* 0x0000000cffff7210 */ /* 0x000fe20007fde0ff */
[----:B------:R-:W-:Y:S01]  /*a57f0*/  IMAD.IADD R36, R13, 0x1, R36 ;  /* 0x000000010d247824 */ /* 0x000fe200078e0224 */
[----:B------:R-:W-:Y:S01]  /*a5800*/  IADD3.X RZ, P1, PT, R9, R8, RZ, P1, !PT ;  /* 0x0000000809ff7210 */ /* 0x000fe20000f3e4ff */
[----:B------:R-:W-:Y:S01]  /*a5810*/  IMAD.WIDE.U32 R12, R58, R63, R6 ;  /* 0x0000003f3a0c7225 */ /* 0x000fe200078e0006 */
[----:B------:R-:W-:Y:S02]  /*a5820*/  IADD3.X R6, P2, PT, RZ, RZ, RZ, P2, !PT ;  /* 0x000000ffff067210 */ /* 0x000fe4000175e4ff */
[----:B------:R-:W-:Y:S01]  /*a5830*/  IADD3.X RZ, P6, PT, RZ, R36, RZ, P6, !PT ;  /* 0x00000024ffff7210 */ /* 0x000fe200037de4ff */
[----:B------:R-:W-:-:S02]  /*a5840*/  IMAD.MOV.U32 R34, RZ, RZ, R37 ;  /* 0x000000ffff227224 */ /* 0x000fc400078e0025 */
[----:B------:R-:W-:Y:S01]  /*a5850*/  IMAD.MOV.U32 R14, RZ, RZ, R19 ;  /* 0x000000ffff0e7224 */ /* 0x000fe200078e0013 */
[----:B------:R-:W-:Y:S01]  /*a5860*/  IADD3.X R19, P0, PT, RZ, RZ, RZ, P0, !PT ;  /* 0x000000ffff137210 */ /* 0x000fe2000071e4ff */
[----:B------:R-:W-:Y:S02]  /*a5870*/  IMAD.IADD R18, R13, 0x1, R18 ;  /* 0x000000010d127824 */ /* 0x000fe400078e0212 */
[----:B------:R-:W-:Y:S01]  /*a5880*/  IMAD.WIDE.U32.X R14, R185, R193, R14, P4 ;  /* 0x000000c1b90e7225 */ /* 0x000fe200020e040e */
[----:B------:R-:W-:-:S03]  /*a5890*/  IADD3 R19, P4, PT, R19, R6, RZ ;  /* 0x0000000613137210 */ /* 0x000fc60007f9e0ff */
[----:B------:R-:W-:Y:S01]  /*a58a0*/  IMAD.WIDE.U32.X R34, R3, -0x46010001, R34, P5 ;  /* 0xb9feffff03227825 */ /* 0x000fe200028e0422 */
[----:B------:R-:W-:Y:S02]  /*a58b0*/  IADD3 R8, P5, PT, R39, R12, RZ ;  /* 0x0000000c27087210 */ /* 0x000fe40007fbe0ff */
[----:B------:R-:W-:Y:S01]  /*a58c0*/  IADD3.X R47, P3, PT, RZ, R14, RZ, P3, !PT ;  /* 0x0000000eff2f7210 */ /* 0x000fe20001f7e4ff */
[----:B------:R-:W-:Y:S01]  /*a58d0*/  IMAD.WIDE.U32 R12, R3, -0x4eac0001, RZ ;  /* 0xb153ffff030c7825 */ /* 0x000fe200078e00ff */
[----:B------:R-:W-:Y:S02]  /*a58e0*/  IADD3.X R45, P1, PT, RZ, R34, RZ, P1, !PT ;  /* 0x00000022ff2d7210 */ /* 0x000fe40000f3e4ff */
[----:B------:R-:W-:Y:S01]  /*a58f0*/  IADD3.X R9, P5, PT, R18, R41, RZ, P5, !PT ;  /* 0x0000002912097210 */ /* 0x000fe20002fbe4ff */
[----:B------:R-:W-:Y:S01]  /*a5900*/  IMAD.WIDE.U32 R6, R183, R63, RZ ;  /* 0x0000003fb7067225 */ /* 0x000fe200078e00ff */
[----:B------:R-:W-:Y:S02]  /*a5910*/  IADD3.X R45, P6, PT, RZ, R45, RZ, P6, !PT ;  /* 0x0000002dff2d7210 */ /* 0x000fe400037de4ff */
[----:B------:R-:W-:Y:S01]  /*a5920*/  IADD3.X R47, P5, PT, RZ, R47, RZ, P5, !PT ;  /* 0x0000002fff2f7210 */ /* 0x000fe20002fbe4ff */
[----:B------:R-:W-:Y:S01]  /*a5930*/  IMAD.X R81, RZ, RZ, RZ, P2 ;  /* 0x000000ffff517224 */ /* 0x000fe200010e06ff */
[----:B------:R-:W-:Y:S01]  /*a5940*/  IADD3.X R42, PT, PT, RZ, RZ, R35, P6, P1 ;  /* 0x000000ffff2a7210 */ /* 0x000fe200037e2423 */
[----:B------:R-:W-:Y:S01]  /*a5950*/  IMAD.WIDE.U32 R34, R2, -0x4eac0001, RZ ;  /* 0xb153ffff02227825 */ /* 0x000fe200078e00ff */
[----:B------:R-:W-:-:S02]  /*a5960*/  IADD3.X R49, PT, PT, RZ, RZ, R15, P5, P3 ;  /* 0x000000ffff317210 */ /* 0x000fc40002fe640f */
[----:B------:R-:W-:Y:S01]  /*a5970*/  IADD3 R46, P1, PT, R46, R19, RZ ;  /* 0x000000132e2e7210 */ /* 0x000fe20007f3e0ff */
[----:B------:R-:W-:Y:S01]  /*a5980*/  IMAD.WIDE.U32 R12, P3, R2, 0x1eabfffe, R12 ;  /* 0x1eabfffe020c7825 */ /* 0x000fe2000786000c */
[----:B------:R-:W-:Y:S02]  /*a5990*/  IADD3 RZ, P2, PT, R16, R34, RZ ;  /* 0x0000002210ff7210 */ /* 0x000fe40007f5e0ff */
[----:B------:R-:W-:Y:S01]  /*a59a0*/  IADD3.X R81, PT, PT, R81, RZ, RZ, P4, P0 ;  /* 0x000000ff51517210 */ /* 0x000fe200027e04ff */
[----:B------:R-:W-:Y:S01]  /*a59b0*/  IMAD.WIDE.U32 R6, P5, R59, R193, R6 ;  /* 0x000000c13b067225 */ /* 0x000fe200078a0006 */
[----:B------:R-:W-:-:S03]  /*a59c0*/  IADD3 R85, P6, PT, R12, R35, RZ ;  /* 0x000000230c557210 */ /* 0x000fc60007fde0ff */
[----:B------:R-:W-:Y:S01]  /*a59d0*/  IMAD.WIDE.U32 R14, R59, R63, RZ ;  /* 0x0000003f3b0e7225 */ /* 0x000fe200078e00ff */
[----:B------:R-:W-:-:S03]  /*a59e0*/  IADD3.X RZ, P2, PT, R17, R85, RZ, P2, !PT ;  /* 0x0000005511ff7210 */ /* 0x000fc6000175e4ff */
[----:B------:R-:W-:Y:S01]  /*a59f0*/  IMAD.X R37, RZ, RZ, RZ, P3 ;  /* 0x000000ffff257224 */ /* 0x000fe200018e06ff */
[----:B------:R-:W-:Y:S01]  /*a5a00*/  IADD3 R83, P3, PT, R6, R15, RZ ;  /* 0x0000000f06537210 */ /* 0x000fe20007f7e0ff */
[----:B------:R-:W-:-:S04]  /*a5a10*/  IMAD.WIDE.U32 R18, R3, -0x94f09dc, RZ ;  /* 0xf6b0f62403127825 */ /* 0x000fc800078e00ff */
[----:B------:R-:W-:-:S04]  /*a5a20*/  IMAD.WIDE.U32 R34, R2, -0x4eac0001, R16 ;  /* 0xb153ffff02227825 */ /* 0x000fc800078e0010 */
[----:B------:R-:W-:Y:S02]  /*a5a30*/  IMAD.X R39, RZ, RZ, RZ, P5 ;  /* 0x000000ffff277224 */ /* 0x000fe400028e06ff */
[----:B------:R-:W-:Y:S02]  /*a5a40*/  IMAD.MOV.U32 R38, RZ, RZ, R7 ;  /* 0x000000ffff267224 */ /* 0x000fe400078e0007 */
[----:B------:R-:W-:Y:S02]  /*a5a50*/  IMAD.MOV.U32 R36, RZ, RZ, R13 ;  /* 0x000000ffff247224 */ /* 0x000fe400078e000d */
[----:B------:R-:W-:Y:S02]  /*a5a60*/  IMAD.IADD R15, R35, 0x1, R12 ;  /* 0x00000001230f7824 */ /* 0x000fe400078e020c */
[----:B------:R-:W-:Y:S01]  /*a5a70*/  IMAD.WIDE.U32.X R12, R183, R193, R38, P3 ;  /* 0x000000c1b70c7225 */ /* 0x000fe200018e0426 */
[----:B------:R-:W-:-:S03]  /*a5a80*/  IADD3 RZ, P3, PT, R10, R14, RZ ;  /* 0x0000000e0aff7210 */ /* 0x000fc60007f7e0ff */
[----:B------:R-:W-:Y:S01]  /*a5a90*/  IMAD.WIDE.U32 R40, R2, -0x94f09dc, RZ ;  /* 0xf6b0f62402287825 */ /* 0x000fe200078e00ff */
[----:B------:R-:W-:-:S03]  /*a5aa0*/  IADD3.X RZ, P3, PT, R11, R83, RZ, P3, !PT ;  /* 0x000000530bff7210 */ /* 0x000fc60001f7e4ff */
[----:B------:R-:W-:Y:S01]  /*a5ab0*/  IMAD.WIDE.U32 R18, P5, R2, 0x6730d2a0, R18 ;  /* 0x6730d2a002127825 */ /* 0x000fe200078a0012 */
[----:B------:R-:W-:-:S03]  /*a5ac0*/  IADD3 RZ, P0, PT, R4, R40, RZ ;  /* 0x0000002804ff7210 */ /* 0x000fc60007f1e0ff */
[----:B------:R-:W-:Y:S01]  /*a5ad0*/  IMAD.WIDE.U32.X R36, R3, 0x1eabfffe, R36, P6 ;  /* 0x1eabfffe03247825 */ /* 0x000fe200030e0424 */
[----:B------:R-:W-:Y:S02]  /*a5ae0*/  IADD3 R14, P6, PT, R45, R34, RZ ;  /* 0x000000222d0e7210 */ /* 0x000fe40007fde0ff */
[----:B------:R-:W-:Y:S01]  /*a5af0*/  IADD3 R41, P4, PT, R18, R41, RZ ;  /* 0x0000002912297210 */ /* 0x000fe20007f9e0ff */
[----:B------:R-:W-:Y:S01]  /*a5b00*/  IMAD.WIDE.U32 R10, R59, R63, R10 ;  /* 0x0000003f3b0a7225 */ /* 0x000fe200078e000a */
[----:B------:R-:W-:Y:S02]  /*a5b10*/  IADD3.X R15, P6, PT, R15, R42, RZ, P6, !PT ;  /* 0x0000002a0f0f7210 */ /* 0x000fe400037de4ff */
[----:B------:R-:W-:Y:S01]  /*a5b20*/  IADD3.X R7, P2, PT, RZ, R36, RZ, P2, !PT ;  /* 0x00000024ff077210 */ /* 0x000fe2000175e4ff */
[----:B------:R-:W-:Y:S01]  /*a5b30*/  IMAD.IADD R34, R11, 0x1, R6 ;  /* 0x000000010b227824 */ /* 0x000fe200078e0206 */
[----:B------:R-:W-:Y:S01]  /*a5b40*/  IADD3.X RZ, P0, PT, R5, R41, RZ, P0, !PT ;  /* 0x0000002905ff7210 */ /* 0x000fe2000071e4ff */
[----:B------:R-:W-:Y:S01]  /*a5b50*/  IMAD.WIDE.U32 R4, R2, -0x94f09dc, R4 ;  /* 0xf6b0f62402047825 */ /* 0x000fe200078e0004 */
[----:B------:R-:W-:-:S03]  /*a5b60*/  IADD3.X R11, P6, PT, RZ, R7, RZ, P6, !PT ;  /* 0x00000007ff0b7210 */ /* 0x000fc600037de4ff */
[----:B------:R-:W-:Y:S01]  /*a5b70*/  IMAD.X R17, RZ, RZ, RZ, P5 ;  /* 0x000000ffff117224 */ /* 0x000fe200028e06ff */
[----:B------:R-:W-:Y:S01]  /*a5b80*/  IADD3 R6, P5, PT, R47, R10, RZ ;  /* 0x0000000a2f067210 */ /* 0x000fe20007fbe0ff */
[----:B------:R-:W-:Y:S01]  /*a5b90*/  IMAD.MOV.U32 R16, RZ, RZ, R19 ;  /* 0x000000ffff107224 */ /* 0x000fe200078e0013 */
[----:B------:R-:W-:Y:S01]  /*a5ba0*/  IADD3.X R37, PT, PT, RZ, RZ, R37, P6, P2 ;  /* 0x000000ffff257210 */ /* 0x000fe200037e4425 */
        /* <DEDUP_REMOVED lines=8> */
[----:B------:R-:W-:Y:S01]  /*a5c30*/  IMAD.WIDE.U32 R36, R186, R63, RZ ;  /* 0x0000003fba247225 */ /* 0x000fe200078e00ff */
[----:B------:R-:W-:Y:S02]  /*a5c40*/  IADD3.X R39, P0, PT, RZ, R10, RZ, P0, !PT ;  /* 0x0000000aff277210 */ /* 0x000fe4000071e4ff */
[----:B------:R-:W-:Y:S01]  /*a5c50*/  IADD3.X R47, PT, PT, RZ, RZ, R13, P5, P2 ;  /* 0x000000ffff2f7210 */ /* 0x000fe20002fe440d */
[----:B------:R-:W-:Y:S01]  /*a5c60*/  IMAD.WIDE.U32 R18, R2, -0xc7aed41, RZ ;  /* 0xf38512bf02127825 */ /* 0x000fe200078e00ff */
[----:B------:R-:W-:-:S03]  /*a5c70*/  IADD3.X R39, P5, PT, RZ, R39, RZ, P4, !PT ;  /* 0x00000027ff277210 */ /* 0x000fc600027be4ff */
[----:B------:R-:W-:Y:S01]  /*a5c80*/  IMAD.WIDE.U32 R16, P3, R2, 0x64774b84, R34 ;  /* 0x64774b8402107825 */ /* 0x000fe20007860022 */
[----:B------:R-:W-:Y:S02]  /*a5c90*/  IADD3.X R35, P1, PT, R0, R81, RZ, P1, !PT ;  /* 0x0000005100237210 */ /* 0x000fe40000f3e4ff */
[----:B------:R-:W-:Y:S02]  /*a5ca0*/  IADD3 R34, P4, PT, R43, R46, RZ ;  /* 0x0000002e2b227210 */ /* 0x000fe40007f9e0ff */
[----:B------:R-:W-:Y:S01]  /*a5cb0*/  IADD3.X R41, PT, PT, RZ, RZ, R11, P5, P0 ;  /* 0x000000ffff297210 */ /* 0x000fe20002fe040b */
[----:B------:R-:W-:Y:S01]  /*a5cc0*/  IMAD.WIDE.U32 R36, P0, R60, R193, R36 ;  /* 0x000000c13c247225 */ /* 0x000fe20007800024 */
[----:B------:R-:W-:Y:S02]  /*a5cd0*/  IADD3 R13, P6, PT, R16, R19, RZ ;  /* 0x00000013100d7210 */ /* 0x000fe40007fde0ff */
[----:B------:R-:W-:Y:S01]  /*a5ce0*/  IADD3 RZ, P2, PT, R8, R18, RZ ;  /* 0x0000001208ff7210 */ /* 0x000fe20007f5e0ff */
[----:B------:R-:W-:Y:S01]  /*a5cf0*/  IMAD.WIDE.U32 R10, R60, R63, RZ ;  /* 0x0000003f3c0a7225 */ /* 0x000fe200078e00ff */
[----:B------:R-:W-:-:S02]  /*a5d00*/  IADD3.X R35, P4, PT, R44, R35, RZ, P4, !PT ;  /* 0x000000232c237210 */ /* 0x000fc4000279e4ff */
[----:B------:R-:W-:Y:S01]  /*a5d10*/  IADD3.X RZ, P2, PT, R9, R13, RZ, P2, !PT ;  /* 0x0000000d09ff7210 */ /* 0x000fe2000175e4ff */
[----:B------:R-:W-:Y:S01]  /*a5d20*/  IMAD.WIDE.U32 R18, R2, -0xc7aed41, R8 ;  /* 0xf38512bf02127825 */ /* 0x000fe200078e0008 */
[----:B------:R-:W-:Y:S02]  /*a5d30*/  IADD3 R43, P5, PT, R36, R11, RZ ;  /* 0x0000000b242b7210 */ /* 0x000fe40007fbe0ff */
[----:B------:R-:W-:Y:S01]  /*a5d40*/  IADD3.X R49, P4, PT, RZ, RZ, RZ, P4, !PT ;  /* 0x000000ffff317210 */ /* 0x000fe2000279e4ff */
[----:B------:R-:W-:Y:S01]  /*a5d50*/  IMAD.X R13, RZ, RZ, RZ, P0 ;  /* 0x000000ffff0d7224 */ /* 0x000fe200000e06ff */
[----:B------:R-:W-:Y:S01]  /*a5d60*/  IADD3 RZ, P0, PT, R34, R10, RZ ;  /* 0x0000000a22ff7210 */ /* 0x000fe20007f1e0ff */
[----:B------:R-:W-:Y:S02]  /*a5d70*/  IMAD.MOV.U32 R12, RZ, RZ, R37 ;  /* 0x000000ffff0c7224 */ /* 0x000fe400078e0025 */
[----:B------:R-:W-:Y:S01]  /*a5d80*/  IMAD.WIDE.U32 R8, R60, R63, R34 ;  /* 0x0000003f3c087225 */ /* 0x000fe200078e0022 */
[----:B------:R-:W-:-:S03]  /*a5d90*/  IADD3.X RZ, P0, PT, R35, R43, RZ, P0, !PT ;  /* 0x0000002b23ff7210 */ /* 0x000fc6000071e4ff */
[----:B------:R-:W-:Y:S01]  /*a5da0*/  IMAD.X R11, RZ, RZ, RZ, P3 ;  /* 0x000000ffff0b7224 */ /* 0x000fe200018e06ff */
[----:B------:R-:W-:Y:S01]  /*a5db0*/  IADD3 R8, P3, PT, R45, R8, RZ ;  /* 0x000000082d087210 */ /* 0x000fe20007f7e0ff */
[----:B------:R-:W-:Y:S02]  /*a5dc0*/  IMAD.MOV.U32 R10, RZ, RZ, R17 ;  /* 0x000000ffff0a7224 */ /* 0x000fe400078e0011 */
[----:B------:R-:W-:Y:S02]  /*a5dd0*/  IMAD.IADD R0, R19, 0x1, R16 ;  /* 0x0000000113007824 */ /* 0x000fe400078e0210 */
[----:B------:R-:W-:Y:S01]  /*a5de0*/  IMAD.WIDE.U32.X R16, R186, R193, R12, P5 ;  /* 0x000000c1ba107225 */ /* 0x000fe200028e040c */
[----:B------:R-:W-:-:S03]  /*a5df0*/  IADD3 R12, P5, PT, R39, R18, RZ ;  /* 0x00000012270c7210 */ /* 0x000fc60007fbe0ff */
[----:B------:R-:W-:Y:S01]  /*a5e00*/  IMAD.IADD R36, R9, 0x1, R36 ;  /* 0x0000000109247824 */ /* 0x000fe200078e0224 */
[----:B------:R-:W-:Y:S01]  /*a5e10*/  IADD3.X R44, P0, PT, RZ, R16, RZ, P0, !PT ;  /* 0x00000010ff2c7210 */ /* 0x000fe2000071e4ff */
[----:B------:R-:W-:Y:S01]  /*a5e20*/  IMAD.WIDE.U32.X R18, R3, 0x64774b84, R10, P6 ;  /* 0x64774b8403127825 */ /* 0x000fe200030e040a */
[----:B------:R-:W-:Y:S02]  /*a5e30*/  IADD3.X R13, P5, PT, R0, R41, RZ, P5, !PT ;  /* 0x00000029000d7210 */ /* 0x000fe40002fbe4ff */
[----:B------:R-:W-:Y:S01]  /*a5e40*/  IADD3.X R9, P3, PT, R36, R47, RZ, P3, !PT ;  /* 0x0000002f24097210 */ /* 0x000fe20001f7e4ff */
        /* <DEDUP_REMOVED lines=11> */
[----:B------:R-:W-:Y:S01]  /*a5f00*/  IMAD.X R19, RZ, RZ, RZ, P6 ;  /* 0x000000ffff137224 */ /* 0x000fe200030e06ff */
[----:B------:R-:W-:Y:S01]  /*a5f10*/  IADD3.X RZ, P0, PT, R15, R39, RZ, P0, !PT ;  /* 0x000000270fff7210 */ /* 0x000fe2000071e4ff */
[----:B------:R-:W-:-:S04]  /*a5f20*/  IMAD.WIDE.U32 R42, R55, R64, R14 ;  /* 0x00000040372a7225 */ /* 0x000fc800078e000e */
[----:B------:R-:W-:Y:S02]  /*a5f30*/  IMAD.MOV.U32 R18, RZ, RZ, R35 ;  /* 0x000000ffff127224 */ /* 0x000fe400078e0023 */
[----:B------:R-:W-:-:S04]  /*a5f40*/  IMAD.WIDE.U32 R36, R2, 0x434bacd7, RZ ;  /* 0x434bacd702247825 */ /* 0x000fc800078e00ff */
[----:B------:R-:W-:Y:S01]  /*a5f50*/  IMAD.WIDE.U32 R10, P5, R2, 0x4b1ba7b6, R10 ;  /* 0x4b1ba7b6020a7825 */ /* 0x000fe200078a000a */
[----:B------:R-:W-:-:S03]  /*a5f60*/  IADD3 RZ, P2, PT, R6, R36, RZ ;  /* 0x0000002406ff7210 */ /* 0x000fc60007f5e0ff */
[----:B------:R-:W-:Y:S01]  /*a5f70*/  IMAD.WIDE.U32 R16, R3, 0x397fe69a, RZ ;  /* 0x397fe69a03107825 */ /* 0x000fe200078e00ff */
[----:B------:R-:W-:-:S03]  /*a5f80*/  IADD3 R81, P6, PT, R10, R37, RZ ;  /* 0x000000250a517210 */ /* 0x000fc60007fde0ff */
[----:B------:R-:W-:Y:S01]  /*a5f90*/  IMAD.IADD R43, R43, 0x1, R34 ;  /* 0x000000012b2b7824 */ /* 0x000fe200078e0222 */
[----:B------:R-:W-:Y:S01]  /*a5fa0*/  IADD3.X RZ, P2, PT, R7, R81, RZ, P2, !PT ;  /* 0x0000005107ff7210 */ /* 0x000fe2000175e4ff */
[----:B------:R-:W-:Y:S01]  /*a5fb0*/  IMAD.WIDE.U32.X R18, R197, R196, R18, P3 ;  /* 0x000000c4c5127225 */ /* 0x000fe200018e0412 */
[----:B------:R-:W-:-:S03]  /*a5fc0*/  IADD3 RZ, P3, PT, RZ, R42, RZ ;  /* 0x0000002affff7210 */ /* 0x000fc60007f7e0ff */
[----:B------:R-:W-:Y:S01]  /*a5fd0*/  IMAD.X R39, RZ, RZ, RZ, P5 ;  /* 0x000000ffff277224 */ /* 0x000fe200028e06ff */
[----:B------:R-:W-:Y:S01]  /*a5fe0*/  IADD3.X R0, P0, PT, RZ, R18, RZ, P0, !PT ;  /* 0x00000012ff007210 */ /* 0x000fe2000071e4ff */
[----:B------:R-:W-:Y:S01]  /*a5ff0*/  IMAD.WIDE.U32 R14, P5, R2, 0x1a0111ea, R16 ;  /* 0x1a0111ea020e7825 */ /* 0x000fe200078a0010 */
[----:B------:R-:W-:Y:S02]  /*a6000*/  IADD3.X RZ, P3, PT, RZ, R43, RZ, P3, !PT ;  /* 0x0000002bffff7210 */ /* 0x000fe40001f7e4ff */
[----:B------:R-:W-:Y:S01]  /*a6010*/  IADD3.X R18, P1, PT, RZ, RZ, RZ, P1, !PT ;  /* 0x000000ffff127210 */ /* 0x000fe20000f3e4ff */
[----:B------:R-:W-:-:S04]  /*a6020*/  IMAD.WIDE.U32 R40, R184, R64, RZ ;  /* 0x00000040b8287225 */ /* 0x000fc800078e00ff */
[----:B------:R-:W-:-:S04]  /*a6030*/  IMAD.WIDE.U32 R34, R2, 0x397fe69a, RZ ;  /* 0x397fe69a02227825 */ /* 0x000fc800078e00ff */
[----:B------:R-:W-:Y:S02]  /*a6040*/  IMAD.MOV.U32 R38, RZ, RZ, R11 ;  /* 0x000000ffff267224 */ /* 0x000fe400078e000b */
[----:B------:R-:W-:Y:S02]  /*a6050*/  IMAD.X R37, RZ, RZ, RZ, P5 ;  /* 0x000000ffff257224 */ /* 0x000fe400028e06ff */
[----:B------:R-:W-:Y:S01]  /*a6060*/  IMAD.WIDE.U32.X R38, R3, 0x4b1ba7b6, R38, P6 ;  /* 0x4b1ba7b603267825 */ /* 0x000fe200030e0426 */
[----:B------:R-:W-:-:S03]  /*a6070*/  IADD3 R83, P6, PT, R14, R35, RZ ;  /* 0x000000230e537210 */ /* 0x000fc60007fde0ff */
[----:B------:R-:W-:Y:S01]  /*a6080*/  IMAD.MOV.U32 R36, RZ, RZ, R15 ;  /* 0x000000ffff247224 */ /* 0x000fe200078e000f */
[----:B------:R-:W-:Y:S01]  /*a6090*/  IADD3.X R15, P3, PT, RZ, R0, RZ, P3, !PT ;  /* 0x00000000ff0f7210 */ /* 0x000fe20001f7e4ff */
[----:B------:R-:W-:-:S03]  /*a60a0*/  IMAD.WIDE.U32 R16, R56, R64, RZ ;  /* 0x0000004038107225 */ /* 0x000fc600078e00ff */
[----:B------:R-:W-:Y:S01]  /*a60b0*/  IADD3.X R35, PT, PT, RZ, RZ, R19, P3, P0 ;  /* 0x000000ffff237210 */ /* 0x000fe20001fe0413 */
[----:B------:R-:W-:Y:S01]  /*a60c0*/  IMAD.WIDE.U32 R40, P5, R56, R196, R40 ;  /* 0x000000c438287225 */ /* 0x000fe200078a0028 */
[----:B------:R-:W-:-:S03]  /*a60d0*/  IADD3 RZ, P0, PT, R4, R16, RZ ;  /* 0x0000001004ff7210 */ /* 0x000fc60007f1e0ff */
[----:B------:R-:W-:Y:S01]  /*a60e0*/  IMAD.WIDE.U32.X R36, R3, 0x1a0111ea, R36, P6 ;  /* 0x1a0111ea03247825 */ /* 0x000fe200030e0424 */
[----:B------:R-:W-:Y:S02]  /*a60f0*/  IADD3 R3, P3, PT, R40, R17, RZ ;  /* 0x0000001128037210 */ /* 0x000fe40007f7e0ff */
[----:B------:R-:W-:Y:S01]  /*a6100*/  IADD3 R49, P6, PT, R49, R18, RZ ;  /* 0x0000001231317210 */ /* 0x000fe20007fde0ff */
[----:B------:R-:W-:Y:S01]  /*a6110*/  IMAD.WIDE.U32 R16, R182, R64, RZ ;  /* 0x00000040b6107225 */ /* 0x000fe200078e00ff */
[----:B------:R-:W-:-:S03]  /*a6120*/  IADD3.X RZ, P0, PT, R5, R3, RZ, P0, !PT ;  /* 0x0000000305ff7210 */ /* 0x000fc6000071e4ff */
[----:B------:R-:W-:-:S04]  /*a6130*/  IMAD.WIDE.U32 R6, R2, 0x434bacd7, R6 ;  /* 0x434bacd702067825 */ /* 0x000fc800078e0006 */
[----:B------:R-:W-:Y:S01]  /*a6140*/  IMAD.X R81, RZ, RZ, RZ, P1 ;  /* 0x000000ffff517224 */ /* 0x000fe200008e06ff */
[----:B------:R-:W-:Y:S01]  /*a6150*/  IADD3 RZ, P1, PT, R8, R34, RZ ;  /* 0x0000002208ff7210 */ /* 0x000fe20007f3e0ff */
[----:B------:R-:W-:Y:S02]  /*a6160*/  IMAD.X R11, RZ, RZ, RZ, P5 ;  /* 0x000000ffff0b7224 */ /* 0x000fe400028e06ff */
[----:B------:R-:W-:Y:S01]  /*a6170*/  IMAD.IADD R34, R7, 0x1, R10 ;  /* 0x0000000107227824 */ /* 0x000fe200078e020a */
[----:B------:R-:W-:Y:S01]  /*a6180*/  IADD3.X RZ, P1, PT, R9, R83, RZ, P1, !PT ;  /* 0x0000005309ff7210 */ /* 0x000fe20000f3e4ff */
[----:B------:R-:W-:Y:S01]  /*a6190*/  IMAD.WIDE.U32 R4, R56, R64, R4 ;  /* 0x0000004038047225 */ /* 0x000fe200078e0004 */
[----:B------:R-:W-:-:S03]  /*a61a0*/  IADD3.X R81, PT, PT, R81, RZ, RZ, P6, P4 ;  /* 0x000000ff51517210 */ /* 0x000fc600037e84ff */
[----:B------:R-:W-:Y:S01]  /*a61b0*/  IMAD.MOV.U32 R10, RZ, RZ, R41 ;  /* 0x000000ffff0a7224 */ /* 0x000fe200078e0029 */
[----:B------:R-:W-:Y:S01]  /*a61c0*/  IADD3 R4, P4, PT, R15, R4, RZ ;  /* 0x000000040f047210 */ /* 0x000fe20007f9e0ff */
[----:B------:R-:W-:-:S04]  /*a61d0*/  IMAD.WIDE.U32 R18, R57, R64, RZ ;  /* 0x0000004039127225 */ /* 0x000fc800078e00ff */
[----:B------:R-:W-:-:S04]  /*a61e0*/  IMAD.WIDE.U32 R16, P5, R57, R196, R16 ;  /* 0x000000c439107225 */ /* 0x000fc800078a0010 */
[----:B------:R-:W-:Y:S02]  /*a61f0*/  IMAD.IADD R40, R5, 0x1, R40 ;  /* 0x0000000105287824 */ /* 0x000fe400078e0228 */
[----:B------:R-:W-:Y:S01]  /*a6200*/  IMAD.WIDE.U32.X R10, R184, R196, R10, P3 ;  /* 0x000000c4b80a7225 */ /* 0x000fe200018e040a */
[----:B------:R-:W-:Y:S02]  /*a6210*/  IADD3 RZ, P3, PT, R12, R18, RZ ;  /* 0x000000120cff7210 */ /* 0x000fe40007f7e0ff */
[----:B------:R-:W-:Y:S01]  /*a6220*/  IADD3.X R5, P4, PT, R40, R35, RZ, P4, !PT ;  /* 0x0000002328057210 */ /* 0x000fe2000279e4ff */
[----:B------:R-:W-:Y:S01]  /*a6230*/  IMAD.WIDE.U32 R2, R2, 0x397fe69a, R8 ;  /* 0x397fe69a02027825 */ /* 0x000fe200078e0008 */
[----:B------:R-:W-:Y:S02]  /*a6240*/  IADD3 R9, P6, PT, R16, R19, RZ ;  /* 0x0000001310097210 */ /* 0x000fe40007fde0ff */
[----:B------:R-:W-:Y:S01]  /*a6250*/  IADD3.X R7, P0, PT, RZ, R10, RZ, P0, !PT ;  /* 0x0000000aff077210 */ /* 0x000fe2000071e4ff */
[----:B------:R-:W-:Y:S01]  /*a6260*/  IMAD.X R19, RZ, RZ, RZ, P5 ;  /* 0x000000ffff137224 */ /* 0x000fe200028e06ff */
[----:B------:R-:W-:Y:S01]  /*a6270*/  IADD3.X RZ, P3, PT, R13, R9, RZ, P3, !PT ;  /* 0x000000090dff7210 */ /* 0x000fe20001f7e4ff */
[----:B------:R-:W-:Y:S01]  /*a6280*/  IMAD.WIDE.U32 R8, R57, R64, R12 ;  /* 0x0000004039087225 */ /* 0x000fe200078e000c */
[----:B------:R-:W-:-:S02]  /*a6290*/  IADD3.X R7, P4, PT, RZ, R7, RZ, P4, !PT ;  /* 0x00000007ff077210 */ /* 0x000fc4000279e4ff */
[----:B------:R-:W-:Y:S01]  /*a62a0*/  IADD3 R41, P5, PT, R44, R49, RZ ;  /* 0x000000312c297210 */ /* 0x000fe20007fbe0ff */
[----:B------:R-:W-:Y:S01]  /*a62b0*/  IMAD.IADD R0, R9, 0x1, R16 ;  /* 0x0000000109007824 */ /* 0x000fe200078e0210 */
[----:B------:R-:W-:Y:S01]  /*a62c0*/  IADD3.X R13, PT, PT, RZ, RZ, R11, P4, P0 ;  /* 0x000000ffff0d7210 */ /* 0x000fe200027e040b */
[----:B------:R-:W-:Y:S01]  /*a62d0*/  IMAD.MOV.U32 R18, RZ, RZ, R17 ;  /* 0x000000ffff127224 */ /* 0x000fe200078e0011 */
[----:B------:R-:W-:Y:S01]  /*a62e0*/  IADD3 R6, P0, PT, R45, R6, RZ ;  /* 0x000000062d067210 */ /* 0x000fe20007f1e0ff */
[----:B------:R-:W-:Y:S01]  /*a62f0*/  IMAD R9, R43, -0x30003, RZ ;  /* 0xfffcfffd2b097824 */ /* 0x000fe200078e02ff */
[----:B------:R-:W-:Y:S01]  /*a6300*/  IADD3 R8, P4, PT, R7, R8, RZ ;  /* 0x0000000807087210 */ /* 0x000fe20007f9e0ff */
[----:B------:R-:W-:Y:S01]  /*a6310*/  IMAD.WIDE.U32 R48, R42, -0x30003, RZ ;  /* 0xfffcfffd2a307825 */ /* 0x000fe200078e00ff */
[----:B------:R-:W-:Y:S02]  /*a6320*/  IADD3.X R7, P0, PT, R34, R47, RZ, P0, !PT ;  /* 0x0000002f22077210 */ /* 0x000fe4000071e4ff */
[----:B------:R-:W-:Y:S01]  /*a6330*/  IADD3.X R47, P2, PT, RZ, R38, RZ, P2, !PT ;  /* 0x00000026ff2f7210 */ /* 0x000fe2000175e4ff */
[----:B------:R-:W-:Y:S01]  /*a6340*/  IMAD R15, R42, -0x760c0004, R9 ;  /* 0x89f3fffc2a0f7824 */ /* 0x000fe200078e0209 */
[----:B------:R-:W-:Y:S01]  /*a6350*/  IADD3.X R9, P4, PT, R0, R13, RZ, P4, !PT ;  /* 0x0000000d00097210 */ /* 0x000fe2000279e4ff */
[----:B------:R-:W-:Y:S01]  /*a6360*/  IMAD.WIDE.U32.X R10, R182, R196, R18, P6 ;  /* 0x000000c4b60a7225 */ /* 0x000fe200030e0412 */
[----:B------:R-:W-:-:S02]  /*a6370*/  IADD3.X R47, P0, PT, RZ, R47, RZ, P0, !PT ;  /* 0x0000002fff2f7210 */ /* 0x000fc4000071e4ff */
[----:B------:R-:W-:Y:S01]  /*a6380*/  IADD3.X R40, P5, PT, R46, R81, RZ, P5, !PT ;  /* 0x000000512e287210 */ /* 0x000fe20002fbe4ff */
        /* <DEDUP_REMOVED lines=10> */
[----:B------:R-:W-:-:S04]  /*a6430*/  IMAD.WIDE.U32 R18, R48, -0x5555, RZ ;  /* 0xffffaaab30127825 */ /* 0x000fc800078e00ff */
[----:B------:R-:W-:Y:S01]  /*a6440*/  IMAD.WIDE.U32 R34, P4, R48, -0x46010001, R34 ;  /* 0xb9feffff30227825 */ /* 0x000fe20007880022 */
[----:B------:R-:W-:-:S03]  /*a6450*/  IADD3 RZ, P2, PT, R42, R18, RZ ;  /* 0x000000122aff7210 */ /* 0x000fc60007f5e0ff */
[----:B------:R-:W-:Y:S01]  /*a6460*/  IMAD.IADD R38, R3, 0x1, R14 ;  /* 0x0000000103267824 */ /* 0x000fe200078e020e */
[----:B------:R-:W-:Y:S01]  /*a6470*/  IADD3 R3, P0, PT, R16, R13, RZ ;  /* 0x0000000d10037210 */ /* 0x000fe20007f1e0ff */
[----:B------:R-:W-:Y:S01]  /*a6480*/  IMAD.X R13, RZ, RZ, RZ, P6 ;  /* 0x000000ffff0d7224 */ /* 0x000fe200030e06ff */
[----:B------:R-:W-:Y:S01]  /*a6490*/  IADD3 R19, P6, PT, R34, R19, RZ ;  /* 0x0000001322137210 */ /* 0x000fe20007fde0ff */
[----:B------:R-:W-:Y:S01]  /*a64a0*/  IMAD.MOV.U32 R12, RZ, RZ, R17 ;  /* 0x000000ffff0c7224 */ /* 0x000fe200078e0011 */
[----:B------:R-:W-:Y:S01]  /*a64b0*/  IADD3.X RZ, P3, PT, R7, R3, RZ, P3, !PT ;  /* 0x0000000307ff7210 */ /* 0x000fe20001f7e4ff */
[----:B------:R-:W-:Y:S01]  /*a64c0*/  IMAD.WIDE.U32 R10, R48, -0x5555, R42 ;  /* 0xffffaaab300a7825 */ /* 0x000fe200078e002a */
[----:B------:R-:W-:Y:S02]  /*a64d0*/  IADD3.X RZ, P2, PT, R43, R19, RZ, P2, !PT ;  /* 0x000000132bff7210 */ /* 0x000fe4000175e4ff */
[----:B------:R-:W-:Y:S01]  /*a64e0*/  IADD3.X R42, P1, PT, RZ, R36, RZ, P1, !PT ;  /* 0x00000024ff2a7210 */ /* 0x000fe20000f3e4ff */
[----:B------:R-:W-:Y:S01]  /*a64f0*/  IMAD.X R15, RZ, RZ, RZ, P4 ;  /* 0x000000ffff0f7224 */ /* 0x000fe200020e06ff */
[----:B------:R-:W-:Y:S01]  /*a6500*/  IADD3 RZ, P4, PT, RZ, R10, RZ ;  /* 0x0000000affff7210 */ /* 0x000fe20007f9e0ff */
[----:B------:R-:W-:-:S04]  /*a6510*/  IMAD.WIDE.U32 R6, R58, R64, R6 ;  /* 0x000000403a067225 */ /* 0x000fc800078e0006 */
[----:B------:R-:W-:Y:S02]  /*a6520*/  IMAD.MOV.U32 R14, RZ, RZ, R35 ;  /* 0x000000ffff0e7224 */ /* 0x000fe400078e0023 */
[----:B------:R-:W-:Y:S01]  /*a6530*/  IMAD.WIDE.U32.X R18, R185, R196, R12, P0 ;  /* 0x000000c4b9127225 */ /* 0x000fe200000e040c */
[----:B------:R-:W-:-:S03]  /*a6540*/  IADD3 R12, P0, PT, R47, R2, RZ ;  /* 0x000000022f0c7210 */ /* 0x000fc60007f1e0ff */
[----:B------:R-:W-:Y:S01]  /*a6550*/  IMAD.IADD R11, R11, 0x1, R34 ;  /* 0x000000010b0b7824 */ /* 0x000fe200078e0222 */
[----:B------:R-:W-:Y:S01]  /*a6560*/  IADD3.X R13, P0, PT, R38, R49, RZ, P0, !PT ;  /* 0x00000031260d7210 */ /* 0x000fe2000071e4ff */
[----:B------:R-:W-:Y:S02]  /*a6570*/  IMAD.IADD R16, R7, 0x1, R16 ;  /* 0x0000000107107824 */ /* 0x000fe400078e0210 */
[----:B------:R-:W-:Y:S01]  /*a6580*/  IMAD.WIDE.U32.X R2, R0, -0x46010001, R14, P6 ;  /* 0xb9feffff00027825 */ /* 0x000fe200030e040e */
[----:B------:R-:W-:Y:S02]  /*a6590*/  IADD3 R10, P6, PT, R45, R6, RZ ;  /* 0x000000062d0a7210 */ /* 0x000fe40007fde0ff */
[----:B------:R-:W-:Y:S01]  /*a65a0*/  IADD3.X RZ, P4, PT, RZ, R11, RZ, P4, !PT ;  /* 0x0000000bffff7210 */ /* 0x000fe2000279e4ff */
[----:B------:R-:W-:Y:S01]  /*a65b0*/  IMAD.WIDE.U32 R6, R48, -0x4eac0001, RZ ;  /* 0xb153ffff30067825 */ /* 0x000fe200078e00ff */
[----:B------:R-:W-:Y:S02]  /*a65c0*/  IADD3.X R11, P6, PT, R16, R39, RZ, P6, !PT ;  /* 0x00000027100b7210 */ /* 0x000fe400037de4ff */
[----:B------:R-:W-:Y:S01]  /*a65d0*/  IADD3.X R42, P0, PT, RZ, R42, RZ, P0, !PT ;  /* 0x0000002aff2a7210 */ /* 0x000fe2000071e4ff */
[----:B------:R-:W-:Y:S01]  /*a65e0*/  IMAD.WIDE.U32 R16, R0, -0x4eac0001, RZ ;  /* 0xb153ffff00107825 */ /* 0x000fe200078e00ff */
[----:B------:R-:W-:-:S02]  /*a65f0*/  IADD3.X R39, P2, PT, RZ, R2, RZ, P2, !PT ;  /* 0x00000002ff277210 */ /* 0x000fc4000175e4ff */
[----:B------:R-:W-:Y:S01]  /*a6600*/  IADD3.X R45, P3, PT, RZ, R18, RZ, P3, !PT ;  /* 0x00000012ff2d7210 */ /* 0x000fe20001f7e4ff */
[----:B------:R-:W-:Y:S01]  /*a6610*/  IMAD.WIDE.U32 R34, R0, -0x94f09dc, RZ ;  /* 0xf6b0f62400227825 */ /* 0x000fe200078e00ff */
[----:B------:R-:W-:Y:S02]  /*a6620*/  IADD3.X R47, PT, PT, RZ, RZ, R37, P0, P1 ;  /* 0x000000ffff2f7210 */ /* 0x000fe400007e2425 */
[----:B------:R-:W-:Y:S01]  /*a6630*/  IADD3.X R39, P4, PT, RZ, R39, RZ, P4, !PT ;  /* 0x00000027ff277210 */ /* 0x000fe2000279e4ff */
[----:B------:R-:W-:Y:S01]  /*a6640*/  IMAD.WIDE.U32 R16, P1, R48, 0x1eabfffe, R16 ;  /* 0x1eabfffe30107825 */ /* 0x000fe20007820010 */
[----:B------:R-:W-:Y:S02]  /*a6650*/  IADD3.X R45, P6, PT, RZ, R45, RZ, P6, !PT ;  /* 0x0000002dff2d7210 */ /* 0x000fe400037de4ff */
[----:B------:R-:W-:Y:S01]  /*a6660*/  IADD3.X R43, PT, PT, RZ, RZ, R3, P4, P2 ;  /* 0x000000ffff2b7210 */ /* 0x000fe200027e4403 */
[----:B------:R-:W-:Y:S01]  /*a6670*/  IMAD.WIDE.U32 R14, R183, R64, RZ ;  /* 0x00000040b70e7225 */ /* 0x000fe200078e00ff */
[----:B------:R-:W-:-:S02]  /*a6680*/  IADD3 RZ, P0, PT, R4, R6, RZ ;  /* 0x0000000604ff7210 */ /* 0x000fc40007f1e0ff */
[----:B------:R-:W-:Y:S01]  /*a6690*/  IADD3 R49, P2, PT, R16, R7, RZ ;  /* 0x0000000710317210 */ /* 0x000fe20007f5e0ff */
[----:B------:R-:W-:Y:S01]  /*a66a0*/  IMAD.MOV.U32 R18, RZ, RZ, R17 ;  /* 0x000000ffff127224 */ /* 0x000fe200078e0011 */
[----:B------:R-:W-:Y:S01]  /*a66b0*/  IADD3.X R38, PT, PT, RZ, RZ, R19, P6, P3 ;  /* 0x000000ffff267210 */ /* 0x000fe200037e6413 */
[----:B------:R-:W-:Y:S01]  /*a66c0*/  IMAD.WIDE.U32 R6, P3, R48, 0x6730d2a0, R34 ;  /* 0x6730d2a030067825 */ /* 0x000fe20007860022 */
[----:B------:R-:W-:-:S03]  /*a66d0*/  IADD3.X RZ, P0, PT, R5, R49, RZ, P0, !PT ;  /* 0x0000003105ff7210 */ /* 0x000fc6000071e4ff */
[----:B------:R-:W-:-:S04]  /*a66e0*/  IMAD.WIDE.U32 R34, R48, -0x4eac0001, R4 ;  /* 0xb153ffff30227825 */ /* 0x000fc800078e0004 */
[----:B------:R-:W-:Y:S02]  /*a66f0*/  IMAD.X R19, RZ, RZ, RZ, P1 ;  /* 0x000000ffff137224 */ /* 0x000fe400008e06ff */
[----:B------:R-:W-:-:S04]  /*a6700*/  IMAD.WIDE.U32 R2, R59, R64, RZ ;  /* 0x000000403b027225 */ /* 0x000fc800078e00ff */
[----:B------:R-:W-:-:S04]  /*a6710*/  IMAD.WIDE.U32 R14, P4, R59, R196, R14 ;  /* 0x000000c43b0e7225 */ /* 0x000fc8000788000e */
[----:B------:R-:W-:Y:S02]  /*a6720*/  IMAD.IADD R16, R35, 0x1, R16 ;  /* 0x0000000123107824 */ /* 0x000fe400078e0210 */
[----:B------:R-:W-:Y:S01]  /*a6730*/  IMAD.WIDE.U32.X R18, R0, 0x1eabfffe, R18, P2 ;  /* 0x1eabfffe00127825 */ /* 0x000fe200010e0412 */
[----:B------:R-:W-:-:S03]  /*a6740*/  IADD3 RZ, P2, PT, R12, R2, RZ ;  /* 0x000000020cff7210 */ /* 0x000fc60007f5e0ff */
[----:B------:R-:W-:Y:S01]  /*a6750*/  IMAD.X R35, RZ, RZ, RZ, P3 ;  /* 0x000000ffff237224 */ /* 0x000fe200018e06ff */
[----:B------:R-:W-:Y:S01]  /*a6760*/  IADD3 R4, P3, PT, R39, R34, RZ ;  /* 0x0000002227047210 */ /* 0x000fe20007f7e0ff */
[----:B------:R-:W-:Y:S01]  /*a6770*/  IMAD.X R17, RZ, RZ, RZ, P4 ;  /* 0x000000ffff117224 */ /* 0x000fe200020e06ff */
[----:B------:R-:W-:Y:S01]  /*a6780*/  IADD3 R3, P4, PT, R14, R3, RZ ;  /* 0x000000030e037210 */ /* 0x000fe20007f9e0ff */
[----:B------:R-:W-:Y:S01]  /*a6790*/  IMAD.WIDE.U32 R36, R48, -0x94f09dc, RZ ;  /* 0xf6b0f62430247825 */ /* 0x000fe200078e00ff */
[----:B------:R-:W-:Y:S02]  /*a67a0*/  IADD3.X R5, P3, PT, R16, R43, RZ, P3, !PT ;  /* 0x0000002b10057210 */ /* 0x000fe40001f7e4ff */
[----:B------:R-:W-:Y:S01]  /*a67b0*/  IADD3.X R18, P0, PT, RZ, R18, RZ, P0, !PT ;  /* 0x00000012ff127210 */ /* 0x000fe2000071e4ff */
[----:B------:R-:W-:Y:S01]  /*a67c0*/  IMAD.MOV.U32 R16, RZ, RZ, R15 ;  /* 0x000000ffff107224 */ /* 0x000fe200078e000f */
[----:B------:R-:W-:Y:S01]  /*a67d0*/  IADD3.X RZ, P2, PT, R13, R3, RZ, P2, !PT ;  /* 0x000000030dff7210 */ /* 0x000fe2000175e4ff */
[----:B------:R-:W-:Y:S01]  /*a67e0*/  IMAD.WIDE.U32 R2, R59, R64, R12 ;  /* 0x000000403b027225 */ /* 0x000fe200078e000c */
[----:B------:R-:W-:-:S02]  /*a67f0*/  IADD3.X R15, P3, PT, RZ, R18, RZ, P3, !PT ;  /* 0x00000012ff0f7210 */ /* 0x000fc40001f7e4ff */
[----:B------:R-:W-:Y:S01]  /*a6800*/  IADD3 R37, P6, PT, R6, R37, RZ ;  /* 0x0000002506257210 */ /* 0x000fe20007fde0ff */
[----:B------:R-:W-:Y:S01]  /*a6810*/  IMAD.WIDE.U32 R12, R48, -0x94f09dc, R8 ;  /* 0xf6b0f624300c7825 */ /* 0x000fe200078e0008 */
[----:B------:R-:W-:Y:S02]  /*a6820*/  IADD3 RZ, P1, PT, R8, R36, RZ ;  /* 0x0000002408ff7210 */ /* 0x000fe40007f3e0ff */
[----:B------:R-:W-:Y:S01]  /*a6830*/  IADD3.X R18, PT, PT, RZ, RZ, R19, P3, P0 ;  /* 0x000000ffff127210 */ /* 0x000fe20001fe0413 */
[----:B------:R-:W-:Y:S01]  /*a6840*/  IMAD.MOV.U32 R34, RZ, RZ, R7 ;  /* 0x000000ffff227224 */ /* 0x000fe200078e0007 */
[----:B------:R-:W-:Y:S01]  /*a6850*/  IADD3 R8, P3, PT, R45, R2, RZ ;  /* 0x000000022d087210 */ /* 0x000fe20007f7e0ff */
[----:B------:R-:W-:Y:S01]  /*a6860*/  IMAD.IADD R3, R3, 0x1, R14 ;  /* 0x0000000103037824 */ /* 0x000fe200078e020e */
[----:B------:R-:W-:Y:S01]  /*a6870*/  IADD3.X RZ, P1, PT, R9, R37, RZ, P1, !PT ;  /* 0x0000002509ff7210 */ /* 0x000fe20000f3e4ff */
[----:B------:R-:W-:Y:S01]  /*a6880*/  IMAD.WIDE.U32.X R16, R183, R196, R16, P4 ;  /* 0x000000c4b7107225 */ /* 0x000fe200020e0410 */
[----:B------:R-:W-:-:S02]  /*a6890*/  IADD3 R14, P0, PT, R42, R41, RZ ;  /* 0x000000292a0e7210 */ /* 0x000fc40007f1e0ff */
[----:B------:R-:W-:Y:S01]  /*a68a0*/  IADD3.X R9, P3, PT, R3, R38, RZ, P3, !PT ;  /* 0x0000002603097210 */ /* 0x000fe20001f7e4ff */
[----:B------:R-:W-:Y:S01]  /*a68b0*/  IMAD.IADD R7, R13, 0x1, R6 ;  /* 0x000000010d077824 */ /* 0x000fe200078e0206 */
[----:B------:R-:W-:Y:S01]  /*a68c0*/  IADD3 R6, P4, PT, R15, R12, RZ ;  /* 0x0000000c0f067210 */ /* 0x000fe20007f9e0ff */
[C---:B------:R-:W-:Y:S01]  /*a68d0*/  IMAD.WIDE.U32.X R34, R0.reuse, 0x6730d2a0, R34, P6 ;  /* 0x6730d2a000227825 */ /* 0x040fe200030e0422 */
[----:B------:R-:W-:Y:S02]  /*a68e0*/  IADD3.X R41, P2, PT, RZ, R16, RZ, P2, !PT ;  /* 0x00000010ff297210 */ /* 0x000fe4000175e4ff */
[----:B------:R-:W-:Y:S01]  /*a68f0*/  IADD3.X R7, P4, PT, R7, R18, RZ, P4, !PT ;  /* 0x0000001207077210 */ /* 0x000fe2000279e4ff */
[----:B------:R-:W-:Y:S01]  /*a6900*/  IMAD.WIDE.U32 R2, R0, -0xc7aed41, RZ ;  /* 0xf38512bf00027825 */ /* 0x000fe200078e00ff */
[----:B------:R-:W-:Y:S02]  /*a6910*/  IADD3.X R37, P1, PT, RZ, R34, RZ, P1, !PT ;  /* 0x00000022ff257210 */ /* 0x000fe40000f3e4ff */
[----:B------:R-:W-:Y:S01]  /*a6920*/  IADD3.X R41, P3, PT, RZ, R41, RZ, P3, !PT ;  /* 0x00000029ff297210 */ /* 0x000fe20001f7e4ff */
[----:B------:R-:W-:Y:S01]  /*a6930*/  IMAD.WIDE.U32 R18, R186, R64, RZ ;  /* 0x00000040ba127225 */ /* 0x000fe200078e00ff */
[----:B------:R-:W-:-:S02]  /*a6940*/  IADD3.X R37, P4, PT, RZ, R37, RZ, P4, !PT ;  /* 0x00000025ff257210 */ /* 0x000fc4000279e4ff */
[----:B------:R-:W-:Y:S01]  /*a6950*/  IADD3.X R43, PT, PT, RZ, RZ, R17, P3, P2 ;  /* 0x000000ffff2b7210 */ /* 0x000fe20001fe4411 */
[C---:B------:R-:W-:Y:S01]  /*a6960*/  IMAD.WIDE.U32 R12, R48.reuse, -0xc7aed41, RZ ;  /* 0xf38512bf300c7825 */ /* 0x040fe200078e00ff */
[----:B------:R-:W-:Y:S02]  /*a6970*/  IADD3.X R39, PT, PT, RZ, RZ, R35, P4, P1 ;  /* 0x000000ffff277210 */ /* 0x000fe400027e2423 */
[----:B------:R-:W-:Y:S01]  /*a6980*/  IADD3.X R15, P0, PT, R47, R40, RZ, P0, !PT ;  /* 0x000000282f0f7210 */ /* 0x000fe2000071e4ff */
[----:B------:R-:W-:Y:S01]  /*a6990*/  IMAD.WIDE.U32 R2, P6, R48, 0x64774b84, R2 ;  /* 0x64774b8430027825 */ /* 0x000fe200078c0002 */
[----:B------:R-:W-:-:S03]  /*a69a0*/  IADD3 RZ, P1, PT, R10, R12, RZ ;  /* 0x0000000c0aff7210 */ /* 0x000fc60007f3e0ff */
[----:B------:R-:W-:Y:S01]  /*a69b0*/  IMAD.WIDE.U32 R18, P2, R60, R196, R18 ;  /* 0x000000c43c127225 */ /* 0x000fe20007840012 */
[----:B------:R-:W-:-:S03]  /*a69c0*/  IADD3 R35, P3, PT, R2, R13, RZ ;  /* 0x0000000d02237210 */ /* 0x000fc60007f7e0ff */
[----:B------:R-:W-:Y:S01]  /*a69d0*/  IMAD.WIDE.U32 R16, R60, R64, RZ ;  /* 0x000000403c107225 */ /* 0x000fe200078e00ff */
[----:B------:R-:W-:-:S03]  /*a69e0*/  IADD3.X RZ, P1, PT, R11, R35, RZ, P1, !PT ;  /* 0x000000230bff7210 */ /* 0x000fc60000f3e4ff */
[----:B------:R-:W-:Y:S01]  /*a69f0*/  IMAD.X R13, RZ, RZ, RZ, P2 ;  /* 0x000000ffff0d7224 */ /* 0x000fe200010e06ff */
[----:B------:R-:W-:Y:S01]  /*a6a00*/  IADD3 R17, P4, PT, R18, R17, RZ ;  /* 0x0000001112117210 */ /* 0x000fe20007f9e0ff */
[----:B------:R-:W-:Y:S01]  /*a6a10*/  IMAD.X R35, RZ, RZ, RZ, P6 ;  /* 0x000000ffff237224 */ /* 0x000fe200030e06ff */
[----:B------:R-:W-:Y:S01]  /*a6a20*/  IADD3 RZ, P2, PT, R14, R16, RZ ;  /* 0x000000100eff7210 */ /* 0x000fe20007f5e0ff */
[----:B------:R-:W-:Y:S02]  /*a6a30*/  IMAD.MOV.U32 R12, RZ, RZ, R19 ;  /* 0x000000ffff0c7224 */ /* 0x000fe400078e0013 */
[----:B------:R-:W-:Y:S01]  /*a6a40*/  IMAD.WIDE.U32 R10, R48, -0xc7aed41, R10 ;  /* 0xf38512bf300a7825 */ /* 0x000fe200078e000a */
[----:B------:R-:W-:-:S03]  /*a6a50*/  IADD3.X RZ, P2, PT, R15, R17, RZ, P2, !PT ;  /* 0x000000110fff7210 */ /* 0x000fc6000175e4ff */
[----:B------:R-:W-:-:S04]  /*a6a60*/  IMAD.WIDE.U32 R14, R60, R64, R14 ;  /* 0x000000403c0e7225 */ /* 0x000fc800078e000e */
[----:B------:R-:W-:Y:S01]  /*a6a70*/  IMAD.IADD R18, R15, 0x1, R18 ;  /* 0x000000010f127824 */ /* 0x000fe200078e0212 */
[----:B------:R-:W-:Y:S01]  /*a6a80*/  IADD3 R14, P6, PT, R41, R14, RZ ;  /* 0x0000000e290e7210 */ /* 0x000fe20007fde0ff */
        /* <DEDUP_REMOVED lines=32> */
[----:B------:R-:W-:Y:S02]  /*a6c90*/  IMAD.MOV.U32 R2, RZ, RZ, R35 ;  /* 0x000000ffff027224 */ /* 0x000fe400078e0023 */
[----:B------:R-:W-:Y:S01]  /*a6ca0*/  IMAD.WIDE.U32.X R12, R197, R194, R12, P4 ;  /* 0x000000c2c50c7225 */ /* 0x000fe200020e040c */
[----:B------:R-:W-:-:S03]  /*a6cb0*/  IADD3 RZ, P4, PT, RZ, R10, RZ ;  /* 0x0000000affff7210 */ /* 0x000fc60007f9e0ff */
[----:B------:R-:W-:Y:S01]  /*a6cc0*/  IMAD.IADD R34, R5, 0x1, R34 ;  /* 0x0000000105227824 */ /* 0x000fe200078e0222 */
[----:B------:R-:W-:Y:S01]  /*a6cd0*/  IADD3.X R37, P1, PT, RZ, R12, RZ, P1, !PT ;  /* 0x0000000cff257210 */ /* 0x000fe20000f3e4ff */
[----:B------:R-:W-:Y:S01]  /*a6ce0*/  IMAD.WIDE.U32.X R2, R0, 0x4b1ba7b6, R2, P6 ;  /* 0x4b1ba7b600027825 */ /* 0x000fe200030e0402 */
[----:B------:R-:W-:Y:S02]  /*a6cf0*/  IADD3.X RZ, P4, PT, RZ, R11, RZ, P4, !PT ;  /* 0x0000000bffff7210 */ /* 0x000fe4000279e4ff */
[----:B------:R-:W-:Y:S01]  /*a6d00*/  IADD3.X R5, P3, PT, R34, R41, RZ, P3, !PT ;  /* 0x0000002922057210 */ /* 0x000fe20001f7e4ff */
[----:B------:R-:W-:Y:S01]  /*a6d10*/  IMAD.WIDE.U32 R34, R0, 0x397fe69a, RZ ;  /* 0x397fe69a00227825 */ /* 0x000fe200078e00ff */
[----:B------:R-:W-:Y:S02]  /*a6d20*/  IADD3.X R41, P2, PT, RZ, R2, RZ, P2, !PT ;  /* 0x00000002ff297210 */ /* 0x000fe4000175e4ff */
[----:B------:R-:W-:Y:S01]  /*a6d30*/  IADD3.X R37, P4, PT, RZ, R37, RZ, P4, !PT ;  /* 0x00000025ff257210 */ /* 0x000fe2000279e4ff */
[----:B------:R-:W-:Y:S01]  /*a6d40*/  IMAD.WIDE.U32 R8, R184, R65, RZ ;  /* 0x00000041b8087225 */ /* 0x000fe200078e00ff */
[----:B------:R-:W-:-:S02]  /*a6d50*/  IADD3.X R41, P3, PT, RZ, R41, RZ, P3, !PT ;  /* 0x00000029ff297210 */ /* 0x000fc40001f7e4ff */
[----:B------:R-:W-:Y:S01]  /*a6d60*/  IADD3.X R39, PT, PT, RZ, RZ, R13, P4, P1 ;  /* 0x000000ffff277210 */ /* 0x000fe200027e240d */
[----:B------:R-:W-:Y:S01]  /*a6d70*/  IMAD.WIDE.U32 R18, R56, R65, RZ ;  /* 0x0000004138127225 */ /* 0x000fe200078e00ff */
[----:B------:R-:W-:-:S03]  /*a6d80*/  IADD3.X R45, PT, PT, RZ, RZ, R3, P3, P2 ;  /* 0x000000ffff2d7210 */ /* 0x000fc60001fe4403 */
[----:B------:R-:W-:Y:S01]  /*a6d90*/  IMAD.WIDE.U32 R12, P4, R48, 0x1a0111ea, R34 ;  /* 0x1a0111ea300c7825 */ /* 0x000fe20007880022 */
[----:B------:R-:W-:-:S03]  /*a6da0*/  IADD3 RZ, P1, PT, R6, R18, RZ ;  /* 0x0000001206ff7210 */ /* 0x000fc60007f3e0ff */
[----:B------:R-:W-:-:S04]  /*a6db0*/  IMAD.WIDE.U32 R34, R48, 0x397fe69a, RZ ;  /* 0x397fe69a30227825 */ /* 0x000fc800078e00ff */
[----:B------:R-:W-:Y:S01]  /*a6dc0*/  IMAD.WIDE.U32 R8, P6, R56, R194, R8 ;  /* 0x000000c238087225 */ /* 0x000fe200078c0008 */
[----:B------:R-:W-:-:S03]  /*a6dd0*/  IADD3 R35, P3, PT, R12, R35, RZ ;  /* 0x000000230c237210 */ /* 0x000fc60007f7e0ff */
[----:B------:R-:W-:Y:S01]  /*a6de0*/  IMAD.X R3, RZ, RZ, RZ, P4 ;  /* 0x000000ffff037224 */ /* 0x000fe200020e06ff */
[----:B------:R-:W-:Y:S01]  /*a6df0*/  IADD3.X R18, P4, PT, RZ, RZ, RZ, P0, !PT ;  /* 0x000000ffff127210 */ /* 0x000fe2000079e4ff */
[----:B------:R-:W-:Y:S01]  /*a6e00*/  IMAD.MOV.U32 R2, RZ, RZ, R13 ;  /* 0x000000ffff027224 */ /* 0x000fe200078e000d */
[----:B------:R-:W-:Y:S01]  /*a6e10*/  IADD3 RZ, P0, PT, R14, R34, RZ ;  /* 0x000000220eff7210 */ /* 0x000fe20007f1e0ff */
[----:B------:R-:W-:Y:S01]  /*a6e20*/  IMAD.WIDE.U32 R84, R56, R65, R6 ;  /* 0x0000004138547225 */ /* 0x000fe200078e0006 */
[----:B------:R-:W-:Y:S02]  /*a6e30*/  IADD3 R43, P2, PT, R8, R19, RZ ;  /* 0x00000013082b7210 */ /* 0x000fe40007f5e0ff */
[----:B------:R-:W-:Y:S01]  /*a6e40*/  IADD3.X R19, P5, PT, RZ, RZ, RZ, P5, !PT ;  /* 0x000000ffff137210 */ /* 0x000fe20002fbe4ff */
[----:B------:R-:W-:Y:S01]  /*a6e50*/  IMAD.WIDE.U32.X R2, R0, 0x1a0111ea, R2, P3 ;  /* 0x1a0111ea00027825 */ /* 0x000fe200018e0402 */
[----:B------:R-:W-:Y:S02]  /*a6e60*/  IADD3.X RZ, P0, PT, R15, R35, RZ, P0, !PT ;  /* 0x000000230fff7210 */ /* 0x000fe4000071e4ff */
[----:B------:R-:W-:Y:S01]  /*a6e70*/  IADD3 R0, P3, PT, R18, R19, RZ ;  /* 0x0000001312007210 */ /* 0x000fe20007f7e0ff */
[----:B------:R-:W-:Y:S01]  /*a6e80*/  IMAD.WIDE.U32 R34, R182, R65, RZ ;  /* 0x00000041b6227225 */ /* 0x000fe200078e00ff */
[----:B------:R-:W-:-:S02]  /*a6e90*/  IADD3.X RZ, P1, PT, R7, R43, RZ, P1, !PT ;  /* 0x0000002b07ff7210 */ /* 0x000fc40000f3e4ff */
[----:B------:R-:W-:Y:S01]  /*a6ea0*/  IADD3.X R126, P0, PT, RZ, R2, RZ, P0, !PT ;  /* 0x00000002ff7e7210 */ /* 0x000fe2000071e4ff */
[----:B------:R-:W-:Y:S02]  /*a6eb0*/  IMAD.X R19, RZ, RZ, RZ, P6 ;  /* 0x000000ffff137224 */ /* 0x000fe400030e06ff */
[----:B------:R-:W-:Y:S02]  /*a6ec0*/  IMAD.MOV.U32 R18, RZ, RZ, R9 ;  /* 0x000000ffff127224 */ /* 0x000fe400078e0009 */
[----:B------:R-:W-:Y:S01]  /*a6ed0*/  IMAD.X R47, RZ, RZ, RZ, P5 ;  /* 0x000000ffff2f7224 */ /* 0x000fe200028e06ff */
[----:B------:R-:W-:Y:S01]  /*a6ee0*/  IADD3 R84, P5, PT, R37, R84, RZ ;  /* 0x0000005425547210 */ /* 0x000fe20007fbe0ff */
[----:B------:R-:W-:-:S03]  /*a6ef0*/  IMAD.WIDE.U32 R6, R57, R65, RZ ;  /* 0x0000004139067225 */ /* 0x000fc600078e00ff */
[----:B------:R-:W-:Y:S01]  /*a6f00*/  IADD3.X R47, PT, PT, R47, RZ, RZ, P3, P4 ;  /* 0x000000ff2f2f7210 */ /* 0x000fe20001fe84ff */
[----:B------:R-:W-:Y:S01]  /*a6f10*/  IMAD.WIDE.U32 R34, P6, R57, R194, R34 ;  /* 0x000000c239227225 */ /* 0x000fe200078c0022 */
        /* <DEDUP_REMOVED lines=11> */
[----:B------:R-:W-:-:S03]  /*a6fd0*/  IMAD.WIDE.U32 R48, R48, 0x397fe69a, R14 ;  /* 0x397fe69a30307825 */ /* 0x000fc600078e000e */
[----:B------:R-:W-:Y:S01]  /*a6fe0*/  IADD3.X R37, PT, PT, RZ, RZ, R19, P6, P1 ;  /* 0x000000ffff257210 */ /* 0x000fe200037e2413 */
[----:B------:R-:W-:-:S04]  /*a6ff0*/  IMAD.WIDE.U32 R42, R57, R65, R16 ;  /* 0x00000041392a7225 */ /* 0x000fc800078e0010 */
        /* <DEDUP_REMOVED lines=15> */
[----:B------:R-:W-:Y:S01]  /*a70f0*/  IMAD.WIDE.U32 R8, R10, -0x30003, RZ ;  /* 0xfffcfffd0a087825 */ /* 0x000fe200078e00ff */
[----:B------:R-:W-:-:S02]  /*a7100*/  IADD3.X R49, P5, PT, R12, R45, RZ, P5, !PT ;  /* 0x0000002d0c317210 */ /* 0x000fc40002fbe4ff */
[----:B------:R-:W-:Y:S01]  /*a7110*/  IADD3.X R13, P1, PT, RZ, R13, RZ, P1, !PT ;  /* 0x0000000dff0d7210 */ /* 0x000fe20000f3e4ff */
[----:B------:R-:W-:Y:S01]  /*a7120*/  IMAD R17, R10, -0x760c0004, R17 ;  /* 0x89f3fffc0a117824 */ /* 0x000fe200078e0211 */
[----:B------:R-:W-:Y:S01]  /*a7130*/  IADD3.X R126, P5, PT, RZ, R126, RZ, P5, !PT ;  /* 0x0000007eff7e7210 */ /* 0x000fe20002fbe4ff */
[----:B------:R-:W-:Y:S01]  /*a7140*/  IMAD.WIDE.U32 R4, R58, R65, R4 ;  /* 0x000000413a047225 */ /* 0x000fe200078e0004 */
[----:B------:R-:W-:Y:S02]  /*a7150*/  IADD3.X R18, PT, PT, RZ, RZ, R19, P1, P2 ;  /* 0x000000ffff127210 */ /* 0x000fe40000fe4413 */
[----:B------:R-:W-:Y:S01]  /*a7160*/  IADD3.X R86, PT, PT, RZ, RZ, R3, P5, P0 ;  /* 0x000000ffff567210 */ /* 0x000fe20002fe0403 */
[----:B------:R-:W-:Y:S02]  /*a7170*/  IMAD.MOV.U32 R14, RZ, RZ, R7 ;  /* 0x000000ffff0e7224 */ /* 0x000fe400078e0007 */
[----:B------:R-:W-:Y:S01]  /*a7180*/  IMAD.IADD R141, R9, 0x1, R17 ;  /* 0x00000001098d7824 */ /* 0x000fe200078e0211 */
[----:B------:R-:W-:Y:S01]  /*a7190*/  IADD3.X R9, P3, PT, R36, R47, RZ, P3, !PT ;  /* 0x0000002f24097210 */ /* 0x000fe20001f7e4ff */
        /* <DEDUP_REMOVED lines=11> */
[----:B------:R-:W-:Y:S01]  /*a7250*/  IMAD.WIDE.U32 R4, R141, -0x4eac0001, RZ ;  /* 0xb153ffff8d047825 */ /* 0x000fe200078e00ff */
[----:B------:R-:W-:-:S03]  /*a7260*/  IADD3 R17, P4, PT, R12, R17, RZ ;  /* 0x000000110c117210 */ /* 0x000fc60007f9e0ff */
[----:B------:R-:W-:Y:S01]  /*a7270*/  IMAD.WIDE.U32 R2, R8, -0x5555, R10 ;  /* 0xffffaaab08027825 */ /* 0x000fe200078e000a */
[----:B------:R-:W-:-:S03]  /*a7280*/  IADD3.X RZ, P0, PT, R11, R17, RZ, P0, !PT ;  /* 0x000000110bff7210 */ /* 0x000fc6000071e4ff */
[----:B------:R-:W-:Y:S01]  /*a7290*/  IMAD.IADD R0, R3, 0x1, R12 ;  /* 0x0000000103007824 */ /* 0x000fe200078e020c */
[----:B------:R-:W-:Y:S01]  /*a72a0*/  IADD3 RZ, P1, PT, RZ, R2, RZ ;  /* 0x00000002ffff7210 */ /* 0x000fe20007f3e0ff */
[----:B------:R-:W-:-:S03]  /*a72b0*/  IMAD.WIDE.U32 R44, R141, -0x94f09dc, RZ ;  /* 0xf6b0f6248d2c7825 */ /* 0x000fc600078e00ff */
[----:B------:R-:W-:Y:S01]  /*a72c0*/  IADD3.X RZ, P1, PT, RZ, R0, RZ, P1, !PT ;  /* 0x00000000ffff7210 */ /* 0x000fe20000f3e4ff */
[----:B------:R-:W-:-:S04]  /*a72d0*/  IMAD.WIDE.U32 R14, R8, -0x4eac0001, RZ ;  /* 0xb153ffff080e7825 */ /* 0x000fc800078e00ff */
[----:B------:R-:W-:Y:S01]  /*a72e0*/  IMAD.WIDE.U32 R4, P6, R8, 0x1eabfffe, R4 ;  /* 0x1eabfffe08047825 */ /* 0x000fe200078c0004 */
[----:B------:R-:W-:-:S03]  /*a72f0*/  IADD3 RZ, P5, PT, R84, R14, RZ ;  /* 0x0000000e54ff7210 */ /* 0x000fc60007fbe0ff */
[----:B------:R-:W-:Y:S01]  /*a7300*/  IMAD.X R3, RZ, RZ, RZ, P2 ;  /* 0x000000ffff037224 */ /* 0x000fe200010e06ff */
[----:B------:R-:W-:Y:S01]  /*a7310*/  IADD3 R15, P2, PT, R4, R15, RZ ;  /* 0x0000000f040f7210 */ /* 0x000fe20007f5e0ff */
[----:B------:R-:W-:Y:S02]  /*a7320*/  IMAD.MOV.U32 R2, RZ, RZ, R13 ;  /* 0x000000ffff027224 */ /* 0x000fe400078e000d */
[----:B------:R-:W-:Y:S01]  /*a7330*/  IMAD.WIDE.U32 R12, R8, -0x94f09dc, RZ ;  /* 0xf6b0f624080c7825 */ /* 0x000fe200078e00ff */
[----:B------:R-:W-:-:S03]  /*a7340*/  IADD3.X RZ, P5, PT, R85, R15, RZ, P5, !PT ;  /* 0x0000000f55ff7210 */ /* 0x000fc60002fbe4ff */
[----:B------:R-:W-:-:S04]  /*a7350*/  IMAD.WIDE.U32.X R2, R141, -0x46010001, R2, P4 ;  /* 0xb9feffff8d027825 */ /* 0x000fc800020e0402 */
[----:B------:R-:W-:-:S04]  /*a7360*/  IMAD.WIDE.U32 R44, P4, R8, 0x6730d2a0, R44 ;  /* 0x6730d2a0082c7825 */ /* 0x000fc8000788002c */
[----:B------:R-:W-:Y:S01]  /*a7370*/  IMAD.X R47, RZ, RZ, RZ, P6 ;  /* 0x000000ffff2f7224 */ /* 0x000fe200030e06ff */
[----:B------:R-:W-:Y:S01]  /*a7380*/  IADD3 R17, P6, PT, R44, R13, RZ ;  /* 0x0000000d2c117210 */ /* 0x000fe20007fde0ff */
[----:B------:R-:W-:-:S04]  /*a7390*/  IMAD.WIDE.U32 R10, R141, -0xc7aed41, RZ ;  /* 0xf38512bf8d0a7825 */ /* 0x000fc800078e00ff */
[----:B------:R-:W-:Y:S02]  /*a73a0*/  IMAD.MOV.U32 R46, RZ, RZ, R5 ;  /* 0x000000ffff2e7224 */ /* 0x000fe400078e0005 */
[----:B------:R-:W-:Y:S02]  /*a73b0*/  IMAD.X R13, RZ, RZ, RZ, P4 ;  /* 0x000000ffff0d7224 */ /* 0x000fe400020e06ff */
[----:B------:R-:W-:Y:S01]  /*a73c0*/  IMAD.WIDE.U32.X R46, R141, 0x1eabfffe, R46, P2 ;  /* 0x1eabfffe8d2e7825 */ /* 0x000fe200010e042e */
[----:B------:R-:W-:-:S03]  /*a73d0*/  IADD3 RZ, P2, PT, R42, R12, RZ ;  /* 0x0000000c2aff7210 */ /* 0x000fc60007f5e0ff */
[----:B------:R-:W-:Y:S01]  /*a73e0*/  IMAD.WIDE.U32 R14, R141, 0x434bacd7, RZ ;  /* 0x434bacd78d0e7825 */ /* 0x000fe200078e00ff */
[----:B------:R-:W-:-:S03]  /*a73f0*/  IADD3.X RZ, P2, PT, R43, R17, RZ, P2, !PT ;  /* 0x000000112bff7210 */ /* 0x000fc6000175e4ff */
[----:B------:R-:W-:-:S04]  /*a7400*/  IMAD.WIDE.U32 R10, P4, R8, 0x64774b84, R10 ;  /* 0x64774b84080a7825 */ /* 0x000fc8000788000a */
[----:B------:R-:W-:-:S04]  /*a7410*/  IMAD.WIDE.U32 R80, R8, -0xc7aed41, RZ ;  /* 0xf38512bf08507825 */ /* 0x000fc800078e00ff */
[----:B------:R-:W-:Y:S02]  /*a7420*/  IMAD.MOV.U32 R12, RZ, RZ, R45 ;  /* 0x000000ffff0c7224 */ /* 0x000fe400078e002d */
[----:B------:R-:W-:Y:S02]  /*a7430*/  IMAD.X R19, RZ, RZ, RZ, P4 ;  /* 0x000000ffff137224 */ /* 0x000fe400020e06ff */
[----:B------:R-:W-:Y:S01]  /*a7440*/  IMAD.WIDE.U32.X R12, R141, 0x6730d2a0, R12, P6 ;  /* 0x6730d2a08d0c7825 */ /* 0x000fe200030e040c */
[----:B------:R-:W-:-:S03]  /*a7450*/  IADD3 R143, P6, PT, R10, R81, RZ ;  /* 0x000000510a8f7210 */ /* 0x000fc60007fde0ff */
[----:B------:R-:W-:-:S04]  /*a7460*/  IMAD.WIDE.U32 R34, R141, 0x397fe69a, RZ ;  /* 0x397fe69a8d227825 */ /* 0x000fc800078e00ff */
[----:B------:R-:W-:-:S04]  /*a7470*/  IMAD.WIDE.U32 R14, P4, R8, 0x4b1ba7b6, R14 ;  /* 0x4b1ba7b6080e7825 */ /* 0x000fc8000788000e */
[----:B------:R-:W-:-:S04]  /*a7480*/  IMAD.WIDE.U32 R16, R8, 0x434bacd7, RZ ;  /* 0x434bacd708107825 */ /* 0x000fc800078e00ff */
[----:B------:R-:W-:Y:S01]  /*a7490*/  IMAD.MOV.U32 R18, RZ, RZ, R11 ;  /* 0x000000ffff127224 */ /* 0x000fe200078e000b */
[----:B------:R-:W-:Y:S01]  /*a74a0*/  IADD3.X R11, P0, PT, RZ, R2, RZ, P0, !PT ;  /* 0x00000002ff0b7210 */ /* 0x000fe2000071e4ff */
[----:B------:R-:W-:Y:S01]  /*a74b0*/  IMAD.X R39, RZ, RZ, RZ, P4 ;  /* 0x000000ffff277224 */ /* 0x000fe200020e06ff */
[----:B------:R-:W-:Y:S01]  /*a74c0*/  IADD3 R81, P4, PT, R14, R17, RZ ;  /* 0x000000110e517210 */ /* 0x000fe20007f9e0ff */
[----:B------:R-:W-:Y:S01]  /*a74d0*/  IMAD.WIDE.U32.X R18, R141, 0x64774b84, R18, P6 ;  /* 0x64774b848d127825 */ /* 0x000fe200030e0412 */
[----:B------:R-:W-:-:S03]  /*a74e0*/  IADD3.X R11, P1, PT, RZ, R11, RZ, P1, !PT ;  /* 0x0000000bff0b7210 */ /* 0x000fc60000f3e4ff */
[C---:B------:R-:W-:Y:S01]  /*a74f0*/  IMAD.WIDE.U32 R34, P6, R8.reuse, 0x1a0111ea, R34 ;  /* 0x1a0111ea08227825 */ /* 0x040fe200078c0022 */
[----:B------:R-:W-:Y:S02]  /*a7500*/  IADD3.X R2, PT, PT, RZ, RZ, R3, P1, P0 ;  /* 0x000000ffff027210 */ /* 0x000fe40000fe0403 */
[----:B------:R-:W-:Y:S01]  /*a7510*/  IADD3.X R3, P5, PT, RZ, R46, RZ, P5, !PT ;  /* 0x0000002eff037210 */ /* 0x000fe20002fbe4ff */
[----:B------:R-:W-:Y:S01]  /*a7520*/  IMAD.WIDE.U32 R36, R8, 0x397fe69a, RZ ;  /* 0x397fe69a08247825 */ /* 0x000fe200078e00ff */
[----:B------:R-:W-:-:S03]  /*a7530*/  IADD3 RZ, P0, PT, R6, R80, RZ ;  /* 0x0000005006ff7210 */ /* 0x000fc60007f1e0ff */
[----:B------:R-:W-:Y:S01]  /*a7540*/  IMAD.MOV.U32 R38, RZ, RZ, R15 ;  /* 0x000000ffff267224 */ /* 0x000fe200078e000f */
[----:B------:R-:W-:Y:S01]  /*a7550*/  IADD3.X R15, P2, PT, RZ, R12, RZ, P2, !PT ;  /* 0x0000000cff0f7210 */ /* 0x000fe2000175e4ff */
[----:B------:R-:W-:Y:S01]  /*a7560*/  IMAD.WIDE.U32 R84, R8, -0x4eac0001, R84 ;  /* 0xb153ffff08547825 */ /* 0x000fe200078e0054 */
[----:B------:R-:W-:-:S03]  /*a7570*/  IADD3.X RZ, P0, PT, R7, R143, RZ, P0, !PT ;  /* 0x0000008f07ff7210 */ /* 0x000fc6000071e4ff */
[----:B------:R-:W-:Y:S01]  /*a7580*/  IMAD.WIDE.U32.X R38, R141, 0x4b1ba7b6, R38, P4 ;  /* 0x4b1ba7b68d267825 */ /* 0x000fe200020e0426 */
[----:B------:R-:W-:-:S03]  /*a7590*/  IADD3 R17, P4, PT, R34, R37, RZ ;  /* 0x0000002522117210 */ /* 0x000fc60007f9e0ff */
[----:B------:R-:W-:Y:S02]  /*a75a0*/  IMAD.IADD R85, R85, 0x1, R4 ;  /* 0x0000000155557824 */ /* 0x000fe400078e0204 */
[----:B------:R-:W-:-:S04]  /*a75b0*/  IMAD.WIDE.U32 R4, R183, R65, RZ ;  /* 0x00000041b7047225 */ /* 0x000fc800078e00ff */
[----:B------:R-:W-:Y:S02]  /*a75c0*/  IMAD.X R41, RZ, RZ, RZ, P6 ;  /* 0x000000ffff297224 */ /* 0x000fe400030e06ff */
[----:B------:R-:W-:Y:S02]  /*a75d0*/  IMAD.MOV.U32 R40, RZ, RZ, R35 ;  /* 0x000000ffff287224 */ /* 0x000fe400078e0023 */
[----:B------:R-:W-:-:S04]  /*a75e0*/  IMAD.WIDE.U32 R82, R59, R65, RZ ;  /* 0x000000413b527225 */ /* 0x000fc800078e00ff */
[----:B------:R-:W-:Y:S01]  /*a75f0*/  IMAD.WIDE.U32.X R40, R141, 0x1a0111ea, R40, P4 ;  /* 0x1a0111ea8d287825 */ /* 0x000fe200020e0428 */
[----:B------:R-:W-:Y:S02]  /*a7600*/  IADD3 R0, P4, PT, R11, R84, RZ ;  /* 0x000000540b007210 */ /* 0x000fe40007f9e0ff */
[----:B------:R-:W-:Y:S01]  /*a7610*/  IADD3 RZ, P1, PT, R48, R82, RZ ;  /* 0x0000005230ff7210 */ /* 0x000fe20007f3e0ff */
[----:B------:R-:W-:Y:S01]  /*a7620*/  IMAD.WIDE.U32 R4, P6, R59, R194, R4 ;  /* 0x000000c23b047225 */ /* 0x000fe200078c0004 */
[----:B------:R-:W-:-:S03]  /*a7630*/  IADD3.X R2, P4, PT, R85, R2, RZ, P4, !PT ;  /* 0x0000000255027210 */ /* 0x000fc6000279e4ff */
[----:B------:R-:W-:Y:S01]  /*a7640*/  IMAD.X R45, RZ, RZ, RZ, P6 ;  /* 0x000000ffff2d7224 */ /* 0x000fe200030e06ff */
[----:B------:R-:W-:Y:S01]  /*a7650*/  IADD3 R11, P6, PT, R4, R83, RZ ;  /* 0x00000053040b7210 */ /* 0x000fe20007fde0ff */
[----:B------:R-:W-:Y:S01]  /*a7660*/  IMAD.WIDE.U32 R42, R8, -0x94f09dc, R42 ;  /* 0xf6b0f624082a7825 */ /* 0x000fe200078e002a */
[----:B------:R-:W-:Y:S02]  /*a7670*/  IADD3.X R3, P4, PT, RZ, R3, RZ, P4, !PT ;  /* 0x00000003ff037210 */ /* 0x000fe4000279e4ff */
[----:B------:R-:W-:Y:S01]  /*a7680*/  IADD3.X RZ, P1, PT, R49, R11, RZ, P1, !PT ;  /* 0x0000000b31ff7210 */ /* 0x000fe20000f3e4ff */
[----:B------:R-:W-:Y:S01]  /*a7690*/  IMAD.IADD R11, R43, 0x1, R44 ;  /* 0x000000012b0b7824 */ /* 0x000fe200078e022c */
[----:B------:R-:W-:Y:S01]  /*a76a0*/  IADD3.X R46, PT, PT, RZ, RZ, R47, P4, P5 ;  /* 0x000000ffff2e7210 */ /* 0x000fe200027ea42f */
[----:B------:R-:W-:Y:S01]  /*a76b0*/  IMAD.WIDE.U32 R48, R59, R65, R48 ;  /* 0x000000413b307225 */ /* 0x000fe200078e0030 */
[----:B------:R-:W-:-:S03]  /*a76c0*/  IADD3 R3, P5, PT, R3, R42, RZ ;  /* 0x0000002a03037210 */ /* 0x000fc60007fbe0ff */
[----:B------:R-:W-:Y:S01]  /*a76d0*/  IMAD.MOV.U32 R44, RZ, RZ, R5 ;  /* 0x000000ffff2c7224 */ /* 0x000fe200078e0005 */
[----:B------:R-:W-:Y:S01]  /*a76e0*/  IADD3 R48, P4, PT, R129, R48, RZ ;  /* 0x0000003081307210 */ /* 0x000fe20007f9e0ff */
[----:B------:R-:W-:Y:S01]  /*a76f0*/  IMAD.IADD R80, R49, 0x1, R4 ;  /* 0x0000000131507824 */ /* 0x000fe200078e0204 */
[----:B------:R-:W-:Y:S01]  /*a7700*/  IADD3.X R4, P5, PT, R11, R46, RZ, P5, !PT ;  /* 0x0000002e0b047210 */ /* 0x000fe20002fbe4ff */
[----:B------:R-:W-:-:S03]  /*a7710*/  IMAD.WIDE.U32.X R44, R183, R194, R44, P6 ;  /* 0x000000c2b72c7225 */ /* 0x000fc600030e042c */
[----:B------:R-:W-:Y:S01]  /*a7720*/  IADD3.X R15, P5, PT, RZ, R15, RZ, P5, !PT ;  /* 0x0000000fff0f7210 */ /* 0x000fe20002fbe4ff */
[----:B------:R-:W-:Y:S01]  /*a7730*/  IMAD.WIDE.U32 R42, R8, -0xc7aed41, R6 ;  /* 0xf38512bf082a7825 */ /* 0x000fe200078e0006 */
[----:B------:R-:W-:Y:S02]  /*a7740*/  IADD3.X R49, P4, PT, R80, R127, RZ, P4, !PT ;  /* 0x0000007f50317210 */ /* 0x000fe4000279e4ff */
[----:B------:R-:W-:Y:S01]  /*a7750*/  IADD3.X R35, P1, PT, RZ, R44, RZ, P1, !PT ;  /* 0x0000002cff237210 */ /* 0x000fe20000f3e4ff */
[----:B------:R-:W-:Y:S01]  /*a7760*/  IMAD.IADD R5, R43, 0x1, R10 ;  /* 0x000000012b057824 */ /* 0x000fe200078e020a */
[----:B------:R-:W-:Y:S01]  /*a7770*/  IADD3 R6, P6, PT, R126, R87, RZ ;  /* 0x000000577e067210 */ /* 0x000fe20007fde0ff */
[----:B------:R-:W-:Y:S01]  /*a7780*/  IMAD.WIDE.U32 R10, R186, R65, RZ ;  /* 0x00000041ba0a7225 */ /* 0x000fe200078e00ff */
[----:B------:R-:W-:Y:S02]  /*a7790*/  IADD3.X R12, PT, PT, RZ, RZ, R13, P5, P2 ;  /* 0x000000ffff0c7210 */ /* 0x000fe40002fe440d */
[----:B------:R-:W-:-:S02]  /*a77a0*/  IADD3.X R35, P4, PT, RZ, R35, RZ, P4, !PT ;  /* 0x00000023ff237210 */ /* 0x000fc4000279e4ff */
[----:B------:R-:W-:Y:S01]  /*a77b0*/  IADD3 R37, P2, PT, R15, R42, RZ ;  /* 0x0000002a0f257210 */ /* 0x000fe20007f5e0ff */
[----:B------:R-:W-:Y:S01]  /*a77c0*/  IMAD.WIDE.U32 R42, R8, 0x434bacd7, R48 ;  /* 0x434bacd7082a7825 */ /* 0x000fe200078e0030 */
[----:B------:R-:W-:Y:S02]  /*a77d0*/  IADD3.X R7, P6, PT, R86, R9, RZ, P6, !PT ;  /* 0x0000000956077210 */ /* 0x000fe400037de4ff */
[----:B------:R-:W-:Y:S01]  /*a77e0*/  IADD3.X R44, PT, PT, RZ, RZ, R45, P4, P1 ;  /* 0x000000ffff2c7210 */ /* 0x000fe200027e242d */
[C---:B------:R-:W-:Y:S01]  /*a77f0*/  IMAD.WIDE.U32 R10, P5, R60.reuse, R194, R10 ;  /* 0x000000c23c0a7225 */ /* 0x040fe200078a000a */
[----:B------:R-:W-:Y:S02]  /*a7800*/  IADD3.X R45, P4, PT, R5, R12, RZ, P2, !PT ;  /* 0x0000000c052d7210 */ /* 0x000fe4000179e4ff */
[----:B------:R-:W-:Y:S01]  /*a7810*/  IADD3.X R9, P0, PT, RZ, R18, RZ, P0, !PT ;  /* 0x00000012ff097210 */ /* 0x000fe2000071e4ff */
[----:B------:R-:W-:Y:S01]  /*a7820*/  IMAD.WIDE.U32 R12, R60, R65, R6 ;  /* 0x000000413c0c7225 */ /* 0x000fe200078e0006 */
[----:B------:R-:W-:-:S02]  /*a7830*/  IADD3 RZ, P2, PT, R48, R16, RZ ;  /* 0x0000001030ff7210 */ /* 0x000fc40007f5e0ff */
[----:B------:R-:W-:Y:S01]  /*a7840*/  IADD3.X R9, P4, PT, RZ, R9, RZ, P4, !PT ;  /* 0x00000009ff097210 */ /* 0x000fe2000279e4ff */
[----:B------:R-:W-:Y:S01]  /*a7850*/  IMAD.IADD R5, R43, 0x1, R14 ;  /* 0x000000012b057824 */ /* 0x000fe200078e020e */
[----:B------:R-:W-:Y:S01]  /*a7860*/  IADD3.X RZ, P2, PT, R49, R81, RZ, P2, !PT ;  /* 0x0000005131ff7210 */ /* 0x000fe2000175e4ff */
[----:B------:R-:W-:Y:S01]  /*a7870*/  IMAD.IADD R13, R13, 0x1, R10 ;  /* 0x000000010d0d7824 */ /* 0x000fe200078e020a */
[----:B------:R-:W-:Y:S01]  /*a7880*/  IADD3.X R18, PT, PT, RZ, RZ, R19, P4, P0 ;  /* 0x000000ffff127210 */ /* 0x000fe200027e0413 */
[----:B------:R-:W-:Y:S01]  /*a7890*/  IMAD.WIDE.U32 R14, R60, R65, RZ ;  /* 0x000000413c0e7225 */ /* 0x000fe200078e00ff */
[----:B------:R-:W-:Y:S02]  /*a78a0*/  IADD3 R42, P4, PT, R9, R42, RZ ;  /* 0x0000002a092a7210 */ /* 0x000fe40007f9e0ff */
[----:B------:R-:W-:Y:S01]  /*a78b0*/  IADD3 R12, P1, PT, R35, R12, RZ ;  /* 0x0000000c230c7210 */ /* 0x000fe20007f3e0ff */
[----:B------:R-:W-:Y:S01]  /*a78c0*/  IMAD.X R9, RZ, RZ, RZ, P5 ;  /* 0x000000ffff097224 */ /* 0x000fe200028e06ff */
[----:B------:R-:W-:-:S02]  /*a78d0*/  IADD3.X R18, P4, PT, R5, R18, RZ, P4, !PT ;  /* 0x0000001205127210 */ /* 0x000fc4000279e4ff */
[----:B------:R-:W-:Y:S02]  /*a78e0*/  IADD3.X R5, P2, PT, RZ, R38, RZ, P2, !PT ;  /* 0x00000026ff057210 */ /* 0x000fe4000175e4ff */
[----:B------:R-:W-:Y:S02]  /*a78f0*/  IADD3.X R13, P1, PT, R13, R44, RZ, P1, !PT ;  /* 0x0000002c0d0d7210 */ /* 0x000fe40000f3e4ff */
[----:B------:R-:W-:Y:S02]  /*a7900*/  IADD3.X R5, P4, PT, RZ, R5, RZ, P4, !PT ;  /* 0x00000005ff057210 */ /* 0x000fe4000279e4ff */
[----:B------:R-:W-:Y:S02]  /*a7910*/  IADD3 R19, P5, PT, R10, R15, RZ ;  /* 0x0000000f0a137210 */ /* 0x000fe40007fbe0ff */
[----:B------:R-:W-:Y:S01]  /*a7920*/  IADD3 RZ, P0, PT, R6, R14, RZ ;  /* 0x0000000e06ff7210 */ /* 0x000fe20007f1e0ff */
[----:B------:R-:W-:Y:S01]  /*a7930*/  IMAD.WIDE.U32 R14, R8, 0x397fe69a, R12 ;  /* 0x397fe69a080e7825 */ /* 0x000fe200078e000c */
[----:B------:R-:W-:-:S02]  /*a7940*/  IADD3.X R39, PT, PT, RZ, RZ, R39, P4, P2 ;  /* 0x000000ffff277210 */ /* 0x000fc400027e4427 */
[----:B------:R-:W-:Y:S01]  /*a7950*/  IADD3 RZ, P2, PT, R12, R36, RZ ;  /* 0x000000240cff7210 */ /* 0x000fe20007f5e0ff */
[----:B------:R-:W-:Y:S01]  /*a7960*/  IMAD.MOV.U32 R8, RZ, RZ, R11 ;  /* 0x000000ffff087224 */ /* 0x000fe200078e000b */
[----:B------:R-:W-:Y:S01]  /*a7970*/  IADD3.X RZ, P0, PT, R7, R19, RZ, P0, !PT ;  /* 0x0000001307ff7210 */ /* 0x000fe2000071e4ff */
[----:B------:R-:W-:Y:S01]  /*a7980*/  IMAD.IADD R34, R15, 0x1, R34 ;  /* 0x000000010f227824 */ /* 0x000fe200078e0222 */
[----:B------:R-:W-:Y:S01]  /*a7990*/  IADD3 R14, P4, PT, R5, R14, RZ ;  /* 0x0000000e050e7210 */ /* 0x000fe20007f9e0ff */
[----:B------:R-:W-:Y:S01]  /*a79a0*/  IMAD.WIDE.U32.X R8, R186, R194, R8, P5 ;  /* 0x000000c2ba087225 */ /* 0x000fe200028e0408 */
[----:B------:R-:W-:Y:S02]  /*a79b0*/  IADD3.X RZ, P2, PT, R13, R17, RZ, P2, !PT ;  /* 0x000000110dff7210 */ /* 0x000fe4000175e4ff */
[----:B------:R-:W-:Y:S02]  /*a79c0*/  IADD3.X R6, P3, PT, RZ, RZ, RZ, P3, !PT ;  /* 0x000000ffff067210 */ /* 0x000fe40001f7e4ff */
[----:B------:R-:W-:-:S02]  /*a79d0*/  IADD3.X R7, P6, PT, RZ, RZ, RZ, P6, !PT ;  /* 0x000000ffff077210 */ /* 0x000fc400037de4ff */
        /* <DEDUP_REMOVED lines=76> */
.L_x_423:
[----:B------:R-:W-:Y:S05]  /*a7ea0*/  BSYNC.RELIABLE B4 ;  /* 0x0000000000047941 */ /* 0x000fea0003800100 */
.L_x_422:
        /* <DEDUP_REMOVED lines=12> */
.L_x_424:
[----:B------:R-:W-:Y:S05]  /*a7f70*/  BSYNC.RECONVERGENT B3 ;  /* 0x0000000000037941 */ /* 0x000fea0003800200 */
.L_x_421:
        /* <DEDUP_REMOVED lines=83> */
.L_x_427:
[----:B------:R-:W-:Y:S05]  /*a84b0*/  BSYNC.RELIABLE B4 ;  /* 0x0000000000047941 */ /* 0x000fea0003800100 */
.L_x_426:
        /* <DEDUP_REMOVED lines=12> */
.L_x_428:
[----:B------:R-:W-:Y:S05]  /*a8580*/  BSYNC.RECONVERGENT B3 ;  /* 0x0000000000037941 */ /* 0x000fea0003800200 */
.L_x_425:
        /* <DEDUP_REMOVED lines=40> */
[----:B------:R-:W-:Y:S02]  /*a8810*/  ISETP.GE.U32.AND P1, PT, R57, R62, PT ;  /* 0x0000003e3900720c */ /* 0x000fe40003f26070 */
[----:B------:R-:W-:Y:S02]  /*a8820*/  ISETP.GT.U32.AND P2, PT, R56, R61, PT ;  /* 0x0000003d3800720c */ /* 0x000fe40003f44070 */
[----:B------:R-:W-:Y:S02]  /*a8830*/  ISETP.GE.U32.AND.EX P0, PT, R197, R200, PT, P0 ;  /* 0x000000c8c500720c */ /* 0x000fe40003f06100 */
[----:B------:R-:W-:-:S02]  /*a8840*/  ISETP.GE.U32.AND.EX P1, PT, R182, R195, PT, P1 ;  /* 0x000000c3b600720c */ /* 0x000fc40003f26110 */
[CC--:B------:R-:W-:Y:S02]  /*a8850*/  ISETP.GT.U32.AND.EX P2, PT, R184.reuse, R189.reuse, PT, P2 ;  /* 0x000000bdb800720c */ /* 0x0c0fe40003f44120 */
[----:B------:R-:W-:-:S04]  /*a8860*/  ISETP.LT.U32.OR.EX P0, PT, R184, R189, !P0, P3 ;  /* 0x000000bdb800720c */ /* 0x000fc80004701530 */
[----:B------:R-:W-:-:S13]  /*a8870*/  PLOP3.LUT P0, PT, P1, P2, P0, 0xd0, 0x0 ;  /* 0x000000000000781c */ /* 0x000fda0000f05a00 */
[----:B------:R-:W-:Y:S05]  /*a8880*/  @P0 BREAK.RELIABLE B4 ;  /* 0x0000000000040942 */ /* 0x000fea0003800100 */
[----:B------:R-:W-:Y:S05]  /*a8890*/  @P0 BRA `(.L_x_430) ;  /* 0x0000000000340947 */ /* 0x000fea0003800000 */
.L_x_432:
[----:B------:R-:W-:Y:S05]  /*a88a0*/  BSYNC.RELIABLE B4 ;  /* 0x0000000000047941 */ /* 0x000fea0003800100 */
.L_x_431:
        /* <DEDUP_REMOVED lines=12> */
.L_x_430:
[----:B------:R-:W-:Y:S05]  /*a8970*/  BSYNC.RECONVERGENT B3 ;  /* 0x0000000000037941 */ /* 0x000fea0003800200 */
.L_x_429:
        /* <DEDUP_REMOVED lines=10> */
[----:B------:R-:W-:-:S04]  /*a8a20*/  IMAD.WIDE.U32 R140, R44, R49, RZ ;  /* 0x000000312c8c7225 */ /* 0x000fc800078e00ff */
[----:B------:R-:W-:Y:S01]  /*a8a30*/  IMAD.WIDE.U32 R86, P0, R168, R48, R86 ;  /* 0x00000030a8567225 */ /* 0x000fe20007800056 */
[----:B------:R-:W-:-:S03]  /*a8a40*/  IADD3 R141, P4, PT, R141, R84, RZ ;  /* 0x000000548d8d7210 */ /* 0x000fc60007f9e0ff */
[----:B------:R-:W-:Y:S02]  /*a8a50*/  IMAD.MOV.U32 R82, RZ, RZ, R127 ;  /* 0x000000ffff527224 */ /* 0x000fe400078e007f */
[----:B------:R-:W-:Y:S01]  /*a8a60*/  IMAD.X R147, RZ, RZ, RZ, P0 ;  /* 0x000000ffff937224 */ /* 0x000fe200000e06ff */
[----:B------:R-:W-:Y:S01]  /*a8a70*/  IADD3 RZ, P0, PT, RZ, R80, RZ ;  /* 0x00000050ffff7210 */ /* 0x000fe20007f1e0ff */
[----:B------:R-:W-:Y:S02]  /*a8a80*/  IMAD.MOV.U32 R144, RZ, RZ, R85 ;  /* 0x000000ffff907224 */ /* 0x000fe400078e0055 */
[----:B------:R-:W-:Y:S01]  /*a8a90*/  IMAD.WIDE.U32 R128, R48, R49, RZ ;  /* 0x0000003130807225 */ /* 0x000fe200078e00ff */
[----:B------:R-:W-:-:S03]  /*a8aa0*/  IADD3.X RZ, P0, PT, RZ, R81, RZ, P0, !PT ;  /* 0x00000051ffff7210 */ /* 0x000fc6000071e4ff */
        /* <DEDUP_REMOVED lines=8> */
[----:B------:R-:W-:-:S04]  /*a8b30*/  IMAD.WIDE.U32 R86, R34, R49, RZ ;  /* 0x0000003122567225 */ /* 0x000fc800078e00ff */
[----:B------:R-:W-:-:S04]  /*a8b40*/  IMAD.WIDE.U32 R84, P3, R168, R34, R84 ;  /* 0x00000022a8547225 */ /* 0x000fc80007860054 */
[----:B------:R-:W-:-:S04]  /*a8b50*/  IMAD.WIDE.U32 R126, R46, R49, RZ ;  /* 0x000000312e7e7225 */ /* 0x000fc800078e00ff */
[----:B------:R-:W-:Y:S01]  /*a8b60*/  IMAD.X R149, RZ, RZ, RZ, P2 ;  /* 0x000000ffff957224 */ /* 0x000fe200010e06ff */
[----:B------:R-:W-:Y:S01]  /*a8b70*/  IADD3 R166, P2, PT, R87, R84, RZ ;  /* 0x0000005457a67210 */ /* 0x000fe20007f5e0ff */
[----:B------:R-:W-:Y:S01]  /*a8b80*/  IMAD.MOV.U32 R154, RZ, RZ, R85 ;  /* 0x000000ffff9a7224 */ /* 0x000fe200078e0055 */
[----:B------:R-:W-:Y:S01]  /*a8b90*/  IADD3 R167, P6, PT, R127, R150, RZ ;  /* 0x000000967fa77210 */ /* 0x000fe20007fde0ff */
[----:B------:R-:W-:Y:S01]  /*a8ba0*/  IMAD R127, R81, -0x30003, RZ ;  /* 0xfffcfffd517f7824 */ /* 0x000fe200078e02ff */
[----:B------:R-:W-:Y:S01]  /*a8bb0*/  IADD3.X R87, P0, PT, RZ, R82, RZ, P0, !PT ;  /* 0x00000052ff577210 */ /* 0x000fe2000071e4ff */
[----:B------:R-:W-:-:S03]  /*a8bc0*/  IMAD.WIDE.U32 R142, R18, R49, RZ ;  /* 0x00000031128e7225 */ /* 0x000fc600078e00ff */
[----:B------:R-:W-:Y:S01]  /*a8bd0*/  IADD3.X R150, PT, PT, RZ, RZ, R83, P0, P1 ;  /* 0x000000ffff967210 */ /* 0x000fe200007e2453 */
[----:B------:R-:W-:Y:S01]  /*a8be0*/  IMAD.WIDE.U32 R84, R19, R49, RZ ;  /* 0x0000003113547225 */ /* 0x000fe200078e00ff */
[-C--:B------:R-:W-:Y:S02]  /*a8bf0*/  IADD3 RZ, P0, PT, RZ, R140.reuse, RZ ;  /* 0x0000008cffff7210 */ /* 0x080fe40007f1e0ff */
[----:B------:R-:W-:Y:S01]  /*a8c00*/  IADD3 R140, P1, PT, R87, R140, RZ ;  /* 0x0000008c578c7210 */ /* 0x000fe20007f3e0ff */
[C---:B------:R-:W-:Y:S01]  /*a8c10*/  IMAD.WIDE.U32 R82, R80.reuse, -0x30003, RZ ;  /* 0xfffcfffd50527825 */ /* 0x040fe200078e00ff */
[----:B------:R-:W-:Y:S02]  /*a8c20*/  IADD3.X RZ, P0, PT, RZ, R141, RZ, P0, !PT ;  /* 0x0000008dffff7210 */ /* 0x000fe4000071e4ff */
[----:B------:R-:W-:Y:S01]  /*a8c30*/  IADD3.X R141, P1, PT, R141, R150, RZ, P1, !PT ;  /* 0x000000968d8d7210 */ /* 0x000fe20000f3e4ff */
[----:B------:R-:W-:Y:S02]  /*a8c40*/  IMAD R49, R80, -0x760c0004, R127 ;  /* 0x89f3fffc50317824 */ /* 0x000fe400078e027f */
[----:B------:R-:W-:-:S02]  /*a8c50*/  IMAD.MOV.U32 R148, RZ, RZ, R151 ;  /* 0x000000ffff947224 */ /* 0x000fc400078e0097 */
[----:B------:R-:W-:Y:S02]  /*a8c60*/  IMAD.IADD R49, R83, 0x1, R49 ;  /* 0x0000000153317824 */ /* 0x000fe400078e0231 */
[----:B------:R-:W-:Y:S02]  /*a8c70*/  IMAD.X R155, RZ, RZ, RZ, P3 ;  /* 0x000000ffff9b7224 */ /* 0x000fe400018e06ff */
[----:B------:R-:W-:-:S04]  /*a8c80*/  IMAD.WIDE.U32 R150, R49, -0x5555, RZ ;  /* 0xffffaaab31967825 */ /* 0x000fc800078e00ff */
[----:B------:R-:W-:-:S04]  /*a8c90*/  IMAD.WIDE.U32.X R144, R168, R13, R144, P4 ;  /* 0x0000000da8907225 */ /* 0x000fc800020e0490 */
[----:B------:R-:W-:-:S04]  /*a8ca0*/  IMAD.WIDE.U32 R142, P3, R168, R19, R142 ;  /* 0x00000013a88e7225 */ /* 0x000fc8000786008e */
[----:B------:R-:W-:-:S04]  /*a8cb0*/  IMAD.WIDE.U32.X R146, R168, R47, R146, P5 ;  /* 0x0000002fa8927225 */ /* 0x000fc800028e0492 */
[----:B------:R-:W-:Y:S01]  /*a8cc0*/  IMAD.WIDE.U32.X R154, R168, R45, R154, P2 ;  /* 0x0000002da89a7225 */ /* 0x000fe200010e049a */
[----:B------:R-:W-:-:S03]  /*a8cd0*/  IADD3.X R83, P2, PT, RZ, R144, RZ, P0, !PT ;  /* 0x00000090ff537210 */ /* 0x000fc6000075e4ff */
[----:B------:R-:W-:Y:S01]  /*a8ce0*/  IMAD.X R165, RZ, RZ, RZ, P3 ;  /* 0x000000ffffa57224 */ /* 0x000fe200018e06ff */
[----:B------:R-:W-:Y:S01]  /*a8cf0*/  IADD3 R85, P3, PT, R85, R142, RZ ;  /* 0x0000008e55557210 */ /* 0x000fe20007f7e0ff */
[----:B------:R-:W-:Y:S01]  /*a8d00*/  IMAD.WIDE.U32 R150, P5, R82, -0x46010001, R150 ;  /* 0xb9feffff52967825 */ /* 0x000fe200078a0096 */
[----:B------:R-:W-:-:S03]  /*a8d10*/  IADD3.X R83, P1, PT, RZ, R83, RZ, P1, !PT ;  /* 0x00000053ff537210 */ /* 0x000fc60000f3e4ff */
[----:B------:R-:W-:Y:S02]  /*a8d20*/  IMAD.MOV.U32 R164, RZ, RZ, R143 ;  /* 0x000000ffffa47224 */ /* 0x000fe400078e008f */
[----:B------:R-:W-:-:S04]  /*a8d30*/  IMAD.WIDE.U32 R142, R82, -0x5555, RZ ;  /* 0xffffaaab528e7825 */ /* 0x000fc800078e00ff */
[----:B------:R-:W-:Y:S01]  /*a8d40*/  IMAD.WIDE.U32 R152, R82, -0x5555, R80 ;  /* 0xffffaaab52987825 */ /* 0x000fe200078e0050 */
[----:B------:R-:W-:Y:S02]  /*a8d50*/  IADD3 RZ, P4, PT, R80, R142, RZ ;  /* 0x0000008e50ff7210 */ /* 0x000fe40007f9e0ff */
[----:B------:R-:W-:Y:S01]  /*a8d60*/  IADD3.X R142, PT, PT, RZ, RZ, R145, P1, P2 ;  /* 0x000000ffff8e7210 */ /* 0x000fe20000fe4491 */
[----:B------:R-:W-:Y:S01]  /*a8d70*/  IMAD.X R129, RZ, RZ, RZ, P5 ;  /* 0x000000ffff817224 */ /* 0x000fe200028e06ff */
[----:B------:R-:W-:Y:S01]  /*a8d80*/  IADD3 RZ, P5, PT, RZ, R128, RZ ;  /* 0x00000080ffff7210 */ /* 0x000fe20007fbe0ff */
[C---:B------:R-:W-:Y:S01]  /*a8d90*/  IMAD.WIDE.U32.X R148, R168.reuse, R15, R148, P6 ;  /* 0x0000000fa8947225 */ /* 0x040fe200030e0494 */
[----:B------:R-:W-:Y:S02]  /*a8da0*/  IADD3 RZ, P0, PT, RZ, R152, RZ ;  /* 0x00000098ffff7210 */ /* 0x000fe40007f1e0ff */
[----:B------:R-:W-:Y:S01]  /*a8db0*/  IADD3 R152, P6, PT, R83, R128, RZ ;  /* 0x0000008053987210 */ /* 0x000fe20007fde0ff */
[----:B------:R-:W-:Y:S01]  /*a8dc0*/  IMAD.WIDE.U32.X R164, R168, R18, R164, P3 ;  /* 0x00000012a8a47225 */ /* 0x000fe200018e04a4 */
[----:B------:R-:W-:-:S02]  /*a8dd0*/  IADD3.X RZ, P1, PT, RZ, R169, RZ, P5, !PT ;  /* 0x000000a9ffff7210 */ /* 0x000fc40002f3e4ff */
[----:B------:R-:W-:Y:S01]  /*a8de0*/  IADD3 R87, P3, PT, R150, R143, RZ ;  /* 0x0000008f96577210 */ /* 0x000fe20007f7e0ff */
[----:B------:R-:W-:Y:S01]  /*a8df0*/  IMAD.IADD R80, R153, 0x1, R150 ;  /* 0x0000000199507824 */ /* 0x000fe200078e0296 */
[----:B------:R-:W-:Y:S01]  /*a8e00*/  IADD3.X R153, P6, PT, R169, R142, RZ, P6, !PT ;  /* 0x0000008ea9997210 */ /* 0x000fe200037de4ff */
[----:B------:R-:W-:Y:S01]  /*a8e10*/  IMAD.WIDE.U32 R144, R49, -0x4eac0001, RZ ;  /* 0xb153ffff31907825 */ /* 0x000fe200078e00ff */
[----:B------:R-:W-:Y:S02]  /*a8e20*/  IADD3.X R83, P1, PT, RZ, R146, RZ, P1, !PT ;  /* 0x00000092ff537210 */ /* 0x000fe40000f3e4ff */
[----:B------:R-:W-:Y:S01]  /*a8e30*/  IADD3.X RZ, P4, PT, R81, R87, RZ, P4, !PT ;  /* 0x0000005751ff7210 */ /* 0x000fe2000279e4ff */
[----:B------:R-:W-:Y:S01]  /*a8e40*/  IMAD.MOV.U32 R128, RZ, RZ, R151 ;  /* 0x000000ffff807224 */ /* 0x000fe200078e0097 */
[----:B------:R-:W-:Y:S01]  /*a8e50*/  IADD3.X RZ, P0, PT, RZ, R80, RZ, P0, !PT ;  /* 0x00000050ffff7210 */ /* 0x000fe2000071e4ff */
[----:B------:R-:W-:-:S04]  /*a8e60*/  IMAD.WIDE.U32 R144, P5, R82, 0x1eabfffe, R144 ;  /* 0x1eabfffe52907825 */ /* 0x000fc800078a0090 */
[----:B------:R-:W-:Y:S01]  /*a8e70*/  IMAD.WIDE.U32.X R128, R49, -0x46010001, R128, P3 ;  /* 0xb9feffff31807825 */ /* 0x000fe200018e0480 */
[----:B------:R-:W-:-:S03]  /*a8e80*/  IADD3.X R83, P3, PT, RZ, R83, RZ, P6, !PT ;  /* 0x00000053ff537210 */ /* 0x000fc6000377e4ff */
[----:B------:R-:W-:Y:S01]  /*a8e90*/  IMAD.WIDE.U32 R150, R82, -0x4eac0001, RZ ;  /* 0xb153ffff52967825 */ /* 0x000fe200078e00ff */
[----:B------:R-:W-:-:S03]  /*a8ea0*/  IADD3.X R168, PT, PT, RZ, RZ, R147, P3, P1 ;  /* 0x000000ffffa87210 */ /* 0x000fc60001fe2493 */
[----:B------:R-:W-:Y:S01]  /*a8eb0*/  IMAD.WIDE.U32 R142, R49, -0x94f09dc, RZ ;  /* 0xf6b0f624318e7825 */ /* 0x000fe200078e00ff */
[----:B------:R-:W-:Y:S02]  /*a8ec0*/  IADD3 RZ, P2, PT, R140, R150, RZ ;  /* 0x000000968cff7210 */ /* 0x000fe40007f5e0ff */
[----:B------:R-:W-:Y:S01]  /*a8ed0*/  IADD3 R127, P6, PT, R144, R151, RZ ;  /* 0x00000097907f7210 */ /* 0x000fe20007fde0ff */
[----:B------:R-:W-:Y:S01]  /*a8ee0*/  IMAD.X R147, RZ, RZ, RZ, P5 ;  /* 0x000000ffff937224 */ /* 0x000fe200028e06ff */
[----:B------:R-:W-:Y:S01]  /*a8ef0*/  IADD3.X R87, P5, PT, RZ, R128, RZ, P4, !PT ;  /* 0x00000080ff577210 */ /* 0x000fe200027be4ff */
[----:B------:R-:W-:Y:S01]  /*a8f00*/  IMAD.WIDE.U32 R150, R82, -0x4eac0001, R140 ;  /* 0xb153ffff52967825 */ /* 0x000fe200078e008c */
[----:B------:R-:W-:Y:S02]  /*a8f10*/  IADD3.X RZ, P2, PT, R141, R127, RZ, P2, !PT ;  /* 0x0000007f8dff7210 */ /* 0x000fe4000175e4ff */
[----:B------:R-:W-:Y:S01]  /*a8f20*/  IADD3.X R87, P0, PT, RZ, R87, RZ, P0, !PT ;  /* 0x00000057ff577210 */ /* 0x000fe2000071e4ff */
[----:B------:R-:W-:-:S02]  /*a8f30*/  IMAD.MOV.U32 R146, RZ, RZ, R145 ;  /* 0x000000ffff927224 */ /* 0x000fc400078e0091 */
[C---:B------:R-:W-:Y:S01]  /*a8f40*/  IMAD.WIDE.U32 R80, R82.reuse, -0x94f09dc, RZ ;  /* 0xf6b0f62452507825 */ /* 0x040fe200078e00ff */
[----:B------:R-:W-:Y:S02]  /*a8f50*/  IADD3.X R129, PT, PT, RZ, RZ, R129, P0, P5 ;  /* 0x000000ffff817210 */ /* 0x000fe400007ea481 */
[----:B------:R-:W-:Y:S01]  /*a8f60*/  IADD3 R128, P5, PT, R87, R150, RZ ;  /* 0x0000009657807210 */ /* 0x000fe20007fbe0ff */
[----:B------:R-:W-:Y:S01]  /*a8f70*/  IMAD.WIDE.U32 R142, P1, R82, 0x6730d2a0, R142 ;  /* 0x6730d2a0528e7825 */ /* 0x000fe2000782008e */
[----:B------:R-:W-:-:S03]  /*a8f80*/  IADD3 RZ, P3, PT, R152, R80, RZ ;  /* 0x0000005098ff7210 */ /* 0x000fc60007f7e0ff */
[----:B------:R-:W-:Y:S01]  /*a8f90*/  IMAD.IADD R144, R151, 0x1, R144 ;  /* 0x0000000197907824 */ /* 0x000fe200078e0290 */
[----:B------:R-:W-:Y:S01]  /*a8fa0*/  IADD3 R81, P4, PT, R142, R81, RZ ;  /* 0x000000518e517210 */ /* 0x000fe20007f9e0ff */
[----:B------:R-:W-:-:S03]  /*a8fb0*/  IMAD.WIDE.U32.X R146, R49, 0x1eabfffe, R146, P6 ;  /* 0x1eabfffe31927825 */ /* 0x000fc600030e0492 */
[----:B------:R-:W-:Y:S01]  /*a8fc0*/  IADD3.X R129, P6, PT, R144, R129, RZ, P5, !PT ;  /* 0x0000008190817210 */ /* 0x000fe20002fde4ff */
[----:B------:R-:W-:Y:S01]  /*a8fd0*/  IMAD.X R127, RZ, RZ, RZ, P1 ;  /* 0x000000ffff7f7224 */ /* 0x000fe200008e06ff */
[----:B------:R-:W-:Y:S01]  /*a8fe0*/  IADD3.X R87, P2, PT, RZ, R146, RZ, P2, !PT ;  /* 0x00000092ff577210 */ /* 0x000fe2000175e4ff */
[----:B------:R-:W-:Y:S01]  /*a8ff0*/  IMAD.WIDE.U32 R140, R16, R40, RZ ;  /* 0x00000028108c7225 */ /* 0x000fe200078e00ff */
[----:B------:R-:W-:Y:S02]  /*a9000*/  IADD3.X RZ, P0, PT, R153, R81, RZ, P3, !PT ;  /* 0x0000005199ff7210 */ /* 0x000fe40001f1e4ff */
[-C--:B------:R-:W-:Y:S01]  /*a9010*/  IADD3 RZ, P5, PT, RZ, R126.reuse, RZ ;  /* 0x0000007effff7210 */ /* 0x080fe20007fbe0ff */
[----:B------:R-:W-:Y:S01]  /*a9020*/  IMAD.WIDE.U32 R80, R82, -0x94f09dc, R152 ;  /* 0xf6b0f62452507825 */ /* 0x000fe200078e0098 */
[----:B------:R-:W-:Y:S02]  /*a9030*/  IADD3 R144, P3, PT, R83, R126, RZ ;  /* 0x0000007e53907210 */ /* 0x000fe40007f7e0ff */
[----:B------:R-:W-:Y:S01]  /*a9040*/  IADD3.X R87, P6, PT, RZ, R87, RZ, P6, !PT ;  /* 0x00000057ff577210 */ /* 0x000fe200037de4ff */
[----:B------:R-:W-:Y:S01]  /*a9050*/  IMAD.MOV.U32 R126, RZ, RZ, R143 ;  /* 0x000000ffff7e7224 */ /* 0x000fe200078e008f */
[----:B------:R-:W-:Y:S01]  /*a9060*/  IADD3.X RZ, P5, PT, RZ, R167, RZ, P5, !PT ;  /* 0x000000a7ffff7210 */ /* 0x000fe20002fbe4ff */
[----:B------:R-:W-:Y:S01]  /*a9070*/  IMAD.IADD R81, R81, 0x1, R142 ;  /* 0x0000000151517824 */ /* 0x000fe200078e028e */
[----:B------:R-:W-:Y:S01]  /*a9080*/  IADD3 R80, P1, PT, R87, R80, RZ ;  /* 0x0000005057507210 */ /* 0x000fe20007f3e0ff */
[----:B------:R-:W-:Y:S01]  /*a9090*/  IMAD.WIDE.U32 R142, R49, -0xc7aed41, RZ ;  /* 0xf38512bf318e7825 */ /* 0x000fe200078e00ff */
[----:B------:R-:W-:-:S02]  /*a90a0*/  IADD3.X R146, PT, PT, RZ, RZ, R147, P6, P2 ;  /* 0x000000ffff927210 */ /* 0x000fc400037e4493 */
[----:B------:R-:W-:Y:S01]  /*a90b0*/  IADD3.X R145, P3, PT, R167, R168, RZ, P3, !PT ;  /* 0x000000a8a7917210 */ /* 0x000fe20001f7e4ff */
[----:B------:R-:W-:Y:S01]  /*a90c0*/  IMAD.WIDE.U32.X R126, R49, 0x6730d2a0, R126, P4 ;  /* 0x6730d2a0317e7825 */ /* 0x000fe200020e047e */
[----:B------:R-:W-:Y:S02]  /*a90d0*/  IADD3.X R83, P4, PT, RZ, R148, RZ, P5, !PT ;  /* 0x00000094ff537210 */ /* 0x000fe40002f9e4ff */
[----:B------:R-:W-:Y:S01]  /*a90e0*/  IADD3.X R81, P1, PT, R81, R146, RZ, P1, !PT ;  /* 0x0000009251517210 */ /* 0x000fe20000f3e4ff */
[C---:B------:R-:W-:Y:S01]  /*a90f0*/  IMAD.WIDE.U32 R146, R82.reuse, -0xc7aed41, RZ ;  /* 0xf38512bf52927825 */ /* 0x040fe200078e00ff */
[----:B------:R-:W-:Y:S02]  /*a9100*/  IADD3.X R153, P0, PT, RZ, R126, RZ, P0, !PT ;  /* 0x0000007eff997210 */ /* 0x000fe4000071e4ff */
[----:B------:R-:W-:Y:S01]  /*a9110*/  IADD3.X R83, P5, PT, RZ, R83, RZ, P3, !PT ;  /* 0x00000053ff537210 */ /* 0x000fe20001fbe4ff */
[----:B------:R-:W-:Y:S01]  /*a9120*/  IMAD.WIDE.U32 R142, P2, R82, 0x64774b84, R142 ;  /* 0x64774b84528e7825 */ /* 0x000fe2000784008e */
[----:B------:R-:W-:-:S02]  /*a9130*/  IADD3.X R153, P1, PT, RZ, R153, RZ, P1, !PT ;  /* 0x00000099ff997210 */ /* 0x000fc40000f3e4ff */
[----:B------:R-:W-:Y:S01]  /*a9140*/  IADD3.X R149, PT, PT, RZ, RZ, R149, P5, P4 ;  /* 0x000000ffff957210 */ /* 0x000fe20002fe8495 */
[----:B------:R-:W-:Y:S01]  /*a9150*/  IMAD.WIDE.U32 R150, R37, R40, RZ ;  /* 0x0000002825967225 */ /* 0x000fe200078e00ff */
[----:B------:R-:W-:Y:S02]  /*a9160*/  IADD3 R87, P5, PT, R142, R147, RZ ;  /* 0x000000938e577210 */ /* 0x000fe40007fbe0ff */
[----:B------:R-:W-:Y:S01]  /*a9170*/  IADD3 RZ, P4, PT, R144, R146, RZ ;  /* 0x0000009290ff7210 */ /* 0x000fe20007f9e0ff */
[----:B------:R-:W-:Y:S01]  /*a9180*/  IMAD.WIDE.U32 R140, P3, R42, R37, R140 ;  /* 0x000000252a8c7225 */ /* 0x000fe2000786008c */
[----:B------:R-:W-:Y:S02]  /*a9190*/  IADD3.X R146, PT, PT, RZ, RZ, R127, P1, P0 ;  /* 0x000000ffff927210 */ /* 0x000fe40000fe047f */
[----:B------:R-:W-:Y:S01]  /*a91a0*/  IADD3.X RZ, P0, PT, R145, R87, RZ, P4, !PT ;  /* 0x0000005791ff7210 */ /* 0x000fe2000271e4ff */
[----:B------:R-:W-:Y:S01]  /*a91b0*/  IMAD.X R87, RZ, RZ, RZ, P2 ;  /* 0x000000ffff577224 */ /* 0x000fe200010e06ff */
[----:B------:R-:W-:Y:S01]  /*a91c0*/  IADD3 RZ, P2, PT, RZ, R86, RZ ;  /* 0x00000056ffff7210 */ /* 0x000fe20007f5e0ff */
[----:B------:R-:W-:Y:S01]  /*a91d0*/  IMAD.WIDE.U32 R144, R82, -0xc7aed41, R144 ;  /* 0xf38512bf52907825 */ /* 0x000fe200078e0090 */
[----:B------:R-:W-:-:S02]  /*a91e0*/  IADD3 R127, P6, PT, R140, R151, RZ ;  /* 0x000000978c7f7210 */ /* 0x000fc40007fde0ff */
[----:B------:R-:W-:Y:S02]  /*a91f0*/  IADD3 RZ, P1, PT, R128, R150, RZ ;  /* 0x0000009680ff7210 */ /* 0x000fe40007f3e0ff */
[----:B------:R-:W-:Y:S01]  /*a9200*/  IADD3 R126, P4, PT, R83, R86, RZ ;  /* 0x00000056537e7210 */ /* 0x000fe20007f9e0ff */
[----:B------:R-:W-:Y:S01]  /*a9210*/  IMAD.MOV.U32 R86, RZ, RZ, R143 ;  /* 0x000000ffff567224 */ /* 0x000fe200078e008f */
[----:B------:R-:W-:Y:S01]  /*a9220*/  IADD3.X RZ, P2, PT, RZ, R166, RZ, P2, !PT ;  /* 0x000000a6ffff7210 */ /* 0x000fe2000175e4ff */
[----:B------:R-:W-:Y:S01]  /*a9230*/  IMAD.IADD R83, R145, 0x1, R142 ;  /* 0x0000000191537824 */ /* 0x000fe200078e028e */
[----:B------:R-:W-:Y:S01]  /*a9240*/  IADD3.X RZ, P1, PT, R129, R127, RZ, P1, !PT ;  /* 0x0000007f81ff7210 */ /* 0x000fe20000f3e4ff */
[----:B------:R-:W-:Y:S01]  /*a9250*/  IMAD.X R145, RZ, RZ, RZ, P3 ;  /* 0x000000ffff917224 */ /* 0x000fe200018e06ff */
[----:B------:R-:W-:Y:S01]  /*a9260*/  IADD3.X R127, P4, PT, R166, R149, RZ, P4, !PT ;  /* 0x00000095a67f7210 */ /* 0x000fe2000279e4ff */
[----:B------:R-:W-:Y:S01]  /*a9270*/  IMAD.WIDE.U32.X R142, R49, 0x64774b84, R86, P5 ;  /* 0x64774b84318e7825 */ /* 0x000fe200028e0456 */
[----:B------:R-:W-:-:S02]  /*a9280*/  IADD3.X R151, P2, PT, RZ, R154, RZ, P2, !PT ;  /* 0x0000009aff977210 */ /* 0x000fc4000175e4ff */
[----:B------:R-:W-:Y:S01]  /*a9290*/  IADD3 R86, P3, PT, R153, R144, RZ ;  /* 0x0000009099567210 */ /* 0x000fe20007f7e0ff */
[----:B------:R-:W-:Y:S01]  /*a92a0*/  IMAD.WIDE.U32 R128, R40, R37, R128 ;  /* 0x0000002528807225 */ /* 0x000fe200078e0080 */
[----:B------:R-:W-:Y:S02]  /*a92b0*/  IADD3.X R151, P4, PT, RZ, R151, RZ, P4, !PT ;  /* 0x00000097ff977210 */ /* 0x000fe4000279e4ff */
[----:B------:R-:W-:Y:S01]  /*a92c0*/  IADD3.X R87, P3, PT, R83, R146, RZ, P3, !PT ;  /* 0x0000009253577210 */ /* 0x000fe20001f7e4ff */
[----:B------:R-:W-:Y:S01]  /*a92d0*/  IMAD.MOV.U32 R144, RZ, RZ, R141 ;  /* 0x000000ffff907224 */ /* 0x000fe200078e008d */
[----:B------:R-:W-:Y:S01]  /*a92e0*/  IADD3.X R83, P0, PT, RZ, R142, RZ, P0, !PT ;  /* 0x0000008eff537210 */ /* 0x000fe2000071e4ff */
[----:B------:R-:W-:Y:S01]  /*a92f0*/  IMAD.IADD R129, R129, 0x1, R140 ;  /* 0x0000000181817824 */ /* 0x000fe200078e028c */
[----:B------:R-:W-:Y:S01]  /*a9300*/  IADD3.X R166, PT, PT, RZ, RZ, R155, P4, P2 ;  /* 0x000000ffffa67210 */ /* 0x000fe200027e449b */
[----:B------:R-:W-:Y:S01]  /*a9310*/  IMAD.WIDE.U32.X R144, R42, R16, R144, P6 ;  /* 0x000000102a907225 */ /* 0x000fe200030e0490 */
[----:B------:R-:W-:-:S02]  /*a9320*/  IADD3 RZ, P2, PT, RZ, R128, RZ ;  /* 0x00000080ffff7210 */ /* 0x000fc40007f5e0ff */
[----:B------:R-:W-:Y:S01]  /*a9330*/  IADD3.X R155, P3, PT, RZ, R83, RZ, P3, !PT ;  /* 0x00000053ff9b7210 */ /* 0x000fe20001f7e4ff */
[C---:B------:R-:W-:Y:S01]  /*a9340*/  IMAD.WIDE.U32 R148, R49.reuse, 0x434bacd7, RZ ;  /* 0x434bacd731947825 */ /* 0x040fe200078e00ff */
[----:B------:R-:W-:Y:S02]  /*a9350*/  IADD3.X R167, P1, PT, RZ, R144, RZ, P1, !PT ;  /* 0x00000090ffa77210 */ /* 0x000fe40000f3e4ff */
[----:B------:R-:W-:Y:S01]  /*a9360*/  IADD3.X RZ, P6, PT, RZ, R129, RZ, P2, !PT ;  /* 0x00000081ffff7210 */ /* 0x000fe200017de4ff */
[----:B------:R-:W-:Y:S01]  /*a9370*/  IMAD.WIDE.U32 R146, R82, 0x434bacd7, RZ ;  /* 0x434bacd752927825 */ /* 0x000fe200078e00ff */
[----:B------:R-:W-:Y:S02]  /*a9380*/  IADD3.X R83, PT, PT, RZ, RZ, R143, P3, P0 ;  /* 0x000000ffff537210 */ /* 0x000fe40001fe048f */
[----:B------:R-:W-:Y:S01]  /*a9390*/  IADD3.X R167, P6, PT, RZ, R167, RZ, P6, !PT ;  /* 0x000000a7ffa77210 */ /* 0x000fe200037de4ff */
[----:B------:R-:W-:Y:S01]  /*a93a0*/  IMAD.WIDE.U32 R142, R49, 0x397fe69a, RZ ;  /* 0x397fe69a318e7825 */ /* 0x000fe200078e00ff */
[----:B------:R-:W-:-:S02]  /*a93b0*/  IADD3 RZ, P3, PT, RZ, R84, RZ ;  /* 0x00000054ffff7210 */ /* 0x000fc40007f7e0ff */
[----:B------:R-:W-:Y:S01]  /*a93c0*/  IADD3.X R168, PT, PT, RZ, RZ, R145, P6, P1 ;  /* 0x000000ffffa87210 */ /* 0x000fe200037e2491 */
[----:B------:R-:W-:Y:S01]  /*a93d0*/  IMAD.WIDE.U32 R140, P5, R82, 0x4b1ba7b6, R148 ;  /* 0x4b1ba7b6528c7825 */ /* 0x000fe200078a0094 */
[----:B------:R-:W-:Y:S02]  /*a93e0*/  IADD3 RZ, P2, PT, R126, R146, RZ ;  /* 0x000000927eff7210 */ /* 0x000fe40007f5e0ff */
[----:B------:R-:W-:Y:S01]  /*a93f0*/  IADD3 R84, P0, PT, R151, R84, RZ ;  /* 0x0000005497547210 */ /* 0x000fe20007f1e0ff */
[----:B------:R-:W-:Y:S01]  /*a9400*/  IMAD.WIDE.U32 R144, P1, R82, 0x1a0111ea, R142 ;  /* 0x1a0111ea52907825 */ /* 0x000fe2000782008e */
[----:B------:R-:W-:Y:S02]  /*a9410*/  IADD3 R169, P4, PT, R140, R147, RZ ;  /* 0x000000938ca97210 */ /* 0x000fe40007f9e0ff */
[----:B------:R-:W-:Y:S01]  /*a9420*/  IADD3.X RZ, P3, PT, RZ, R85, RZ, P3, !PT ;  /* 0x00000055ffff7210 */ /* 0x000fe20001f7e4ff */
[----:B------:R-:W-:Y:S01]  /*a9430*/  IMAD.WIDE.U32 R148, R82, 0x397fe69a, RZ ;  /* 0x397fe69a52947825 */ /* 0x000fe200078e00ff */
[----:B------:R-:W-:-:S02]  /*a9440*/  IADD3.X R85, P0, PT, R85, R166, RZ, P0, !PT ;  /* 0x000000a655557210 */ /* 0x000fc4000071e4ff */
[----:B------:R-:W-:Y:S01]  /*a9450*/  IADD3.X RZ, P2, PT, R127, R169, RZ, P2, !PT ;  /* 0x000000a97fff7210 */ /* 0x000fe2000175e4ff */
[----:B------:R-:W-:Y:S01]  /*a9460*/  IMAD.X R153, RZ, RZ, RZ, P5 ;  /* 0x000000ffff997224 */ /* 0x000fe200028e06ff */
[----:B------:R-:W-:Y:S01]  /*a9470*/  IADD3 R154, P5, PT, R144, R149, RZ ;  /* 0x00000095909a7210 */ /* 0x000fe20007fbe0ff */
[----:B------:R-:W-:-:S04]  /*a9480*/  IMAD.WIDE.U32 R146, R13, R40, RZ ;  /* 0x000000280d927225 */ /* 0x000fc800078e00ff */
[----:B------:R-:W-:Y:S02]  /*a9490*/  IMAD.X R143, RZ, RZ, RZ, P1 ;  /* 0x000000ffff8f7224 */ /* 0x000fe400008e06ff */
[----:B------:R-:W-:Y:S02]  /*a94a0*/  IMAD.MOV.U32 R152, RZ, RZ, R141 ;  /* 0x000000ffff987224 */ /* 0x000fe400078e008d */
[----:B------:R-:W-:Y:S02]  /*a94b0*/  IMAD.MOV.U32 R142, RZ, RZ, R145 ;  /* 0x000000ffff8e7224 */ /* 0x000fe400078e0091 */
[----:B------:R-:W-:-:S04]  /*a94c0*/  IMAD.WIDE.U32.X R152, R49, 0x4b1ba7b6, R152, P4 ;  /* 0x4b1ba7b631987825 */ /* 0x000fc800020e0498 */
[----:B------:R-:W-:Y:S01]  /*a94d0*/  IMAD.WIDE.U32.X R142, R49, 0x1a0111ea, R142, P5 ;  /* 0x1a0111ea318e7825 */ /* 0x000fe200028e048e */
[----:B------:R-:W-:Y:S02]  /*a94e0*/  IADD3.X R49, P3, PT, RZ, R164, RZ, P3, !PT ;  /* 0x000000a4ff317210 */ /* 0x000fe40001f7e4ff */
[----:B------:R-:W-:Y:S01]  /*a94f0*/  IADD3 RZ, P5, PT, R84, R148, RZ ;  /* 0x0000009454ff7210 */ /* 0x000fe20007fbe0ff */
[----:B------:R-:W-:Y:S01]  /*a9500*/  IMAD.WIDE.U32 R150, R44, R40, RZ ;  /* 0x000000282c967225 */ /* 0x000fe200078e00ff */
[----:B------:R-:W-:Y:S02]  /*a9510*/  IADD3.X R49, P0, PT, RZ, R49, RZ, P0, !PT ;  /* 0x00000031ff317210 */ /* 0x000fe4000071e4ff */
[----:B------:R-:W-:Y:S01]  /*a9520*/  IADD3.X RZ, P5, PT, R85, R154, RZ, P5, !PT ;  /* 0x0000009a55ff7210 */ /* 0x000fe20002fbe4ff */
[----:B------:R-:W-:Y:S01]  /*a9530*/  IMAD.WIDE.U32 R146, P6, R42, R44, R146 ;  /* 0x0000002c2a927225 */ /* 0x000fe200078c0092 */
[----:B------:R-:W-:Y:S02]  /*a9540*/  IADD3 RZ, P1, PT, R80, R150, RZ ;  /* 0x0000009650ff7210 */ /* 0x000fe40007f3e0ff */
[----:B------:R-:W-:Y:S01]  /*a9550*/  IADD3.X R166, PT, PT, RZ, RZ, R165, P0, P3 ;  /* 0x000000ffffa67210 */ /* 0x000fe200007e64a5 */
[----:B------:R-:W-:Y:S01]  /*a9560*/  IMAD.WIDE.U32 R126, R82, 0x434bacd7, R126 ;  /* 0x434bacd7527e7825 */ /* 0x000fe200078e007e */
[----:B------:R-:W-:-:S02]  /*a9570*/  IADD3 R151, P4, PT, R146, R151, RZ ;  /* 0x0000009792977210 */ /* 0x000fc40007f9e0ff */
[----:B------:R-:W-:Y:S01]  /*a9580*/  IADD3.X R145, P3, PT, RZ, R152, RZ, P2, !PT ;  /* 0x00000098ff917210 */ /* 0x000fe2000177e4ff */
[----:B------:R-:W-:Y:S01]  /*a9590*/  IMAD.IADD R148, R127, 0x1, R140 ;  /* 0x000000017f947824 */ /* 0x000fe200078e028c */
[----:B------:R-:W-:Y:S01]  /*a95a0*/  IADD3.X RZ, P1, PT, R81, R151, RZ, P1, !PT ;  /* 0x0000009751ff7210 */ /* 0x000fe20000f3e4ff */
[----:B------:R-:W-:Y:S01]  /*a95b0*/  IMAD.WIDE.U32 R80, R40, R44, R80 ;  /* 0x0000002c28507225 */ /* 0x000fe200078e0050 */
[----:B------:R-:W-:-:S03]  /*a95c0*/  IADD3 R126, P0, PT, R155, R126, RZ ;  /* 0x0000007e9b7e7210 */ /* 0x000fc60007f1e0ff */
[----:B------:R-:W-:Y:S01]  /*a95d0*/  IMAD.X R141, RZ, RZ, RZ, P6 ;  /* 0x000000ffff8d7224 */ /* 0x000fe200030e06ff */
[----:B------:R-:W-:Y:S01]  /*a95e0*/  IADD3.X R127, P0, PT, R148, R83, RZ, P0, !PT ;  /* 0x00000053947f7210 */ /* 0x000fe2000071e4ff */
[----:B------:R-:W-:Y:S01]  /*a95f0*/  IMAD.MOV.U32 R140, RZ, RZ, R147 ;  /* 0x000000ffff8c7224 */ /* 0x000fe200078e0093 */
[----:B------:R-:W-:Y:S01]  /*a9600*/  IADD3 R80, P6, PT, R167, R80, RZ ;  /* 0x00000050a7507210 */ /* 0x000fe20007fde0ff */
[----:B------:R-:W-:Y:S01]  /*a9610*/  IMAD.IADD R147, R81, 0x1, R146 ;  /* 0x0000000151937824 */ /* 0x000fe200078e0292 */
[----:B------:R-:W-:Y:S01]  /*a9620*/  IADD3.X R145, P0, PT, RZ, R145, RZ, P0, !PT ;  /* 0x00000091ff917210 */ /* 0x000fe2000071e4ff */
[----:B------:R-:W-:-:S03]  /*a9630*/  IMAD.WIDE.U32 R148, R47, R40, RZ ;  /* 0x000000282f947225 */ /* 0x000fc600078e00ff */
[----:B------:R-:W-:Y:S01]  /*a9640*/  IADD3.X R81, P2, PT, R147, R168, RZ, P6, !PT ;  /* 0x000000a893517210 */ /* 0x000fe2000375e4ff */
[----:B------:R-:W-:-:S04]  /*a9650*/  IMAD.WIDE.U32.X R150, R42, R13, R140, P4 ;  /* 0x0000000d2a967225 */ /* 0x000fc800020e048c */
[----:B------:R-:W-:Y:S01]  /*a9660*/  IMAD.WIDE.U32 R140, P6, R42, R48, R148 ;  /* 0x000000302a8c7225 */ /* 0x000fe200078c0094 */
[----:B------:R-:W-:Y:S02]  /*a9670*/  IADD3.X R149, PT, PT, RZ, RZ, R153, P0, P3 ;  /* 0x000000ffff957210 */ /* 0x000fe400007e6499 */
[----:B------:R-:W-:Y:S01]  /*a9680*/  IADD3.X R153, P1, PT, RZ, R150, RZ, P1, !PT ;  /* 0x00000096ff997210 */ /* 0x000fe20000f3e4ff */
[----:B------:R-:W-:-:S03]  /*a9690*/  IMAD.WIDE.U32 R82, R82, 0x397fe69a, R84 ;  /* 0x397fe69a52527825 */ /* 0x000fc600078e0054 */
[----:B------:R-:W-:Y:S01]  /*a96a0*/  IADD3.X R153, P2, PT, RZ, R153, RZ, P2, !PT ;  /* 0x00000099ff997210 */ /* 0x000fe2000175e4ff */
[----:B------:R-:W-:Y:S01]  /*a96b0*/  IMAD.WIDE.U32 R146, R48, R40, RZ ;  /* 0x0000002830927225 */ /* 0x000fe200078e00ff */
[----:B------:R-:W-:Y:S02]  /*a96c0*/  IADD3 R84, P3, PT, R145, R82, RZ ;  /* 0x0000005291547210 */ /* 0x000fe40007f7e0ff */
[----:B------:R-:W-:Y:S01]  /*a96d0*/  IADD3.X R150, PT, PT, RZ, RZ, R151, P2, P1 ;  /* 0x000000ffff967210 */ /* 0x000fe200017e2497 */
[----:B------:R-:W-:Y:S01]  /*a96e0*/  IMAD.IADD R144, R83, 0x1, R144 ;  /* 0x0000000153907824 */ /* 0x000fe200078e0290 */
[----:B------:R-:W-:Y:S01]  /*a96f0*/  IADD3 R147, P4, PT, R140, R147, RZ ;  /* 0x000000938c937210 */ /* 0x000fe20007f9e0ff */
[----:B------:R-:W-:Y:S01]  /*a9700*/  IMAD R151, R129, -0x30003, RZ ;  /* 0xfffcfffd81977824 */ /* 0x000fe200078e02ff */
[----:B------:R-:W-:Y:S01]  /*a9710*/  IADD3 RZ, P0, PT, R86, R146, RZ ;  /* 0x0000009256ff7210 */ /* 0x000fe20007f1e0ff */
[----:B------:R-:W-:Y:S01]  /*a9720*/  IMAD.WIDE.U32 R82, R128, -0x30003, RZ ;  /* 0xfffcfffd80527825 */ /* 0x000fe200078e00ff */
[----:B------:R-:W-:-:S02]  /*a9730*/  IADD3.X R85, P3, PT, R144, R149, RZ, P3, !PT ;  /* 0x0000009590557210 */ /* 0x000fc40001f7e4ff */
[----:B------:R-:W-:Y:S01]  /*a9740*/  IADD3.X RZ, P0, PT, R87, R147, RZ, P0, !PT ;  /* 0x0000009357ff7210 */ /* 0x000fe2000071e4ff */
[----:B------:R-:W-:Y:S01]  /*a9750*/  IMAD R151, R128, -0x760c0004, R151 ;  /* 0x89f3fffc80977824 */ /* 0x000fe200078e0297 */
[----:B------:R-:W-:Y:S01]  /*a9760*/  IADD3.X R167, P2, PT, RZ, R142, RZ, P5, !PT ;  /* 0x0000008effa77210 */ /* 0x000fe20002f5e4ff */
[----:B------:R-:W-:-:S03]  /*a9770*/  IMAD.WIDE.U32 R144, R15, R40, RZ ;  /* 0x000000280f907225 */ /* 0x000fc600078e00ff */
[----:B------:R-:W-:Y:S01]  /*a9780*/  IADD3.X R167, P3, PT, RZ, R167, RZ, P3, !PT ;  /* 0x000000a7ffa77210 */ /* 0x000fe20001f7e4ff */
[----:B------:R-:W-:-:S03]  /*a9790*/  IMAD.WIDE.U32 R86, R40, R48, R86 ;  /* 0x0000003028567225 */ /* 0x000fc600078e0056 */
[----:B------:R-:W-:Y:S01]  /*a97a0*/  IADD3.X R168, PT, PT, RZ, RZ, R143, P3, P2 ;  /* 0x000000ffffa87210 */ /* 0x000fe20001fe448f */
[----:B------:R-:W-:Y:S01]  /*a97b0*/  IMAD.IADD R83, R83, 0x1, R151 ;  /* 0x0000000153537824 */ /* 0x000fe200078e0297 */
[----:B------:R-:W-:Y:S01]  /*a97c0*/  IADD3 R86, P5, PT, R153, R86, RZ ;  /* 0x0000005699567210 */ /* 0x000fe20007fbe0ff */
[----:B------:R-:W-:Y:S02]  /*a97d0*/  IMAD.MOV.U32 R148, RZ, RZ, R141 ;  /* 0x000000ffff947224 */ /* 0x000fe400078e008d */
[----:B------:R-:W-:Y:S02]  /*a97e0*/  IMAD.IADD R87, R87, 0x1, R140 ;  /* 0x0000000157577824 */ /* 0x000fe400078e028c */
[----:B------:R-:W-:-:S03]  /*a97f0*/  IMAD.WIDE.U32 R146, R46, R40, RZ ;  /* 0x000000282e927225 */ /* 0x000fc600078e00ff */
[----:B------:R-:W-:Y:S01]  /*a9800*/  IADD3.X R87, P5, PT, R87, R150, RZ, P5, !PT ;  /* 0x0000009657577210 */ /* 0x000fe20002fbe4ff */
[----:B------:R-:W-:Y:S01]  /*a9810*/  IMAD.X R149, RZ, RZ, RZ, P6 ;  /* 0x000000ffff957224 */ /* 0x000fe200030e06ff */
[----:B------:R-:W-:Y:S01]  /*a9820*/  IADD3 RZ, P3, PT, R126, R146, RZ ;  /* 0x000000927eff7210 */ /* 0x000fe20007f7e0ff */
[----:B------:R-:W-:-:S04]  /*a9830*/  IMAD.WIDE.U32 R144, P1, R42, R46, R144 ;  /* 0x0000002e2a907225 */ /* 0x000fc80007820090 */
[----:B------:R-:W-:Y:S01]  /*a9840*/  IMAD.WIDE.U32 R140, R83, -0x5555, RZ ;  /* 0xffffaaab538c7825 */ /* 0x000fe200078e00ff */
[----:B------:R-:W-:-:S03]  /*a9850*/  IADD3 R155, P6, PT, R144, R147, RZ ;  /* 0x00000093909b7210 */ /* 0x000fc60007fde0ff */
[----:B------:R-:W-:Y:S01]  /*a9860*/  IMAD.WIDE.U32.X R142, R42, R47, R148, P4 ;  /* 0x0000002f2a8e7225 */ /* 0x000fe200020e0494 */
[----:B------:R-:W-:-:S03]  /*a9870*/  IADD3.X RZ, P3, PT, R127, R155, RZ, P3, !PT ;  /* 0x0000009b7fff7210 */ /* 0x000fc60001f7e4ff */
[----:B------:R-:W-:Y:S01]  /*a9880*/  IMAD.WIDE.U32 R146, R82, -0x5555, RZ ;  /* 0xffffaaab52927825 */ /* 0x000fe200078e00ff */
[----:B------:R-:W-:-:S03]  /*a9890*/  IADD3.X R153, P0, PT, RZ, R142, RZ, P0, !PT ;  /* 0x0000008eff997210 */ /* 0x000fc6000071e4ff */
[----:B------:R-:W-:Y:S01]  /*a98a0*/  IMAD.WIDE.U32 R140, P4, R82, -0x46010001, R140 ;  /* 0xb9feffff528c7825 */ /* 0x000fe2000788008c */
[----:B------:R-:W-:Y:S02]  /*a98b0*/  IADD3 RZ, P2, PT, R128, R146, RZ ;  /* 0x0000009280ff7210 */ /* 0x000fe40007f5e0ff */
[----:B------:R-:W-:Y:S01]  /*a98c0*/  IADD3.X R153, P5, PT, RZ, R153, RZ, P5, !PT ;  /* 0x00000099ff997210 */ /* 0x000fe20002fbe4ff */
[----:B------:R-:W-:Y:S01]  /*a98d0*/  IMAD.X R149, RZ, RZ, RZ, P1 ;  /* 0x000000ffff957224 */ /* 0x000fe200008e06ff */
[----:B------:R-:W-:Y:S01]  /*a98e0*/  IADD3 R164, P1, PT, R140, R147, RZ ;  /* 0x000000938ca47210 */ /* 0x000fe20007f3e0ff */
[----:B------:R-:W-:Y:S01]  /*a98f0*/  IMAD.WIDE.U32 R146, R45, R40, RZ ;  /* 0x000000282d927225 */ /* 0x000fe200078e00ff */
[----:B------:R-:W-:Y:S02]  /*a9900*/  IADD3.X R170, PT, PT, RZ, RZ, R143, P5, P0 ;  /* 0x000000ffffaa7210 */ /* 0x000fe40002fe048f */
[----:B------:R-:W-:Y:S01]  /*a9910*/  IADD3.X RZ, P2, PT, R129, R164, RZ, P2, !PT ;  /* 0x000000a481ff7210 */ /* 0x000fe2000175e4ff */
[----:B------:R-:W-:-:S04]  /*a9920*/  IMAD.WIDE.U32 R150, R40, R46, R126 ;  /* 0x0000002e28967225 */ /* 0x000fc800078e007e */
[----:B------:R-:W-:Y:S02]  /*a9930*/  IMAD.MOV.U32 R148, RZ, RZ, R145 ;  /* 0x000000ffff947224 */ /* 0x000fe400078e0091 */
[----:B------:R-:W-:-:S04]  /*a9940*/  IMAD.WIDE.U32 R126, R18, R40, RZ ;  /* 0x00000028127e7225 */ /* 0x000fc800078e00ff */
[----:B------:R-:W-:-:S04]  /*a9950*/  IMAD.WIDE.U32 R146, P0, R42, R34, R146 ;  /* 0x000000222a927225 */ /* 0x000fc80007800092 */
[----:B------:R-:W-:-:S04]  /*a9960*/  IMAD.WIDE.U32 R142, R34, R40, RZ ;  /* 0x00000028228e7225 */ /* 0x000fc800078e00ff */
[----:B------:R-:W-:Y:S01]  /*a9970*/  IMAD.IADD R145, R151, 0x1, R144 ;  /* 0x0000000197917824 */ /* 0x000fe200078e0290 */
[----:B------:R-:W-:Y:S01]  /*a9980*/  IADD3 R144, P5, PT, R153, R150, RZ ;  /* 0x0000009699907210 */ /* 0x000fe20007fbe0ff */
[----:B------:R-:W-:Y:S01]  /*a9990*/  IMAD.WIDE.U32.X R148, R42, R15, R148, P6 ;  /* 0x0000000f2a947225 */ /* 0x000fe200030e0494 */
[----:B------:R-:W-:Y:S02]  /*a99a0*/  IADD3 R169, P6, PT, R146, R143, RZ ;  /* 0x0000008f92a97210 */ /* 0x000fe40007fde0ff */
[----:B------:R-:W-:Y:S01]  /*a99b0*/  IADD3.X R145, P5, PT, R145, R170, RZ, P5, !PT ;  /* 0x000000aa91917210 */ /* 0x000fe20002fbe4ff */
[----:B------:R-:W-:Y:S01]  /*a99c0*/  IMAD.X R151, RZ, RZ, RZ, P0 ;  /* 0x000000ffff977224 */ /* 0x000fe200000e06ff */
[----:B------:R-:W-:Y:S01]  /*a99d0*/  IADD3.X R143, P3, PT, RZ, R148, RZ, P3, !PT ;  /* 0x00000094ff8f7210 */ /* 0x000fe20001f7e4ff */
[----:B------:R-:W-:-:S04]  /*a99e0*/  IMAD.WIDE.U32 R154, R82, -0x5555, R128 ;  /* 0xffffaaab529a7825 */ /* 0x000fc800078e0080 */
[----:B------:R-:W-:-:S04]  /*a99f0*/  IMAD.WIDE.U32 R152, R19, R40, RZ ;  /* 0x0000002813987225 */ /* 0x000fc800078e00ff */
[----:B------:R-:W-:-:S04]  /*a9a00*/  IMAD.WIDE.U32 R126, P0, R42, R19, R126 ;  /* 0x000000132a7e7225 */ /* 0x000fc8000780007e */
[----:B------:R-:W-:Y:S02]  /*a9a10*/  IMAD.MOV.U32 R150, RZ, RZ, R147 ;  /* 0x000000ffff967224 */ /* 0x000fe400078e0093 */
[----:B------:R-:W-:Y:S02]  /*a9a20*/  IMAD.IADD R140, R155, 0x1, R140 ;  /* 0x000000019b8c7824 */ /* 0x000fe400078e028c */
[----:B------:R-:W-:Y:S01]  /*a9a30*/  IMAD.X R155, RZ, RZ, RZ, P0 ;  /* 0x000000ffff9b7224 */ /* 0x000fe200000e06ff */
[----:B------:R-:W-:Y:S01]  /*a9a40*/  IADD3 R147, P0, PT, R126, R153, RZ ;  /* 0x000000997e937210 */ /* 0x000fe20007f1e0ff */
[----:B------:R-:W-:Y:S01]  /*a9a50*/  IMAD.WIDE.U32.X R150, R42, R45, R150, P6 ;  /* 0x0000002d2a967225 */ /* 0x000fe200030e0496 */
[----:B------:R-:W-:Y:S02]  /*a9a60*/  IADD3.X R153, P5, PT, RZ, R143, RZ, P5, !PT ;  /* 0x0000008fff997210 */ /* 0x000fe40002fbe4ff */
[----:B------:R-:W-:Y:S01]  /*a9a70*/  IADD3 RZ, P6, PT, RZ, R154, RZ ;  /* 0x0000009affff7210 */ /* 0x000fe20007fde0ff */
[----:B------:R-:W-:-:S03]  /*a9a80*/  IMAD.WIDE.U32 R128, R83, -0x4eac0001, RZ ;  /* 0xb153ffff53807825 */ /* 0x000fc600078e00ff */
[----:B------:R-:W-:Y:S01]  /*a9a90*/  IADD3.X RZ, P6, PT, RZ, R140, RZ, P6, !PT ;  /* 0x0000008cffff7210 */ /* 0x000fe200037de4ff */
[----:B------:R-:W-:Y:S01]  /*a9aa0*/  IMAD.MOV.U32 R154, RZ, RZ, R127 ;  /* 0x000000ffff9a7224 */ /* 0x000fe200078e007f */
[----:B------:R-:W-:Y:S01]  /*a9ab0*/  IADD3.X R127, PT, PT, RZ, RZ, R149, P5, P3 ;  /* 0x000000ffff7f7210 */ /* 0x000fe20002fe6495 */
[----:B------:R-:W-:Y:S02]  /*a9ac0*/  IMAD.X R149, RZ, RZ, RZ, P4 ;  /* 0x000000ffff957224 */ /* 0x000fe400020e06ff */
[----:B------:R-:W-:-:S04]  /*a9ad0*/  IMAD.WIDE.U32 R164, R40, R34, R84 ;  /* 0x0000002228a47225 */ /* 0x000fc800078e0054 */
[----:B------:R-:W-:Y:S02]  /*a9ae0*/  IMAD.MOV.U32 R148, RZ, RZ, R141 ;  /* 0x000000ffff947224 */ /* 0x000fe400078e008d */
[----:B------:R-:W-:Y:S01]  /*a9af0*/  IMAD.WIDE.U32.X R154, R42, R18, R154, P0 ;  /* 0x000000122a9a7225 */ /* 0x000fe200000e049a */
[----:B------:R-:W-:-:S03]  /*a9b00*/  IADD3 RZ, P0, PT, R84, R142, RZ ;  /* 0x0000008e54ff7210 */ /* 0x000fc60007f1e0ff */
[----:B------:R-:W-:Y:S01]  /*a9b10*/  IMAD.WIDE.U32 R142, R82, -0x4eac0001, RZ ;  /* 0xb153ffff528e7825 */ /* 0x000fe200078e00ff */
[----:B------:R-:W-:-:S03]  /*a9b20*/  IADD3.X RZ, P0, PT, R85, R169, RZ, P0, !PT ;  /* 0x000000a955ff7210 */ /* 0x000fc6000071e4ff */
[----:B------:R-:W-:Y:S01]  /*a9b30*/  IMAD.WIDE.U32 R128, P5, R82, 0x1eabfffe, R128 ;  /* 0x1eabfffe52807825 */ /* 0x000fe200078a0080 */
[----:B------:R-:W-:-:S03]  /*a9b40*/  IADD3 RZ, P3, PT, R80, R142, RZ ;  /* 0x0000008e50ff7210 */ /* 0x000fc60007f7e0ff */
[----:B------:R-:W-:Y:S01]  /*a9b50*/  IMAD.IADD R146, R165, 0x1, R146 ;  /* 0x00000001a5927824 */ /* 0x000fe200078e0292 */
[----:B------:R-:W-:Y:S01]  /*a9b60*/  IADD3 R143, P4, PT, R128, R143, RZ ;  /* 0x0000008f808f7210 */ /* 0x000fe20007f9e0ff */
[----:B------:R-:W-:Y:S01]  /*a9b70*/  IMAD.WIDE.U32.X R148, R83, -0x46010001, R148, P1 ;  /* 0xb9feffff53947825 */ /* 0x000fe200008e0494 */
[----:B------:R-:W-:Y:S02]  /*a9b80*/  IADD3 R164, P1, PT, R153, R164, RZ ;  /* 0x000000a499a47210 */ /* 0x000fe40007f3e0ff */
[----:B------:R-:W-:Y:S01]  /*a9b90*/  IADD3.X R153, P0, PT, RZ, R150, RZ, P0, !PT ;  /* 0x00000096ff997210 */ /* 0x000fe2000071e4ff */
[----:B------:R-:W-:Y:S01]  /*a9ba0*/  IMAD.WIDE.U32 R140, R83, -0x94f09dc, RZ ;  /* 0xf6b0f624538c7825 */ /* 0x000fe200078e00ff */
[----:B------:R-:W-:Y:S02]  /*a9bb0*/  IADD3.X R165, P1, PT, R146, R127, RZ, P1, !PT ;  /* 0x0000007f92a57210 */ /* 0x000fe40000f3e4ff */
[----:B------:R-:W-:Y:S01]  /*a9bc0*/  IADD3.X R127, P2, PT, RZ, R148, RZ, P2, !PT ;  /* 0x00000094ff7f7210 */ /* 0x000fe2000175e4ff */
[----:B------:R-:W-:Y:S01]  /*a9bd0*/  IMAD.X R85, RZ, RZ, RZ, P5 ;  /* 0x000000ffff557224 */ /* 0x000fe200028e06ff */
        /* <DEDUP_REMOVED lines=8> */
[C---:B------:R-:W-:Y:S01]  /*a9c60*/  IMAD.WIDE.U32 R80, R82.reuse, -0x94f09dc, RZ ;  /* 0xf6b0f62452507825 */ /* 0x040fe200078e00ff */
[----:B------:R-:W-:Y:S02]  /*a9c70*/  IADD3.X R151, PT, PT, RZ, RZ, R151, P1, P0 ;  /* 0x000000ffff977210 */ /* 0x000fe40000fe0497 */
[-C--:B------:R-:W-:Y:S01]  /*a9c80*/  IADD3 R142, P1, PT, R167, R49.reuse, RZ ;  /* 0x00000031a78e7210 */ /* 0x080fe20007f3e0ff */
[----:B------:R-:W-:Y:S01]  /*a9c90*/  IMAD.WIDE.U32 R140, P6, R82, 0x6730d2a0, R140 ;  /* 0x6730d2a0528c7825 */ /* 0x000fe200078c008c */
[----:B------:R-:W-:-:S02]  /*a9ca0*/  IADD3 RZ, P2, PT, RZ, R49, RZ ;  /* 0x00000031ffff7210 */ /* 0x000fc40007f5e0ff */
[----:B------:R-:W-:Y:S01]  /*a9cb0*/  IADD3 RZ, P0, PT, R86, R80, RZ ;  /* 0x0000005056ff7210 */ /* 0x000fe20007f1e0ff */
[----:B------:R-:W-:Y:S01]  /*a9cc0*/  IMAD.WIDE.U32.X R84, R83, 0x1eabfffe, R84, P4 ;  /* 0x1eabfffe53547825 */ /* 0x000fe200020e0454 */
[----:B------:R-:W-:Y:S02]  /*a9cd0*/  IADD3 R81, P4, PT, R140, R81, RZ ;  /* 0x000000518c517210 */ /* 0x000fe40007f9e0ff */
[----:B------:R-:W-:Y:S01]  /*a9ce0*/  IADD3.X R129, P5, PT, R42, R149, RZ, P5, !PT ;  /* 0x000000952a817210 */ /* 0x000fe20002fbe4ff */
[----:B------:R-:W-:Y:S01]  /*a9cf0*/  IMAD.X R127, RZ, RZ, RZ, P6 ;  /* 0x000000ffff7f7224 */ /* 0x000fe200030e06ff */
[----:B------:R-:W-:Y:S02]  /*a9d00*/  IADD3.X R49, P3, PT, RZ, R84, RZ, P3, !PT ;  /* 0x00000054ff317210 */ /* 0x000fe40001f7e4ff */
[----:B------:R-:W-:Y:S02]  /*a9d10*/  IADD3.X R143, P1, PT, R168, R166, RZ, P1, !PT ;  /* 0x000000a6a88f7210 */ /* 0x000fe40000f3e4ff */
[----:B------:R-:W-:-:S02]  /*a9d20*/  IADD3.X R49, P5, PT, RZ, R49, RZ, P5, !PT ;  /* 0x00000031ff317210 */ /* 0x000fc40002fbe4ff */
[----:B------:R-:W-:Y:S01]  /*a9d30*/  IADD3.X RZ, P0, PT, R87, R81, RZ, P0, !PT ;  /* 0x0000005157ff7210 */ /* 0x000fe2000071e4ff */
[----:B------:R-:W-:Y:S01]  /*a9d40*/  IMAD.WIDE.U32 R80, R40, R19, R142 ;  /* 0x0000001328507225 */ /* 0x000fe200078e008e */
[----:B------:R-:W-:Y:S02]  /*a9d50*/  IADD3.X R149, PT, PT, RZ, RZ, R85, P5, P3 ;  /* 0x000000ffff957210 */ /* 0x000fe40002fe6455 */
[----:B------:R-:W-:Y:S01]  /*a9d60*/  IADD3 RZ, P5, PT, R142, R152, RZ ;  /* 0x000000988eff7210 */ /* 0x000fe20007fbe0ff */
[----:B------:R-:W-:Y:S01]  /*a9d70*/  IMAD.IADD R40, R81, 0x1, R126 ;  /* 0x0000000151287824 */ /* 0x000fe200078e027e */
[----:B------:R-:W-:Y:S01]  /*a9d80*/  IADD3 R80, P6, PT, R153, R80, RZ ;  /* 0x0000005099507210 */ /* 0x000fe20007fde0ff */
[----:B------:R-:W-:Y:S01]  /*a9d90*/  IMAD.WIDE.U32 R84, R82, -0x94f09dc, R86 ;  /* 0xf6b0f62452547825 */ /* 0x000fe200078e0056 */
[----:B------:R-:W-:Y:S02]  /*a9da0*/  IADD3.X RZ, P5, PT, R143, R147, RZ, P5, !PT ;  /* 0x000000938fff7210 */ /* 0x000fe40002fbe4ff */
[----:B------:R-:W-:Y:S01]  /*a9db0*/  IADD3.X R81, P6, PT, R40, R151, RZ, P6, !PT ;  /* 0x0000009728517210 */ /* 0x000fe200037de4ff */
[----:B------:R-:W-:Y:S01]  /*a9dc0*/  IMAD.MOV.U32 R126, RZ, RZ, R141 ;  /* 0x000000ffff7e7224 */ /* 0x000fe200078e008d */
[----:B------:R-:W-:Y:S01]  /*a9dd0*/  IADD3 R84, P3, PT, R49, R84, RZ ;  /* 0x0000005431547210 */ /* 0x000fe20007f7e0ff */
[----:B------:R-:W-:Y:S01]  /*a9de0*/  IMAD.IADD R42, R85, 0x1, R140 ;  /* 0x00000001552a7824 */ /* 0x000fe200078e028c */
[----:B------:R-:W-:Y:S01]  /*a9df0*/  IADD3.X R40, P5, PT, RZ, R154, RZ, P5, !PT ;  /* 0x0000009aff287210 */ /* 0x000fe20002fbe4ff */
[----:B------:R-:W-:Y:S01]  /*a9e00*/  IMAD.WIDE.U32.X R126, R83, 0x6730d2a0, R126, P4 ;  /* 0x6730d2a0537e7825 */ /* 0x000fe200020e047e */
[----:B------:R-:W-:-:S02]  /*a9e10*/  IADD3.X RZ, P2, PT, RZ, R166, RZ, P2, !PT ;  /* 0x000000a6ffff7210 */ /* 0x000fc4000175e4ff */
[----:B------:R-:W-:Y:S01]  /*a9e20*/  IADD3.X R85, P3, PT, R42, R149, RZ, P3, !PT ;  /* 0x000000952a557210 */ /* 0x000fe20001f7e4ff */
[----:B------:R-:W-:Y:S01]  /*a9e30*/  IMAD.WIDE.U32 R86, R83, -0xc7aed41, RZ ;  /* 0xf38512bf53567825 */ /* 0x000fe200078e00ff */
[----:B------:R-:W-:Y:S02]  /*a9e40*/  IADD3.X R169, P0, PT, RZ, R126, RZ, P0, !PT ;  /* 0x0000007effa97210 */ /* 0x000fe4000071e4ff */
[----:B------:R-:W-:Y:S01]  /*a9e50*/  IADD3.X R40, P6, PT, RZ, R40, RZ, P6, !PT ;  /* 0x00000028ff287210 */ /* 0x000fe200037de4ff */
[C---:B------:R-:W-:Y:S01]  /*a9e60*/  IMAD.WIDE.U32 R140, R82.reuse, -0xc7aed41, RZ ;  /* 0xf38512bf528c7825 */ /* 0x040fe200078e00ff */
[----:B------:R-:W-:Y:S02]  /*a9e70*/  IADD3.X R169, P3, PT, RZ, R169, RZ, P3, !PT ;  /* 0x000000a9ffa97210 */ /* 0x000fe40001f7e4ff */
[----:B------:R-:W-:Y:S01]  /*a9e80*/  IADD3.X R142, P2, PT, RZ, RZ, RZ, P2, !PT ;  /* 0x000000ffff8e7210 */ /* 0x000fe2000175e4ff */
[----:B------:R-:W-:Y:S01]  /*a9e90*/  IMAD.WIDE.U32 R86, P4, R82, 0x64774b84, R86 ;  /* 0x64774b8452567825 */ /* 0x000fe20007880056 */
[----:B------:R-:W-:-:S02]  /*a9ea0*/  IADD3.X R42, PT, PT, RZ, RZ, R155, P6, P5 ;  /* 0x000000ffff2a7210 */ /* 0x000fc400037ea49b */
[----:B------:R-:W-:Y:S01]  /*a9eb0*/  IADD3.X R49, P6, PT, RZ, RZ, RZ, P1, !PT ;  /* 0x000000ffff317210 */ /* 0x000fe20000fde4ff */
[C---:B------:R-:W-:Y:S01]  /*a9ec0*/  IMAD.WIDE.U32 R146, R83.reuse, 0x434bacd7, RZ ;  /* 0x434bacd753927825 */ /* 0x040fe200078e00ff */
[----:B------:R-:W-:Y:S02]  /*a9ed0*/  IADD3.X R170, PT, PT, RZ, RZ, R127, P3, P0 ;  /* 0x000000ffffaa7210 */ /* 0x000fe40001fe047f */
[----:B------:R-:W-:Y:S01]  /*a9ee0*/  IADD3 R172, P5, PT, R86, R141, RZ ;  /* 0x0000008d56ac7210 */ /* 0x000fe20007fbe0ff */
[----:B------:R-:W-:Y:S01]  /*a9ef0*/  IMAD.WIDE.U32 R126, R83, 0x397fe69a, RZ ;  /* 0x397fe69a537e7825 */ /* 0x000fe200078e00ff */
[----:B------:R-:W-:Y:S02]  /*a9f00*/  IADD3 RZ, P1, PT, R144, R140, RZ ;  /* 0x0000008c90ff7210 */ /* 0x000fe40007f3e0ff */
[----:B------:R-:W-:Y:S01]  /*a9f10*/  IADD3 R49, P3, PT, R49, R142, RZ ;  /* 0x0000008e31317210 */ /* 0x000fe20007f7e0ff */
[----:B------:R-:W-:Y:S01]  /*a9f20*/  IMAD.X R168, RZ, RZ, RZ, P2 ;  /* 0x000000ffffa87224 */ /* 0x000fe200010e06ff */
[----:B------:R-:W-:Y:S01]  /*a9f30*/  IADD3.X RZ, P1, PT, R145, R172, RZ, P1, !PT ;  /* 0x000000ac91ff7210 */ /* 0x000fe20000f3e4ff */
[----:B------:R-:W-:-:S03]  /*a9f40*/  IMAD.WIDE.U32 R140, R82, 0x434bacd7, RZ ;  /* 0x434bacd7528c7825 */ /* 0x000fc600078e00ff */
[----:B------:R-:W-:Y:S01]  /*a9f50*/  IADD3.X R168, PT, PT, R168, RZ, RZ, P3, P6 ;  /* 0x000000ffa8a87210 */ /* 0x000fe20001fec4ff */
[----:B------:R-:W-:Y:S01]  /*a9f60*/  IMAD.WIDE.U32 R146, P0, R82, 0x4b1ba7b6, R146 ;  /* 0x4b1ba7b652927825 */ /* 0x000fe20007800092 */
[----:B------:R-:W-:-:S03]  /*a9f70*/  IADD3 RZ, P3, PT, R164, R140, RZ ;  /* 0x0000008ca4ff7210 */ /* 0x000fc60007f7e0ff */
[----:B------:R-:W-:-:S04]  /*a9f80*/  IMAD.WIDE.U32 R148, R16, R43, RZ ;  /* 0x0000002b10947225 */ /* 0x000fc800078e00ff */
[----:B------:R-:W-:Y:S01]  /*a9f90*/  IMAD.X R143, RZ, RZ, RZ, P4 ;  /* 0x000000ffff8f7224 */ /* 0x000fe200020e06ff */
[----:B------:R-:W-:Y:S01]  /*a9fa0*/  IADD3 R176, P4, PT, R146, R141, RZ ;  /* 0x0000008d92b07210 */ /* 0x000fe20007f9e0ff */
[----:B------:R-:W-:Y:S02]  /*a9fb0*/  IMAD.MOV.U32 R142, RZ, RZ, R87 ;  /* 0x000000ffff8e7224 */ /* 0x000fe400078e0057 */
[----:B------:R-:W-:Y:S01]  /*a9fc0*/  IMAD.WIDE.U32 R150, R82, 0x397fe69a, RZ ;  /* 0x397fe69a52967825 */ /* 0x000fe200078e00ff */
[----:B------:R-:W-:-:S03]  /*a9fd0*/  IADD3.X RZ, P3, PT, R165, R176, RZ, P3, !PT ;  /* 0x000000b0a5ff7210 */ /* 0x000fc60001f7e4ff */
[----:B------:R-:W-:-:S04]  /*a9fe0*/  IMAD.WIDE.U32 R126, P2, R82, 0x1a0111ea, R126 ;  /* 0x1a0111ea527e7825 */ /* 0x000fc8000784007e */
[----:B------:R-:W-:Y:S01]  /*a9ff0*/  IMAD.WIDE.U32.X R142, R83, 0x64774b84, R142, P5 ;  /* 0x64774b84538e7825 */ /* 0x000fe200028e048e */
[----:B------:R-:W-:-:S03]  /*aa000*/  IADD3 R171, P6, PT, R126, R151, RZ ;  /* 0x000000977eab7210 */ /* 0x000fc60007fde0ff */
[----:B------:R-:W-:Y:S01]  /*aa010*/  IMAD.X R141, RZ, RZ, RZ, P0 ;  /* 0x000000ffff8d7224 */ /* 0x000fe200000e06ff */
[----:B------:R-:W-:Y:S01]  /*aa020*/  IADD3 RZ, P0, PT, R80, R150, RZ ;  /* 0x0000009650ff7210 */ /* 0x000fe20007f1e0ff */
[----:B------:R-:W-:-:S04]  /*aa030*/  IMAD.WIDE.U32 R152, R37, R43, RZ ;  /* 0x0000002b25987225 */ /* 0x000fc800078e00ff */
[----:B------:R-:W-:-:S04]  /*aa040*/  IMAD.WIDE.U32 R148, P5, R38, R37, R148 ;  /* 0x0000002526947225 */ /* 0x000fc800078a0094 */
[----:B------:R-:W-:Y:S02]  /*aa050*/  IMAD.MOV.U32 R140, RZ, RZ, R147 ;  /* 0x000000ffff8c7224 */ /* 0x000fe400078e0093 */
[----:B------:R-:W-:Y:S01]  /*aa060*/  IMAD.X R155, RZ, RZ, RZ, P2 ;  /* 0x000000ffff9b7224 */ /* 0x000fe200010e06ff */
[----:B------:R-:W-:Y:S01]  /*aa070*/  IADD3 RZ, P2, PT, R128, R152, RZ ;  /* 0x0000009880ff7210 */ /* 0x000fe20007f5e0ff */
[----:B------:R-:W-:Y:S01]  /*aa080*/  IMAD.WIDE.U32.X R140, R83, 0x4b1ba7b6, R140, P4 ;  /* 0x4b1ba7b6538c7825 */ /* 0x000fe200020e048c */
[----:B------:R-:W-:-:S03]  /*aa090*/  IADD3 R87, P4, PT, R148, R153, RZ ;  /* 0x0000009994577210 */ /* 0x000fc60007f9e0ff */
[----:B------:R-:W-:Y:S01]  /*aa0a0*/  IMAD.WIDE.U32 R150, R13, R43, RZ ;  /* 0x0000002b0d967225 */ /* 0x000fe200078e00ff */
[----:B------:R-:W-:-:S03]  /*aa0b0*/  IADD3.X RZ, P2, PT, R129, R87, RZ, P2, !PT ;  /* 0x0000005781ff7210 */ /* 0x000fc6000175e4ff */
[----:B------:R-:W-:Y:S02]  /*aa0c0*/  IMAD.MOV.U32 R154, RZ, RZ, R127 ;  /* 0x000000ffff9a7224 */ /* 0x000fe400078e007f */
[----:B------:R-:W-:-:S04]  /*aa0d0*/  IMAD.WIDE.U32 R128, R43, R37, R128 ;  /* 0x000000252b807225 */ /* 0x000fc800078e0080 */
[----:B------:R-:W-:-:S04]  /*aa0e0*/  IMAD.WIDE.U32.X R152, R83, 0x1a0111ea, R154, P6 ;  /* 0x1a0111ea53987825 */ /* 0x000fc800030e049a */
[----:B------:R-:W-:Y:S02]  /*aa0f0*/  IMAD.X R155, RZ, RZ, RZ, P5 ;  /* 0x000000ffff9b7224 */ /* 0x000fe400028e06ff */
[----:B------:R-:W-:-:S04]  /*aa100*/  IMAD.WIDE.U32 R150, P5, R38, R44, R150 ;  /* 0x0000002c26967225 */ /* 0x000fc800078a0096 */
[----:B------:R-:W-:Y:S01]  /*aa110*/  IMAD.MOV.U32 R154, RZ, RZ, R149 ;  /* 0x000000ffff9a7224 */ /* 0x000fe200078e0095 */
[----:B------:R-:W-:Y:S01]  /*aa120*/  IADD3.X R149, P1, PT, RZ, R142, RZ, P1, !PT ;  /* 0x0000008eff957210 */ /* 0x000fe20000f3e4ff */
[----:B------:R-:W-:Y:S02]  /*aa130*/  IMAD.IADD R129, R129, 0x1, R148 ;  /* 0x0000000181817824 */ /* 0x000fe400078e0294 */
[----:B------:R-:W-:-:S04]  /*aa140*/  IMAD.WIDE.U32.X R154, R38, R16, R154, P4 ;  /* 0x00000010269a7225 */ /* 0x000fc800020e049a */
[----:B------:R-:W-:Y:S01]  /*aa150*/  IMAD.X R87, RZ, RZ, RZ, P5 ;  /* 0x000000ffff577224 */ /* 0x000fe200028e06ff */
[----:B------:R-:W-:Y:S01]  /*aa160*/  IADD3 RZ, P5, PT, RZ, R128, RZ ;  /* 0x00000080ffff7210 */ /* 0x000fe20007fbe0ff */
[----:B------:R-:W-:Y:S01]  /*aa170*/  IMAD.WIDE.U32 R166, R44, R43, RZ ;  /* 0x0000002b2ca67225 */ /* 0x000fe200078e00ff */
[----:B------:R-:W-:Y:S02]  /*aa180*/  IADD3.X R83, P2, PT, RZ, R154, RZ, P2, !PT ;  /* 0x0000009aff537210 */ /* 0x000fe4000175e4ff */
[----:B------:R-:W-:Y:S01]  /*aa190*/  IADD3.X RZ, P5, PT, RZ, R129, RZ, P5, !PT ;  /* 0x00000081ffff7210 */ /* 0x000fe20002fbe4ff */
[----:B------:R-:W-:Y:S01]  /*aa1a0*/  IMAD.WIDE.U32 R144, R82, -0xc7aed41, R144 ;  /* 0xf38512bf52907825 */ /* 0x000fe200078e0090 */
[----:B------:R-:W-:Y:S02]  /*aa1b0*/  IADD3 RZ, P4, PT, R84, R166, RZ ;  /* 0x000000a654ff7210 */ /* 0x000fe40007f9e0ff */
[----:B------:R-:W-:Y:S01]  /*aa1c0*/  IADD3.X R83, P5, PT, RZ, R83, RZ, P5, !PT ;  /* 0x00000053ff537210 */ /* 0x000fe20002fbe4ff */
[----:B------:R-:W-:Y:S01]  /*aa1d0*/  IMAD.IADD R145, R145, 0x1, R86 ;  /* 0x0000000191917824 */ /* 0x000fe200078e0256 */
[----:B------:R-:W-:Y:S01]  /*aa1e0*/  IADD3 R167, P6, PT, R150, R167, RZ ;  /* 0x000000a796a77210 */ /* 0x000fe20007fde0ff */
[----:B------:R-:W-:Y:S01]  /*aa1f0*/  IMAD.MOV.U32 R86, RZ, RZ, R151 ;  /* 0x000000ffff567224 */ /* 0x000fe200078e0097 */
[----:B------:R-:W-:Y:S01]  /*aa200*/  IADD3.X R155, PT, PT, RZ, RZ, R155, P5, P2 ;  /* 0x000000ffff9b7210 */ /* 0x000fe20002fe449b */
[----:B------:R-:W-:Y:S01]  /*aa210*/  IMAD.WIDE.U32 R164, R82, 0x434bacd7, R164 ;  /* 0x434bacd752a47825 */ /* 0x000fe200078e00a4 */
[----:B------:R-:W-:-:S02]  /*aa220*/  IADD3.X RZ, P4, PT, R85, R167, RZ, P4, !PT ;  /* 0x000000a755ff7210 */ /* 0x000fc4000279e4ff */
[----:B------:R-:W-:Y:S01]  /*aa230*/  IADD3 R144, P2, PT, R169, R144, RZ ;  /* 0x00000090a9907210 */ /* 0x000fe20007f5e0ff */
[----:B------:R-:W-:Y:S01]  /*aa240*/  IMAD.WIDE.U32 R84, R43, R44, R84 ;  /* 0x0000002c2b547225 */ /* 0x000fe200078e0054 */
[----:B------:R-:W-:Y:S02]  /*aa250*/  IADD3.X RZ, P5, PT, R81, R171, RZ, P0, !PT ;  /* 0x000000ab51ff7210 */ /* 0x000fe400007be4ff */
[----:B------:R-:W-:Y:S01]  /*aa260*/  IADD3.X R145, P2, PT, R145, R170, RZ, P2, !PT ;  /* 0x000000aa91917210 */ /* 0x000fe2000175e4ff */
[----:B------:R-:W-:Y:S01]  /*aa270*/  IMAD.IADD R150, R85, 0x1, R150 ;  /* 0x0000000155967824 */ /* 0x000fe200078e0296 */
[----:B------:R-:W-:Y:S01]  /*aa280*/  IADD3 R84, P0, PT, R83, R84, RZ ;  /* 0x0000005453547210 */ /* 0x000fe20007f1e0ff */
[----:B------:R-:W-:Y:S01]  /*aa290*/  IMAD.WIDE.U32.X R86, R38, R13, R86, P6 ;  /* 0x0000000d26567225 */ /* 0x000fe200030e0456 */
[----:B------:R-:W-:Y:S02]  /*aa2a0*/  IADD3.X R149, P2, PT, RZ, R149, RZ, P2, !PT ;  /* 0x00000095ff957210 */ /* 0x000fe4000175e4ff */
[----:B------:R-:W-:Y:S01]  /*aa2b0*/  IADD3.X R85, P0, PT, R150, R155, RZ, P0, !PT ;  /* 0x0000009b96557210 */ /* 0x000fe2000071e4ff */
[----:B------:R-:W-:Y:S01]  /*aa2c0*/  IMAD.IADD R127, R165, 0x1, R146 ;  /* 0x00000001a57f7824 */ /* 0x000fe200078e0292 */
[----:B------:R-:W-:Y:S01]  /*aa2d0*/  IADD3.X R155, P4, PT, RZ, R86, RZ, P4, !PT ;  /* 0x00000056ff9b7210 */ /* 0x000fe2000279e4ff */
[----:B------:R-:W-:Y:S01]  /*aa2e0*/  IMAD.WIDE.U32 R146, R47, R43, RZ ;  /* 0x0000002b2f927225 */ /* 0x000fe200078e00ff */
[----:B------:R-:W-:-:S02]  /*aa2f0*/  IADD3.X R142, PT, PT, RZ, RZ, R143, P2, P1 ;  /* 0x000000ffff8e7210 */ /* 0x000fc400017e248f */
[----:B------:R-:W-:Y:S01]  /*aa300*/  IADD3 R148, P1, PT, R149, R164, RZ ;  /* 0x000000a495947210 */ /* 0x000fe20007f3e0ff */
[----:B------:R-:W-:Y:S01]  /*aa310*/  IMAD.WIDE.U32 R80, R82, 0x397fe69a, R80 ;  /* 0x397fe69a52507825 */ /* 0x000fe200078e0050 */
[----:B------:R-:W-:Y:S02]  /*aa320*/  IADD3.X R155, P0, PT, RZ, R155, RZ, P0, !PT ;  /* 0x0000009bff9b7210 */ /* 0x000fe4000071e4ff */
[----:B------:R-:W-:Y:S01]  /*aa330*/  IADD3 R40, P2, PT, R40, R49, RZ ;  /* 0x0000003128287210 */ /* 0x000fe20007f5e0ff */
[----:B------:R-:W-:Y:S01]  /*aa340*/  IMAD.WIDE.U32 R82, R48, R43, RZ ;  /* 0x0000002b30527225 */ /* 0x000fe200078e00ff */
[----:B------:R-:W-:Y:S02]  /*aa350*/  IADD3.X R149, P1, PT, R127, R142, RZ, P1, !PT ;  /* 0x0000008e7f957210 */ /* 0x000fe40000f3e4ff */
[----:B------:R-:W-:Y:S01]  /*aa360*/  IADD3.X R49, P3, PT, RZ, R140, RZ, P3, !PT ;  /* 0x0000008cff317210 */ /* 0x000fe20001f7e4ff */
[----:B------:R-:W-:Y:S01]  /*aa370*/  IMAD.WIDE.U32 R146, P6, R38, R48, R146 ;  /* 0x0000003026927225 */ /* 0x000fe200078c0092 */
[----:B------:R-:W-:-:S02]  /*aa380*/  IADD3.X R143, PT, PT, RZ, RZ, R87, P0, P4 ;  /* 0x000000ffff8f7210 */ /* 0x000fc400007e8457 */
[----:B------:R-:W-:Y:S01]  /*aa390*/  IADD3 RZ, P0, PT, R144, R82, RZ ;  /* 0x0000005290ff7210 */ /* 0x000fe20007f1e0ff */
[----:B------:R-:W-:Y:S01]  /*aa3a0*/  IMAD.WIDE.U32 R150, R15, R43, RZ ;  /* 0x0000002b0f967225 */ /* 0x000fe200078e00ff */
[----:B------:R-:W-:Y:S02]  /*aa3b0*/  IADD3 R83, P4, PT, R146, R83, RZ ;  /* 0x0000005392537210 */ /* 0x000fe40007f9e0ff */
[----:B------:R-:W-:Y:S01]  /*aa3c0*/  IADD3.X R49, P1, PT, RZ, R49, RZ, P1, !PT ;  /* 0x00000031ff317210 */ /* 0x000fe20000f3e4ff */
[----:B------:R-:W-:Y:S01]  /*aa3d0*/  IMAD.WIDE.U32 R86, R43, R48, R144 ;  /* 0x000000302b567225 */ /* 0x000fe200078e0090 */
[----:B------:R-:W-:Y:S02]  /*aa3e0*/  IADD3.X RZ, P0, PT, R145, R83, RZ, P0, !PT ;  /* 0x0000005391ff7210 */ /* 0x000fe4000071e4ff */
[----:B------:R-:W-:Y:S01]  /*aa3f0*/  IADD3.X R166, PT, PT, RZ, RZ, R141, P1, P3 ;  /* 0x000000ffffa67210 */ /* 0x000fe20000fe648d */
[----:B------:R-:W-:Y:S01]  /*aa400*/  IMAD.IADD R81, R81, 0x1, R126 ;  /* 0x0000000151517824 */ /* 0x000fe200078e027e */
[----:B------:R-:W-:Y:S01]  /*aa410*/  IADD3 R140, P1, PT, R155, R86, RZ ;  /* 0x000000569b8c7210 */ /* 0x000fe20007f3e0ff */
[----:B------:R-:W-:Y:S01]  /*aa420*/  IMAD.X R127, RZ, RZ, RZ, P6 ;  /* 0x000000ffff7f7224 */ /* 0x000fe200030e06ff */
[----:B------:R-:W-:Y:S01]  /*aa430*/  IADD3.X R42, P2, PT, R42, R168, RZ, P2, !PT ;  /* 0x000000a82a2a7210 */ /* 0x000fe2000175e4ff */
[----:B------:R-:W-:-:S04]  /*aa440*/  IMAD.WIDE.U32 R82, R46, R43, RZ ;  /* 0x0000002b2e527225 */ /* 0x000fc800078e00ff */
[----:B------:R-:W-:-:S04]  /*aa450*/  IMAD.WIDE.U32 R150, P6, R38, R46, R150 ;  /* 0x0000002e26967225 */ /* 0x000fc800078c0096 */
[----:B------:R-:W-:Y:S01]  /*aa460*/  IMAD.MOV.U32 R126, RZ, RZ, R147 ;  /* 0x000000ffff7e7224 */ /* 0x000fe200078e0093 */
[----:B------:R-:W-:Y:S01]  /*aa470*/  IADD3 R155, P3, PT, R150, R83, RZ ;  /* 0x00000053969b7210 */ /* 0x000fe20007f7e0ff */
[----:B------:R-:W-:Y:S02]  /*aa480*/  IMAD.IADD R146, R87, 0x1, R146 ;  /* 0x0000000157927824 */ /* 0x000fe400078e0292 */
[----:B------:R-:W-:-:S03]  /*aa490*/  IMAD.WIDE.U32 R144, R45, R43, RZ ;  /* 0x0000002b2d907225 */ /* 0x000fc600078e00ff */
[----:B------:R-:W-:Y:S01]  /*aa4a0*/  IADD3.X R141, P1, PT, R146, R143, RZ, P1, !PT ;  /* 0x0000008f928d7210 */ /* 0x000fe20000f3e4ff */
[----:B------:R-:W-:Y:S01]  /*aa4b0*/  IMAD.WIDE.U32.X R126, R38, R47, R126, P4 ;  /* 0x0000002f267e7225 */ /* 0x000fe200020e047e */
[----:B------:R-:W-:-:S03]  /*aa4c0*/  IADD3 RZ, P4, PT, R148, R82, RZ ;  /* 0x0000005294ff7210 */ /* 0x000fc60007f9e0ff */
[----:B------:R-:W-:Y:S01]  /*aa4d0*/  IMAD.X R83, RZ, RZ, RZ, P6 ;  /* 0x000000ffff537224 */ /* 0x000fe200030e06ff */
[----:B------:R-:W-:Y:S01]  /*aa4e0*/  IADD3.X RZ, P4, PT, R149, R155, RZ, P4, !PT ;  /* 0x0000009b95ff7210 */ /* 0x000fe2000279e4ff */
[----:B------:R-:W-:-:S04]  /*aa4f0*/  IMAD.WIDE.U32 R146, R18, R43, RZ ;  /* 0x0000002b12927225 */ /* 0x000fc800078e00ff */
[----:B------:R-:W-:-:S04]  /*aa500*/  IMAD.WIDE.U32 R144, P6, R38, R34, R144 ;  /* 0x0000002226907225 */ /* 0x000fc800078c0090 */
[----:B------:R-:W-:-:S04]  /*aa510*/  IMAD.WIDE.U32 R86, R34, R43, RZ ;  /* 0x0000002b22567225 */ /* 0x000fc800078e00ff */
[----:B------:R-:W-:Y:S02]  /*aa520*/  IMAD.MOV.U32 R82, RZ, RZ, R151 ;  /* 0x000000ffff527224 */ /* 0x000fe400078e0097 */
[----:B------:R-:W-:-:S04]  /*aa530*/  IMAD.WIDE.U32 R148, R43, R46, R148 ;  /* 0x0000002e2b947225 */ /* 0x000fc800078e0094 */
[----:B------:R-:W-:Y:S02]  /*aa540*/  IMAD.X R143, RZ, RZ, RZ, P6 ;  /* 0x000000ffff8f7224 */ /* 0x000fe400030e06ff */
[----:B------:R-:W-:Y:S01]  /*aa550*/  IMAD.WIDE.U32.X R82, R38, R15, R82, P3 ;  /* 0x0000000f26527225 */ /* 0x000fe200018e0452 */
[----:B------:R-:W-:-:S03]  /*aa560*/  IADD3 R168, P3, PT, R144, R87, RZ ;  /* 0x0000005790a87210 */ /* 0x000fc60007f7e0ff */
[----:B------:R-:W-:-:S04]  /*aa570*/  IMAD.WIDE.U32 R146, P6, R38, R19, R146 ;  /* 0x0000001326927225 */ /* 0x000fc800078c0092 */
[----:B------:R-:W-:-:S04]  /*aa580*/  IMAD.WIDE.U32 R154, R19, R43, RZ ;  /* 0x0000002b139a7225 */ /* 0x000fc800078e00ff */
[----:B------:R-:W-:Y:S02]  /*aa590*/  IMAD.MOV.U32 R142, RZ, RZ, R145 ;  /* 0x000000ffff8e7224 */ /* 0x000fe400078e0091 */
[----:B------:R-:W-:Y:S01]  /*aa5a0*/  IMAD.IADD R87, R149, 0x1, R150 ;  /* 0x0000000195577824 */ /* 0x000fe200078e0296 */
[----:B------:R-:W-:Y:S01]  /*aa5b0*/  IADD3.X R149, P0, PT, RZ, R126, RZ, P0, !PT ;  /* 0x0000007eff957210 */ /* 0x000fe2000071e4ff */
[----:B------:R-:W-:Y:S01]  /*aa5c0*/  IMAD.X R165, RZ, RZ, RZ, P6 ;  /* 0x000000ffffa57224 */ /* 0x000fe200030e06ff */
[----:B------:R-:W-:Y:S01]  /*aa5d0*/  IADD3 R155, P6, PT, R146, R155, RZ ;  /* 0x0000009b929b7210 */ /* 0x000fe20007fde0ff */
[C---:B------:R-:W-:Y:S01]  /*aa5e0*/  IMAD.WIDE.U32.X R142, R38.reuse, R45, R142, P3 ;  /* 0x0000002d268e7225 */ /* 0x040fe200018e048e */
[----:B------:R-:W-:Y:S02]  /*aa5f0*/  IADD3 R80, P3, PT, R49, R80, RZ ;  /* 0x0000005031507210 */ /* 0x000fe40007f7e0ff */
[----:B------:R-:W-:Y:S01]  /*aa600*/  IADD3.X R149, P1, PT, RZ, R149, RZ, P1, !PT ;  /* 0x00000095ff957210 */ /* 0x000fe20000f3e4ff */
[----:B------:R-:W-:Y:S01]  /*aa610*/  IMAD.MOV.U32 R164, RZ, RZ, R147 ;  /* 0x000000ffffa47224 */ /* 0x000fe200078e0093 */
[----:B------:R-:W-:Y:S01]  /*aa620*/  IADD3.X R81, P3, PT, R81, R166, RZ, P3, !PT ;  /* 0x000000a651517210 */ /* 0x000fe20001f7e4ff */
[----:B------:R-:W-:Y:S01]  /*aa630*/  IMAD R49, R129, -0x30003, RZ ;  /* 0xfffcfffd81317824 */ /* 0x000fe200078e02ff */
[----:B------:R-:W-:Y:S01]  /*aa640*/  IADD3.X R126, PT, PT, RZ, RZ, R127, P1, P0 ;  /* 0x000000ffff7e7210 */ /* 0x000fe20000fe047f */
[----:B------:R-:W-:Y:S01]  /*aa650*/  IMAD.WIDE.U32.X R164, R38, R18, R164, P6 ;  /* 0x0000001226a47225 */ /* 0x000fe200030e04a4 */
[----:B------:R-:W-:-:S02]  /*aa660*/  IADD3 R148, P6, PT, R149, R148, RZ ;  /* 0x0000009495947210 */ /* 0x000fc40007fde0ff */
[----:B------:R-:W-:Y:S01]  /*aa670*/  IADD3.X R147, P5, PT, RZ, R152, RZ, P5, !PT ;  /* 0x00000098ff937210 */ /* 0x000fe20002fbe4ff */
[C---:B------:R-:W-:Y:S01]  /*aa680*/  IMAD.WIDE.U32 R150, R128.reuse, -0x30003, RZ ;  /* 0xfffcfffd80967825 */ /* 0x040fe200078e00ff */
[----:B------:R-:W-:Y:S02]  /*aa690*/  IADD3.X R149, P6, PT, R87, R126, RZ, P6, !PT ;  /* 0x0000007e57957210 */ /* 0x000fe400037de4ff */
[----:B------:R-:W-:Y:S01]  /*aa6a0*/  IADD3.X R145, P0, PT, RZ, R82, RZ, P4, !PT ;  /* 0x00000052ff917210 */ /* 0x000fe2000271e4ff */
[----:B------:R-:W-:Y:S01]  /*aa6b0*/  IMAD R49, R128, -0x760c0004, R49 ;  /* 0x89f3fffc80317824 */ /* 0x000fe200078e0231 */
[----:B------:R-:W-:Y:S01]  /*aa6c0*/  IADD3.X R147, P3, PT, RZ, R147, RZ, P3, !PT ;  /* 0x00000093ff937210 */ /* 0x000fe20001f7e4ff */
[----:B------:R-:W-:Y:S01]  /*aa6d0*/  IMAD.WIDE.U32 R126, R43, R34, R80 ;  /* 0x000000222b7e7225 */ /* 0x000fe200078e0050 */
[----:B------:R-:W-:Y:S02]  /*aa6e0*/  IADD3 RZ, P1, PT, R80, R86, RZ ;  /* 0x0000005650ff7210 */ /* 0x000fe40007f3e0ff */
[----:B------:R-:W-:Y:S01]  /*aa6f0*/  IADD3.X R145, P6, PT, RZ, R145, RZ, P6, !PT ;  /* 0x00000091ff917210 */ /* 0x000fe200037de4ff */
[----:B------:R-:W-:Y:S01]  /*aa700*/  IMAD.IADD R49, R151, 0x1, R49 ;  /* 0x0000000197317824 */ /* 0x000fe200078e0231 */
[----:B------:R-:W-:Y:S01]  /*aa710*/  IADD3.X R153, PT, PT, RZ, RZ, R153, P3, P5 ;  /* 0x000000ffff997210 */ /* 0x000fe20001fea499 */
[----:B------:R-:W-:Y:S01]  /*aa720*/  IMAD.IADD R144, R127, 0x1, R144 ;  /* 0x000000017f907824 */ /* 0x000fe200078e0290 */
[----:B------:R-:W-:Y:S01]  /*aa730*/  IADD3 R80, P3, PT, R145, R126, RZ ;  /* 0x0000007e91507210 */ /* 0x000fe20007f7e0ff */
[----:B------:R-:W-:Y:S01]  /*aa740*/  IMAD.WIDE.U32 R166, R49, -0x5555, RZ ;  /* 0xffffaaab31a67825 */ /* 0x000fe200078e00ff */
[----:B------:R-:W-:-:S02]  /*aa750*/  IADD3.X R127, PT, PT, RZ, RZ, R83, P6, P0 ;  /* 0x000000ffff7f7210 */ /* 0x000fc400037e0453 */
[----:B------:R-:W-:Y:S01]  /*aa760*/  IADD3.X RZ, P1, PT, R81, R168, RZ, P1, !PT ;  /* 0x000000a851ff7210 */ /* 0x000fe20000f3e4ff */
[----:B------:R-:W-:Y:S01]  /*aa770*/  IMAD.WIDE.U32 R86, R150, -0x5555, RZ ;  /* 0xffffaaab96567825 */ /* 0x000fe200078e00ff */
[----:B------:R-:W-:Y:S02]  /*aa780*/  IADD3.X R81, P5, PT, R144, R127, RZ, P3, !PT ;  /* 0x0000007f90517210 */ /* 0x000fe40001fbe4ff */
[----:B------:R-:W-:Y:S01]  /*aa790*/  IADD3.X R151, P1, PT, RZ, R142, RZ, P1, !PT ;  /* 0x0000008eff977210 */ /* 0x000fe20000f3e4ff */
[----:B------:R-:W-:Y:S01]  /*aa7a0*/  IMAD.WIDE.U32 R166, P4, R150, -0x46010001, R166 ;  /* 0xb9feffff96a67825 */ /* 0x000fe200078800a6 */
[----:B------:R-:W-:Y:S02]  /*aa7b0*/  IADD3 RZ, P6, PT, R128, R86, RZ ;  /* 0x0000005680ff7210 */ /* 0x000fe40007fde0ff */
[----:B------:R-:W-:Y:S01]  /*aa7c0*/  IADD3.X R151, P5, PT, RZ, R151, RZ, P5, !PT ;  /* 0x00000097ff977210 */ /* 0x000fe20002fbe4ff */
[----:B------:R-:W-:Y:S01]  /*aa7d0*/  IMAD.WIDE.U32 R82, R49, -0x4eac0001, RZ ;  /* 0xb153ffff31527825 */ /* 0x000fe200078e00ff */
[----:B------:R-:W-:-:S02]  /*aa7e0*/  IADD3 R169, P0, PT, R166, R87, RZ ;  /* 0x00000057a6a97210 */ /* 0x000fc40007f1e0ff */
[----:B------:R-:W-:Y:S01]  /*aa7f0*/  IADD3.X R142, PT, PT, RZ, RZ, R143, P5, P1 ;  /* 0x000000ffff8e7210 */ /* 0x000fe20002fe248f */
[----:B------:R-:W-:Y:S01]  /*aa800*/  IMAD.WIDE.U32 R126, R150, -0x5555, R128 ;  /* 0xffffaaab967e7825 */ /* 0x000fe200078e0080 */
[----:B------:R-:W-:-:S03]  /*aa810*/  IADD3.X RZ, P6, PT, R129, R169, RZ, P6, !PT ;  /* 0x000000a981ff7210 */ /* 0x000fc600037de4ff */
[----:B------:R-:W-:-:S04]  /*aa820*/  IMAD.WIDE.U32 R86, R150, -0x4eac0001, RZ ;  /* 0xb153ffff96567825 */ /* 0x000fc800078e00ff */
[----:B------:R-:W-:Y:S01]  /*aa830*/  IMAD.WIDE.U32 R82, P3, R150, 0x1eabfffe, R82 ;  /* 0x1eabfffe96527825 */ /* 0x000fe20007860052 */
[----:B------:R-:W-:-:S03]  /*aa840*/  IADD3 RZ, P5, PT, R84, R86, RZ ;  /* 0x0000005654ff7210 */ /* 0x000fc60007fbe0ff */
[----:B------:R-:W-:Y:S01]  /*aa850*/  IMAD.X R145, RZ, RZ, RZ, P4 ;  /* 0x000000ffff917224 */ /* 0x000fe200020e06ff */
[----:B------:R-:W-:Y:S01]  /*aa860*/  IADD3 RZ, P4, PT, RZ, R126, RZ ;  /* 0x0000007effff7210 */ /* 0x000fe20007f9e0ff */
[----:B------:R-:W-:Y:S01]  /*aa870*/  IMAD.MOV.U32 R144, RZ, RZ, R167 ;  /* 0x000000ffff907224 */ /* 0x000fe200078e00a7 */
[----:B------:R-:W-:Y:S01]  /*aa880*/  IADD3 R87, P1, PT, R82, R87, RZ ;  /* 0x0000005752577210 */ /* 0x000fe20007f3e0ff */
[----:B------:R-:W-:Y:S02]  /*aa890*/  IMAD.IADD R126, R127, 0x1, R166 ;  /* 0x000000017f7e7824 */ /* 0x000fe400078e02a6 */
[----:B------:R-:W-:Y:S01]  /*aa8a0*/  IMAD.WIDE.U32.X R144, R49, -0x46010001, R144, P0 ;  /* 0xb9feffff31907825 */ /* 0x000fe200000e0490 */
[----:B------:R-:W-:Y:S02]  /*aa8b0*/  IADD3 R86, P0, PT, R147, R40, RZ ;  /* 0x0000002893567210 */ /* 0x000fe40007f1e0ff */
[----:B------:R-:W-:Y:S01]  /*aa8c0*/  IADD3.X RZ, P5, PT, R85, R87, RZ, P5, !PT ;  /* 0x0000005755ff7210 */ /* 0x000fe20002fbe4ff */
[----:B------:R-:W-:Y:S01]  /*aa8d0*/  IMAD.WIDE.U32 R84, R150, -0x4eac0001, R84 ;  /* 0xb153ffff96547825 */ /* 0x000fe200078e0054 */
[----:B------:R-:W-:-:S02]  /*aa8e0*/  IADD3.X RZ, P4, PT, RZ, R126, RZ, P4, !PT ;  /* 0x0000007effff7210 */ /* 0x000fc4000279e4ff */
[----:B------:R-:W-:Y:S01]  /*aa8f0*/  IADD3.X R87, P0, PT, R153, R42, RZ, P0, !PT ;  /* 0x0000002a99577210 */ /* 0x000fe2000071e4ff */
[----:B------:R-:W-:Y:S01]  /*aa900*/  IMAD.X R127, RZ, RZ, RZ, P3 ;  /* 0x000000ffff7f7224 */ /* 0x000fe200018e06ff */
[----:B------:R-:W-:Y:S01]  /*aa910*/  IADD3.X R143, P6, PT, RZ, R144, RZ, P6, !PT ;  /* 0x00000090ff8f7210 */ /* 0x000fe200037de4ff */
[----:B------:R-:W-:Y:S01]  /*aa920*/  IMAD.MOV.U32 R126, RZ, RZ, R83 ;  /* 0x000000ffff7e7224 */ /* 0x000fe200078e0053 */
[----:B------:R-:W-:Y:S01]  /*aa930*/  IADD3 RZ, P3, PT, R86, R154, RZ ;  /* 0x0000009a56ff7210 */ /* 0x000fe20007f7e0ff */
[----:B------:R-:W-:Y:S01]  /*aa940*/  IMAD.WIDE.U32 R128, R43, R19, R86 ;  /* 0x000000132b807225 */ /* 0x000fe200078e0056 */
[----:B------:R-:W-:Y:S02]  /*aa950*/  IADD3.X R143, P4, PT, RZ, R143, RZ, P4, !PT ;  /* 0x0000008fff8f7210 */ /* 0x000fe4000279e4ff */
[----:B------:R-:W-:Y:S01]  /*aa960*/  IADD3.X RZ, P3, PT, R87, R155, RZ, P3, !PT ;  /* 0x0000009b57ff7210 */ /* 0x000fe20001f7e4ff */
[----:B------:R-:W-:Y:S01]  /*aa970*/  IMAD.IADD R147, R129, 0x1, R146 ;  /* 0x0000000181937824 */ /* 0x000fe200078e0292 */
[----:B------:R-:W-:Y:S01]  /*aa980*/  IADD3.X R145, PT, PT, RZ, RZ, R145, P4, P6 ;  /* 0x000000ffff917210 */ /* 0x000fe200027ec491 */
[----:B------:R-:W-:Y:S01]  /*aa990*/  IMAD.IADD R38, R85, 0x1, R82 ;  /* 0x0000000155267824 */ /* 0x000fe200078e0252 */
[----:B------:R-:W-:Y:S01]  /*aa9a0*/  IADD3 R42, P6, PT, R143, R84, RZ ;  /* 0x000000548f2a7210 */ /* 0x000fe20007fde0ff */
[----:B------:R-:W-:Y:S01]  /*aa9b0*/  IMAD.WIDE.U32 R82, R49, -0x94f09dc, RZ ;  /* 0xf6b0f62431527825 */ /* 0x000fe200078e00ff */
[----:B------:R-:W-:-:S02]  /*aa9c0*/  IADD3 R84, P4, PT, R151, R128, RZ ;  /* 0x0000008097547210 */ /* 0x000fc40007f9e0ff */
[----:B------:R-:W-:Y:S01]  /*aa9d0*/  IADD3.X R40, P3, PT, RZ, R164, RZ, P3, !PT ;  /* 0x000000a4ff287210 */ /* 0x000fe20001f7e4ff */
[----:B------:R-:W-:Y:S01]  /*aa9e0*/  IMAD.WIDE.U32.X R126, R49, 0x1eabfffe, R126, P1 ;  /* 0x1eabfffe317e7825 */ /* 0x000fe200008e047e */
[----:B------:R-:W-:Y:S02]  /*aa9f0*/  IADD3.X R85, P4, PT, R147, R142, RZ, P4, !PT ;  /* 0x0000008e93557210 */ /* 0x000fe4000279e4ff */
[----:B------:R-:W-:Y:S01]  /*aaa00*/  IADD3.X R43, P6, PT, R38, R145, RZ, P6, !PT ;  /* 0x00000091262b7210 */ /* 0x000fe200037de4ff */
[C---:B------:R-:W-:Y:S01]  /*aaa10*/  IMAD.WIDE.U32 R86, R150.reuse, -0x94f09dc, RZ ;  /* 0xf6b0f62496567825 */ /* 0x040fe200078e00ff */
[----:B------:R-:W-:Y:S02]  /*aaa20*/  IADD3.X R40, P4, PT, RZ, R40, RZ, P4, !PT ;  /* 0x00000028ff287210 */ /* 0x000fe4000279e4ff */
[----:B------:R-:W-:Y:S01]  /*aaa30*/  IADD3.X R170, P5, PT, RZ, R126, RZ, P5, !PT ;  /* 0x0000007effaa7210 */ /* 0x000fe20002fbe4ff */
[----:B------:R-:W-:Y:S01]  /*aaa40*/  IMAD.WIDE.U32 R82, P1, R150, 0x6730d2a0, R82 ;  /* 0x6730d2a096527825 */ /* 0x000fe20007820052 */
[----:B------:R-:W-:-:S02]  /*aaa50*/  IADD3.X R38, PT, PT, RZ, RZ, R165, P4, P3 ;  /* 0x000000ffff267210 */ /* 0x000fc400027e64a5 */
[----:B------:R-:W-:Y:S01]  /*aaa60*/  IADD3.X R170, P6, PT, RZ, R170, RZ, P6, !PT ;  /* 0x000000aaffaa7210 */ /* 0x000fe200037de4ff */
[C---:B------:R-:W-:Y:S01]  /*aaa70*/  IMAD.WIDE.U32 R166, R49.reuse, -0xc7aed41, RZ ;  /* 0xf38512bf31a67825 */ /* 0x040fe200078e00ff */
[----:B------:R-:W-:Y:S02]  /*aaa80*/  IADD3 R129, P4, PT, R82, R87, RZ ;  /* 0x0000005752817210 */ /* 0x000fe40007f9e0ff */
[----:B------:R-:W-:Y:S01]  /*aaa90*/  IADD3 RZ, P3, PT, R140, R86, RZ ;  /* 0x000000568cff7210 */ /* 0x000fe20007f7e0ff */
[----:B------:R-:W-:Y:S01]  /*aaaa0*/  IMAD.WIDE.U32 R142, R49, 0x434bacd7, RZ ;  /* 0x434bacd7318e7825 */ /* 0x000fe200078e00ff */
[----:B------:R-:W-:Y:S02]  /*aaab0*/  IADD3.X R171, PT, PT, RZ, RZ, R127, P6, P5 ;  /* 0x000000ffffab7210 */ /* 0x000fe400037ea47f */
[----:B------:R-:W-:Y:S01]  /*aaac0*/  IADD3.X RZ, P3, PT, R141, R129, RZ, P3, !PT ;  /* 0x000000818dff7210 */ /* 0x000fe20001f7e4ff */
[----:B------:R-:W-:Y:S02]  /*aaad0*/  IMAD.X R155, RZ, RZ, RZ, P1 ;  /* 0x000000ffff9b7224 */ /* 0x000fe400008e06ff */
[----:B------:R-:W-:-:S02]  /*aaae0*/  IMAD.MOV.U32 R154, RZ, RZ, R83 ;  /* 0x000000ffff9a7224 */ /* 0x000fc400078e0053 */
[----:B------:R-:W-:-:S04]  /*aaaf0*/  IMAD.WIDE.U32 R86, R150, -0xc7aed41, RZ ;  /* 0xf38512bf96567825 */ /* 0x000fc800078e00ff */
[----:B------:R-:W-:Y:S01]  /*aab00*/  IMAD.WIDE.U32 R166, P6, R150, 0x64774b84, R166 ;  /* 0x64774b8496a67825 */ /* 0x000fe200078c00a6 */
[----:B------:R-:W-:-:S03]  /*aab10*/  IADD3 RZ, P1, PT, R148, R86, RZ ;  /* 0x0000005694ff7210 */ /* 0x000fc60007f3e0ff */
[----:B------:R-:W-:Y:S01]  /*aab20*/  IMAD.WIDE.U32 R126, R49, 0x397fe69a, RZ ;  /* 0x397fe69a317e7825 */ /* 0x000fe200078e00ff */
[----:B------:R-:W-:-:S03]  /*aab30*/  IADD3 R169, P5, PT, R166, R87, RZ ;  /* 0x00000057a6a97210 */ /* 0x000fc60007fbe0ff */
[----:B------:R-:W-:Y:S01]  /*aab40*/  IMAD.WIDE.U32.X R154, R49, 0x6730d2a0, R154, P4 ;  /* 0x6730d2a0319a7825 */ /* 0x000fe200020e049a */
[----:B------:R-:W-:-:S03]  /*aab50*/  IADD3.X RZ, P1, PT, R149, R169, RZ, P1, !PT ;  /* 0x000000a995ff7210 */ /* 0x000fc60000f3e4ff */
[----:B------:R-:W-:-:S04]  /*aab60*/  IMAD.WIDE.U32 R144, R150, 0x434bacd7, RZ ;  /* 0x434bacd796907825 */ /* 0x000fc800078e00ff */
[----:B------:R-:W-:-:S04]  /*aab70*/  IMAD.WIDE.U32 R142, P4, R150, 0x4b1ba7b6, R142 ;  /* 0x4b1ba7b6968e7825 */ /* 0x000fc8000788008e */
[----:B------:R-:W-:Y:S02]  /*aab80*/  IMAD.X R165, RZ, RZ, RZ, P6 ;  /* 0x000000ffffa57224 */ /* 0x000fe400030e06ff */
[----:B------:R-:W-:Y:S01]  /*aab90*/  IMAD.X R129, RZ, RZ, RZ, P4 ;  /* 0x000000ffff817224 */ /* 0x000fe200020e06ff */
[----:B------:R-:W-:Y:S01]  /*aaba0*/  IADD3 R151, P4, PT, R142, R145, RZ ;  /* 0x000000918e977210 */ /* 0x000fe20007f9e0ff */
[----:B------:R-:W-:-:S04]  /*aabb0*/  IMAD.WIDE.U32 R126, P6, R150, 0x1a0111ea, R126 ;  /* 0x1a0111ea967e7825 */ /* 0x000fc800078c007e */
[----:B------:R-:W-:-:S04]  /*aabc0*/  IMAD.WIDE.U32 R146, R16, R36, RZ ;  /* 0x0000002410927225 */ /* 0x000fc800078e00ff */
[----:B------:R-:W-:-:S04]  /*aabd0*/  IMAD.WIDE.U32 R86, R150, 0x397fe69a, RZ ;  /* 0x397fe69a96567825 */ /* 0x000fc800078e00ff */
[----:B------:R-:W-:Y:S02]  /*aabe0*/  IMAD.MOV.U32 R164, RZ, RZ, R167 ;  /* 0x000000ffffa47224 */ /* 0x000fe400078e00a7 */
[----:B------:R-:W-:Y:S02]  /*aabf0*/  IMAD.MOV.U32 R128, RZ, RZ, R143 ;  /* 0x000000ffff807224 */ /* 0x000fe400078e008f */
[----:B------:R-:W-:Y:S01]  /*aac00*/  IMAD.WIDE.U32.X R164, R49, 0x64774b84, R164, P5 ;  /* 0x64774b8431a47825 */ /* 0x000fe200028e04a4 */
[----:B------:R-:W-:-:S03]  /*aac10*/  IADD3 R87, P5, PT, R126, R87, RZ ;  /* 0x000000577e577210 */ /* 0x000fc60007fbe0ff */
[----:B------:R-:W-:-:S04]  /*aac20*/  IMAD.WIDE.U32.X R128, R49, 0x4b1ba7b6, R128, P4 ;  /* 0x4b1ba7b631807825 */ /* 0x000fc800020e0480 */
[----:B------:R-:W-:Y:S02]  /*aac30*/  IMAD.X R153, RZ, RZ, RZ, P6 ;  /* 0x000000ffff997224 */ /* 0x000fe400030e06ff */
[----:B------:R-:W-:Y:S02]  /*aac40*/  IMAD.MOV.U32 R152, RZ, RZ, R127 ;  /* 0x000000ffff987224 */ /* 0x000fe400078e007f */
[----:B------:R-:W-:-:S04]  /*aac50*/  IMAD.WIDE.U32 R146, P4, R35, R37, R146 ;  /* 0x0000002523927225 */ /* 0x000fc80007880092 */
[----:B------:R-:W-:-:S04]  /*aac60*/  IMAD.WIDE.U32 R168, R37, R36, RZ ;  /* 0x0000002425a87225 */ /* 0x000fc800078e00ff */
[----:B------:R-:W-:Y:S01]  /*aac70*/  IMAD.WIDE.U32 R148, R150, -0xc7aed41, R148 ;  /* 0xf38512bf96947825 */ /* 0x000fe200078e0094 */
[----:B------:R-:W-:-:S03]  /*aac80*/  IADD3 R169, P6, PT, R146, R169, RZ ;  /* 0x000000a992a97210 */ /* 0x000fc60007fde0ff */
[----:B------:R-:W-:-:S04]  /*aac90*/  IMAD.WIDE.U32 R140, R150, -0x94f09dc, R140 ;  /* 0xf6b0f624968c7825 */ /* 0x000fc800078e008c */
[----:B------:R-:W-:Y:S01]  /*aaca0*/  IMAD.WIDE.U32.X R152, R49, 0x1a0111ea, R152, P5 ;  /* 0x1a0111ea31987825 */ /* 0x000fe200028e0498 */
[----:B------:R-:W-:-:S03]  /*aacb0*/  IADD3 RZ, P5, PT, R42, R168, RZ ;  /* 0x000000a82aff7210 */ /* 0x000fc60007fbe0ff */
[----:B------:R-:W-:Y:S01]  /*aacc0*/  IMAD.IADD R49, R149, 0x1, R166 ;  /* 0x0000000195317824 */ /* 0x000fe200078e02a6 */
[----:B------:R-:W-:Y:S01]  /*aacd0*/  IADD3.X RZ, P5, PT, R43, R169, RZ, P5, !PT ;  /* 0x000000a92bff7210 */ /* 0x000fe20002fbe4ff */
[----:B------:R-:W-:Y:S02]  /*aace0*/  IMAD.IADD R168, R141, 0x1, R82 ;  /* 0x000000018da87824 */ /* 0x000fe400078e0252 */
        /* <DEDUP_REMOVED lines=10> */
[----:B------:R-:W-:Y:S01]  /*aad90*/  IMAD.WIDE.U32 R146, R13, R36, RZ ;  /* 0x000000240d927225 */ /* 0x000fe200078e00ff */
[----:B------:R-:W-:Y:S02]  /*aada0*/  IADD3.X R127, P5, PT, RZ, R42, RZ, P5, !PT ;  /* 0x0000002aff7f7210 */ /* 0x000fe40002fbe4ff */
[----:B------:R-:W-:Y:S01]  /*aadb0*/  IADD3.X RZ, P3, PT, RZ, R83, RZ, P3, !PT ;  /* 0x00000053ffff7210 */ /* 0x000fe20001f7e4ff */
[----:B------:R-:W-:Y:S01]  /*aadc0*/  IMAD.WIDE.U32 R166, R36, R44, R140 ;  /* 0x0000002c24a67225 */ /* 0x000fe200078e008c */
[----:B------:R-:W-:-:S02]  /*aadd0*/  IADD3.X R42, PT, PT, RZ, RZ, R155, P4, P6 ;  /* 0x000000ffff2a7210 */ /* 0x000fc400027ec49b */
[----:B------:R-:W-:Y:S01]  /*aade0*/  IADD3.X R127, P6, PT, RZ, R127, RZ, P3, !PT ;  /* 0x0000007fff7f7210 */ /* 0x000fe20001fde4ff */
[----:B------:R-:W-:Y:S01]  /*aadf0*/  IMAD.WIDE.U32 R146, P4, R35, R44, R146 ;  /* 0x0000002c23927225 */ /* 0x000fe20007880092 */
[----:B------:R-:W-:Y:S02]  /*aae00*/  IADD3 R148, P3, PT, R149, R148, RZ ;  /* 0x0000009495947210 */ /* 0x000fe40007f7e0ff */
[----:B------:R-:W-:Y:S01]  /*aae10*/  IADD3.X R143, PT, PT, RZ, RZ, R43, P6, P5 ;  /* 0x000000ffff8f7210 */ /* 0x000fe200037ea42b */
[----:B------:R-:W-:Y:S01]  /*aae20*/  IMAD.WIDE.U32 R154, R44, R36, RZ ;  /* 0x000000242c9a7225 */ /* 0x000fe200078e00ff */
[----:B------:R-:W-:Y:S02]  /*aae30*/  IADD3.X R149, P5, PT, R49, R42, RZ, P3, !PT ;  /* 0x0000002a31957210 */ /* 0x000fe40001fbe4ff */
[----:B------:R-:W-:Y:S01]  /*aae40*/  IADD3.X R49, P1, PT, RZ, R164, RZ, P1, !PT ;  /* 0x000000a4ff317210 */ /* 0x000fe20000f3e4ff */
[----:B------:R-:W-:Y:S01]  /*aae50*/  IMAD.X R43, RZ, RZ, RZ, P4 ;  /* 0x000000ffff2b7224 */ /* 0x000fe200020e06ff */
[----:B------:R-:W-:Y:S01]  /*aae60*/  IADD3 R155, P6, PT, R146, R155, RZ ;  /* 0x0000009b929b7210 */ /* 0x000fe20007fde0ff */
[----:B------:R-:W-:Y:S01]  /*aae70*/  IMAD.MOV.U32 R42, RZ, RZ, R147 ;  /* 0x000000ffff2a7224 */ /* 0x000fe200078e0093 */
[----:B------:R-:W-:Y:S01]  /*aae80*/  IADD3 RZ, P4, PT, R140, R154, RZ ;  /* 0x0000009a8cff7210 */ /* 0x000fe20007f9e0ff */
[----:B------:R-:W-:Y:S01]  /*aae90*/  IMAD.IADD R146, R167, 0x1, R146 ;  /* 0x00000001a7927824 */ /* 0x000fe200078e0292 */
[----:B------:R-:W-:Y:S01]  /*aaea0*/  IADD3 R166, P3, PT, R127, R166, RZ ;  /* 0x000000a67fa67210 */ /* 0x000fe20007f7e0ff */
[----:B------:R-:W-:Y:S01]  /*aaeb0*/  IMAD.WIDE.U32.X R42, R35, R13, R42, P6 ;  /* 0x0000000d232a7225 */ /* 0x000fe200030e042a */
[----:B------:R-:W-:-:S02]  /*aaec0*/  IADD3.X R127, P5, PT, RZ, R49, RZ, P5, !PT ;  /* 0x00000031ff7f7210 */ /* 0x000fc40002fbe4ff */
[----:B------:R-:W-:Y:S01]  /*aaed0*/  IADD3.X RZ, P4, PT, R141, R155, RZ, P4, !PT ;  /* 0x0000009b8dff7210 */ /* 0x000fe2000279e4ff */
[----:B------:R-:W-:Y:S01]  /*aaee0*/  IMAD.WIDE.U32 R140, R47, R36, RZ ;  /* 0x000000242f8c7225 */ /* 0x000fe200078e00ff */
[----:B------:R-:W-:Y:S02]  /*aaef0*/  IADD3.X R167, P3, PT, R146, R143, RZ, P3, !PT ;  /* 0x0000008f92a77210 */ /* 0x000fe40001f7e4ff */
[----:B------:R-:W-:Y:S01]  /*aaf00*/  IADD3.X R165, PT, PT, RZ, RZ, R165, P5, P1 ;  /* 0x000000ffffa57210 */ /* 0x000fe20002fe24a5 */
[-C--:B------:R-:W-:Y:S01]  /*aaf10*/  IMAD.WIDE.U32 R154, R36, R48.reuse, R148 ;  /* 0x00000030249a7225 */ /* 0x080fe200078e0094 */
[----:B------:R-:W-:Y:S02]  /*aaf20*/  IADD3.X R146, P1, PT, RZ, RZ, RZ, P2, !PT ;  /* 0x000000ffff927210 */ /* 0x000fe4000173e4ff */
[----:B------:R-:W-:Y:S01]  /*aaf30*/  IADD3.X R143, P0, PT, RZ, RZ, RZ, P0, !PT ;  /* 0x000000ffff8f7210 */ /* 0x000fe2000071e4ff */
[----:B------:R-:W-:Y:S01]  /*aaf40*/  IMAD.WIDE.U32 R140, P6, R35, R48, R140 ;  /* 0x00000030238c7225 */ /* 0x000fe200078c008c */
[----:B------:R-:W-:-:S02]  /*aaf50*/  IADD3.X R49, P4, PT, RZ, R42, RZ, P4, !PT ;  /* 0x0000002aff317210 */ /* 0x000fc4000279e4ff */
[----:B------:R-:W-:Y:S01]  /*aaf60*/  IADD3 R143, P5, PT, R143, R146, RZ ;  /* 0x000000928f8f7210 */ /* 0x000fe20007fbe0ff */
[----:B------:R-:W-:Y:S01]  /*aaf70*/  IMAD.WIDE.U32 R146, R48, R36, RZ ;  /* 0x0000002430927225 */ /* 0x000fe200078e00ff */
[----:B------:R-:W-:Y:S02]  /*aaf80*/  IADD3.X R49, P3, PT, RZ, R49, RZ, P3, !PT ;  /* 0x00000031ff317210 */ /* 0x000fe40001f7e4ff */
[----:B------:R-:W-:Y:S01]  /*aaf90*/  IADD3 RZ, P2, PT, R80, R144, RZ ;  /* 0x0000009050ff7210 */ /* 0x000fe20007f5e0ff */
[----:B------:R-:W-:Y:S01]  /*aafa0*/  IMAD.X R145, RZ, RZ, RZ, P6 ;  /* 0x000000ffff917224 */ /* 0x000fe200030e06ff */
[----:B------:R-:W-:Y:S01]  /*aafb0*/  IADD3 R147, P6, PT, R140, R147, RZ ;  /* 0x000000938c937210 */ /* 0x000fe20007fde0ff */
[----:B------:R-:W-:Y:S01]  /*aafc0*/  IMAD.MOV.U32 R144, RZ, RZ, R141 ;  /* 0x000000ffff907224 */ /* 0x000fe200078e008d */
[----:B------:R-:W-:Y:S01]  /*aafd0*/  IADD3.X R43, PT, PT, RZ, RZ, R43, P3, P4 ;  /* 0x000000ffff2b7210 */ /* 0x000fe20001fe842b */
[----:B------:R-:W-:Y:S01]  /*aafe0*/  IMAD.IADD R140, R155, 0x1, R140 ;  /* 0x000000019b8c7824 */ /* 0x000fe200078e028c */
[----:B------:R-:W-:Y:S01]  /*aaff0*/  IADD3 RZ, P3, PT, R148, R146, RZ ;  /* 0x0000009294ff7210 */ /* 0x000fe20007f7e0ff */
[----:B------:R-:W-:Y:S01]  /*ab000*/  IMAD.WIDE.U32.X R144, R35, R47, R144, P6 ;  /* 0x0000002f23907225 */ /* 0x000fe200030e0490 */
[----:B------:R-:W-:-:S02]  /*ab010*/  IADD3 R154, P4, PT, R49, R154, RZ ;  /* 0x0000009a319a7210 */ /* 0x000fc40007f9e0ff */
[----:B------:R-:W-:Y:S02]  /*ab020*/  IADD3.X RZ, P3, PT, R149, R147, RZ, P3, !PT ;  /* 0x0000009395ff7210 */ /* 0x000fe40001f7e4ff */
[----:B------:R-:W-:Y:S01]  /*ab030*/  IADD3.X R155, P6, PT, R140, R43, RZ, P4, !PT ;  /* 0x0000002b8c9b7210 */ /* 0x000fe200027de4ff */
[----:B------:R-:W-:Y:S01]  /*ab040*/  IMAD.WIDE.U32 R140, R15, R36, RZ ;  /* 0x000000240f8c7225 */ /* 0x000fe200078e00ff */
[----:B------:R-:W-:Y:S02]  /*ab050*/  IADD3.X R49, P3, PT, RZ, R144, RZ, P3, !PT ;  /* 0x00000090ff317210 */ /* 0x000fe40001f7e4ff */
[----:B------:R-:W-:Y:S01]  /*ab060*/  IADD3.X RZ, P2, PT, R81, R151, RZ, P2, !PT ;  /* 0x0000009751ff7210 */ /* 0x000fe2000175e4ff */
[----:B------:R-:W-:Y:S01]  /*ab070*/  IMAD.X R144, RZ, RZ, RZ, P1 ;  /* 0x000000ffff907224 */ /* 0x000fe200008e06ff */
[----:B------:R-:W-:Y:S01]  /*ab080*/  IADD3.X R49, P1, PT, RZ, R49, RZ, P6, !PT ;  /* 0x00000031ff317210 */ /* 0x000fe2000373e4ff */
[----:B------:R-:W-:Y:S01]  /*ab090*/  IMAD.WIDE.U32 R80, R150, 0x434bacd7, R80 ;  /* 0x434bacd796507825 */ /* 0x000fe200078e0050 */
[----:B------:R-:W-:-:S02]  /*ab0a0*/  IADD3 RZ, P4, PT, R84, R86, RZ ;  /* 0x0000005654ff7210 */ /* 0x000fc40007f9e0ff */
[----:B------:R-:W-:Y:S01]  /*ab0b0*/  IADD3.X R164, PT, PT, RZ, RZ, R145, P1, P3 ;  /* 0x000000ffffa47210 */ /* 0x000fe20000fe6491 */
[----:B------:R-:W-:Y:S01]  /*ab0c0*/  IMAD.WIDE.U32 R42, R46, R36, RZ ;  /* 0x000000242e2a7225 */ /* 0x000fe200078e00ff */
[----:B------:R-:W-:Y:S02]  /*ab0d0*/  IADD3 R146, P3, PT, R127, R80, RZ ;  /* 0x000000507f927210 */ /* 0x000fe40007f7e0ff */
[----:B------:R-:W-:Y:S01]  /*ab0e0*/  IADD3.X R127, PT, PT, R144, RZ, RZ, P5, P0 ;  /* 0x000000ff907f7210 */ /* 0x000fe20002fe04ff */
[----:B------:R-:W-:Y:S01]  /*ab0f0*/  IMAD.WIDE.U32 R140, P6, R35, R46, R140 ;  /* 0x0000002e238c7225 */ /* 0x000fe200078c008c */
[----:B------:R-:W-:Y:S02]  /*ab100*/  IADD3 RZ, P0, PT, R146, R42, RZ ;  /* 0x0000002a92ff7210 */ /* 0x000fe40007f1e0ff */
[----:B------:R-:W-:Y:S01]  /*ab110*/  IADD3.X RZ, P4, PT, R85, R87, RZ, P4, !PT ;  /* 0x0000005755ff7210 */ /* 0x000fe2000279e4ff */
[----:B------:R-:W-:Y:S01]  /*ab120*/  IMAD.IADD R142, R81, 0x1, R142 ;  /* 0x00000001518e7824 */ /* 0x000fe200078e028e */
[----:B------:R-:W-:Y:S01]  /*ab130*/  IADD3 R81, P5, PT, R140, R43, RZ ;  /* 0x0000002b8c517210 */ /* 0x000fe20007fbe0ff */
[----:B------:R-:W-:Y:S01]  /*ab140*/  IMAD.WIDE.U32 R42, R45, R36, RZ ;  /* 0x000000242d2a7225 */ /* 0x000fe200078e00ff */
[----:B------:R-:W-:-:S02]  /*ab150*/  IADD3 R40, P1, PT, R40, R143, RZ ;  /* 0x0000008f28287210 */ /* 0x000fc40007f3e0ff */
[----:B------:R-:W-:Y:S01]  /*ab160*/  IADD3.X R147, P3, PT, R142, R165, RZ, P3, !PT ;  /* 0x000000a58e937210 */ /* 0x000fe20001f7e4ff */
[----:B------:R-:W-:Y:S02]  /*ab170*/  IMAD.X R87, RZ, RZ, RZ, P6 ;  /* 0x000000ffff577224 */ /* 0x000fe400030e06ff */
[----:B------:R-:W-:Y:S01]  /*ab180*/  IMAD.WIDE.U32 R42, P6, R35, R34, R42 ;  /* 0x00000022232a7225 */ /* 0x000fe200078c002a */
[----:B------:R-:W-:-:S03]  /*ab190*/  IADD3.X RZ, P0, PT, R147, R81, RZ, P0, !PT ;  /* 0x0000005193ff7210 */ /* 0x000fc6000071e4ff */
[----:B------:R-:W-:-:S04]  /*ab1a0*/  IMAD.WIDE.U32 R80, R34, R36, RZ ;  /* 0x0000002422507225 */ /* 0x000fc800078e00ff */
[----:B------:R-:W-:-:S04]  /*ab1b0*/  IMAD.WIDE.U32 R142, R18, R36, RZ ;  /* 0x00000024128e7225 */ /* 0x000fc800078e00ff */
[----:B------:R-:W-:Y:S02]  /*ab1c0*/  IMAD.MOV.U32 R86, RZ, RZ, R141 ;  /* 0x000000ffff567224 */ /* 0x000fe400078e008d */
[----:B------:R-:W-:-:S04]  /*ab1d0*/  IMAD.WIDE.U32 R146, R36, R46, R146 ;  /* 0x0000002e24927225 */ /* 0x000fc800078e0092 */
[----:B------:R-:W-:Y:S01]  /*ab1e0*/  IMAD.WIDE.U32.X R86, R35, R15, R86, P5 ;  /* 0x0000000f23567225 */ /* 0x000fe200028e0456 */
[----:B------:R-:W-:-:S03]  /*ab1f0*/  IADD3 R81, P5, PT, R42, R81, RZ ;  /* 0x000000512a517210 */ /* 0x000fc60007fbe0ff */
[----:B------:R-:W-:Y:S02]  /*ab200*/  IMAD.X R145, RZ, RZ, RZ, P6 ;  /* 0x000000ffff917224 */ /* 0x000fe400030e06ff */
[----:B------:R-:W-:Y:S02]  /*ab210*/  IMAD.IADD R147, R147, 0x1, R140 ;  /* 0x0000000193937824 */ /* 0x000fe400078e028c */
[----:B------:R-:W-:-:S04]  /*ab220*/  IMAD.WIDE.U32 R140, P6, R35, R19, R142 ;  /* 0x00000013238c7225 */ /* 0x000fc800078c008e */
[----:B------:R-:W-:Y:S02]  /*ab230*/  IMAD.MOV.U32 R144, RZ, RZ, R43 ;  /* 0x000000ffff907224 */ /* 0x000fe400078e002b */
[----:B------:R-:W-:-:S04]  /*ab240*/  IMAD.WIDE.U32 R142, R19, R36, RZ ;  /* 0x00000024138e7225 */ /* 0x000fc800078e00ff */
[----:B------:R-:W-:Y:S01]  /*ab250*/  IMAD.WIDE.U32.X R144, R35, R45, R144, P5 ;  /* 0x0000002d23907225 */ /* 0x000fe200028e0490 */
[----:B------:R-:W-:-:S03]  /*ab260*/  IADD3 R146, P5, PT, R49, R146, RZ ;  /* 0x0000009231927210 */ /* 0x000fc60007fbe0ff */
[----:B------:R-:W-:Y:S01]  /*ab270*/  IMAD R43, R83, -0x30003, RZ ;  /* 0xfffcfffd532b7824 */ /* 0x000fe200078e02ff */
[----:B------:R-:W-:Y:S01]  /*ab280*/  IADD3.X R147, P5, PT, R147, R164, RZ, P5, !PT ;  /* 0x000000a493937210 */ /* 0x000fe20002fbe4ff */
[----:B------:R-:W-:Y:S01]  /*ab290*/  IMAD.X R149, RZ, RZ, RZ, P6 ;  /* 0x000000ffff957224 */ /* 0x000fe200030e06ff */
[----:B------:R-:W-:Y:S01]  /*ab2a0*/  IADD3 R49, P6, PT, R140, R143, RZ ;  /* 0x0000008f8c317210 */ /* 0x000fe20007fde0ff */
[----:B------:R-:W-:Y:S01]  /*ab2b0*/  IMAD.WIDE.U32 R84, R150, 0x397fe69a, R84 ;  /* 0x397fe69a96547825 */ /* 0x000fe200078e0054 */
[----:B------:R-:W-:-:S03]  /*ab2c0*/  IADD3.X R143, P2, PT, RZ, R128, RZ, P2, !PT ;  /* 0x00000080ff8f7210 */ /* 0x000fc6000175e4ff */
[----:B------:R-:W-:Y:S01]  /*ab2d0*/  IMAD.MOV.U32 R148, RZ, RZ, R141 ;  /* 0x000000ffff947224 */ /* 0x000fe200078e008d */
[----:B------:R-:W-:Y:S01]  /*ab2e0*/  IADD3.X R143, P3, PT, RZ, R143, RZ, P3, !PT ;  /* 0x0000008fff8f7210 */ /* 0x000fe20001f7e4ff */
[----:B------:R-:W-:Y:S01]  /*ab2f0*/  IMAD.WIDE.U32 R150, R82, -0x30003, RZ ;  /* 0xfffcfffd52967825 */ /* 0x000fe200078e00ff */
[----:B------:R-:W-:-:S03]  /*ab300*/  IADD3.X R141, P1, PT, R38, R127, RZ, P1, !PT ;  /* 0x0000007f268d7210 */ /* 0x000fc60000f3e4ff */
[----:B------:R-:W-:Y:S02]  /*ab310*/  IMAD R43, R82, -0x760c0004, R43 ;  /* 0x89f3fffc522b7824 */ /* 0x000fe400078e022b */
[----:B------:R-:W-:-:S04]  /*ab320*/  IMAD.WIDE.U32.X R148, R35, R18, R148, P6 ;  /* 0x0000001223947225 */ /* 0x000fc800030e0494 */
[----:B------:R-:W-:Y:S02]  /*ab330*/  IMAD.IADD R35, R151, 0x1, R43 ;  /* 0x0000000197237824 */ /* 0x000fe400078e022b */
[----:B------:R-:W-:Y:S01]  /*ab340*/  IMAD.IADD R43, R85, 0x1, R126 ;  /* 0x00000001552b7824 */ /* 0x000fe200078e027e */
[----:B------:R-:W-:Y:S01]  /*ab350*/  IADD3 R126, P6, PT, R143, R84, RZ ;  /* 0x000000548f7e7210 */ /* 0x000fe20007fde0ff */
[----:B------:R-:W-:Y:S01]  /*ab360*/  IMAD.WIDE.U32 R84, R35, -0x5555, RZ ;  /* 0xffffaaab23547825 */ /* 0x000fe200078e00ff */
[----:B------:R-:W-:Y:S02]  /*ab370*/  IADD3.X R143, P0, PT, RZ, R86, RZ, P0, !PT ;  /* 0x00000056ff8f7210 */ /* 0x000fe4000071e4ff */
[----:B------:R-:W-:Y:S01]  /*ab380*/  IADD3.X R86, PT, PT, RZ, RZ, R129, P3, P2 ;  /* 0x000000ffff567210 */ /* 0x000fe20001fe4481 */
[C---:B------:R-:W-:Y:S01]  /*ab390*/  IMAD.WIDE.U32 R128, R150.reuse, -0x5555, RZ ;  /* 0xffffaaab96807825 */ /* 0x040fe200078e00ff */
[----:B------:R-:W-:Y:S02]  /*ab3a0*/  IADD3.X R143, P3, PT, RZ, R143, RZ, P5, !PT ;  /* 0x0000008fff8f7210 */ /* 0x000fe40002f7e4ff */
[----:B------:R-:W-:Y:S01]  /*ab3b0*/  IADD3.X R127, P6, PT, R43, R86, RZ, P6, !PT ;  /* 0x000000562b7f7210 */ /* 0x000fe200037de4ff */
[----:B------:R-:W-:Y:S01]  /*ab3c0*/  IMAD.WIDE.U32 R84, P2, R150, -0x46010001, R84 ;  /* 0xb9feffff96547825 */ /* 0x000fe20007840054 */
[----:B------:R-:W-:-:S02]  /*ab3d0*/  IADD3.X R38, PT, PT, RZ, RZ, R87, P3, P0 ;  /* 0x000000ffff267210 */ /* 0x000fc40001fe0457 */
[----:B------:R-:W-:Y:S01]  /*ab3e0*/  IADD3 RZ, P3, PT, R82, R128, RZ ;  /* 0x0000008052ff7210 */ /* 0x000fe20007f7e0ff */
[----:B------:R-:W-:Y:S01]  /*ab3f0*/  IMAD.WIDE.U32 R86, R150, -0x5555, R82 ;  /* 0xffffaaab96567825 */ /* 0x000fe200078e0052 */
[----:B------:R-:W-:-:S03]  /*ab400*/  IADD3 R82, P5, PT, R84, R129, RZ ;  /* 0x0000008154527210 */ /* 0x000fc60007fbe0ff */
[----:B------:R-:W-:Y:S01]  /*ab410*/  IMAD.X R129, RZ, RZ, RZ, P2 ;  /* 0x000000ffff817224 */ /* 0x000fe200010e06ff */
[----:B------:R-:W-:Y:S01]  /*ab420*/  IADD3 RZ, P2, PT, R126, R80, RZ ;  /* 0x000000507eff7210 */ /* 0x000fe20007f5e0ff */
[----:B------:R-:W-:Y:S01]  /*ab430*/  IMAD.WIDE.U32 R164, R36, R34, R126 ;  /* 0x0000002224a47225 */ /* 0x000fe200078e007e */
[----:B------:R-:W-:Y:S02]  /*ab440*/  IADD3 RZ, P0, PT, RZ, R86, RZ ;  /* 0x00000056ffff7210 */ /* 0x000fe40007f1e0ff */
[----:B------:R-:W-:Y:S01]  /*ab450*/  IADD3.X RZ, P2, PT, R127, R81, RZ, P2, !PT ;  /* 0x000000517fff7210 */ /* 0x000fe2000175e4ff */
[----:B------:R-:W-:Y:S01]  /*ab460*/  IMAD.MOV.U32 R128, RZ, RZ, R85 ;  /* 0x000000ffff807224 */ /* 0x000fe200078e0055 */
[----:B------:R-:W-:Y:S01]  /*ab470*/  IADD3.X RZ, P3, PT, R83, R82, RZ, P3, !PT ;  /* 0x0000005253ff7210 */ /* 0x000fe20001f7e4ff */
[----:B------:R-:W-:Y:S02]  /*ab480*/  IMAD.IADD R43, R165, 0x1, R42 ;  /* 0x00000001a52b7824 */ /* 0x000fe400078e022a */
[----:B------:R-:W-:Y:S01]  /*ab490*/  IMAD.WIDE.U32.X R128, R35, -0x46010001, R128, P5 ;  /* 0xb9feffff23807825 */ /* 0x000fe200028e0480 */
[----:B------:R-:W-:-:S02]  /*ab4a0*/  IADD3 R42, P5, PT, R143, R164, RZ ;  /* 0x000000a48f2a7210 */ /* 0x000fc40007fbe0ff */
[----:B------:R-:W-:Y:S01]  /*ab4b0*/  IADD3.X R143, P4, PT, RZ, R152, RZ, P4, !PT ;  /* 0x00000098ff8f7210 */ /* 0x000fe2000279e4ff */
[----:B------:R-:W-:Y:S01]  /*ab4c0*/  IMAD.IADD R86, R87, 0x1, R84 ;  /* 0x0000000157567824 */ /* 0x000fe200078e0254 */
[----:B------:R-:W-:Y:S01]  /*ab4d0*/  IADD3.X R43, P5, PT, R43, R38, RZ, P5, !PT ;  /* 0x000000262b2b7210 */ /* 0x000fe20002fbe4ff */
[----:B------:R-:W-:Y:S01]  /*ab4e0*/  IMAD.WIDE.U32 R80, R35, -0x4eac0001, RZ ;  /* 0xb153ffff23507825 */ /* 0x000fe200078e00ff */
[----:B------:R-:W-:Y:S02]  /*ab4f0*/  IADD3.X R143, P6, PT, RZ, R143, RZ, P6, !PT ;  /* 0x0000008fff8f7210 */ /* 0x000fe400037de4ff */
[----:B------:R-:W-:Y:S01]  /*ab500*/  IADD3.X R38, P2, PT, RZ, R144, RZ, P2, !PT ;  /* 0x00000090ff267210 */ /* 0x000fe2000175e4ff */
[C---:B------:R-:W-:Y:S01]  /*ab510*/  IMAD.WIDE.U32 R82, R150.reuse, -0x4eac0001, RZ ;  /* 0xb153ffff96527825 */ /* 0x040fe200078e00ff */
[----:B------:R-:W-:Y:S02]  /*ab520*/  IADD3.X RZ, P0, PT, RZ, R86, RZ, P0, !PT ;  /* 0x00000056ffff7210 */ /* 0x000fe4000071e4ff */
[----:B------:R-:W-:Y:S01]  /*ab530*/  IADD3.X R144, PT, PT, RZ, RZ, R153, P6, P4 ;  /* 0x000000ffff907210 */ /* 0x000fe200037e8499 */
[----:B------:R-:W-:Y:S01]  /*ab540*/  IMAD.WIDE.U32 R80, P4, R150, 0x1eabfffe, R80 ;  /* 0x1eabfffe96507825 */ /* 0x000fe20007880050 */
[----:B------:R-:W-:-:S02]  /*ab550*/  IADD3.X R38, P5, PT, RZ, R38, RZ, P5, !PT ;  /* 0x00000026ff267210 */ /* 0x000fc40002fbe4ff */
[----:B------:R-:W-:Y:S01]  /*ab560*/  IADD3.X R84, P3, PT, RZ, R128, RZ, P3, !PT ;  /* 0x00000080ff547210 */ /* 0x000fe20001f7e4ff */
[----:B------:R-:W-:Y:S01]  /*ab570*/  IMAD.WIDE.U32 R86, R35, -0x94f09dc, RZ ;  /* 0xf6b0f62423567825 */ /* 0x000fe200078e00ff */
[----:B------:R-:W-:Y:S02]  /*ab580*/  IADD3.X R151, PT, PT, RZ, RZ, R145, P5, P2 ;  /* 0x000000ffff977210 */ /* 0x000fe40002fe4491 */
[----:B------:R-:W-:Y:S01]  /*ab590*/  IADD3.X R145, P5, PT, RZ, R84, RZ, P0, !PT ;  /* 0x00000054ff917210 */ /* 0x000fe200007be4ff */
[----:B------:R-:W-:Y:S01]  /*ab5a0*/  IMAD.WIDE.U32 R84, R150, -0x4eac0001, R166 ;  /* 0xb153ffff96547825 */ /* 0x000fe200078e00a6 */
[----:B------:R-:W-:Y:S02]  /*ab5b0*/  IADD3 RZ, P2, PT, R166, R82, RZ ;  /* 0x00000052a6ff7210 */ /* 0x000fe40007f5e0ff */
[----:B------:R-:W-:Y:S01]  /*ab5c0*/  IADD3 R153, P0, PT, R80, R83, RZ ;  /* 0x0000005350997210 */ /* 0x000fe20007f1e0ff */
[----:B------:R-:W-:Y:S01]  /*ab5d0*/  IMAD.WIDE.U32 R82, R150, -0x94f09dc, RZ ;  /* 0xf6b0f62496527825 */ /* 0x000fe200078e00ff */
[----:B------:R-:W-:-:S02]  /*ab5e0*/  IADD3.X R128, PT, PT, RZ, RZ, R129, P5, P3 ;  /* 0x000000ffff807210 */ /* 0x000fc40002fe6481 */
[----:B------:R-:W-:Y:S01]  /*ab5f0*/  IADD3.X RZ, P2, PT, R167, R153, RZ, P2, !PT ;  /* 0x00000099a7ff7210 */ /* 0x000fe2000175e4ff */
[----:B------:R-:W-:Y:S01]  /*ab600*/  IMAD.WIDE.U32 R86, P6, R150, 0x6730d2a0, R86 ;  /* 0x6730d2a096567825 */ /* 0x000fe200078c0056 */
[----:B------:R-:W-:-:S03]  /*ab610*/  IADD3 RZ, P5, PT, R154, R82, RZ ;  /* 0x000000529aff7210 */ /* 0x000fc60007fbe0ff */
[----:B------:R-:W-:Y:S01]  /*ab620*/  IMAD.X R127, RZ, RZ, RZ, P4 ;  /* 0x000000ffff7f7224 */ /* 0x000fe200020e06ff */
[----:B------:R-:W-:Y:S01]  /*ab630*/  IADD3 R129, P4, PT, R86, R83, RZ ;  /* 0x0000005356817210 */ /* 0x000fe20007f9e0ff */
[----:B------:R-:W-:Y:S02]  /*ab640*/  IMAD.MOV.U32 R126, RZ, RZ, R81 ;  /* 0x000000ffff7e7224 */ /* 0x000fe400078e0051 */
[----:B------:R-:W-:Y:S01]  /*ab650*/  IMAD.IADD R83, R85, 0x1, R80 ;  /* 0x0000000155537824 */ /* 0x000fe200078e0250 */
[----:B------:R-:W-:Y:S01]  /*ab660*/  IADD3 R80, P3, PT, R145, R84, RZ ;  /* 0x0000005491507210 */ /* 0x000fe20007f7e0ff */
[----:B------:R-:W-:Y:S01]  /*ab670*/  IMAD.WIDE.U32.X R126, R35, 0x1eabfffe, R126, P0 ;  /* 0x1eabfffe237e7825 */ /* 0x000fe200000e047e */
[----:B------:R-:W-:Y:S02]  /*ab680*/  IADD3.X RZ, P5, PT, R155, R129, RZ, P5, !PT ;  /* 0x000000819bff7210 */ /* 0x000fe40002fbe4ff */
[----:B------:R-:W-:Y:S01]  /*ab690*/  IADD3.X R81, P3, PT, R83, R128, RZ, P3, !PT ;  /* 0x0000008053517210 */ /* 0x000fe20001f7e4ff */
[----:B------:R-:W-:Y:S01]  /*ab6a0*/  IMAD.WIDE.U32 R84, R150, -0x94f09dc, R154 ;  /* 0xf6b0f62496547825 */ /* 0x000fe200078e009a */
[----:B------:R-:W-:-:S02]  /*ab6b0*/  IADD3.X R177, P2, PT, RZ, R126, RZ, P2, !PT ;  /* 0x0000007effb17210 */ /* 0x000fc4000175e4ff */
[----:B------:R-:W-:Y:S01]  /*ab6c0*/  IADD3 R82, P0, PT, R143, R40, RZ ;  /* 0x000000288f527210 */ /* 0x000fe20007f1e0ff */
[C---:B------:R-:W-:Y:S01]  /*ab6d0*/  IMAD.WIDE.U32 R128, R35.reuse, -0xc7aed41, RZ ;  /* 0xf38512bf23807825 */ /* 0x040fe200078e00ff */
[----:B------:R-:W-:Y:S02]  /*ab6e0*/  IADD3.X R177, P3, PT, RZ, R177, RZ, P3, !PT ;  /* 0x000000b1ffb17210 */ /* 0x000fe40001f7e4ff */
[----:B------:R-:W-:Y:S01]  /*ab6f0*/  IADD3.X R83, P0, PT, R144, R141, RZ, P0, !PT ;  /* 0x0000008d90537210 */ /* 0x000fe2000071e4ff */
[----:B------:R-:W-:Y:S01]  /*ab700*/  IMAD.WIDE.U32 R154, R35, 0x397fe69a, RZ ;  /* 0x397fe69a239a7825 */ /* 0x000fe200078e00ff */
[----:B------:R-:W-:-:S03]  /*ab710*/  IADD3.X R141, PT, PT, RZ, RZ, R127, P3, P2 ;  /* 0x000000ffff8d7210 */ /* 0x000fc60001fe447f */
[----:B------:R-:W-:Y:S01]  /*ab720*/  IMAD.X R153, RZ, RZ, RZ, P6 ;  /* 0x000000ffff997224 */ /* 0x000fe200030e06ff */
[----:B------:R-:W-:Y:S01]  /*ab730*/  IADD3 RZ, P6, PT, R82, R142, RZ ;  /* 0x0000008e52ff7210 */ /* 0x000fe20007fde0ff */
[----:B------:R-:W-:Y:S02]  /*ab740*/  IMAD.MOV.U32 R152, RZ, RZ, R87 ;  /* 0x000000ffff987224 */ /* 0x000fe400078e0057 */
[----:B------:R-:W-:Y:S01]  /*ab750*/  IMAD.IADD R85, R85, 0x1, R86 ;  /* 0x0000000155557824 */ /* 0x000fe200078e0256 */
[----:B------:R-:W-:Y:S01]  /*ab760*/  IADD3.X RZ, P3, PT, R83, R49, RZ, P6, !PT ;  /* 0x0000003153ff7210 */ /* 0x000fe2000377e4ff */
[----:B------:R-:W-:-:S03]  /*ab770*/  IMAD.WIDE.U32 R86, R35, 0x434bacd7, RZ ;  /* 0x434bacd723567825 */ /* 0x000fc600078e00ff */
[----:B------:R-:W-:Y:S01]  /*ab780*/  IADD3.X R49, P3, PT, RZ, R148, RZ, P3, !PT ;  /* 0x00000094ff317210 */ /* 0x000fe20001f7e4ff */
[----:B------:R-:W-:-:S04]  /*ab790*/  IMAD.WIDE.U32 R142, P2, R150, 0x64774b84, R128 ;  /* 0x64774b84968e7825 */ /* 0x000fc80007840080 */
[----:B------:R-:W-:-:S04]  /*ab7a0*/  IMAD.WIDE.U32 R166, R150, -0xc7aed41, RZ ;  /* 0xf38512bf96a67825 */ /* 0x000fc800078e00ff */
[----:B------:R-:W-:-:S04]  /*ab7b0*/  IMAD.WIDE.U32.X R152, R35, 0x6730d2a0, R152, P4 ;  /* 0x6730d2a023987825 */ /* 0x000fc800020e0498 */
[----:B------:R-:W-:-:S04]  /*ab7c0*/  IMAD.WIDE.U32 R154, P4, R150, 0x1a0111ea, R154 ;  /* 0x1a0111ea969a7825 */ /* 0x000fc8000788009a */
[----:B------:R-:W-:-:S04]  /*ab7d0*/  IMAD.WIDE.U32 R128, R150, 0x397fe69a, RZ ;  /* 0x397fe69a96807825 */ /* 0x000fc800078e00ff */
[----:B------:R-:W-:Y:S01]  /*ab7e0*/  IMAD.X R165, RZ, RZ, RZ, P2 ;  /* 0x000000ffffa57224 */ /* 0x000fe200010e06ff */
[----:B------:R-:W-:Y:S01]  /*ab7f0*/  IADD3 R171, P2, PT, R142, R167, RZ ;  /* 0x000000a78eab7210 */ /* 0x000fe20007f5e0ff */
[----:B------:R-:W-:-:S04]  /*ab800*/  IMAD.WIDE.U32 R126, P6, R150, 0x4b1ba7b6, R86 ;  /* 0x4b1ba7b6967e7825 */ /* 0x000fc800078c0056 */
[----:B------:R-:W-:Y:S02]  /*ab810*/  IMAD.MOV.U32 R164, RZ, RZ, R143 ;  /* 0x000000ffffa47224 */ /* 0x000fe400078e008f */
[----:B------:R-:W-:Y:S01]  /*ab820*/  IMAD.X R87, RZ, RZ, RZ, P4 ;  /* 0x000000ffff577224 */ /* 0x000fe200020e06ff */
[----:B------:R-:W-:Y:S01]  /*ab830*/  IADD3 R40, P4, PT, R154, R129, RZ ;  /* 0x000000819a287210 */ /* 0x000fe20007f9e0ff */
[----:B------:R-:W-:-:S04]  /*ab840*/  IMAD.WIDE.U32 R144, R150, 0x434bacd7, RZ ;  /* 0x434bacd796907825 */ /* 0x000fc800078e00ff */
[----:B------:R-:W-:-:S04]  /*ab850*/  IMAD.WIDE.U32 R82, R36, R19, R82 ;  /* 0x0000001324527225 */ /* 0x000fc800078e0052 */
[----:B------:R-:W-:Y:S02]  /*ab860*/  IMAD.MOV.U32 R86, RZ, RZ, R155 ;  /* 0x000000ffff567224 */ /* 0x000fe400078e009b */
[----:B------:R-:W-:Y:S01]  /*ab870*/  IMAD.WIDE.U32.X R164, R35, 0x64774b84, R164, P2 ;  /* 0x64774b8423a47825 */ /* 0x000fe200010e04a4 */
[----:B------:R-:W-:-:S03]  /*ab880*/  IADD3 R84, P2, PT, R177, R84, RZ ;  /* 0x00000054b1547210 */ /* 0x000fc60007f5e0ff */
[----:B------:R-:W-:Y:S01]  /*ab890*/  IMAD.X R169, RZ, RZ, RZ, P6 ;  /* 0x000000ffffa97224 */ /* 0x000fe200030e06ff */
[----:B------:R-:W-:Y:S01]  /*ab8a0*/  IADD3 R170, P6, PT, R126, R145, RZ ;  /* 0x000000917eaa7210 */ /* 0x000fe20007fde0ff */
[----:B------:R-:W-:Y:S01]  /*ab8b0*/  IMAD.WIDE.U32.X R86, R35, 0x1a0111ea, R86, P4 ;  /* 0x1a0111ea23567825 */ /* 0x000fe200020e0456 */
[----:B------:R-:W-:Y:S02]  /*ab8c0*/  IADD3 R82, P4, PT, R38, R82, RZ ;  /* 0x0000005226527210 */ /* 0x000fe40007f9e0ff */
[----:B------:R-:W-:Y:S01]  /*ab8d0*/  IADD3.X R85, P2, PT, R85, R141, RZ, P2, !PT ;  /* 0x0000008d55557210 */ /* 0x000fe2000175e4ff */
[----:B------:R-:W-:Y:S02]  /*ab8e0*/  IMAD.IADD R36, R83, 0x1, R140 ;  /* 0x0000000153247824 */ /* 0x000fe400078e028c */
[----:B------:R-:W-:Y:S01]  /*ab8f0*/  IMAD.MOV.U32 R168, RZ, RZ, R127 ;  /* 0x000000ffffa87224 */ /* 0x000fe200078e007f */
[----:B------:R-:W-:Y:S01]  /*ab900*/  IADD3.X R127, P5, PT, RZ, R152, RZ, P5, !PT ;  /* 0x00000098ff7f7210 */ /* 0x000fe20002fbe4ff */
[----:B------:R-:W-:Y:S01]  /*ab910*/  IMAD.WIDE.U32 R140, R16, R41, RZ ;  /* 0x00000029108c7225 */ /* 0x000fe200078e00ff */
[----:B------:R-:W-:-:S03]  /*ab920*/  IADD3.X R83, P4, PT, R36, R151, RZ, P4, !PT ;  /* 0x0000009724537210 */ /* 0x000fc6000279e4ff */
[----:B------:R-:W-:Y:S01]  /*ab930*/  IMAD.WIDE.U32.X R168, R35, 0x4b1ba7b6, R168, P6 ;  /* 0x4b1ba7b623a87825 */ /* 0x000fe200030e04a8 */
[----:B------:R-:W-:Y:S02]  /*ab940*/  IADD3.X R127, P6, PT, RZ, R127, RZ, P2, !PT ;  /* 0x0000007fff7f7210 */ /* 0x000fe400017de4ff */
[----:B------:R-:W-:Y:S01]  /*ab950*/  IADD3 RZ, P2, PT, R146, R166, RZ ;  /* 0x000000a692ff7210 */ /* 0x000fe20007f5e0ff */
[----:B------:R-:W-:Y:S01]  /*ab960*/  IMAD.WIDE.U32 R166, R150, -0xc7aed41, R146 ;  /* 0xf38512bf96a67825 */ /* 0x000fe200078e0092 */
[----:B------:R-:W-:Y:S02]  /*ab970*/  IADD3.X R49, P4, PT, RZ, R49, RZ, P4, !PT ;  /* 0x00000031ff317210 */ /* 0x000fe4000279e4ff */
[----:B------:R-:W-:Y:S01]  /*ab980*/  IADD3.X R36, PT, PT, RZ, RZ, R153, P6, P5 ;  /* 0x000000ffff247210 */ /* 0x000fe200037ea499 */
[----:B------:R-:W-:Y:S01]  /*ab990*/  IMAD.WIDE.U32 R140, P5, R14, R37, R140 ;  /* 0x000000250e8c7225 */ /* 0x000fe200078a008c */
[----:B------:R-:W-:Y:S02]  /*ab9a0*/  IADD3.X R35, PT, PT, RZ, RZ, R149, P4, P3 ;  /* 0x000000ffff237210 */ /* 0x000fe400027e6495 */
[----:B------:R-:W-:Y:S01]  /*ab9b0*/  IADD3.X RZ, P2, PT, R147, R171, RZ, P2, !PT ;  /* 0x000000ab93ff7210 */ /* 0x000fe2000175e4ff */
[----:B------:R-:W-:Y:S01]  /*ab9c0*/  IMAD.IADD R143, R167, 0x1, R142 ;  /* 0x00000001a78f7824 */ /* 0x000fe200078e028e */
[----:B------:R-:W-:Y:S01]  /*ab9d0*/  IADD3 R142, P3, PT, R127, R166, RZ ;  /* 0x000000a67f8e7210 */ /* 0x000fe20007f7e0ff */
[----:B------:R-:W-:Y:S01]  /*ab9e0*/  IMAD.X R127, RZ, RZ, RZ, P5 ;  /* 0x000000ffff7f7224 */ /* 0x000fe200028e06ff */
[----:B------:R-:W-:Y:S01]  /*ab9f0*/  IADD3 RZ, P5, PT, R42, R144, RZ ;  /* 0x000000902aff7210 */ /* 0x000fe20007fbe0ff */
[----:B------:R-:W-:Y:S01]  /*aba00*/  IMAD.WIDE.U32 R152, R37, R41, RZ ;  /* 0x0000002925987225 */ /* 0x000fe200078e00ff */
[----:B------:R-:W-:-:S02]  /*aba10*/  IADD3.X R143, P3, PT, R143, R36, RZ, P3, !PT ;  /* 0x000000248f8f7210 */ /* 0x000fc40001f7e4ff */
[----:B------:R-:W-:Y:S01]  /*aba20*/  IADD3.X R36, P2, PT, RZ, R164, RZ, P2, !PT ;  /* 0x000000a4ff247210 */ /* 0x000fe2000175e4ff */
[----:B------:R-:W-:Y:S01]  /*aba30*/  IMAD.WIDE.U32 R144, R150, 0x434bacd7, R42 ;  /* 0x434bacd796907825 */ /* 0x000fe200078e002a */
[----:B------:R-:W-:Y:S02]  /*aba40*/  IADD3.X RZ, P5, PT, R43, R170, RZ, P5, !PT ;  /* 0x000000aa2bff7210 */ /* 0x000fe40002fbe4ff */
[----:B------:R-:W-:Y:S01]  /*aba50*/  IADD3.X R43, P3, PT, RZ, R36, RZ, P3, !PT ;  /* 0x00000024ff2b7210 */ /* 0x000fe20001f7e4ff */
[----:B------:R-:W-:Y:S01]  /*aba60*/  IMAD.IADD R36, R145, 0x1, R126 ;  /* 0x0000000191247824 */ /* 0x000fe200078e027e */
[----:B------:R-:W-:Y:S01]  /*aba70*/  IADD3 R129, P6, PT, R140, R153, RZ ;  /* 0x000000998c817210 */ /* 0x000fe20007fde0ff */
[----:B------:R-:W-:Y:S01]  /*aba80*/  IMAD.MOV.U32 R126, RZ, RZ, R141 ;  /* 0x000000ffff7e7224 */ /* 0x000fe200078e008d */
[----:B------:R-:W-:Y:S01]  /*aba90*/  IADD3 RZ, P4, PT, R80, R152, RZ ;  /* 0x0000009850ff7210 */ /* 0x000fe20007f9e0ff */
[----:B------:R-:W-:Y:S01]  /*abaa0*/  IMAD.WIDE.U32 R150, R150, 0x397fe69a, R82 ;  /* 0x397fe69a96967825 */ /* 0x000fe200078e0052 */
[----:B------:R-:W-:-:S02]  /*abab0*/  IADD3.X R165, PT, PT, RZ, RZ, R165, P3, P2 ;  /* 0x000000ffffa57210 */ /* 0x000fc40001fe44a5 */
[----:B------:R-:W-:Y:S01]  /*abac0*/  IADD3.X RZ, P4, PT, R81, R129, RZ, P4, !PT ;  /* 0x0000008151ff7210 */ /* 0x000fe2000279e4ff */
[----:B------:R-:W-:Y:S01]  /*abad0*/  IMAD.WIDE.U32 R80, R41, R37, R80 ;  /* 0x0000002529507225 */ /* 0x000fe200078e0050 */
[----:B------:R-:W-:Y:S02]  /*abae0*/  IADD3 R42, P2, PT, R43, R144, RZ ;  /* 0x000000902b2a7210 */ /* 0x000fe40007f5e0ff */
[----:B------:R-:W-:Y:S01]  /*abaf0*/  IADD3.X R147, P5, PT, RZ, R168, RZ, P5, !PT ;  /* 0x000000a8ff937210 */ /* 0x000fe20002fbe4ff */
[----:B------:R-:W-:Y:S01]  /*abb00*/  IMAD.IADD R81, R81, 0x1, R140 ;  /* 0x0000000151517824 */ /* 0x000fe200078e028c */
[----:B------:R-:W-:Y:S01]  /*abb10*/  IADD3.X R43, P2, PT, R36, R165, RZ, P2, !PT ;  /* 0x000000a5242b7210 */ /* 0x000fe2000175e4ff */
[----:B------:R-:W-:Y:S01]  /*abb20*/  IMAD.WIDE.U32.X R126, R14, R16, R126, P6 ;  /* 0x000000100e7e7225 */ /* 0x000fe200030e047e */
[----:B------:R-:W-:Y:S02]  /*abb30*/  IADD3 RZ, P6, PT, RZ, R80, RZ ;  /* 0x00000050ffff7210 */ /* 0x000fe40007fde0ff */
[----:B------:R-:W-:Y:S01]  /*abb40*/  IADD3 RZ, P3, PT, R82, R128, RZ ;  /* 0x0000008052ff7210 */ /* 0x000fe20007f7e0ff */
[----:B------:R-:W-:Y:S01]  /*abb50*/  IMAD.WIDE.U32 R128, R13, R41, RZ ;  /* 0x000000290d807225 */ /* 0x000fe200078e00ff */
[----:B------:R-:W-:-:S02]  /*abb60*/  IADD3.X R147, P2, PT, RZ, R147, RZ, P2, !PT ;  /* 0x00000093ff937210 */ /* 0x000fc4000175e4ff */
[----:B------:R-:W-:Y:S01]  /*abb70*/  IADD3.X R145, P4, PT, RZ, R126, RZ, P4, !PT ;  /* 0x0000007eff917210 */ /* 0x000fe2000279e4ff */
[----:B------:R-:W-:Y:S01]  /*abb80*/  IMAD.IADD R154, R151, 0x1, R154 ;  /* 0x00000001979a7824 */ /* 0x000fe200078e029a */
[----:B------:R-:W-:Y:S01]  /*abb90*/  IADD3.X RZ, P6, PT, RZ, R81, RZ, P6, !PT ;  /* 0x00000051ffff7210 */ /* 0x000fe200037de4ff */
[----:B------:R-:W-:Y:S01]  /*abba0*/  IMAD.WIDE.U32 R140, R44, R41, RZ ;  /* 0x000000292c8c7225 */ /* 0x000fe200078e00ff */
[----:B------:R-:W-:Y:S02]  /*abbb0*/  IADD3.X R169, PT, PT, RZ, RZ, R169, P2, P5 ;  /* 0x000000ffffa97210 */ /* 0x000fe400017ea4a9 */
[----:B------:R-:W-:Y:S01]  /*abbc0*/  IADD3.X RZ, P3, PT, R83, R40, RZ, P3, !PT ;  /* 0x0000002853ff7210 */ /* 0x000fe20001f7e4ff */
[----:B------:R-:W-:Y:S01]  /*abbd0*/  IMAD.WIDE.U32 R128, P2, R14, R44, R128 ;  /* 0x0000002c0e807225 */ /* 0x000fe20007840080 */
[----:B------:R-:W-:Y:S02]  /*abbe0*/  IADD3 R82, P5, PT, R147, R150, RZ ;  /* 0x0000009693527210 */ /* 0x000fe40007fbe0ff */
[----:B------:R-:W-:Y:S01]  /*abbf0*/  IADD3.X R145, P6, PT, RZ, R145, RZ, P6, !PT ;  /* 0x00000091ff917210 */ /* 0x000fe200037de4ff */
[----:B------:R-:W-:Y:S01]  /*abc00*/  IMAD.MOV.U32 R126, RZ, RZ, R129 ;  /* 0x000000ffff7e7224 */ /* 0x000fe200078e0081 */
[----:B------:R-:W-:Y:S01]  /*abc10*/  IADD3.X R83, P5, PT, R154, R169, RZ, P5, !PT ;  /* 0x000000a99a537210 */ /* 0x000fe20002fbe4ff */
[----:B------:R-:W-:Y:S01]  /*abc20*/  IMAD R153, R81, -0x30003, RZ ;  /* 0xfffcfffd51997824 */ /* 0x000fe200078e02ff */
[----:B------:R-:W-:Y:S01]  /*abc30*/  IADD3.X R172, P3, PT, RZ, R86, RZ, P3, !PT ;  /* 0x00000056ffac7210 */ /* 0x000fe20001f7e4ff */
[----:B------:R-:W-:Y:S01]  /*abc40*/  IMAD.WIDE.U32 R148, R18, R41, RZ ;  /* 0x0000002912947225 */ /* 0x000fe200078e00ff */
[----:B------:R-:W-:-:S02]  /*abc50*/  IADD3.X R147, PT, PT, RZ, RZ, R127, P6, P4 ;  /* 0x000000ffff937210 */ /* 0x000fc400037e847f */
[----:B------:R-:W-:Y:S01]  /*abc60*/  IADD3 R127, P6, PT, R128, R141, RZ ;  /* 0x0000008d807f7210 */ /* 0x000fe20007fde0ff */
[----:B------:R-:W-:Y:S01]  /*abc70*/  IMAD R153, R80, -0x760c0004, R153 ;  /* 0x89f3fffc50997824 */ /* 0x000fe200078e0299 */
[----:B------:R-:W-:Y:S01]  /*abc80*/  IADD3 RZ, P4, PT, R84, R140, RZ ;  /* 0x0000008c54ff7210 */ /* 0x000fe20007f9e0ff */
[----:B------:R-:W-:Y:S01]  /*abc90*/  IMAD.WIDE.U32 R140, R47, R41, RZ ;  /* 0x000000292f8c7225 */ /* 0x000fe200078e00ff */
[----:B------:R-:W-:Y:S02]  /*abca0*/  IADD3.X R172, P5, PT, RZ, R172, RZ, P5, !PT ;  /* 0x000000acffac7210 */ /* 0x000fe40002fbe4ff */
[----:B------:R-:W-:Y:S01]  /*abcb0*/  IADD3.X RZ, P4, PT, R85, R127, RZ, P4, !PT ;  /* 0x0000007f55ff7210 */ /* 0x000fe2000279e4ff */
[----:B------:R-:W-:Y:S01]  /*abcc0*/  IMAD.X R127, RZ, RZ, RZ, P2 ;  /* 0x000000ffff7f7224 */ /* 0x000fe200010e06ff */
[----:B------:R-:W-:Y:S01]  /*abcd0*/  IADD3.X R40, PT, PT, RZ, RZ, R87, P5, P3 ;  /* 0x000000ffff287210 */ /* 0x000fe20002fe6457 */
        /* <DEDUP_REMOVED lines=9> */
[----:B------:R-:W-:Y:S01]  /*abd70*/  IMAD.WIDE.U32 R86, R41, R48, R142 ;  /* 0x0000003029567225 */ /* 0x000fe200078e008e */
[----:B------:R-:W-:-:S03]  /*abd80*/  IADD3.X R129, P4, PT, RZ, R126, RZ, P4, !PT ;  /* 0x0000007eff817210 */ /* 0x000fc6000279e4ff */
[----:B------:R-:W-:Y:S01]  /*abd90*/  IMAD.X R151, RZ, RZ, RZ, P5 ;  /* 0x000000ffff977224 */ /* 0x000fe200028e06ff */
[----:B------:R-:W-:Y:S01]  /*abda0*/  IADD3.X RZ, P5, PT, R143, R145, RZ, P3, !PT ;  /* 0x000000918fff7210 */ /* 0x000fe20001fbe4ff */
[----:B------:R-:W-:Y:S01]  /*abdb0*/  IMAD.MOV.U32 R150, RZ, RZ, R141 ;  /* 0x000000ffff967224 */ /* 0x000fe200078e008d */
[----:B------:R-:W-:Y:S01]  /*abdc0*/  IADD3.X R129, P2, PT, RZ, R129, RZ, P2, !PT ;  /* 0x00000081ff817210 */ /* 0x000fe2000175e4ff */
[----:B------:R-:W-:Y:S02]  /*abdd0*/  IMAD.IADD R143, R87, 0x1, R140 ;  /* 0x00000001578f7824 */ /* 0x000fe400078e028c */
[-C--:B------:R-:W-:Y:S01]  /*abde0*/  IMAD.WIDE.U32 R140, R15, R41.reuse, RZ ;  /* 0x000000290f8c7225 */ /* 0x080fe200078e00ff */
[----:B------:R-:W-:Y:S02]  /*abdf0*/  IADD3.X R170, PT, PT, RZ, RZ, R127, P2, P4 ;  /* 0x000000ffffaa7210 */ /* 0x000fe400017e847f */
[----:B------:R-:W-:Y:S01]  /*abe00*/  IADD3 R142, P3, PT, R129, R86, RZ ;  /* 0x00000056818e7210 */ /* 0x000fe20007f7e0ff */
[----:B------:R-:W-:-:S03]  /*abe10*/  IMAD.WIDE.U32 R144, R46, R41, RZ ;  /* 0x000000292e907225 */ /* 0x000fc600078e00ff */
[----:B------:R-:W-:Y:S01]  /*abe20*/  IADD3.X R143, P3, PT, R143, R170, RZ, P3, !PT ;  /* 0x000000aa8f8f7210 */ /* 0x000fe20001f7e4ff */
[----:B------:R-:W-:-:S04]  /*abe30*/  IMAD.WIDE.U32 R140, P4, R14, R46, R140 ;  /* 0x0000002e0e8c7225 */ /* 0x000fc8000788008c */
[----:B------:R-:W-:-:S04]  /*abe40*/  IMAD.WIDE.U32 R126, R80, -0x30003, RZ ;  /* 0xfffcfffd507e7825 */ /* 0x000fc800078e00ff */
[----:B------:R-:W-:Y:S01]  /*abe50*/  IMAD.X R155, RZ, RZ, RZ, P4 ;  /* 0x000000ffff9b7224 */ /* 0x000fe200020e06ff */
[----:B------:R-:W-:Y:S01]  /*abe60*/  IADD3 R176, P4, PT, R140, R145, RZ ;  /* 0x000000918cb07210 */ /* 0x000fe20007f9e0ff */
[----:B------:R-:W-:-:S04]  /*abe70*/  IMAD.WIDE.U32.X R150, R14, R47, R150, P6 ;  /* 0x0000002f0e967225 */ /* 0x000fc800030e0496 */
[----:B------:R-:W-:-:S04]  /*abe80*/  IMAD.WIDE.U32 R128, R19, R41, RZ ;  /* 0x0000002913807225 */ /* 0x000fc800078e00ff */
[----:B------:R-:W-:-:S04]  /*abe90*/  IMAD.WIDE.U32 R148, P6, R14, R19, R148 ;  /* 0x000000130e947225 */ /* 0x000fc800078c0094 */
[----:B------:R-:W-:Y:S02]  /*abea0*/  IMAD.MOV.U32 R154, RZ, RZ, R141 ;  /* 0x000000ffff9a7224 */ /* 0x000fe400078e008d */
[----:B------:R-:W-:Y:S01]  /*abeb0*/  IMAD.IADD R36, R127, 0x1, R153 ;  /* 0x000000017f247824 */ /* 0x000fe200078e0299 */
[----:B------:R-:W-:Y:S01]  /*abec0*/  IADD3.X R127, P5, PT, RZ, R150, RZ, P5, !PT ;  /* 0x00000096ff7f7210 */ /* 0x000fe20002fbe4ff */
[----:B------:R-:W-:Y:S01]  /*abed0*/  IMAD.WIDE.U32.X R154, R14, R15, R154, P4 ;  /* 0x0000000f0e9a7225 */ /* 0x000fe200020e049a */
[----:B------:R-:W-:Y:S02]  /*abee0*/  IADD3 R38, P4, PT, R148, R129, RZ ;  /* 0x0000008194267210 */ /* 0x000fe40007f9e0ff */
[----:B------:R-:W-:Y:S01]  /*abef0*/  IADD3.X R127, P3, PT, RZ, R127, RZ, P3, !PT ;  /* 0x0000007fff7f7210 */ /* 0x000fe20001f7e4ff */
[----:B------:R-:W-:-:S03]  /*abf00*/  IMAD.WIDE.U32 R164, R36, -0x5555, RZ ;  /* 0xffffaaab24a47825 */ /* 0x000fc600078e00ff */
[----:B------:R-:W-:Y:S01]  /*abf10*/  IADD3.X R151, PT, PT, RZ, RZ, R151, P3, P5 ;  /* 0x000000ffff977210 */ /* 0x000fe20001fea497 */
[----:B------:R-:W-:Y:S02]  /*abf20*/  IMAD.X R153, RZ, RZ, RZ, P6 ;  /* 0x000000ffff997224 */ /* 0x000fe400030e06ff */
[----:B------:R-:W-:Y:S02]  /*abf30*/  IMAD.MOV.U32 R152, RZ, RZ, R149 ;  /* 0x000000ffff987224 */ /* 0x000fe400078e0095 */
[----:B------:R-:W-:-:S04]  /*abf40*/  IMAD.WIDE.U32 R146, R45, R41, RZ ;  /* 0x000000292d927225 */ /* 0x000fc800078e00ff */
[----:B------:R-:W-:-:S04]  /*abf50*/  IMAD.WIDE.U32.X R152, R14, R18, R152, P4 ;  /* 0x000000120e987225 */ /* 0x000fc800020e0498 */
[----:B------:R-:W-:-:S04]  /*abf60*/  IMAD.WIDE.U32 R164, P4, R126, -0x46010001, R164 ;  /* 0xb9feffff7ea47825 */ /* 0x000fc800078800a4 */
[----:B------:R-:W-:-:S04]  /*abf70*/  IMAD.WIDE.U32 R168, R126, -0x5555, RZ ;  /* 0xffffaaab7ea87825 */ /* 0x000fc800078e00ff */
[----:B------:R-:W-:Y:S01]  /*abf80*/  IMAD.WIDE.U32 R86, R34, R41, RZ ;  /* 0x0000002922567225 */ /* 0x000fe200078e00ff */
[----:B------:R-:W-:-:S03]  /*abf90*/  IADD3 R129, P6, PT, R164, R169, RZ ;  /* 0x000000a9a4817210 */ /* 0x000fc60007fde0ff */
[----:B------:R-:W-:-:S04]  /*abfa0*/  IMAD.WIDE.U32 R146, P2, R14, R34, R146 ;  /* 0x000000220e927225 */ /* 0x000fc80007840092 */
[----:B------:R-:W-:Y:S01]  /*abfb0*/  IMAD.X R167, RZ, RZ, RZ, P2 ;  /* 0x000000ffffa77224 */ /* 0x000fe200010e06ff */
[----:B------:R-:W-:Y:S01]  /*abfc0*/  IADD3 R87, P2, PT, R146, R87, RZ ;  /* 0x0000005792577210 */ /* 0x000fe20007f5e0ff */
[----:B------:R-:W-:Y:S02]  /*abfd0*/  IMAD.X R171, RZ, RZ, RZ, P4 ;  /* 0x000000ffffab7224 */ /* 0x000fe400020e06ff */
[----:B------:R-:W-:Y:S02]  /*abfe0*/  IMAD.MOV.U32 R170, RZ, RZ, R165 ;  /* 0x000000ffffaa7224 */ /* 0x000fe400078e00a5 */
[----:B------:R-:W-:Y:S02]  /*abff0*/  IMAD.MOV.U32 R166, RZ, RZ, R147 ;  /* 0x000000ffffa67224 */ /* 0x000fe400078e0093 */
[----:B------:R-:W-:Y:S01]  /*ac000*/  IMAD.WIDE.U32.X R170, R36, -0x46010001, R170, P6 ;  /* 0xb9feffff24aa7825 */ /* 0x000fe200030e04aa */
[----:B------:R-:W-:-:S03]  /*ac010*/  IADD3 RZ, P6, PT, R42, R144, RZ ;  /* 0x000000902aff7210 */ /* 0x000fc60007fde0ff */
[----:B------:R-:W-:Y:S01]  /*ac020*/  IMAD.WIDE.U32.X R166, R14, R45, R166, P2 ;  /* 0x0000002d0ea67225 */ /* 0x000fe200010e04a6 */
[----:B------:R-:W-:Y:S02]  /*ac030*/  IADD3 RZ, P2, PT, R80, R168, RZ ;  /* 0x000000a850ff7210 */ /* 0x000fe40007f5e0ff */
[----:B------:R-:W-:Y:S01]  /*ac040*/  IADD3.X RZ, P6, PT, R43, R176, RZ, P6, !PT ;  /* 0x000000b02bff7210 */ /* 0x000fe200037de4ff */
[----:B------:R-:W-:Y:S01]  /*ac050*/  IMAD.WIDE.U32 R144, R41, R46, R42 ;  /* 0x0000002e29907225 */ /* 0x000fe200078e002a */
[----:B------:R-:W-:Y:S02]  /*ac060*/  IADD3.X RZ, P2, PT, R81, R129, RZ, P2, !PT ;  /* 0x0000008151ff7210 */ /* 0x000fe4000175e4ff */
[----:B------:R-:W-:Y:S01]  /*ac070*/  IADD3.X R14, P0, PT, RZ, RZ, RZ, P0, !PT ;  /* 0x000000ffff0e7210 */ /* 0x000fe2000071e4ff */
[----:B------:R-:W-:Y:S01]  /*ac080*/  IMAD.WIDE.U32 R168, R126, -0x5555, R80 ;  /* 0xffffaaab7ea87825 */ /* 0x000fe200078e0050 */
[----:B------:R-:W-:Y:S02]  /*ac090*/  IADD3 R42, P3, PT, R127, R144, RZ ;  /* 0x000000907f2a7210 */ /* 0x000fe40007f7e0ff */
[----:B------:R-:W-:Y:S01]  /*ac0a0*/  IADD3.X R81, P1, PT, RZ, RZ, RZ, P1, !PT ;  /* 0x000000ffff517210 */ /* 0x000fe20000f3e4ff */
[----:B------:R-:W-:Y:S01]  /*ac0b0*/  IMAD.IADD R140, R145, 0x1, R140 ;  /* 0x00000001918c7824 */ /* 0x000fe200078e028c */
[----:B------:R-:W-:Y:S01]  /*ac0c0*/  IADD3 RZ, P4, PT, RZ, R168, RZ ;  /* 0x000000a8ffff7210 */ /* 0x000fe20007f9e0ff */
[----:B------:R-:W-:Y:S01]  /*ac0d0*/  IMAD.IADD R168, R169, 0x1, R164 ;  /* 0x00000001a9a87824 */ /* 0x000fe200078e02a4 */
[----:B------:R-:W-:Y:S01]  /*ac0e0*/  IADD3.X R147, P6, PT, RZ, R154, RZ, P6, !PT ;  /* 0x0000009aff937210 */ /* 0x000fe200037de4ff */
[----:B------:R-:W-:Y:S01]  /*ac0f0*/  IMAD.X R164, RZ, RZ, RZ, P1 ;  /* 0x000000ffffa47224 */ /* 0x000fe200008e06ff */
[----:B------:R-:W-:Y:S01]  /*ac100*/  IADD3.X R43, P3, PT, R140, R151, RZ, P3, !PT ;  /* 0x000000978c2b7210 */ /* 0x000fe20001f7e4ff */
[----:B------:R-:W-:Y:S01]  /*ac110*/  IMAD.WIDE.U32 R140, R126, -0x4eac0001, RZ ;  /* 0xb153ffff7e8c7825 */ /* 0x000fe200078e00ff */
[----:B------:R-:W-:-:S02]  /*ac120*/  IADD3 R14, P5, PT, R14, R81, RZ ;  /* 0x000000510e0e7210 */ /* 0x000fc40007fbe0ff */
[----:B------:R-:W-:Y:S01]  /*ac130*/  IADD3.X RZ, P4, PT, RZ, R168, RZ, P4, !PT ;  /* 0x000000a8ffff7210 */ /* 0x000fe2000279e4ff */
[----:B------:R-:W-:Y:S01]  /*ac140*/  IMAD.WIDE.U32 R80, R36, -0x4eac0001, RZ ;  /* 0xb153ffff24507825 */ /* 0x000fe200078e00ff */
[----:B------:R-:W-:Y:S02]  /*ac150*/  IADD3.X R127, P2, PT, RZ, R170, RZ, P2, !PT ;  /* 0x000000aaff7f7210 */ /* 0x000fe4000175e4ff */
[----:B------:R-:W-:Y:S01]  /*ac160*/  IADD3.X R147, P3, PT, RZ, R147, RZ, P3, !PT ;  /* 0x00000093ff937210 */ /* 0x000fe20001f7e4ff */
[C---:B------:R-:W-:Y:S01]  /*ac170*/  IMAD.WIDE.U32 R150, R126.reuse, -0x4eac0001, R84 ;  /* 0xb153ffff7e967825 */ /* 0x040fe200078e0054 */
[----:B------:R-:W-:Y:S02]  /*ac180*/  IADD3.X R127, P4, PT, RZ, R127, RZ, P4, !PT ;  /* 0x0000007fff7f7210 */ /* 0x000fe4000279e4ff */
[----:B------:R-:W-:Y:S01]  /*ac190*/  IADD3.X R154, PT, PT, RZ, RZ, R155, P3, P6 ;  /* 0x000000ffff9a7210 */ /* 0x000fe20001fec49b */
[----:B------:R-:W-:Y:S01]  /*ac1a0*/  IMAD.WIDE.U32 R80, P3, R126, 0x1eabfffe, R80 ;  /* 0x1eabfffe7e507825 */ /* 0x000fe20007860050 */
[----:B------:R-:W-:-:S02]  /*ac1b0*/  IADD3.X R171, PT, PT, RZ, RZ, R171, P4, P2 ;  /* 0x000000ffffab7210 */ /* 0x000fc400027e44ab */
[----:B------:R-:W-:Y:S01]  /*ac1c0*/  IADD3 R129, P2, PT, R49, R14, RZ ;  /* 0x0000000e31817210 */ /* 0x000fe20007f5e0ff */
        /* <DEDUP_REMOVED lines=8> */
[----:B------:R-:W-:Y:S01]  /*ac250*/  IADD3.X R164, PT, PT, R164, RZ, RZ, P5, P0 ;  /* 0x000000ffa4a47210 */ /* 0x000fe20002fe04ff */
[----:B------:R-:W-:Y:S01]  /*ac260*/  IMAD.WIDE.U32 R140, R36, -0x94f09dc, RZ ;  /* 0xf6b0f624248c7825 */ /* 0x000fe200078e00ff */
[----:B------:R-:W-:-:S02]  /*ac270*/  IADD3.X R81, P3, PT, R14, R171, RZ, P3, !PT ;  /* 0x000000ab0e517210 */ /* 0x000fc40001f7e4ff */
[----:B------:R-:W-:Y:S01]  /*ac280*/  IADD3.X R127, P5, PT, RZ, R144, RZ, P4, !PT ;  /* 0x00000090ff7f7210 */ /* 0x000fe200027be4ff */
[----:B------:R-:W-:Y:S01]  /*ac290*/  IMAD.WIDE.U32 R150, R41, R34, R82 ;  /* 0x0000002229967225 */ /* 0x000fe200078e0052 */
[----:B------:R-:W-:Y:S02]  /*ac2a0*/  IADD3 RZ, P6, PT, R82, R86, RZ ;  /* 0x0000005652ff7210 */ /* 0x000fe40007fde0ff */
[----:B------:R-:W-:Y:S01]  /*ac2b0*/  IADD3.X R127, P3, PT, RZ, R127, RZ, P3, !PT ;  /* 0x0000007fff7f7210 */ /* 0x000fe20001f7e4ff */
[C---:B------:R-:W-:Y:S01]  /*ac2c0*/  IMAD.WIDE.U32 R84, R126.reuse, -0x94f09dc, RZ ;  /* 0xf6b0f6247e547825 */ /* 0x040fe200078e00ff */
[----:B------:R-:W-:Y:S02]  /*ac2d0*/  IADD3.X RZ, P6, PT, R83, R87, RZ, P6, !PT ;  /* 0x0000005753ff7210 */ /* 0x000fe400037de4ff */
[----:B------:R-:W-:Y:S01]  /*ac2e0*/  IADD3.X R14, PT, PT, RZ, RZ, R145, P3, P5 ;  /* 0x000000ffff0e7210 */ /* 0x000fe20001fea491 */
[----:B------:R-:W-:Y:S01]  /*ac2f0*/  IMAD.WIDE.U32 R140, P1, R126, 0x6730d2a0, R140 ;  /* 0x6730d2a07e8c7825 */ /* 0x000fe2000782008c */
[----:B------:R-:W-:-:S02]  /*ac300*/  IADD3 R82, P3, PT, R147, R150, RZ ;  /* 0x0000009693527210 */ /* 0x000fc40007f7e0ff */
[----:B------:R-:W-:Y:S01]  /*ac310*/  IADD3 RZ, P0, PT, R142, R84, RZ ;  /* 0x000000548eff7210 */ /* 0x000fe20007f1e0ff */
[----:B------:R-:W-:Y:S01]  /*ac320*/  IMAD.IADD R49, R151, 0x1, R146 ;  /* 0x0000000197317824 */ /* 0x000fe200078e0292 */
[----:B------:R-:W-:Y:S01]  /*ac330*/  IADD3 R155, P4, PT, R140, R85, RZ ;  /* 0x000000558c9b7210 */ /* 0x000fe20007f9e0ff */
[----:B------:R-:W-:Y:S01]  /*ac340*/  IMAD.WIDE.U32 R84, R36, -0xc7aed41, RZ ;  /* 0xf38512bf24547825 */ /* 0x000fe200078e00ff */
[----:B------:R-:W-:Y:S02]  /*ac350*/  IADD3.X R149, P6, PT, RZ, R166, RZ, P6, !PT ;  /* 0x000000a6ff957210 */ /* 0x000fe400037de4ff */
[----:B------:R-:W-:Y:S01]  /*ac360*/  IADD3.X R83, P3, PT, R49, R154, RZ, P3, !PT ;  /* 0x0000009a31537210 */ /* 0x000fe20001f7e4ff */
[----:B------:R-:W-:Y:S01]  /*ac370*/  IMAD.WIDE.U32 R144, R126, -0xc7aed41, RZ ;  /* 0xf38512bf7e907825 */ /* 0x000fe200078e00ff */
[----:B------:R-:W-:Y:S02]  /*ac380*/  IADD3.X R35, P2, PT, R35, R164, RZ, P2, !PT ;  /* 0x000000a423237210 */ /* 0x000fe4000175e4ff */
[----:B------:R-:W-:Y:S01]  /*ac390*/  IADD3.X RZ, P0, PT, R143, R155, RZ, P0, !PT ;  /* 0x0000009b8fff7210 */ /* 0x000fe2000071e4ff */
[----:B------:R-:W-:Y:S01]  /*ac3a0*/  IMAD.WIDE.U32 R164, R36, 0x434bacd7, RZ ;  /* 0x434bacd724a47825 */ /* 0x000fe200078e00ff */
[----:B------:R-:W-:-:S03]  /*ac3b0*/  IADD3.X R149, P3, PT, RZ, R149, RZ, P3, !PT ;  /* 0x00000095ff957210 */ /* 0x000fc60001f7e4ff */
[----:B------:R-:W-:Y:S01]  /*ac3c0*/  IMAD.WIDE.U32 R84, P5, R126, 0x64774b84, R84 ;  /* 0x64774b847e547825 */ /* 0x000fe200078a0054 */
[----:B------:R-:W-:-:S03]  /*ac3d0*/  IADD3.X R49, PT, PT, RZ, RZ, R167, P3, P6 ;  /* 0x000000ffff317210 */ /* 0x000fc60001fec4a7 */
[----:B------:R-:W-:Y:S01]  /*ac3e0*/  IMAD.WIDE.U32 R142, R126, -0x94f09dc, R142 ;  /* 0xf6b0f6247e8e7825 */ /* 0x000fe200078e008e */
[----:B------:R-:W-:-:S03]  /*ac3f0*/  IADD3 R145, P6, PT, R84, R145, RZ ;  /* 0x0000009154917210 */ /* 0x000fc60007fde0ff */
[----:B------:R-:W-:Y:S02]  /*ac400*/  IMAD.X R155, RZ, RZ, RZ, P5 ;  /* 0x000000ffff9b7224 */ /* 0x000fe400028e06ff */
[----:B------:R-:W-:Y:S01]  /*ac410*/  IMAD.X R87, RZ, RZ, RZ, P1 ;  /* 0x000000ffff577224 */ /* 0x000fe200008e06ff */
[----:B------:R-:W-:Y:S01]  /*ac420*/  IADD3 RZ, P1, PT, R42, R144, RZ ;  /* 0x000000902aff7210 */ /* 0x000fe20007f3e0ff */
[----:B------:R-:W-:Y:S02]  /*ac430*/  IMAD.MOV.U32 R86, RZ, RZ, R141 ;  /* 0x000000ffff567224 */ /* 0x000fe400078e008d */
[----:B------:R-:W-:Y:S01]  /*ac440*/  IMAD.IADD R143, R143, 0x1, R140 ;  /* 0x000000018f8f7824 */ /* 0x000fe200078e028c */
[----:B------:R-:W-:Y:S01]  /*ac450*/  IADD3 R140, P3, PT, R172, R129, RZ ;  /* 0x00000081ac8c7210 */ /* 0x000fe20007f7e0ff */
[----:B------:R-:W-:Y:S01]  /*ac460*/  IMAD.WIDE.U32 R146, R36, 0x397fe69a, RZ ;  /* 0x397fe69a24927825 */ /* 0x000fe200078e00ff */
[----:B------:R-:W-:Y:S02]  /*ac470*/  IADD3.X RZ, P1, PT, R43, R145, RZ, P1, !PT ;  /* 0x000000912bff7210 */ /* 0x000fe40000f3e4ff */
[----:B------:R-:W-:Y:S01]  /*ac480*/  IADD3.X R141, P3, PT, R40, R35, RZ, P3, !PT ;  /* 0x00000023288d7210 */ /* 0x000fe20001f7e4ff */
[----:B------:R-:W-:-:S04]  /*ac490*/  IMAD.WIDE.U32 R164, P5, R126, 0x4b1ba7b6, R164 ;  /* 0x4b1ba7b67ea47825 */ /* 0x000fc800078a00a4 */
[----:B------:R-:W-:-:S04]  /*ac4a0*/  IMAD.WIDE.U32 R166, R126, 0x434bacd7, RZ ;  /* 0x434bacd77ea67825 */ /* 0x000fc800078e00ff */
[----:B------:R-:W-:Y:S02]  /*ac4b0*/  IMAD.MOV.U32 R154, RZ, RZ, R85 ;  /* 0x000000ffff9a7224 */ /* 0x000fe400078e0055 */
[----:B------:R-:W-:Y:S01]  /*ac4c0*/  IMAD.WIDE.U32.X R86, R36, 0x6730d2a0, R86, P4 ;  /* 0x6730d2a024567825 */ /* 0x000fe200020e0456 */
[----:B------:R-:W-:-:S03]  /*ac4d0*/  IADD3 RZ, P4, PT, R140, R128, RZ ;  /* 0x000000808cff7210 */ /* 0x000fc60007f9e0ff */
[----:B------:R-:W-:Y:S01]  /*ac4e0*/  IMAD.X R129, RZ, RZ, RZ, P5 ;  /* 0x000000ffff817224 */ /* 0x000fe200028e06ff */
[----:B------:R-:W-:Y:S01]  /*ac4f0*/  IADD3 R167, P5, PT, R164, R167, RZ ;  /* 0x000000a7a4a77210 */ /* 0x000fe20007fbe0ff */
[----:B------:R-:W-:Y:S01]  /*ac500*/  IMAD.WIDE.U32.X R154, R36, 0x64774b84, R154, P6 ;  /* 0x64774b84249a7825 */ /* 0x000fe200030e049a */
[----:B------:R-:W-:-:S03]  /*ac510*/  IADD3.X RZ, P4, PT, R141, R38, RZ, P4, !PT ;  /* 0x000000268dff7210 */ /* 0x000fc6000279e4ff */
[----:B------:R-:W-:-:S04]  /*ac520*/  IMAD.WIDE.U32 R146, P6, R126, 0x1a0111ea, R146 ;  /* 0x1a0111ea7e927825 */ /* 0x000fc800078c0092 */
[----:B------:R-:W-:-:S04]  /*ac530*/  IMAD.WIDE.U32 R150, R126, 0x397fe69a, RZ ;  /* 0x397fe69a7e967825 */ /* 0x000fc800078e00ff */
[----:B------:R-:W-:Y:S02]  /*ac540*/  IMAD.MOV.U32 R128, RZ, RZ, R165 ;  /* 0x000000ffff807224 */ /* 0x000fe400078e00a5 */
[----:B------:R-:W-:-:S04]  /*ac550*/  IMAD.WIDE.U32 R168, R16, R17, RZ ;  /* 0x0000001110a87225 */ /* 0x000fc800078e00ff */
[----:B------:R-:W-:Y:S01]  /*ac560*/  IMAD.WIDE.U32.X R128, R36, 0x4b1ba7b6, R128, P5 ;  /* 0x4b1ba7b624807825 */ /* 0x000fe200028e0480 */
[----:B------:R-:W-:-:S03]  /*ac570*/  IADD3 R35, P5, PT, R146, R151, RZ ;  /* 0x0000009792237210 */ /* 0x000fc60007fbe0ff */
[----:B------:R-:W-:Y:S01]  /*ac580*/  IMAD.X R145, RZ, RZ, RZ, P6 ;  /* 0x000000ffff917224 */ /* 0x000fe200030e06ff */
[----:B------:R-:W-:Y:S01]  /*ac590*/  IADD3 R142, P6, PT, R127, R142, RZ ;  /* 0x0000008e7f8e7210 */ /* 0x000fe20007fde0ff */
[----:B------:R-:W-:Y:S01]  /*ac5a0*/  IMAD.MOV.U32 R144, RZ, RZ, R147 ;  /* 0x000000ffff907224 */ /* 0x000fe200078e0093 */
[----:B------:R-:W-:Y:S01]  /*ac5b0*/  IADD3.X R127, P0, PT, RZ, R86, RZ, P0, !PT ;  /* 0x00000056ff7f7210 */ /* 0x000fe2000071e4ff */
[----:B------:R-:W-:Y:S01]  /*ac5c0*/  IMAD.WIDE.U32 R170, R37, R17, RZ ;  /* 0x0000001125aa7225 */ /* 0x000fe200078e00ff */
[----:B------:R-:W-:-:S03]  /*ac5d0*/  IADD3.X R143, P6, PT, R143, R14, RZ, P6, !PT ;  /* 0x0000000e8f8f7210 */ /* 0x000fc600037de4ff */
[----:B------:R-:W-:Y:S01]  /*ac5e0*/  IMAD.WIDE.U32.X R144, R36, 0x1a0111ea, R144, P5 ;  /* 0x1a0111ea24907825 */ /* 0x000fe200028e0490 */
[----:B------:R-:W-:-:S03]  /*ac5f0*/  IADD3.X R127, P6, PT, RZ, R127, RZ, P6, !PT ;  /* 0x0000007fff7f7210 */ /* 0x000fc600037de4ff */
[----:B------:R-:W-:-:S04]  /*ac600*/  IMAD.WIDE.U32 R168, P5, R39, R37, R168 ;  /* 0x0000002527a87225 */ /* 0x000fc800078a00a8 */
[----:B------:R-:W-:-:S04]  /*ac610*/  IMAD.WIDE.U32 R140, R41, R19, R140 ;  /* 0x00000013298c7225 */ /* 0x000fc800078e008c */
[----:B------:R-:W-:Y:S01]  /*ac620*/  IMAD.X R41, RZ, RZ, RZ, P5 ;  /* 0x000000ffff297224 */ /* 0x000fe200028e06ff */
[----:B------:R-:W-:Y:S01]  /*ac630*/  IADD3 R36, P5, PT, R168, R171, RZ ;  /* 0x000000aba8247210 */ /* 0x000fe20007fbe0ff */
[----:B------:R-:W-:Y:S02]  /*ac640*/  IMAD.MOV.U32 R40, RZ, RZ, R169 ;  /* 0x000000ffff287224 */ /* 0x000fe400078e00a9 */
[----:B------:R-:W-:Y:S02]  /*ac650*/  IMAD.IADD R38, R141, 0x1, R148 ;  /* 0x000000018d267824 */ /* 0x000fe400078e0294 */
[----:B------:R-:W-:Y:S01]  /*ac660*/  IMAD.WIDE.U32.X R40, R39, R16, R40, P5 ;  /* 0x0000001027287225 */ /* 0x000fe200028e0428 */
[----:B------:R-:W-:Y:S02]  /*ac670*/  IADD3 R140, P5, PT, R149, R140, RZ ;  /* 0x0000008c958c7210 */ /* 0x000fe40007fbe0ff */
[----:B------:R-:W-:Y:S01]  /*ac680*/  IADD3.X R16, P4, PT, RZ, R152, RZ, P4, !PT ;  /* 0x00000098ff107210 */ /* 0x000fe2000279e4ff */
[----:B------:R-:W-:-:S04]  /*ac690*/  IMAD.WIDE.U32 R42, R126, -0xc7aed41, R42 ;  /* 0xf38512bf7e2a7825 */ /* 0x000fc800078e002a */
[----:B------:R-:W-:-:S04]  /*ac6a0*/  IMAD.WIDE.U32 R148, R13, R17, RZ ;  /* 0x000000110d947225 */ /* 0x000fc800078e00ff */
[----:B------:R-:W-:Y:S01]  /*ac6b0*/  IMAD.IADD R14, R43, 0x1, R84 ;  /* 0x000000012b0e7824 */ /* 0x000fe200078e0254 */
[----:B------:R-:W-:Y:S01]  /*ac6c0*/  IADD3.X R43, PT, PT, RZ, RZ, R87, P6, P0 ;  /* 0x000000ffff2b7210 */ /* 0x000fe200037e0457 */
[----:B------:R-:W-:Y:S01]  /*ac6d0*/  IMAD.WIDE.U32 R148, P0, R39, R44, R148 ;  /* 0x0000002c27947225 */ /* 0x000fe20007800094 */
[----:B------:R-:W-:Y:S02]  /*ac6e0*/  IADD3.X R141, P6, PT, R38, R49, RZ, P5, !PT ;  /* 0x00000031268d7210 */ /* 0x000fe40002fde4ff */
[----:B------:R-:W-:Y:S01]  /*ac6f0*/  IADD3 R42, P5, PT, R127, R42, RZ ;  /* 0x0000002a7f2a7210 */ /* 0x000fe20007fbe0ff */
[----:B------:R-:W-:Y:S01]  /*ac700*/  IMAD.WIDE.U32 R84, R44, R17, RZ ;  /* 0x000000112c547225 */ /* 0x000fe200078e00ff */
[----:B------:R-:W-:Y:S02]  /*ac710*/  IADD3.X R16, P6, PT, RZ, R16, RZ, P6, !PT ;  /* 0x00000010ff107210 */ /* 0x000fe400037de4ff */
[----:B------:R-:W-:Y:S01]  /*ac720*/  IADD3.X R43, P5, PT, R14, R43, RZ, P5, !PT ;  /* 0x0000002b0e2b7210 */ /* 0x000fe20002fbe4ff */
[----:B------:R-:W-:Y:S01]  /*ac730*/  IMAD.X R87, RZ, RZ, RZ, P0 ;  /* 0x000000ffff577224 */ /* 0x000fe200000e06ff */
[----:B------:R-:W-:Y:S01]  /*ac740*/  IADD3 R49, P0, PT, R148, R85, RZ ;  /* 0x0000005594317210 */ /* 0x000fe20007f1e0ff */
[----:B------:R-:W-:Y:S01]  /*ac750*/  IMAD.MOV.U32 R86, RZ, RZ, R149 ;  /* 0x000000ffff567224 */ /* 0x000fe200078e0095 */
[----:B------:R-:W-:-:S03]  /*ac760*/  IADD3.X R127, P1, PT, RZ, R154, RZ, P1, !PT ;  /* 0x0000009aff7f7210 */ /* 0x000fc60000f3e4ff */
[----:B------:R-:W-:Y:S01]  /*ac770*/  IMAD.WIDE.U32.X R86, R39, R13, R86, P0 ;  /* 0x0000000d27567225 */ /* 0x000fe200000e0456 */
[----:B------:R-:W-:Y:S02]  /*ac780*/  IADD3 RZ, P0, PT, R80, R170, RZ ;  /* 0x000000aa50ff7210 */ /* 0x000fe40007f1e0ff */
[----:B------:R-:W-:Y:S01]  /*ac790*/  IADD3.X R13, PT, PT, RZ, RZ, R153, P6, P4 ;  /* 0x000000ffff0d7210 */ /* 0x000fe200037e8499 */
[----:B------:R-:W-:Y:S01]  /*ac7a0*/  IMAD.WIDE.U32 R170, R47, R17, RZ ;  /* 0x000000112faa7225 */ /* 0x000fe200078e00ff */
[----:B------:R-:W-:Y:S02]  /*ac7b0*/  IADD3 RZ, P6, PT, R82, R166, RZ ;  /* 0x000000a652ff7210 */ /* 0x000fe40007fde0ff */
[----:B------:R-:W-:Y:S01]  /*ac7c0*/  IADD3.X R127, P4, PT, RZ, R127, RZ, P5, !PT ;  /* 0x0000007fff7f7210 */ /* 0x000fe20002f9e4ff */
[----:B------:R-:W-:Y:S01]  /*ac7d0*/  IMAD.WIDE.U32 R152, R48, R17, RZ ;  /* 0x0000001130987225 */ /* 0x000fe200078e00ff */
[----:B------:R-:W-:Y:S02]  /*ac7e0*/  IADD3.X RZ, P6, PT, R83, R167, RZ, P6, !PT ;  /* 0x000000a753ff7210 */ /* 0x000fe400037de4ff */
[----:B------:R-:W-:Y:S01]  /*ac7f0*/  IADD3.X R149, PT, PT, RZ, RZ, R155, P4, P1 ;  /* 0x000000ffff957210 */ /* 0x000fe200027e249b */
[----:B------:R-:W-:Y:S01]  /*ac800*/  IMAD.WIDE.U32 R170, P5, R39, R48, R170 ;  /* 0x0000003027aa7225 */ /* 0x000fe200078a00aa */
[----:B------:R-:W-:-:S02]  /*ac810*/  IADD3 RZ, P4, PT, R142, R84, RZ ;  /* 0x000000548eff7210 */ /* 0x000fc40007f9e0ff */
[----:B------:R-:W-:Y:S01]  /*ac820*/  IADD3.X RZ, P0, PT, R81, R36, RZ, P0, !PT ;  /* 0x0000002451ff7210 */ /* 0x000fe2000071e4ff */
[----:B------:R-:W-:-:S04]  /*ac830*/  IMAD.WIDE.U32 R166, R15, R17, RZ ;  /* 0x000000110fa67225 */ /* 0x000fc800078e00ff */
[----:B------:R-:W-:Y:S01]  /*ac840*/  IMAD.X R85, RZ, RZ, RZ, P5 ;  /* 0x000000ffff557224 */ /* 0x000fe200028e06ff */
[----:B------:R-:W-:Y:S01]  /*ac850*/  IADD3 R147, P5, PT, R170, R153, RZ ;  /* 0x00000099aa937210 */ /* 0x000fe20007fbe0ff */
[----:B------:R-:W-:-:S04]  /*ac860*/  IMAD.WIDE.U32 R82, R126, 0x434bacd7, R82 ;  /* 0x434bacd77e527825 */ /* 0x000fc800078e0052 */
[----:B------:R-:W-:Y:S02]  /*ac870*/  IMAD.MOV.U32 R84, RZ, RZ, R171 ;  /* 0x000000ffff547224 */ /* 0x000fe400078e00ab */
[----:B------:R-:W-:Y:S02]  /*ac880*/  IMAD.IADD R164, R83, 0x1, R164 ;  /* 0x0000000153a47824 */ /* 0x000fe400078e02a4 */
[----:B------:R-:W-:-:S04]  /*ac890*/  IMAD.WIDE.U32 R166, P1, R39, R46, R166 ;  /* 0x0000002e27a67225 */ /* 0x000fc800078200a6 */
[----:B------:R-:W-:-:S04]  /*ac8a0*/  IMAD.WIDE.U32 R154, R46, R17, RZ ;  /* 0x000000112e9a7225 */ /* 0x000fc800078e00ff */
[----:B------:R-:W-:Y:S01]  /*ac8b0*/  IMAD.WIDE.U32.X R84, R39, R47, R84, P5 ;  /* 0x0000002f27547225 */ /* 0x000fe200028e0454 */
[----:B------:R-:W-:-:S03]  /*ac8c0*/  IADD3 R82, P5, PT, R127, R82, RZ ;  /* 0x000000527f527210 */ /* 0x000fc60007fbe0ff */
[----:B------:R-:W-:Y:S01]  /*ac8d0*/  IMAD.X R165, RZ, RZ, RZ, P1 ;  /* 0x000000ffffa57224 */ /* 0x000fe200008e06ff */
[----:B------:R-:W-:Y:S01]  /*ac8e0*/  IADD3 R38, P1, PT, R166, R155, RZ ;  /* 0x0000009ba6267210 */ /* 0x000fe20007f3e0ff */
[----:B------:R-:W-:Y:S01]  /*ac8f0*/  IMAD.WIDE.U32 R80, R17, R37, R80 ;  /* 0x0000002511507225 */ /* 0x000fe200078e0050 */
[----:B------:R-:W-:Y:S02]  /*ac900*/  IADD3.X R83, P5, PT, R164, R149, RZ, P5, !PT ;  /* 0x00000095a4537210 */ /* 0x000fe40002fbe4ff */
[----:B------:R-:W-:Y:S01]  /*ac910*/  IADD3.X R149, P6, PT, RZ, R128, RZ, P6, !PT ;  /* 0x00000080ff957210 */ /* 0x000fe200037de4ff */
[----:B------:R-:W-:Y:S02]  /*ac920*/  IMAD.MOV.U32 R164, RZ, RZ, R167 ;  /* 0x000000ffffa47224 */ /* 0x000fe400078e00a7 */
[----:B------:R-:W-:Y:S01]  /*ac930*/  IMAD.IADD R81, R81, 0x1, R168 ;  /* 0x0000000151517824 */ /* 0x000fe200078e02a8 */
[----:B------:R-:W-:Y:S01]  /*ac940*/  IADD3.X R149, P5, PT, RZ, R149, RZ, P5, !PT ;  /* 0x00000095ff957210 */ /* 0x000fe20002fbe4ff */
[----:B------:R-:W-:Y:S01]  /*ac950*/  IMAD.WIDE.U32.X R164, R39, R15, R164, P1 ;  /* 0x0000000f27a47225 */ /* 0x000fe200008e04a4 */
[----:B------:R-:W-:-:S02]  /*ac960*/  IADD3 RZ, P1, PT, R140, R150, RZ ;  /* 0x000000968cff7210 */ /* 0x000fc40007f3e0ff */
[----:B------:R-:W-:Y:S01]  /*ac970*/  IADD3.X R47, PT, PT, RZ, RZ, R129, P5, P6 ;  /* 0x000000ffff2f7210 */ /* 0x000fe20002fec481 */
[----:B------:R-:W-:Y:S01]  /*ac980*/  IMAD.WIDE.U32 R14, R45, R17, RZ ;  /* 0x000000112d0e7225 */ /* 0x000fe200078e00ff */
[----:B------:R-:W-:Y:S02]  /*ac990*/  IADD3 RZ, P6, PT, RZ, R80, RZ ;  /* 0x00000050ffff7210 */ /* 0x000fe40007fde0ff */
[----:B------:R-:W-:Y:S01]  /*ac9a0*/  IADD3.X RZ, P1, PT, R141, R35, RZ, P1, !PT ;  /* 0x000000238dff7210 */ /* 0x000fe20000f3e4ff */
[----:B------:R-:W-:Y:S01]  /*ac9b0*/  IMAD.WIDE.U32 R128, R34, R17, RZ ;  /* 0x0000001122807225 */ /* 0x000fe200078e00ff */
[----:B------:R-:W-:-:S03]  /*ac9c0*/  IADD3.X RZ, P6, PT, RZ, R81, RZ, P6, !PT ;  /* 0x00000051ffff7210 */ /* 0x000fc600037de4ff */
[----:B------:R-:W-:-:S04]  /*ac9d0*/  IMAD.WIDE.U32 R14, P5, R39, R34, R14 ;  /* 0x00000022270e7225 */ /* 0x000fc800078a000e */
[----:B------:R-:W-:Y:S01]  /*ac9e0*/  IMAD.X R37, RZ, RZ, RZ, P5 ;  /* 0x000000ffff257224 */ /* 0x000fe200028e06ff */
[----:B------:R-:W-:Y:S01]  /*ac9f0*/  IADD3 R129, P5, PT, R14, R129, RZ ;  /* 0x000000810e817210 */ /* 0x000fe20007fbe0ff */
[----:B------:R-:W-:Y:S02]  /*aca00*/  IMAD.MOV.U32 R36, RZ, RZ, R15 ;  /* 0x000000ffff247224 */ /* 0x000fe400078e000f */
[----:B------:R-:W-:Y:S01]  /*aca10*/  IMAD.WIDE.U32 R126, R126, 0x397fe69a, R140 ;  /* 0x397fe69a7e7e7825 */ /* 0x000fe200078e008c */
[----:B------:R-:W-:-:S03]  /*aca20*/  IADD3.X R140, P2, PT, RZ, RZ, RZ, P2, !PT ;  /* 0x000000ffff8c7210 */ /* 0x000fc6000175e4ff */
[----:B------:R-:W-:Y:S01]  /*aca30*/  IMAD.WIDE.U32.X R36, R39, R45, R36, P5 ;  /* 0x0000002d27247225 */ /* 0x000fe200028e0424 */
[----:B------:R-:W-:Y:S02]  /*aca40*/  IADD3.X R15, P5, PT, RZ, R40, RZ, P0, !PT ;  /* 0x00000028ff0f7210 */ /* 0x000fe400007be4ff */
[----:B------:R-:W-:Y:S01]  /*aca50*/  IADD3.X RZ, P0, PT, R143, R49, RZ, P4, !PT ;  /* 0x000000318fff7210 */ /* 0x000fe2000271e4ff */
[----:B------:R-:W-:Y:S01]  /*aca60*/  IMAD.IADD R146, R127, 0x1, R146 ;  /* 0x000000017f927824 */ /* 0x000fe200078e0292 */
[----:B------:R-:W-:Y:S01]  /*aca70*/  IADD3.X R35, P6, PT, RZ, R15, RZ, P6, !PT ;  /* 0x0000000fff237210 */ /* 0x000fe200037de4ff */
[----:B------:R-:W-:Y:S01]  /*aca80*/  IMAD.WIDE.U32 R44, R17, R44, R142 ;  /* 0x0000002c112c7225 */ /* 0x000fe200078e008e */
[----:B------:R-:W-:Y:S02]  /*aca90*/  IADD3 R126, P4, PT, R149, R126, RZ ;  /* 0x0000007e957e7210 */ /* 0x000fe40007f9e0ff */
[----:B------:R-:W-:Y:S01]  /*acaa0*/  IADD3.X R49, PT, PT, RZ, RZ, R41, P6, P5 ;  /* 0x000000ffff317210 */ /* 0x000fe200037ea429 */
[----:B------:R-:W-:Y:S01]  /*acab0*/  IMAD.WIDE.U32 R40, R80, -0x30003, RZ ;  /* 0xfffcfffd50287825 */ /* 0x000fe200078e00ff */
[----:B------:R-:W-:-:S02]  /*acac0*/  IADD3.X R127, P5, PT, R146, R47, RZ, P4, !PT ;  /* 0x0000002f927f7210 */ /* 0x000fc400027be4ff */
[----:B------:R-:W-:Y:S01]  /*acad0*/  IADD3.X R15, P4, PT, RZ, R144, RZ, P1, !PT ;  /* 0x00000090ff0f7210 */ /* 0x000fe20000f9e4ff */
[----:B------:R-:W-:Y:S01]  /*acae0*/  IMAD R47, R81, -0x30003, RZ ;  /* 0xfffcfffd512f7824 */ /* 0x000fe200078e02ff */
[----:B------:R-:W-:Y:S01]  /*acaf0*/  IADD3 R44, P6, PT, R35, R44, RZ ;  /* 0x0000002c232c7210 */ /* 0x000fe20007fde0ff */
[----:B------:R-:W-:Y:S01]  /*acb00*/  IMAD.IADD R148, R45, 0x1, R148 ;  /* 0x000000012d947824 */ /* 0x000fe200078e0294 */
[----:B------:R-:W-:Y:S01]  /*acb10*/  IADD3.X R45, P3, PT, RZ, RZ, RZ, P3, !PT ;  /* 0x000000ffff2d7210 */ /* 0x000fe20001f7e4ff */
[----:B------:R-:W-:Y:S01]  /*acb20*/  IMAD R47, R80, -0x760c0004, R47 ;  /* 0x89f3fffc502f7824 */ /* 0x000fe200078e022f */
[----:B------:R-:W-:Y:S02]  /*acb30*/  IADD3.X R15, P1, PT, RZ, R15, RZ, P5, !PT ;  /* 0x0000000fff0f7210 */ /* 0x000fe40002f3e4ff */
[----:B------:R-:W-:Y:S01]  /*acb40*/  IADD3 R35, P5, PT, R45, R140, RZ ;  /* 0x0000008c2d237210 */ /* 0x000fe20007fbe0ff */
[----:B------:R-:W-:Y:S01]  /*acb50*/  IMAD.IADD R41, R41, 0x1, R47 ;  /* 0x0000000129297824 */ /* 0x000fe200078e022f */
[----:B------:R-:W-:-:S02]  /*acb60*/  IADD3.X R144, PT, PT, RZ, RZ, R145, P1, P4 ;  /* 0x000000ffff907210 */ /* 0x000fc40000fe8491 */
[----:B------:R-:W-:Y:S01]  /*acb70*/  IADD3 RZ, P1, PT, R42, R152, RZ ;  /* 0x000000982aff7210 */ /* 0x000fe20007f3e0ff */
[----:B------:R-:W-:Y:S01]  /*acb80*/  IMAD.WIDE.U32 R140, R41, -0x5555, RZ ;  /* 0xffffaaab298c7825 */ /* 0x000fe200078e00ff */
[----:B------:R-:W-:Y:S02]  /*acb90*/  IADD3.X R45, P6, PT, R148, R49, RZ, P6, !PT ;  /* 0x00000031942d7210 */ /* 0x000fe400037de4ff */
[----:B------:R-:W-:Y:S01]  /*acba0*/  IADD3.X R47, P4, PT, RZ, R86, RZ, P0, !PT ;  /* 0x00000056ff2f7210 */ /* 0x000fe2000079e4ff */
[----:B------:R-:W-:Y:S01]  /*acbb0*/  IMAD.WIDE.U32 R48, R17, R48, R42 ;  /* 0x0000003011307225 */ /* 0x000fe200078e002a */
[----:B------:R-:W-:Y:S02]  /*acbc0*/  IADD3.X RZ, P1, PT, R43, R147, RZ, P1, !PT ;  /* 0x000000932bff7210 */ /* 0x000fe40000f3e4ff */
[----:B------:R-:W-:Y:S01]  /*acbd0*/  IADD3.X R47, P0, PT, RZ, R47, RZ, P6, !PT ;  /* 0x0000002fff2f7210 */ /* 0x000fe2000371e4ff */
[----:B------:R-:W-:-:S03]  /*acbe0*/  IMAD.WIDE.U32 R42, R40, -0x5555, RZ ;  /* 0xffffaaab282a7825 */ /* 0x000fc600078e00ff */
[----:B------:R-:W-:Y:S01]  /*acbf0*/  IADD3.X R143, PT, PT, RZ, RZ, R87, P0, P4 ;  /* 0x000000ffff8f7210 */ /* 0x000fe200007e8457 */
[----:B------:R-:W-:Y:S01]  /*acc00*/  IMAD.WIDE.U32 R140, P6, R40, -0x46010001, R140 ;  /* 0xb9feffff288c7825 */ /* 0x000fe200078c008c */
[----:B------:R-:W-:Y:S02]  /*acc10*/  IADD3 R48, P4, PT, R47, R48, RZ ;  /* 0x000000302f307210 */ /* 0x000fe40007f9e0ff */
[----:B------:R-:W-:Y:S01]  /*acc20*/  IADD3 RZ, P0, PT, R80, R42, RZ ;  /* 0x0000002a50ff7210 */ /* 0x000fe20007f1e0ff */
[----:B------:R-:W-:Y:S01]  /*acc30*/  IMAD.IADD R170, R49, 0x1, R170 ;  /* 0x0000000131aa7824 */ /* 0x000fe200078e02aa */
[----:B------:R-:W-:Y:S01]  /*acc40*/  IADD3.X R47, P1, PT, RZ, R84, RZ, P1, !PT ;  /* 0x00000054ff2f7210 */ /* 0x000fe20000f3e4ff */
[----:B------:R-:W-:Y:S01]  /*acc50*/  IMAD.X R87, RZ, RZ, RZ, P6 ;  /* 0x000000ffff577224 */ /* 0x000fe200030e06ff */
[----:B------:R-:W-:Y:S01]  /*acc60*/  IADD3 R145, P6, PT, R140, R43, RZ ;  /* 0x0000002b8c917210 */ /* 0x000fe20007fde0ff */
[----:B------:R-:W-:Y:S01]  /*acc70*/  IMAD.WIDE.U32 R42, R40, -0x5555, R80 ;  /* 0xffffaaab282a7825 */ /* 0x000fe200078e0050 */
[----:B------:R-:W-:-:S02]  /*acc80*/  IADD3.X R49, P4, PT, R170, R143, RZ, P4, !PT ;  /* 0x0000008faa317210 */ /* 0x000fc4000279e4ff */
[----:B------:R-:W-:Y:S01]  /*acc90*/  IADD3.X RZ, P0, PT, R81, R145, RZ, P0, !PT ;  /* 0x0000009151ff7210 */ /* 0x000fe2000071e4ff */
[----:B------:R-:W-:Y:S02]  /*acca0*/  IMAD.MOV.U32 R86, RZ, RZ, R141 ;  /* 0x000000ffff567224 */ /* 0x000fe400078e008d */
[----:B------:R-:W-:-:S04]  /*accb0*/  IMAD.WIDE.U32 R80, R18, R17, RZ ;  /* 0x0000001112507225 */ /* 0x000fc800078e00ff */
[----:B------:R-:W-:Y:S01]  /*accc0*/  IMAD.WIDE.U32.X R86, R41, -0x46010001, R86, P6 ;  /* 0xb9feffff29567825 */ /* 0x000fe200030e0456 */
[----:B------:R-:W-:-:S03]  /*accd0*/  IADD3 RZ, P6, PT, RZ, R42, RZ ;  /* 0x0000002affff7210 */ /* 0x000fc60007fde0ff */
[----:B------:R-:W-:Y:S01]  /*acce0*/  IMAD.IADD R42, R43, 0x1, R140 ;  /* 0x000000012b2a7824 */ /* 0x000fe200078e028c */
[----:B------:R-:W-:Y:S01]  /*accf0*/  IADD3.X R43, P4, PT, RZ, R47, RZ, P4, !PT ;  /* 0x0000002fff2b7210 */ /* 0x000fe2000279e4ff */
[----:B------:R-:W-:Y:S01]  /*acd00*/  IMAD.WIDE.U32 R46, R17, R46, R82 ;  /* 0x0000002e112e7225 */ /* 0x000fe200078e0052 */
[----:B------:R-:W-:Y:S02]  /*acd10*/  IADD3.X R141, P0, PT, RZ, R86, RZ, P0, !PT ;  /* 0x00000056ff8d7210 */ /* 0x000fe4000071e4ff */
[----:B------:R-:W-:Y:S01]  /*acd20*/  IADD3.X R85, PT, PT, RZ, RZ, R85, P4, P1 ;  /* 0x000000ffff557210 */ /* 0x000fe200027e2455 */
[----:B------:R-:W-:Y:S01]  /*acd30*/  IMAD.IADD R166, R47, 0x1, R166 ;  /* 0x000000012fa67824 */ /* 0x000fe200078e02a6 */
[----:B------:R-:W-:Y:S02]  /*acd40*/  IADD3 RZ, P1, PT, R82, R154, RZ ;  /* 0x0000009a52ff7210 */ /* 0x000fe40007f3e0ff */
[----:B------:R-:W-:Y:S02]  /*acd50*/  IADD3.X RZ, P6, PT, RZ, R42, RZ, P6, !PT ;  /* 0x0000002affff7210 */ /* 0x000fe400037de4ff */
[----:B------:R-:W-:Y:S01]  /*acd60*/  IADD3 R46, P4, PT, R43, R46, RZ ;  /* 0x0000002e2b2e7210 */ /* 0x000fe20007f9e0ff */
[----:B------:R-:W-:Y:S01]  /*acd70*/  IMAD.WIDE.U32 R42, R41, -0x4eac0001, RZ ;  /* 0xb153ffff292a7825 */ /* 0x000fe200078e00ff */
[----:B------:R-:W-:-:S02]  /*acd80*/  IADD3.X RZ, P1, PT, R83, R38, RZ, P1, !PT ;  /* 0x0000002653ff7210 */ /* 0x000fc40000f3e4ff */
[----:B------:R-:W-:Y:S01]  /*acd90*/  IADD3.X R141, P6, PT, RZ, R141, RZ, P6, !PT ;  /* 0x0000008dff8d7210 */ /* 0x000fe200037de4ff */
[----:B------:R-:W-:Y:S01]  /*acda0*/  IMAD.WIDE.U32 R82, R19, R17, RZ ;  /* 0x0000001113527225 */ /* 0x000fe200078e00ff */
[----:B------:R-:W-:Y:S02]  /*acdb0*/  IADD3.X R47, P4, PT, R166, R85, RZ, P4, !PT ;  /* 0x00000055a62f7210 */ /* 0x000fe4000279e4ff */
[----:B------:R-:W-:Y:S01]  /*acdc0*/  IADD3.X R145, P1, PT, RZ, R164, RZ, P1, !PT ;  /* 0x000000a4ff917210 */ /* 0x000fe20000f3e4ff */
[----:B------:R-:W-:Y:S01]  /*acdd0*/  IMAD.WIDE.U32 R84, R40, -0x4eac0001, RZ ;  /* 0xb153ffff28547825 */ /* 0x000fe200078e00ff */
[----:B------:R-:W-:Y:S02]  /*acde0*/  IADD3.X R143, PT, PT, RZ, RZ, R87, P6, P0 ;  /* 0x000000ffff8f7210 */ /* 0x000fe400037e0457 */
[----:B------:R-:W-:Y:S01]  /*acdf0*/  IADD3.X R145, P6, PT, RZ, R145, RZ, P4, !PT ;  /* 0x00000091ff917210 */ /* 0x000fe200027de4ff */
[----:B------:R-:W-:-:S03]  /*ace00*/  IMAD.WIDE.U32 R80, P0, R39, R19, R80 ;  /* 0x0000001327507225 */ /* 0x000fc60007800050 */
[----:B------:R-:W-:Y:S01]  /*ace10*/  IADD3.X R165, PT, PT, RZ, RZ, R165, P6, P1 ;  /* 0x000000ffffa57210 */ /* 0x000fe200037e24a5 */
        /* <DEDUP_REMOVED lines=12> */
[----:B------:R-:W-:Y:S02]  /*acee0*/  IMAD.IADD R18, R85, 0x1, R42 ;  /* 0x0000000155127824 */ /* 0x000fe400078e022a */
[----:B------:R-:W-:Y:S02]  /*acef0*/  IMAD.MOV.U32 R38, RZ, RZ, R43 ;  /* 0x000000ffff267224 */ /* 0x000fe400078e002b */
[C---:B------:R-:W-:Y:S01]  /*acf00*/  IMAD.WIDE.U32 R44, R41.reuse, -0x94f09dc, RZ ;  /* 0xf6b0f624292c7825 */ /* 0x040fe200078e00ff */
[----:B------:R-:W-:Y:S01]  /*acf10*/  IADD3.X R18, P4, PT, R18, R143, RZ, P4, !PT ;  /* 0x0000008f12127210 */ /* 0x000fe2000279e4ff */
[----:B------:R-:W-:Y:S02]  /*acf20*/  STL [R1+0xd8], R179 ;  /* 0x0000d8b301007387 */ /* 0x000fe40000100800 */
[----:B------:R-:W-:-:S02]  /*acf30*/  IMAD.WIDE.U32.X R42, R41, 0x1eabfffe, R38, P6 ;  /* 0x1eabfffe292a7825 */ /* 0x000fc400030e0426 */
[----:B------:R0:W-:Y:S02]  /*acf40*/  STL [R1+0xe0], R18 ;  /* 0x0000e01201007387 */ /* 0x0001e40000100800 */
[----:B------:R-:W-:Y:S01]  /*acf50*/  IMAD.MOV.U32 R142, RZ, RZ, R18 ;  /* 0x000000ffff8e7224 */ /* 0x000fe200078e0012 */
[----:B------:R-:W-:Y:S01]  /*acf60*/  IADD3.X R141, P1, PT, RZ, R42, RZ, P1, !PT ;  /* 0x0000002aff8d7210 */ /* 0x000fe20000f3e4ff */
[----:B------:R-:W-:-:S03]  /*acf70*/  IMAD.WIDE.U32 R34, R17, R34, R126 ;  /* 0x0000002211227225 */ /* 0x000fc600078e007e */
[----:B------:R-:W-:Y:S01]  /*acf80*/  IADD3.X R141, P4, PT, RZ, R141, RZ, P4, !PT ;  /* 0x0000008dff8d7210 */ /* 0x000fe2000279e4ff */
[----:B------:R-:W-:-:S03]  /*acf90*/  IMAD.WIDE.U32 R38, R40, -0x94f09dc, RZ ;  /* 0xf6b0f62428267825 */ /* 0x000fc600078e00ff */
[----:B------:R-:W-:Y:S01]  /*acfa0*/  IADD3.X R143, PT, PT, RZ, RZ, R43, P4, P1 ;  /* 0x000000ffff8f7210 */ /* 0x000fe200027e242b */
[----:B0-----:R-:W-:Y:S01]  /*acfb0*/  IMAD.X R18, RZ, RZ, RZ, P2 ;  /* 0x000000ffff127224 */ /* 0x001fe200010e06ff */
[----:B------:R-:W-:Y:S01]  /*acfc0*/  IADD3 R34, P4, PT, R145, R34, RZ ;  /* 0x0000002291227210 */ /* 0x000fe20007f9e0ff */
[----:B------:R-:W-:Y:S01]  /*acfd0*/  IMAD.WIDE.U32 R44, P6, R40, 0x6730d2a0, R44 ;  /* 0x6730d2a0282c7825 */ /* 0x000fe200078c002c */
[----:B------:R-:W-:Y:S02]  /*acfe0*/  IADD3 RZ, P2, PT, R48, R38, RZ ;  /* 0x0000002630ff7210 */ /* 0x000fe40007f5e0ff */
[----:B------:R-:W-:Y:S01]  /*acff0*/  IADD3.X R18, PT, PT, R18, RZ, RZ, P5, P3 ;  /* 0x000000ff12127210 */ /* 0x000fe20002fe64ff */
[----:B------:R-:W-:Y:S01]  /*ad000*/  IMAD.IADD R14, R35, 0x1, R14 ;  /* 0x00000001230e7824 */ /* 0x000fe200078e020e */
[----:B------:R-:W-:Y:S01]  /*ad010*/  IADD3 RZ, P5, PT, R126, R128, RZ ;  /* 0x000000807eff7210 */ /* 0x000fe20007fbe0ff */
[----:B------:R-:W-:Y:S01]  /*ad020*/  IMAD.WIDE.U32 R84, R41, -0xc7aed41, RZ ;  /* 0xf38512bf29547825 */ /* 0x000fe200078e00ff */
[----:B------:R-:W-:-:S02]  /*ad030*/  IADD3 R39, P3, PT, R44, R39, RZ ;  /* 0x000000272c277210 */ /* 0x000fc40007f7e0ff */
[----:B------:R-:W-:Y:S01]  /*ad040*/  IADD3.X RZ, P1, PT, R127, R129, RZ, P5, !PT ;  /* 0x000000817fff7210 */ /* 0x000fe20002f3e4ff */
[----:B------:R-:W-:Y:S01]  /*ad050*/  IMAD.X R43, RZ, RZ, RZ, P6 ;  /* 0x000000ffff2b7224 */ /* 0x000fe200030e06ff */
[----:B------:R-:W-:Y:S01]  /*ad060*/  IADD3.X R35, P4, PT, R14, R165, RZ, P4, !PT ;  /* 0x000000a50e237210 */ /* 0x000fe2000279e4ff */
[----:B------:R-:W-:Y:S01]  /*ad070*/  IMAD.MOV.U32 R42, RZ, RZ, R45 ;  /* 0x000000ffff2a7224 */ /* 0x000fe200078e002d */
[----:B------:R-:W-:Y:S01]  /*ad080*/  IADD3.X R81, P1, PT, RZ, R36, RZ, P1, !PT ;  /* 0x00000024ff517210 */ /* 0x000fe20000f3e4ff */
[C---:B------:R-:W-:Y:S01]  /*ad090*/  IMAD.WIDE.U32 R84, P5, R40.reuse, 0x64774b84, R84 ;  /* 0x64774b8428547825 */ /* 0x040fe200078a0054 */
[----:B------:R-:W-:Y:S02]  /*ad0a0*/  IADD3.X RZ, P2, PT, R49, R39, RZ, P2, !PT ;  /* 0x0000002731ff7210 */ /* 0x000fe4000175e4ff */
[----:B------:R-:W-:Y:S01]  /*ad0b0*/  IADD3.X R81, P4, PT, RZ, R81, RZ, P4, !PT ;  /* 0x00000051ff517210 */ /* 0x000fe2000279e4ff */
[----:B------:R-:W-:Y:S01]  /*ad0c0*/  IMAD.WIDE.U32 R48, R40, -0x94f09dc, R48 ;  /* 0xf6b0f62428307825 */ /* 0x000fe200078e0030 */
[----:B------:R-:W-:-:S02]  /*ad0d0*/  IADD3.X R127, P0, PT, R13, R18, RZ, P0, !PT ;  /* 0x000000120d7f7210 */ /* 0x000fc4000071e4ff */
[----:B------:R-:W-:Y:S01]  /*ad0e0*/  IADD3.X R13, PT, PT, RZ, RZ, R37, P4, P1 ;  /* 0x000000ffff0d7210 */ /* 0x000fe200027e2425 */
[----:B------:R-:W-:Y:S01]  /*ad0f0*/  IMAD.WIDE.U32 R38, R40, -0xc7aed41, RZ ;  /* 0xf38512bf28267825 */ /* 0x000fe200078e00ff */
[----:B------:R-:W-:-:S03]  /*ad100*/  IADD3 R14, P1, PT, R15, R16, RZ ;  /* 0x000000100f0e7210 */ /* 0x000fc60007f3e0ff */
[----:B------:R-:W-:Y:S01]  /*ad110*/  IMAD.IADD R44, R49, 0x1, R44 ;  /* 0x00000001312c7824 */ /* 0x000fe200078e022c */
[----:B------:R-:W-:Y:S01]  /*ad120*/  IADD3 R37, P6, PT, R84, R39, RZ ;  /* 0x0000002754257210 */ /* 0x000fe20007fde0ff */
[----:B------:R-:W-:Y:S01]  /*ad130*/  IMAD.WIDE.U32.X R42, R41, 0x6730d2a0, R42, P3 ;  /* 0x6730d2a0292a7825 */ /* 0x000fe200018e042a */
[----:B------:R-:W-:Y:S02]  /*ad140*/  IADD3 R146, P3, PT, R141, R48, RZ ;  /* 0x000000308d927210 */ /* 0x000fe40007f7e0ff */
[----:B------:R-:W-:Y:S01]  /*ad150*/  IADD3 RZ, P4, PT, R46, R38, RZ ;  /* 0x000000262eff7210 */ /* 0x000fe20007f9e0ff */
[----:B------:R-:W-:Y:S01]  /*ad160*/  IMAD.MOV.U32 R36, RZ, RZ, R85 ;  /* 0x000000ffff247224 */ /* 0x000fe200078e0055 */
[----:B------:R-:W-:Y:S01]  /*ad170*/  IADD3.X R16, P3, PT, R44, R143, RZ, P3, !PT ;  /* 0x0000008f2c107210 */ /* 0x000fe20001f7e4ff */
[----:B------:R-:W-:Y:S01]  /*ad180*/  IMAD.WIDE.U32 R38, R41, 0x434bacd7, RZ ;  /* 0x434bacd729267825 */ /* 0x000fe200078e00ff */
[----:B------:R-:W-:Y:S01]  /*ad190*/  IADD3.X R45, P2, PT, RZ, R42, RZ, P2, !PT ;  /* 0x0000002aff2d7210 */ /* 0x000fe2000175e4ff */
[----:B------:R-:W-:Y:S01]  /*ad1a0*/  STL [R1+0x78], R146 ;  /* 0x0000789201007387 */ /* 0x000fe20000100800 */
[----:B------:R-:W-:Y:S01]  /*ad1b0*/  IADD3.X RZ, P4, PT, R47, R37, RZ, P4, !PT ;  /* 0x000000252fff7210 */ /* 0x000fe2000279e4ff */
[----:B------:R-:W-:Y:S01]  /*ad1c0*/  IMAD.WIDE.U32 R46, R40, -0xc7aed41, R46 ;  /* 0xf38512bf282e7825 */ /* 0x000fe200078e002e */
[----:B------:R-:W-:Y:S01]  /*ad1d0*/  IADD3.X R45, P3, PT, RZ, R45, RZ, P3, !PT ;  /* 0x0000002dff2d7210 */ /* 0x000fe20001f7e4ff */
[----:B------:R0:W-:Y:S01]  /*ad1e0*/  STL [R1+0x90], R16 ;  /* 0x0000901001007387 */ /* 0x0001e20000100800 */
[----:B------:R-:W-:Y:S01]  /*ad1f0*/  IADD3.X R15, P1, PT, R144, R127, RZ, P1, !PT ;  /* 0x0000007f900f7210 */ /* 0x000fe20000f3e4ff */
[----:B------:R-:W-:Y:S01]  /*ad200*/  IMAD.X R37, RZ, RZ, RZ, P5 ;  /* 0x000000ffff257224 */ /* 0x000fe200028e06ff */
[----:B------:R-:W-:Y:S01]  /*ad210*/  IADD3 RZ, P5, PT, R14, R82, RZ ;  /* 0x000000520eff7210 */ /* 0x000fe20007fbe0ff */
[----:B------:R-:W-:Y:S01]  /*ad220*/  IMAD.IADD R84, R47, 0x1, R84 ;  /* 0x000000012f547824 */ /* 0x000fe200078e0254 */
[----:B------:R-:W-:Y:S01]  /*ad230*/  IADD3.X R47, PT, PT, RZ, RZ, R43, P3, P2 ;  /* 0x000000ffff2f7210 */ /* 0x000fe20001fe442b */
[----:B------:R-:W-:Y:S01]  /*ad240*/  IMAD.WIDE.U32.X R36, R41, 0x64774b84, R36, P6 ;  /* 0x64774b8429247825 */ /* 0x000fe200030e0424 */
[----:B------:R-:W-:-:S02]  /*ad250*/  IADD3 R46, P2, PT, R45, R46, RZ ;  /* 0x0000002e2d2e7210 */ /* 0x000fc40007f5e0ff */
[----:B------:R-:W-:Y:S01]  /*ad260*/  IADD3.X RZ, P5, PT, R15, R83, RZ, P5, !PT ;  /* 0x000000530fff7210 */ /* 0x000fe20002fbe4ff */
[----:B------:R-:W-:Y:S01]  /*ad270*/  IMAD.MOV.U32 R44, RZ, RZ, R16 ;  /* 0x000000ffff2c7224 */ /* 0x000fe200078e0010 */
[----:B------:R-:W-:Y:S01]  /*ad280*/  IADD3.X R45, P4, PT, RZ, R36, RZ, P4, !PT ;  /* 0x00000024ff2d7210 */ /* 0x000fe2000279e4ff */
[----:B0-----:R-:W-:Y:S01]  /*ad290*/  IMAD.WIDE.U32 R16, R17, R19, R14 ;  /* 0x0000001311107225 */ /* 0x001fe200078e000e */
[----:B------:R-:W-:Y:S02]  /*ad2a0*/  IADD3.X R14, P2, PT, R84, R47, RZ, P2, !PT ;  /* 0x0000002f540e7210 */ /* 0x000fe4000175e4ff */
[----:B------:R-:W-:Y:S01]  /*ad2b0*/  IADD3.X R15, P1, PT, RZ, RZ, RZ, P1, !PT ;  /* 0x000000ffff0f7210 */ /* 0x000fe20000f3e4ff */
        /* <DEDUP_REMOVED lines=16> */
[----:B------:R-:W-:Y:S02]  /*ad3c0*/  IMAD.IADD R80, R17, 0x1, R80 ;  /* 0x0000000111507824 */ /* 0x000fe400078e0250 */
[----:B------:R-:W-:-:S03]  /*ad3d0*/  IMAD.WIDE.U32 R36, P6, R40, 0x1a0111ea, R36 ;  /* 0x1a0111ea28247825 */ /* 0x000fc600078c0024 */
[----:B------:R-:W-:Y:S01]  /*ad3e0*/  IADD3.X R17, P2, PT, R80, R13, RZ, P2, !PT ;  /* 0x0000000d50117210 */ /* 0x000fe2000175e4ff */
[----:B------:R-:W-:Y:S01]  /*ad3f0*/  IMAD.WIDE.U32 R38, R40, 0x397fe69a, RZ ;  /* 0x397fe69a28267825 */ /* 0x000fe200078e00ff */
[----:B------:R-:W-:-:S03]  /*ad400*/  IADD3.X R13, P3, PT, RZ, R18, RZ, P3, !PT ;  /* 0x00000012ff0d7210 */ /* 0x000fc60001f7e4ff */
        /* <DEDUP_REMOVED lines=8> */
[----:B------:R-:W-:Y:S01]  /*ad490*/  IADD3 R42, P3, PT, R13, R42, RZ ;  /* 0x0000002a0d2a7210 */ /* 0x000fe20007f7e0ff */
[----:B------:R-:W-:Y:S01]  /*ad4a0*/  IMAD.IADD R36, R43, 0x1, R36 ;  /* 0x000000012b247824 */ /* 0x000fe200078e0224 */
[----:B------:R-:W-:Y:S01]  /*ad4b0*/  IADD3.X RZ, P6, PT, R17, R39, RZ, P6, !PT ;  /* 0x0000002711ff7210 */ /* 0x000fe200037de4ff */
[----:B------:R-:W-:Y:S01]  /*ad4c0*/  IMAD.MOV.U32 R140, RZ, RZ, R179 ;  /* 0x000000ffff8c7224 */ /* 0x000fe200078e00b3 */
[----:B------:R-:W-:Y:S01]  /*ad4d0*/  IADD3.X R16, P0, PT, RZ, RZ, RZ, P0, !PT ;  /* 0x000000ffff107210 */ /* 0x000fe2000071e4ff */
[----:B------:R-:W-:Y:S01]  /*ad4e0*/  IMAD.MOV.U32 R48, RZ, RZ, R146 ;  /* 0x000000ffff307224 */ /* 0x000fe200078e0092 */
[----:B------:R-:W-:-:S02]  /*ad4f0*/  IADD3.X R19, P3, PT, R36, R19, RZ, P3, !PT ;  /* 0x0000001324137210 */ /* 0x000fc40001f7e4ff */
[----:B------:R-:W-:Y:S01]  /*ad500*/  IADD3.X R13, P6, PT, RZ, R34, RZ, P6, !PT ;  /* 0x00000022ff0d7210 */ /* 0x000fe200037de4ff */
[----:B------:R-:W-:Y:S01]  /*ad510*/  IMAD.X R17, RZ, RZ, RZ, P0 ;  /* 0x000000ffff117224 */ /* 0x000fe200000e06ff */
        /* <DEDUP_REMOVED lines=12> */
[----:B------:R0:W-:Y:S03]  /*ad5e0*/  STL [R1+0x6c], R46 ;  /* 0x00006c2e01007387 */ /* 0x0001e60000100800 */
[----:B------:R-:W-:Y:S01]  /*ad5f0*/  ISETP.NE.AND.EX P0, PT, R13, 0x1a0111ea, PT, P0 ;  /* 0x1a0111ea0d00780c */ /* 0x000fe20003f05300 */
[----:B------:R0:W-:Y:S04]  /*ad600*/  STL [R1+0x70], R14 ;  /* 0x0000700e01007387 */ /* 0x0001e80000100800 */
[----:B------:R0:W-:Y:S04]  /*ad610*/  STL [R1+0x7c], R45 ;  /* 0x00007c2d01007387 */ /* 0x0001e80000100800 */
[----:B------:R0:W-:Y:S04]  /*ad620*/  STL [R1+0x84], R47 ;  /* 0x0000842f01007387 */ /* 0x0001e80000100800 */
[----:B------:R0:W-:Y:S01]  /*ad630*/  STL [R1+0x98], R42 ;  /* 0x0000982a01007387 */ /* 0x0001e20000100800 */
[----:B------:R-:W-:Y:S05]  /*ad640*/  @P0 BREAK.RELIABLE B4 ;  /* 0x0000000000040942 */ /* 0x000fea0003800100 */
[----:B------:R0:W-:Y:S04]  /*ad650*/  STL [R1+0xac], R19 ;  /* 0x0000ac1301007387 */ /* 0x0001e80000100800 */
[----:B------:R0:W-:Y:S04]  /*ad660*/  STL [R1+0xcc], R15 ;  /* 0x0000cc0f01007387 */ /* 0x0001e80000100800 */
[----:B------:R0:W-:Y:S01]  /*ad670*/  STL [R1+0xe4], R13 ;  /* 0x0000e40d01007387 */ /* 0x0001e20000100800 */
[----:B------:R-:W-:Y:S05]  /*ad680*/  @P0 BRA `(.L_x_436) ;  /* 0x00000004004c0947 */ /* 0x000fea0003800000 */
[----:B------:R-:W-:-:S04]  /*ad690*/  ISETP.GT.U32.AND P0, PT, R42, 0x434bacd7, PT ;  /* 0x434bacd72a00780c */ /* 0x000fc80003f04070 */
[----:B------:R-:W-:-:S13]  /*ad6a0*/  ISETP.GT.U32.AND.EX P0, PT, R19, 0x4b1ba7b6, PT, P0 ;  /* 0x4b1ba7b61300780c */ /* 0x000fda0003f04100 */
[----:B------:R-:W-:Y:S05]  /*ad6b0*/  @P0 BRA `(.L_x_435) ;  /* 0x0000000000dc0947 */ /* 0x000fea0003800000 */
[----:B------:R-:W-:Y:S01]  /*ad6c0*/  IMAD.MOV.U32 R17, RZ, RZ, 0x397fe69a ;  /* 0x397fe69aff117424 */ /* 0x000fe200078e00ff */
[----:B------:R-:W-:Y:S01]  /*ad6d0*/  ISETP.NE.U32.AND P0, PT, R42, 0x434bacd7, PT ;  /* 0x434bacd72a00780c */ /* 0x000fe20003f05070 */
[----:B------:R-:W-:Y:S01]  /*ad6e0*/  IMAD.MOV.U32 R16, RZ, RZ, 0x1a0111ea ;  /* 0x1a0111eaff107424 */ /* 0x000fe200078e00ff */
[----:B------:R1:W-:Y:S02]  /*ad6f0*/  STL [R1+0x6c], R46 ;  /* 0x00006c2e01007387 */ /* 0x0003e40000100800 */
[----:B------:R-:W-:Y:S02]  /*ad700*/  ISETP.NE.AND.EX P0, PT, R19, 0x4b1ba7b6, PT, P0 ;  /* 0x4b1ba7b61300780c */ /* 0x000fe40003f05300 */
[----:B------:R1:W-:Y:S04]  /*ad710*/  STL [R1+0xcc], R17 ;  /* 0x0000cc1101007387 */ /* 0x0003e80000100800 */
[----:B------:R1:W-:Y:S04]  /*ad720*/  STL [R1+0xe4], R16 ;  /* 0x0000e41001007387 */ /* 0x0003e80000100800 */
[----:B------:R1:W-:Y:S03]  /*ad730*/  STL [R1+0x70], R14 ;  /* 0x0000700e01007387 */ /* 0x0003e60000100800 */
[----:B------:R-:W-:Y:S05]  /*ad740*/  @P0 BREAK.RELIABLE B4 ;  /* 0x0000000000040942 */ /* 0x000fea0003800100 */
[----:B------:R1:W-:Y:S04]  /*ad750*/  STL [R1+0x7c], R45 ;  /* 0x00007c2d01007387 */ /* 0x0003e80000100800 */
[----:B------:R1:W-:Y:S04]  /*ad760*/  STL [R1+0x84], R47 ;  /* 0x0000842f01007387 */ /* 0x0003e80000100800 */
[----:B------:R1:W-:Y:S04]  /*ad770*/  STL [R1+0x98], R42 ;  /* 0x0000982a01007387 */ /* 0x0003e80000100800 */
[----:B------:R1:W-:Y:S01]  /*ad780*/  STL [R1+0xac], R19 ;  /* 0x0000ac1301007387 */ /* 0x0003e20000100800 */
[----:B------:R-:W-:Y:S05]  /*ad790*/  @P0 BRA `(.L_x_436) ;  /* 0x0000000400080947 */ /* 0x000fea0003800000 */
[----:B------:R-:W-:-:S04]  /*ad7a0*/  ISETP.GT.U32.AND P0, PT, R45, -0xc7aed41, PT ;  /* 0xf38512bf2d00780c */ /* 0x000fc80003f04070 */
[----:B------:R-:W-:-:S13]  /*ad7b0*/  ISETP.GT.U32.AND.EX P0, PT, R47, 0x64774b84, PT, P0 ;  /* 0x64774b842f00780c */ /* 0x000fda0003f04100 */
[----:B------:R-:W-:Y:S05]  /*ad7c0*/  @P0 BRA `(.L_x_435) ;  /* 0x0000000000980947 */ /* 0x000fea0003800000 */
[----:B-1----:R-:W-:Y:S01]  /*ad7d0*/  IMAD.MOV.U32 R17, RZ, RZ, 0x434bacd7 ;  /* 0x434bacd7ff117424 */ /* 0x002fe200078e00ff */
[----:B------:R-:W-:Y:S01]  /*ad7e0*/  ISETP.NE.U32.AND P0, PT, R45, -0xc7aed41, PT ;  /* 0xf38512bf2d00780c */ /* 0x000fe20003f05070 */
        /* <DEDUP_REMOVED lines=8> */
[----:B------:R2:W-:Y:S01]  /*ad870*/  STL [R1+0x84], R47 ;  /* 0x0000842f01007387 */ /* 0x0005e20000100800 */
[----:B------:R-:W-:Y:S05]  /*ad880*/  @P0 BRA `(.L_x_436) ;  /* 0x0000000000cc0947 */ /* 0x000fea0003800000 */
[----:B------:R-:W-:-:S04]  /*ad890*/  ISETP.GT.U32.AND P0, PT, R46, -0x94f09dc, PT ;  /* 0xf6b0f6242e00780c */ /* 0x000fc80003f04070 */
[----:B------:R-:W-:-:S13]  /*ad8a0*/  ISETP.GT.U32.AND.EX P0, PT, R14, 0x6730d2a0, PT, P0 ;  /* 0x6730d2a00e00780c */ /* 0x000fda0003f04100 */
[----:B------:R-:W-:Y:S05]  /*ad8b0*/  @P0 BRA `(.L_x_435) ;  /* 0x00000000005c0947 */ /* 0x000fea0003800000 */
[----:B--2---:R-:W-:Y:S01]  /*ad8c0*/  IMAD.MOV.U32 R17, RZ, RZ, -0xc7aed41 ;  /* 0xf38512bfff117424 */ /* 0x004fe200078e00ff */
        /* <DEDUP_REMOVED lines=8> */
[----:B------:R-:W-:Y:S05]  /*ad950*/  @P0 BRA `(.L_x_436) ;  /* 0x0000000000980947 */ /* 0x000fea0003800000 */
[----:B------:R-:W-:-:S04]  /*ad960*/  ISETP.GT.U32.AND P0, PT, R48, -0x4eac0001, PT ;  /* 0xb153ffff3000780c */ /* 0x000fc80003f04070 */
[----:B------:R-:W-:-:S13]  /*ad970*/  ISETP.GT.U32.AND.EX P0, PT, R44, 0x1eabfffe, PT, P0 ;  /* 0x1eabfffe2c00780c */ /* 0x000fda0003f04100 */
[----:B------:R-:W-:Y:S05]  /*ad980*/  @P0 BRA `(.L_x_435) ;  /* 0x0000000000280947 */ /* 0x000fea0003800000 */
[----:B---3--:R-:W-:Y:S01]  /*ad990*/  IMAD.MOV.U32 R17, RZ, RZ, -0x94f09dc ;  /* 0xf6b0f624ff117424 */ /* 0x008fe200078e00ff */
[----:B------:R-:W-:Y:S01]  /*ad9a0*/  ISETP.GE.U32.AND P0, PT, R140, -0x5555, PT ;  /* 0xffffaaab8c00780c */ /* 0x000fe20003f06070 */
[----:B------:R-:W-:Y:S01]  /*ad9b0*/  IMAD.MOV.U32 R16, RZ, RZ, 0x6730d2a0 ;  /* 0x6730d2a0ff107424 */ /* 0x000fe200078e00ff */
[----:B------:R-:W-:Y:S02]  /*ad9c0*/  ISETP.NE.U32.AND P1, PT, R48, -0x4eac0001, PT ;  /* 0xb153ffff3000780c */ /* 0x000fe40003f25070 */
[----:B------:R-:W-:Y:S01]  /*ad9d0*/  ISETP.GE.U32.AND.EX P0, PT, R142, -0x46010001, PT, P0 ;  /* 0xb9feffff8e00780c */ /* 0x000fe20003f06100 */
[----:B------:R4:W-:Y:S03]  /*ad9e0*/  STL [R1+0x6c], R17 ;  /* 0x00006c1101007387 */ /* 0x0009e60000100800 */
[----:B------:R-:W-:Y:S01]  /*ad9f0*/  ISETP.NE.OR.EX P0, PT, R44, 0x1eabfffe, !P0, P1 ;  /* 0x1eabfffe2c00780c */ /* 0x000fe20004705710 */
[----:B------:R4:W-:-:S12]  /*ada00*/  STL [R1+0x70], R16 ;  /* 0x0000701001007387 */ /* 0x0009d80000100800 */
[----:B------:R-:W-:Y:S05]  /*ada10*/  @P0 BREAK.RELIABLE B4 ;  /* 0x0000000000040942 */ /* 0x000fea0003800100 */
[----:B----4-:R-:W-:Y:S05]  /*ada20*/  @P0 BRA `(.L_x_436) ;  /* 0x0000000000640947 */ /* 0x010fea0003800000 */
.L_x_435:
[----:B------:R-:W-:Y:S05]  /*ada30*/  BSYNC.RELIABLE B4 ;  /* 0x0000000000047941 */ /* 0x000fea0003800100 */
.L_x_434:
[----:B------:R-:W-:-:S04]  /*ada40*/  IADD3 R140, P0, PT, R140, 0x5555, RZ ;  /* 0x000055558c8c7810 */ /* 0x000fc80007f1e0ff */
[----:B------:R-:W-:Y:S01]  /*ada50*/  IADD3.X R142, P0, PT, R142, 0x46010000, RZ, P0, !PT ;  /* 0x460100008e8e7810 */ /* 0x000fe2000071e4ff */
[----:B------:R-:W-:Y:S03]  /*ada60*/  STL [R1+0xd8], R140 ;  /* 0x0000d88c01007387 */ /* 0x000fe60000100800 */
[----:B------:R-:W-:Y:S01]  /*ada70*/  IADD3.X R48, P0, PT, R48, 0x4eac0000, RZ, P0, !PT ;  /* 0x4eac000030307810 */ /* 0x000fe2000071e4ff */
[----:B------:R-:W-:Y:S03]  /*ada80*/  STL [R1+0xe0], R142 ;  /* 0x0000e08e01007387 */ /* 0x000fe60000100800 */
[----:B------:R-:W-:Y:S01]  /*ada90*/  IADD3.X R44, P0, PT, R44, -0x1eabffff, RZ, P0, !PT ;  /* 0xe15400012c2c7810 */ /* 0x000fe2000071e4ff */
[----:B------:R-:W-:Y:S03]  /*adaa0*/  STL [R1+0x78], R48 ;  /* 0x0000783001007387 */ /* 0x000fe60000100800 */
[----:B------:R-:W-:Y:S01]  /*adab0*/  IADD3.X R18, P0, PT, R46, 0x94f09db, RZ, P0, !PT ;  /* 0x094f09db2e127810 */ /* 0x000fe2000071e4ff */
[----:B------:R-:W-:Y:S03]  /*adac0*/  STL [R1+0x90], R44 ;  /* 0x0000902c01007387 */ /* 0x000fe60000100800 */
[----:B-123--:R-:W-:Y:S01]  /*adad0*/  IADD3.X R17, P0, PT, R14, -0x6730d2a1, RZ, P0, !PT ;  /* 0x98cf2d5f0e117810 */ /* 0x00efe2000071e4ff */
[----:B------:R-:W-:Y:S03]  /*adae0*/  STL [R1+0x6c], R18 ;  /* 0x00006c1201007387 */ /* 0x000fe60000100800 */
[----:B------:R-:W-:Y:S01]  /*adaf0*/  IADD3.X R16, P0, PT, R45, 0xc7aed40, RZ, P0, !PT ;  /* 0x0c7aed402d107810 */ /* 0x000fe2000071e4ff */
[----:B------:R1:W-:Y:S03]  /*adb00*/  STL [R1+0x70], R17 ;  /* 0x0000701101007387 */ /* 0x0003e60000100800 */
[----:B0-----:R-:W-:Y:S01]  /*adb10*/  IADD3.X R14, P0, PT, R47, -0x64774b85, RZ, P0, !PT ;  /* 0x9b88b47b2f0e7810 */ /* 0x001fe2000071e4ff */
[----:B------:R0:W-:Y:S04]  /*adb20*/  STL [R1+0x7c], R16 ;  /* 0x00007c1001007387 */ /* 0x0001e80000100800 */
[----:B------:R2:W-:Y:S01]  /*adb30*/  STL [R1+0x84], R14 ;  /* 0x0000840e01007387 */ /* 0x0005e20000100800 */
[----:B-1----:R-:W-:-:S04]  /*adb40*/  IADD3.X R17, P0, PT, R42, -0x434bacd8, RZ, P0, !PT ;  /* 0xbcb453282a117810 */ /* 0x002fc8000071e4ff */
[----:B0-----:R-:W-:Y:S01]  /*adb50*/  IADD3.X R16, P0, PT, R19, -0x4b1ba7b7, RZ, P0, !PT ;  /* 0xb4e4584913107810 */ /* 0x001fe2000071e4ff */
[----:B------:R4:W-:Y:S03]  /*adb60*/  STL [R1+0x98], R17 ;  /* 0x0000981101007387 */ /* 0x0009e60000100800 */
[----:B--2---:R-:W-:Y:S01]  /*adb70*/  IADD3.X R14, P0, PT, R15, -0x397fe69b, RZ, P0, !PT ;  /* 0xc68019650f0e7810 */ /* 0x004fe2000071e4ff */
[----:B------:R4:W-:Y:S03]  /*adb80*/  STL [R1+0xac], R16 ;  /* 0x0000ac1001007387 */ /* 0x0009e60000100800 */
[----:B------:R-:W-:Y:S01]  /*adb90*/  IADD3.X R13, PT, PT, R13, -0x1a0111eb, RZ, P0, !PT ;  /* 0xe5feee150d0d7810 */ /* 0x000fe200007fe4ff */
[----:B------:R4:W-:Y:S04]  /*adba0*/  STL [R1+0xcc], R14 ;  /* 0x0000cc0e01007387 */ /* 0x0009e80000100800 */
[----:B------:R4:W-:Y:S04]  /*adbb0*/  STL [R1+0xe4], R13 ;  /* 0x0000e40d01007387 */ /* 0x0009e80000100800 */
.L_x_436:
[----:B------:R-:W-:Y:S05]  /*adbc0*/  BSYNC.RECONVERGENT B3 ;  /* 0x0000000000037941 */ /* 0x000fea0003800200 */
.L_x_433:
[C---:B-1234-:R-:W-:Y:S01]  /*adbd0*/  SHF.L.U64.HI R16, R0.reuse, 0x1, R2 ;  /* 0x0000000100107819 */ /* 0x05efe20000010202 */
[----:B------:R-:W-:Y:S01]  /*adbe0*/  IMAD.SHL.U32 R0, R0, 0x2, RZ ;  /* 0x0000000200007824 */ /* 0x000fe200078e00ff */
[----:B0-----:R-:W-:Y:S01]  /*adbf0*/  SHF.L.W.U32.HI R14, R3, 0x1, R4 ;  /* 0x00000001030e7819 */ /* 0x001fe20000010e04 */
[----:B------:R-:W-:Y:S01]  /*adc00*/  BSSY.RECONVERGENT B3, `(.L_x_437) ;  /* 0x0000071000037945 */ /* 0x000fe20003800200 */
[----:B------:R-:W-:Y:S01]  /*adc10*/  SHF.L.W.U32.HI R15, R2, 0x1, R3 ;  /* 0x00000001020f7819 */ /* 0x000fe20000010e03 */
[----:B------:R0:W-:Y:S01]  /*adc20*/  STL [R1+0xdc], R16 ;  /* 0x0000dc1001007387 */ /* 0x0001e20000100800 */
[----:B------:R-:W-:Y:S01]  /*adc30*/  SHF.L.W.U32.HI R13, R10, 0x1, R11 ;  /* 0x000000010a0d7819 */ /* 0x000fe20000010e0b */
[----:B------:R-:W-:Y:S01]  /*adc40*/  BSSY.RELIABLE B4, `(.L_x_438) ;  /* 0x0000055000047945 */ /* 0x000fe20003800100 */
[----:B------:R-:W-:Y:S01]  /*adc50*/  SHF.L.W.U32.HI R12, R11, 0x1, R12 ;  /* 0x000000010b0c7819 */ /* 0x000fe20000010e0c */
[----:B------:R0:W-:Y:S01]  /*adc60*/  STL [R1+0x8c], R14 ;  /* 0x00008c0e01007387 */ /* 0x0001e20000100800 */
[----:B------:R-:W-:Y:S01]  /*adc70*/  ISETP.GT.U32.AND P0, PT, R13, 0x397fe69a, PT ;  /* 0x397fe69a0d00780c */ /* 0x000fe20003f04070 */
[----:B------:R-:W-:Y:S01]  /*adc80*/  IMAD.MOV.U32 R35, RZ, RZ, R16 ;  /* 0x000000ffff237224 */ /* 0x000fe200078e0010 */
[----:B------:R-:W-:Y:S01]  /*adc90*/  SHF.L.W.U32.HI R10, R9, 0x1, R10 ;  /* 0x00000001090a7819 */ /* 0x000fe20000010e0a */
[----:B------:R0:W-:Y:S01]  /*adca0*/  STL [R1+0x74], R15 ;  /* 0x0000740f01007387 */ /* 0x0001e20000100800 */
[----:B------:R-:W-:Y:S01]  /*adcb0*/  ISETP.GT.U32.AND.EX P0, PT, R12, 0x1a0111ea, PT, P0 ;  /* 0x1a0111ea0c00780c */ /* 0x000fe20003f04100 */
[----:B------:R-:W-:Y:S01]  /*adcc0*/  IMAD.MOV.U32 R36, RZ, RZ, R15 ;  /* 0x000000ffff247224 */ /* 0x000fe200078e000f */
[----:B------:R-:W-:Y:S01]  /*adcd0*/  SHF.L.W.U32.HI R9, R8, 0x1, R9 ;  /* 0x0000000108097819 */ /* 0x000fe20000010e09 */
[----:B------:R0:W-:Y:S01]  /*adce0*/  STL [R1+0xd0], R0 ;  /* 0x0000d00001007387 */ /* 0x0001e20000100800 */
[----:B------:R-:W-:Y:S01]  /*adcf0*/  SHF.L.W.U32.HI R11, R7, 0x1, R8 ;  /* 0x00000001070b7819 */ /* 0x000fe20000010e08 */
[----:B------:R-:W-:Y:S01]  /*add00*/  IMAD.MOV.U32 R37, RZ, RZ, R14 ;  /* 0x000000ffff257224 */ /* 0x000fe200078e000e */
[----:B------:R-:W-:-:S02]  /*add10*/  SHF.L.W.U32.HI R8, R6, 0x1, R7 ;  /* 0x0000000106087819 */ /* 0x000fc40000010e07 */
[----:B------:R-:W-:Y:S02]  /*add20*/  SHF.L.W.U32.HI R7, R5, 0x1, R6 ;  /* 0x0000000105077819 */ /* 0x000fe40000010e06 */
[----:B------:R-:W-:-:S03]  /*add30*/  SHF.L.W.U32.HI R6, R4, 0x1, R5 ;  /* 0x0000000104067819 */ /* 0x000fc60000010e05 */
[----:B0-----:R-:W-:Y:S05]  /*add40*/  @P0 BRA `(.L_x_439) ;  /* 0x0000000400100947 */ /* 0x001fea0003800000 */
[----:B------:R-:W-:Y:S01]  /*add50*/  ISETP.NE.U32.AND P0, PT, R13, 0x397fe69a, PT ;  /* 0x397fe69a0d00780c */ /* 0x000fe20003f05070 */
[----:B------:R0:W-:Y:S01]  /*add60*/  STL [R1+0x80], R8 ;  /* 0x0000800801007387 */ /* 0x0001e20000100800 */
[----:B------:R-:W-:Y:S02]  /*add70*/  IMAD.MOV.U32 R216, RZ, RZ, R6 ;  /* 0x000000ffffd87224 */ /* 0x000fe400078e0006 */
[----:B------:R-:W-:Y:S01]  /*add80*/  ISETP.NE.AND.EX P0, PT, R12, 0x1a0111ea, PT, P0 ;  /* 0x1a0111ea0c00780c */ /* 0x000fe20003f05300 */
[----:B------:R0:W-:Y:S01]  /*add90*/  STL [R1+0x88], R11 ;  /* 0x0000880b01007387 */ /* 0x0001e20000100800 */
[----:B------:R-:W-:-:S03]  /*adda0*/  IMAD.MOV.U32 R217, RZ, RZ, R7 ;  /* 0x000000ffffd97224 */ /* 0x000fc600078e0007 */
[----:B------:R0:W-:Y:S04]  /*addb0*/  STL [R1+0x9c], R9 ;  /* 0x00009c0901007387 */ /* 0x0001e80000100800 */
[----:B------:R0:W-:Y:S04]  /*addc0*/  STL [R1+0xb0], R10 ;  /* 0x0000b00a01007387 */ /* 0x0001e80000100800 */
[----:B------:R0:W-:Y:S01]  /*addd0*/  STL [R1+0xd4], R13 ;  /* 0x0000d40d01007387 */ /* 0x0001e20000100800 */
[----:B------:R-:W-:Y:S05]  /*adde0*/  @P0 BREAK.RELIABLE B4 ;  /* 0x0000000000040942 */ /* 0x000fea0003800100 */
        /* <DEDUP_REMOVED lines=8> */
[----:B------:R1:W-:Y:S01]  /*ade70*/  STL [R1+0x80], R8 ;  /* 0x0000800801007387 */ /* 0x0003e20000100800 */
[----:B------:R-:W-:Y:S01]  /*ade80*/  IMAD.MOV.U32 R216, RZ, RZ, R6 ;  /* 0x000000ffffd87224 */ /* 0x000fe200078e0006 */
[----:B------:R-:W-:Y:S01]  /*ade90*/  ISETP.NE.AND.EX P0, PT, R10, 0x4b1ba7b6, PT, P0 ;  /* 0x4b1ba7b60a00780c */ /* 0x000fe20003f05300 */
[----:B------:R-:W-:Y:S01]  /*adea0*/  IMAD.MOV.U32 R217, RZ, RZ, R7 ;  /* 0x000000ffffd97224 */ /* 0x000fe200078e0007 */
        /* <DEDUP_REMOVED lines=25> */
[----:B--2---:R-:W-:Y:S01]  /*ae040*/  IMAD.MOV.U32 R3, RZ, RZ, -0xc7aed41 ;  /* 0xf38512bfff037424 */ /* 0x004fe200078e00ff */
[----:B------:R-:W-:Y:S01]  /*ae050*/  ISETP.NE.U32.AND P0, PT, R6, -0x94f09dc, PT ;  /* 0xf6b0f6240600780c */ /* 0x000fe20003f05070 */
[----:B------:R-:W-:Y:S02]  /*ae060*/  IMAD.MOV.U32 R2, RZ, RZ, 0x64774b84 ;  /* 0x64774b84ff027424 */ /* 0x000fe400078e00ff */
[----:B------:R-:W-:Y:S01]  /*ae070*/  IMAD.MOV.U32 R216, RZ, RZ, R6 ;  /* 0x000000ffffd87224 */ /* 0x000fe200078e0006 */
[----:B------:R3:W-:Y:S01]  /*ae080*/  STL [R1+0x80], R3 ;  /* 0x0000800301007387 */ /* 0x0007e20000100800 */
[----:B------:R-:W-:Y:S01]  /*ae090*/  ISETP.NE.AND.EX P0, PT, R7, 0x6730d2a0, PT, P0 ;  /* 0x6730d2a00700780c */ /* 0x000fe20003f05300 */
[----:B------:R-:W-:Y:S02]  /*ae0a0*/  IMAD.MOV.U32 R217, RZ, RZ, R7 ;  /* 0x000000ffffd97224 */ /* 0x000fe400078e0007 */
[----:B------:R3:W-:Y:S10]  /*ae0b0*/  STL [R1+0x88], R2 ;  /* 0x0000880201007387 */ /* 0x0007f40000100800 */
[----:B------:R-:W-:Y:S05]  /*ae0c0*/  @P0 BREAK.RELIABLE B4 ;  /* 0x0000000000040942 */ /* 0x000fea0003800100 */
[----:B---3--:R-:W-:Y:S05]  /*ae0d0*/  @P0 BRA `(.L_x_440) ;  /* 0x00000000008c0947 */ /* 0x008fea0003800000 */
        /* <DEDUP_REMOVED lines=11> */
.L_x_439:
[----:B------:R-:W-:Y:S05]  /*ae190*/  BSYNC.RELIABLE B4 ;  /* 0x0000000000047941 */ /* 0x000fea0003800100 */
.L_x_438:
[----:B------:R-:W3:Y:S02]  /*ae1a0*/  LDL.LU R0, [R1+0xd0] ;  /* 0x0000d00001007983 */ /* 0x000ee40000300800 */
[----:B---3--:R-:W-:-:S04]  /*ae1b0*/  IADD3 R0, P0, PT, R0, 0x5555, RZ ;  /* 0x0000555500007810 */ /* 0x008fc80007f1e0ff */
[----:B------:R-:W-:Y:S01]  /*ae1c0*/  IADD3.X R35, P0, PT, R35, 0x46010000, RZ, P0, !PT ;  /* 0x4601000023237810 */ /* 0x000fe2000071e4ff */
[----:B------:R3:W-:Y:S03]  /*ae1d0*/  STL [R1+0xd0], R0 ;  /* 0x0000d00001007387 */ /* 0x0007e60000100800 */
[----:B------:R-:W-:Y:S01]  /*ae1e0*/  IADD3.X R36, P0, PT, R36, 0x4eac0000, RZ, P0, !PT ;  /* 0x4eac000024247810 */ /* 0x000fe2000071e4ff */
[----:B------:R-:W-:Y:S03]  /*ae1f0*/  STL [R1+0xdc], R35 ;  /* 0x0000dc2301007387 */ /* 0x000fe60000100800 */
[----:B------:R-:W-:Y:S01]  /*ae200*/  IADD3.X R37, P0, PT, R37, -0x1eabffff, RZ, P0, !PT ;  /* 0xe154000125257810 */ /* 0x000fe2000071e4ff */
[----:B------:R-:W-:Y:S03]  /*ae210*/  STL [R1+0x74], R36 ;  /* 0x0000742401007387 */ /* 0x000fe60000100800 */
[----:B------:R-:W-:Y:S01]  /*ae220*/  IADD3.X R216, P0, PT, R6, 0x94f09db, RZ, P0, !PT ;  /* 0x094f09db06d87810 */ /* 0x000fe2000071e4ff */
[----:B------:R-:W-:Y:S03]  /*ae230*/  STL [R1+0x8c], R37 ;  /* 0x00008c2501007387 */ /* 0x000fe60000100800 */
[----:B------:R-:W-:-:S04]  /*ae240*/  IADD3.X R217, P0, PT, R7, -0x6730d2a1, RZ, P0, !PT ;  /* 0x98cf2d5f07d97810 */ /* 0x000fc8000071e4ff */
[----:B-12---:R-:W-:-:S04]  /*ae250*/  IADD3.X R3, P0, PT, R8, 0xc7aed40, RZ, P0, !PT ;  /* 0x0c7aed4008037810 */ /* 0x006fc8000071e4ff */
[----:B------:R-:W-:Y:S01]  /*ae260*/  IADD3.X R2, P0, PT, R11, -0x64774b85, RZ, P0, !PT ;  /* 0x9b88b47b0b027810 */ /* 0x000fe2000071e4ff */
[----:B------:R1:W-:Y:S03]  /*ae270*/  STL [R1+0x80], R3 ;  /* 0x0000800301007387 */ /* 0x0003e60000100800 */
[----:B---3--:R-:W-:Y:S01]  /*ae280*/  IADD3.X R0, P0, PT, R9, -0x434bacd8, RZ, P0, !PT ;  /* 0xbcb4532809007810 */ /* 0x008fe2000071e4ff */
[----:B------:R2:W-:Y:S04]  /*ae290*/  STL [R1+0x88], R2 ;  /* 0x0000880201007387 */ /* 0x0005e80000100800 */
[----:B------:R3:W-:Y:S01]  /*ae2a0*/  STL [R1+0x9c], R0 ;  /* 0x00009c0001007387 */ /* 0x0007e20000100800 */
[----:B-1----:R-:W-:-:S04]  /*ae2b0*/  IADD3.X R3, P0, PT, R10, -0x4b1ba7b7, RZ, P0, !PT ;  /* 0xb4e458490a037810 */ /* 0x002fc8000071e4ff */
[----:B--2---:R-:W-:Y:S01]  /*ae2c0*/  IADD3.X R2, P0, PT, R13, -0x397fe69b, RZ, P0, !PT ;  /* 0xc68019650d027810 */ /* 0x004fe2000071e4ff */
[----:B------:R4:W-:Y:S03]  /*ae2d0*/  STL [R1+0xb0], R3 ;  /* 0x0000b00301007387 */ /* 0x0009e60000100800 */
[----:B---3--:R-:W-:Y:S01]  /*ae2e0*/  IADD3.X R0, PT, PT, R12, -0x1a0111eb, RZ, P0, !PT ;  /* 0xe5feee150c007810 */ /* 0x008fe200007fe4ff */
[----:B------:R4:W-:Y:S04]  /*ae2f0*/  STL [R1+0xd4], R2 ;  /* 0x0000d40201007387 */ /* 0x0009e80000100800 */
[----:B------:R4:W-:Y:S04]  /*ae300*/  STL [R1+0xe8], R0 ;  /* 0x0000e80001007387 */ /* 0x0009e80000100800 */
.L_x_440:
[----:B------:R-:W-:Y:S05]  /*ae310*/  BSYNC.RECONVERGENT B3 ;  /* 0x0000000000037941 */ /* 0x000fea0003800200 */
.L_x_437:
[----:B------:R-:W3:Y:S04]  /*ae320*/  LDL R4, [R1+0xcc] ;  /* 0x0000cc0001047983 */ /* 0x000ee80000100800 */
[----:B01----:R-:W3:Y:S04]  /*ae330*/  LDL R9, [R1+0xac] ;  /* 0x0000ac0001097983 */ /* 0x003ee80000100800 */
[----:B------:R-:W5:Y:S04]  /*ae340*/  LDL R5, [R1+0xe4] ;  /* 0x0000e40001057983 */ /* 0x000f680000100800 */
[----:B--2---:R-:W2:Y:S04]  /*ae350*/  LDL R8, [R1+0x98] ;  /* 0x0000980001087983 */ /* 0x004ea80000100800 */
[----:B----4-:R-:W2:Y:S04]  /*ae360*/  LDL R3, [R1+0x84] ;  /* 0x0000840001037983 */ /* 0x010ea80000100800 */
[----:B------:R-:W4:Y:S04]  /*ae370*/  LDL R2, [R1+0x7c] ;  /* 0x00007c0001027983 */ /* 0x000f280000100800 */
[----:B------:R-:W4:Y:S04]  /*ae380*/  LDL R7, [R1+0x70] ;  /* 0x0000700001077983 */ /* 0x000f280000100800 */
[----:B------:R-:W4:Y:S01]  /*ae390*/  LDL R6, [R1+0x6c] ;  /* 0x00006c0001067983 */ /* 0x000f220000100800 */
[----:B------:R-:W-:Y:S04]  /*ae3a0*/  BSSY.RECONVERGENT B3, `(.L_x_441) ;  /* 0x000005c000037945 */ /* 0x000fe80003800200 */
[----:B------:R-:W-:Y:S01]  /*ae3b0*/  BSSY.RELIABLE B4, `(.L_x_442) ;  /* 0x000004e000047945 */ /* 0x000fe20003800100 */
[----:B------:R-:W-:Y:S01]  /*ae3c0*/  SHF.L.W.U32.HI R19, R142, 0x1, R48 ;  /* 0x000000018e137819 */ /* 0x000fe20000010e30 */
[----:B------:R-:W-:Y:S01]  /*ae3d0*/  IMAD.SHL.U32 R49, R140, 0x2, RZ ;  /* 0x000000028c317824 */ /* 0x000fe200078e00ff */
[----:B------:R-:W-:-:S02]  /*ae3e0*/  SHF.L.W.U32.HI R17, R48, 0x1, R44 ;  /* 0x0000000130117819 */ /* 0x000fc40000010e2c */
[----:B------:R-:W-:Y:S02]  /*ae3f0*/  SHF.L.U64.HI R34, R140, 0x1, R142 ;  /* 0x000000018c227819 */ /* 0x000fe4000001028e */
[----:B---3--:R-:W-:Y:S02]  /*ae400*/  SHF.L.W.U32.HI R0, R9, 0x1, R4 ;  /* 0x0000000109007819 */ /* 0x008fe40000010e04 */
[----:B-----5:R-:W-:Y:S02]  /*ae410*/  SHF.L.W.U32.HI R4, R4, 0x1, R5 ;  /* 0x0000000104047819 */ /* 0x020fe40000010e05 */
[----:B------:R-:W-:-:S04]  /*ae420*/  ISETP.GT.U32.AND P0, PT, R0, 0x397fe69a, PT ;  /* 0x397fe69a0000780c */ /* 0x000fc80003f04070 */
[----:B------:R-:W-:Y:S02]  /*ae430*/  ISETP.GT.U32.AND.EX P0, PT, R4, 0x1a0111ea, PT, P0 ;  /* 0x1a0111ea0400780c */ /* 0x000fe40003f04100 */
[----:B--2---:R-:W-:Y:S02]  /*ae440*/  SHF.L.W.U32.HI R5, R3, 0x1, R8 ;  /* 0x0000000103057819 */ /* 0x004fe40000010e08 */
[----:B------:R-:W-:Y:S02]  /*ae450*/  SHF.L.W.U32.HI R8, R8, 0x1, R9 ;  /* 0x0000000108087819 */ /* 0x000fe40000010e09 */
[----:B----4-:R-:W-:Y:S02]  /*ae460*/  SHF.L.W.U32.HI R10, R2, 0x1, R3 ;  /* 0x00000001020a7819 */ /* 0x010fe40000010e03 */
[----:B------:R-:W-:Y:S02]  /*ae470*/  SHF.L.W.U32.HI R9, R7, 0x1, R2 ;  /* 0x0000000107097819 */ /* 0x000fe40000010e02 */
[----:B------:R-:W-:-:S02]  /*ae480*/  SHF.L.W.U32.HI R2, R44, 0x1, R6 ;  /* 0x000000012c027819 */ /* 0x000fc40000010e06 */
        /* <DEDUP_REMOVED lines=64> */
.L_x_443:
[----:B------:R-:W-:Y:S05]  /*ae890*/  BSYNC.RELIABLE B4 ;  /* 0x0000000000047941 */ /* 0x000fea0003800100 */
.L_x_442:
        /* <DEDUP_REMOVED lines=12> */
.L_x_444:
[----:B------:R-:W-:Y:S05]  /*ae960*/  BSYNC.RECONVERGENT B3 ;  /* 0x0000000000037941 */ /* 0x000fea0003800200 */
.L_x_441:
[----:B------:R-:W2:Y:S04]  /*ae970*/  LDL R8, [R1+0xd4] ;  /* 0x0000d40001087983 */ /* 0x000ea80000100800 */
[----:B------:R-:W2:Y:S04]  /*ae980*/  LDL R5, [R1+0xb0] ;  /* 0x0000b00001057983 */ /* 0x000ea80000100800 */
[----:B------:R-:W3:Y:S04]  /*ae990*/  LDL R9, [R1+0xe8] ;  /* 0x0000e80001097983 */ /* 0x000ee80000100800 */
[----:B------:R-:W4:Y:S04]  /*ae9a0*/  LDL R4, [R1+0x9c] ;  /* 0x00009c0001047983 */ /* 0x000f280000100800 */
[----:B------:R-:W4:Y:S04]  /*ae9b0*/  LDL R3, [R1+0x88] ;  /* 0x0000880001037983 */ /* 0x000f280000100800 */
[----:B------:R-:W5:Y:S04]  /*ae9c0*/  LDL R2, [R1+0x80] ;  /* 0x0000800001027983 */ /* 0x000f680000100800 */
[----:B------:R-:W5:Y:S01]  /*ae9d0*/  LDL R0, [R1+0xd0] ;  /* 0x0000d00001007983 */ /* 0x000f620000100800 */
[----:B------:R-:W-:Y:S04]  /*ae9e0*/  BSSY.RECONVERGENT B3, `(.L_x_445) ;  /* 0x000005c000037945 */ /* 0x000fe80003800200 */
[----:B------:R-:W-:Y:S01]  /*ae9f0*/  BSSY.RELIABLE B4, `(.L_x_446) ;  /* 0x000004e000047945 */ /* 0x000fe20003800100 */
[----:B------:R-:W-:-:S02]  /*aea00*/  SHF.L.W.U32.HI R38, R35, 0x1, R36 ;  /* 0x0000000123267819 */ /* 0x000fc40000010e24 */
[----:B------:R-:W-:Y:S02]  /*aea10*/  SHF.L.W.U32.HI R41, R36, 0x1, R37 ;  /* 0x0000000124297819 */ /* 0x000fe40000010e25 */
[----:B--2---:R-:W-:Y:S02]  /*aea20*/  SHF.L.W.U32.HI R18, R5, 0x1, R8 ;  /* 0x0000000105127819 */ /* 0x004fe40000010e08 */
[----:B---3--:R-:W-:Y:S02]  /*aea30*/  SHF.L.W.U32.HI R40, R8, 0x1, R9 ;  /* 0x0000000108287819 */ /* 0x008fe40000010e09 */
[----:B------:R-:W-:-:S04]  /*aea40*/  ISETP.GT.U32.AND P0, PT, R18, 0x397fe69a, PT ;  /* 0x397fe69a1200780c */ /* 0x000fc80003f04070 */
[----:B------:R-:W-:Y:S02]  /*aea50*/  ISETP.GT.U32.AND.EX P0, PT, R40, 0x1a0111ea, PT, P0 ;  /* 0x1a0111ea2800780c */ /* 0x000fe40003f04100 */
[----:B----4-:R-:W-:Y:S02]  /*aea60*/  SHF.L.W.U32.HI R42, R3, 0x1, R4 ;  /* 0x00000001032a7819 */ /* 0x010fe40000010e04 */
[----:B------:R-:W-:Y:S02]  /*aea70*/  SHF.L.W.U32.HI R43, R4, 0x1, R5 ;  /* 0x00000001042b7819 */ /* 0x000fe40000010e05 */
[----:B-----5:R-:W-:Y:S02]  /*aea80*/  SHF.L.W.U32.HI R44, R217, 0x1, R2 ;  /* 0x00000001d92c7819 */ /* 0x020fe40000010e02 */
[----:B------:R-:W-:Y:S02]  /*aea90*/  SHF.L.W.U32.HI R45, R2, 0x1, R3 ;  /* 0x00000001022d7819 */ /* 0x000fe40000010e03 */
[----:B------:R-:W-:Y:S01]  /*aeaa0*/  SHF.L.W.U32.HI R4, R37, 0x1, R216 ;  /* 0x0000000125047819 */ /* 0x000fe20000010ed8 */
[----:B------:R-:W-:Y:S01]  /*aeab0*/  IMAD.SHL.U32 R36, R0, 0x2, RZ ;  /* 0x0000000200247824 */ /* 0x000fe200078e00ff */
[----:B------:R-:W-:-:S02]  /*aeac0*/  SHF.L.W.U32.HI R5, R216, 0x1, R217 ;  /* 0x00000001d8057819 */ /* 0x000fc40000010ed9 */
        /* <DEDUP_REMOVED lines=64> */
.L_x_447:
[----:B------:R-:W-:Y:S05]  /*aeed0*/  BSYNC.RELIABLE B4 ;  /* 0x0000000000047941 */ /* 0x000fea0003800100 */
.L_x_446:
        /* <DEDUP_REMOVED lines=12> */
.L_x_448:
[----:B------:R-:W-:Y:S05]  /*aefa0*/  BSYNC.RECONVERGENT B3 ;  /* 0x0000000000037941 */ /* 0x000fea0003800200 */
.L_x_445:
        /* <DEDUP_REMOVED lines=79> */
.L_x_451:
[----:B------:R-:W-:Y:S05]  /*af4a0*/  BSYNC.RELIABLE B4 ;  /* 0x0000000000047941 */ /* 0x000fea0003800100 */
.L_x_450:
        /* <DEDUP_REMOVED lines=12> */
.L_x_452:
[----:B------:R-:W-:Y:S05]  /*af570*/  BSYNC.RECONVERGENT B3 ;  /* 0x0000000000037941 */ /* 0x000fea0003800200 */
.L_x_449:
        /* <DEDUP_REMOVED lines=8> */
[----:B------:R-:W-:Y:S01]  /*af600*/  SHF.L.W.U32.HI R45, R37, 0x1, R10 ;  /* 0x00000001252d7819 */ /* 0x000fe20000010e0a */
[----:B------:R-:W-:Y:S01]  /*af610*/  IMAD.SHL.U32 R10, R36, 0x2, RZ ;  /* 0x00000002240a7824 */ /* 0x000fe200078e00ff */
        /* <DEDUP_REMOVED lines=69> */
.L_x_455:
[----:B------:R-:W-:Y:S05]  /*afa70*/  BSYNC.RELIABLE B4 ;  /* 0x0000000000047941 */ /* 0x000fea0003800100 */
.L_x_454:
        /* <DEDUP_REMOVED lines=12> */
.L_x_456:
[----:B------:R-:W-:Y:S05]  /*afb40*/  BSYNC.RECONVERGENT B3 ;  /* 0x0000000000037941 */ /* 0x000fea0003800200 */
.L_x_453:
        /* <DEDUP_REMOVED lines=16> */
[----:B------:R-:W-:Y:S01]  /*afc50*/  IMAD.WIDE.U32 R34, R182, R49, RZ ;  /* 0x00000031b6227225 */ /* 0x000fe200078e00ff */
[----:B------:R-:W-:Y:S02]  /*afc60*/  IADD3 R38, P4, PT, R43, R38, RZ ;  /* 0x000000262b267210 */ /* 0x000fe40007f9e0ff */
[-C--:B------:R-:W-:Y:S01]  /*afc70*/  IADD3 RZ, P1, PT, RZ, R42.reuse, RZ ;  /* 0x0000002affff7210 */ /* 0x080fe20007f3e0ff */
[----:B------:R-:W-:Y:S01]  /*afc80*/  IMAD.X R37, RZ, RZ, RZ, P2 ;  /* 0x000000ffff257224 */ /* 0x000fe200010e06ff */
[----:B------:R-:W-:Y:S01]  /*afc90*/  IADD3 R42, P2, PT, R47, R42, RZ ;  /* 0x0000002a2f2a7210 */ /* 0x000fe20007f5e0ff */
[----:B------:R-:W-:Y:S01]  /*afca0*/  IMAD.MOV.U32 R36, RZ, RZ, R39 ;  /* 0x000000ffff247224 */ /* 0x000fe200078e0027 */
[----:B------:R-:W-:Y:S01]  /*afcb0*/  IADD3.X R41, PT, PT, RZ, RZ, R41, P0, P3 ;  /* 0x000000ffff297210 */ /* 0x000fe200007e6429 */
[----:B------:R-:W-:Y:S01]  /*afcc0*/  IMAD R39, R45, -0x30003, RZ ;  /* 0xfffcfffd2d277824 */ /* 0x000fe200078e02ff */
[----:B------:R-:W-:Y:S01]  /*afcd0*/  IADD3.X RZ, P0, PT, RZ, R38, RZ, P1, !PT ;  /* 0x00000026ffff7210 */ /* 0x000fe20000f1e4ff */
[----:B------:R-:W-:Y:S01]  /*afce0*/  IMAD.WIDE.U32.X R36, R184, R19, R36, P4 ;  /* 0x00000013b8247225 */ /* 0x000fe200020e0424 */
[----:B------:R-:W-:-:S03]  /*afcf0*/  IADD3.X R43, P1, PT, R38, R41, RZ, P2, !PT ;  /* 0x00000029262b7210 */ /* 0x000fc6000173e4ff */
[----:B------:R-:W-:Y:S01]  /*afd00*/  IMAD.WIDE.U32 R34, P3, R57, R19, R34 ;  /* 0x0000001339227225 */ /* 0x000fe20007860022 */
[----:B------:R-:W-:-:S03]  /*afd10*/  IADD3.X R36, P0, PT, RZ, R36, RZ, P0, !PT ;  /* 0x00000024ff247210 */ /* 0x000fc6000071e4ff */
[----:B------:R-:W-:-:S04]  /*afd20*/  IMAD.WIDE.U32 R40, R57, R49, RZ ;  /* 0x0000003139287225 */ /* 0x000fc800078e00ff */
[C---:B------:R-:W-:Y:S01]  /*afd30*/  IMAD.WIDE.U32 R86, R44.reuse, -0x30003, RZ ;  /* 0xfffcfffd2c567825 */ /* 0x040fe200078e00ff */
[----:B------:R-:W-:Y:S02]  /*afd40*/  IADD3 R34, P2, PT, R41, R34, RZ ;  /* 0x0000002229227210 */ /* 0x000fe40007f5e0ff */
[----:B------:R-:W-:Y:S01]  /*afd50*/  IADD3.X R41, P1, PT, RZ, R36, RZ, P1, !PT ;  /* 0x00000024ff297210 */ /* 0x000fe20000f3e4ff */
[----:B------:R-:W-:Y:S02]  /*afd60*/  IMAD R39, R44, -0x760c0004, R39 ;  /* 0x89f3fffc2c277824 */ /* 0x000fe400078e0227 */
[----:B------:R-:W-:Y:S01]  /*afd70*/  IMAD.MOV.U32 R84, RZ, RZ, R35 ;  /* 0x000000ffff547224 */ /* 0x000fe200078e0023 */
[----:B------:R-:W-:Y:S01]  /*afd80*/  IADD3.X R37, PT, PT, RZ, RZ, R37, P1, P0 ;  /* 0x000000ffff257210 */ /* 0x000fe20000fe0425 */
[----:B------:R-:W-:Y:S02]  /*afd90*/  IMAD.IADD R35, R87, 0x1, R39 ;  /* 0x0000000157237824 */ /* 0x000fe400078e0227 */
[----:B------:R-:W-:Y:S01]  /*afda0*/  IMAD.X R85, RZ, RZ, RZ, P3 ;  /* 0x000000ffff557224 */ /* 0x000fe200018e06ff */
[-C--:B------:R-:W-:Y:S01]  /*afdb0*/  IADD3 RZ, P3, PT, RZ, R40.reuse, RZ ;  /* 0x00000028ffff7210 */ /* 0x080fe20007f7e0ff */
[----:B------:R-:W-:Y:S01]  /*afdc0*/  IMAD.WIDE.U32 R80, R185, R49, RZ ;  /* 0x00000031b9507225 */ /* 0x000fe200078e00ff */
[----:B------:R-:W-:-:S02]  /*afdd0*/  IADD3 R40, P6, PT, R41, R40, RZ ;  /* 0x0000002829287210 */ /* 0x000fc40007fde0ff */
[----:B------:R-:W-:Y:S01]  /*afde0*/  IADD3.X RZ, P3, PT, RZ, R34, RZ, P3, !PT ;  /* 0x00000022ffff7210 */ /* 0x000fe20001f7e4ff */
[----:B------:R-:W-:Y:S01]  /*afdf0*/  IMAD.WIDE.U32 R46, R35, -0x5555, RZ ;  /* 0xffffaaab232e7825 */ /* 0x000fe200078e00ff */
[----:B------:R-:W-:-:S03]  /*afe00*/  IADD3.X R41, P6, PT, R34, R37, RZ, P6, !PT ;  /* 0x0000002522297210 */ /* 0x000fc600037de4ff */
[----:B------:R-:W-:-:S04]  /*afe10*/  IMAD.WIDE.U32 R82, R86, -0x5555, RZ ;  /* 0xffffaaab56527825 */ /* 0x000fc800078e00ff */
[----:B------:R-:W-:Y:S01]  /*afe20*/  IMAD.WIDE.U32.X R84, R182, R19, R84, P2 ;  /* 0x00000013b6547225 */ /* 0x000fe200010e0454 */
[----:B------:R-:W-:-:S03]  /*afe30*/  IADD3 RZ, P4, PT, R44, R82, RZ ;  /* 0x000000522cff7210 */ /* 0x000fc60007f9e0ff */
[----:B------:R-:W-:-:S04]  /*afe40*/  IMAD.WIDE.U32 R80, P0, R58, R19, R80 ;  /* 0x000000133a507225 */ /* 0x000fc80007800050 */
[----:B------:R-:W-:-:S04]  /*afe50*/  IMAD.WIDE.U32 R38, R58, R49, RZ ;  /* 0x000000313a267225 */ /* 0x000fc800078e00ff */
[----:B------:R-:W-:Y:S01]  /*afe60*/  IMAD.WIDE.U32 R46, P1, R86, -0x46010001, R46 ;  /* 0xb9feffff562e7825 */ /* 0x000fe2000782002e */
[----:B------:R-:W-:-:S03]  /*afe70*/  IADD3 R34, P2, PT, R39, R80, RZ ;  /* 0x0000005027227210 */ /* 0x000fc60007f5e0ff */
[----:B------:R-:W-:Y:S01]  /*afe80*/  IMAD.WIDE.U32 R126, R86, -0x5555, R44 ;  /* 0xffffaaab567e7825 */ /* 0x000fe200078e002c */
[----:B------:R-:W-:Y:S02]  /*afe90*/  IADD3.X R44, P3, PT, RZ, R84, RZ, P3, !PT ;  /* 0x00000054ff2c7210 */ /* 0x000fe40001f7e4ff */
[----:B------:R-:W-:Y:S01]  /*afea0*/  IADD3 R83, P5, PT, R46, R83, RZ ;  /* 0x000000532e537210 */ /* 0x000fe20007fbe0ff */
[----:B------:R-:W-:Y:S01]  /*afeb0*/  IMAD.X R37, RZ, RZ, RZ, P0 ;  /* 0x000000ffff257224 */ /* 0x000fe200000e06ff */
[----:B------:R-:W-:Y:S01]  /*afec0*/  IADD3.X R39, P6, PT, RZ, R44, RZ, P6, !PT ;  /* 0x0000002cff277210 */ /* 0x000fe200037de4ff */
[----:B------:R-:W-:Y:S01]  /*afed0*/  IMAD.MOV.U32 R36, RZ, RZ, R81 ;  /* 0x000000ffff247224 */ /* 0x000fe200078e0051 */
[----:B------:R-:W-:Y:S01]  /*afee0*/  IADD3.X RZ, P4, PT, R45, R83, RZ, P4, !PT ;  /* 0x000000532dff7210 */ /* 0x000fe2000279e4ff */
[----:B------:R-:W-:Y:S01]  /*afef0*/  IMAD.WIDE.U32 R82, R183, R49, RZ ;  /* 0x00000031b7527225 */ /* 0x000fe200078e00ff */
[----:B------:R-:W-:Y:S02]  /*aff00*/  IADD3.X R87, PT, PT, RZ, RZ, R85, P6, P3 ;  /* 0x000000ffff577210 */ /* 0x000fe400037e6455 */
[----:B------:R-:W-:Y:S01]  /*aff10*/  IADD3 RZ, P0, PT, RZ, R126, RZ ;  /* 0x0000007effff7210 */ /* 0x000fe20007f1e0ff */
[----:B------:R-:W-:Y:S01]  /*aff20*/  IMAD.WIDE.U32 R44, R35, -0x4eac0001, RZ ;  /* 0xb153ffff232c7825 */ /* 0x000fe200078e00ff */
[----:B------:R-:W-:-:S03]  /*aff30*/  IADD3 RZ, P6, PT, RZ, R38, RZ ;  /* 0x00000026ffff7210 */ /* 0x000fc60007fde0ff */
[----:B------:R-:W-:Y:S01]  /*aff40*/  IMAD.IADD R126, R127, 0x1, R46 ;  /* 0x000000017f7e7824 */ /* 0x000fe200078e022e */
[----:B------:R-:W-:Y:S01]  /*aff50*/  IADD3 R46, P3, PT, R39, R38, RZ ;  /* 0x00000026272e7210 */ /* 0x000fe20007f7e0ff */
[----:B------:R-:W-:Y:S01]  /*aff60*/  IMAD.WIDE.U32.X R36, R185, R19, R36, P2 ;  /* 0x00000013b9247225 */ /* 0x000fe200010e0424 */
[----:B------:R-:W-:Y:S02]  /*aff70*/  IADD3.X RZ, P6, PT, RZ, R34, RZ, P6, !PT ;  /* 0x00000022ffff7210 */ /* 0x000fe400037de4ff */
[----:B------:R-:W-:Y:S01]  /*aff80*/  IADD3.X RZ, P0, PT, RZ, R126, RZ, P0, !PT ;  /* 0x0000007effff7210 */ /* 0x000fe2000071e4ff */
[----:B------:R-:W-:Y:S01]  /*aff90*/  IMAD.X R39, RZ, RZ, RZ, P1 ;  /* 0x000000ffff277224 */ /* 0x000fe200008e06ff */
[----:B------:R-:W-:Y:S01]  /*affa0*/  IADD3.X R127, P6, PT, RZ, R36, RZ, P6, !PT ;  /* 0x00000024ff7f7210 */ /* 0x000fe200037de4ff */
[----:B------:R-:W-:Y:S01]  /*affb0*/  IMAD.MOV.U32 R38, RZ, RZ, R47 ;  /* 0x000000ffff267224 */ /* 0x000fe200078e002f */
[----:B------:R-:W-:Y:S01]  /*affc0*/  IADD3.X R47, P3, PT, R34, R87, RZ, P3, !PT ;  /* 0x00000057222f7210 */ /* 0x000fe20001f7e4ff */
[----:B------:R-:W-:-:S03]  /*affd0*/  IMAD.WIDE.U32 R82, P2, R59, R19, R82 ;  /* 0x000000133b527225 */ /* 0x000fc60007840052 */
[----:B------:R-:W-:Y:S01]  /*affe0*/  IADD3.X R127, P3, PT, RZ, R127, RZ, P3, !PT ;  /* 0x0000007fff7f7210 */ /* 0x000fe20001f7e4ff */
[----:B------:R-:W-:-:S03]  /*afff0*/  IMAD.WIDE.U32 R84, R86, -0x4eac0001, RZ ;  /* 0xb153ffff56547825 */ /* 0x000fc600078e00ff */
[----:B------:R-:W-:Y:S01]  /*b0000*/  IADD3.X R48, PT, PT, RZ, RZ, R37, P3, P6 ;  /* 0x000000ffff307210 */ /* 0x000fe20001fec425 */
[----:B------:R-:W-:-:S04]  /*b0010*/  IMAD.WIDE.U32 R44, P1, R86, 0x1eabfffe, R44 ;  /* 0x1eabfffe562c7825 */ /* 0x000fc8000782002c */
[----:B------:R-:W-:Y:S01]  /*b0020*/  IMAD.WIDE.U32.X R38, R35, -0x46010001, R38, P5 ;  /* 0xb9feffff23267825 */ /* 0x000fe200028e0426 */
[----:B------:R-:W-:-:S03]  /*b0030*/  IADD3 R85, P5, PT, R44, R85, RZ ;  /* 0x000000552c557210 */ /* 0x000fc60007fbe0ff */
[----:B------:R-:W-:Y:S01]  /*b0040*/  IMAD.X R81, RZ, RZ, RZ, P2 ;  /* 0x000000ffff517224 */ /* 0x000fe200010e06ff */
[----:B------:R-:W-:Y:S01]  /*b0050*/  IADD3 RZ, P2, PT, R42, R84, RZ ;  /* 0x000000542aff7210 */ /* 0x000fe20007f5e0ff */
[----:B------:R-:W-:Y:S01]  /*b0060*/  IMAD.WIDE.U32 R36, R35, -0x94f09dc, RZ ;  /* 0xf6b0f62423247825 */ /* 0x000fe200078e00ff */
[----:B------:R-:W-:Y:S02]  /*b0070*/  IADD3.X R87, P4, PT, RZ, R38, RZ, P4, !PT ;  /* 0x00000026ff577210 */ /* 0x000fe4000279e4ff */
[----:B------:R-:W-:Y:S01]  /*b0080*/  IADD3.X RZ, P2, PT, R43, R85, RZ, P2, !PT ;  /* 0x000000552bff7210 */ /* 0x000fe2000175e4ff */
[----:B------:R-:W-:Y:S01]  /*b0090*/  IMAD.WIDE.U32 R84, R59, R49, RZ ;  /* 0x000000313b547225 */ /* 0x000fe200078e00ff */
[----:B------:R-:W-:-:S03]  /*b00a0*/  IADD3.X R87, P0, PT, RZ, R87, RZ, P0, !PT ;  /* 0x00000057ff577210 */ /* 0x000fc6000071e4ff */
[----:B------:R-:W-:Y:S01]  /*b00b0*/  IMAD.MOV.U32 R80, RZ, RZ, R83 ;  /* 0x000000ffff507224 */ /* 0x000fe200078e0053 */
[----:B------:R-:W-:Y:S01]  /*b00c0*/  IADD3.X R34, PT, PT, RZ, RZ, R39, P0, P4 ;  /* 0x000000ffff227210 */ /* 0x000fe200007e8427 */
[C---:B------:R-:W-:Y:S01]  /*b00d0*/  IMAD.WIDE.U32 R36, P6, R86.reuse, 0x6730d2a0, R36 ;  /* 0x6730d2a056247825 */ /* 0x040fe200078c0024 */
[----:B------:R-:W-:Y:S02]  /*b00e0*/  IADD3 R39, P3, PT, R85, R82, RZ ;  /* 0x0000005255277210 */ /* 0x000fe40007f7e0ff */
[-C--:B------:R-:W-:Y:S01]  /*b00f0*/  IADD3 RZ, P0, PT, RZ, R84.reuse, RZ ;  /* 0x00000054ffff7210 */ /* 0x080fe20007f1e0ff */
[C---:B------:R-:W-:Y:S01]  /*b0100*/  IMAD.WIDE.U32 R82, R86.reuse, -0x94f09dc, RZ ;  /* 0xf6b0f62456527825 */ /* 0x040fe200078e00ff */
[----:B------:R-:W-:Y:S02]  /*b0110*/  IADD3 R38, P4, PT, R127, R84, RZ ;  /* 0x000000547f267210 */ /* 0x000fe40007f9e0ff */
[----:B------:R-:W-:Y:S01]  /*b0120*/  IADD3.X RZ, P0, PT, RZ, R39, RZ, P0, !PT ;  /* 0x00000027ffff7210 */ /* 0x000fe2000071e4ff */
[----:B------:R-:W-:Y:S01]  /*b0130*/  IMAD.WIDE.U32 R42, R86, -0x4eac0001, R42 ;  /* 0xb153ffff562a7825 */ /* 0x000fe200078e002a */
[----:B------:R-:W-:-:S03]  /*b0140*/  IADD3.X R39, P4, PT, R39, R48, RZ, P4, !PT ;  /* 0x0000003027277210 */ /* 0x000fc6000279e4ff */
[----:B------:R-:W-:Y:S01]  /*b0150*/  IMAD.X R85, RZ, RZ, RZ, P1 ;  /* 0x000000ffff557224 */ /* 0x000fe200008e06ff */
[----:B------:R-:W-:Y:S01]  /*b0160*/  IADD3 R83, P1, PT, R36, R83, RZ ;  /* 0x0000005324537210 */ /* 0x000fe20007f3e0ff */
[----:B------:R-:W-:Y:S02]  /*b0170*/  IMAD.MOV.U32 R84, RZ, RZ, R45 ;  /* 0x000000ffff547224 */ /* 0x000fe400078e002d */
[----:B------:R-:W-:Y:S01]  /*b0180*/  IMAD.WIDE.U32.X R80, R183, R19, R80, P3 ;  /* 0x00000013b7507225 */ /* 0x000fe200018e0450 */
[----:B------:R-:W-:-:S03]  /*b0190*/  IADD3 RZ, P3, PT, R40, R82, RZ ;  /* 0x0000005228ff7210 */ /* 0x000fc60007f7e0ff */
[----:B------:R-:W-:Y:S01]  /*b01a0*/  IMAD.IADD R43, R43, 0x1, R44 ;  /* 0x000000012b2b7824 */ /* 0x000fe200078e022c */
[----:B------:R-:W-:Y:S01]  /*b01b0*/  IADD3.X R127, P0, PT, RZ, R80, RZ, P0, !PT ;  /* 0x00000050ff7f7210 */ /* 0x000fe2000071e4ff */
[----:B------:R-:W-:Y:S01]  /*b01c0*/  IMAD.WIDE.U32.X R84, R35, 0x1eabfffe, R84, P5 ;  /* 0x1eabfffe23547825 */ /* 0x000fe200028e0454 */
[----:B------:R-:W-:Y:S02]  /*b01d0*/  IADD3 R82, P5, PT, R87, R42, RZ ;  /* 0x0000002a57527210 */ /* 0x000fe40007fbe0ff */
[----:B------:R-:W-:Y:S01]  /*b01e0*/  IADD3.X RZ, P3, PT, R41, R83, RZ, P3, !PT ;  /* 0x0000005329ff7210 */ /* 0x000fe20001f7e4ff */
[----:B------:R-:W-:Y:S01]  /*b01f0*/  IMAD.WIDE.U32 R40, R86, -0x94f09dc, R40 ;  /* 0xf6b0f62456287825 */ /* 0x000fe200078e0028 */
[----:B------:R-:W-:Y:S02]  /*b0200*/  IADD3.X R83, P5, PT, R43, R34, RZ, P5, !PT ;  /* 0x000000222b537210 */ /* 0x000fe40002fbe4ff */
[----:B------:R-:W-:Y:S01]  /*b0210*/  IADD3.X R127, P4, PT, RZ, R127, RZ, P4, !PT ;  /* 0x0000007fff7f7210 */ /* 0x000fe2000279e4ff */
[----:B------:R-:W-:Y:S01]  /*b0220*/  IMAD.WIDE.U32 R42, R186, R49, RZ ;  /* 0x00000031ba2a7225 */ /* 0x000fe200078e00ff */
[----:B------:R-:W-:-:S02]  /*b0230*/  IADD3.X R87, P2, PT, RZ, R84, RZ, P2, !PT ;  /* 0x00000054ff577210 */ /* 0x000fc4000175e4ff */
[----:B------:R-:W-:Y:S01]  /*b0240*/  IADD3.X R34, PT, PT, RZ, RZ, R81, P4, P0 ;  /* 0x000000ffff227210 */ /* 0x000fe200027e0451 */
[----:B------:R-:W-:Y:S01]  /*b0250*/  IMAD.WIDE.U32 R44, R60, R49, RZ ;  /* 0x000000313c2c7225 */ /* 0x000fe200078e00ff */
[----:B------:R-:W-:-:S03]  /*b0260*/  IADD3.X R87, P5, PT, RZ, R87, RZ, P5, !PT ;  /* 0x00000057ff577210 */ /* 0x000fc60002fbe4ff */
[----:B------:R-:W-:Y:S01]  /*b0270*/  IMAD.WIDE.U32 R42, P4, R60, R19, R42 ;  /* 0x000000133c2a7225 */ /* 0x000fe2000788002a */
[----:B------:R-:W-:Y:S02]  /*b0280*/  IADD3 R40, P0, PT, R87, R40, RZ ;  /* 0x0000002857287210 */ /* 0x000fe40007f1e0ff */
[----:B------:R-:W-:Y:S01]  /*b0290*/  IADD3.X R48, PT, PT, RZ, RZ, R85, P5, P2 ;  /* 0x000000ffff307210 */ /* 0x000fe20002fe4455 */
[----:B------:R-:W-:Y:S01]  /*b02a0*/  IMAD.IADD R41, R41, 0x1, R36 ;  /* 0x0000000129297824 */ /* 0x000fe200078e0224 */
[----:B------:R-:W-:Y:S01]  /*b02b0*/  IADD3 RZ, P5, PT, RZ, R44, RZ ;  /* 0x0000002cffff7210 */ /* 0x000fe20007fbe0ff */
[----:B------:R-:W-:Y:S01]  /*b02c0*/  IMAD.X R81, RZ, RZ, RZ, P4 ;  /* 0x000000ffff517224 */ /* 0x000fe200020e06ff */
[----:B------:R-:W-:Y:S01]  /*b02d0*/  IADD3 R87, P2, PT, R45, R42, RZ ;  /* 0x0000002a2d577210 */ /* 0x000fe20007f5e0ff */
[----:B------:R-:W-:Y:S01]  /*b02e0*/  IMAD.X R85, RZ, RZ, RZ, P6 ;  /* 0x000000ffff557224 */ /* 0x000fe200030e06ff */
[----:B------:R-:W-:Y:S01]  /*b02f0*/  IADD3 R36, P4, PT, R127, R44, RZ ;  /* 0x0000002c7f247210 */ /* 0x000fe20007f9e0ff */
[----:B------:R-:W-:Y:S01]  /*b0300*/  IMAD.WIDE.U32 R44, R35, -0xc7aed41, RZ ;  /* 0xf38512bf232c7825 */ /* 0x000fe200078e00ff */
[----:B------:R-:W-:-:S02]  /*b0310*/  IADD3.X RZ, P5, PT, RZ, R87, RZ, P5, !PT ;  /* 0x00000057ffff7210 */ /* 0x000fc40002fbe4ff */
[----:B------:R-:W-:Y:S01]  /*b0320*/  IADD3.X R41, P0, PT, R41, R48, RZ, P0, !PT ;  /* 0x0000003029297210 */ /* 0x000fe2000071e4ff */
[----:B------:R-:W-:Y:S02]  /*b0330*/  IMAD.MOV.U32 R80, RZ, RZ, R43 ;  /* 0x000000ffff507224 */ /* 0x000fe400078e002b */
[----:B------:R-:W-:Y:S01]  /*b0340*/  IMAD.MOV.U32 R84, RZ, RZ, R37 ;  /* 0x000000ffff547224 */ /* 0x000fe200078e0025 */
[----:B------:R-:W-:Y:S01]  /*b0350*/  IADD3.X R37, P4, PT, R87, R34, RZ, P4, !PT ;  /* 0x0000002257257210 */ /* 0x000fe2000279e4ff */
[----:B------:R-:W-:-:S04]  /*b0360*/  IMAD.WIDE.U32 R42, R86, -0xc7aed41, RZ ;  /* 0xf38512bf562a7825 */ /* 0x000fc800078e00ff */
[----:B------:R-:W-:-:S04]  /*b0370*/  IMAD.WIDE.U32 R44, P6, R86, 0x64774b84, R44 ;  /* 0x64774b84562c7825 */ /* 0x000fc800078c002c */
[----:B------:R-:W-:Y:S01]  /*b0380*/  IMAD.WIDE.U32.X R80, R186, R19, R80, P2 ;  /* 0x00000013ba507225 */ /* 0x000fe200010e0450 */
[----:B------:R-:W-:-:S03]  /*b0390*/  IADD3 RZ, P2, PT, R46, R42, RZ ;  /* 0x0000002a2eff7210 */ /* 0x000fc60007f5e0ff */
[----:B------:R-:W-:Y:S01]  /*b03a0*/  IMAD.WIDE.U32.X R84, R35, 0x6730d2a0, R84, P1 ;  /* 0x6730d2a023547825 */ /* 0x000fe200008e0454 */
[----:B------:R-:W-:Y:S02]  /*b03b0*/  IADD3 R43, P1, PT, R44, R43, RZ ;  /* 0x0000002b2c2b7210 */ /* 0x000fe40007f3e0ff */
[----:B------:R-:W-:Y:S02]  /*b03c0*/  IADD3.X R34, P5, PT, RZ, R80, RZ, P5, !PT ;  /* 0x00000050ff227210 */ /* 0x000fe40002fbe4ff */
[----:B------:R-:W-:Y:S02]  /*b03d0*/  IADD3.X R127, P3, PT, RZ, R84, RZ, P3, !PT ;  /* 0x00000054ff7f7210 */ /* 0x000fe40001f7e4ff */
[----:B------:R-:W-:Y:S01]  /*b03e0*/  IADD3.X RZ, P2, PT, R47, R43, RZ, P2, !PT ;  /* 0x0000002b2fff7210 */ /* 0x000fe2000175e4ff */
[----:B------:R-:W-:Y:S01]  /*b03f0*/  IMAD.WIDE.U32 R42, R197, R18, RZ ;  /* 0x00000012c52a7225 */ /* 0x000fe200078e00ff */
[----:B------:R-:W-:Y:S02]  /*b0400*/  IADD3.X R127, P0, PT, RZ, R127, RZ, P0, !PT ;  /* 0x0000007fff7f7210 */ /* 0x000fe4000071e4ff */
[----:B------:R-:W-:Y:S01]  /*b0410*/  IADD3.X R34, P4, PT, RZ, R34, RZ, P4, !PT ;  /* 0x00000022ff227210 */ /* 0x000fe2000279e4ff */
[----:B------:R-:W-:Y:S01]  /*b0420*/  IMAD.WIDE.U32 R46, R86, -0xc7aed41, R46 ;  /* 0xf38512bf562e7825 */ /* 0x000fe200078e002e */
[----:B------:R-:W-:-:S02]  /*b0430*/  IADD3.X R87, PT, PT, RZ, RZ, R85, P0, P3 ;  /* 0x000000ffff577210 */ /* 0x000fc400007e6455 */
[----:B------:R-:W-:Y:S01]  /*b0440*/  IADD3.X R48, PT, PT, RZ, RZ, R81, P4, P5 ;  /* 0x000000ffff307210 */ /* 0x000fe200027ea451 */
[----:B------:R-:W-:Y:S01]  /*b0450*/  IMAD.WIDE.U32 R42, P0, R55, R17, R42 ;  /* 0x00000011372a7225 */ /* 0x000fe2000780002a */
[----:B------:R-:W-:-:S03]  /*b0460*/  IADD3 R46, P3, PT, R127, R46, RZ ;  /* 0x0000002e7f2e7210 */ /* 0x000fc60007f7e0ff */
[----:B------:R-:W-:-:S04]  /*b0470*/  IMAD.WIDE.U32 R80, R55, R18, RZ ;  /* 0x0000001237507225 */ /* 0x000fc800078e00ff */
[----:B------:R-:W-:Y:S01]  /*b0480*/  IMAD.WIDE.U32 R84, R35, 0x434bacd7, RZ ;  /* 0x434bacd723547825 */ /* 0x000fe200078e00ff */
[----:B------:R-:W-:Y:S02]  /*b0490*/  IADD3 RZ, P4, PT, R82, R80, RZ ;  /* 0x0000005052ff7210 */ /* 0x000fe40007f9e0ff */
[----:B------:R-:W-:Y:S01]  /*b04a0*/  IADD3 R129, P5, PT, R42, R81, RZ ;  /* 0x000000512a817210 */ /* 0x000fe20007fbe0ff */
[----:B------:R-:W-:Y:S02]  /*b04b0*/  IMAD.X R81, RZ, RZ, RZ, P6 ;  /* 0x000000ffff517224 */ /* 0x000fe400030e06ff */
[----:B------:R-:W-:Y:S01]  /*b04c0*/  IMAD.MOV.U32 R80, RZ, RZ, R45 ;  /* 0x000000ffff507224 */ /* 0x000fe200078e002d */
[----:B------:R-:W-:Y:S01]  /*b04d0*/  IADD3.X RZ, P4, PT, R83, R129, RZ, P4, !PT ;  /* 0x0000008153ff7210 */ /* 0x000fe2000279e4ff */
[----:B------:R-:W-:Y:S02]  /*b04e0*/  IMAD.IADD R128, R47, 0x1, R44 ;  /* 0x000000012f807824 */ /* 0x000fe400078e022c */
[----:B------:R-:W-:-:S03]  /*b04f0*/  IMAD.WIDE.U32 R44, P6, R86, 0x4b1ba7b6, R84 ;  /* 0x4b1ba7b6562c7825 */ /* 0x000fc600078c0054 */
[----:B------:R-:W-:Y:S01]  /*b0500*/  IADD3.X R47, P3, PT, R128, R87, RZ, P3, !PT ;  /* 0x00000057802f7210 */ /* 0x000fe20001f7e4ff */
[----:B------:R-:W-:-:S04]  /*b0510*/  IMAD.WIDE.U32 R126, R86, 0x434bacd7, RZ ;  /* 0x434bacd7567e7825 */ /* 0x000fc800078e00ff */
        /* <DEDUP_REMOVED lines=11> */
[----:B------:R-:W-:-:S02]  /*b05d0*/  IADD3 RZ, P5, PT, RZ, R82, RZ ;  /* 0x00000052ffff7210 */ /* 0x000fc40007fbe0ff */
[----:B------:R-:W-:Y:S01]  /*b05e0*/  IADD3.X R128, PT, PT, RZ, RZ, R81, P3, P2 ;  /* 0x000000ffff807210 */ /* 0x000fe20001fe4451 */
[C---:B------:R-:W-:Y:S01]  /*b05f0*/  IMAD.WIDE.U32 R42, R86.reuse, 0x397fe69a, RZ ;  /* 0x397fe69a562a7825 */ /* 0x040fe200078e00ff */
[----:B------:R-:W-:Y:S02]  /*b0600*/  IADD3.X RZ, P5, PT, RZ, R83, RZ, P5, !PT ;  /* 0x00000053ffff7210 */ /* 0x000fe40002fbe4ff */
[----:B------:R-:W-:Y:S01]  /*b0610*/  IADD3.X R127, P4, PT, RZ, R84, RZ, P4, !PT ;  /* 0x00000054ff7f7210 */ /* 0x000fe2000279e4ff */
[----:B------:R-:W-:Y:S01]  /*b0620*/  IMAD.WIDE.U32 R38, R86, 0x434bacd7, R38 ;  /* 0x434bacd756267825 */ /* 0x000fe200078e0026 */
[----:B------:R-:W-:Y:S02]  /*b0630*/  IADD3 RZ, P3, PT, R36, R42, RZ ;  /* 0x0000002a24ff7210 */ /* 0x000fe40007f7e0ff */
[----:B------:R-:W-:Y:S01]  /*b0640*/  IADD3.X R127, P5, PT, RZ, R127, RZ, P5, !PT ;  /* 0x0000007fff7f7210 */ /* 0x000fe20002fbe4ff */
[----:B------:R-:W-:Y:S01]  /*b0650*/  IMAD.IADD R129, R39, 0x1, R44 ;  /* 0x0000000127817824 */ /* 0x000fe200078e022c */
[----:B------:R-:W-:Y:S01]  /*b0660*/  IADD3 R42, P2, PT, R87, R38, RZ ;  /* 0x00000026572a7210 */ /* 0x000fe20007f5e0ff */
[----:B------:R-:W-:Y:S01]  /*b0670*/  IMAD.MOV.U32 R38, RZ, RZ, R45 ;  /* 0x000000ffff267224 */ /* 0x000fe200078e002d */
[----:B------:R-:W-:Y:S01]  /*b0680*/  IADD3.X R126, PT, PT, RZ, RZ, R85, P5, P4 ;  /* 0x000000ffff7e7210 */ /* 0x000fe20002fe8455 */
[----:B------:R-:W-:-:S04]  /*b0690*/  IMAD.WIDE.U32 R80, R35, 0x397fe69a, RZ ;  /* 0x397fe69a23507825 */ /* 0x000fc800078e00ff */
[----:B------:R-:W-:-:S04]  /*b06a0*/  IMAD.WIDE.U32 R44, R184, R18, RZ ;  /* 0x00000012b82c7225 */ /* 0x000fc800078e00ff */
[----:B------:R-:W-:Y:S02]  /*b06b0*/  IMAD.X R39, RZ, RZ, RZ, P6 ;  /* 0x000000ffff277224 */ /* 0x000fe400030e06ff */
[----:B------:R-:W-:-:S04]  /*b06c0*/  IMAD.WIDE.U32 R80, P5, R86, 0x1a0111ea, R80 ;  /* 0x1a0111ea56507825 */ /* 0x000fc800078a0050 */
[----:B------:R-:W-:Y:S01]  /*b06d0*/  IMAD.WIDE.U32 R44, P6, R56, R17, R44 ;  /* 0x00000011382c7225 */ /* 0x000fe200078c002c */
[----:B------:R-:W-:-:S03]  /*b06e0*/  IADD3 R43, P4, PT, R80, R43, RZ ;  /* 0x0000002b502b7210 */ /* 0x000fc60007f9e0ff */
[----:B------:R-:W-:Y:S01]  /*b06f0*/  IMAD.WIDE.U32 R84, R56, R18, RZ ;  /* 0x0000001238547225 */ /* 0x000fe200078e00ff */
[----:B------:R-:W-:Y:S02]  /*b0700*/  IADD3.X RZ, P3, PT, R37, R43, RZ, P3, !PT ;  /* 0x0000002b25ff7210 */ /* 0x000fe40001f7e4ff */
[----:B------:R-:W-:Y:S01]  /*b0710*/  IADD3.X R43, P2, PT, R129, R128, RZ, P2, !PT ;  /* 0x00000080812b7210 */ /* 0x000fe2000175e4ff */
[----:B------:R-:W-:Y:S01]  /*b0720*/  IMAD.WIDE.U32.X R38, R35, 0x4b1ba7b6, R38, P0 ;  /* 0x4b1ba7b623267825 */ /* 0x000fe200000e0426 */
[----:B------:R-:W-:-:S03]  /*b0730*/  IADD3 RZ, P0, PT, R40, R84, RZ ;  /* 0x0000005428ff7210 */ /* 0x000fc60007f1e0ff */
[----:B------:R-:W-:Y:S01]  /*b0740*/  IMAD.X R87, RZ, RZ, RZ, P5 ;  /* 0x000000ffff577224 */ /* 0x000fe200028e06ff */
[----:B------:R-:W-:Y:S01]  /*b0750*/  IADD3 R141, P5, PT, R44, R85, RZ ;  /* 0x000000552c8d7210 */ /* 0x000fe20007fbe0ff */
[----:B------:R-:W-:-:S03]  /*b0760*/  IMAD.WIDE.U32 R84, R86, 0x397fe69a, R36 ;  /* 0x397fe69a56547825 */ /* 0x000fc600078e0024 */
[----:B------:R-:W-:Y:S01]  /*b0770*/  IADD3.X RZ, P0, PT, R41, R141, RZ, P0, !PT ;  /* 0x0000008d29ff7210 */ /* 0x000fe2000071e4ff */
[----:B------:R-:W-:Y:S02]  /*b0780*/  IMAD.MOV.U32 R86, RZ, RZ, R81 ;  /* 0x000000ffff567224 */ /* 0x000fe400078e0051 */
[----:B------:R-:W-:Y:S02]  /*b0790*/  IMAD.IADD R128, R85, 0x1, R80 ;  /* 0x0000000155807824 */ /* 0x000fe400078e0250 */
[----:B------:R-:W-:Y:S01]  /*b07a0*/  IMAD.WIDE.U32.X R36, R35, 0x1a0111ea, R86, P4 ;  /* 0x1a0111ea23247825 */ /* 0x000fe200020e0456 */
[----:B------:R-:W-:-:S03]  /*b07b0*/  IADD3.X R35, P1, PT, RZ, R38, RZ, P1, !PT ;  /* 0x00000026ff237210 */ /* 0x000fc60000f3e4ff */
[----:B------:R-:W-:Y:S01]  /*b07c0*/  IMAD.WIDE.U32 R40, R56, R18, R40 ;  /* 0x0000001238287225 */ /* 0x000fe200078e0028 */
[----:B------:R-:W-:-:S03]  /*b07d0*/  IADD3.X R35, P2, PT, RZ, R35, RZ, P2, !PT ;  /* 0x00000023ff237210 */ /* 0x000fc6000175e4ff */
[----:B------:R-:W-:Y:S01]  /*b07e0*/  IMAD.X R81, RZ, RZ, RZ, P6 ;  /* 0x000000ffff517224 */ /* 0x000fe200030e06ff */
[----:B------:R-:W-:Y:S01]  /*b07f0*/  IADD3 R38, P4, PT, R35, R84, RZ ;  /* 0x0000005423267210 */ /* 0x000fe20007f9e0ff */
[----:B------:R-:W-:Y:S01]  /*b0800*/  IMAD.WIDE.U32 R84, R182, R18, RZ ;  /* 0x00000012b6547225 */ /* 0x000fe200078e00ff */
[----:B------:R-:W-:Y:S02]  /*b0810*/  IADD3.X R39, PT, PT, RZ, RZ, R39, P2, P1 ;  /* 0x000000ffff277210 */ /* 0x000fe400017e2427 */
[----:B------:R-:W-:Y:S01]  /*b0820*/  IADD3 R40, P6, PT, R127, R40, RZ ;  /* 0x000000287f287210 */ /* 0x000fe20007fde0ff */
[----:B------:R-:W-:Y:S01]  /*b0830*/  IMAD.IADD R41, R41, 0x1, R44 ;  /* 0x0000000129297824 */ /* 0x000fe200078e022c */
[----:B------:R-:W-:Y:S01]  /*b0840*/  IADD3.X R39, P4, PT, R128, R39, RZ, P4, !PT ;  /* 0x0000002780277210 */ /* 0x000fe2000279e4ff */
[----:B------:R-:W-:Y:S02]  /*b0850*/  IMAD.MOV.U32 R80, RZ, RZ, R45 ;  /* 0x000000ffff507224 */ /* 0x000fe400078e002d */
[----:B------:R-:W-:Y:S01]  /*b0860*/  IMAD.WIDE.U32 R44, R57, R18, RZ ;  /* 0x00000012392c7225 */ /* 0x000fe200078e00ff */
[----:B------:R-:W-:-:S03]  /*b0870*/  IADD3.X R41, P6, PT, R41, R126, RZ, P6, !PT ;  /* 0x0000007e29297210 */ /* 0x000fc600037de4ff */
[----:B------:R-:W-:-:S04]  /*b0880*/  IMAD.WIDE.U32 R84, P2, R57, R17, R84 ;  /* 0x0000001139547225 */ /* 0x000fc80007840054 */
[----:B------:R-:W-:Y:S01]  /*b0890*/  IMAD.WIDE.U32.X R80, R184, R17, R80, P5 ;  /* 0x00000011b8507225 */ /* 0x000fe200028e0450 */
[----:B------:R-:W-:Y:S02]  /*b08a0*/  IADD3 RZ, P5, PT, R46, R44, RZ ;  /* 0x0000002c2eff7210 */ /* 0x000fe40007fbe0ff */
[----:B------:R-:W-:Y:S01]  /*b08b0*/  IADD3 R45, P1, PT, R84, R45, RZ ;  /* 0x0000002d542d7210 */ /* 0x000fe20007f3e0ff */
[----:B------:R-:W-:Y:S01]  /*b08c0*/  IMAD R35, R83, -0x30003, RZ ;  /* 0xfffcfffd53237824 */ /* 0x000fe200078e02ff */
[----:B------:R-:W-:Y:S01]  /*b08d0*/  IADD3.X R87, P0, PT, RZ, R80, RZ, P0, !PT ;  /* 0x00000050ff577210 */ /* 0x000fe2000071e4ff */
[----:B------:R-:W-:Y:S01]  /*b08e0*/  IMAD.MOV.U32 R80, RZ, RZ, R85 ;  /* 0x000000ffff507224 */ /* 0x000fe200078e0055 */
[----:B------:R-:W-:Y:S01]  /*b08f0*/  IADD3.X RZ, P5, PT, R47, R45, RZ, P5, !PT ;  /* 0x0000002d2fff7210 */ /* 0x000fe20002fbe4ff */
[C---:B------:R-:W-:Y:S01]  /*b0900*/  IMAD R35, R82.reuse, -0x760c0004, R35 ;  /* 0x89f3fffc52237824 */ /* 0x040fe200078e0223 */
[----:B------:R-:W-:Y:S01]  /*b0910*/  IADD3.X R87, P6, PT, RZ, R87, RZ, P6, !PT ;  /* 0x00000057ff577210 */ /* 0x000fe200037de4ff */
[----:B------:R-:W-:-:S03]  /*b0920*/  IMAD.WIDE.U32 R44, R82, -0x30003, RZ ;  /* 0xfffcfffd522c7825 */ /* 0x000fc600078e00ff */
[----:B------:R-:W-:Y:S01]  /*b0930*/  IADD3.X R126, PT, PT, RZ, RZ, R81, P6, P0 ;  /* 0x000000ffff7e7210 */ /* 0x000fe200037e0451 */
[----:B------:R-:W-:-:S04]  /*b0940*/  IMAD.WIDE.U32 R46, R57, R18, R46 ;  /* 0x00000012392e7225 */ /* 0x000fc800078e002e */
[----:B------:R-:W-:Y:S01]  /*b0950*/  IMAD.IADD R35, R45, 0x1, R35 ;  /* 0x000000012d237824 */ /* 0x000fe200078e0223 */
[----:B------:R-:W-:Y:S01]  /*b0960*/  IADD3 R46, P6, PT, R87, R46, RZ ;  /* 0x0000002e572e7210 */ /* 0x000fe20007fde0ff */
[----:B------:R-:W-:Y:S02]  /*b0970*/  IMAD.IADD R47, R47, 0x1, R84 ;  /* 0x000000012f2f7824 */ /* 0x000fe400078e0254 */
[----:B------:R-:W-:-:S03]  /*b0980*/  IMAD.WIDE.U32 R86, R35, -0x5555, RZ ;  /* 0xffffaaab23567825 */ /* 0x000fc600078e00ff */
[----:B------:R-:W-:Y:S01]  /*b0990*/  IADD3.X R47, P6, PT, R47, R126, RZ, P6, !PT ;  /* 0x0000007e2f2f7210 */ /* 0x000fe200037de4ff */
[----:B------:R-:W-:Y:S02]  /*b09a0*/  IMAD.X R81, RZ, RZ, RZ, P2 ;  /* 0x000000ffff517224 */ /* 0x000fe400010e06ff */
[----:B------:R-:W-:-:S04]  /*b09b0*/  IMAD.WIDE.U32 R84, P2, R44, -0x46010001, R86 ;  /* 0xb9feffff2c547825 */ /* 0x000fc80007840056 */
[----:B------:R-:W-:-:S04]  /*b09c0*/  IMAD.WIDE.U32 R86, R44, -0x5555, RZ ;  /* 0xffffaaab2c567825 */ /* 0x000fc800078e00ff */
[----:B------:R-:W-:Y:S01]  /*b09d0*/  IMAD.WIDE.U32.X R80, R182, R17, R80, P1 ;  /* 0x00000011b6507225 */ /* 0x000fe200008e0450 */
[----:B------:R-:W-:Y:S02]  /*b09e0*/  IADD3 RZ, P1, PT, R82, R86, RZ ;  /* 0x0000005652ff7210 */ /* 0x000fe40007f3e0ff */
[----:B------:R-:W-:Y:S02]  /*b09f0*/  IADD3.X R86, P3, PT, RZ, R36, RZ, P3, !PT ;  /* 0x00000024ff567210 */ /* 0x000fe40001f7e4ff */
[----:B------:R-:W-:Y:S02]  /*b0a00*/  IADD3.X R127, P5, PT, RZ, R80, RZ, P5, !PT ;  /* 0x00000050ff7f7210 */ /* 0x000fe40002fbe4ff */
[----:B------:R-:W-:Y:S02]  /*b0a10*/  IADD3.X R86, P4, PT, RZ, R86, RZ, P4, !PT ;  /* 0x00000056ff567210 */ /* 0x000fe4000279e4ff */
[----:B------:R-:W-:Y:S02]  /*b0a20*/  IADD3.X R127, P6, PT, RZ, R127, RZ, P6, !PT ;  /* 0x0000007fff7f7210 */ /* 0x000fe400037de4ff */
[----:B------:R-:W-:Y:S01]  /*b0a30*/  IADD3.X R45, PT, PT, RZ, RZ, R37, P4, P3 ;  /* 0x000000ffff2d7210 */ /* 0x000fe200027e6425 */
[----:B------:R-:W-:Y:S01]  /*b0a40*/  IMAD.WIDE.U32 R36, R185, R18, RZ ;  /* 0x00000012b9247225 */ /* 0x000fe200078e00ff */
[----:B------:R-:W-:-:S02]  /*b0a50*/  IADD3 R129, P0, PT, R84, R87, RZ ;  /* 0x0000005754817210 */ /* 0x000fc40007f1e0ff */
[----:B------:R-:W-:Y:S01]  /*b0a60*/  IADD3.X R87, PT, PT, RZ, RZ, R81, P6, P5 ;  /* 0x000000ffff577210 */ /* 0x000fe200037ea451 */
[----:B------:R-:W-:Y:S01]  /*b0a70*/  IMAD.WIDE.U32 R80, R58, R18, RZ ;  /* 0x000000123a507225 */ /* 0x000fe200078e00ff */
[----:B------:R-:W-:-:S03]  /*b0a80*/  IADD3.X RZ, P1, PT, R83, R129, RZ, P1, !PT ;  /* 0x0000008153ff7210 */ /* 0x000fc60000f3e4ff */
[----:B------:R-:W-:Y:S01]  /*b0a90*/  IMAD.WIDE.U32 R36, P5, R58, R17, R36 ;  /* 0x000000113a247225 */ /* 0x000fe200078a0024 */
[----:B------:R-:W-:-:S03]  /*b0aa0*/  IADD3 RZ, P4, PT, R42, R80, RZ ;  /* 0x000000502aff7210 */ /* 0x000fc60007f9e0ff */
[----:B------:R-:W-:Y:S01]  /*b0ab0*/  IMAD.WIDE.U32 R82, R44, -0x5555, R82 ;  /* 0xffffaaab2c527825 */ /* 0x000fe200078e0052 */
[----:B------:R-:W-:-:S03]  /*b0ac0*/  IADD3 R81, P3, PT, R36, R81, RZ ;  /* 0x0000005124517210 */ /* 0x000fc60007f7e0ff */
[----:B------:R-:W-:Y:S01]  /*b0ad0*/  IMAD.MOV.U32 R80, RZ, RZ, R37 ;  /* 0x000000ffff507224 */ /* 0x000fe200078e0025 */
[----:B------:R-:W-:Y:S01]  /*b0ae0*/  IADD3.X RZ, P4, PT, R43, R81, RZ, P4, !PT ;  /* 0x000000512bff7210 */ /* 0x000fe2000279e4ff */
[----:B------:R-:W-:Y:S01]  /*b0af0*/  IMAD.WIDE.U32 R42, R58, R18, R42 ;  /* 0x000000123a2a7225 */ /* 0x000fe200078e002a */
[----:B------:R-:W-:-:S03]  /*b0b00*/  IADD3 RZ, P6, PT, RZ, R82, RZ ;  /* 0x00000052ffff7210 */ /* 0x000fc60007fde0ff */
[----:B------:R-:W-:Y:S02]  /*b0b10*/  IMAD.IADD R126, R43, 0x1, R36 ;  /* 0x000000012b7e7824 */ /* 0x000fe400078e0224 */
[----:B------:R-:W-:Y:S02]  /*b0b20*/  IMAD.IADD R43, R83, 0x1, R84 ;  /* 0x00000001532b7824 */ /* 0x000fe400078e0254 */
[----:B------:R-:W-:Y:S01]  /*b0b30*/  IMAD.X R81, RZ, RZ, RZ, P5 ;  /* 0x000000ffff517224 */ /* 0x000fe200028e06ff */
[----:B------:R-:W-:Y:S01]  /*b0b40*/  IADD3 R42, P5, PT, R127, R42, RZ ;  /* 0x0000002a7f2a7210 */ /* 0x000fe20007fbe0ff */
[----:B------:R-:W-:Y:S01]  /*b0b50*/  IMAD.X R37, RZ, RZ, RZ, P2 ;  /* 0x000000ffff257224 */ /* 0x000fe200010e06ff */
[----:B------:R-:W-:Y:S01]  /*b0b60*/  IADD3.X RZ, P6, PT, RZ, R43, RZ, P6, !PT ;  /* 0x0000002bffff7210 */ /* 0x000fe200037de4ff */
[----:B------:R-:W-:Y:S01]  /*b0b70*/  IMAD.WIDE.U32 R82, R35, -0x4eac0001, RZ ;  /* 0xb153ffff23527825 */ /* 0x000fe200078e00ff */
[----:B------:R-:W-:-:S03]  /*b0b80*/  IADD3.X R43, P5, PT, R126, R87, RZ, P5, !PT ;  /* 0x000000577e2b7210 */ /* 0x000fc60002fbe4ff */
[----:B------:R-:W-:Y:S02]  /*b0b90*/  IMAD.MOV.U32 R36, RZ, RZ, R85 ;  /* 0x000000ffff247224 */ /* 0x000fe400078e0055 */
[----:B------:R-:W-:-:S04]  /*b0ba0*/  IMAD.WIDE.U32.X R80, R185, R17, R80, P3 ;  /* 0x00000011b9507225 */ /* 0x000fc800018e0450 */
[----:B------:R-:W-:Y:S01]  /*b0bb0*/  IMAD.WIDE.U32.X R36, R35, -0x46010001, R36, P0 ;  /* 0xb9feffff23247825 */ /* 0x000fe200000e0424 */
[----:B------:R-:W-:-:S03]  /*b0bc0*/  IADD3.X R129, P4, PT, RZ, R80, RZ, P4, !PT ;  /* 0x00000050ff817210 */ /* 0x000fc6000279e4ff */
[C---:B------:R-:W-:Y:S01]  /*b0bd0*/  IMAD.WIDE.U32 R82, P3, R44.reuse, 0x1eabfffe, R82 ;  /* 0x1eabfffe2c527825 */ /* 0x040fe20007860052 */
[----:B------:R-:W-:Y:S02]  /*b0be0*/  IADD3.X R127, P1, PT, RZ, R36, RZ, P1, !PT ;  /* 0x00000024ff7f7210 */ /* 0x000fe40000f3e4ff */
[----:B------:R-:W-:Y:S01]  /*b0bf0*/  IADD3.X R129, P5, PT, RZ, R129, RZ, P5, !PT ;  /* 0x00000081ff817210 */ /* 0x000fe20002fbe4ff */
[----:B------:R-:W-:Y:S01]  /*b0c00*/  IMAD.WIDE.U32 R84, R44, -0x4eac0001, RZ ;  /* 0xb153ffff2c547825 */ /* 0x000fe200078e00ff */
[----:B------:R-:W-:Y:S02]  /*b0c10*/  IADD3.X R127, P6, PT, RZ, R127, RZ, P6, !PT ;  /* 0x0000007fff7f7210 */ /* 0x000fe400037de4ff */
[----:B------:R-:W-:Y:S02]  /*b0c20*/  IADD3.X R126, PT, PT, RZ, RZ, R81, P5, P4 ;  /* 0x000000ffff7e7210 */ /* 0x000fe40002fe8451 */
[----:B------:R-:W-:Y:S02]  /*b0c30*/  IADD3 RZ, P0, PT, R40, R84, RZ ;  /* 0x0000005428ff7210 */ /* 0x000fe40007f1e0ff */
[----:B------:R-:W-:Y:S01]  /*b0c40*/  IADD3 R141, P2, PT, R82, R85, RZ ;  /* 0x00000055528d7210 */ /* 0x000fe20007f5e0ff */
[----:B------:R-:W-:Y:S01]  /*b0c50*/  IMAD.WIDE.U32 R84, R183, R18, RZ ;  /* 0x00000012b7547225 */ /* 0x000fe200078e00ff */
[----:B------:R-:W-:-:S02]  /*b0c60*/  IADD3.X R87, PT, PT, RZ, RZ, R37, P6, P1 ;  /* 0x000000ffff577210 */ /* 0x000fc400037e2425 */
[----:B------:R-:W-:Y:S01]  /*b0c70*/  IADD3.X RZ, P0, PT, R41, R141, RZ, P0, !PT ;  /* 0x0000008d29ff7210 */ /* 0x000fe2000071e4ff */
[----:B------:R-:W-:-:S04]  /*b0c80*/  IMAD.WIDE.U32 R36, R59, R18, RZ ;  /* 0x000000123b247225 */ /* 0x000fc800078e00ff */
[----:B------:R-:W-:Y:S01]  /*b0c90*/  IMAD.WIDE.U32 R84, P5, R59, R17, R84 ;  /* 0x000000113b547225 */ /* 0x000fe200078a0054 */
[----:B------:R-:W-:-:S03]  /*b0ca0*/  IADD3 RZ, P1, PT, R38, R36, RZ ;  /* 0x0000002426ff7210 */ /* 0x000fc60007f3e0ff */
[----:B------:R-:W-:Y:S01]  /*b0cb0*/  IMAD.X R81, RZ, RZ, RZ, P5 ;  /* 0x000000ffff517224 */ /* 0x000fe200028e06ff */
[----:B------:R-:W-:Y:S01]  /*b0cc0*/  IADD3 R37, P4, PT, R84, R37, RZ ;  /* 0x0000002554257210 */ /* 0x000fe20007f9e0ff */
[----:B------:R-:W-:Y:S02]  /*b0cd0*/  IMAD.MOV.U32 R80, RZ, RZ, R85 ;  /* 0x000000ffff507224 */ /* 0x000fe400078e0055 */
[----:B------:R-:W-:Y:S01]  /*b0ce0*/  IMAD.WIDE.U32 R40, R44, -0x4eac0001, R40 ;  /* 0xb153ffff2c287825 */ /* 0x000fe200078e0028 */
[----:B------:R-:W-:-:S03]  /*b0cf0*/  IADD3.X RZ, P1, PT, R39, R37, RZ, P1, !PT ;  /* 0x0000002527ff7210 */ /* 0x000fc60000f3e4ff */
[----:B------:R-:W-:Y:S01]  /*b0d00*/  IMAD.WIDE.U32 R38, R59, R18, R38 ;  /* 0x000000123b267225 */ /* 0x000fe200078e0026 */
[----:B------:R-:W-:-:S03]  /*b0d10*/  IADD3 R40, P6, PT, R127, R40, RZ ;  /* 0x000000287f287210 */ /* 0x000fc60007fde0ff */
[----:B------:R-:W-:Y:S01]  /*b0d20*/  IMAD.IADD R37, R39, 0x1, R84 ;  /* 0x0000000127257824 */ /* 0x000fe200078e0254 */
[----:B------:R-:W-:Y:S01]  /*b0d30*/  IADD3 R36, P5, PT, R129, R38, RZ ;  /* 0x0000002681247210 */ /* 0x000fe20007fbe0ff */
[----:B------:R-:W-:-:S03]  /*b0d40*/  IMAD.WIDE.U32.X R80, R183, R17, R80, P4 ;  /* 0x00000011b7507225 */ /* 0x000fc600020e0450 */
[----:B------:R-:W-:Y:S01]  /*b0d50*/  IADD3.X R37, P5, PT, R37, R126, RZ, P5, !PT ;  /* 0x0000007e25257210 */ /* 0x000fe20002fbe4ff */
[----:B------:R-:W-:Y:S01]  /*b0d60*/  IMAD.X R39, RZ, RZ, RZ, P3 ;  /* 0x000000ffff277224 */ /* 0x000fe200018e06ff */
[----:B------:R-:W-:Y:S01]  /*b0d70*/  IADD3.X R126, P1, PT, RZ, R80, RZ, P1, !PT ;  /* 0x00000050ff7e7210 */ /* 0x000fe20000f3e4ff */
[----:B------:R-:W-:Y:S02]  /*b0d80*/  IMAD.MOV.U32 R38, RZ, RZ, R83 ;  /* 0x000000ffff267224 */ /* 0x000fe400078e0053 */
[----:B------:R-:W-:Y:S01]  /*b0d90*/  IMAD.IADD R128, R41, 0x1, R82 ;  /* 0x0000000129807824 */ /* 0x000fe200078e0252 */
[----:B------:R-:W-:Y:S01]  /*b0da0*/  IADD3.X R126, P5, PT, RZ, R126, RZ, P5, !PT ;  /* 0x0000007eff7e7210 */ /* 0x000fe20002fbe4ff */
[----:B------:R-:W-:-:S03]  /*b0db0*/  IMAD.WIDE.U32.X R38, R35, 0x1eabfffe, R38, P2 ;  /* 0x1eabfffe23267825 */ /* 0x000fc600010e0426 */
[----:B------:R-:W-:Y:S01]  /*b0dc0*/  IADD3.X R41, P6, PT, R128, R87, RZ, P6, !PT ;  /* 0x0000005780297210 */ /* 0x000fe200037de4ff */
[----:B------:R-:W-:Y:S01]  /*b0dd0*/  IMAD.WIDE.U32 R84, R35, -0x94f09dc, RZ ;  /* 0xf6b0f62423547825 */ /* 0x000fe200078e00ff */
[----:B------:R-:W-:Y:S02]  /*b0de0*/  IADD3.X R127, P0, PT, RZ, R38, RZ, P0, !PT ;  /* 0x00000026ff7f7210 */ /* 0x000fe4000071e4ff */
[----:B------:R-:W-:Y:S01]  /*b0df0*/  IADD3.X R87, PT, PT, RZ, RZ, R81, P5, P1 ;  /* 0x000000ffff577210 */ /* 0x000fe20002fe2451 */
[----:B------:R-:W-:Y:S01]  /*b0e00*/  IMAD.WIDE.U32 R82, R44, -0x94f09dc, RZ ;  /* 0xf6b0f6242c527825 */ /* 0x000fe200078e00ff */
[----:B------:R-:W-:-:S03]  /*b0e10*/  IADD3.X R127, P6, PT, RZ, R127, RZ, P6, !PT ;  /* 0x0000007fff7f7210 */ /* 0x000fc600037de4ff */
[----:B------:R-:W-:Y:S01]  /*b0e20*/  IMAD.WIDE.U32 R84, P3, R44, 0x6730d2a0, R84 ;  /* 0x6730d2a02c547825 */ /* 0x000fe20007860054 */
[----:B------:R-:W-:Y:S02]  /*b0e30*/  IADD3 RZ, P2, PT, R46, R82, RZ ;  /* 0x000000522eff7210 */ /* 0x000fe40007f5e0ff */
[----:B------:R-:W-:Y:S01]  /*b0e40*/  IADD3.X R128, PT, PT, RZ, RZ, R39, P6, P0 ;  /* 0x000000ffff807210 */ /* 0x000fe200037e0427 */
[----:B------:R-:W-:Y:S01]  /*b0e50*/  IMAD.WIDE.U32 R80, R186, R18, RZ ;  /* 0x00000012ba507225 */ /* 0x000fe200078e00ff */
[----:B------:R-:W-:Y:S02]  /*b0e60*/  IADD3 R141, P4, PT, R84, R83, RZ ;  /* 0x00000053548d7210 */ /* 0x000fe40007f9e0ff */
[----:B------:R-:W-:Y:S01]  /*b0e70*/  IADD3 R38, P0, PT, R86, R34, RZ ;  /* 0x0000002256267210 */ /* 0x000fe20007f1e0ff */
[C---:B------:R-:W-:Y:S01]  /*b0e80*/  IMAD.WIDE.U32 R82, R60.reuse, R18, RZ ;  /* 0x000000123c527225 */ /* 0x040fe200078e00ff */
[----:B------:R-:W-:Y:S02]  /*b0e90*/  IADD3.X RZ, P2, PT, R47, R141, RZ, P2, !PT ;  /* 0x0000008d2fff7210 */ /* 0x000fe4000175e4ff */
[----:B------:R-:W-:Y:S01]  /*b0ea0*/  IADD3.X R39, P0, PT, R45, R48, RZ, P0, !PT ;  /* 0x000000302d277210 */ /* 0x000fe2000071e4ff */
[----:B------:R-:W-:Y:S01]  /*b0eb0*/  IMAD.WIDE.U32 R80, P5, R60, R17, R80 ;  /* 0x000000113c507225 */ /* 0x000fe200078a0050 */
[----:B------:R-:W-:-:S02]  /*b0ec0*/  IADD3 RZ, P1, PT, R38, R82, RZ ;  /* 0x0000005226ff7210 */ /* 0x000fc40007f3e0ff */
[----:B------:R-:W-:Y:S01]  /*b0ed0*/  IADD3 R129, P6, PT, R80, R83, RZ ;  /* 0x0000005350817210 */ /* 0x000fe20007fde0ff */
[----:B------:R-:W-:-:S03]  /*b0ee0*/  IMAD.WIDE.U32 R82, R44, -0x94f09dc, R46 ;  /* 0xf6b0f6242c527825 */ /* 0x000fc600078e002e */
[----:B------:R-:W-:Y:S01]  /*b0ef0*/  IADD3.X RZ, P1, PT, R39, R129, RZ, P1, !PT ;  /* 0x0000008127ff7210 */ /* 0x000fe20000f3e4ff */
[----:B------:R-:W-:Y:S01]  /*b0f00*/  IMAD.X R47, RZ, RZ, RZ, P3 ;  /* 0x000000ffff2f7224 */ /* 0x000fe200018e06ff */
[----:B------:R-:W-:Y:S01]  /*b0f10*/  IADD3 R82, P3, PT, R127, R82, RZ ;  /* 0x000000527f527210 */ /* 0x000fe20007f7e0ff */
[----:B------:R-:W-:Y:S02]  /*b0f20*/  IMAD.MOV.U32 R46, RZ, RZ, R85 ;  /* 0x000000ffff2e7224 */ /* 0x000fe400078e0055 */
[----:B------:R-:W-:Y:S02]  /*b0f30*/  IMAD.IADD R83, R83, 0x1, R84 ;  /* 0x0000000153537824 */ /* 0x000fe400078e0254 */
[----:B------:R-:W-:-:S03]  /*b0f40*/  IMAD.WIDE.U32 R38, R60, R18, R38 ;  /* 0x000000123c267225 */ /* 0x000fc600078e0026 */
[----:B------:R-:W-:Y:S01]  /*b0f50*/  IADD3.X R83, P3, PT, R83, R128, RZ, P3, !PT ;  /* 0x0000008053537210 */ /* 0x000fe20001f7e4ff */
[----:B------:R-:W-:Y:S01]  /*b0f60*/  IMAD.WIDE.U32.X R46, R35, 0x6730d2a0, R46, P4 ;  /* 0x6730d2a0232e7825 */ /* 0x000fe200020e042e */
[----:B------:R-:W-:-:S03]  /*b0f70*/  IADD3 R38, P4, PT, R126, R38, RZ ;  /* 0x000000267e267210 */ /* 0x000fc60007f9e0ff */
[----:B------:R-:W-:Y:S01]  /*b0f80*/  IMAD.X R127, RZ, RZ, RZ, P5 ;  /* 0x000000ffff7f7224 */ /* 0x000fe200028e06ff */
[----:B------:R-:W-:Y:S01]  /*b0f90*/  IADD3.X R128, P2, PT, RZ, R46, RZ, P2, !PT ;  /* 0x0000002eff807210 */ /* 0x000fe2000175e4ff */
[----:B------:R-:W-:Y:S02]  /*b0fa0*/  IMAD.MOV.U32 R126, RZ, RZ, R81 ;  /* 0x000000ffff7e7224 */ /* 0x000fe400078e0051 */
[----:B------:R-:W-:Y:S01]  /*b0fb0*/  IMAD.IADD R84, R39, 0x1, R80 ;  /* 0x0000000127547824 */ /* 0x000fe200078e0250 */
[----:B------:R-:W-:Y:S01]  /*b0fc0*/  IADD3.X R128, P3, PT, RZ, R128, RZ, P3, !PT ;  /* 0x00000080ff807210 */ /* 0x000fe20001f7e4ff */
[----:B------:R-:W-:-:S03]  /*b0fd0*/  IMAD.WIDE.U32 R80, R35, -0xc7aed41, RZ ;  /* 0xf38512bf23507825 */ /* 0x000fc600078e00ff */
[----:B------:R-:W-:Y:S01]  /*b0fe0*/  IADD3.X R39, P5, PT, R84, R87, RZ, P4, !PT ;  /* 0x0000005754277210 */ /* 0x000fe200027be4ff */
[----:B------:R-:W-:Y:S01]  /*b0ff0*/  IMAD.WIDE.U32.X R126, R186, R17, R126, P6 ;  /* 0x00000011ba7e7225 */ /* 0x000fe200030e047e */
[----:B------:R-:W-:-:S03]  /*b1000*/  IADD3.X R86, PT, PT, RZ, RZ, R47, P3, P2 ;  /* 0x000000ffff567210 */ /* 0x000fc60001fe442f */
[----:B------:R-:W-:Y:S01]  /*b1010*/  IMAD.WIDE.U32 R46, P4, R44, 0x64774b84, R80 ;  /* 0x64774b842c2e7825 */ /* 0x000fe20007880050 */
[----:B------:R-:W-:-:S03]  /*b1020*/  IADD3.X R45, P2, PT, RZ, R126, RZ, P1, !PT ;  /* 0x0000007eff2d7210 */ /* 0x000fc60000f5e4ff */
[----:B------:R-:W-:Y:S01]  /*b1030*/  IMAD.WIDE.U32 R80, R44, -0xc7aed41, RZ ;  /* 0xf38512bf2c507825 */ /* 0x000fe200078e00ff */
[----:B------:R-:W-:-:S03]  /*b1040*/  IADD3.X R45, P3, PT, RZ, R45, RZ, P5, !PT ;  /* 0x0000002dff2d7210 */ /* 0x000fc60002f7e4ff */
[----:B------:R-:W-:Y:S01]  /*b1050*/  IMAD.WIDE.U32 R84, R55, R154, RZ ;  /* 0x0000009a37547225 */ /* 0x000fe200078e00ff */
[----:B------:R-:W-:Y:S02]  /*b1060*/  IADD3 RZ, P1, PT, R42, R80, RZ ;  /* 0x000000502aff7210 */ /* 0x000fe40007f3e0ff */
[----:B------:R-:W-:Y:S01]  /*b1070*/  IADD3 R87, P5, PT, R46, R81, RZ ;  /* 0x000000512e577210 */ /* 0x000fe20007fbe0ff */
[----:B------:R-:W-:Y:S01]  /*b1080*/  IMAD.WIDE.U32 R80, R197, R154, RZ ;  /* 0x0000009ac5507225 */ /* 0x000fe200078e00ff */
[----:B------:R-:W-:Y:S02]  /*b1090*/  IADD3.X R126, PT, PT, RZ, RZ, R127, P3, P2 ;  /* 0x000000ffff7e7210 */ /* 0x000fe40001fe447f */
[----:B------:R-:W-:Y:S02]  /*b10a0*/  IADD3 RZ, P2, PT, R40, R84, RZ ;  /* 0x0000005428ff7210 */ /* 0x000fe40007f5e0ff */
[----:B------:R-:W-:Y:S01]  /*b10b0*/  IADD3.X RZ, P1, PT, R43, R87, RZ, P1, !PT ;  /* 0x000000572bff7210 */ /* 0x000fe20000f3e4ff */
[----:B------:R-:W-:-:S04]  /*b10c0*/  IMAD.WIDE.U32 R80, P6, R55, R155, R80 ;  /* 0x0000009b37507225 */ /* 0x000fc800078c0050 */
[----:B------:R-:W-:Y:S01]  /*b10d0*/  IMAD.MOV.U32 R84, RZ, RZ, R81 ;  /* 0x000000ffff547224 */ /* 0x000fe200078e0051 */
[----:B------:R-:W-:Y:S01]  /*b10e0*/  IADD3 R85, P3, PT, R80, R85, RZ ;  /* 0x0000005550557210 */ /* 0x000fe20007f7e0ff */
[----:B------:R-:W-:-:S03]  /*b10f0*/  IMAD.WIDE.U32 R42, R44, -0xc7aed41, R42 ;  /* 0xf38512bf2c2a7825 */ /* 0x000fc600078e002a */
[----:B------:R-:W-:Y:S01]  /*b1100*/  IADD3.X RZ, P2, PT, R41, R85, RZ, P2, !PT ;  /* 0x0000005529ff7210 */ /* 0x000fe2000175e4ff */
[----:B------:R-:W-:-:S04]  /*b1110*/  IMAD.WIDE.U32 R40, R55, R154, R40 ;  /* 0x0000009a37287225 */ /* 0x000fc800078e0028 */
[----:B------:R-:W-:Y:S02]  /*b1120*/  IMAD.X R85, RZ, RZ, RZ, P6 ;  /* 0x000000ffff557224 */ /* 0x000fe400030e06ff */
[----:B------:R-:W-:Y:S02]  /*b1130*/  IMAD.IADD R41, R41, 0x1, R80 ;  /* 0x0000000129297824 */ /* 0x000fe400078e0250 */
[----:B------:R-:W-:Y:S01]  /*b1140*/  IMAD.WIDE.U32.X R84, R197, R155, R84, P3 ;  /* 0x0000009bc5547225 */ /* 0x000fe200018e0454 */
[----:B------:R-:W-:-:S03]  /*b1150*/  IADD3 RZ, P3, PT, RZ, R40, RZ ;  /* 0x00000028ffff7210 */ /* 0x000fc60007f7e0ff */
[----:B------:R-:W-:Y:S01]  /*b1160*/  IMAD.X R81, RZ, RZ, RZ, P4 ;  /* 0x000000ffff517224 */ /* 0x000fe200020e06ff */
[----:B------:R-:W-:Y:S01]  /*b1170*/  IADD3.X RZ, P3, PT, RZ, R41, RZ, P3, !PT ;  /* 0x00000029ffff7210 */ /* 0x000fe20001f7e4ff */
[----:B------:R-:W-:Y:S01]  /*b1180*/  IMAD.MOV.U32 R80, RZ, RZ, R47 ;  /* 0x000000ffff507224 */ /* 0x000fe200078e002f */
[----:B------:R-:W-:Y:S01]  /*b1190*/  IADD3.X R87, P2, PT, RZ, R84, RZ, P2, !PT ;  /* 0x00000054ff577210 */ /* 0x000fe2000175e4ff */
[----:B------:R-:W-:Y:S02]  /*b11a0*/  IMAD.IADD R43, R43, 0x1, R46 ;  /* 0x000000012b2b7824 */ /* 0x000fe400078e022e */
[----:B------:R-:W-:Y:S01]  /*b11b0*/  IMAD.WIDE.U32.X R80, R35, 0x64774b84, R80, P5 ;  /* 0x64774b8423507825 */ /* 0x000fe200028e0450 */
[----:B------:R-:W-:Y:S02]  /*b11c0*/  IADD3.X R87, P6, PT, RZ, R87, RZ, P3, !PT ;  /* 0x00000057ff577210 */ /* 0x000fe40001fde4ff */
[----:B------:R-:W-:Y:S01]  /*b11d0*/  IADD3 R42, P3, PT, R128, R42, RZ ;  /* 0x0000002a802a7210 */ /* 0x000fe20007f7e0ff */
[----:B------:R-:W-:Y:S01]  /*b11e0*/  IMAD.WIDE.U32 R46, R184, R154, RZ ;  /* 0x0000009ab82e7225 */ /* 0x000fe200078e00ff */
[----:B------:R-:W-:-:S02]  /*b11f0*/  IADD3.X R127, PT, PT, RZ, RZ, R85, P6, P2 ;  /* 0x000000ffff7f7210 */ /* 0x000fc400037e4455 */
[----:B------:R-:W-:Y:S01]  /*b1200*/  IADD3.X R43, P6, PT, R43, R86, RZ, P3, !PT ;  /* 0x000000562b2b7210 */ /* 0x000fe20001fde4ff */
[----:B------:R-:W-:Y:S01]  /*b1210*/  IMAD.WIDE.U32 R84, R56, R154, RZ ;  /* 0x0000009a38547225 */ /* 0x000fe200078e00ff */
[----:B------:R-:W-:-:S03]  /*b1220*/  IADD3.X R128, P3, PT, RZ, R80, RZ, P1, !PT ;  /* 0x00000050ff807210 */ /* 0x000fc60000f7e4ff */
[----:B------:R-:W-:Y:S01]  /*b1230*/  IMAD.WIDE.U32 R46, P4, R56, R155, R46 ;  /* 0x0000009b382e7225 */ /* 0x000fe2000788002e */
[----:B------:R-:W-:Y:S02]  /*b1240*/  IADD3.X R128, P6, PT, RZ, R128, RZ, P6, !PT ;  /* 0x00000080ff807210 */ /* 0x000fe400037de4ff */
[----:B------:R-:W-:Y:S02]  /*b1250*/  IADD3 RZ, P5, PT, R82, R84, RZ ;  /* 0x0000005452ff7210 */ /* 0x000fe40007fbe0ff */
[----:B------:R-:W-:Y:S01]  /*b1260*/  IADD3.X R129, PT, PT, RZ, RZ, R81, P6, P3 ;  /* 0x000000ffff817210 */ /* 0x000fe200037e6451 */
[----:B------:R-:W-:Y:S01]  /*b1270*/  IMAD.WIDE.U32 R80, R35, 0x434bacd7, RZ ;  /* 0x434bacd723507825 */ /* 0x000fe200078e00ff */
[----:B------:R-:W-:-:S04]  /*b1280*/  IADD3 R85, P2, PT, R46, R85, RZ ;  /* 0x000000552e557210 */ /* 0x000fc80007f5e0ff */
[----:B------:R-:W-:Y:S01]  /*b1290*/  IADD3.X RZ, P1, PT, R83, R85, RZ, P5, !PT ;  /* 0x0000005553ff7210 */ /* 0x000fe20002f3e4ff */
[----:B------:R-:W-:-:S04]  /*b12a0*/  IMAD.WIDE.U32 R84, R56, R154, R82 ;  /* 0x0000009a38547225 */ /* 0x000fc800078e0052 */
[----:B------:R-:W-:-:S04]  /*b12b0*/  IMAD.WIDE.U32 R80, P6, R44, 0x4b1ba7b6, R80 ;  /* 0x4b1ba7b62c507825 */ /* 0x000fc800078c0050 */
[----:B------:R-:W-:-:S04]  /*b12c0*/  IMAD.WIDE.U32 R82, R44, 0x434bacd7, RZ ;  /* 0x434bacd72c527825 */ /* 0x000fc800078e00ff */
[----:B------:R-:W-:Y:S01]  /*b12d0*/  IMAD.IADD R46, R85, 0x1, R46 ;  /* 0x00000001552e7824 */ /* 0x000fe200078e022e */
[----:B------:R-:W-:Y:S01]  /*b12e0*/  IADD3 RZ, P3, PT, R36, R82, RZ ;  /* 0x0000005224ff7210 */ /* 0x000fe20007f7e0ff */
[----:B------:R-:W-:Y:S01]  /*b12f0*/  IMAD.MOV.U32 R82, RZ, RZ, R47 ;  /* 0x000000ffff527224 */ /* 0x000fe200078e002f */
[----:B------:R-:W-:Y:S01]  /*b1300*/  IADD3 R141, P5, PT, R80, R83, RZ ;  /* 0x00000053508d7210 */ /* 0x000fe20007fbe0ff */
[----:B------:R-:W-:Y:S01]  /*b1310*/  IMAD.X R83, RZ, RZ, RZ, P4 ;  /* 0x000000ffff537224 */ /* 0x000fe200020e06ff */
[----:B------:R-:W-:Y:S01]  /*b1320*/  IADD3 R84, P4, PT, R87, R84, RZ ;  /* 0x0000005457547210 */ /* 0x000fe20007f9e0ff */
[----:B------:R-:W-:Y:S01]  /*b1330*/  IMAD.WIDE.U32 R86, R44, 0x434bacd7, R36 ;  /* 0x434bacd72c567825 */ /* 0x000fe200078e0024 */
[----:B------:R-:W-:Y:S02]  /*b1340*/  IADD3.X RZ, P3, PT, R37, R141, RZ, P3, !PT ;  /* 0x0000008d25ff7210 */ /* 0x000fe40001f7e4ff */
[----:B------:R-:W-:Y:S01]  /*b1350*/  IADD3.X R85, P4, PT, R46, R127, RZ, P4, !PT ;  /* 0x0000007f2e557210 */ /* 0x000fe2000279e4ff */
[----:B------:R-:W-:Y:S01]  /*b1360*/  IMAD.WIDE.U32.X R82, R184, R155, R82, P2 ;  /* 0x0000009bb8527225 */ /* 0x000fe200010e0452 */
[----:B------:R-:W-:-:S03]  /*b1370*/  IADD3 R36, P2, PT, R128, R86, RZ ;  /* 0x0000005680247210 */ /* 0x000fc60007f5e0ff */
[----:B------:R-:W-:Y:S01]  /*b1380*/  IMAD.IADD R86, R87, 0x1, R80 ;  /* 0x0000000157567824 */ /* 0x000fe200078e0250 */
[----:B------:R-:W-:Y:S01]  /*b1390*/  IADD3.X R87, P1, PT, RZ, R82, RZ, P1, !PT ;  /* 0x00000052ff577210 */ /* 0x000fe20000f3e4ff */
[----:B------:R-:W-:Y:S02]  /*b13a0*/  IMAD.X R47, RZ, RZ, RZ, P6 ;  /* 0x000000ffff2f7224 */ /* 0x000fe400030e06ff */
[----:B------:R-:W-:Y:S01]  /*b13b0*/  IMAD.MOV.U32 R46, RZ, RZ, R81 ;  /* 0x000000ffff2e7224 */ /* 0x000fe200078e0051 */
[----:B------:R-:W-:Y:S02]  /*b13c0*/  IADD3.X R87, P4, PT, RZ, R87, RZ, P4, !PT ;  /* 0x00000057ff577210 */ /* 0x000fe4000279e4ff */
[----:B------:R-:W-:Y:S01]  /*b13d0*/  IADD3.X R37, P2, PT, R86, R129, RZ, P2, !PT ;  /* 0x0000008156257210 */ /* 0x000fe2000175e4ff */
[----:B------:R-:W-:Y:S01]  /*b13e0*/  IMAD.WIDE.U32.X R80, R35, 0x4b1ba7b6, R46, P5 ;  /* 0x4b1ba7b623507825 */ /* 0x000fe200028e042e */
[----:B------:R-:W-:-:S03]  /*b13f0*/  IADD3.X R86, PT, PT, RZ, RZ, R83, P4, P1 ;  /* 0x000000ffff567210 */ /* 0x000fc600027e2453 */
[----:B------:R-:W-:Y:S01]  /*b1400*/  IMAD.WIDE.U32 R46, R35, 0x397fe69a, RZ ;  /* 0x397fe69a232e7825 */ /* 0x000fe200078e00ff */
[----:B------:R-:W-:-:S03]  /*b1410*/  IADD3.X R127, P1, PT, RZ, R80, RZ, P3, !PT ;  /* 0x00000050ff7f7210 */ /* 0x000fc60001f3e4ff */
[----:B------:R-:W-:Y:S01]  /*b1420*/  IMAD.WIDE.U32 R82, R44, 0x397fe69a, RZ ;  /* 0x397fe69a2c527825 */ /* 0x000fe200078e00ff */
[----:B------:R-:W-:-:S03]  /*b1430*/  IADD3.X R127, P4, PT, RZ, R127, RZ, P2, !PT ;  /* 0x0000007fff7f7210 */ /* 0x000fc6000179e4ff */
[----:B------:R-:W-:Y:S01]  /*b1440*/  IMAD.WIDE.U32 R46, P3, R44, 0x1a0111ea, R46 ;  /* 0x1a0111ea2c2e7825 */ /* 0x000fe2000786002e */
[----:B------:R-:W-:Y:S02]  /*b1450*/  IADD3.X R128, PT, PT, RZ, RZ, R81, P4, P1 ;  /* 0x000000ffff807210 */ /* 0x000fe400027e2451 */
[----:B------:R-:W-:Y:S01]  /*b1460*/  IADD3 RZ, P2, PT, R38, R82, RZ ;  /* 0x0000005226ff7210 */ /* 0x000fe20007f5e0ff */
[----:B------:R-:W-:Y:S01]  /*b1470*/  IMAD.WIDE.U32 R80, R182, R154, RZ ;  /* 0x0000009ab6507225 */ /* 0x000fe200078e00ff */
[----:B------:R-:W-:-:S03]  /*b1480*/  IADD3 R129, P6, PT, R46, R83, RZ ;  /* 0x000000532e817210 */ /* 0x000fc60007fde0ff */
[----:B------:R-:W-:Y:S01]  /*b1490*/  IMAD.WIDE.U32 R82, R57, R154, RZ ;  /* 0x0000009a39527225 */ /* 0x000fe200078e00ff */
[----:B------:R-:W-:-:S03]  /*b14a0*/  IADD3.X RZ, P2, PT, R39, R129, RZ, P2, !PT ;  /* 0x0000008127ff7210 */ /* 0x000fc6000175e4ff */
[----:B------:R-:W-:Y:S01]  /*b14b0*/  IMAD.WIDE.U32 R80, P4, R57, R155, R80 ;  /* 0x0000009b39507225 */ /* 0x000fe20007880050 */
[----:B------:R-:W-:-:S03]  /*b14c0*/  IADD3 RZ, P1, PT, R42, R82, RZ ;  /* 0x000000522aff7210 */ /* 0x000fc60007f3e0ff */
[----:B------:R-:W-:Y:S01]  /*b14d0*/  IMAD.WIDE.U32 R38, R44, 0x397fe69a, R38 ;  /* 0x397fe69a2c267825 */ /* 0x000fe200078e0026 */
[----:B------:R-:W-:-:S04]  /*b14e0*/  IADD3 R83, P5, PT, R80, R83, RZ ;  /* 0x0000005350537210 */ /* 0x000fc80007fbe0ff */
[----:B------:R-:W-:Y:S01]  /*b14f0*/  IADD3.X RZ, P1, PT, R43, R83, RZ, P1, !PT ;  /* 0x000000532bff7210 */ /* 0x000fe20000f3e4ff */
[----:B------:R-:W-:-:S04]  /*b1500*/  IMAD.WIDE.U32 R82, R57, R154, R42 ;  /* 0x0000009a39527225 */ /* 0x000fc800078e002a */
[----:B------:R-:W-:Y:S01]  /*b1510*/  IMAD.X R43, RZ, RZ, RZ, P4 ;  /* 0x000000ffff2b7224 */ /* 0x000fe200020e06ff */
[----:B------:R-:W-:Y:S01]  /*b1520*/  IADD3 R82, P4, PT, R87, R82, RZ ;  /* 0x0000005257527210 */ /* 0x000fe20007f9e0ff */
[----:B------:R-:W-:Y:S02]  /*b1530*/  IMAD.MOV.U32 R42, RZ, RZ, R81 ;  /* 0x000000ffff2a7224 */ /* 0x000fe400078e0051 */
[----:B------:R-:W-:Y:S02]  /*b1540*/  IMAD.IADD R83, R83, 0x1, R80 ;  /* 0x0000000153537824 */ /* 0x000fe400078e0250 */
[----:B------:R-:W-:-:S03]  /*b1550*/  IMAD.WIDE.U32.X R42, R182, R155, R42, P5 ;  /* 0x0000009bb62a7225 */ /* 0x000fc600028e042a */
[----:B------:R-:W-:Y:S01]  /*b1560*/  IADD3.X R83, P4, PT, R83, R86, RZ, P4, !PT ;  /* 0x0000005653537210 */ /* 0x000fe2000279e4ff */
[----:B------:R-:W-:Y:S01]  /*b1570*/  IMAD.WIDE.U32 R80, R185, R154, RZ ;  /* 0x0000009ab9507225 */ /* 0x000fe200078e00ff */
[----:B------:R-:W-:Y:S02]  /*b1580*/  IADD3.X R42, P5, PT, RZ, R42, RZ, P1, !PT ;  /* 0x0000002aff2a7210 */ /* 0x000fe40000fbe4ff */
[----:B------:R-:W-:Y:S01]  /*b1590*/  IADD3 RZ, P1, PT, RZ, R34, RZ ;  /* 0x00000022ffff7210 */ /* 0x000fe20007f3e0ff */
[----:B------:R-:W-:Y:S01]  /*b15a0*/  IMAD.X R87, RZ, RZ, RZ, P3 ;  /* 0x000000ffff577224 */ /* 0x000fe200018e06ff */
[----:B------:R-:W-:Y:S01]  /*b15b0*/  IADD3.X R34, P4, PT, RZ, R42, RZ, P4, !PT ;  /* 0x0000002aff227210 */ /* 0x000fe2000279e4ff */
[----:B------:R-:W-:Y:S01]  /*b15c0*/  IMAD.MOV.U32 R86, RZ, RZ, R47 ;  /* 0x000000ffff567224 */ /* 0x000fe200078e002f */
[----:B------:R-:W-:Y:S01]  /*b15d0*/  IADD3.X RZ, P1, PT, RZ, R48, RZ, P1, !PT ;  /* 0x00000030ffff7210 */ /* 0x000fe20000f3e4ff */
[----:B------:R-:W-:Y:S01]  /*b15e0*/  IMAD.IADD R47, R39, 0x1, R46 ;  /* 0x00000001272f7824 */ /* 0x000fe200078e022e */
[----:B------:R-:W-:Y:S01]  /*b15f0*/  IADD3.X R44, PT, PT, RZ, RZ, R43, P4, P5 ;  /* 0x000000ffff2c7210 */ /* 0x000fe200027ea42b */
[----:B------:R-:W-:-:S04]  /*b1600*/  IMAD.WIDE.U32 R42, P5, R58, R155, R80 ;  /* 0x0000009b3a2a7225 */ /* 0x000fc800078a0050 */
[----:B------:R-:W-:-:S04]  /*b1610*/  IMAD.WIDE.U32 R80, R58, R154, RZ ;  /* 0x0000009a3a507225 */ /* 0x000fc800078e00ff */
[----:B------:R-:W-:Y:S01]  /*b1620*/  IMAD.WIDE.U32.X R86, R35, 0x1a0111ea, R86, P6 ;  /* 0x1a0111ea23567825 */ /* 0x000fe200030e0456 */
[----:B------:R-:W-:Y:S02]  /*b1630*/  IADD3 RZ, P3, PT, R36, R80, RZ ;  /* 0x0000005024ff7210 */ /* 0x000fe40007f7e0ff */
[----:B------:R-:W-:Y:S01]  /*b1640*/  IADD3 R81, P4, PT, R42, R81, RZ ;  /* 0x000000512a517210 */ /* 0x000fe20007f9e0ff */
[----:B------:R-:W-:Y:S01]  /*b1650*/  IMAD R35, R41, -0x30003, RZ ;  /* 0xfffcfffd29237824 */ /* 0x000fe200078e02ff */
[----:B------:R-:W-:Y:S01]  /*b1660*/  IADD3 R46, P6, PT, R127, R38, RZ ;  /* 0x000000267f2e7210 */ /* 0x000fe20007fde0ff */
[----:B------:R-:W-:Y:S01]  /*b1670*/  IMAD.WIDE.U32 R38, R40, -0x30003, RZ ;  /* 0xfffcfffd28267825 */ /* 0x000fe200078e00ff */
[----:B------:R-:W-:Y:S02]  /*b1680*/  IADD3.X RZ, P3, PT, R37, R81, RZ, P3, !PT ;  /* 0x0000005125ff7210 */ /* 0x000fe40001f7e4ff */
[----:B------:R-:W-:Y:S01]  /*b1690*/  IADD3.X R47, P6, PT, R47, R128, RZ, P6, !PT ;  /* 0x000000802f2f7210 */ /* 0x000fe200037de4ff */
[----:B------:R-:W-:-:S04]  /*b16a0*/  IMAD.WIDE.U32 R36, R58, R154, R36 ;  /* 0x0000009a3a247225 */ /* 0x000fc800078e0024 */
[----:B------:R-:W-:Y:S01]  /*b16b0*/  IMAD R127, R40, -0x760c0004, R35 ;  /* 0x89f3fffc287f7824 */ /* 0x000fe200078e0223 */
[----:B------:R-:W-:Y:S01]  /*b16c0*/  IADD3.X R35, P2, PT, RZ, R86, RZ, P2, !PT ;  /* 0x00000056ff237210 */ /* 0x000fe2000175e4ff */
[----:B------:R-:W-:Y:S01]  /*b16d0*/  IMAD.X R81, RZ, RZ, RZ, P5 ;  /* 0x000000ffff517224 */ /* 0x000fe200028e06ff */
[----:B------:R-:W-:Y:S01]  /*b16e0*/  IADD3 R36, P5, PT, R34, R36, RZ ;  /* 0x0000002422247210 */ /* 0x000fe20007fbe0ff */
[----:B------:R-:W-:Y:S02]  /*b16f0*/  IMAD.MOV.U32 R80, RZ, RZ, R43 ;  /* 0x000000ffff507224 */ /* 0x000fe400078e002b */
[----:B------:R-:W-:Y:S02]  /*b1700*/  IMAD.IADD R37, R37, 0x1, R42 ;  /* 0x0000000125257824 */ /* 0x000fe400078e022a */
[----:B------:R-:W-:Y:S01]  /*b1710*/  IMAD.IADD R34, R39, 0x1, R127 ;  /* 0x0000000127227824 */ /* 0x000fe200078e027f */
[----:B------:R-:W-:Y:S01]  /*b1720*/  IADD3.X R39, P6, PT, RZ, R35, RZ, P6, !PT ;  /* 0x00000023ff277210 */ /* 0x000fe200037de4ff */
[----:B------:R-:W-:Y:S01]  /*b1730*/  IMAD.WIDE.U32.X R42, R185, R155, R80, P4 ;  /* 0x0000009bb92a7225 */ /* 0x000fe200020e0450 */
[----:B------:R-:W-:-:S02]  /*b1740*/  IADD3.X R37, P5, PT, R37, R44, RZ, P5, !PT ;  /* 0x0000002c25257210 */ /* 0x000fc40002fbe4ff */
[----:B------:R-:W-:Y:S01]  /*b1750*/  IADD3.X R35, PT, PT, RZ, RZ, R87, P6, P2 ;  /* 0x000000ffff237210 */ /* 0x000fe200037e4457 */
[----:B------:R-:W-:Y:S01]  /*b1760*/  IMAD.WIDE.U32 R80, R34, -0x5555, RZ ;  /* 0xffffaaab22507825 */ /* 0x000fe200078e00ff */
[----:B------:R-:W-:Y:S02]  /*b1770*/  IADD3.X R129, P2, PT, RZ, R42, RZ, P3, !PT ;  /* 0x0000002aff817210 */ /* 0x000fe40001f5e4ff */
[----:B------:R-:W-:Y:S01]  /*b1780*/  IADD3.X R44, P0, PT, RZ, RZ, RZ, P0, !PT ;  /* 0x000000ffff2c7210 */ /* 0x000fe2000071e4ff */
[----:B------:R-:W-:Y:S01]  /*b1790*/  IMAD.WIDE.U32 R86, R38, -0x5555, RZ ;  /* 0xffffaaab26567825 */ /* 0x000fe200078e00ff */
[----:B------:R-:W-:-:S03]  /*b17a0*/  IADD3.X R129, P5, PT, RZ, R129, RZ, P5, !PT ;  /* 0x00000081ff817210 */ /* 0x000fc60002fbe4ff */
[----:B------:R-:W-:Y:S01]  /*b17b0*/  IMAD.WIDE.U32 R80, P3, R38, -0x46010001, R80 ;  /* 0xb9feffff26507825 */ /* 0x000fe20007860050 */
[----:B------:R-:W-:Y:S02]  /*b17c0*/  IADD3.X R127, PT, PT, RZ, RZ, R43, P5, P2 ;  /* 0x000000ffff7f7210 */ /* 0x000fe40002fe442b */
[----:B------:R-:W-:Y:S02]  /*b17d0*/  IADD3.X R43, P1, PT, RZ, RZ, RZ, P1, !PT ;  /* 0x000000ffff2b7210 */ /* 0x000fe40000f3e4ff */
[----:B------:R-:W-:Y:S02]  /*b17e0*/  IADD3 RZ, P4, PT, R40, R86, RZ ;  /* 0x0000005628ff7210 */ /* 0x000fe40007f9e0ff */
[----:B------:R-:W-:Y:S01]  /*b17f0*/  IADD3 R44, P5, PT, R44, R43, RZ ;  /* 0x0000002b2c2c7210 */ /* 0x000fe20007fbe0ff */
[----:B------:R-:W-:Y:S01]  /*b1800*/  IMAD.WIDE.U32 R42, R183, R154, RZ ;  /* 0x0000009ab72a7225 */ /* 0x000fe200078e00ff */
[----:B------:R-:W-:-:S03]  /*b1810*/  IADD3 R141, P6, PT, R80, R87, RZ ;  /* 0x00000057508d7210 */ /* 0x000fc60007fde0ff */
[----:B------:R-:W-:Y:S01]  /*b1820*/  IMAD.X R48, RZ, RZ, RZ, P1 ;  /* 0x000000ffff307224 */ /* 0x000fe200008e06ff */
[----:B------:R-:W-:Y:S01]  /*b1830*/  IADD3.X RZ, P4, PT, R41, R141, RZ, P4, !PT ;  /* 0x0000008d29ff7210 */ /* 0x000fe2000279e4ff */
[----:B------:R-:W-:-:S03]  /*b1840*/  IMAD.WIDE.U32 R42, P2, R59, R155, R42 ;  /* 0x0000009b3b2a7225 */ /* 0x000fc6000784002a */
[----:B------:R-:W-:Y:S01]  /*b1850*/  IADD3.X R48, PT, PT, R48, RZ, RZ, P5, P0 ;  /* 0x000000ff30307210 */ /* 0x000fe20002fe04ff */
[----:B------:R-:W-:-:S04]  /*b1860*/  IMAD.WIDE.U32 R86, R59, R154, RZ ;  /* 0x0000009a3b567225 */ /* 0x000fc800078e00ff */
[----:B------:R-:W-:Y:S01]  /*b1870*/  IMAD.WIDE.U32 R40, R38, -0x5555, R40 ;  /* 0xffffaaab26287825 */ /* 0x000fe200078e0028 */
[----:B------:R-:W-:Y:S02]  /*b1880*/  IADD3 RZ, P1, PT, R46, R86, RZ ;  /* 0x000000562eff7210 */ /* 0x000fe40007f3e0ff */
[----:B------:R-:W-:Y:S01]  /*b1890*/  IADD3 R87, P0, PT, R42, R87, RZ ;  /* 0x000000572a577210 */ /* 0x000fe20007f1e0ff */
[----:B------:R-:W-:Y:S01]  /*b18a0*/  IMAD.IADD R41, R41, 0x1, R80 ;  /* 0x0000000129297824 */ /* 0x000fe200078e0250 */
[----:B------:R-:W-:Y:S02]  /*b18b0*/  IADD3 RZ, P5, PT, RZ, R40, RZ ;  /* 0x00000028ffff7210 */ /* 0x000fe40007fbe0ff */
[----:B------:R-:W-:Y:S01]  /*b18c0*/  IADD3.X RZ, P1, PT, R47, R87, RZ, P1, !PT ;  /* 0x000000572fff7210 */ /* 0x000fe20000f3e4ff */
[----:B------:R-:W-:Y:S01]  /*b18d0*/  IMAD.WIDE.U32 R86, R59, R154, R46 ;  /* 0x0000009a3b567225 */ /* 0x000fe200078e002e */
[----:B------:R-:W-:-:S03]  /*b18e0*/  IADD3.X RZ, P5, PT, RZ, R41, RZ, P5, !PT ;  /* 0x00000029ffff7210 */ /* 0x000fc60002fbe4ff */
[----:B------:R-:W-:Y:S01]  /*b18f0*/  IMAD.X R47, RZ, RZ, RZ, P2 ;  /* 0x000000ffff2f7224 */ /* 0x000fe200010e06ff */
[----:B------:R-:W-:Y:S01]  /*b1900*/  IADD3 R40, P2, PT, R129, R86, RZ ;  /* 0x0000005681287210 */ /* 0x000fe20007f5e0ff */
[----:B------:R-:W-:Y:S02]  /*b1910*/  IMAD.MOV.U32 R86, RZ, RZ, R81 ;  /* 0x000000ffff567224 */ /* 0x000fe400078e0051 */
[----:B------:R-:W-:-:S04]  /*b1920*/  IMAD.WIDE.U32 R80, R34, -0x4eac0001, RZ ;  /* 0xb153ffff22507825 */ /* 0x000fc800078e00ff */
[----:B------:R-:W-:Y:S02]  /*b1930*/  IMAD.IADD R128, R87, 0x1, R42 ;  /* 0x0000000157807824 */ /* 0x000fe400078e022a */
[----:B------:R-:W-:Y:S02]  /*b1940*/  IMAD.MOV.U32 R46, RZ, RZ, R43 ;  /* 0x000000ffff2e7224 */ /* 0x000fe400078e002b */
[----:B------:R-:W-:Y:S01]  /*b1950*/  IMAD.X R87, RZ, RZ, RZ, P3 ;  /* 0x000000ffff577224 */ /* 0x000fe200018e06ff */
[----:B------:R-:W-:Y:S01]  /*b1960*/  IADD3.X R41, P2, PT, R128, R127, RZ, P2, !PT ;  /* 0x0000007f80297210 */ /* 0x000fe2000175e4ff */
[----:B------:R-:W-:-:S04]  /*b1970*/  IMAD.WIDE.U32 R80, P3, R38, 0x1eabfffe, R80 ;  /* 0x1eabfffe26507825 */ /* 0x000fc80007860050 */
[----:B------:R-:W-:-:S04]  /*b1980*/  IMAD.WIDE.U32 R42, R38, -0x4eac0001, RZ ;  /* 0xb153ffff262a7825 */ /* 0x000fc800078e00ff */
[----:B------:R-:W-:Y:S01]  /*b1990*/  IMAD.WIDE.U32.X R46, R183, R155, R46, P0 ;  /* 0x0000009bb72e7225 */ /* 0x000fe200000e042e */
[----:B------:R-:W-:-:S03]  /*b19a0*/  IADD3 RZ, P0, PT, R84, R42, RZ ;  /* 0x0000002a54ff7210 */ /* 0x000fc60007f1e0ff */
[----:B------:R-:W-:Y:S01]  /*b19b0*/  IMAD.WIDE.U32.X R86, R34, -0x46010001, R86, P6 ;  /* 0xb9feffff22567825 */ /* 0x000fe200030e0456 */
[----:B------:R-:W-:Y:S02]  /*b19c0*/  IADD3 R43, P6, PT, R80, R43, RZ ;  /* 0x0000002b502b7210 */ /* 0x000fe40007fde0ff */
[----:B------:R-:W-:Y:S02]  /*b19d0*/  IADD3.X R128, P1, PT, RZ, R46, RZ, P1, !PT ;  /* 0x0000002eff807210 */ /* 0x000fe40000f3e4ff */
[----:B------:R-:W-:Y:S01]  /*b19e0*/  IADD3.X RZ, P0, PT, R85, R43, RZ, P0, !PT ;  /* 0x0000002b55ff7210 */ /* 0x000fe2000071e4ff */
[----:B------:R-:W-:Y:S01]  /*b19f0*/  IMAD.WIDE.U32 R84, R38, -0x4eac0001, R84 ;  /* 0xb153ffff26547825 */ /* 0x000fe200078e0054 */
[----:B------:R-:W-:Y:S02]  /*b1a00*/  IADD3.X R43, P4, PT, RZ, R86, RZ, P4, !PT ;  /* 0x00000056ff2b7210 */ /* 0x000fe4000279e4ff */
[----:B------:R-:W-:Y:S02]  /*b1a10*/  IADD3.X R128, P2, PT, RZ, R128, RZ, P2, !PT ;  /* 0x00000080ff807210 */ /* 0x000fe4000175e4ff */
[----:B------:R-:W-:-:S02]  /*b1a20*/  IADD3.X R43, P5, PT, RZ, R43, RZ, P5, !PT ;  /* 0x0000002bff2b7210 */ /* 0x000fc40002fbe4ff */
[----:B------:R-:W-:Y:S01]  /*b1a30*/  IADD3.X R127, PT, PT, RZ, RZ, R47, P2, P1 ;  /* 0x000000ffff7f7210 */ /* 0x000fe200017e242f */
[----:B------:R-:W-:Y:S01]  /*b1a40*/  IMAD.WIDE.U32 R46, R186, R154, RZ ;  /* 0x0000009aba2e7225 */ /* 0x000fe200078e00ff */
[----:B------:R-:W-:Y:S02]  /*b1a50*/  IADD3 R44, P1, PT, R45, R44, RZ ;  /* 0x0000002c2d2c7210 */ /* 0x000fe40007f3e0ff */
[----:B------:R-:W-:Y:S01]  /*b1a60*/  IADD3 R42, P2, PT, R43, R84, RZ ;  /* 0x000000542b2a7210 */ /* 0x000fe20007f5e0ff */
[----:B------:R-:W-:Y:S01]  /*b1a70*/  IMAD.IADD R43, R85, 0x1, R80 ;  /* 0x00000001552b7824 */ /* 0x000fe200078e0250 */
[----:B------:R-:W-:Y:S01]  /*b1a80*/  IADD3.X R86, PT, PT, RZ, RZ, R87, P5, P4 ;  /* 0x000000ffff567210 */ /* 0x000fe20002fe8457 */
[----:B------:R-:W-:Y:S01]  /*b1a90*/  IMAD.X R45, RZ, RZ, RZ, P3 ;  /* 0x000000ffff2d7224 */ /* 0x000fe200018e06ff */
[----:B------:R-:W-:Y:S01]  /*b1aa0*/  IADD3 R80, P3, PT, R39, R44, RZ ;  /* 0x0000002c27507210 */ /* 0x000fe20007f7e0ff */
[----:B------:R-:W-:Y:S01]  /*b1ab0*/  IMAD.MOV.U32 R44, RZ, RZ, R81 ;  /* 0x000000ffff2c7224 */ /* 0x000fe200078e0051 */
[----:B------:R-:W-:Y:S01]  /*b1ac0*/  IADD3.X R43, P2, PT, R43, R86, RZ, P2, !PT ;  /* 0x000000562b2b7210 */ /* 0x000fe2000175e4ff */
[----:B------:R-:W-:Y:S01]  /*b1ad0*/  IMAD.WIDE.U32 R46, P5, R60, R155, R46 ;  /* 0x0000009b3c2e7225 */ /* 0x000fe200078a002e */
[----:B------:R-:W-:-:S03]  /*b1ae0*/  IADD3.X R48, P1, PT, R126, R48, RZ, P1, !PT ;  /* 0x000000307e307210 */ /* 0x000fc60000f3e4ff */
[----:B------:R-:W-:Y:S01]  /*b1af0*/  IMAD.WIDE.U32.X R44, R34, 0x1eabfffe, R44, P6 ;  /* 0x1eabfffe222c7825 */ /* 0x000fe200030e042c */
[----:B------:R-:W-:-:S03]  /*b1b00*/  IADD3.X R81, P3, PT, R35, R48, RZ, P3, !PT ;  /* 0x0000003023517210 */ /* 0x000fc60001f7e4ff */
[----:B------:R-:W-:Y:S01]  /*b1b10*/  IMAD.WIDE.U32 R84, R60, R154, RZ ;  /* 0x0000009a3c547225 */ /* 0x000fe200078e00ff */
[----:B------:R-:W-:-:S03]  /*b1b20*/  IADD3.X R39, P0, PT, RZ, R44, RZ, P0, !PT ;  /* 0x0000002cff277210 */ /* 0x000fc6000071e4ff */
[----:B------:R-:W-:Y:S01]  /*b1b30*/  IMAD.X R87, RZ, RZ, RZ, P5 ;  /* 0x000000ffff577224 */ /* 0x000fe200028e06ff */
[----:B------:R-:W-:Y:S01]  /*b1b40*/  IADD3 RZ, P4, PT, R80, R84, RZ ;  /* 0x0000005450ff7210 */ /* 0x000fe20007f9e0ff */
[----:B------:R-:W-:Y:S01]  /*b1b50*/  IMAD.MOV.U32 R86, RZ, RZ, R47 ;  /* 0x000000ffff567224 */ /* 0x000fe200078e002f */
[----:B------:R-:W-:Y:S01]  /*b1b60*/  IADD3 R129, P6, PT, R46, R85, RZ ;  /* 0x000000552e817210 */ /* 0x000fe20007fde0ff */
[----:B------:R-:W-:Y:S01]  /*b1b70*/  IMAD.WIDE.U32 R84, R34, -0x94f09dc, RZ ;  /* 0xf6b0f62422547825 */ /* 0x000fe200078e00ff */
[----:B------:R-:W-:Y:S02]  /*b1b80*/  IADD3.X R39, P2, PT, RZ, R39, RZ, P2, !PT ;  /* 0x00000027ff277210 */ /* 0x000fe4000175e4ff */
[----:B------:R-:W-:Y:S01]  /*b1b90*/  IADD3.X RZ, P4, PT, R81, R129, RZ, P4, !PT ;  /* 0x0000008151ff7210 */ /* 0x000fe2000279e4ff */
[----:B------:R-:W-:Y:S01]  /*b1ba0*/  IMAD.WIDE.U32 R80, R60, R154, R80 ;  /* 0x0000009a3c507225 */ /* 0x000fe200078e0050 */
[----:B------:R-:W-:-:S03]  /*b1bb0*/  IADD3.X R35, PT, PT, RZ, RZ, R45, P2, P0 ;  /* 0x000000ffff237210 */ /* 0x000fc600017e042d */
[----:B------:R-:W-:-:S04]  /*b1bc0*/  IMAD.WIDE.U32 R44, P2, R38, 0x6730d2a0, R84 ;  /* 0x6730d2a0262c7825 */ /* 0x000fc80007840054 */
[----:B------:R-:W-:-:S04]  /*b1bd0*/  IMAD.WIDE.U32 R84, R38, -0x94f09dc, RZ ;  /* 0xf6b0f62426547825 */ /* 0x000fc800078e00ff */
[----:B------:R-:W-:Y:S01]  /*b1be0*/  IMAD.WIDE.U32.X R86, R186, R155, R86, P6 ;  /* 0x0000009bba567225 */ /* 0x000fe200030e0456 */
[----:B------:R-:W-:Y:S02]  /*b1bf0*/  IADD3 RZ, P0, PT, R82, R84, RZ ;  /* 0x0000005452ff7210 */ /* 0x000fe40007f1e0ff */
[----:B------:R-:W-:Y:S01]  /*b1c00*/  IADD3 R85, P5, PT, R44, R85, RZ ;  /* 0x000000552c557210 */ /* 0x000fe20007fbe0ff */
[----:B------:R-:W-:Y:S01]  /*b1c10*/  IMAD.IADD R84, R81, 0x1, R46 ;  /* 0x0000000151547824 */ /* 0x000fe200078e022e */
[----:B------:R-:W-:Y:S01]  /*b1c20*/  IADD3 R46, P6, PT, R128, R80, RZ ;  /* 0x00000050802e7210 */ /* 0x000fe20007fde0ff */
[----:B------:R-:W-:Y:S01]  /*b1c30*/  IMAD.WIDE.U32 R80, R34, -0xc7aed41, RZ ;  /* 0xf38512bf22507825 */ /* 0x000fe200078e00ff */
[----:B------:R-:W-:Y:S02]  /*b1c40*/  IADD3.X RZ, P0, PT, R83, R85, RZ, P0, !PT ;  /* 0x0000005553ff7210 */ /* 0x000fe4000071e4ff */
[----:B------:R-:W-:Y:S01]  /*b1c50*/  IADD3.X R47, P6, PT, R84, R127, RZ, P6, !PT ;  /* 0x0000007f542f7210 */ /* 0x000fe200037de4ff */
[----:B------:R-:W-:-:S04]  /*b1c60*/  IMAD.WIDE.U32 R82, R38, -0x94f09dc, R82 ;  /* 0xf6b0f62426527825 */ /* 0x000fc800078e0052 */
[----:B------:R-:W-:Y:S02]  /*b1c70*/  IMAD.X R85, RZ, RZ, RZ, P2 ;  /* 0x000000ffff557224 */ /* 0x000fe400010e06ff */
[----:B------:R-:W-:Y:S01]  /*b1c80*/  IMAD.IADD R48, R83, 0x1, R44 ;  /* 0x0000000153307824 */ /* 0x000fe200078e022c */
[----:B------:R-:W-:Y:S01]  /*b1c90*/  IADD3 R44, P2, PT, R39, R82, RZ ;  /* 0x00000052272c7210 */ /* 0x000fe20007f5e0ff */
[----:B------:R-:W-:Y:S01]  /*b1ca0*/  IMAD.MOV.U32 R84, RZ, RZ, R45 ;  /* 0x000000ffff547224 */ /* 0x000fe200078e002d */
[----:B------:R-:W-:Y:S02]  /*b1cb0*/  IADD3.X R39, P4, PT, RZ, R86, RZ, P4, !PT ;  /* 0x00000056ff277210 */ /* 0x000fe4000279e4ff */
[----:B------:R-:W-:Y:S01]  /*b1cc0*/  IADD3.X R45, P2, PT, R48, R35, RZ, P2, !PT ;  /* 0x00000023302d7210 */ /* 0x000fe2000175e4ff */
[----:B------:R-:W-:Y:S01]  /*b1cd0*/  IMAD.WIDE.U32.X R82, R34, 0x6730d2a0, R84, P5 ;  /* 0x6730d2a022527825 */ /* 0x000fe200028e0454 */
[----:B------:R-:W-:-:S03]  /*b1ce0*/  IADD3.X R39, P6, PT, RZ, R39, RZ, P6, !PT ;  /* 0x00000027ff277210 */ /* 0x000fc600037de4ff */
[C---:B------:R-:W-:Y:S01]  /*b1cf0*/  IMAD.WIDE.U32 R84, R38.reuse, -0xc7aed41, RZ ;  /* 0xf38512bf26547825 */ /* 0x040fe200078e00ff */
[----:B------:R-:W-:Y:S02]  /*b1d00*/  IADD3.X R35, PT, PT, RZ, RZ, R87, P6, P4 ;  /* 0x000000ffff237210 */ /* 0x000fe400037e8457 */
[----:B------:R-:W-:Y:S01]  /*b1d10*/  IADD3.X R127, P0, PT, RZ, R82, RZ, P0, !PT ;  /* 0x00000052ff7f7210 */ /* 0x000fe2000071e4ff */
[----:B------:R-:W-:Y:S01]  /*b1d20*/  IMAD.WIDE.U32 R80, P5, R38, 0x64774b84, R80 ;  /* 0x64774b8426507825 */ /* 0x000fe200078a0050 */
[----:B------:R-:W-:Y:S02]  /*b1d30*/  IADD3 RZ, P4, PT, R36, R84, RZ ;  /* 0x0000005424ff7210 */ /* 0x000fe40007f9e0ff */
[----:B------:R-:W-:Y:S02]  /*b1d40*/  IADD3.X R127, P2, PT, RZ, R127, RZ, P2, !PT ;  /* 0x0000007fff7f7210 */ /* 0x000fe4000175e4ff */
[----:B------:R-:W-:Y:S01]  /*b1d50*/  IADD3 R87, P6, PT, R80, R85, RZ ;  /* 0x0000005550577210 */ /* 0x000fe20007fde0ff */
[----:B------:R-:W-:Y:S01]  /*b1d60*/  IMAD.WIDE.U32 R84, R38, -0xc7aed41, R36 ;  /* 0xf38512bf26547825 */ /* 0x000fe200078e0024 */
[----:B------:R-:W-:-:S02]  /*b1d70*/  IADD3.X R83, PT, PT, RZ, RZ, R83, P2, P0 ;  /* 0x000000ffff537210 */ /* 0x000fc400017e0453 */
[----:B------:R-:W-:Y:S01]  /*b1d80*/  IADD3.X RZ, P4, PT, R37, R87, RZ, P4, !PT ;  /* 0x0000005725ff7210 */ /* 0x000fe2000279e4ff */
[----:B------:R-:W-:-:S04]  /*b1d90*/  IMAD.WIDE.U32 R86, R197, R16, RZ ;  /* 0x00000010c5567225 */ /* 0x000fc800078e00ff */
[----:B------:R-:W-:Y:S01]  /*b1da0*/  IMAD.X R37, RZ, RZ, RZ, P5 ;  /* 0x000000ffff257224 */ /* 0x000fe200028e06ff */
[----:B------:R-:W-:Y:S01]  /*b1db0*/  IADD3 R82, P5, PT, R127, R84, RZ ;  /* 0x000000547f527210 */ /* 0x000fe20007fbe0ff */
[----:B------:R-:W-:Y:S02]  /*b1dc0*/  IMAD.MOV.U32 R36, RZ, RZ, R81 ;  /* 0x000000ffff247224 */ /* 0x000fe400078e0051 */
[----:B------:R-:W-:Y:S02]  /*b1dd0*/  IMAD.IADD R48, R85, 0x1, R80 ;  /* 0x0000000155307824 */ /* 0x000fe400078e0250 */
[----:B------:R-:W-:-:S03]  /*b1de0*/  IMAD.WIDE.U32 R84, R55, R16, RZ ;  /* 0x0000001037547225 */ /* 0x000fc600078e00ff */
[----:B------:R-:W-:Y:S01]  /*b1df0*/  IADD3.X R83, P5, PT, R48, R83, RZ, P5, !PT ;  /* 0x0000005330537210 */ /* 0x000fe20002fbe4ff */
[----:B------:R-:W-:Y:S01]  /*b1e00*/  IMAD.WIDE.U32 R86, P2, R55, R15, R86 ;  /* 0x0000000f37567225 */ /* 0x000fe20007840056 */
[----:B------:R-:W-:-:S03]  /*b1e10*/  IADD3 RZ, P0, PT, R42, R84, RZ ;  /* 0x000000542aff7210 */ /* 0x000fc60007f1e0ff */
[----:B------:R-:W-:Y:S01]  /*b1e20*/  IMAD.WIDE.U32.X R36, R34, 0x64774b84, R36, P6 ;  /* 0x64774b8422247825 */ /* 0x000fe200030e0424 */
[----:B------:R-:W-:-:S03]  /*b1e30*/  IADD3 R85, P6, PT, R86, R85, RZ ;  /* 0x0000005556557210 */ /* 0x000fc60007fde0ff */
[----:B------:R-:W-:Y:S01]  /*b1e40*/  IMAD.X R81, RZ, RZ, RZ, P2 ;  /* 0x000000ffff517224 */ /* 0x000fe200010e06ff */
[----:B------:R-:W-:Y:S01]  /*b1e50*/  IADD3.X R126, P4, PT, RZ, R36, RZ, P4, !PT ;  /* 0x00000024ff7e7210 */ /* 0x000fe2000279e4ff */
[----:B------:R-:W-:Y:S01]  /*b1e60*/  IMAD.MOV.U32 R80, RZ, RZ, R87 ;  /* 0x000000ffff507224 */ /* 0x000fe200078e0057 */
[----:B------:R-:W-:Y:S01]  /*b1e70*/  IADD3.X RZ, P0, PT, R43, R85, RZ, P0, !PT ;  /* 0x000000552bff7210 */ /* 0x000fe2000071e4ff */
[----:B------:R-:W-:Y:S01]  /*b1e80*/  IMAD.WIDE.U32 R84, R34, 0x434bacd7, RZ ;  /* 0x434bacd722547825 */ /* 0x000fe200078e00ff */
[----:B------:R-:W-:-:S03]  /*b1e90*/  IADD3.X R126, P5, PT, RZ, R126, RZ, P5, !PT ;  /* 0x0000007eff7e7210 */ /* 0x000fc60002fbe4ff */
[----:B------:R-:W-:Y:S01]  /*b1ea0*/  IMAD.WIDE.U32 R42, R55, R16, R42 ;  /* 0x00000010372a7225 */ /* 0x000fe200078e002a */
[----:B------:R-:W-:-:S03]  /*b1eb0*/  IADD3.X R48, PT, PT, RZ, RZ, R37, P5, P4 ;  /* 0x000000ffff307210 */ /* 0x000fc60002fe8425 */
[----:B------:R-:W-:Y:S01]  /*b1ec0*/  IMAD.WIDE.U32.X R80, R197, R15, R80, P6 ;  /* 0x0000000fc5507225 */ /* 0x000fe200030e0450 */
[----:B------:R-:W-:-:S03]  /*b1ed0*/  IADD3 RZ, P4, PT, RZ, R42, RZ ;  /* 0x0000002affff7210 */ /* 0x000fc60007f9e0ff */
[----:B------:R-:W-:Y:S01]  /*b1ee0*/  IMAD.WIDE.U32 R84, P6, R38, 0x4b1ba7b6, R84 ;  /* 0x4b1ba7b626547825 */ /* 0x000fe200078c0054 */
[----:B------:R-:W-:-:S03]  /*b1ef0*/  IADD3.X R128, P0, PT, RZ, R80, RZ, P0, !PT ;  /* 0x00000050ff807210 */ /* 0x000fc6000071e4ff */
[----:B------:R-:W-:-:S04]  /*b1f00*/  IMAD.WIDE.U32 R36, R38, 0x434bacd7, RZ ;  /* 0x434bacd726247825 */ /* 0x000fc800078e00ff */
[----:B------:R-:W-:Y:S01]  /*b1f10*/  IMAD.IADD R43, R43, 0x1, R86 ;  /* 0x000000012b2b7824 */ /* 0x000fe200078e0256 */
[----:B------:R-:W-:Y:S01]  /*b1f20*/  IADD3 RZ, P2, PT, R40, R36, RZ ;  /* 0x0000002428ff7210 */ /* 0x000fe20007f5e0ff */
[----:B------:R-:W-:Y:S01]  /*b1f30*/  IMAD.X R87, RZ, RZ, RZ, P6 ;  /* 0x000000ffff577224 */ /* 0x000fe200030e06ff */
[----:B------:R-:W-:Y:S01]  /*b1f40*/  IADD3 R37, P5, PT, R84, R37, RZ ;  /* 0x0000002554257210 */ /* 0x000fe20007fbe0ff */
[----:B------:R-:W-:Y:S01]  /*b1f50*/  IMAD.MOV.U32 R86, RZ, RZ, R85 ;  /* 0x000000ffff567224 */ /* 0x000fe200078e0055 */
[----:B------:R-:W-:Y:S02]  /*b1f60*/  IADD3.X RZ, P4, PT, RZ, R43, RZ, P4, !PT ;  /* 0x0000002bffff7210 */ /* 0x000fe4000279e4ff */
[----:B------:R-:W-:Y:S01]  /*b1f70*/  IADD3.X RZ, P2, PT, R41, R37, RZ, P2, !PT ;  /* 0x0000002529ff7210 */ /* 0x000fe2000175e4ff */
[----:B------:R-:W-:Y:S01]  /*b1f80*/  IMAD.WIDE.U32 R36, R184, R16, RZ ;  /* 0x00000010b8247225 */ /* 0x000fe200078e00ff */
[----:B------:R-:W-:-:S03]  /*b1f90*/  IADD3.X R128, P4, PT, RZ, R128, RZ, P4, !PT ;  /* 0x00000080ff807210 */ /* 0x000fc6000279e4ff */
[----:B------:R-:W-:Y:S01]  /*b1fa0*/  IMAD.WIDE.U32 R40, R38, 0x434bacd7, R40 ;  /* 0x434bacd726287825 */ /* 0x000fe200078e0028 */
[----:B------:R-:W-:-:S03]  /*b1fb0*/  IADD3.X R127, PT, PT, RZ, RZ, R81, P4, P0 ;  /* 0x000000ffff7f7210 */ /* 0x000fc600027e0451 */
[----:B------:R-:W-:-:S04]  /*b1fc0*/  IMAD.WIDE.U32 R36, P4, R56, R15, R36 ;  /* 0x0000000f38247225 */ /* 0x000fc80007880024 */
[----:B------:R-:W-:-:S04]  /*b1fd0*/  IMAD.WIDE.U32 R80, R56, R16, RZ ;  /* 0x0000001038507225 */ /* 0x000fc800078e00ff */
[----:B------:R-:W-:Y:S01]  /*b1fe0*/  IMAD.IADD R41, R41, 0x1, R84 ;  /* 0x0000000129297824 */ /* 0x000fe200078e0254 */
[----:B------:R-:W-:Y:S01]  /*b1ff0*/  IADD3 RZ, P0, PT, R44, R80, RZ ;  /* 0x000000502cff7210 */ /* 0x000fe20007f1e0ff */
[----:B------:R-:W-:Y:S01]  /*b2000*/  IMAD.WIDE.U32.X R86, R34, 0x4b1ba7b6, R86, P5 ;  /* 0x4b1ba7b622567825 */ /* 0x000fe200028e0456 */
[----:B------:R-:W-:Y:S02]  /*b2010*/  IADD3 R81, P6, PT, R36, R81, RZ ;  /* 0x0000005124517210 */ /* 0x000fe40007fde0ff */
[----:B------:R-:W-:Y:S01]  /*b2020*/  IADD3 R40, P5, PT, R126, R40, RZ ;  /* 0x000000287e287210 */ /* 0x000fe20007fbe0ff */
[----:B------:R-:W-:Y:S01]  /*b2030*/  IMAD.MOV.U32 R80, RZ, RZ, R37 ;  /* 0x000000ffff507224 */ /* 0x000fe200078e0025 */
[----:B------:R-:W-:Y:S01]  /*b2040*/  IADD3.X RZ, P0, PT, R45, R81, RZ, P0, !PT ;  /* 0x000000512dff7210 */ /* 0x000fe2000071e4ff */
[----:B------:R-:W-:Y:S01]  /*b2050*/  IMAD.WIDE.U32 R44, R56, R16, R44 ;  /* 0x00000010382c7225 */ /* 0x000fe200078e002c */
[----:B------:R-:W-:Y:S02]  /*b2060*/  IADD3.X R41, P5, PT, R41, R48, RZ, P5, !PT ;  /* 0x0000003029297210 */ /* 0x000fe40002fbe4ff */
[----:B------:R-:W-:Y:S01]  /*b2070*/  IADD3.X R126, P2, PT, RZ, R86, RZ, P2, !PT ;  /* 0x00000056ff7e7210 */ /* 0x000fe2000175e4ff */
[----:B------:R-:W-:Y:S01]  /*b2080*/  IMAD.X R81, RZ, RZ, RZ, P4 ;  /* 0x000000ffff517224 */ /* 0x000fe200020e06ff */
[----:B------:R-:W-:Y:S01]  /*b2090*/  IADD3 R44, P4, PT, R128, R44, RZ ;  /* 0x0000002c802c7210 */ /* 0x000fe20007f9e0ff */
[----:B------:R-:W-:Y:S01]  /*b20a0*/  IMAD.IADD R84, R45, 0x1, R36 ;  /* 0x000000012d547824 */ /* 0x000fe200078e0224 */
[----:B------:R-:W-:Y:S01]  /*b20b0*/  IADD3.X R126, P5, PT, RZ, R126, RZ, P5, !PT ;  /* 0x0000007eff7e7210 */ /* 0x000fe20002fbe4ff */
[----:B------:R-:W-:-:S03]  /*b20c0*/  IMAD.WIDE.U32.X R36, R184, R15, R80, P6 ;  /* 0x0000000fb8247225 */ /* 0x000fc600030e0450 */
[----:B------:R-:W-:Y:S01]  /*b20d0*/  IADD3.X R45, P4, PT, R84, R127, RZ, P4, !PT ;  /* 0x0000007f542d7210 */ /* 0x000fe2000279e4ff */
[----:B------:R-:W-:Y:S01]  /*b20e0*/  IMAD.WIDE.U32 R80, R182, R16, RZ ;  /* 0x00000010b6507225 */ /* 0x000fe200078e00ff */
[----:B------:R-:W-:Y:S02]  /*b20f0*/  IADD3.X R48, PT, PT, RZ, RZ, R87, P5, P2 ;  /* 0x000000ffff307210 */ /* 0x000fe40002fe4457 */
[----:B------:R-:W-:Y:S01]  /*b2100*/  IADD3.X R127, P2, PT, RZ, R36, RZ, P0, !PT ;  /* 0x00000024ff7f7210 */ /* 0x000fe2000075e4ff */
[----:B------:R-:W-:-:S03]  /*b2110*/  IMAD.WIDE.U32 R86, R57, R16, RZ ;  /* 0x0000001039567225 */ /* 0x000fc600078e00ff */
[----:B------:R-:W-:Y:S01]  /*b2120*/  IADD3.X R127, P6, PT, RZ, R127, RZ, P4, !PT ;  /* 0x0000007fff7f7210 */ /* 0x000fe200027de4ff */
[C---:B------:R-:W-:Y:S01]  /*b2130*/  IMAD.WIDE.U32 R80, P0, R57.reuse, R15, R80 ;  /* 0x0000000f39507225 */ /* 0x040fe20007800050 */
[----:B------:R-:W-:Y:S02]  /*b2140*/  IADD3 RZ, P5, PT, R82, R86, RZ ;  /* 0x0000005652ff7210 */ /* 0x000fe40007fbe0ff */
[----:B------:R-:W-:Y:S01]  /*b2150*/  IADD3.X R129, PT, PT, RZ, RZ, R37, P6, P2 ;  /* 0x000000ffff817210 */ /* 0x000fe200037e4425 */
[----:B------:R-:W-:Y:S01]  /*b2160*/  IMAD.WIDE.U32 R84, R57, R16, R82 ;  /* 0x0000001039547225 */ /* 0x000fe200078e0052 */
[----:B------:R-:W-:-:S03]  /*b2170*/  IADD3 R87, P4, PT, R80, R87, RZ ;  /* 0x0000005750577210 */ /* 0x000fc60007f9e0ff */
[----:B------:R-:W-:Y:S01]  /*b2180*/  IMAD.IADD R86, R85, 0x1, R80 ;  /* 0x0000000155567824 */ /* 0x000fe200078e0250 */
[----:B------:R-:W-:Y:S01]  /*b2190*/  IADD3 R82, P2, PT, R127, R84, RZ ;  /* 0x000000547f527210 */ /* 0x000fe20007f5e0ff */
[----:B------:R-:W-:Y:S01]  /*b21a0*/  IMAD.MOV.U32 R36, RZ, RZ, R81 ;  /* 0x000000ffff247224 */ /* 0x000fe200078e0051 */
[----:B------:R-:W-:Y:S01]  /*b21b0*/  IADD3.X RZ, P5, PT, R83, R87, RZ, P5, !PT ;  /* 0x0000005753ff7210 */ /* 0x000fe20002fbe4ff */
[----:B------:R-:W-:Y:S01]  /*b21c0*/  IMAD.WIDE.U32 R80, R34, 0x397fe69a, RZ ;  /* 0x397fe69a22507825 */ /* 0x000fe200078e00ff */
[----:B------:R-:W-:-:S03]  /*b21d0*/  IADD3.X R83, P2, PT, R86, R129, RZ, P2, !PT ;  /* 0x0000008156537210 */ /* 0x000fc6000175e4ff */
[----:B------:R-:W-:Y:S02]  /*b21e0*/  IMAD.X R37, RZ, RZ, RZ, P0 ;  /* 0x000000ffff257224 */ /* 0x000fe400000e06ff */
[----:B------:R-:W-:-:S04]  /*b21f0*/  IMAD.WIDE.U32 R80, P6, R38, 0x1a0111ea, R80 ;  /* 0x1a0111ea26507825 */ /* 0x000fc800078c0050 */
[----:B------:R-:W-:-:S04]  /*b2200*/  IMAD.WIDE.U32 R84, R38, 0x397fe69a, RZ ;  /* 0x397fe69a26547825 */ /* 0x000fc800078e00ff */
[----:B------:R-:W-:Y:S01]  /*b2210*/  IMAD.WIDE.U32.X R36, R182, R15, R36, P4 ;  /* 0x0000000fb6247225 */ /* 0x000fe200020e0424 */
[----:B------:R-:W-:Y:S02]  /*b2220*/  IADD3 RZ, P0, PT, R46, R84, RZ ;  /* 0x000000542eff7210 */ /* 0x000fe40007f1e0ff */
[----:B------:R-:W-:Y:S01]  /*b2230*/  IADD3 R85, P4, PT, R80, R85, RZ ;  /* 0x0000005550557210 */ /* 0x000fe20007f9e0ff */
[----:B------:R-:W-:Y:S01]  /*b2240*/  IMAD.WIDE.U32 R86, R38, 0x397fe69a, R46 ;  /* 0x397fe69a26567825 */ /* 0x000fe200078e002e */
[----:B------:R-:W-:Y:S02]  /*b2250*/  IADD3.X R127, P5, PT, RZ, R36, RZ, P5, !PT ;  /* 0x00000024ff7f7210 */ /* 0x000fe40002fbe4ff */
[----:B------:R-:W-:Y:S01]  /*b2260*/  IADD3.X RZ, P0, PT, R47, R85, RZ, P0, !PT ;  /* 0x000000552fff7210 */ /* 0x000fe2000071e4ff */
[----:B------:R-:W-:Y:S01]  /*b2270*/  IMAD.WIDE.U32 R46, R185, R16, RZ ;  /* 0x00000010b92e7225 */ /* 0x000fe200078e00ff */
[----:B------:R-:W-:-:S03]  /*b2280*/  IADD3.X R127, P2, PT, RZ, R127, RZ, P2, !PT ;  /* 0x0000007fff7f7210 */ /* 0x000fc6000175e4ff */
[----:B------:R-:W-:Y:S01]  /*b2290*/  IMAD.X R85, RZ, RZ, RZ, P6 ;  /* 0x000000ffff557224 */ /* 0x000fe200030e06ff */
[----:B------:R-:W-:Y:S01]  /*b22a0*/  IADD3.X R38, PT, PT, RZ, RZ, R37, P2, P5 ;  /* 0x000000ffff267210 */ /* 0x000fe200017ea425 */
[----:B------:R-:W-:-:S04]  /*b22b0*/  IMAD.WIDE.U32 R46, P5, R58, R15, R46 ;  /* 0x0000000f3a2e7225 */ /* 0x000fc800078a002e */
[----:B------:R-:W-:-:S04]  /*b22c0*/  IMAD.WIDE.U32 R36, R58, R16, RZ ;  /* 0x000000103a247225 */ /* 0x000fc800078e00ff */
[----:B------:R-:W-:Y:S01]  /*b22d0*/  IMAD.MOV.U32 R84, RZ, RZ, R81 ;  /* 0x000000ffff547224 */ /* 0x000fe200078e0051 */
[----:B------:R-:W-:Y:S01]  /*b22e0*/  IADD3 RZ, P2, PT, R40, R36, RZ ;  /* 0x0000002428ff7210 */ /* 0x000fe20007f5e0ff */
[----:B------:R-:W-:Y:S01]  /*b22f0*/  IMAD.IADD R81, R87, 0x1, R80 ;  /* 0x0000000157517824 */ /* 0x000fe200078e0250 */
[----:B------:R-:W-:Y:S01]  /*b2300*/  IADD3 R37, P6, PT, R46, R37, RZ ;  /* 0x000000252e257210 */ /* 0x000fe20007fde0ff */
[----:B------:R-:W-:Y:S02]  /*b2310*/  IMAD R87, R43, -0x30003, RZ ;  /* 0xfffcfffd2b577824 */ /* 0x000fe400078e02ff */
[----:B------:R-:W-:Y:S01]  /*b2320*/  IMAD.WIDE.U32.X R84, R34, 0x1a0111ea, R84, P4 ;  /* 0x1a0111ea22547825 */ /* 0x000fe200020e0454 */
[----:B------:R-:W-:Y:S02]  /*b2330*/  IADD3.X RZ, P2, PT, R41, R37, RZ, P2, !PT ;  /* 0x0000002529ff7210 */ /* 0x000fe4000175e4ff */
[----:B------:R-:W-:Y:S01]  /*b2340*/  IADD3 R80, P4, PT, R126, R86, RZ ;  /* 0x000000567e507210 */ /* 0x000fe20007f9e0ff */
[----:B------:R-:W-:-:S03]  /*b2350*/  IMAD.WIDE.U32 R36, R58, R16, R40 ;  /* 0x000000103a247225 */ /* 0x000fc600078e0028 */
[----:B------:R-:W-:Y:S01]  /*b2360*/  IADD3.X R81, P4, PT, R81, R48, RZ, P4, !PT ;  /* 0x0000003051517210 */ /* 0x000fe2000279e4ff */
[C---:B------:R-:W-:Y:S01]  /*b2370*/  IMAD R129, R42.reuse, -0x760c0004, R87 ;  /* 0x89f3fffc2a817824 */ /* 0x040fe200078e0257 */
[----:B------:R-:W-:Y:S01]  /*b2380*/  IADD3.X R48, P0, PT, RZ, R84, RZ, P0, !PT ;  /* 0x00000054ff307210 */ /* 0x000fe2000071e4ff */
[----:B------:R-:W-:Y:S01]  /*b2390*/  IMAD.X R87, RZ, RZ, RZ, P5 ;  /* 0x000000ffff577224 */ /* 0x000fe200028e06ff */
[----:B------:R-:W-:Y:S01]  /*b23a0*/  IADD3 R36, P5, PT, R127, R36, RZ ;  /* 0x000000247f247210 */ /* 0x000fe20007fbe0ff */
[----:B------:R-:W-:Y:S02]  /*b23b0*/  IMAD.MOV.U32 R86, RZ, RZ, R47 ;  /* 0x000000ffff567224 */ /* 0x000fe400078e002f */
[----:B------:R-:W-:Y:S02]  /*b23c0*/  IMAD.IADD R37, R37, 0x1, R46 ;  /* 0x0000000125257824 */ /* 0x000fe400078e022e */
[----:B------:R-:W-:-:S04]  /*b23d0*/  IMAD.WIDE.U32 R40, R42, -0x30003, RZ ;  /* 0xfffcfffd2a287825 */ /* 0x000fc800078e00ff */
[----:B------:R-:W-:Y:S01]  /*b23e0*/  IMAD.WIDE.U32.X R46, R185, R15, R86, P6 ;  /* 0x0000000fb92e7225 */ /* 0x000fe200030e0456 */
[----:B------:R-:W-:Y:S02]  /*b23f0*/  IADD3.X R48, P6, PT, RZ, R48, RZ, P4, !PT ;  /* 0x00000030ff307210 */ /* 0x000fe400027de4ff */
[----:B------:R-:W-:Y:S01]  /*b2400*/  IADD3.X R37, P4, PT, R37, R38, RZ, P5, !PT ;  /* 0x0000002625257210 */ /* 0x000fe20002f9e4ff */
[----:B------:R-:W-:Y:S01]  /*b2410*/  IMAD.IADD R34, R41, 0x1, R129 ;  /* 0x0000000129227824 */ /* 0x000fe200078e0281 */
[----:B------:R-:W-:Y:S02]  /*b2420*/  IADD3.X R129, P2, PT, RZ, R46, RZ, P2, !PT ;  /* 0x0000002eff817210 */ /* 0x000fe4000175e4ff */
[----:B------:R-:W-:Y:S01]  /*b2430*/  IADD3.X R41, PT, PT, RZ, RZ, R85, P6, P0 ;  /* 0x000000ffff297210 */ /* 0x000fe200037e0455 */
[----:B------:R-:W-:Y:S01]  /*b2440*/  IMAD.WIDE.U32 R86, R34, -0x5555, RZ ;  /* 0xffffaaab22567825 */ /* 0x000fe200078e00ff */
[----:B------:R-:W-:Y:S02]  /*b2450*/  IADD3.X R129, P6, PT, RZ, R129, RZ, P4, !PT ;  /* 0x00000081ff817210 */ /* 0x000fe400027de4ff */
[----:B------:R-:W-:-:S02]  /*b2460*/  IADD3.X R38, P3, PT, RZ, RZ, RZ, P3, !PT ;  /* 0x000000ffff267210 */ /* 0x000fc40001f7e4ff */
[----:B------:R-:W-:Y:S01]  /*b2470*/  IADD3.X R127, PT, PT, RZ, RZ, R47, P6, P2 ;  /* 0x000000ffff7f7210 */ /* 0x000fe200037e442f */
[----:B------:R-:W-:Y:S01]  /*b2480*/  IMAD.WIDE.U32 R84, P5, R40, -0x46010001, R86 ;  /* 0xb9feffff28547825 */ /* 0x000fe200078a0056 */
[----:B------:R-:W-:-:S03]  /*b2490*/  IADD3.X R47, P1, PT, RZ, RZ, RZ, P1, !PT ;  /* 0x000000ffff2f7210 */ /* 0x000fc60000f3e4ff */
[----:B------:R-:W-:Y:S01]  /*b24a0*/  IMAD.WIDE.U32 R86, R40, -0x5555, RZ ;  /* 0xffffaaab28567825 */ /* 0x000fe200078e00ff */
[----:B------:R-:W-:-:S03]  /*b24b0*/  IADD3 R38, P6, PT, R38, R47, RZ ;  /* 0x0000002f26267210 */ /* 0x000fc60007fde0ff */
[----:B------:R-:W-:Y:S01]  /*b24c0*/  IMAD.WIDE.U32 R46, R183, R16, RZ ;  /* 0x00000010b72e7225 */ /* 0x000fe200078e00ff */
[----:B------:R-:W-:Y:S02]  /*b24d0*/  IADD3 RZ, P0, PT, R42, R86, RZ ;  /* 0x000000562aff7210 */ /* 0x000fe40007f1e0ff */
[----:B------:R-:W-:Y:S01]  /*b24e0*/  IADD3 R141, P4, PT, R84, R87, RZ ;  /* 0x00000057548d7210 */ /* 0x000fe20007f9e0ff */
[----:B------:R-:W-:Y:S02]  /*b24f0*/  IMAD.X R126, RZ, RZ, RZ, P1 ;  /* 0x000000ffff7e7224 */ /* 0x000fe400008e06ff */
[----:B------:R-:W-:-:S03]  /*b2500*/  IMAD.WIDE.U32 R46, P2, R59, R15, R46 ;  /* 0x0000000f3b2e7225 */ /* 0x000fc6000784002e */
[----:B------:R-:W-:Y:S01]  /*b2510*/  IADD3.X R126, PT, PT, R126, RZ, RZ, P6, P3 ;  /* 0x000000ff7e7e7210 */ /* 0x000fe200037e64ff */
[----:B------:R-:W-:Y:S01]  /*b2520*/  IMAD.WIDE.U32 R86, R59, R16, RZ ;  /* 0x000000103b567225 */ /* 0x000fe200078e00ff */
[----:B------:R-:W-:-:S03]  /*b2530*/  IADD3.X RZ, P3, PT, R43, R141, RZ, P0, !PT ;  /* 0x0000008d2bff7210 */ /* 0x000fc6000077e4ff */
[----:B------:R-:W-:Y:S01]  /*b2540*/  IMAD.WIDE.U32 R42, R40, -0x5555, R42 ;  /* 0xffffaaab282a7825 */ /* 0x000fe200078e002a */
[----:B------:R-:W-:Y:S02]  /*b2550*/  IADD3 RZ, P1, PT, R80, R86, RZ ;  /* 0x0000005650ff7210 */ /* 0x000fe40007f3e0ff */
[----:B------:R-:W-:Y:S01]  /*b2560*/  IADD3 R87, P6, PT, R46, R87, RZ ;  /* 0x000000572e577210 */ /* 0x000fe20007fde0ff */
[----:B------:R-:W-:-:S03]  /*b2570*/  IMAD.IADD R43, R43, 0x1, R84 ;  /* 0x000000012b2b7824 */ /* 0x000fc600078e0254 */
[----:B------:R-:W-:Y:S01]  /*b2580*/  IADD3.X RZ, P0, PT, R81, R87, RZ, P1, !PT ;  /* 0x0000005751ff7210 */ /* 0x000fe20000f1e4ff */
[----:B------:R-:W-:Y:S01]  /*b2590*/  IMAD.WIDE.U32 R86, R59, R16, R80 ;  /* 0x000000103b567225 */ /* 0x000fe200078e0050 */
[----:B------:R-:W-:-:S03]  /*b25a0*/  IADD3 RZ, P1, PT, RZ, R42, RZ ;  /* 0x0000002affff7210 */ /* 0x000fc60007f3e0ff */
[----:B------:R-:W-:Y:S01]  /*b25b0*/  IMAD.X R81, RZ, RZ, RZ, P2 ;  /* 0x000000ffff517224 */ /* 0x000fe200010e06ff */
[----:B------:R-:W-:Y:S01]  /*b25c0*/  IADD3 R42, P2, PT, R129, R86, RZ ;  /* 0x00000056812a7210 */ /* 0x000fe20007f5e0ff */
[----:B------:R-:W-:Y:S01]  /*b25d0*/  IMAD.MOV.U32 R80, RZ, RZ, R47 ;  /* 0x000000ffff507224 */ /* 0x000fe200078e002f */
[----:B------:R-:W-:Y:S01]  /*b25e0*/  IADD3.X RZ, P1, PT, RZ, R43, RZ, P1, !PT ;  /* 0x0000002bffff7210 */ /* 0x000fe20000f3e4ff */
[----:B------:R-:W-:Y:S02]  /*b25f0*/  IMAD.IADD R128, R87, 0x1, R46 ;  /* 0x0000000157807824 */ /* 0x000fe400078e022e */
[----:B------:R-:W-:-:S03]  /*b2600*/  IMAD.WIDE.U32.X R80, R183, R15, R80, P6 ;  /* 0x0000000fb7507225 */ /* 0x000fc600030e0450 */
[----:B------:R-:W-:Y:S01]  /*b2610*/  IADD3.X R43, P2, PT, R128, R127, RZ, P2, !PT ;  /* 0x0000007f802b7210 */ /* 0x000fe2000175e4ff */
[----:B------:R-:W-:Y:S01]  /*b2620*/  IMAD.WIDE.U32 R46, R34, -0x4eac0001, RZ ;  /* 0xb153ffff222e7825 */ /* 0x000fe200078e00ff */
[----:B------:R-:W-:-:S03]  /*b2630*/  IADD3.X R128, P0, PT, RZ, R80, RZ, P0, !PT ;  /* 0x00000050ff807210 */ /* 0x000fc6000071e4ff */
[----:B------:R-:W-:Y:S01]  /*b2640*/  IMAD.X R87, RZ, RZ, RZ, P5 ;  /* 0x000000ffff577224 */ /* 0x000fe200028e06ff */
[----:B------:R-:W-:Y:S01]  /*b2650*/  IADD3.X R128, P2, PT, RZ, R128, RZ, P2, !PT ;  /* 0x00000080ff807210 */ /* 0x000fe2000175e4ff */
[----:B------:R-:W-:Y:S02]  /*b2660*/  IMAD.MOV.U32 R86, RZ, RZ, R85 ;  /* 0x000000ffff567224 */ /* 0x000fe400078e0055 */
[----:B------:R-:W-:Y:S01]  /*b2670*/  IMAD.WIDE.U32 R46, P5, R40, 0x1eabfffe, R46 ;  /* 0x1eabfffe282e7825 */ /* 0x000fe200078a002e */
[----:B------:R-:W-:-:S03]  /*b2680*/  IADD3.X R127, PT, PT, RZ, RZ, R81, P2, P0 ;  /* 0x000000ffff7f7210 */ /* 0x000fc600017e0451 */
[----:B------:R-:W-:-:S04]  /*b2690*/  IMAD.WIDE.U32 R84, R40, -0x4eac0001, RZ ;  /* 0xb153ffff28547825 */ /* 0x000fc800078e00ff */
[----:B------:R-:W-:Y:S01]  /*b26a0*/  IMAD.WIDE.U32.X R86, R34, -0x46010001, R86, P4 ;  /* 0xb9feffff22567825 */ /* 0x000fe200020e0456 */
[----:B------:R-:W-:Y:S02]  /*b26b0*/  IADD3 RZ, P6, PT, R44, R84, RZ ;  /* 0x000000542cff7210 */ /* 0x000fe40007fde0ff */
[----:B------:R-:W-:Y:S02]  /*b26c0*/  IADD3 R85, P4, PT, R46, R85, RZ ;  /* 0x000000552e557210 */ /* 0x000fe40007f9e0ff */
[----:B------:R-:W-:Y:S02]  /*b26d0*/  IADD3.X R81, P3, PT, RZ, R86, RZ, P3, !PT ;  /* 0x00000056ff517210 */ /* 0x000fe40001f7e4ff */
[----:B------:R-:W-:Y:S01]  /*b26e0*/  IADD3.X RZ, P6, PT, R45, R85, RZ, P6, !PT ;  /* 0x000000552dff7210 */ /* 0x000fe200037de4ff */
[----:B------:R-:W-:Y:S01]  /*b26f0*/  IMAD.WIDE.U32 R44, R40, -0x4eac0001, R44 ;  /* 0xb153ffff282c7825 */ /* 0x000fe200078e002c */
[----:B------:R-:W-:Y:S02]  /*b2700*/  IADD3.X R81, P2, PT, RZ, R81, RZ, P1, !PT ;  /* 0x00000051ff517210 */ /* 0x000fe40000f5e4ff */
[----:B------:R-:W-:Y:S01]  /*b2710*/  IADD3 R85, P0, PT, R39, R38, RZ ;  /* 0x0000002627557210 */ /* 0x000fe20007f1e0ff */
[----:B------:R-:W-:Y:S01]  /*b2720*/  IMAD.IADD R39, R45, 0x1, R46 ;  /* 0x000000012d277824 */ /* 0x000fe200078e022e */
[----:B------:R-:W-:Y:S01]  /*b2730*/  IADD3 R38, P1, PT, R81, R44, RZ ;  /* 0x0000002c51267210 */ /* 0x000fe20007f3e0ff */
[----:B------:R-:W-:Y:S01]  /*b2740*/  IMAD.X R45, RZ, RZ, RZ, P5 ;  /* 0x000000ffff2d7224 */ /* 0x000fe200028e06ff */
[----:B------:R-:W-:Y:S01]  /*b2750*/  IADD3 R46, P5, PT, R48, R85, RZ ;  /* 0x00000055302e7210 */ /* 0x000fe20007fbe0ff */
[----:B------:R-:W-:Y:S01]  /*b2760*/  IMAD.WIDE.U32 R80, R186, R16, RZ ;  /* 0x00000010ba507225 */ /* 0x000fe200078e00ff */
[----:B------:R-:W-:-:S02]  /*b2770*/  IADD3.X R86, PT, PT, RZ, RZ, R87, P2, P3 ;  /* 0x000000ffff567210 */ /* 0x000fc400017e6457 */
[----:B------:R-:W-:Y:S01]  /*b2780*/  IADD3.X R126, P0, PT, R35, R126, RZ, P0, !PT ;  /* 0x0000007e237e7210 */ /* 0x000fe2000071e4ff */
[----:B------:R-:W-:Y:S01]  /*b2790*/  IMAD.MOV.U32 R44, RZ, RZ, R47 ;  /* 0x000000ffff2c7224 */ /* 0x000fe200078e002f */
[----:B------:R-:W-:Y:S01]  /*b27a0*/  IADD3.X R39, P1, PT, R39, R86, RZ, P1, !PT ;  /* 0x0000005627277210 */ /* 0x000fe20000f3e4ff */
[----:B------:R-:W-:Y:S01]  /*b27b0*/  IMAD.WIDE.U32 R80, P3, R60, R15, R80 ;  /* 0x0000000f3c507225 */ /* 0x000fe20007860050 */
[----:B------:R-:W-:-:S03]  /*b27c0*/  IADD3.X R47, P5, PT, R41, R126, RZ, P5, !PT ;  /* 0x0000007e292f7210 */ /* 0x000fc60002fbe4ff */
[----:B------:R-:W-:-:S04]  /*b27d0*/  IMAD.WIDE.U32.X R44, R34, 0x1eabfffe, R44, P4 ;  /* 0x1eabfffe222c7825 */ /* 0x000fc800020e042c */
        /* <DEDUP_REMOVED lines=13> */
[----:B------:R-:W-:Y:S01]  /*b28b0*/  IMAD.IADD R80, R47, 0x1, R80 ;  /* 0x000000012f507824 */ /* 0x000fe200078e0250 */
[----:B------:R-:W-:Y:S01]  /*b28c0*/  IADD3 RZ, P1, PT, R82, R84, RZ ;  /* 0x0000005452ff7210 */ /* 0x000fe20007f3e0ff */
[----:B------:R-:W-:Y:S01]  /*b28d0*/  IMAD.WIDE.U32.X R86, R186, R15, R86, P4 ;  /* 0x0000000fba567225 */ /* 0x000fe200020e0456 */
[----:B------:R-:W-:Y:S02]  /*b28e0*/  IADD3 R85, P3, PT, R44, R85, RZ ;  /* 0x000000552c557210 */ /* 0x000fe40007f7e0ff */
[----:B------:R-:W-:Y:S01]  /*b28f0*/  IADD3 R46, P4, PT, R128, R46, RZ ;  /* 0x0000002e802e7210 */ /* 0x000fe20007f9e0ff */
[----:B------:R-:W-:Y:S01]  /*b2900*/  IMAD.MOV.U32 R84, RZ, RZ, R45 ;  /* 0x000000ffff547224 */ /* 0x000fe200078e002d */
[----:B------:R-:W-:Y:S01]  /*b2910*/  IADD3.X RZ, P1, PT, R83, R85, RZ, P1, !PT ;  /* 0x0000005553ff7210 */ /* 0x000fe20000f3e4ff */
[----:B------:R-:W-:Y:S01]  /*b2920*/  IMAD.WIDE.U32 R82, R40, -0x94f09dc, R82 ;  /* 0xf6b0f62428527825 */ /* 0x000fe200078e0052 */
[----:B------:R-:W-:Y:S02]  /*b2930*/  IADD3.X R47, P4, PT, R80, R127, RZ, P4, !PT ;  /* 0x0000007f502f7210 */ /* 0x000fe4000279e4ff */
[----:B------:R-:W-:Y:S01]  /*b2940*/  IADD3.X R41, P2, PT, RZ, R86, RZ, P2, !PT ;  /* 0x00000056ff297210 */ /* 0x000fe2000175e4ff */
[----:B------:R-:W-:-:S03]  /*b2950*/  IMAD.WIDE.U32 R80, R34, -0xc7aed41, RZ ;  /* 0xf38512bf22507825 */ /* 0x000fc600078e00ff */
[----:B------:R-:W-:Y:S01]  /*b2960*/  IADD3.X R41, P4, PT, RZ, R41, RZ, P4, !PT ;  /* 0x00000029ff297210 */ /* 0x000fe2000279e4ff */
[----:B------:R-:W-:Y:S02]  /*b2970*/  IMAD.X R85, RZ, RZ, RZ, P6 ;  /* 0x000000ffff557224 */ /* 0x000fe400030e06ff */
[----:B------:R-:W-:Y:S01]  /*b2980*/  IMAD.IADD R48, R83, 0x1, R44 ;  /* 0x0000000153307824 */ /* 0x000fe200078e022c */
[----:B------:R-:W-:Y:S01]  /*b2990*/  IADD3 R44, P6, PT, R129, R82, RZ ;  /* 0x00000052812c7210 */ /* 0x000fe20007fde0ff */
[----:B------:R-:W-:-:S03]  /*b29a0*/  IMAD.WIDE.U32.X R82, R34, 0x6730d2a0, R84, P3 ;  /* 0x6730d2a022527825 */ /* 0x000fc600018e0454 */
[----:B------:R-:W-:Y:S01]  /*b29b0*/  IADD3.X R45, P6, PT, R48, R35, RZ, P6, !PT ;  /* 0x00000023302d7210 */ /* 0x000fe200037de4ff */
        /* <DEDUP_REMOVED lines=29> */
[----:B------:R-:W-:Y:S01]  /*b2b90*/  IMAD.WIDE.U32 R84, P6, R40, 0x4b1ba7b6, R84 ;  /* 0x4b1ba7b628547825 */ /* 0x000fe200078c0054 */
[----:B------:R-:W-:-:S03]  /*b2ba0*/  IADD3 RZ, P3, PT, RZ, R38, RZ ;  /* 0x00000026ffff7210 */ /* 0x000fc60007f7e0ff */
[----:B------:R-:W-:-:S04]  /*b2bb0*/  IMAD.WIDE.U32 R36, R40, 0x434bacd7, RZ ;  /* 0x434bacd728247825 */ /* 0x000fc800078e00ff */
[----:B------:R-:W-:Y:S01]  /*b2bc0*/  IMAD.IADD R39, R39, 0x1, R86 ;  /* 0x0000000127277824 */ /* 0x000fe200078e0256 */
[----:B------:R-:W-:Y:S01]  /*b2bd0*/  IADD3 RZ, P2, PT, R42, R36, RZ ;  /* 0x000000242aff7210 */ /* 0x000fe20007f5e0ff */
[----:B------:R-:W-:Y:S01]  /*b2be0*/  IMAD.WIDE.U32.X R80, R197, R13, R80, P4 ;  /* 0x0000000dc5507225 */ /* 0x000fe200020e0450 */
[----:B------:R-:W-:Y:S02]  /*b2bf0*/  IADD3 R37, P4, PT, R84, R37, RZ ;  /* 0x0000002554257210 */ /* 0x000fe40007f9e0ff */
[----:B------:R-:W-:Y:S01]  /*b2c00*/  IADD3.X RZ, P3, PT, RZ, R39, RZ, P3, !PT ;  /* 0x00000027ffff7210 */ /* 0x000fe20001f7e4ff */
[----:B------:R-:W-:Y:S01]  /*b2c10*/  IMAD.X R87, RZ, RZ, RZ, P6 ;  /* 0x000000ffff577224 */ /* 0x000fe200030e06ff */
[----:B------:R-:W-:Y:S01]  /*b2c20*/  IADD3.X R128, P1, PT, RZ, R80, RZ, P1, !PT ;  /* 0x00000050ff807210 */ /* 0x000fe20000f3e4ff */
[----:B------:R-:W-:Y:S01]  /*b2c30*/  IMAD.MOV.U32 R86, RZ, RZ, R85 ;  /* 0x000000ffff567224 */ /* 0x000fe200078e0055 */
        /* <DEDUP_REMOVED lines=62> */
[----:B------:R-:W-:Y:S01]  /*b3020*/  IMAD.WIDE.U32 R36, R38, -0x30003, RZ ;  /* 0xfffcfffd26247825 */ /* 0x000fe200078e00ff */
[----:B------:R-:W-:-:S02]  /*b3030*/  IADD3.X R126, P1, PT, RZ, R84, RZ, P1, !PT ;  /* 0x00000054ff7e7210 */ /* 0x000fc40000f3e4ff */
[----:B------:R-:W-:Y:S01]  /*b3040*/  IADD3.X R81, P3, PT, R81, R48, RZ, P3, !PT ;  /* 0x0000003051517210 */ /* 0x000fe20001f7e4ff */
[----:B------:R-:W-:Y:S02]  /*b3050*/  IMAD R129, R38, -0x760c0004, R87 ;  /* 0x89f3fffc26817824 */ /* 0x000fe400078e0257 */
[----:B------:R-:W-:-:S04]  /*b3060*/  IMAD.WIDE.U32 R42, R58, R14, R42 ;  /* 0x0000000e3a2a7225 */ /* 0x000fc800078e002a */
[----:B------:R-:W-:Y:S01]  /*b3070*/  IMAD.X R87, RZ, RZ, RZ, P4 ;  /* 0x000000ffff577224 */ /* 0x000fe200020e06ff */
[----:B------:R-:W-:Y:S01]  /*b3080*/  IADD3 R42, P4, PT, R127, R42, RZ ;  /* 0x0000002a7f2a7210 */ /* 0x000fe20007f9e0ff */
[----:B------:R-:W-:Y:S02]  /*b3090*/  IMAD.IADD R37, R37, 0x1, R129 ;  /* 0x0000000125257824 */ /* 0x000fe400078e0281 */
[----:B------:R-:W-:Y:S02]  /*b30a0*/  IMAD.MOV.U32 R86, RZ, RZ, R47 ;  /* 0x000000ffff567224 */ /* 0x000fe400078e002f */
[----:B------:R-:W-:Y:S02]  /*b30b0*/  IMAD.IADD R43, R43, 0x1, R46 ;  /* 0x000000012b2b7824 */ /* 0x000fe400078e022e */
[----:B------:R-:W-:Y:S01]  /*b30c0*/  IMAD.WIDE.U32.X R86, R185, R13, R86, P6 ;  /* 0x0000000db9567225 */ /* 0x000fe200030e0456 */
[----:B------:R-:W-:Y:S02]  /*b30d0*/  IADD3.X R126, P6, PT, RZ, R126, RZ, P3, !PT ;  /* 0x0000007eff7e7210 */ /* 0x000fe40001fde4ff */
[----:B------:R-:W-:Y:S01]  /*b30e0*/  IADD3.X R43, P3, PT, R43, R40, RZ, P4, !PT ;  /* 0x000000282b2b7210 */ /* 0x000fe2000277e4ff */
[----:B------:R-:W-:Y:S01]  /*b30f0*/  IMAD.WIDE.U32 R46, R37, -0x5555, RZ ;  /* 0xffffaaab252e7825 */ /* 0x000fe200078e00ff */
[----:B------:R-:W-:-:S02]  /*b3100*/  IADD3.X R48, PT, PT, RZ, RZ, R85, P6, P1 ;  /* 0x000000ffff307210 */ /* 0x000fc400037e2455 */
[----:B------:R-:W-:Y:S01]  /*b3110*/  IADD3.X R129, P2, PT, RZ, R86, RZ, P2, !PT ;  /* 0x00000056ff817210 */ /* 0x000fe2000175e4ff */
[C---:B------:R-:W-:Y:S01]  /*b3120*/  IMAD.WIDE.U32 R84, R36.reuse, -0x5555, RZ ;  /* 0xffffaaab24547825 */ /* 0x040fe200078e00ff */
[----:B------:R-:W-:Y:S02]  /*b3130*/  IADD3.X R40, P5, PT, RZ, RZ, RZ, P5, !PT ;  /* 0x000000ffff287210 */ /* 0x000fe40002fbe4ff */
[----:B------:R-:W-:Y:S01]  /*b3140*/  IADD3.X R129, P6, PT, RZ, R129, RZ, P3, !PT ;  /* 0x00000081ff817210 */ /* 0x000fe20001fde4ff */
[----:B------:R-:W-:Y:S01]  /*b3150*/  IMAD.WIDE.U32 R46, P4, R36, -0x46010001, R46 ;  /* 0xb9feffff242e7825 */ /* 0x000fe2000788002e */
[----:B------:R-:W-:Y:S02]  /*b3160*/  IADD3 RZ, P1, PT, R38, R84, RZ ;  /* 0x0000005426ff7210 */ /* 0x000fe40007f3e0ff */
[----:B------:R-:W-:Y:S01]  /*b3170*/  IADD3.X R127, PT, PT, RZ, RZ, R87, P6, P2 ;  /* 0x000000ffff7f7210 */ /* 0x000fe200037e4457 */
[----:B------:R-:W-:Y:S01]  /*b3180*/  IMAD.WIDE.U32 R86, R59, R14, RZ ;  /* 0x0000000e3b567225 */ /* 0x000fe200078e00ff */
[----:B------:R-:W-:-:S02]  /*b3190*/  IADD3 R141, P3, PT, R46, R85, RZ ;  /* 0x000000552e8d7210 */ /* 0x000fc40007f7e0ff */
[----:B------:R-:W-:Y:S02]  /*b31a0*/  IADD3.X R85, P0, PT, RZ, RZ, RZ, P0, !PT ;  /* 0x000000ffff557210 */ /* 0x000fe4000071e4ff */
[----:B------:R-:W-:Y:S01]  /*b31b0*/  IADD3.X RZ, P1, PT, R39, R141, RZ, P1, !PT ;  /* 0x0000008d27ff7210 */ /* 0x000fe20000f3e4ff */
[----:B------:R-:W-:Y:S01]  /*b31c0*/  IMAD.WIDE.U32 R38, R36, -0x5555, R38 ;  /* 0xffffaaab24267825 */ /* 0x000fe200078e0026 */
[----:B------:R-:W-:-:S03]  /*b31d0*/  IADD3 R40, P2, PT, R40, R85, RZ ;  /* 0x0000005528287210 */ /* 0x000fc60007f5e0ff */
[----:B------:R-:W-:-:S04]  /*b31e0*/  IMAD.WIDE.U32 R84, R183, R14, RZ ;  /* 0x0000000eb7547225 */ /* 0x000fc800078e00ff */
[----:B------:R-:W-:Y:S02]  /*b31f0*/  IMAD.X R34, RZ, RZ, RZ, P0 ;  /* 0x000000ffff227224 */ /* 0x000fe400000e06ff */
[----:B------:R-:W-:-:S03]  /*b3200*/  IMAD.WIDE.U32 R84, P6, R59, R13, R84 ;  /* 0x0000000d3b547225 */ /* 0x000fc600078c0054 */
[----:B------:R-:W-:Y:S02]  /*b3210*/  IADD3.X R34, PT, PT, R34, RZ, RZ, P2, P5 ;  /* 0x000000ff22227210 */ /* 0x000fe400017ea4ff */
[----:B------:R-:W-:Y:S01]  /*b3220*/  IADD3 RZ, P5, PT, R80, R86, RZ ;  /* 0x0000005650ff7210 */ /* 0x000fe20007fbe0ff */
[----:B------:R-:W-:Y:S01]  /*b3230*/  IMAD.IADD R86, R39, 0x1, R46 ;  /* 0x0000000127567824 */ /* 0x000fe200078e022e */
[----:B------:R-:W-:Y:S01]  /*b3240*/  IADD3 R87, P0, PT, R84, R87, RZ ;  /* 0x0000005754577210 */ /* 0x000fe20007f1e0ff */
[----:B------:R-:W-:-:S03]  /*b3250*/  IMAD.X R39, RZ, RZ, RZ, P4 ;  /* 0x000000ffff277224 */ /* 0x000fc600020e06ff */
[----:B------:R-:W-:Y:S01]  /*b3260*/  IADD3.X RZ, P5, PT, R81, R87, RZ, P5, !PT ;  /* 0x0000005751ff7210 */ /* 0x000fe20002fbe4ff */
[----:B------:R-:W-:Y:S01]  /*b3270*/  IMAD.WIDE.U32 R80, R59, R14, R80 ;  /* 0x0000000e3b507225 */ /* 0x000fe200078e0050 */
[----:B------:R-:W-:-:S03]  /*b3280*/  IADD3 R87, P2, PT, R41, R40, RZ ;  /* 0x0000002829577210 */ /* 0x000fc60007f5e0ff */
[----:B------:R-:W-:Y:S01]  /*b3290*/  IMAD.X R41, RZ, RZ, RZ, P6 ;  /* 0x000000ffff297224 */ /* 0x000fe200030e06ff */
[----:B------:R-:W-:Y:S01]  /*b32a0*/  IADD3 R80, P6, PT, R129, R80, RZ ;  /* 0x0000005081507210 */ /* 0x000fe20007fde0ff */
[----:B------:R-:W-:Y:S02]  /*b32b0*/  IMAD.MOV.U32 R40, RZ, RZ, R85 ;  /* 0x000000ffff287224 */ /* 0x000fe400078e0055 */
[----:B------:R-:W-:Y:S02]  /*b32c0*/  IMAD.IADD R84, R81, 0x1, R84 ;  /* 0x0000000151547824 */ /* 0x000fe400078e0254 */
[----:B------:R-:W-:Y:S01]  /*b32d0*/  IMAD.WIDE.U32.X R40, R183, R13, R40, P0 ;  /* 0x0000000db7287225 */ /* 0x000fe200000e0428 */
[----:B------:R-:W-:Y:S02]  /*b32e0*/  IADD3 RZ, P0, PT, RZ, R38, RZ ;  /* 0x00000026ffff7210 */ /* 0x000fe40007f1e0ff */
[----:B------:R-:W-:Y:S01]  /*b32f0*/  IADD3.X R81, P6, PT, R84, R127, RZ, P6, !PT ;  /* 0x0000007f54517210 */ /* 0x000fe200037de4ff */
[----:B------:R-:W-:Y:S01]  /*b3300*/  IMAD.MOV.U32 R38, RZ, RZ, R47 ;  /* 0x000000ffff267224 */ /* 0x000fe200078e002f */
[----:B------:R-:W-:Y:S01]  /*b3310*/  IADD3.X R127, P5, PT, RZ, R40, RZ, P5, !PT ;  /* 0x00000028ff7f7210 */ /* 0x000fe20002fbe4ff */
[----:B------:R-:W-:Y:S01]  /*b3320*/  IMAD.WIDE.U32 R84, R186, R14, RZ ;  /* 0x0000000eba547225 */ /* 0x000fe200078e00ff */
[----:B------:R-:W-:-:S02]  /*b3330*/  IADD3 R40, P4, PT, R126, R87, RZ ;  /* 0x000000577e287210 */ /* 0x000fc40007f9e0ff */
[----:B------:R-:W-:Y:S01]  /*b3340*/  IADD3.X R127, P6, PT, RZ, R127, RZ, P6, !PT ;  /* 0x0000007fff7f7210 */ /* 0x000fe200037de4ff */
[----:B------:R-:W-:Y:S01]  /*b3350*/  IMAD.WIDE.U32.X R38, R37, -0x46010001, R38, P3 ;  /* 0xb9feffff25267825 */ /* 0x000fe200018e0426 */
[----:B------:R-:W-:Y:S02]  /*b3360*/  IADD3.X RZ, P0, PT, RZ, R86, RZ, P0, !PT ;  /* 0x00000056ffff7210 */ /* 0x000fe4000071e4ff */
[----:B------:R-:W-:Y:S01]  /*b3370*/  IADD3.X R126, PT, PT, RZ, RZ, R41, P6, P5 ;  /* 0x000000ffff7e7210 */ /* 0x000fe200037ea429 */
[----:B------:R-:W-:Y:S01]  /*b3380*/  IMAD.WIDE.U32 R84, P5, R60, R13, R84 ;  /* 0x0000000d3c547225 */ /* 0x000fe200078a0054 */
[----:B------:R-:W-:Y:S02]  /*b3390*/  IADD3.X R129, P1, PT, RZ, R38, RZ, P1, !PT ;  /* 0x00000026ff817210 */ /* 0x000fe40000f3e4ff */
[----:B------:R-:W-:Y:S01]  /*b33a0*/  IADD3.X R41, P2, PT, R35, R34, RZ, P2, !PT ;  /* 0x0000002223297210 */ /* 0x000fe2000175e4ff */
[----:B------:R-:W-:Y:S01]  /*b33b0*/  IMAD.WIDE.U32 R34, R37, -0x4eac0001, RZ ;  /* 0xb153ffff25227825 */ /* 0x000fe200078e00ff */
[----:B------:R-:W-:-:S02]  /*b33c0*/  IADD3.X R129, P0, PT, RZ, R129, RZ, P0, !PT ;  /* 0x00000081ff817210 */ /* 0x000fc4000071e4ff */
[----:B------:R-:W-:Y:S01]  /*b33d0*/  IADD3.X R41, P4, PT, R48, R41, RZ, P4, !PT ;  /* 0x0000002930297210 */ /* 0x000fe2000279e4ff */
[----:B------:R-:W-:Y:S01]  /*b33e0*/  IMAD.WIDE.U32 R46, R60, R14, RZ ;  /* 0x0000000e3c2e7225 */ /* 0x000fe200078e00ff */
[----:B------:R-:W-:-:S03]  /*b33f0*/  IADD3.X R128, PT, PT, RZ, RZ, R39, P0, P1 ;  /* 0x000000ffff807210 */ /* 0x000fc600007e2427 */
[----:B------:R-:W-:Y:S01]  /*b3400*/  IMAD.WIDE.U32 R34, P1, R36, 0x1eabfffe, R34 ;  /* 0x1eabfffe24227825 */ /* 0x000fe20007820022 */
[----:B------:R-:W-:Y:S02]  /*b3410*/  IADD3 RZ, P3, PT, R40, R46, RZ ;  /* 0x0000002e28ff7210 */ /* 0x000fe40007f7e0ff */
[----:B------:R-:W-:Y:S01]  /*b3420*/  IADD3 R47, P6, PT, R84, R47, RZ ;  /* 0x0000002f542f7210 */ /* 0x000fe20007fde0ff */
[----:B------:R-:W-:-:S03]  /*b3430*/  IMAD.WIDE.U32 R38, R36, -0x4eac0001, RZ ;  /* 0xb153ffff24267825 */ /* 0x000fc600078e00ff */
[----:B------:R-:W-:Y:S01]  /*b3440*/  IADD3.X RZ, P3, PT, R41, R47, RZ, P3, !PT ;  /* 0x0000002f29ff7210 */ /* 0x000fe20001f7e4ff */
[----:B------:R-:W-:Y:S01]  /*b3450*/  IMAD.X R87, RZ, RZ, RZ, P5 ;  /* 0x000000ffff577224 */ /* 0x000fe200028e06ff */
[----:B------:R-:W-:Y:S01]  /*b3460*/  IADD3 RZ, P0, PT, R44, R38, RZ ;  /* 0x000000262cff7210 */ /* 0x000fe20007f1e0ff */
[----:B------:R-:W-:Y:S01]  /*b3470*/  IMAD.WIDE.U32 R40, R60, R14, R40 ;  /* 0x0000000e3c287225 */ /* 0x000fe200078e0028 */
[----:B------:R-:W-:-:S03]  /*b3480*/  IADD3 R39, P5, PT, R34, R39, RZ ;  /* 0x0000002722277210 */ /* 0x000fc60007fbe0ff */
[----:B------:R-:W-:Y:S01]  /*b3490*/  IMAD.MOV.U32 R86, RZ, RZ, R85 ;  /* 0x000000ffff567224 */ /* 0x000fe200078e0055 */
[----:B------:R-:W-:Y:S01]  /*b34a0*/  IADD3.X RZ, P0, PT, R45, R39, RZ, P0, !PT ;  /* 0x000000272dff7210 */ /* 0x000fe2000071e4ff */
[----:B------:R-:W-:-:S04]  /*b34b0*/  IMAD.WIDE.U32 R38, R36, -0x4eac0001, R44 ;  /* 0xb153ffff24267825 */ /* 0x000fc800078e002c */
[----:B------:R-:W-:Y:S02]  /*b34c0*/  IMAD.IADD R41, R41, 0x1, R84 ;  /* 0x0000000129297824 */ /* 0x000fe400078e0254 */
[----:B------:R-:W-:Y:S01]  /*b34d0*/  IMAD.WIDE.U32.X R86, R186, R13, R86, P6 ;  /* 0x0000000dba567225 */ /* 0x000fe200030e0456 */
[----:B------:R-:W-:-:S03]  /*b34e0*/  IADD3 R44, P6, PT, R127, R40, RZ ;  /* 0x000000287f2c7210 */ /* 0x000fc60007fde0ff */
[----:B------:R-:W-:Y:S01]  /*b34f0*/  IMAD.X R47, RZ, RZ, RZ, P1 ;  /* 0x000000ffff2f7224 */ /* 0x000fe200008e06ff */
[----:B------:R-:W-:Y:S01]  /*b3500*/  IADD3.X R45, P6, PT, R41, R126, RZ, P6, !PT ;  /* 0x0000007e292d7210 */ /* 0x000fe200037de4ff */
[----:B------:R-:W-:Y:S01]  /*b3510*/  IMAD.WIDE.U32 R40, R37, -0x94f09dc, RZ ;  /* 0xf6b0f62425287825 */ /* 0x000fe200078e00ff */
[----:B------:R-:W-:-:S03]  /*b3520*/  IADD3 R38, P1, PT, R129, R38, RZ ;  /* 0x0000002681267210 */ /* 0x000fc60007f3e0ff */
[----:B------:R-:W-:Y:S01]  /*b3530*/  IMAD.IADD R39, R39, 0x1, R34 ;  /* 0x0000000127277824 */ /* 0x000fe200078e0222 */
[----:B------:R-:W-:Y:S01]  /*b3540*/  IADD3.X R34, P3, PT, RZ, R86, RZ, P3, !PT ;  /* 0x00000056ff227210 */ /* 0x000fe20001f7e4ff */
[----:B------:R-:W-:Y:S02]  /*b3550*/  IMAD.MOV.U32 R46, RZ, RZ, R35 ;  /* 0x000000ffff2e7224 */ /* 0x000fe400078e0023 */
[----:B------:R-:W-:Y:S01]  /*b3560*/  IMAD.WIDE.U32 R84, R36, -0x94f09dc, RZ ;  /* 0xf6b0f62424547825 */ /* 0x000fe200078e00ff */
[----:B------:R-:W-:Y:S02]  /*b3570*/  IADD3.X R35, P6, PT, RZ, R34, RZ, P6, !PT ;  /* 0x00000022ff237210 */ /* 0x000fe400037de4ff */
[----:B------:R-:W-:Y:S01]  /*b3580*/  IADD3.X R39, P1, PT, R39, R128, RZ, P1, !PT ;  /* 0x0000008027277210 */ /* 0x000fe20000f3e4ff */
[----:B------:R-:W-:Y:S01]  /*b3590*/  IMAD.WIDE.U32.X R46, R37, 0x1eabfffe, R46, P5 ;  /* 0x1eabfffe252e7825 */ /* 0x000fe200028e042e */
[----:B------:R-:W-:Y:S02]  /*b35a0*/  IADD3.X R34, PT, PT, RZ, RZ, R87, P6, P3 ;  /* 0x000000ffff227210 */ /* 0x000fe400037e6457 */
[----:B------:R-:W-:Y:S01]  /*b35b0*/  IADD3 RZ, P3, PT, R82, R84, RZ ;  /* 0x0000005452ff7210 */ /* 0x000fe20007f7e0ff */
[----:B------:R-:W-:Y:S01]  /*b35c0*/  IMAD.WIDE.U32 R40, P5, R36, 0x6730d2a0, R40 ;  /* 0x6730d2a024287825 */ /* 0x000fe200078a0028 */
[----:B------:R-:W-:-:S03]  /*b35d0*/  IADD3.X R127, P0, PT, RZ, R46, RZ, P0, !PT ;  /* 0x0000002eff7f7210 */ /* 0x000fc6000071e4ff */
[----:B------:R-:W-:Y:S01]  /*b35e0*/  IMAD.MOV.U32 R86, RZ, RZ, R41 ;  /* 0x000000ffff567224 */ /* 0x000fe200078e0029 */
[----:B------:R-:W-:Y:S01]  /*b35f0*/  IADD3 R87, P6, PT, R40, R85, RZ ;  /* 0x0000005528577210 */ /* 0x000fe20007fde0ff */
[----:B------:R-:W-:Y:S01]  /*b3600*/  IMAD.WIDE.U32 R84, R36, -0x94f09dc, R82 ;  /* 0xf6b0f62424547825 */ /* 0x000fe200078e0052 */
[----:B------:R-:W-:Y:S02]  /*b3610*/  IADD3.X R127, P1, PT, RZ, R127, RZ, P1, !PT ;  /* 0x0000007fff7f7210 */ /* 0x000fe40000f3e4ff */
[----:B------:R-:W-:Y:S01]  /*b3620*/  IADD3.X RZ, P3, PT, R83, R87, RZ, P3, !PT ;  /* 0x0000005753ff7210 */ /* 0x000fe20001f7e4ff */
[----:B------:R-:W-:Y:S01]  /*b3630*/  IMAD.WIDE.U32 R82, R37, -0xc7aed41, RZ ;  /* 0xf38512bf25527825 */ /* 0x000fe200078e00ff */
[----:B------:R-:W-:-:S03]  /*b3640*/  IADD3.X R47, PT, PT, RZ, RZ, R47, P1, P0 ;  /* 0x000000ffff2f7210 */ /* 0x000fc60000fe042f */
[----:B------:R-:W-:Y:S01]  /*b3650*/  IMAD.X R87, RZ, RZ, RZ, P5 ;  /* 0x000000ffff577224 */ /* 0x000fe200028e06ff */
[----:B------:R-:W-:Y:S01]  /*b3660*/  IADD3 R46, P5, PT, R127, R84, RZ ;  /* 0x000000547f2e7210 */ /* 0x000fe20007fbe0ff */
[----:B------:R-:W-:Y:S02]  /*b3670*/  IMAD.IADD R40, R85, 0x1, R40 ;  /* 0x0000000155287824 */ /* 0x000fe400078e0228 */
[----:B------:R-:W-:-:S03]  /*b3680*/  IMAD.WIDE.U32 R84, R36, -0xc7aed41, RZ ;  /* 0xf38512bf24547825 */ /* 0x000fc600078e00ff */
[----:B------:R-:W-:Y:S01]  /*b3690*/  IADD3.X R47, P5, PT, R40, R47, RZ, P5, !PT ;  /* 0x0000002f282f7210 */ /* 0x000fe20002fbe4ff */
[----:B------:R-:W-:Y:S01]  /*b36a0*/  IMAD.WIDE.U32 R82, P1, R36, 0x64774b84, R82 ;  /* 0x64774b8424527825 */ /* 0x000fe20007820052 */
[----:B------:R-:W-:-:S03]  /*b36b0*/  IADD3 RZ, P0, PT, R42, R84, RZ ;  /* 0x000000542aff7210 */ /* 0x000fc60007f1e0ff */
[----:B------:R-:W-:Y:S01]  /*b36c0*/  IMAD.WIDE.U32.X R86, R37, 0x6730d2a0, R86, P6 ;  /* 0x6730d2a025567825 */ /* 0x000fe200030e0456 */
[----:B------:R-:W-:-:S03]  /*b36d0*/  IADD3 R85, P6, PT, R82, R85, RZ ;  /* 0x0000005552557210 */ /* 0x000fc60007fde0ff */
[----:B------:R-:W-:Y:S01]  /*b36e0*/  IMAD.WIDE.U32 R40, R36, -0xc7aed41, R42 ;  /* 0xf38512bf24287825 */ /* 0x000fe200078e002a */
[----:B------:R-:W-:Y:S02]  /*b36f0*/  IADD3.X R127, P3, PT, RZ, R86, RZ, P3, !PT ;  /* 0x00000056ff7f7210 */ /* 0x000fe40001f7e4ff */
[----:B------:R-:W-:Y:S01]  /*b3700*/  IADD3.X RZ, P0, PT, R43, R85, RZ, P0, !PT ;  /* 0x000000552bff7210 */ /* 0x000fe2000071e4ff */
[----:B------:R-:W-:Y:S01]  /*b3710*/  IMAD.WIDE.U32 R42, R37, 0x434bacd7, RZ ;  /* 0x434bacd7252a7825 */ /* 0x000fe200078e00ff */
[----:B------:R-:W-:-:S03]  /*b3720*/  IADD3.X R127, P5, PT, RZ, R127, RZ, P5, !PT ;  /* 0x0000007fff7f7210 */ /* 0x000fc60002fbe4ff */
[----:B------:R-:W-:Y:S01]  /*b3730*/  IMAD.X R85, RZ, RZ, RZ, P1 ;  /* 0x000000ffff557224 */ /* 0x000fe200008e06ff */
[----:B------:R-:W-:Y:S01]  /*b3740*/  IADD3.X R86, PT, PT, RZ, RZ, R87, P5, P3 ;  /* 0x000000ffff567210 */ /* 0x000fe20002fe6457 */
[----:B------:R-:W-:Y:S01]  /*b3750*/  IMAD.MOV.U32 R84, RZ, RZ, R83 ;  /* 0x000000ffff547224 */ /* 0x000fe200078e0053 */
[----:B------:R-:W-:Y:S01]  /*b3760*/  IADD3 R40, P1, PT, R127, R40, RZ ;  /* 0x000000287f287210 */ /* 0x000fe20007f3e0ff */
[----:B------:R-:W-:Y:S02]  /*b3770*/  IMAD.IADD R41, R41, 0x1, R82 ;  /* 0x0000000129297824 */ /* 0x000fe400078e0252 */
[----:B------:R-:W-:-:S03]  /*b3780*/  IMAD.WIDE.U32.X R82, R37, 0x64774b84, R84, P6 ;  /* 0x64774b8425527825 */ /* 0x000fc600030e0454 */
[----:B------:R-:W-:Y:S01]  /*b3790*/  IADD3.X R41, P1, PT, R41, R86, RZ, P1, !PT ;  /* 0x0000005629297210 */ /* 0x000fe20000f3e4ff */
[----:B------:R-:W-:Y:S01]  /*b37a0*/  IMAD.WIDE.U32 R84, R36, 0x434bacd7, RZ ;  /* 0x434bacd724547825 */ /* 0x000fe200078e00ff */
[----:B------:R-:W-:-:S03]  /*b37b0*/  IADD3.X R127, P0, PT, RZ, R82, RZ, P0, !PT ;  /* 0x00000052ff7f7210 */ /* 0x000fc6000071e4ff */
[----:B------:R-:W-:Y:S01]  /*b37c0*/  IMAD.WIDE.U32 R42, P3, R36, 0x4b1ba7b6, R42 ;  /* 0x4b1ba7b6242a7825 */ /* 0x000fe2000786002a */
[----:B------:R-:W-:Y:S02]  /*b37d0*/  IADD3 RZ, P5, PT, R80, R84, RZ ;  /* 0x0000005450ff7210 */ /* 0x000fe40007fbe0ff */
[----:B------:R-:W-:Y:S01]  /*b37e0*/  IADD3.X R127, P1, PT, RZ, R127, RZ, P1, !PT ;  /* 0x0000007fff7f7210 */ /* 0x000fe20000f3e4ff */
[----:B------:R-:W-:Y:S01]  /*b37f0*/  IMAD.MOV.U32 R86, RZ, RZ, R43 ;  /* 0x000000ffff567224 */ /* 0x000fe200078e002b */
[----:B------:R-:W-:Y:S01]  /*b3800*/  IADD3 R87, P6, PT, R42, R85, RZ ;  /* 0x000000552a577210 */ /* 0x000fe20007fde0ff */
[----:B------:R-:W-:Y:S01]  /*b3810*/  IMAD.WIDE.U32 R84, R36, 0x434bacd7, R80 ;  /* 0x434bacd724547825 */ /* 0x000fe200078e0050 */
[----:B------:R-:W-:Y:S02]  /*b3820*/  IADD3.X R48, PT, PT, RZ, RZ, R83, P1, P0 ;  /* 0x000000ffff307210 */ /* 0x000fe40000fe0453 */
[----:B------:R-:W-:Y:S01]  /*b3830*/  IADD3.X RZ, P5, PT, R81, R87, RZ, P5, !PT ;  /* 0x0000005751ff7210 */ /* 0x000fe20002fbe4ff */
[----:B------:R-:W-:Y:S01]  /*b3840*/  IMAD.X R87, RZ, RZ, RZ, P3 ;  /* 0x000000ffff577224 */ /* 0x000fe200018e06ff */
[----:B------:R-:W-:Y:S01]  /*b3850*/  IADD3 R84, P3, PT, R127, R84, RZ ;  /* 0x000000547f547210 */ /* 0x000fe20007f7e0ff */
[----:B------:R-:W-:-:S04]  /*b3860*/  IMAD.WIDE.U32 R80, R197, R12, RZ ;  /* 0x0000000cc5507225 */ /* 0x000fc800078e00ff */
[----:B------:R-:W-:Y:S02]  /*b3870*/  IMAD.IADD R85, R85, 0x1, R42 ;  /* 0x0000000155557824 */ /* 0x000fe400078e022a */
[----:B------:R-:W-:-:S03]  /*b3880*/  IMAD.WIDE.U32.X R42, R37, 0x4b1ba7b6, R86, P6 ;  /* 0x4b1ba7b6252a7825 */ /* 0x000fc600030e0456 */
[----:B------:R-:W-:Y:S01]  /*b3890*/  IADD3.X R85, P3, PT, R85, R48, RZ, P3, !PT ;  /* 0x0000003055557210 */ /* 0x000fe20001f7e4ff */
[----:B------:R-:W-:Y:S01]  /*b38a0*/  IMAD.WIDE.U32 R82, R55, R12, RZ ;  /* 0x0000000c37527225 */ /* 0x000fe200078e00ff */
[----:B------:R-:W-:-:S03]  /*b38b0*/  IADD3.X R48, P5, PT, RZ, R42, RZ, P5, !PT ;  /* 0x0000002aff307210 */ /* 0x000fc60002fbe4ff */
[C---:B------:R-:W-:Y:S01]  /*b38c0*/  IMAD.WIDE.U32 R80, P1, R55.reuse, R11, R80 ;  /* 0x0000000b37507225 */ /* 0x040fe20007820050 */
        /* <DEDUP_REMOVED lines=9> */
[----:B------:R-:W-:-:S02]  /*b3960*/  IMAD.IADD R83, R83, 0x1, R80 ;  /* 0x0000000153537824 */ /* 0x000fc400078e0250 */
[----:B------:R-:W-:-:S03]  /*b3970*/  IMAD.WIDE.U32 R42, R37, 0x397fe69a, RZ ;  /* 0x397fe69a252a7825 */ /* 0x000fc600078e00ff */
[----:B------:R-:W-:Y:S01]  /*b3980*/  IADD3.X RZ, P3, PT, RZ, R83, RZ, P1, !PT ;  /* 0x00000053ffff7210 */ /* 0x000fe20000f7e4ff */
[----:B------:R-:W-:-:S04]  /*b3990*/  IMAD.WIDE.U32.X R86, R197, R11, R86, P6 ;  /* 0x0000000bc5567225 */ /* 0x000fc800030e0456 */
[----:B------:R-:W-:Y:S01]  /*b39a0*/  IMAD.WIDE.U32 R42, P6, R36, 0x1a0111ea, R42 ;  /* 0x1a0111ea242a7825 */ /* 0x000fe200078c002a */
[----:B------:R-:W-:-:S03]  /*b39b0*/  IADD3.X R127, P1, PT, RZ, R86, RZ, P0, !PT ;  /* 0x00000056ff7f7210 */ /* 0x000fc6000073e4ff */
[----:B------:R-:W-:Y:S01]  /*b39c0*/  IMAD.WIDE.U32 R38, R36, 0x397fe69a, RZ ;  /* 0x397fe69a24267825 */ /* 0x000fe200078e00ff */
[----:B------:R-:W-:-:S03]  /*b39d0*/  IADD3.X R127, P5, PT, RZ, R127, RZ, P3, !PT ;  /* 0x0000007fff7f7210 */ /* 0x000fc60001fbe4ff */
[----:B------:R-:W-:Y:S01]  /*b39e0*/  IMAD.WIDE.U32 R80, R56, R12, RZ ;  /* 0x0000000c38507225 */ /* 0x000fe200078e00ff */
[----:B------:R-:W-:Y:S02]  /*b39f0*/  IADD3 RZ, P0, PT, R44, R38, RZ ;  /* 0x000000262cff7210 */ /* 0x000fe40007f1e0ff */
[----:B------:R-:W-:Y:S01]  /*b3a00*/  IADD3 R129, P3, PT, R42, R39, RZ ;  /* 0x000000272a817210 */ /* 0x000fe20007f7e0ff */
[----:B------:R-:W-:Y:S01]  /*b3a10*/  IMAD.WIDE.U32 R38, R184, R12, RZ ;  /* 0x0000000cb8267225 */ /* 0x000fe200078e00ff */
[----:B------:R-:W-:Y:S02]  /*b3a20*/  IADD3.X R128, PT, PT, RZ, RZ, R87, P5, P1 ;  /* 0x000000ffff807210 */ /* 0x000fe40002fe2457 */
[----:B------:R-:W-:Y:S01]  /*b3a30*/  IADD3.X RZ, P0, PT, R45, R129, RZ, P0, !PT ;  /* 0x000000812dff7210 */ /* 0x000fe2000071e4ff */
[----:B------:R-:W-:Y:S01]  /*b3a40*/  IMAD.X R87, RZ, RZ, RZ, P6 ;  /* 0x000000ffff577224 */ /* 0x000fe200030e06ff */
[----:B------:R-:W-:Y:S01]  /*b3a50*/  IADD3 RZ, P1, PT, R46, R80, RZ ;  /* 0x000000502eff7210 */ /* 0x000fe20007f3e0ff */
[----:B------:R-:W-:-:S04]  /*b3a60*/  IMAD.WIDE.U32 R38, P5, R56, R11, R38 ;  /* 0x0000000b38267225 */ /* 0x000fc800078a0026 */
[----:B------:R-:W-:Y:S01]  /*b3a70*/  IMAD.MOV.U32 R86, RZ, RZ, R43 ;  /* 0x000000ffff567224 */ /* 0x000fe200078e002b */
[----:B------:R-:W-:Y:S01]  /*b3a80*/  IADD3 R81, P6, PT, R38, R81, RZ ;  /* 0x0000005126517210 */ /* 0x000fe20007fde0ff */
[----:B------:R-:W-:-:S03]  /*b3a90*/  IMAD.WIDE.U32 R44, R36, 0x397fe69a, R44 ;  /* 0x397fe69a242c7825 */ /* 0x000fc600078e002c */
[----:B------:R-:W-:Y:S01]  /*b3aa0*/  IADD3.X RZ, P1, PT, R47, R81, RZ, P1, !PT ;  /* 0x000000512fff7210 */ /* 0x000fe20000f3e4ff */
[----:B------:R-:W-:Y:S01]  /*b3ab0*/  IMAD.WIDE.U32.X R86, R37, 0x1a0111ea, R86, P3 ;  /* 0x1a0111ea25567825 */ /* 0x000fe200018e0456 */
[----:B------:R-:W-:-:S03]  /*b3ac0*/  IADD3 R44, P3, PT, R48, R44, RZ ;  /* 0x0000002c302c7210 */ /* 0x000fc60007f7e0ff */
[----:B------:R-:W-:Y:S02]  /*b3ad0*/  IMAD.IADD R37, R45, 0x1, R42 ;  /* 0x000000012d257824 */ /* 0x000fe400078e022a */
[----:B------:R-:W-:-:S03]  /*b3ae0*/  IMAD.WIDE.U32 R80, R182, R12, RZ ;  /* 0x0000000cb6507225 */ /* 0x000fc600078e00ff */
[----:B------:R-:W-:Y:S01]  /*b3af0*/  IADD3.X R45, P3, PT, R37, R126, RZ, P3, !PT ;  /* 0x0000007e252d7210 */ /* 0x000fe20001f7e4ff */
[----:B------:R-:W-:Y:S01]  /*b3b00*/  IMAD.WIDE.U32 R46, R56, R12, R46 ;  /* 0x0000000c382e7225 */ /* 0x000fe200078e002e */
[----:B------:R-:W-:-:S03]  /*b3b10*/  IADD3.X R37, P0, PT, RZ, R86, RZ, P0, !PT ;  /* 0x00000056ff257210 */ /* 0x000fc6000071e4ff */
[----:B------:R-:W-:Y:S01]  /*b3b20*/  IMAD.X R43, RZ, RZ, RZ, P5 ;  /* 0x000000ffff2b7224 */ /* 0x000fe200028e06ff */
[----:B------:R-:W-:Y:S01]  /*b3b30*/  IADD3.X R37, P3, PT, RZ, R37, RZ, P3, !PT ;  /* 0x00000025ff257210 */ /* 0x000fe20001f7e4ff */
[----:B------:R-:W-:Y:S01]  /*b3b40*/  IMAD.MOV.U32 R42, RZ, RZ, R39 ;  /* 0x000000ffff2a7224 */ /* 0x000fe200078e0027 */
[----:B------:R-:W-:Y:S01]  /*b3b50*/  IADD3 R46, P5, PT, R127, R46, RZ ;  /* 0x0000002e7f2e7210 */ /* 0x000fe20007fbe0ff */
[----:B------:R-:W-:Y:S01]  /*b3b60*/  IMAD.IADD R47, R47, 0x1, R38 ;  /* 0x000000012f2f7824 */ /* 0x000fe200078e0226 */
[----:B------:R-:W-:Y:S01]  /*b3b70*/  IADD3.X R36, PT, PT, RZ, RZ, R87, P3, P0 ;  /* 0x000000ffff247210 */ /* 0x000fe20001fe0457 */
[----:B------:R-:W-:-:S03]  /*b3b80*/  IMAD.WIDE.U32.X R42, R184, R11, R42, P6 ;  /* 0x0000000bb82a7225 */ /* 0x000fc600030e042a */
[----:B------:R-:W-:Y:S01]  /*b3b90*/  IADD3.X R47, P5, PT, R47, R128, RZ, P5, !PT ;  /* 0x000000802f2f7210 */ /* 0x000fe20002fbe4ff */
[----:B------:R-:W-:Y:S01]  /*b3ba0*/  IMAD.WIDE.U32 R38, R57, R12, RZ ;  /* 0x0000000c39267225 */ /* 0x000fe200078e00ff */
[----:B------:R-:W-:-:S03]  /*b3bb0*/  IADD3.X R127, P1, PT, RZ, R42, RZ, P1, !PT ;  /* 0x0000002aff7f7210 */ /* 0x000fc60000f3e4ff */
[C---:B------:R-:W-:Y:S01]  /*b3bc0*/  IMAD.WIDE.U32 R80, P6, R57.reuse, R11, R80 ;  /* 0x0000000b39507225 */ /* 0x040fe200078c0050 */
[----:B------:R-:W-:Y:S02]  /*b3bd0*/  IADD3 RZ, P0, PT, R40, R38, RZ ;  /* 0x0000002628ff7210 */ /* 0x000fe40007f1e0ff */
[----:B------:R-:W-:Y:S01]  /*b3be0*/  IADD3.X R127, P5, PT, RZ, R127, RZ, P5, !PT ;  /* 0x0000007fff7f7210 */ /* 0x000fe20002fbe4ff */
[----:B------:R-:W-:Y:S01]  /*b3bf0*/  IMAD.MOV.U32 R86, RZ, RZ, R81 ;  /* 0x000000ffff567224 */ /* 0x000fe200078e0051 */
[----:B------:R-:W-:Y:S01]  /*b3c00*/  IADD3 R87, P3, PT, R80, R39, RZ ;  /* 0x0000002750577210 */ /* 0x000fe20007f7e0ff */
[-C--:B------:R-:W-:Y:S01]  /*b3c10*/  IMAD.WIDE.U32 R38, R57, R12.reuse, R40 ;  /* 0x0000000c39267225 */ /* 0x080fe200078e0028 */
[----:B------:R-:W-:Y:S02]  /*b3c20*/  IADD3.X R48, PT, PT, RZ, RZ, R43, P5, P1 ;  /* 0x000000ffff307210 */ /* 0x000fe40002fe242b */
[----:B------:R-:W-:Y:S01]  /*b3c30*/  IADD3.X RZ, P0, PT, R41, R87, RZ, P0, !PT ;  /* 0x0000005729ff7210 */ /* 0x000fe2000071e4ff */
[----:B------:R-:W-:Y:S01]  /*b3c40*/  IMAD.WIDE.U32 R40, R185, R12, RZ ;  /* 0x0000000cb9287225 */ /* 0x000fe200078e00ff */
[----:B------:R-:W-:-:S03]  /*b3c50*/  IADD3 R42, P5, PT, R127, R38, RZ ;  /* 0x000000267f2a7210 */ /* 0x000fc60007fbe0ff */
[----:B------:R-:W-:Y:S02]  /*b3c60*/  IMAD.X R87, RZ, RZ, RZ, P6 ;  /* 0x000000ffff577224 */ /* 0x000fe400030e06ff */
[----:B------:R-:W-:Y:S02]  /*b3c70*/  IMAD.IADD R43, R39, 0x1, R80 ;  /* 0x00000001272b7824 */ /* 0x000fe400078e0250 */
[----:B------:R-:W-:-:S03]  /*b3c80*/  IMAD.WIDE.U32 R38, R58, R12, RZ ;  /* 0x0000000c3a267225 */ /* 0x000fc600078e00ff */
[----:B------:R-:W-:Y:S01]  /*b3c90*/  IADD3.X R43, P5, PT, R43, R48, RZ, P5, !PT ;  /* 0x000000302b2b7210 */ /* 0x000fe20002fbe4ff */
[----:B------:R-:W-:Y:S01]  /*b3ca0*/  IMAD.WIDE.U32 R40, P6, R58, R11, R40 ;  /* 0x0000000b3a287225 */ /* 0x000fe200078c0028 */
[----:B------:R-:W-:-:S03]  /*b3cb0*/  IADD3 RZ, P1, PT, R84, R38, RZ ;  /* 0x0000002654ff7210 */ /* 0x000fc60007f3e0ff */
[----:B------:R-:W-:Y:S01]  /*b3cc0*/  IMAD.WIDE.U32.X R80, R182, R11, R86, P3 ;  /* 0x0000000bb6507225 */ /* 0x000fe200018e0456 */
[----:B------:R-:W-:-:S03]  /*b3cd0*/  IADD3 R87, P3, PT, R40, R39, RZ ;  /* 0x0000002728577210 */ /* 0x000fc60007f7e0ff */
[----:B------:R-:W-:Y:S01]  /*b3ce0*/  IMAD R127, R83, -0x30003, RZ ;  /* 0xfffcfffd537f7824 */ /* 0x000fe200078e02ff */
[----:B------:R-:W-:Y:S01]  /*b3cf0*/  IADD3.X R141, P0, PT, RZ, R80, RZ, P0, !PT ;  /* 0x00000050ff8d7210 */ /* 0x000fe2000071e4ff */
[C---:B------:R-:W-:Y:S01]  /*b3d00*/  IMAD.WIDE.U32 R38, R82.reuse, -0x30003, RZ ;  /* 0xfffcfffd52267825 */ /* 0x040fe200078e00ff */
[----:B------:R-:W-:Y:S02]  /*b3d10*/  IADD3.X RZ, P1, PT, R85, R87, RZ, P1, !PT ;  /* 0x0000005755ff7210 */ /* 0x000fe40000f3e4ff */
[----:B------:R-:W-:Y:S01]  /*b3d20*/  IADD3.X R141, P5, PT, RZ, R141, RZ, P5, !PT ;  /* 0x0000008dff8d7210 */ /* 0x000fe20002fbe4ff */
[----:B------:R-:W-:Y:S02]  /*b3d30*/  IMAD R127, R82, -0x760c0004, R127 ;  /* 0x89f3fffc527f7824 */ /* 0x000fe400078e027f */
[----:B------:R-:W-:Y:S01]  /*b3d40*/  IMAD.WIDE.U32 R86, R38, -0x5555, RZ ;  /* 0xffffaaab26567825 */ /* 0x000fe200078e00ff */
[----:B------:R-:W-:-:S03]  /*b3d50*/  IADD3.X R48, PT, PT, RZ, RZ, R81, P5, P0 ;  /* 0x000000ffff307210 */ /* 0x000fc60002fe0451 */
[----:B------:R-:W-:Y:S01]  /*b3d60*/  IMAD.IADD R39, R39, 0x1, R127 ;  /* 0x0000000127277824 */ /* 0x000fe200078e027f */
[----:B------:R-:W-:Y:S01]  /*b3d70*/  IADD3 RZ, P0, PT, R82, R86, RZ ;  /* 0x0000005652ff7210 */ /* 0x000fe20007f1e0ff */
[----:B------:R-:W-:-:S04]  /*b3d80*/  IMAD.WIDE.U32 R84, R58, R12, R84 ;  /* 0x0000000c3a547225 */ /* 0x000fc800078e0054 */
[----:B------:R-:W-:-:S04]  /*b3d90*/  IMAD.WIDE.U32 R80, R39, -0x5555, RZ ;  /* 0xffffaaab27507825 */ /* 0x000fc800078e00ff */
[----:B------:R-:W-:Y:S02]  /*b3da0*/  IMAD.X R127, RZ, RZ, RZ, P6 ;  /* 0x000000ffff7f7224 */ /* 0x000fe400030e06ff */
[----:B------:R-:W-:-:S04]  /*b3db0*/  IMAD.WIDE.U32 R80, P5, R38, -0x46010001, R80 ;  /* 0xb9feffff26507825 */ /* 0x000fc800078a0050 */
        /* <DEDUP_REMOVED lines=10> */
[----:B------:R-:W-:Y:S01]  /*b3e60*/  IADD3 RZ, P5, PT, RZ, R84, RZ ;  /* 0x00000054ffff7210 */ /* 0x000fe20007fbe0ff */
[----:B------:R-:W-:Y:S01]  /*b3e70*/  IMAD.MOV.U32 R82, RZ, RZ, R81 ;  /* 0x000000ffff527224 */ /* 0x000fe200078e0051 */
[----:B------:R-:W-:Y:S01]  /*b3e80*/  IADD3.X R86, P3, PT, RZ, R86, RZ, P3, !PT ;  /* 0x00000056ff567210 */ /* 0x000fe20001f7e4ff */
[----:B------:R-:W-:-:S02]  /*b3e90*/  IMAD.IADD R87, R85, 0x1, R80 ;  /* 0x0000000155577824 */ /* 0x000fc400078e0250 */
[C---:B------:R-:W-:Y:S01]  /*b3ea0*/  IMAD.WIDE.U32.X R84, R39.reuse, -0x46010001, R82, P6 ;  /* 0xb9feffff27547825 */ /* 0x040fe200030e0452 */
[----:B------:R-:W-:Y:S02]  /*b3eb0*/  IADD3.X R126, PT, PT, RZ, RZ, R127, P3, P1 ;  /* 0x000000ffff7e7210 */ /* 0x000fe40001fe247f */
[----:B------:R-:W-:Y:S01]  /*b3ec0*/  IADD3.X RZ, P5, PT, RZ, R87, RZ, P5, !PT ;  /* 0x00000057ffff7210 */ /* 0x000fe20002fbe4ff */
[----:B------:R-:W-:Y:S01]  /*b3ed0*/  IMAD.WIDE.U32 R80, R39, -0x4eac0001, RZ ;  /* 0xb153ffff27507825 */ /* 0x000fe200078e00ff */
[----:B------:R-:W-:-:S04]  /*b3ee0*/  IADD3.X R187, P1, PT, RZ, R84, RZ, P0, !PT ;  /* 0x00000054ffbb7210 */ /* 0x000fc8000073e4ff */
[----:B------:R-:W-:Y:S01]  /*b3ef0*/  IADD3.X R187, P6, PT, RZ, R187, RZ, P5, !PT ;  /* 0x000000bbffbb7210 */ /* 0x000fe20002fde4ff */
[----:B------:R-:W-:-:S03]  /*b3f00*/  IMAD.WIDE.U32 R82, P3, R38, 0x1eabfffe, R80 ;  /* 0x1eabfffe26527825 */ /* 0x000fc60007860050 */
[----:B------:R-:W-:Y:S01]  /*b3f10*/  IADD3.X R190, PT, PT, RZ, RZ, R85, P6, P1 ;  /* 0x000000ffffbe7210 */ /* 0x000fe200037e2455 */
[----:B------:R-:W-:Y:S01]  /*b3f20*/  IMAD.WIDE.U32 R80, R38, -0x4eac0001, RZ ;  /* 0xb153ffff26507825 */ /* 0x000fe200078e00ff */
[----:B------:R-:W-:-:S03]  /*b3f30*/  IADD3.X R48, P1, PT, RZ, RZ, RZ, P4, !PT ;  /* 0x000000ffff307210 */ /* 0x000fc6000273e4ff */
[----:B------:R-:W-:Y:S01]  /*b3f40*/  IMAD.WIDE.U32 R84, R59, R12, RZ ;  /* 0x0000000c3b547225 */ /* 0x000fe200078e00ff */
[----:B------:R-:W-:Y:S02]  /*b3f50*/  IADD3 R129, P5, PT, R82, R81, RZ ;  /* 0x0000005152817210 */ /* 0x000fe40007fbe0ff */
[----:B------:R-:W-:Y:S02]  /*b3f60*/  IADD3.X R81, P2, PT, RZ, RZ, RZ, P2, !PT ;  /* 0x000000ffff517210 */ /* 0x000fe4000175e4ff */
[----:B------:R-:W-:Y:S02]  /*b3f70*/  IADD3 RZ, P0, PT, R46, R80, RZ ;  /* 0x000000502eff7210 */ /* 0x000fe40007f1e0ff */
[----:B------:R-:W-:Y:S01]  /*b3f80*/  IADD3 R48, P6, PT, R48, R81, RZ ;  /* 0x0000005130307210 */ /* 0x000fe20007fde0ff */
[----:B------:R-:W-:Y:S01]  /*b3f90*/  IMAD.WIDE.U32 R80, R183, R12, RZ ;  /* 0x0000000cb7507225 */ /* 0x000fe200078e00ff */
[----:B------:R-:W-:-:S03]  /*b3fa0*/  IADD3.X RZ, P0, PT, R47, R129, RZ, P0, !PT ;  /* 0x000000812fff7210 */ /* 0x000fc6000071e4ff */
[----:B------:R-:W-:Y:S02]  /*b3fb0*/  IMAD.X R87, RZ, RZ, RZ, P2 ;  /* 0x000000ffff577224 */ /* 0x000fe400010e06ff */
[----:B------:R-:W-:-:S03]  /*b3fc0*/  IMAD.WIDE.U32 R80, P4, R59, R11, R80 ;  /* 0x0000000b3b507225 */ /* 0x000fc60007880050 */
[----:B------:R-:W-:Y:S02]  /*b3fd0*/  IADD3.X R87, PT, PT, R87, RZ, RZ, P6, P1 ;  /* 0x000000ff57577210 */ /* 0x000fe400037e24ff */
[----:B------:R-:W-:Y:S02]  /*b3fe0*/  IADD3 RZ, P1, PT, R44, R84, RZ ;  /* 0x000000542cff7210 */ /* 0x000fe40007f3e0ff */
[----:B------:R-:W-:Y:S01]  /*b3ff0*/  IADD3 R127, P2, PT, R80, R85, RZ ;  /* 0x00000055507f7210 */ /* 0x000fe20007f5e0ff */
[----:B------:R-:W-:Y:S01]  /*b4000*/  IMAD.WIDE.U32 R84, R38, -0x4eac0001, R46 ;  /* 0xb153ffff26547825 */ /* 0x000fe200078e002e */
[----:B------:R-:W-:Y:S02]  /*b4010*/  IADD3 R48, P6, PT, R35, R48, RZ ;  /* 0x0000003023307210 */ /* 0x000fe40007fde0ff */
[----:B------:R-:W-:Y:S01]  /*b4020*/  IADD3.X RZ, P1, PT, R45, R127, RZ, P1, !PT ;  /* 0x0000007f2dff7210 */ /* 0x000fe20000f3e4ff */
[----:B------:R-:W-:Y:S01]  /*b4030*/  IMAD.X R47, RZ, RZ, RZ, P3 ;  /* 0x000000ffff2f7224 */ /* 0x000fe200018e06ff */
[----:B------:R-:W-:Y:S01]  /*b4040*/  IADD3 R187, P3, PT, R187, R84, RZ ;  /* 0x00000054bbbb7210 */ /* 0x000fe20007f7e0ff */
[----:B------:R-:W-:Y:S01]  /*b4050*/  IMAD.MOV.U32 R46, RZ, RZ, R83 ;  /* 0x000000ffff2e7224 */ /* 0x000fe200078e0053 */
[----:B------:R-:W-:Y:S01]  /*b4060*/  IADD3.X R84, P6, PT, R34, R87, RZ, P6, !PT ;  /* 0x0000005722547210 */ /* 0x000fe200037de4ff */
[----:B------:R-:W-:-:S02]  /*b4070*/  IMAD.IADD R85, R85, 0x1, R82 ;  /* 0x0000000155557824 */ /* 0x000fc400078e0252 */
[----:B------:R-:W-:-:S03]  /*b4080*/  IMAD.WIDE.U32 R44, R59, R12, R44 ;  /* 0x0000000c3b2c7225 */ /* 0x000fc600078e002c */
[----:B------:R-:W-:Y:S01]  /*b4090*/  IADD3.X R190, P3, PT, R85, R190, RZ, P3, !PT ;  /* 0x000000be55be7210 */ /* 0x000fe20001f7e4ff */
[----:B------:R-:W-:-:S04]  /*b40a0*/  IMAD.WIDE.U32.X R46, R39, 0x1eabfffe, R46, P5 ;  /* 0x1eabfffe272e7825 */ /* 0x000fc800028e042e */
[----:B------:R-:W-:Y:S01]  /*b40b0*/  IMAD.X R83, RZ, RZ, RZ, P4 ;  /* 0x000000ffff537224 */ /* 0x000fe200020e06ff */
[----:B------:R-:W-:Y:S01]  /*b40c0*/  IADD3.X R127, P0, PT, RZ, R46, RZ, P0, !PT ;  /* 0x0000002eff7f7210 */ /* 0x000fe2000071e4ff */
[----:B------:R-:W-:Y:S01]  /*b40d0*/  IMAD.MOV.U32 R82, RZ, RZ, R81 ;  /* 0x000000ffff527224 */ /* 0x000fe200078e0051 */
[----:B------:R-:W-:Y:S01]  /*b40e0*/  IADD3 R44, P4, PT, R86, R44, RZ ;  /* 0x0000002c562c7210 */ /* 0x000fe20007f9e0ff */
        /* <DEDUP_REMOVED lines=10> */
[----:B------:R-:W-:Y:S01]  /*b4190*/  IMAD.WIDE.U32 R46, R39, -0xc7aed41, RZ ;  /* 0xf38512bf272e7825 */ /* 0x000fe200078e00ff */
[----:B------:R-:W-:Y:S02]  /*b41a0*/  IADD3 RZ, P0, PT, R42, R34, RZ ;  /* 0x000000222aff7210 */ /* 0x000fe40007f1e0ff */
[----:B------:R-:W-:Y:S01]  /*b41b0*/  IADD3 R129, P5, PT, R80, R35, RZ ;  /* 0x0000002350817210 */ /* 0x000fe20007fbe0ff */
[C---:B------:R-:W-:Y:S01]  /*b41c0*/  IMAD.WIDE.U32 R34, R38.reuse, -0xc7aed41, RZ ;  /* 0xf38512bf26227825 */ /* 0x040fe200078e00ff */
[----:B------:R-:W-:Y:S02]  /*b41d0*/  IADD3.X R87, PT, PT, RZ, RZ, R83, P3, P1 ;  /* 0x000000ffff577210 */ /* 0x000fe40001fe2453 */
[----:B------:R-:W-:Y:S01]  /*b41e0*/  IADD3.X RZ, P0, PT, R43, R129, RZ, P0, !PT ;  /* 0x000000812bff7210 */ /* 0x000fe2000071e4ff */
[----:B------:R-:W-:Y:S01]  /*b41f0*/  IMAD.WIDE.U32 R46, P3, R38, 0x64774b84, R46 ;  /* 0x64774b84262e7825 */ /* 0x000fe2000786002e */
[----:B------:R-:W-:-:S03]  /*b4200*/  IADD3 RZ, P1, PT, R40, R34, RZ ;  /* 0x0000002228ff7210 */ /* 0x000fc60007f3e0ff */
[----:B------:R-:W-:Y:S01]  /*b4210*/  IMAD.WIDE.U32 R42, R38, -0x94f09dc, R42 ;  /* 0xf6b0f624262a7825 */ /* 0x000fe200078e002a */
[----:B------:R-:W-:-:S03]  /*b4220*/  IADD3 R141, P4, PT, R46, R35, RZ ;  /* 0x000000232e8d7210 */ /* 0x000fc60007f9e0ff */
[----:B------:R-:W-:Y:S01]  /*b4230*/  IMAD.X R83, RZ, RZ, RZ, P2 ;  /* 0x000000ffff537224 */ /* 0x000fe200010e06ff */
[----:B------:R-:W-:Y:S01]  /*b4240*/  IADD3 R34, P2, PT, R127, R42, RZ ;  /* 0x0000002a7f227210 */ /* 0x000fe20007f5e0ff */
[----:B------:R-:W-:Y:S01]  /*b4250*/  IMAD.MOV.U32 R82, RZ, RZ, R81 ;  /* 0x000000ffff527224 */ /* 0x000fe200078e0051 */
[----:B------:R-:W-:Y:S01]  /*b4260*/  IADD3.X RZ, P1, PT, R41, R141, RZ, P1, !PT ;  /* 0x0000008d29ff7210 */ /* 0x000fe20000f3e4ff */
[----:B------:R-:W-:Y:S02]  /*b4270*/  IMAD.IADD R35, R43, 0x1, R80 ;  /* 0x000000012b237824 */ /* 0x000fe400078e0250 */
[----:B------:R-:W-:-:S03]  /*b4280*/  IMAD.WIDE.U32.X R42, R39, 0x6730d2a0, R82, P5 ;  /* 0x6730d2a0272a7825 */ /* 0x000fc600028e0452 */
[----:B------:R-:W-:Y:S01]  /*b4290*/  IADD3.X R35, P2, PT, R35, R86, RZ, P2, !PT ;  /* 0x0000005623237210 */ /* 0x000fe2000175e4ff */
[----:B------:R-:W-:Y:S01]  /*b42a0*/  IMAD.WIDE.U32 R40, R38, -0xc7aed41, R40 ;  /* 0xf38512bf26287825 */ /* 0x000fe200078e0028 */
[----:B------:R-:W-:Y:S02]  /*b42b0*/  IADD3.X R83, P5, PT, RZ, R42, RZ, P0, !PT ;  /* 0x0000002aff537210 */ /* 0x000fe400007be4ff */
[----:B------:R-:W-:Y:S01]  /*b42c0*/  IADD3 R42, P0, PT, R37, R48, RZ ;  /* 0x00000030252a7210 */ /* 0x000fe20007f1e0ff */
[----:B------:R-:W-:Y:S01]  /*b42d0*/  IMAD.X R81, RZ, RZ, RZ, P3 ;  /* 0x000000ffff517224 */ /* 0x000fe200018e06ff */
[----:B------:R-:W-:Y:S01]  /*b42e0*/  IADD3.X R83, P2, PT, RZ, R83, RZ, P2, !PT ;  /* 0x00000053ff537210 */ /* 0x000fe2000175e4ff */
[----:B------:R-:W-:Y:S02]  /*b42f0*/  IMAD.MOV.U32 R80, RZ, RZ, R47 ;  /* 0x000000ffff507224 */ /* 0x000fe400078e002f */
[----:B------:R-:W-:Y:S01]  /*b4300*/  IMAD.IADD R86, R41, 0x1, R46 ;  /* 0x0000000129567824 */ /* 0x000fe200078e022e */
[----:B------:R-:W-:Y:S01]  /*b4310*/  IADD3 R48, P3, PT, R83, R40, RZ ;  /* 0x0000002853307210 */ /* 0x000fe20007f7e0ff */
[----:B------:R-:W-:Y:S01]  /*b4320*/  IMAD.WIDE.U32.X R80, R39, 0x64774b84, R80, P4 ;  /* 0x64774b8427507825 */ /* 0x000fe200020e0450 */
[----:B------:R-:W-:-:S03]  /*b4330*/  IADD3.X R43, PT, PT, RZ, RZ, R43, P2, P5 ;  /* 0x000000ffff2b7210 */ /* 0x000fc600017ea42b */
[----:B------:R-:W-:Y:S01]  /*b4340*/  IMAD.WIDE.U32 R40, R39, 0x434bacd7, RZ ;  /* 0x434bacd727287825 */ /* 0x000fe200078e00ff */
[----:B------:R-:W-:Y:S02]  /*b4350*/  IADD3.X R86, P3, PT, R86, R43, RZ, P3, !PT ;  /* 0x0000002b56567210 */ /* 0x000fe40001f7e4ff */
[----:B------:R-:W-:Y:S01]  /*b4360*/  IADD3.X R83, P4, PT, RZ, R80, RZ, P1, !PT ;  /* 0x00000050ff537210 */ /* 0x000fe20000f9e4ff */
[----:B------:R-:W-:Y:S01]  /*b4370*/  IMAD.WIDE.U32 R46, R38, 0x434bacd7, RZ ;  /* 0x434bacd7262e7825 */ /* 0x000fe200078e00ff */
[----:B------:R-:W-:Y:S02]  /*b4380*/  IADD3.X R43, P0, PT, R36, R84, RZ, P0, !PT ;  /* 0x00000054242b7210 */ /* 0x000fe4000071e4ff */
[----:B------:R-:W-:Y:S01]  /*b4390*/  IADD3.X R83, P3, PT, RZ, R83, RZ, P3, !PT ;  /* 0x00000053ff537210 */ /* 0x000fe20001f7e4ff */
[----:B------:R-:W-:Y:S01]  /*b43a0*/  IMAD.WIDE.U32 R40, P2, R38, 0x4b1ba7b6, R40 ;  /* 0x4b1ba7b626287825 */ /* 0x000fe20007840028 */
[----:B------:R-:W-:Y:S02]  /*b43b0*/  IADD3 RZ, P1, PT, R44, R46, RZ ;  /* 0x0000002e2cff7210 */ /* 0x000fe40007f3e0ff */
[----:B------:R-:W-:Y:S01]  /*b43c0*/  IADD3.X R127, PT, PT, RZ, RZ, R81, P3, P4 ;  /* 0x000000ffff7f7210 */ /* 0x000fe20001fe8451 */
[----:B------:R-:W-:Y:S01]  /*b43d0*/  IMAD.WIDE.U32 R36, R186, R12, RZ ;  /* 0x0000000cba247225 */ /* 0x000fe200078e00ff */
[----:B------:R-:W-:-:S03]  /*b43e0*/  IADD3 R129, P5, PT, R40, R47, RZ ;  /* 0x0000002f28817210 */ /* 0x000fc60007fbe0ff */
[----:B------:R-:W-:Y:S01]  /*b43f0*/  IMAD.WIDE.U32 R46, R60, R12, R42 ;  /* 0x0000000c3c2e7225 */ /* 0x000fe200078e002a */
[----:B------:R-:W-:-:S03]  /*b4400*/  IADD3.X RZ, P4, PT, R45, R129, RZ, P1, !PT ;  /* 0x000000812dff7210 */ /* 0x000fc60000f9e4ff */
[----:B------:R-:W-:Y:S01]  /*b4410*/  IMAD.WIDE.U32 R36, P3, R60, R11, R36 ;  /* 0x0000000b3c247225 */ /* 0x000fe20007860024 */
[----:B------:R-:W-:-:S03]  /*b4420*/  IADD3 R46, P1, PT, R85, R46, RZ ;  /* 0x0000002e552e7210 */ /* 0x000fc60007f3e0ff */
[----:B------:R-:W-:Y:S02]  /*b4430*/  IMAD.IADD R80, R47, 0x1, R36 ;  /* 0x000000012f507824 */ /* 0x000fe400078e0224 */
[----:B------:R-:W-:-:S03]  /*b4440*/  IMAD.WIDE.U32 R44, R38, 0x434bacd7, R44 ;  /* 0x434bacd7262c7825 */ /* 0x000fc600078e002c */
[----:B------:R-:W-:Y:S01]  /*b4450*/  IADD3.X R47, P1, PT, R80, R87, RZ, P1, !PT ;  /* 0x00000057502f7210 */ /* 0x000fe20000f3e4ff */
[----:B------:R-:W-:Y:S01]  /*b4460*/  IMAD.X R81, RZ, RZ, RZ, P2 ;  /* 0x000000ffff517224 */ /* 0x000fe200010e06ff */
[----:B------:R-:W-:Y:S01]  /*b4470*/  IADD3 R87, P2, PT, R83, R44, RZ ;  /* 0x0000002c53577210 */ /* 0x000fe20007f5e0ff */
[----:B------:R-:W-:Y:S02]  /*b4480*/  IMAD.MOV.U32 R80, RZ, RZ, R41 ;  /* 0x000000ffff507224 */ /* 0x000fe400078e0029 */
        /* <DEDUP_REMOVED lines=10> */
[----:B------:R-:W-:-:S04]  /*b4530*/  IMAD.WIDE.U32 R80, R60, R12, RZ ;  /* 0x0000000c3c507225 */ /* 0x000fc800078e00ff */
[----:B------:R-:W-:Y:S01]  /*b4540*/  IMAD.WIDE.U32 R40, R38, 0x397fe69a, R46 ;  /* 0x397fe69a26287825 */ /* 0x000fe200078e002e */
[----:B------:R-:W-:Y:S02]  /*b4550*/  IADD3 R46, P4, PT, R44, R83, RZ ;  /* 0x000000532c2e7210 */ /* 0x000fe40007f9e0ff */
[----:B------:R-:W-:Y:S01]  /*b4560*/  IADD3.X R38, P0, PT, RZ, RZ, RZ, P0, !PT ;  /* 0x000000ffff267210 */ /* 0x000fe2000071e4ff */
[----:B------:R-:W-:Y:S01]  /*b4570*/  IMAD.X R85, RZ, RZ, RZ, P5 ;  /* 0x000000ffff557224 */ /* 0x000fe200028e06ff */
[----:B------:R-:W-:Y:S01]  /*b4580*/  IADD3 R81, P5, PT, R36, R81, RZ ;  /* 0x0000005124517210 */ /* 0x000fe20007fbe0ff */
[----:B------:R-:W-:Y:S01]  /*b4590*/  IMAD.MOV.U32 R84, RZ, RZ, R45 ;  /* 0x000000ffff547224 */ /* 0x000fe200078e002d */
[----:B------:R-:W-:Y:S01]  /*b45a0*/  IADD3.X RZ, P2, PT, R47, R46, RZ, P2, !PT ;  /* 0x0000002e2fff7210 */ /* 0x000fe2000175e4ff */
[----:B------:R-:W-:Y:S01]  /*b45b0*/  IMAD.X R83, RZ, RZ, RZ, P3 ;  /* 0x000000ffff537224 */ /* 0x000fe200018e06ff */
[----:B------:R-:W-:Y:S01]  /*b45c0*/  IADD3 RZ, P3, PT, R42, R80, RZ ;  /* 0x000000502aff7210 */ /* 0x000fe20007f7e0ff */
[----:B------:R-:W-:Y:S01]  /*b45d0*/  IMAD.MOV.U32 R82, RZ, RZ, R37 ;  /* 0x000000ffff527224 */ /* 0x000fe200078e0025 */
[----:B------:R-:W-:Y:S01]  /*b45e0*/  IADD3.X R37, P6, PT, RZ, RZ, RZ, P6, !PT ;  /* 0x000000ffff257210 */ /* 0x000fe200037de4ff */
[----:B------:R-:W-:Y:S01]  /*b45f0*/  IMAD.WIDE.U32.X R84, R39, 0x1a0111ea, R84, P4 ;  /* 0x1a0111ea27547825 */ /* 0x000fe200020e0454 */
[----:B------:R-:W-:-:S02]  /*b4600*/  IADD3 R127, P4, PT, R127, R40, RZ ;  /* 0x000000287f7f7210 */ /* 0x000fc40007f9e0ff */
[----:B------:R-:W-:Y:S01]  /*b4610*/  IADD3.X RZ, P3, PT, R43, R81, RZ, P3, !PT ;  /* 0x000000512bff7210 */ /* 0x000fe20001f7e4ff */
[----:B------:R-:W-:Y:S01]  /*b4620*/  IMAD.IADD R44, R41, 0x1, R44 ;  /* 0x00000001292c7824 */ /* 0x000fe200078e022c */
[----:B------:R-:W-:Y:S01]  /*b4630*/  IADD3.X R36, P2, PT, RZ, R84, RZ, P2, !PT ;  /* 0x00000054ff247210 */ /* 0x000fe2000175e4ff */
[----:B------:R-:W-:Y:S01]  /*b4640*/  IMAD.WIDE.U32.X R82, R186, R11, R82, P5 ;  /* 0x0000000bba527225 */ /* 0x000fe200028e0452 */
[----:B------:R-:W-:Y:S02]  /*b4650*/  IADD3 R38, P5, PT, R38, R37, RZ ;  /* 0x0000002526267210 */ /* 0x000fe40007fbe0ff */
[----:B------:R-:W-:Y:S01]  /*b4660*/  IADD3.X R44, P4, PT, R44, R129, RZ, P4, !PT ;  /* 0x000000812c2c7210 */ /* 0x000fe2000279e4ff */
[----:B------:R-:W-:Y:S01]  /*b4670*/  IMAD.X R39, RZ, RZ, RZ, P6 ;  /* 0x000000ffff277224 */ /* 0x000fe200030e06ff */
[----:B------:R-:W-:Y:S02]  /*b4680*/  IADD3.X R37, P3, PT, RZ, R82, RZ, P3, !PT ;  /* 0x00000052ff257210 */ /* 0x000fe40001f7e4ff */
        /* <DEDUP_REMOVED lines=71> */
.L_x_459:
[----:B------:R-:W-:Y:S05]  /*b4b00*/  BSYNC.RELIABLE B4 ;  /* 0x0000000000047941 */ /* 0x000fea0003800100 */
.L_x_458:
        /* <DEDUP_REMOVED lines=12> */
.L_x_460:
[----:B------:R-:W-:Y:S05]  /*b4bd0*/  BSYNC.RECONVERGENT B3 ;  /* 0x0000000000037941 */ /* 0x000fea0003800200 */
.L_x_457:
        /* <DEDUP_REMOVED lines=19> */
[-C--:B------:R-:W-:Y:S02]  /*b4d10*/  IADD3 RZ, P1, PT, RZ, R126.reuse, RZ ;  /* 0x0000007effff7210 */ /* 0x080fe40007f3e0ff */
        /* <DEDUP_REMOVED lines=9> */
[-C--:B------:R-:W-:Y:S01]  /*b4db0*/  IMAD.WIDE.U32 R44, P4, R62, R9.reuse, R44 ;  /* 0x000000093e2c7225 */ /* 0x080fe2000788002c */
[-C--:B------:R-:W-:Y:S02]  /*b4dc0*/  IADD3 RZ, P2, PT, RZ, R46.reuse, RZ ;  /* 0x0000002effff7210 */ /* 0x080fe40007f5e0ff */
[----:B------:R-:W-:Y:S01]  /*b4dd0*/  IADD3 R86, P3, PT, R87, R46, RZ ;  /* 0x0000002e57567210 */ /* 0x000fe20007f7e0ff */
[----:B------:R-:W-:Y:S01]  /*b4de0*/  IMAD.MOV.U32 R46, RZ, RZ, R45 ;  /* 0x000000ffff2e7224 */ /* 0x000fe200078e002d */
[----:B------:R-:W-:Y:S01]  /*b4df0*/  IADD3 R44, P5, PT, R47, R44, RZ ;  /* 0x0000002c2f2c7210 */ /* 0x000fe20007fbe0ff */
[----:B------:R-:W-:Y:S01]  /*b4e00*/  IMAD.X R47, RZ, RZ, RZ, P4 ;  /* 0x000000ffff2f7224 */ /* 0x000fe200020e06ff */
[----:B------:R-:W-:Y:S02]  /*b4e10*/  IADD3.X R81, PT, PT, RZ, RZ, R81, P1, P0 ;  /* 0x000000ffff517210 */ /* 0x000fe40000fe0451 */
[----:B------:R-:W-:Y:S01]  /*b4e20*/  IADD3.X RZ, P0, PT, RZ, R44, RZ, P2, !PT ;  /* 0x0000002cffff7210 */ /* 0x000fe2000171e4ff */
[----:B------:R-:W-:Y:S01]  /*b4e30*/  IMAD.WIDE.U32.X R46, R195, R9, R46, P5 ;  /* 0x00000009c32e7225 */ /* 0x000fe200028e042e */
[----:B------:R-:W-:-:S03]  /*b4e40*/  IADD3.X R87, P1, PT, R44, R81, RZ, P3, !PT ;  /* 0x000000512c577210 */ /* 0x000fc60001f3e4ff */
[----:B------:R-:W-:Y:S01]  /*b4e50*/  IMAD.WIDE.U32 R44, R193, R10, RZ ;  /* 0x0000000ac12c7225 */ /* 0x000fe200078e00ff */
[----:B------:R-:W-:-:S03]  /*b4e60*/  IADD3.X R85, P0, PT, RZ, R46, RZ, P0, !PT ;  /* 0x0000002eff557210 */ /* 0x000fc6000071e4ff */
[----:B------:R-:W-:Y:S01]  /*b4e70*/  IMAD.WIDE.U32 R80, R63, R10, RZ ;  /* 0x0000000a3f507225 */ /* 0x000fe200078e00ff */
[----:B------:R-:W-:-:S03]  /*b4e80*/  IADD3.X R85, P1, PT, RZ, R85, RZ, P1, !PT ;  /* 0x00000055ff557210 */ /* 0x000fc60000f3e4ff */
[----:B------:R-:W-:Y:S01]  /*b4e90*/  IMAD.WIDE.U32 R44, P4, R63, R9, R44 ;  /* 0x000000093f2c7225 */ /* 0x000fe2000788002c */
[-C--:B------:R-:W-:Y:S02]  /*b4ea0*/  IADD3 RZ, P2, PT, RZ, R80.reuse, RZ ;  /* 0x00000050ffff7210 */ /* 0x080fe40007f5e0ff */
[----:B------:R-:W-:Y:S01]  /*b4eb0*/  IADD3 R84, P3, PT, R85, R80, RZ ;  /* 0x0000005055547210 */ /* 0x000fe20007f7e0ff */
[----:B------:R-:W-:Y:S01]  /*b4ec0*/  IMAD.MOV.U32 R46, RZ, RZ, R45 ;  /* 0x000000ffff2e7224 */ /* 0x000fe200078e002d */
[----:B------:R-:W-:Y:S01]  /*b4ed0*/  IADD3 R80, P5, PT, R81, R44, RZ ;  /* 0x0000002c51507210 */ /* 0x000fe20007fbe0ff */
[----:B------:R-:W-:Y:S01]  /*b4ee0*/  IMAD.WIDE.U32 R44, R196, R10, RZ ;  /* 0x0000000ac42c7225 */ /* 0x000fe200078e00ff */
[----:B------:R-:W-:Y:S02]  /*b4ef0*/  IADD3.X R47, PT, PT, RZ, RZ, R47, P1, P0 ;  /* 0x000000ffff2f7210 */ /* 0x000fe40000fe042f */
[----:B------:R-:W-:Y:S02]  /*b4f00*/  IADD3.X RZ, P0, PT, RZ, R80, RZ, P2, !PT ;  /* 0x00000050ffff7210 */ /* 0x000fe4000171e4ff */
[----:B------:R-:W-:Y:S01]  /*b4f10*/  IADD3.X R85, P1, PT, R80, R47, RZ, P3, !PT ;  /* 0x0000002f50557210 */ /* 0x000fe20001f3e4ff */
[----:B------:R-:W-:-:S02]  /*b4f20*/  IMAD.X R47, RZ, RZ, RZ, P4 ;  /* 0x000000ffff2f7224 */ /* 0x000fc400020e06ff */
[----:B------:R-:W-:-:S04]  /*b4f30*/  IMAD.WIDE.U32 R44, P4, R64, R9, R44 ;  /* 0x00000009402c7225 */ /* 0x000fc8000788002c */
[----:B------:R-:W-:-:S04]  /*b4f40*/  IMAD.WIDE.U32.X R46, R193, R9, R46, P5 ;  /* 0x00000009c12e7225 */ /* 0x000fc800028e042e */
[----:B------:R-:W-:Y:S01]  /*b4f50*/  IMAD.WIDE.U32 R80, R64, R10, RZ ;  /* 0x0000000a40507225 */ /* 0x000fe200078e00ff */
[----:B------:R-:W-:-:S03]  /*b4f60*/  IADD3.X R83, P0, PT, RZ, R46, RZ, P0, !PT ;  /* 0x0000002eff537210 */ /* 0x000fc6000071e4ff */
[----:B------:R-:W-:Y:S01]  /*b4f70*/  IMAD.MOV.U32 R82, RZ, RZ, R45 ;  /* 0x000000ffff527224 */ /* 0x000fe200078e002d */
[----:B------:R-:W-:Y:S02]  /*b4f80*/  IADD3.X R83, P1, PT, RZ, R83, RZ, P1, !PT ;  /* 0x00000053ff537210 */ /* 0x000fe40000f3e4ff */
[----:B------:R-:W-:Y:S02]  /*b4f90*/  IADD3 RZ, P2, PT, RZ, R80, RZ ;  /* 0x00000050ffff7210 */ /* 0x000fe40007f5e0ff */
[----:B------:R-:W-:Y:S02]  /*b4fa0*/  IADD3 R81, P5, PT, R81, R44, RZ ;  /* 0x0000002c51517210 */ /* 0x000fe40007fbe0ff */
[----:B------:R-:W-:Y:S01]  /*b4fb0*/  IADD3.X R46, PT, PT, RZ, RZ, R47, P1, P0 ;  /* 0x000000ffff2e7210 */ /* 0x000fe20000fe042f */
[----:B------:R-:W-:Y:S01]  /*b4fc0*/  IMAD R47, R143, -0x30003, RZ ;  /* 0xfffcfffd8f2f7824 */ /* 0x000fe200078e02ff */
[----:B------:R-:W-:Y:S01]  /*b4fd0*/  IADD3 R80, P3, PT, R83, R80, RZ ;  /* 0x0000005053507210 */ /* 0x000fe20007f7e0ff */
[----:B------:R-:W-:Y:S01]  /*b4fe0*/  IMAD.X R83, RZ, RZ, RZ, P4 ;  /* 0x000000ffff537224 */ /* 0x000fe200020e06ff */
[----:B------:R-:W-:Y:S01]  /*b4ff0*/  IADD3.X RZ, P0, PT, RZ, R81, RZ, P2, !PT ;  /* 0x00000051ffff7210 */ /* 0x000fe2000171e4ff */
[C---:B------:R-:W-:Y:S01]  /*b5000*/  IMAD R129, R142.reuse, -0x760c0004, R47 ;  /* 0x89f3fffc8e817824 */ /* 0x040fe200078e022f */
[----:B------:R-:W-:Y:S01]  /*b5010*/  IADD3.X R81, P2, PT, R81, R46, RZ, P3, !PT ;  /* 0x0000002e51517210 */ /* 0x000fe20001f5e4ff */
[----:B------:R-:W-:-:S04]  /*b5020*/  IMAD.WIDE.U32 R46, R142, -0x30003, RZ ;  /* 0xfffcfffd8e2e7825 */ /* 0x000fc800078e00ff */
[----:B------:R-:W-:-:S04]  /*b5030*/  IMAD.WIDE.U32.X R44, R196, R9, R82, P5 ;  /* 0x00000009c42c7225 */ /* 0x000fc800028e0452 */
[----:B------:R-:W-:Y:S01]  /*b5040*/  IMAD.IADD R146, R47, 0x1, R129 ;  /* 0x000000012f927824 */ /* 0x000fe200078e0281 */
[----:B------:R-:W-:Y:S01]  /*b5050*/  IADD3.X R48, P1, PT, RZ, R44, RZ, P0, !PT ;  /* 0x0000002cff307210 */ /* 0x000fe2000073e4ff */
[----:B------:R-:W-:-:S03]  /*b5060*/  IMAD.WIDE.U32 R82, R46, -0x5555, RZ ;  /* 0xffffaaab2e527825 */ /* 0x000fc600078e00ff */
[----:B------:R-:W-:Y:S01]  /*b5070*/  IADD3.X R48, P2, PT, RZ, R48, RZ, P2, !PT ;  /* 0x00000030ff307210 */ /* 0x000fe2000175e4ff */
[----:B------:R-:W-:Y:S01]  /*b5080*/  IMAD.WIDE.U32 R128, R146, -0x5555, RZ ;  /* 0xffffaaab92807825 */ /* 0x000fe200078e00ff */
[----:B------:R-:W-:Y:S02]  /*b5090*/  IADD3 RZ, P0, PT, R142, R82, RZ ;  /* 0x000000528eff7210 */ /* 0x000fe40007f1e0ff */
[----:B------:R-:W-:Y:S01]  /*b50a0*/  IADD3.X R47, PT, PT, RZ, RZ, R45, P2, P1 ;  /* 0x000000ffff2f7210 */ /* 0x000fe200017e242d */
[----:B------:R-:W-:-:S04]  /*b50b0*/  IMAD.WIDE.U32 R44, R194, R10, RZ ;  /* 0x0000000ac22c7225 */ /* 0x000fc800078e00ff */
[----:B------:R-:W-:-:S04]  /*b50c0*/  IMAD.WIDE.U32 R128, P4, R46, -0x46010001, R128 ;  /* 0xb9feffff2e807825 */ /* 0x000fc80007880080 */
[----:B------:R-:W-:Y:S01]  /*b50d0*/  IMAD.WIDE.U32 R44, P5, R65, R9, R44 ;  /* 0x00000009412c7225 */ /* 0x000fe200078a002c */
[----:B------:R-:W-:-:S03]  /*b50e0*/  IADD3 R140, P3, PT, R128, R83, RZ ;  /* 0x00000053808c7210 */ /* 0x000fc60007f7e0ff */
[----:B------:R-:W-:Y:S01]  /*b50f0*/  IMAD.WIDE.U32 R82, R65, R10, RZ ;  /* 0x0000000a41527225 */ /* 0x000fe200078e00ff */
[----:B------:R-:W-:-:S03]  /*b5100*/  IADD3.X RZ, P0, PT, R143, R140, RZ, P0, !PT ;  /* 0x0000008c8fff7210 */ /* 0x000fc6000071e4ff */
[----:B------:R-:W-:Y:S01]  /*b5110*/  IMAD.X R141, RZ, RZ, RZ, P5 ;  /* 0x000000ffff8d7224 */ /* 0x000fe200028e06ff */
[----:B------:R-:W-:Y:S01]  /*b5120*/  IADD3 R44, P6, PT, R83, R44, RZ ;  /* 0x0000002c532c7210 */ /* 0x000fe20007fde0ff */
[----:B------:R-:W-:Y:S01]  /*b5130*/  IMAD.MOV.U32 R140, RZ, RZ, R45 ;  /* 0x000000ffff8c7224 */ /* 0x000fe200078e002d */
[-C--:B------:R-:W-:Y:S01]  /*b5140*/  IADD3 RZ, P1, PT, RZ, R82.reuse, RZ ;  /* 0x00000052ffff7210 */ /* 0x080fe20007f3e0ff */
[----:B------:R-:W-:Y:S01]  /*b5150*/  IMAD.WIDE.U32 R142, R46, -0x5555, R142 ;  /* 0xffffaaab2e8e7825 */ /* 0x000fe200078e008e */
[----:B------:R-:W-:Y:S02]  /*b5160*/  IADD3 R82, P2, PT, R48, R82, RZ ;  /* 0x0000005230527210 */ /* 0x000fe40007f5e0ff */
[----:B------:R-:W-:Y:S01]  /*b5170*/  IADD3.X RZ, P1, PT, RZ, R44, RZ, P1, !PT ;  /* 0x0000002cffff7210 */ /* 0x000fe20000f3e4ff */
[----:B------:R-:W-:Y:S01]  /*b5180*/  IMAD.WIDE.U32.X R140, R194, R9, R140, P6 ;  /* 0x00000009c28c7225 */ /* 0x000fe200030e048c */
[----:B------:R-:W-:Y:S02]  /*b5190*/  IADD3.X R83, P2, PT, R44, R47, RZ, P2, !PT ;  /* 0x0000002f2c537210 */ /* 0x000fe4000175e4ff */
[----:B------:R-:W-:Y:S01]  /*b51a0*/  IADD3 RZ, P6, PT, RZ, R142, RZ ;  /* 0x0000008effff7210 */ /* 0x000fe20007fde0ff */
[----:B------:R-:W-:Y:S01]  /*b51b0*/  IMAD.WIDE.U32 R44, R146, -0x4eac0001, RZ ;  /* 0xb153ffff922c7825 */ /* 0x000fe200078e00ff */
[----:B------:R-:W-:-:S03]  /*b51c0*/  IADD3.X R47, P1, PT, RZ, R140, RZ, P1, !PT ;  /* 0x0000008cff2f7210 */ /* 0x000fc60000f3e4ff */
[----:B------:R-:W-:Y:S01]  /*b51d0*/  IMAD.IADD R142, R143, 0x1, R128 ;  /* 0x000000018f8e7824 */ /* 0x000fe200078e0280 */
[----:B------:R-:W-:-:S04]  /*b51e0*/  IADD3.X R47, P2, PT, RZ, R47, RZ, P2, !PT ;  /* 0x0000002fff2f7210 */ /* 0x000fc8000175e4ff */
[----:B------:R-:W-:Y:S01]  /*b51f0*/  IADD3.X R48, PT, PT, RZ, RZ, R141, P2, P1 ;  /* 0x000000ffff307210 */ /* 0x000fe200017e248d */
[----:B------:R-:W-:Y:S01]  /*b5200*/  IMAD.WIDE.U32 R44, P2, R46, 0x1eabfffe, R44 ;  /* 0x1eabfffe2e2c7825 */ /* 0x000fe2000784002c */
[----:B------:R-:W-:-:S03]  /*b5210*/  IADD3.X RZ, P6, PT, RZ, R142, RZ, P6, !PT ;  /* 0x0000008effff7210 */ /* 0x000fc600037de4ff */
[----:B------:R-:W-:-:S03]  /*b5220*/  IMAD.WIDE.U32 R140, R46, -0x4eac0001, RZ ;  /* 0xb153ffff2e8c7825 */ /* 0x000fc600078e00ff */
[----:B------:R-:W-:Y:S01]  /*b5230*/  IADD3 RZ, P1, PT, R126, R140, RZ ;  /* 0x0000008c7eff7210 */ /* 0x000fe20007f3e0ff */
[----:B------:R-:W-:Y:S01]  /*b5240*/  IMAD.MOV.U32 R140, RZ, RZ, R129 ;  /* 0x000000ffff8c7224 */ /* 0x000fe200078e0081 */
[----:B------:R-:W-:Y:S01]  /*b5250*/  IADD3 R143, P5, PT, R44, R141, RZ ;  /* 0x0000008d2c8f7210 */ /* 0x000fe20007fbe0ff */
[----:B------:R-:W-:-:S03]  /*b5260*/  IMAD.X R141, RZ, RZ, RZ, P4 ;  /* 0x000000ffff8d7224 */ /* 0x000fc600020e06ff */
[----:B------:R-:W-:Y:S01]  /*b5270*/  IADD3.X RZ, P1, PT, R127, R143, RZ, P1, !PT ;  /* 0x0000008f7fff7210 */ /* 0x000fe20000f3e4ff */
[----:B------:R-:W-:-:S04]  /*b5280*/  IMAD.WIDE.U32.X R140, R146, -0x46010001, R140, P3 ;  /* 0xb9feffff928c7825 */ /* 0x000fc800018e048c */
[----:B------:R-:W-:Y:S01]  /*b5290*/  IMAD.WIDE.U32 R126, R46, -0x4eac0001, R126 ;  /* 0xb153ffff2e7e7825 */ /* 0x000fe200078e007e */
[----:B------:R-:W-:-:S03]  /*b52a0*/  IADD3.X R129, P3, PT, RZ, R140, RZ, P0, !PT ;  /* 0x0000008cff817210 */ /* 0x000fc6000077e4ff */
[----:B------:R-:W-:Y:S01]  /*b52b0*/  IMAD.MOV.U32 R140, RZ, RZ, R45 ;  /* 0x000000ffff8c7224 */ /* 0x000fe200078e002d */
[----:B------:R-:W-:Y:S01]  /*b52c0*/  IADD3.X R129, P6, PT, RZ, R129, RZ, P6, !PT ;  /* 0x00000081ff817210 */ /* 0x000fe200037de4ff */
[----:B------:R-:W-:Y:S02]  /*b52d0*/  IMAD.IADD R127, R127, 0x1, R44 ;  /* 0x000000017f7f7824 */ /* 0x000fe400078e022c */
[----:B------:R-:W-:Y:S01]  /*b52e0*/  IMAD.WIDE.U32 R44, R46, -0x94f09dc, RZ ;  /* 0xf6b0f6242e2c7825 */ /* 0x000fe200078e00ff */
[----:B------:R-:W-:Y:S02]  /*b52f0*/  IADD3 R126, P0, PT, R129, R126, RZ ;  /* 0x0000007e817e7210 */ /* 0x000fe40007f1e0ff */
[----:B------:R-:W-:Y:S01]  /*b5300*/  IADD3.X R142, PT, PT, RZ, RZ, R141, P6, P3 ;  /* 0x000000ffff8e7210 */ /* 0x000fe200037e648d */
[----:B------:R-:W-:Y:S01]  /*b5310*/  IMAD.WIDE.U32 R128, R146, -0x94f09dc, RZ ;  /* 0xf6b0f62492807825 */ /* 0x000fe200078e00ff */
[----:B------:R-:W-:Y:S02]  /*b5320*/  IADD3 RZ, P3, PT, R86, R44, RZ ;  /* 0x0000002c56ff7210 */ /* 0x000fe40007f7e0ff */
[----:B------:R-:W-:Y:S01]  /*b5330*/  IADD3.X R127, P4, PT, R127, R142, RZ, P0, !PT ;  /* 0x0000008e7f7f7210 */ /* 0x000fe2000079e4ff */
[----:B------:R-:W-:-:S02]  /*b5340*/  IMAD.X R141, RZ, RZ, RZ, P2 ;  /* 0x000000ffff8d7224 */ /* 0x000fc400010e06ff */
[----:B------:R-:W-:-:S04]  /*b5350*/  IMAD.WIDE.U32 R128, P2, R46, 0x6730d2a0, R128 ;  /* 0x6730d2a02e807825 */ /* 0x000fc80007840080 */
[----:B------:R-:W-:Y:S01]  /*b5360*/  IMAD.WIDE.U32.X R140, R146, 0x1eabfffe, R140, P5 ;  /* 0x1eabfffe928c7825 */ /* 0x000fe200028e048c */
[----:B------:R-:W-:Y:S02]  /*b5370*/  IADD3 R45, P5, PT, R128, R45, RZ ;  /* 0x0000002d802d7210 */ /* 0x000fe40007fbe0ff */
[----:B------:R-:W-:Y:S02]  /*b5380*/  IADD3.X R143, P0, PT, RZ, R140, RZ, P1, !PT ;  /* 0x0000008cff8f7210 */ /* 0x000fe40000f1e4ff */
[----:B------:R-:W-:Y:S01]  /*b5390*/  IADD3.X RZ, P1, PT, R87, R45, RZ, P3, !PT ;  /* 0x0000002d57ff7210 */ /* 0x000fe20001f3e4ff */
[----:B------:R-:W-:Y:S01]  /*b53a0*/  IMAD.WIDE.U32 R44, R146, -0xc7aed41, RZ ;  /* 0xf38512bf922c7825 */ /* 0x000fe200078e00ff */
[----:B------:R-:W-:-:S03]  /*b53b0*/  IADD3.X R143, P4, PT, RZ, R143, RZ, P4, !PT ;  /* 0x0000008fff8f7210 */ /* 0x000fc6000279e4ff */
[----:B------:R-:W-:Y:S01]  /*b53c0*/  IMAD.WIDE.U32 R86, R46, -0x94f09dc, R86 ;  /* 0xf6b0f6242e567825 */ /* 0x000fe200078e0056 */
[----:B------:R-:W-:-:S03]  /*b53d0*/  IADD3.X R142, PT, PT, RZ, RZ, R141, P4, P0 ;  /* 0x000000ffff8e7210 */ /* 0x000fc600027e048d */
[----:B------:R-:W-:Y:S01]  /*b53e0*/  IMAD.WIDE.U32 R44, P3, R46, 0x64774b84, R44 ;  /* 0x64774b842e2c7825 */ /* 0x000fe2000786002c */
[----:B------:R-:W-:-:S03]  /*b53f0*/  IADD3 R86, P6, PT, R143, R86, RZ ;  /* 0x000000568f567210 */ /* 0x000fc60007fde0ff */
[----:B------:R-:W-:-:S04]  /*b5400*/  IMAD.WIDE.U32 R140, R46, -0xc7aed41, RZ ;  /* 0xf38512bf2e8c7825 */ /* 0x000fc800078e00ff */
[----:B------:R-:W-:Y:S01]  /*b5410*/  IMAD.IADD R87, R87, 0x1, R128 ;  /* 0x0000000157577824 */ /* 0x000fe200078e0280 */
[----:B------:R-:W-:Y:S01]  /*b5420*/  IADD3 RZ, P0, PT, R84, R140, RZ ;  /* 0x0000008c54ff7210 */ /* 0x000fe20007f1e0ff */
[----:B------:R-:W-:Y:S01]  /*b5430*/  IMAD.MOV.U32 R140, RZ, RZ, R129 ;  /* 0x000000ffff8c7224 */ /* 0x000fe200078e0081 */
[----:B------:R-:W-:Y:S01]  /*b5440*/  IADD3 R145, P4, PT, R44, R141, RZ ;  /* 0x0000008d2c917210 */ /* 0x000fe20007f9e0ff */
[----:B------:R-:W-:-:S03]  /*b5450*/  IMAD.X R141, RZ, RZ, RZ, P2 ;  /* 0x000000ffff8d7224 */ /* 0x000fc600010e06ff */
[----:B------:R-:W-:Y:S01]  /*b5460*/  IADD3.X RZ, P0, PT, R85, R145, RZ, P0, !PT ;  /* 0x0000009155ff7210 */ /* 0x000fe2000071e4ff */
[----:B------:R-:W-:Y:S01]  /*b5470*/  IMAD.WIDE.U32.X R140, R146, 0x6730d2a0, R140, P5 ;  /* 0x6730d2a0928c7825 */ /* 0x000fe200028e048c */
[----:B------:R-:W-:-:S03]  /*b5480*/  IADD3.X R87, P5, PT, R87, R142, RZ, P6, !PT ;  /* 0x0000008e57577210 */ /* 0x000fc600037be4ff */
[----:B------:R-:W-:Y:S01]  /*b5490*/  IMAD.WIDE.U32 R84, R46, -0xc7aed41, R84 ;  /* 0xf38512bf2e547825 */ /* 0x000fe200078e0054 */
[----:B------:R-:W-:-:S03]  /*b54a0*/  IADD3.X R129, P2, PT, RZ, R140, RZ, P1, !PT ;  /* 0x0000008cff817210 */ /* 0x000fc60000f5e4ff */
[----:B------:R-:W-:Y:S01]  /*b54b0*/  IMAD.WIDE.U32 R144, R181, R8, RZ ;  /* 0x00000008b5907225 */ /* 0x000fe200078e00ff */
[----:B------:R-:W-:-:S04]  /*b54c0*/  IADD3.X R129, P5, PT, RZ, R129, RZ, P5, !PT ;  /* 0x00000081ff817210 */ /* 0x000fc80002fbe4ff */
[----:B------:R-:W-:Y:S01]  /*b54d0*/  IADD3 R128, P1, PT, R129, R84, RZ ;  /* 0x0000005481807210 */ /* 0x000fe20007f3e0ff */
[----:B------:R-:W-:Y:S01]  /*b54e0*/  IMAD.IADD R129, R85, 0x1, R44 ;  /* 0x0000000155817824 */ /* 0x000fe200078e022c */
[----:B------:R-:W-:Y:S01]  /*b54f0*/  IADD3.X R142, PT, PT, RZ, RZ, R141, P5, P2 ;  /* 0x000000ffff8e7210 */ /* 0x000fe20002fe448d */
[----:B------:R-:W-:Y:S02]  /*b5500*/  IMAD.X R85, RZ, RZ, RZ, P3 ;  /* 0x000000ffff557224 */ /* 0x000fe400018e06ff */
[----:B------:R-:W-:Y:S01]  /*b5510*/  IMAD.MOV.U32 R84, RZ, RZ, R45 ;  /* 0x000000ffff547224 */ /* 0x000fe200078e002d */
[----:B------:R-:W-:Y:S01]  /*b5520*/  IADD3.X R129, P1, PT, R129, R142, RZ, P1, !PT ;  /* 0x0000008e81817210 */ /* 0x000fe20000f3e4ff */
[----:B------:R-:W-:-:S04]  /*b5530*/  IMAD.WIDE.U32 R44, R146, 0x434bacd7, RZ ;  /* 0x434bacd7922c7825 */ /* 0x000fc800078e00ff */
[----:B------:R-:W-:-:S04]  /*b5540*/  IMAD.WIDE.U32.X R84, R146, 0x64774b84, R84, P4 ;  /* 0x64774b8492547825 */ /* 0x000fc800020e0454 */
[----:B------:R-:W-:Y:S01]  /*b5550*/  IMAD.WIDE.U32 R44, P3, R46, 0x4b1ba7b6, R44 ;  /* 0x4b1ba7b62e2c7825 */ /* 0x000fe2000786002c */
[----:B------:R-:W-:-:S03]  /*b5560*/  IADD3.X R143, P0, PT, RZ, R84, RZ, P0, !PT ;  /* 0x00000054ff8f7210 */ /* 0x000fc6000071e4ff */
[----:B------:R-:W-:Y:S01]  /*b5570*/  IMAD.WIDE.U32 R140, R46, 0x434bacd7, RZ ;  /* 0x434bacd72e8c7825 */ /* 0x000fe200078e00ff */
[----:B------:R-:W-:Y:S02]  /*b5580*/  IADD3.X R143, P5, PT, RZ, R143, RZ, P1, !PT ;  /* 0x0000008fff8f7210 */ /* 0x000fe40000fbe4ff */
[----:B------:R-:W-:Y:S02]  /*b5590*/  IADD3 RZ, P4, PT, R80, R140, RZ ;  /* 0x0000008c50ff7210 */ /* 0x000fe40007f9e0ff */
[----:B------:R-:W-:Y:S02]  /*b55a0*/  IADD3 R141, P2, PT, R44, R141, RZ ;  /* 0x0000008d2c8d7210 */ /* 0x000fe40007f5e0ff */
[----:B------:R-:W-:Y:S01]  /*b55b0*/  IADD3.X R147, PT, PT, RZ, RZ, R85, P5, P0 ;  /* 0x000000ffff937210 */ /* 0x000fe20002fe0455 */
[----:B------:R-:W-:Y:S01]  /*b55c0*/  IMAD.WIDE.U32 R84, R146, 0x397fe69a, RZ ;  /* 0x397fe69a92547825 */ /* 0x000fe200078e00ff */
[----:B------:R-:W-:-:S03]  /*b55d0*/  IADD3.X RZ, P1, PT, R81, R141, RZ, P4, !PT ;  /* 0x0000008d51ff7210 */ /* 0x000fc6000273e4ff */
[----:B------:R-:W-:-:S04]  /*b55e0*/  IMAD.WIDE.U32 R140, R46, 0x397fe69a, RZ ;  /* 0x397fe69a2e8c7825 */ /* 0x000fc800078e00ff */
[----:B------:R-:W-:Y:S01]  /*b55f0*/  IMAD.WIDE.U32 R84, P6, R46, 0x1a0111ea, R84 ;  /* 0x1a0111ea2e547825 */ /* 0x000fe200078c0054 */
[----:B------:R-:W-:-:S03]  /*b5600*/  IADD3 RZ, P0, PT, R82, R140, RZ ;  /* 0x0000008c52ff7210 */ /* 0x000fc60007f1e0ff */
[----:B------:R-:W-:Y:S01]  /*b5610*/  IMAD.WIDE.U32 R80, R46, 0x434bacd7, R80 ;  /* 0x434bacd72e507825 */ /* 0x000fe200078e0050 */
[----:B------:R-:W-:-:S03]  /*b5620*/  IADD3 R141, P5, PT, R84, R141, RZ ;  /* 0x0000008d548d7210 */ /* 0x000fc60007fbe0ff */
[----:B------:R-:W-:Y:S01]  /*b5630*/  IMAD.IADD R81, R81, 0x1, R44 ;  /* 0x0000000151517824 */ /* 0x000fe200078e022c */
[----:B------:R-:W-:Y:S01]  /*b5640*/  IADD3.X RZ, P0, PT, R83, R141, RZ, P0, !PT ;  /* 0x0000008d53ff7210 */ /* 0x000fe2000071e4ff */
[----:B------:R-:W-:Y:S01]  /*b5650*/  IMAD.MOV.U32 R140, RZ, RZ, R45 ;  /* 0x000000ffff8c7224 */ /* 0x000fe200078e002d */
[----:B------:R-:W-:Y:S01]  /*b5660*/  IADD3 R80, P4, PT, R143, R80, RZ ;  /* 0x000000508f507210 */ /* 0x000fe20007f9e0ff */
[----:B------:R-:W-:-:S03]  /*b5670*/  IMAD.WIDE.U32 R44, R200, R8, RZ ;  /* 0x00000008c82c7225 */ /* 0x000fc600078e00ff */
[----:B------:R-:W-:Y:S01]  /*b5680*/  IADD3.X R81, P4, PT, R81, R147, RZ, P4, !PT ;  /* 0x0000009351517210 */ /* 0x000fe2000279e4ff */
[----:B------:R-:W-:Y:S02]  /*b5690*/  IMAD.X R141, RZ, RZ, RZ, P3 ;  /* 0x000000ffff8d7224 */ /* 0x000fe400018e06ff */
[----:B------:R-:W-:-:S04]  /*b56a0*/  IMAD.WIDE.U32 R44, P3, R181, R7, R44 ;  /* 0x00000007b52c7225 */ /* 0x000fc8000786002c */
[----:B------:R-:W-:Y:S01]  /*b56b0*/  IMAD.WIDE.U32.X R140, R146, 0x4b1ba7b6, R140, P2 ;  /* 0x4b1ba7b6928c7825 */ /* 0x000fe200010e048c */
[----:B------:R-:W-:-:S03]  /*b56c0*/  IADD3 RZ, P2, PT, R126, R144, RZ ;  /* 0x000000907eff7210 */ /* 0x000fc60007f5e0ff */
[----:B------:R-:W-:Y:S01]  /*b56d0*/  IMAD.X R143, RZ, RZ, RZ, P3 ;  /* 0x000000ffff8f7224 */ /* 0x000fe200018e06ff */
[----:B------:R-:W-:Y:S01]  /*b56e0*/  IADD3 R145, P3, PT, R44, R145, RZ ;  /* 0x000000912c917210 */ /* 0x000fe20007f7e0ff */
[----:B------:R-:W-:Y:S01]  /*b56f0*/  IMAD.MOV.U32 R142, RZ, RZ, R45 ;  /* 0x000000ffff8e7224 */ /* 0x000fe200078e002d */
[----:B------:R-:W-:Y:S01]  /*b5700*/  IADD3.X R144, P1, PT, RZ, R140, RZ, P1, !PT ;  /* 0x0000008cff907210 */ /* 0x000fe20000f3e4ff */
[----:B------:R-:W-:Y:S01]  /*b5710*/  IMAD.WIDE.U32 R82, R46, 0x397fe69a, R82 ;  /* 0x397fe69a2e527825 */ /* 0x000fe200078e0052 */
[----:B------:R-:W-:Y:S02]  /*b5720*/  IADD3.X RZ, P2, PT, R127, R145, RZ, P2, !PT ;  /* 0x000000917fff7210 */ /* 0x000fe4000175e4ff */
[----:B------:R-:W-:Y:S01]  /*b5730*/  IADD3.X R144, P4, PT, RZ, R144, RZ, P4, !PT ;  /* 0x00000090ff907210 */ /* 0x000fe2000279e4ff */
[----:B------:R-:W-:-:S03]  /*b5740*/  IMAD.WIDE.U32 R126, R181, R8, R126 ;  /* 0x00000008b57e7225 */ /* 0x000fc600078e007e */
[----:B------:R-:W-:Y:S01]  /*b5750*/  IADD3.X R46, PT, PT, RZ, RZ, R141, P4, P1 ;  /* 0x000000ffff2e7210 */ /* 0x000fe200027e248d */
[----:B------:R-:W-:Y:S02]  /*b5760*/  IMAD.IADD R127, R127, 0x1, R44 ;  /* 0x000000017f7f7824 */ /* 0x000fe400078e022c */
[----:B------:R-:W-:Y:S01]  /*b5770*/  IMAD.WIDE.U32.X R142, R200, R7, R142, P3 ;  /* 0x00000007c88e7225 */ /* 0x000fe200018e048e */
[----:B------:R-:W-:-:S03]  /*b5780*/  IADD3 RZ, P3, PT, RZ, R126, RZ ;  /* 0x0000007effff7210 */ /* 0x000fc60007f7e0ff */
[----:B------:R-:W-:Y:S01]  /*b5790*/  IMAD.WIDE.U32 R140, R189, R8, RZ ;  /* 0x00000008bd8c7225 */ /* 0x000fe200078e00ff */
[----:B------:R-:W-:Y:S02]  /*b57a0*/  IADD3.X RZ, P3, PT, RZ, R127, RZ, P3, !PT ;  /* 0x0000007fffff7210 */ /* 0x000fe40001f7e4ff */
[----:B------:R-:W-:Y:S01]  /*b57b0*/  IADD3.X R147, P2, PT, RZ, R142, RZ, P2, !PT ;  /* 0x0000008eff937210 */ /* 0x000fe2000175e4ff */
[----:B------:R-:W-:Y:S02]  /*b57c0*/  IMAD.X R45, RZ, RZ, RZ, P6 ;  /* 0x000000ffff2d7224 */ /* 0x000fe400030e06ff */
[----:B------:R-:W-:Y:S01]  /*b57d0*/  IMAD.WIDE.U32 R140, P1, R61, R7, R140 ;  /* 0x000000073d8c7225 */ /* 0x000fe2000782008c */
[----:B------:R-:W-:-:S03]  /*b57e0*/  IADD3.X R147, P3, PT, RZ, R147, RZ, P3, !PT ;  /* 0x00000093ff937210 */ /* 0x000fc60001f7e4ff */
[----:B------:R-:W-:Y:S01]  /*b57f0*/  IMAD.IADD R83, R83, 0x1, R84 ;  /* 0x0000000153537824 */ /* 0x000fe200078e0254 */
[----:B------:R-:W-:Y:S01]  /*b5800*/  IADD3.X R145, PT, PT, RZ, RZ, R143, P3, P2 ;  /* 0x000000ffff917210 */ /* 0x000fe20001fe448f */
[----:B------:R-:W-:-:S04]  /*b5810*/  IMAD.WIDE.U32 R142, R61, R8, RZ ;  /* 0x000000083d8e7225 */ /* 0x000fc800078e00ff */
[----:B------:R-:W-:Y:S01]  /*b5820*/  IMAD.MOV.U32 R84, RZ, RZ, R141 ;  /* 0x000000ffff547224 */ /* 0x000fe200078e008d */
[----:B------:R-:W-:Y:S01]  /*b5830*/  IADD3 RZ, P2, PT, R86, R142, RZ ;  /* 0x0000008e56ff7210 */ /* 0x000fe20007f5e0ff */
[----:B------:R-:W-:Y:S01]  /*b5840*/  IMAD.MOV.U32 R44, RZ, RZ, R85 ;  /* 0x000000ffff2c7224 */ /* 0x000fe200078e0055 */
[----:B------:R-:W-:Y:S01]  /*b5850*/  IADD3 R143, P6, PT, R140, R143, RZ ;  /* 0x0000008f8c8f7210 */ /* 0x000fe20007fde0ff */
[----:B------:R-:W-:Y:S02]  /*b5860*/  IMAD.X R85, RZ, RZ, RZ, P1 ;  /* 0x000000ffff557224 */ /* 0x000fe400008e06ff */
[----:B------:R-:W-:Y:S01]  /*b5870*/  IMAD.WIDE.U32.X R44, R146, 0x1a0111ea, R44, P5 ;  /* 0x1a0111ea922c7825 */ /* 0x000fe200028e042c */
[----:B------:R-:W-:-:S03]  /*b5880*/  IADD3.X RZ, P2, PT, R87, R143, RZ, P2, !PT ;  /* 0x0000008f57ff7210 */ /* 0x000fc6000175e4ff */
[----:B------:R-:W-:Y:S01]  /*b5890*/  IMAD.WIDE.U32 R86, R61, R8, R86 ;  /* 0x000000083d567225 */ /* 0x000fe200078e0056 */
[----:B------:R-:W-:-:S03]  /*b58a0*/  IADD3.X R44, P0, PT, RZ, R44, RZ, P0, !PT ;  /* 0x0000002cff2c7210 */ /* 0x000fc6000071e4ff */
[----:B------:R-:W-:Y:S01]  /*b58b0*/  IMAD.IADD R87, R87, 0x1, R140 ;  /* 0x0000000157577824 */ /* 0x000fe200078e028c */
[----:B------:R-:W-:Y:S01]  /*b58c0*/  IADD3 R86, P3, PT, R147, R86, RZ ;  /* 0x0000005693567210 */ /* 0x000fe20007f7e0ff */
[----:B------:R-:W-:-:S03]  /*b58d0*/  IMAD.WIDE.U32 R140, R195, R8, RZ ;  /* 0x00000008c38c7225 */ /* 0x000fc600078e00ff */
[----:B------:R-:W-:Y:S01]  /*b58e0*/  IADD3.X R87, P3, PT, R87, R145, RZ, P3, !PT ;  /* 0x0000009157577210 */ /* 0x000fe20001f7e4ff */
[----:B------:R-:W-:-:S04]  /*b58f0*/  IMAD.WIDE.U32 R142, R62, R8, RZ ;  /* 0x000000083e8e7225 */ /* 0x000fc800078e00ff */
[----:B------:R-:W-:Y:S01]  /*b5900*/  IMAD.WIDE.U32 R140, P5, R62, R7, R140 ;  /* 0x000000073e8c7225 */ /* 0x000fe200078a008c */
[----:B------:R-:W-:-:S03]  /*b5910*/  IADD3 RZ, P1, PT, R128, R142, RZ ;  /* 0x0000008e80ff7210 */ /* 0x000fc60007f3e0ff */
[----:B------:R-:W-:Y:S01]  /*b5920*/  IMAD.WIDE.U32.X R84, R189, R7, R84, P6 ;  /* 0x00000007bd547225 */ /* 0x000fe200030e0454 */
[----:B------:R-:W-:-:S03]  /*b5930*/  IADD3 R143, P4, PT, R140, R143, RZ ;  /* 0x0000008f8c8f7210 */ /* 0x000fc60007f9e0ff */
[----:B------:R-:W-:Y:S01]  /*b5940*/  IMAD.MOV.U32 R142, RZ, RZ, R141 ;  /* 0x000000ffff8e7224 */ /* 0x000fe200078e008d */
[----:B------:R-:W-:Y:S01]  /*b5950*/  IADD3.X RZ, P1, PT, R129, R143, RZ, P1, !PT ;  /* 0x0000008f81ff7210 */ /* 0x000fe20000f3e4ff */
[----:B------:R-:W-:Y:S01]  /*b5960*/  IMAD.WIDE.U32 R128, R62, R8, R128 ;  /* 0x000000083e807225 */ /* 0x000fe200078e0080 */
[----:B------:R-:W-:-:S03]  /*b5970*/  IADD3.X R143, P2, PT, RZ, R84, RZ, P2, !PT ;  /* 0x00000054ff8f7210 */ /* 0x000fc6000175e4ff */
[----:B------:R-:W-:Y:S01]  /*b5980*/  IMAD.IADD R145, R129, 0x1, R140 ;  /* 0x0000000181917824 */ /* 0x000fe200078e028c */
[----:B------:R-:W-:Y:S01]  /*b5990*/  IADD3.X R143, P3, PT, RZ, R143, RZ, P3, !PT ;  /* 0x0000008fff8f7210 */ /* 0x000fe20001f7e4ff */
[----:B------:R-:W-:-:S03]  /*b59a0*/  IMAD.WIDE.U32 R140, R63, R8, RZ ;  /* 0x000000083f8c7225 */ /* 0x000fc600078e00ff */
[----:B------:R-:W-:Y:S02]  /*b59b0*/  IADD3.X R85, PT, PT, RZ, RZ, R85, P3, P2 ;  /* 0x000000ffff557210 */ /* 0x000fe40001fe4455 */
[----:B------:R-:W-:Y:S01]  /*b59c0*/  IADD3 R84, P3, PT, R143, R128, RZ ;  /* 0x000000808f547210 */ /* 0x000fe20007f7e0ff */
[----:B------:R-:W-:Y:S01]  /*b59d0*/  IMAD.WIDE.U32 R128, R193, R8, RZ ;  /* 0x00000008c1807225 */ /* 0x000fe200078e00ff */
[----:B------:R-:W-:Y:S02]  /*b59e0*/  IADD3 RZ, P2, PT, R80, R140, RZ ;  /* 0x0000008c50ff7210 */ /* 0x000fe40007f5e0ff */
[----:B------:R-:W-:Y:S01]  /*b59f0*/  IADD3.X R85, P3, PT, R145, R85, RZ, P3, !PT ;  /* 0x0000005591557210 */ /* 0x000fe20001f7e4ff */
[----:B------:R-:W-:Y:S02]  /*b5a00*/  IMAD.X R143, RZ, RZ, RZ, P5 ;  /* 0x000000ffff8f7224 */ /* 0x000fe400028e06ff */
[----:B------:R-:W-:-:S04]  /*b5a10*/  IMAD.WIDE.U32 R128, P6, R63, R7, R128 ;  /* 0x000000073f807225 */ /* 0x000fc800078c0080 */
[----:B------:R-:W-:Y:S01]  /*b5a20*/  IMAD.WIDE.U32.X R142, R195, R7, R142, P4 ;  /* 0x00000007c38e7225 */ /* 0x000fe200020e048e */
[----:B------:R-:W-:Y:S02]  /*b5a30*/  IADD3 R141, P5, PT, R128, R141, RZ ;  /* 0x0000008d808d7210 */ /* 0x000fe40007fbe0ff */
[----:B------:R-:W-:Y:S02]  /*b5a40*/  IADD3 R140, P4, PT, R144, R82, RZ ;  /* 0x00000052908c7210 */ /* 0x000fe40007f9e0ff */
[----:B------:R-:W-:Y:S01]  /*b5a50*/  IADD3.X RZ, P2, PT, R81, R141, RZ, P2, !PT ;  /* 0x0000008d51ff7210 */ /* 0x000fe2000175e4ff */
[----:B------:R-:W-:Y:S01]  /*b5a60*/  IMAD.WIDE.U32 R80, R63, R8, R80 ;  /* 0x000000083f507225 */ /* 0x000fe200078e0050 */
[----:B------:R-:W-:-:S03]  /*b5a70*/  IADD3.X R141, P1, PT, RZ, R142, RZ, P1, !PT ;  /* 0x0000008eff8d7210 */ /* 0x000fc60000f3e4ff */
[----:B------:R-:W-:Y:S01]  /*b5a80*/  IMAD.IADD R145, R81, 0x1, R128 ;  /* 0x0000000151917824 */ /* 0x000fe200078e0280 */
[----:B------:R-:W-:Y:S01]  /*b5a90*/  IADD3.X R141, P3, PT, RZ, R141, RZ, P3, !PT ;  /* 0x0000008dff8d7210 */ /* 0x000fe20001f7e4ff */
[----:B------:R-:W-:Y:S02]  /*b5aa0*/  IMAD.MOV.U32 R142, RZ, RZ, R129 ;  /* 0x000000ffff8e7224 */ /* 0x000fe400078e0081 */
[----:B------:R-:W-:Y:S01]  /*b5ab0*/  IMAD.WIDE.U32 R128, R64, R8, RZ ;  /* 0x0000000840807225 */ /* 0x000fe200078e00ff */
[----:B------:R-:W-:Y:S02]  /*b5ac0*/  IADD3.X R144, PT, PT, RZ, RZ, R143, P3, P1 ;  /* 0x000000ffff907210 */ /* 0x000fe40001fe248f */
[----:B------:R-:W-:Y:S01]  /*b5ad0*/  IADD3 R82, P3, PT, R141, R80, RZ ;  /* 0x000000508d527210 */ /* 0x000fe20007f7e0ff */
[----:B------:R-:W-:Y:S01]  /*b5ae0*/  IMAD.X R143, RZ, RZ, RZ, P6 ;  /* 0x000000ffff8f7224 */ /* 0x000fe200030e06ff */
[----:B------:R-:W-:Y:S01]  /*b5af0*/  IADD3.X R141, P4, PT, R83, R46, RZ, P4, !PT ;  /* 0x0000002e538d7210 */ /* 0x000fe2000279e4ff */
[----:B------:R-:W-:Y:S01]  /*b5b00*/  IMAD.WIDE.U32 R80, R196, R8, RZ ;  /* 0x00000008c4507225 */ /* 0x000fe200078e00ff */
[----:B------:R-:W-:-:S02]  /*b5b10*/  IADD3.X R83, P3, PT, R145, R144, RZ, P3, !PT ;  /* 0x0000009091537210 */ /* 0x000fc40001f7e4ff */
[----:B------:R-:W-:Y:S01]  /*b5b20*/  IADD3 RZ, P1, PT, R140, R128, RZ ;  /* 0x000000808cff7210 */ /* 0x000fe20007f3e0ff */
[----:B------:R-:W-:-:S04]  /*b5b30*/  IMAD.WIDE.U32.X R142, R193, R7, R142, P5 ;  /* 0x00000007c18e7225 */ /* 0x000fc800028e048e */
[----:B------:R-:W-:Y:S01]  /*b5b40*/  IMAD.WIDE.U32 R80, P6, R64, R7, R80 ;  /* 0x0000000740507225 */ /* 0x000fe200078c0050 */
[----:B------:R-:W-:Y:S02]  /*b5b50*/  IADD3.X R144, P2, PT, RZ, R142, RZ, P2, !PT ;  /* 0x0000008eff907210 */ /* 0x000fe4000175e4ff */
[----:B------:R-:W-:Y:S02]  /*b5b60*/  IADD3.X R142, P4, PT, RZ, R44, RZ, P4, !PT ;  /* 0x0000002cff8e7210 */ /* 0x000fe4000279e4ff */
[----:B------:R-:W-:Y:S01]  /*b5b70*/  IADD3 R146, P5, PT, R80, R129, RZ ;  /* 0x0000008150927210 */ /* 0x000fe20007fbe0ff */
[----:B------:R-:W-:Y:S01]  /*b5b80*/  IMAD.WIDE.U32 R128, R194, R8, RZ ;  /* 0x00000008c2807225 */ /* 0x000fe200078e00ff */
[----:B------:R-:W-:Y:S02]  /*b5b90*/  IADD3.X R144, P3, PT, RZ, R144, RZ, P3, !PT ;  /* 0x00000090ff907210 */ /* 0x000fe40001f7e4ff */
[----:B------:R-:W-:Y:S01]  /*b5ba0*/  IADD3.X R46, PT, PT, RZ, RZ, R45, P4, P0 ;  /* 0x000000ffff2e7210 */ /* 0x000fe200027e042d */
[----:B------:R-:W-:Y:S01]  /*b5bb0*/  IMAD.WIDE.U32 R44, R65, R8, RZ ;  /* 0x00000008412c7225 */ /* 0x000fe200078e00ff */
[----:B------:R-:W-:-:S02]  /*b5bc0*/  IADD3.X R145, PT, PT, RZ, RZ, R143, P3, P2 ;  /* 0x000000ffff917210 */ /* 0x000fc40001fe448f */
[----:B------:R-:W-:Y:S01]  /*b5bd0*/  IADD3 R142, P2, PT, R142, R47, RZ ;  /* 0x0000002f8e8e7210 */ /* 0x000fe20007f5e0ff */
[----:B------:R-:W-:Y:S01]  /*b5be0*/  IMAD.WIDE.U32 R128, P3, R65, R7, R128 ;  /* 0x0000000741807225 */ /* 0x000fe20007860080 */
[----:B------:R-:W-:Y:S02]  /*b5bf0*/  IADD3.X RZ, P1, PT, R141, R146, RZ, P1, !PT ;  /* 0x000000928dff7210 */ /* 0x000fe40000f3e4ff */
[----:B------:R-:W-:Y:S02]  /*b5c00*/  IADD3 RZ, P0, PT, R142, R44, RZ ;  /* 0x0000002c8eff7210 */ /* 0x000fe40007f1e0ff */
[----:B------:R-:W-:Y:S01]  /*b5c10*/  IADD3 R147, P4, PT, R128, R45, RZ ;  /* 0x0000002d80937210 */ /* 0x000fe20007f9e0ff */
[----:B------:R-:W-:Y:S01]  /*b5c20*/  IMAD.WIDE.U32 R44, R64, R8, R140 ;  /* 0x00000008402c7225 */ /* 0x000fe200078e008c */
[----:B------:R-:W-:-:S03]  /*b5c30*/  IADD3.X R143, P2, PT, R46, R48, RZ, P2, !PT ;  /* 0x000000302e8f7210 */ /* 0x000fc6000175e4ff */
[----:B------:R-:W-:Y:S01]  /*b5c40*/  IMAD.X R141, RZ, RZ, RZ, P6 ;  /* 0x000000ffff8d7224 */ /* 0x000fe200030e06ff */
[----:B------:R-:W-:Y:S01]  /*b5c50*/  IADD3 R44, P6, PT, R144, R44, RZ ;  /* 0x0000002c902c7210 */ /* 0x000fe20007fde0ff */
[----:B------:R-:W-:Y:S01]  /*b5c60*/  IMAD.MOV.U32 R140, RZ, RZ, R81 ;  /* 0x000000ffff8c7224 */ /* 0x000fe200078e0051 */
[----:B------:R-:W-:Y:S01]  /*b5c70*/  IADD3.X RZ, P0, PT, R143, R147, RZ, P0, !PT ;  /* 0x000000938fff7210 */ /* 0x000fe2000071e4ff */
[----:B------:R-:W-:Y:S02]  /*b5c80*/  IMAD.IADD R80, R45, 0x1, R80 ;  /* 0x000000012d507824 */ /* 0x000fe400078e0250 */
[----:B------:R-:W-:-:S03]  /*b5c90*/  IMAD.WIDE.U32.X R140, R196, R7, R140, P5 ;  /* 0x00000007c48c7225 */ /* 0x000fc600028e048c */
[----:B------:R-:W-:Y:S01]  /*b5ca0*/  IADD3.X R45, P6, PT, R80, R145, RZ, P6, !PT ;  /* 0x00000091502d7210 */ /* 0x000fe200037de4ff */
[----:B------:R-:W-:Y:S01]  /*b5cb0*/  IMAD.WIDE.U32 R142, R65, R8, R142 ;  /* 0x00000008418e7225 */ /* 0x000fe200078e008e */
[----:B------:R-:W-:-:S03]  /*b5cc0*/  IADD3.X R81, P1, PT, RZ, R140, RZ, P1, !PT ;  /* 0x0000008cff517210 */ /* 0x000fc60000f3e4ff */
[----:B------:R-:W-:Y:S01]  /*b5cd0*/  IMAD.MOV.U32 R80, RZ, RZ, R129 ;  /* 0x000000ffff507224 */ /* 0x000fe200078e0081 */
[----:B------:R-:W-:-:S04]  /*b5ce0*/  IADD3.X R81, P6, PT, RZ, R81, RZ, P6, !PT ;  /* 0x00000051ff517210 */ /* 0x000fc800037de4ff */
[----:B------:R-:W-:Y:S01]  /*b5cf0*/  IADD3 R46, P5, PT, R81, R142, RZ ;  /* 0x0000008e512e7210 */ /* 0x000fe20007fbe0ff */
[----:B------:R-:W-:Y:S01]  /*b5d00*/  IMAD.X R81, RZ, RZ, RZ, P3 ;  /* 0x000000ffff517224 */ /* 0x000fe200018e06ff */
[----:B------:R-:W-:Y:S01]  /*b5d10*/  IADD3.X R141, PT, PT, RZ, RZ, R141, P6, P1 ;  /* 0x000000ffff8d7210 */ /* 0x000fe200037e248d */
[----:B------:R-:W-:Y:S01]  /*b5d20*/  IMAD.IADD R142, R143, 0x1, R128 ;  /* 0x000000018f8e7824 */ /* 0x000fe200078e0280 */
[----:B------:R-:W-:Y:S01]  /*b5d30*/  IADD3 RZ, P1, PT, RZ, R47, RZ ;  /* 0x0000002fffff7210 */ /* 0x000fe20007f3e0ff */
[----:B------:R-:W-:-:S03]  /*b5d40*/  IMAD.WIDE.U32.X R80, R194, R7, R80, P4 ;  /* 0x00000007c2507225 */ /* 0x000fc600020e0450 */
[----:B------:R-:W-:Y:S02]  /*b5d50*/  IADD3.X R47, P4, PT, R142, R141, RZ, P5, !PT ;  /* 0x0000008d8e2f7210 */ /* 0x000fe40002f9e4ff */
[----:B------:R-:W-:Y:S02]  /*b5d60*/  IADD3.X R144, P3, PT, RZ, R80, RZ, P0, !PT ;  /* 0x00000050ff907210 */ /* 0x000fe4000077e4ff */
[----:B------:R-:W-:Y:S02]  /*b5d70*/  IADD3.X RZ, P0, PT, RZ, R48, RZ, P1, !PT ;  /* 0x00000030ffff7210 */ /* 0x000fe40000f1e4ff */
[----:B------:R-:W-:Y:S02]  /*b5d80*/  IADD3.X R144, P4, PT, RZ, R144, RZ, P4, !PT ;  /* 0x00000090ff907210 */ /* 0x000fe4000279e4ff */
[----:B------:R-:W-:Y:S02]  /*b5d90*/  IADD3.X R128, P0, PT, RZ, RZ, RZ, P0, !PT ;  /* 0x000000ffff807210 */ /* 0x000fe4000071e4ff */
[----:B------:R-:W-:Y:S01]  /*b5da0*/  IADD3.X R48, PT, PT, RZ, RZ, R81, P4, P3 ;  /* 0x000000ffff307210 */ /* 0x000fe200027e6451 */
[----:B------:R-:W-:Y:S01]  /*b5db0*/  IMAD R81, R127, -0x30003, RZ ;  /* 0xfffcfffd7f517824 */ /* 0x000fe200078e02ff */
[----:B------:R-:W-:-:S03]  /*b5dc0*/  IADD3.X R143, P5, PT, RZ, RZ, RZ, P2, !PT ;  /* 0x000000ffff8f7210 */ /* 0x000fc600017be4ff */
[C---:B------:R-:W-:Y:S01]  /*b5dd0*/  IMAD R129, R126.reuse, -0x760c0004, R81 ;  /* 0x89f3fffc7e817824 */ /* 0x040fe200078e0251 */
[----:B------:R-:W-:Y:S01]  /*b5de0*/  IADD3 R143, P6, PT, R143, R128, RZ ;  /* 0x000000808f8f7210 */ /* 0x000fe20007fde0ff */
[----:B------:R-:W-:-:S03]  /*b5df0*/  IMAD.WIDE.U32 R80, R126, -0x30003, RZ ;  /* 0xfffcfffd7e507825 */ /* 0x000fc600078e00ff */
[----:B------:R-:W-:Y:S01]  /*b5e00*/  IADD3 R144, P1, PT, R144, R143, RZ ;  /* 0x0000008f90907210 */ /* 0x000fe20007f3e0ff */
[----:B------:R-:W-:Y:S02]  /*b5e10*/  IMAD.IADD R81, R81, 0x1, R129 ;  /* 0x0000000151517824 */ /* 0x000fe400078e0281 */
[----:B------:R-:W-:-:S04]  /*b5e20*/  IMAD.WIDE.U32 R140, R80, -0x5555, RZ ;  /* 0xffffaaab508c7825 */ /* 0x000fc800078e00ff */
[----:B------:R-:W-:Y:S01]  /*b5e30*/  IMAD.WIDE.U32 R128, R81, -0x5555, RZ ;  /* 0xffffaaab51807825 */ /* 0x000fe200078e00ff */
[----:B------:R-:W-:-:S03]  /*b5e40*/  IADD3 RZ, P2, PT, R126, R140, RZ ;  /* 0x0000008c7eff7210 */ /* 0x000fc60007f5e0ff */
[----:B------:R-:W-:Y:S02]  /*b5e50*/  IMAD.X R143, RZ, RZ, RZ, P0 ;  /* 0x000000ffff8f7224 */ /* 0x000fe400000e06ff */
[----:B------:R-:W-:-:S03]  /*b5e60*/  IMAD.WIDE.U32 R128, P3, R80, -0x46010001, R128 ;  /* 0xb9feffff50807825 */ /* 0x000fc60007860080 */
[----:B------:R-:W-:Y:S02]  /*b5e70*/  IADD3.X R143, PT, PT, R143, RZ, RZ, P6, P5 ;  /* 0x000000ff8f8f7210 */ /* 0x000fe400037ea4ff */
[----:B------:R-:W-:Y:S01]  /*b5e80*/  IADD3 R145, P4, PT, R128, R141, RZ ;  /* 0x0000008d80917210 */ /* 0x000fe20007f9e0ff */
[----:B------:R-:W-:Y:S01]  /*b5e90*/  IMAD.WIDE.U32 R140, R80, -0x5555, R126 ;  /* 0xffffaaab508c7825 */ /* 0x000fe200078e007e */
[----:B------:R-:W-:Y:S02]  /*b5ea0*/  IADD3.X R48, P1, PT, R48, R143, RZ, P1, !PT ;  /* 0x0000008f30307210 */ /* 0x000fe40000f3e4ff */
[----:B------:R-:W-:Y:S01]  /*b5eb0*/  IADD3.X RZ, P2, PT, R127, R145, RZ, P2, !PT ;  /* 0x000000917fff7210 */ /* 0x000fe2000175e4ff */
[----:B------:R-:W-:Y:S01]  /*b5ec0*/  IMAD.X R127, RZ, RZ, RZ, P3 ;  /* 0x000000ffff7f7224 */ /* 0x000fe200018e06ff */
[----:B------:R-:W-:Y:S01]  /*b5ed0*/  IADD3 RZ, P0, PT, RZ, R140, RZ ;  /* 0x0000008cffff7210 */ /* 0x000fe20007f1e0ff */
[----:B------:R-:W-:Y:S02]  /*b5ee0*/  IMAD.MOV.U32 R126, RZ, RZ, R129 ;  /* 0x000000ffff7e7224 */ /* 0x000fe400078e0081 */
[----:B------:R-:W-:-:S02]  /*b5ef0*/  IMAD.IADD R140, R141, 0x1, R128 ;  /* 0x000000018d8c7824 */ /* 0x000fc400078e0280 */
[----:B------:R-:W-:-:S03]  /*b5f00*/  IMAD.WIDE.U32.X R128, R81, -0x46010001, R126, P4 ;  /* 0xb9feffff51807825 */ /* 0x000fc600020e047e */
[----:B------:R-:W-:Y:S01]  /*b5f10*/  IADD3.X RZ, P0, PT, RZ, R140, RZ, P0, !PT ;  /* 0x0000008cffff7210 */ /* 0x000fe2000071e4ff */
[----:B------:R-:W-:Y:S01]  /*b5f20*/  IMAD.WIDE.U32 R126, R81, -0x4eac0001, RZ ;  /* 0xb153ffff517e7825 */ /* 0x000fe200078e00ff */
[----:B------:R-:W-:-:S03]  /*b5f30*/  IADD3.X R145, P2, PT, RZ, R128, RZ, P2, !PT ;  /* 0x00000080ff917210 */ /* 0x000fc6000175e4ff */
[----:B------:R-:W-:Y:S01]  /*b5f40*/  IMAD.WIDE.U32 R142, R80, -0x4eac0001, RZ ;  /* 0xb153ffff508e7825 */ /* 0x000fe200078e00ff */
[----:B------:R-:W-:-:S03]  /*b5f50*/  IADD3.X R145, P4, PT, RZ, R145, RZ, P0, !PT ;  /* 0x00000091ff917210 */ /* 0x000fc6000079e4ff */
[----:B------:R-:W-:Y:S01]  /*b5f60*/  IMAD.WIDE.U32 R140, R80, -0x4eac0001, R86 ;  /* 0xb153ffff508c7825 */ /* 0x000fe200078e0056 */
[----:B------:R-:W-:Y:S02]  /*b5f70*/  IADD3 RZ, P6, PT, R86, R142, RZ ;  /* 0x0000008e56ff7210 */ /* 0x000fe40007fde0ff */
[----:B------:R-:W-:Y:S01]  /*b5f80*/  IADD3.X R129, PT, PT, RZ, RZ, R129, P4, P2 ;  /* 0x000000ffff817210 */ /* 0x000fe200027e4481 */
[----:B------:R-:W-:Y:S01]  /*b5f90*/  IMAD.WIDE.U32 R126, P3, R80, 0x1eabfffe, R126 ;  /* 0x1eabfffe507e7825 */ /* 0x000fe2000786007e */
[----:B------:R-:W-:-:S03]  /*b5fa0*/  IADD3 R86, P0, PT, R145, R140, RZ ;  /* 0x0000008c91567210 */ /* 0x000fc60007f1e0ff */
[----:B------:R-:W-:Y:S01]  /*b5fb0*/  IMAD.IADD R140, R141, 0x1, R126 ;  /* 0x000000018d8c7824 */ /* 0x000fe200078e027e */
[----:B------:R-:W-:Y:S01]  /*b5fc0*/  IADD3 R143, P5, PT, R126, R143, RZ ;  /* 0x0000008f7e8f7210 */ /* 0x000fe20007fbe0ff */
[----:B------:R-:W-:-:S03]  /*b5fd0*/  IMAD.MOV.U32 R128, RZ, RZ, R127 ;  /* 0x000000ffff807224 */ /* 0x000fc600078e007f */
[----:B------:R-:W-:Y:S01]  /*b5fe0*/  IADD3.X RZ, P2, PT, R87, R143, RZ, P6, !PT ;  /* 0x0000008f57ff7210 */ /* 0x000fe2000375e4ff */
[----:B------:R-:W-:Y:S01]  /*b5ff0*/  IMAD.WIDE.U32 R142, R80, -0x94f09dc, RZ ;  /* 0xf6b0f624508e7825 */ /* 0x000fe200078e00ff */
[----:B------:R-:W-:-:S03]  /*b6000*/  IADD3.X R87, P0, PT, R140, R129, RZ, P0, !PT ;  /* 0x000000818c577210 */ /* 0x000fc6000071e4ff */
[----:B------:R-:W-:Y:S01]  /*b6010*/  IMAD.X R129, RZ, RZ, RZ, P3 ;  /* 0x000000ffff817224 */ /* 0x000fe200018e06ff */
[----:B------:R-:W-:Y:S01]  /*b6020*/  IADD3 RZ, P6, PT, R84, R142, RZ ;  /* 0x0000008e54ff7210 */ /* 0x000fe20007fde0ff */
[----:B------:R-:W-:-:S04]  /*b6030*/  IMAD.WIDE.U32 R140, R80, -0x94f09dc, R84 ;  /* 0xf6b0f624508c7825 */ /* 0x000fc800078e0054 */
[----:B------:R-:W-:-:S04]  /*b6040*/  IMAD.WIDE.U32.X R126, R81, 0x1eabfffe, R128, P5 ;  /* 0x1eabfffe517e7825 */ /* 0x000fc800028e0480 */
[----:B------:R-:W-:Y:S01]  /*b6050*/  IMAD.WIDE.U32 R128, R81, -0x94f09dc, RZ ;  /* 0xf6b0f62451807825 */ /* 0x000fe200078e00ff */
[----:B------:R-:W-:-:S04]  /*b6060*/  IADD3.X R145, P2, PT, RZ, R126, RZ, P2, !PT ;  /* 0x0000007eff917210 */ /* 0x000fc8000175e4ff */
[----:B------:R-:W-:Y:S01]  /*b6070*/  IADD3.X R145, P3, PT, RZ, R145, RZ, P0, !PT ;  /* 0x00000091ff917210 */ /* 0x000fe2000077e4ff */
[----:B------:R-:W-:-:S03]  /*b6080*/  IMAD.WIDE.U32 R128, P4, R80, 0x6730d2a0, R128 ;  /* 0x6730d2a050807825 */ /* 0x000fc60007880080 */
[----:B------:R-:W-:Y:S01]  /*b6090*/  IADD3.X R127, PT, PT, RZ, RZ, R127, P3, P2 ;  /* 0x000000ffff7f7210 */ /* 0x000fe20001fe447f */
[----:B------:R-:W-:Y:S01]  /*b60a0*/  IMAD.MOV.U32 R84, RZ, RZ, R129 ;  /* 0x000000ffff547224 */ /* 0x000fe200078e0081 */
[----:B------:R-:W-:Y:S02]  /*b60b0*/  IADD3 R143, P5, PT, R128, R143, RZ ;  /* 0x0000008f808f7210 */ /* 0x000fe40007fbe0ff */
[----:B------:R-:W-:Y:S01]  /*b60c0*/  IADD3 R126, P0, PT, R145, R140, RZ ;  /* 0x0000008c917e7210 */ /* 0x000fe20007f1e0ff */
[----:B------:R-:W-:Y:S01]  /*b60d0*/  IMAD.IADD R140, R141, 0x1, R128 ;  /* 0x000000018d8c7824 */ /* 0x000fe200078e0280 */
[----:B------:R-:W-:Y:S01]  /*b60e0*/  IADD3.X RZ, P2, PT, R85, R143, RZ, P6, !PT ;  /* 0x0000008f55ff7210 */ /* 0x000fe2000375e4ff */
[----:B------:R-:W-:Y:S02]  /*b60f0*/  IMAD.X R85, RZ, RZ, RZ, P4 ;  /* 0x000000ffff557224 */ /* 0x000fe400020e06ff */
[----:B------:R-:W-:Y:S01]  /*b6100*/  IMAD.WIDE.U32 R142, R80, -0xc7aed41, RZ ;  /* 0xf38512bf508e7825 */ /* 0x000fe200078e00ff */
[----:B------:R-:W-:-:S03]  /*b6110*/  IADD3.X R127, P0, PT, R140, R127, RZ, P0, !PT ;  /* 0x0000007f8c7f7210 */ /* 0x000fc6000071e4ff */
[----:B------:R-:W-:Y:S01]  /*b6120*/  IMAD.WIDE.U32.X R128, R81, 0x6730d2a0, R84, P5 ;  /* 0x6730d2a051807825 */ /* 0x000fe200028e0454 */
[----:B------:R-:W-:-:S03]  /*b6130*/  IADD3 RZ, P6, PT, R82, R142, RZ ;  /* 0x0000008e52ff7210 */ /* 0x000fc60007fde0ff */
[----:B------:R-:W-:Y:S01]  /*b6140*/  IMAD.WIDE.U32 R84, R81, -0xc7aed41, RZ ;  /* 0xf38512bf51547825 */ /* 0x000fe200078e00ff */
[----:B------:R-:W-:-:S03]  /*b6150*/  IADD3.X R145, P2, PT, RZ, R128, RZ, P2, !PT ;  /* 0x00000080ff917210 */ /* 0x000fc6000175e4ff */
[----:B------:R-:W-:Y:S01]  /*b6160*/  IMAD.WIDE.U32 R140, R80, -0xc7aed41, R82 ;  /* 0xf38512bf508c7825 */ /* 0x000fe200078e0052 */
[----:B------:R-:W-:-:S03]  /*b6170*/  IADD3.X R145, P3, PT, RZ, R145, RZ, P0, !PT ;  /* 0x00000091ff917210 */ /* 0x000fc6000077e4ff */
[----:B------:R-:W-:Y:S01]  /*b6180*/  IMAD.WIDE.U32 R84, P4, R80, 0x64774b84, R84 ;  /* 0x64774b8450547825 */ /* 0x000fe20007880054 */
[----:B------:R-:W-:Y:S02]  /*b6190*/  IADD3 R82, P0, PT, R145, R140, RZ ;  /* 0x0000008c91527210 */ /* 0x000fe40007f1e0ff */
[----:B------:R-:W-:Y:S01]  /*b61a0*/  IADD3.X R129, PT, PT, RZ, RZ, R129, P3, P2 ;  /* 0x000000ffff817210 */ /* 0x000fe20001fe4481 */
[----:B------:R-:W-:Y:S01]  /*b61b0*/  IMAD.IADD R140, R141, 0x1, R84 ;  /* 0x000000018d8c7824 */ /* 0x000fe200078e0254 */
[----:B------:R-:W-:Y:S01]  /*b61c0*/  IADD3 R143, P5, PT, R84, R143, RZ ;  /* 0x0000008f548f7210 */ /* 0x000fe20007fbe0ff */
[----:B------:R-:W-:Y:S02]  /*b61d0*/  IMAD.MOV.U32 R128, RZ, RZ, R85 ;  /* 0x000000ffff807224 */ /* 0x000fe400078e0055 */
[----:B------:R-:W-:Y:S01]  /*b61e0*/  IMAD.WIDE.U32 R84, R81, 0x434bacd7, RZ ;  /* 0x434bacd751547825 */ /* 0x000fe200078e00ff */
[----:B------:R-:W-:Y:S02]  /*b61f0*/  IADD3.X RZ, P2, PT, R83, R143, RZ, P6, !PT ;  /* 0x0000008f53ff7210 */ /* 0x000fe4000375e4ff */
[----:B------:R-:W-:Y:S01]  /*b6200*/  IADD3.X R83, P0, PT, R140, R129, RZ, P0, !PT ;  /* 0x000000818c537210 */ /* 0x000fe2000071e4ff */
[----:B------:R-:W-:-:S02]  /*b6210*/  IMAD.X R129, RZ, RZ, RZ, P4 ;  /* 0x000000ffff817224 */ /* 0x000fc400020e06ff */
[----:B------:R-:W-:-:S04]  /*b6220*/  IMAD.WIDE.U32 R84, P4, R80, 0x4b1ba7b6, R84 ;  /* 0x4b1ba7b650547825 */ /* 0x000fc80007880054 */
[----:B------:R-:W-:-:S04]  /*b6230*/  IMAD.WIDE.U32.X R128, R81, 0x64774b84, R128, P5 ;  /* 0x64774b8451807825 */ /* 0x000fc800028e0480 */
[----:B------:R-:W-:Y:S01]  /*b6240*/  IMAD.WIDE.U32 R140, R80, 0x434bacd7, RZ ;  /* 0x434bacd7508c7825 */ /* 0x000fe200078e00ff */
[----:B------:R-:W-:-:S04]  /*b6250*/  IADD3.X R142, P2, PT, RZ, R128, RZ, P2, !PT ;  /* 0x00000080ff8e7210 */ /* 0x000fc8000175e4ff */
[----:B------:R-:W-:Y:S02]  /*b6260*/  IADD3.X R142, P5, PT, RZ, R142, RZ, P0, !PT ;  /* 0x0000008eff8e7210 */ /* 0x000fe400007be4ff */
[----:B------:R-:W-:Y:S02]  /*b6270*/  IADD3 RZ, P0, PT, R44, R140, RZ ;  /* 0x0000008c2cff7210 */ /* 0x000fe40007f1e0ff */
[----:B------:R-:W-:Y:S01]  /*b6280*/  IADD3.X R145, PT, PT, RZ, RZ, R129, P5, P2 ;  /* 0x000000ffff917210 */ /* 0x000fe20002fe4481 */
[----:B------:R-:W-:Y:S01]  /*b6290*/  IMAD.WIDE.U32 R128, R81, 0x397fe69a, RZ ;  /* 0x397fe69a51807825 */ /* 0x000fe200078e00ff */
[----:B------:R-:W-:-:S03]  /*b62a0*/  IADD3 R143, P3, PT, R84, R141, RZ ;  /* 0x0000008d548f7210 */ /* 0x000fc60007f7e0ff */
[----:B------:R-:W-:Y:S01]  /*b62b0*/  IMAD.WIDE.U32 R140, R80, 0x397fe69a, RZ ;  /* 0x397fe69a508c7825 */ /* 0x000fe200078e00ff */
[----:B------:R-:W-:-:S03]  /*b62c0*/  IADD3.X RZ, P0, PT, R45, R143, RZ, P0, !PT ;  /* 0x0000008f2dff7210 */ /* 0x000fc6000071e4ff */
[----:B------:R-:W-:Y:S01]  /*b62d0*/  IMAD.WIDE.U32 R128, P5, R80, 0x1a0111ea, R128 ;  /* 0x1a0111ea50807825 */ /* 0x000fe200078a0080 */
[----:B------:R-:W-:-:S03]  /*b62e0*/  IADD3 RZ, P2, PT, R46, R140, RZ ;  /* 0x0000008c2eff7210 */ /* 0x000fc60007f5e0ff */
[----:B------:R-:W-:Y:S01]  /*b62f0*/  IMAD.WIDE.U32 R44, R80, 0x434bacd7, R44 ;  /* 0x434bacd7502c7825 */ /* 0x000fe200078e002c */
[----:B------:R-:W-:-:S03]  /*b6300*/  IADD3 R141, P6, PT, R128, R141, RZ ;  /* 0x0000008d808d7210 */ /* 0x000fc60007fde0ff */
[----:B------:R-:W-:Y:S01]  /*b6310*/  IMAD.IADD R146, R45, 0x1, R84 ;  /* 0x000000012d927824 */ /* 0x000fe200078e0254 */
[----:B------:R-:W-:Y:S01]  /*b6320*/  IADD3.X RZ, P2, PT, R47, R141, RZ, P2, !PT ;  /* 0x0000008d2fff7210 */ /* 0x000fe2000175e4ff */
[----:B------:R-:W-:-:S04]  /*b6330*/  IMAD.WIDE.U32 R140, R80, 0x397fe69a, R46 ;  /* 0x397fe69a508c7825 */ /* 0x000fc800078e002e */
[----:B------:R-:W-:Y:S01]  /*b6340*/  IMAD.X R47, RZ, RZ, RZ, P4 ;  /* 0x000000ffff2f7224 */ /* 0x000fe200020e06ff */
[----:B------:R-:W-:Y:S01]  /*b6350*/  IADD3 R80, P4, PT, R142, R44, RZ ;  /* 0x0000002c8e507210 */ /* 0x000fe20007f9e0ff */
[----:B------:R-:W-:Y:S02]  /*b6360*/  IMAD.MOV.U32 R46, RZ, RZ, R85 ;  /* 0x000000ffff2e7224 */ /* 0x000fe400078e0055 */
[----:B------:R-:W-:Y:S02]  /*b6370*/  IMAD.X R85, RZ, RZ, RZ, P5 ;  /* 0x000000ffff557224 */ /* 0x000fe400028e06ff */
[----:B------:R-:W-:Y:S02]  /*b6380*/  IMAD.MOV.U32 R84, RZ, RZ, R129 ;  /* 0x000000ffff547224 */ /* 0x000fe400078e0081 */
[----:B------:R-:W-:-:S04]  /*b6390*/  IMAD.WIDE.U32.X R44, R81, 0x4b1ba7b6, R46, P3 ;  /* 0x4b1ba7b6512c7825 */ /* 0x000fc800018e042e */
[----:B------:R-:W-:Y:S01]  /*b63a0*/  IMAD.WIDE.U32.X R46, R81, 0x1a0111ea, R84, P6 ;  /* 0x1a0111ea512e7825 */ /* 0x000fe200030e0454 */
[----:B------:R-:W-:-:S03]  /*b63b0*/  IADD3.X R81, P4, PT, R146, R145, RZ, P4, !PT ;  /* 0x0000009192517210 */ /* 0x000fc6000279e4ff */
[----:B------:R-:W-:-:S04]  /*b63c0*/  IMAD.WIDE.U32 R84, R200, R152, RZ ;  /* 0x00000098c8547225 */ /* 0x000fc800078e00ff */
[----:B------:R-:W-:-:S04]  /*b63d0*/  IMAD.WIDE.U32 R142, R181, R152, RZ ;  /* 0x00000098b58e7225 */ /* 0x000fc800078e00ff */
[----:B------:R-:W-:Y:S01]  /*b63e0*/  IMAD.WIDE.U32 R84, P6, R181, R153, R84 ;  /* 0x00000099b5547225 */ /* 0x000fe200078c0054 */
[----:B------:R-:W-:-:S03]  /*b63f0*/  IADD3 RZ, P3, PT, R86, R142, RZ ;  /* 0x0000008e56ff7210 */ /* 0x000fc60007f7e0ff */
[----:B------:R-:W-:Y:S01]  /*b6400*/  IMAD.IADD R142, R141, 0x1, R128 ;  /* 0x000000018d8e7824 */ /* 0x000fe200078e0280 */
[----:B------:R-:W-:Y:S01]  /*b6410*/  IADD3 R143, P5, PT, R84, R143, RZ ;  /* 0x0000008f548f7210 */ /* 0x000fe20007fbe0ff */
[----:B------:R-:W-:Y:S01]  /*b6420*/  IMAD.X R129, RZ, RZ, RZ, P6 ;  /* 0x000000ffff817224 */ /* 0x000fe200030e06ff */
[----:B------:R-:W-:Y:S01]  /*b6430*/  IADD3.X R141, P0, PT, RZ, R44, RZ, P0, !PT ;  /* 0x0000002cff8d7210 */ /* 0x000fe2000071e4ff */
[----:B------:R-:W-:Y:S01]  /*b6440*/  IMAD.MOV.U32 R128, RZ, RZ, R85 ;  /* 0x000000ffff807224 */ /* 0x000fe200078e0055 */
[----:B------:R-:W-:Y:S01]  /*b6450*/  IADD3.X RZ, P3, PT, R87, R143, RZ, P3, !PT ;  /* 0x0000008f57ff7210 */ /* 0x000fe20001f7e4ff */
[----:B------:R-:W-:Y:S01]  /*b6460*/  IMAD.WIDE.U32 R86, R181, R152, R86 ;  /* 0x00000098b5567225 */ /* 0x000fe200078e0056 */
[----:B------:R-:W-:-:S03]  /*b6470*/  IADD3.X R141, P4, PT, RZ, R141, RZ, P4, !PT ;  /* 0x0000008dff8d7210 */ /* 0x000fc6000279e4ff */
[----:B------:R-:W-:Y:S01]  /*b6480*/  IMAD.IADD R87, R87, 0x1, R84 ;  /* 0x0000000157577824 */ /* 0x000fe200078e0254 */
[----:B------:R-:W-:Y:S01]  /*b6490*/  IADD3 R44, P6, PT, R141, R140, RZ ;  /* 0x0000008c8d2c7210 */ /* 0x000fe20007fde0ff */
[----:B------:R-:W-:Y:S01]  /*b64a0*/  IMAD.WIDE.U32.X R128, R200, R153, R128, P5 ;  /* 0x00000099c8807225 */ /* 0x000fe200028e0480 */
[----:B------:R-:W-:Y:S02]  /*b64b0*/  IADD3 RZ, P5, PT, RZ, R86, RZ ;  /* 0x00000056ffff7210 */ /* 0x000fe40007fbe0ff */
[----:B------:R-:W-:Y:S01]  /*b64c0*/  IADD3.X R45, PT, PT, RZ, RZ, R45, P4, P0 ;  /* 0x000000ffff2d7210 */ /* 0x000fe200027e042d */
[----:B------:R-:W-:Y:S01]  /*b64d0*/  IMAD.WIDE.U32 R84, R189, R152, RZ ;  /* 0x00000098bd547225 */ /* 0x000fe200078e00ff */
[----:B------:R-:W-:Y:S02]  /*b64e0*/  IADD3.X RZ, P5, PT, RZ, R87, RZ, P5, !PT ;  /* 0x00000057ffff7210 */ /* 0x000fe40002fbe4ff */
[----:B------:R-:W-:Y:S01]  /*b64f0*/  IADD3.X R143, P3, PT, RZ, R128, RZ, P3, !PT ;  /* 0x00000080ff8f7210 */ /* 0x000fe20001f7e4ff */
[----:B------:R-:W-:Y:S01]  /*b6500*/  IMAD.WIDE.U32 R140, R61, R152, RZ ;  /* 0x000000983d8c7225 */ /* 0x000fe200078e00ff */
[----:B------:R-:W-:-:S02]  /*b6510*/  IADD3.X R45, P6, PT, R142, R45, RZ, P6, !PT ;  /* 0x0000002d8e2d7210 */ /* 0x000fc400037de4ff */
[----:B------:R-:W-:-:S04]  /*b6520*/  IADD3.X R143, P5, PT, RZ, R143, RZ, P5, !PT ;  /* 0x0000008fff8f7210 */ /* 0x000fc80002fbe4ff */
[----:B------:R-:W-:Y:S01]  /*b6530*/  IADD3.X R145, PT, PT, RZ, RZ, R129, P5, P3 ;  /* 0x000000ffff917210 */ /* 0x000fe20002fe6481 */
[----:B------:R-:W-:Y:S01]  /*b6540*/  IMAD.WIDE.U32 R84, P5, R61, R153, R84 ;  /* 0x000000993d547225 */ /* 0x000fe200078a0054 */
        /* <DEDUP_REMOVED lines=8> */
[----:B------:R-:W-:-:S03]  /*b65d0*/  IADD3 R126, P5, PT, R143, R140, RZ ;  /* 0x0000008c8f7e7210 */ /* 0x000fc60007fbe0ff */
[----:B------:R-:W-:Y:S01]  /*b65e0*/  IMAD.WIDE.U32 R140, R62, R152, RZ ;  /* 0x000000983e8c7225 */ /* 0x000fe200078e00ff */
[----:B------:R-:W-:Y:S02]  /*b65f0*/  IADD3.X R127, P5, PT, R84, R145, RZ, P5, !PT ;  /* 0x00000091547f7210 */ /* 0x000fe40002fbe4ff */
[----:B------:R-:W-:Y:S01]  /*b6600*/  IADD3.X R143, P3, PT, RZ, R128, RZ, P3, !PT ;  /* 0x00000080ff8f7210 */ /* 0x000fe20001f7e4ff */
[----:B------:R-:W-:-:S03]  /*b6610*/  IMAD.WIDE.U32 R84, R195, R152, RZ ;  /* 0x00000098c3547225 */ /* 0x000fc600078e00ff */
        /* <DEDUP_REMOVED lines=11> */
[----:B------:R-:W-:-:S04]  /*b66d0*/  IADD3 R84, P5, PT, R143, R140, RZ ;  /* 0x0000008c8f547210 */ /* 0x000fc80007fbe0ff */
[----:B------:R-:W-:Y:S01]  /*b66e0*/  IADD3.X R85, P5, PT, R82, R145, RZ, P5, !PT ;  /* 0x0000009152557210 */ /* 0x000fe20002fbe4ff */
[----:B------:R-:W-:Y:S01]  /*b66f0*/  IMAD.WIDE.U32 R82, R63, R152, RZ ;  /* 0x000000983f527225 */ /* 0x000fe200078e00ff */
[----:B------:R-:W-:Y:S02]  /*b6700*/  IADD3.X R143, P3, PT, RZ, R128, RZ, P3, !PT ;  /* 0x00000080ff8f7210 */ /* 0x000fe40001f7e4ff */
[----:B------:R-:W-:Y:S02]  /*b6710*/  IADD3.X R145, P0, PT, RZ, R46, RZ, P2, !PT ;  /* 0x0000002eff917210 */ /* 0x000fe4000171e4ff */
[----:B------:R-:W-:Y:S02]  /*b6720*/  IADD3.X R143, P5, PT, RZ, R143, RZ, P5, !PT ;  /* 0x0000008fff8f7210 */ /* 0x000fe40002fbe4ff */
[----:B------:R-:W-:Y:S02]  /*b6730*/  IADD3 RZ, P2, PT, R80, R82, RZ ;  /* 0x0000005250ff7210 */ /* 0x000fe40007f5e0ff */
[----:B------:R-:W-:Y:S01]  /*b6740*/  IADD3.X R141, PT, PT, RZ, RZ, R129, P5, P3 ;  /* 0x000000ffff8d7210 */ /* 0x000fe20002fe6481 */
[----:B------:R-:W-:Y:S01]  /*b6750*/  IMAD.WIDE.U32 R128, R193, R152, RZ ;  /* 0x00000098c1807225 */ /* 0x000fe200078e00ff */
[----:B------:R-:W-:-:S04]  /*b6760*/  IADD3.X R145, P3, PT, RZ, R145, RZ, P6, !PT ;  /* 0x00000091ff917210 */ /* 0x000fc8000377e4ff */
[----:B------:R-:W-:Y:S01]  /*b6770*/  IADD3.X R140, PT, PT, RZ, RZ, R47, P3, P0 ;  /* 0x000000ffff8c7210 */ /* 0x000fe20001fe042f */
[----:B------:R-:W-:-:S04]  /*b6780*/  IMAD.WIDE.U32 R128, P4, R63, R153, R128 ;  /* 0x000000993f807225 */ /* 0x000fc80007880080 */
[----:B------:R-:W-:Y:S01]  /*b6790*/  IMAD.WIDE.U32 R46, R196, R152, RZ ;  /* 0x00000098c42e7225 */ /* 0x000fe200078e00ff */
[----:B------:R-:W-:-:S03]  /*b67a0*/  IADD3 R146, P6, PT, R128, R83, RZ ;  /* 0x0000005380927210 */ /* 0x000fc60007fde0ff */
[----:B------:R-:W-:Y:S01]  /*b67b0*/  IMAD.WIDE.U32 R82, R64, R152, RZ ;  /* 0x0000009840527225 */ /* 0x000fe200078e00ff */
[----:B------:R-:W-:-:S03]  /*b67c0*/  IADD3.X RZ, P2, PT, R81, R146, RZ, P2, !PT ;  /* 0x0000009251ff7210 */ /* 0x000fc6000175e4ff */
[----:B------:R-:W-:Y:S01]  /*b67d0*/  IMAD.WIDE.U32 R46, P5, R64, R153, R46 ;  /* 0x00000099402e7225 */ /* 0x000fe200078a002e */
[----:B------:R-:W-:Y:S02]  /*b67e0*/  IADD3 RZ, P0, PT, R44, R82, RZ ;  /* 0x000000522cff7210 */ /* 0x000fe40007f1e0ff */
[----:B------:R-:W-:Y:S01]  /*b67f0*/  IADD3 R142, P3, PT, R46, R83, RZ ;  /* 0x000000532e8e7210 */ /* 0x000fe20007f7e0ff */
[----:B------:R-:W-:-:S03]  /*b6800*/  IMAD.WIDE.U32 R82, R63, R152, R80 ;  /* 0x000000983f527225 */ /* 0x000fc600078e0050 */
[----:B------:R-:W-:Y:S01]  /*b6810*/  IADD3.X RZ, P0, PT, R45, R142, RZ, P0, !PT ;  /* 0x0000008e2dff7210 */ /* 0x000fe2000071e4ff */
[----:B------:R-:W-:Y:S01]  /*b6820*/  IMAD.X R81, RZ, RZ, RZ, P4 ;  /* 0x000000ffff517224 */ /* 0x000fe200020e06ff */
[----:B------:R-:W-:Y:S01]  /*b6830*/  IADD3 R82, P4, PT, R143, R82, RZ ;  /* 0x000000528f527210 */ /* 0x000fe20007f9e0ff */
[----:B------:R-:W-:Y:S02]  /*b6840*/  IMAD.MOV.U32 R80, RZ, RZ, R129 ;  /* 0x000000ffff507224 */ /* 0x000fe400078e0081 */
[----:B------:R-:W-:Y:S02]  /*b6850*/  IMAD.IADD R128, R83, 0x1, R128 ;  /* 0x0000000153807824 */ /* 0x000fe400078e0280 */
[----:B------:R-:W-:-:S03]  /*b6860*/  IMAD.WIDE.U32.X R80, R193, R153, R80, P6 ;  /* 0x00000099c1507225 */ /* 0x000fc600030e0450 */
[----:B------:R-:W-:Y:S01]  /*b6870*/  IADD3.X R83, P4, PT, R128, R141, RZ, P4, !PT ;  /* 0x0000008d80537210 */ /* 0x000fe2000279e4ff */
[----:B------:R-:W-:Y:S01]  /*b6880*/  IMAD.WIDE.U32 R44, R64, R152, R44 ;  /* 0x00000098402c7225 */ /* 0x000fe200078e002c */
[----:B------:R-:W-:-:S03]  /*b6890*/  IADD3.X R129, P2, PT, RZ, R80, RZ, P2, !PT ;  /* 0x00000050ff817210 */ /* 0x000fc6000175e4ff */
[----:B------:R-:W-:Y:S01]  /*b68a0*/  IMAD.IADD R45, R45, 0x1, R46 ;  /* 0x000000012d2d7824 */ /* 0x000fe200078e022e */
[----:B------:R-:W-:Y:S01]  /*b68b0*/  IADD3.X R129, P6, PT, RZ, R129, RZ, P4, !PT ;  /* 0x00000081ff817210 */ /* 0x000fe200027de4ff */
[----:B------:R-:W-:Y:S01]  /*b68c0*/  IMAD.MOV.U32 R128, RZ, RZ, R47 ;  /* 0x000000ffff807224 */ /* 0x000fe200078e002f */
[----:B------:R-:W-:Y:S01]  /*b68d0*/  IADD3 R144, P4, PT, R145, R144, RZ ;  /* 0x0000009091907210 */ /* 0x000fe20007f9e0ff */
[----:B------:R-:W-:Y:S01]  /*b68e0*/  IMAD.WIDE.U32 R46, R65, R152, RZ ;  /* 0x00000098412e7225 */ /* 0x000fe200078e00ff */
[----:B------:R-:W-:Y:S02]  /*b68f0*/  IADD3.X R141, PT, PT, RZ, RZ, R81, P6, P2 ;  /* 0x000000ffff8d7210 */ /* 0x000fe400037e4451 */
[----:B------:R-:W-:Y:S01]  /*b6900*/  IADD3 R44, P2, PT, R129, R44, RZ ;  /* 0x0000002c812c7210 */ /* 0x000fe20007f5e0ff */
[----:B------:R-:W-:Y:S01]  /*b6910*/  IMAD.WIDE.U32 R80, R194, R152, RZ ;  /* 0x00000098c2507225 */ /* 0x000fe200078e00ff */
[----:B------:R-:W-:Y:S02]  /*b6920*/  IADD3.X R145, P4, PT, R140, R48, RZ, P4, !PT ;  /* 0x000000308c917210 */ /* 0x000fe4000279e4ff */
[----:B------:R-:W-:Y:S01]  /*b6930*/  IADD3.X R45, P2, PT, R45, R141, RZ, P2, !PT ;  /* 0x0000008d2d2d7210 */ /* 0x000fe2000175e4ff */
[----:B------:R-:W-:-:S02]  /*b6940*/  IMAD.X R129, RZ, RZ, RZ, P5 ;  /* 0x000000ffff817224 */ /* 0x000fc400028e06ff */
[----:B------:R-:W-:-:S04]  /*b6950*/  IMAD.WIDE.U32 R80, P5, R65, R153, R80 ;  /* 0x0000009941507225 */ /* 0x000fc800078a0050 */
[----:B------:R-:W-:Y:S01]  /*b6960*/  IMAD.WIDE.U32.X R128, R196, R153, R128, P3 ;  /* 0x00000099c4807225 */ /* 0x000fe200018e0480 */
[----:B------:R-:W-:Y:S02]  /*b6970*/  IADD3 RZ, P3, PT, R144, R46, RZ ;  /* 0x0000002e90ff7210 */ /* 0x000fe40007f7e0ff */
[----:B------:R-:W-:-:S04]  /*b6980*/  IADD3 R47, P6, PT, R80, R47, RZ ;  /* 0x0000002f502f7210 */ /* 0x000fc80007fde0ff */
[----:B------:R-:W-:Y:S01]  /*b6990*/  IADD3.X RZ, P3, PT, R145, R47, RZ, P3, !PT ;  /* 0x0000002f91ff7210 */ /* 0x000fe20001f7e4ff */
[----:B------:R-:W-:Y:S01]  /*b69a0*/  IMAD.WIDE.U32 R144, R65, R152, R144 ;  /* 0x0000009841907225 */ /* 0x000fe200078e0090 */
[----:B------:R-:W-:-:S03]  /*b69b0*/  IADD3.X R47, P0, PT, RZ, R128, RZ, P0, !PT ;  /* 0x00000080ff2f7210 */ /* 0x000fc6000071e4ff */
[----:B------:R-:W-:Y:S01]  /*b69c0*/  IMAD.MOV.U32 R128, RZ, RZ, R81 ;  /* 0x000000ffff807224 */ /* 0x000fe200078e0051 */
[----:B------:R-:W-:Y:S01]  /*b69d0*/  IADD3.X R47, P2, PT, RZ, R47, RZ, P2, !PT ;  /* 0x0000002fff2f7210 */ /* 0x000fe2000175e4ff */
[----:B------:R-:W-:-:S03]  /*b69e0*/  IMAD R81, R87, -0x30003, RZ ;  /* 0xfffcfffd57517824 */ /* 0x000fc600078e02ff */
[----:B------:R-:W-:Y:S01]  /*b69f0*/  IADD3.X R141, PT, PT, RZ, RZ, R129, P2, P0 ;  /* 0x000000ffff8d7210 */ /* 0x000fe200017e0481 */
[----:B------:R-:W-:Y:S01]  /*b6a00*/  IMAD.X R129, RZ, RZ, RZ, P5 ;  /* 0x000000ffff817224 */ /* 0x000fe200028e06ff */
[----:B------:R-:W-:Y:S01]  /*b6a10*/  IADD3 R46, P0, PT, R47, R144, RZ ;  /* 0x000000902f2e7210 */ /* 0x000fe20007f1e0ff */
[----:B------:R-:W-:Y:S02]  /*b6a20*/  IMAD.IADD R144, R145, 0x1, R80 ;  /* 0x0000000191907824 */ /* 0x000fe400078e0250 */
[----:B------:R-:W-:-:S03]  /*b6a30*/  IMAD.WIDE.U32.X R128, R194, R153, R128, P6 ;  /* 0x00000099c2807225 */ /* 0x000fc600030e0480 */
[----:B------:R-:W-:Y:S01]  /*b6a40*/  IADD3.X R47, P0, PT, R144, R141, RZ, P0, !PT ;  /* 0x0000008d902f7210 */ /* 0x000fe2000071e4ff */
[C---:B------:R-:W-:Y:S01]  /*b6a50*/  IMAD R145, R86.reuse, -0x760c0004, R81 ;  /* 0x89f3fffc56917824 */ /* 0x040fe200078e0251 */
[----:B------:R-:W-:Y:S01]  /*b6a60*/  IADD3.X R144, P3, PT, RZ, R128, RZ, P3, !PT ;  /* 0x00000080ff907210 */ /* 0x000fe20001f7e4ff */
[----:B------:R-:W-:-:S03]  /*b6a70*/  IMAD.WIDE.U32 R80, R86, -0x30003, RZ ;  /* 0xfffcfffd56507825 */ /* 0x000fc600078e00ff */
[----:B------:R-:W-:Y:S01]  /*b6a80*/  IADD3.X R144, P0, PT, RZ, R144, RZ, P0, !PT ;  /* 0x00000090ff907210 */ /* 0x000fe2000071e4ff */
[----:B------:R-:W-:Y:S01]  /*b6a90*/  IMAD.IADD R145, R81, 0x1, R145 ;  /* 0x0000000151917824 */ /* 0x000fe200078e0291 */
[----:B------:R-:W-:Y:S01]  /*b6aa0*/  IADD3.X R81, P5, PT, RZ, RZ, RZ, P4, !PT ;  /* 0x000000ffff517210 */ /* 0x000fe200027be4ff */
[----:B------:R-:W-:Y:S01]  /*b6ab0*/  IMAD.WIDE.U32 R140, R80, -0x5555, RZ ;  /* 0xffffaaab508c7825 */ /* 0x000fe200078e00ff */
[----:B------:R-:W-:Y:S02]  /*b6ac0*/  IADD3.X R48, PT, PT, RZ, RZ, R129, P0, P3 ;  /* 0x000000ffff307210 */ /* 0x000fe400007e6481 */
[----:B------:R-:W-:Y:S02]  /*b6ad0*/  IADD3.X R128, P0, PT, RZ, RZ, RZ, P1, !PT ;  /* 0x000000ffff807210 */ /* 0x000fe40000f1e4ff */
[----:B------:R-:W-:Y:S02]  /*b6ae0*/  IADD3 RZ, P2, PT, R86, R140, RZ ;  /* 0x0000008c56ff7210 */ /* 0x000fe40007f5e0ff */
[----:B------:R-:W-:Y:S01]  /*b6af0*/  IADD3 R81, P6, PT, R81, R128, RZ ;  /* 0x0000008051517210 */ /* 0x000fe20007fde0ff */
[----:B------:R-:W-:-:S03]  /*b6b00*/  IMAD.WIDE.U32 R128, R145, -0x5555, RZ ;  /* 0xffffaaab91807825 */ /* 0x000fc600078e00ff */
[----:B------:R-:W-:Y:S01]  /*b6b10*/  IADD3 R144, P1, PT, R144, R81, RZ ;  /* 0x0000005190907210 */ /* 0x000fe20007f3e0ff */
        /* <DEDUP_REMOVED lines=45> */
[----:B------:R-:W-:-:S04]  /*b6df0*/  IMAD.WIDE.U32.X R84, R145, 0x6730d2a0, R84, P5 ;  /* 0x6730d2a091547825 */ /* 0x000fc800028e0454 */
[----:B------:R-:W-:Y:S01]  /*b6e00*/  IMAD.WIDE.U32 R128, P4, R80, 0x64774b84, R128 ;  /* 0x64774b8450807825 */ /* 0x000fe20007880080 */
[----:B------:R-:W-:-:S03]  /*b6e10*/  IADD3.X R81, P2, PT, RZ, R84, RZ, P2, !PT ;  /* 0x00000054ff517210 */ /* 0x000fc6000175e4ff */
[----:B------:R-:W-:Y:S01]  /*b6e20*/  IMAD.WIDE.U32 R142, R80, -0xc7aed41, RZ ;  /* 0xf38512bf508e7825 */ /* 0x000fe200078e00ff */
[----:B------:R-:W-:-:S03]  /*b6e30*/  IADD3.X R81, P3, PT, RZ, R81, RZ, P0, !PT ;  /* 0x00000051ff517210 */ /* 0x000fc6000077e4ff */
[----:B------:R-:W-:Y:S01]  /*b6e40*/  IMAD.WIDE.U32 R140, R80, -0xc7aed41, R82 ;  /* 0xf38512bf508c7825 */ /* 0x000fe200078e0052 */
[----:B------:R-:W-:Y:S02]  /*b6e50*/  IADD3 RZ, P6, PT, R82, R142, RZ ;  /* 0x0000008e52ff7210 */ /* 0x000fe40007fde0ff */
[----:B------:R-:W-:Y:S01]  /*b6e60*/  IADD3 R143, P5, PT, R128, R143, RZ ;  /* 0x0000008f808f7210 */ /* 0x000fe20007fbe0ff */
[----:B------:R-:W-:Y:S01]  /*b6e70*/  IMAD.MOV.U32 R82, RZ, RZ, R129 ;  /* 0x000000ffff527224 */ /* 0x000fe200078e0081 */
[----:B------:R-:W-:Y:S02]  /*b6e80*/  IADD3.X R85, PT, PT, RZ, RZ, R85, P3, P2 ;  /* 0x000000ffff557210 */ /* 0x000fe40001fe4455 */
[----:B------:R-:W-:Y:S01]  /*b6e90*/  IADD3.X RZ, P2, PT, R83, R143, RZ, P6, !PT ;  /* 0x0000008f53ff7210 */ /* 0x000fe2000375e4ff */
[----:B------:R-:W-:Y:S01]  /*b6ea0*/  IMAD.X R83, RZ, RZ, RZ, P4 ;  /* 0x000000ffff537224 */ /* 0x000fe200020e06ff */
[----:B------:R-:W-:Y:S01]  /*b6eb0*/  IADD3 R84, P0, PT, R81, R140, RZ ;  /* 0x0000008c51547210 */ /* 0x000fe20007f1e0ff */
[----:B------:R-:W-:-:S02]  /*b6ec0*/  IMAD.IADD R140, R141, 0x1, R128 ;  /* 0x000000018d8c7824 */ /* 0x000fc400078e0280 */
        /* <DEDUP_REMOVED lines=17> */
[----:B------:R-:W-:Y:S01]  /*b6fe0*/  IMAD.X R81, RZ, RZ, RZ, P4 ;  /* 0x000000ffff517224 */ /* 0x000fe200020e06ff */
[----:B------:R-:W-:Y:S01]  /*b6ff0*/  IADD3.X RZ, P2, PT, R47, R141, RZ, P2, !PT ;  /* 0x0000008d2fff7210 */ /* 0x000fe2000175e4ff */
[----:B------:R-:W-:Y:S01]  /*b7000*/  IMAD.WIDE.U32 R140, R80, 0x397fe69a, R46 ;  /* 0x397fe69a508c7825 */ /* 0x000fe200078e002e */
[----:B------:R-:W-:-:S03]  /*b7010*/  IADD3 R46, P4, PT, R142, R44, RZ ;  /* 0x0000002c8e2e7210 */ /* 0x000fc60007f9e0ff */
[----:B------:R-:W-:Y:S02]  /*b7020*/  IMAD.IADD R47, R45, 0x1, R82 ;  /* 0x000000012d2f7824 */ /* 0x000fe400078e0252 */
[----:B------:R-:W-:Y:S02]  /*b7030*/  IMAD.MOV.U32 R80, RZ, RZ, R83 ;  /* 0x000000ffff507224 */ /* 0x000fe400078e0053 */
[----:B------:R-:W-:Y:S01]  /*b7040*/  IMAD.WIDE.U32 R44, R200, R6, RZ ;  /* 0x00000006c82c7225 */ /* 0x000fe200078e00ff */
[----:B------:R-:W-:-:S03]  /*b7050*/  IADD3.X R47, P4, PT, R47, R146, RZ, P4, !PT ;  /* 0x000000922f2f7210 */ /* 0x000fc6000279e4ff */
[----:B------:R-:W-:Y:S02]  /*b7060*/  IMAD.X R83, RZ, RZ, RZ, P5 ;  /* 0x000000ffff537224 */ /* 0x000fe400028e06ff */
[----:B------:R-:W-:Y:S02]  /*b7070*/  IMAD.MOV.U32 R82, RZ, RZ, R129 ;  /* 0x000000ffff527224 */ /* 0x000fe400078e0081 */
[----:B------:R-:W-:-:S04]  /*b7080*/  IMAD.WIDE.U32 R142, R181, R6, RZ ;  /* 0x00000006b58e7225 */ /* 0x000fc800078e00ff */
[----:B------:R-:W-:-:S04]  /*b7090*/  IMAD.WIDE.U32.X R82, R145, 0x1a0111ea, R82, P6 ;  /* 0x1a0111ea91527825 */ /* 0x000fc800030e0452 */
[----:B------:R-:W-:-:S04]  /*b70a0*/  IMAD.WIDE.U32 R44, P6, R181, R5, R44 ;  /* 0x00000005b52c7225 */ /* 0x000fc800078c002c */
[----:B------:R-:W-:Y:S01]  /*b70b0*/  IMAD.WIDE.U32.X R80, R145, 0x4b1ba7b6, R80, P3 ;  /* 0x4b1ba7b691507825 */ /* 0x000fe200018e0450 */
[----:B------:R-:W-:Y:S02]  /*b70c0*/  IADD3 RZ, P3, PT, R126, R142, RZ ;  /* 0x0000008e7eff7210 */ /* 0x000fe40007f7e0ff */
[----:B------:R-:W-:Y:S01]  /*b70d0*/  IADD3 R143, P5, PT, R44, R143, RZ ;  /* 0x0000008f2c8f7210 */ /* 0x000fe20007fbe0ff */
[----:B------:R-:W-:Y:S01]  /*b70e0*/  IMAD.IADD R142, R141, 0x1, R128 ;  /* 0x000000018d8e7824 */ /* 0x000fe200078e0280 */
[----:B------:R-:W-:Y:S01]  /*b70f0*/  IADD3.X R141, P0, PT, RZ, R80, RZ, P0, !PT ;  /* 0x00000050ff8d7210 */ /* 0x000fe2000071e4ff */
[----:B------:R-:W-:Y:S01]  /*b7100*/  IMAD.X R129, RZ, RZ, RZ, P6 ;  /* 0x000000ffff817224 */ /* 0x000fe200030e06ff */
[----:B------:R-:W-:Y:S01]  /*b7110*/  IADD3.X RZ, P3, PT, R127, R143, RZ, P3, !PT ;  /* 0x0000008f7fff7210 */ /* 0x000fe20001f7e4ff */
[----:B------:R-:W-:Y:S01]  /*b7120*/  IMAD.WIDE.U32 R126, R181, R6, R126 ;  /* 0x00000006b57e7225 */ /* 0x000fe200078e007e */
[----:B------:R-:W-:-:S03]  /*b7130*/  IADD3.X R141, P4, PT, RZ, R141, RZ, P4, !PT ;  /* 0x0000008dff8d7210 */ /* 0x000fc6000279e4ff */
[----:B------:R-:W-:Y:S01]  /*b7140*/  IMAD.MOV.U32 R128, RZ, RZ, R45 ;  /* 0x000000ffff807224 */ /* 0x000fe200078e002d */
[----:B------:R-:W-:Y:S01]  /*b7150*/  IADD3 R80, P6, PT, R141, R140, RZ ;  /* 0x0000008c8d507210 */ /* 0x000fe20007fde0ff */
[----:B------:R-:W-:Y:S01]  /*b7160*/  IMAD.IADD R127, R127, 0x1, R44 ;  /* 0x000000017f7f7824 */ /* 0x000fe200078e022c */
[----:B------:R-:W-:Y:S01]  /*b7170*/  IADD3.X R81, PT, PT, RZ, RZ, R81, P4, P0 ;  /* 0x000000ffff517210 */ /* 0x000fe200027e0451 */
[----:B------:R-:W-:Y:S01]  /*b7180*/  IMAD.WIDE.U32.X R128, R200, R5, R128, P5 ;  /* 0x00000005c8807225 */ /* 0x000fe200028e0480 */
[----:B------:R-:W-:Y:S02]  /*b7190*/  IADD3 RZ, P5, PT, RZ, R126, RZ ;  /* 0x0000007effff7210 */ /* 0x000fe40007fbe0ff */
[----:B------:R-:W-:Y:S01]  /*b71a0*/  IADD3.X R81, P6, PT, R142, R81, RZ, P6, !PT ;  /* 0x000000518e517210 */ /* 0x000fe200037de4ff */
[----:B------:R-:W-:Y:S01]  /*b71b0*/  IMAD.WIDE.U32 R44, R189, R6, RZ ;  /* 0x00000006bd2c7225 */ /* 0x000fe200078e00ff */
[----:B------:R-:W-:Y:S02]  /*b71c0*/  IADD3.X RZ, P5, PT, RZ, R127, RZ, P5, !PT ;  /* 0x0000007fffff7210 */ /* 0x000fe40002fbe4ff */
        /* <DEDUP_REMOVED lines=34> */
[----:B------:R-:W-:Y:S01]  /*b73f0*/  IADD3.X R143, P5, PT, RZ, R143, RZ, P5, !PT ;  /* 0x0000008fff8f7210 */ /* 0x000fe20002fbe4ff */
[----:B------:R-:W-:-:S03]  /*b7400*/  IMAD.WIDE.U32 R84, P4, R63, R5, R84 ;  /* 0x000000053f547225 */ /* 0x000fc60007880054 */
[----:B------:R-:W-:Y:S01]  /*b7410*/  IADD3.X R141, PT, PT, RZ, RZ, R129, P5, P3 ;  /* 0x000000ffff8d7210 */ /* 0x000fe20002fe6481 */
[----:B------:R-:W-:Y:S01]  /*b7420*/  IMAD.WIDE.U32 R128, R63, R6, RZ ;  /* 0x000000063f807225 */ /* 0x000fe200078e00ff */
[----:B------:R-:W-:-:S04]  /*b7430*/  IADD3.X R145, P3, PT, RZ, R145, RZ, P6, !PT ;  /* 0x00000091ff917210 */ /* 0x000fc8000377e4ff */
[----:B------:R-:W-:Y:S01]  /*b7440*/  IADD3.X R140, PT, PT, RZ, RZ, R83, P3, P0 ;  /* 0x000000ffff8c7210 */ /* 0x000fe20001fe0453 */
[----:B------:R-:W-:Y:S01]  /*b7450*/  IMAD.WIDE.U32 R82, R196, R6, RZ ;  /* 0x00000006c4527225 */ /* 0x000fe200078e00ff */
[----:B------:R-:W-:Y:S02]  /*b7460*/  IADD3 RZ, P2, PT, R46, R128, RZ ;  /* 0x000000802eff7210 */ /* 0x000fe40007f5e0ff */
[----:B------:R-:W-:Y:S01]  /*b7470*/  IADD3 R146, P6, PT, R84, R129, RZ ;  /* 0x0000008154927210 */ /* 0x000fe20007fde0ff */
[----:B------:R-:W-:-:S03]  /*b7480*/  IMAD.WIDE.U32 R128, R64, R6, RZ ;  /* 0x0000000640807225 */ /* 0x000fc600078e00ff */
[----:B------:R-:W-:Y:S01]  /*b7490*/  IADD3.X RZ, P2, PT, R47, R146, RZ, P2, !PT ;  /* 0x000000922fff7210 */ /* 0x000fe2000175e4ff */
[----:B------:R-:W-:Y:S01]  /*b74a0*/  IMAD.WIDE.U32 R82, P5, R64, R5, R82 ;  /* 0x0000000540527225 */ /* 0x000fe200078a0052 */
[----:B------:R-:W-:-:S03]  /*b74b0*/  IADD3 RZ, P0, PT, R80, R128, RZ ;  /* 0x0000008050ff7210 */ /* 0x000fc60007f1e0ff */
[----:B------:R-:W-:Y:S01]  /*b74c0*/  IMAD.WIDE.U32 R46, R63, R6, R46 ;  /* 0x000000063f2e7225 */ /* 0x000fe200078e002e */
[----:B------:R-:W-:-:S03]  /*b74d0*/  IADD3 R142, P3, PT, R82, R129, RZ ;  /* 0x00000081528e7210 */ /* 0x000fc60007f7e0ff */
        /* <DEDUP_REMOVED lines=33> */
[----:B------:R-:W-:Y:S01]  /*b76f0*/  IMAD.IADD R144, R145, 0x1, R84 ;  /* 0x0000000191907824 */ /* 0x000fe200078e0254 */
[----:B------:R-:W-:Y:S01]  /*b7700*/  IADD3.X R143, P5, PT, RZ, RZ, RZ, P4, !PT ;  /* 0x000000ffff8f7210 */ /* 0x000fe200027be4ff */
[----:B------:R-:W-:-:S03]  /*b7710*/  IMAD.WIDE.U32.X R128, R194, R5, R128, P6 ;  /* 0x00000005c2807225 */ /* 0x000fc600030e0480 */
[----:B------:R-:W-:Y:S02]  /*b7720*/  IADD3.X R83, P0, PT, R144, R141, RZ, P0, !PT ;  /* 0x0000008d90537210 */ /* 0x000fe4000071e4ff */
[----:B------:R-:W-:-:S04]  /*b7730*/  IADD3.X R144, P3, PT, RZ, R128, RZ, P3, !PT ;  /* 0x00000080ff907210 */ /* 0x000fc80001f7e4ff */
[----:B------:R-:W-:-:S04]  /*b7740*/  IADD3.X R144, P0, PT, RZ, R144, RZ, P0, !PT ;  /* 0x00000090ff907210 */ /* 0x000fc8000071e4ff */
[----:B------:R-:W-:Y:S01]  /*b7750*/  IADD3.X R48, PT, PT, RZ, RZ, R129, P0, P3 ;  /* 0x000000ffff307210 */ /* 0x000fe200007e6481 */
[C---:B------:R-:W-:Y:S01]  /*b7760*/  IMAD R129, R126.reuse, -0x760c0004, R85 ;  /* 0x89f3fffc7e817824 */ /* 0x040fe200078e0255 */
[----:B------:R-:W-:Y:S01]  /*b7770*/  IADD3.X R128, P0, PT, RZ, RZ, RZ, P1, !PT ;  /* 0x000000ffff807210 */ /* 0x000fe20000f1e4ff */
[----:B------:R-:W-:-:S03]  /*b7780*/  IMAD.WIDE.U32 R84, R126, -0x30003, RZ ;  /* 0xfffcfffd7e547825 */ /* 0x000fc600078e00ff */
[----:B------:R-:W-:Y:S01]  /*b7790*/  IADD3 R143, P6, PT, R143, R128, RZ ;  /* 0x000000808f8f7210 */ /* 0x000fe20007fde0ff */
[----:B------:R-:W-:Y:S02]  /*b77a0*/  IMAD.IADD R85, R85, 0x1, R129 ;  /* 0x0000000155557824 */ /* 0x000fe400078e0281 */
[----:B------:R-:W-:Y:S01]  /*b77b0*/  IMAD.WIDE.U32 R140, R84, -0x5555, RZ ;  /* 0xffffaaab548c7825 */ /* 0x000fe200078e00ff */
[----:B------:R-:W-:-:S03]  /*b77c0*/  IADD3 R144, P1, PT, R144, R143, RZ ;  /* 0x0000008f90907210 */ /* 0x000fc60007f3e0ff */
        /* <DEDUP_REMOVED lines=84> */
[----:B------:R-:W-:-:S04]  /*b7d10*/  IMAD.WIDE.U32 R86, R200, R4, RZ ;  /* 0x00000004c8567225 */ /* 0x000fc800078e00ff */
[----:B------:R-:W-:Y:S02]  /*b7d20*/  IMAD.X R81, RZ, RZ, RZ, P5 ;  /* 0x000000ffff517224 */ /* 0x000fe400028e06ff */
[----:B------:R-:W-:Y:S02]  /*b7d30*/  IMAD.MOV.U32 R80, RZ, RZ, R129 ;  /* 0x000000ffff507224 */ /* 0x000fe400078e0081 */
[----:B------:R-:W-:-:S04]  /*b7d40*/  IMAD.WIDE.U32.X R82, R85, 0x4b1ba7b6, R82, P3 ;  /* 0x4b1ba7b655527825 */ /* 0x000fc800018e0452 */
[----:B------:R-:W-:Y:S01]  /*b7d50*/  IMAD.WIDE.U32.X R80, R85, 0x1a0111ea, R80, P6 ;  /* 0x1a0111ea55507825 */ /* 0x000fe200030e0450 */
        /* <DEDUP_REMOVED lines=9> */
[----:B------:R-:W-:Y:S02]  /*b7df0*/  IADD3 R143, P5, PT, R86, R143, RZ ;  /* 0x0000008f568f7210 */ /* 0x000fe40007fbe0ff */
[----:B------:R-:W-:Y:S01]  /*b7e00*/  IADD3 R82, P6, PT, R129, R140, RZ ;  /* 0x0000008c81527210 */ /* 0x000fe20007fde0ff */
[----:B------:R-:W-:Y:S01]  /*b7e10*/  IMAD.MOV.U32 R140, RZ, RZ, R87 ;  /* 0x000000ffff8c7224 */ /* 0x000fe200078e0057 */
[----:B------:R-:W-:Y:S01]  /*b7e20*/  IADD3.X RZ, P3, PT, R45, R143, RZ, P3, !PT ;  /* 0x0000008f2dff7210 */ /* 0x000fe20001f7e4ff */
[----:B------:R-:W-:Y:S01]  /*b7e30*/  IMAD.WIDE.U32 R44, R181, R4, R44 ;  /* 0x00000004b52c7225 */ /* 0x000fe200078e002c */
[----:B------:R-:W-:-:S03]  /*b7e40*/  IADD3.X R83, P6, PT, R128, R83, RZ, P6, !PT ;  /* 0x0000005380537210 */ /* 0x000fc600037de4ff */
[----:B------:R-:W-:Y:S02]  /*b7e50*/  IMAD.IADD R129, R45, 0x1, R86 ;  /* 0x000000012d817824 */ /* 0x000fe400078e0256 */
[----:B------:R-:W-:Y:S01]  /*b7e60*/  IMAD.WIDE.U32.X R140, R200, R3, R140, P5 ;  /* 0x00000003c88c7225 */ /* 0x000fe200028e048c */
[----:B------:R-:W-:-:S03]  /*b7e70*/  IADD3 RZ, P5, PT, RZ, R44, RZ ;  /* 0x0000002cffff7210 */ /* 0x000fc60007fbe0ff */
        /* <DEDUP_REMOVED lines=40> */
[----:B------:R-:W-:Y:S02]  /*b8100*/  IADD3.X R145, P3, PT, RZ, R145, RZ, P6, !PT ;  /* 0x00000091ff917210 */ /* 0x000fe4000377e4ff */
[----:B------:R-:W-:Y:S02]  /*b8110*/  IADD3 RZ, P2, PT, R84, R140, RZ ;  /* 0x0000008c54ff7210 */ /* 0x000fe40007f5e0ff */
[----:B------:R-:W-:Y:S01]  /*b8120*/  IADD3 R146, P6, PT, R86, R141, RZ ;  /* 0x0000008d56927210 */ /* 0x000fe20007fde0ff */
[----:B------:R-:W-:Y:S01]  /*b8130*/  IMAD.WIDE.U32 R140, R196, R4, RZ ;  /* 0x00000004c48c7225 */ /* 0x000fe200078e00ff */
[----:B------:R-:W-:Y:S02]  /*b8140*/  IADD3.X R45, PT, PT, RZ, RZ, R81, P3, P0 ;  /* 0x000000ffff2d7210 */ /* 0x000fe40001fe0451 */
[----:B------:R-:W-:Y:S01]  /*b8150*/  IADD3.X RZ, P2, PT, R85, R146, RZ, P2, !PT ;  /* 0x0000009255ff7210 */ /* 0x000fe2000175e4ff */
[----:B------:R-:W-:-:S04]  /*b8160*/  IMAD.WIDE.U32 R80, R64, R4, RZ ;  /* 0x0000000440507225 */ /* 0x000fc800078e00ff */
        /* <DEDUP_REMOVED lines=15> */
[----:B------:R-:W-:Y:S01]  /*b8260*/  IMAD.X R83, RZ, RZ, RZ, P5 ;  /* 0x000000ffff537224 */ /* 0x000fe200028e06ff */
[----:B------:R-:W-:Y:S02]  /*b8270*/  IADD3 R144, P4, PT, R145, R144, RZ ;  /* 0x0000009091907210 */ /* 0x000fe40007f9e0ff */
[----:B------:R-:W-:Y:S01]  /*b8280*/  IADD3.X R87, PT, PT, RZ, RZ, R85, P6, P2 ;  /* 0x000000ffff577210 */ /* 0x000fe200037e4455 */
[----:B------:R-:W-:Y:S01]  /*b8290*/  IMAD.WIDE.U32 R84, R194, R4, RZ ;  /* 0x00000004c2547225 */ /* 0x000fe200078e00ff */
[----:B------:R-:W-:Y:S02]  /*b82a0*/  IADD3 R86, P2, PT, R143, R82, RZ ;  /* 0x000000528f567210 */ /* 0x000fe40007f5e0ff */
[----:B------:R-:W-:Y:S01]  /*b82b0*/  IADD3.X R145, P4, PT, R45, R48, RZ, P4, !PT ;  /* 0x000000302d917210 */ /* 0x000fe2000279e4ff */
[----:B------:R-:W-:Y:S01]  /*b82c0*/  IMAD.MOV.U32 R82, RZ, RZ, R141 ;  /* 0x000000ffff527224 */ /* 0x000fe200078e008d */
[----:B------:R-:W-:Y:S01]  /*b82d0*/  IADD3.X R87, P2, PT, R128, R87, RZ, P2, !PT ;  /* 0x0000005780577210 */ /* 0x000fe2000175e4ff */
[----:B------:R-:W-:-:S04]  /*b82e0*/  IMAD.WIDE.U32 R84, P5, R65, R3, R84 ;  /* 0x0000000341547225 */ /* 0x000fc800078a0054 */
[----:B------:R-:W-:-:S04]  /*b82f0*/  IMAD.WIDE.U32 R140, R65, R4, RZ ;  /* 0x00000004418c7225 */ /* 0x000fc800078e00ff */
[----:B------:R-:W-:Y:S01]  /*b8300*/  IMAD.WIDE.U32.X R82, R196, R3, R82, P3 ;  /* 0x00000003c4527225 */ /* 0x000fe200018e0452 */
[----:B------:R-:W-:Y:S02]  /*b8310*/  IADD3 RZ, P3, PT, R144, R140, RZ ;  /* 0x0000008c90ff7210 */ /* 0x000fe40007f7e0ff */
[----:B------:R-:W-:Y:S01]  /*b8320*/  IADD3 R141, P6, PT, R84, R141, RZ ;  /* 0x0000008d548d7210 */ /* 0x000fe20007fde0ff */
[----:B------:R-:W-:Y:S01]  /*b8330*/  IMAD.MOV.U32 R140, RZ, RZ, R85 ;  /* 0x000000ffff8c7224 */ /* 0x000fe200078e0055 */
[----:B------:R-:W-:Y:S01]  /*b8340*/  IADD3.X R45, P0, PT, RZ, R82, RZ, P0, !PT ;  /* 0x00000052ff2d7210 */ /* 0x000fe2000071e4ff */
[----:B------:R-:W-:Y:S01]  /*b8350*/  IMAD R85, R129, -0x30003, RZ ;  /* 0xfffcfffd81557824 */ /* 0x000fe200078e02ff */
[----:B------:R-:W-:Y:S01]  /*b8360*/  IADD3.X RZ, P3, PT, R145, R141, RZ, P3, !PT ;  /* 0x0000008d91ff7210 */ /* 0x000fe20001f7e4ff */
[----:B------:R-:W-:Y:S01]  /*b8370*/  IMAD.WIDE.U32 R144, R65, R4, R144 ;  /* 0x0000000441907225 */ /* 0x000fe200078e0090 */
[----:B------:R-:W-:-:S03]  /*b8380*/  IADD3.X R45, P2, PT, RZ, R45, RZ, P2, !PT ;  /* 0x0000002dff2d7210 */ /* 0x000fc6000175e4ff */
[----:B------:R-:W-:Y:S01]  /*b8390*/  IMAD.X R141, RZ, RZ, RZ, P5 ;  /* 0x000000ffff8d7224 */ /* 0x000fe200028e06ff */
[----:B------:R-:W-:Y:S01]  /*b83a0*/  IADD3.X R83, PT, PT, RZ, RZ, R83, P2, P0 ;  /* 0x000000ffff537210 */ /* 0x000fe200017e0453 */
[----:B------:R-:W-:Y:S01]  /*b83b0*/  IMAD R85, R44, -0x760c0004, R85 ;  /* 0x89f3fffc2c557824 */ /* 0x000fe200078e0255 */
        /* <DEDUP_REMOVED lines=8> */
[----:B------:R-:W-:-:S04]  /*b8440*/  IMAD.WIDE.U32 R140, R44, -0x30003, RZ ;  /* 0xfffcfffd2c8c7825 */ /* 0x000fc800078e00ff */
[----:B------:R-:W-:Y:S01]  /*b8450*/  IMAD.IADD R48, R141, 0x1, R85 ;  /* 0x000000018d307824 */ /* 0x000fe200078e0255 */
[----:B------:R-:W-:Y:S01]  /*b8460*/  IADD3.X R85, P1, PT, RZ, RZ, RZ, P1, !PT ;  /* 0x000000ffff557210 */ /* 0x000fe20000f3e4ff */
[----:B------:R-:W-:-:S03]  /*b8470*/  IMAD.WIDE.U32 R142, R140, -0x5555, RZ ;  /* 0xffffaaab8c8e7825 */ /* 0x000fc600078e00ff */
[----:B------:R-:W-:Y:S01]  /*b8480*/  IADD3 R128, P6, PT, R128, R85, RZ ;  /* 0x0000005580807210 */ /* 0x000fe20007fde0ff */
[----:B------:R-:W-:Y:S01]  /*b8490*/  IMAD.WIDE.U32 R84, R48, -0x5555, RZ ;  /* 0xffffaaab30547825 */ /* 0x000fe200078e00ff */
[----:B------:R-:W-:Y:S02]  /*b84a0*/  IADD3 RZ, P2, PT, R44, R142, RZ ;  /* 0x0000008e2cff7210 */ /* 0x000fe40007f5e0ff */
[----:B------:R-:W-:Y:S01]  /*b84b0*/  IADD3 R45, P0, PT, R45, R128, RZ ;  /* 0x000000802d2d7210 */ /* 0x000fe20007f1e0ff */
[----:B------:R-:W-:Y:S02]  /*b84c0*/  IMAD.MOV.U32 R128, RZ, RZ, R44 ;  /* 0x000000ffff807224 */ /* 0x000fe400078e002c */
[----:B------:R-:W-:-:S04]  /*b84d0*/  IMAD.WIDE.U32 R84, P3, R140, -0x46010001, R84 ;  /* 0xb9feffff8c547825 */ /* 0x000fc80007860054 */
[----:B------:R-:W-:Y:S01]  /*b84e0*/  IMAD.X R141, RZ, RZ, RZ, P1 ;  /* 0x000000ffff8d7224 */ /* 0x000fe200008e06ff */
[----:B------:R-:W-:Y:S01]  /*b84f0*/  IADD3 R145, P4, PT, R84, R143, RZ ;  /* 0x0000008f54917210 */ /* 0x000fe20007f9e0ff */
[----:B------:R-:W-:-:S03]  /*b8500*/  IMAD.WIDE.U32 R142, R140, -0x5555, R128 ;  /* 0xffffaaab8c8e7825 */ /* 0x000fc600078e0080 */
[----:B------:R-:W-:Y:S01]  /*b8510*/  IADD3.X RZ, P2, PT, R129, R145, RZ, P2, !PT ;  /* 0x0000009181ff7210 */ /* 0x000fe2000175e4ff */
[----:B------:R-:W-:Y:S01]  /*b8520*/  IMAD.X R129, RZ, RZ, RZ, P3 ;  /* 0x000000ffff817224 */ /* 0x000fe200018e06ff */
[----:B------:R-:W-:Y:S01]  /*b8530*/  IADD3 RZ, P1, PT, RZ, R142, RZ ;  /* 0x0000008effff7210 */ /* 0x000fe20007f3e0ff */
[----:B------:R-:W-:Y:S01]  /*b8540*/  IMAD.MOV.U32 R128, RZ, RZ, R85 ;  /* 0x000000ffff807224 */ /* 0x000fe200078e0055 */
[----:B------:R-:W-:Y:S01]  /*b8550*/  IADD3.X R141, PT, PT, R141, RZ, RZ, P6, P5 ;  /* 0x000000ff8d8d7210 */ /* 0x000fe200037ea4ff */
[----:B------:R-:W-:Y:S02]  /*b8560*/  IMAD.IADD R142, R143, 0x1, R84 ;  /* 0x000000018f8e7824 */ /* 0x000fe400078e0254 */
[----:B------:R-:W-:Y:S01]  /*b8570*/  IMAD.WIDE.U32 R84, R48, -0x4eac0001, RZ ;  /* 0xb153ffff30547825 */ /* 0x000fe200078e00ff */
[----:B------:R-:W-:Y:S02]  /*b8580*/  IADD3.X R44, P0, PT, R144, R141, RZ, P0, !PT ;  /* 0x0000008d902c7210 */ /* 0x000fe4000071e4ff */
[----:B------:R-:W-:Y:S01]  /*b8590*/  IADD3.X RZ, P1, PT, RZ, R142, RZ, P1, !PT ;  /* 0x0000008effff7210 */ /* 0x000fe20000f3e4ff */
[----:B------:R-:W-:-:S04]  /*b85a0*/  IMAD.WIDE.U32.X R128, R48, -0x46010001, R128, P4 ;  /* 0xb9feffff30807825 */ /* 0x000fc800020e0480 */
        /* <DEDUP_REMOVED lines=26> */
[----:B------:R-:W-:Y:S02]  /*b8750*/  IMAD.MOV.U32 R126, RZ, RZ, R85 ;  /* 0x000000ffff7e7224 */ /* 0x000fe400078e0055 */
[----:B------:R-:W-:Y:S01]  /*b8760*/  IMAD.WIDE.U32 R84, R48, -0xc7aed41, RZ ;  /* 0xf38512bf30547825 */ /* 0x000fe200078e00ff */
[----:B------:R-:W-:Y:S02]  /*b8770*/  IADD3.X RZ, P2, PT, R47, R143, RZ, P6, !PT ;  /* 0x0000008f2fff7210 */ /* 0x000fe4000375e4ff */
[----:B------:R-:W-:Y:S01]  /*b8780*/  IADD3.X R47, P1, PT, R128, R127, RZ, P1, !PT ;  /* 0x0000007f802f7210 */ /* 0x000fe20000f3e4ff */
[----:B------:R-:W-:Y:S02]  /*b8790*/  IMAD.X R127, RZ, RZ, RZ, P4 ;  /* 0x000000ffff7f7224 */ /* 0x000fe400020e06ff */
[----:B------:R-:W-:-:S04]  /*b87a0*/  IMAD.WIDE.U32 R142, R140, -0xc7aed41, RZ ;  /* 0xf38512bf8c8e7825 */ /* 0x000fc800078e00ff */
[----:B------:R-:W-:Y:S01]  /*b87b0*/  IMAD.WIDE.U32.X R126, R48, 0x6730d2a0, R126, P5 ;  /* 0x6730d2a0307e7825 */ /* 0x000fe200028e047e */
[----:B------:R-:W-:-:S03]  /*b87c0*/  IADD3 RZ, P6, PT, R80, R142, RZ ;  /* 0x0000008e50ff7210 */ /* 0x000fc60007fde0ff */
[----:B------:R-:W-:Y:S01]  /*b87d0*/  IMAD.WIDE.U32 R128, R140, -0xc7aed41, R80 ;  /* 0xf38512bf8c807825 */ /* 0x000fe200078e0050 */
[----:B------:R-:W-:-:S03]  /*b87e0*/  IADD3.X R141, P2, PT, RZ, R126, RZ, P2, !PT ;  /* 0x0000007eff8d7210 */ /* 0x000fc6000175e4ff */
[----:B------:R-:W-:Y:S01]  /*b87f0*/  IMAD.WIDE.U32 R84, P4, R140, 0x64774b84, R84 ;  /* 0x64774b848c547825 */ /* 0x000fe20007880054 */
[----:B------:R-:W-:-:S03]  /*b8800*/  IADD3.X R141, P3, PT, RZ, R141, RZ, P1, !PT ;  /* 0x0000008dff8d7210 */ /* 0x000fc60000f7e4ff */
[----:B------:R-:W-:Y:S01]  /*b8810*/  IMAD.MOV.U32 R126, RZ, RZ, R85 ;  /* 0x000000ffff7e7224 */ /* 0x000fe200078e0055 */
[----:B------:R-:W-:Y:S01]  /*b8820*/  IADD3 R80, P1, PT, R141, R128, RZ ;  /* 0x000000808d507210 */ /* 0x000fe20007f3e0ff */
[----:B------:R-:W-:Y:S01]  /*b8830*/  IMAD.IADD R128, R129, 0x1, R84 ;  /* 0x0000000181807824 */ /* 0x000fe200078e0254 */
[----:B------:R-:W-:Y:S02]  /*b8840*/  IADD3 R143, P5, PT, R84, R143, RZ ;  /* 0x0000008f548f7210 */ /* 0x000fe40007fbe0ff */
[----:B------:R-:W-:Y:S02]  /*b8850*/  IADD3.X R127, PT, PT, RZ, RZ, R127, P3, P2 ;  /* 0x000000ffff7f7210 */ /* 0x000fe40001fe447f */
[----:B------:R-:W-:Y:S02]  /*b8860*/  IADD3.X RZ, P2, PT, R81, R143, RZ, P6, !PT ;  /* 0x0000008f51ff7210 */ /* 0x000fe4000375e4ff */
[----:B------:R-:W-:Y:S01]  /*b8870*/  IADD3.X R81, P1, PT, R128, R127, RZ, P1, !PT ;  /* 0x0000007f80517210 */ /* 0x000fe20000f3e4ff */
[----:B------:R-:W-:-:S02]  /*b8880*/  IMAD.X R127, RZ, RZ, RZ, P4 ;  /* 0x000000ffff7f7224 */ /* 0x000fc400020e06ff */
[----:B------:R-:W-:-:S04]  /*b8890*/  IMAD.WIDE.U32 R128, R181, R2, RZ ;  /* 0x00000002b5807225 */ /* 0x000fc800078e00ff */
[----:B------:R-:W-:-:S04]  /*b88a0*/  IMAD.WIDE.U32.X R84, R48, 0x64774b84, R126, P5 ;  /* 0x64774b8430547825 */ /* 0x000fc800028e047e */
[----:B------:R-:W-:Y:S01]  /*b88b0*/  IMAD.WIDE.U32 R126, R200, R2, RZ ;  /* 0x00000002c87e7225 */ /* 0x000fe200078e00ff */
[----:B------:R-:W-:-:S04]  /*b88c0*/  IADD3.X R141, P2, PT, RZ, R84, RZ, P2, !PT ;  /* 0x00000054ff8d7210 */ /* 0x000fc8000175e4ff */
[----:B------:R-:W-:Y:S01]  /*b88d0*/  IADD3.X R141, P5, PT, RZ, R141, RZ, P1, !PT ;  /* 0x0000008dff8d7210 */ /* 0x000fe20000fbe4ff */
[----:B------:R-:W-:Y:S01]  /*b88e0*/  IMAD.WIDE.U32 R126, P3, R181, R0, R126 ;  /* 0x00000000b57e7225 */ /* 0x000fe2000786007e */
        /* <DEDUP_REMOVED lines=8> */
[----:B------:R-:W-:Y:S01]  /*b8970*/  IMAD.WIDE.U32 R144, R181, R2, R144 ;  /* 0x00000002b5907225 */ /* 0x000fe200078e0090 */
[----:B------:R-:W-:-:S03]  /*b8980*/  IADD3 R129, P6, PT, R84, R129, RZ ;  /* 0x0000008154817210 */ /* 0x000fc60007fde0ff */
[----:B------:R-:W-:Y:S01]  /*b8990*/  IMAD.MOV.U32 R128, RZ, RZ, R127 ;  /* 0x000000ffff807224 */ /* 0x000fe200078e007f */
[----:B------:R-:W-:Y:S01]  /*b89a0*/  IADD3.X RZ, P2, PT, R87, R129, RZ, P2, !PT ;  /* 0x0000008157ff7210 */ /* 0x000fe2000175e4ff */
[----:B------:R-:W-:Y:S01]  /*b89b0*/  IMAD.X R129, RZ, RZ, RZ, P3 ;  /* 0x000000ffff817224 */ /* 0x000fe200018e06ff */
[----:B------:R-:W-:Y:S01]  /*b89c0*/  IADD3 RZ, P3, PT, RZ, R144, RZ ;  /* 0x00000090ffff7210 */ /* 0x000fe20007f7e0ff */
[----:B------:R-:W-:Y:S02]  /*b89d0*/  IMAD.IADD R145, R145, 0x1, R126 ;  /* 0x0000000191917824 */ /* 0x000fe400078e027e */
[----:B------:R-:W-:-:S03]  /*b89e0*/  IMAD.WIDE.U32.X R128, R200, R0, R128, P4 ;  /* 0x00000000c8807225 */ /* 0x000fc600020e0480 */
[----:B------:R-:W-:Y:S01]  /*b89f0*/  IADD3.X RZ, P3, PT, RZ, R145, RZ, P3, !PT ;  /* 0x00000091ffff7210 */ /* 0x000fe20001f7e4ff */
[----:B------:R-:W-:Y:S01]  /*b8a00*/  IMAD.WIDE.U32 R126, R48, 0x397fe69a, RZ ;  /* 0x397fe69a307e7825 */ /* 0x000fe200078e00ff */
[----:B------:R-:W-:-:S03]  /*b8a10*/  IADD3.X R147, P1, PT, RZ, R128, RZ, P1, !PT ;  /* 0x00000080ff937210 */ /* 0x000fc60000f3e4ff */
[----:B------:R-:W-:Y:S01]  /*b8a20*/  IMAD.WIDE.U32 R86, R140, 0x434bacd7, R86 ;  /* 0x434bacd78c567825 */ /* 0x000fe200078e0056 */
[----:B------:R-:W-:-:S03]  /*b8a30*/  IADD3.X R147, P4, PT, RZ, R147, RZ, P3, !PT ;  /* 0x00000093ff937210 */ /* 0x000fc60001f9e4ff */
[----:B------:R-:W-:Y:S01]  /*b8a40*/  IMAD.X R143, RZ, RZ, RZ, P5 ;  /* 0x000000ffff8f7224 */ /* 0x000fe200028e06ff */
[----:B------:R-:W-:Y:S01]  /*b8a50*/  IADD3.X R148, PT, PT, RZ, RZ, R129, P4, P1 ;  /* 0x000000ffff947210 */ /* 0x000fe200027e2481 */
[----:B------:R-:W-:Y:S01]  /*b8a60*/  IMAD.MOV.U32 R142, RZ, RZ, R85 ;  /* 0x000000ffff8e7224 */ /* 0x000fe200078e0055 */
[----:B------:R-:W-:Y:S01]  /*b8a70*/  IADD3 R86, P3, PT, R141, R86, RZ ;  /* 0x000000568d567210 */ /* 0x000fe20007f7e0ff */
[----:B------:R-:W-:-:S04]  /*b8a80*/  IMAD.WIDE.U32 R126, P4, R140, 0x1a0111ea, R126 ;  /* 0x1a0111ea8c7e7825 */ /* 0x000fc8000788007e */
[----:B------:R-:W-:-:S04]  /*b8a90*/  IMAD.WIDE.U32 R128, R140, 0x397fe69a, R82 ;  /* 0x397fe69a8c807825 */ /* 0x000fc800078e0052 */
[----:B------:R-:W-:-:S04]  /*b8aa0*/  IMAD.WIDE.U32 R140, R140, 0x397fe69a, RZ ;  /* 0x397fe69a8c8c7825 */ /* 0x000fc800078e00ff */
[----:B------:R-:W-:Y:S01]  /*b8ab0*/  IMAD.IADD R87, R87, 0x1, R84 ;  /* 0x0000000157577824 */ /* 0x000fe200078e0254 */
[----:B------:R-:W-:Y:S01]  /*b8ac0*/  IADD3 RZ, P1, PT, R82, R140, RZ ;  /* 0x0000008c52ff7210 */ /* 0x000fe20007f3e0ff */
[----:B------:R-:W-:Y:S01]  /*b8ad0*/  IMAD.WIDE.U32.X R142, R48, 0x4b1ba7b6, R142, P6 ;  /* 0x4b1ba7b6308e7825 */ /* 0x000fe200030e048e */
[----:B------:R-:W-:Y:S02]  /*b8ae0*/  IADD3 R141, P5, PT, R126, R141, RZ ;  /* 0x0000008d7e8d7210 */ /* 0x000fe40007fbe0ff */
[----:B------:R-:W-:Y:S01]  /*b8af0*/  IADD3.X R87, P3, PT, R87, R146, RZ, P3, !PT ;  /* 0x0000009257577210 */ /* 0x000fe20001f7e4ff */
[----:B------:R-:W-:Y:S01]  /*b8b00*/  IMAD.WIDE.U32 R84, R189, R2, RZ ;  /* 0x00000002bd547225 */ /* 0x000fe200078e00ff */
[----:B------:R-:W-:Y:S02]  /*b8b10*/  IADD3.X R140, P2, PT, RZ, R142, RZ, P2, !PT ;  /* 0x0000008eff8c7210 */ /* 0x000fe4000175e4ff */
[----:B------:R-:W-:Y:S01]  /*b8b20*/  IADD3.X RZ, P1, PT, R83, R141, RZ, P1, !PT ;  /* 0x0000008d53ff7210 */ /* 0x000fe20000f3e4ff */
[----:B------:R-:W-:Y:S01]  /*b8b30*/  IMAD.WIDE.U32 R82, R61, R2, RZ ;  /* 0x000000023d527225 */ /* 0x000fe200078e00ff */
[----:B------:R-:W-:-:S03]  /*b8b40*/  IADD3.X R140, P3, PT, RZ, R140, RZ, P3, !PT ;  /* 0x0000008cff8c7210 */ /* 0x000fc60001f7e4ff */
[----:B------:R-:W-:Y:S01]  /*b8b50*/  IMAD.IADD R129, R129, 0x1, R126 ;  /* 0x0000000181817824 */ /* 0x000fe200078e027e */
[----:B------:R-:W-:Y:S01]  /*b8b60*/  IADD3.X R142, PT, PT, RZ, RZ, R143, P3, P2 ;  /* 0x000000ffff8e7210 */ /* 0x000fe20001fe448f */
[----:B------:R-:W-:Y:S01]  /*b8b70*/  IMAD.WIDE.U32 R84, P3, R61, R0, R84 ;  /* 0x000000003d547225 */ /* 0x000fe20007860054 */
[----:B------:R-:W-:Y:S02]  /*b8b80*/  IADD3 RZ, P2, PT, R46, R82, RZ ;  /* 0x000000522eff7210 */ /* 0x000fe40007f5e0ff */
        /* <DEDUP_REMOVED lines=10> */
[----:B------:R-:W-:-:S04]  /*b8c30*/  IADD3.X R143, P2, PT, RZ, R46, RZ, P2, !PT ;  /* 0x0000002eff8f7210 */ /* 0x000fc8000175e4ff */
[----:B------:R-:W-:-:S04]  /*b8c40*/  IADD3.X R143, P3, PT, RZ, R143, RZ, P3, !PT ;  /* 0x0000008fff8f7210 */ /* 0x000fc80001f7e4ff */
[----:B------:R-:W-:Y:S01]  /*b8c50*/  IADD3.X R141, PT, PT, RZ, RZ, R47, P3, P2 ;  /* 0x000000ffff8d7210 */ /* 0x000fe20001fe442f */
[----:B------:R-:W-:-:S04]  /*b8c60*/  IMAD.WIDE.U32 R84, P3, R62, R0, R84 ;  /* 0x000000003e547225 */ /* 0x000fc80007860054 */
[----:B------:R-:W-:-:S03]  /*b8c70*/  IMAD.WIDE.U32 R46, R62, R2, RZ ;  /* 0x000000023e2e7225 */ /* 0x000fc600078e00ff */
        /* <DEDUP_REMOVED lines=12> */
[----:B------:R-:W-:Y:S01]  /*b8d40*/  IADD3 R128, P2, PT, R140, R128, RZ ;  /* 0x000000808c807210 */ /* 0x000fe20007f5e0ff */
[----:B------:R-:W-:Y:S01]  /*b8d50*/  IMAD.X R141, RZ, RZ, RZ, P4 ;  /* 0x000000ffff8d7224 */ /* 0x000fe200020e06ff */
[----:B------:R-:W-:Y:S01]  /*b8d60*/  IADD3.X R146, P6, PT, RZ, R146, RZ, P6, !PT ;  /* 0x00000092ff927210 */ /* 0x000fe200037de4ff */
[----:B------:R-:W-:Y:S01]  /*b8d70*/  IMAD.MOV.U32 R140, RZ, RZ, R127 ;  /* 0x000000ffff8c7224 */ /* 0x000fe200078e007f */
[----:B------:R-:W-:Y:S01]  /*b8d80*/  IADD3.X R129, P2, PT, R129, R142, RZ, P2, !PT ;  /* 0x0000008e81817210 */ /* 0x000fe2000175e4ff */
[----:B------:R-:W-:Y:S01]  /*b8d90*/  IMAD.WIDE.U32 R126, R196, R2, RZ ;  /* 0x00000002c47e7225 */ /* 0x000fe200078e00ff */
[----:B------:R-:W-:-:S03]  /*b8da0*/  IADD3.X R143, PT, PT, RZ, RZ, R81, P6, P3 ;  /* 0x000000ffff8f7210 */ /* 0x000fc600037e6451 */
[----:B------:R-:W-:-:S04]  /*b8db0*/  IMAD.WIDE.U32 R84, P6, R63, R0, R84 ;  /* 0x000000003f547225 */ /* 0x000fc800078c0054 */
[----:B------:R-:W-:-:S04]  /*b8dc0*/  IMAD.WIDE.U32 R80, R63, R2, RZ ;  /* 0x000000023f507225 */ /* 0x000fc800078e00ff */
[----:B------:R-:W-:Y:S01]  /*b8dd0*/  IMAD.WIDE.U32.X R140, R48, 0x1a0111ea, R140, P5 ;  /* 0x1a0111ea308c7825 */ /* 0x000fe200028e048c */
[----:B------:R-:W-:Y:S02]  /*b8de0*/  IADD3 RZ, P3, PT, R86, R80, RZ ;  /* 0x0000005056ff7210 */ /* 0x000fe40007f7e0ff */
[----:B------:R-:W-:Y:S01]  /*b8df0*/  IADD3 R81, P4, PT, R84, R81, RZ ;  /* 0x0000005154517210 */ /* 0x000fe20007f9e0ff */
[----:B------:R-:W-:Y:S01]  /*b8e00*/  IMAD.WIDE.U32 R126, P5, R64, R0, R126 ;  /* 0x00000000407e7225 */ /* 0x000fe200078a007e */
[----:B------:R-:W-:Y:S02]  /*b8e10*/  IADD3.X R48, P1, PT, RZ, R140, RZ, P1, !PT ;  /* 0x0000008cff307210 */ /* 0x000fe40000f3e4ff */
[----:B------:R-:W-:Y:S01]  /*b8e20*/  IADD3.X RZ, P3, PT, R87, R81, RZ, P3, !PT ;  /* 0x0000005157ff7210 */ /* 0x000fe20001f7e4ff */
[----:B------:R-:W-:Y:S01]  /*b8e30*/  IMAD.WIDE.U32 R86, R63, R2, R86 ;  /* 0x000000023f567225 */ /* 0x000fe200078e0056 */
[----:B------:R-:W-:-:S03]  /*b8e40*/  IADD3.X R48, P2, PT, RZ, R48, RZ, P2, !PT ;  /* 0x00000030ff307210 */ /* 0x000fc6000175e4ff */
[----:B------:R-:W-:Y:S01]  /*b8e50*/  IMAD.IADD R81, R87, 0x1, R84 ;  /* 0x0000000157517824 */ /* 0x000fe200078e0254 */
[----:B------:R-:W-:Y:S01]  /*b8e60*/  IADD3.X R140, PT, PT, RZ, RZ, R141, P2, P1 ;  /* 0x000000ffff8c7210 */ /* 0x000fe200017e248d */
[----:B------:R-:W-:Y:S01]  /*b8e70*/  IMAD.X R87, RZ, RZ, RZ, P6 ;  /* 0x000000ffff577224 */ /* 0x000fe200030e06ff */
[----:B------:R-:W-:Y:S01]  /*b8e80*/  IADD3 R80, P1, PT, R146, R86, RZ ;  /* 0x0000005692507210 */ /* 0x000fe20007f3e0ff */
[----:B------:R-:W-:Y:S02]  /*b8e90*/  IMAD.MOV.U32 R86, RZ, RZ, R85 ;  /* 0x000000ffff567224 */ /* 0x000fe400078e0055 */
[----:B------:R-:W-:Y:S01]  /*b8ea0*/  IMAD.WIDE.U32 R84, R64, R2, RZ ;  /* 0x0000000240547225 */ /* 0x000fe200078e00ff */
[----:B------:R-:W-:-:S03]  /*b8eb0*/  IADD3.X R81, P1, PT, R81, R143, RZ, P1, !PT ;  /* 0x0000008f51517210 */ /* 0x000fc60000f3e4ff */
[----:B------:R-:W-:Y:S01]  /*b8ec0*/  IMAD.WIDE.U32.X R86, R193, R0, R86, P4 ;  /* 0x00000000c1567225 */ /* 0x000fe200020e0456 */
[----:B------:R-:W-:Y:S02]  /*b8ed0*/  IADD3 RZ, P2, PT, R128, R84, RZ ;  /* 0x0000005480ff7210 */ /* 0x000fe40007f5e0ff */
[----:B------:R-:W-:Y:S01]  /*b8ee0*/  IADD3 R141, P4, PT, R126, R85, RZ ;  /* 0x000000557e8d7210 */ /* 0x000fe20007f9e0ff */
[----:B------:R-:W-:Y:S01]  /*b8ef0*/  IMAD.WIDE.U32 R84, R64, R2, R128 ;  /* 0x0000000240547225 */ /* 0x000fe200078e0080 */
[----:B------:R-:W-:Y:S02]  /*b8f00*/  IADD3.X R143, P3, PT, RZ, R86, RZ, P3, !PT ;  /* 0x00000056ff8f7210 */ /* 0x000fe40001f7e4ff */
[----:B------:R-:W-:Y:S01]  /*b8f10*/  IADD3.X RZ, P2, PT, R129, R141, RZ, P2, !PT ;  /* 0x0000008d81ff7210 */ /* 0x000fe2000175e4ff */
[----:B------:R-:W-:Y:S01]  /*b8f20*/  IMAD.IADD R85, R85, 0x1, R126 ;  /* 0x0000000155557824 */ /* 0x000fe200078e027e */
[----:B------:R-:W-:Y:S02]  /*b8f30*/  IADD3.X R143, P6, PT, RZ, R143, RZ, P1, !PT ;  /* 0x0000008fff8f7210 */ /* 0x000fe40000fde4ff */
[----:B------:R-:W-:Y:S01]  /*b8f40*/  IADD3 R86, P1, PT, R48, R45, RZ ;  /* 0x0000002d30567210 */ /* 0x000fe20007f3e0ff */
[----:B------:R-:W-:Y:S01]  /*b8f50*/  IMAD.X R45, RZ, RZ, RZ, P5 ;  /* 0x000000ffff2d7224 */ /* 0x000fe200028e06ff */
[----:B------:R-:W-:-:S02]  /*b8f60*/  IADD3.X R48, PT, PT, RZ, RZ, R87, P6, P3 ;  /* 0x000000ffff307210 */ /* 0x000fc400037e6457 */
[----:B------:R-:W-:Y:S01]  /*b8f70*/  IADD3.X R87, P1, PT, R140, R44, RZ, P1, !PT ;  /* 0x0000002c8c577210 */ /* 0x000fe20000f3e4ff */
[----:B------:R-:W-:Y:S01]  /*b8f80*/  IMAD.MOV.U32 R44, RZ, RZ, R127 ;  /* 0x000000ffff2c7224 */ /* 0x000fe200078e007f */
[----:B------:R-:W-:Y:S01]  /*b8f90*/  IADD3 R84, P3, PT, R143, R84, RZ ;  /* 0x000000548f547210 */ /* 0x000fe20007f7e0ff */
[----:B------:R-:W-:-:S03]  /*b8fa0*/  IMAD.WIDE.U32 R140, R65, R2, RZ ;  /* 0x00000002418c7225 */ /* 0x000fc600078e00ff */
[----:B------:R-:W-:Y:S01]  /*b8fb0*/  IADD3.X R85, P3, PT, R85, R48, RZ, P3, !PT ;  /* 0x0000003055557210 */ /* 0x000fe20001f7e4ff */
[----:B------:R-:W-:-:S04]  /*b8fc0*/  IMAD.WIDE.U32.X R126, R196, R0, R44, P4 ;  /* 0x00000000c47e7225 */ /* 0x000fc800020e042c */
[----:B------:R-:W-:Y:S01]  /*b8fd0*/  IMAD.WIDE.U32 R44, R194, R2, RZ ;  /* 0x00000002c22c7225 */ /* 0x000fe200078e00ff */
[----:B------:R-:W-:-:S03]  /*b8fe0*/  IADD3.X R147, P2, PT, RZ, R126, RZ, P2, !PT ;  /* 0x0000007eff937210 */ /* 0x000fc6000175e4ff */
[C---:B------:R-:W-:Y:S01]  /*b8ff0*/  IMAD.WIDE.U32 R128, R65.reuse, R2, R86 ;  /* 0x0000000241807225 */ /* 0x040fe200078e0056 */
[----:B------:R-:W-:Y:S02]  /*b9000*/  IADD3.X R147, P5, PT, RZ, R147, RZ, P3, !PT ;  /* 0x00000093ff937210 */ /* 0x000fe40001fbe4ff */
[----:B------:R-:W-:Y:S01]  /*b9010*/  IADD3 RZ, P3, PT, R86, R140, RZ ;  /* 0x0000008c56ff7210 */ /* 0x000fe20007f7e0ff */
[----:B------:R-:W-:Y:S01]  /*b9020*/  IMAD.WIDE.U32 R44, P4, R65, R0, R44 ;  /* 0x00000000412c7225 */ /* 0x000fe2000788002c */
[----:B------:R-:W-:Y:S02]  /*b9030*/  IADD3.X R143, PT, PT, RZ, RZ, R127, P5, P2 ;  /* 0x000000ffff8f7210 */ /* 0x000fe40002fe447f */
[----:B------:R-:W-:Y:S01]  /*b9040*/  IADD3 R86, P2, PT, R147, R128, RZ ;  /* 0x0000008093567210 */ /* 0x000fe20007f5e0ff */
[----:B------:R-:W-:Y:S01]  /*b9050*/  IMAD R127, R145, -0x30003, RZ ;  /* 0xfffcfffd917f7824 */ /* 0x000fe200078e02ff */
[----:B------:R-:W-:Y:S01]  /*b9060*/  IADD3 R142, P6, PT, R44, R141, RZ ;  /* 0x0000008d2c8e7210 */ /* 0x000fe20007fde0ff */
[----:B------:R-:W-:-:S02]  /*b9070*/  IMAD.IADD R146, R129, 0x1, R44 ;  /* 0x0000000181927824 */ /* 0x000fc400078e022c */
[C---:B------:R-:W-:Y:S01]  /*b9080*/  IMAD R129, R144.reuse, -0x760c0004, R127 ;  /* 0x89f3fffc90817824 */ /* 0x040fe200078e027f */
[----:B------:R-:W-:Y:S01]  /*b9090*/  IADD3.X RZ, P3, PT, R87, R142, RZ, P3, !PT ;  /* 0x0000008e57ff7210 */ /* 0x000fe20001f7e4ff */
[----:B------:R-:W-:Y:S01]  /*b90a0*/  IMAD.WIDE.U32 R126, R144, -0x30003, RZ ;  /* 0xfffcfffd907e7825 */ /* 0x000fe200078e00ff */
[----:B------:R-:W-:Y:S02]  /*b90b0*/  IADD3.X R142, P1, PT, RZ, RZ, RZ, P1, !PT ;  /* 0x000000ffff8e7210 */ /* 0x000fe40000f3e4ff */
[----:B------:R-:W-:Y:S01]  /*b90c0*/  IADD3.X R87, P2, PT, R146, R143, RZ, P2, !PT ;  /* 0x0000008f92577210 */ /* 0x000fe2000175e4ff */
[----:B------:R-:W-:Y:S01]  /*b90d0*/  IMAD.IADD R48, R127, 0x1, R129 ;  /* 0x000000017f307824 */ /* 0x000fe200078e0281 */
[----:B------:R-:W-:Y:S01]  /*b90e0*/  IADD3.X R127, P0, PT, RZ, RZ, RZ, P0, !PT ;  /* 0x000000ffff7f7210 */ /* 0x000fe2000071e4ff */
[----:B------:R-:W-:Y:S02]  /*b90f0*/  IMAD.MOV.U32 R140, RZ, RZ, R45 ;  /* 0x000000ffff8c7224 */ /* 0x000fe400078e002d */
[----:B------:R-:W-:-:S04]  /*b9100*/  IMAD.WIDE.U32 R44, R48, -0x5555, RZ ;  /* 0xffffaaab302c7825 */ /* 0x000fc800078e00ff */
[----:B------:R-:W-:Y:S02]  /*b9110*/  IMAD.X R141, RZ, RZ, RZ, P4 ;  /* 0x000000ffff8d7224 */ /* 0x000fe400020e06ff */
[----:B------:R-:W-:-:S04]  /*b9120*/  IMAD.WIDE.U32 R44, P5, R126, -0x46010001, R44 ;  /* 0xb9feffff7e2c7825 */ /* 0x000fc800078a002c */
[----:B------:R-:W-:-:S04]  /*b9130*/  IMAD.WIDE.U32 R128, R126, -0x5555, RZ ;  /* 0xffffaaab7e807825 */ /* 0x000fc800078e00ff */
[----:B------:R-:W-:Y:S01]  /*b9140*/  IMAD.WIDE.U32.X R140, R194, R0, R140, P6 ;  /* 0x00000000c28c7225 */ /* 0x000fe200030e048c */
[----:B------:R-:W-:Y:S02]  /*b9150*/  IADD3 RZ, P4, PT, R144, R128, RZ ;  /* 0x0000008090ff7210 */ /* 0x000fe40007f9e0ff */
[----:B------:R-:W-:Y:S01]  /*b9160*/  IADD3 R129, P6, PT, R44, R129, RZ ;  /* 0x000000812c817210 */ /* 0x000fe20007fde0ff */
[----:B------:R-:W-:Y:S01]  /*b9170*/  IMAD.MOV.U32 R128, RZ, RZ, R45 ;  /* 0x000000ffff807224 */ /* 0x000fe200078e002d */
[----:B------:R-:W-:Y:S02]  /*b9180*/  IADD3.X R140, P3, PT, RZ, R140, RZ, P3, !PT ;  /* 0x0000008cff8c7210 */ /* 0x000fe40001f7e4ff */
[----:B------:R-:W-:Y:S01]  /*b9190*/  IADD3.X RZ, P4, PT, R145, R129, RZ, P4, !PT ;  /* 0x0000008191ff7210 */ /* 0x000fe2000279e4ff */
[----:B------:R-:W-:-:S04]  /*b91a0*/  IMAD.WIDE.U32 R144, R126, -0x5555, R144 ;  /* 0xffffaaab7e907825 */ /* 0x000fc800078e0090 */
[----:B------:R-:W-:Y:S01]  /*b91b0*/  IMAD.X R129, RZ, RZ, RZ, P5 ;  /* 0x000000ffff817224 */ /* 0x000fe200028e06ff */
[----:B------:R-:W-:Y:S01]  /*b91c0*/  IADD3 RZ, P5, PT, RZ, R144, RZ ;  /* 0x00000090ffff7210 */ /* 0x000fe20007fbe0ff */
[----:B------:R-:W-:Y:S02]  /*b91d0*/  IMAD.IADD R144, R145, 0x1, R44 ;  /* 0x0000000191907824 */ /* 0x000fe400078e022c */
[----:B------:R-:W-:-:S03]  /*b91e0*/  IMAD.WIDE.U32.X R128, R48, -0x46010001, R128, P6 ;  /* 0xb9feffff30807825 */ /* 0x000fc600030e0480 */
[----:B------:R-:W-:Y:S01]  /*b91f0*/  IADD3.X RZ, P5, PT, RZ, R144, RZ, P5, !PT ;  /* 0x00000090ffff7210 */ /* 0x000fe20002fbe4ff */
[----:B------:R-:W-:Y:S01]  /*b9200*/  IMAD.WIDE.U32 R44, R48, -0x4eac0001, RZ ;  /* 0xb153ffff302c7825 */ /* 0x000fe200078e00ff */
[----:B------:R-:W-:-:S03]  /*b9210*/  IADD3.X R188, P4, PT, RZ, R128, RZ, P4, !PT ;  /* 0x00000080ffbc7210 */ /* 0x000fc6000279e4ff */
[----:B------:R-:W-:Y:S01]  /*b9220*/  IMAD.X R141, RZ, RZ, R141, P3 ;  /* 0x000000ffff8d7224 */ /* 0x000fe200018e068d */
[----:B------:R-:W-:Y:S02]  /*b9230*/  IADD3.X R188, P5, PT, RZ, R188, RZ, P5, !PT ;  /* 0x000000bcffbc7210 */ /* 0x000fe40002fbe4ff */
[----:B------:R-:W-:Y:S02]  /*b9240*/  IADD3 R142, P3, PT, R142, R127, RZ ;  /* 0x0000007f8e8e7210 */ /* 0x000fe40007f7e0ff */
[----:B------:R-:W-:Y:S01]  /*b9250*/  IADD3.X R192, PT, PT, RZ, RZ, R129, P5, P4 ;  /* 0x000000ffffc07210 */ /* 0x000fe20002fe8481 */
[----:B------:R-:W-:-:S04]  /*b9260*/  IMAD.WIDE.U32 R44, P5, R126, 0x1eabfffe, R44 ;  /* 0x1eabfffe7e2c7825 */ /* 0x000fc800078a002c */
[----:B------:R-:W-:-:S03]  /*b9270*/  IMAD.WIDE.U32 R128, R126, -0x4eac0001, RZ ;  /* 0xb153ffff7e807825 */ /* 0x000fc600078e00ff */
[----:B------:R-:W-:Y:S01]  /*b9280*/  IADD3 RZ, P4, PT, R82, R128, RZ ;  /* 0x0000008052ff7210 */ /* 0x000fe20007f9e0ff */
[----:B------:R-:W-:Y:S01]  /*b9290*/  IMAD.MOV.U32 R128, RZ, RZ, R45 ;  /* 0x000000ffff807224 */ /* 0x000fe200078e002d */
[----:B------:R-:W-:-:S04]  /*b92a0*/  IADD3 R129, P6, PT, R44, R129, RZ ;  /* 0x000000812c817210 */ /* 0x000fc80007fde0ff */
[----:B------:R-:W-:Y:S01]  /*b92b0*/  IADD3.X RZ, P4, PT, R83, R129, RZ, P4, !PT ;  /* 0x0000008153ff7210 */ /* 0x000fe2000279e4ff */
[----:B------:R-:W-:-:S04]  /*b92c0*/  IMAD.WIDE.U32 R82, R126, -0x4eac0001, R82 ;  /* 0xb153ffff7e527825 */ /* 0x000fc800078e0052 */
[----:B------:R-:W-:Y:S01]  /*b92d0*/  IMAD.X R129, RZ, RZ, RZ, P5 ;  /* 0x000000ffff817224 */ /* 0x000fe200028e06ff */
[----:B------:R-:W-:Y:S01]  /*b92e0*/  IADD3 R188, P5, PT, R188, R82, RZ ;  /* 0x00000052bcbc7210 */ /* 0x000fe20007fbe0ff */
[----:B------:R-:W-:Y:S02]  /*b92f0*/  IMAD.IADD R83, R83, 0x1, R44 ;  /* 0x0000000153537824 */ /* 0x000fe400078e022c */
[----:B------:R-:W-:-:S03]  /*b9300*/  IMAD.WIDE.U32.X R128, R48, 0x1eabfffe, R128, P6 ;  /* 0x1eabfffe30807825 */ /* 0x000fc600030e0480 */
[----:B------:R-:W-:Y:S01]  /*b9310*/  IADD3.X R192, P5, PT, R83, R192, RZ, P5, !PT ;  /* 0x000000c053c07210 */ /* 0x000fe20002fbe4ff */
[----:B------:R-:W-:Y:S01]  /*b9320*/  IMAD.WIDE.U32 R82, R48, -0x94f09dc, RZ ;  /* 0xf6b0f62430527825 */ /* 0x000fe200078e00ff */
[----:B------:R-:W-:-:S03]  /*b9330*/  IADD3.X R128, P4, PT, RZ, R128, RZ, P4, !PT ;  /* 0x00000080ff807210 */ /* 0x000fc6000279e4ff */
[----:B------:R-:W-:Y:S01]  /*b9340*/  IMAD.WIDE.U32 R44, R126, -0x94f09dc, RZ ;  /* 0xf6b0f6247e2c7825 */ /* 0x000fe200078e00ff */
[----:B------:R-:W-:-:S04]  /*b9350*/  IADD3.X R128, P5, PT, RZ, R128, RZ, P5, !PT ;  /* 0x00000080ff807210 */ /* 0x000fc80002fbe4ff */
[----:B------:R-:W-:Y:S01]  /*b9360*/  IADD3.X R127, PT, PT, RZ, RZ, R129, P5, P4 ;  /* 0x000000ffff7f7210 */ /* 0x000fe20002fe8481 */
[----:B------:R-:W-:Y:S01]  /*b9370*/  IMAD.WIDE.U32 R82, P5, R126, 0x6730d2a0, R82 ;  /* 0x6730d2a07e527825 */ /* 0x000fe200078a0052 */
[----:B------:R-:W-:-:S03]  /*b9380*/  IADD3 RZ, P4, PT, R46, R44, RZ ;  /* 0x0000002c2eff7210 */ /* 0x000fc60007f9e0ff */
[----:B------:R-:W-:Y:S01]  /*b9390*/  IMAD.X R129, RZ, RZ, RZ, P5 ;  /* 0x000000ffff817224 */ /* 0x000fe200028e06ff */
[----:B------:R-:W-:-:S04]  /*b93a0*/  IADD3 R45, P6, PT, R82, R45, RZ ;  /* 0x0000002d522d7210 */ /* 0x000fc80007fde0ff */
[----:B------:R-:W-:Y:S01]  /*b93b0*/  IADD3.X RZ, P4, PT, R47, R45, RZ, P4, !PT ;  /* 0x0000002d2fff7210 */ /* 0x000fe2000279e4ff */
[----:B------:R-:W-:-:S03]  /*b93c0*/  IMAD.WIDE.U32 R46, R126, -0x94f09dc, R46 ;  /* 0xf6b0f6247e2e7825 */ /* 0x000fc600078e002e */
[----:B------:R-:W-:Y:S01]  /*b93d0*/  IADD3 R44, P5, PT, R128, R46, RZ ;  /* 0x0000002e802c7210 */ /* 0x000fe20007fbe0ff */
[----:B------:R-:W-:Y:S02]  /*b93e0*/  IMAD.MOV.U32 R128, RZ, RZ, R83 ;  /* 0x000000ffff807224 */ /* 0x000fe400078e0053 */
        /* <DEDUP_REMOVED lines=19> */
[----:B------:R-:W-:Y:S01]  /*b9520*/  IMAD.WIDE.U32 R46, R48, 0x434bacd7, RZ ;  /* 0x434bacd7302e7825 */ /* 0x000fe200078e00ff */
[----:B------:R-:W-:-:S03]  /*b9530*/  IADD3.X R127, P4, PT, RZ, R82, RZ, P4, !PT ;  /* 0x00000052ff7f7210 */ /* 0x000fc6000279e4ff */
[----:B------:R-:W-:Y:S01]  /*b9540*/  IMAD.WIDE.U32 R80, R126, 0x434bacd7, RZ ;  /* 0x434bacd77e507825 */ /* 0x000fe200078e00ff */
[----:B------:R-:W-:-:S04]  /*b9550*/  IADD3.X R127, P5, PT, RZ, R127, RZ, P5, !PT ;  /* 0x0000007fff7f7210 */ /* 0x000fc80002fbe4ff */
[----:B------:R-:W-:Y:S01]  /*b9560*/  IADD3.X R82, PT, PT, RZ, RZ, R83, P5, P4 ;  /* 0x000000ffff527210 */ /* 0x000fe20002fe8453 */
[----:B------:R-:W-:Y:S01]  /*b9570*/  IMAD.WIDE.U32 R46, P5, R126, 0x4b1ba7b6, R46 ;  /* 0x4b1ba7b67e2e7825 */ /* 0x000fe200078a002e */
[----:B------:R-:W-:-:S03]  /*b9580*/  IADD3 RZ, P4, PT, R84, R80, RZ ;  /* 0x0000005054ff7210 */ /* 0x000fc60007f9e0ff */
[----:B------:R-:W-:Y:S01]  /*b9590*/  IMAD.MOV.U32 R80, RZ, RZ, R47 ;  /* 0x000000ffff507224 */ /* 0x000fe200078e002f */
[----:B------:R-:W-:-:S04]  /*b95a0*/  IADD3 R81, P6, PT, R46, R81, RZ ;  /* 0x000000512e517210 */ /* 0x000fc80007fde0ff */
[----:B------:R-:W-:Y:S01]  /*b95b0*/  IADD3.X RZ, P4, PT, R85, R81, RZ, P4, !PT ;  /* 0x0000005155ff7210 */ /* 0x000fe2000279e4ff */
[----:B------:R-:W-:-:S04]  /*b95c0*/  IMAD.WIDE.U32 R84, R126, 0x434bacd7, R84 ;  /* 0x434bacd77e547825 */ /* 0x000fc800078e0054 */
[----:B------:R-:W-:Y:S01]  /*b95d0*/  IMAD.X R81, RZ, RZ, RZ, P5 ;  /* 0x000000ffff517224 */ /* 0x000fe200028e06ff */
[----:B------:R-:W-:Y:S01]  /*b95e0*/  IADD3 R84, P5, PT, R127, R84, RZ ;  /* 0x000000547f547210 */ /* 0x000fe20007fbe0ff */
[----:B------:R-:W-:Y:S02]  /*b95f0*/  IMAD.IADD R85, R85, 0x1, R46 ;  /* 0x0000000155557824 */ /* 0x000fe400078e022e */
[----:B------:R-:W-:-:S03]  /*b9600*/  IMAD.WIDE.U32.X R80, R48, 0x4b1ba7b6, R80, P6 ;  /* 0x4b1ba7b630507825 */ /* 0x000fc600030e0450 */
[----:B------:R-:W-:Y:S01]  /*b9610*/  IADD3.X R85, P5, PT, R85, R82, RZ, P5, !PT ;  /* 0x0000005255557210 */ /* 0x000fe20002fbe4ff */
[----:B------:R-:W-:Y:S01]  /*b9620*/  IMAD.WIDE.U32 R46, R48, 0x397fe69a, RZ ;  /* 0x397fe69a302e7825 */ /* 0x000fe200078e00ff */
[----:B------:R-:W-:-:S04]  /*b9630*/  IADD3.X R83, P4, PT, RZ, R80, RZ, P4, !PT ;  /* 0x00000050ff537210 */ /* 0x000fc8000279e4ff */
[----:B------:R-:W-:-:S04]  /*b9640*/  IADD3.X R83, P5, PT, RZ, R83, RZ, P5, !PT ;  /* 0x00000053ff537210 */ /* 0x000fc80002fbe4ff */
[----:B------:R-:W-:Y:S01]  /*b9650*/  IADD3.X R82, PT, PT, RZ, RZ, R81, P5, P4 ;  /* 0x000000ffff527210 */ /* 0x000fe20002fe8451 */
[----:B------:R-:W-:-:S04]  /*b9660*/  IMAD.WIDE.U32 R46, P5, R126, 0x1a0111ea, R46 ;  /* 0x1a0111ea7e2e7825 */ /* 0x000fc800078a002e */
[----:B------:R-:W-:-:S04]  /*b9670*/  IMAD.WIDE.U32 R80, R126, 0x397fe69a, RZ ;  /* 0x397fe69a7e507825 */ /* 0x000fc800078e00ff */
[----:B------:R-:W-:Y:S01]  /*b9680*/  IMAD.WIDE.U32 R126, R126, 0x397fe69a, R86 ;  /* 0x397fe69a7e7e7825 */ /* 0x000fe200078e0056 */
[----:B------:R-:W-:Y:S02]  /*b9690*/  IADD3 RZ, P4, PT, R86, R80, RZ ;  /* 0x0000005056ff7210 */ /* 0x000fe40007f9e0ff */
[----:B------:R-:W-:Y:S01]  /*b96a0*/  IADD3 R81, P6, PT, R46, R81, RZ ;  /* 0x000000512e517210 */ /* 0x000fe20007fde0ff */
[----:B------:R-:W-:-:S03]  /*b96b0*/  IMAD.MOV.U32 R80, RZ, RZ, R47 ;  /* 0x000000ffff507224 */ /* 0x000fc600078e002f */
[----:B------:R-:W-:Y:S01]  /*b96c0*/  IADD3.X RZ, P4, PT, R87, R81, RZ, P4, !PT ;  /* 0x0000005157ff7210 */ /* 0x000fe2000279e4ff */
[----:B------:R-:W-:Y:S01]  /*b96d0*/  IMAD.X R81, RZ, RZ, RZ, P5 ;  /* 0x000000ffff517224 */ /* 0x000fe200028e06ff */
[----:B------:R-:W-:Y:S01]  /*b96e0*/  IADD3 R86, P5, PT, R83, R126, RZ ;  /* 0x0000007e53567210 */ /* 0x000fe20007fbe0ff */
[----:B------:R-:W-:Y:S02]  /*b96f0*/  IMAD.IADD R87, R127, 0x1, R46 ;  /* 0x000000017f577824 */ /* 0x000fe400078e022e */
[----:B------:R-:W-:-:S03]  /*b9700*/  IMAD.WIDE.U32.X R80, R48, 0x1a0111ea, R80, P6 ;  /* 0x1a0111ea30507825 */ /* 0x000fc600030e0450 */
[----:B------:R-:W-:Y:S01]  /*b9710*/  IADD3.X R87, P5, PT, R87, R82, RZ, P5, !PT ;  /* 0x0000005257577210 */ /* 0x000fe20002fbe4ff */
[----:B------:R-:W-:Y:S01]  /*b9720*/  IMAD.X R46, RZ, RZ, RZ, P0 ;  /* 0x000000ffff2e7224 */ /* 0x000fe200000e06ff */
[----:B------:R-:W-:-:S04]  /*b9730*/  IADD3.X R47, P4, PT, RZ, R80, RZ, P4, !PT ;  /* 0x00000050ff2f7210 */ /* 0x000fc8000279e4ff */
[----:B------:R-:W-:Y:S02]  /*b9740*/  IADD3.X R47, P5, PT, RZ, R47, RZ, P5, !PT ;  /* 0x0000002fff2f7210 */ /* 0x000fe40002fbe4ff */
[----:B------:R-:W-:Y:S02]  /*b9750*/  IADD3.X R46, PT, PT, R46, RZ, RZ, P3, P1 ;  /* 0x000000ff2e2e7210 */ /* 0x000fe40001fe24ff */
        /* <DEDUP_REMOVED lines=68> */
.L_x_463:
[----:B------:R-:W-:Y:S05]  /*b9ba0*/  BSYNC.RELIABLE B4 ;  /* 0x0000000000047941 */ /* 0x000fea0003800100 */
.L_x_462:
        /* <DEDUP_REMOVED lines=12> */
.L_x_464:
[----:B------:R-:W-:Y:S05]  /*b9c70*/  BSYNC.RECONVERGENT B3 ;  /* 0x0000000000037941 */ /* 0x000fea0003800200 */
.L_x_461:
        /* <DEDUP_REMOVED lines=79> */
.L_x_467:
[----:B------:R-:W-:Y:S05]  /*ba170*/  BSYNC.RELIABLE B4 ;  /* 0x0000000000047941 */ /* 0x000fea0003800100 */
.L_x_466:
        /* <DEDUP_REMOVED lines=12> */
.L_x_468:
[----:B------:R-:W-:Y:S05]  /*ba240*/  BSYNC.RECONVERGENT B3 ;  /* 0x0000000000037941 */ /* 0x000fea0003800200 */
.L_x_465:
[----:B------:R-:W-:Y:S01]  /*ba250*/  ISETP.GT.U32.AND P0, PT, R162, 0x397fe69a, PT ;  /* 0x397fe69aa200780c */ /* 0x000fe20003f04070 */
[----:B------:R-:W-:Y:S04]  /*ba260*/  BSSY.RECONVERGENT B3, `(.L_x_469) ;  /* 0x0000053000037945 */ /* 0x000fe80003800200 */
[----:B------:R-:W-:Y:S01]  /*ba270*/  BSSY.RELIABLE B4, `(.L_x_470) ;  /* 0x0000045000047945 */ /* 0x000fe20003800100 */
[----:B------:R-:W-:Y:S01]  /*ba280*/  IMAD.MOV.U32 R147, RZ, RZ, R173 ;  /* 0x000000ffff937224 */ /* 0x000fe200078e00ad */
[----:B------:R-:W-:Y:S01]  /*ba290*/  ISETP.GT.U32.AND.EX P0, PT, R163, 0x1a0111ea, PT, P0 ;  /* 0x1a0111eaa300780c */ /* 0x000fe20003f04100 */
[----:B------:R-:W-:Y:S02]  /*ba2a0*/  IMAD.MOV.U32 R142, RZ, RZ, R174 ;  /* 0x000000ffff8e7224 */ /* 0x000fe400078e00ae */
[----:B------:R-:W-:-:S02]  /*ba2b0*/  IMAD.MOV.U32 R85, RZ, RZ, R175 ;  /* 0x000000ffff557224 */ /* 0x000fc400078e00af */
[----:B------:R-:W-:-:S08]  /*ba2c0*/  IMAD.MOV.U32 R144, RZ, RZ, R178 ;  /* 0x000000ffff907224 */ /* 0x000fd000078e00b2 */
        /* <DEDUP_REMOVED lines=63> */
.L_x_471:
[----:B------:R-:W-:Y:S05]  /*ba6c0*/  BSYNC.RELIABLE B4 ;  /* 0x0000000000047941 */ /* 0x000fea0003800100 */
.L_x_470:
        /* <DEDUP_REMOVED lines=12> */
.L_x_472:
[----:B------:R-:W-:Y:S05]  /*ba790*/  BSYNC.RECONVERGENT B3 ;  /* 0x0000000000037941 */ /* 0x000fea0003800200 */
.L_x_469:
        /* <DEDUP_REMOVED lines=17> */
[----:B------:R-:W-:Y:S01]  /*ba8b0*/  IMAD.WIDE.U32 R164, R84, R172, RZ ;  /* 0x000000ac54a47225 */ /* 0x000fe200078e00ff */
[----:B------:R-:W-:Y:S02]  /*ba8c0*/  IADD3 R162, P2, PT, R158, R160, RZ ;  /* 0x000000a09ea27210 */ /* 0x000fe40007f5e0ff */
[----:B------:R-:W-:Y:S01]  /*ba8d0*/  IADD3 R160, P4, PT, R161, R156, RZ ;  /* 0x0000009ca1a07210 */ /* 0x000fe20007f9e0ff */
[----:B------:R-:W-:Y:S01]  /*ba8e0*/  IMAD.WIDE.U32 R166, R127, R172, RZ ;  /* 0x000000ac7fa67225 */ /* 0x000fe200078e00ff */
[----:B------:R-:W-:Y:S02]  /*ba8f0*/  IADD3.X R158, PT, PT, RZ, RZ, R159, P0, P5 ;  /* 0x000000ffff9e7210 */ /* 0x000fe400007ea49f */
[----:B------:R-:W-:Y:S01]  /*ba900*/  IADD3.X RZ, P0, PT, RZ, R160, RZ, P1, !PT ;  /* 0x000000a0ffff7210 */ /* 0x000fe20000f1e4ff */
[----:B------:R-:W-:Y:S01]  /*ba910*/  IMAD.X R159, RZ, RZ, RZ, P3 ;  /* 0x000000ffff9f7224 */ /* 0x000fe200018e06ff */
[----:B------:R-:W-:Y:S01]  /*ba920*/  IADD3.X R163, P1, PT, R160, R158, RZ, P2, !PT ;  /* 0x0000009ea0a37210 */ /* 0x000fe2000173e4ff */
[----:B------:R-:W-:-:S02]  /*ba930*/  IMAD.MOV.U32 R158, RZ, RZ, R157 ;  /* 0x000000ffff9e7224 */ /* 0x000fc400078e009d */
[----:B------:R-:W-:-:S04]  /*ba940*/  IMAD.WIDE.U32 R156, R149, R172, RZ ;  /* 0x000000ac959c7225 */ /* 0x000fc800078e00ff */
[----:B------:R-:W-:-:S04]  /*ba950*/  IMAD.WIDE.U32.X R158, R180, R142, R158, P4 ;  /* 0x0000008eb49e7225 */ /* 0x000fc800020e049e */
[----:B------:R-:W-:Y:S01]  /*ba960*/  IMAD.WIDE.U32 R160, R86, R172, RZ ;  /* 0x000000ac56a07225 */ /* 0x000fe200078e00ff */
[----:B------:R-:W-:-:S03]  /*ba970*/  IADD3.X R158, P0, PT, RZ, R158, RZ, P0, !PT ;  /* 0x0000009eff9e7210 */ /* 0x000fc6000071e4ff */
[----:B------:R-:W-:Y:S01]  /*ba980*/  IMAD.WIDE.U32 R156, P4, R180, R86, R156 ;  /* 0x00000056b49c7225 */ /* 0x000fe2000788009c */
[----:B------:R-:W-:Y:S02]  /*ba990*/  IADD3.X R158, P1, PT, RZ, R158, RZ, P1, !PT ;  /* 0x0000009eff9e7210 */ /* 0x000fe40000f3e4ff */
[-C--:B------:R-:W-:Y:S01]  /*ba9a0*/  IADD3 RZ, P2, PT, RZ, R160.reuse, RZ ;  /* 0x000000a0ffff7210 */ /* 0x080fe20007f5e0ff */
[----:B------:R-:W-:Y:S01]  /*ba9b0*/  IMAD R178, R169, -0x30003, RZ ;  /* 0xfffcfffda9b27824 */ /* 0x000fe200078e02ff */
[----:B------:R-:W-:Y:S02]  /*ba9c0*/  IADD3 R160, P3, PT, R158, R160, RZ ;  /* 0x000000a09ea07210 */ /* 0x000fe40007f7e0ff */
[----:B------:R-:W-:Y:S01]  /*ba9d0*/  IADD3 R161, P5, PT, R161, R156, RZ ;  /* 0x0000009ca1a17210 */ /* 0x000fe20007fbe0ff */
[----:B------:R-:W-:Y:S01]  /*ba9e0*/  IMAD R178, R168, -0x760c0004, R178 ;  /* 0x89f3fffca8b27824 */ /* 0x000fe200078e02b2 */
[----:B------:R-:W-:Y:S01]  /*ba9f0*/  IADD3.X R158, PT, PT, RZ, RZ, R159, P1, P0 ;  /* 0x000000ffff9e7210 */ /* 0x000fe20000fe049f */
[----:B------:R-:W-:Y:S01]  /*baa00*/  IMAD.X R159, RZ, RZ, RZ, P4 ;  /* 0x000000ffff9f7224 */ /* 0x000fe200020e06ff */
[----:B------:R-:W-:-:S02]  /*baa10*/  IADD3.X RZ, P0, PT, RZ, R161, RZ, P2, !PT ;  /* 0x000000a1ffff7210 */ /* 0x000fc4000171e4ff */
[----:B------:R-:W-:Y:S01]  /*baa20*/  IADD3.X R161, P1, PT, R161, R158, RZ, P3, !PT ;  /* 0x0000009ea1a17210 */ /* 0x000fe20001f3e4ff */
[----:B------:R-:W-:Y:S01]  /*baa30*/  IMAD.MOV.U32 R158, RZ, RZ, R157 ;  /* 0x000000ffff9e7224 */ /* 0x000fe200078e009d */
[----:B------:R-:W-:Y:S01]  /*baa40*/  IADD3 RZ, P2, PT, RZ, R164, RZ ;  /* 0x000000a4ffff7210 */ /* 0x000fe20007f5e0ff */
[----:B------:R-:W-:-:S04]  /*baa50*/  IMAD.WIDE.U32 R156, R145, R172, RZ ;  /* 0x000000ac919c7225 */ /* 0x000fc800078e00ff */
[----:B------:R-:W-:-:S04]  /*baa60*/  IMAD.WIDE.U32.X R158, R180, R149, R158, P5 ;  /* 0x00000095b49e7225 */ /* 0x000fc800028e049e */
[----:B------:R-:W-:Y:S01]  /*baa70*/  IMAD.WIDE.U32 R156, P4, R180, R84, R156 ;  /* 0x00000054b49c7225 */ /* 0x000fe2000788009c */
[----:B------:R-:W-:-:S04]  /*baa80*/  IADD3.X R158, P0, PT, RZ, R158, RZ, P0, !PT ;  /* 0x0000009eff9e7210 */ /* 0x000fc8000071e4ff */
[----:B------:R-:W-:-:S04]  /*baa90*/  IADD3.X R158, P1, PT, RZ, R158, RZ, P1, !PT ;  /* 0x0000009eff9e7210 */ /* 0x000fc80000f3e4ff */
[----:B------:R-:W-:Y:S02]  /*baaa0*/  IADD3 R158, P3, PT, R158, R164, RZ ;  /* 0x000000a49e9e7210 */ /* 0x000fe40007f7e0ff */
[----:B------:R-:W-:Y:S01]  /*baab0*/  IADD3 R164, P5, PT, R165, R156, RZ ;  /* 0x0000009ca5a47210 */ /* 0x000fe20007fbe0ff */
[----:B------:R-:W-:Y:S01]  /*baac0*/  IMAD.X R165, RZ, RZ, RZ, P4 ;  /* 0x000000ffffa57224 */ /* 0x000fe200020e06ff */
[----:B------:R-:W-:Y:S02]  /*baad0*/  IADD3.X R159, PT, PT, RZ, RZ, R159, P1, P0 ;  /* 0x000000ffff9f7210 */ /* 0x000fe40000fe049f */
[----:B------:R-:W-:Y:S02]  /*baae0*/  IADD3.X RZ, P0, PT, RZ, R164, RZ, P2, !PT ;  /* 0x000000a4ffff7210 */ /* 0x000fe4000171e4ff */
[----:B------:R-:W-:Y:S01]  /*baaf0*/  IADD3.X R159, P1, PT, R164, R159, RZ, P3, !PT ;  /* 0x0000009fa49f7210 */ /* 0x000fe20001f3e4ff */
[----:B------:R-:W-:Y:S01]  /*bab00*/  IMAD.MOV.U32 R164, RZ, RZ, R157 ;  /* 0x000000ffffa47224 */ /* 0x000fe200078e009d */
[----:B------:R-:W-:-:S03]  /*bab10*/  IADD3 RZ, P2, PT, RZ, R166, RZ ;  /* 0x000000a6ffff7210 */ /* 0x000fc60007f5e0ff */
[----:B------:R-:W-:-:S04]  /*bab20*/  IMAD.WIDE.U32.X R156, R180, R145, R164, P5 ;  /* 0x00000091b49c7225 */ /* 0x000fc800028e04a4 */
[----:B------:R-:W-:Y:S01]  /*bab30*/  IMAD.WIDE.U32 R164, R87, R172, RZ ;  /* 0x000000ac57a47225 */ /* 0x000fe200078e00ff */
[----:B------:R-:W-:-:S04]  /*bab40*/  IADD3.X R156, P0, PT, RZ, R156, RZ, P0, !PT ;  /* 0x0000009cff9c7210 */ /* 0x000fc8000071e4ff */
[----:B------:R-:W-:Y:S01]  /*bab50*/  IADD3.X R156, P1, PT, RZ, R156, RZ, P1, !PT ;  /* 0x0000009cff9c7210 */ /* 0x000fe20000f3e4ff */
[----:B------:R-:W-:-:S03]  /*bab60*/  IMAD.WIDE.U32 R164, P4, R180, R127, R164 ;  /* 0x0000007fb4a47225 */ /* 0x000fc600078800a4 */
[----:B------:R-:W-:Y:S02]  /*bab70*/  IADD3 R156, P3, PT, R156, R166, RZ ;  /* 0x000000a69c9c7210 */ /* 0x000fe40007f7e0ff */
[----:B------:R-:W-:Y:S01]  /*bab80*/  IADD3 R166, P5, PT, R167, R164, RZ ;  /* 0x000000a4a7a67210 */ /* 0x000fe20007fbe0ff */
[----:B------:R-:W-:Y:S01]  /*bab90*/  IMAD.X R167, RZ, RZ, RZ, P4 ;  /* 0x000000ffffa77224 */ /* 0x000fe200020e06ff */
[----:B------:R-:W-:Y:S02]  /*baba0*/  IADD3.X R157, PT, PT, RZ, RZ, R157, P1, P0 ;  /* 0x000000ffff9d7210 */ /* 0x000fe40000fe049d */
[----:B------:R-:W-:Y:S02]  /*babb0*/  IADD3.X RZ, P0, PT, RZ, R166, RZ, P2, !PT ;  /* 0x000000a6ffff7210 */ /* 0x000fe4000171e4ff */
[----:B------:R-:W-:Y:S01]  /*babc0*/  IADD3.X R157, P1, PT, R166, R157, RZ, P3, !PT ;  /* 0x0000009da69d7210 */ /* 0x000fe20001f3e4ff */
[----:B------:R-:W-:Y:S02]  /*babd0*/  IMAD.MOV.U32 R166, RZ, RZ, R165 ;  /* 0x000000ffffa67224 */ /* 0x000fe400078e00a5 */
[----:B------:R-:W-:-:S04]  /*babe0*/  IMAD.WIDE.U32 R164, R168, -0x30003, RZ ;  /* 0xfffcfffda8a47825 */ /* 0x000fc800078e00ff */
[----:B------:R-:W-:-:S04]  /*babf0*/  IMAD.WIDE.U32.X R166, R180, R87, R166, P5 ;  /* 0x00000057b4a67225 */ /* 0x000fc800028e04a6 */
[----:B------:R-:W-:Y:S01]  /*bac00*/  IMAD.IADD R178, R165, 0x1, R178 ;  /* 0x00000001a5b27824 */ /* 0x000fe200078e02b2 */
[----:B------:R-:W-:Y:S01]  /*bac10*/  IADD3.X R166, P0, PT, RZ, R166, RZ, P0, !PT ;  /* 0x000000a6ffa67210 */ /* 0x000fe2000071e4ff */
[----:B------:R-:W-:-:S03]  /*bac20*/  IMAD.WIDE.U32 R170, R164, -0x5555, RZ ;  /* 0xffffaaaba4aa7825 */ /* 0x000fc600078e00ff */
[----:B------:R-:W-:-:S04]  /*bac30*/  IADD3.X R165, P1, PT, RZ, R166, RZ, P1, !PT ;  /* 0x000000a6ffa57210 */ /* 0x000fc80000f3e4ff */
[----:B------:R-:W-:Y:S01]  /*bac40*/  IADD3.X R191, PT, PT, RZ, RZ, R167, P1, P0 ;  /* 0x000000ffffbf7210 */ /* 0x000fe20000fe04a7 */
[----:B------:R-:W-:Y:S01]  /*bac50*/  IMAD.WIDE.U32 R166, R178, -0x5555, RZ ;  /* 0xffffaaabb2a67825 */ /* 0x000fe200078e00ff */
[----:B------:R-:W-:-:S03]  /*bac60*/  IADD3 RZ, P1, PT, R168, R170, RZ ;  /* 0x000000aaa8ff7210 */ /* 0x000fc60007f3e0ff */
[----:B------:R-:W-:-:S03]  /*bac70*/  IMAD.WIDE.U32 R166, P0, R164, -0x46010001, R166 ;  /* 0xb9feffffa4a67825 */ /* 0x000fc600078000a6 */
[----:B------:R-:W-:-:S04]  /*bac80*/  IADD3 R170, P3, PT, R166, R171, RZ ;  /* 0x000000aba6aa7210 */ /* 0x000fc80007f7e0ff */
[----:B------:R-:W-:Y:S01]  /*bac90*/  IADD3.X RZ, P1, PT, R169, R170, RZ, P1, !PT ;  /* 0x000000aaa9ff7210 */ /* 0x000fe20000f3e4ff */
[----:B------:R-:W-:-:S04]  /*baca0*/  IMAD.WIDE.U32 R168, R164, -0x5555, R168 ;  /* 0xffffaaaba4a87825 */ /* 0x000fc800078e00a8 */
[----:B------:R-:W-:Y:S01]  /*bacb0*/  IMAD.IADD R173, R169, 0x1, R166 ;  /* 0x00000001a9ad7824 */ /* 0x000fe200078e02a6 */
[----:B------:R-:W-:Y:S01]  /*bacc0*/  IADD3 RZ, P2, PT, RZ, R168, RZ ;  /* 0x000000a8ffff7210 */ /* 0x000fe20007f5e0ff */
[----:B------:R-:W-:Y:S02]  /*bacd0*/  IMAD.MOV.U32 R168, RZ, RZ, R167 ;  /* 0x000000ffffa87224 */ /* 0x000fe400078e00a7 */
[----:B------:R-:W-:Y:S01]  /*bace0*/  IMAD.WIDE.U32 R166, R178, -0x4eac0001, RZ ;  /* 0xb153ffffb2a67825 */ /* 0x000fe200078e00ff */
[----:B------:R-:W-:-:S03]  /*bacf0*/  IADD3.X RZ, P2, PT, RZ, R173, RZ, P2, !PT ;  /* 0x000000adffff7210 */ /* 0x000fc6000175e4ff */
[----:B------:R-:W-:Y:S02]  /*bad00*/  IMAD.X R169, RZ, RZ, RZ, P0 ;  /* 0x000000ffffa97224 */ /* 0x000fe400000e06ff */
[----:B------:R-:W-:-:S04]  /*bad10*/  IMAD.WIDE.U32 R170, R164, -0x4eac0001, RZ ;  /* 0xb153ffffa4aa7825 */ /* 0x000fc800078e00ff */
[----:B------:R-:W-:Y:S01]  /*bad20*/  IMAD.WIDE.U32 R166, P4, R164, 0x1eabfffe, R166 ;  /* 0x1eabfffea4a67825 */ /* 0x000fe200078800a6 */
[----:B------:R-:W-:-:S03]  /*bad30*/  IADD3 RZ, P0, PT, R162, R170, RZ ;  /* 0x000000aaa2ff7210 */ /* 0x000fc60007f1e0ff */
[----:B------:R-:W-:Y:S01]  /*bad40*/  IMAD.WIDE.U32.X R168, R178, -0x46010001, R168, P3 ;  /* 0xb9feffffb2a87825 */ /* 0x000fe200018e04a8 */
[----:B------:R-:W-:-:S03]  /*bad50*/  IADD3 R170, P5, PT, R166, R171, RZ ;  /* 0x000000aba6aa7210 */ /* 0x000fc60007fbe0ff */
[----:B------:R-:W-:Y:S01]  /*bad60*/  IMAD.X R171, RZ, RZ, RZ, P4 ;  /* 0x000000ffffab7224 */ /* 0x000fe200020e06ff */
[----:B------:R-:W-:Y:S02]  /*bad70*/  IADD3.X R168, P3, PT, RZ, R168, RZ, P1, !PT ;  /* 0x000000a8ffa87210 */ /* 0x000fe40000f7e4ff */
[----:B------:R-:W-:Y:S01]  /*bad80*/  IADD3.X RZ, P0, PT, R163, R170, RZ, P0, !PT ;  /* 0x000000aaa3ff7210 */ /* 0x000fe2000071e4ff */
[----:B------:R-:W-:Y:S01]  /*bad90*/  IMAD.WIDE.U32 R162, R164, -0x4eac0001, R162 ;  /* 0xb153ffffa4a27825 */ /* 0x000fe200078e00a2 */
[----:B------:R-:W-:-:S03]  /*bada0*/  IADD3.X R168, P2, PT, RZ, R168, RZ, P2, !PT ;  /* 0x000000a8ffa87210 */ /* 0x000fc6000175e4ff */
[----:B------:R-:W-:Y:S01]  /*badb0*/  IMAD.IADD R173, R163, 0x1, R166 ;  /* 0x00000001a3ad7824 */ /* 0x000fe200078e02a6 */
[----:B------:R-:W-:Y:S01]  /*badc0*/  IADD3 R168, P1, PT, R168, R162, RZ ;  /* 0x000000a2a8a87210 */ /* 0x000fe20007f3e0ff */
[----:B------:R-:W-:Y:S01]  /*badd0*/  IMAD.WIDE.U32 R162, R178, -0x94f09dc, RZ ;  /* 0xf6b0f624b2a27825 */ /* 0x000fe200078e00ff */
[----:B------:R-:W-:-:S03]  /*bade0*/  IADD3.X R169, PT, PT, RZ, RZ, R169, P2, P3 ;  /* 0x000000ffffa97210 */ /* 0x000fc600017e64a9 */
[----:B------:R-:W-:Y:S02]  /*badf0*/  IMAD.MOV.U32 R170, RZ, RZ, R167 ;  /* 0x000000ffffaa7224 */ /* 0x000fe400078e00a7 */
[----:B------:R-:W-:-:S04]  /*bae00*/  IMAD.WIDE.U32 R166, R164, -0x94f09dc, RZ ;  /* 0xf6b0f624a4a67825 */ /* 0x000fc800078e00ff */
[----:B------:R-:W-:Y:S01]  /*bae10*/  IMAD.WIDE.U32 R162, P4, R164, 0x6730d2a0, R162 ;  /* 0x6730d2a0a4a27825 */ /* 0x000fe200078800a2 */
[----:B------:R-:W-:-:S03]  /*bae20*/  IADD3 RZ, P2, PT, R160, R166, RZ ;  /* 0x000000a6a0ff7210 */ /* 0x000fc60007f5e0ff */
[----:B------:R-:W-:Y:S01]  /*bae30*/  IMAD.WIDE.U32.X R170, R178, 0x1eabfffe, R170, P5 ;  /* 0x1eabfffeb2aa7825 */ /* 0x000fe200028e04aa */
[----:B------:R-:W-:Y:S02]  /*bae40*/  IADD3 R166, P3, PT, R162, R167, RZ ;  /* 0x000000a7a2a67210 */ /* 0x000fe40007f7e0ff */
[----:B------:R-:W-:Y:S01]  /*bae50*/  IADD3.X R169, P5, PT, R173, R169, RZ, P1, !PT ;  /* 0x000000a9ada97210 */ /* 0x000fe20000fbe4ff */
[----:B------:R-:W-:Y:S01]  /*bae60*/  IMAD.X R167, RZ, RZ, RZ, P4 ;  /* 0x000000ffffa77224 */ /* 0x000fe200020e06ff */
[----:B------:R-:W-:Y:S01]  /*bae70*/  IADD3.X RZ, P2, PT, R161, R166, RZ, P2, !PT ;  /* 0x000000a6a1ff7210 */ /* 0x000fe2000175e4ff */
[----:B------:R-:W-:Y:S01]  /*bae80*/  IMAD.WIDE.U32 R160, R164, -0x94f09dc, R160 ;  /* 0xf6b0f624a4a07825 */ /* 0x000fe200078e00a0 */
[----:B------:R-:W-:-:S03]  /*bae90*/  IADD3.X R166, P1, PT, RZ, R170, RZ, P0, !PT ;  /* 0x000000aaffa67210 */ /* 0x000fc6000073e4ff */
[----:B------:R-:W-:Y:S01]  /*baea0*/  IMAD.IADD R161, R161, 0x1, R162 ;  /* 0x00000001a1a17824 */ /* 0x000fe200078e02a2 */
[----:B------:R-:W-:-:S04]  /*baeb0*/  IADD3.X R166, P5, PT, RZ, R166, RZ, P5, !PT ;  /* 0x000000a6ffa67210 */ /* 0x000fc80002fbe4ff */
[----:B------:R-:W-:Y:S01]  /*baec0*/  IADD3 R160, P0, PT, R166, R160, RZ ;  /* 0x000000a0a6a07210 */ /* 0x000fe20007f1e0ff */
[----:B------:R-:W-:Y:S01]  /*baed0*/  IMAD.MOV.U32 R166, RZ, RZ, R163 ;  /* 0x000000ffffa67224 */ /* 0x000fe200078e00a3 */
[----:B------:R-:W-:Y:S01]  /*baee0*/  IADD3.X R173, PT, PT, RZ, RZ, R171, P5, P1 ;  /* 0x000000ffffad7210 */ /* 0x000fe20002fe24ab */
[----:B------:R-:W-:-:S04]  /*baef0*/  IMAD.WIDE.U32 R162, R178, -0xc7aed41, RZ ;  /* 0xf38512bfb2a27825 */ /* 0x000fc800078e00ff */
[----:B------:R-:W-:-:S04]  /*baf00*/  IMAD.WIDE.U32 R170, R164, -0xc7aed41, RZ ;  /* 0xf38512bfa4aa7825 */ /* 0x000fc800078e00ff */
[----:B------:R-:W-:Y:S01]  /*baf10*/  IMAD.WIDE.U32 R162, P5, R164, 0x64774b84, R162 ;  /* 0x64774b84a4a27825 */ /* 0x000fe200078a00a2 */
[----:B------:R-:W-:-:S03]  /*baf20*/  IADD3 RZ, P1, PT, R158, R170, RZ ;  /* 0x000000aa9eff7210 */ /* 0x000fc60007f3e0ff */
[----:B------:R-:W-:Y:S01]  /*baf30*/  IMAD.WIDE.U32.X R166, R178, 0x6730d2a0, R166, P3 ;  /* 0x6730d2a0b2a67825 */ /* 0x000fe200018e04a6 */
[----:B------:R-:W-:Y:S02]  /*baf40*/  IADD3 R170, P4, PT, R162, R171, RZ ;  /* 0x000000aba2aa7210 */ /* 0x000fe40007f9e0ff */
[----:B------:R-:W-:Y:S01]  /*baf50*/  IADD3.X R161, P3, PT, R161, R173, RZ, P0, !PT ;  /* 0x000000ada1a17210 */ /* 0x000fe2000077e4ff */
[----:B------:R-:W-:Y:S01]  /*baf60*/  IMAD.X R171, RZ, RZ, RZ, P5 ;  /* 0x000000ffffab7224 */ /* 0x000fe200028e06ff */
[----:B------:R-:W-:Y:S02]  /*baf70*/  IADD3.X R166, P0, PT, RZ, R166, RZ, P2, !PT ;  /* 0x000000a6ffa67210 */ /* 0x000fe4000171e4ff */
[----:B------:R-:W-:Y:S01]  /*baf80*/  IADD3.X RZ, P1, PT, R159, R170, RZ, P1, !PT ;  /* 0x000000aa9fff7210 */ /* 0x000fe20000f3e4ff */
[----:B------:R-:W-:Y:S01]  /*baf90*/  IMAD.WIDE.U32 R158, R164, -0xc7aed41, R158 ;  /* 0xf38512bfa49e7825 */ /* 0x000fe200078e009e */
[----:B------:R-:W-:-:S03]  /*bafa0*/  IADD3.X R166, P3, PT, RZ, R166, RZ, P3, !PT ;  /* 0x000000a6ffa67210 */ /* 0x000fc60001f7e4ff */
[----:B------:R-:W-:Y:S01]  /*bafb0*/  IMAD.IADD R159, R159, 0x1, R162 ;  /* 0x000000019f9f7824 */ /* 0x000fe200078e02a2 */
[----:B------:R-:W-:Y:S01]  /*bafc0*/  IADD3 R158, P2, PT, R166, R158, RZ ;  /* 0x0000009ea69e7210 */ /* 0x000fe20007f5e0ff */
[----:B------:R-:W-:Y:S01]  /*bafd0*/  IMAD.MOV.U32 R170, RZ, RZ, R163 ;  /* 0x000000ffffaa7224 */ /* 0x000fe200078e00a3 */
[----:B------:R-:W-:Y:S01]  /*bafe0*/  IADD3.X R173, PT, PT, RZ, RZ, R167, P3, P0 ;  /* 0x000000ffffad7210 */ /* 0x000fe20001fe04a7 */
[----:B------:R-:W-:-:S03]  /*baff0*/  IMAD.WIDE.U32 R166, R178, 0x434bacd7, RZ ;  /* 0x434bacd7b2a67825 */ /* 0x000fc600078e00ff */
[----:B------:R-:W-:Y:S01]  /*bb000*/  IADD3.X R159, P2, PT, R159, R173, RZ, P2, !PT ;  /* 0x000000ad9f9f7210 */ /* 0x000fe2000175e4ff */
[----:B------:R-:W-:-:S04]  /*bb010*/  IMAD.WIDE.U32 R162, R164, 0x434bacd7, RZ ;  /* 0x434bacd7a4a27825 */ /* 0x000fc800078e00ff */
[----:B------:R-:W-:Y:S01]  /*bb020*/  IMAD.WIDE.U32 R166, P5, R164, 0x4b1ba7b6, R166 ;  /* 0x4b1ba7b6a4a67825 */ /* 0x000fe200078a00a6 */
[----:B------:R-:W-:-:S03]  /*bb030*/  IADD3 RZ, P0, PT, R156, R162, RZ ;  /* 0x000000a29cff7210 */ /* 0x000fc60007f1e0ff */
[----:B------:R-:W-:Y:S01]  /*bb040*/  IMAD.WIDE.U32.X R170, R178, 0x64774b84, R170, P4 ;  /* 0x64774b84b2aa7825 */ /* 0x000fe200020e04aa */
[----:B------:R-:W-:-:S04]  /*bb050*/  IADD3 R162, P3, PT, R166, R163, RZ ;  /* 0x000000a3a6a27210 */ /* 0x000fc80007f7e0ff */
[----:B------:R-:W-:Y:S01]  /*bb060*/  IADD3.X RZ, P0, PT, R157, R162, RZ, P0, !PT ;  /* 0x000000a29dff7210 */ /* 0x000fe2000071e4ff */
[----:B------:R-:W-:Y:S01]  /*bb070*/  IMAD.WIDE.U32 R156, R164, 0x434bacd7, R156 ;  /* 0x434bacd7a49c7825 */ /* 0x000fe200078e009c */
[----:B------:R-:W-:-:S03]  /*bb080*/  IADD3.X R162, P1, PT, RZ, R170, RZ, P1, !PT ;  /* 0x000000aaffa27210 */ /* 0x000fc60000f3e4ff */
[----:B------:R-:W-:Y:S01]  /*bb090*/  IMAD.IADD R157, R157, 0x1, R166 ;  /* 0x000000019d9d7824 */ /* 0x000fe200078e02a6 */
[----:B------:R-:W-:Y:S01]  /*bb0a0*/  IADD3.X R162, P4, PT, RZ, R162, RZ, P2, !PT ;  /* 0x000000a2ffa27210 */ /* 0x000fe2000179e4ff */
[----:B------:R-:W-:-:S03]  /*bb0b0*/  IMAD.MOV.U32 R170, RZ, RZ, R167 ;  /* 0x000000ffffaa7224 */ /* 0x000fc600078e00a7 */
[----:B------:R-:W-:Y:S01]  /*bb0c0*/  IADD3 R156, P2, PT, R162, R156, RZ ;  /* 0x0000009ca29c7210 */ /* 0x000fe20007f5e0ff */
[----:B------:R-:W-:Y:S01]  /*bb0d0*/  IMAD.WIDE.U32 R162, R143, R172, RZ ;  /* 0x000000ac8fa27225 */ /* 0x000fe200078e00ff */
[----:B------:R-:W-:-:S03]  /*bb0e0*/  IADD3.X R224, PT, PT, RZ, RZ, R171, P4, P1 ;  /* 0x000000ffffe07210 */ /* 0x000fc600027e24ab */
[----:B------:R-:W-:Y:S01]  /*bb0f0*/  IMAD.WIDE.U32 R172, R126, R172, RZ ;  /* 0x000000ac7eac7225 */ /* 0x000fe200078e00ff */
[----:B------:R-:W-:-:S03]  /*bb100*/  IADD3.X R157, P2, PT, R157, R224, RZ, P2, !PT ;  /* 0x000000e09d9d7210 */ /* 0x000fc6000175e4ff */
[----:B------:R-:W-:Y:S01]  /*bb110*/  IMAD.WIDE.U32 R162, P6, R180, R126, R162 ;  /* 0x0000007eb4a27225 */ /* 0x000fe200078c00a2 */
[-C--:B------:R-:W-:Y:S02]  /*bb120*/  IADD3 RZ, P4, PT, RZ, R172.reuse, RZ ;  /* 0x000000acffff7210 */ /* 0x080fe40007f9e0ff */
[----:B------:R-:W-:Y:S01]  /*bb130*/  IADD3 R172, P1, PT, R165, R172, RZ ;  /* 0x000000aca5ac7210 */ /* 0x000fe20007f3e0ff */
[----:B------:R-:W-:Y:S01]  /*bb140*/  IMAD.X R171, RZ, RZ, RZ, P5 ;  /* 0x000000ffffab7224 */ /* 0x000fe200028e06ff */
[----:B------:R-:W-:Y:S01]  /*bb150*/  IADD3 R162, P5, PT, R173, R162, RZ ;  /* 0x000000a2ada27210 */ /* 0x000fe20007fbe0ff */
[----:B------:R-:W-:Y:S02]  /*bb160*/  IMAD.X R175, RZ, RZ, RZ, P6 ;  /* 0x000000ffffaf7224 */ /* 0x000fe400030e06ff */
[----:B------:R-:W-:Y:S01]  /*bb170*/  IMAD.MOV.U32 R174, RZ, RZ, R163 ;  /* 0x000000ffffae7224 */ /* 0x000fe200078e00a3 */
[----:B------:R-:W-:Y:S01]  /*bb180*/  IADD3.X RZ, P4, PT, RZ, R162, RZ, P4, !PT ;  /* 0x000000a2ffff7210 */ /* 0x000fe2000279e4ff */
[----:B------:R-:W-:Y:S01]  /*bb190*/  IMAD.WIDE.U32.X R170, R178, 0x4b1ba7b6, R170, P3 ;  /* 0x4b1ba7b6b2aa7825 */ /* 0x000fe200018e04aa */
[----:B------:R-:W-:-:S03]  /*bb1a0*/  IADD3.X R173, P1, PT, R162, R191, RZ, P1, !PT ;  /* 0x000000bfa2ad7210 */ /* 0x000fc60000f3e4ff */
[----:B------:R-:W-:-:S04]  /*bb1b0*/  IMAD.WIDE.U32.X R174, R180, R143, R174, P5 ;  /* 0x0000008fb4ae7225 */ /* 0x000fc800028e04ae */
[----:B------:R-:W-:Y:S01]  /*bb1c0*/  IMAD.WIDE.U32 R162, R178, 0x397fe69a, RZ ;  /* 0x397fe69ab2a27825 */ /* 0x000fe200078e00ff */
[----:B------:R-:W-:-:S03]  /*bb1d0*/  IADD3.X R180, P4, PT, RZ, R174, RZ, P4, !PT ;  /* 0x000000aeffb47210 */ /* 0x000fc6000279e4ff */
[----:B------:R-:W-:Y:S01]  /*bb1e0*/  IMAD.WIDE.U32 R166, R164, 0x397fe69a, R172 ;  /* 0x397fe69aa4a67825 */ /* 0x000fe200078e00ac */
[----:B------:R-:W-:-:S03]  /*bb1f0*/  IADD3.X R180, P6, PT, RZ, R180, RZ, P1, !PT ;  /* 0x000000b4ffb47210 */ /* 0x000fc60000fde4ff */
[----:B------:R-:W-:Y:S01]  /*bb200*/  IMAD.WIDE.U32 R162, P5, R164, 0x1a0111ea, R162 ;  /* 0x1a0111eaa4a27825 */ /* 0x000fe200078a00a2 */
[----:B------:R-:W-:-:S03]  /*bb210*/  IADD3.X R174, PT, PT, RZ, RZ, R175, P6, P4 ;  /* 0x000000ffffae7210 */ /* 0x000fc600037e84af */
[----:B------:R-:W-:-:S04]  /*bb220*/  IMAD.WIDE.U32 R164, R164, 0x397fe69a, RZ ;  /* 0x397fe69aa4a47825 */ /* 0x000fc800078e00ff */
[----:B------:R-:W-:Y:S01]  /*bb230*/  IMAD.IADD R167, R167, 0x1, R162 ;  /* 0x00000001a7a77824 */ /* 0x000fe200078e02a2 */
[----:B------:R-:W-:Y:S02]  /*bb240*/  IADD3 RZ, P1, PT, R172, R164, RZ ;  /* 0x000000a4acff7210 */ /* 0x000fe40007f3e0ff */
[----:B------:R-:W-:-:S04]  /*bb250*/  IADD3 R164, P4, PT, R162, R165, RZ ;  /* 0x000000a5a2a47210 */ /* 0x000fc80007f9e0ff */
[----:B------:R-:W-:Y:S01]  /*bb260*/  IADD3.X RZ, P1, PT, R173, R164, RZ, P1, !PT ;  /* 0x000000a4adff7210 */ /* 0x000fe20000f3e4ff */
[----:B------:R-:W-:Y:S01]  /*bb270*/  IMAD.WIDE.U32 R164, R85, R177, RZ ;  /* 0x000000b155a47225 */ /* 0x000fe200078e00ff */
[----:B------:R-:W-:-:S04]  /*bb280*/  IADD3.X R173, P0, PT, RZ, R170, RZ, P0, !PT ;  /* 0x000000aaffad7210 */ /* 0x000fc8000071e4ff */
[----:B------:R-:W-:-:S04]  /*bb290*/  IADD3.X R173, P2, PT, RZ, R173, RZ, P2, !PT ;  /* 0x000000adffad7210 */ /* 0x000fc8000175e4ff */
[----:B------:R-:W-:Y:S01]  /*bb2a0*/  IADD3.X R172, PT, PT, RZ, RZ, R171, P2, P0 ;  /* 0x000000ffffac7210 */ /* 0x000fe200017e04ab */
[----:B------:R-:W-:Y:S01]  /*bb2b0*/  IMAD.WIDE.U32 R170, R144, R177, RZ ;  /* 0x000000b190aa7225 */ /* 0x000fe200078e00ff */
[----:B------:R-:W-:-:S03]  /*bb2c0*/  IADD3 RZ, P2, PT, R168, R164, RZ ;  /* 0x000000a4a8ff7210 */ /* 0x000fc60007f5e0ff */
[----:B------:R-:W-:-:S03]  /*bb2d0*/  IMAD.WIDE.U32 R170, P0, R176, R85, R170 ;  /* 0x00000055b0aa7225 */ /* 0x000fc600078000aa */
[----:B------:R-:W-:-:S04]  /*bb2e0*/  IADD3 R164, P3, PT, R170, R165, RZ ;  /* 0x000000a5aaa47210 */ /* 0x000fc80007f7e0ff */
[----:B------:R-:W-:Y:S01]  /*bb2f0*/  IADD3.X RZ, P2, PT, R169, R164, RZ, P2, !PT ;  /* 0x000000a4a9ff7210 */ /* 0x000fe2000175e4ff */
[----:B------:R-:W-:-:S04]  /*bb300*/  IMAD.WIDE.U32 R164, R177, R85, R168 ;  /* 0x00000055b1a47225 */ /* 0x000fc800078e00a8 */
[----:B------:R-:W-:Y:S01]  /*bb310*/  IMAD.X R169, RZ, RZ, RZ, P0 ;  /* 0x000000ffffa97224 */ /* 0x000fe200000e06ff */
[----:B------:R-:W-:Y:S01]  /*bb320*/  IADD3 R166, P0, PT, R173, R166, RZ ;  /* 0x000000a6ada67210 */ /* 0x000fe20007f1e0ff */
[----:B------:R-:W-:Y:S02]  /*bb330*/  IMAD.MOV.U32 R168, RZ, RZ, R171 ;  /* 0x000000ffffa87224 */ /* 0x000fe400078e00ab */
[----:B------:R-:W-:Y:S01]  /*bb340*/  IMAD.IADD R165, R165, 0x1, R170 ;  /* 0x00000001a5a57824 */ /* 0x000fe200078e02aa */
[----:B------:R-:W-:Y:S01]  /*bb350*/  IADD3.X R167, P0, PT, R167, R172, RZ, P0, !PT ;  /* 0x000000aca7a77210 */ /* 0x000fe2000071e4ff */
[----:B------:R-:W-:Y:S01]  /*bb360*/  IMAD.WIDE.U32.X R168, R176, R144, R168, P3 ;  /* 0x00000090b0a87225 */ /* 0x000fe200018e04a8 */
[----:B------:R-:W-:-:S03]  /*bb370*/  IADD3 RZ, P3, PT, RZ, R164, RZ ;  /* 0x000000a4ffff7210 */ /* 0x000fc60007f7e0ff */
[----:B------:R-:W-:Y:S01]  /*bb380*/  IMAD.MOV.U32 R170, RZ, RZ, R163 ;  /* 0x000000ffffaa7224 */ /* 0x000fe200078e00a3 */
[----:B------:R-:W-:Y:S01]  /*bb390*/  IADD3.X RZ, P3, PT, RZ, R165, RZ, P3, !PT ;  /* 0x000000a5ffff7210 */ /* 0x000fe20001f7e4ff */
[----:B------:R-:W-:Y:S01]  /*bb3a0*/  IMAD.WIDE.U32 R162, R142, R177, RZ ;  /* 0x000000b18ea27225 */ /* 0x000fe200078e00ff */
[----:B------:R-:W-:-:S03]  /*bb3b0*/  IADD3.X R175, P2, PT, RZ, R168, RZ, P2, !PT ;  /* 0x000000a8ffaf7210 */ /* 0x000fc6000175e4ff */
[----:B------:R-:W-:Y:S01]  /*bb3c0*/  IMAD.X R171, RZ, RZ, RZ, P5 ;  /* 0x000000ffffab7224 */ /* 0x000fe200028e06ff */
[----:B------:R-:W-:Y:S01]  /*bb3d0*/  IADD3.X R175, P3, PT, RZ, R175, RZ, P3, !PT ;  /* 0x000000afffaf7210 */ /* 0x000fe20001f7e4ff */
[----:B------:R-:W-:-:S03]  /*bb3e0*/  IMAD.WIDE.U32.X R170, R178, 0x1a0111ea, R170, P4 ;  /* 0x1a0111eab2aa7825 */ /* 0x000fc600020e04aa */
[----:B------:R-:W-:Y:S01]  /*bb3f0*/  IADD3.X R173, PT, PT, RZ, RZ, R169, P3, P2 ;  /* 0x000000ffffad7210 */ /* 0x000fe20001fe44a9 */
[----:B------:R-:W-:Y:S01]  /*bb400*/  IMAD.WIDE.U32 R168, R147, R177, RZ ;  /* 0x000000b193a87225 */ /* 0x000fe200078e00ff */
[----:B------:R-:W-:-:S03]  /*bb410*/  IADD3.X R172, P1, PT, RZ, R170, RZ, P1, !PT ;  /* 0x000000aaffac7210 */ /* 0x000fc60000f3e4ff */
[----:B------:R-:W-:Y:S01]  /*bb420*/  IMAD.WIDE.U32 R162, P4, R176, R147, R162 ;  /* 0x00000093b0a27225 */ /* 0x000fe200078800a2 */
[----:B------:R-:W-:Y:S02]  /*bb430*/  IADD3 RZ, P2, PT, R160, R168, RZ ;  /* 0x000000a8a0ff7210 */ /* 0x000fe40007f5e0ff */
[----:B------:R-:W-:Y:S02]  /*bb440*/  IADD3.X R172, P5, PT, RZ, R172, RZ, P0, !PT ;  /* 0x000000acffac7210 */ /* 0x000fe400007be4ff */
[----:B------:R-:W-:-:S04]  /*bb450*/  IADD3 R168, P3, PT, R162, R169, RZ ;  /* 0x000000a9a2a87210 */ /* 0x000fc80007f7e0ff */
[----:B------:R-:W-:Y:S01]  /*bb460*/  IADD3.X RZ, P2, PT, R161, R168, RZ, P2, !PT ;  /* 0x000000a8a1ff7210 */ /* 0x000fe2000175e4ff */
[----:B------:R-:W-:-:S04]  /*bb470*/  IMAD.WIDE.U32 R160, R177, R147, R160 ;  /* 0x00000093b1a07225 */ /* 0x000fc800078e00a0 */
[----:B------:R-:W-:Y:S01]  /*bb480*/  IMAD.IADD R169, R161, 0x1, R162 ;  /* 0x00000001a1a97824 */ /* 0x000fe200078e02a2 */
[----:B------:R-:W-:Y:S01]  /*bb490*/  IADD3 R168, P0, PT, R175, R160, RZ ;  /* 0x000000a0afa87210 */ /* 0x000fe20007f1e0ff */
[----:B------:R-:W-:Y:S01]  /*bb4a0*/  IMAD.MOV.U32 R160, RZ, RZ, R163 ;  /* 0x000000ffffa07224 */ /* 0x000fe200078e00a3 */
[----:B------:R-:W-:Y:S01]  /*bb4b0*/  IADD3.X R175, PT, PT, RZ, RZ, R171, P5, P1 ;  /* 0x000000ffffaf7210 */ /* 0x000fe20002fe24ab */
[----:B------:R-:W-:-:S04]  /*bb4c0*/  IMAD.WIDE.U32 R162, R149, R177, RZ ;  /* 0x000000b195a27225 */ /* 0x000fc800078e00ff */
[----:B------:R-:W-:Y:S02]  /*bb4d0*/  IMAD.X R161, RZ, RZ, RZ, P4 ;  /* 0x000000ffffa17224 */ /* 0x000fe400020e06ff */
[----:B------:R-:W-:-:S04]  /*bb4e0*/  IMAD.WIDE.U32 R170, R86, R177, RZ ;  /* 0x000000b156aa7225 */ /* 0x000fc800078e00ff */
[----:B------:R-:W-:Y:S01]  /*bb4f0*/  IMAD.WIDE.U32 R162, P4, R176, R86, R162 ;  /* 0x00000056b0a27225 */ /* 0x000fe200078800a2 */
[----:B------:R-:W-:-:S03]  /*bb500*/  IADD3 RZ, P5, PT, R158, R170, RZ ;  /* 0x000000aa9eff7210 */ /* 0x000fc60007fbe0ff */
[----:B------:R-:W-:Y:S01]  /*bb510*/  IMAD.WIDE.U32.X R160, R176, R142, R160, P3 ;  /* 0x0000008eb0a07225 */ /* 0x000fe200018e04a0 */
[----:B------:R-:W-:Y:S02]  /*bb520*/  IADD3 R170, P1, PT, R162, R171, RZ ;  /* 0x000000aba2aa7210 */ /* 0x000fe40007f3e0ff */
[----:B------:R-:W-:Y:S02]  /*bb530*/  IADD3.X R169, P3, PT, R169, R173, RZ, P0, !PT ;  /* 0x000000ada9a97210 */ /* 0x000fe4000077e4ff */
        /* <DEDUP_REMOVED lines=11> */
[----:B------:R-:W-:-:S04]  /*bb5f0*/  IMAD.WIDE.U32 R170, R84, R177, RZ ;  /* 0x000000b154aa7225 */ /* 0x000fc800078e00ff */
[----:B------:R-:W-:Y:S01]  /*bb600*/  IMAD.WIDE.U32 R162, P4, R176, R84, R162 ;  /* 0x00000054b0a27225 */ /* 0x000fe200078800a2 */
[----:B------:R-:W-:-:S03]  /*bb610*/  IADD3 RZ, P5, PT, R156, R170, RZ ;  /* 0x000000aa9cff7210 */ /* 0x000fc60007fbe0ff */
[----:B------:R-:W-:Y:S01]  /*bb620*/  IMAD.WIDE.U32.X R158, R176, R149, R158, P1 ;  /* 0x00000095b09e7225 */ /* 0x000fe200008e049e */
[----:B------:R-:W-:Y:S02]  /*bb630*/  IADD3 R170, P3, PT, R162, R171, RZ ;  /* 0x000000aba2aa7210 */ /* 0x000fe40007f7e0ff */
[----:B------:R-:W-:Y:S02]  /*bb640*/  IADD3.X R158, P0, PT, RZ, R158, RZ, P0, !PT ;  /* 0x0000009eff9e7210 */ /* 0x000fe4000071e4ff */
[----:B------:R-:W-:Y:S01]  /*bb650*/  IADD3.X RZ, P1, PT, R157, R170, RZ, P5, !PT ;  /* 0x000000aa9dff7210 */ /* 0x000fe20002f3e4ff */
[----:B------:R-:W-:Y:S01]  /*bb660*/  IMAD.WIDE.U32 R156, R177, R84, R156 ;  /* 0x00000054b19c7225 */ /* 0x000fe200078e009c */
[----:B------:R-:W-:-:S03]  /*bb670*/  IADD3.X R158, P2, PT, RZ, R158, RZ, P2, !PT ;  /* 0x0000009eff9e7210 */ /* 0x000fc6000175e4ff */
[-C--:B------:R-:W-:Y:S01]  /*bb680*/  IMAD.WIDE.U32 R170, R87, R177.reuse, RZ ;  /* 0x000000b157aa7225 */ /* 0x080fe200078e00ff */
[----:B------:R-:W-:Y:S02]  /*bb690*/  IADD3.X R159, PT, PT, RZ, RZ, R159, P2, P0 ;  /* 0x000000ffff9f7210 */ /* 0x000fe400017e049f */
[----:B------:R-:W-:Y:S01]  /*bb6a0*/  IADD3 R158, P2, PT, R158, R156, RZ ;  /* 0x0000009c9e9e7210 */ /* 0x000fe20007f5e0ff */
[----:B------:R-:W-:Y:S02]  /*bb6b0*/  IMAD.IADD R173, R157, 0x1, R162 ;  /* 0x000000019dad7824 */ /* 0x000fe400078e02a2 */
[----:B------:R-:W-:Y:S02]  /*bb6c0*/  IMAD.MOV.U32 R156, RZ, RZ, R163 ;  /* 0x000000ffff9c7224 */ /* 0x000fe400078e00a3 */
[----:B------:R-:W-:Y:S01]  /*bb6d0*/  IMAD.WIDE.U32 R162, R127, R177, RZ ;  /* 0x000000b17fa27225 */ /* 0x000fe200078e00ff */
[----:B------:R-:W-:-:S03]  /*bb6e0*/  IADD3.X R159, P2, PT, R173, R159, RZ, P2, !PT ;  /* 0x0000009fad9f7210 */ /* 0x000fc6000175e4ff */
[----:B------:R-:W-:-:S04]  /*bb6f0*/  IMAD.WIDE.U32 R170, P5, R176, R127, R170 ;  /* 0x0000007fb0aa7225 */ /* 0x000fc800078a00aa */
[----:B------:R-:W-:Y:S01]  /*bb700*/  IMAD.X R157, RZ, RZ, RZ, P4 ;  /* 0x000000ffff9d7224 */ /* 0x000fe200020e06ff */
[----:B------:R-:W-:Y:S02]  /*bb710*/  IADD3 RZ, P4, PT, R166, R162, RZ ;  /* 0x000000a2a6ff7210 */ /* 0x000fe40007f9e0ff */
[----:B------:R-:W-:Y:S01]  /*bb720*/  IADD3 R162, P0, PT, R170, R163, RZ ;  /* 0x000000a3aaa27210 */ /* 0x000fe20007f1e0ff */
[----:B------:R-:W-:-:S03]  /*bb730*/  IMAD.WIDE.U32.X R156, R176, R145, R156, P3 ;  /* 0x00000091b09c7225 */ /* 0x000fc600018e049c */
[----:B------:R-:W-:Y:S01]  /*bb740*/  IADD3.X RZ, P4, PT, R167, R162, RZ, P4, !PT ;  /* 0x000000a2a7ff7210 */ /* 0x000fe2000279e4ff */
[----:B------:R-:W-:Y:S01]  /*bb750*/  IMAD.WIDE.U32 R166, R177, R127, R166 ;  /* 0x0000007fb1a67225 */ /* 0x000fe200078e00a6 */
[----:B------:R-:W-:-:S03]  /*bb760*/  IADD3.X R162, P1, PT, RZ, R156, RZ, P1, !PT ;  /* 0x0000009cffa27210 */ /* 0x000fc60000f3e4ff */
[----:B------:R-:W-:Y:S01]  /*bb770*/  IMAD.IADD R178, R167, 0x1, R170 ;  /* 0x00000001a7b27824 */ /* 0x000fe200078e02aa */
[----:B------:R-:W-:Y:S01]  /*bb780*/  IADD3.X R162, P2, PT, RZ, R162, RZ, P2, !PT ;  /* 0x000000a2ffa27210 */ /* 0x000fe2000175e4ff */
[----:B------:R-:W-:-:S03]  /*bb790*/  IMAD.MOV.U32 R156, RZ, RZ, R171 ;  /* 0x000000ffff9c7224 */ /* 0x000fc600078e00ab */
[----:B------:R-:W-:Y:S01]  /*bb7a0*/  IADD3.X R163, PT, PT, RZ, RZ, R157, P2, P1 ;  /* 0x000000ffffa37210 */ /* 0x000fe200017e249d */
[----:B------:R-:W-:Y:S01]  /*bb7b0*/  IMAD.X R157, RZ, RZ, RZ, P5 ;  /* 0x000000ffff9d7224 */ /* 0x000fe200028e06ff */
[----:B------:R-:W-:Y:S01]  /*bb7c0*/  IADD3 R162, P2, PT, R162, R166, RZ ;  /* 0x000000a6a2a27210 */ /* 0x000fe20007f5e0ff */
[----:B------:R-:W-:Y:S01]  /*bb7d0*/  IMAD.WIDE.U32 R166, R143, R177, RZ ;  /* 0x000000b18fa67225 */ /* 0x000fe200078e00ff */
[----:B------:R-:W-:Y:S02]  /*bb7e0*/  IADD3 R170, P1, PT, R172, R180, RZ ;  /* 0x000000b4acaa7210 */ /* 0x000fe40007f3e0ff */
[----:B------:R-:W-:Y:S01]  /*bb7f0*/  IADD3.X R163, P2, PT, R178, R163, RZ, P2, !PT ;  /* 0x000000a3b2a37210 */ /* 0x000fe2000175e4ff */
[----:B------:R-:W-:Y:S01]  /*bb800*/  IMAD.WIDE.U32 R172, R126, R177, RZ ;  /* 0x000000b17eac7225 */ /* 0x000fe200078e00ff */
[----:B------:R-:W-:-:S03]  /*bb810*/  IADD3.X R171, P1, PT, R175, R174, RZ, P1, !PT ;  /* 0x000000aeafab7210 */ /* 0x000fc60000f3e4ff */
[----:B------:R-:W-:Y:S01]  /*bb820*/  IMAD.WIDE.U32 R166, P5, R176, R126, R166 ;  /* 0x0000007eb0a67225 */ /* 0x000fe200078a00a6 */
[----:B------:R-:W-:-:S03]  /*bb830*/  IADD3 RZ, P3, PT, R170, R172, RZ ;  /* 0x000000acaaff7210 */ /* 0x000fc60007f7e0ff */
[----:B------:R-:W-:Y:S01]  /*bb840*/  IMAD.WIDE.U32.X R156, R176, R87, R156, P0 ;  /* 0x00000057b09c7225 */ /* 0x000fe200000e049c */
[----:B------:R-:W-:Y:S02]  /*bb850*/  IADD3 R172, P6, PT, R166, R173, RZ ;  /* 0x000000ada6ac7210 */ /* 0x000fe40007fde0ff */
[----:B------:R-:W-:Y:S02]  /*bb860*/  IADD3 RZ, P0, PT, RZ, R180, RZ ;  /* 0x000000b4ffff7210 */ /* 0x000fe40007f1e0ff */
[----:B------:R-:W-:Y:S02]  /*bb870*/  IADD3.X R156, P4, PT, RZ, R156, RZ, P4, !PT ;  /* 0x0000009cff9c7210 */ /* 0x000fe4000279e4ff */
[----:B------:R-:W-:Y:S01]  /*bb880*/  IADD3.X RZ, P3, PT, R171, R172, RZ, P3, !PT ;  /* 0x000000acabff7210 */ /* 0x000fe20001f7e4ff */
[----:B------:R-:W-:Y:S01]  /*bb890*/  IMAD.WIDE.U32 R170, R177, R126, R170 ;  /* 0x0000007eb1aa7225 */ /* 0x000fe200078e00aa */
[----:B------:R-:W-:Y:S02]  /*bb8a0*/  IADD3.X R156, P2, PT, RZ, R156, RZ, P2, !PT ;  /* 0x0000009cff9c7210 */ /* 0x000fe4000175e4ff */
[----:B------:R-:W-:Y:S01]  /*bb8b0*/  IADD3.X RZ, P0, PT, RZ, R174, RZ, P0, !PT ;  /* 0x000000aeffff7210 */ /* 0x000fe2000071e4ff */
[----:B------:R-:W-:Y:S01]  /*bb8c0*/  IMAD.IADD R166, R171, 0x1, R166 ;  /* 0x00000001aba67824 */ /* 0x000fe200078e02a6 */
[----:B------:R-:W-:Y:S01]  /*bb8d0*/  IADD3.X R157, PT, PT, RZ, RZ, R157, P2, P4 ;  /* 0x000000ffff9d7210 */ /* 0x000fe200017e849d */
[----:B------:R-:W-:Y:S01]  /*bb8e0*/  IMAD.X R171, RZ, RZ, RZ, P5 ;  /* 0x000000ffffab7224 */ /* 0x000fe200028e06ff */
[----:B------:R-:W-:-:S02]  /*bb8f0*/  IADD3 R156, P2, PT, R156, R170, RZ ;  /* 0x000000aa9c9c7210 */ /* 0x000fc40007f5e0ff */
[----:B------:R-:W-:Y:S02]  /*bb900*/  IADD3.X R178, P0, PT, RZ, RZ, RZ, P0, !PT ;  /* 0x000000ffffb27210 */ /* 0x000fe4000071e4ff */
[----:B------:R-:W-:Y:S02]  /*bb910*/  IADD3.X R170, P1, PT, RZ, RZ, RZ, P1, !PT ;  /* 0x000000ffffaa7210 */ /* 0x000fe40000f3e4ff */
[----:B------:R-:W-:Y:S02]  /*bb920*/  IADD3.X R157, P2, PT, R166, R157, RZ, P2, !PT ;  /* 0x0000009da69d7210 */ /* 0x000fe4000175e4ff */
[----:B------:R-:W-:Y:S01]  /*bb930*/  IADD3 R178, P4, PT, R170, R178, RZ ;  /* 0x000000b2aab27210 */ /* 0x000fe20007f9e0ff */
[----:B------:R-:W-:-:S04]  /*bb940*/  IMAD.MOV.U32 R170, RZ, RZ, R167 ;  /* 0x000000ffffaa7224 */ /* 0x000fc800078e00a7 */
[----:B------:R-:W-:-:S04]  /*bb950*/  IMAD.WIDE.U32.X R170, R176, R143, R170, P6 ;  /* 0x0000008fb0aa7225 */ /* 0x000fc800030e04aa */
[----:B------:R-:W-:Y:S01]  /*bb960*/  IMAD R176, R165, -0x30003, RZ ;  /* 0xfffcfffda5b07824 */ /* 0x000fe200078e02ff */
[----:B------:R-:W-:-:S03]  /*bb970*/  IADD3.X R166, P3, PT, RZ, R170, RZ, P3, !PT ;  /* 0x000000aaffa67210 */ /* 0x000fc60001f7e4ff */
[----:B------:R-:W-:Y:S01]  /*bb980*/  IMAD R176, R164, -0x760c0004, R176 ;  /* 0x89f3fffca4b07824 */ /* 0x000fe200078e02b0 */
[----:B------:R-:W-:-:S04]  /*bb990*/  IADD3.X R166, P2, PT, RZ, R166, RZ, P2, !PT ;  /* 0x000000a6ffa67210 */ /* 0x000fc8000175e4ff */
[----:B------:R-:W-:Y:S02]  /*bb9a0*/  IADD3.X R177, PT, PT, RZ, RZ, R171, P2, P3 ;  /* 0x000000ffffb17210 */ /* 0x000fe400017e64ab */
[----:B------:R-:W-:Y:S01]  /*bb9b0*/  IADD3 R178, P2, PT, R166, R178, RZ ;  /* 0x000000b2a6b27210 */ /* 0x000fe20007f5e0ff */
[----:B------:R-:W-:-:S04]  /*bb9c0*/  IMAD.WIDE.U32 R166, R164, -0x30003, RZ ;  /* 0xfffcfffda4a67825 */ /* 0x000fc800078e00ff */
[----:B------:R-:W-:Y:S02]  /*bb9d0*/  IMAD.IADD R176, R167, 0x1, R176 ;  /* 0x00000001a7b07824 */ /* 0x000fe400078e02b0 */
[----:B------:R-:W-:-:S04]  /*bb9e0*/  IMAD.WIDE.U32 R170, R166, -0x5555, RZ ;  /* 0xffffaaaba6aa7825 */ /* 0x000fc800078e00ff */
[----:B------:R-:W-:Y:S01]  /*bb9f0*/  IMAD.WIDE.U32 R172, R176, -0x5555, RZ ;  /* 0xffffaaabb0ac7825 */ /* 0x000fe200078e00ff */
[----:B------:R-:W-:-:S03]  /*bba00*/  IADD3 RZ, P3, PT, R164, R170, RZ ;  /* 0x000000aaa4ff7210 */ /* 0x000fc60007f7e0ff */
[----:B------:R-:W-:Y:S02]  /*bba10*/  IMAD.X R167, RZ, RZ, RZ, P0 ;  /* 0x000000ffffa77224 */ /* 0x000fe400000e06ff */
[----:B------:R-:W-:-:S03]  /*bba20*/  IMAD.WIDE.U32 R172, P5, R166, -0x46010001, R172 ;  /* 0xb9feffffa6ac7825 */ /* 0x000fc600078a00ac */
[----:B------:R-:W-:Y:S01]  /*bba30*/  IADD3.X R167, PT, PT, R167, RZ, RZ, P4, P1 ;  /* 0x000000ffa7a77210 */ /* 0x000fe200027e24ff */
[----:B------:R-:W-:Y:S01]  /*bba40*/  IMAD.WIDE.U32 R174, R166, -0x5555, R164 ;  /* 0xffffaaaba6ae7825 */ /* 0x000fe200078e00a4 */
[----:B------:R-:W-:Y:S02]  /*bba50*/  IADD3 R170, P4, PT, R172, R171, RZ ;  /* 0x000000abacaa7210 */ /* 0x000fe40007f9e0ff */
[----:B------:R-:W-:Y:S01]  /*bba60*/  IADD3.X R177, P2, PT, R177, R167, RZ, P2, !PT ;  /* 0x000000a7b1b17210 */ /* 0x000fe2000175e4ff */
[----:B------:R-:W-:Y:S01]  /*bba70*/  IMAD.X R171, RZ, RZ, RZ, P5 ;  /* 0x000000ffffab7224 */ /* 0x000fe200028e06ff */
[----:B------:R-:W-:Y:S01]  /*bba80*/  IADD3.X RZ, P0, PT, R165, R170, RZ, P3, !PT ;  /* 0x000000aaa5ff7210 */ /* 0x000fe20001f1e4ff */
[----:B------:R-:W-:Y:S01]  /*bba90*/  IMAD.MOV.U32 R170, RZ, RZ, R173 ;  /* 0x000000ffffaa7224 */ /* 0x000fe200078e00ad */
[----:B------:R-:W-:Y:S01]  /*bbaa0*/  IADD3 RZ, P1, PT, RZ, R174, RZ ;  /* 0x000000aeffff7210 */ /* 0x000fe20007f3e0ff */
[----:B------:R-:W-:Y:S02]  /*bbab0*/  IMAD.IADD R174, R175, 0x1, R172 ;  /* 0x00000001afae7824 */ /* 0x000fe400078e02ac */
        /* <DEDUP_REMOVED lines=13> */
[----:B------:R-:W-:-:S03]  /*bbb90*/  IMAD.X R171, RZ, RZ, RZ, P3 ;  /* 0x000000ffffab7224 */ /* 0x000fc600018e06ff */
[----:B------:R-:W-:Y:S01]  /*bbba0*/  IADD3.X RZ, P0, PT, R169, R174, RZ, P6, !PT ;  /* 0x000000aea9ff7210 */ /* 0x000fe2000371e4ff */
[----:B------:R-:W-:Y:S01]  /*bbbb0*/  IMAD.WIDE.U32 R174, R166, -0x94f09dc, RZ ;  /* 0xf6b0f624a6ae7825 */ /* 0x000fe200078e00ff */
[----:B------:R-:W-:-:S03]  /*bbbc0*/  IADD3.X R169, P6, PT, R172, R170, RZ, P1, !PT ;  /* 0x000000aaaca97210 */ /* 0x000fc60000fde4ff */
[----:B------:R-:W-:Y:S02]  /*bbbd0*/  IMAD.MOV.U32 R170, RZ, RZ, R165 ;  /* 0x000000ffffaa7224 */ /* 0x000fe400078e00a5 */
[----:B------:R-:W-:-:S04]  /*bbbe0*/  IMAD.WIDE.U32 R164, R176, -0x94f09dc, RZ ;  /* 0xf6b0f624b0a47825 */ /* 0x000fc800078e00ff */
[----:B------:R-:W-:-:S04]  /*bbbf0*/  IMAD.WIDE.U32.X R170, R176, 0x1eabfffe, R170, P5 ;  /* 0x1eabfffeb0aa7825 */ /* 0x000fc800028e04aa */
[----:B------:R-:W-:Y:S01]  /*bbc00*/  IMAD.WIDE.U32 R172, R166, -0x94f09dc, R160 ;  /* 0xf6b0f624a6ac7825 */ /* 0x000fe200078e00a0 */
[----:B------:R-:W-:-:S03]  /*bbc10*/  IADD3.X R167, P1, PT, RZ, R170, RZ, P0, !PT ;  /* 0x000000aaffa77210 */ /* 0x000fc6000073e4ff */
[----:B------:R-:W-:Y:S01]  /*bbc20*/  IMAD.WIDE.U32 R164, P4, R166, 0x6730d2a0, R164 ;  /* 0x6730d2a0a6a47825 */ /* 0x000fe200078800a4 */
[----:B------:R-:W-:Y:S02]  /*bbc30*/  IADD3.X R167, P3, PT, RZ, R167, RZ, P6, !PT ;  /* 0x000000a7ffa77210 */ /* 0x000fe4000377e4ff */
[----:B------:R-:W-:Y:S02]  /*bbc40*/  IADD3 RZ, P6, PT, R160, R174, RZ ;  /* 0x000000aea0ff7210 */ /* 0x000fe40007fde0ff */
[----:B------:R-:W-:Y:S01]  /*bbc50*/  IADD3 R160, P0, PT, R167, R172, RZ ;  /* 0x000000aca7a07210 */ /* 0x000fe20007f1e0ff */
[----:B------:R-:W-:Y:S01]  /*bbc60*/  IMAD.IADD R172, R173, 0x1, R164 ;  /* 0x00000001adac7824 */ /* 0x000fe200078e02a4 */
[----:B------:R-:W-:Y:S02]  /*bbc70*/  IADD3 R174, P5, PT, R164, R175, RZ ;  /* 0x000000afa4ae7210 */ /* 0x000fe40007fbe0ff */
[----:B------:R-:W-:Y:S01]  /*bbc80*/  IADD3.X R170, PT, PT, RZ, RZ, R171, P3, P1 ;  /* 0x000000ffffaa7210 */ /* 0x000fe20001fe24ab */
[----:B------:R-:W-:Y:S01]  /*bbc90*/  IMAD.X R171, RZ, RZ, RZ, P4 ;  /* 0x000000ffffab7224 */ /* 0x000fe200020e06ff */
[----:B------:R-:W-:Y:S01]  /*bbca0*/  IADD3.X RZ, P1, PT, R161, R174, RZ, P6, !PT ;  /* 0x000000aea1ff7210 */ /* 0x000fe2000373e4ff */
[----:B------:R-:W-:Y:S01]  /*bbcb0*/  IMAD.WIDE.U32 R174, R166, -0xc7aed41, RZ ;  /* 0xf38512bfa6ae7825 */ /* 0x000fe200078e00ff */
[----:B------:R-:W-:-:S03]  /*bbcc0*/  IADD3.X R161, P0, PT, R172, R170, RZ, P0, !PT ;  /* 0x000000aaaca17210 */ /* 0x000fc6000071e4ff */
[----:B------:R-:W-:Y:S01]  /*bbcd0*/  IMAD.MOV.U32 R170, RZ, RZ, R165 ;  /* 0x000000ffffaa7224 */ /* 0x000fe200078e00a5 */
[----:B------:R-:W-:Y:S01]  /*bbce0*/  IADD3 RZ, P6, PT, R158, R174, RZ ;  /* 0x000000ae9eff7210 */ /* 0x000fe20007fde0ff */
[----:B------:R-:W-:-:S04]  /*bbcf0*/  IMAD.WIDE.U32 R164, R176, -0xc7aed41, RZ ;  /* 0xf38512bfb0a47825 */ /* 0x000fc800078e00ff */
[----:B------:R-:W-:-:S04]  /*bbd00*/  IMAD.WIDE.U32.X R170, R176, 0x6730d2a0, R170, P5 ;  /* 0x6730d2a0b0aa7825 */ /* 0x000fc800028e04aa */
[----:B------:R-:W-:Y:S01]  /*bbd10*/  IMAD.WIDE.U32 R172, R166, -0xc7aed41, R158 ;  /* 0xf38512bfa6ac7825 */ /* 0x000fe200078e009e */
[----:B------:R-:W-:-:S03]  /*bbd20*/  IADD3.X R167, P1, PT, RZ, R170, RZ, P1, !PT ;  /* 0x000000aaffa77210 */ /* 0x000fc60000f3e4ff */
[----:B------:R-:W-:Y:S01]  /*bbd30*/  IMAD.WIDE.U32 R164, P4, R166, 0x64774b84, R164 ;  /* 0x64774b84a6a47825 */ /* 0x000fe200078800a4 */
[----:B------:R-:W-:-:S04]  /*bbd40*/  IADD3.X R167, P3, PT, RZ, R167, RZ, P0, !PT ;  /* 0x000000a7ffa77210 */ /* 0x000fc8000077e4ff */
[----:B------:R-:W-:Y:S01]  /*bbd50*/  IADD3 R158, P0, PT, R167, R172, RZ ;  /* 0x000000aca79e7210 */ /* 0x000fe20007f1e0ff */
[----:B------:R-:W-:Y:S01]  /*bbd60*/  IMAD.IADD R172, R173, 0x1, R164 ;  /* 0x00000001adac7824 */ /* 0x000fe200078e02a4 */
[----:B------:R-:W-:Y:S02]  /*bbd70*/  IADD3 R174, P5, PT, R164, R175, RZ ;  /* 0x000000afa4ae7210 */ /* 0x000fe40007fbe0ff */
[----:B------:R-:W-:Y:S01]  /*bbd80*/  IADD3.X R170, PT, PT, RZ, RZ, R171, P3, P1 ;  /* 0x000000ffffaa7210 */ /* 0x000fe20001fe24ab */
[----:B------:R-:W-:Y:S01]  /*bbd90*/  IMAD.X R171, RZ, RZ, RZ, P4 ;  /* 0x000000ffffab7224 */ /* 0x000fe200020e06ff */
[----:B------:R-:W-:Y:S02]  /*bbda0*/  IADD3.X RZ, P1, PT, R159, R174, RZ, P6, !PT ;  /* 0x000000ae9fff7210 */ /* 0x000fe4000373e4ff */
[----:B------:R-:W-:Y:S01]  /*bbdb0*/  IADD3.X R159, P6, PT, R172, R170, RZ, P0, !PT ;  /* 0x000000aaac9f7210 */ /* 0x000fe200007de4ff */
[----:B------:R-:W-:Y:S02]  /*bbdc0*/  IMAD.MOV.U32 R170, RZ, RZ, R165 ;  /* 0x000000ffffaa7224 */ /* 0x000fe400078e00a5 */
[----:B------:R-:W-:-:S04]  /*bbdd0*/  IMAD.WIDE.U32 R172, R166, 0x434bacd7, RZ ;  /* 0x434bacd7a6ac7825 */ /* 0x000fc800078e00ff */
[----:B------:R-:W-:-:S04]  /*bbde0*/  IMAD.WIDE.U32.X R164, R176, 0x64774b84, R170, P5 ;  /* 0x64774b84b0a47825 */ /* 0x000fc800028e04aa */
[----:B------:R-:W-:Y:S01]  /*bbdf0*/  IMAD.WIDE.U32 R170, R176, 0x434bacd7, RZ ;  /* 0x434bacd7b0aa7825 */ /* 0x000fe200078e00ff */
[----:B------:R-:W-:Y:S02]  /*bbe00*/  IADD3.X R167, P0, PT, RZ, R164, RZ, P1, !PT ;  /* 0x000000a4ffa77210 */ /* 0x000fe40000f1e4ff */
[----:B------:R-:W-:Y:S02]  /*bbe10*/  IADD3 RZ, P1, PT, R162, R172, RZ ;  /* 0x000000aca2ff7210 */ /* 0x000fe40007f3e0ff */
[----:B------:R-:W-:Y:S01]  /*bbe20*/  IADD3.X R167, P4, PT, RZ, R167, RZ, P6, !PT ;  /* 0x000000a7ffa77210 */ /* 0x000fe2000379e4ff */
[----:B------:R-:W-:-:S03]  /*bbe30*/  IMAD.WIDE.U32 R170, P3, R166, 0x4b1ba7b6, R170 ;  /* 0x4b1ba7b6a6aa7825 */ /* 0x000fc600078600aa */
[----:B------:R-:W-:Y:S01]  /*bbe40*/  IADD3.X R180, PT, PT, RZ, RZ, R165, P4, P0 ;  /* 0x000000ffffb47210 */ /* 0x000fe200027e04a5 */
[----:B------:R-:W-:Y:S01]  /*bbe50*/  IMAD.WIDE.U32 R164, R85, R140, RZ ;  /* 0x0000008c55a47225 */ /* 0x000fe200078e00ff */
[----:B------:R-:W-:-:S03]  /*bbe60*/  IADD3 R174, P5, PT, R170, R173, RZ ;  /* 0x000000adaaae7210 */ /* 0x000fc60007fbe0ff */
[----:B------:R-:W-:Y:S01]  /*bbe70*/  IMAD.WIDE.U32 R172, R144, R140, RZ ;  /* 0x0000008c90ac7225 */ /* 0x000fe200078e00ff */
[----:B------:R-:W-:Y:S02]  /*bbe80*/  IADD3 RZ, P0, PT, R168, R164, RZ ;  /* 0x000000a4a8ff7210 */ /* 0x000fe40007f1e0ff */
[----:B------:R-:W-:Y:S01]  /*bbe90*/  IADD3.X RZ, P1, PT, R163, R174, RZ, P1, !PT ;  /* 0x000000aea3ff7210 */ /* 0x000fe20000f3e4ff */
[----:B------:R-:W-:-:S04]  /*bbea0*/  IMAD.WIDE.U32 R172, P4, R128, R85, R172 ;  /* 0x0000005580ac7225 */ /* 0x000fc800078800ac */
[----:B------:R-:W-:Y:S01]  /*bbeb0*/  IMAD.MOV.U32 R174, RZ, RZ, R173 ;  /* 0x000000ffffae7224 */ /* 0x000fe200078e00ad */
[----:B------:R-:W-:Y:S01]  /*bbec0*/  IADD3 R175, P6, PT, R172, R165, RZ ;  /* 0x000000a5acaf7210 */ /* 0x000fe20007fde0ff */
[----:B------:R-:W-:-:S03]  /*bbed0*/  IMAD.WIDE.U32 R164, R166, 0x434bacd7, R162 ;  /* 0x434bacd7a6a47825 */ /* 0x000fc600078e00a2 */
[----:B------:R-:W-:Y:S01]  /*bbee0*/  IADD3.X RZ, P0, PT, R169, R175, RZ, P0, !PT ;  /* 0x000000afa9ff7210 */ /* 0x000fe2000071e4ff */
[----:B------:R-:W-:-:S04]  /*bbef0*/  IMAD.WIDE.U32 R168, R140, R85, R168 ;  /* 0x000000558ca87225 */ /* 0x000fc800078e00a8 */
[----:B------:R-:W-:Y:S02]  /*bbf00*/  IMAD.X R175, RZ, RZ, RZ, P4 ;  /* 0x000000ffffaf7224 */ /* 0x000fe400020e06ff */
[----:B------:R-:W-:Y:S02]  /*bbf10*/  IMAD.IADD R169, R169, 0x1, R172 ;  /* 0x00000001a9a97824 */ /* 0x000fe400078e02ac */
[----:B------:R-:W-:Y:S01]  /*bbf20*/  IMAD.WIDE.U32.X R174, R128, R144, R174, P6 ;  /* 0x0000009080ae7225 */ /* 0x000fe200030e04ae */
[----:B------:R-:W-:-:S03]  /*bbf30*/  IADD3 RZ, P6, PT, RZ, R168, RZ ;  /* 0x000000a8ffff7210 */ /* 0x000fc60007fde0ff */
[----:B------:R-:W-:Y:S01]  /*bbf40*/  IMAD.IADD R165, R165, 0x1, R170 ;  /* 0x00000001a5a57824 */ /* 0x000fe200078e02aa */
[----:B------:R-:W-:Y:S01]  /*bbf50*/  IADD3.X RZ, P6, PT, RZ, R169, RZ, P6, !PT ;  /* 0x000000a9ffff7210 */ /* 0x000fe200037de4ff */
[----:B------:R-:W-:Y:S01]  /*bbf60*/  IMAD.MOV.U32 R162, RZ, RZ, R171 ;  /* 0x000000ffffa27224 */ /* 0x000fe200078e00ab */
[----:B------:R-:W-:Y:S01]  /*bbf70*/  IADD3.X R191, P0, PT, RZ, R174, RZ, P0, !PT ;  /* 0x000000aeffbf7210 */ /* 0x000fe2000071e4ff */
[----:B------:R-:W-:-:S03]  /*bbf80*/  IMAD.WIDE.U32 R170, R176, 0x397fe69a, RZ ;  /* 0x397fe69ab0aa7825 */ /* 0x000fc600078e00ff */
[----:B------:R-:W-:Y:S01]  /*bbf90*/  IADD3.X R191, P6, PT, RZ, R191, RZ, P6, !PT ;  /* 0x000000bfffbf7210 */ /* 0x000fe200037de4ff */
[----:B------:R-:W-:Y:S01]  /*bbfa0*/  IMAD.X R163, RZ, RZ, RZ, P3 ;  /* 0x000000ffffa37224 */ /* 0x000fe200018e06ff */
[----:B------:R-:W-:Y:S01]  /*bbfb0*/  IADD3 R164, P3, PT, R167, R164, RZ ;  /* 0x000000a4a7a47210 */ /* 0x000fe20007f7e0ff */
[C---:B------:R-:W-:Y:S01]  /*bbfc0*/  IMAD.WIDE.U32 R170, P4, R166.reuse, 0x1a0111ea, R170 ;  /* 0x1a0111eaa6aa7825 */ /* 0x040fe200078800aa */
[----:B------:R-:W-:Y:S02]  /*bbfd0*/  IADD3.X R174, PT, PT, RZ, RZ, R175, P6, P0 ;  /* 0x000000ffffae7210 */ /* 0x000fe400037e04af */
[----:B------:R-:W-:Y:S01]  /*bbfe0*/  IADD3.X R165, P3, PT, R165, R180, RZ, P3, !PT ;  /* 0x000000b4a5a57210 */ /* 0x000fe20001f7e4ff */
[----:B------:R-:W-:-:S04]  /*bbff0*/  IMAD.WIDE.U32 R172, R166, 0x397fe69a, R156 ;  /* 0x397fe69aa6ac7825 */ /* 0x000fc800078e009c */
[----:B------:R-:W-:-:S04]  /*bc000*/  IMAD.WIDE.U32 R166, R166, 0x397fe69a, RZ ;  /* 0x397fe69aa6a67825 */ /* 0x000fc800078e00ff */
[----:B------:R-:W-:Y:S01]  /*bc010*/  IMAD.WIDE.U32.X R162, R176, 0x4b1ba7b6, R162, P5 ;  /* 0x4b1ba7b6b0a27825 */ /* 0x000fe200028e04a2 */
[----:B------:R-:W-:Y:S02]  /*bc020*/  IADD3 RZ, P0, PT, R156, R166, RZ ;  /* 0x000000a69cff7210 */ /* 0x000fe40007f1e0ff */
[----:B------:R-:W-:Y:S01]  /*bc030*/  IADD3 R166, P6, PT, R170, R167, RZ ;  /* 0x000000a7aaa67210 */ /* 0x000fe20007fde0ff */
[----:B------:R-:W-:Y:S01]  /*bc040*/  IMAD.IADD R170, R173, 0x1, R170 ;  /* 0x00000001adaa7824 */ /* 0x000fe200078e02aa */
[----:B------:R-:W-:Y:S01]  /*bc050*/  IADD3.X R156, P1, PT, RZ, R162, RZ, P1, !PT ;  /* 0x000000a2ff9c7210 */ /* 0x000fe20000f3e4ff */
[----:B------:R-:W-:Y:S01]  /*bc060*/  IMAD.X R173, RZ, RZ, RZ, P4 ;  /* 0x000000ffffad7224 */ /* 0x000fe200020e06ff */
[----:B------:R-:W-:Y:S01]  /*bc070*/  IADD3.X RZ, P0, PT, R157, R166, RZ, P0, !PT ;  /* 0x000000a69dff7210 */ /* 0x000fe2000071e4ff */
[----:B------:R-:W-:Y:S01]  /*bc080*/  IMAD.WIDE.U32 R166, R147, R140, RZ ;  /* 0x0000008c93a67225 */ /* 0x000fe200078e00ff */
[----:B------:R-:W-:-:S04]  /*bc090*/  IADD3.X R156, P3, PT, RZ, R156, RZ, P3, !PT ;  /* 0x0000009cff9c7210 */ /* 0x000fc80001f7e4ff */
[----:B------:R-:W-:Y:S01]  /*bc0a0*/  IADD3.X R157, PT, PT, RZ, RZ, R163, P3, P1 ;  /* 0x000000ffff9d7210 */ /* 0x000fe20001fe24a3 */
[----:B------:R-:W-:Y:S01]  /*bc0b0*/  IMAD.WIDE.U32 R162, R142, R140, RZ ;  /* 0x0000008c8ea27225 */ /* 0x000fe200078e00ff */
[----:B------:R-:W-:Y:S02]  /*bc0c0*/  IADD3 RZ, P1, PT, R160, R166, RZ ;  /* 0x000000a6a0ff7210 */ /* 0x000fe40007f3e0ff */
[----:B------:R-:W-:Y:S01]  /*bc0d0*/  IADD3 R156, P3, PT, R156, R172, RZ ;  /* 0x000000ac9c9c7210 */ /* 0x000fe20007f7e0ff */
[----:B------:R-:W-:Y:S02]  /*bc0e0*/  IMAD.MOV.U32 R172, RZ, RZ, R171 ;  /* 0x000000ffffac7224 */ /* 0x000fe400078e00ab */
[----:B------:R-:W-:Y:S01]  /*bc0f0*/  IMAD.WIDE.U32 R162, P5, R128, R147, R162 ;  /* 0x0000009380a27225 */ /* 0x000fe200078a00a2 */
[----:B------:R-:W-:-:S03]  /*bc100*/  IADD3.X R157, P3, PT, R170, R157, RZ, P3, !PT ;  /* 0x0000009daa9d7210 */ /* 0x000fc60001f7e4ff */
[----:B------:R-:W-:Y:S01]  /*bc110*/  IMAD.WIDE.U32.X R172, R176, 0x1a0111ea, R172, P6 ;  /* 0x1a0111eab0ac7825 */ /* 0x000fe200030e04ac */
[----:B------:R-:W-:-:S03]  /*bc120*/  IADD3 R166, P4, PT, R162, R167, RZ ;  /* 0x000000a7a2a67210 */ /* 0x000fc60007f9e0ff */
[----:B------:R-:W-:Y:S01]  /*bc130*/  IMAD.X R167, RZ, RZ, RZ, P5 ;  /* 0x000000ffffa77224 */ /* 0x000fe200028e06ff */
[----:B------:R-:W-:Y:S01]  /*bc140*/  IADD3.X RZ, P1, PT, R161, R166, RZ, P1, !PT ;  /* 0x000000a6a1ff7210 */ /* 0x000fe20000f3e4ff */
[----:B------:R-:W-:Y:S01]  /*bc150*/  IMAD.WIDE.U32 R160, R140, R147, R160 ;  /* 0x000000938ca07225 */ /* 0x000fe200078e00a0 */
[----:B------:R-:W-:-:S03]  /*bc160*/  IADD3.X R176, P0, PT, RZ, R172, RZ, P0, !PT ;  /* 0x000000acffb07210 */ /* 0x000fc6000071e4ff */
        /* <DEDUP_REMOVED lines=8> */
[----:B------:R-:W-:Y:S02]  /*bc1f0*/  IADD3.X R175, PT, PT, RZ, RZ, R173, P3, P0 ;  /* 0x000000ffffaf7210 */ /* 0x000fe40001fe04ad */
[----:B------:R-:W-:-:S04]  /*bc200*/  IADD3.X R174, P4, PT, RZ, R174, RZ, P4, !PT ;  /* 0x000000aeffae7210 */ /* 0x000fc8000279e4ff */
[----:B------:R-:W-:Y:S01]  /*bc210*/  IADD3.X R171, PT, PT, RZ, RZ, R167, P4, P1 ;  /* 0x000000ffffab7210 */ /* 0x000fe200027e24a7 */
[----:B------:R-:W-:-:S04]  /*bc220*/  IMAD.WIDE.U32 R166, R86, R140, RZ ;  /* 0x0000008c56a67225 */ /* 0x000fc800078e00ff */
[----:B------:R-:W-:Y:S01]  /*bc230*/  IMAD.WIDE.U32 R162, P4, R128, R86, R162 ;  /* 0x0000005680a27225 */ /* 0x000fe200078800a2 */
[----:B------:R-:W-:Y:S02]  /*bc240*/  IADD3 RZ, P1, PT, R158, R166, RZ ;  /* 0x000000a69eff7210 */ /* 0x000fe40007f3e0ff */
[----:B------:R-:W-:Y:S01]  /*bc250*/  IADD3 R166, P5, PT, R162, R167, RZ ;  /* 0x000000a7a2a67210 */ /* 0x000fe20007fbe0ff */
[----:B------:R-:W-:-:S03]  /*bc260*/  IMAD.X R167, RZ, RZ, RZ, P4 ;  /* 0x000000ffffa77224 */ /* 0x000fc600020e06ff */
[----:B------:R-:W-:Y:S01]  /*bc270*/  IADD3.X RZ, P1, PT, R159, R166, RZ, P1, !PT ;  /* 0x000000a69fff7210 */ /* 0x000fe20000f3e4ff */
[----:B------:R-:W-:-:S04]  /*bc280*/  IMAD.WIDE.U32 R158, R140, R86, R158 ;  /* 0x000000568c9e7225 */ /* 0x000fc800078e009e */
[----:B------:R-:W-:Y:S01]  /*bc290*/  IMAD.MOV.U32 R166, RZ, RZ, R163 ;  /* 0x000000ffffa67224 */ /* 0x000fe200078e00a3 */
[----:B------:R-:W-:Y:S01]  /*bc2a0*/  IADD3 R158, P4, PT, R174, R158, RZ ;  /* 0x0000009eae9e7210 */ /* 0x000fe20007f9e0ff */
[----:B------:R-:W-:Y:S02]  /*bc2b0*/  IMAD.IADD R159, R159, 0x1, R162 ;  /* 0x000000019f9f7824 */ /* 0x000fe400078e02a2 */
[----:B------:R-:W-:-:S03]  /*bc2c0*/  IMAD.WIDE.U32.X R166, R128, R149, R166, P5 ;  /* 0x0000009580a67225 */ /* 0x000fc600028e04a6 */
[----:B------:R-:W-:Y:S01]  /*bc2d0*/  IADD3.X R159, P4, PT, R159, R171, RZ, P4, !PT ;  /* 0x000000ab9f9f7210 */ /* 0x000fe2000279e4ff */
[----:B------:R-:W-:Y:S01]  /*bc2e0*/  IMAD.WIDE.U32 R162, R145, R140, RZ ;  /* 0x0000008c91a27225 */ /* 0x000fe200078e00ff */
[----:B------:R-:W-:-:S04]  /*bc2f0*/  IADD3.X R171, P1, PT, RZ, R166, RZ, P1, !PT ;  /* 0x000000a6ffab7210 */ /* 0x000fc80000f3e4ff */
[----:B------:R-:W-:Y:S01]  /*bc300*/  IADD3.X R171, P4, PT, RZ, R171, RZ, P4, !PT ;  /* 0x000000abffab7210 */ /* 0x000fe2000279e4ff */
[----:B------:R-:W-:-:S03]  /*bc310*/  IMAD.WIDE.U32 R162, P5, R128, R84, R162 ;  /* 0x0000005480a27225 */ /* 0x000fc600078a00a2 */
[----:B------:R-:W-:Y:S01]  /*bc320*/  IADD3.X R174, PT, PT, RZ, RZ, R167, P4, P1 ;  /* 0x000000ffffae7210 */ /* 0x000fe200027e24a7 */
[----:B------:R-:W-:-:S04]  /*bc330*/  IMAD.WIDE.U32 R166, R84, R140, RZ ;  /* 0x0000008c54a67225 */ /* 0x000fc800078e00ff */
[----:B------:R-:W-:Y:S01]  /*bc340*/  IMAD.X R173, RZ, RZ, RZ, P5 ;  /* 0x000000ffffad7224 */ /* 0x000fe200028e06ff */
[----:B------:R-:W-:Y:S01]  /*bc350*/  IADD3 RZ, P1, PT, R164, R166, RZ ;  /* 0x000000a6a4ff7210 */ /* 0x000fe20007f3e0ff */
[----:B------:R-:W-:Y:S01]  /*bc360*/  IMAD.MOV.U32 R172, RZ, RZ, R163 ;  /* 0x000000ffffac7224 */ /* 0x000fe200078e00a3 */
[----:B------:R-:W-:-:S04]  /*bc370*/  IADD3 R166, P4, PT, R162, R167, RZ ;  /* 0x000000a7a2a67210 */ /* 0x000fc80007f9e0ff */
[----:B------:R-:W-:Y:S01]  /*bc380*/  IADD3.X RZ, P1, PT, R165, R166, RZ, P1, !PT ;  /* 0x000000a6a5ff7210 */ /* 0x000fe20000f3e4ff */
[----:B------:R-:W-:-:S04]  /*bc390*/  IMAD.WIDE.U32 R164, R140, R84, R164 ;  /* 0x000000548ca47225 */ /* 0x000fc800078e00a4 */
[----:B------:R-:W-:Y:S01]  /*bc3a0*/  IMAD.WIDE.U32 R166, R87, R140, RZ ;  /* 0x0000008c57a67225 */ /* 0x000fe200078e00ff */
[----:B------:R-:W-:-:S03]  /*bc3b0*/  IADD3 R164, P3, PT, R171, R164, RZ ;  /* 0x000000a4aba47210 */ /* 0x000fc60007f7e0ff */
[----:B------:R-:W-:-:S04]  /*bc3c0*/  IMAD.WIDE.U32 R170, R127, R140, RZ ;  /* 0x0000008c7faa7225 */ /* 0x000fc800078e00ff */
[----:B------:R-:W-:Y:S01]  /*bc3d0*/  IMAD.WIDE.U32 R166, P6, R128, R127, R166 ;  /* 0x0000007f80a67225 */ /* 0x000fe200078c00a6 */
[----:B------:R-:W-:-:S03]  /*bc3e0*/  IADD3 RZ, P0, PT, R156, R170, RZ ;  /* 0x000000aa9cff7210 */ /* 0x000fc60007f1e0ff */
[----:B------:R-:W-:Y:S01]  /*bc3f0*/  IMAD.IADD R165, R165, 0x1, R162 ;  /* 0x00000001a5a57824 */ /* 0x000fe200078e02a2 */
[----:B------:R-:W-:Y:S01]  /*bc400*/  IADD3 R170, P5, PT, R166, R171, RZ ;  /* 0x000000aba6aa7210 */ /* 0x000fe20007fbe0ff */
[----:B------:R-:W-:Y:S01]  /*bc410*/  IMAD.WIDE.U32.X R172, R128, R145, R172, P4 ;  /* 0x0000009180ac7225 */ /* 0x000fe200020e04ac */
[----:B------:R-:W-:Y:S02]  /*bc420*/  IADD3 R162, P4, PT, R176, R178, RZ ;  /* 0x000000b2b0a27210 */ /* 0x000fe40007f9e0ff */
[----:B------:R-:W-:Y:S01]  /*bc430*/  IADD3.X RZ, P0, PT, R157, R170, RZ, P0, !PT ;  /* 0x000000aa9dff7210 */ /* 0x000fe2000071e4ff */
[----:B------:R-:W-:Y:S01]  /*bc440*/  IMAD.WIDE.U32 R156, R140, R127, R156 ;  /* 0x0000007f8c9c7225 */ /* 0x000fe200078e009c */
[----:B------:R-:W-:Y:S02]  /*bc450*/  IADD3.X R165, P3, PT, R165, R174, RZ, P3, !PT ;  /* 0x000000aea5a57210 */ /* 0x000fe40001f7e4ff */
[----:B------:R-:W-:Y:S01]  /*bc460*/  IADD3.X R170, P1, PT, RZ, R172, RZ, P1, !PT ;  /* 0x000000acffaa7210 */ /* 0x000fe20000f3e4ff */
[----:B------:R-:W-:Y:S01]  /*bc470*/  IMAD.X R171, RZ, RZ, RZ, P6 ;  /* 0x000000ffffab7224 */ /* 0x000fe200030e06ff */
[----:B------:R-:W-:Y:S01]  /*bc480*/  IADD3.X R163, P4, PT, R175, R177, RZ, P4, !PT ;  /* 0x000000b1afa37210 */ /* 0x000fe2000279e4ff */
[----:B------:R-:W-:Y:S01]  /*bc490*/  IMAD.IADD R157, R157, 0x1, R166 ;  /* 0x000000019d9d7824 */ /* 0x000fe200078e02a6 */
[----:B------:R-:W-:-:S04]  /*bc4a0*/  IADD3.X R170, P3, PT, RZ, R170, RZ, P3, !PT ;  /* 0x000000aaffaa7210 */ /* 0x000fc80001f7e4ff */
[----:B------:R-:W-:Y:S01]  /*bc4b0*/  IADD3.X R174, PT, PT, RZ, RZ, R173, P3, P1 ;  /* 0x000000ffffae7210 */ /* 0x000fe20001fe24ad */
[----:B------:R-:W-:Y:S01]  /*bc4c0*/  IMAD.WIDE.U32 R172, R126, R140, RZ ;  /* 0x0000008c7eac7225 */ /* 0x000fe200078e00ff */
[----:B------:R-:W-:-:S03]  /*bc4d0*/  IADD3 R156, P3, PT, R170, R156, RZ ;  /* 0x0000009caa9c7210 */ /* 0x000fc60007f7e0ff */
[----:B------:R-:W-:Y:S01]  /*bc4e0*/  IMAD.MOV.U32 R170, RZ, RZ, R167 ;  /* 0x000000ffffaa7224 */ /* 0x000fe200078e00a7 */
[----:B------:R-:W-:Y:S01]  /*bc4f0*/  IADD3.X R157, P3, PT, R157, R174, RZ, P3, !PT ;  /* 0x000000ae9d9d7210 */ /* 0x000fe20001f7e4ff */
[----:B------:R-:W-:-:S04]  /*bc500*/  IMAD.WIDE.U32 R166, R143, R140, RZ ;  /* 0x0000008c8fa67225 */ /* 0x000fc800078e00ff */
[----:B------:R-:W-:Y:S01]  /*bc510*/  IMAD.WIDE.U32.X R170, R128, R87, R170, P5 ;  /* 0x0000005780aa7225 */ /* 0x000fe200028e04aa */
[----:B------:R-:W-:-:S03]  /*bc520*/  IADD3 RZ, P5, PT, R162, R172, RZ ;  /* 0x000000aca2ff7210 */ /* 0x000fc60007fbe0ff */
[----:B------:R-:W-:Y:S01]  /*bc530*/  IMAD.WIDE.U32 R174, R140, R126, R162 ;  /* 0x0000007e8cae7225 */ /* 0x000fe200078e00a2 */
[----:B------:R-:W-:-:S03]  /*bc540*/  IADD3.X R162, P0, PT, RZ, R170, RZ, P0, !PT ;  /* 0x000000aaffa27210 */ /* 0x000fc6000071e4ff */
[----:B------:R-:W-:Y:S01]  /*bc550*/  IMAD.WIDE.U32 R166, P1, R128, R126, R166 ;  /* 0x0000007e80a67225 */ /* 0x000fe200078200a6 */
[----:B------:R-:W-:-:S03]  /*bc560*/  IADD3.X R162, P3, PT, RZ, R162, RZ, P3, !PT ;  /* 0x000000a2ffa27210 */ /* 0x000fc60001f7e4ff */
[----:B------:R-:W-:Y:S01]  /*bc570*/  IMAD R140, R169, -0x30003, RZ ;  /* 0xfffcfffda98c7824 */ /* 0x000fe200078e02ff */
[----:B------:R-:W-:Y:S01]  /*bc580*/  IADD3 R176, P6, PT, R166, R173, RZ ;  /* 0x000000ada6b07210 */ /* 0x000fe20007fde0ff */
[----:B------:R-:W-:Y:S01]  /*bc590*/  IMAD.X R173, RZ, RZ, RZ, P1 ;  /* 0x000000ffffad7224 */ /* 0x000fe200008e06ff */
[----:B------:R-:W-:Y:S01]  /*bc5a0*/  IADD3 R162, P1, PT, R162, R174, RZ ;  /* 0x000000aea2a27210 */ /* 0x000fe20007f3e0ff */
[----:B------:R-:W-:Y:S01]  /*bc5b0*/  IMAD.IADD R177, R175, 0x1, R166 ;  /* 0x00000001afb17824 */ /* 0x000fe200078e02a6 */
[----:B------:R-:W-:Y:S01]  /*bc5c0*/  IADD3.X RZ, P5, PT, R163, R176, RZ, P5, !PT ;  /* 0x000000b0a3ff7210 */ /* 0x000fe20002fbe4ff */
[C---:B------:R-:W-:Y:S02]  /*bc5d0*/  IMAD R140, R168.reuse, -0x760c0004, R140 ;  /* 0x89f3fffca88c7824 */ /* 0x040fe400078e028c */
[----:B------:R-:W-:-:S04]  /*bc5e0*/  IMAD.WIDE.U32 R174, R168, -0x30003, RZ ;  /* 0xfffcfffda8ae7825 */ /* 0x000fc800078e00ff */
[----:B------:R-:W-:Y:S02]  /*bc5f0*/  IMAD.IADD R140, R175, 0x1, R140 ;  /* 0x00000001af8c7824 */ /* 0x000fe400078e028c */
[----:B------:R-:W-:Y:S02]  /*bc600*/  IMAD.MOV.U32 R172, RZ, RZ, R167 ;  /* 0x000000ffffac7224 */ /* 0x000fe400078e00a7 */
[----:B------:R-:W-:-:S04]  /*bc610*/  IMAD.WIDE.U32 R166, R140, -0x5555, RZ ;  /* 0xffffaaab8ca67825 */ /* 0x000fc800078e00ff */
[----:B------:R-:W-:Y:S01]  /*bc620*/  IMAD.WIDE.U32.X R172, R128, R143, R172, P6 ;  /* 0x0000008f80ac7225 */ /* 0x000fe200030e04ac */
[----:B------:R-:W-:-:S03]  /*bc630*/  IADD3.X R128, PT, PT, RZ, RZ, R171, P3, P0 ;  /* 0x000000ffff807210 */ /* 0x000fc60001fe04ab */
[C---:B------:R-:W-:Y:S01]  /*bc640*/  IMAD.WIDE.U32 R170, R174.reuse, -0x5555, RZ ;  /* 0xffffaaabaeaa7825 */ /* 0x040fe200078e00ff */
[----:B------:R-:W-:Y:S02]  /*bc650*/  IADD3.X R163, P1, PT, R177, R128, RZ, P1, !PT ;  /* 0x00000080b1a37210 */ /* 0x000fe40000f3e4ff */
[----:B------:R-:W-:Y:S01]  /*bc660*/  IADD3.X R176, P5, PT, RZ, R172, RZ, P5, !PT ;  /* 0x000000acffb07210 */ /* 0x000fe20002fbe4ff */
[----:B------:R-:W-:Y:S01]  /*bc670*/  IMAD.WIDE.U32 R166, P3, R174, -0x46010001, R166 ;  /* 0xb9feffffaea67825 */ /* 0x000fe200078600a6 */
[----:B------:R-:W-:Y:S02]  /*bc680*/  IADD3 RZ, P0, PT, R168, R170, RZ ;  /* 0x000000aaa8ff7210 */ /* 0x000fe40007f1e0ff */
[----:B------:R-:W-:Y:S02]  /*bc690*/  IADD3.X R176, P1, PT, RZ, R176, RZ, P1, !PT ;  /* 0x000000b0ffb07210 */ /* 0x000fe40000f3e4ff */
[----:B------:R-:W-:Y:S02]  /*bc6a0*/  IADD3 R170, P6, PT, R166, R171, RZ ;  /* 0x000000aba6aa7210 */ /* 0x000fe40007fde0ff */
[----:B------:R-:W-:-:S02]  /*bc6b0*/  IADD3.X R177, PT, PT, RZ, RZ, R173, P1, P5 ;  /* 0x000000ffffb17210 */ /* 0x000fc40000fea4ad */
[----:B------:R-:W-:Y:S01]  /*bc6c0*/  IADD3.X RZ, P0, PT, R169, R170, RZ, P0, !PT ;  /* 0x000000aaa9ff7210 */ /* 0x000fe2000071e4ff */
[----:B------:R-:W-:Y:S01]  /*bc6d0*/  IMAD.WIDE.U32 R168, R174, -0x5555, R168 ;  /* 0xffffaaabaea87825 */ /* 0x000fe200078e00a8 */
[----:B------:R-:W-:-:S03]  /*bc6e0*/  IADD3.X R128, P2, PT, RZ, RZ, RZ, P2, !PT ;  /* 0x000000ffff807210 */ /* 0x000fc6000175e4ff */
[----:B------:R-:W-:Y:S01]  /*bc6f0*/  IMAD.IADD R166, R169, 0x1, R166 ;  /* 0x00000001a9a67824 */ /* 0x000fe200078e02a6 */
[----:B------:R-:W-:Y:S01]  /*bc700*/  IADD3 RZ, P1, PT, RZ, R168, RZ ;  /* 0x000000a8ffff7210 */ /* 0x000fe20007f3e0ff */
[----:B------:R-:W-:Y:S01]  /*bc710*/  IMAD.X R169, RZ, RZ, RZ, P3 ;  /* 0x000000ffffa97224 */ /* 0x000fe200018e06ff */
[----:B------:R-:W-:Y:S02]  /*bc720*/  IADD3.X R168, P4, PT, RZ, RZ, RZ, P4, !PT ;  /* 0x000000ffffa87210 */ /* 0x000fe4000279e4ff */
[----:B------:R-:W-:Y:S02]  /*bc730*/  IADD3.X RZ, P1, PT, RZ, R166, RZ, P1, !PT ;  /* 0x000000a6ffff7210 */ /* 0x000fe40000f3e4ff */
[----:B------:R-:W-:Y:S01]  /*bc740*/  IADD3 R128, P5, PT, R168, R128, RZ ;  /* 0x00000080a8807210 */ /* 0x000fe20007fbe0ff */
[----:B------:R-:W-:Y:S02]  /*bc750*/  IMAD.MOV.U32 R168, RZ, RZ, R167 ;  /* 0x000000ffffa87224 */ /* 0x000fe400078e00a7 */
[----:B------:R-:W-:-:S04]  /*bc760*/  IMAD.WIDE.U32 R166, R140, -0x4eac0001, RZ ;  /* 0xb153ffff8ca67825 */ /* 0x000fc800078e00ff */
[----:B------:R-:W-:-:S04]  /*bc770*/  IMAD.WIDE.U32.X R168, R140, -0x46010001, R168, P6 ;  /* 0xb9feffff8ca87825 */ /* 0x000fc800030e04a8 */
[----:B------:R-:W-:Y:S01]  /*bc780*/  IMAD.WIDE.U32 R166, P3, R174, 0x1eabfffe, R166 ;  /* 0x1eabfffeaea67825 */ /* 0x000fe200078600a6 */
[----:B------:R-:W-:-:S04]  /*bc790*/  IADD3.X R171, P0, PT, RZ, R168, RZ, P0, !PT ;  /* 0x000000a8ffab7210 */ /* 0x000fc8000071e4ff */
[----:B------:R-:W-:-:S04]  /*bc7a0*/  IADD3.X R171, P1, PT, RZ, R171, RZ, P1, !PT ;  /* 0x000000abffab7210 */ /* 0x000fc80000f3e4ff */
[----:B------:R-:W-:Y:S01]  /*bc7b0*/  IADD3.X R170, PT, PT, RZ, RZ, R169, P1, P0 ;  /* 0x000000ffffaa7210 */ /* 0x000fe20000fe04a9 */
[----:B------:R-:W-:-:S03]  /*bc7c0*/  IMAD.WIDE.U32 R168, R174, -0x4eac0001, RZ ;  /* 0xb153ffffaea87825 */ /* 0x000fc600078e00ff */
[----:B------:R-:W-:Y:S02]  /*bc7d0*/  IADD3 RZ, P0, PT, R160, R168, RZ ;  /* 0x000000a8a0ff7210 */ /* 0x000fe40007f1e0ff */
[----:B------:R-:W-:Y:S01]  /*bc7e0*/  IADD3 R168, P1, PT, R166, R169, RZ ;  /* 0x000000a9a6a87210 */ /* 0x000fe20007f3e0ff */
[----:B------:R-:W-:-:S03]  /*bc7f0*/  IMAD.X R169, RZ, RZ, RZ, P3 ;  /* 0x000000ffffa97224 */ /* 0x000fc600018e06ff */
[----:B------:R-:W-:Y:S01]  /*bc800*/  IADD3.X RZ, P0, PT, R161, R168, RZ, P0, !PT ;  /* 0x000000a8a1ff7210 */ /* 0x000fe2000071e4ff */
[----:B------:R-:W-:-:S04]  /*bc810*/  IMAD.WIDE.U32 R160, R174, -0x4eac0001, R160 ;  /* 0xb153ffffaea07825 */ /* 0x000fc800078e00a0 */
[----:B------:R-:W-:Y:S01]  /*bc820*/  IMAD.MOV.U32 R168, RZ, RZ, R167 ;  /* 0x000000ffffa87224 */ /* 0x000fe200078e00a7 */
[----:B------:R-:W-:Y:S01]  /*bc830*/  IADD3 R160, P6, PT, R171, R160, RZ ;  /* 0x000000a0aba07210 */ /* 0x000fe20007fde0ff */
[----:B------:R-:W-:Y:S02]  /*bc840*/  IMAD.IADD R161, R161, 0x1, R166 ;  /* 0x00000001a1a17824 */ /* 0x000fe400078e02a6 */
[----:B------:R-:W-:-:S03]  /*bc850*/  IMAD.WIDE.U32.X R168, R140, 0x1eabfffe, R168, P1 ;  /* 0x1eabfffe8ca87825 */ /* 0x000fc600008e04a8 */
[----:B------:R-:W-:Y:S01]  /*bc860*/  IADD3.X R161, P1, PT, R161, R170, RZ, P6, !PT ;  /* 0x000000aaa1a17210 */ /* 0x000fe2000373e4ff */
[----:B------:R-:W-:Y:S01]  /*bc870*/  IMAD.WIDE.U32 R166, R140, -0x94f09dc, RZ ;  /* 0xf6b0f6248ca67825 */ /* 0x000fe200078e00ff */
[----:B------:R-:W-:-:S04]  /*bc880*/  IADD3.X R171, P0, PT, RZ, R168, RZ, P0, !PT ;  /* 0x000000a8ffab7210 */ /* 0x000fc8000071e4ff */
[----:B------:R-:W-:Y:S01]  /*bc890*/  IADD3.X R171, P1, PT, RZ, R171, RZ, P1, !PT ;  /* 0x000000abffab7210 */ /* 0x000fe20000f3e4ff */
[----:B------:R-:W-:-:S03]  /*bc8a0*/  IMAD.WIDE.U32 R166, P3, R174, 0x6730d2a0, R166 ;  /* 0x6730d2a0aea67825 */ /* 0x000fc600078600a6 */
        /* <DEDUP_REMOVED lines=35> */
[----:B------:R-:W-:Y:S01]  /*bcae0*/  IMAD.WIDE.U32 R168, R174, 0x434bacd7, R156 ;  /* 0x434bacd7aea87825 */ /* 0x000fe200078e009c */
[----:B------:R-:W-:Y:S02]  /*bcaf0*/  IADD3 R170, P6, PT, R166, R171, RZ ;  /* 0x000000aba6aa7210 */ /* 0x000fe40007fde0ff */
[----:B------:R-:W-:Y:S01]  /*bcb00*/  IADD3 R156, P1, PT, R172, R168, RZ ;  /* 0x000000a8ac9c7210 */ /* 0x000fe20007f3e0ff */
[----:B------:R-:W-:Y:S01]  /*bcb10*/  IMAD.IADD R168, R169, 0x1, R166 ;  /* 0x00000001a9a87824 */ /* 0x000fe200078e02a6 */
[----:B------:R-:W-:Y:S01]  /*bcb20*/  IADD3.X RZ, P0, PT, R157, R170, RZ, P0, !PT ;  /* 0x000000aa9dff7210 */ /* 0x000fe2000071e4ff */
[----:B------:R-:W-:-:S02]  /*bcb30*/  IMAD.X R169, RZ, RZ, RZ, P3 ;  /* 0x000000ffffa97224 */ /* 0x000fc400018e06ff */
[----:B------:R-:W-:Y:S01]  /*bcb40*/  IMAD.WIDE.U32 R170, R174, 0x397fe69a, R162 ;  /* 0x397fe69aaeaa7825 */ /* 0x000fe200078e00a2 */
[----:B------:R-:W-:-:S03]  /*bcb50*/  IADD3.X R157, P1, PT, R168, R173, RZ, P1, !PT ;  /* 0x000000ada89d7210 */ /* 0x000fc60000f3e4ff */
[----:B------:R-:W-:Y:S02]  /*bcb60*/  IMAD.MOV.U32 R168, RZ, RZ, R167 ;  /* 0x000000ffffa87224 */ /* 0x000fe400078e00a7 */
[----:B------:R-:W-:-:S04]  /*bcb70*/  IMAD.WIDE.U32 R172, R140, 0x397fe69a, RZ ;  /* 0x397fe69a8cac7825 */ /* 0x000fc800078e00ff */
[----:B------:R-:W-:-:S04]  /*bcb80*/  IMAD.WIDE.U32.X R166, R140, 0x4b1ba7b6, R168, P6 ;  /* 0x4b1ba7b68ca67825 */ /* 0x000fc800030e04a8 */
[----:B------:R-:W-:Y:S01]  /*bcb90*/  IMAD.WIDE.U32 R172, P6, R174, 0x1a0111ea, R172 ;  /* 0x1a0111eaaeac7825 */ /* 0x000fe200078c00ac */
[----:B------:R-:W-:-:S03]  /*bcba0*/  IADD3.X R191, P0, PT, RZ, R166, RZ, P0, !PT ;  /* 0x000000a6ffbf7210 */ /* 0x000fc6000071e4ff */
[----:B------:R-:W-:Y:S01]  /*bcbb0*/  IMAD.WIDE.U32 R174, R174, 0x397fe69a, RZ ;  /* 0x397fe69aaeae7825 */ /* 0x000fe200078e00ff */
[----:B------:R-:W-:-:S03]  /*bcbc0*/  IADD3.X R191, P1, PT, RZ, R191, RZ, P1, !PT ;  /* 0x000000bfffbf7210 */ /* 0x000fc60000f3e4ff */
[----:B------:R-:W-:Y:S01]  /*bcbd0*/  IMAD.WIDE.U32 R168, R144, R151, RZ ;  /* 0x0000009790a87225 */ /* 0x000fe200078e00ff */
[----:B------:R-:W-:Y:S02]  /*bcbe0*/  IADD3.X R178, PT, PT, RZ, RZ, R167, P1, P0 ;  /* 0x000000ffffb27210 */ /* 0x000fe40000fe04a7 */
[----:B------:R-:W-:Y:S01]  /*bcbf0*/  IADD3 R180, P0, PT, R172, R175, RZ ;  /* 0x000000afacb47210 */ /* 0x000fe20007f1e0ff */
[----:B------:R-:W-:Y:S01]  /*bcc00*/  IMAD.X R167, RZ, RZ, RZ, P6 ;  /* 0x000000ffffa77224 */ /* 0x000fe200030e06ff */
[----:B------:R-:W-:Y:S01]  /*bcc10*/  IADD3 RZ, P3, PT, R162, R174, RZ ;  /* 0x000000aea2ff7210 */ /* 0x000fe20007f7e0ff */
[----:B------:R-:W-:Y:S02]  /*bcc20*/  IMAD.MOV.U32 R166, RZ, RZ, R173 ;  /* 0x000000ffffa67224 */ /* 0x000fe400078e00ad */
[----:B------:R-:W-:Y:S01]  /*bcc30*/  IMAD.WIDE.U32 R174, R85, R151, RZ ;  /* 0x0000009755ae7225 */ /* 0x000fe200078e00ff */
[----:B------:R-:W-:-:S03]  /*bcc40*/  IADD3.X RZ, P3, PT, R163, R180, RZ, P3, !PT ;  /* 0x000000b4a3ff7210 */ /* 0x000fc60001f7e4ff */
[----:B------:R-:W-:Y:S01]  /*bcc50*/  IMAD.WIDE.U32.X R166, R140, 0x1a0111ea, R166, P0 ;  /* 0x1a0111ea8ca67825 */ /* 0x000fe200000e04a6 */
[----:B------:R-:W-:-:S03]  /*bcc60*/  IADD3 RZ, P6, PT, R160, R174, RZ ;  /* 0x000000aea0ff7210 */ /* 0x000fc60007fde0ff */
[----:B------:R-:W-:-:S04]  /*bcc70*/  IMAD.WIDE.U32 R168, P0, R141, R85, R168 ;  /* 0x000000558da87225 */ /* 0x000fc800078000a8 */
[----:B------:R-:W-:Y:S01]  /*bcc80*/  IMAD.IADD R140, R171, 0x1, R172 ;  /* 0x00000001ab8c7824 */ /* 0x000fe200078e02ac */
[----:B------:R-:W-:Y:S01]  /*bcc90*/  IADD3 R174, P1, PT, R168, R175, RZ ;  /* 0x000000afa8ae7210 */ /* 0x000fe20007f3e0ff */
[----:B------:R-:W-:Y:S01]  /*bcca0*/  IMAD.X R171, RZ, RZ, RZ, P0 ;  /* 0x000000ffffab7224 */ /* 0x000fe200000e06ff */
        /* <DEDUP_REMOVED lines=26> */
[----:B------:R-:W-:-:S04]  /*bce50*/  IADD3.X R174, P1, PT, RZ, R170, RZ, P1, !PT ;  /* 0x000000aaffae7210 */ /* 0x000fc80000f3e4ff */
[----:B------:R-:W-:-:S04]  /*bce60*/  IADD3.X R174, P6, PT, RZ, R174, RZ, P6, !PT ;  /* 0x000000aeffae7210 */ /* 0x000fc800037de4ff */
[----:B------:R-:W-:Y:S01]  /*bce70*/  IADD3.X R175, PT, PT, RZ, RZ, R171, P6, P1 ;  /* 0x000000ffffaf7210 */ /* 0x000fe200037e24ab */
        /* <DEDUP_REMOVED lines=12> */
[----:B------:R-:W-:Y:S01]  /*bcf40*/  IMAD.WIDE.U32 R164, R84, R151, RZ ;  /* 0x0000009754a47225 */ /* 0x000fe200078e00ff */
[----:B------:R-:W-:Y:S02]  /*bcf50*/  IADD3.X R168, P3, PT, RZ, R166, RZ, P3, !PT ;  /* 0x000000a6ffa87210 */ /* 0x000fe40001f7e4ff */
[----:B------:R-:W-:Y:S01]  /*bcf60*/  IADD3.X R171, P6, PT, R158, R175, RZ, P6, !PT ;  /* 0x000000af9eab7210 */ /* 0x000fe200037de4ff */
[----:B------:R-:W-:Y:S01]  /*bcf70*/  IMAD.WIDE.U32 R158, R145, R151, RZ ;  /* 0x00000097919e7225 */ /* 0x000fe200078e00ff */
[----:B------:R-:W-:Y:S02]  /*bcf80*/  IADD3.X R168, P0, PT, RZ, R168, RZ, P0, !PT ;  /* 0x000000a8ffa87210 */ /* 0x000fe4000071e4ff */
[----:B------:R-:W-:Y:S01]  /*bcf90*/  IADD3.X R174, P6, PT, RZ, R174, RZ, P6, !PT ;  /* 0x000000aeffae7210 */ /* 0x000fe200037de4ff */
[----:B------:R-:W-:Y:S01]  /*bcfa0*/  IMAD.X R175, RZ, RZ, RZ, P2 ;  /* 0x000000ffffaf7224 */ /* 0x000fe200010e06ff */
[----:B------:R-:W-:Y:S01]  /*bcfb0*/  IADD3.X R140, PT, PT, RZ, RZ, R167, P0, P3 ;  /* 0x000000ffff8c7210 */ /* 0x000fe200007e64a7 */
[----:B------:R-:W-:Y:S01]  /*bcfc0*/  IMAD.WIDE.U32 R158, P3, R141, R84, R158 ;  /* 0x000000548d9e7225 */ /* 0x000fe2000786009e */
[----:B------:R-:W-:-:S02]  /*bcfd0*/  IADD3.X R169, PT, PT, RZ, RZ, R169, P6, P1 ;  /* 0x000000ffffa97210 */ /* 0x000fc400037e24a9 */
[----:B------:R-:W-:Y:S01]  /*bcfe0*/  IADD3 RZ, P1, PT, R156, R164, RZ ;  /* 0x000000a49cff7210 */ /* 0x000fe20007f3e0ff */
[----:B------:R-:W-:Y:S01]  /*bcff0*/  IMAD.WIDE.U32 R166, R87, R151, RZ ;  /* 0x0000009757a67225 */ /* 0x000fe200078e00ff */
[----:B------:R-:W-:Y:S02]  /*bd000*/  IADD3 R178, P6, PT, R158, R165, RZ ;  /* 0x000000a59eb27210 */ /* 0x000fe40007fde0ff */
[----:B------:R-:W-:Y:S01]  /*bd010*/  IADD3.X R175, PT, PT, R175, RZ, RZ, P5, P4 ;  /* 0x000000ffafaf7210 */ /* 0x000fe20002fe84ff */
[----:B------:R-:W-:Y:S01]  /*bd020*/  IMAD.WIDE.U32 R164, R127, R151, RZ ;  /* 0x000000977fa47225 */ /* 0x000fe200078e00ff */
[----:B------:R-:W-:Y:S02]  /*bd030*/  IADD3 R176, P0, PT, R176, R128, RZ ;  /* 0x00000080b0b07210 */ /* 0x000fe40007f1e0ff */
[----:B------:R-:W-:Y:S01]  /*bd040*/  IADD3.X RZ, P1, PT, R157, R178, RZ, P1, !PT ;  /* 0x000000b29dff7210 */ /* 0x000fe20000f3e4ff */
[----:B------:R-:W-:Y:S01]  /*bd050*/  IMAD.WIDE.U32 R166, P5, R141, R127, R166 ;  /* 0x0000007f8da67225 */ /* 0x000fe200078a00a6 */
[----:B------:R-:W-:-:S02]  /*bd060*/  IADD3 RZ, P2, PT, R162, R164, RZ ;  /* 0x000000a4a2ff7210 */ /* 0x000fc40007f5e0ff */
[----:B------:R-:W-:Y:S01]  /*bd070*/  IADD3.X R177, P0, PT, R177, R175, RZ, P0, !PT ;  /* 0x000000afb1b17210 */ /* 0x000fe2000071e4ff */
        /* <DEDUP_REMOVED lines=10> */
[----:B------:R-:W-:Y:S02]  /*bd120*/  IADD3.X R169, P3, PT, RZ, R158, RZ, P1, !PT ;  /* 0x0000009effa97210 */ /* 0x000fe40000f7e4ff */
[----:B------:R-:W-:Y:S01]  /*bd130*/  IADD3 R158, P1, PT, R168, R176, RZ ;  /* 0x000000b0a89e7210 */ /* 0x000fe20007f3e0ff */
[----:B------:R-:W-:Y:S01]  /*bd140*/  IMAD.IADD R175, R165, 0x1, R166 ;  /* 0x00000001a5af7824 */ /* 0x000fe200078e02a6 */
[----:B------:R-:W-:Y:S01]  /*bd150*/  IADD3.X R169, P6, PT, RZ, R169, RZ, P6, !PT ;  /* 0x000000a9ffa97210 */ /* 0x000fe200037de4ff */
[----:B------:R-:W-:-:S03]  /*bd160*/  IMAD.X R165, RZ, RZ, RZ, P5 ;  /* 0x000000ffffa57224 */ /* 0x000fc600028e06ff */
[----:B------:R-:W-:Y:S02]  /*bd170*/  IADD3.X R174, PT, PT, RZ, RZ, R159, P6, P3 ;  /* 0x000000ffffae7210 */ /* 0x000fe400037e649f */
[----:B------:R-:W-:Y:S01]  /*bd180*/  IADD3 R162, P3, PT, R169, R164, RZ ;  /* 0x000000a4a9a27210 */ /* 0x000fe20007f7e0ff */
[----:B------:R-:W-:Y:S01]  /*bd190*/  IMAD.MOV.U32 R164, RZ, RZ, R167 ;  /* 0x000000ffffa47224 */ /* 0x000fe200078e00a7 */
[----:B------:R-:W-:Y:S01]  /*bd1a0*/  IADD3.X R159, P1, PT, R140, R177, RZ, P1, !PT ;  /* 0x000000b18c9f7210 */ /* 0x000fe20000f3e4ff */
[-C--:B------:R-:W-:Y:S01]  /*bd1b0*/  IMAD.WIDE.U32 R166, R143, R151.reuse, RZ ;  /* 0x000000978fa67225 */ /* 0x080fe200078e00ff */
[----:B------:R-:W-:Y:S02]  /*bd1c0*/  IADD3.X R163, P3, PT, R175, R174, RZ, P3, !PT ;  /* 0x000000aeafa37210 */ /* 0x000fe40001f7e4ff */
[----:B------:R-:W-:Y:S01]  /*bd1d0*/  IADD3.X R177, P0, PT, RZ, RZ, RZ, P0, !PT ;  /* 0x000000ffffb17210 */ /* 0x000fe2000071e4ff */
[----:B------:R-:W-:-:S04]  /*bd1e0*/  IMAD.WIDE.U32 R168, R126, R151, RZ ;  /* 0x000000977ea87225 */ /* 0x000fc800078e00ff */
[----:B------:R-:W-:-:S04]  /*bd1f0*/  IMAD.WIDE.U32 R166, P5, R141, R126, R166 ;  /* 0x0000007e8da67225 */ /* 0x000fc800078a00a6 */
[----:B------:R-:W-:Y:S01]  /*bd200*/  IMAD.WIDE.U32.X R164, R141, R87, R164, P4 ;  /* 0x000000578da47225 */ /* 0x000fe200020e04a4 */
[----:B------:R-:W-:Y:S02]  /*bd210*/  IADD3 RZ, P4, PT, R158, R168, RZ ;  /* 0x000000a89eff7210 */ /* 0x000fe40007f9e0ff */
[----:B------:R-:W-:Y:S02]  /*bd220*/  IADD3 R168, P6, PT, R166, R169, RZ ;  /* 0x000000a9a6a87210 */ /* 0x000fe40007fde0ff */
        /* <DEDUP_REMOVED lines=8> */
[----:B------:R-:W-:-:S04]  /*bd2b0*/  IMAD.MOV.U32 R158, RZ, RZ, R167 ;  /* 0x000000ffff9e7224 */ /* 0x000fc800078e00a7 */
[----:B------:R-:W-:Y:S01]  /*bd2c0*/  IMAD.WIDE.U32.X R166, R141, R143, R158, P6 ;  /* 0x0000008f8da67225 */ /* 0x000fe200030e049e */
[----:B------:R-:W-:-:S03]  /*bd2d0*/  IADD3.X R141, P6, PT, R128, R164, RZ, P2, !PT ;  /* 0x000000a4808d7210 */ /* 0x000fc600017de4ff */
[----:B------:R-:W-:Y:S01]  /*bd2e0*/  IMAD R128, R161, -0x30003, RZ ;  /* 0xfffcfffda1807824 */ /* 0x000fe200078e02ff */
[----:B------:R-:W-:Y:S01]  /*bd2f0*/  IADD3.X R151, P3, PT, RZ, R166, RZ, P4, !PT ;  /* 0x000000a6ff977210 */ /* 0x000fe2000277e4ff */
[----:B------:R-:W-:-:S03]  /*bd300*/  IMAD.WIDE.U32 R158, R160, -0x30003, RZ ;  /* 0xfffcfffda09e7825 */ /* 0x000fc600078e00ff */
[----:B------:R-:W-:Y:S01]  /*bd310*/  IADD3.X R151, P6, PT, RZ, R151, RZ, P6, !PT ;  /* 0x00000097ff977210 */ /* 0x000fe200037de4ff */
[----:B------:R-:W-:Y:S02]  /*bd320*/  IMAD R128, R160, -0x760c0004, R128 ;  /* 0x89f3fffca0807824 */ /* 0x000fe400078e0280 */
[----:B------:R-:W-:Y:S01]  /*bd330*/  IMAD.WIDE.U32 R164, R158, -0x5555, RZ ;  /* 0xffffaaab9ea47825 */ /* 0x000fe200078e00ff */
[----:B------:R-:W-:-:S03]  /*bd340*/  IADD3.X R176, PT, PT, RZ, RZ, R167, P6, P3 ;  /* 0x000000ffffb07210 */ /* 0x000fc600037e64a7 */
[----:B------:R-:W-:Y:S01]  /*bd350*/  IMAD.IADD R128, R159, 0x1, R128 ;  /* 0x000000019f807824 */ /* 0x000fe200078e0280 */
[----:B------:R-:W-:Y:S01]  /*bd360*/  IADD3 RZ, P2, PT, R160, R164, RZ ;  /* 0x000000a4a0ff7210 */ /* 0x000fe20007f5e0ff */
[----:B------:R-:W-:-:S04]  /*bd370*/  IMAD.WIDE.U32 R174, R158, -0x5555, R160 ;  /* 0xffffaaab9eae7825 */ /* 0x000fc800078e00a0 */
[----:B------:R-:W-:Y:S01]  /*bd380*/  IMAD.WIDE.U32 R168, R128, -0x5555, RZ ;  /* 0xffffaaab80a87825 */ /* 0x000fe200078e00ff */
[----:B------:R-:W-:-:S03]  /*bd390*/  IADD3 RZ, P6, PT, RZ, R174, RZ ;  /* 0x000000aeffff7210 */ /* 0x000fc60007fde0ff */
[----:B------:R-:W-:-:S04]  /*bd3a0*/  IMAD.WIDE.U32 R166, R158, -0x4eac0001, R172 ;  /* 0xb153ffff9ea67825 */ /* 0x000fc800078e00ac */
[----:B------:R-:W-:-:S04]  /*bd3b0*/  IMAD.WIDE.U32 R168, P4, R158, -0x46010001, R168 ;  /* 0xb9feffff9ea87825 */ /* 0x000fc800078800a8 */
[----:B------:R-:W-:Y:S01]  /*bd3c0*/  IMAD.IADD R174, R175, 0x1, R168 ;  /* 0x00000001afae7824 */ /* 0x000fe200078e02a8 */
[----:B------:R-:W-:Y:S01]  /*bd3d0*/  IADD3 R164, P5, PT, R168, R165, RZ ;  /* 0x000000a5a8a47210 */ /* 0x000fe20007fbe0ff */
[----:B------:R-:W-:-:S03]  /*bd3e0*/  IMAD.X R165, RZ, RZ, RZ, P4 ;  /* 0x000000ffffa57224 */ /* 0x000fc600020e06ff */
[----:B------:R-:W-:Y:S01]  /*bd3f0*/  IADD3.X RZ, P3, PT, R161, R164, RZ, P2, !PT ;  /* 0x000000a4a1ff7210 */ /* 0x000fe2000177e4ff */
[----:B------:R-:W-:Y:S01]  /*bd400*/  IMAD.MOV.U32 R164, RZ, RZ, R169 ;  /* 0x000000ffffa47224 */ /* 0x000fe200078e00a9 */
[----:B------:R-:W-:Y:S01]  /*bd410*/  IADD3.X RZ, P2, PT, RZ, R174, RZ, P6, !PT ;  /* 0x000000aeffff7210 */ /* 0x000fe2000375e4ff */
[----:B------:R-:W-:-:S04]  /*bd420*/  IMAD.WIDE.U32 R160, R128, -0x4eac0001, RZ ;  /* 0xb153ffff80a07825 */ /* 0x000fc800078e00ff */
[----:B------:R-:W-:-:S04]  /*bd430*/  IMAD.WIDE.U32.X R164, R128, -0x46010001, R164, P5 ;  /* 0xb9feffff80a47825 */ /* 0x000fc800028e04a4 */
[----:B------:R-:W-:Y:S01]  /*bd440*/  IMAD.WIDE.U32 R168, R158, -0x4eac0001, RZ ;  /* 0xb153ffff9ea87825 */ /* 0x000fe200078e00ff */
[----:B------:R-:W-:-:S03]  /*bd450*/  IADD3.X R159, P3, PT, RZ, R164, RZ, P3, !PT ;  /* 0x000000a4ff9f7210 */ /* 0x000fc60001f7e4ff */
[----:B------:R-:W-:Y:S01]  /*bd460*/  IMAD.WIDE.U32 R160, P4, R158, 0x1eabfffe, R160 ;  /* 0x1eabfffe9ea07825 */ /* 0x000fe200078800a0 */
[----:B------:R-:W-:Y:S02]  /*bd470*/  IADD3.X R159, P6, PT, RZ, R159, RZ, P2, !PT ;  /* 0x0000009fff9f7210 */ /* 0x000fe400017de4ff */
[----:B------:R-:W-:Y:S02]  /*bd480*/  IADD3 RZ, P2, PT, R172, R168, RZ ;  /* 0x000000a8acff7210 */ /* 0x000fe40007f5e0ff */
[----:B------:R-:W-:Y:S01]  /*bd490*/  IADD3.X R164, PT, PT, RZ, RZ, R165, P6, P3 ;  /* 0x000000ffffa47210 */ /* 0x000fe200037e64a5 */
[----:B------:R-:W-:Y:S01]  /*bd4a0*/  IMAD.X R165, RZ, RZ, RZ, P4 ;  /* 0x000000ffffa57224 */ /* 0x000fe200020e06ff */
[----:B------:R-:W-:Y:S01]  /*bd4b0*/  IADD3 R168, P6, PT, R159, R166, RZ ;  /* 0x000000a69fa87210 */ /* 0x000fe20007fde0ff */
[----:B------:R-:W-:Y:S01]  /*bd4c0*/  IMAD.IADD R166, R167, 0x1, R160 ;  /* 0x00000001a7a67824 */ /* 0x000fe200078e02a0 */
[----:B------:R-:W-:-:S04]  /*bd4d0*/  IADD3 R169, P5, PT, R160, R169, RZ ;  /* 0x000000a9a0a97210 */ /* 0x000fc80007fbe0ff */
[----:B------:R-:W-:Y:S01]  /*bd4e0*/  IADD3.X RZ, P3, PT, R173, R169, RZ, P2, !PT ;  /* 0x000000a9adff7210 */ /* 0x000fe2000177e4ff */
[----:B------:R-:W-:Y:S01]  /*bd4f0*/  IMAD.WIDE.U32 R172, R158, -0x94f09dc, RZ ;  /* 0xf6b0f6249eac7825 */ /* 0x000fe200078e00ff */
[----:B------:R-:W-:-:S03]  /*bd500*/  IADD3.X R169, P2, PT, R166, R164, RZ, P6, !PT ;  /* 0x000000a4a6a97210 */ /* 0x000fc6000375e4ff */
[----:B------:R-:W-:Y:S02]  /*bd510*/  IMAD.MOV.U32 R164, RZ, RZ, R161 ;  /* 0x000000ffffa47224 */ /* 0x000fe400078e00a1 */
[----:B------:R-:W-:-:S04]  /*bd520*/  IMAD.WIDE.U32 R166, R158, -0x94f09dc, R170 ;  /* 0xf6b0f6249ea67825 */ /* 0x000fc800078e00aa */
[----:B------:R-:W-:Y:S01]  /*bd530*/  IMAD.WIDE.U32.X R160, R128, 0x1eabfffe, R164, P5 ;  /* 0x1eabfffe80a07825 */ /* 0x000fe200028e04a4 */
[----:B------:R-:W-:-:S03]  /*bd540*/  IADD3 RZ, P5, PT, R170, R172, RZ ;  /* 0x000000acaaff7210 */ /* 0x000fc60007fbe0ff */
[----:B------:R-:W-:Y:S01]  /*bd550*/  IMAD.WIDE.U32 R164, R128, -0x94f09dc, RZ ;  /* 0xf6b0f62480a47825 */ /* 0x000fe200078e00ff */
[----:B------:R-:W-:-:S04]  /*bd560*/  IADD3.X R160, P6, PT, RZ, R160, RZ, P3, !PT ;  /* 0x000000a0ffa07210 */ /* 0x000fc80001fde4ff */
[----:B------:R-:W-:Y:S01]  /*bd570*/  IADD3.X R160, P2, PT, RZ, R160, RZ, P2, !PT ;  /* 0x000000a0ffa07210 */ /* 0x000fe2000175e4ff */
[----:B------:R-:W-:-:S03]  /*bd580*/  IMAD.WIDE.U32 R164, P4, R158, 0x6730d2a0, R164 ;  /* 0x6730d2a09ea47825 */ /* 0x000fc600078800a4 */
[----:B------:R-:W-:Y:S01]  /*bd590*/  IADD3.X R161, PT, PT, RZ, RZ, R161, P2, P6 ;  /* 0x000000ffffa17210 */ /* 0x000fe200017ec4a1 */
[----:B------:R-:W-:Y:S01]  /*bd5a0*/  IMAD.IADD R170, R167, 0x1, R164 ;  /* 0x00000001a7aa7824 */ /* 0x000fe200078e02a4 */
[----:B------:R-:W-:Y:S01]  /*bd5b0*/  IADD3 R160, P2, PT, R160, R166, RZ ;  /* 0x000000a6a0a07210 */ /* 0x000fe20007f5e0ff */
[----:B------:R-:W-:Y:S01]  /*bd5c0*/  IMAD.MOV.U32 R166, RZ, RZ, R165 ;  /* 0x000000ffffa67224 */ /* 0x000fe200078e00a5 */
[----:B------:R-:W-:Y:S01]  /*bd5d0*/  IADD3 R159, P3, PT, R164, R173, RZ ;  /* 0x000000ada49f7210 */ /* 0x000fe20007f7e0ff */
[----:B------:R-:W-:Y:S01]  /*bd5e0*/  IMAD.WIDE.U32 R164, R128, -0xc7aed41, RZ ;  /* 0xf38512bf80a47825 */ /* 0x000fe200078e00ff */
[----:B------:R-:W-:Y:S02]  /*bd5f0*/  IADD3.X R161, P2, PT, R170, R161, RZ, P2, !PT ;  /* 0x000000a1aaa17210 */ /* 0x000fe4000175e4ff */
[----:B------:R-:W-:Y:S01]  /*bd600*/  IADD3.X RZ, P5, PT, R171, R159, RZ, P5, !PT ;  /* 0x0000009fabff7210 */ /* 0x000fe20002fbe4ff */
[----:B------:R-:W-:Y:S02]  /*bd610*/  IMAD.X R167, RZ, RZ, RZ, P4 ;  /* 0x000000ffffa77224 */ /* 0x000fe400020e06ff */
[----:B------:R-:W-:-:S04]  /*bd620*/  IMAD.WIDE.U32 R172, R158, -0xc7aed41, RZ ;  /* 0xf38512bf9eac7825 */ /* 0x000fc800078e00ff */
[----:B------:R-:W-:Y:S01]  /*bd630*/  IMAD.WIDE.U32 R164, P6, R158, 0x64774b84, R164 ;  /* 0x64774b849ea47825 */ /* 0x000fe200078c00a4 */
[----:B------:R-:W-:-:S03]  /*bd640*/  IADD3 RZ, P4, PT, R156, R172, RZ ;  /* 0x000000ac9cff7210 */ /* 0x000fc60007f9e0ff */
[----:B------:R-:W-:Y:S01]  /*bd650*/  IMAD.WIDE.U32.X R166, R128, 0x6730d2a0, R166, P3 ;  /* 0x6730d2a080a67825 */ /* 0x000fe200018e04a6 */
[----:B------:R-:W-:-:S03]  /*bd660*/  IADD3 R172, P3, PT, R164, R173, RZ ;  /* 0x000000ada4ac7210 */ /* 0x000fc60007f7e0ff */
[C---:B------:R-:W-:Y:S01]  /*bd670*/  IMAD.WIDE.U32 R170, R158.reuse, 0x434bacd7, RZ ;  /* 0x434bacd79eaa7825 */ /* 0x040fe200078e00ff */
[----:B------:R-:W-:Y:S02]  /*bd680*/  IADD3.X R159, P5, PT, RZ, R166, RZ, P5, !PT ;  /* 0x000000a6ff9f7210 */ /* 0x000fe40002fbe4ff */
[----:B------:R-:W-:Y:S01]  /*bd690*/  IADD3.X RZ, P4, PT, R157, R172, RZ, P4, !PT ;  /* 0x000000ac9dff7210 */ /* 0x000fe2000279e4ff */
[----:B------:R-:W-:Y:S01]  /*bd6a0*/  IMAD.WIDE.U32 R156, R158, -0xc7aed41, R156 ;  /* 0xf38512bf9e9c7825 */ /* 0x000fe200078e009c */
[----:B------:R-:W-:-:S03]  /*bd6b0*/  IADD3.X R166, P2, PT, RZ, R159, RZ, P2, !PT ;  /* 0x0000009fffa67210 */ /* 0x000fc6000175e4ff */
[----:B------:R-:W-:Y:S01]  /*bd6c0*/  IMAD.IADD R157, R157, 0x1, R164 ;  /* 0x000000019d9d7824 */ /* 0x000fe200078e02a4 */
[----:B------:R-:W-:Y:S01]  /*bd6d0*/  IADD3.X R159, PT, PT, RZ, RZ, R167, P2, P5 ;  /* 0x000000ffff9f7210 */ /* 0x000fe200017ea4a7 */
[----:B------:R-:W-:Y:S01]  /*bd6e0*/  IMAD.X R167, RZ, RZ, RZ, P6 ;  /* 0x000000ffffa77224 */ /* 0x000fe200030e06ff */
[----:B------:R-:W-:Y:S01]  /*bd6f0*/  IADD3 R156, P5, PT, R166, R156, RZ ;  /* 0x0000009ca69c7210 */ /* 0x000fe20007fbe0ff */
[----:B------:R-:W-:Y:S01]  /*bd700*/  IMAD.MOV.U32 R166, RZ, RZ, R165 ;  /* 0x000000ffffa67224 */ /* 0x000fe200078e00a5 */
[----:B------:R-:W-:Y:S01]  /*bd710*/  IADD3 RZ, P2, PT, R162, R170, RZ ;  /* 0x000000aaa2ff7210 */ /* 0x000fe20007f5e0ff */
[----:B------:R-:W-:Y:S01]  /*bd720*/  IMAD.WIDE.U32 R164, R128, 0x434bacd7, RZ ;  /* 0x434bacd780a47825 */ /* 0x000fe200078e00ff */
[----:B------:R-:W-:-:S03]  /*bd730*/  IADD3.X R157, P5, PT, R157, R159, RZ, P5, !PT ;  /* 0x0000009f9d9d7210 */ /* 0x000fc60002fbe4ff */
[----:B------:R-:W-:-:S04]  /*bd740*/  IMAD.WIDE.U32.X R166, R128, 0x64774b84, R166, P3 ;  /* 0x64774b8480a67825 */ /* 0x000fc800018e04a6 */
[----:B------:R-:W-:Y:S01]  /*bd750*/  IMAD.WIDE.U32 R164, P6, R158, 0x4b1ba7b6, R164 ;  /* 0x4b1ba7b69ea47825 */ /* 0x000fe200078c00a4 */
[----:B------:R-:W-:-:S03]  /*bd760*/  IADD3.X R159, P4, PT, RZ, R166, RZ, P4, !PT ;  /* 0x000000a6ff9f7210 */ /* 0x000fc6000279e4ff */
[----:B------:R-:W-:Y:S01]  /*bd770*/  IMAD.X R173, RZ, RZ, RZ, P6 ;  /* 0x000000ffffad7224 */ /* 0x000fe200030e06ff */
[----:B------:R-:W-:Y:S01]  /*bd780*/  IADD3 R170, P3, PT, R164, R171, RZ ;  /* 0x000000aba4aa7210 */ /* 0x000fe20007f7e0ff */
[----:B------:R-:W-:Y:S01]  /*bd790*/  IMAD.MOV.U32 R172, RZ, RZ, R165 ;  /* 0x000000ffffac7224 */ /* 0x000fe200078e00a5 */
[----:B------:R-:W-:Y:S02]  /*bd7a0*/  IADD3.X R159, P5, PT, RZ, R159, RZ, P5, !PT ;  /* 0x0000009fff9f7210 */ /* 0x000fe40002fbe4ff */
[----:B------:R-:W-:Y:S01]  /*bd7b0*/  IADD3.X RZ, P2, PT, R163, R170, RZ, P2, !PT ;  /* 0x000000aaa3ff7210 */ /* 0x000fe2000175e4ff */
[----:B------:R-:W-:Y:S01]  /*bd7c0*/  IMAD.WIDE.U32 R170, R128, 0x397fe69a, RZ ;  /* 0x397fe69a80aa7825 */ /* 0x000fe200078e00ff */
[----:B------:R-:W-:-:S03]  /*bd7d0*/  IADD3.X R174, PT, PT, RZ, RZ, R167, P5, P4 ;  /* 0x000000ffffae7210 */ /* 0x000fc60002fe84a7 */
[----:B------:R-:W-:-:S04]  /*bd7e0*/  IMAD.WIDE.U32 R166, R158, 0x397fe69a, RZ ;  /* 0x397fe69a9ea67825 */ /* 0x000fc800078e00ff */
[----:B------:R-:W-:Y:S01]  /*bd7f0*/  IMAD.WIDE.U32 R170, P5, R158, 0x1a0111ea, R170 ;  /* 0x1a0111ea9eaa7825 */ /* 0x000fe200078a00aa */
[----:B------:R-:W-:-:S03]  /*bd800*/  IADD3 RZ, P4, PT, R140, R166, RZ ;  /* 0x000000a68cff7210 */ /* 0x000fc60007f9e0ff */
[----:B------:R-:W-:Y:S01]  /*bd810*/  IMAD.WIDE.U32 R162, R158, 0x434bacd7, R162 ;  /* 0x434bacd79ea27825 */ /* 0x000fe200078e00a2 */
[----:B------:R-:W-:-:S03]  /*bd820*/  IADD3 R166, P6, PT, R170, R167, RZ ;  /* 0x000000a7aaa67210 */ /* 0x000fc60007fde0ff */
[----:B------:R-:W-:Y:S01]  /*bd830*/  IMAD.IADD R163, R163, 0x1, R164 ;  /* 0x00000001a3a37824 */ /* 0x000fe200078e02a4 */
[----:B------:R-:W-:Y:S01]  /*bd840*/  IADD3.X RZ, P4, PT, R141, R166, RZ, P4, !PT ;  /* 0x000000a68dff7210 */ /* 0x000fe2000279e4ff */
[----:B------:R-:W-:Y:S01]  /*bd850*/  IMAD.WIDE.U32.X R172, R128, 0x4b1ba7b6, R172, P3 ;  /* 0x4b1ba7b680ac7825 */ /* 0x000fe200018e04ac */
[----:B------:R-:W-:-:S03]  /*bd860*/  IADD3 R164, P3, PT, R159, R162, RZ ;  /* 0x000000a29fa47210 */ /* 0x000fc60007f7e0ff */
[----:B------:R-:W-:Y:S01]  /*bd870*/  IMAD.WIDE.U32 R158, R158, 0x397fe69a, R140 ;  /* 0x397fe69a9e9e7825 */ /* 0x000fe200078e008c */
[----:B------:R-:W-:Y:S02]  /*bd880*/  IADD3.X R165, P3, PT, R163, R174, RZ, P3, !PT ;  /* 0x000000aea3a57210 */ /* 0x000fe40001f7e4ff */
[----:B------:R-:W-:Y:S01]  /*bd890*/  IADD3.X R166, P2, PT, RZ, R172, RZ, P2, !PT ;  /* 0x000000acffa67210 */ /* 0x000fe2000175e4ff */
[----:B------:R-:W-:Y:S02]  /*bd8a0*/  IMAD.X R141, RZ, RZ, RZ, P5 ;  /* 0x000000ffff8d7224 */ /* 0x000fe400028e06ff */
[----:B------:R-:W-:Y:S01]  /*bd8b0*/  IMAD.MOV.U32 R140, RZ, RZ, R171 ;  /* 0x000000ffff8c7224 */ /* 0x000fe200078e00ab */
[----:B------:R-:W-:Y:S01]  /*bd8c0*/  IADD3.X R166, P3, PT, RZ, R166, RZ, P3, !PT ;  /* 0x000000a6ffa67210 */ /* 0x000fe20001f7e4ff */
[----:B------:R-:W-:Y:S02]  /*bd8d0*/  IMAD.IADD R167, R159, 0x1, R170 ;  /* 0x000000019fa77824 */ /* 0x000fe400078e02aa */
[----:B------:R-:W-:Y:S01]  /*bd8e0*/  IMAD.WIDE.U32 R162, R85, R150, RZ ;  /* 0x0000009655a27225 */ /* 0x000fe200078e00ff */
[----:B------:R-:W-:-:S02]  /*bd8f0*/  IADD3 R166, P5, PT, R166, R158, RZ ;  /* 0x0000009ea6a67210 */ /* 0x000fc40007fbe0ff */
[----:B------:R-:W-:Y:S01]  /*bd900*/  IADD3.X R172, PT, PT, RZ, RZ, R173, P3, P2 ;  /* 0x000000ffffac7210 */ /* 0x000fe20001fe44ad */
[----:B------:R-:W-:Y:S01]  /*bd910*/  IMAD.WIDE.U32.X R158, R128, 0x1a0111ea, R140, P6 ;  /* 0x1a0111ea809e7825 */ /* 0x000fe200030e048c */
[----:B------:R-:W-:Y:S02]  /*bd920*/  IADD3 RZ, P2, PT, R168, R162, RZ ;  /* 0x000000a2a8ff7210 */ /* 0x000fe40007f5e0ff */
        /* <DEDUP_REMOVED lines=9> */
[----:B------:R-:W-:Y:S02]  /*bd9c0*/  IMAD.MOV.U32 R158, RZ, RZ, R141 ;  /* 0x000000ffff9e7224 */ /* 0x000fe400078e008d */
[----:B------:R-:W-:Y:S01]  /*bd9d0*/  IMAD.X R174, RZ, RZ, RZ, P0 ;  /* 0x000000ffffae7224 */ /* 0x000fe200000e06ff */
[----:B------:R-:W-:Y:S01]  /*bd9e0*/  IADD3.X RZ, P2, PT, R169, R162, RZ, P2, !PT ;  /* 0x000000a2a9ff7210 */ /* 0x000fe2000175e4ff */
[----:B------:R-:W-:-:S04]  /*bd9f0*/  IMAD.WIDE.U32 R168, R150, R85, R168 ;  /* 0x0000005596a87225 */ /* 0x000fc800078e00a8 */
[----:B------:R-:W-:Y:S01]  /*bda00*/  IMAD.IADD R169, R169, 0x1, R140 ;  /* 0x00000001a9a97824 */ /* 0x000fe200078e028c */
[----:B------:R-:W-:Y:S01]  /*bda10*/  IADD3 RZ, P4, PT, RZ, R168, RZ ;  /* 0x000000a8ffff7210 */ /* 0x000fe20007f9e0ff */
[----:B------:R-:W-:-:S03]  /*bda20*/  IMAD.WIDE.U32.X R158, R148, R144, R158, P3 ;  /* 0x00000090949e7225 */ /* 0x000fc600018e049e */
[----:B------:R-:W-:Y:S01]  /*bda30*/  IADD3.X RZ, P3, PT, RZ, R169, RZ, P4, !PT ;  /* 0x000000a9ffff7210 */ /* 0x000fe2000277e4ff */
[----:B------:R-:W-:Y:S01]  /*bda40*/  IMAD.WIDE.U32 R140, R142, R150, RZ ;  /* 0x000000968e8c7225 */ /* 0x000fe200078e00ff */
[----:B------:R-:W-:-:S03]  /*bda50*/  IADD3.X R158, P2, PT, RZ, R158, RZ, P2, !PT ;  /* 0x0000009eff9e7210 */ /* 0x000fc6000175e4ff */
[-C--:B------:R-:W-:Y:S01]  /*bda60*/  IMAD.WIDE.U32 R162, R150, R147.reuse, R160 ;  /* 0x0000009396a27225 */ /* 0x080fe200078e00a0 */
[----:B------:R-:W-:Y:S02]  /*bda70*/  IADD3.X R158, P6, PT, RZ, R158, RZ, P3, !PT ;  /* 0x0000009eff9e7210 */ /* 0x000fe40001fde4ff */
[----:B------:R-:W-:Y:S01]  /*bda80*/  IADD3 RZ, P3, PT, R160, R170, RZ ;  /* 0x000000aaa0ff7210 */ /* 0x000fe20007f7e0ff */
[----:B------:R-:W-:Y:S01]  /*bda90*/  IMAD.WIDE.U32 R140, P4, R148, R147, R140 ;  /* 0x00000093948c7225 */ /* 0x000fe2000788008c */
[----:B------:R-:W-:Y:S02]  /*bdaa0*/  IADD3.X R159, PT, PT, RZ, RZ, R159, P6, P2 ;  /* 0x000000ffff9f7210 */ /* 0x000fe400037e449f */
[----:B------:R-:W-:Y:S01]  /*bdab0*/  IADD3 R160, P2, PT, R158, R162, RZ ;  /* 0x000000a29ea07210 */ /* 0x000fe20007f5e0ff */
[----:B------:R-:W-:Y:S01]  /*bdac0*/  IMAD.IADD R162, R163, 0x1, R140 ;  /* 0x00000001a3a27824 */ /* 0x000fe200078e028c */
[----:B------:R-:W-:Y:S01]  /*bdad0*/  IADD3 R170, P5, PT, R140, R171, RZ ;  /* 0x000000ab8caa7210 */ /* 0x000fe20007fbe0ff */
[----:B------:R-:W-:-:S02]  /*bdae0*/  IMAD.MOV.U32 R158, RZ, RZ, R141 ;  /* 0x000000ffff9e7224 */ /* 0x000fc400078e008d */
[----:B------:R-:W-:Y:S01]  /*bdaf0*/  IMAD.WIDE.U32 R140, R149, R150, RZ ;  /* 0x00000096958c7225 */ /* 0x000fe200078e00ff */
[----:B------:R-:W-:Y:S02]  /*bdb00*/  IADD3.X RZ, P3, PT, R161, R170, RZ, P3, !PT ;  /* 0x000000aaa1ff7210 */ /* 0x000fe40001f7e4ff */
[----:B------:R-:W-:Y:S01]  /*bdb10*/  IADD3.X R161, P2, PT, R162, R159, RZ, P2, !PT ;  /* 0x0000009fa2a17210 */ /* 0x000fe2000175e4ff */
[----:B------:R-:W-:Y:S02]  /*bdb20*/  IMAD.X R159, RZ, RZ, RZ, P4 ;  /* 0x000000ffff9f7224 */ /* 0x000fe400020e06ff */
[----:B------:R-:W-:-:S04]  /*bdb30*/  IMAD.WIDE.U32 R170, R86, R150, RZ ;  /* 0x0000009656aa7225 */ /* 0x000fc800078e00ff */
[----:B------:R-:W-:-:S04]  /*bdb40*/  IMAD.WIDE.U32.X R158, R148, R142, R158, P5 ;  /* 0x0000008e949e7225 */ /* 0x000fc800028e049e */
[----:B------:R-:W-:Y:S01]  /*bdb50*/  IMAD.WIDE.U32 R162, R150, R86, R156 ;  /* 0x0000005696a27225 */ /* 0x000fe200078e009c */
[----:B------:R-:W-:-:S03]  /*bdb60*/  IADD3.X R158, P3, PT, RZ, R158, RZ, P3, !PT ;  /* 0x0000009eff9e7210 */ /* 0x000fc60001f7e4ff */
[----:B------:R-:W-:Y:S01]  /*bdb70*/  IMAD.WIDE.U32 R140, P4, R148, R86, R140 ;  /* 0x00000056948c7225 */ /* 0x000fe2000788008c */
[----:B------:R-:W-:Y:S02]  /*bdb80*/  IADD3.X R158, P6, PT, RZ, R158, RZ, P2, !PT ;  /* 0x0000009eff9e7210 */ /* 0x000fe400017de4ff */
[----:B------:R-:W-:Y:S02]  /*bdb90*/  IADD3 RZ, P2, PT, R156, R170, RZ ;  /* 0x000000aa9cff7210 */ /* 0x000fe40007f5e0ff */
        /* <DEDUP_REMOVED lines=10> */
[----:B------:R-:W-:-:S03]  /*bdc40*/  IMAD.WIDE.U32.X R158, R148, R149, R158, P5 ;  /* 0x00000095949e7225 */ /* 0x000fc600028e049e */
[----:B------:R-:W-:Y:S01]  /*bdc50*/  IADD3.X R171, P4, PT, RZ, R158, RZ, P3, !PT ;  /* 0x0000009effab7210 */ /* 0x000fe20001f9e4ff */
[----:B------:R-:W-:Y:S01]  /*bdc60*/  IMAD.WIDE.U32 R140, P3, R148, R84, R140 ;  /* 0x00000054948c7225 */ /* 0x000fe2000786008c */
[----:B------:R-:W-:Y:S02]  /*bdc70*/  IADD3.X R158, P1, PT, RZ, RZ, RZ, P1, !PT ;  /* 0x000000ffff9e7210 */ /* 0x000fe40000f3e4ff */
[----:B------:R-:W-:Y:S02]  /*bdc80*/  IADD3.X R171, P5, PT, RZ, R171, RZ, P2, !PT ;  /* 0x000000abffab7210 */ /* 0x000fe400017be4ff */
[----:B------:R-:W-:Y:S02]  /*bdc90*/  IADD3 RZ, P2, PT, R164, R162, RZ ;  /* 0x000000a2a4ff7210 */ /* 0x000fe40007f5e0ff */
[----:B------:R-:W-:Y:S01]  /*bdca0*/  IADD3 R175, P6, PT, R140, R163, RZ ;  /* 0x000000a38caf7210 */ /* 0x000fe20007fde0ff */
[----:B------:R-:W-:Y:S01]  /*bdcb0*/  IMAD.WIDE.U32 R162, R87, R150, RZ ;  /* 0x0000009657a27225 */ /* 0x000fe200078e00ff */
[----:B------:R-:W-:-:S02]  /*bdcc0*/  IADD3.X R170, PT, PT, RZ, RZ, R159, P5, P4 ;  /* 0x000000ffffaa7210 */ /* 0x000fc40002fe849f */
[----:B------:R-:W-:Y:S01]  /*bdcd0*/  IADD3 R177, P4, PT, R158, R177, RZ ;  /* 0x000000b19eb17210 */ /* 0x000fe20007f9e0ff */
[----:B------:R-:W-:Y:S01]  /*bdce0*/  IMAD.WIDE.U32 R158, R127, R150, RZ ;  /* 0x000000967f9e7225 */ /* 0x000fe200078e00ff */
[----:B------:R-:W-:Y:S02]  /*bdcf0*/  IADD3.X RZ, P2, PT, R165, R175, RZ, P2, !PT ;  /* 0x000000afa5ff7210 */ /* 0x000fe4000175e4ff */
[----:B------:R-:W-:Y:S01]  /*bdd00*/  IADD3.X R174, PT, PT, R174, RZ, RZ, P4, P1 ;  /* 0x000000ffaeae7210 */ /* 0x000fe200027e24ff */
[----:B------:R-:W-:Y:S01]  /*bdd10*/  IMAD.WIDE.U32 R162, P5, R148, R127, R162 ;  /* 0x0000007f94a27225 */ /* 0x000fe200078a00a2 */
[----:B------:R-:W-:Y:S02]  /*bdd20*/  IADD3 RZ, P0, PT, R166, R158, RZ ;  /* 0x0000009ea6ff7210 */ /* 0x000fe40007f1e0ff */
[----:B------:R-:W-:Y:S02]  /*bdd30*/  IADD3 R151, P1, PT, R151, R177, RZ ;  /* 0x000000b197977210 */ /* 0x000fe40007f3e0ff */
[----:B------:R-:W-:Y:S01]  /*bdd40*/  IADD3 R173, P4, PT, R162, R159, RZ ;  /* 0x0000009fa2ad7210 */ /* 0x000fe20007f9e0ff */
[----:B------:R-:W-:Y:S01]  /*bdd50*/  IMAD.WIDE.U32 R158, R150, R84, R164 ;  /* 0x00000054969e7225 */ /* 0x000fe200078e00a4 */
[----:B------:R-:W-:-:S02]  /*bdd60*/  IADD3.X R176, P1, PT, R176, R174, RZ, P1, !PT ;  /* 0x000000aeb0b07210 */ /* 0x000fc40000f3e4ff */
        /* <DEDUP_REMOVED lines=9> */
[----:B------:R-:W-:Y:S01]  /*bde00*/  IMAD.X R171, RZ, RZ, RZ, P5 ;  /* 0x000000ffffab7224 */ /* 0x000fe200028e06ff */
[----:B------:R-:W-:Y:S02]  /*bde10*/  IADD3.X R170, P6, PT, RZ, R170, RZ, P3, !PT ;  /* 0x000000aaffaa7210 */ /* 0x000fe40001fde4ff */
[----:B------:R-:W-:Y:S01]  /*bde20*/  IADD3 R140, P3, PT, R172, R151, RZ ;  /* 0x00000097ac8c7210 */ /* 0x000fe20007f7e0ff */
[----:B------:R-:W-:Y:S01]  /*bde30*/  IMAD.IADD R172, R165, 0x1, R162 ;  /* 0x00000001a5ac7824 */ /* 0x000fe200078e02a2 */
[----:B------:R-:W-:Y:S02]  /*bde40*/  IADD3.X R151, PT, PT, RZ, RZ, R141, P6, P2 ;  /* 0x000000ffff977210 */ /* 0x000fe400037e448d */
[----:B------:R-:W-:Y:S01]  /*bde50*/  IADD3 R166, P2, PT, R170, R164, RZ ;  /* 0x000000a4aaa67210 */ /* 0x000fe20007f5e0ff */
[----:B------:R-:W-:Y:S01]  /*bde60*/  IMAD.MOV.U32 R170, RZ, RZ, R163 ;  /* 0x000000ffffaa7224 */ /* 0x000fe200078e00a3 */
[----:B------:R-:W-:Y:S01]  /*bde70*/  IADD3.X R141, P3, PT, R128, R176, RZ, P3, !PT ;  /* 0x000000b0808d7210 */ /* 0x000fe20001f7e4ff */
[----:B------:R-:W-:Y:S01]  /*bde80*/  IMAD.WIDE.U32 R162, R143, R150, RZ ;  /* 0x000000968fa27225 */ /* 0x000fe200078e00ff */
[----:B------:R-:W-:-:S03]  /*bde90*/  IADD3.X R167, P2, PT, R172, R151, RZ, P2, !PT ;  /* 0x00000097aca77210 */ /* 0x000fc6000175e4ff */
[----:B------:R-:W-:-:S04]  /*bdea0*/  IMAD.WIDE.U32 R164, R126, R150, RZ ;  /* 0x000000967ea47225 */ /* 0x000fc800078e00ff */
[----:B------:R-:W-:-:S04]  /*bdeb0*/  IMAD.WIDE.U32 R162, P5, R148, R126, R162 ;  /* 0x0000007e94a27225 */ /* 0x000fc800078a00a2 */
[----:B------:R-:W-:Y:S01]  /*bdec0*/  IMAD.WIDE.U32.X R170, R148, R87, R170, P4 ;  /* 0x0000005794aa7225 */ /* 0x000fe200020e04aa */
[----:B------:R-:W-:Y:S02]  /*bded0*/  IADD3 RZ, P4, PT, R140, R164, RZ ;  /* 0x000000a48cff7210 */ /* 0x000fe40007f9e0ff */
[----:B------:R-:W-:Y:S01]  /*bdee0*/  IADD3 R164, P6, PT, R162, R165, RZ ;  /* 0x000000a5a2a47210 */ /* 0x000fe20007fde0ff */
[----:B------:R-:W-:Y:S01]  /*bdef0*/  IMAD.X R165, RZ, RZ, RZ, P5 ;  /* 0x000000ffffa57224 */ /* 0x000fe200028e06ff */
[----:B------:R-:W-:Y:S02]  /*bdf00*/  IADD3.X R128, P0, PT, RZ, R170, RZ, P0, !PT ;  /* 0x000000aaff807210 */ /* 0x000fe4000071e4ff */
[----:B------:R-:W-:Y:S01]  /*bdf10*/  IADD3.X RZ, P4, PT, R141, R164, RZ, P4, !PT ;  /* 0x000000a48dff7210 */ /* 0x000fe2000279e4ff */
[----:B------:R-:W-:Y:S01]  /*bdf20*/  IMAD.WIDE.U32 R140, R150, R126, R140 ;  /* 0x0000007e968c7225 */ /* 0x000fe200078e008c */
[----:B------:R-:W-:-:S03]  /*bdf30*/  IADD3.X R128, P2, PT, RZ, R128, RZ, P2, !PT ;  /* 0x00000080ff807210 */ /* 0x000fc6000175e4ff */
[----:B------:R-:W-:Y:S01]  /*bdf40*/  IMAD.WIDE.U32 R150, R168, -0x30003, RZ ;  /* 0xfffcfffda8967825 */ /* 0x000fe200078e00ff */
[----:B------:R-:W-:Y:S02]  /*bdf50*/  IADD3.X R170, PT, PT, RZ, RZ, R171, P2, P0 ;  /* 0x000000ffffaa7210 */ /* 0x000fe400017e04ab */
[----:B------:R-:W-:Y:S01]  /*bdf60*/  IADD3 R140, P0, PT, R128, R140, RZ ;  /* 0x0000008c808c7210 */ /* 0x000fe20007f1e0ff */
[----:B------:R-:W-:Y:S02]  /*bdf70*/  IMAD R128, R169, -0x30003, RZ ;  /* 0xfffcfffda9807824 */ /* 0x000fe400078e02ff */
[----:B------:R-:W-:Y:S02]  /*bdf80*/  IMAD.IADD R141, R141, 0x1, R162 ;  /* 0x000000018d8d7824 */ /* 0x000fe400078e02a2 */
[----:B------:R-:W-:Y:S02]  /*bdf90*/  IMAD R128, R168, -0x760c0004, R128 ;  /* 0x89f3fffca8807824 */ /* 0x000fe400078e0280 */
[----:B------:R-:W-:-:S02]  /*bdfa0*/  IMAD.MOV.U32 R164, RZ, RZ, R163 ;  /* 0x000000ffffa47224 */ /* 0x000fc400078e00a3 */
[----:B------:R-:W-:Y:S02]  /*bdfb0*/  IMAD.IADD R128, R151, 0x1, R128 ;  /* 0x0000000197807824 */ /* 0x000fe400078e0280 */
[----:B------:R-:W-:Y:S01]  /*bdfc0*/  IMAD.WIDE.U32.X R164, R148, R143, R164, P6 ;  /* 0x0000008f94a47225 */ /* 0x000fe200030e04a4 */
[----:B------:R-:W-:-:S03]  /*bdfd0*/  IADD3.X R141, P6, PT, R141, R170, RZ, P0, !PT ;  /* 0x000000aa8d8d7210 */ /* 0x000fc600007de4ff */
        /* <DEDUP_REMOVED lines=61> */
[----:B------:R-:W-:Y:S01]  /*be3b0*/  IMAD.WIDE.U32 R170, R150, 0x434bacd7, RZ ;  /* 0x434bacd796aa7825 */ /* 0x000fe200078e00ff */
[----:B------:R-:W-:-:S03]  /*be3c0*/  IADD3.X R159, P0, PT, R168, R164, RZ, P6, !PT ;  /* 0x000000a4a89f7210 */ /* 0x000fc6000371e4ff */
[----:B------:R-:W-:Y:S01]  /*be3d0*/  IMAD.MOV.U32 R164, RZ, RZ, R163 ;  /* 0x000000ffffa47224 */ /* 0x000fe200078e00a3 */
[----:B------:R-:W-:Y:S01]  /*be3e0*/  IADD3 RZ, P4, PT, R166, R170, RZ ;  /* 0x000000aaa6ff7210 */ /* 0x000fe20007f9e0ff */
[----:B------:R-:W-:-:S04]  /*be3f0*/  IMAD.WIDE.U32 R168, R150, 0x434bacd7, R166 ;  /* 0x434bacd796a87825 */ /* 0x000fc800078e00a6 */
[----:B------:R-:W-:-:S04]  /*be400*/  IMAD.WIDE.U32.X R162, R128, 0x64774b84, R164, P5 ;  /* 0x64774b8480a27825 */ /* 0x000fc800028e04a4 */
[----:B------:R-:W-:Y:S01]  /*be410*/  IMAD.WIDE.U32 R164, R128, 0x434bacd7, RZ ;  /* 0x434bacd780a47825 */ /* 0x000fe200078e00ff */
[----:B------:R-:W-:-:S04]  /*be420*/  IADD3.X R151, P6, PT, RZ, R162, RZ, P2, !PT ;  /* 0x000000a2ff977210 */ /* 0x000fc800017de4ff */
[----:B------:R-:W-:Y:S01]  /*be430*/  IADD3.X R151, P0, PT, RZ, R151, RZ, P0, !PT ;  /* 0x00000097ff977210 */ /* 0x000fe2000071e4ff */
[----:B------:R-:W-:-:S03]  /*be440*/  IMAD.WIDE.U32 R164, P5, R150, 0x4b1ba7b6, R164 ;  /* 0x4b1ba7b696a47825 */ /* 0x000fc600078a00a4 */
[----:B------:R-:W-:Y:S01]  /*be450*/  IADD3.X R148, PT, PT, RZ, RZ, R163, P0, P6 ;  /* 0x000000ffff947210 */ /* 0x000fe200007ec4a3 */
[----:B------:R-:W-:Y:S01]  /*be460*/  IMAD.MOV.U32 R162, RZ, RZ, R165 ;  /* 0x000000ffffa27224 */ /* 0x000fe200078e00a5 */
[----:B------:R-:W-:Y:S01]  /*be470*/  IADD3 R166, P0, PT, R151, R168, RZ ;  /* 0x000000a897a67210 */ /* 0x000fe20007f1e0ff */
[----:B------:R-:W-:Y:S01]  /*be480*/  IMAD.IADD R151, R169, 0x1, R164 ;  /* 0x00000001a9977824 */ /* 0x000fe200078e02a4 */
[----:B------:R-:W-:Y:S01]  /*be490*/  IADD3 R170, P2, PT, R164, R171, RZ ;  /* 0x000000aba4aa7210 */ /* 0x000fe20007f5e0ff */
[----:B------:R-:W-:Y:S02]  /*be4a0*/  IMAD.X R163, RZ, RZ, RZ, P5 ;  /* 0x000000ffffa37224 */ /* 0x000fe400028e06ff */
[----:B------:R-:W-:Y:S01]  /*be4b0*/  IMAD.WIDE.U32 R164, R144, R146, RZ ;  /* 0x0000009290a47225 */ /* 0x000fe200078e00ff */
[----:B------:R-:W-:Y:S02]  /*be4c0*/  IADD3.X RZ, P4, PT, R167, R170, RZ, P4, !PT ;  /* 0x000000aaa7ff7210 */ /* 0x000fe4000279e4ff */
[----:B------:R-:W-:Y:S01]  /*be4d0*/  IADD3.X R167, P0, PT, R151, R148, RZ, P0, !PT ;  /* 0x0000009497a77210 */ /* 0x000fe2000071e4ff */
[----:B------:R-:W-:-:S04]  /*be4e0*/  IMAD.WIDE.U32.X R162, R128, 0x4b1ba7b6, R162, P2 ;  /* 0x4b1ba7b680a27825 */ /* 0x000fc800010e04a2 */
[----:B------:R-:W-:Y:S01]  /*be4f0*/  IMAD.WIDE.U32 R168, R85, R146, RZ ;  /* 0x0000009255a87225 */ /* 0x000fe200078e00ff */
[----:B------:R-:W-:-:S03]  /*be500*/  IADD3.X R148, P4, PT, RZ, R162, RZ, P4, !PT ;  /* 0x000000a2ff947210 */ /* 0x000fc6000279e4ff */
[----:B------:R-:W-:Y:S01]  /*be510*/  IMAD.WIDE.U32 R164, P5, R129, R85, R164 ;  /* 0x0000005581a47225 */ /* 0x000fe200078a00a4 */
[----:B------:R-:W-:Y:S02]  /*be520*/  IADD3 RZ, P2, PT, R160, R168, RZ ;  /* 0x000000a8a0ff7210 */ /* 0x000fe40007f5e0ff */
[----:B------:R-:W-:Y:S01]  /*be530*/  IADD3.X R148, P0, PT, RZ, R148, RZ, P0, !PT ;  /* 0x00000094ff947210 */ /* 0x000fe2000071e4ff */
[----:B------:R-:W-:Y:S01]  /*be540*/  IMAD.X R171, RZ, RZ, RZ, P5 ;  /* 0x000000ffffab7224 */ /* 0x000fe200028e06ff */
[----:B------:R-:W-:Y:S01]  /*be550*/  IADD3 R168, P6, PT, R164, R169, RZ ;  /* 0x000000a9a4a87210 */ /* 0x000fe20007fde0ff */
[----:B------:R-:W-:-:S03]  /*be560*/  IMAD.MOV.U32 R170, RZ, RZ, R165 ;  /* 0x000000ffffaa7224 */ /* 0x000fc600078e00a5 */
[----:B------:R-:W-:Y:S01]  /*be570*/  IADD3.X RZ, P2, PT, R161, R168, RZ, P2, !PT ;  /* 0x000000a8a1ff7210 */ /* 0x000fe2000175e4ff */
[----:B------:R-:W-:Y:S01]  /*be580*/  IMAD.WIDE.U32 R160, R146, R85, R160 ;  /* 0x0000005592a07225 */ /* 0x000fe200078e00a0 */
[----:B------:R-:W-:-:S03]  /*be590*/  IADD3.X R85, PT, PT, RZ, RZ, R163, P0, P4 ;  /* 0x000000ffff557210 */ /* 0x000fc600007e84a3 */
[----:B------:R-:W-:-:S04]  /*be5a0*/  IMAD.WIDE.U32 R162, R142, R146, RZ ;  /* 0x000000928ea27225 */ /* 0x000fc800078e00ff */
[----:B------:R-:W-:Y:S01]  /*be5b0*/  IMAD.WIDE.U32.X R170, R129, R144, R170, P6 ;  /* 0x0000009081aa7225 */ /* 0x000fe200030e04aa */
[----:B------:R-:W-:-:S03]  /*be5c0*/  IADD3 RZ, P6, PT, RZ, R160, RZ ;  /* 0x000000a0ffff7210 */ /* 0x000fc60007fde0ff */
[----:B------:R-:W-:Y:S01]  /*be5d0*/  IMAD.IADD R161, R161, 0x1, R164 ;  /* 0x00000001a1a17824 */ /* 0x000fe200078e02a4 */
[----:B------:R-:W-:Y:S01]  /*be5e0*/  IADD3.X R144, P2, PT, RZ, R170, RZ, P2, !PT ;  /* 0x000000aaff907210 */ /* 0x000fe2000175e4ff */
[----:B------:R-:W-:-:S03]  /*be5f0*/  IMAD.WIDE.U32 R168, R147, R146, RZ ;  /* 0x0000009293a87225 */ /* 0x000fc600078e00ff */
[----:B------:R-:W-:Y:S01]  /*be600*/  IADD3.X RZ, P6, PT, RZ, R161, RZ, P6, !PT ;  /* 0x000000a1ffff7210 */ /* 0x000fe200037de4ff */
[----:B------:R-:W-:Y:S01]  /*be610*/  IMAD.WIDE.U32 R162, P4, R129, R147, R162 ;  /* 0x0000009381a27225 */ /* 0x000fe200078800a2 */
[----:B------:R-:W-:Y:S02]  /*be620*/  IADD3 RZ, P0, PT, R156, R168, RZ ;  /* 0x000000a89cff7210 */ /* 0x000fe40007f1e0ff */
[----:B------:R-:W-:Y:S01]  /*be630*/  IADD3.X R144, P6, PT, RZ, R144, RZ, P6, !PT ;  /* 0x00000090ff907210 */ /* 0x000fe200037de4ff */
[----:B------:R-:W-:Y:S01]  /*be640*/  IMAD.WIDE.U32 R164, R128, 0x397fe69a, RZ ;  /* 0x397fe69a80a47825 */ /* 0x000fe200078e00ff */
[----:B------:R-:W-:-:S03]  /*be650*/  IADD3 R168, P5, PT, R162, R169, RZ ;  /* 0x000000a9a2a87210 */ /* 0x000fc60007fbe0ff */
[----:B------:R-:W-:Y:S01]  /*be660*/  IMAD.MOV.U32 R170, RZ, RZ, R163 ;  /* 0x000000ffffaa7224 */ /* 0x000fe200078e00a3 */
[----:B------:R-:W-:Y:S01]  /*be670*/  IADD3.X RZ, P0, PT, R157, R168, RZ, P0, !PT ;  /* 0x000000a89dff7210 */ /* 0x000fe2000071e4ff */
[----:B------:R-:W-:Y:S01]  /*be680*/  IMAD.WIDE.U32 R156, R146, R147, R156 ;  /* 0x00000093929c7225 */ /* 0x000fe200078e009c */
[----:B------:R-:W-:-:S03]  /*be690*/  IADD3.X R147, PT, PT, RZ, RZ, R171, P6, P2 ;  /* 0x000000ffff937210 */ /* 0x000fc600037e44ab */
[----:B------:R-:W-:-:S04]  /*be6a0*/  IMAD.WIDE.U32 R168, R150, 0x397fe69a, RZ ;  /* 0x397fe69a96a87825 */ /* 0x000fc800078e00ff */
[----:B------:R-:W-:Y:S01]  /*be6b0*/  IMAD.X R171, RZ, RZ, RZ, P4 ;  /* 0x000000ffffab7224 */ /* 0x000fe200020e06ff */
[----:B------:R-:W-:Y:S01]  /*be6c0*/  IADD3 RZ, P2, PT, R140, R168, RZ ;  /* 0x000000a88cff7210 */ /* 0x000fe20007f5e0ff */
[----:B------:R-:W-:-:S04]  /*be6d0*/  IMAD.WIDE.U32 R164, P6, R150, 0x1a0111ea, R164 ;  /* 0x1a0111ea96a47825 */ /* 0x000fc800078c00a4 */
[----:B------:R-:W-:Y:S01]  /*be6e0*/  IMAD.WIDE.U32.X R170, R129, R142, R170, P5 ;  /* 0x0000008e81aa7225 */ /* 0x000fe200028e04aa */
[----:B------:R-:W-:Y:S02]  /*be6f0*/  IADD3 R156, P5, PT, R144, R156, RZ ;  /* 0x0000009c909c7210 */ /* 0x000fe40007fbe0ff */
[----:B------:R-:W-:Y:S01]  /*be700*/  IADD3 R168, P4, PT, R164, R169, RZ ;  /* 0x000000a9a4a87210 */ /* 0x000fe20007f9e0ff */
[----:B------:R-:W-:Y:S01]  /*be710*/  IMAD.IADD R162, R157, 0x1, R162 ;  /* 0x000000019da27824 */ /* 0x000fe200078e02a2 */
[----:B------:R-:W-:Y:S01]  /*be720*/  IADD3.X R142, P0, PT, RZ, R170, RZ, P0, !PT ;  /* 0x000000aaff8e7210 */ /* 0x000fe2000071e4ff */
[----:B------:R-:W-:Y:S01]  /*be730*/  IMAD.X R169, RZ, RZ, RZ, P6 ;  /* 0x000000ffffa97224 */ /* 0x000fe200030e06ff */
[----:B------:R-:W-:Y:S01]  /*be740*/  IADD3.X RZ, P2, PT, R141, R168, RZ, P2, !PT ;  /* 0x000000a88dff7210 */ /* 0x000fe2000175e4ff */
[----:B------:R-:W-:Y:S01]  /*be750*/  IMAD.WIDE.U32 R140, R150, 0x397fe69a, R140 ;  /* 0x397fe69a968c7825 */ /* 0x000fe200078e008c */
[----:B------:R-:W-:-:S03]  /*be760*/  IADD3.X R157, P5, PT, R162, R147, RZ, P5, !PT ;  /* 0x00000093a29d7210 */ /* 0x000fc60002fbe4ff */
[----:B------:R-:W-:Y:S01]  /*be770*/  IMAD.WIDE.U32 R150, R149, R146, RZ ;  /* 0x0000009295967225 */ /* 0x000fe200078e00ff */
[----:B------:R-:W-:-:S03]  /*be780*/  IADD3.X R142, P5, PT, RZ, R142, RZ, P5, !PT ;  /* 0x0000008eff8e7210 */ /* 0x000fc60002fbe4ff */
[----:B------:R-:W-:Y:S01]  /*be790*/  IMAD.WIDE.U32 R162, R86, R146, RZ ;  /* 0x0000009256a27225 */ /* 0x000fe200078e00ff */
[----:B------:R-:W-:-:S03]  /*be7a0*/  IADD3.X R170, PT, PT, RZ, RZ, R171, P5, P0 ;  /* 0x000000ffffaa7210 */ /* 0x000fc60002fe04ab */
[----:B------:R-:W-:Y:S01]  /*be7b0*/  IMAD.WIDE.U32 R150, P5, R129, R86, R150 ;  /* 0x0000005681967225 */ /* 0x000fe200078a0096 */
[----:B------:R-:W-:-:S03]  /*be7c0*/  IADD3 RZ, P0, PT, R158, R162, RZ ;  /* 0x000000a29eff7210 */ /* 0x000fc60007f1e0ff */
[----:B------:R-:W-:Y:S01]  /*be7d0*/  IMAD.MOV.U32 R168, RZ, RZ, R165 ;  /* 0x000000ffffa87224 */ /* 0x000fe200078e00a5 */
[----:B------:R-:W-:Y:S01]  /*be7e0*/  IADD3 R162, P6, PT, R150, R163, RZ ;  /* 0x000000a396a27210 */ /* 0x000fe20007fde0ff */
[----:B------:R-:W-:Y:S02]  /*be7f0*/  IMAD.IADD R164, R141, 0x1, R164 ;  /* 0x000000018da47824 */ /* 0x000fe400078e02a4 */
[----:B------:R-:W-:Y:S01]  /*be800*/  IMAD.WIDE.U32.X R168, R128, 0x1a0111ea, R168, P4 ;  /* 0x1a0111ea80a87825 */ /* 0x000fe200020e04a8 */
[----:B------:R-:W-:Y:S02]  /*be810*/  IADD3.X RZ, P0, PT, R159, R162, RZ, P0, !PT ;  /* 0x000000a29fff7210 */ /* 0x000fe4000071e4ff */
[----:B------:R-:W-:Y:S01]  /*be820*/  IADD3 R140, P4, PT, R148, R140, RZ ;  /* 0x0000008c948c7210 */ /* 0x000fe20007f9e0ff */
[----:B------:R-:W-:-:S03]  /*be830*/  IMAD.WIDE.U32 R162, R146, R86, R158 ;  /* 0x0000005692a27225 */ /* 0x000fc600078e009e */
[----:B------:R-:W-:Y:S01]  /*be840*/  IADD3.X R141, P4, PT, R164, R85, RZ, P4, !PT ;  /* 0x00000055a48d7210 */ /* 0x000fe2000279e4ff */
[----:B------:R-:W-:Y:S02]  /*be850*/  IMAD R128, R161, -0x30003, RZ ;  /* 0xfffcfffda1807824 */ /* 0x000fe400078e02ff */
[----:B------:R-:W-:Y:S01]  /*be860*/  IMAD.X R159, RZ, RZ, RZ, P5 ;  /* 0x000000ffff9f7224 */ /* 0x000fe200028e06ff */
[----:B------:R-:W-:Y:S01]  /*be870*/  IADD3 R148, P5, PT, R142, R162, RZ ;  /* 0x000000a28e947210 */ /* 0x000fe20007fbe0ff */
[----:B------:R-:W-:Y:S02]  /*be880*/  IMAD.IADD R162, R163, 0x1, R150 ;  /* 0x00000001a3a27824 */ /* 0x000fe400078e0296 */
[----:B------:R-:W-:Y:S02]  /*be890*/  IMAD.MOV.U32 R158, RZ, RZ, R151 ;  /* 0x000000ffff9e7224 */ /* 0x000fe400078e0097 */
[C---:B------:R-:W-:Y:S02]  /*be8a0*/  IMAD R128, R160.reuse, -0x760c0004, R128 ;  /* 0x89f3fffca0807824 */ /* 0x040fe400078e0280 */
[----:B------:R-:W-:-:S04]  /*be8b0*/  IMAD.WIDE.U32 R150, R160, -0x30003, RZ ;  /* 0xfffcfffda0967825 */ /* 0x000fc800078e00ff */
[----:B------:R-:W-:Y:S01]  /*be8c0*/  IMAD.WIDE.U32.X R158, R129, R149, R158, P6 ;  /* 0x00000095819e7225 */ /* 0x000fe200030e049e */
[----:B------:R-:W-:Y:S02]  /*be8d0*/  IADD3.X R86, P6, PT, RZ, R168, RZ, P2, !PT ;  /* 0x000000a8ff567210 */ /* 0x000fe400017de4ff */
[----:B------:R-:W-:Y:S01]  /*be8e0*/  IADD3.X R149, P2, PT, R162, R170, RZ, P5, !PT ;  /* 0x000000aaa2957210 */ /* 0x000fe20002f5e4ff */
[----:B------:R-:W-:Y:S01]  /*be8f0*/  IMAD.IADD R128, R151, 0x1, R128 ;  /* 0x0000000197807824 */ /* 0x000fe200078e0280 */
[----:B------:R-:W-:Y:S01]  /*be900*/  IADD3.X R86, P4, PT, RZ, R86, RZ, P4, !PT ;  /* 0x00000056ff567210 */ /* 0x000fe2000279e4ff */
[----:B------:R-:W-:Y:S01]  /*be910*/  IMAD.WIDE.U32 R162, R150, -0x5555, RZ ;  /* 0xffffaaab96a27825 */ /* 0x000fe200078e00ff */
[----:B------:R-:W-:Y:S02]  /*be920*/  IADD3.X R144, P0, PT, RZ, R158, RZ, P0, !PT ;  /* 0x0000009eff907210 */ /* 0x000fe4000071e4ff */
[----:B------:R-:W-:Y:S01]  /*be930*/  IADD3.X R142, PT, PT, RZ, RZ, R169, P4, P6 ;  /* 0x000000ffff8e7210 */ /* 0x000fe200027ec4a9 */
[----:B------:R-:W-:Y:S01]  /*be940*/  IMAD.WIDE.U32 R164, R128, -0x5555, RZ ;  /* 0xffffaaab80a47825 */ /* 0x000fe200078e00ff */
[----:B------:R-:W-:-:S02]  /*be950*/  IADD3.X R144, P2, PT, RZ, R144, RZ, P2, !PT ;  /* 0x00000090ff907210 */ /* 0x000fc4000175e4ff */
[----:B------:R-:W-:Y:S01]  /*be960*/  IADD3 RZ, P5, PT, R160, R162, RZ ;  /* 0x000000a2a0ff7210 */ /* 0x000fe20007fbe0ff */
[----:B------:R-:W-:Y:S01]  /*be970*/  IMAD.WIDE.U32 R168, R150, -0x5555, R160 ;  /* 0xffffaaab96a87825 */ /* 0x000fe200078e00a0 */
[----:B------:R-:W-:-:S03]  /*be980*/  IADD3.X R147, PT, PT, RZ, RZ, R159, P2, P0 ;  /* 0x000000ffff937210 */ /* 0x000fc600017e049f */
[----:B------:R-:W-:Y:S01]  /*be990*/  IMAD.WIDE.U32 R164, P6, R150, -0x46010001, R164 ;  /* 0xb9feffff96a47825 */ /* 0x000fe200078c00a4 */
[----:B------:R-:W-:-:S03]  /*be9a0*/  IADD3 RZ, P0, PT, RZ, R168, RZ ;  /* 0x000000a8ffff7210 */ /* 0x000fc60007f1e0ff */
[----:B------:R-:W-:Y:S01]  /*be9b0*/  IMAD.X R159, RZ, RZ, RZ, P6 ;  /* 0x000000ffff9f7224 */ /* 0x000fe200030e06ff */
[----:B------:R-:W-:Y:S01]  /*be9c0*/  IADD3 R85, P4, PT, R164, R163, RZ ;  /* 0x000000a3a4557210 */ /* 0x000fe20007f9e0ff */
[----:B------:R-:W-:Y:S02]  /*be9d0*/  IMAD.MOV.U32 R158, RZ, RZ, R165 ;  /* 0x000000ffff9e7224 */ /* 0x000fe400078e00a5 */
[----:B------:R-:W-:Y:S01]  /*be9e0*/  IMAD.IADD R168, R169, 0x1, R164 ;  /* 0x00000001a9a87824 */ /* 0x000fe200078e02a4 */
[----:B------:R-:W-:Y:S01]  /*be9f0*/  IADD3.X RZ, P5, PT, R161, R85, RZ, P5, !PT ;  /* 0x00000055a1ff7210 */ /* 0x000fe20002fbe4ff */
[----:B------:R-:W-:-:S03]  /*bea00*/  IMAD.WIDE.U32.X R158, R128, -0x46010001, R158, P4 ;  /* 0xb9feffff809e7825 */ /* 0x000fc600020e049e */
[----:B------:R-:W-:Y:S01]  /*bea10*/  IADD3.X RZ, P0, PT, RZ, R168, RZ, P0, !PT ;  /* 0x000000a8ffff7210 */ /* 0x000fe2000071e4ff */
[----:B------:R-:W-:Y:S01]  /*bea20*/  IMAD.WIDE.U32 R162, R145, R146, RZ ;  /* 0x0000009291a27225 */ /* 0x000fe200078e00ff */
[----:B------:R-:W-:-:S03]  /*bea30*/  IADD3.X R168, P5, PT, RZ, R158, RZ, P5, !PT ;  /* 0x0000009effa87210 */ /* 0x000fc60002fbe4ff */
[----:B------:R-:W-:Y:S01]  /*bea40*/  IMAD.WIDE.U32 R164, R84, R146, RZ ;  /* 0x0000009254a47225 */ /* 0x000fe200078e00ff */
[----:B------:R-:W-:-:S03]  /*bea50*/  IADD3.X R168, P0, PT, RZ, R168, RZ, P0, !PT ;  /* 0x000000a8ffa87210 */ /* 0x000fc6000071e4ff */
[----:B------:R-:W-:Y:S01]  /*bea60*/  IMAD.WIDE.U32 R162, P6, R129, R84, R162 ;  /* 0x0000005481a27225 */ /* 0x000fe200078c00a2 */
[----:B------:R-:W-:Y:S02]  /*bea70*/  IADD3.X R151, PT, PT, RZ, RZ, R159, P0, P5 ;  /* 0x000000ffff977210 */ /* 0x000fe400007ea49f */
[----:B------:R-:W-:Y:S01]  /*bea80*/  IADD3 RZ, P2, PT, R166, R164, RZ ;  /* 0x000000a4a6ff7210 */ /* 0x000fe20007f5e0ff */
[----:B------:R-:W-:Y:S01]  /*bea90*/  IMAD.WIDE.U32 R158, R128, -0x4eac0001, RZ ;  /* 0xb153ffff809e7825 */ /* 0x000fe200078e00ff */
[----:B------:R-:W-:-:S03]  /*beaa0*/  IADD3 R164, P4, PT, R162, R165, RZ ;  /* 0x000000a5a2a47210 */ /* 0x000fc60007f9e0ff */
[----:B------:R-:W-:Y:S01]  /*beab0*/  IMAD.WIDE.U32 R160, R150, -0x4eac0001, RZ ;  /* 0xb153ffff96a07825 */ /* 0x000fe200078e00ff */
[----:B------:R-:W-:-:S03]  /*beac0*/  IADD3.X RZ, P2, PT, R167, R164, RZ, P2, !PT ;  /* 0x000000a4a7ff7210 */ /* 0x000fc6000175e4ff */
[----:B------:R-:W-:Y:S01]  /*bead0*/  IMAD.WIDE.U32 R158, P5, R150, 0x1eabfffe, R158 ;  /* 0x1eabfffe969e7825 */ /* 0x000fe200078a009e */
[----:B------:R-:W-:-:S03]  /*beae0*/  IADD3 RZ, P0, PT, R156, R160, RZ ;  /* 0x000000a09cff7210 */ /* 0x000fc60007f1e0ff */
[----:B------:R-:W-:-:S04]  /*beaf0*/  IMAD.WIDE.U32 R84, R146, R84, R166 ;  /* 0x0000005492547225 */ /* 0x000fc800078e00a6 */
[----:B------:R-:W-:Y:S01]  /*beb00*/  IMAD.X R165, RZ, RZ, RZ, P6 ;  /* 0x000000ffffa57224 */ /* 0x000fe200030e06ff */
[----:B------:R-:W-:Y:S01]  /*beb10*/  IADD3 R160, P6, PT, R158, R161, RZ ;  /* 0x000000a19ea07210 */ /* 0x000fe20007fde0ff */
[----:B------:R-:W-:Y:S02]  /*beb20*/  IMAD.MOV.U32 R164, RZ, RZ, R163 ;  /* 0x000000ffffa47224 */ /* 0x000fe400078e00a3 */
[----:B------:R-:W-:Y:S01]  /*beb30*/  IMAD.IADD R162, R85, 0x1, R162 ;  /* 0x0000000155a27824 */ /* 0x000fe200078e02a2 */
[----:B------:R-:W-:Y:S01]  /*beb40*/  IADD3.X RZ, P0, PT, R157, R160, RZ, P0, !PT ;  /* 0x000000a09dff7210 */ /* 0x000fe2000071e4ff */
[----:B------:R-:W-:Y:S01]  /*beb50*/  IMAD.WIDE.U32.X R164, R129, R145, R164, P4 ;  /* 0x0000009181a47225 */ /* 0x000fe200020e04a4 */
[----:B------:R-:W-:-:S03]  /*beb60*/  IADD3 R84, P4, PT, R144, R84, RZ ;  /* 0x0000005490547210 */ /* 0x000fc60007f9e0ff */
[----:B------:R-:W-:Y:S01]  /*beb70*/  IMAD.WIDE.U32 R156, R150, -0x4eac0001, R156 ;  /* 0xb153ffff969c7825 */ /* 0x000fe200078e009c */
[----:B------:R-:W-:-:S03]  /*beb80*/  IADD3.X R85, P4, PT, R162, R147, RZ, P4, !PT ;  /* 0x00000093a2557210 */ /* 0x000fc6000279e4ff */
[----:B------:R-:W-:Y:S01]  /*beb90*/  IMAD.X R145, RZ, RZ, RZ, P5 ;  /* 0x000000ffff917224 */ /* 0x000fe200028e06ff */
[----:B------:R-:W-:Y:S01]  /*beba0*/  IADD3.X R162, P5, PT, RZ, R164, RZ, P2, !PT ;  /* 0x000000a4ffa27210 */ /* 0x000fe200017be4ff */
[----:B------:R-:W-:Y:S01]  /*bebb0*/  IMAD.MOV.U32 R144, RZ, RZ, R159 ;  /* 0x000000ffff907224 */ /* 0x000fe200078e009f */
[----:B------:R-:W-:Y:S01]  /*bebc0*/  IADD3 R147, P2, PT, R168, R156, RZ ;  /* 0x0000009ca8937210 */ /* 0x000fe20007f5e0ff */
        /* <DEDUP_REMOVED lines=18> */
[----:B------:R-:W-:Y:S01]  /*becf0*/  IMAD.X R159, RZ, RZ, RZ, P6 ;  /* 0x000000ffff9f7224 */ /* 0x000fe200030e06ff */
[----:B------:R-:W-:Y:S01]  /*bed00*/  IADD3 R160, P6, PT, R144, R161, RZ ;  /* 0x000000a190a07210 */ /* 0x000fe20007fde0ff */
[----:B------:R-:W-:-:S03]  /*bed10*/  IMAD.WIDE.U32 R148, R150, -0x94f09dc, R148 ;  /* 0xf6b0f62496947825 */ /* 0x000fc600078e0094 */
[----:B------:R-:W-:Y:S01]  /*bed20*/  IADD3.X RZ, P2, PT, R141, R160, RZ, P2, !PT ;  /* 0x000000a08dff7210 */ /* 0x000fe2000175e4ff */
[----:B------:R-:W-:Y:S01]  /*bed30*/  IMAD.X R161, RZ, RZ, RZ, P5 ;  /* 0x000000ffffa17224 */ /* 0x000fe200028e06ff */
[----:B------:R-:W-:Y:S01]  /*bed40*/  IADD3 R164, P5, PT, R164, R148, RZ ;  /* 0x00000094a4a47210 */ /* 0x000fe20007fbe0ff */
[----:B------:R-:W-:Y:S02]  /*bed50*/  IMAD.MOV.U32 R160, RZ, RZ, R157 ;  /* 0x000000ffffa07224 */ /* 0x000fe400078e009d */
[----:B------:R-:W-:Y:S02]  /*bed60*/  IMAD.IADD R148, R149, 0x1, R156 ;  /* 0x0000000195947824 */ /* 0x000fe400078e029c */
[----:B------:R-:W-:-:S03]  /*bed70*/  IMAD.WIDE.U32.X R160, R128, 0x6730d2a0, R160, P0 ;  /* 0x6730d2a080a07825 */ /* 0x000fc600000e04a0 */
[----:B------:R-:W-:Y:S01]  /*bed80*/  IADD3.X R165, P5, PT, R148, R165, RZ, P5, !PT ;  /* 0x000000a594a57210 */ /* 0x000fe20002fbe4ff */
[----:B------:R-:W-:Y:S01]  /*bed90*/  IMAD.WIDE.U32 R140, R146, R127, R140 ;  /* 0x0000007f928c7225 */ /* 0x000fe200078e008c */
[----:B------:R-:W-:-:S03]  /*beda0*/  IADD3.X R168, P4, PT, RZ, R160, RZ, P4, !PT ;  /* 0x000000a0ffa87210 */ /* 0x000fc6000279e4ff */
[----:B------:R-:W-:Y:S01]  /*bedb0*/  IMAD.MOV.U32 R158, RZ, RZ, R145 ;  /* 0x000000ffff9e7224 */ /* 0x000fe200078e0091 */
[----:B------:R-:W-:Y:S01]  /*bedc0*/  IADD3 R140, P0, PT, R162, R140, RZ ;  /* 0x0000008ca28c7210 */ /* 0x000fe20007f1e0ff */
[----:B------:R-:W-:Y:S01]  /*bedd0*/  IMAD.IADD R127, R141, 0x1, R144 ;  /* 0x000000018d7f7824 */ /* 0x000fe200078e0290 */
[----:B------:R-:W-:Y:S01]  /*bede0*/  IADD3.X R141, P3, PT, RZ, RZ, RZ, P3, !PT ;  /* 0x000000ffff8d7210 */ /* 0x000fe20001f7e4ff */
[----:B------:R-:W-:Y:S01]  /*bedf0*/  IMAD.WIDE.U32.X R158, R129, R87, R158, P6 ;  /* 0x00000057819e7225 */ /* 0x000fe200030e049e */
[----:B------:R-:W-:Y:S02]  /*bee00*/  IADD3.X R168, P6, PT, RZ, R168, RZ, P5, !PT ;  /* 0x000000a8ffa87210 */ /* 0x000fe40002fde4ff */
[----:B------:R-:W-:Y:S01]  /*bee10*/  IADD3.X R87, P1, PT, RZ, RZ, RZ, P1, !PT ;  /* 0x000000ffff577210 */ /* 0x000fe20000f3e4ff */
[-C--:B------:R-:W-:Y:S01]  /*bee20*/  IMAD.WIDE.U32 R144, R143, R146.reuse, RZ ;  /* 0x000000928f907225 */ /* 0x080fe200078e00ff */
[----:B------:R-:W-:Y:S02]  /*bee30*/  IADD3.X R169, PT, PT, RZ, RZ, R161, P6, P4 ;  /* 0x000000ffffa97210 */ /* 0x000fe400037e84a1 */
[----:B------:R-:W-:Y:S01]  /*bee40*/  IADD3 R87, P5, PT, R141, R87, RZ ;  /* 0x000000578d577210 */ /* 0x000fe20007fbe0ff */
[----:B------:R-:W-:Y:S01]  /*bee50*/  IMAD.WIDE.U32 R148, R126, R146, RZ ;  /* 0x000000927e947225 */ /* 0x000fe200078e00ff */
[----:B------:R-:W-:-:S02]  /*bee60*/  IADD3.X R141, P0, PT, R127, R166, RZ, P0, !PT ;  /* 0x000000a67f8d7210 */ /* 0x000fc4000071e4ff */
[----:B------:R-:W-:Y:S01]  /*bee70*/  IADD3 R174, P4, PT, R174, R87, RZ ;  /* 0x00000057aeae7210 */ /* 0x000fe20007f9e0ff */
[----:B------:R-:W-:-:S04]  /*bee80*/  IMAD.WIDE.U32 R144, P6, R129, R126, R144 ;  /* 0x0000007e81907225 */ /* 0x000fc800078c0090 */
[----:B------:R-:W-:Y:S01]  /*bee90*/  IMAD.X R157, RZ, RZ, RZ, P6 ;  /* 0x000000ffff9d7224 */ /* 0x000fe200030e06ff */
[----:B------:R-:W-:Y:S01]  /*beea0*/  IADD3 R167, P6, PT, R144, R149, RZ ;  /* 0x0000009590a77210 */ /* 0x000fe20007fde0ff */
[----:B------:R-:W-:-:S04]  /*beeb0*/  IMAD.WIDE.U32 R160, R128, -0xc7aed41, RZ ;  /* 0xf38512bf80a07825 */ /* 0x000fc800078e00ff */
[----:B------:R-:W-:Y:S01]  /*beec0*/  IMAD.MOV.U32 R156, RZ, RZ, R145 ;  /* 0x000000ffff9c7224 */ /* 0x000fe200078e0091 */
[----:B------:R-:W-:Y:S01]  /*beed0*/  IADD3.X R145, P2, PT, RZ, R158, RZ, P2, !PT ;  /* 0x0000009eff917210 */ /* 0x000fe2000175e4ff */
[----:B------:R-:W-:Y:S01]  /*beee0*/  IMAD.X R87, RZ, RZ, RZ, P1 ;  /* 0x000000ffff577224 */ /* 0x000fe200008e06ff */
[----:B------:R-:W-:Y:S01]  /*beef0*/  IADD3 R86, P1, PT, R86, R174, RZ ;  /* 0x000000ae56567210 */ /* 0x000fe20007f3e0ff */
[----:B------:R-:W-:Y:S01]  /*bef00*/  IMAD.WIDE.U32.X R156, R129, R143, R156, P6 ;  /* 0x0000008f819c7225 */ /* 0x000fe200030e049c */
[----:B------:R-:W-:Y:S02]  /*bef10*/  IADD3.X R145, P0, PT, RZ, R145, RZ, P0, !PT ;  /* 0x00000091ff917210 */ /* 0x000fe4000071e4ff */
[----:B------:R-:W-:Y:S01]  /*bef20*/  IADD3.X R87, PT, PT, R87, RZ, RZ, P5, P3 ;  /* 0x000000ff57577210 */ /* 0x000fe20002fe64ff */
[C---:B------:R-:W-:Y:S01]  /*bef30*/  IMAD.WIDE.U32 R162, R150.reuse, -0xc7aed41, RZ ;  /* 0xf38512bf96a27825 */ /* 0x040fe200078e00ff */
[----:B------:R-:W-:Y:S02]  /*bef40*/  IADD3.X R158, PT, PT, RZ, RZ, R159, P0, P2 ;  /* 0x000000ffff9e7210 */ /* 0x000fe400007e449f */
[----:B------:R-:W-:Y:S01]  /*bef50*/  IADD3.X R87, P4, PT, R175, R87, RZ, P4, !PT ;  /* 0x00000057af577210 */ /* 0x000fe2000279e4ff */
[----:B------:R-:W-:Y:S01]  /*bef60*/  IMAD.WIDE.U32 R160, P6, R150, 0x64774b84, R160 ;  /* 0x64774b8496a07825 */ /* 0x000fe200078c00a0 */
[----:B------:R-:W-:-:S02]  /*bef70*/  IADD3 RZ, P3, PT, R84, R162, RZ ;  /* 0x000000a254ff7210 */ /* 0x000fc40007f7e0ff */
[----:B------:R-:W-:Y:S01]  /*bef80*/  IADD3.X R87, P1, PT, R142, R87, RZ, P1, !PT ;  /* 0x000000578e577210 */ /* 0x000fe20000f3e4ff */
[----:B------:R-:W-:Y:S01]  /*bef90*/  IMAD.X R143, RZ, RZ, RZ, P6 ;  /* 0x000000ffff8f7224 */ /* 0x000fe200030e06ff */
[----:B------:R-:W-:Y:S01]  /*befa0*/  IADD3 R162, P5, PT, R160, R163, RZ ;  /* 0x000000a3a0a27210 */ /* 0x000fe20007fbe0ff */
[----:B------:R-:W-:Y:S01]  /*befb0*/  IMAD.MOV.U32 R142, RZ, RZ, R161 ;  /* 0x000000ffff8e7224 */ /* 0x000fe200078e00a1 */
[----:B------:R-:W-:Y:S01]  /*befc0*/  IADD3 RZ, P6, PT, R86, R148, RZ ;  /* 0x0000009456ff7210 */ /* 0x000fe20007fde0ff */
[----:B------:R-:W-:Y:S01]  /*befd0*/  IMAD.WIDE.U32 R126, R146, R126, R86 ;  /* 0x0000007e927e7225 */ /* 0x000fe200078e0056 */
[----:B------:R-:W-:Y:S02]  /*befe0*/  IADD3.X RZ, P3, PT, R85, R162, RZ, P3, !PT ;  /* 0x000000a255ff7210 */ /* 0x000fe40001f7e4ff */
[----:B------:R-:W-:Y:S01]  /*beff0*/  IADD3.X RZ, P6, PT, R87, R167, RZ, P6, !PT ;  /* 0x000000a757ff7210 */ /* 0x000fe200037de4ff */
[----:B------:R-:W-:-:S04]  /*bf000*/  IMAD.WIDE.U32 R84, R150, -0xc7aed41, R84 ;  /* 0xf38512bf96547825 */ /* 0x000fc800078e0054 */
[----:B------:R-:W-:Y:S02]  /*bf010*/  IMAD.IADD R160, R85, 0x1, R160 ;  /* 0x0000000155a07824 */ /* 0x000fe400078e02a0 */
[----:B------:R-:W-:Y:S01]  /*bf020*/  IMAD.WIDE.U32.X R142, R128, 0x64774b84, R142, P5 ;  /* 0x64774b84808e7825 */ /* 0x000fe200028e048e */
[----:B------:R-:W-:-:S03]  /*bf030*/  IADD3 R168, P5, PT, R168, R84, RZ ;  /* 0x00000054a8a87210 */ /* 0x000fc60007fbe0ff */
[----:B------:R-:W-:Y:S01]  /*bf040*/  IMAD.WIDE.U32 R84, R128, 0x434bacd7, RZ ;  /* 0x434bacd780547825 */ /* 0x000fe200078e00ff */
[----:B------:R-:W-:Y:S02]  /*bf050*/  IADD3.X R169, P5, PT, R160, R169, RZ, P5, !PT ;  /* 0x000000a9a0a97210 */ /* 0x000fe40002fbe4ff */
[----:B------:R-:W-:Y:S01]  /*bf060*/  IADD3.X R146, P3, PT, RZ, R142, RZ, P3, !PT ;  /* 0x0000008eff927210 */ /* 0x000fe20001f7e4ff */
[----:B------:R-:W-:-:S03]  /*bf070*/  IMAD.WIDE.U32 R148, R150, 0x434bacd7, RZ ;  /* 0x434bacd796947825 */ /* 0x000fc600078e00ff */
[----:B------:R-:W-:Y:S01]  /*bf080*/  IADD3.X R146, P5, PT, RZ, R146, RZ, P5, !PT ;  /* 0x00000092ff927210 */ /* 0x000fe20002fbe4ff */
[----:B------:R-:W-:Y:S01]  /*bf090*/  IMAD.WIDE.U32 R84, P2, R150, 0x4b1ba7b6, R84 ;  /* 0x4b1ba7b696547825 */ /* 0x000fe20007840054 */
[----:B------:R-:W-:Y:S02]  /*bf0a0*/  IADD3 RZ, P0, PT, R140, R148, RZ ;  /* 0x000000948cff7210 */ /* 0x000fe40007f1e0ff */
[----:B------:R-:W-:Y:S01]  /*bf0b0*/  IADD3.X R86, PT, PT, RZ, RZ, R143, P5, P3 ;  /* 0x000000ffff567210 */ /* 0x000fe20002fe648f */
[----:B------:R-:W-:Y:S01]  /*bf0c0*/  IMAD.IADD R148, R127, 0x1, R144 ;  /* 0x000000017f947824 */ /* 0x000fe200078e0290 */
[----:B------:R-:W-:Y:S01]  /*bf0d0*/  IADD3 R129, P3, PT, R84, R149, RZ ;  /* 0x0000009554817210 */ /* 0x000fe20007f7e0ff */
[----:B------:R-:W-:Y:S02]  /*bf0e0*/  IMAD.X R127, RZ, RZ, RZ, P2 ;  /* 0x000000ffff7f7224 */ /* 0x000fe400010e06ff */
[----:B------:R-:W-:Y:S01]  /*bf0f0*/  IMAD.WIDE.U32 R142, R150, 0x434bacd7, R140 ;  /* 0x434bacd7968e7825 */ /* 0x000fe200078e008c */
[----:B------:R-:W-:-:S02]  /*bf100*/  IADD3 R140, P2, PT, R145, R126, RZ ;  /* 0x0000007e918c7210 */ /* 0x000fc40007f5e0ff */
[----:B------:R-:W-:Y:S01]  /*bf110*/  IADD3.X RZ, P0, PT, R141, R129, RZ, P0, !PT ;  /* 0x000000818dff7210 */ /* 0x000fe2000071e4ff */
[----:B------:R-:W-:Y:S01]  /*bf120*/  IMAD.WIDE.U32 R144, R128, 0x397fe69a, RZ ;  /* 0x397fe69a80907825 */ /* 0x000fe200078e00ff */
[----:B------:R-:W-:Y:S02]  /*bf130*/  IADD3 R146, P5, PT, R146, R142, RZ ;  /* 0x0000008e92927210 */ /* 0x000fe40007fbe0ff */
[----:B------:R-:W-:Y:S01]  /*bf140*/  IADD3.X R141, P2, PT, R148, R158, RZ, P2, !PT ;  /* 0x0000009e948d7210 */ /* 0x000fe2000175e4ff */
[----:B------:R-:W-:Y:S02]  /*bf150*/  IMAD.MOV.U32 R126, RZ, RZ, R85 ;  /* 0x000000ffff7e7224 */ /* 0x000fe400078e0055 */
        /* <DEDUP_REMOVED lines=8> */
[----:B------:R-:W-:Y:S02]  /*bf1e0*/  IMAD.MOV.U32 R142, RZ, RZ, R145 ;  /* 0x000000ffff8e7224 */ /* 0x000fe400078e0091 */
[----:B------:R-:W-:-:S04]  /*bf1f0*/  IMAD.WIDE.U32 R148, R150, 0x397fe69a, R140 ;  /* 0x397fe69a96947825 */ /* 0x000fc800078e008c */
[----:B------:R-:W-:Y:S01]  /*bf200*/  IMAD.WIDE.U32.X R128, R128, 0x1a0111ea, R142, P3 ;  /* 0x1a0111ea80807825 */ /* 0x000fe200018e048e */
[----:B------:R-:W-:Y:S02]  /*bf210*/  IADD3.X R143, P5, PT, RZ, R126, RZ, P5, !PT ;  /* 0x0000007eff8f7210 */ /* 0x000fe40002fbe4ff */
[----:B------:R-:W-:Y:S01]  /*bf220*/  IADD3 RZ, P3, PT, R140, R84, RZ ;  /* 0x000000548cff7210 */ /* 0x000fe20007f7e0ff */
[----:B------:R-:W-:Y:S01]  /*bf230*/  IMAD.IADD R144, R149, 0x1, R144 ;  /* 0x0000000195907824 */ /* 0x000fe200078e0290 */
[----:B------:R-:W-:Y:S02]  /*bf240*/  IADD3.X R127, PT, PT, RZ, RZ, R127, P5, P0 ;  /* 0x000000ffff7f7210 */ /* 0x000fe40002fe047f */
[----:B------:R-:W-:Y:S02]  /*bf250*/  IADD3 R84, P0, PT, R143, R148, RZ ;  /* 0x000000948f547210 */ /* 0x000fe40007f1e0ff */
[----:B------:R-:W-:Y:S02]  /*bf260*/  IADD3.X RZ, P3, PT, R141, R85, RZ, P3, !PT ;  /* 0x000000558dff7210 */ /* 0x000fe40001f7e4ff */
[----:B------:R-:W-:-:S02]  /*bf270*/  IADD3.X R141, P4, PT, RZ, RZ, RZ, P4, !PT ;  /* 0x000000ffff8d7210 */ /* 0x000fc4000279e4ff */
[----:B------:R-:W-:Y:S02]  /*bf280*/  IADD3.X R126, P1, PT, RZ, RZ, RZ, P1, !PT ;  /* 0x000000ffff7e7210 */ /* 0x000fe40000f3e4ff */
[----:B------:R-:W-:Y:S01]  /*bf290*/  IADD3.X R85, P0, PT, R144, R127, RZ, P0, !PT ;  /* 0x0000007f90557210 */ /* 0x000fe2000071e4ff */
[----:B------:R-:W-:Y:S01]  /*bf2a0*/  IMAD.X R140, RZ, RZ, RZ, P4 ;  /* 0x000000ffff8c7224 */ /* 0x000fe200020e06ff */
[----:B------:R-:W-:Y:S02]  /*bf2b0*/  IADD3.X R87, P3, PT, RZ, R128, RZ, P3, !PT ;  /* 0x00000080ff577210 */ /* 0x000fe40001f7e4ff */
[----:B------:R-:W-:Y:S02]  /*bf2c0*/  IADD3 R127, P5, PT, R126, R141, RZ ;  /* 0x0000008d7e7f7210 */ /* 0x000fe40007fbe0ff */
        /* <DEDUP_REMOVED lines=72> */
.L_x_475:
[----:B------:R-:W-:Y:S05]  /*bf750*/  BSYNC.RELIABLE B4 ;  /* 0x0000000000047941 */ /* 0x000fea0003800100 */
.L_x_474:
        /* <DEDUP_REMOVED lines=12> */
.L_x_476:
[----:B------:R-:W-:Y:S05]  /*bf820*/  BSYNC.RECONVERGENT B3 ;  /* 0x0000000000037941 */ /* 0x000fea0003800200 */
.L_x_473:
        /* <DEDUP_REMOVED lines=49> */
.L_x_480:
[----:B------:R-:W-:Y:S05]  /*bfb40*/  BSYNC.RELIABLE B4 ;  /* 0x0000000000047941 */ /* 0x000fea0003800100 */
.L_x_479:
        /* <DEDUP_REMOVED lines=12> */
.L_x_478:
[----:B------:R-:W-:Y:S05]  /*bfc10*/  BSYNC.RECONVERGENT B3 ;  /* 0x0000000000037941 */ /* 0x000fea0003800200 */
.L_x_477:
[----:B------:R-:W-:Y:S01]  /*bfc20*/  IADD3 R142, P0, PT, -R188, R85, RZ ;  /* 0x00000055bc8e7210 */ /* 0x000fe20007f1e1ff */
[----:B------:R-:W-:Y:S01]  /*bfc30*/  BSSY.RECONVERGENT B3, `(.L_x_481) ;  /* 0x0000055000037945 */ /* 0x000fe20003800200 */
[----:B------:R-:W-:Y:S02]  /*bfc40*/  ISETP.GT.U32.AND P1, PT, R128, R83, PT ;  /* 0x000000538000720c */ /* 0x000fe40003f24070 */
[----:B------:R-:W-:Y:S01]  /*bfc50*/  IADD3.X R150, P0, PT, ~R192, R87, RZ, P0, !PT ;  /* 0x00000057c0967210 */ /* 0x000fe2000071e5ff */
[----:B------:R0:W-:Y:S03]  /*bfc60*/  STL [R1+0x60], R142 ;  /* 0x0000608e01007387 */ /* 0x0001e60000100800 */
[----:B------:R-:W-:Y:S01]  /*bfc70*/  IADD3.X R149, P0, PT, ~R44, R127, RZ, P0, !PT ;  /* 0x0000007f2c957210 */ /* 0x000fe2000071e5ff */
[----:B------:R1:W-:Y:S03]  /*bfc80*/  STL [R1+0x5c], R150 ;  /* 0x00005c9601007387 */ /* 0x0003e60000100800 */
[----:B------:R-:W-:Y:S01]  /*bfc90*/  IADD3.X R148, P0, PT, ~R45, R84, RZ, P0, !PT ;  /* 0x000000542d947210 */ /* 0x000fe2000071e5ff */
[----:B------:R1:W-:Y:S03]  /*bfca0*/  STL [R1+0x38], R149 ;  /* 0x0000389501007387 */ /* 0x0003e60000100800 */
[----:B------:R-:W-:Y:S01]  /*bfcb0*/  IADD3.X R176, P0, PT, ~R46, R129, RZ, P0, !PT ;  /* 0x000000812eb07210 */ /* 0x000fe2000071e5ff */
[----:B------:R1:W-:Y:S03]  /*bfcc0*/  STL [R1+0x34], R148 ;  /* 0x0000349401007387 */ /* 0x0003e60000100800 */
[----:B------:R-:W-:-:S04]  /*bfcd0*/  IADD3.X R147, P0, PT, ~R47, R86, RZ, P0, !PT ;  /* 0x000000562f937210 */ /* 0x000fc8000071e5ff */
[----:B------:R-:W-:Y:S01]  /*bfce0*/  IADD3.X R178, P0, PT, ~R48, R141, RZ, P0, !PT ;  /* 0x0000008d30b27210 */ /* 0x000fe2000071e5ff */
[----:B------:R1:W-:Y:S03]  /*bfcf0*/  STL [R1+0x2c], R147 ;  /* 0x00002c9301007387 */ /* 0x0003e60000100800 */
[----:B------:R-:W-:-:S04]  /*bfd00*/  IADD3.X R146, P0, PT, ~R80, R143, RZ, P0, !PT ;  /* 0x0000008f50927210 */ /* 0x000fc8000071e5ff */
[----:B------:R-:W-:Y:S01]  /*bfd10*/  IADD3.X R177, P0, PT, ~R81, R126, RZ, P0, !PT ;  /* 0x0000007e51b17210 */ /* 0x000fe2000071e5ff */
[----:B------:R1:W-:Y:S03]  /*bfd20*/  STL [R1+0x3c], R146 ;  /* 0x00003c9201007387 */ /* 0x0003e60000100800 */
[----:B------:R-:W-:Y:S02]  /*bfd30*/  IADD3.X R144, P2, PT, ~R82, R145, RZ, P0, !PT ;  /* 0x0000009152907210 */ /* 0x000fe4000075e5ff */
[C---:B------:R-:W-:Y:S02]  /*bfd40*/  ISETP.GT.U32.AND.EX P0, PT, R140.reuse, R179, PT, P1 ;  /* 0x000000b38c00720c */ /* 0x040fe40003f04110 */
[----:B------:R-:W-:Y:S01]  /*bfd50*/  IADD3.X R191, P1, PT, ~R83, R128, RZ, P2, !PT ;  /* 0x0000008053bf7210 */ /* 0x000fe2000173e5ff */
[----:B------:R1:W-:Y:S04]  /*bfd60*/  STL [R1+0x30], R144 ;  /* 0x0000309001007387 */ /* 0x0003e80000100800 */
[----:B0-----:R-:W-:-:S05]  /*bfd70*/  IMAD.X R142, R140, 0x1, ~R179, P1 ;  /* 0x000000018c8e7824 */ /* 0x001fca00008e0eb3 */
[----:B------:R1:W-:Y:S01]  /*bfd80*/  STL [R1+0x40], R142 ;  /* 0x0000408e01007387 */ /* 0x0003e20000100800 */
        /* <DEDUP_REMOVED lines=34> */
.L_x_484:
[----:B------:R-:W-:Y:S05]  /*bffb0*/  BSYNC.RELIABLE B4 ;  /* 0x0000000000047941 */ /* 0x000fea0003800100 */
.L_x_483:
[----:B------:R-:W2:Y:S01]  /*bffc0*/  LDL.LU R129, [R1+0x60] ;  /* 0x0000600001817983 */ /* 0x000ea20000300800 */
[----:B------:R-:W-:Y:S02]  /*bffd0*/  IMAD.MOV.U32 R128, RZ, RZ, R150 ;  /* 0x000000ffff807224 */ /* 0x000fe400078e0096 */
[----:B------:R-:W-:Y:S02]  /*bffe0*/  IMAD.MOV.U32 R127, RZ, RZ, R149 ;  /* 0x000000ffff7f7224 */ /* 0x000fe400078e0095 */
[----:B------:R-:W-:Y:S02]  /*bfff0*/  IMAD.MOV.U32 R126, RZ, RZ, R148 ;  /* 0x000000ffff7e7224 */ /* 0x000fe400078e0094 */
[----:B------:R-:W-:Y:S02]  /*c0000*/  IMAD.MOV.U32 R87, RZ, RZ, R147 ;  /* 0x000000ffff577224 */ /* 0x000fe400078e0093 */
[----:B------:R-:W-:Y:S02]  /*c0010*/  IMAD.MOV.U32 R86, RZ, RZ, R146 ;  /* 0x000000ffff567224 */ /* 0x000fe400078e0092 */
[----:B------:R-:W-:-:S02]  /*c0020*/  IMAD.MOV.U32 R85, RZ, RZ, R144 ;  /* 0x000000ffff557224 */ /* 0x000fc400078e0090 */
[----:B------:R-:W-:Y:S01]  /*c0030*/  IMAD.MOV.U32 R84, RZ, RZ, R142 ;  /* 0x000000ffff547224 */ /* 0x000fe200078e008e */
[----:B--2---:R-:W-:-:S04]  /*c0040*/  IADD3 R129, P0, PT, R129, -0x5555, RZ ;  /* 0xffffaaab81817810 */ /* 0x004fc80007f1e0ff */
[----:B------:R-:W-:Y:S01]  /*c0050*/  IADD3.X R128, P0, PT, R128, -0x46010001, RZ, P0, !PT ;  /* 0xb9feffff80807810 */ /* 0x000fe2000071e4ff */
[----:B------:R0:W-:Y:S03]  /*c0060*/  STL [R1+0x60], R129 ;  /* 0x0000608101007387 */ /* 0x0001e60000100800 */
[----:B------:R-:W-:Y:S01]  /*c0070*/  IADD3.X R127, P0, PT, R127, -0x4eac0001, RZ, P0, !PT ;  /* 0xb153ffff7f7f7810 */ /* 0x000fe2000071e4ff */
[----:B------:R0:W-:Y:S03]  /*c0080*/  STL [R1+0x5c], R128 ;  /* 0x00005c8001007387 */ /* 0x0001e60000100800 */
[----:B------:R-:W-:Y:S01]  /*c0090*/  IADD3.X R126, P0, PT, R126, 0x1eabfffe, RZ, P0, !PT ;  /* 0x1eabfffe7e7e7810 */ /* 0x000fe2000071e4ff */
[----:B------:R0:W-:Y:S03]  /*c00a0*/  STL [R1+0x38], R127 ;  /* 0x0000387f01007387 */ /* 0x0001e60000100800 */
[----:B------:R-:W-:Y:S01]  /*c00b0*/  IADD3.X R176, P0, PT, R176, -0x94f09dc, RZ, P0, !PT ;  /* 0xf6b0f624b0b07810 */ /* 0x000fe2000071e4ff */
[----:B------:R0:W-:Y:S03]  /*c00c0*/  STL [R1+0x34], R126 ;  /* 0x0000347e01007387 */ /* 0x0001e60000100800 */
[----:B------:R-:W-:-:S04]  /*c00d0*/  IADD3.X R87, P0, PT, R87, 0x6730d2a0, RZ, P0, !PT ;  /* 0x6730d2a057577810 */ /* 0x000fc8000071e4ff */
[----:B------:R-:W-:Y:S01]  /*c00e0*/  IADD3.X R178, P0, PT, R178, -0xc7aed41, RZ, P0, !PT ;  /* 0xf38512bfb2b27810 */ /* 0x000fe2000071e4ff */
[----:B------:R0:W-:Y:S03]  /*c00f0*/  STL [R1+0x2c], R87 ;  /* 0x00002c5701007387 */ /* 0x0001e60000100800 */
[----:B------:R-:W-:-:S04]  /*c0100*/  IADD3.X R86, P0, PT, R86, 0x64774b84, RZ, P0, !PT ;  /* 0x64774b8456567810 */ /* 0x000fc8000071e4ff */
[----:B------:R-:W-:Y:S01]  /*c0110*/  IADD3.X R177, P0, PT, R177, 0x434bacd7, RZ, P0, !PT ;  /* 0x434bacd7b1b17810 */ /* 0x000fe2000071e4ff */
[----:B------:R0:W-:Y:S03]  /*c0120*/  STL [R1+0x3c], R86 ;  /* 0x00003c5601007387 */ /* 0x0001e60000100800 */
[----:B------:R-:W-:-:S04]  /*c0130*/  IADD3.X R85, P0, PT, R85, 0x4b1ba7b6, RZ, P0, !PT ;  /* 0x4b1ba7b655557810 */ /* 0x000fc8000071e4ff */
[----:B------:R-:W-:Y:S01]  /*c0140*/  IADD3.X R191, P0, PT, R191, 0x397fe69a, RZ, P0, !PT ;  /* 0x397fe69abfbf7810 */ /* 0x000fe2000071e4ff */
[----:B------:R0:W-:Y:S03]  /*c0150*/  STL [R1+0x30], R85 ;  /* 0x0000305501007387 */ /* 0x0001e60000100800 */
[----:B------:R-:W-:-:S05]  /*c0160*/  IADD3.X R84, PT, PT, R84, 0x1a0111ea, RZ, P0, !PT ;  /* 0x1a0111ea54547810 */ /* 0x000fca00007fe4ff */
[----:B------:R0:W-:Y:S04]  /*c0170*/  STL [R1+0x40], R84 ;  /* 0x0000405401007387 */ /* 0x0001e80000100800 */
.L_x_482:
[----:B------:R-:W-:Y:S05]  /*c0180*/  BSYNC.RECONVERGENT B3 ;  /* 0x0000000000037941 */ /* 0x000fea0003800200 */
.L_x_481:
[----:B0-----:R-:W-:Y:S01]  /*c0190*/  IADD3 R84, P0, PT, R187, -R188, RZ ;  /* 0x800000bcbb547210 */ /* 0x001fe20007f1e0ff */
[----:B------:R-:W-:Y:S01]  /*c01a0*/  BSSY.RECONVERGENT B3, `(.L_x_485) ;  /* 0x0000055000037945 */ /* 0x000fe20003800200 */
[----:B------:R-:W-:Y:S02]  /*c01b0*/  ISETP.GT.U32.AND P1, PT, R42, R83, PT ;  /* 0x000000532a00720c */ /* 0x000fe40003f24070 */
[----:B------:R-:W-:Y:S01]  /*c01c0*/  IADD3.X R128, P0, PT, R190, ~R192, RZ, P0, !PT ;  /* 0x800000c0be807210 */ /* 0x000fe2000071e4ff */
[----:B------:R0:W-:Y:S03]  /*c01d0*/  STL [R1+0x68], R84 ;  /* 0x0000685401007387 */ /* 0x0001e60000100800 */
[----:B------:R-:W-:Y:S01]  /*c01e0*/  IADD3.X R127, P0, PT, R34, ~R44, RZ, P0, !PT ;  /* 0x8000002c227f7210 */ /* 0x000fe2000071e4ff */
[----:B------:R2:W-:Y:S03]  /*c01f0*/  STL [R1+0x64], R128 ;  /* 0x0000648001007387 */ /* 0x0005e60000100800 */
[----:B------:R-:W-:Y:S01]  /*c0200*/  IADD3.X R126, P0, PT, R35, ~R45, RZ, P0, !PT ;  /* 0x8000002d237e7210 */ /* 0x000fe2000071e4ff */
[----:B------:R2:W-:Y:S03]  /*c0210*/  STL [R1+0x50], R127 ;  /* 0x0000507f01007387 */ /* 0x0005e60000100800 */
[----:B------:R-:W-:Y:S01]  /*c0220*/  IADD3.X R242, P0, PT, R36, ~R46, RZ, P0, !PT ;  /* 0x8000002e24f27210 */ /* 0x000fe2000071e4ff */
[----:B------:R2:W-:Y:S03]  /*c0230*/  STL [R1+0x4c], R126 ;  /* 0x00004c7e01007387 */ /* 0x0005e60000100800 */
[----:B------:R-:W-:-:S04]  /*c0240*/  IADD3.X R87, P0, PT, R37, ~R47, RZ, P0, !PT ;  /* 0x8000002f25577210 */ /* 0x000fc8000071e4ff */
[----:B------:R-:W-:Y:S01]  /*c0250*/  IADD3.X R250, P0, PT, R38, ~R48, RZ, P0, !PT ;  /* 0x8000003026fa7210 */ /* 0x000fe2000071e4ff */
[----:B------:R2:W-:Y:S03]  /*c0260*/  STL [R1+0x44], R87 ;  /* 0x0000445701007387 */ /* 0x0005e60000100800 */
[----:B------:R-:W-:-:S04]  /*c0270*/  IADD3.X R86, P0, PT, R39, ~R80, RZ, P0, !PT ;  /* 0x8000005027567210 */ /* 0x000fc8000071e4ff */
[----:B------:R-:W-:Y:S01]  /*c0280*/  IADD3.X R249, P0, PT, R40, ~R81, RZ, P0, !PT ;  /* 0x8000005128f97210 */ /* 0x000fe2000071e4ff */
[----:B------:R2:W-:Y:S03]  /*c0290*/  STL [R1+0x54], R86 ;  /* 0x0000545601007387 */ /* 0x0005e60000100800 */
[----:B------:R-:W-:Y:S02]  /*c02a0*/  IADD3.X R85, P2, PT, R41, ~R82, RZ, P0, !PT ;  /* 0x8000005229557210 */ /* 0x000fe4000075e4ff */
[C---:B------:R-:W-:Y:S02]  /*c02b0*/  ISETP.GT.U32.AND.EX P0, PT, R43.reuse, R179, PT, P1 ;  /* 0x000000b32b00720c */ /* 0x040fe40003f04110 */
[----:B------:R-:W-:Y:S01]  /*c02c0*/  IADD3.X R251, P1, PT, R42, ~R83, RZ, P2, !PT ;  /* 0x800000532afb7210 */ /* 0x000fe2000173e4ff */
        /* <DEDUP_REMOVED lines=37> */
.L_x_488:
[----:B------:R-:W-:Y:S05]  /*c0520*/  BSYNC.RELIABLE B4 ;  /* 0x0000000000047941 */ /* 0x000fea0003800100 */
.L_x_487:
[----:B------:R-:W3:Y:S01]  /*c0530*/  LDL.LU R41, [R1+0x68] ;  /* 0x0000680001297983 */ /* 0x000ee20000300800 */
[----:B------:R-:W-:Y:S02]  /*c0540*/  IMAD.MOV.U32 R40, RZ, RZ, R128 ;  /* 0x000000ffff287224 */ /* 0x000fe400078e0080 */
[----:B------:R-:W-:Y:S02]  /*c0550*/  IMAD.MOV.U32 R39, RZ, RZ, R127 ;  /* 0x000000ffff277224 */ /* 0x000fe400078e007f */
[----:B------:R-:W-:Y:S02]  /*c0560*/  IMAD.MOV.U32 R38, RZ, RZ, R126 ;  /* 0x000000ffff267224 */ /* 0x000fe400078e007e */
[----:B------:R-:W-:Y:S02]  /*c0570*/  IMAD.MOV.U32 R37, RZ, RZ, R87 ;  /* 0x000000ffff257224 */ /* 0x000fe400078e0057 */
[----:B------:R-:W-:Y:S02]  /*c0580*/  IMAD.MOV.U32 R36, RZ, RZ, R86 ;  /* 0x000000ffff247224 */ /* 0x000fe400078e0056 */
[----:B------:R-:W-:-:S02]  /*c0590*/  IMAD.MOV.U32 R35, RZ, RZ, R85 ;  /* 0x000000ffff237224 */ /* 0x000fc400078e0055 */
[----:B------:R-:W-:Y:S01]  /*c05a0*/  IMAD.MOV.U32 R34, RZ, RZ, R84 ;  /* 0x000000ffff227224 */ /* 0x000fe200078e0054 */
[----:B---3--:R-:W-:-:S04]  /*c05b0*/  IADD3 R41, P0, PT, R41, -0x5555, RZ ;  /* 0xffffaaab29297810 */ /* 0x008fc80007f1e0ff */
        /* <DEDUP_REMOVED lines=19> */
.L_x_486:
[----:B------:R-:W-:Y:S05]  /*c06f0*/  BSYNC.RECONVERGENT B3 ;  /* 0x0000000000037941 */ /* 0x000fea0003800200 */
.L_x_485:
[----:B------:R-:W-:Y:S01]  /*c0700*/  IADD3 R159, P0, PT, -R124, R240, RZ ;  /* 0x000000f07c9f7210 */ /* 0x000fe20007f1e1ff */
[----:B------:R-:W-:Y:S01]  /*c0710*/  BSSY.RECONVERGENT B3, `(.L_x_489) ;  /* 0x000003d000037945 */ /* 0x000fe20003800200 */
[----:B------:R-:W-:Y:S02]  /*c0720*/  ISETP.GT.U32.AND P1, PT, R207, R114, PT ;  /* 0x00000072cf00720c */ /* 0x000fe40003f24070 */
[----:B------:R-:W-:-:S04]  /*c0730*/  IADD3.X R168, P0, PT, ~R125, R245, RZ, P0, !PT ;  /* 0x000000f57da87210 */ /* 0x000fc8000071e5ff */
[----:B-1----:R-:W-:-:S04]  /*c0740*/  IADD3.X R149, P0, PT, ~R122, R212, RZ, P0, !PT ;  /* 0x000000d47a957210 */ /* 0x002fc8000071e5ff */
[----:B------:R-:W-:-:S04]  /*c0750*/  IADD3.X R161, P0, PT, ~R123, R236, RZ, P0, !PT ;  /* 0x000000ec7ba17210 */ /* 0x000fc8000071e5ff */
[----:B0-----:R-:W-:-:S04]  /*c0760*/  IADD3.X R34, P0, PT, ~R120, R210, RZ, P0, !PT ;  /* 0x000000d278227210 */ /* 0x001fc8000071e5ff */
        /* <DEDUP_REMOVED lines=42> */
.L_x_492:
[----:B------:R-:W-:Y:S05]  /*c0a10*/  BSYNC.RELIABLE B4 ;  /* 0x0000000000047941 */ /* 0x000fea0003800100 */
.L_x_491:
        /* <DEDUP_REMOVED lines=12> */
.L_x_490:
[----:B------:R-:W-:Y:S05]  /*c0ae0*/  BSYNC.RECONVERGENT B3 ;  /* 0x0000000000037941 */ /* 0x000fea0003800200 */
.L_x_489:
        /* <DEDUP_REMOVED lines=49> */
.L_x_496:
[----:B------:R-:W-:Y:S05]  /*c0e00*/  BSYNC.RELIABLE B4 ;  /* 0x0000000000047941 */ /* 0x000fea0003800100 */
.L_x_495:
        /* <DEDUP_REMOVED lines=12> */
.L_x_494:
[----:B------:R-:W-:Y:S05]  /*c0ed0*/  BSYNC.RECONVERGENT B3 ;  /* 0x0000000000037941 */ /* 0x000fea0003800200 */
.L_x_493:
        /* <DEDUP_REMOVED lines=14> */
[C---:B------:R-:W-:Y:S01]  /*c0fc0*/  SHF.L.U64.HI R168, R159.reuse, 0x1, R168 ;  /* 0x000000019fa87819 */ /* 0x040fe200000102a8 */
[----:B------:R-:W-:Y:S01]  /*c0fd0*/  IMAD.SHL.U32 R159, R159, 0x2, RZ ;  /* 0x000000029f9f7824 */ /* 0x000fe200078e00ff */
        /* <DEDUP_REMOVED lines=9> */
[----:B--2---:R-:W-:Y:S02]  /*c1070*/  IMAD.MOV.U32 R126, RZ, RZ, R34 ;  /* 0x000000ffff7e7224 */ /* 0x004fe400078e0022 */
        /* <DEDUP_REMOVED lines=53> */
.L_x_499:
[----:B------:R-:W-:Y:S05]  /*c13d0*/  BSYNC.RELIABLE B4 ;  /* 0x0000000000047941 */ /* 0x000fea0003800100 */
.L_x_498:
[----:B------:R-:W-:-:S04]  /*c13e0*/  IADD3 R159, P0, PT, R159, 0x5555, RZ ;  /* 0x000055559f9f7810 */ /* 0x000fc80007f1e0ff */
[----:B------:R-:W-:-:S04]  /*c13f0*/  IADD3.X R168, P0, PT, R168, 0x46010000, RZ, P0, !PT ;  /* 0x46010000a8a87810 */ /* 0x000fc8000071e4ff */
[----:B------:R-:W-:-:S04]  /*c1400*/  IADD3.X R149, P0, PT, R149, 0x4eac0000, RZ, P0, !PT ;  /* 0x4eac000095957810 */ /* 0x000fc8000071e4ff */
[----:B------:R-:W-:-:S04]  /*c1410*/  IADD3.X R161, P0, PT, R161, -0x1eabffff, RZ, P0, !PT ;  /* 0xe1540001a1a17810 */ /* 0x000fc8000071e4ff */
[----:B--2---:R-:W-:-:S04]  /*c1420*/  IADD3.X R126, P0, PT, R34, 0x94f09db, RZ, P0, !PT ;  /* 0x094f09db227e7810 */ /* 0x004fc8000071e4ff */
[----:B------:R-:W-:-:S04]  /*c1430*/  IADD3.X R127, P0, PT, R35, -0x6730d2a1, RZ, P0, !PT ;  /* 0x98cf2d5f237f7810 */ /* 0x000fc8000071e4ff */
[----:B------:R-:W-:-:S04]  /*c1440*/  IADD3.X R150, P0, PT, R80, 0xc7aed40, RZ, P0, !PT ;  /* 0x0c7aed4050967810 */ /* 0x000fc8000071e4ff */
[----:B------:R-:W-:-:S04]  /*c1450*/  IADD3.X R162, P0, PT, R81, -0x64774b85, RZ, P0, !PT ;  /* 0x9b88b47b51a27810 */ /* 0x000fc8000071e4ff */
[----:B------:R-:W-:-:S04]  /*c1460*/  IADD3.X R156, P0, PT, R45, -0x434bacd8, RZ, P0, !PT ;  /* 0xbcb453282d9c7810 */ /* 0x000fc8000071e4ff */
[----:B------:R-:W-:-:S04]  /*c1470*/  IADD3.X R166, P0, PT, R46, -0x4b1ba7b7, RZ, P0, !PT ;  /* 0xb4e458492ea67810 */ /* 0x000fc8000071e4ff */
[----:B------:R-:W-:-:S04]  /*c1480*/  IADD3.X R158, P0, PT, R82, -0x397fe69b, RZ, P0, !PT ;  /* 0xc6801965529e7810 */ /* 0x000fc8000071e4ff */
[----:B------:R-:W-:-:S09]  /*c1490*/  IADD3.X R169, PT, PT, R47, -0x1a0111eb, RZ, P0, !PT ;  /* 0xe5feee152fa97810 */ /* 0x000fd200007fe4ff */
.L_x_500:
[----:B------:R-:W-:Y:S05]  /*c14a0*/  BSYNC.RECONVERGENT B3 ;  /* 0x0000000000037941 */ /* 0x000fea0003800200 */
.L_x_497:
        /* <DEDUP_REMOVED lines=79> */
.L_x_503:
[----:B------:R-:W-:Y:S05]  /*c19a0*/  BSYNC.RELIABLE B4 ;  /* 0x0000000000047941 */ /* 0x000fea0003800100 */
.L_x_502:
        /* <DEDUP_REMOVED lines=12> */
.L_x_504:
[----:B------:R-:W-:Y:S05]  /*c1a70*/  BSYNC.RECONVERGENT B3 ;  /* 0x0000000000037941 */ /* 0x000fea0003800200 */
.L_x_501:
[----:B------:R-:W-:Y:S02]  /*c1a80*/  IMAD.MOV.U32 R34, RZ, RZ, R32 ;  /* 0x000000ffff227224 */ /* 0x000fe400078e0020 */
[----:B------:R-:W-:Y:S02]  /*c1a90*/  IMAD.MOV.U32 R32, RZ, RZ, R30 ;  /* 0x000000ffff207224 */ /* 0x000fe400078e001e */
[----:B------:R-:W-:Y:S02]  /*c1aa0*/  IMAD.MOV.U32 R30, RZ, RZ, R28 ;  /* 0x000000ffff1e7224 */ /* 0x000fe400078e001c */
[----:B------:R-:W-:Y:S02]  /*c1ab0*/  IMAD.MOV.U32 R28, RZ, RZ, R26 ;  /* 0x000000ffff1c7224 */ /* 0x000fe400078e001a */
[----:B------:R-:W-:Y:S02]  /*c1ac0*/  IMAD.MOV.U32 R26, RZ, RZ, R24 ;  /* 0x000000ffff1a7224 */ /* 0x000fe400078e0018 */
[----:B------:R-:W-:-:S02]  /*c1ad0*/  IMAD.MOV.U32 R24, RZ, RZ, R22 ;  /* 0x000000ffff187224 */ /* 0x000fc400078e0016 */
[----:B------:R-:W-:Y:S02]  /*c1ae0*/  IMAD.MOV.U32 R22, RZ, RZ, R20 ;  /* 0x000000ffff167224 */ /* 0x000fe400078e0014 */
[----:B------:R-:W-:Y:S01]  /*c1af0*/  IMAD.MOV.U32 R20, RZ, RZ, R49 ;  /* 0x000000ffff147224 */ /* 0x000fe200078e0031 */
[----:B------:R-:W-:Y:S01]  /*c1b00*/  MOV R49, 0xc1c00 ;  /* 0x000c1c0000317802 */ /* 0x000fe20000000f00 */
        /* <DEDUP_REMOVED lines=13> */
[----:B------:R-:W-:-:S07]  /*c1be0*/  IMAD.MOV.U32 R35, RZ, RZ, R131 ;  /* 0x000000ffff237224 */ /* 0x000fce00078e0083 */
[----:B------:R-:W-:Y:S05]  /*c1bf0*/  CALL.REL.NOINC `($g2_bellman_multiexp$Fq2_mul) ;  /* 0x0000057000947944 */ /* 0x000fea0003c00000 */
[CC--:B------:R-:W-:Y:S01]  /*c1c00*/  IMAD.WIDE.U32 R24, R168.reuse, R165.reuse, RZ ;  /* 0x000000a5a8187225 */ /* 0x0c0fe200078e00ff */
[----:B------:R0:W-:Y:S01]  /*c1c10*/  STL [R1+0xf0], R13 ;  /* 0x0000f00d01007387 */ /* 0x0001e20000100800 */
[----:B------:R-:W-:Y:S04]  /*c1c20*/  BSSY.RECONVERGENT B3, `(.L_x_505) ;  /* 0x000051e000037945 */ /* 0x000fe80003800200 */
[----:B------:R-:W-:Y:S01]  /*c1c30*/  BSSY.RELIABLE B4, `(.L_x_506) ;  /* 0x0000510000047945 */ /* 0x000fe20003800100 */
[CC--:B------:R-:W-:Y:S01]  /*c1c40*/  IMAD.WIDE.U32 R34, R159.reuse, R165.reuse, RZ ;  /* 0x000000a59f227225 */ /* 0x0c0fe200078e00ff */
[----:B------:R0:W-:Y:S03]  /*c1c50*/  STL [R1+0xec], R14 ;  /* 0x0000ec0e01007387 */ /* 0x0001e60000100800 */
[----:B------:R-:W-:Y:S01]  /*c1c60*/  IMAD.WIDE.U32 R24, P0, R159, R170, R24 ;  /* 0x000000aa9f187225 */ /* 0x000fe20007800018 */
[----:B------:R0:W-:Y:S03]  /*c1c70*/  STL [R1+0x94], R18 ;  /* 0x0000941201007387 */ /* 0x0001e60000100800 */
[----:B------:R-:W-:Y:S01]  /*c1c80*/  IMAD.X R23, RZ, RZ, RZ, P0 ;  /* 0x000000ffff177224 */ /* 0x000fe200000e06ff */
[----:B------:R-:W-:Y:S01]  /*c1c90*/  IADD3 R35, P1, PT, R35, R24, RZ ;  /* 0x0000001823237210 */ /* 0x000fe20007f3e0ff */
[----:B------:R-:W-:Y:S01]  /*c1ca0*/  IMAD.MOV.U32 R22, RZ, RZ, R25 ;  /* 0x000000ffff167224 */ /* 0x000fe200078e0019 */
[----:B------:R-:W-:Y:S01]  /*c1cb0*/  IADD3 RZ, P0, PT, RZ, R34, RZ ;  /* 0x00000022ffff7210 */ /* 0x000fe20007f1e0ff */
[----:B------:R-:W-:Y:S01]  /*c1cc0*/  IMAD.WIDE.U32 R26, R161, R165, RZ ;  /* 0x000000a5a11a7225 */ /* 0x000fe200078e00ff */
[----:B------:R0:W-:Y:S02]  /*c1cd0*/  STL [R1+0xa0], R20 ;  /* 0x0000a01401007387 */ /* 0x0001e40000100800 */
[----:B------:R-:W-:Y:S01]  /*c1ce0*/  IADD3.X RZ, P0, PT, RZ, R35, RZ, P0, !PT ;  /* 0x00000023ffff7210 */ /* 0x000fe2000071e4ff */
[-C--:B------:R-:W-:Y:S01]  /*c1cf0*/  IMAD.WIDE.U32.X R22, R168, R170.reuse, R22, P1 ;  /* 0x000000aaa8167225 */ /* 0x080fe200008e0416 */
[----:B------:R0:W-:Y:S03]  /*c1d00*/  STL [R1+0xa4], R46 ;  /* 0x0000a42e01007387 */ /* 0x0001e60000100800 */
[C---:B------:R-:W-:Y:S01]  /*c1d10*/  IMAD.WIDE.U32 R26, P2, R149.reuse, R170, R26 ;  /* 0x000000aa951a7225 */ /* 0x040fe2000784001a */
[----:B------:R-:W-:Y:S01]  /*c1d20*/  IADD3.X R22, P3, PT, RZ, R22, RZ, P0, !PT ;  /* 0x00000016ff167210 */ /* 0x000fe2000077e4ff */
[----:B------:R0:W-:Y:S02]  /*c1d30*/  STL [R1+0xa8], R48 ;  /* 0x0000a83001007387 */ /* 0x0001e40000100800 */
[----:B------:R-:W-:-:S02]  /*c1d40*/  IMAD.WIDE.U32 R24, R149, R165, RZ ;  /* 0x000000a595187225 */ /* 0x000fc400078e00ff */
[----:B------:R0:W-:Y:S02]  /*c1d50*/  STL [R1+0xf8], R0 ;  /* 0x0000f80001007387 */ /* 0x0001e40000100800 */
[----:B------:R-:W-:Y:S01]  /*c1d60*/  IMAD.WIDE.U32 R30, R127, R165, RZ ;  /* 0x000000a57f1e7225 */ /* 0x000fe200078e00ff */
[----:B------:R-:W-:Y:S01]  /*c1d70*/  IADD3 R21, P4, PT, R25, R26, RZ ;  /* 0x0000001a19157210 */ /* 0x000fe20007f9e0ff */
[----:B------:R0:W-:Y:S01]  /*c1d80*/  STL [R1+0xf4], R2 ;  /* 0x0000f40201007387 */ /* 0x0001e20000100800 */
[----:B------:R-:W-:Y:S01]  /*c1d90*/  IADD3.X R25, P1, PT, RZ, R22, RZ, P0, !PT ;  /* 0x00000016ff197210 */ /* 0x000fe2000073e4ff */
[----:B------:R-:W-:Y:S01]  /*c1da0*/  IMAD.X R29, RZ, RZ, RZ, P2 ;  /* 0x000000ffff1d7224 */ /* 0x000fe200010e06ff */
[-C--:B------:R-:W-:Y:S01]  /*c1db0*/  IADD3 RZ, P2, PT, RZ, R24.reuse, RZ ;  /* 0x00000018ffff7210 */ /* 0x080fe20007f5e0ff */
[----:B------:R-:W-:Y:S01]  /*c1dc0*/  IMAD.MOV.U32 R28, RZ, RZ, R27 ;  /* 0x000000ffff1c7224 */ /* 0x000fe200078e001b */
[----:B------:R-:W-:Y:S01]  /*c1dd0*/  IADD3 R22, P0, PT, R25, R24, RZ ;  /* 0x0000001819167210 */ /* 0x000fe20007f1e0ff */
[CC--:B------:R-:W-:Y:S01]  /*c1de0*/  IMAD.WIDE.U32 R30, P5, R126.reuse, R170.reuse, R30 ;  /* 0x000000aa7e1e7225 */ /* 0x0c0fe200078a001e */
[----:B------:R-:W-:Y:S01]  /*c1df0*/  IADD3.X R32, PT, PT, RZ, RZ, R23, P1, P3 ;  /* 0x000000ffff207210 */ /* 0x000fe20000fe6417 */
[----:B------:R0:W-:Y:S01]  /*c1e00*/  STL [R1+0xb8], R3 ;  /* 0x0000b80301007387 */ /* 0x0001e20000100800 */
[----:B------:R-:W-:Y:S01]  /*c1e10*/  IADD3.X RZ, P1, PT, RZ, R21, RZ, P2, !PT ;  /* 0x00000015ffff7210 */ /* 0x000fe2000173e4ff */
[----:B------:R-:W-:Y:S01]  /*c1e20*/  IMAD.WIDE.U32.X R28, R161, R170, R28, P4 ;  /* 0x000000aaa11c7225 */ /* 0x000fe200020e041c */
[----:B------:R-:W-:Y:S01]  /*c1e30*/  IADD3.X R23, P2, PT, R21, R32, RZ, P0, !PT ;  /* 0x0000002015177210 */ /* 0x000fe2000075e4ff */
[----:B------:R0:W-:Y:S02]  /*c1e40*/  STL [R1+0xb4], R4 ;  /* 0x0000b40401007387 */ /* 0x0001e40000100800 */
[----:B------:R-:W-:Y:S01]  /*c1e50*/  IMAD.MOV.U32 R36, RZ, RZ, R31 ;  /* 0x000000ffff247224 */ /* 0x000fe200078e001f */
[----:B------:R-:W-:Y:S01]  /*c1e60*/  IADD3.X R21, P0, PT, RZ, R28, RZ, P1, !PT ;  /* 0x0000001cff157210 */ /* 0x000fe20000f1e4ff */
[----:B------:R-:W-:Y:S01]  /*c1e70*/  IMAD.WIDE.U32 R26, R126, R165, RZ ;  /* 0x000000a57e1a7225 */ /* 0x000fe200078e00ff */
[----:B------:R0:W-:Y:S02]  /*c1e80*/  STL [R1+0xbc], R6 ;  /* 0x0000bc0601007387 */ /* 0x0001e40000100800 */
[----:B------:R-:W-:Y:S01]  /*c1e90*/  IADD3.X R21, P2, PT, RZ, R21, RZ, P2, !PT ;  /* 0x00000015ff157210 */ /* 0x000fe2000175e4ff */
[----:B------:R-:W-:Y:S01]  /*c1ea0*/  IMAD R31, R35, -0x30003, RZ ;  /* 0xfffcfffd231f7824 */ /* 0x000fe200078e02ff */
[----:B------:R-:W-:Y:S01]  /*c1eb0*/  IADD3 R27, P3, PT, R27, R30, RZ ;  /* 0x0000001e1b1b7210 */ /* 0x000fe20007f7e0ff */
[----:B------:R-:W-:Y:S01]  /*c1ec0*/  IMAD.WIDE.U32 R24, R162, R165, RZ ;  /* 0x000000a5a2187225 */ /* 0x000fe200078e00ff */
[-C--:B------:R-:W-:Y:S01]  /*c1ed0*/  IADD3 RZ, P4, PT, RZ, R26.reuse, RZ ;  /* 0x0000001affff7210 */ /* 0x080fe20007f9e0ff */
[----:B------:R0:W-:Y:S01]  /*c1ee0*/  STL [R1+0xc0], R8 ;  /* 0x0000c00801007387 */ /* 0x0001e20000100800 */
[----:B------:R-:W-:Y:S01]  /*c1ef0*/  IADD3 R26, P1, PT, R21, R26, RZ ;  /* 0x0000001a151a7210 */ /* 0x000fe20007f3e0ff */
[C---:B------:R-:W-:Y:S01]  /*c1f00*/  IMAD.WIDE.U32 R32, R34.reuse, -0x30003, RZ ;  /* 0xfffcfffd22207825 */ /* 0x040fe200078e00ff */
[----:B------:R-:W-:Y:S01]  /*c1f10*/  IADD3.X R42, PT, PT, RZ, RZ, R29, P2, P0 ;  /* 0x000000ffff2a7210 */ /* 0x000fe200017e041d */
[----:B------:R0:W-:Y:S01]  /*c1f20*/  STL [R1+0xc4], R10 ;  /* 0x0000c40a01007387 */ /* 0x0001e20000100800 */
[----:B------:R-:W-:Y:S01]  /*c1f30*/  IADD3.X RZ, P2, PT, RZ, R27, RZ, P4, !PT ;  /* 0x0000001bffff7210 */ /* 0x000fe2000275e4ff */
[----:B------:R-:W-:-:S02]  /*c1f40*/  IMAD R31, R34, -0x760c0004, R31 ;  /* 0x89f3fffc221f7824 */ /* 0x000fc400078e021f */
[----:B------:R-:W-:Y:S01]  /*c1f50*/  IMAD.X R37, RZ, RZ, RZ, P5 ;  /* 0x000000ffff257224 */ /* 0x000fe200028e06ff */
[----:B------:R0:W-:Y:S01]  /*c1f60*/  STL [R1+0xc8], R12 ;  /* 0x0000c80c01007387 */ /* 0x0001e20000100800 */
[----:B------:R-:W-:Y:S02]  /*c1f70*/  IMAD.IADD R49, R33, 0x1, R31 ;  /* 0x0000000121317824 */ /* 0x000fe400078e021f */
[----:B------:R-:W-:-:S04]  /*c1f80*/  IMAD.WIDE.U32 R38, R150, R165, RZ ;  /* 0x000000a596267225 */ /* 0x000fc800078e00ff */
[----:B------:R-:W-:-:S04]  /*c1f90*/  IMAD.WIDE.U32 R24, P5, R150, R170, R24 ;  /* 0x000000aa96187225 */ /* 0x000fc800078a0018 */
[----:B------:R-:W-:Y:S01]  /*c1fa0*/  IMAD.WIDE.U32.X R36, R127, R170, R36, P3 ;  /* 0x000000aa7f247225 */ /* 0x000fe200018e0424 */
[----:B------:R-:W-:Y:S02]  /*c1fb0*/  IADD3 R21, P0, PT, R39, R24, RZ ;  /* 0x0000001827157210 */ /* 0x000fe40007f1e0ff */
        /* <DEDUP_REMOVED lines=9> */
[----:B------:R-:W-:-:S04]  /*c2050*/  IMAD.WIDE.U32 R42, R49, -0x4eac0001, RZ ;  /* 0xb153ffff312a7825 */ /* 0x000fc800078e00ff */
[----:B------:R-:W-:Y:S02]  /*c2060*/  IMAD.MOV.U32 R28, RZ, RZ, R25 ;  /* 0x000000ffff1c7224 */ /* 0x000fe400078e0019 */
[----:B------:R-:W-:-:S04]  /*c2070*/  IMAD.WIDE.U32 R24, R32, -0x5555, R34 ;  /* 0xffffaaab20187825 */ /* 0x000fc800078e0022 */
[----:B------:R-:W-:Y:S01]  /*c2080*/  IMAD.X R29, RZ, RZ, RZ, P5 ;  /* 0x000000ffff1d7224 */ /* 0x000fe200028e06ff */
[----:B------:R-:W-:Y:S01]  /*c2090*/  IADD3 R33, P5, PT, R40, R31, RZ ;  /* 0x0000001f28217210 */ /* 0x000fe20007fbe0ff */
[----:B------:R-:W-:Y:S01]  /*c20a0*/  IMAD.WIDE.U32 R30, P1, R156, R170, R80 ;  /* 0x000000aa9c1e7225 */ /* 0x000fe20007820050 */
[----:B------:R-:W-:Y:S02]  /*c20b0*/  IADD3 RZ, P3, PT, RZ, R24, RZ ;  /* 0x00000018ffff7210 */ /* 0x000fe40007f7e0ff */
[----:B------:R-:W-:Y:S01]  /*c20c0*/  IADD3.X RZ, P2, PT, R35, R33, RZ, P2, !PT ;  /* 0x0000002123ff7210 */ /* 0x000fe2000175e4ff */
[----:B------:R-:W-:-:S04]  /*c20d0*/  IMAD.WIDE.U32 R36, R32, -0x4eac0001, RZ ;  /* 0xb153ffff20247825 */ /* 0x000fc800078e00ff */
[----:B------:R-:W-:-:S04]  /*c20e0*/  IMAD.WIDE.U32 R42, P6, R32, 0x1eabfffe, R42 ;  /* 0x1eabfffe202a7825 */ /* 0x000fc800078c002a */
[----:B------:R-:W-:Y:S02]  /*c20f0*/  IMAD.IADD R24, R25, 0x1, R40 ;  /* 0x0000000119187824 */ /* 0x000fe400078e0228 */
[----:B------:R-:W-:Y:S01]  /*c2100*/  IMAD.X R81, RZ, RZ, RZ, P4 ;  /* 0x000000ffff517224 */ /* 0x000fe200020e06ff */
[----:B------:R-:W-:Y:S01]  /*c2110*/  IADD3 R83, P4, PT, R42, R37, RZ ;  /* 0x000000252a537210 */ /* 0x000fe20007f9e0ff */
[----:B------:R-:W-:Y:S01]  /*c2120*/  IMAD.MOV.U32 R80, RZ, RZ, R41 ;  /* 0x000000ffff507224 */ /* 0x000fe200078e0029 */
[----:B------:R-:W-:Y:S01]  /*c2130*/  IADD3.X RZ, P3, PT, RZ, R24, RZ, P3, !PT ;  /* 0x00000018ffff7210 */ /* 0x000fe20001f7e4ff */
[----:B------:R-:W-:Y:S01]  /*c2140*/  IMAD.X R25, RZ, RZ, RZ, P1 ;  /* 0x000000ffff197224 */ /* 0x000fe200008e06ff */
[----:B------:R-:W-:Y:S01]  /*c2150*/  IADD3 RZ, P1, PT, R22, R36, RZ ;  /* 0x0000002416ff7210 */ /* 0x000fe20007f3e0ff */
[----:B------:R-:W-:-:S03]  /*c2160*/  IMAD.WIDE.U32 R36, R156, R165, RZ ;  /* 0x000000a59c247225 */ /* 0x000fc600078e00ff */
[----:B------:R-:W-:Y:S01]  /*c2170*/  IADD3.X RZ, P1, PT, R23, R83, RZ, P1, !PT ;  /* 0x0000005317ff7210 */ /* 0x000fe20000f3e4ff */
[----:B------:R-:W-:Y:S01]  /*c2180*/  IMAD.WIDE.U32.X R80, R49, -0x46010001, R80, P5 ;  /* 0xb9feffff31507825 */ /* 0x000fe200028e0450 */
[----:B------:R-:W-:-:S03]  /*c2190*/  IADD3 R33, P5, PT, R37, R30, RZ ;  /* 0x0000001e25217210 */ /* 0x000fc60007fbe0ff */
[----:B------:R-:W-:Y:S01]  /*c21a0*/  IMAD.MOV.U32 R24, RZ, RZ, R31 ;  /* 0x000000ffff187224 */ /* 0x000fe200078e001f */
[----:B------:R-:W-:Y:S01]  /*c21b0*/  IADD3.X R37, P2, PT, RZ, R80, RZ, P2, !PT ;  /* 0x00000050ff257210 */ /* 0x000fe2000175e4ff */
[----:B------:R-:W-:Y:S02]  /*c21c0*/  IMAD.X R35, RZ, RZ, RZ, P6 ;  /* 0x000000ffff237224 */ /* 0x000fe400030e06ff */
[----:B------:R-:W-:Y:S01]  /*c21d0*/  IMAD.WIDE.U32 R30, R169, R165, RZ ;  /* 0x000000a5a91e7225 */ /* 0x000fe200078e00ff */
[----:B------:R-:W-:-:S03]  /*c21e0*/  IADD3.X R37, P3, PT, RZ, R37, RZ, P3, !PT ;  /* 0x00000025ff257210 */ /* 0x000fc60001f7e4ff */
[----:B------:R-:W-:Y:S01]  /*c21f0*/  IMAD.WIDE.U32 R40, R32, -0x4eac0001, R22 ;  /* 0xb153ffff20287825 */ /* 0x000fe200078e0016 */
[----:B------:R-:W-:Y:S02]  /*c2200*/  IADD3.X R81, PT, PT, RZ, RZ, R81, P3, P2 ;  /* 0x000000ffff517210 */ /* 0x000fe40001fe4451 */
[----:B------:R-:W-:Y:S01]  /*c2210*/  IADD3 RZ, P3, PT, RZ, R38, RZ ;  /* 0x00000026ffff7210 */ /* 0x000fe20007f7e0ff */
[----:B------:R-:W-:Y:S01]  /*c2220*/  IMAD.WIDE.U32.X R28, R162, R170, R28, P0 ;  /* 0x000000aaa21c7225 */ /* 0x000fe200000e041c */
[----:B------:R-:W-:Y:S02]  /*c2230*/  IADD3 R38, P6, PT, R39, R38, RZ ;  /* 0x0000002627267210 */ /* 0x000fe40007fde0ff */
[----:B------:R-:W-:Y:S01]  /*c2240*/  IADD3.X RZ, P3, PT, RZ, R21, RZ, P3, !PT ;  /* 0x00000015ffff7210 */ /* 0x000fe20001f7e4ff */
[----:B------:R-:W-:Y:S01]  /*c2250*/  IMAD.MOV.U32 R34, RZ, RZ, R43 ;  /* 0x000000ffff227224 */ /* 0x000fe200078e002b */
[----:B------:R-:W-:Y:S01]  /*c2260*/  IADD3.X R39, P0, PT, R21, R44, RZ, P6, !PT ;  /* 0x0000002c15277210 */ /* 0x000fe2000371e4ff */
[----:B------:R-:W-:Y:S01]  /*c2270*/  IMAD.IADD R22, R41, 0x1, R42 ;  /* 0x0000000129167824 */ /* 0x000fe200078e022a */
[----:B------:R-:W-:Y:S01]  /*c2280*/  IADD3 R40, P2, PT, R37, R40, RZ ;  /* 0x0000002825287210 */ /* 0x000fe20007f5e0ff */
[----:B------:R-:W-:Y:S01]  /*c2290*/  IMAD.WIDE.U32 R30, P6, R158, R170, R30 ;  /* 0x000000aa9e1e7225 */ /* 0x000fe200078c001e */
[----:B------:R-:W-:-:S02]  /*c22a0*/  IADD3.X R37, P3, PT, RZ, R28, RZ, P3, !PT ;  /* 0x0000001cff257210 */ /* 0x000fc40001f7e4ff */
[----:B------:R-:W-:Y:S01]  /*c22b0*/  IADD3.X R41, P2, PT, R22, R81, RZ, P2, !PT ;  /* 0x0000005116297210 */ /* 0x000fe2000175e4ff */
[----:B------:R-:W-:-:S04]  /*c22c0*/  IMAD.WIDE.U32 R42, R158, R165, RZ ;  /* 0x000000a59e2a7225 */ /* 0x000fc800078e00ff */
[----:B------:R-:W-:Y:S01]  /*c22d0*/  IMAD.WIDE.U32.X R34, R49, 0x1eabfffe, R34, P4 ;  /* 0x1eabfffe31227825 */ /* 0x000fe200020e0422 */
[----:B------:R-:W-:-:S03]  /*c22e0*/  IADD3 R21, P4, PT, R43, R30, RZ ;  /* 0x0000001e2b157210 */ /* 0x000fc60007f9e0ff */
[----:B------:R-:W-:Y:S01]  /*c22f0*/  IMAD.X R23, RZ, RZ, RZ, P6 ;  /* 0x000000ffff177224 */ /* 0x000fe200030e06ff */
[----:B------:R-:W-:Y:S01]  /*c2300*/  IADD3.X R37, P6, PT, RZ, R37, RZ, P0, !PT ;  /* 0x00000025ff257210 */ /* 0x000fe200007de4ff */
[----:B------:R-:W-:Y:S01]  /*c2310*/  IMAD.WIDE.U32 R80, R49, -0x94f09dc, RZ ;  /* 0xf6b0f62431507825 */ /* 0x000fe200078e00ff */
[----:B------:R-:W-:Y:S02]  /*c2320*/  IADD3.X R43, P0, PT, RZ, R34, RZ, P1, !PT ;  /* 0x00000022ff2b7210 */ /* 0x000fe40000f1e4ff */
[----:B------:R-:W-:Y:S01]  /*c2330*/  IADD3.X R44, PT, PT, RZ, RZ, R29, P6, P3 ;  /* 0x000000ffff2c7210 */ /* 0x000fe200037e641d */
[C---:B------:R-:W-:Y:S01]  /*c2340*/  IMAD.WIDE.U32 R28, R32.reuse, -0x94f09dc, RZ ;  /* 0xf6b0f624201c7825 */ /* 0x040fe200078e00ff */
[----:B------:R-:W-:Y:S02]  /*c2350*/  IADD3.X R43, P6, PT, RZ, R43, RZ, P2, !PT ;  /* 0x0000002bff2b7210 */ /* 0x000fe400017de4ff */
[----:B------:R-:W-:Y:S01]  /*c2360*/  IADD3 RZ, P3, PT, RZ, R36, RZ ;  /* 0x00000024ffff7210 */ /* 0x000fe20007f7e0ff */
[----:B------:R-:W-:Y:S01]  /*c2370*/  IMAD.WIDE.U32 R80, P1, R32, 0x6730d2a0, R80 ;  /* 0x6730d2a020507825 */ /* 0x000fe20007820050 */
[----:B------:R-:W-:-:S02]  /*c2380*/  IADD3.X R34, PT, PT, RZ, RZ, R35, P6, P0 ;  /* 0x000000ffff227210 */ /* 0x000fc400037e0423 */
[----:B------:R-:W-:Y:S01]  /*c2390*/  IADD3 R36, P2, PT, R37, R36, RZ ;  /* 0x0000002425247210 */ /* 0x000fe20007f5e0ff */
[----:B------:R-:W-:Y:S01]  /*c23a0*/  IMAD.MOV.U32 R22, RZ, RZ, R31 ;  /* 0x000000ffff167224 */ /* 0x000fe200078e001f */
[----:B------:R-:W-:Y:S01]  /*c23b0*/  IADD3.X RZ, P0, PT, RZ, R33, RZ, P3, !PT ;  /* 0x00000021ffff7210 */ /* 0x000fe20001f1e4ff */
[----:B------:R-:W-:Y:S01]  /*c23c0*/  IMAD.WIDE.U32.X R30, R166, R170, R24, P5 ;  /* 0x000000aaa61e7225 */ /* 0x000fe200028e0418 */
[----:B------:R-:W-:Y:S02]  /*c23d0*/  IADD3 R35, P5, PT, R80, R29, RZ ;  /* 0x0000001d50237210 */ /* 0x000fe40007fbe0ff */
[----:B------:R-:W-:Y:S01]  /*c23e0*/  IADD3 RZ, P3, PT, R26, R28, RZ ;  /* 0x0000001c1aff7210 */ /* 0x000fe20007f7e0ff */
[----:B------:R-:W-:Y:S01]  /*c23f0*/  IMAD.WIDE.U32 R24, R32, -0x94f09dc, R26 ;  /* 0xf6b0f62420187825 */ /* 0x000fe200078e001a */
[----:B------:R-:W-:Y:S02]  /*c2400*/  IADD3.X R37, P2, PT, R33, R44, RZ, P2, !PT ;  /* 0x0000002c21257210 */ /* 0x000fe4000175e4ff */
[----:B------:R-:W-:Y:S01]  /*c2410*/  IADD3.X R26, P0, PT, RZ, R30, RZ, P0, !PT ;  /* 0x0000001eff1a7210 */ /* 0x000fe2000071e4ff */
[----:B------:R-:W-:Y:S01]  /*c2420*/  IMAD.X R29, RZ, RZ, RZ, P1 ;  /* 0x000000ffff1d7224 */ /* 0x000fe200008e06ff */
[----:B------:R-:W-:Y:S01]  /*c2430*/  IADD3 R24, P1, PT, R43, R24, RZ ;  /* 0x000000182b187210 */ /* 0x000fe20007f3e0ff */
[----:B------:R-:W-:Y:S01]  /*c2440*/  IMAD.MOV.U32 R28, RZ, RZ, R81 ;  /* 0x000000ffff1c7224 */ /* 0x000fe200078e0051 */
[----:B------:R-:W-:Y:S01]  /*c2450*/  IADD3.X RZ, P3, PT, R27, R35, RZ, P3, !PT ;  /* 0x000000231bff7210 */ /* 0x000fe20001f7e4ff */
[----:B------:R-:W-:Y:S01]  /*c2460*/  IMAD.IADD R25, R25, 0x1, R80 ;  /* 0x0000000119197824 */ /* 0x000fe200078e0250 */
[----:B------:R-:W-:Y:S01]  /*c2470*/  IADD3.X R43, P2, PT, RZ, R26, RZ, P2, !PT ;  /* 0x0000001aff2b7210 */ /* 0x000fe2000175e4ff */
[----:B------:R-:W-:Y:S01]  /*c2480*/  IMAD.WIDE.U32.X R28, R49, 0x6730d2a0, R28, P5 ;  /* 0x6730d2a0311c7825 */ /* 0x000fe200028e041c */
[----:B------:R-:W-:-:S02]  /*c2490*/  IADD3 RZ, P6, PT, RZ, R42, RZ ;  /* 0x0000002affff7210 */ /* 0x000fc40007fde0ff */
[----:B------:R-:W-:Y:S01]  /*c24a0*/  IADD3.X R25, P1, PT, R25, R34, RZ, P1, !PT ;  /* 0x0000002219197210 */ /* 0x000fe20000f3e4ff */
[----:B------:R-:W-:Y:S01]  /*c24b0*/  IMAD.WIDE.U32.X R22, R169, R170, R22, P4 ;  /* 0x000000aaa9167225 */ /* 0x000fe200020e0416 */
[----:B------:R-:W-:Y:S02]  /*c24c0*/  IADD3.X R80, P3, PT, RZ, R28, RZ, P3, !PT ;  /* 0x0000001cff507210 */ /* 0x000fe40001f7e4ff */
[----:B------:R-:W-:Y:S01]  /*c24d0*/  IADD3 R42, P5, PT, R43, R42, RZ ;  /* 0x0000002a2b2a7210 */ /* 0x000fe20007fbe0ff */
[----:B------:R-:W-:Y:S01]  /*c24e0*/  IMAD.WIDE.U32 R34, R168, R146, RZ ;  /* 0x00000092a8227225 */ /* 0x000fe200078e00ff */
[----:B------:R-:W-:Y:S02]  /*c24f0*/  IADD3.X R30, PT, PT, RZ, RZ, R31, P2, P0 ;  /* 0x000000ffff1e7210 */ /* 0x000fe400017e041f */
[----:B------:R-:W-:Y:S01]  /*c2500*/  IADD3.X RZ, P6, PT, RZ, R21, RZ, P6, !PT ;  /* 0x00000015ffff7210 */ /* 0x000fe200037de4ff */
[----:B------:R-:W-:Y:S01]  /*c2510*/  IMAD.WIDE.U32 R26, R49, -0xc7aed41, RZ ;  /* 0xf38512bf311a7825 */ /* 0x000fe200078e00ff */
[----:B------:R-:W-:-:S02]  /*c2520*/  IADD3.X R80, P2, PT, RZ, R80, RZ, P1, !PT ;  /* 0x00000050ff507210 */ /* 0x000fc40000f5e4ff */
[----:B------:R-:W-:Y:S01]  /*c2530*/  IADD3.X R43, P5, PT, R21, R30, RZ, P5, !PT ;  /* 0x0000001e152b7210 */ /* 0x000fe20002fbe4ff */
[----:B------:R-:W-:Y:S01]  /*c2540*/  IMAD.WIDE.U32 R30, R32, -0xc7aed41, RZ ;  /* 0xf38512bf201e7825 */ /* 0x000fe200078e00ff */
[----:B------:R-:W-:Y:S02]  /*c2550*/  IADD3.X R44, P1, PT, RZ, R22, RZ, P6, !PT ;  /* 0x00000016ff2c7210 */ /* 0x000fe4000373e4ff */
[----:B------:R-:W-:Y:S01]  /*c2560*/  IADD3.X R33, PT, PT, RZ, RZ, R29, P2, P3 ;  /* 0x000000ffff217210 */ /* 0x000fe200017e641d */
[C---:B------:R-:W-:Y:S01]  /*c2570*/  IMAD.WIDE.U32 R28, R159.reuse, R146, RZ ;  /* 0x000000929f1c7225 */ /* 0x040fe200078e00ff */
[----:B------:R-:W-:Y:S02]  /*c2580*/  IADD3.X R44, P3, PT, RZ, R44, RZ, P5, !PT ;  /* 0x0000002cff2c7210 */ /* 0x000fe40002f7e4ff */
[----:B------:R-:W-:Y:S01]  /*c2590*/  IADD3 RZ, P2, PT, R38, R30, RZ ;  /* 0x0000001e26ff7210 */ /* 0x000fe20007f5e0ff */
[----:B------:R-:W-:Y:S01]  /*c25a0*/  IMAD.WIDE.U32 R34, P6, R159, R163, R34 ;  /* 0x000000a39f227225 */ /* 0x000fe200078c0022 */
[----:B------:R-:W-:-:S02]  /*c25b0*/  IADD3.X R21, PT, PT, RZ, RZ, R23, P3, P1 ;  /* 0x000000ffff157210 */ /* 0x000fc40001fe2417 */
[----:B------:R-:W-:Y:S01]  /*c25c0*/  IADD3 RZ, P3, PT, R40, R28, RZ ;  /* 0x0000001c28ff7210 */ /* 0x000fe20007f7e0ff */
[----:B------:R-:W-:Y:S01]  /*c25d0*/  IMAD.WIDE.U32 R26, P0, R32, 0x64774b84, R26 ;  /* 0x64774b84201a7825 */ /* 0x000fe2000780001a */
[----:B------:R-:W-:-:S03]  /*c25e0*/  IADD3 R85, P5, PT, R34, R29, RZ ;  /* 0x0000001d22557210 */ /* 0x000fc60007fbe0ff */
[-C--:B------:R-:W-:Y:S01]  /*c25f0*/  IMAD.WIDE.U32 R22, R161, R146.reuse, RZ ;  /* 0x00000092a1167225 */ /* 0x080fe200078e00ff */
[----:B------:R-:W-:Y:S02]  /*c2600*/  IADD3 R81, P4, PT, R26, R31, RZ ;  /* 0x0000001f1a517210 */ /* 0x000fe40007f9e0ff */
[----:B------:R-:W-:Y:S01]  /*c2610*/  IADD3.X RZ, P3, PT, R41, R85, RZ, P3, !PT ;  /* 0x0000005529ff7210 */ /* 0x000fe20001f7e4ff */
[----:B------:R-:W-:Y:S01]  /*c2620*/  IMAD.X R29, RZ, RZ, RZ, P6 ;  /* 0x000000ffff1d7224 */ /* 0x000fe200030e06ff */
[----:B------:R-:W-:Y:S01]  /*c2630*/  IADD3.X RZ, P2, PT, R39, R81, RZ, P2, !PT ;  /* 0x0000005127ff7210 */ /* 0x000fe2000175e4ff */
[----:B------:R-:W-:-:S04]  /*c2640*/  IMAD.WIDE.U32 R30, R149, R146, RZ ;  /* 0x00000092951e7225 */ /* 0x000fc800078e00ff */
[----:B------:R-:W-:-:S04]  /*c2650*/  IMAD.WIDE.U32 R82, R159, R146, R40 ;  /* 0x000000929f527225 */ /* 0x000fc800078e0028 */
[----:B------:R-:W-:-:S04]  /*c2660*/  IMAD.WIDE.U32 R22, P6, R149, R163, R22 ;  /* 0x000000a395167225 */ /* 0x000fc800078c0016 */
[----:B------:R-:W-:Y:S01]  /*c2670*/  IMAD.MOV.U32 R28, RZ, RZ, R35 ;  /* 0x000000ffff1c7224 */ /* 0x000fe200078e0023 */
[----:B------:R-:W-:Y:S01]  /*c2680*/  IADD3 R81, P1, PT, R22, R31, RZ ;  /* 0x0000001f16517210 */ /* 0x000fe20007f3e0ff */
[----:B------:R-:W-:Y:S02]  /*c2690*/  IMAD.IADD R83, R83, 0x1, R34 ;  /* 0x0000000153537824 */ /* 0x000fe400078e0222 */
[----:B------:R-:W-:Y:S01]  /*c26a0*/  IMAD.WIDE.U32.X R28, R168, R163, R28, P5 ;  /* 0x000000a3a81c7225 */ /* 0x000fe200028e041c */
[----:B------:R-:W-:-:S03]  /*c26b0*/  IADD3 RZ, P5, PT, RZ, R82, RZ ;  /* 0x00000052ffff7210 */ /* 0x000fc60007fbe0ff */
[----:B------:R-:W-:Y:S01]  /*c26c0*/  IMAD.X R31, RZ, RZ, RZ, P0 ;  /* 0x000000ffff1f7224 */ /* 0x000fe200000e06ff */
[----:B------:R-:W-:Y:S01]  /*c26d0*/  IADD3 RZ, P0, PT, R24, R30, RZ ;  /* 0x0000001e18ff7210 */ /* 0x000fe20007f1e0ff */
[----:B------:R-:W-:Y:S01]  /*c26e0*/  IMAD.WIDE.U32 R38, R32, -0xc7aed41, R38 ;  /* 0xf38512bf20267825 */ /* 0x000fe200078e0026 */
[----:B------:R-:W-:Y:S02]  /*c26f0*/  IADD3.X RZ, P5, PT, RZ, R83, RZ, P5, !PT ;  /* 0x00000053ffff7210 */ /* 0x000fe40002fbe4ff */
[----:B------:R-:W-:Y:S01]  /*c2700*/  IADD3.X RZ, P0, PT, R25, R81, RZ, P0, !PT ;  /* 0x0000005119ff7210 */ /* 0x000fe2000071e4ff */
[----:B------:R-:W-:Y:S01]  /*c2710*/  IMAD.MOV.U32 R30, RZ, RZ, R27 ;  /* 0x000000ffff1e7224 */ /* 0x000fe200078e001b */
[----:B------:R-:W-:Y:S01]  /*c2720*/  IADD3.X R27, P3, PT, RZ, R28, RZ, P3, !PT ;  /* 0x0000001cff1b7210 */ /* 0x000fe20001f7e4ff */
[----:B------:R-:W-:Y:S02]  /*c2730*/  IMAD.IADD R84, R39, 0x1, R26 ;  /* 0x0000000127547824 */ /* 0x000fe400078e021a */
[----:B------:R-:W-:Y:S01]  /*c2740*/  IMAD.X R41, RZ, RZ, RZ, P6 ;  /* 0x000000ffff297224 */ /* 0x000fe200030e06ff */
[----:B------:R-:W-:Y:S01]  /*c2750*/  IADD3.X R39, P6, PT, RZ, R27, RZ, P5, !PT ;  /* 0x0000001bff277210 */ /* 0x000fe20002fde4ff */
[----:B------:R-:W-:Y:S01]  /*c2760*/  IMAD.WIDE.U32 R34, R49, 0x434bacd7, RZ ;  /* 0x434bacd731227825 */ /* 0x000fe200078e00ff */
[----:B------:R-:W-:-:S02]  /*c2770*/  IADD3 R28, P5, PT, R80, R38, RZ ;  /* 0x00000026501c7210 */ /* 0x000fc40007fbe0ff */
[----:B------:R-:W-:Y:S01]  /*c2780*/  IADD3.X R87, PT, PT, RZ, RZ, R29, P6, P3 ;  /* 0x000000ffff577210 */ /* 0x000fe200037e641d */
[----:B------:R-:W-:Y:S01]  /*c2790*/  IMAD.WIDE.U32 R26, R149, R146, R24 ;  /* 0x00000092951a7225 */ /* 0x000fe200078e0018 */
[----:B------:R-:W-:-:S03]  /*c27a0*/  IADD3.X R29, P5, PT, R84, R33, RZ, P5, !PT ;  /* 0x00000021541d7210 */ /* 0x000fc60002fbe4ff */
[----:B------:R-:W-:Y:S01]  /*c27b0*/  IMAD.WIDE.U32.X R30, R49, 0x64774b84, R30, P4 ;  /* 0x64774b84311e7825 */ /* 0x000fe200020e041e */
[----:B------:R-:W-:-:S03]  /*c27c0*/  IADD3 R26, P4, PT, R39, R26, RZ ;  /* 0x0000001a271a7210 */ /* 0x000fc60007f9e0ff */
[----:B------:R-:W-:Y:S01]  /*c27d0*/  IMAD.MOV.U32 R40, RZ, RZ, R23 ;  /* 0x000000ffff287224 */ /* 0x000fe200078e0017 */
[----:B------:R-:W-:Y:S01]  /*c27e0*/  IADD3.X R131, P2, PT, RZ, R30, RZ, P2, !PT ;  /* 0x0000001eff837210 */ /* 0x000fe2000175e4ff */
[----:B------:R-:W-:Y:S02]  /*c27f0*/  IMAD.IADD R24, R27, 0x1, R22 ;  /* 0x000000011b187824 */ /* 0x000fe400078e0216 */
[----:B------:R-:W-:Y:S01]  /*c2800*/  IMAD.WIDE.U32 R22, R32, 0x434bacd7, RZ ;  /* 0x434bacd720167825 */ /* 0x000fe200078e00ff */
[----:B------:R-:W-:Y:S02]  /*c2810*/  IADD3.X R131, P5, PT, RZ, R131, RZ, P5, !PT ;  /* 0x00000083ff837210 */ /* 0x000fe40002fbe4ff */
[----:B------:R-:W-:Y:S01]  /*c2820*/  IADD3.X R27, P4, PT, R24, R87, RZ, P4, !PT ;  /* 0x00000057181b7210 */ /* 0x000fe2000279e4ff */
[----:B------:R-:W-:Y:S01]  /*c2830*/  IMAD.WIDE.U32 R34, P6, R32, 0x4b1ba7b6, R34 ;  /* 0x4b1ba7b620227825 */ /* 0x000fe200078c0022 */
[----:B------:R-:W-:-:S03]  /*c2840*/  IADD3.X R33, PT, PT, RZ, RZ, R31, P5, P2 ;  /* 0x000000ffff217210 */ /* 0x000fc60002fe441f */
[----:B------:R-:W-:Y:S01]  /*c2850*/  IMAD.WIDE.U32.X R40, R161, R163, R40, P1 ;  /* 0x000000a3a1287225 */ /* 0x000fe200008e0428 */
[----:B------:R-:W-:Y:S02]  /*c2860*/  IADD3 R85, P3, PT, R34, R23, RZ ;  /* 0x0000001722557210 */ /* 0x000fe40007f7e0ff */
[----:B------:R-:W-:Y:S01]  /*c2870*/  IADD3 RZ, P1, PT, R36, R22, RZ ;  /* 0x0000001624ff7210 */ /* 0x000fe20007f3e0ff */
[----:B------:R-:W-:Y:S01]  /*c2880*/  IMAD.WIDE.U32 R22, R49, 0x397fe69a, RZ ;  /* 0x397fe69a31167825 */ /* 0x000fe200078e00ff */
[----:B------:R-:W-:Y:S02]  /*c2890*/  IADD3.X R87, P0, PT, RZ, R40, RZ, P0, !PT ;  /* 0x00000028ff577210 */ /* 0x000fe4000071e4ff */
[----:B------:R-:W-:Y:S01]  /*c28a0*/  IADD3.X RZ, P1, PT, R37, R85, RZ, P1, !PT ;  /* 0x0000005525ff7210 */ /* 0x000fe20000f3e4ff */
[----:B------:R-:W-:Y:S01]  /*c28b0*/  IMAD.WIDE.U32 R38, R32, 0x397fe69a, RZ ;  /* 0x397fe69a20267825 */ /* 0x000fe200078e00ff */
[----:B------:R-:W-:-:S03]  /*c28c0*/  IADD3.X R87, P2, PT, RZ, R87, RZ, P4, !PT ;  /* 0x00000057ff577210 */ /* 0x000fc6000275e4ff */
[----:B------:R-:W-:Y:S01]  /*c28d0*/  IMAD.WIDE.U32 R22, P5, R32, 0x1a0111ea, R22 ;  /* 0x1a0111ea20167825 */ /* 0x000fe200078a0016 */
[----:B------:R-:W-:Y:S02]  /*c28e0*/  IADD3.X R84, PT, PT, RZ, RZ, R41, P2, P0 ;  /* 0x000000ffff547210 */ /* 0x000fe400017e0429 */
[----:B------:R-:W-:Y:S01]  /*c28f0*/  IADD3 RZ, P0, PT, R42, R38, RZ ;  /* 0x000000262aff7210 */ /* 0x000fe20007f1e0ff */
[----:B------:R-:W-:-:S04]  /*c2900*/  IMAD.WIDE.U32 R24, R127, R146, RZ ;  /* 0x000000927f187225 */ /* 0x000fc800078e00ff */
[----:B------:R-:W-:-:S04]  /*c2910*/  IMAD.WIDE.U32 R30, R126, R146, RZ ;  /* 0x000000927e1e7225 */ /* 0x000fc800078e00ff */
[----:B------:R-:W-:Y:S01]  /*c2920*/  IMAD.X R81, RZ, RZ, RZ, P6 ;  /* 0x000000ffff517224 */ /* 0x000fe200030e06ff */
[----:B------:R-:W-:Y:S01]  /*c2930*/  IADD3 R41, P6, PT, R22, R39, RZ ;  /* 0x0000002716297210 */ /* 0x000fe20007fde0ff */
[----:B------:R-:W-:Y:S02]  /*c2940*/  IMAD.MOV.U32 R80, RZ, RZ, R35 ;  /* 0x000000ffff507224 */ /* 0x000fe400078e0023 */
[----:B------:R-:W-:Y:S01]  /*c2950*/  IMAD.WIDE.U32 R38, R32, 0x434bacd7, R36 ;  /* 0x434bacd720267825 */ /* 0x000fe200078e0024 */
[----:B------:R-:W-:-:S03]  /*c2960*/  IADD3.X RZ, P0, PT, R43, R41, RZ, P0, !PT ;  /* 0x000000292bff7210 */ /* 0x000fc6000071e4ff */
[----:B------:R-:W-:Y:S01]  /*c2970*/  IMAD.WIDE.U32.X R80, R49, 0x4b1ba7b6, R80, P3 ;  /* 0x4b1ba7b631507825 */ /* 0x000fe200018e0450 */
[----:B------:R-:W-:-:S03]  /*c2980*/  IADD3 RZ, P3, PT, R28, R30, RZ ;  /* 0x0000001e1cff7210 */ /* 0x000fc60007f7e0ff */
[----:B------:R-:W-:-:S04]  /*c2990*/  IMAD.WIDE.U32 R24, P4, R126, R163, R24 ;  /* 0x000000a37e187225 */ /* 0x000fc80007880018 */
[----:B------:R-:W-:Y:S01]  /*c29a0*/  IMAD.IADD R30, R39, 0x1, R34 ;  /* 0x00000001271e7824 */ /* 0x000fe200078e0222 */
[----:B------:R-:W-:Y:S01]  /*c29b0*/  IADD3 R31, P2, PT, R24, R31, RZ ;  /* 0x0000001f181f7210 */ /* 0x000fe20007f5e0ff */
[----:B------:R-:W-:-:S03]  /*c29c0*/  IMAD.WIDE.U32 R34, R126, R146, R28 ;  /* 0x000000927e227225 */ /* 0x000fc600078e001c */
[----:B------:R-:W-:Y:S01]  /*c29d0*/  IADD3.X RZ, P3, PT, R29, R31, RZ, P3, !PT ;  /* 0x0000001f1dff7210 */ /* 0x000fe20001f7e4ff */
[----:B------:R-:W-:Y:S02]  /*c29e0*/  IMAD.MOV.U32 R40, RZ, RZ, R25 ;  /* 0x000000ffff287224 */ /* 0x000fe400078e0019 */
[----:B------:R-:W-:Y:S01]  /*c29f0*/  IMAD.X R41, RZ, RZ, RZ, P4 ;  /* 0x000000ffff297224 */ /* 0x000fe200020e06ff */
[----:B------:R-:W-:Y:S01]  /*c2a00*/  IADD3 R28, P4, PT, R131, R38, RZ ;  /* 0x00000026831c7210 */ /* 0x000fe20007f9e0ff */
[----:B------:R-:W-:Y:S02]  /*c2a10*/  IMAD.IADD R25, R35, 0x1, R24 ;  /* 0x0000000123197824 */ /* 0x000fe400078e0218 */
[----:B------:R-:W-:Y:S01]  /*c2a20*/  IMAD.X R85, RZ, RZ, RZ, P5 ;  /* 0x000000ffff557224 */ /* 0x000fe200028e06ff */
[----:B------:R-:W-:Y:S01]  /*c2a30*/  IADD3 R34, P5, PT, R87, R34, RZ ;  /* 0x0000002257227210 */ /* 0x000fe20007fbe0ff */
[----:B------:R-:W-:Y:S01]  /*c2a40*/  IMAD R37, R83, -0x30003, RZ ;  /* 0xfffcfffd53257824 */ /* 0x000fe200078e02ff */
[----:B------:R-:W-:Y:S01]  /*c2a50*/  IADD3.X R29, P4, PT, R30, R33, RZ, P4, !PT ;  /* 0x000000211e1d7210 */ /* 0x000fe2000279e4ff */
[----:B------:R-:W-:Y:S01]  /*c2a60*/  IMAD.WIDE.U32 R42, R32, 0x397fe69a, R42 ;  /* 0x397fe69a202a7825 */ /* 0x000fe200078e002a */
[----:B------:R-:W-:-:S02]  /*c2a70*/  IADD3.X R35, P5, PT, R25, R84, RZ, P5, !PT ;  /* 0x0000005419237210 */ /* 0x000fc40002fbe4ff */
[----:B------:R-:W-:Y:S01]  /*c2a80*/  IADD3.X R87, P1, PT, RZ, R80, RZ, P1, !PT ;  /* 0x00000050ff577210 */ /* 0x000fe20000f3e4ff */
[----:B------:R-:W-:-:S03]  /*c2a90*/  IMAD.WIDE.U32 R32, R82, -0x30003, RZ ;  /* 0xfffcfffd52207825 */ /* 0x000fc600078e00ff */
[----:B------:R-:W-:Y:S01]  /*c2aa0*/  IADD3.X R87, P4, PT, RZ, R87, RZ, P4, !PT ;  /* 0x00000057ff577210 */ /* 0x000fe2000279e4ff */
[----:B------:R-:W-:Y:S02]  /*c2ab0*/  IMAD R25, R82, -0x760c0004, R37 ;  /* 0x89f3fffc52197824 */ /* 0x000fe400078e0225 */
[----:B------:R-:W-:-:S04]  /*c2ac0*/  IMAD.WIDE.U32.X R40, R127, R163, R40, P2 ;  /* 0x000000a37f287225 */ /* 0x000fc800010e0428 */
[----:B------:R-:W-:Y:S01]  /*c2ad0*/  IMAD.IADD R33, R33, 0x1, R25 ;  /* 0x0000000121217824 */ /* 0x000fe200078e0219 */
[----:B------:R-:W-:Y:S01]  /*c2ae0*/  IADD3.X R80, P3, PT, RZ, R40, RZ, P3, !PT ;  /* 0x00000028ff507210 */ /* 0x000fe20001f7e4ff */
[----:B------:R-:W-:-:S03]  /*c2af0*/  IMAD.WIDE.U32 R30, R162, R146, RZ ;  /* 0x00000092a21e7225 */ /* 0x000fc600078e00ff */
[----:B------:R-:W-:Y:S01]  /*c2b00*/  IADD3.X R80, P5, PT, RZ, R80, RZ, P5, !PT ;  /* 0x00000050ff507210 */ /* 0x000fe20002fbe4ff */
[----:B------:R-:W-:Y:S02]  /*c2b10*/  IMAD.MOV.U32 R84, RZ, RZ, R23 ;  /* 0x000000ffff547224 */ /* 0x000fe400078e0017 */
[----:B------:R-:W-:-:S04]  /*c2b20*/  IMAD.WIDE.U32 R24, R33, -0x5555, RZ ;  /* 0xffffaaab21187825 */ /* 0x000fc800078e00ff */
[----:B------:R-:W-:Y:S01]  /*c2b30*/  IMAD.WIDE.U32.X R84, R49, 0x1a0111ea, R84, P6 ;  /* 0x1a0111ea31547825 */ /* 0x000fe200030e0454 */
[----:B------:R-:W-:Y:S02]  /*c2b40*/  IADD3.X R49, PT, PT, RZ, RZ, R81, P4, P1 ;  /* 0x000000ffff317210 */ /* 0x000fe400027e2451 */
[----:B------:R-:W-:Y:S01]  /*c2b50*/  IADD3.X R81, PT, PT, RZ, RZ, R41, P5, P3 ;  /* 0x000000ffff517210 */ /* 0x000fe20002fe6429 */
[----:B------:R-:W-:-:S04]  /*c2b60*/  IMAD.WIDE.U32 R36, R150, R146, RZ ;  /* 0x0000009296247225 */ /* 0x000fc800078e00ff */
[----:B------:R-:W-:Y:S01]  /*c2b70*/  IMAD.WIDE.U32 R30, P2, R150, R163, R30 ;  /* 0x000000a3961e7225 */ /* 0x000fe2000784001e */
[----:B------:R-:W-:-:S03]  /*c2b80*/  IADD3 RZ, P1, PT, R28, R36, RZ ;  /* 0x000000241cff7210 */ /* 0x000fc60007f3e0ff */
[----:B------:R-:W-:Y:S01]  /*c2b90*/  IMAD.WIDE.U32 R24, P5, R32, -0x46010001, R24 ;  /* 0xb9feffff20187825 */ /* 0x000fe200078a0018 */
[----:B------:R-:W-:-:S03]  /*c2ba0*/  IADD3 R131, P4, PT, R30, R37, RZ ;  /* 0x000000251e837210 */ /* 0x000fc60007f9e0ff */
        /* <DEDUP_REMOVED lines=9> */
[----:B------:R-:W-:Y:S01]  /*c2c40*/  IMAD.X R23, RZ, RZ, RZ, P2 ;  /* 0x000000ffff177224 */ /* 0x000fe200010e06ff */
[----:B------:R-:W-:Y:S01]  /*c2c50*/  IADD3 RZ, P2, PT, RZ, R40, RZ ;  /* 0x00000028ffff7210 */ /* 0x000fe20007f5e0ff */
[----:B------:R-:W-:Y:S01]  /*c2c60*/  IMAD.MOV.U32 R36, RZ, RZ, R25 ;  /* 0x000000ffff247224 */ /* 0x000fe200078e0019 */
[----:B------:R-:W-:Y:S01]  /*c2c70*/  IADD3.X R49, P0, PT, RZ, R84, RZ, P0, !PT ;  /* 0x00000054ff317210 */ /* 0x000fe2000071e4ff */
[----:B------:R-:W-:Y:S01]  /*c2c80*/  IMAD.IADD R40, R41, 0x1, R24 ;  /* 0x0000000129287824 */ /* 0x000fe200078e0218 */
[----:B------:R-:W-:Y:S01]  /*c2c90*/  IADD3.X RZ, P3, PT, R83, R39, RZ, P3, !PT ;  /* 0x0000002753ff7210 */ /* 0x000fe20001f7e4ff */
[----:B------:R-:W-:Y:S01]  /*c2ca0*/  IMAD.WIDE.U32 R28, R150, R146, R28 ;  /* 0x00000092961c7225 */ /* 0x000fe200078e001c */
[----:B------:R-:W-:-:S02]  /*c2cb0*/  IADD3.X R49, P5, PT, RZ, R49, RZ, P5, !PT ;  /* 0x00000031ff317210 */ /* 0x000fc40002fbe4ff */
[----:B------:R-:W-:Y:S01]  /*c2cc0*/  IADD3.X RZ, P2, PT, RZ, R40, RZ, P2, !PT ;  /* 0x00000028ffff7210 */ /* 0x000fe2000175e4ff */
[----:B------:R-:W-:Y:S01]  /*c2cd0*/  IMAD.MOV.U32 R22, RZ, RZ, R31 ;  /* 0x000000ffff167224 */ /* 0x000fe200078e001f */
[----:B------:R-:W-:Y:S01]  /*c2ce0*/  IADD3.X R84, PT, PT, RZ, RZ, R85, P5, P0 ;  /* 0x000000ffff547210 */ /* 0x000fe20002fe0455 */
[----:B------:R-:W-:-:S04]  /*c2cf0*/  IMAD.WIDE.U32 R24, R33, -0x4eac0001, RZ ;  /* 0xb153ffff21187825 */ /* 0x000fc800078e00ff */
[----:B------:R-:W-:-:S04]  /*c2d00*/  IMAD.WIDE.U32.X R36, R33, -0x46010001, R36, P6 ;  /* 0xb9feffff21247825 */ /* 0x000fc800030e0424 */
        /* <DEDUP_REMOVED lines=8> */
[----:B------:R-:W-:Y:S01]  /*c2d90*/  IMAD.WIDE.U32 R24, P6, R32, 0x1eabfffe, R24 ;  /* 0x1eabfffe20187825 */ /* 0x000fe200078c0018 */
[----:B------:R-:W-:-:S02]  /*c2da0*/  IADD3 RZ, P0, PT, R26, R28, RZ ;  /* 0x0000001c1aff7210 */ /* 0x000fc40007f1e0ff */
[----:B------:R-:W-:Y:S01]  /*c2db0*/  IADD3.X R81, PT, PT, RZ, RZ, R37, P2, P3 ;  /* 0x000000ffff517210 */ /* 0x000fe200017e6425 */
[----:B------:R-:W-:Y:S01]  /*c2dc0*/  IMAD.WIDE.U32 R36, R166, R146, RZ ;  /* 0x00000092a6247225 */ /* 0x000fe200078e00ff */
[----:B------:R-:W-:Y:S02]  /*c2dd0*/  IADD3 R29, P5, PT, R24, R29, RZ ;  /* 0x0000001d181d7210 */ /* 0x000fe40007fbe0ff */
[----:B------:R-:W-:Y:S01]  /*c2de0*/  IADD3.X R83, P4, PT, RZ, R83, RZ, P4, !PT ;  /* 0x00000053ff537210 */ /* 0x000fe2000279e4ff */
[----:B------:R-:W-:Y:S01]  /*c2df0*/  IMAD.WIDE.U32 R38, R32, -0x94f09dc, RZ ;  /* 0xf6b0f62420267825 */ /* 0x000fe200078e00ff */
[----:B------:R-:W-:Y:S02]  /*c2e00*/  IADD3.X RZ, P0, PT, R27, R29, RZ, P0, !PT ;  /* 0x0000001d1bff7210 */ /* 0x000fe4000071e4ff */
[----:B------:R-:W-:Y:S01]  /*c2e10*/  IADD3.X R80, PT, PT, RZ, RZ, R23, P4, P1 ;  /* 0x000000ffff507210 */ /* 0x000fe200027e2417 */
[----:B------:R-:W-:Y:S01]  /*c2e20*/  IMAD.WIDE.U32 R28, R33, -0x94f09dc, RZ ;  /* 0xf6b0f624211c7825 */ /* 0x000fe200078e00ff */
[----:B------:R-:W-:-:S03]  /*c2e30*/  IADD3 RZ, P1, PT, R34, R38, RZ ;  /* 0x0000002622ff7210 */ /* 0x000fc60007f3e0ff */
[----:B------:R-:W-:-:S04]  /*c2e40*/  IMAD.WIDE.U32 R22, R156, R146, RZ ;  /* 0x000000929c167225 */ /* 0x000fc800078e00ff */
[----:B------:R-:W-:-:S04]  /*c2e50*/  IMAD.WIDE.U32 R28, P4, R32, 0x6730d2a0, R28 ;  /* 0x6730d2a0201c7825 */ /* 0x000fc8000788001c */
[----:B------:R-:W-:-:S04]  /*c2e60*/  IMAD.WIDE.U32 R40, R32, -0x4eac0001, R26 ;  /* 0xb153ffff20287825 */ /* 0x000fc800078e001a */
[----:B------:R-:W-:-:S04]  /*c2e70*/  IMAD.WIDE.U32 R36, P2, R156, R163, R36 ;  /* 0x000000a39c247225 */ /* 0x000fc80007840024 */
[----:B------:R-:W-:Y:S01]  /*c2e80*/  IMAD.X R27, RZ, RZ, RZ, P6 ;  /* 0x000000ffff1b7224 */ /* 0x000fe200030e06ff */
[----:B------:R-:W-:Y:S01]  /*c2e90*/  IADD3 R87, P6, PT, R28, R39, RZ ;  /* 0x000000271c577210 */ /* 0x000fe20007fde0ff */
[----:B------:R-:W-:Y:S01]  /*c2ea0*/  IMAD.IADD R82, R41, 0x1, R24 ;  /* 0x0000000129527824 */ /* 0x000fe200078e0218 */
[----:B------:R-:W-:Y:S01]  /*c2eb0*/  IADD3 R23, P3, PT, R36, R23, RZ ;  /* 0x0000001724177210 */ /* 0x000fe20007f7e0ff */
[----:B------:R-:W-:Y:S01]  /*c2ec0*/  IMAD.MOV.U32 R26, RZ, RZ, R25 ;  /* 0x000000ffff1a7224 */ /* 0x000fe200078e0019 */
[----:B------:R-:W-:Y:S01]  /*c2ed0*/  IADD3.X RZ, P1, PT, R35, R87, RZ, P1, !PT ;  /* 0x0000005723ff7210 */ /* 0x000fe20000f3e4ff */
[----:B------:R-:W-:-:S04]  /*c2ee0*/  IMAD.WIDE.U32 R24, R156, R146, R42 ;  /* 0x000000929c187225 */ /* 0x000fc800078e002a */
[----:B------:R-:W-:Y:S01]  /*c2ef0*/  IMAD.X R39, RZ, RZ, RZ, P2 ;  /* 0x000000ffff277224 */ /* 0x000fe200010e06ff */
[----:B------:R-:W-:Y:S01]  /*c2f00*/  IADD3 RZ, P2, PT, R42, R22, RZ ;  /* 0x000000162aff7210 */ /* 0x000fe20007f5e0ff */
[----:B------:R-:W-:Y:S02]  /*c2f10*/  IMAD.MOV.U32 R38, RZ, RZ, R37 ;  /* 0x000000ffff267224 */ /* 0x000fe400078e0025 */
[----:B------:R-:W-:Y:S01]  /*c2f20*/  IMAD.IADD R25, R25, 0x1, R36 ;  /* 0x0000000119197824 */ /* 0x000fe200078e0224 */
[----:B------:R-:W-:Y:S01]  /*c2f30*/  IADD3.X RZ, P2, PT, R43, R23, RZ, P2, !PT ;  /* 0x000000172bff7210 */ /* 0x000fe2000175e4ff */
[----:B------:R-:W-:Y:S01]  /*c2f40*/  IMAD.WIDE.U32.X R38, R166, R163, R38, P3 ;  /* 0x000000a3a6267225 */ /* 0x000fe200018e0426 */
[----:B------:R-:W-:-:S03]  /*c2f50*/  IADD3 R22, P3, PT, R85, R40, RZ ;  /* 0x0000002855167210 */ /* 0x000fc60007f7e0ff */
[----:B------:R-:W-:Y:S01]  /*c2f60*/  IMAD.WIDE.U32.X R36, R33, 0x1eabfffe, R26, P5 ;  /* 0x1eabfffe21247825 */ /* 0x000fe200028e041a */
[----:B------:R-:W-:Y:S02]  /*c2f70*/  IADD3 R24, P5, PT, R83, R24, RZ ;  /* 0x0000001853187210 */ /* 0x000fe40007fbe0ff */
[----:B------:R-:W-:Y:S01]  /*c2f80*/  IADD3.X R23, P3, PT, R82, R81, RZ, P3, !PT ;  /* 0x0000005152177210 */ /* 0x000fe20001f7e4ff */
[----:B------:R-:W-:Y:S01]  /*c2f90*/  IMAD.WIDE.U32 R40, R32, -0x94f09dc, R34 ;  /* 0xf6b0f62420287825 */ /* 0x000fe200078e0022 */
[----:B------:R-:W-:Y:S02]  /*c2fa0*/  IADD3.X R34, P0, PT, RZ, R36, RZ, P0, !PT ;  /* 0x00000024ff227210 */ /* 0x000fe4000071e4ff */
[----:B------:R-:W-:Y:S01]  /*c2fb0*/  IADD3.X R25, P5, PT, R25, R80, RZ, P5, !PT ;  /* 0x0000005019197210 */ /* 0x000fe20002fbe4ff */
[----:B------:R-:W-:Y:S01]  /*c2fc0*/  IMAD.MOV.U32 R26, RZ, RZ, R29 ;  /* 0x000000ffff1a7224 */ /* 0x000fe200078e001d */
[----:B------:R-:W-:Y:S01]  /*c2fd0*/  IADD3.X R83, P2, PT, RZ, R38, RZ, P2, !PT ;  /* 0x00000026ff537210 */ /* 0x000fe2000175e4ff */
[----:B------:R-:W-:Y:S01]  /*c2fe0*/  IMAD.X R27, RZ, RZ, RZ, P4 ;  /* 0x000000ffff1b7224 */ /* 0x000fe200020e06ff */
[----:B------:R-:W-:Y:S01]  /*c2ff0*/  IADD3.X R29, P3, PT, RZ, R34, RZ, P3, !PT ;  /* 0x00000022ff1d7210 */ /* 0x000fe20001f7e4ff */
[----:B------:R-:W-:Y:S01]  /*c3000*/  IMAD.IADD R42, R41, 0x1, R28 ;  /* 0x00000001292a7824 */ /* 0x000fe200078e021c */
[----:B------:R-:W-:Y:S01]  /*c3010*/  IADD3.X R83, P4, PT, RZ, R83, RZ, P5, !PT ;  /* 0x00000053ff537210 */ /* 0x000fe20002f9e4ff */
[----:B------:R-:W-:Y:S01]  /*c3020*/  IMAD.WIDE.U32 R34, R33, -0xc7aed41, RZ ;  /* 0xf38512bf21227825 */ /* 0x000fe200078e00ff */
[----:B------:R-:W-:-:S02]  /*c3030*/  IADD3 R36, P5, PT, R29, R40, RZ ;  /* 0x000000281d247210 */ /* 0x000fc40007fbe0ff */
[----:B------:R-:W-:Y:S01]  /*c3040*/  IADD3.X R37, PT, PT, RZ, RZ, R37, P3, P0 ;  /* 0x000000ffff257210 */ /* 0x000fe20001fe0425 */
[----:B------:R-:W-:Y:S01]  /*c3050*/  IMAD.WIDE.U32.X R28, R33, 0x6730d2a0, R26, P6 ;  /* 0x6730d2a0211c7825 */ /* 0x000fe200030e041a */
[----:B------:R-:W-:Y:S02]  /*c3060*/  IADD3.X R85, PT, PT, RZ, RZ, R39, P4, P2 ;  /* 0x000000ffff557210 */ /* 0x000fe400027e4427 */
[----:B------:R-:W-:Y:S01]  /*c3070*/  IADD3 R26, P3, PT, R49, R44, RZ ;  /* 0x0000002c311a7210 */ /* 0x000fe20007f7e0ff */
[----:B------:R-:W-:Y:S01]  /*c3080*/  IMAD.WIDE.U32 R40, R169, R146, RZ ;  /* 0x00000092a9287225 */ /* 0x000fe200078e00ff */
[----:B------:R-:W-:Y:S02]  /*c3090*/  IADD3.X R37, P2, PT, R42, R37, RZ, P5, !PT ;  /* 0x000000252a257210 */ /* 0x000fe40002f5e4ff */
[----:B------:R-:W-:Y:S01]  /*c30a0*/  IADD3.X R28, P6, PT, RZ, R28, RZ, P1, !PT ;  /* 0x0000001cff1c7210 */ /* 0x000fe20000fde4ff */
[----:B------:R-:W-:Y:S01]  /*c30b0*/  IMAD.WIDE.U32 R38, R32, -0xc7aed41, RZ ;  /* 0xf38512bf20267825 */ /* 0x000fe200078e00ff */
[----:B------:R-:W-:-:S02]  /*c30c0*/  IADD3.X R27, P1, PT, R84, R21, RZ, P3, !PT ;  /* 0x00000015541b7210 */ /* 0x000fc40001f3e4ff */
[----:B------:R-:W-:Y:S01]  /*c30d0*/  IADD3.X R84, P2, PT, RZ, R28, RZ, P2, !PT ;  /* 0x0000001cff547210 */ /* 0x000fe2000175e4ff */
[----:B------:R-:W-:Y:S01]  /*c30e0*/  IMAD.WIDE.U32 R34, P4, R32, 0x64774b84, R34 ;  /* 0x64774b8420227825 */ /* 0x000fe20007880022 */
[----:B------:R-:W-:Y:S02]  /*c30f0*/  IADD3 RZ, P3, PT, R30, R38, RZ ;  /* 0x000000261eff7210 */ /* 0x000fe40007f7e0ff */
[----:B------:R-:W-:Y:S01]  /*c3100*/  IADD3.X R87, PT, PT, RZ, RZ, R29, P2, P6 ;  /* 0x000000ffff577210 */ /* 0x000fe200017ec41d */
[----:B------:R-:W-:Y:S01]  /*c3110*/  IMAD.WIDE.U32 R40, P5, R158, R163, R40 ;  /* 0x000000a39e287225 */ /* 0x000fe200078a0028 */
[----:B------:R-:W-:-:S03]  /*c3120*/  IADD3 R49, P0, PT, R34, R39, RZ ;  /* 0x0000002722317210 */ /* 0x000fc60007f1e0ff */
[----:B------:R-:W-:-:S04]  /*c3130*/  IMAD.WIDE.U32 R42, R158, R146, RZ ;  /* 0x000000929e2a7225 */ /* 0x000fc800078e00ff */
        /* <DEDUP_REMOVED lines=8> */
[----:B------:R-:W-:Y:S01]  /*c31c0*/  IMAD.WIDE.U32.X R38, R169, R163, R38, P2 ;  /* 0x000000a3a9267225 */ /* 0x000fe200010e0426 */
[----:B------:R-:W-:Y:S02]  /*c31d0*/  IADD3.X RZ, P2, PT, R31, R49, RZ, P3, !PT ;  /* 0x000000311fff7210 */ /* 0x000fe40001f5e4ff */
[----:B------:R-:W-:Y:S01]  /*c31e0*/  IADD3.X R29, P6, PT, R40, R85, RZ, P6, !PT ;  /* 0x00000055281d7210 */ /* 0x000fe200037de4ff */
[----:B------:R-:W-:Y:S01]  /*c31f0*/  IMAD.WIDE.U32 R80, R33, 0x434bacd7, RZ ;  /* 0x434bacd721507825 */ /* 0x000fe200078e00ff */
[----:B------:R-:W-:-:S03]  /*c3200*/  IADD3.X R49, P5, PT, RZ, R38, RZ, P5, !PT ;  /* 0x00000026ff317210 */ /* 0x000fc60002fbe4ff */
[----:B------:R-:W-:Y:S01]  /*c3210*/  IMAD.WIDE.U32 R40, R32, 0x434bacd7, RZ ;  /* 0x434bacd720287825 */ /* 0x000fe200078e00ff */
[----:B------:R-:W-:-:S03]  /*c3220*/  IADD3.X R49, P6, PT, RZ, R49, RZ, P6, !PT ;  /* 0x00000031ff317210 */ /* 0x000fc600037de4ff */
[----:B------:R-:W-:Y:S01]  /*c3230*/  IMAD.WIDE.U32 R82, R33, 0x397fe69a, RZ ;  /* 0x397fe69a21527825 */ /* 0x000fe200078e00ff */
[----:B------:R-:W-:-:S03]  /*c3240*/  IADD3.X R86, PT, PT, RZ, RZ, R39, P6, P5 ;  /* 0x000000ffff567210 */ /* 0x000fc600037ea427 */
[----:B------:R-:W-:-:S04]  /*c3250*/  IMAD.WIDE.U32 R80, P3, R32, 0x4b1ba7b6, R80 ;  /* 0x4b1ba7b620507825 */ /* 0x000fc80007860050 */
[----:B------:R-:W-:Y:S01]  /*c3260*/  IMAD.WIDE.U32 R26, R32, -0xc7aed41, R30 ;  /* 0xf38512bf201a7825 */ /* 0x000fe200078e001e */
[----:B------:R-:W-:-:S03]  /*c3270*/  IADD3 R130, P5, PT, R80, R41, RZ ;  /* 0x0000002950827210 */ /* 0x000fc60007fbe0ff */
[----:B------:R-:W-:Y:S01]  /*c3280*/  IMAD.X R43, RZ, RZ, RZ, P4 ;  /* 0x000000ffff2b7224 */ /* 0x000fe200020e06ff */
[----:B------:R-:W-:Y:S01]  /*c3290*/  IADD3 RZ, P4, PT, R24, R40, RZ ;  /* 0x0000002818ff7210 */ /* 0x000fe20007f9e0ff */
[----:B------:R-:W-:Y:S02]  /*c32a0*/  IMAD.MOV.U32 R42, RZ, RZ, R35 ;  /* 0x000000ffff2a7224 */ /* 0x000fe400078e0023 */
[----:B------:R-:W-:Y:S01]  /*c32b0*/  IMAD.IADD R132, R27, 0x1, R34 ;  /* 0x000000011b847824 */ /* 0x000fe200078e0222 */
[----:B------:R-:W-:Y:S01]  /*c32c0*/  IADD3.X RZ, P4, PT, R25, R130, RZ, P4, !PT ;  /* 0x0000008219ff7210 */ /* 0x000fe2000279e4ff */
[----:B------:R-:W-:-:S04]  /*c32d0*/  IMAD.WIDE.U32 R34, P6, R32, 0x1a0111ea, R82 ;  /* 0x1a0111ea20227825 */ /* 0x000fc800078c0052 */
[----:B------:R-:W-:-:S04]  /*c32e0*/  IMAD.WIDE.U32 R40, R32, 0x397fe69a, RZ ;  /* 0x397fe69a20287825 */ /* 0x000fc800078e00ff */
[----:B------:R-:W-:-:S04]  /*c32f0*/  IMAD.WIDE.U32 R30, R168, R128, RZ ;  /* 0x00000080a81e7225 */ /* 0x000fc800078e00ff */
[----:B------:R-:W-:Y:S01]  /*c3300*/  IMAD.X R39, RZ, RZ, RZ, P3 ;  /* 0x000000ffff277224 */ /* 0x000fe200018e06ff */
[----:B------:R-:W-:Y:S01]  /*c3310*/  IADD3 R26, P3, PT, R84, R26, RZ ;  /* 0x0000001a541a7210 */ /* 0x000fe20007f7e0ff */
[----:B------:R-:W-:Y:S01]  /*c3320*/  IMAD.WIDE.U32.X R42, R33, 0x64774b84, R42, P0 ;  /* 0x64774b84212a7825 */ /* 0x000fe200000e042a */
[----:B------:R-:W-:Y:S02]  /*c3330*/  IADD3 R41, P0, PT, R34, R41, RZ ;  /* 0x0000002922297210 */ /* 0x000fe40007f1e0ff */
[----:B------:R-:W-:Y:S01]  /*c3340*/  IADD3.X R27, P3, PT, R132, R87, RZ, P3, !PT ;  /* 0x00000057841b7210 */ /* 0x000fe20001f7e4ff */
[----:B------:R-:W-:Y:S02]  /*c3350*/  IMAD.X R85, RZ, RZ, RZ, P6 ;  /* 0x000000ffff557224 */ /* 0x000fe400030e06ff */
[----:B------:R-:W-:Y:S02]  /*c3360*/  IMAD.MOV.U32 R38, RZ, RZ, R81 ;  /* 0x000000ffff267224 */ /* 0x000fe400078e0051 */
[----:B------:R-:W-:-:S02]  /*c3370*/  IMAD.MOV.U32 R84, RZ, RZ, R35 ;  /* 0x000000ffff547224 */ /* 0x000fc400078e0023 */
[----:B------:R-:W-:-:S04]  /*c3380*/  IMAD.WIDE.U32 R82, R159, R128, RZ ;  /* 0x000000809f527225 */ /* 0x000fc800078e00ff */
[----:B------:R-:W-:-:S04]  /*c3390*/  IMAD.WIDE.U32 R30, P6, R159, R129, R30 ;  /* 0x000000819f1e7225 */ /* 0x000fc800078c001e */
[----:B------:R-:W-:Y:S01]  /*c33a0*/  IMAD.WIDE.U32.X R38, R33, 0x4b1ba7b6, R38, P5 ;  /* 0x4b1ba7b621267825 */ /* 0x000fe200028e0426 */
[----:B------:R-:W-:-:S03]  /*c33b0*/  IADD3 R35, P5, PT, R30, R83, RZ ;  /* 0x000000531e237210 */ /* 0x000fc60007fbe0ff */
[----:B------:R-:W-:Y:S01]  /*c33c0*/  IMAD.WIDE.U32.X R84, R33, 0x1a0111ea, R84, P0 ;  /* 0x1a0111ea21547825 */ /* 0x000fe200000e0454 */
[----:B------:R-:W-:Y:S02]  /*c33d0*/  IADD3.X R33, P2, PT, RZ, R42, RZ, P2, !PT ;  /* 0x0000002aff217210 */ /* 0x000fe4000175e4ff */
[----:B------:R-:W-:Y:S01]  /*c33e0*/  IADD3 RZ, P0, PT, R22, R82, RZ ;  /* 0x0000005216ff7210 */ /* 0x000fe20007f1e0ff */
[----:B------:R-:W-:Y:S01]  /*c33f0*/  IMAD.WIDE.U32 R82, R32, 0x434bacd7, R24 ;  /* 0x434bacd720527825 */ /* 0x000fe200078e0018 */
[----:B------:R-:W-:Y:S02]  /*c3400*/  IADD3.X R33, P3, PT, RZ, R33, RZ, P3, !PT ;  /* 0x00000021ff217210 */ /* 0x000fe40001f7e4ff */
[----:B------:R-:W-:Y:S01]  /*c3410*/  IADD3.X RZ, P0, PT, R23, R35, RZ, P0, !PT ;  /* 0x0000002317ff7210 */ /* 0x000fe2000071e4ff */
[----:B------:R-:W-:Y:S01]  /*c3420*/  IMAD.IADD R80, R83, 0x1, R80 ;  /* 0x0000000153507824 */ /* 0x000fe200078e0250 */
[----:B------:R-:W-:Y:S01]  /*c3430*/  IADD3.X R43, PT, PT, RZ, RZ, R43, P3, P2 ;  /* 0x000000ffff2b7210 */ /* 0x000fe20001fe442b */
[----:B------:R-:W-:Y:S01]  /*c3440*/  IMAD.X R25, RZ, RZ, RZ, P6 ;  /* 0x000000ffff197224 */ /* 0x000fe200030e06ff */
[----:B------:R-:W-:Y:S01]  /*c3450*/  IADD3 R82, P3, PT, R33, R82, RZ ;  /* 0x0000005221527210 */ /* 0x000fe20007f7e0ff */
[----:B------:R-:W-:Y:S01]  /*c3460*/  IMAD.WIDE.U32 R22, R159, R128, R22 ;  /* 0x000000809f167225 */ /* 0x000fe200078e0016 */
[----:B------:R-:W-:-:S02]  /*c3470*/  IADD3.X R35, P6, PT, RZ, R38, RZ, P4, !PT ;  /* 0x00000026ff237210 */ /* 0x000fc400027de4ff */
[----:B------:R-:W-:Y:S01]  /*c3480*/  IADD3.X R83, P3, PT, R80, R43, RZ, P3, !PT ;  /* 0x0000002b50537210 */ /* 0x000fe20001f7e4ff */
[----:B------:R-:W-:Y:S01]  /*c3490*/  IMAD.MOV.U32 R24, RZ, RZ, R31 ;  /* 0x000000ffff187224 */ /* 0x000fe200078e001f */
[----:B------:R-:W-:Y:S01]  /*c34a0*/  IADD3 RZ, P2, PT, RZ, R44, RZ ;  /* 0x0000002cffff7210 */ /* 0x000fe20007f5e0ff */
[----:B------:R-:W-:Y:S01]  /*c34b0*/  IMAD.WIDE.U32 R42, R161, R128, RZ ;  /* 0x00000080a12a7225 */ /* 0x000fe200078e00ff */
[----:B------:R-:W-:Y:S02]  /*c34c0*/  IADD3.X R35, P3, PT, RZ, R35, RZ, P3, !PT ;  /* 0x00000023ff237210 */ /* 0x000fe40001f7e4ff */
[----:B------:R-:W-:Y:S01]  /*c34d0*/  IADD3.X RZ, P2, PT, RZ, R21, RZ, P2, !PT ;  /* 0x00000015ffff7210 */ /* 0x000fe2000175e4ff */
[----:B------:R-:W-:Y:S01]  /*c34e0*/  IMAD.IADD R23, R23, 0x1, R30 ;  /* 0x0000000117177824 */ /* 0x000fe200078e021e */
[----:B------:R-:W-:Y:S01]  /*c34f0*/  IADD3.X R44, PT, PT, RZ, RZ, R39, P3, P6 ;  /* 0x000000ffff2c7210 */ /* 0x000fe20001fec427 */
[----:B------:R-:W-:Y:S01]  /*c3500*/  IMAD.WIDE.U32.X R24, R168, R129, R24, P5 ;  /* 0x00000081a8187225 */ /* 0x000fe200028e0418 */
[----:B------:R-:W-:-:S03]  /*c3510*/  IADD3 RZ, P5, PT, RZ, R22, RZ ;  /* 0x00000016ffff7210 */ /* 0x000fc60007fbe0ff */
[C---:B------:R-:W-:Y:S01]  /*c3520*/  IMAD.WIDE.U32 R80, R149.reuse, R128, RZ ;  /* 0x0000008095507225 */ /* 0x040fe200078e00ff */
[----:B------:R-:W-:Y:S02]  /*c3530*/  IADD3.X R33, P0, PT, RZ, R24, RZ, P0, !PT ;  /* 0x00000018ff217210 */ /* 0x000fe4000071e4ff */
[----:B------:R-:W-:Y:S01]  /*c3540*/  IADD3.X RZ, P5, PT, RZ, R23, RZ, P5, !PT ;  /* 0x00000017ffff7210 */ /* 0x000fe20002fbe4ff */
[----:B------:R-:W-:Y:S01]  /*c3550*/  IMAD.WIDE.U32 R42, P4, R149, R129, R42 ;  /* 0x00000081952a7225 */ /* 0x000fe2000788002a */
[----:B------:R-:W-:Y:S02]  /*c3560*/  IADD3 RZ, P3, PT, R36, R80, RZ ;  /* 0x0000005024ff7210 */ /* 0x000fe40007f7e0ff */
[----:B------:R-:W-:Y:S01]  /*c3570*/  IADD3.X R33, P5, PT, RZ, R33, RZ, P5, !PT ;  /* 0x00000021ff217210 */ /* 0x000fe20002fbe4ff */
[----:B------:R-:W-:Y:S01]  /*c3580*/  IMAD.X R31, RZ, RZ, RZ, P4 ;  /* 0x000000ffff1f7224 */ /* 0x000fe200020e06ff */
[----:B------:R-:W-:Y:S01]  /*c3590*/  IADD3 R39, P6, PT, R42, R81, RZ ;  /* 0x000000512a277210 */ /* 0x000fe20007fde0ff */
[----:B------:R-:W-:Y:S01]  /*c35a0*/  IMAD.MOV.U32 R30, RZ, RZ, R43 ;  /* 0x000000ffff1e7224 */ /* 0x000fe200078e002b */
[----:B------:R-:W-:Y:S01]  /*c35b0*/  IADD3 RZ, P4, PT, R28, R40, RZ ;  /* 0x000000281cff7210 */ /* 0x000fe20007f9e0ff */
[----:B------:R-:W-:Y:S01]  /*c35c0*/  IMAD.MOV.U32 R212, RZ, RZ, R15 ;  /* 0x000000ffffd47224 */ /* 0x000fe200078e000f */
[----:B------:R-:W-:Y:S01]  /*c35d0*/  IADD3.X RZ, P3, PT, R37, R39, RZ, P3, !PT ;  /* 0x0000002725ff7210 */ /* 0x000fe20001f7e4ff */
        /* <DEDUP_REMOVED lines=8> */
[C---:B------:R-:W-:Y:S01]  /*c3660*/  IMAD.WIDE.U32 R38, R126.reuse, R128, RZ ;  /* 0x000000807e267225 */ /* 0x040fe200078e00ff */
[----:B------:R-:W-:Y:S02]  /*c3670*/  IADD3.X R30, P3, PT, RZ, R30, RZ, P3, !PT ;  /* 0x0000001eff1e7210 */ /* 0x000fe40001f7e4ff */
[----:B------:R-:W-:Y:S01]  /*c3680*/  IADD3.X R42, P4, PT, RZ, R84, RZ, P4, !PT ;  /* 0x00000054ff2a7210 */ /* 0x000fe2000279e4ff */
[----:B------:R-:W-:-:S04]  /*c3690*/  IMAD.WIDE.U32 R24, P5, R126, R129, R24 ;  /* 0x000000817e187225 */ /* 0x000fc800078a0018 */
[----:B------:R-:W-:Y:S01]  /*c36a0*/  IMAD.X R33, RZ, RZ, RZ, P5 ;  /* 0x000000ffff217224 */ /* 0x000fe200028e06ff */
[----:B------:R-:W-:Y:S01]  /*c36b0*/  IADD3 R43, P6, PT, R24, R39, RZ ;  /* 0x00000027182b7210 */ /* 0x000fe20007fde0ff */
[----:B------:R-:W-:Y:S01]  /*c36c0*/  IMAD.WIDE.U32 R40, R126, R128, R26 ;  /* 0x000000807e287225 */ /* 0x000fe200078e001a */
[----:B------:R-:W-:Y:S02]  /*c36d0*/  IADD3.X R39, P5, PT, RZ, R30, RZ, P0, !PT ;  /* 0x0000001eff277210 */ /* 0x000fe400007be4ff */
[----:B------:R-:W-:Y:S01]  /*c36e0*/  IADD3 RZ, P0, PT, R26, R38, RZ ;  /* 0x000000261aff7210 */ /* 0x000fe20007f1e0ff */
[----:B------:R-:W-:Y:S01]  /*c36f0*/  IMAD.WIDE.U32 R28, R32, 0x397fe69a, R28 ;  /* 0x397fe69a201c7825 */ /* 0x000fe200078e001c */
[----:B------:R-:W-:Y:S02]  /*c3700*/  IADD3.X R31, PT, PT, RZ, RZ, R31, P5, P3 ;  /* 0x000000ffff1f7210 */ /* 0x000fe40002fe641f */
[----:B------:R-:W-:Y:S01]  /*c3710*/  IADD3 R40, P3, PT, R39, R40, RZ ;  /* 0x0000002827287210 */ /* 0x000fe20007f7e0ff */
[----:B------:R-:W-:Y:S01]  /*c3720*/  IMAD.IADD R24, R41, 0x1, R24 ;  /* 0x0000000129187824 */ /* 0x000fe200078e0218 */
[----:B------:R-:W-:Y:S01]  /*c3730*/  IADD3.X RZ, P0, PT, R27, R43, RZ, P0, !PT ;  /* 0x0000002b1bff7210 */ /* 0x000fe2000071e4ff */
[----:B------:R-:W-:Y:S01]  /*c3740*/  IMAD.IADD R29, R29, 0x1, R34 ;  /* 0x000000011d1d7824 */ /* 0x000fe200078e0222 */
[----:B------:R-:W-:Y:S01]  /*c3750*/  IADD3 R28, P5, PT, R35, R28, RZ ;  /* 0x0000001c231c7210 */ /* 0x000fe20007fbe0ff */
[----:B------:R-:W-:Y:S01]  /*c3760*/  IMAD.MOV.U32 R32, RZ, RZ, R25 ;  /* 0x000000ffff207224 */ /* 0x000fe200078e0019 */
[----:B------:R-:W-:Y:S01]  /*c3770*/  IADD3.X R41, P3, PT, R24, R31, RZ, P3, !PT ;  /* 0x0000001f18297210 */ /* 0x000fe20001f7e4ff */
[----:B------:R-:W-:Y:S01]  /*c3780*/  IMAD R27, R23, -0x30003, RZ ;  /* 0xfffcfffd171b7824 */ /* 0x000fe200078e02ff */
[----:B------:R-:W-:Y:S01]  /*c3790*/  IADD3.X R29, P5, PT, R29, R44, RZ, P5, !PT ;  /* 0x0000002c1d1d7210 */ /* 0x000fe20002fbe4ff */
[----:B------:R-:W-:-:S03]  /*c37a0*/  IMAD.WIDE.U32 R24, R22, -0x30003, RZ ;  /* 0xfffcfffd16187825 */ /* 0x000fc600078e00ff */
[----:B------:R-:W-:Y:S01]  /*c37b0*/  IADD3.X R42, P5, PT, RZ, R42, RZ, P5, !PT ;  /* 0x0000002aff2a7210 */ /* 0x000fe20002fbe4ff */
[----:B------:R-:W-:Y:S02]  /*c37c0*/  IMAD R35, R22, -0x760c0004, R27 ;  /* 0x89f3fffc16237824 */ /* 0x000fe400078e021b */
[----:B------:R-:W-:Y:S01]  /*c37d0*/  IMAD.WIDE.U32.X R32, R127, R129, R32, P6 ;  /* 0x000000817f207225 */ /* 0x000fe200030e0420 */
[----:B------:R-:W-:-:S03]  /*c37e0*/  IADD3.X R84, PT, PT, RZ, RZ, R85, P5, P4 ;  /* 0x000000ffff547210 */ /* 0x000fc60002fe8455 */
[----:B------:R-:W-:Y:S01]  /*c37f0*/  IMAD.WIDE.U32 R26, R162, R128, RZ ;  /* 0x00000080a21a7225 */ /* 0x000fe200078e00ff */
[----:B------:R-:W-:-:S03]  /*c3800*/  IADD3.X R43, P0, PT, RZ, R32, RZ, P0, !PT ;  /* 0x00000020ff2b7210 */ /* 0x000fc6000071e4ff */
[----:B------:R-:W-:Y:S01]  /*c3810*/  IMAD.IADD R25, R25, 0x1, R35 ;  /* 0x0000000119197824 */ /* 0x000fe200078e0223 */
[----:B------:R-:W-:Y:S01]  /*c3820*/  IADD3.X R43, P5, PT, RZ, R43, RZ, P3, !PT ;  /* 0x0000002bff2b7210 */ /* 0x000fe20001fbe4ff */
[----:B------:R-:W-:-:S03]  /*c3830*/  IMAD.WIDE.U32 R30, R150, R128, RZ ;  /* 0x00000080961e7225 */ /* 0x000fc600078e00ff */
[----:B------:R-:W-:Y:S01]  /*c3840*/  IADD3.X R44, PT, PT, RZ, RZ, R33, P5, P0 ;  /* 0x000000ffff2c7210 */ /* 0x000fe20002fe0421 */
[----:B------:R-:W-:Y:S01]  /*c3850*/  IMAD.WIDE.U32 R26, P6, R150, R129, R26 ;  /* 0x00000081961a7225 */ /* 0x000fe200078c001a */
[----:B------:R-:W-:-:S03]  /*c3860*/  IADD3 RZ, P3, PT, R82, R30, RZ ;  /* 0x0000001e52ff7210 */ /* 0x000fc60007f7e0ff */
[----:B------:R-:W-:Y:S01]  /*c3870*/  IMAD.WIDE.U32 R38, R25, -0x5555, RZ ;  /* 0xffffaaab19267825 */ /* 0x000fe200078e00ff */
[----:B------:R-:W-:-:S03]  /*c3880*/  IADD3 R81, P4, PT, R26, R31, RZ ;  /* 0x0000001f1a517210 */ /* 0x000fc60007f9e0ff */
[----:B------:R-:W-:Y:S01]  /*c3890*/  IMAD.WIDE.U32 R34, R24, -0x5555, RZ ;  /* 0xffffaaab18227825 */ /* 0x000fe200078e00ff */
[----:B------:R-:W-:-:S03]  /*c38a0*/  IADD3.X RZ, P3, PT, R83, R81, RZ, P3, !PT ;  /* 0x0000005153ff7210 */ /* 0x000fc60001f7e4ff */
        /* <DEDUP_REMOVED lines=10> */
[----:B------:R-:W-:Y:S01]  /*c3950*/  IMAD.WIDE.U32 R34, R24, -0x5555, R22 ;  /* 0xffffaaab18227825 */ /* 0x000fe200078e0016 */
[----:B------:R-:W-:Y:S02]  /*c3960*/  IADD3.X R39, P4, PT, R21, R44, RZ, P4, !PT ;  /* 0x0000002c15277210 */ /* 0x000fe4000279e4ff */
[----:B------:R-:W-:Y:S01]  /*c3970*/  IADD3.X R22, P2, PT, RZ, RZ, RZ, P2, !PT ;  /* 0x000000ffff167210 */ /* 0x000fe2000175e4ff */
[----:B------:R-:W-:Y:S01]  /*c3980*/  IMAD.X R27, RZ, RZ, RZ, P5 ;  /* 0x000000ffff1b7224 */ /* 0x000fe200028e06ff */
[----:B------:R-:W-:Y:S01]  /*c3990*/  IADD3.X R21, P1, PT, RZ, RZ, RZ, P1, !PT ;  /* 0x000000ffff157210 */ /* 0x000fe20000f3e4ff */
[----:B------:R-:W-:Y:S01]  /*c39a0*/  IMAD.MOV.U32 R26, RZ, RZ, R31 ;  /* 0x000000ffff1a7224 */ /* 0x000fe200078e001f */
[----:B------:R-:W-:Y:S01]  /*c39b0*/  IADD3 RZ, P5, PT, RZ, R34, RZ ;  /* 0x00000022ffff7210 */ /* 0x000fe20007fbe0ff */
[----:B------:R-:W-:Y:S01]  /*c39c0*/  IMAD.IADD R34, R35, 0x1, R30 ;  /* 0x0000000123227824 */ /* 0x000fe200078e021e */
[----:B------:R-:W-:Y:S01]  /*c39d0*/  IADD3.X R81, P3, PT, RZ, R32, RZ, P3, !PT ;  /* 0x00000020ff517210 */ /* 0x000fe20001f7e4ff */
[----:B------:R-:W-:Y:S01]  /*c39e0*/  IMAD.WIDE.U32.X R26, R25, -0x46010001, R26, P6 ;  /* 0xb9feffff191a7825 */ /* 0x000fe200030e041a */
[----:B------:R-:W-:-:S02]  /*c39f0*/  IADD3 R32, P6, PT, R21, R22, RZ ;  /* 0x0000001615207210 */ /* 0x000fc40007fde0ff */
[----:B------:R-:W-:Y:S01]  /*c3a00*/  IADD3.X R81, P4, PT, RZ, R81, RZ, P4, !PT ;  /* 0x00000051ff517210 */ /* 0x000fe2000279e4ff */
[----:B------:R-:W-:Y:S01]  /*c3a10*/  IMAD.WIDE.U32 R22, R25, -0x4eac0001, RZ ;  /* 0xb153ffff19167825 */ /* 0x000fe200078e00ff */
[----:B------:R-:W-:Y:S02]  /*c3a20*/  IADD3.X RZ, P5, PT, RZ, R34, RZ, P5, !PT ;  /* 0x00000022ffff7210 */ /* 0x000fe40002fbe4ff */
[----:B------:R-:W-:Y:S01]  /*c3a30*/  IADD3.X R83, P0, PT, RZ, R26, RZ, P0, !PT ;  /* 0x0000001aff537210 */ /* 0x000fe2000071e4ff */
[----:B------:R-:W-:Y:S01]  /*c3a40*/  IMAD.WIDE.U32 R30, R166, R128, RZ ;  /* 0x00000080a61e7225 */ /* 0x000fe200078e00ff */
[----:B------:R-:W-:Y:S02]  /*c3a50*/  IADD3.X R44, PT, PT, RZ, RZ, R33, P4, P3 ;  /* 0x000000ffff2c7210 */ /* 0x000fe400027e6421 */
[----:B------:R-:W-:Y:S01]  /*c3a60*/  IADD3 R49, P3, PT, R49, R32, RZ ;  /* 0x0000002031317210 */ /* 0x000fe20007f7e0ff */
[----:B------:R-:W-:Y:S01]  /*c3a70*/  IMAD.WIDE.U32 R32, R24, -0x4eac0001, RZ ;  /* 0xb153ffff18207825 */ /* 0x000fe200078e00ff */
[----:B------:R-:W-:-:S03]  /*c3a80*/  IADD3.X R83, P5, PT, RZ, R83, RZ, P5, !PT ;  /* 0x00000053ff537210 */ /* 0x000fc60002fbe4ff */
[----:B------:R-:W-:Y:S01]  /*c3a90*/  IMAD.WIDE.U32 R22, P4, R24, 0x1eabfffe, R22 ;  /* 0x1eabfffe18167825 */ /* 0x000fe20007880016 */
[----:B------:R-:W-:Y:S02]  /*c3aa0*/  IADD3.X R43, PT, PT, RZ, RZ, R27, P5, P0 ;  /* 0x000000ffff2b7210 */ /* 0x000fe40002fe041b */
[----:B------:R-:W-:Y:S01]  /*c3ab0*/  IADD3 RZ, P0, PT, R36, R32, RZ ;  /* 0x0000002024ff7210 */ /* 0x000fe20007f1e0ff */
[----:B------:R-:W-:Y:S01]  /*c3ac0*/  IMAD.X R85, RZ, RZ, RZ, P2 ;  /* 0x000000ffff557224 */ /* 0x000fe200010e06ff */
[----:B------:R-:W-:Y:S01]  /*c3ad0*/  IADD3 R87, P2, PT, R22, R33, RZ ;  /* 0x0000002116577210 */ /* 0x000fe20007f5e0ff */
[----:B------:R-:W-:-:S03]  /*c3ae0*/  IMAD.WIDE.U32 R30, P5, R156, R129, R30 ;  /* 0x000000819c1e7225 */ /* 0x000fc600078a001e */
[----:B------:R-:W-:Y:S01]  /*c3af0*/  IADD3.X R85, PT, PT, R85, RZ, RZ, P6, P1 ;  /* 0x000000ff55557210 */ /* 0x000fe200037e24ff */
[-C--:B------:R-:W-:Y:S01]  /*c3b00*/  IMAD.WIDE.U32 R32, R156, R128.reuse, RZ ;  /* 0x000000809c207225 */ /* 0x080fe200078e00ff */
[----:B------:R-:W-:Y:S02]  /*c3b10*/  IADD3.X RZ, P0, PT, R37, R87, RZ, P0, !PT ;  /* 0x0000005725ff7210 */ /* 0x000fe4000071e4ff */
[----:B------:R-:W-:Y:S01]  /*c3b20*/  IADD3.X R85, P3, PT, R86, R85, RZ, P3, !PT ;  /* 0x0000005556557210 */ /* 0x000fe20001f7e4ff */
[----:B------:R-:W-:Y:S01]  /*c3b30*/  IMAD.WIDE.U32 R34, R156, R128, R28 ;  /* 0x000000809c227225 */ /* 0x000fe200078e001c */
[----:B------:R-:W-:Y:S02]  /*c3b40*/  IADD3 R33, P6, PT, R30, R33, RZ ;  /* 0x000000211e217210 */ /* 0x000fe40007fde0ff */
[----:B------:R-:W-:Y:S01]  /*c3b50*/  IADD3 RZ, P1, PT, R28, R32, RZ ;  /* 0x000000201cff7210 */ /* 0x000fe20007f3e0ff */
[----:B------:R-:W-:Y:S01]  /*c3b60*/  IMAD.X R27, RZ, RZ, RZ, P5 ;  /* 0x000000ffff1b7224 */ /* 0x000fe200028e06ff */
[----:B------:R-:W-:Y:S01]  /*c3b70*/  IADD3 R34, P5, PT, R81, R34, RZ ;  /* 0x0000002251227210 */ /* 0x000fe20007fbe0ff */
[----:B------:R-:W-:Y:S01]  /*c3b80*/  IMAD.MOV.U32 R26, RZ, RZ, R31 ;  /* 0x000000ffff1a7224 */ /* 0x000fe200078e001f */
[----:B------:R-:W-:Y:S01]  /*c3b90*/  IADD3.X RZ, P1, PT, R29, R33, RZ, P1, !PT ;  /* 0x000000211dff7210 */ /* 0x000fe20000f3e4ff */
[----:B------:R-:W-:-:S02]  /*c3ba0*/  IMAD.IADD R21, R35, 0x1, R30 ;  /* 0x0000000123157824 */ /* 0x000fc400078e021e */
[----:B------:R-:W-:-:S03]  /*c3bb0*/  IMAD.WIDE.U32.X R30, R166, R129, R26, P6 ;  /* 0x00000081a61e7225 */ /* 0x000fc600030e041a */
[----:B------:R-:W-:Y:S01]  /*c3bc0*/  IADD3.X R35, P5, PT, R21, R44, RZ, P5, !PT ;  /* 0x0000002c15237210 */ /* 0x000fe20002fbe4ff */
[----:B------:R-:W-:Y:S01]  /*c3bd0*/  IMAD.WIDE.U32 R26, R25, -0x94f09dc, RZ ;  /* 0xf6b0f624191a7825 */ /* 0x000fe200078e00ff */
[----:B------:R-:W-:-:S03]  /*c3be0*/  IADD3.X R81, P1, PT, RZ, R30, RZ, P1, !PT ;  /* 0x0000001eff517210 */ /* 0x000fc60000f3e4ff */
[----:B------:R-:W-:Y:S01]  /*c3bf0*/  IMAD.WIDE.U32 R36, R24, -0x4eac0001, R36 ;  /* 0xb153ffff18247825 */ /* 0x000fe200078e0024 */
[----:B------:R-:W-:-:S03]  /*c3c00*/  IADD3.X R81, P5, PT, RZ, R81, RZ, P5, !PT ;  /* 0x00000051ff517210 */ /* 0x000fc60002fbe4ff */
[----:B------:R-:W-:Y:S01]  /*c3c10*/  IMAD.WIDE.U32 R28, R24, -0x94f09dc, RZ ;  /* 0xf6b0f624181c7825 */ /* 0x000fe200078e00ff */
[----:B------:R-:W-:-:S03]  /*c3c20*/  IADD3.X R21, PT, PT, RZ, RZ, R31, P5, P1 ;  /* 0x000000ffff157210 */ /* 0x000fc60002fe241f */
        /* <DEDUP_REMOVED lines=10> */
[----:B------:R-:W-:Y:S01]  /*c3cd0*/  IMAD.WIDE.U32 R30, R169, R128, RZ ;  /* 0x00000080a91e7225 */ /* 0x000fe200078e00ff */
[----:B------:R-:W-:-:S02]  /*c3ce0*/  IADD3 R28, P2, PT, R42, R49, RZ ;  /* 0x000000312a1c7210 */ /* 0x000fc40007f5e0ff */
[----:B------:R-:W-:Y:S01]  /*c3cf0*/  IADD3.X R49, P0, PT, RZ, R32, RZ, P0, !PT ;  /* 0x00000020ff317210 */ /* 0x000fe2000071e4ff */
[----:B------:R-:W-:Y:S01]  /*c3d00*/  IMAD.WIDE.U32 R40, R24, -0x94f09dc, R40 ;  /* 0xf6b0f62418287825 */ /* 0x000fe200078e0028 */
[----:B------:R-:W-:Y:S02]  /*c3d10*/  IADD3.X R29, P2, PT, R84, R85, RZ, P2, !PT ;  /* 0x00000055541d7210 */ /* 0x000fe4000175e4ff */
[----:B------:R-:W-:Y:S01]  /*c3d20*/  IADD3.X R49, P4, PT, RZ, R49, RZ, P4, !PT ;  /* 0x00000031ff317210 */ /* 0x000fe2000279e4ff */
[----:B------:R-:W-:Y:S02]  /*c3d30*/  IMAD.X R37, RZ, RZ, RZ, P6 ;  /* 0x000000ffff257224 */ /* 0x000fe400030e06ff */
[----:B------:R-:W-:Y:S01]  /*c3d40*/  IMAD.MOV.U32 R36, RZ, RZ, R27 ;  /* 0x000000ffff247224 */ /* 0x000fe200078e001b */
[----:B------:R-:W-:Y:S01]  /*c3d50*/  IADD3.X R44, PT, PT, RZ, RZ, R33, P4, P0 ;  /* 0x000000ffff2c7210 */ /* 0x000fe200027e0421 */
[----:B------:R-:W-:Y:S02]  /*c3d60*/  IMAD.IADD R41, R41, 0x1, R26 ;  /* 0x0000000129297824 */ /* 0x000fe400078e021a */
[----:B------:R-:W-:-:S04]  /*c3d70*/  IMAD.WIDE.U32 R30, P6, R158, R129, R30 ;  /* 0x000000819e1e7225 */ /* 0x000fc800078c001e */
[----:B------:R-:W-:-:S04]  /*c3d80*/  IMAD.WIDE.U32 R26, R158, R128, RZ ;  /* 0x000000809e1a7225 */ /* 0x000fc800078e00ff */
[----:B------:R-:W-:Y:S01]  /*c3d90*/  IMAD.X R33, RZ, RZ, RZ, P6 ;  /* 0x000000ffff217224 */ /* 0x000fe200030e06ff */
[----:B------:R-:W-:Y:S01]  /*c3da0*/  IADD3 R27, P4, PT, R30, R27, RZ ;  /* 0x0000001b1e1b7210 */ /* 0x000fe20007f9e0ff */
[----:B------:R-:W-:Y:S01]  /*c3db0*/  IMAD.WIDE.U32 R42, R158, R128, R28 ;  /* 0x000000809e2a7225 */ /* 0x000fe200078e001c */
[----:B------:R-:W-:Y:S02]  /*c3dc0*/  IADD3 RZ, P6, PT, R28, R26, RZ ;  /* 0x0000001a1cff7210 */ /* 0x000fe40007fde0ff */
[----:B------:R-:W-:Y:S01]  /*c3dd0*/  IADD3 R28, P0, PT, R49, R40, RZ ;  /* 0x00000028311c7210 */ /* 0x000fe20007f1e0ff */
[----:B------:R-:W-:Y:S02]  /*c3de0*/  IMAD.MOV.U32 R32, RZ, RZ, R31 ;  /* 0x000000ffff207224 */ /* 0x000fe400078e001f */
[----:B------:R-:W-:Y:S01]  /*c3df0*/  IMAD.WIDE.U32.X R36, R25, 0x6730d2a0, R36, P5 ;  /* 0x6730d2a019247825 */ /* 0x000fe200028e0424 */
[----:B------:R-:W-:Y:S02]  /*c3e00*/  IADD3.X RZ, P5, PT, R29, R27, RZ, P6, !PT ;  /* 0x0000001b1dff7210 */ /* 0x000fe400037be4ff */
[----:B------:R-:W-:Y:S01]  /*c3e10*/  IADD3.X R29, P0, PT, R41, R44, RZ, P0, !PT ;  /* 0x0000002c291d7210 */ /* 0x000fe2000071e4ff */
[----:B------:R-:W-:-:S02]  /*c3e20*/  IMAD.IADD R26, R43, 0x1, R30 ;  /* 0x000000012b1a7824 */ /* 0x000fc400078e021e */
[----:B------:R-:W-:Y:S01]  /*c3e30*/  IMAD.WIDE.U32.X R32, R169, R129, R32, P4 ;  /* 0x00000081a9207225 */ /* 0x000fe200020e0420 */
[----:B------:R-:W-:Y:S02]  /*c3e40*/  IADD3 R42, P4, PT, R81, R42, RZ ;  /* 0x0000002a512a7210 */ /* 0x000fe40007f9e0ff */
[----:B------:R-:W-:Y:S01]  /*c3e50*/  IADD3.X R81, P6, PT, RZ, R36, RZ, P1, !PT ;  /* 0x00000024ff517210 */ /* 0x000fe20000fde4ff */
[----:B------:R-:W-:Y:S01]  /*c3e60*/  IMAD.WIDE.U32 R30, R168, R147, RZ ;  /* 0x00000093a81e7225 */ /* 0x000fe200078e00ff */
[----:B------:R-:W-:Y:S02]  /*c3e70*/  IADD3.X R43, P4, PT, R26, R21, RZ, P4, !PT ;  /* 0x000000151a2b7210 */ /* 0x000fe4000279e4ff */
[----:B------:R-:W-:Y:S01]  /*c3e80*/  IADD3.X R44, P5, PT, RZ, R32, RZ, P5, !PT ;  /* 0x00000020ff2c7210 */ /* 0x000fe20002fbe4ff */
[----:B------:R-:W-:Y:S01]  /*c3e90*/  IMAD.WIDE.U32 R40, R25, -0xc7aed41, RZ ;  /* 0xf38512bf19287825 */ /* 0x000fe200078e00ff */
[----:B------:R-:W-:Y:S02]  /*c3ea0*/  IADD3.X R81, P0, PT, RZ, R81, RZ, P0, !PT ;  /* 0x00000051ff517210 */ /* 0x000fe4000071e4ff */
[----:B------:R-:W-:Y:S01]  /*c3eb0*/  IADD3.X R44, P4, PT, RZ, R44, RZ, P4, !PT ;  /* 0x0000002cff2c7210 */ /* 0x000fe2000279e4ff */
[----:B------:R-:W-:Y:S01]  /*c3ec0*/  IMAD.WIDE.U32 R26, R159, R147, RZ ;  /* 0x000000939f1a7225 */ /* 0x000fe200078e00ff */
[----:B------:R-:W-:-:S02]  /*c3ed0*/  IADD3.X R49, PT, PT, RZ, RZ, R37, P0, P6 ;  /* 0x000000ffff317210 */ /* 0x000fc400007ec425 */
[----:B------:R-:W-:Y:S01]  /*c3ee0*/  IADD3.X R21, PT, PT, RZ, RZ, R33, P4, P5 ;  /* 0x000000ffff157210 */ /* 0x000fe200027ea421 */
[----:B------:R-:W-:Y:S01]  /*c3ef0*/  IMAD.WIDE.U32 R30, P1, R159, R164, R30 ;  /* 0x000000a49f1e7225 */ /* 0x000fe2000782001e */
[----:B------:R-:W-:-:S03]  /*c3f00*/  IADD3 RZ, P0, PT, R22, R26, RZ ;  /* 0x0000001a16ff7210 */ /* 0x000fc60007f1e0ff */
[----:B------:R-:W-:Y:S01]  /*c3f10*/  IMAD.WIDE.U32 R36, R24, -0xc7aed41, RZ ;  /* 0xf38512bf18247825 */ /* 0x000fe200078e00ff */
[----:B------:R-:W-:-:S03]  /*c3f20*/  IADD3 R83, P5, PT, R30, R27, RZ ;  /* 0x0000001b1e537210 */ /* 0x000fc60007fbe0ff */
[----:B------:R-:W-:Y:S01]  /*c3f30*/  IMAD.WIDE.U32 R40, P6, R24, 0x64774b84, R40 ;  /* 0x64774b8418287825 */ /* 0x000fe200078c0028 */
[----:B------:R-:W-:-:S03]  /*c3f40*/  IADD3.X RZ, P0, PT, R23, R83, RZ, P0, !PT ;  /* 0x0000005317ff7210 */ /* 0x000fc6000071e4ff */
[----:B------:R-:W-:Y:S01]  /*c3f50*/  IMAD.X R27, RZ, RZ, RZ, P1 ;  /* 0x000000ffff1b7224 */ /* 0x000fe200008e06ff */
[----:B------:R-:W-:Y:S01]  /*c3f60*/  IADD3 R37, P4, PT, R40, R37, RZ ;  /* 0x0000002528257210 */ /* 0x000fe20007f9e0ff */
[----:B------:R-:W-:Y:S01]  /*c3f70*/  IMAD.WIDE.U32 R32, R159, R147, R22 ;  /* 0x000000939f207225 */ /* 0x000fe200078e0016 */
[----:B------:R-:W-:-:S03]  /*c3f80*/  IADD3 RZ, P1, PT, R38, R36, RZ ;  /* 0x0000002426ff7210 */ /* 0x000fc60007f3e0ff */
[----:B------:R-:W-:Y:S01]  /*c3f90*/  IMAD.MOV.U32 R26, RZ, RZ, R31 ;  /* 0x000000ffff1a7224 */ /* 0x000fe200078e001f */
[----:B------:R-:W-:Y:S01]  /*c3fa0*/  IADD3.X RZ, P1, PT, R39, R37, RZ, P1, !PT ;  /* 0x0000002527ff7210 */ /* 0x000fe20000f3e4ff */
[----:B------:R-:W-:Y:S02]  /*c3fb0*/  IMAD.IADD R33, R33, 0x1, R30 ;  /* 0x0000000121217824 */ /* 0x000fe400078e021e */
[----:B------:R-:W-:Y:S01]  /*c3fc0*/  IMAD.WIDE.U32.X R26, R168, R164, R26, P5 ;  /* 0x000000a4a81a7225 */ /* 0x000fe200028e041a */
[----:B------:R-:W-:-:S03]  /*c3fd0*/  IADD3 RZ, P5, PT, RZ, R32, RZ ;  /* 0x00000020ffff7210 */ /* 0x000fc60007fbe0ff */
[----:B------:R-:W-:Y:S01]  /*c3fe0*/  IMAD.WIDE.U32 R36, R161, R147, RZ ;  /* 0x00000093a1247225 */ /* 0x000fe200078e00ff */
[----:B------:R-:W-:Y:S02]  /*c3ff0*/  IADD3.X R83, P0, PT, RZ, R26, RZ, P0, !PT ;  /* 0x0000001aff537210 */ /* 0x000fe4000071e4ff */
[----:B------:R-:W-:Y:S01]  /*c4000*/  IADD3.X RZ, P5, PT, RZ, R33, RZ, P5, !PT ;  /* 0x00000021ffff7210 */ /* 0x000fe20002fbe4ff */
[----:B------:R-:W-:Y:S02]  /*c4010*/  IMAD.X R23, RZ, RZ, RZ, P6 ;  /* 0x000000ffff177224 */ /* 0x000fe400030e06ff */
[----:B------:R-:W-:Y:S01]  /*c4020*/  IMAD.WIDE.U32 R38, R24, -0xc7aed41, R38 ;  /* 0xf38512bf18267825 */ /* 0x000fe200078e0026 */
[----:B------:R-:W-:-:S03]  /*c4030*/  IADD3.X R83, P5, PT, RZ, R83, RZ, P5, !PT ;  /* 0x00000053ff537210 */ /* 0x000fc60002fbe4ff */
[----:B------:R-:W-:Y:S01]  /*c4040*/  IMAD.WIDE.U32 R30, R149, R147, RZ ;  /* 0x00000093951e7225 */ /* 0x000fe200078e00ff */
[----:B------:R-:W-:Y:S02]  /*c4050*/  IADD3.X R85, PT, PT, RZ, RZ, R27, P5, P0 ;  /* 0x000000ffff557210 */ /* 0x000fe40002fe041b */
[----:B------:R-:W-:Y:S01]  /*c4060*/  IADD3 R26, P5, PT, R81, R38, RZ ;  /* 0x00000026511a7210 */ /* 0x000fe20007fbe0ff */
[----:B------:R-:W-:-:S04]  /*c4070*/  IMAD.WIDE.U32 R36, P6, R149, R164, R36 ;  /* 0x000000a495247225 */ /* 0x000fc800078c0024 */
[----:B------:R-:W-:Y:S02]  /*c4080*/  IMAD.MOV.U32 R22, RZ, RZ, R41 ;  /* 0x000000ffff167224 */ /* 0x000fe400078e0029 */
[----:B------:R-:W-:Y:S02]  /*c4090*/  IMAD.IADD R80, R39, 0x1, R40 ;  /* 0x0000000127507824 */ /* 0x000fe400078e0228 */
        /* <DEDUP_REMOVED lines=12> */
[----:B------:R-:W-:-:S03]  /*c4160*/  IMAD.WIDE.U32.X R38, R161, R164, R38, P6 ;  /* 0x000000a4a1267225 */ /* 0x000fc600030e0426 */
[----:B------:R-:W-:Y:S01]  /*c4170*/  IADD3.X R29, P0, PT, R30, R85, RZ, P0, !PT ;  /* 0x000000551e1d7210 */ /* 0x000fe2000071e4ff */
[----:B------:R-:W-:Y:S01]  /*c4180*/  IMAD.WIDE.U32 R36, R25, 0x434bacd7, RZ ;  /* 0x434bacd719247825 */ /* 0x000fe200078e00ff */
[----:B------:R-:W-:Y:S02]  /*c4190*/  IADD3.X R86, P4, PT, RZ, R38, RZ, P4, !PT ;  /* 0x00000026ff567210 */ /* 0x000fe4000279e4ff */
[----:B------:R-:W-:Y:S01]  /*c41a0*/  IADD3.X R49, PT, PT, RZ, RZ, R23, P5, P1 ;  /* 0x000000ffff317210 */ /* 0x000fe20002fe2417 */
[----:B------:R-:W-:Y:S01]  /*c41b0*/  IMAD.WIDE.U32 R80, R127, R147, RZ ;  /* 0x000000937f507225 */ /* 0x000fe200078e00ff */
[----:B------:R-:W-:-:S03]  /*c41c0*/  IADD3.X R86, P0, PT, RZ, R86, RZ, P0, !PT ;  /* 0x00000056ff567210 */ /* 0x000fc6000071e4ff */
[----:B------:R-:W-:Y:S01]  /*c41d0*/  IMAD.WIDE.U32 R22, P1, R24, 0x4b1ba7b6, R36 ;  /* 0x4b1ba7b618167825 */ /* 0x000fe20007820024 */
[----:B------:R-:W-:-:S03]  /*c41e0*/  IADD3.X R85, PT, PT, RZ, RZ, R39, P0, P4 ;  /* 0x000000ffff557210 */ /* 0x000fc600007e8427 */
[----:B------:R-:W-:-:S04]  /*c41f0*/  IMAD.WIDE.U32 R82, R24, 0x434bacd7, RZ ;  /* 0x434bacd718527825 */ /* 0x000fc800078e00ff */
[----:B------:R-:W-:Y:S01]  /*c4200*/  IMAD.WIDE.U32 R40, R25, 0x397fe69a, RZ ;  /* 0x397fe69a19287825 */ /* 0x000fe200078e00ff */
[----:B------:R-:W-:-:S03]  /*c4210*/  IADD3 R87, P6, PT, R22, R83, RZ ;  /* 0x0000005316577210 */ /* 0x000fc60007fde0ff */
[----:B------:R-:W-:-:S04]  /*c4220*/  IMAD.WIDE.U32 R30, R126, R147, RZ ;  /* 0x000000937e1e7225 */ /* 0x000fc800078e00ff */
[----:B------:R-:W-:-:S04]  /*c4230*/  IMAD.WIDE.U32 R80, P5, R126, R164, R80 ;  /* 0x000000a47e507225 */ /* 0x000fc800078a0050 */
[----:B------:R-:W-:Y:S01]  /*c4240*/  IMAD.X R37, RZ, RZ, RZ, P1 ;  /* 0x000000ffff257224 */ /* 0x000fe200008e06ff */
[----:B------:R-:W-:Y:S01]  /*c4250*/  IADD3 R131, P0, PT, R80, R31, RZ ;  /* 0x0000001f50837210 */ /* 0x000fe20007f1e0ff */
[----:B------:R-:W-:Y:S01]  /*c4260*/  IMAD.WIDE.U32 R38, R24, 0x397fe69a, RZ ;  /* 0x397fe69a18267825 */ /* 0x000fe200078e00ff */
[----:B------:R-:W-:-:S03]  /*c4270*/  IADD3 RZ, P1, PT, R34, R82, RZ ;  /* 0x0000005222ff7210 */ /* 0x000fc60007f3e0ff */
[----:B------:R-:W-:Y:S01]  /*c4280*/  IMAD.WIDE.U32 R40, P4, R24, 0x1a0111ea, R40 ;  /* 0x1a0111ea18287825 */ /* 0x000fe20007880028 */
[----:B------:R-:W-:-:S03]  /*c4290*/  IADD3.X RZ, P1, PT, R35, R87, RZ, P1, !PT ;  /* 0x0000005723ff7210 */ /* 0x000fc60000f3e4ff */
[----:B------:R-:W-:Y:S02]  /*c42a0*/  IMAD.MOV.U32 R36, RZ, RZ, R23 ;  /* 0x000000ffff247224 */ /* 0x000fe400078e0017 */
[----:B------:R-:W-:Y:S01]  /*c42b0*/  IMAD.X R31, RZ, RZ, RZ, P4 ;  /* 0x000000ffff1f7224 */ /* 0x000fe200020e06ff */
[----:B------:R-:W-:Y:S01]  /*c42c0*/  IADD3 R39, P4, PT, R40, R39, RZ ;  /* 0x0000002728277210 */ /* 0x000fe20007f9e0ff */
[----:B------:R-:W-:Y:S01]  /*c42d0*/  IMAD.WIDE.U32.X R36, R25, 0x4b1ba7b6, R36, P6 ;  /* 0x4b1ba7b619247825 */ /* 0x000fe200030e0424 */
[----:B------:R-:W-:-:S03]  /*c42e0*/  IADD3 RZ, P6, PT, R26, R30, RZ ;  /* 0x0000001e1aff7210 */ /* 0x000fc60007fde0ff */
[----:B------:R-:W-:Y:S01]  /*c42f0*/  IMAD.WIDE.U32 R82, R24, 0x434bacd7, R34 ;  /* 0x434bacd718527825 */ /* 0x000fe200078e0022 */
[----:B------:R-:W-:-:S03]  /*c4300*/  IADD3.X RZ, P6, PT, R27, R131, RZ, P6, !PT ;  /* 0x000000831bff7210 */ /* 0x000fc600037de4ff */
[----:B------:R-:W-:Y:S02]  /*c4310*/  IMAD.MOV.U32 R30, RZ, RZ, R41 ;  /* 0x000000ffff1e7224 */ /* 0x000fe400078e0029 */
[----:B------:R-:W-:Y:S02]  /*c4320*/  IMAD.IADD R22, R83, 0x1, R22 ;  /* 0x0000000153167824 */ /* 0x000fe400078e0216 */
[----:B------:R-:W-:Y:S01]  /*c4330*/  IMAD.WIDE.U32.X R30, R25, 0x1a0111ea, R30, P4 ;  /* 0x1a0111ea191e7825 */ /* 0x000fe200020e041e */
[----:B------:R-:W-:-:S03]  /*c4340*/  IADD3 R34, P4, PT, R84, R82, RZ ;  /* 0x0000005254227210 */ /* 0x000fc60007f9e0ff */
[----:B------:R-:W-:Y:S01]  /*c4350*/  IMAD.WIDE.U32 R82, R126, R147, R26 ;  /* 0x000000937e527225 */ /* 0x000fe200078e001a */
[----:B------:R-:W-:-:S03]  /*c4360*/  IADD3.X R35, P4, PT, R22, R49, RZ, P4, !PT ;  /* 0x0000003116237210 */ /* 0x000fc6000279e4ff */
[----:B------:R-:W-:Y:S01]  /*c4370*/  IMAD.X R23, RZ, RZ, RZ, P5 ;  /* 0x000000ffff177224 */ /* 0x000fe200028e06ff */
[----:B------:R-:W-:Y:S01]  /*c4380*/  IADD3 R26, P5, PT, R86, R82, RZ ;  /* 0x00000052561a7210 */ /* 0x000fe20007fbe0ff */
[----:B------:R-:W-:Y:S02]  /*c4390*/  IMAD.MOV.U32 R22, RZ, RZ, R81 ;  /* 0x000000ffff167224 */ /* 0x000fe400078e0051 */
[----:B------:R-:W-:Y:S01]  /*c43a0*/  IMAD.IADD R84, R83, 0x1, R80 ;  /* 0x0000000153547824 */ /* 0x000fe200078e0250 */
[----:B------:R-:W-:Y:S01]  /*c43b0*/  IADD3.X R83, P1, PT, RZ, R36, RZ, P1, !PT ;  /* 0x00000024ff537210 */ /* 0x000fe20000f3e4ff */
[----:B------:R-:W-:-:S03]  /*c43c0*/  IMAD.WIDE.U32.X R22, R127, R164, R22, P0 ;  /* 0x000000a47f167225 */ /* 0x000fc600000e0416 */
        /* <DEDUP_REMOVED lines=8> */
[----:B------:R-:W-:-:S02]  /*c4450*/  IADD3 RZ, P1, PT, R42, R38, RZ ;  /* 0x000000262aff7210 */ /* 0x000fc40007f3e0ff */
[----:B------:R-:W-:Y:S01]  /*c4460*/  IADD3.X R49, PT, PT, RZ, RZ, R23, P5, P6 ;  /* 0x000000ffff317210 */ /* 0x000fe20002fec417 */
[----:B------:R-:W-:Y:S01]  /*c4470*/  IMAD.WIDE.U32 R80, P0, R150, R164, R80 ;  /* 0x000000a496507225 */ /* 0x000fe20007800050 */
[----:B------:R-:W-:Y:S02]  /*c4480*/  IADD3 RZ, P5, PT, R34, R36, RZ ;  /* 0x0000002422ff7210 */ /* 0x000fe40007fbe0ff */
[----:B------:R-:W-:Y:S01]  /*c4490*/  IADD3.X RZ, P6, PT, R43, R39, RZ, P1, !PT ;  /* 0x000000272bff7210 */ /* 0x000fe20000fde4ff */
[----:B------:R-:W-:Y:S01]  /*c44a0*/  IMAD.IADD R40, R25, 0x1, R40 ;  /* 0x0000000119287824 */ /* 0x000fe200078e0228 */
[----:B------:R-:W-:Y:S01]  /*c44b0*/  IADD3 R23, P4, PT, R80, R37, RZ ;  /* 0x0000002550177210 */ /* 0x000fe20007f9e0ff */
[----:B------:R-:W-:Y:S01]  /*c44c0*/  IMAD R25, R33, -0x30003, RZ ;  /* 0xfffcfffd21197824 */ /* 0x000fe200078e02ff */
[----:B------:R-:W-:Y:S01]  /*c44d0*/  IADD3 R36, P1, PT, R83, R24, RZ ;  /* 0x0000001853247210 */ /* 0x000fe20007f3e0ff */
[----:B------:R-:W-:Y:S01]  /*c44e0*/  IMAD.MOV.U32 R24, RZ, RZ, R81 ;  /* 0x000000ffff187224 */ /* 0x000fe200078e0051 */
[----:B------:R-:W-:Y:S01]  /*c44f0*/  IADD3.X RZ, P5, PT, R35, R23, RZ, P5, !PT ;  /* 0x0000001723ff7210 */ /* 0x000fe20002fbe4ff */
[----:B------:R-:W-:Y:S01]  /*c4500*/  IMAD.WIDE.U32 R22, R32, -0x30003, RZ ;  /* 0xfffcfffd20167825 */ /* 0x000fe200078e00ff */
[----:B------:R-:W-:-:S03]  /*c4510*/  IADD3.X R37, P1, PT, R40, R85, RZ, P1, !PT ;  /* 0x0000005528257210 */ /* 0x000fc60000f3e4ff */
[----:B------:R-:W-:Y:S02]  /*c4520*/  IMAD R39, R32, -0x760c0004, R25 ;  /* 0x89f3fffc20277824 */ /* 0x000fe400078e0219 */
[----:B------:R-:W-:-:S04]  /*c4530*/  IMAD.WIDE.U32 R34, R150, R147, R34 ;  /* 0x0000009396227225 */ /* 0x000fc800078e0022 */
[----:B------:R-:W-:Y:S02]  /*c4540*/  IMAD.IADD R23, R23, 0x1, R39 ;  /* 0x0000000117177824 */ /* 0x000fe400078e0227 */
[----:B------:R-:W-:Y:S01]  /*c4550*/  IMAD.X R25, RZ, RZ, RZ, P0 ;  /* 0x000000ffff197224 */ /* 0x000fe200000e06ff */
[----:B------:R-:W-:Y:S01]  /*c4560*/  IADD3.X R84, P0, PT, RZ, R30, RZ, P6, !PT ;  /* 0x0000001eff547210 */ /* 0x000fe2000371e4ff */
[----:B------:R-:W-:Y:S01]  /*c4570*/  IMAD.IADD R80, R35, 0x1, R80 ;  /* 0x0000000123507824 */ /* 0x000fe200078e0250 */
[----:B------:R-:W-:Y:S01]  /*c4580*/  IADD3 R38, P6, PT, R41, R34, RZ ;  /* 0x0000002229267210 */ /* 0x000fe20007fde0ff */
[----:B------:R-:W-:Y:S01]  /*c4590*/  IMAD.WIDE.U32 R40, R23, -0x5555, RZ ;  /* 0xffffaaab17287825 */ /* 0x000fe200078e00ff */
[----:B------:R-:W-:Y:S02]  /*c45a0*/  IADD3.X R84, P1, PT, RZ, R84, RZ, P1, !PT ;  /* 0x00000054ff547210 */ /* 0x000fe40000f3e4ff */
[----:B------:R-:W-:Y:S01]  /*c45b0*/  IADD3.X R39, P6, PT, R80, R49, RZ, P6, !PT ;  /* 0x0000003150277210 */ /* 0x000fe200037de4ff */
[----:B------:R-:W-:Y:S01]  /*c45c0*/  IMAD.WIDE.U32.X R24, R162, R164, R24, P4 ;  /* 0x000000a4a2187225 */ /* 0x000fe200020e0418 */
[----:B------:R-:W-:-:S03]  /*c45d0*/  IADD3.X R49, PT, PT, RZ, RZ, R31, P1, P0 ;  /* 0x000000ffff317210 */ /* 0x000fc60000fe041f */
        /* <DEDUP_REMOVED lines=26> */
[----:B------:R-:W-:Y:S01]  /*c4780*/  IADD3 R24, P4, PT, R83, R24, RZ ;  /* 0x0000001853187210 */ /* 0x000fe20007f9e0ff */
[----:B------:R-:W-:Y:S01]  /*c4790*/  IMAD.WIDE.U32 R40, R166, R147, RZ ;  /* 0x00000093a6287225 */ /* 0x000fe200078e00ff */
[----:B------:R-:W-:-:S03]  /*c47a0*/  IADD3.X R28, PT, PT, RZ, RZ, R35, P5, P1 ;  /* 0x000000ffff1c7210 */ /* 0x000fc60002fe2423 */
[----:B------:R-:W-:-:S04]  /*c47b0*/  IMAD.WIDE.U32 R32, R23, -0x94f09dc, RZ ;  /* 0xf6b0f62417207825 */ /* 0x000fc800078e00ff */
[----:B------:R-:W-:Y:S02]  /*c47c0*/  IMAD.IADD R25, R25, 0x1, R42 ;  /* 0x0000000119197824 */ /* 0x000fe400078e022a */
[----:B------:R-:W-:-:S03]  /*c47d0*/  IMAD.WIDE.U32.X R30, R23, 0x1eabfffe, R30, P6 ;  /* 0x1eabfffe171e7825 */ /* 0x000fc600030e041e */
[----:B------:R-:W-:Y:S01]  /*c47e0*/  IADD3.X R25, P4, PT, R25, R28, RZ, P4, !PT ;  /* 0x0000001c19197210 */ /* 0x000fe2000279e4ff */
[----:B------:R-:W-:Y:S01]  /*c47f0*/  IMAD.WIDE.U32 R40, P1, R156, R164, R40 ;  /* 0x000000a49c287225 */ /* 0x000fe20007820028 */
[----:B------:R-:W-:-:S03]  /*c4800*/  IADD3.X R83, P0, PT, RZ, R30, RZ, P0, !PT ;  /* 0x0000001eff537210 */ /* 0x000fc6000071e4ff */
[----:B------:R-:W-:Y:S01]  /*c4810*/  IMAD.WIDE.U32 R34, R22, -0x94f09dc, RZ ;  /* 0xf6b0f62416227825 */ /* 0x000fe200078e00ff */
[----:B------:R-:W-:-:S03]  /*c4820*/  IADD3.X R83, P4, PT, RZ, R83, RZ, P4, !PT ;  /* 0x00000053ff537210 */ /* 0x000fc6000279e4ff */
[----:B------:R-:W-:Y:S01]  /*c4830*/  IMAD.WIDE.U32 R32, P5, R22, 0x6730d2a0, R32 ;  /* 0x6730d2a016207825 */ /* 0x000fe200078a0020 */
[----:B------:R-:W-:-:S03]  /*c4840*/  IADD3.X R85, PT, PT, RZ, RZ, R31, P4, P0 ;  /* 0x000000ffff557210 */ /* 0x000fc600027e041f */
[----:B------:R-:W-:Y:S01]  /*c4850*/  IMAD.X R29, RZ, RZ, RZ, P1 ;  /* 0x000000ffff1d7224 */ /* 0x000fe200008e06ff */
[----:B------:R-:W-:Y:S01]  /*c4860*/  IADD3 R35, P6, PT, R32, R35, RZ ;  /* 0x0000002320237210 */ /* 0x000fe20007fde0ff */
[----:B------:R-:W-:Y:S01]  /*c4870*/  IMAD.WIDE.U32 R42, R156, R147, RZ ;  /* 0x000000939c2a7225 */ /* 0x000fe200078e00ff */
[----:B------:R-:W-:-:S03]  /*c4880*/  IADD3 RZ, P1, PT, R26, R34, RZ ;  /* 0x000000221aff7210 */ /* 0x000fc60007f3e0ff */
[----:B------:R-:W-:Y:S01]  /*c4890*/  IMAD.MOV.U32 R28, RZ, RZ, R41 ;  /* 0x000000ffff1c7224 */ /* 0x000fe200078e0029 */
[----:B------:R-:W-:Y:S01]  /*c48a0*/  IADD3.X RZ, P1, PT, R27, R35, RZ, P1, !PT ;  /* 0x000000231bff7210 */ /* 0x000fe20000f3e4ff */
[----:B------:R-:W-:Y:S01]  /*c48b0*/  IMAD.WIDE.U32 R34, R156, R147, R36 ;  /* 0x000000939c227225 */ /* 0x000fe200078e0024 */
[----:B------:R-:W-:Y:S02]  /*c48c0*/  IADD3 R87, P4, PT, R40, R43, RZ ;  /* 0x0000002b28577210 */ /* 0x000fe40007f9e0ff */
[----:B------:R-:W-:Y:S01]  /*c48d0*/  IADD3 RZ, P0, PT, R36, R42, RZ ;  /* 0x0000002a24ff7210 */ /* 0x000fe20007f1e0ff */
[----:B------:R-:W-:Y:S01]  /*c48e0*/  IMAD.IADD R36, R35, 0x1, R40 ;  /* 0x0000000123247824 */ /* 0x000fe200078e0228 */
[----:B------:R-:W-:Y:S01]  /*c48f0*/  IADD3.X R35, P2, PT, RZ, RZ, RZ, P2, !PT ;  /* 0x000000ffff237210 */ /* 0x000fe2000175e4ff */
[----:B------:R-:W-:Y:S01]  /*c4900*/  IMAD.X R31, RZ, RZ, RZ, P5 ;  /* 0x000000ffff1f7224 */ /* 0x000fe200028e06ff */
[----:B------:R-:W-:Y:S01]  /*c4910*/  IADD3.X RZ, P5, PT, R37, R87, RZ, P0, !PT ;  /* 0x0000005725ff7210 */ /* 0x000fe200007be4ff */
[----:B------:R-:W-:-:S04]  /*c4920*/  IMAD.WIDE.U32 R40, R22, -0x94f09dc, R26 ;  /* 0xf6b0f62416287825 */ /* 0x000fc800078e001a */
[----:B------:R-:W-:Y:S01]  /*c4930*/  IMAD.WIDE.U32.X R42, R166, R164, R28, P4 ;  /* 0x000000a4a62a7225 */ /* 0x000fe200020e041c */
[----:B------:R-:W-:Y:S02]  /*c4940*/  IADD3 R26, P4, PT, R80, R34, RZ ;  /* 0x00000022501a7210 */ /* 0x000fe40007f9e0ff */
[----:B------:R-:W-:Y:S01]  /*c4950*/  IADD3 R28, P0, PT, R83, R40, RZ ;  /* 0x00000028531c7210 */ /* 0x000fe20007f1e0ff */
[----:B------:R-:W-:Y:S01]  /*c4960*/  IMAD.MOV.U32 R30, RZ, RZ, R33 ;  /* 0x000000ffff1e7224 */ /* 0x000fe200078e0021 */
[----:B------:R-:W-:Y:S01]  /*c4970*/  IADD3.X R27, P4, PT, R36, R81, RZ, P4, !PT ;  /* 0x00000051241b7210 */ /* 0x000fe2000279e4ff */
[----:B------:R-:W-:Y:S01]  /*c4980*/  IMAD.IADD R32, R41, 0x1, R32 ;  /* 0x0000000129207824 */ /* 0x000fe200078e0220 */
[----:B------:R-:W-:Y:S01]  /*c4990*/  IADD3.X R131, P5, PT, RZ, R42, RZ, P5, !PT ;  /* 0x0000002aff837210 */ /* 0x000fe20002fbe4ff */
[C---:B------:R-:W-:Y:S01]  /*c49a0*/  IMAD.WIDE.U32.X R30, R23.reuse, 0x6730d2a0, R30, P6 ;  /* 0x6730d2a0171e7825 */ /* 0x040fe200030e041e */
[----:B------:R-:W-:Y:S02]  /*c49b0*/  IADD3.X R34, P3, PT, RZ, RZ, RZ, P3, !PT ;  /* 0x000000ffff227210 */ /* 0x000fe40001f7e4ff */
[----:B------:R-:W-:Y:S01]  /*c49c0*/  IADD3.X R131, P4, PT, RZ, R131, RZ, P4, !PT ;  /* 0x00000083ff837210 */ /* 0x000fe2000279e4ff */
[----:B------:R-:W-:Y:S01]  /*c49d0*/  IMAD.WIDE.U32 R40, R23, -0xc7aed41, RZ ;  /* 0xf38512bf17287825 */ /* 0x000fe200078e00ff */
[----:B------:R-:W-:-:S02]  /*c49e0*/  IADD3.X R29, P0, PT, R32, R85, RZ, P0, !PT ;  /* 0x00000055201d7210 */ /* 0x000fc4000071e4ff */
[----:B------:R-:W-:Y:S01]  /*c49f0*/  IADD3.X R80, P1, PT, RZ, R30, RZ, P1, !PT ;  /* 0x0000001eff507210 */ /* 0x000fe20000f3e4ff */
[C---:B------:R-:W-:Y:S01]  /*c4a00*/  IMAD.WIDE.U32 R32, R22.reuse, -0xc7aed41, RZ ;  /* 0xf38512bf16207825 */ /* 0x040fe200078e00ff */
[----:B------:R-:W-:Y:S02]  /*c4a10*/  IADD3 R35, P6, PT, R35, R34, RZ ;  /* 0x0000002223237210 */ /* 0x000fe40007fde0ff */
[----:B------:R-:W-:Y:S01]  /*c4a20*/  IADD3.X R130, PT, PT, RZ, RZ, R43, P4, P5 ;  /* 0x000000ffff827210 */ /* 0x000fe200027ea42b */
[----:B------:R-:W-:Y:S01]  /*c4a30*/  IMAD.WIDE.U32 R40, P4, R22, 0x64774b84, R40 ;  /* 0x64774b8416287825 */ /* 0x000fe20007880028 */
[----:B------:R-:W-:Y:S02]  /*c4a40*/  IADD3.X R80, P5, PT, RZ, R80, RZ, P0, !PT ;  /* 0x00000050ff507210 */ /* 0x000fe400007be4ff */
[----:B------:R-:W-:Y:S01]  /*c4a50*/  IADD3 R85, P0, PT, R44, R35, RZ ;  /* 0x000000232c557210 */ /* 0x000fe20007f1e0ff */
[----:B------:R-:W-:Y:S01]  /*c4a60*/  IMAD.WIDE.U32 R34, R169, R147, RZ ;  /* 0x00000093a9227225 */ /* 0x000fe200078e00ff */
[----:B------:R-:W-:-:S02]  /*c4a70*/  IADD3.X R44, PT, PT, RZ, RZ, R31, P5, P1 ;  /* 0x000000ffff2c7210 */ /* 0x000fc40002fe241f */
[----:B------:R-:W-:Y:S01]  /*c4a80*/  IADD3 RZ, P1, PT, R38, R32, RZ ;  /* 0x0000002026ff7210 */ /* 0x000fe20007f3e0ff */
[----:B------:R-:W-:Y:S01]  /*c4a90*/  IMAD.X R82, RZ, RZ, RZ, P3 ;  /* 0x000000ffff527224 */ /* 0x000fe200018e06ff */
[----:B------:R-:W-:Y:S01]  /*c4aa0*/  IADD3 R43, P3, PT, R40, R33, RZ ;  /* 0x00000021282b7210 */ /* 0x000fe20007f7e0ff */
[----:B------:R-:W-:-:S03]  /*c4ab0*/  IMAD.WIDE.U32 R30, P5, R158, R164, R34 ;  /* 0x000000a49e1e7225 */ /* 0x000fc600078a0022 */
[----:B------:R-:W-:Y:S01]  /*c4ac0*/  IADD3.X R82, PT, PT, R82, RZ, RZ, P6, P2 ;  /* 0x000000ff52527210 */ /* 0x000fe200037e44ff */
[----:B------:R-:W-:Y:S01]  /*c4ad0*/  IMAD.WIDE.U32 R36, R158, R147, RZ ;  /* 0x000000939e247225 */ /* 0x000fe200078e00ff */
[----:B------:R-:W-:Y:S02]  /*c4ae0*/  IADD3 R84, P2, PT, R84, R85, RZ ;  /* 0x0000005554547210 */ /* 0x000fe40007f5e0ff */
[----:B------:R-:W-:Y:S01]  /*c4af0*/  IADD3.X RZ, P1, PT, R39, R43, RZ, P1, !PT ;  /* 0x0000002b27ff7210 */ /* 0x000fe20000f3e4ff */
[----:B------:R-:W-:Y:S01]  /*c4b00*/  IMAD.WIDE.U32 R32, R23, 0x434bacd7, RZ ;  /* 0x434bacd717207825 */ /* 0x000fe200078e00ff */
[----:B------:R-:W-:Y:S02]  /*c4b10*/  IADD3 R86, P6, PT, R30, R37, RZ ;  /* 0x000000251e567210 */ /* 0x000fe40007fde0ff */
[----:B------:R-:W-:Y:S01]  /*c4b20*/  IADD3.X R82, P0, PT, R21, R82, RZ, P0, !PT ;  /* 0x0000005215527210 */ /* 0x000fe2000071e4ff */
[----:B------:R-:W-:Y:S01]  /*c4b30*/  IMAD.X R37, RZ, RZ, RZ, P4 ;  /* 0x000000ffff257224 */ /* 0x000fe200020e06ff */
[----:B------:R-:W-:Y:S01]  /*c4b40*/  IADD3 RZ, P4, PT, R84, R36, RZ ;  /* 0x0000002454ff7210 */ /* 0x000fe20007f9e0ff */
[----:B------:R-:W-:Y:S01]  /*c4b50*/  IMAD.X R35, RZ, RZ, RZ, P5 ;  /* 0x000000ffff237224 */ /* 0x000fe200028e06ff */
[----:B------:R-:W-:Y:S01]  /*c4b60*/  IADD3.X R85, P2, PT, R49, R82, RZ, P2, !PT ;  /* 0x0000005231557210 */ /* 0x000fe2000175e4ff */
[----:B------:R-:W-:-:S03]  /*c4b70*/  IMAD.WIDE.U32 R42, R22, 0x434bacd7, RZ ;  /* 0x434bacd7162a7825 */ /* 0x000fc600078e00ff */
[----:B------:R-:W-:Y:S01]  /*c4b80*/  IADD3.X RZ, P4, PT, R85, R86, RZ, P4, !PT ;  /* 0x0000005655ff7210 */ /* 0x000fe2000279e4ff */
[----:B------:R-:W-:-:S04]  /*c4b90*/  IMAD.WIDE.U32 R32, P5, R22, 0x4b1ba7b6, R32 ;  /* 0x4b1ba7b616207825 */ /* 0x000fc800078a0020 */
[----:B------:R-:W-:Y:S02]  /*c4ba0*/  IMAD.MOV.U32 R34, RZ, RZ, R31 ;  /* 0x000000ffff227224 */ /* 0x000fe400078e001f */
[----:B------:R-:W-:Y:S02]  /*c4bb0*/  IMAD.MOV.U32 R36, RZ, RZ, R41 ;  /* 0x000000ffff247224 */ /* 0x000fe400078e0029 */
[----:B------:R-:W-:-:S04]  /*c4bc0*/  IMAD.WIDE.U32 R38, R22, -0xc7aed41, R38 ;  /* 0xf38512bf16267825 */ /* 0x000fc800078e0026 */
[----:B------:R-:W-:Y:S01]  /*c4bd0*/  IMAD.WIDE.U32.X R34, R169, R164, R34, P6 ;  /* 0x000000a4a9227225 */ /* 0x000fe200030e0422 */
[----:B------:R-:W-:-:S03]  /*c4be0*/  IADD3 R31, P6, PT, R32, R43, RZ ;  /* 0x0000002b201f7210 */ /* 0x000fc60007fde0ff */
[----:B------:R-:W-:Y:S01]  /*c4bf0*/  IMAD.WIDE.U32.X R36, R23, 0x64774b84, R36, P3 ;  /* 0x64774b8417247825 */ /* 0x000fe200018e0424 */
[----:B------:R-:W-:-:S03]  /*c4c00*/  IADD3 RZ, P3, PT, R26, R42, RZ ;  /* 0x0000002a1aff7210 */ /* 0x000fc60007f7e0ff */
[----:B------:R-:W-:Y:S01]  /*c4c10*/  IMAD.WIDE.U32 R42, R23, 0x397fe69a, RZ ;  /* 0x397fe69a172a7825 */ /* 0x000fe200078e00ff */
[----:B------:R-:W-:-:S03]  /*c4c20*/  IADD3.X RZ, P3, PT, R27, R31, RZ, P3, !PT ;  /* 0x0000001f1bff7210 */ /* 0x000fc60001f7e4ff */
[----:B------:R-:W-:Y:S02]  /*c4c30*/  IMAD.IADD R39, R39, 0x1, R40 ;  /* 0x0000000127277824 */ /* 0x000fe400078e0228 */
[----:B------:R-:W-:Y:S01]  /*c4c40*/  IMAD.X R41, RZ, RZ, RZ, P5 ;  /* 0x000000ffff297224 */ /* 0x000fe200028e06ff */
[----:B------:R-:W-:Y:S01]  /*c4c50*/  IADD3 R38, P5, PT, R80, R38, RZ ;  /* 0x0000002650267210 */ /* 0x000fe20007fbe0ff */
[----:B------:R-:W-:Y:S02]  /*c4c60*/  IMAD.MOV.U32 R40, RZ, RZ, R33 ;  /* 0x000000ffff287224 */ /* 0x000fe400078e0021 */
[----:B------:R-:W-:Y:S01]  /*c4c70*/  IMAD.WIDE.U32 R80, R22, 0x397fe69a, RZ ;  /* 0x397fe69a16507825 */ /* 0x000fe200078e00ff */
[----:B------:R-:W-:Y:S02]  /*c4c80*/  IADD3.X R39, P5, PT, R39, R44, RZ, P5, !PT ;  /* 0x0000002c27277210 */ /* 0x000fe40002fbe4ff */
[----:B------:R-:W-:Y:S01]  /*c4c90*/  IADD3.X R44, P4, PT, RZ, R34, RZ, P4, !PT ;  /* 0x00000022ff2c7210 */ /* 0x000fe2000279e4ff */
[----:B------:R-:W-:-:S04]  /*c4ca0*/  IMAD.WIDE.U32.X R40, R23, 0x4b1ba7b6, R40, P6 ;  /* 0x4b1ba7b617287825 */ /* 0x000fc800030e0428 */
[----:B------:R-:W-:Y:S01]  /*c4cb0*/  IMAD.WIDE.U32 R42, P6, R22, 0x1a0111ea, R42 ;  /* 0x1a0111ea162a7825 */ /* 0x000fe200078c002a */
[----:B------:R-:W-:-:S03]  /*c4cc0*/  IADD3.X R33, P3, PT, RZ, R40, RZ, P3, !PT ;  /* 0x00000028ff217210 */ /* 0x000fc60001f7e4ff */
[----:B------:R-:W-:Y:S01]  /*c4cd0*/  IMAD.X R83, RZ, RZ, RZ, P6 ;  /* 0x000000ffff537224 */ /* 0x000fe200030e06ff */
[----:B------:R-:W-:Y:S01]  /*c4ce0*/  IADD3 R21, P6, PT, R42, R81, RZ ;  /* 0x000000512a157210 */ /* 0x000fe20007fde0ff */
[----:B------:R-:W-:Y:S02]  /*c4cf0*/  IMAD.MOV.U32 R82, RZ, RZ, R43 ;  /* 0x000000ffff527224 */ /* 0x000fe400078e002b */
[----:B------:R-:W-:-:S04]  /*c4d00*/  IMAD.WIDE.U32 R84, R158, R147, R84 ;  /* 0x000000939e547225 */ /* 0x000fc800078e0054 */
[----:B------:R-:W-:Y:S01]  /*c4d10*/  IMAD.WIDE.U32.X R82, R23, 0x1a0111ea, R82, P6 ;  /* 0x1a0111ea17527825 */ /* 0x000fe200030e0452 */
[----:B------:R-:W-:Y:S02]  /*c4d20*/  IADD3.X R23, P1, PT, RZ, R36, RZ, P1, !PT ;  /* 0x00000024ff177210 */ /* 0x000fe40000f3e4ff */
[----:B------:R-:W-:Y:S01]  /*c4d30*/  IADD3 R84, P6, PT, R131, R84, RZ ;  /* 0x0000005483547210 */ /* 0x000fe20007fde0ff */
[----:B------:R-:W-:Y:S01]  /*c4d40*/  IMAD.WIDE.U32 R86, R22, 0x434bacd7, R26 ;  /* 0x434bacd716567825 */ /* 0x000fe200078e001a */
[----:B------:R-:W-:-:S03]  /*c4d50*/  IADD3.X R23, P5, PT, RZ, R23, RZ, P5, !PT ;  /* 0x00000017ff177210 */ /* 0x000fc60002fbe4ff */
[----:B------:R-:W-:Y:S01]  /*c4d60*/  IMAD.IADD R31, R85, 0x1, R30 ;  /* 0x00000001551f7824 */ /* 0x000fe200078e021e */
[----:B------:R-:W-:Y:S01]  /*c4d70*/  IADD3.X R37, PT, PT, RZ, RZ, R37, P5, P1 ;  /* 0x000000ffff257210 */ /* 0x000fe20002fe2425 */
[----:B------:R-:W-:Y:S01]  /*c4d80*/  IMAD.IADD R32, R87, 0x1, R32 ;  /* 0x0000000157207824 */ /* 0x000fe200078e0220 */
[----:B------:R-:W-:Y:S01]  /*c4d90*/  IADD3 R86, P5, PT, R23, R86, RZ ;  /* 0x0000005617567210 */ /* 0x000fe20007fbe0ff */
[----:B------:R-:W-:Y:S01]  /*c4da0*/  IMAD.WIDE.U32 R26, R168, R148, RZ ;  /* 0x00000094a81a7225 */ /* 0x000fe200078e00ff */
[----:B------:R-:W-:Y:S02]  /*c4db0*/  IADD3.X R85, P1, PT, R31, R130, RZ, P6, !PT ;  /* 0x000000821f557210 */ /* 0x000fe4000373e4ff */
[----:B------:R-:W-:Y:S01]  /*c4dc0*/  IADD3.X R87, P5, PT, R32, R37, RZ, P5, !PT ;  /* 0x0000002520577210 */ /* 0x000fe20002fbe4ff */
[----:B------:R-:W-:Y:S01]  /*c4dd0*/  IMAD.WIDE.U32 R30, R159, R148, RZ ;  /* 0x000000949f1e7225 */ /* 0x000fe200078e00ff */
[----:B------:R-:W-:Y:S02]  /*c4de0*/  IADD3.X R44, P1, PT, RZ, R44, RZ, P1, !PT ;  /* 0x0000002cff2c7210 */ /* 0x000fe40000f3e4ff */
[----:B------:R-:W-:Y:S01]  /*c4df0*/  IADD3 RZ, P6, PT, R84, R80, RZ ;  /* 0x0000005054ff7210 */ /* 0x000fe20007fde0ff */
[----:B------:R-:W-:Y:S01]  /*c4e00*/  IMAD.WIDE.U32 R22, R22, 0x397fe69a, R84 ;  /* 0x397fe69a16167825 */ /* 0x000fe200078e0054 */
[----:B------:R-:W-:-:S02]  /*c4e10*/  IADD3.X R33, P5, PT, RZ, R33, RZ, P5, !PT ;  /* 0x00000021ff217210 */ /* 0x000fc40002fbe4ff */
[----:B------:R-:W-:Y:S01]  /*c4e20*/  IADD3.X R34, PT, PT, RZ, RZ, R35, P1, P4 ;  /* 0x000000ffff227210 */ /* 0x000fe20000fe8423 */
[----:B------:R-:W-:Y:S01]  /*c4e30*/  IMAD.IADD R42, R23, 0x1, R42 ;  /* 0x00000001172a7824 */ /* 0x000fe200078e022a */
[----:B------:R-:W-:Y:S01]  /*c4e40*/  IADD3 R22, P1, PT, R33, R22, RZ ;  /* 0x0000001621167210 */ /* 0x000fe20007f3e0ff */
[----:B------:R-:W-:Y:S01]  /*c4e50*/  IMAD.WIDE.U32 R26, P4, R159, R167, R26 ;  /* 0x000000a79f1a7225 */ /* 0x000fe2000788001a */
[----:B------:R-:W-:Y:S02]  /*c4e60*/  IADD3.X R41, PT, PT, RZ, RZ, R41, P5, P3 ;  /* 0x000000ffff297210 */ /* 0x000fe40002fe6429 */
[----:B------:R-:W-:Y:S01]  /*c4e70*/  IADD3.X RZ, P6, PT, R85, R21, RZ, P6, !PT ;  /* 0x0000001555ff7210 */ /* 0x000fe200037de4ff */
[----:B------:R-:W-:Y:S01]  /*c4e80*/  IMAD.WIDE.U32 R36, R161, R148, RZ ;  /* 0x00000094a1247225 */ /* 0x000fe200078e00ff */
[----:B------:R-:W-:Y:S02]  /*c4e90*/  IADD3.X R23, P1, PT, R42, R41, RZ, P1, !PT ;  /* 0x000000292a177210 */ /* 0x000fe40000f3e4ff */
[----:B------:R-:W-:Y:S01]  /*c4ea0*/  IADD3.X R21, P6, PT, RZ, R82, RZ, P6, !PT ;  /* 0x00000052ff157210 */ /* 0x000fe200037de4ff */
[----:B------:R-:W-:Y:S01]  /*c4eb0*/  IMAD.X R33, RZ, RZ, RZ, P4 ;  /* 0x000000ffff217224 */ /* 0x000fe200020e06ff */
[----:B------:R-:W-:Y:S01]  /*c4ec0*/  IADD3 R35, P5, PT, R26, R31, RZ ;  /* 0x0000001f1a237210 */ /* 0x000fe20007fbe0ff */
[----:B------:R-:W-:Y:S01]  /*c4ed0*/  IMAD.MOV.U32 R32, RZ, RZ, R27 ;  /* 0x000000ffff207224 */ /* 0x000fe200078e001b */
[----:B------:R-:W-:Y:S01]  /*c4ee0*/  IADD3 RZ, P3, PT, R24, R30, RZ ;  /* 0x0000001e18ff7210 */ /* 0x000fe20007f7e0ff */
[----:B------:R-:W-:Y:S01]  /*c4ef0*/  IMAD.WIDE.U32 R30, R159, R148, R24 ;  /* 0x000000949f1e7225 */ /* 0x000fe200078e0018 */
[----:B------:R-:W-:-:S02]  /*c4f00*/  IADD3.X R21, P1, PT, RZ, R21, RZ, P1, !PT ;  /* 0x00000015ff157210 */ /* 0x000fc40000f3e4ff */
[----:B------:R-:W-:Y:S01]  /*c4f10*/  IADD3.X RZ, P4, PT, R25, R35, RZ, P3, !PT ;  /* 0x0000002319ff7210 */ /* 0x000fe20001f9e4ff */
[----:B------:R-:W-:Y:S01]  /*c4f20*/  IMAD.IADD R31, R31, 0x1, R26 ;  /* 0x000000011f1f7824 */ /* 0x000fe200078e021a */
[----:B------:R-:W-:Y:S01]  /*c4f30*/  IADD3.X R82, PT, PT, RZ, RZ, R83, P1, P6 ;  /* 0x000000ffff527210 */ /* 0x000fe20000fec453 */
[----:B------:R-:W-:Y:S01]  /*c4f40*/  IMAD.WIDE.U32 R24, P1, R149, R167, R36 ;  /* 0x000000a795187225 */ /* 0x000fe20007820024 */
[----:B------:R-:W-:-:S03]  /*c4f50*/  IADD3.X R35, P2, PT, RZ, RZ, RZ, P2, !PT ;  /* 0x000000ffff237210 */ /* 0x000fc6000175e4ff */
[----:B------:R-:W-:Y:S01]  /*c4f60*/  IMAD.WIDE.U32.X R36, R168, R167, R32, P5 ;  /* 0x000000a7a8247225 */ /* 0x000fe200028e0420 */
[----:B------:R-:W-:Y:S02]  /*c4f70*/  IADD3.X R32, P3, PT, RZ, RZ, RZ, P0, !PT ;  /* 0x000000ffff207210 */ /* 0x000fe4000077e4ff */
[----:B------:R-:W-:Y:S01]  /*c4f80*/  IADD3 RZ, P0, PT, RZ, R30, RZ ;  /* 0x0000001effff7210 */ /* 0x000fe20007f1e0ff */
[----:B------:R-:W-:Y:S01]  /*c4f90*/  IMAD.WIDE.U32 R40, R149, R148, RZ ;  /* 0x0000009495287225 */ /* 0x000fe200078e00ff */
[----:B------:R-:W-:Y:S02]  /*c4fa0*/  IADD3.X R26, P4, PT, RZ, R36, RZ, P4, !PT ;  /* 0x00000024ff1a7210 */ /* 0x000fe4000279e4ff */
[----:B------:R-:W-:Y:S01]  /*c4fb0*/  IADD3.X RZ, P0, PT, RZ, R31, RZ, P0, !PT ;  /* 0x0000001fffff7210 */ /* 0x000fe2000071e4ff */
[----:B------:R-:W-:Y:S01]  /*c4fc0*/  IMAD.X R27, RZ, RZ, RZ, P1 ;  /* 0x000000ffff1b7224 */ /* 0x000fe200008e06ff */
[----:B------:R-:W-:Y:S01]  /*c4fd0*/  IADD3 R43, P5, PT, R24, R41, RZ ;  /* 0x00000029182b7210 */ /* 0x000fe20007fbe0ff */
[----:B------:R-:W-:Y:S01]  /*c4fe0*/  IMAD.MOV.U32 R210, RZ, RZ, R16 ;  /* 0x000000ffffd27224 */ /* 0x000fe200078e0010 */
[----:B------:R-:W-:Y:S01]  /*c4ff0*/  IADD3.X R41, P1, PT, RZ, R26, RZ, P0, !PT ;  /* 0x0000001aff297210 */ /* 0x000fe2000073e4ff */
[----:B------:R-:W-:Y:S01]  /*c5000*/  IMAD.MOV.U32 R26, RZ, RZ, R25 ;  /* 0x000000ffff1a7224 */ /* 0x000fe200078e0019 */
[----:B------:R-:W-:Y:S01]  /*c5010*/  IADD3 R35, P6, PT, R35, R32, RZ ;  /* 0x0000002023237210 */ /* 0x000fe20007fde0ff */
[----:B------:R-:W-:Y:S01]  /*c5020*/  IMAD.WIDE.U32 R32, R149, R148, R28 ;  /* 0x0000009495207225 */ /* 0x000fe200078e001c */
[----:B------:R-:W-:-:S02]  /*c5030*/  IADD3 RZ, P0, PT, R28, R40, RZ ;  /* 0x000000281cff7210 */ /* 0x000fc40007f1e0ff */
[----:B------:R-:W-:Y:S01]  /*c5040*/  IADD3.X R40, PT, PT, RZ, RZ, R37, P1, P4 ;  /* 0x000000ffff287210 */ /* 0x000fe20000fe8425 */
[----:B------:R-:W-:Y:S01]  /*c5050*/  IMAD.WIDE.U32 R36, R127, R148, RZ ;  /* 0x000000947f247225 */ /* 0x000fe200078e00ff */
[----:B------:R-:W-:Y:S02]  /*c5060*/  IADD3 R28, P1, PT, R41, R32, RZ ;  /* 0x00000020291c7210 */ /* 0x000fe40007f3e0ff */
[----:B------:R-:W-:Y:S01]  /*c5070*/  IADD3.X RZ, P0, PT, R29, R43, RZ, P0, !PT ;  /* 0x0000002b1dff7210 */ /* 0x000fe2000071e4ff */
[----:B------:R-:W-:Y:S02]  /*c5080*/  IMAD.IADD R33, R33, 0x1, R24 ;  /* 0x0000000121217824 */ /* 0x000fe400078e0218 */
[----:B------:R-:W-:-:S03]  /*c5090*/  IMAD.WIDE.U32.X R24, R161, R167, R26, P5 ;  /* 0x000000a7a1187225 */ /* 0x000fc600028e041a */
[----:B------:R-:W-:Y:S01]  /*c50a0*/  IADD3.X R29, P5, PT, R33, R40, RZ, P1, !PT ;  /* 0x00000028211d7210 */ /* 0x000fe20000fbe4ff */
[----:B------:R-:W-:Y:S01]  /*c50b0*/  IMAD.WIDE.U32 R36, P4, R126, R167, R36 ;  /* 0x000000a77e247225 */ /* 0x000fe20007880024 */
[----:B------:R-:W-:-:S03]  /*c50c0*/  IADD3.X R49, P1, PT, RZ, R24, RZ, P0, !PT ;  /* 0x00000018ff317210 */ /* 0x000fc6000073e4ff */
[----:B------:R-:W-:-:S04]  /*c50d0*/  IMAD.WIDE.U32 R40, R126, R148, RZ ;  /* 0x000000947e287225 */ /* 0x000fc800078e00ff */
[----:B------:R-:W-:Y:S01]  /*c50e0*/  IMAD.X R27, RZ, RZ, RZ, P4 ;  /* 0x000000ffff1b7224 */ /* 0x000fe200020e06ff */
[----:B------:R-:W-:Y:S01]  /*c50f0*/  IADD3.X R49, P4, PT, RZ, R49, RZ, P5, !PT ;  /* 0x00000031ff317210 */ /* 0x000fe20002f9e4ff */
[----:B------:R-:W-:Y:S01]  /*c5100*/  IMAD.WIDE.U32 R42, R126, R148, R38 ;  /* 0x000000947e2a7225 */ /* 0x000fe200078e0026 */
[----:B------:R-:W-:Y:S02]  /*c5110*/  IADD3 R41, P5, PT, R36, R41, RZ ;  /* 0x0000002924297210 */ /* 0x000fe40007fbe0ff */
[----:B------:R-:W-:Y:S01]  /*c5120*/  IADD3 RZ, P0, PT, R38, R40, RZ ;  /* 0x0000002826ff7210 */ /* 0x000fe20007f1e0ff */
[----:B------:R-:W-:Y:S01]  /*c5130*/  IMAD.MOV.U32 R26, RZ, RZ, R37 ;  /* 0x000000ffff1a7224 */ /* 0x000fe200078e0025 */
[----:B------:R-:W-:Y:S01]  /*c5140*/  IADD3.X R25, PT, PT, RZ, RZ, R25, P4, P1 ;  /* 0x000000ffff197210 */ /* 0x000fe200027e2419 */
[----:B------:R-:W-:Y:S01]  /*c5150*/  IMAD.WIDE.U32 R32, R162, R148, RZ ;  /* 0x00000094a2207225 */ /* 0x000fe200078e00ff */
[----:B------:R-:W-:Y:S02]  /*c5160*/  IADD3 R24, P1, PT, R49, R42, RZ ;  /* 0x0000002a31187210 */ /* 0x000fe40007f3e0ff */
[----:B------:R-:W-:Y:S01]  /*c5170*/  IADD3.X RZ, P0, PT, R39, R41, RZ, P0, !PT ;  /* 0x0000002927ff7210 */ /* 0x000fe2000071e4ff */
[----:B------:R-:W-:-:S02]  /*c5180*/  IMAD.IADD R36, R43, 0x1, R36 ;  /* 0x000000012b247824 */ /* 0x000fc400078e0224 */
[----:B------:R-:W-:-:S03]  /*c5190*/  IMAD.WIDE.U32.X R26, R127, R167, R26, P5 ;  /* 0x000000a77f1a7225 */ /* 0x000fc600028e041a */
[----:B------:R-:W-:Y:S01]  /*c51a0*/  IADD3.X R25, P1, PT, R36, R25, RZ, P1, !PT ;  /* 0x0000001924197210 */ /* 0x000fe20000f3e4ff */
[----:B------:R-:W-:Y:S01]  /*c51b0*/  IMAD.WIDE.U32 R32, P4, R150, R167, R32 ;  /* 0x000000a796207225 */ /* 0x000fe20007880020 */
[----:B------:R-:W-:-:S03]  /*c51c0*/  IADD3.X R26, P0, PT, RZ, R26, RZ, P0, !PT ;  /* 0x0000001aff1a7210 */ /* 0x000fc6000071e4ff */
[----:B------:R-:W-:-:S04]  /*c51d0*/  IMAD.WIDE.U32 R38, R150, R148, RZ ;  /* 0x0000009496267225 */ /* 0x000fc800078e00ff */
[----:B------:R-:W-:Y:S01]  /*c51e0*/  IMAD R43, R31, -0x30003, RZ ;  /* 0xfffcfffd1f2b7824 */ /* 0x000fe200078e02ff */
[----:B------:R-:W-:Y:S01]  /*c51f0*/  IADD3 RZ, P5, PT, R86, R38, RZ ;  /* 0x0000002656ff7210 */ /* 0x000fe20007fbe0ff */
[----:B------:R-:W-:Y:S01]  /*c5200*/  IMAD.X R37, RZ, RZ, RZ, P4 ;  /* 0x000000ffff257224 */ /* 0x000fe200020e06ff */
[----:B------:R-:W-:Y:S01]  /*c5210*/  IADD3 R49, P4, PT, R32, R39, RZ ;  /* 0x0000002720317210 */ /* 0x000fe20007f9e0ff */
[C---:B------:R-:W-:Y:S01]  /*c5220*/  IMAD.WIDE.U32 R40, R30.reuse, -0x30003, RZ ;  /* 0xfffcfffd1e287825 */ /* 0x040fe200078e00ff */
[----:B------:R-:W-:Y:S02]  /*c5230*/  IADD3.X R39, P1, PT, RZ, R26, RZ, P1, !PT ;  /* 0x0000001aff277210 */ /* 0x000fe40000f3e4ff */
[----:B------:R-:W-:Y:S01]  /*c5240*/  IADD3.X RZ, P5, PT, R87, R49, RZ, P5, !PT ;  /* 0x0000003157ff7210 */ /* 0x000fe20002fbe4ff */
[----:B------:R-:W-:Y:S01]  /*c5250*/  IMAD R81, R30, -0x760c0004, R43 ;  /* 0x89f3fffc1e517824 */ /* 0x000fe200078e022b */
[----:B------:R-:W-:Y:S01]  /*c5260*/  IADD3.X R38, PT, PT, RZ, RZ, R27, P1, P0 ;  /* 0x000000ffff267210 */ /* 0x000fe20000fe041b */
[----:B------:R-:W-:Y:S01]  /*c5270*/  IMAD.WIDE.U32 R42, R150, R148, R86 ;  /* 0x00000094962a7225 */ /* 0x000fe200078e0056 */
[----:B------:R-:W-:-:S03]  /*c5280*/  IADD3 R44, P1, PT, R44, R35, RZ ;  /* 0x000000232c2c7210 */ /* 0x000fc60007f3e0ff */
[----:B------:R-:W-:Y:S01]  /*c5290*/  IMAD.IADD R41, R41, 0x1, R81 ;  /* 0x0000000129297824 */ /* 0x000fe200078e0251 */
[----:B------:R-:W-:Y:S01]  /*c52a0*/  IADD3 R26, P0, PT, R39, R42, RZ ;  /* 0x0000002a271a7210 */ /* 0x000fe20007f1e0ff */
[----:B------:R-:W-:Y:S02]  /*c52b0*/  IMAD.IADD R27, R43, 0x1, R32 ;  /* 0x000000012b1b7824 */ /* 0x000fe400078e0220 */
[----:B------:R-:W-:Y:S02]  /*c52c0*/  IMAD.MOV.U32 R36, RZ, RZ, R33 ;  /* 0x000000ffff247224 */ /* 0x000fe400078e0021 */
[----:B------:R-:W-:Y:S01]  /*c52d0*/  IMAD.WIDE.U32 R32, R41, -0x5555, RZ ;  /* 0xffffaaab29207825 */ /* 0x000fe200078e00ff */
[----:B------:R-:W-:-:S03]  /*c52e0*/  IADD3.X R27, P0, PT, R27, R38, RZ, P0, !PT ;  /* 0x000000261b1b7210 */ /* 0x000fc6000071e4ff */
[----:B------:R-:W-:Y:S02]  /*c52f0*/  IMAD.X R35, RZ, RZ, RZ, P3 ;  /* 0x000000ffff237224 */ /* 0x000fe400018e06ff */
[----:B------:R-:W-:-:S03]  /*c5300*/  IMAD.WIDE.U32.X R38, R162, R167, R36, P4 ;  /* 0x000000a7a2267225 */ /* 0x000fc600020e0424 */
[----:B------:R-:W-:Y:S01]  /*c5310*/  IADD3.X R35, PT, PT, R35, RZ, RZ, P6, P2 ;  /* 0x000000ff23237210 */ /* 0x000fe200037e44ff */
[----:B------:R-:W-:Y:S01]  /*c5320*/  IMAD.WIDE.U32 R42, P4, R40, -0x46010001, R32 ;  /* 0xb9feffff282a7825 */ /* 0x000fe20007880020 */
        /* <DEDUP_REMOVED lines=14> */
[----:B------:R-:W-:Y:S01]  /*c5410*/  IADD3 RZ, P4, PT, RZ, R80, RZ ;  /* 0x00000050ffff7210 */ /* 0x000fe20007f9e0ff */
[----:B------:R-:W-:Y:S01]  /*c5420*/  IMAD.IADD R80, R81, 0x1, R42 ;  /* 0x0000000151507824 */ /* 0x000fe200078e022a */
[----:B------:R-:W-:Y:S01]  /*c5430*/  IADD3.X RZ, P0, PT, R29, R39, RZ, P0, !PT ;  /* 0x000000271dff7210 */ /* 0x000fe2000071e4ff */
[----:B------:R-:W-:-:S03]  /*c5440*/  IMAD.WIDE.U32 R30, R166, R148, RZ ;  /* 0x00000094a61e7225 */ /* 0x000fc600078e00ff */
[----:B------:R-:W-:Y:S01]  /*c5450*/  IADD3.X RZ, P4, PT, RZ, R80, RZ, P4, !PT ;  /* 0x00000050ffff7210 */ /* 0x000fe2000279e4ff */
[----:B------:R-:W-:-:S04]  /*c5460*/  IMAD.WIDE.U32 R84, R40, -0x4eac0001, R28 ;  /* 0xb153ffff28547825 */ /* 0x000fc800078e001c */
[----:B------:R-:W-:Y:S02]  /*c5470*/  IMAD.X R29, RZ, RZ, RZ, P5 ;  /* 0x000000ffff1d7224 */ /* 0x000fe400028e06ff */
[----:B------:R-:W-:Y:S02]  /*c5480*/  IMAD.MOV.U32 R36, RZ, RZ, R43 ;  /* 0x000000ffff247224 */ /* 0x000fe400078e002b */
[----:B------:R-:W-:Y:S02]  /*c5490*/  IMAD.IADD R80, R85, 0x1, R32 ;  /* 0x0000000155507824 */ /* 0x000fe400078e0220 */
[----:B------:R-:W-:Y:S02]  /*c54a0*/  IMAD.MOV.U32 R28, RZ, RZ, R33 ;  /* 0x000000ffff1c7224 */ /* 0x000fe400078e0021 */
[----:B------:R-:W-:-:S04]  /*c54b0*/  IMAD.WIDE.U32 R30, P5, R156, R167, R30 ;  /* 0x000000a79c1e7225 */ /* 0x000fc800078a001e */
[----:B------:R-:W-:-:S04]  /*c54c0*/  IMAD.WIDE.U32 R32, R156, R148, RZ ;  /* 0x000000949c207225 */ /* 0x000fc800078e00ff */
[----:B------:R-:W-:Y:S01]  /*c54d0*/  IMAD.WIDE.U32.X R36, R41, -0x46010001, R36, P3 ;  /* 0xb9feffff29247825 */ /* 0x000fe200018e0424 */
        /* <DEDUP_REMOVED lines=12> */
[C---:B------:R-:W-:Y:S01]  /*c55a0*/  IMAD.WIDE.U32 R22, R41.reuse, -0x94f09dc, RZ ;  /* 0xf6b0f62429167825 */ /* 0x040fe200078e00ff */
[----:B------:R-:W-:Y:S02]  /*c55b0*/  IADD3.X R33, P5, PT, R30, R83, RZ, P5, !PT ;  /* 0x000000531e217210 */ /* 0x000fe40002fbe4ff */
[----:B------:R-:W-:Y:S01]  /*c55c0*/  IADD3.X R49, P3, PT, RZ, R42, RZ, P3, !PT ;  /* 0x0000002aff317210 */ /* 0x000fe20001f7e4ff */
[----:B------:R-:W-:Y:S01]  /*c55d0*/  IMAD.WIDE.U32.X R30, R41, 0x1eabfffe, R28, P6 ;  /* 0x1eabfffe291e7825 */ /* 0x000fe200030e041c */
[----:B------:R-:W-:Y:S02]  /*c55e0*/  IADD3 R84, P2, PT, R85, R84, RZ ;  /* 0x0000005455547210 */ /* 0x000fe40007f5e0ff */
[----:B------:R-:W-:Y:S01]  /*c55f0*/  IADD3.X R49, P5, PT, RZ, R49, RZ, P5, !PT ;  /* 0x00000031ff317210 */ /* 0x000fe20002fbe4ff */
[----:B------:R-:W-:Y:S01]  /*c5600*/  IMAD.WIDE.U32 R28, R40, -0x94f09dc, RZ ;  /* 0xf6b0f624281c7825 */ /* 0x000fe200078e00ff */
[----:B------:R-:W-:-:S02]  /*c5610*/  IADD3.X R85, P4, PT, R80, R37, RZ, P2, !PT ;  /* 0x0000002550557210 */ /* 0x000fc4000179e4ff */
[----:B------:R-:W-:Y:S01]  /*c5620*/  IADD3.X R30, P0, PT, RZ, R30, RZ, P0, !PT ;  /* 0x0000001eff1e7210 */ /* 0x000fe2000071e4ff */
[----:B------:R-:W-:Y:S01]  /*c5630*/  IMAD.WIDE.U32 R22, P2, R40, 0x6730d2a0, R22 ;  /* 0x6730d2a028167825 */ /* 0x000fe20007840016 */
[----:B------:R-:W-:Y:S02]  /*c5640*/  IADD3.X R37, P1, PT, R34, R35, RZ, P1, !PT ;  /* 0x0000002322257210 */ /* 0x000fe40000f3e4ff */
[----:B------:R-:W-:Y:S01]  /*c5650*/  IADD3.X R42, PT, PT, RZ, RZ, R43, P5, P3 ;  /* 0x000000ffff2a7210 */ /* 0x000fe20002fe642b */
[----:B------:R-:W-:Y:S01]  /*c5660*/  IMAD.WIDE.U32 R34, R169, R148, RZ ;  /* 0x00000094a9227225 */ /* 0x000fe200078e00ff */
[----:B------:R-:W-:Y:S02]  /*c5670*/  IADD3.X R43, P6, PT, RZ, R30, RZ, P4, !PT ;  /* 0x0000001eff2b7210 */ /* 0x000fe400027de4ff */
[----:B------:R-:W-:Y:S01]  /*c5680*/  IADD3 R30, P5, PT, R21, R44, RZ ;  /* 0x0000002c151e7210 */ /* 0x000fe20007fbe0ff */
[----:B------:R-:W-:Y:S01]  /*c5690*/  IMAD.WIDE.U32 R38, R158, R148, RZ ;  /* 0x000000949e267225 */ /* 0x000fe200078e00ff */
[----:B------:R-:W-:-:S02]  /*c56a0*/  IADD3 R81, P3, PT, R22, R29, RZ ;  /* 0x0000001d16517210 */ /* 0x000fc40007f7e0ff */
[----:B------:R-:W-:Y:S01]  /*c56b0*/  IADD3 RZ, P4, PT, R24, R28, RZ ;  /* 0x0000001c18ff7210 */ /* 0x000fe20007f9e0ff */
[----:B------:R-:W-:Y:S01]  /*c56c0*/  IMAD.MOV.U32 R179, RZ, RZ, R17 ;  /* 0x000000ffffb37224 */ /* 0x000fe200078e0011 */
[----:B------:R-:W-:Y:S01]  /*c56d0*/  IADD3.X R44, PT, PT, RZ, RZ, R31, P6, P0 ;  /* 0x000000ffff2c7210 */ /* 0x000fe200037e041f */
[----:B------:R-:W-:Y:S01]  /*c56e0*/  IMAD.WIDE.U32 R28, P6, R158, R167, R34 ;  /* 0x000000a79e1c7225 */ /* 0x000fe200078c0022 */
[----:B------:R-:W-:Y:S02]  /*c56f0*/  IADD3.X R31, P0, PT, R82, R37, RZ, P5, !PT ;  /* 0x00000025521f7210 */ /* 0x000fe40002f1e4ff */
[----:B------:R-:W-:Y:S01]  /*c5700*/  IADD3.X RZ, P4, PT, R25, R81, RZ, P4, !PT ;  /* 0x0000005119ff7210 */ /* 0x000fe2000279e4ff */
[----:B------:R-:W-:Y:S01]  /*c5710*/  IMAD.X R37, RZ, RZ, RZ, P6 ;  /* 0x000000ffff257224 */ /* 0x000fe200030e06ff */
[----:B------:R-:W-:Y:S01]  /*c5720*/  IADD3 R81, P6, PT, R28, R39, RZ ;  /* 0x000000271c517210 */ /* 0x000fe20007fde0ff */
[----:B------:R-:W-:Y:S01]  /*c5730*/  IMAD.X R35, RZ, RZ, RZ, P2 ;  /* 0x000000ffff237224 */ /* 0x000fe200010e06ff */
[----:B------:R-:W-:Y:S01]  /*c5740*/  IADD3 RZ, P2, PT, R30, R38, RZ ;  /* 0x000000261eff7210 */ /* 0x000fe20007f5e0ff */
[----:B------:R-:W-:-:S03]  /*c5750*/  IMAD.WIDE.U32 R38, R158, R148, R30 ;  /* 0x000000949e267225 */ /* 0x000fc600078e001e */
[----:B------:R-:W-:Y:S01]  /*c5760*/  IADD3.X RZ, P2, PT, R31, R81, RZ, P2, !PT ;  /* 0x000000511fff7210 */ /* 0x000fe2000175e4ff */
[----:B------:R-:W-:Y:S02]  /*c5770*/  IMAD.MOV.U32 R36, RZ, RZ, R29 ;  /* 0x000000ffff247224 */ /* 0x000fe400078e001d */
[----:B------:R-:W-:-:S04]  /*c5780*/  IMAD.WIDE.U32 R24, R40, -0x94f09dc, R24 ;  /* 0xf6b0f62428187825 */ /* 0x000fc800078e0018 */
[----:B------:R-:W-:Y:S01]  /*c5790*/  IMAD.MOV.U32 R34, RZ, RZ, R23 ;  /* 0x000000ffff227224 */ /* 0x000fe200078e0017 */
[----:B------:R-:W-:Y:S01]  /*c57a0*/  IADD3 R24, P5, PT, R43, R24, RZ ;  /* 0x000000182b187210 */ /* 0x000fe20007fbe0ff */
[----:B------:R-:W-:Y:S02]  /*c57b0*/  IMAD.IADD R29, R39, 0x1, R28 ;  /* 0x00000001271d7824 */ /* 0x000fe400078e021c */
[----:B------:R-:W-:Y:S01]  /*c57c0*/  IMAD.WIDE.U32.X R36, R169, R167, R36, P6 ;  /* 0x000000a7a9247225 */ /* 0x000fe200030e0424 */
[----:B------:R-:W-:-:S03]  /*c57d0*/  IADD3 R30, P6, PT, R49, R38, RZ ;  /* 0x00000026311e7210 */ /* 0x000fc60007fde0ff */
[----:B------:R-:W-:Y:S01]  /*c57e0*/  IMAD.IADD R21, R25, 0x1, R22 ;  /* 0x0000000119157824 */ /* 0x000fe200078e0216 */
[----:B------:R-:W-:Y:S01]  /*c57f0*/  IADD3.X R31, P6, PT, R29, R42, RZ, P6, !PT ;  /* 0x0000002a1d1f7210 */ /* 0x000fe200037de4ff */
[----:B------:R-:W-:-:S03]  /*c5800*/  IMAD.WIDE.U32 R22, R41, -0xc7aed41, RZ ;  /* 0xf38512bf29167825 */ /* 0x000fc600078e00ff */
[----:B------:R-:W-:Y:S01]  /*c5810*/  IADD3.X R25, P5, PT, R21, R44, RZ, P5, !PT ;  /* 0x0000002c15197210 */ /* 0x000fe20002fbe4ff */
[----:B------:R-:W-:Y:S01]  /*c5820*/  IMAD.WIDE.U32.X R34, R41, 0x6730d2a0, R34, P3 ;  /* 0x6730d2a029227825 */ /* 0x000fe200018e0422 */
[----:B------:R-:W-:-:S03]  /*c5830*/  IADD3.X R49, P3, PT, RZ, R36, RZ, P2, !PT ;  /* 0x00000024ff317210 */ /* 0x000fc6000177e4ff */
[C---:B------:R-:W-:Y:S01]  /*c5840*/  IMAD.WIDE.U32 R28, R40.reuse, -0xc7aed41, RZ ;  /* 0xf38512bf281c7825 */ /* 0x040fe200078e00ff */
[----:B------:R-:W-:Y:S02]  /*c5850*/  IADD3.X R49, P6, PT, RZ, R49, RZ, P6, !PT ;  /* 0x00000031ff317210 */ /* 0x000fe400037de4ff */
[----:B------:R-:W-:Y:S01]  /*c5860*/  IADD3.X R81, P4, PT, RZ, R34, RZ, P4, !PT ;  /* 0x00000022ff517210 */ /* 0x000fe2000279e4ff */
[----:B------:R-:W-:Y:S01]  /*c5870*/  IMAD.WIDE.U32 R22, P2, R40, 0x64774b84, R22 ;  /* 0x64774b8428167825 */ /* 0x000fe20007840016 */
[----:B------:R-:W-:Y:S02]  /*c5880*/  IADD3.X R44, PT, PT, RZ, RZ, R37, P6, P3 ;  /* 0x000000ffff2c7210 */ /* 0x000fe400037e6425 */
[----:B------:R-:W-:Y:S01]  /*c5890*/  IADD3 RZ, P3, PT, R26, R28, RZ ;  /* 0x0000001c1aff7210 */ /* 0x000fe20007f7e0ff */
[----:B------:R-:W-:Y:S01]  /*c58a0*/  IMAD.WIDE.U32 R42, R41, 0x434bacd7, RZ ;  /* 0x434bacd7292a7825 */ /* 0x000fe200078e00ff */
[----:B------:R-:W-:Y:S02]  /*c58b0*/  IADD3 R21, P6, PT, R22, R29, RZ ;  /* 0x0000001d16157210 */ /* 0x000fe40007fde0ff */
[----:B------:R-:W-:Y:S01]  /*c58c0*/  IADD3.X R81, P5, PT, RZ, R81, RZ, P5, !PT ;  /* 0x00000051ff517210 */ /* 0x000fe20002fbe4ff */
[----:B------:R-:W-:Y:S01]  /*c58d0*/  IMAD.WIDE.U32 R28, R40, 0x434bacd7, RZ ;  /* 0x434bacd7281c7825 */ /* 0x000fe200078e00ff */
[----:B------:R-:W-:-:S02]  /*c58e0*/  IADD3.X RZ, P3, PT, R27, R21, RZ, P3, !PT ;  /* 0x000000151bff7210 */ /* 0x000fc40001f7e4ff */
[----:B------:R-:W-:Y:S01]  /*c58f0*/  IADD3.X R35, PT, PT, RZ, RZ, R35, P5, P4 ;  /* 0x000000ffff237210 */ /* 0x000fe20002fe8423 */
[----:B------:R-:W-:Y:S01]  /*c5900*/  IMAD.X R39, RZ, RZ, RZ, P2 ;  /* 0x000000ffff277224 */ /* 0x000fe200010e06ff */
[----:B------:R-:W-:Y:S01]  /*c5910*/  IADD3 RZ, P2, PT, R32, R28, RZ ;  /* 0x0000001c20ff7210 */ /* 0x000fe20007f5e0ff */
[C---:B------:R-:W-:Y:S01]  /*c5920*/  IMAD.WIDE.U32 R42, P4, R40.reuse, 0x4b1ba7b6, R42 ;  /* 0x4b1ba7b6282a7825 */ /* 0x040fe2000788002a */
[----:B------:R-:W-:Y:S02]  /*c5930*/  IADD3.X R28, P1, PT, RZ, RZ, RZ, P1, !PT ;  /* 0x000000ffff1c7210 */ /* 0x000fe40000f3e4ff */
[----:B------:R-:W-:Y:S01]  /*c5940*/  IADD3.X R21, P0, PT, RZ, RZ, RZ, P0, !PT ;  /* 0x000000ffff157210 */ /* 0x000fe2000071e4ff */
[----:B------:R-:W-:Y:S01]  /*c5950*/  IMAD.WIDE.U32 R26, R40, -0xc7aed41, R26 ;  /* 0xf38512bf281a7825 */ /* 0x000fe200078e001a */
[----:B------:R-:W-:-:S03]  /*c5960*/  IADD3 R86, P5, PT, R42, R29, RZ ;  /* 0x0000001d2a567210 */ /* 0x000fc60007fbe0ff */
[----:B------:R-:W-:Y:S01]  /*c5970*/  IMAD.MOV.U32 R38, RZ, RZ, R23 ;  /* 0x000000ffff267224 */ /* 0x000fe200078e0017 */
[----:B------:R-:W-:Y:S01]  /*c5980*/  IADD3.X RZ, P2, PT, R33, R86, RZ, P2, !PT ;  /* 0x0000005621ff7210 */ /* 0x000fe2000175e4ff */
[----:B------:R-:W-:-:S04]  /*c5990*/  IMAD.WIDE.U32 R82, R41, 0x397fe69a, RZ ;  /* 0x397fe69a29527825 */ /* 0x000fc800078e00ff */
[----:B------:R-:W-:Y:S01]  /*c59a0*/  IMAD.X R87, RZ, RZ, RZ, P1 ;  /* 0x000000ffff577224 */ /* 0x000fe200008e06ff */
[----:B------:R-:W-:Y:S01]  /*c59b0*/  IADD3 R21, P1, PT, R21, R28, RZ ;  /* 0x0000001c15157210 */ /* 0x000fe20007f3e0ff */
[----:B------:R-:W-:Y:S01]  /*c59c0*/  IMAD.WIDE.U32.X R38, R41, 0x64774b84, R38, P6 ;  /* 0x64774b8429267825 */ /* 0x000fe200030e0426 */
[----:B------:R-:W-:-:S03]  /*c59d0*/  IADD3 R34, P6, PT, R81, R26, RZ ;  /* 0x0000001a51227210 */ /* 0x000fc60007fde0ff */
[----:B------:R-:W-:Y:S02]  /*c59e0*/  IMAD.IADD R80, R27, 0x1, R22 ;  /* 0x000000011b507824 */ /* 0x000fe400078e0216 */
[----:B------:R-:W-:-:S03]  /*c59f0*/  IMAD.WIDE.U32 R28, R168, R151, RZ ;  /* 0x00000097a81c7225 */ /* 0x000fc600078e00ff */
[----:B------:R-:W-:Y:S01]  /*c5a00*/  IADD3.X R35, P6, PT, R80, R35, RZ, P6, !PT ;  /* 0x0000002350237210 */ /* 0x000fe200037de4ff */
[----:B------:R-:W-:Y:S02]  /*c5a10*/  IMAD.X R27, RZ, RZ, RZ, P4 ;  /* 0x000000ffff1b7224 */ /* 0x000fe400020e06ff */
[----:B------:R-:W-:Y:S01]  /*c5a20*/  IMAD.MOV.U32 R26, RZ, RZ, R43 ;  /* 0x000000ffff1a7224 */ /* 0x000fe200078e002b */
[----:B------:R-:W-:Y:S01]  /*c5a30*/  IADD3.X R43, PT, PT, R87, RZ, RZ, P1, P0 ;  /* 0x000000ff572b7210 */ /* 0x000fe20000fe04ff */
[----:B------:R-:W-:-:S04]  /*c5a40*/  IMAD.WIDE.U32 R82, P4, R40, 0x1a0111ea, R82 ;  /* 0x1a0111ea28527825 */ /* 0x000fc80007880052 */
[----:B------:R-:W-:-:S04]  /*c5a50*/  IMAD.WIDE.U32 R36, R40, 0x397fe69a, RZ ;  /* 0x397fe69a28247825 */ /* 0x000fc800078e00ff */
[----:B------:R-:W-:Y:S01]  /*c5a60*/  IMAD.WIDE.U32.X R26, R41, 0x4b1ba7b6, R26, P5 ;  /* 0x4b1ba7b6291a7825 */ /* 0x000fe200028e041a */
[----:B------:R-:W-:-:S03]  /*c5a70*/  IADD3 R87, P0, PT, R82, R37, RZ ;  /* 0x0000002552577210 */ /* 0x000fc60007f1e0ff */
[----:B------:R-:W-:-:S04]  /*c5a80*/  IMAD.WIDE.U32 R22, R159, R151, RZ ;  /* 0x000000979f167225 */ /* 0x000fc800078e00ff */
[----:B------:R-:W-:Y:S01]  /*c5a90*/  IMAD.WIDE.U32 R28, P5, R159, R171, R28 ;  /* 0x000000ab9f1c7225 */ /* 0x000fe200078a001c */
[----:B------:R-:W-:-:S03]  /*c5aa0*/  IADD3 RZ, P1, PT, R84, R22, RZ ;  /* 0x0000001654ff7210 */ /* 0x000fc60007f3e0ff */
[----:B------:R-:W-:Y:S01]  /*c5ab0*/  IMAD.X R81, RZ, RZ, RZ, P4 ;  /* 0x000000ffff517224 */ /* 0x000fe200020e06ff */
[----:B------:R-:W-:Y:S01]  /*c5ac0*/  IADD3 R131, P4, PT, R28, R23, RZ ;  /* 0x000000171c837210 */ /* 0x000fe20007f9e0ff */
[----:B------:R-:W-:Y:S01]  /*c5ad0*/  IMAD.MOV.U32 R80, RZ, RZ, R83 ;  /* 0x000000ffff507224 */ /* 0x000fe200078e0053 */
[----:B------:R-:W-:Y:S01]  /*c5ae0*/  IADD3.X R83, P3, PT, RZ, R38, RZ, P3, !PT ;  /* 0x00000026ff537210 */ /* 0x000fe20001f7e4ff */
[----:B------:R-:W-:Y:S01]  /*c5af0*/  IMAD.MOV.U32 R38, RZ, RZ, R29 ;  /* 0x000000ffff267224 */ /* 0x000fe200078e001d */
[----:B------:R-:W-:Y:S01]  /*c5b00*/  IADD3.X RZ, P1, PT, R85, R131, RZ, P1, !PT ;  /* 0x0000008355ff7210 */ /* 0x000fe20000f3e4ff */
[----:B------:R-:W-:Y:S01]  /*c5b10*/  IMAD.WIDE.U32.X R22, R41, 0x1a0111ea, R80, P0 ;  /* 0x1a0111ea29167825 */ /* 0x000fe200000e0450 */
[----:B------:R-:W-:Y:S02]  /*c5b20*/  IADD3 RZ, P0, PT, R30, R36, RZ ;  /* 0x000000241eff7210 */ /* 0x000fe40007f1e0ff */
[----:B------:R-:W-:Y:S01]  /*c5b30*/  IADD3.X R83, P6, PT, RZ, R83, RZ, P6, !PT ;  /* 0x00000053ff537210 */ /* 0x000fe200037de4ff */
[----:B------:R-:W-:Y:S01]  /*c5b40*/  IMAD.WIDE.U32 R36, R161, R151, RZ ;  /* 0x00000097a1247225 */ /* 0x000fe200078e00ff */
[----:B------:R-:W-:-:S02]  /*c5b50*/  IADD3.X RZ, P0, PT, R31, R87, RZ, P0, !PT ;  /* 0x000000571fff7210 */ /* 0x000fc4000071e4ff */
[----:B------:R-:W-:Y:S01]  /*c5b60*/  IADD3.X R41, PT, PT, RZ, RZ, R39, P6, P3 ;  /* 0x000000ffff297210 */ /* 0x000fe200037e6427 */
[----:B------:R-:W-:-:S04]  /*c5b70*/  IMAD.WIDE.U32 R84, R159, R151, R84 ;  /* 0x000000979f547225 */ /* 0x000fc800078e0054 */
[----:B------:R-:W-:Y:S02]  /*c5b80*/  IMAD.X R39, RZ, RZ, RZ, P5 ;  /* 0x000000ffff277224 */ /* 0x000fe400028e06ff */
[----:B------:R-:W-:-:S04]  /*c5b90*/  IMAD.WIDE.U32 R80, R149, R151, RZ ;  /* 0x0000009795507225 */ /* 0x000fc800078e00ff */
[----:B------:R-:W-:Y:S01]  /*c5ba0*/  IMAD.WIDE.U32 R36, P6, R149, R171, R36 ;  /* 0x000000ab95247225 */ /* 0x000fe200078c0024 */
[----:B------:R-:W-:-:S03]  /*c5bb0*/  IADD3 RZ, P3, PT, R24, R80, RZ ;  /* 0x0000005018ff7210 */ /* 0x000fc60007f7e0ff */
[----:B------:R-:W-:Y:S01]  /*c5bc0*/  IMAD.IADD R85, R85, 0x1, R28 ;  /* 0x0000000155557824 */ /* 0x000fe200078e021c */
[----:B------:R-:W-:Y:S01]  /*c5bd0*/  IADD3 R131, P5, PT, R36, R81, RZ ;  /* 0x0000005124837210 */ /* 0x000fe20007fbe0ff */
[----:B------:R-:W-:Y:S01]  /*c5be0*/  IMAD.WIDE.U32.X R28, R168, R171, R38, P4 ;  /* 0x000000aba81c7225 */ /* 0x000fe200020e0426 */
[----:B------:R-:W-:Y:S02]  /*c5bf0*/  IADD3 RZ, P4, PT, RZ, R84, RZ ;  /* 0x00000054ffff7210 */ /* 0x000fe40007f9e0ff */
[----:B------:R-:W-:Y:S01]  /*c5c00*/  IADD3.X RZ, P3, PT, R25, R131, RZ, P3, !PT ;  /* 0x0000008319ff7210 */ /* 0x000fe20001f7e4ff */
[----:B------:R-:W-:Y:S01]  /*c5c10*/  IMAD.WIDE.U32 R24, R149, R151, R24 ;  /* 0x0000009795187225 */ /* 0x000fe200078e0018 */
[----:B------:R-:W-:Y:S02]  /*c5c20*/  IADD3.X R81, P1, PT, RZ, R28, RZ, P1, !PT ;  /* 0x0000001cff517210 */ /* 0x000fe40000f3e4ff */
[----:B------:R-:W-:Y:S01]  /*c5c30*/  IADD3.X RZ, P4, PT, RZ, R85, RZ, P4, !PT ;  /* 0x00000055ffff7210 */ /* 0x000fe2000279e4ff */
[----:B------:R-:W-:-:S02]  /*c5c40*/  IMAD.X R39, RZ, RZ, RZ, P6 ;  /* 0x000000ffff277224 */ /* 0x000fc400030e06ff */
[----:B------:R-:W-:Y:S01]  /*c5c50*/  IMAD.IADD R80, R25, 0x1, R36 ;  /* 0x0000000119507824 */ /* 0x000fe200078e0224 */
[----:B------:R-:W-:Y:S01]  /*c5c60*/  IADD3.X R81, P4, PT, RZ, R81, RZ, P4, !PT ;  /* 0x00000051ff517210 */ /* 0x000fe2000279e4ff */
[----:B------:R-:W-:Y:S02]  /*c5c70*/  IMAD.MOV.U32 R38, RZ, RZ, R37 ;  /* 0x000000ffff267224 */ /* 0x000fe400078e0025 */
[-C--:B------:R-:W-:Y:S01]  /*c5c80*/  IMAD.WIDE.U32 R36, R126, R151.reuse, RZ ;  /* 0x000000977e247225 */ /* 0x080fe200078e00ff */
[----:B------:R-:W-:Y:S02]  /*c5c90*/  IADD3 R28, P6, PT, R81, R24, RZ ;  /* 0x00000018511c7210 */ /* 0x000fe40007fde0ff */
[----:B------:R-:W-:Y:S01]  /*c5ca0*/  IADD3.X R29, PT, PT, RZ, RZ, R29, P4, P1 ;  /* 0x000000ffff1d7210 */ /* 0x000fe200027e241d */
[----:B------:R-:W-:Y:S01]  /*c5cb0*/  IMAD.WIDE.U32 R24, R127, R151, RZ ;  /* 0x000000977f187225 */ /* 0x000fe200078e00ff */
[----:B------:R-:W-:Y:S02]  /*c5cc0*/  IADD3 RZ, P4, PT, R34, R36, RZ ;  /* 0x0000002422ff7210 */ /* 0x000fe40007f9e0ff */
[----:B------:R-:W-:Y:S01]  /*c5cd0*/  IADD3.X R29, P6, PT, R80, R29, RZ, P6, !PT ;  /* 0x0000001d501d7210 */ /* 0x000fe200037de4ff */
[----:B------:R-:W-:-:S04]  /*c5ce0*/  IMAD.WIDE.U32 R32, R40, 0x434bacd7, R32 ;  /* 0x434bacd728207825 */ /* 0x000fc800078e0020 */
[----:B------:R-:W-:-:S04]  /*c5cf0*/  IMAD.WIDE.U32 R24, P1, R126, R171, R24 ;  /* 0x000000ab7e187225 */ /* 0x000fc80007820018 */
[----:B------:R-:W-:Y:S01]  /*c5d00*/  IMAD.WIDE.U32.X R38, R161, R171, R38, P5 ;  /* 0x000000aba1267225 */ /* 0x000fe200028e0426 */
[----:B------:R-:W-:-:S03]  /*c5d10*/  IADD3 R81, P5, PT, R24, R37, RZ ;  /* 0x0000002518517210 */ /* 0x000fc60007fbe0ff */
[----:B------:R-:W-:Y:S01]  /*c5d20*/  IMAD.IADD R42, R33, 0x1, R42 ;  /* 0x00000001212a7824 */ /* 0x000fe200078e022a */
[----:B------:R-:W-:Y:S01]  /*c5d30*/  IADD3.X R33, P3, PT, RZ, R38, RZ, P3, !PT ;  /* 0x00000026ff217210 */ /* 0x000fe20001f7e4ff */
[----:B------:R-:W-:Y:S01]  /*c5d40*/  IMAD.X R37, RZ, RZ, RZ, P1 ;  /* 0x000000ffff257224 */ /* 0x000fe200008e06ff */
[----:B------:R-:W-:Y:S01]  /*c5d50*/  IADD3 R49, P1, PT, R49, R21, RZ ;  /* 0x0000001531317210 */ /* 0x000fe20007f3e0ff */
[----:B------:R-:W-:Y:S01]  /*c5d60*/  IMAD.MOV.U32 R36, RZ, RZ, R25 ;  /* 0x000000ffff247224 */ /* 0x000fe200078e0019 */
[----:B------:R-:W-:Y:S01]  /*c5d70*/  IADD3.X RZ, P4, PT, R35, R81, RZ, P4, !PT ;  /* 0x0000005123ff7210 */ /* 0x000fe2000279e4ff */
[----:B------:R-:W-:Y:S01]  /*c5d80*/  IMAD.WIDE.U32 R34, R126, R151, R34 ;  /* 0x000000977e227225 */ /* 0x000fe200078e0022 */
[----:B------:R-:W-:Y:S02]  /*c5d90*/  IADD3.X R21, P6, PT, RZ, R33, RZ, P6, !PT ;  /* 0x00000021ff157210 */ /* 0x000fe400037de4ff */
[----:B------:R-:W-:Y:S01]  /*c5da0*/  IADD3.X R44, P1, PT, R44, R43, RZ, P1, !PT ;  /* 0x0000002b2c2c7210 */ /* 0x000fe20000f3e4ff */
[----:B------:R-:W-:Y:S01]  /*c5db0*/  IMAD.IADD R25, R35, 0x1, R24 ;  /* 0x0000000123197824 */ /* 0x000fe200078e0218 */
[----:B------:R-:W-:Y:S01]  /*c5dc0*/  IADD3.X R38, PT, PT, RZ, RZ, R39, P6, P3 ;  /* 0x000000ffff267210 */ /* 0x000fe200037e6427 */
[----:B------:R-:W-:Y:S01]  /*c5dd0*/  IMAD.WIDE.U32.X R36, R127, R171, R36, P5 ;  /* 0x000000ab7f247225 */ /* 0x000fe200028e0424 */
[----:B------:R-:W-:-:S02]  /*c5de0*/  IADD3 R24, P6, PT, R21, R34, RZ ;  /* 0x0000002215187210 */ /* 0x000fc40007fde0ff */
[----:B------:R-:W-:Y:S01]  /*c5df0*/  IADD3 R32, P3, PT, R83, R32, RZ ;  /* 0x0000002053207210 */ /* 0x000fe20007f7e0ff */
[----:B------:R-:W-:Y:S01]  /*c5e00*/  IMAD R21, R85, -0x30003, RZ ;  /* 0xfffcfffd55157824 */ /* 0x000fe200078e02ff */
[----:B------:R-:W-:Y:S01]  /*c5e10*/  IADD3.X R25, P5, PT, R25, R38, RZ, P6, !PT ;  /* 0x0000002619197210 */ /* 0x000fe200037be4ff */
[----:B------:R-:W-:Y:S01]  /*c5e20*/  IMAD.WIDE.U32 R34, R84, -0x30003, RZ ;  /* 0xfffcfffd54227825 */ /* 0x000fe200078e00ff */
[----:B------:R-:W-:Y:S02]  /*c5e30*/  IADD3.X R33, P3, PT, R42, R41, RZ, P3, !PT ;  /* 0x000000292a217210 */ /* 0x000fe40001f7e4ff */
[----:B------:R-:W-:Y:S01]  /*c5e40*/  IADD3.X R131, P6, PT, RZ, R26, RZ, P2, !PT ;  /* 0x0000001aff837210 */ /* 0x000fe200017de4ff */
[----:B------:R-:W-:Y:S02]  /*c5e50*/  IMAD R21, R84, -0x760c0004, R21 ;  /* 0x89f3fffc54157824 */ /* 0x000fe400078e0215 */
[----:B------:R-:W-:Y:S01]  /*c5e60*/  IMAD.WIDE.U32 R30, R40, 0x397fe69a, R30 ;  /* 0x397fe69a281e7825 */ /* 0x000fe200078e001e */
[----:B------:R-:W-:-:S03]  /*c5e70*/  IADD3.X R131, P3, PT, RZ, R131, RZ, P3, !PT ;  /* 0x00000083ff837210 */ /* 0x000fc60001f7e4ff */
[----:B------:R-:W-:Y:S01]  /*c5e80*/  IMAD.IADD R35, R35, 0x1, R21 ;  /* 0x0000000123237824 */ /* 0x000fe200078e0215 */
[----:B------:R-:W-:Y:S01]  /*c5e90*/  IADD3.X R21, P4, PT, RZ, R36, RZ, P4, !PT ;  /* 0x00000024ff157210 */ /* 0x000fe2000279e4ff */
[----:B------:R-:W-:-:S03]  /*c5ea0*/  IMAD.WIDE.U32 R40, R162, R151, RZ ;  /* 0x00000097a2287225 */ /* 0x000fc600078e00ff */
[----:B------:R-:W-:Y:S01]  /*c5eb0*/  IADD3.X R21, P5, PT, RZ, R21, RZ, P5, !PT ;  /* 0x00000015ff157210 */ /* 0x000fe20002fbe4ff */
[----:B------:R-:W-:-:S03]  /*c5ec0*/  IMAD.WIDE.U32 R80, R35, -0x5555, RZ ;  /* 0xffffaaab23507825 */ /* 0x000fc600078e00ff */
[----:B------:R-:W-:Y:S01]  /*c5ed0*/  IADD3.X R83, PT, PT, RZ, RZ, R37, P5, P4 ;  /* 0x000000ffff537210 */ /* 0x000fe20002fe8425 */
[----:B------:R-:W-:-:S04]  /*c5ee0*/  IMAD.WIDE.U32 R38, R150, R151, RZ ;  /* 0x0000009796267225 */ /* 0x000fc800078e00ff */
[----:B------:R-:W-:-:S04]  /*c5ef0*/  IMAD.WIDE.U32 R40, P2, R150, R171, R40 ;  /* 0x000000ab96287225 */ /* 0x000fc80007840028 */
[----:B------:R-:W-:Y:S01]  /*c5f00*/  IMAD.IADD R82, R31, 0x1, R82 ;  /* 0x000000011f527824 */ /* 0x000fe200078e0252 */
[----:B------:R-:W-:Y:S01]  /*c5f10*/  IADD3.X R31, PT, PT, RZ, RZ, R27, P3, P6 ;  /* 0x000000ffff1f7210 */ /* 0x000fe20001fec41b */
[----:B------:R-:W-:Y:S01]  /*c5f20*/  IMAD.WIDE.U32 R42, R34, -0x5555, RZ ;  /* 0xffffaaab222a7825 */ /* 0x000fe200078e00ff */
[----:B------:R-:W-:Y:S02]  /*c5f30*/  IADD3 R87, P4, PT, R40, R39, RZ ;  /* 0x0000002728577210 */ /* 0x000fe40007f9e0ff */
[----:B------:R-:W-:Y:S01]  /*c5f40*/  IADD3 RZ, P6, PT, R32, R38, RZ ;  /* 0x0000002620ff7210 */ /* 0x000fe20007fde0ff */
[----:B------:R-:W-:Y:S01]  /*c5f50*/  IMAD.WIDE.U32 R80, P3, R34, -0x46010001, R80 ;  /* 0xb9feffff22507825 */ /* 0x000fe20007860050 */
[----:B------:R-:W-:Y:S02]  /*c5f60*/  IADD3 RZ, P5, PT, R84, R42, RZ ;  /* 0x0000002a54ff7210 */ /* 0x000fe40007fbe0ff */
[----:B------:R-:W-:Y:S01]  /*c5f70*/  IADD3.X RZ, P6, PT, R33, R87, RZ, P6, !PT ;  /* 0x0000005721ff7210 */ /* 0x000fe200037de4ff */
[----:B------:R-:W-:-:S04]  /*c5f80*/  IMAD.WIDE.U32 R26, R34, -0x5555, R84 ;  /* 0xffffaaab221a7825 */ /* 0x000fc800078e0054 */
[----:B------:R-:W-:Y:S01]  /*c5f90*/  IMAD.X R37, RZ, RZ, RZ, P2 ;  /* 0x000000ffff257224 */ /* 0x000fe200010e06ff */
[----:B------:R-:W-:Y:S01]  /*c5fa0*/  IADD3 R84, P2, PT, R80, R43, RZ ;  /* 0x0000002b50547210 */ /* 0x000fe20007f5e0ff */
[----:B------:R-:W-:Y:S02]  /*c5fb0*/  IMAD.MOV.U32 R36, RZ, RZ, R41 ;  /* 0x000000ffff247224 */ /* 0x000fe400078e0029 */
[----:B------:R-:W-:Y:S01]  /*c5fc0*/  IMAD.X R39, RZ, RZ, RZ, P3 ;  /* 0x000000ffff277224 */ /* 0x000fe200018e06ff */
[----:B------:R-:W-:Y:S01]  /*c5fd0*/  IADD3 RZ, P3, PT, RZ, R26, RZ ;  /* 0x0000001affff7210 */ /* 0x000fe20007f7e0ff */
[----:B------:R-:W-:Y:S01]  /*c5fe0*/  IMAD.IADD R80, R27, 0x1, R80 ;  /* 0x000000011b507824 */ /* 0x000fe200078e0250 */
[----:B------:R-:W-:Y:S01]  /*c5ff0*/  IADD3.X RZ, P5, PT, R85, R84, RZ, P5, !PT ;  /* 0x0000005455ff7210 */ /* 0x000fe20002fbe4ff */
[----:B------:R-:W-:-:S03]  /*c6000*/  IMAD.WIDE.U32 R26, R150, R151, R32 ;  /* 0x00000097961a7225 */ /* 0x000fc600078e0020 */
[----:B------:R-:W-:Y:S01]  /*c6010*/  IADD3.X RZ, P3, PT, RZ, R80, RZ, P3, !PT ;  /* 0x00000050ffff7210 */ /* 0x000fe20001f7e4ff */
[----:B------:R-:W-:Y:S01]  /*c6020*/  IMAD.MOV.U32 R38, RZ, RZ, R81 ;  /* 0x000000ffff267224 */ /* 0x000fe200078e0051 */
[----:B------:R-:W-:Y:S01]  /*c6030*/  IADD3.X R81, P0, PT, RZ, R22, RZ, P0, !PT ;  /* 0x00000016ff517210 */ /* 0x000fe2000071e4ff */
[----:B------:R-:W-:Y:S01]  /*c6040*/  IMAD.WIDE.U32.X R36, R162, R171, R36, P4 ;  /* 0x000000aba2247225 */ /* 0x000fe200020e0424 */
[----:B------:R-:W-:-:S03]  /*c6050*/  IADD3 R42, P4, PT, R131, R30, RZ ;  /* 0x0000001e832a7210 */ /* 0x000fc60007f9e0ff */
[----:B------:R-:W-:Y:S01]  /*c6060*/  IMAD.IADD R40, R27, 0x1, R40 ;  /* 0x000000011b287824 */ /* 0x000fe200078e0228 */
[----:B------:R-:W-:Y:S01]  /*c6070*/  IADD3.X R43, P4, PT, R82, R31, RZ, P4, !PT ;  /* 0x0000001f522b7210 */ /* 0x000fe2000279e4ff */
[----:B------:R-:W-:Y:S01]  /*c6080*/  IMAD.WIDE.U32.X R38, R35, -0x46010001, R38, P2 ;  /* 0xb9feffff23267825 */ /* 0x000fe200010e0426 */
        /* <DEDUP_REMOVED lines=8> */
[----:B------:R-:W-:Y:S01]  /*c6110*/  IMAD.WIDE.U32 R22, R166, R151, RZ ;  /* 0x00000097a6167225 */ /* 0x000fe200078e00ff */
[----:B------:R-:W-:Y:S02]  /*c6120*/  IADD3.X R21, P5, PT, RZ, R38, RZ, P5, !PT ;  /* 0x00000026ff157210 */ /* 0x000fe40002fbe4ff */
[----:B------:R-:W-:Y:S01]  /*c6130*/  IADD3.X R40, PT, PT, RZ, RZ, R37, P0, P6 ;  /* 0x000000ffff287210 */ /* 0x000fe200007ec425 */
[----:B------:R-:W-:Y:S01]  /*c6140*/  IMAD.WIDE.U32 R26, P2, R34, 0x1eabfffe, R26 ;  /* 0x1eabfffe221a7825 */ /* 0x000fe2000784001a */
[----:B------:R-:W-:Y:S02]  /*c6150*/  IADD3.X R21, P6, PT, RZ, R21, RZ, P3, !PT ;  /* 0x00000015ff157210 */ /* 0x000fe40001fde4ff */
[----:B------:R-:W-:Y:S01]  /*c6160*/  IADD3 RZ, P0, PT, R28, R32, RZ ;  /* 0x000000201cff7210 */ /* 0x000fe20007f1e0ff */
[----:B------:R-:W-:Y:S01]  /*c6170*/  IMAD.WIDE.U32 R36, R156, R151, RZ ;  /* 0x000000979c247225 */ /* 0x000fe200078e00ff */
[----:B------:R-:W-:-:S02]  /*c6180*/  IADD3 R85, P4, PT, R26, R33, RZ ;  /* 0x000000211a557210 */ /* 0x000fc40007f9e0ff */
[----:B------:R-:W-:Y:S01]  /*c6190*/  IADD3.X R41, PT, PT, RZ, RZ, R39, P6, P5 ;  /* 0x000000ffff297210 */ /* 0x000fe200037ea427 */
[----:B------:R-:W-:Y:S01]  /*c61a0*/  IMAD.WIDE.U32 R22, P3, R156, R171, R22 ;  /* 0x000000ab9c167225 */ /* 0x000fe20007860016 */
[----:B------:R-:W-:Y:S02]  /*c61b0*/  IADD3 RZ, P5, PT, R42, R36, RZ ;  /* 0x000000242aff7210 */ /* 0x000fe40007fbe0ff */
[----:B------:R-:W-:Y:S01]  /*c61c0*/  IADD3.X RZ, P6, PT, R29, R85, RZ, P0, !PT ;  /* 0x000000551dff7210 */ /* 0x000fe200007de4ff */
[----:B------:R-:W-:Y:S01]  /*c61d0*/  IMAD.X R33, RZ, RZ, RZ, P2 ;  /* 0x000000ffff217224 */ /* 0x000fe200010e06ff */
[----:B------:R-:W-:Y:S01]  /*c61e0*/  IADD3 R37, P2, PT, R22, R37, RZ ;  /* 0x0000002516257210 */ /* 0x000fe20007f5e0ff */
[----:B------:R-:W-:-:S03]  /*c61f0*/  IMAD.WIDE.U32 R38, R34, -0x4eac0001, R28 ;  /* 0xb153ffff22267825 */ /* 0x000fc600078e001c */
[----:B------:R-:W-:Y:S01]  /*c6200*/  IADD3.X RZ, P0, PT, R43, R37, RZ, P5, !PT ;  /* 0x000000252bff7210 */ /* 0x000fe20002f1e4ff */
[----:B------:R-:W-:Y:S01]  /*c6210*/  IMAD.MOV.U32 R32, RZ, RZ, R27 ;  /* 0x000000ffff207224 */ /* 0x000fe200078e001b */
[----:B------:R-:W-:Y:S01]  /*c6220*/  IADD3 R21, P5, PT, R21, R38, RZ ;  /* 0x0000002615157210 */ /* 0x000fe20007fbe0ff */
[----:B------:R-:W-:Y:S02]  /*c6230*/  IMAD.IADD R28, R39, 0x1, R26 ;  /* 0x00000001271c7824 */ /* 0x000fe400078e021a */
[----:B------:R-:W-:-:S04]  /*c6240*/  IMAD.WIDE.U32 R42, R156, R151, R42 ;  /* 0x000000979c2a7225 */ /* 0x000fc800078e002a */
[----:B------:R-:W-:-:S04]  /*c6250*/  IMAD.WIDE.U32.X R32, R35, 0x1eabfffe, R32, P4 ;  /* 0x1eabfffe23207825 */ /* 0x000fc800020e0420 */
[----:B------:R-:W-:-:S04]  /*c6260*/  IMAD.WIDE.U32 R26, R35, -0x94f09dc, RZ ;  /* 0xf6b0f624231a7825 */ /* 0x000fc800078e00ff */
[----:B------:R-:W-:Y:S02]  /*c6270*/  IMAD.X R39, RZ, RZ, RZ, P3 ;  /* 0x000000ffff277224 */ /* 0x000fe400018e06ff */
[----:B------:R-:W-:Y:S01]  /*c6280*/  IMAD.MOV.U32 R38, RZ, RZ, R23 ;  /* 0x000000ffff267224 */ /* 0x000fe200078e0017 */
[----:B------:R-:W-:Y:S01]  /*c6290*/  IADD3.X R23, P3, PT, RZ, R32, RZ, P6, !PT ;  /* 0x00000020ff177210 */ /* 0x000fe2000377e4ff */
[----:B------:R-:W-:Y:S01]  /*c62a0*/  IMAD.IADD R29, R43, 0x1, R22 ;  /* 0x000000012b1d7824 */ /* 0x000fe200078e0216 */
[----:B------:R-:W-:Y:S01]  /*c62b0*/  IADD3.X R22, P5, PT, R28, R41, RZ, P5, !PT ;  /* 0x000000291c167210 */ /* 0x000fe20002fbe4ff */
[C---:B------:R-:W-:Y:S01]  /*c62c0*/  IMAD.WIDE.U32 R36, R34.reuse, -0x94f09dc, RZ ;  /* 0xf6b0f62422247825 */ /* 0x040fe200078e00ff */
[----:B------:R-:W-:Y:S02]  /*c62d0*/  IADD3 R82, P6, PT, R83, R42, RZ ;  /* 0x0000002a53527210 */ /* 0x000fe40007fde0ff */
[----:B------:R-:W-:Y:S01]  /*c62e0*/  IADD3.X R23, P5, PT, RZ, R23, RZ, P5, !PT ;  /* 0x00000017ff177210 */ /* 0x000fe20002fbe4ff */
[----:B------:R-:W-:-:S03]  /*c62f0*/  IMAD.WIDE.U32 R26, P4, R34, 0x6730d2a0, R26 ;  /* 0x6730d2a0221a7825 */ /* 0x000fc6000788001a */
[----:B------:R-:W-:Y:S01]  /*c6300*/  IADD3.X R43, PT, PT, RZ, RZ, R33, P5, P3 ;  /* 0x000000ffff2b7210 */ /* 0x000fe20002fe6421 */
[----:B------:R-:W-:Y:S01]  /*c6310*/  IMAD.WIDE.U32.X R38, R166, R171, R38, P2 ;  /* 0x000000aba6267225 */ /* 0x000fe200010e0426 */
[----:B------:R-:W-:Y:S02]  /*c6320*/  IADD3 R85, P3, PT, R26, R37, RZ ;  /* 0x000000251a557210 */ /* 0x000fe40007f7e0ff */
[----:B------:R-:W-:Y:S01]  /*c6330*/  IADD3 RZ, P5, PT, R24, R36, RZ ;  /* 0x0000002418ff7210 */ /* 0x000fe20007fbe0ff */
[----:B------:R-:W-:Y:S01]  /*c6340*/  IMAD.X R33, RZ, RZ, RZ, P4 ;  /* 0x000000ffff217224 */ /* 0x000fe200020e06ff */
[----:B------:R-:W-:Y:S01]  /*c6350*/  IADD3.X R83, P2, PT, R29, R40, RZ, P6, !PT ;  /* 0x000000281d537210 */ /* 0x000fe2000375e4ff */
[----:B------:R-:W-:Y:S01]  /*c6360*/  IMAD.WIDE.U32 R36, R34, -0x94f09dc, R24 ;  /* 0xf6b0f62422247825 */ /* 0x000fe200078e0018 */
[----:B------:R-:W-:Y:S02]  /*c6370*/  IADD3.X R87, P0, PT, RZ, R38, RZ, P0, !PT ;  /* 0x00000026ff577210 */ /* 0x000fe4000071e4ff */
[----:B------:R-:W-:Y:S01]  /*c6380*/  IADD3.X RZ, P5, PT, R25, R85, RZ, P5, !PT ;  /* 0x0000005519ff7210 */ /* 0x000fe20002fbe4ff */
[----:B------:R-:W-:Y:S01]  /*c6390*/  IMAD.MOV.U32 R32, RZ, RZ, R27 ;  /* 0x000000ffff207224 */ /* 0x000fe200078e001b */
[----:B------:R-:W-:Y:S01]  /*c63a0*/  IADD3.X R87, P2, PT, RZ, R87, RZ, P2, !PT ;  /* 0x00000057ff577210 */ /* 0x000fe2000175e4ff */
[----:B------:R-:W-:-:S02]  /*c63b0*/  IMAD.IADD R24, R37, 0x1, R26 ;  /* 0x0000000125187824 */ /* 0x000fc400078e021a */
[----:B------:R-:W-:Y:S01]  /*c63c0*/  IMAD.WIDE.U32.X R32, R35, 0x6730d2a0, R32, P3 ;  /* 0x6730d2a023207825 */ /* 0x000fe200018e0420 */
[----:B------:R-:W-:Y:S02]  /*c63d0*/  IADD3 R23, P3, PT, R23, R36, RZ ;  /* 0x0000002417177210 */ /* 0x000fe40007f7e0ff */
[----:B------:R-:W-:Y:S01]  /*c63e0*/  IADD3.X R86, PT, PT, RZ, RZ, R39, P2, P0 ;  /* 0x000000ffff567210 */ /* 0x000fe200017e0427 */
[----:B------:R-:W-:Y:S01]  /*c63f0*/  IMAD.WIDE.U32 R28, R35, -0xc7aed41, RZ ;  /* 0xf38512bf231c7825 */ /* 0x000fe200078e00ff */
[----:B------:R-:W-:Y:S02]  /*c6400*/  IADD3 R26, P0, PT, R81, R49, RZ ;  /* 0x00000031511a7210 */ /* 0x000fe40007f1e0ff */
[----:B------:R-:W-:Y:S01]  /*c6410*/  IADD3.X R24, P3, PT, R24, R43, RZ, P3, !PT ;  /* 0x0000002b18187210 */ /* 0x000fe20001f7e4ff */
[----:B------:R-:W-:Y:S01]  /*c6420*/  IMAD.WIDE.U32 R40, R34, -0xc7aed41, RZ ;  /* 0xf38512bf22287825 */ /* 0x000fe200078e00ff */
[----:B------:R-:W-:Y:S02]  /*c6430*/  IADD3.X R25, P5, PT, RZ, R32, RZ, P5, !PT ;  /* 0x00000020ff197210 */ /* 0x000fe40002fbe4ff */
[----:B------:R-:W-:Y:S01]  /*c6440*/  IADD3.X R27, P0, PT, R80, R44, RZ, P0, !PT ;  /* 0x0000002c501b7210 */ /* 0x000fe2000071e4ff */
[----:B------:R-:W-:Y:S01]  /*c6450*/  IMAD.WIDE.U32 R28, P6, R34, 0x64774b84, R28 ;  /* 0x64774b84221c7825 */ /* 0x000fe200078c001c */
[----:B------:R-:W-:-:S02]  /*c6460*/  IADD3.X R25, P3, PT, RZ, R25, RZ, P3, !PT ;  /* 0x00000019ff197210 */ /* 0x000fc40001f7e4ff */
[----:B------:R-:W-:Y:S01]  /*c6470*/  IADD3 RZ, P4, PT, R30, R40, RZ ;  /* 0x000000281eff7210 */ /* 0x000fe20007f9e0ff */
[----:B------:R-:W-:Y:S01]  /*c6480*/  IMAD.WIDE.U32 R36, R34, -0xc7aed41, R30 ;  /* 0xf38512bf22247825 */ /* 0x000fe200078e001e */
[----:B------:R-:W-:Y:S02]  /*c6490*/  IADD3.X R32, PT, PT, RZ, RZ, R33, P3, P5 ;  /* 0x000000ffff207210 */ /* 0x000fe40001fea421 */
[----:B------:R-:W-:Y:S01]  /*c64a0*/  IADD3 R39, P2, PT, R28, R41, RZ ;  /* 0x000000291c277210 */ /* 0x000fe20007f5e0ff */
[----:B------:R-:W-:Y:S01]  /*c64b0*/  IMAD.WIDE.U32 R80, R35, 0x434bacd7, RZ ;  /* 0x434bacd723507825 */ /* 0x000fe200078e00ff */
[----:B------:R-:W-:Y:S02]  /*c64c0*/  IADD3 R44, P3, PT, R25, R36, RZ ;  /* 0x00000024192c7210 */ /* 0x000fe40007f7e0ff */
[----:B------:R-:W-:Y:S01]  /*c64d0*/  IADD3.X RZ, P4, PT, R31, R39, RZ, P4, !PT ;  /* 0x000000271fff7210 */ /* 0x000fe2000279e4ff */
[----:B------:R-:W-:Y:S02]  /*c64e0*/  IMAD.IADD R49, R37, 0x1, R28 ;  /* 0x0000000125317824 */ /* 0x000fe400078e021c */
[----:B------:R-:W-:-:S02]  /*c64f0*/  IMAD.X R41, RZ, RZ, RZ, P6 ;  /* 0x000000ffff297224 */ /* 0x000fc400030e06ff */
[----:B------:R-:W-:Y:S01]  /*c6500*/  IMAD.WIDE.U32 R36, R35, 0x397fe69a, RZ ;  /* 0x397fe69a23247825 */ /* 0x000fe200078e00ff */
[----:B------:R-:W-:-:S03]  /*c6510*/  IADD3.X R49, P3, PT, R49, R32, RZ, P3, !PT ;  /* 0x0000002031317210 */ /* 0x000fc60001f7e4ff */
[----:B------:R-:W-:-:S04]  /*c6520*/  IMAD.WIDE.U32 R80, P6, R34, 0x4b1ba7b6, R80 ;  /* 0x4b1ba7b622507825 */ /* 0x000fc800078c0050 */
[----:B------:R-:W-:Y:S02]  /*c6530*/  IMAD.MOV.U32 R40, RZ, RZ, R29 ;  /* 0x000000ffff287224 */ /* 0x000fe400078e001d */
[----:B------:R-:W-:Y:S02]  /*c6540*/  IMAD.X R39, RZ, RZ, RZ, P6 ;  /* 0x000000ffff277224 */ /* 0x000fe400030e06ff */
[----:B------:R-:W-:-:S04]  /*c6550*/  IMAD.WIDE.U32 R36, P6, R34, 0x1a0111ea, R36 ;  /* 0x1a0111ea22247825 */ /* 0x000fc800078c0024 */
[----:B------:R-:W-:-:S04]  /*c6560*/  IMAD.WIDE.U32 R28, R34, 0x397fe69a, RZ ;  /* 0x397fe69a221c7825 */ /* 0x000fc800078e00ff */
[----:B------:R-:W-:-:S04]  /*c6570*/  IMAD.WIDE.U32 R30, R34, 0x434bacd7, RZ ;  /* 0x434bacd7221e7825 */ /* 0x000fc800078e00ff */
[----:B------:R-:W-:Y:S01]  /*c6580*/  IMAD.WIDE.U32.X R40, R35, 0x64774b84, R40, P2 ;  /* 0x64774b8423287825 */ /* 0x000fe200010e0428 */
[----:B------:R-:W-:Y:S02]  /*c6590*/  IADD3 R131, P5, PT, R80, R31, RZ ;  /* 0x0000001f50837210 */ /* 0x000fe40007fbe0ff */
[----:B------:R-:W-:Y:S01]  /*c65a0*/  IADD3 RZ, P2, PT, R82, R30, RZ ;  /* 0x0000001e52ff7210 */ /* 0x000fe20007f5e0ff */
[----:B------:R-:W-:Y:S01]  /*c65b0*/  IMAD.X R85, RZ, RZ, RZ, P6 ;  /* 0x000000ffff557224 */ /* 0x000fe200030e06ff */
[----:B------:R-:W-:Y:S01]  /*c65c0*/  IADD3 R25, P6, PT, R36, R29, RZ ;  /* 0x0000001d24197210 */ /* 0x000fe20007fde0ff */
[----:B------:R-:W-:Y:S01]  /*c65d0*/  IMAD.MOV.U32 R84, RZ, RZ, R37 ;  /* 0x000000ffff547224 */ /* 0x000fe200078e0025 */
[----:B------:R-:W-:Y:S01]  /*c65e0*/  IADD3.X R29, P4, PT, RZ, R40, RZ, P4, !PT ;  /* 0x00000028ff1d7210 */ /* 0x000fe2000279e4ff */
[----:B------:R-:W-:Y:S01]  /*c65f0*/  IMAD.WIDE.U32 R30, R169, R151, RZ ;  /* 0x00000097a91e7225 */ /* 0x000fe200078e00ff */
[----:B------:R-:W-:-:S03]  /*c6600*/  IADD3.X RZ, P2, PT, R83, R131, RZ, P2, !PT ;  /* 0x0000008353ff7210 */ /* 0x000fc6000175e4ff */
[----:B------:R-:W-:Y:S02]  /*c6610*/  IMAD.MOV.U32 R38, RZ, RZ, R81 ;  /* 0x000000ffff267224 */ /* 0x000fe400078e0051 */
[----:B------:R-:W-:-:S04]  /*c6620*/  IMAD.WIDE.U32 R42, R34, 0x434bacd7, R82 ;  /* 0x434bacd7222a7825 */ /* 0x000fc800078e0052 */
[----:B------:R-:W-:Y:S01]  /*c6630*/  IMAD.WIDE.U32.X R84, R35, 0x1a0111ea, R84, P6 ;  /* 0x1a0111ea23547825 */ /* 0x000fe200030e0454 */
[----:B------:R-:W-:-:S03]  /*c6640*/  IADD3.X R29, P6, PT, RZ, R29, RZ, P3, !PT ;  /* 0x0000001dff1d7210 */ /* 0x000fc60001fde4ff */
[----:B------:R-:W-:-:S04]  /*c6650*/  IMAD.WIDE.U32.X R38, R35, 0x4b1ba7b6, R38, P5 ;  /* 0x4b1ba7b623267825 */ /* 0x000fc800028e0426 */
[----:B------:R-:W-:-:S04]  /*c6660*/  IMAD.WIDE.U32 R30, P5, R158, R171, R30 ;  /* 0x000000ab9e1e7225 */ /* 0x000fc800078a001e */
[----:B------:R-:W-:-:S04]  /*c6670*/  IMAD.WIDE.U32 R32, R158, R151, R26 ;  /* 0x000000979e207225 */ /* 0x000fc800078e001a */
[----:B------:R-:W-:Y:S01]  /*c6680*/  IMAD.IADD R37, R43, 0x1, R80 ;  /* 0x000000012b257824 */ /* 0x000fe200078e0250 */
[----:B------:R-:W-:Y:S01]  /*c6690*/  IADD3.X R80, PT, PT, RZ, RZ, R41, P6, P4 ;  /* 0x000000ffff507210 */ /* 0x000fe200037e8429 */
[----:B------:R-:W-:Y:S01]  /*c66a0*/  IMAD.IADD R33, R33, 0x1, R30 ;  /* 0x0000000121217824 */ /* 0x000fe200078e021e */
[----:B------:R-:W-:Y:S01]  /*c66b0*/  IADD3 R42, P4, PT, R29, R42, RZ ;  /* 0x0000002a1d2a7210 */ /* 0x000fe20007f9e0ff */
[----:B------:R-:W-:Y:S01]  /*c66c0*/  IMAD.WIDE.U32 R40, R158, R151, RZ ;  /* 0x000000979e287225 */ /* 0x000fe200078e00ff */
[----:B------:R-:W-:Y:S02]  /*c66d0*/  IADD3 R32, P3, PT, R87, R32, RZ ;  /* 0x0000002057207210 */ /* 0x000fe40007f7e0ff */
[----:B------:R-:W-:Y:S01]  /*c66e0*/  IADD3.X R37, P4, PT, R37, R80, RZ, P4, !PT ;  /* 0x0000005025257210 */ /* 0x000fe2000279e4ff */
[----:B------:R-:W-:Y:S01]  /*c66f0*/  IMAD.X R35, RZ, RZ, RZ, P5 ;  /* 0x000000ffff237224 */ /* 0x000fe200028e06ff */
[----:B------:R-:W-:Y:S01]  /*c6700*/  IADD3.X R29, P2, PT, RZ, R38, RZ, P2, !PT ;  /* 0x00000026ff1d7210 */ /* 0x000fe2000175e4ff */
[----:B------:R-:W-:Y:S01]  /*c6710*/  IMAD.MOV.U32 R188, RZ, RZ, R19 ;  /* 0x000000ffffbc7224 */ /* 0x000fe200078e0013 */
[----:B------:R-:W-:Y:S01]  /*c6720*/  IADD3.X R33, P3, PT, R33, R86, RZ, P3, !PT ;  /* 0x0000005621217210 */ /* 0x000fe20001f7e4ff */
[----:B------:R-:W-:Y:S01]  /*c6730*/  IMAD.MOV.U32 R190, RZ, RZ, R45 ;  /* 0x000000ffffbe7224 */ /* 0x000fe200078e002d */
[----:B------:R-:W-:Y:S01]  /*c6740*/  IADD3.X R29, P4, PT, RZ, R29, RZ, P4, !PT ;  /* 0x0000001dff1d7210 */ /* 0x000fe2000279e4ff */
[----:B------:R-:W-:Y:S01]  /*c6750*/  IMAD.MOV.U32 R192, RZ, RZ, R47 ;  /* 0x000000ffffc07224 */ /* 0x000fe200078e002f */
[----:B------:R-:W-:Y:S01]  /*c6760*/  IADD3 R43, P6, PT, R30, R41, RZ ;  /* 0x000000291e2b7210 */ /* 0x000fe20007fde0ff */
[----:B------:R-:W-:Y:S01]  /*c6770*/  IMAD.MOV.U32 R203, RZ, RZ, R5 ;  /* 0x000000ffffcb7224 */ /* 0x000fe200078e0005 */
        /* <DEDUP_REMOVED lines=9> */
[----:B------:R-:W-:Y:S02]  /*c6810*/  IADD3.X RZ, P5, PT, R27, R43, RZ, P5, !PT ;  /* 0x0000002b1bff7210 */ /* 0x000fe40002fbe4ff */
[----:B------:R-:W-:Y:S01]  /*c6820*/  IADD3.X R26, P1, PT, RZ, RZ, RZ, P1, !PT ;  /* 0x000000ffff1a7210 */ /* 0x000fe20000f3e4ff */
[----:B------:R-:W-:Y:S01]  /*c6830*/  IMAD.MOV.U32 R207, RZ, RZ, R7 ;  /* 0x000000ffffcf7224 */ /* 0x000fe200078e0007 */
[----:B------:R-:W-:Y:S01]  /*c6840*/  IADD3.X R27, P0, PT, RZ, RZ, RZ, P0, !PT ;  /* 0x000000ffff1b7210 */ /* 0x000fe2000071e4ff */
[----:B------:R-:W-:Y:S01]  /*c6850*/  IMAD.MOV.U32 R208, RZ, RZ, R9 ;  /* 0x000000ffffd07224 */ /* 0x000fe200078e0009 */
[----:B------:R-:W-:Y:S01]  /*c6860*/  IADD3.X R31, P4, PT, R31, R38, RZ, P4, !PT ;  /* 0x000000261f1f7210 */ /* 0x000fe2000279e4ff */
[----:B------:R-:W-:Y:S01]  /*c6870*/  IMAD.X R28, RZ, RZ, RZ, P1 ;  /* 0x000000ffff1c7224 */ /* 0x000fe200008e06ff */
[----:B------:R-:W-:Y:S01]  /*c6880*/  IADD3.X R25, P2, PT, RZ, R84, RZ, P2, !PT ;  /* 0x00000054ff197210 */ /* 0x000fe2000175e4ff */
[----:B------:R-:W-:Y:S01]  /*c6890*/  IMAD.MOV.U32 R209, RZ, RZ, R11 ;  /* 0x000000ffffd17224 */ /* 0x000fe200078e000b */
[----:B------:R-:W-:-:S02]  /*c68a0*/  IADD3 R27, P6, PT, R27, R26, RZ ;  /* 0x0000001a1b1b7210 */ /* 0x000fc40007fde0ff */
        /* <DEDUP_REMOVED lines=72> */
.L_x_507:
[----:B------:R-:W-:Y:S05]  /*c6d30*/  BSYNC.RELIABLE B4 ;  /* 0x0000000000047941 */ /* 0x000fea0003800100 */
.L_x_506:
        /* <DEDUP_REMOVED lines=12> */
.L_x_508:
[----:B------:R-:W-:Y:S05]  /*c6e00*/  BSYNC.RECONVERGENT B3 ;  /* 0x0000000000037941 */ /* 0x000fea0003800200 */
.L_x_505:
        /* <DEDUP_REMOVED lines=79> */
.L_x_511:
[----:B------:R-:W-:Y:S05]  /*c7300*/  BSYNC.RELIABLE B4 ;  /* 0x0000000000047941 */ /* 0x000fea0003800100 */
.L_x_510:
        /* <DEDUP_REMOVED lines=12> */
.L_x_512:
[----:B------:R-:W-:Y:S05]  /*c73d0*/  BSYNC.RECONVERGENT B3 ;  /* 0x0000000000037941 */ /* 0x000fea0003800200 */
.L_x_509:
        /* <DEDUP_REMOVED lines=39> */
[C---:B------:R-:W-:Y:S02]  /*c7650*/  ISETP.LT.U32.AND P3, PT, R149.reuse, R146, PT ;  /* 0x000000929500720c */ /* 0x040fe40003f61070 */
        /* <DEDUP_REMOVED lines=9> */
.L_x_516:
[----:B------:R-:W-:Y:S05]  /*c76f0*/  BSYNC.RELIABLE B4 ;  /* 0x0000000000047941 */ /* 0x000fea0003800100 */
.L_x_515:
        /* <DEDUP_REMOVED lines=12> */
.L_x_514:
[----:B------:R-:W-:Y:S05]  /*c77c0*/  BSYNC.RECONVERGENT B3 ;  /* 0x0000000000037941 */ /* 0x000fea0003800200 */
.L_x_513:
        /* <DEDUP_REMOVED lines=34> */
[----:B------:R-:W-:Y:S01]  /*c79f0*/  IADD3 R132, P3, PT, R130, R132, RZ ;  /* 0x0000008482847210 */ /* 0x000fe20007f7e0ff */
[C---:B------:R-:W-:Y:S01]  /*c7a00*/  IMAD.WIDE.U32 R152, R140.reuse, -0x30003, RZ ;  /* 0xfffcfffd8c987825 */ /* 0x040fe200078e00ff */
[----:B------:R-:W-:Y:S02]  /*c7a10*/  IADD3 R133, P5, PT, R133, R86, RZ ;  /* 0x0000005685857210 */ /* 0x000fe40007fbe0ff */
[----:B------:R-:W-:Y:S01]  /*c7a20*/  IADD3.X R130, PT, PT, RZ, RZ, R131, P1, P0 ;  /* 0x000000ffff827210 */ /* 0x000fe20000fe0483 */
[----:B------:R-:W-:Y:S01]  /*c7a30*/  IMAD.X R131, RZ, RZ, RZ, P4 ;  /* 0x000000ffff837224 */ /* 0x000fe200020e06ff */
[----:B------:R-:W-:Y:S01]  /*c7a40*/  IADD3.X RZ, P0, PT, RZ, R133, RZ, P2, !PT ;  /* 0x00000085ffff7210 */ /* 0x000fe2000171e4ff */
[----:B------:R-:W-:Y:S01]  /*c7a50*/  IMAD R157, R140, -0x760c0004, R157 ;  /* 0x89f3fffc8c9d7824 */ /* 0x000fe200078e029d */
[----:B------:R-:W-:Y:S01]  /*c7a60*/  IADD3.X R133, P1, PT, R133, R130, RZ, P3, !PT ;  /* 0x0000008285857210 */ /* 0x000fe20001f3e4ff */
[----:B------:R-:W-:Y:S01]  /*c7a70*/  IMAD.MOV.U32 R130, RZ, RZ, R87 ;  /* 0x000000ffff827224 */ /* 0x000fe200078e0057 */
[----:B------:R-:W-:Y:S01]  /*c7a80*/  IADD3 RZ, P2, PT, RZ, R136, RZ ;  /* 0x00000088ffff7210 */ /* 0x000fe20007f5e0ff */
[----:B------:R-:W-:-:S04]  /*c7a90*/  IMAD.WIDE.U32 R86, R38, R144, RZ ;  /* 0x0000009026567225 */ /* 0x000fc800078e00ff */
[----:B------:R-:W-:-:S04]  /*c7aa0*/  IMAD.WIDE.U32.X R130, R155, R81, R130, P5 ;  /* 0x000000519b827225 */ /* 0x000fc800028e0482 */
[----:B------:R-:W-:Y:S01]  /*c7ab0*/  IMAD.WIDE.U32 R86, P4, R155, R33, R86 ;  /* 0x000000219b567225 */ /* 0x000fe20007880056 */
[----:B------:R-:W-:-:S03]  /*c7ac0*/  IADD3.X R130, P0, PT, RZ, R130, RZ, P0, !PT ;  /* 0x00000082ff827210 */ /* 0x000fc6000071e4ff */
[----:B------:R-:W-:Y:S01]  /*c7ad0*/  IMAD.IADD R157, R153, 0x1, R157 ;  /* 0x00000001999d7824 */ /* 0x000fe200078e029d */
        /* <DEDUP_REMOVED lines=20> */
[----:B------:R-:W-:-:S04]  /*c7c20*/  IMAD.MOV.U32 R138, RZ, RZ, R137 ;  /* 0x000000ffff8a7224 */ /* 0x000fc800078e0089 */
[----:B------:R-:W-:-:S04]  /*c7c30*/  IMAD.WIDE.U32.X R136, R155, R42, R138, P5 ;  /* 0x0000002a9b887225 */ /* 0x000fc800028e048a */
[----:B------:R-:W-:Y:S01]  /*c7c40*/  IMAD.WIDE.U32 R138, R152, -0x5555, RZ ;  /* 0xffffaaab988a7825 */ /* 0x000fe200078e00ff */
[----:B------:R-:W-:-:S04]  /*c7c50*/  IADD3.X R142, P0, PT, RZ, R136, RZ, P0, !PT ;  /* 0x00000088ff8e7210 */ /* 0x000fc8000071e4ff */
        /* <DEDUP_REMOVED lines=8> */
[----:B------:R-:W-:Y:S01]  /*c7ce0*/  IMAD.WIDE.U32 R138, R157, -0x4eac0001, RZ ;  /* 0xb153ffff9d8a7825 */ /* 0x000fe200078e00ff */
[----:B------:R-:W-:-:S03]  /*c7cf0*/  IADD3 RZ, P2, PT, RZ, R140, RZ ;  /* 0x0000008cffff7210 */ /* 0x000fc60007f5e0ff */
[----:B------:R-:W-:Y:S02]  /*c7d00*/  IMAD.IADD R143, R141, 0x1, R136 ;  /* 0x000000018d8f7824 */ /* 0x000fe400078e0288 */
[----:B------:R-:W-:Y:S02]  /*c7d10*/  IMAD.MOV.U32 R140, RZ, RZ, R137 ;  /* 0x000000ffff8c7224 */ /* 0x000fe400078e0089 */
[----:B------:R-:W-:Y:S01]  /*c7d20*/  IMAD.WIDE.U32 R136, R152, -0x4eac0001, RZ ;  /* 0xb153ffff98887825 */ /* 0x000fe200078e00ff */
[----:B------:R-:W-:-:S03]  /*c7d30*/  IADD3.X RZ, P2, PT, RZ, R143, RZ, P2, !PT ;  /* 0x0000008fffff7210 */ /* 0x000fc6000175e4ff */
[----:B------:R-:W-:-:S04]  /*c7d40*/  IMAD.WIDE.U32 R138, P4, R152, 0x1eabfffe, R138 ;  /* 0x1eabfffe988a7825 */ /* 0x000fc8000788008a */
[----:B------:R-:W-:Y:S01]  /*c7d50*/  IMAD.X R141, RZ, RZ, RZ, P0 ;  /* 0x000000ffff8d7224 */ /* 0x000fe200000e06ff */
[----:B------:R-:W-:Y:S02]  /*c7d60*/  IADD3 RZ, P0, PT, R134, R136, RZ ;  /* 0x0000008886ff7210 */ /* 0x000fe40007f1e0ff */
[----:B------:R-:W-:Y:S01]  /*c7d70*/  IADD3 R136, P5, PT, R138, R137, RZ ;  /* 0x000000898a887210 */ /* 0x000fe20007fbe0ff */
[----:B------:R-:W-:-:S03]  /*c7d80*/  IMAD.WIDE.U32.X R140, R157, -0x46010001, R140, P3 ;  /* 0xb9feffff9d8c7825 */ /* 0x000fc600018e048c */
[----:B------:R-:W-:Y:S01]  /*c7d90*/  IADD3.X RZ, P0, PT, R135, R136, RZ, P0, !PT ;  /* 0x0000008887ff7210 */ /* 0x000fe2000071e4ff */
[----:B------:R-:W-:Y:S01]  /*c7da0*/  IMAD.WIDE.U32 R134, R152, -0x4eac0001, R134 ;  /* 0xb153ffff98867825 */ /* 0x000fe200078e0086 */
[----:B------:R-:W-:-:S03]  /*c7db0*/  IADD3.X R136, P3, PT, RZ, R140, RZ, P1, !PT ;  /* 0x0000008cff887210 */ /* 0x000fc60000f7e4ff */
[----:B------:R-:W-:Y:S01]  /*c7dc0*/  IMAD.IADD R137, R135, 0x1, R138 ;  /* 0x0000000187897824 */ /* 0x000fe200078e028a */
[----:B------:R-:W-:Y:S01]  /*c7dd0*/  IADD3.X R136, P2, PT, RZ, R136, RZ, P2, !PT ;  /* 0x00000088ff887210 */ /* 0x000fe2000175e4ff */
[----:B------:R-:W-:-:S03]  /*c7de0*/  IMAD.X R135, RZ, RZ, RZ, P4 ;  /* 0x000000ffff877224 */ /* 0x000fc600020e06ff */
        /* <DEDUP_REMOVED lines=25> */
[----:B------:R-:W-:Y:S02]  /*c7f80*/  IADD3.X R135, P3, PT, R143, R135, RZ, P0, !PT ;  /* 0x000000878f877210 */ /* 0x000fe4000077e4ff */
        /* <DEDUP_REMOVED lines=15> */
[----:B------:R-:W-:-:S03]  /*c8080*/  IADD3 R140, P3, PT, R132, R141, RZ ;  /* 0x0000008d848c7210 */ /* 0x000fc60007f7e0ff */
[----:B------:R-:W-:Y:S01]  /*c8090*/  IMAD.X R143, RZ, RZ, RZ, P5 ;  /* 0x000000ffff8f7224 */ /* 0x000fe200028e06ff */
[----:B------:R-:W-:Y:S02]  /*c80a0*/  IADD3.X R130, P1, PT, RZ, R130, RZ, P1, !PT ;  /* 0x00000082ff827210 */ /* 0x000fe40000f3e4ff */
[----:B------:R-:W-:Y:S01]  /*c80b0*/  IADD3.X RZ, P0, PT, R87, R140, RZ, P0, !PT ;  /* 0x0000008c57ff7210 */ /* 0x000fe2000071e4ff */
[----:B------:R-:W-:Y:S01]  /*c80c0*/  IMAD.WIDE.U32 R86, R152, 0x434bacd7, R86 ;  /* 0x434bacd798567825 */ /* 0x000fe200078e0056 */
[----:B------:R-:W-:-:S03]  /*c80d0*/  IADD3.X R130, P4, PT, RZ, R130, RZ, P2, !PT ;  /* 0x00000082ff827210 */ /* 0x000fc6000179e4ff */
[----:B------:R-:W-:Y:S01]  /*c80e0*/  IMAD.IADD R173, R87, 0x1, R132 ;  /* 0x0000000157ad7824 */ /* 0x000fe200078e0284 */
        /* <DEDUP_REMOVED lines=8> */
[----:B------:R-:W-:Y:S01]  /*c8170*/  IMAD.MOV.U32 R142, RZ, RZ, R133 ;  /* 0x000000ffff8e7224 */ /* 0x000fe200078e0085 */
        /* <DEDUP_REMOVED lines=11> */
[----:B------:R-:W-:-:S04]  /*c8230*/  IMAD.WIDE.U32 R86, P5, R152, 0x1a0111ea, R86 ;  /* 0x1a0111ea98567825 */ /* 0x000fc800078a0056 */
[----:B------:R-:W-:-:S03]  /*c8240*/  IMAD.WIDE.U32 R152, R152, 0x397fe69a, RZ ;  /* 0x397fe69a98987825 */ /* 0x000fc600078e00ff */
[----:B------:R-:W-:Y:S02]  /*c8250*/  IADD3 RZ, P1, PT, R144, R152, RZ ;  /* 0x0000009890ff7210 */ /* 0x000fe40007f3e0ff */
[----:B------:R-:W-:Y:S01]  /*c8260*/  IADD3.X R152, PT, PT, RZ, RZ, R133, P6, P4 ;  /* 0x000000ffff987210 */ /* 0x000fe200037e8485 */
[----:B------:R-:W-:Y:S01]  /*c8270*/  IMAD.WIDE.U32 R132, R41, R154, RZ ;  /* 0x0000009a29847225 */ /* 0x000fe200078e00ff */
[----:B------:R-:W-:-:S04]  /*c8280*/  IADD3 R153, P4, PT, R86, R153, RZ ;  /* 0x0000009956997210 */ /* 0x000fc80007f9e0ff */
[----:B------:R-:W-:Y:S02]  /*c8290*/  IADD3.X RZ, P1, PT, R145, R153, RZ, P1, !PT ;  /* 0x0000009991ff7210 */ /* 0x000fe40000f3e4ff */
        /* <DEDUP_REMOVED lines=9> */
[----:B------:R-:W-:Y:S02]  /*c8330*/  IMAD.X R137, RZ, RZ, RZ, P0 ;  /* 0x000000ffff897224 */ /* 0x000fe400000e06ff */
[----:B------:R-:W-:Y:S02]  /*c8340*/  IMAD.MOV.U32 R136, RZ, RZ, R143 ;  /* 0x000000ffff887224 */ /* 0x000fe400078e008f */
[----:B------:R-:W-:Y:S02]  /*c8350*/  IMAD.IADD R133, R133, 0x1, R142 ;  /* 0x0000000185857824 */ /* 0x000fe400078e028e */
[----:B------:R-:W-:Y:S01]  /*c8360*/  IMAD.WIDE.U32.X R142, R85, R40, R136, P3 ;  /* 0x00000028558e7225 */ /* 0x000fe200018e0488 */
[----:B------:R-:W-:Y:S02]  /*c8370*/  IADD3 RZ, P3, PT, RZ, R132, RZ ;  /* 0x00000084ffff7210 */ /* 0x000fe40007f7e0ff */
[----:B------:R-:W-:Y:S01]  /*c8380*/  IADD3 R136, P0, PT, R145, R140, RZ ;  /* 0x0000008c91887210 */ /* 0x000fe20007f1e0ff */
[----:B------:R-:W-:Y:S01]  /*c8390*/  IMAD.IADD R137, R141, 0x1, R86 ;  /* 0x000000018d897824 */ /* 0x000fe200078e0256 */
[----:B------:R-:W-:Y:S01]  /*c83a0*/  IADD3.X RZ, P3, PT, RZ, R133, RZ, P3, !PT ;  /* 0x00000085ffff7210 */ /* 0x000fe20001f7e4ff */
[----:B------:R-:W-:Y:S01]  /*c83b0*/  IMAD.X R141, RZ, RZ, RZ, P5 ;  /* 0x000000ffff8d7224 */ /* 0x000fe200028e06ff */
[----:B------:R-:W-:Y:S01]  /*c83c0*/  IADD3.X R153, P2, PT, RZ, R142, RZ, P2, !PT ;  /* 0x0000008eff997210 */ /* 0x000fe2000175e4ff */
[----:B------:R-:W-:Y:S01]  /*c83d0*/  IMAD.MOV.U32 R140, RZ, RZ, R87 ;  /* 0x000000ffff8c7224 */ /* 0x000fe200078e0057 */
[----:B------:R-:W-:-:S02]  /*c83e0*/  IADD3.X R137, P0, PT, R137, R144, RZ, P0, !PT ;  /* 0x0000009089897210 */ /* 0x000fc4000071e4ff */
[----:B------:R-:W-:Y:S01]  /*c83f0*/  IADD3.X R153, P3, PT, RZ, R153, RZ, P3, !PT ;  /* 0x00000099ff997210 */ /* 0x000fe20001f7e4ff */
[----:B------:R-:W-:-:S03]  /*c8400*/  IMAD.WIDE.U32.X R86, R157, 0x1a0111ea, R140, P4 ;  /* 0x1a0111ea9d567825 */ /* 0x000fc600020e048c */
[----:B------:R-:W-:Y:S01]  /*c8410*/  IADD3.X R145, PT, PT, RZ, RZ, R143, P3, P2 ;  /* 0x000000ffff917210 */ /* 0x000fe20001fe448f */
[----:B------:R-:W-:Y:S01]  /*c8420*/  IMAD.WIDE.U32 R140, R32, R154, RZ ;  /* 0x0000009a208c7225 */ /* 0x000fe200078e00ff */
[----:B------:R-:W-:-:S03]  /*c8430*/  IADD3.X R144, P1, PT, RZ, R86, RZ, P1, !PT ;  /* 0x00000056ff907210 */ /* 0x000fc60000f3e4ff */
[----:B------:R-:W-:Y:S01]  /*c8440*/  IMAD.WIDE.U32 R142, R49, R154, RZ ;  /* 0x0000009a318e7225 */ /* 0x000fe200078e00ff */
[----:B------:R-:W-:-:S03]  /*c8450*/  IADD3.X R144, P5, PT, RZ, R144, RZ, P0, !PT ;  /* 0x00000090ff907210 */ /* 0x000fc600007be4ff */
[----:B------:R-:W-:Y:S01]  /*c8460*/  IMAD.WIDE.U32 R140, P4, R85, R49, R140 ;  /* 0x00000031558c7225 */ /* 0x000fe2000788008c */
[----:B------:R-:W-:Y:S02]  /*c8470*/  IADD3 RZ, P2, PT, R134, R142, RZ ;  /* 0x0000008e86ff7210 */ /* 0x000fe40007f5e0ff */
        /* <DEDUP_REMOVED lines=14> */
[----:B------:R-:W-:Y:S01]  /*c8560*/  IADD3.X R87, P3, PT, R157, R145, RZ, P0, !PT ;  /* 0x000000919d577210 */ /* 0x000fe2000077e4ff */
[----:B------:R-:W-:Y:S01]  /*c8570*/  IMAD.X R143, RZ, RZ, RZ, P1 ;  /* 0x000000ffff8f7224 */ /* 0x000fe200008e06ff */
[----:B------:R-:W-:Y:S02]  /*c8580*/  IADD3.X R134, P2, PT, RZ, R134, RZ, P2, !PT ;  /* 0x00000086ff867210 */ /* 0x000fe4000175e4ff */
[----:B------:R-:W-:Y:S01]  /*c8590*/  IADD3.X RZ, P0, PT, R139, R142, RZ, P5, !PT ;  /* 0x0000008e8bff7210 */ /* 0x000fe20002f1e4ff */
[----:B------:R-:W-:Y:S01]  /*c85a0*/  IMAD.WIDE.U32 R138, R154, R31, R138 ;  /* 0x0000001f9a8a7225 */ /* 0x000fe200078e008a */
[----:B------:R-:W-:-:S03]  /*c85b0*/  IADD3.X R134, P3, PT, RZ, R134, RZ, P3, !PT ;  /* 0x00000086ff867210 */ /* 0x000fc60001f7e4ff */
[----:B------:R-:W-:Y:S01]  /*c85c0*/  IMAD.IADD R145, R139, 0x1, R140 ;  /* 0x000000018b917824 */ /* 0x000fe200078e028c */
[----:B------:R-:W-:Y:S01]  /*c85d0*/  IADD3.X R135, PT, PT, RZ, RZ, R135, P3, P2 ;  /* 0x000000ffff877210 */ /* 0x000fe20001fe4487 */
[----:B------:R-:W-:Y:S01]  /*c85e0*/  IMAD.MOV.U32 R142, RZ, RZ, R141 ;  /* 0x000000ffff8e7224 */ /* 0x000fe200078e008d */
[----:B------:R-:W-:Y:S01]  /*c85f0*/  IADD3 R134, P2, PT, R134, R138, RZ ;  /* 0x0000008a86867210 */ /* 0x000fe20007f5e0ff */
[----:B------:R-:W-:-:S03]  /*c8600*/  IMAD.WIDE.U32 R138, R38, R154, RZ ;  /* 0x0000009a268a7225 */ /* 0x000fc600078e00ff */
[----:B------:R-:W-:Y:S01]  /*c8610*/  IADD3.X R135, P2, PT, R145, R135, RZ, P2, !PT ;  /* 0x0000008791877210 */ /* 0x000fe2000175e4ff */
[----:B------:R-:W-:-:S04]  /*c8620*/  IMAD.WIDE.U32 R140, R33, R154, RZ ;  /* 0x0000009a218c7225 */ /* 0x000fc800078e00ff */
[----:B------:R-:W-:Y:S01]  /*c8630*/  IMAD.WIDE.U32 R138, P5, R85, R33, R138 ;  /* 0x00000021558a7225 */ /* 0x000fe200078a008a */
[----:B------:R-:W-:-:S03]  /*c8640*/  IADD3 RZ, P1, PT, R130, R140, RZ ;  /* 0x0000008c82ff7210 */ /* 0x000fc60007f3e0ff */
[----:B------:R-:W-:Y:S01]  /*c8650*/  IMAD.WIDE.U32.X R142, R85, R81, R142, P4 ;  /* 0x00000051558e7225 */ /* 0x000fe200020e048e */
[----:B------:R-:W-:-:S04]  /*c8660*/  IADD3 R140, P3, PT, R138, R141, RZ ;  /* 0x0000008d8a8c7210 */ /* 0x000fc80007f7e0ff */
        /* <DEDUP_REMOVED lines=9> */
[----:B------:R-:W-:Y:S01]  /*c8700*/  IMAD.WIDE.U32 R140, R42, R154, RZ ;  /* 0x0000009a2a8c7225 */ /* 0x000fe200078e00ff */
[----:B------:R-:W-:Y:S02]  /*c8710*/  IADD3 RZ, P4, PT, R136, R138, RZ ;  /* 0x0000008a88ff7210 */ /* 0x000fe40007f9e0ff */
[----:B------:R-:W-:Y:S01]  /*c8720*/  IADD3.X R131, P2, PT, R131, R145, RZ, P2, !PT ;  /* 0x0000009183837210 */ /* 0x000fe2000175e4ff */
[----:B------:R-:W-:-:S02]  /*c8730*/  IMAD.X R143, RZ, RZ, RZ, P5 ;  /* 0x000000ffff8f7224 */ /* 0x000fc400028e06ff */
[----:B------:R-:W-:-:S04]  /*c8740*/  IMAD.WIDE.U32 R140, P5, R85, R35, R140 ;  /* 0x00000023558c7225 */ /* 0x000fc800078a008c */
[----:B------:R-:W-:Y:S01]  /*c8750*/  IMAD.WIDE.U32.X R142, R85, R38, R142, P3 ;  /* 0x00000026558e7225 */ /* 0x000fe200018e048e */
[----:B------:R-:W-:-:S03]  /*c8760*/  IADD3 R138, P0, PT, R140, R139, RZ ;  /* 0x0000008b8c8a7210 */ /* 0x000fc60007f1e0ff */
[----:B------:R-:W-:Y:S01]  /*c8770*/  IMAD.X R139, RZ, RZ, RZ, P5 ;  /* 0x000000ffff8b7224 */ /* 0x000fe200028e06ff */
[----:B------:R-:W-:Y:S01]  /*c8780*/  IADD3.X RZ, P4, PT, R137, R138, RZ, P4, !PT ;  /* 0x0000008a89ff7210 */ /* 0x000fe2000279e4ff */
[----:B------:R-:W-:Y:S01]  /*c8790*/  IMAD.WIDE.U32 R136, R154, R35, R136 ;  /* 0x000000239a887225 */ /* 0x000fe200078e0088 */
[----:B------:R-:W-:-:S03]  /*c87a0*/  IADD3.X R138, P1, PT, RZ, R142, RZ, P1, !PT ;  /* 0x0000008eff8a7210 */ /* 0x000fc60000f3e4ff */
[----:B------:R-:W-:Y:S01]  /*c87b0*/  IMAD.IADD R137, R137, 0x1, R140 ;  /* 0x0000000189897824 */ /* 0x000fe200078e028c */
[----:B------:R-:W-:-:S04]  /*c87c0*/  IADD3.X R138, P2, PT, RZ, R138, RZ, P2, !PT ;  /* 0x0000008aff8a7210 */ /* 0x000fc8000175e4ff */
[----:B------:R-:W-:Y:S02]  /*c87d0*/  IADD3.X R157, PT, PT, RZ, RZ, R143, P2, P1 ;  /* 0x000000ffff9d7210 */ /* 0x000fe400017e248f */
[----:B------:R-:W-:Y:S01]  /*c87e0*/  IADD3 R136, P2, PT, R138, R136, RZ ;  /* 0x000000888a887210 */ /* 0x000fe20007f5e0ff */
[----:B------:R-:W-:Y:S01]  /*c87f0*/  IMAD.MOV.U32 R138, RZ, RZ, R141 ;  /* 0x000000ffff8a7224 */ /* 0x000fe200078e008d */
[----:B------:R-:W-:Y:S01]  /*c8800*/  IADD3 R142, P1, PT, R144, R155, RZ ;  /* 0x0000009b908e7210 */ /* 0x000fe20007f3e0ff */
[----:B------:R-:W-:Y:S01]  /*c8810*/  IMAD.WIDE.U32 R140, R43, R154, RZ ;  /* 0x0000009a2b8c7225 */ /* 0x000fe200078e00ff */
[----:B------:R-:W-:Y:S02]  /*c8820*/  IADD3.X R137, P2, PT, R137, R157, RZ, P2, !PT ;  /* 0x0000009d89897210 */ /* 0x000fe4000175e4ff */
[----:B------:R-:W-:Y:S01]  /*c8830*/  IADD3.X R143, P1, PT, R153, R152, RZ, P1, !PT ;  /* 0x00000098998f7210 */ /* 0x000fe20000f3e4ff */
[----:B------:R-:W-:-:S04]  /*c8840*/  IMAD.WIDE.U32 R144, R36, R154, RZ ;  /* 0x0000009a24907225 */ /* 0x000fc800078e00ff */
        /* <DEDUP_REMOVED lines=18> */
[----:B------:R-:W-:Y:S02]  /*c8970*/  IMAD.MOV.U32 R142, RZ, RZ, R141 ;  /* 0x000000ffff8e7224 */ /* 0x000fe400078e008d */
[----:B------:R-:W-:-:S04]  /*c8980*/  IMAD.WIDE.U32 R140, R132, -0x30003, RZ ;  /* 0xfffcfffd848c7825 */ /* 0x000fc800078e00ff */
[----:B------:R-:W-:-:S04]  /*c8990*/  IMAD.WIDE.U32.X R142, R85, R43, R142, P6 ;  /* 0x0000002b558e7225 */ /* 0x000fc800030e048e */
[----:B------:R-:W-:Y:S01]  /*c89a0*/  IMAD.WIDE.U32 R152, R140, -0x5555, R132 ;  /* 0xffffaaab8c987825 */ /* 0x000fe200078e0084 */
[----:B------:R-:W-:-:S04]  /*c89b0*/  IADD3.X R85, P3, PT, RZ, R142, RZ, P3, !PT ;  /* 0x0000008eff557210 */ /* 0x000fc80001f7e4ff */
[----:B------:R-:W-:-:S04]  /*c89c0*/  IADD3.X R85, P2, PT, RZ, R85, RZ, P2, !PT ;  /* 0x00000055ff557210 */ /* 0x000fc8000175e4ff */
[----:B------:R-:W-:Y:S01]  /*c89d0*/  IADD3.X R154, PT, PT, RZ, RZ, R143, P2, P3 ;  /* 0x000000ffff9a7210 */ /* 0x000fe200017e648f */
[----:B------:R-:W-:Y:S01]  /*c89e0*/  IMAD.WIDE.U32 R142, R140, -0x5555, RZ ;  /* 0xffffaaab8c8e7825 */ /* 0x000fe200078e00ff */
[----:B------:R-:W-:-:S03]  /*c89f0*/  IADD3 R155, P2, PT, R85, R155, RZ ;  /* 0x0000009b559b7210 */ /* 0x000fc60007f5e0ff */
[----:B------:R-:W-:Y:S01]  /*c8a00*/  IMAD R85, R133, -0x30003, RZ ;  /* 0xfffcfffd85557824 */ /* 0x000fe200078e02ff */
[----:B------:R-:W-:-:S03]  /*c8a10*/  IADD3 RZ, P3, PT, R132, R142, RZ ;  /* 0x0000008e84ff7210 */ /* 0x000fc60007f7e0ff */
[----:B------:R-:W-:-:S04]  /*c8a20*/  IMAD R85, R132, -0x760c0004, R85 ;  /* 0x89f3fffc84557824 */ /* 0x000fc800078e0255 */
[----:B------:R-:W-:Y:S02]  /*c8a30*/  IMAD.IADD R85, R141, 0x1, R85 ;  /* 0x000000018d557824 */ /* 0x000fe400078e0255 */
[----:B------:R-:W-:Y:S02]  /*c8a40*/  IMAD.X R141, RZ, RZ, RZ, P0 ;  /* 0x000000ffff8d7224 */ /* 0x000fe400000e06ff */
[----:B------:R-:W-:-:S03]  /*c8a50*/  IMAD.WIDE.U32 R144, R85, -0x5555, RZ ;  /* 0xffffaaab55907825 */ /* 0x000fc600078e00ff */
[----:B------:R-:W-:Y:S02]  /*c8a60*/  IADD3.X R141, PT, PT, R141, RZ, RZ, P4, P1 ;  /* 0x000000ff8d8d7210 */ /* 0x000fe400027e24ff */
[----:B------:R-:W-:Y:S01]  /*c8a70*/  IADD3 RZ, P1, PT, RZ, R152, RZ ;  /* 0x00000098ffff7210 */ /* 0x000fe20007f3e0ff */
[----:B------:R-:W-:Y:S01]  /*c8a80*/  IMAD.WIDE.U32 R144, P5, R140, -0x46010001, R144 ;  /* 0xb9feffff8c907825 */ /* 0x000fe200078a0090 */
[----:B------:R-:W-:-:S03]  /*c8a90*/  IADD3.X R154, P2, PT, R154, R141, RZ, P2, !PT ;  /* 0x0000008d9a9a7210 */ /* 0x000fc6000175e4ff */
        /* <DEDUP_REMOVED lines=10> */
[----:B------:R-:W-:Y:S01]  /*c8b40*/  IMAD.WIDE.U32 R144, R140, -0x4eac0001, R86 ;  /* 0xb153ffff8c907825 */ /* 0x000fe200078e0056 */
[----:B------:R-:W-:Y:S02]  /*c8b50*/  IADD3.X R141, P4, PT, RZ, R141, RZ, P1, !PT ;  /* 0x0000008dff8d7210 */ /* 0x000fe40000f9e4ff */
[----:B------:R-:W-:Y:S01]  /*c8b60*/  IADD3 RZ, P6, PT, R86, R152, RZ ;  /* 0x0000009856ff7210 */ /* 0x000fe20007fde0ff */
[----:B------:R-:W-:Y:S01]  /*c8b70*/  IMAD.WIDE.U32 R132, P3, R140, 0x1eabfffe, R132 ;  /* 0x1eabfffe8c847825 */ /* 0x000fe20007860084 */
[----:B------:R-:W-:Y:S02]  /*c8b80*/  IADD3 R86, P1, PT, R141, R144, RZ ;  /* 0x000000908d567210 */ /* 0x000fe40007f3e0ff */
[----:B------:R-:W-:Y:S01]  /*c8b90*/  IADD3.X R142, PT, PT, RZ, RZ, R143, P4, P0 ;  /* 0x000000ffff8e7210 */ /* 0x000fe200027e048f */
[----:B------:R-:W-:Y:S01]  /*c8ba0*/  IMAD.IADD R144, R145, 0x1, R132 ;  /* 0x0000000191907824 */ /* 0x000fe200078e0284 */
[----:B------:R-:W-:Y:S01]  /*c8bb0*/  IADD3 R152, P5, PT, R132, R153, RZ ;  /* 0x0000009984987210 */ /* 0x000fe20007fbe0ff */
[----:B------:R-:W-:-:S03]  /*c8bc0*/  IMAD.X R143, RZ, RZ, RZ, P3 ;  /* 0x000000ffff8f7224 */ /* 0x000fc600018e06ff */
[----:B------:R-:W-:Y:S01]  /*c8bd0*/  IADD3.X RZ, P0, PT, R87, R152, RZ, P6, !PT ;  /* 0x0000009857ff7210 */ /* 0x000fe2000371e4ff */
[----:B------:R-:W-:Y:S01]  /*c8be0*/  IMAD.WIDE.U32 R152, R140, -0x94f09dc, RZ ;  /* 0xf6b0f6248c987825 */ /* 0x000fe200078e00ff */
[----:B------:R-:W-:-:S03]  /*c8bf0*/  IADD3.X R87, P6, PT, R144, R142, RZ, P1, !PT ;  /* 0x0000008e90577210 */ /* 0x000fc60000fde4ff */
[----:B------:R-:W-:Y:S02]  /*c8c00*/  IMAD.MOV.U32 R142, RZ, RZ, R133 ;  /* 0x000000ffff8e7224 */ /* 0x000fe400078e0085 */
[----:B------:R-:W-:-:S04]  /*c8c10*/  IMAD.WIDE.U32 R144, R140, -0x94f09dc, R134 ;  /* 0xf6b0f6248c907825 */ /* 0x000fc800078e0086 */
[----:B------:R-:W-:-:S04]  /*c8c20*/  IMAD.WIDE.U32.X R132, R85, 0x1eabfffe, R142, P5 ;  /* 0x1eabfffe55847825 */ /* 0x000fc800028e048e */
[----:B------:R-:W-:Y:S01]  /*c8c30*/  IMAD.WIDE.U32 R142, R85, -0x94f09dc, RZ ;  /* 0xf6b0f624558e7825 */ /* 0x000fe200078e00ff */
[----:B------:R-:W-:-:S04]  /*c8c40*/  IADD3.X R132, P1, PT, RZ, R132, RZ, P0, !PT ;  /* 0x00000084ff847210 */ /* 0x000fc8000073e4ff */
[----:B------:R-:W-:Y:S01]  /*c8c50*/  IADD3.X R132, P3, PT, RZ, R132, RZ, P6, !PT ;  /* 0x00000084ff847210 */ /* 0x000fe2000377e4ff */
[----:B------:R-:W-:Y:S01]  /*c8c60*/  IMAD.WIDE.U32 R142, P4, R140, 0x6730d2a0, R142 ;  /* 0x6730d2a08c8e7825 */ /* 0x000fe2000788008e */
[----:B------:R-:W-:Y:S02]  /*c8c70*/  IADD3 RZ, P6, PT, R134, R152, RZ ;  /* 0x0000009886ff7210 */ /* 0x000fe40007fde0ff */
[----:B------:R-:W-:Y:S01]  /*c8c80*/  IADD3.X R133, PT, PT, RZ, RZ, R133, P3, P1 ;  /* 0x000000ffff857210 */ /* 0x000fe20001fe2485 */
[----:B------:R-:W-:Y:S01]  /*c8c90*/  IMAD.MOV.U32 R134, RZ, RZ, R143 ;  /* 0x000000ffff867224 */ /* 0x000fe200078e008f */
[----:B------:R-:W-:Y:S02]  /*c8ca0*/  IADD3 R152, P5, PT, R142, R153, RZ ;  /* 0x000000998e987210 */ /* 0x000fe40007fbe0ff */
[----:B------:R-:W-:Y:S01]  /*c8cb0*/  IADD3 R132, P0, PT, R132, R144, RZ ;  /* 0x0000009084847210 */ /* 0x000fe20007f1e0ff */
[----:B------:R-:W-:Y:S01]  /*c8cc0*/  IMAD.IADD R144, R145, 0x1, R142 ;  /* 0x0000000191907824 */ /* 0x000fe200078e028e */
[----:B------:R-:W-:Y:S01]  /*c8cd0*/  IADD3.X RZ, P1, PT, R135, R152, RZ, P6, !PT ;  /* 0x0000009887ff7210 */ /* 0x000fe2000373e4ff */
[----:B------:R-:W-:-:S02]  /*c8ce0*/  IMAD.X R135, RZ, RZ, RZ, P4 ;  /* 0x000000ffff877224 */ /* 0x000fc400020e06ff */
        /* <DEDUP_REMOVED lines=13> */
[----:B------:R-:W-:-:S03]  /*c8dc0*/  IMAD.X R143, RZ, RZ, RZ, P4 ;  /* 0x000000ffff8f7224 */ /* 0x000fc600020e06ff */
[----:B------:R-:W-:Y:S02]  /*c8dd0*/  IADD3.X RZ, P1, PT, R131, R152, RZ, P6, !PT ;  /* 0x0000009883ff7210 */ /* 0x000fe4000373e4ff */
[----:B------:R-:W-:Y:S01]  /*c8de0*/  IADD3.X R131, P6, PT, R144, R142, RZ, P0, !PT ;  /* 0x0000008e90837210 */ /* 0x000fe200007de4ff */
[----:B------:R-:W-:Y:S02]  /*c8df0*/  IMAD.MOV.U32 R142, RZ, RZ, R135 ;  /* 0x000000ffff8e7224 */ /* 0x000fe400078e0087 */
[----:B------:R-:W-:-:S04]  /*c8e00*/  IMAD.WIDE.U32 R134, R85, 0x434bacd7, RZ ;  /* 0x434bacd755867825 */ /* 0x000fc800078e00ff */
[----:B------:R-:W-:-:S04]  /*c8e10*/  IMAD.WIDE.U32.X R142, R85, 0x64774b84, R142, P5 ;  /* 0x64774b84558e7825 */ /* 0x000fc800028e048e */
[----:B------:R-:W-:Y:S01]  /*c8e20*/  IMAD.WIDE.U32 R134, P3, R140, 0x4b1ba7b6, R134 ;  /* 0x4b1ba7b68c867825 */ /* 0x000fe20007860086 */
[----:B------:R-:W-:-:S03]  /*c8e30*/  IADD3.X R141, P0, PT, RZ, R142, RZ, P1, !PT ;  /* 0x0000008eff8d7210 */ /* 0x000fc60000f1e4ff */
[----:B------:R-:W-:Y:S01]  /*c8e40*/  IMAD.WIDE.U32 R144, R140, 0x434bacd7, RZ ;  /* 0x434bacd78c907825 */ /* 0x000fe200078e00ff */
        /* <DEDUP_REMOVED lines=9> */
[----:B------:R-:W-:Y:S01]  /*c8ee0*/  IMAD.X R153, RZ, RZ, RZ, P5 ;  /* 0x000000ffff997224 */ /* 0x000fe200028e06ff */
[----:B------:R-:W-:Y:S01]  /*c8ef0*/  IADD3 R144, P6, PT, R142, R145, RZ ;  /* 0x000000918e907210 */ /* 0x000fe20007fde0ff */
[----:B------:R-:W-:Y:S02]  /*c8f00*/  IMAD.MOV.U32 R152, RZ, RZ, R143 ;  /* 0x000000ffff987224 */ /* 0x000fe400078e008f */
[----:B------:R-:W-:Y:S01]  /*c8f10*/  IMAD.WIDE.U32 R136, R140, 0x434bacd7, R136 ;  /* 0x434bacd78c887825 */ /* 0x000fe200078e0088 */
[----:B------:R-:W-:-:S03]  /*c8f20*/  IADD3.X RZ, P0, PT, R87, R144, RZ, P0, !PT ;  /* 0x0000009057ff7210 */ /* 0x000fc6000071e4ff */
[----:B------:R-:W-:-:S04]  /*c8f30*/  IMAD.WIDE.U32 R86, R39, R41, R86 ;  /* 0x0000002927567225 */ /* 0x000fc800078e0056 */
        /* <DEDUP_REMOVED lines=21> */
[----:B------:R-:W-:Y:S01]  /*c9090*/  IMAD.MOV.U32 R144, RZ, RZ, R135 ;  /* 0x000000ffff907224 */ /* 0x000fe200078e0087 */
[----:B------:R-:W-:Y:S01]  /*c90a0*/  IADD3.X RZ, P0, PT, R139, R140, RZ, P0, !PT ;  /* 0x0000008c8bff7210 */ /* 0x000fe2000071e4ff */
[----:B------:R-:W-:Y:S01]  /*c90b0*/  IMAD.WIDE.U32 R140, R32, R39, RZ ;  /* 0x00000027208c7225 */ /* 0x000fe200078e00ff */
[----:B------:R-:W-:-:S04]  /*c90c0*/  IADD3.X R138, P3, PT, RZ, R138, RZ, P3, !PT ;  /* 0x0000008aff8a7210 */ /* 0x000fc80001f7e4ff */
[----:B------:R-:W-:Y:S01]  /*c90d0*/  IADD3 R138, P4, PT, R138, R142, RZ ;  /* 0x0000008e8a8a7210 */ /* 0x000fe20007f9e0ff */
[----:B------:R-:W-:Y:S01]  /*c90e0*/  IMAD.WIDE.U32 R142, R49, R39, RZ ;  /* 0x00000027318e7225 */ /* 0x000fe200078e00ff */
[----:B------:R-:W-:-:S03]  /*c90f0*/  IADD3.X R139, PT, PT, RZ, RZ, R145, P3, P1 ;  /* 0x000000ffff8b7210 */ /* 0x000fc60001fe2491 */
[----:B------:R-:W-:Y:S01]  /*c9100*/  IMAD.WIDE.U32 R140, P3, R84, R49, R140 ;  /* 0x00000031548c7225 */ /* 0x000fe2000786008c */
[----:B------:R-:W-:Y:S02]  /*c9110*/  IADD3 RZ, P1, PT, R132, R142, RZ ;  /* 0x0000008e84ff7210 */ /* 0x000fe40007f3e0ff */
[----:B------:R-:W-:Y:S01]  /*c9120*/  IADD3.X R139, P4, PT, R152, R139, RZ, P4, !PT ;  /* 0x0000008b988b7210 */ /* 0x000fe2000279e4ff */
[----:B------:R-:W-:Y:S01]  /*c9130*/  IMAD.X R145, RZ, RZ, RZ, P5 ;  /* 0x000000ffff917224 */ /* 0x000fe200028e06ff */
[----:B------:R-:W-:Y:S01]  /*c9140*/  IADD3 R142, P5, PT, R140, R143, RZ ;  /* 0x0000008f8c8e7210 */ /* 0x000fe20007fbe0ff */
[----:B------:R-:W-:Y:S02]  /*c9150*/  IMAD.X R135, RZ, RZ, RZ, P3 ;  /* 0x000000ffff877224 */ /* 0x000fe400018e06ff */
[----:B------:R-:W-:Y:S01]  /*c9160*/  IMAD.MOV.U32 R134, RZ, RZ, R141 ;  /* 0x000000ffff867224 */ /* 0x000fe200078e008d */
[----:B------:R-:W-:Y:S01]  /*c9170*/  IADD3.X RZ, P1, PT, R133, R142, RZ, P1, !PT ;  /* 0x0000008e85ff7210 */ /* 0x000fe20000f3e4ff */
[----:B------:R-:W-:-:S04]  /*c9180*/  IMAD.WIDE.U32 R132, R39, R49, R132 ;  /* 0x0000003127847225 */ /* 0x000fc800078e0084 */
[----:B------:R-:W-:Y:S01]  /*c9190*/  IMAD.IADD R133, R133, 0x1, R140 ;  /* 0x0000000185857824 */ /* 0x000fe200078e028c */
[----:B------:R-:W-:Y:S01]  /*c91a0*/  IADD3 R132, P3, PT, R173, R132, RZ ;  /* 0x00000084ad847210 */ /* 0x000fe20007f7e0ff */
[----:B------:R-:W-:-:S03]  /*c91b0*/  IMAD.WIDE.U32.X R134, R84, R32, R134, P5 ;  /* 0x0000002054867225 */ /* 0x000fc600028e0486 */
[----:B------:R-:W-:Y:S01]  /*c91c0*/  IADD3.X R133, P3, PT, R133, R153, RZ, P3, !PT ;  /* 0x0000009985857210 */ /* 0x000fe20001f7e4ff */
[----:B------:R-:W-:Y:S01]  /*c91d0*/  IMAD.WIDE.U32 R140, R31, R39, RZ ;  /* 0x000000271f8c7225 */ /* 0x000fe200078e00ff */
[----:B------:R-:W-:-:S03]  /*c91e0*/  IADD3.X R143, P1, PT, RZ, R134, RZ, P1, !PT ;  /* 0x00000086ff8f7210 */ /* 0x000fc60000f3e4ff */
[----:B------:R-:W-:Y:S01]  /*c91f0*/  IMAD.WIDE.U32.X R144, R85, 0x1a0111ea, R144, P6 ;  /* 0x1a0111ea55907825 */ /* 0x000fe200030e0490 */
[----:B------:R-:W-:-:S04]  /*c9200*/  IADD3.X R143, P3, PT, RZ, R143, RZ, P3, !PT ;  /* 0x0000008fff8f7210 */ /* 0x000fc80001f7e4ff */
[----:B------:R-:W-:Y:S01]  /*c9210*/  IADD3.X R142, PT, PT, RZ, RZ, R135, P3, P1 ;  /* 0x000000ffff8e7210 */ /* 0x000fe20001fe2487 */
[----:B------:R-:W-:Y:S01]  /*c9220*/  IMAD.WIDE.U32 R134, R81, R39, RZ ;  /* 0x0000002751867225 */ /* 0x000fe200078e00ff */
[----:B------:R-:W-:Y:S02]  /*c9230*/  IADD3 RZ, P1, PT, R130, R140, RZ ;  /* 0x0000008c82ff7210 */ /* 0x000fe40007f3e0ff */
[----:B------:R-:W-:Y:S01]  /*c9240*/  IADD3.X R152, P0, PT, RZ, R144, RZ, P0, !PT ;  /* 0x00000090ff987210 */ /* 0x000fe2000071e4ff */
[----:B------:R-:W-:-:S03]  /*c9250*/  IMAD.WIDE.U32 R134, P3, R84, R31, R134 ;  /* 0x0000001f54867225 */ /* 0x000fc60007860086 */
[----:B------:R-:W-:Y:S02]  /*c9260*/  IADD3.X R152, P4, PT, RZ, R152, RZ, P4, !PT ;  /* 0x00000098ff987210 */ /* 0x000fe4000279e4ff */
[----:B------:R-:W-:Y:S02]  /*c9270*/  IADD3 R140, P5, PT, R134, R141, RZ ;  /* 0x0000008d868c7210 */ /* 0x000fe40007fbe0ff */
[----:B------:R-:W-:Y:S02]  /*c9280*/  IADD3.X R85, PT, PT, RZ, RZ, R145, P4, P0 ;  /* 0x000000ffff557210 */ /* 0x000fe400027e0491 */
        /* <DEDUP_REMOVED lines=12> */
[----:B------:R-:W-:Y:S01]  /*c9350*/  IMAD.WIDE.U32 R130, R38, R39, RZ ;  /* 0x0000002726827225 */ /* 0x000fe200078e00ff */
[----:B------:R-:W-:-:S03]  /*c9360*/  IADD3 RZ, P1, PT, R136, R134, RZ ;  /* 0x0000008688ff7210 */ /* 0x000fc60007f3e0ff */
[----:B------:R-:W-:-:S04]  /*c9370*/  IMAD.WIDE.U32 R130, P5, R84, R33, R130 ;  /* 0x0000002154827225 */ /* 0x000fc800078a0082 */
[----:B------:R-:W-:Y:S01]  /*c9380*/  IMAD.X R145, RZ, RZ, RZ, P5 ;  /* 0x000000ffff917224 */ /* 0x000fe200028e06ff */
[----:B------:R-:W-:Y:S01]  /*c9390*/  IADD3 R134, P3, PT, R130, R135, RZ ;  /* 0x0000008782867210 */ /* 0x000fe20007f7e0ff */
[----:B------:R-:W-:-:S03]  /*c93a0*/  IMAD.MOV.U32 R144, RZ, RZ, R131 ;  /* 0x000000ffff907224 */ /* 0x000fc600078e0083 */
[----:B------:R-:W-:Y:S01]  /*c93b0*/  IADD3.X RZ, P1, PT, R137, R134, RZ, P1, !PT ;  /* 0x0000008689ff7210 */ /* 0x000fe20000f3e4ff */
[----:B------:R-:W-:-:S04]  /*c93c0*/  IMAD.WIDE.U32 R136, R39, R33, R136 ;  /* 0x0000002127887225 */ /* 0x000fc800078e0088 */
        /* <DEDUP_REMOVED lines=8> */
[----:B------:R-:W-:Y:S02]  /*c9450*/  IADD3 R142, P5, PT, R136, R143, RZ ;  /* 0x0000008f888e7210 */ /* 0x000fe40007fbe0ff */
[----:B------:R-:W-:Y:S01]  /*c9460*/  IADD3 R130, P3, PT, R152, R155, RZ ;  /* 0x0000009b98827210 */ /* 0x000fe20007f7e0ff */
[----:B------:R-:W-:Y:S01]  /*c9470*/  IMAD.X R143, RZ, RZ, RZ, P6 ;  /* 0x000000ffff8f7224 */ /* 0x000fe200030e06ff */
[----:B------:R-:W-:Y:S01]  /*c9480*/  IADD3.X RZ, P0, PT, R139, R142, RZ, P0, !PT ;  /* 0x0000008e8bff7210 */ /* 0x000fe2000071e4ff */
[----:B------:R-:W-:Y:S01]  /*c9490*/  IMAD.WIDE.U32 R138, R39, R35, R138 ;  /* 0x00000023278a7225 */ /* 0x000fe200078e008a */
[----:B------:R-:W-:Y:S02]  /*c94a0*/  IADD3.X R142, P1, PT, RZ, R144, RZ, P1, !PT ;  /* 0x00000090ff8e7210 */ /* 0x000fe40000f3e4ff */
[----:B------:R-:W-:Y:S01]  /*c94b0*/  IADD3.X R131, P3, PT, R85, R154, RZ, P3, !PT ;  /* 0x0000009a55837210 */ /* 0x000fe20001f7e4ff */
[----:B------:R-:W-:Y:S01]  /*c94c0*/  IMAD.IADD R139, R139, 0x1, R136 ;  /* 0x000000018b8b7824 */ /* 0x000fe200078e0288 */
[----:B------:R-:W-:Y:S01]  /*c94d0*/  IADD3.X R142, P4, PT, RZ, R142, RZ, P4, !PT ;  /* 0x0000008eff8e7210 */ /* 0x000fe2000279e4ff */
[----:B------:R-:W-:-:S02]  /*c94e0*/  IMAD R155, R87, -0x30003, RZ ;  /* 0xfffcfffd579b7824 */ /* 0x000fc400078e02ff */
[----:B------:R-:W-:Y:S01]  /*c94f0*/  IMAD.WIDE.U32 R152, R39, R36, R130 ;  /* 0x0000002427987225 */ /* 0x000fe200078e0082 */
[----:B------:R-:W-:Y:S02]  /*c9500*/  IADD3.X R85, PT, PT, RZ, RZ, R145, P4, P1 ;  /* 0x000000ffff557210 */ /* 0x000fe400027e2491 */
[----:B------:R-:W-:Y:S01]  /*c9510*/  IADD3 R138, P4, PT, R142, R138, RZ ;  /* 0x0000008a8e8a7210 */ /* 0x000fe20007f9e0ff */
[----:B------:R-:W-:Y:S02]  /*c9520*/  IMAD.MOV.U32 R142, RZ, RZ, R137 ;  /* 0x000000ffff8e7224 */ /* 0x000fe400078e0089 */
[----:B------:R-:W-:Y:S01]  /*c9530*/  IMAD.WIDE.U32 R144, R36, R39, RZ ;  /* 0x0000002724907225 */ /* 0x000fe200078e00ff */
[----:B------:R-:W-:-:S03]  /*c9540*/  IADD3.X R139, P4, PT, R139, R85, RZ, P4, !PT ;  /* 0x000000558b8b7210 */ /* 0x000fc6000279e4ff */
[----:B------:R-:W-:-:S04]  /*c9550*/  IMAD.WIDE.U32 R136, R43, R39, RZ ;  /* 0x000000272b887225 */ /* 0x000fc800078e00ff */
[----:B------:R-:W-:Y:S01]  /*c9560*/  IMAD.WIDE.U32.X R142, R84, R42, R142, P5 ;  /* 0x0000002a548e7225 */ /* 0x000fe200028e048e */
[----:B------:R-:W-:-:S03]  /*c9570*/  IADD3 RZ, P5, PT, R130, R144, RZ ;  /* 0x0000009082ff7210 */ /* 0x000fc60007fbe0ff */
[----:B------:R-:W-:Y:S01]  /*c9580*/  IMAD.WIDE.U32 R136, P1, R84, R36, R136 ;  /* 0x0000002454887225 */ /* 0x000fe20007820088 */
[----:B------:R-:W-:-:S03]  /*c9590*/  IADD3.X R130, P0, PT, RZ, R142, RZ, P0, !PT ;  /* 0x0000008eff827210 */ /* 0x000fc6000071e4ff */
[----:B------:R-:W-:Y:S01]  /*c95a0*/  IMAD.IADD R39, R153, 0x1, R136 ;  /* 0x0000000199277824 */ /* 0x000fe200078e0288 */
[----:B------:R-:W-:Y:S01]  /*c95b0*/  IADD3.X R130, P4, PT, RZ, R130, RZ, P4, !PT ;  /* 0x00000082ff827210 */ /* 0x000fe2000279e4ff */
[----:B------:R-:W-:Y:S01]  /*c95c0*/  IMAD R155, R86, -0x760c0004, R155 ;  /* 0x89f3fffc569b7824 */ /* 0x000fe200078e029b */
[----:B------:R-:W-:Y:S01]  /*c95d0*/  IADD3 R154, P6, PT, R136, R145, RZ ;  /* 0x00000091889a7210 */ /* 0x000fe20007fde0ff */
[----:B------:R-:W-:Y:S01]  /*c95e0*/  IMAD.X R145, RZ, RZ, RZ, P1 ;  /* 0x000000ffff917224 */ /* 0x000fe200008e06ff */
[----:B------:R-:W-:Y:S01]  /*c95f0*/  IADD3 R130, P1, PT, R130, R152, RZ ;  /* 0x0000009882827210 */ /* 0x000fe20007f3e0ff */
[----:B------:R-:W-:Y:S01]  /*c9600*/  IMAD.WIDE.U32 R152, R86, -0x30003, RZ ;  /* 0xfffcfffd56987825 */ /* 0x000fe200078e00ff */
[----:B------:R-:W-:Y:S02]  /*c9610*/  IADD3.X RZ, P5, PT, R131, R154, RZ, P5, !PT ;  /* 0x0000009a83ff7210 */ /* 0x000fe40002fbe4ff */
[----:B------:R-:W-:Y:S01]  /*c9620*/  IADD3.X R154, P2, PT, RZ, RZ, RZ, P2, !PT ;  /* 0x000000ffff9a7210 */ /* 0x000fe2000175e4ff */
[----:B------:R-:W-:-:S02]  /*c9630*/  IMAD.IADD R155, R153, 0x1, R155 ;  /* 0x00000001999b7824 */ /* 0x000fc400078e029b */
        /* <DEDUP_REMOVED lines=9> */
[----:B------:R-:W-:Y:S01]  /*c96d0*/  IADD3.X R39, P1, PT, RZ, R39, RZ, P1, !PT ;  /* 0x00000027ff277210 */ /* 0x000fe20000f3e4ff */
[----:B------:R-:W-:Y:S01]  /*c96e0*/  IMAD.WIDE.U32 R144, R41, R83, RZ ;  /* 0x0000005329907225 */ /* 0x000fe200078e00ff */
[----:B------:R-:W-:Y:S02]  /*c96f0*/  IADD3 R142, P6, PT, R136, R143, RZ ;  /* 0x0000008f888e7210 */ /* 0x000fe40007fde0ff */
[----:B------:R-:W-:-:S02]  /*c9700*/  IADD3.X R84, P3, PT, RZ, RZ, RZ, P3, !PT ;  /* 0x000000ffff547210 */ /* 0x000fc40001f7e4ff */
[----:B------:R-:W-:Y:S01]  /*c9710*/  IADD3.X RZ, P0, PT, R87, R142, RZ, P0, !PT ;  /* 0x0000008e57ff7210 */ /* 0x000fe2000071e4ff */
[----:B------:R-:W-:Y:S01]  /*c9720*/  IMAD.WIDE.U32 R86, R152, -0x5555, R86 ;  /* 0xffffaaab98567825 */ /* 0x000fe200078e0056 */
[----:B------:R-:W-:Y:S02]  /*c9730*/  IADD3.X R153, PT, PT, RZ, RZ, R85, P1, P5 ;  /* 0x000000ffff997210 */ /* 0x000fe40000fea455 */
[----:B------:R-:W-:Y:S01]  /*c9740*/  IADD3 R154, P5, PT, R84, R154, RZ ;  /* 0x0000009a549a7210 */ /* 0x000fe20007fbe0ff */
[----:B------:R-:W-:Y:S01]  /*c9750*/  IMAD.X R85, RZ, RZ, RZ, P4 ;  /* 0x000000ffff557224 */ /* 0x000fe200020e06ff */
[----:B------:R-:W-:Y:S01]  /*c9760*/  IADD3 RZ, P1, PT, RZ, R86, RZ ;  /* 0x00000056ffff7210 */ /* 0x000fe20007f3e0ff */
[----:B------:R-:W-:Y:S02]  /*c9770*/  IMAD.MOV.U32 R84, RZ, RZ, R137 ;  /* 0x000000ffff547224 */ /* 0x000fe400078e0089 */
[----:B------:R-:W-:Y:S02]  /*c9780*/  IMAD.IADD R86, R87, 0x1, R136 ;  /* 0x0000000157567824 */ /* 0x000fe400078e0288 */
[----:B------:R-:W-:-:S03]  /*c9790*/  IMAD.WIDE.U32.X R84, R155, -0x46010001, R84, P6 ;  /* 0xb9feffff9b547825 */ /* 0x000fc600030e0454 */
[----:B------:R-:W-:Y:S01]  /*c97a0*/  IADD3.X RZ, P1, PT, RZ, R86, RZ, P1, !PT ;  /* 0x00000056ffff7210 */ /* 0x000fe20000f3e4ff */
[----:B------:R-:W-:Y:S01]  /*c97b0*/  IMAD.WIDE.U32 R86, R155, -0x4eac0001, RZ ;  /* 0xb153ffff9b567825 */ /* 0x000fe200078e00ff */
[----:B------:R-:W-:-:S04]  /*c97c0*/  IADD3.X R137, P0, PT, RZ, R84, RZ, P0, !PT ;  /* 0x00000054ff897210 */ /* 0x000fc8000071e4ff */
[----:B------:R-:W-:Y:S01]  /*c97d0*/  IADD3.X R137, P1, PT, RZ, R137, RZ, P1, !PT ;  /* 0x00000089ff897210 */ /* 0x000fe20000f3e4ff */
[----:B------:R-:W-:-:S03]  /*c97e0*/  IMAD.WIDE.U32 R86, P4, R152, 0x1eabfffe, R86 ;  /* 0x1eabfffe98567825 */ /* 0x000fc60007880056 */
[----:B------:R-:W-:Y:S01]  /*c97f0*/  IADD3.X R136, PT, PT, RZ, RZ, R85, P1, P0 ;  /* 0x000000ffff887210 */ /* 0x000fe20000fe0455 */
[----:B------:R-:W-:-:S03]  /*c9800*/  IMAD.WIDE.U32 R84, R152, -0x4eac0001, RZ ;  /* 0xb153ffff98547825 */ /* 0x000fc600078e00ff */
[----:B------:R-:W-:Y:S02]  /*c9810*/  IADD3 RZ, P0, PT, R132, R84, RZ ;  /* 0x0000005484ff7210 */ /* 0x000fe40007f1e0ff */
[----:B------:R-:W-:-:S04]  /*c9820*/  IADD3 R84, P1, PT, R86, R85, RZ ;  /* 0x0000005556547210 */ /* 0x000fc80007f3e0ff */
[----:B------:R-:W-:Y:S01]  /*c9830*/  IADD3.X RZ, P0, PT, R133, R84, RZ, P0, !PT ;  /* 0x0000005485ff7210 */ /* 0x000fe2000071e4ff */
[----:B------:R-:W-:-:S04]  /*c9840*/  IMAD.WIDE.U32 R132, R152, -0x4eac0001, R132 ;  /* 0xb153ffff98847825 */ /* 0x000fc800078e0084 */
[----:B------:R-:W-:Y:S01]  /*c9850*/  IMAD.IADD R85, R133, 0x1, R86 ;  /* 0x0000000185557824 */ /* 0x000fe200078e0256 */
[----:B------:R-:W-:Y:S01]  /*c9860*/  IADD3 R84, P6, PT, R137, R132, RZ ;  /* 0x0000008489547210 */ /* 0x000fe20007fde0ff */
[----:B------:R-:W-:Y:S02]  /*c9870*/  IMAD.X R133, RZ, RZ, RZ, P4 ;  /* 0x000000ffff857224 */ /* 0x000fe400020e06ff */
[----:B------:R-:W-:Y:S02]  /*c9880*/  IMAD.MOV.U32 R132, RZ, RZ, R87 ;  /* 0x000000ffff847224 */ /* 0x000fe400078e0057 */
[----:B------:R-:W-:-:S04]  /*c9890*/  IMAD.WIDE.U32 R86, R152, -0x94f09dc, RZ ;  /* 0xf6b0f62498567825 */ /* 0x000fc800078e00ff */
[----:B------:R-:W-:Y:S01]  /*c98a0*/  IMAD.WIDE.U32.X R132, R155, 0x1eabfffe, R132, P1 ;  /* 0x1eabfffe9b847825 */ /* 0x000fe200008e0484 */
[----:B------:R-:W-:Y:S02]  /*c98b0*/  IADD3.X R85, P1, PT, R85, R136, RZ, P6, !PT ;  /* 0x0000008855557210 */ /* 0x000fe4000373e4ff */
[----:B------:R-:W-:-:S04]  /*c98c0*/  IADD3.X R136, P0, PT, RZ, R132, RZ, P0, !PT ;  /* 0x00000084ff887210 */ /* 0x000fc8000071e4ff */
[----:B------:R-:W-:-:S04]  /*c98d0*/  IADD3.X R136, P1, PT, RZ, R136, RZ, P1, !PT ;  /* 0x00000088ff887210 */ /* 0x000fc80000f3e4ff */
[----:B------:R-:W-:Y:S01]  /*c98e0*/  IADD3.X R142, PT, PT, RZ, RZ, R133, P1, P0 ;  /* 0x000000ffff8e7210 */ /* 0x000fe20000fe0485 */
[----:B------:R-:W-:Y:S01]  /*c98f0*/  IMAD.WIDE.U32 R132, R155, -0x94f09dc, RZ ;  /* 0xf6b0f6249b847825 */ /* 0x000fe200078e00ff */
[----:B------:R-:W-:-:S03]  /*c9900*/  IADD3 RZ, P0, PT, R140, R86, RZ ;  /* 0x000000568cff7210 */ /* 0x000fc60007f1e0ff */
[----:B------:R-:W-:-:S04]  /*c9910*/  IMAD.WIDE.U32 R132, P4, R152, 0x6730d2a0, R132 ;  /* 0x6730d2a098847825 */ /* 0x000fc80007880084 */
        /* <DEDUP_REMOVED lines=10> */
[----:B------:R-:W-:-:S04]  /*c99c0*/  IADD3.X R141, P0, PT, RZ, R136, RZ, P0, !PT ;  /* 0x00000088ff8d7210 */ /* 0x000fc8000071e4ff */
[----:B------:R-:W-:-:S04]  /*c99d0*/  IADD3.X R141, P1, PT, RZ, R141, RZ, P1, !PT ;  /* 0x0000008dff8d7210 */ /* 0x000fc80000f3e4ff */
[----:B------:R-:W-:Y:S01]  /*c99e0*/  IADD3.X R140, PT, PT, RZ, RZ, R137, P1, P0 ;  /* 0x000000ffff8c7210 */ /* 0x000fe20000fe0489 */
[----:B------:R-:W-:Y:S01]  /*c99f0*/  IMAD.WIDE.U32 R136, R155, -0xc7aed41, RZ ;  /* 0xf38512bf9b887825 */ /* 0x000fe200078e00ff */
[----:B------:R-:W-:-:S03]  /*c9a00*/  IADD3 RZ, P0, PT, R134, R132, RZ ;  /* 0x0000008486ff7210 */ /* 0x000fc60007f1e0ff */
[----:B------:R-:W-:-:S03]  /*c9a10*/  IMAD.WIDE.U32 R136, P4, R152, 0x64774b84, R136 ;  /* 0x64774b8498887825 */ /* 0x000fc60007880088 */
[----:B------:R-:W-:-:S04]  /*c9a20*/  IADD3 R132, P1, PT, R136, R133, RZ ;  /* 0x0000008588847210 */ /* 0x000fc80007f3e0ff */
[----:B------:R-:W-:Y:S01]  /*c9a30*/  IADD3.X RZ, P0, PT, R135, R132, RZ, P0, !PT ;  /* 0x0000008487ff7210 */ /* 0x000fe2000071e4ff */
[----:B------:R-:W-:-:S04]  /*c9a40*/  IMAD.WIDE.U32 R134, R152, -0xc7aed41, R134 ;  /* 0xf38512bf98867825 */ /* 0x000fc800078e0086 */
[----:B------:R-:W-:Y:S01]  /*c9a50*/  IMAD.IADD R133, R135, 0x1, R136 ;  /* 0x0000000187857824 */ /* 0x000fe200078e0288 */
[----:B------:R-:W-:Y:S01]  /*c9a60*/  IADD3 R132, P6, PT, R141, R134, RZ ;  /* 0x000000868d847210 */ /* 0x000fe20007fde0ff */
[----:B------:R-:W-:Y:S02]  /*c9a70*/  IMAD.X R135, RZ, RZ, RZ, P4 ;  /* 0x000000ffff877224 */ /* 0x000fe400020e06ff */
[----:B------:R-:W-:Y:S02]  /*c9a80*/  IMAD.MOV.U32 R134, RZ, RZ, R137 ;  /* 0x000000ffff867224 */ /* 0x000fe400078e0089 */
[----:B------:R-:W-:-:S04]  /*c9a90*/  IMAD.WIDE.U32 R136, R155, 0x434bacd7, RZ ;  /* 0x434bacd79b887825 */ /* 0x000fc800078e00ff */
[----:B------:R-:W-:Y:S01]  /*c9aa0*/  IMAD.WIDE.U32.X R134, R155, 0x64774b84, R134, P1 ;  /* 0x64774b849b867825 */ /* 0x000fe200008e0486 */
[----:B------:R-:W-:-:S03]  /*c9ab0*/  IADD3.X R133, P1, PT, R133, R140, RZ, P6, !PT ;  /* 0x0000008c85857210 */ /* 0x000fc6000373e4ff */
[----:B------:R-:W-:Y:S01]  /*c9ac0*/  IMAD.WIDE.U32 R140, R152, 0x434bacd7, RZ ;  /* 0x434bacd7988c7825 */ /* 0x000fe200078e00ff */
[----:B------:R-:W-:-:S03]  /*c9ad0*/  IADD3.X R142, P0, PT, RZ, R134, RZ, P0, !PT ;  /* 0x00000086ff8e7210 */ /* 0x000fc6000071e4ff */
[----:B------:R-:W-:Y:S01]  /*c9ae0*/  IMAD.WIDE.U32 R136, P4, R152, 0x4b1ba7b6, R136 ;  /* 0x4b1ba7b698887825 */ /* 0x000fe20007880088 */
[----:B------:R-:W-:-:S04]  /*c9af0*/  IADD3.X R142, P1, PT, RZ, R142, RZ, P1, !PT ;  /* 0x0000008eff8e7210 */ /* 0x000fc80000f3e4ff */
[----:B------:R-:W-:Y:S01]  /*c9b00*/  IADD3.X R143, PT, PT, RZ, RZ, R135, P1, P0 ;  /* 0x000000ffff8f7210 */ /* 0x000fe20000fe0487 */
[----:B------:R-:W-:Y:S01]  /*c9b10*/  IMAD.WIDE.U32 R134, R152, 0x434bacd7, R138 ;  /* 0x434bacd798867825 */ /* 0x000fe200078e008a */
[----:B------:R-:W-:Y:S02]  /*c9b20*/  IADD3 RZ, P0, PT, R138, R140, RZ ;  /* 0x0000008c8aff7210 */ /* 0x000fe40007f1e0ff */
[----:B------:R-:W-:Y:S01]  /*c9b30*/  IADD3 R140, P6, PT, R136, R141, RZ ;  /* 0x0000008d888c7210 */ /* 0x000fe20007fde0ff */
[----:B------:R-:W-:Y:S01]  /*c9b40*/  IMAD.MOV.U32 R138, RZ, RZ, R137 ;  /* 0x000000ffff8a7224 */ /* 0x000fe200078e0089 */
[----:B------:R-:W-:Y:S01]  /*c9b50*/  IADD3 R134, P1, PT, R142, R134, RZ ;  /* 0x000000868e867210 */ /* 0x000fe20007f3e0ff */
[----:B------:R-:W-:Y:S01]  /*c9b60*/  IMAD.IADD R135, R135, 0x1, R136 ;  /* 0x0000000187877824 */ /* 0x000fe200078e0288 */
[----:B------:R-:W-:Y:S01]  /*c9b70*/  IADD3.X RZ, P0, PT, R139, R140, RZ, P0, !PT ;  /* 0x0000008c8bff7210 */ /* 0x000fe2000071e4ff */
[----:B------:R-:W-:Y:S02]  /*c9b80*/  IMAD.X R139, RZ, RZ, RZ, P4 ;  /* 0x000000ffff8b7224 */ /* 0x000fe400020e06ff */
[----:B------:R-:W-:Y:S01]  /*c9b90*/  IMAD.WIDE.U32 R140, R152, 0x397fe69a, R130 ;  /* 0x397fe69a988c7825 */ /* 0x000fe200078e0082 */
[----:B------:R-:W-:-:S03]  /*c9ba0*/  IADD3.X R135, P1, PT, R135, R143, RZ, P1, !PT ;  /* 0x0000008f87877210 */ /* 0x000fc60000f3e4ff */
[----:B------:R-:W-:-:S04]  /*c9bb0*/  IMAD.WIDE.U32.X R136, R155, 0x4b1ba7b6, R138, P6 ;  /* 0x4b1ba7b69b887825 */ /* 0x000fc800030e048a */
        /* <DEDUP_REMOVED lines=9> */
[----:B------:R-:W-:Y:S01]  /*c9c50*/  IMAD.WIDE.U32 R138, R40, R83, RZ ;  /* 0x00000053288a7225 */ /* 0x000fe200078e00ff */
[----:B------:R-:W-:Y:S02]  /*c9c60*/  IADD3 RZ, P6, PT, R84, R144, RZ ;  /* 0x0000009054ff7210 */ /* 0x000fe40007fde0ff */
[----:B------:R-:W-:Y:S01]  /*c9c70*/  IADD3.X RZ, P4, PT, R131, R157, RZ, P4, !PT ;  /* 0x0000009d83ff7210 */ /* 0x000fe2000279e4ff */
[----:B------:R-:W-:-:S02]  /*c9c80*/  IMAD.MOV.U32 R136, RZ, RZ, R143 ;  /* 0x000000ffff887224 */ /* 0x000fc400078e008f */
[----:B------:R-:W-:Y:S02]  /*c9c90*/  IMAD.IADD R144, R141, 0x1, R142 ;  /* 0x000000018d907824 */ /* 0x000fe400078e028e */
[----:B------:R-:W-:-:S04]  /*c9ca0*/  IMAD.WIDE.U32.X R136, R155, 0x1a0111ea, R136, P0 ;  /* 0x1a0111ea9b887825 */ /* 0x000fc800000e0488 */
[----:B------:R-:W-:-:S04]  /*c9cb0*/  IMAD.WIDE.U32 R138, P0, R37, R41, R138 ;  /* 0x00000029258a7225 */ /* 0x000fc8000780008a */
[----:B------:R-:W-:Y:S01]  /*c9cc0*/  IMAD.X R141, RZ, RZ, RZ, P0 ;  /* 0x000000ffff8d7224 */ /* 0x000fe200000e06ff */
[----:B------:R-:W-:Y:S01]  /*c9cd0*/  IADD3 R145, P1, PT, R138, R145, RZ ;  /* 0x000000918a917210 */ /* 0x000fe20007f3e0ff */
[----:B------:R-:W-:Y:S01]  /*c9ce0*/  IMAD.WIDE.U32 R142, R49, R83, RZ ;  /* 0x00000053318e7225 */ /* 0x000fe200078e00ff */
[----:B------:R-:W-:Y:S02]  /*c9cf0*/  IADD3 R130, P0, PT, R173, R140, RZ ;  /* 0x0000008cad827210 */ /* 0x000fe40007f1e0ff */
[----:B------:R-:W-:Y:S01]  /*c9d00*/  IADD3.X RZ, P6, PT, R85, R145, RZ, P6, !PT ;  /* 0x0000009155ff7210 */ /* 0x000fe200037de4ff */
[----:B------:R-:W-:Y:S01]  /*c9d10*/  IMAD.WIDE.U32 R84, R83, R41, R84 ;  /* 0x0000002953547225 */ /* 0x000fe200078e0054 */
[----:B------:R-:W-:-:S03]  /*c9d20*/  IADD3.X R131, P0, PT, R144, R152, RZ, P0, !PT ;  /* 0x0000009890837210 */ /* 0x000fc6000071e4ff */
[----:B------:R-:W-:Y:S02]  /*c9d30*/  IMAD.MOV.U32 R140, RZ, RZ, R139 ;  /* 0x000000ffff8c7224 */ /* 0x000fe400078e008b */
[----:B------:R-:W-:Y:S02]  /*c9d40*/  IMAD.IADD R85, R85, 0x1, R138 ;  /* 0x0000000155557824 */ /* 0x000fe400078e028a */
[----:B------:R-:W-:Y:S01]  /*c9d50*/  IMAD.WIDE.U32.X R140, R37, R40, R140, P1 ;  /* 0x00000028258c7225 */ /* 0x000fe200008e048c */
[----:B------:R-:W-:-:S03]  /*c9d60*/  IADD3 RZ, P1, PT, RZ, R84, RZ ;  /* 0x00000054ffff7210 */ /* 0x000fc60007f3e0ff */
[----:B------:R-:W-:Y:S01]  /*c9d70*/  IMAD.WIDE.U32 R138, R32, R83, RZ ;  /* 0x00000053208a7225 */ /* 0x000fe200078e00ff */
[----:B------:R-:W-:Y:S02]  /*c9d80*/  IADD3.X RZ, P1, PT, RZ, R85, RZ, P1, !PT ;  /* 0x00000055ffff7210 */ /* 0x000fe40000f3e4ff */
[----:B------:R-:W-:Y:S01]  /*c9d90*/  IADD3.X R145, P6, PT, RZ, R140, RZ, P6, !PT ;  /* 0x0000008cff917210 */ /* 0x000fe200037de4ff */
[----:B------:R-:W-:-:S03]  /*c9da0*/  IMAD.X R152, RZ, RZ, RZ, P2 ;  /* 0x000000ffff987224 */ /* 0x000fc600010e06ff */
[----:B------:R-:W-:Y:S02]  /*c9db0*/  IADD3.X R145, P1, PT, RZ, R145, RZ, P1, !PT ;  /* 0x00000091ff917210 */ /* 0x000fe40000f3e4ff */
[----:B------:R-:W-:Y:S02]  /*c9dc0*/  IADD3.X R152, PT, PT, R152, RZ, RZ, P5, P3 ;  /* 0x000000ff98987210 */ /* 0x000fe40002fe64ff */
        /* <DEDUP_REMOVED lines=13> */
[----:B------:R-:W-:-:S04]  /*c9ea0*/  IADD3.X R145, P1, PT, RZ, R140, RZ, P1, !PT ;  /* 0x0000008cff917210 */ /* 0x000fc80000f3e4ff */
[----:B------:R-:W-:-:S04]  /*c9eb0*/  IADD3.X R145, P6, PT, RZ, R145, RZ, P6, !PT ;  /* 0x00000091ff917210 */ /* 0x000fc800037de4ff */
[----:B------:R-:W-:Y:S01]  /*c9ec0*/  IADD3.X R155, PT, PT, RZ, RZ, R141, P6, P1 ;  /* 0x000000ffff9b7210 */ /* 0x000fe200037e248d */
[----:B------:R-:W-:-:S04]  /*c9ed0*/  IMAD.WIDE.U32 R138, P6, R37, R31, R138 ;  /* 0x0000001f258a7225 */ /* 0x000fc800078c008a */
[----:B------:R-:W-:-:S04]  /*c9ee0*/  IMAD.WIDE.U32 R140, R31, R83, RZ ;  /* 0x000000531f8c7225 */ /* 0x000fc800078e00ff */
        /* <DEDUP_REMOVED lines=8> */
[----:B------:R-:W-:Y:S02]  /*c9f70*/  IADD3 R140, P6, PT, R145, R140, RZ ;  /* 0x0000008c918c7210 */ /* 0x000fe40007fde0ff */
[----:B------:R-:W-:Y:S02]  /*c9f80*/  IADD3.X R145, P4, PT, RZ, R136, RZ, P4, !PT ;  /* 0x00000088ff917210 */ /* 0x000fe4000279e4ff */
[----:B------:R-:W-:Y:S01]  /*c9f90*/  IADD3.X R141, P6, PT, R132, R155, RZ, P6, !PT ;  /* 0x0000009b848d7210 */ /* 0x000fe200037de4ff */
[----:B------:R-:W-:Y:S01]  /*c9fa0*/  IMAD.WIDE.U32 R132, R33, R83, RZ ;  /* 0x0000005321847225 */ /* 0x000fe200078e00ff */
[----:B------:R-:W-:-:S02]  /*c9fb0*/  IADD3.X R139, P1, PT, RZ, R86, RZ, P1, !PT ;  /* 0x00000056ff8b7210 */ /* 0x000fc40000f3e4ff */
[----:B------:R-:W-:Y:S02]  /*c9fc0*/  IADD3.X R145, P0, PT, RZ, R145, RZ, P0, !PT ;  /* 0x00000091ff917210 */ /* 0x000fe4000071e4ff */
[----:B------:R-:W-:Y:S02]  /*c9fd0*/  IADD3.X R139, P6, PT, RZ, R139, RZ, P6, !PT ;  /* 0x0000008bff8b7210 */ /* 0x000fe400037de4ff */
[----:B------:R-:W-:Y:S01]  /*c9fe0*/  IADD3.X R144, PT, PT, RZ, RZ, R137, P0, P4 ;  /* 0x000000ffff907210 */ /* 0x000fe200007e8489 */
[-C--:B------:R-:W-:Y:S01]  /*c9ff0*/  IMAD.WIDE.U32 R136, R35, R83.reuse, RZ ;  /* 0x0000005323887225 */ /* 0x080fe200078e00ff */
[----:B------:R-:W-:Y:S02]  /*ca000*/  IADD3.X R138, PT, PT, RZ, RZ, R87, P6, P1 ;  /* 0x000000ffff8a7210 */ /* 0x000fe400037e2457 */
[----:B------:R-:W-:Y:S01]  /*ca010*/  IADD3 RZ, P1, PT, R134, R132, RZ ;  /* 0x0000008486ff7210 */ /* 0x000fe20007f3e0ff */
[----:B------:R-:W-:Y:S01]  /*ca020*/  IMAD.WIDE.U32 R86, R38, R83, RZ ;  /* 0x0000005326567225 */ /* 0x000fe200078e00ff */
[----:B------:R-:W-:-:S02]  /*ca030*/  IADD3 R154, P0, PT, R39, R154, RZ ;  /* 0x0000009a279a7210 */ /* 0x000fc40007f1e0ff */
[----:B------:R-:W-:Y:S02]  /*ca040*/  IADD3 RZ, P3, PT, R130, R136, RZ ;  /* 0x0000008882ff7210 */ /* 0x000fe40007f7e0ff */
[----:B------:R-:W-:Y:S01]  /*ca050*/  IADD3.X R153, P0, PT, R153, R152, RZ, P0, !PT ;  /* 0x0000009899997210 */ /* 0x000fe2000071e4ff */
[----:B------:R-:W-:-:S04]  /*ca060*/  IMAD.WIDE.U32 R86, P4, R37, R33, R86 ;  /* 0x0000002125567225 */ /* 0x000fc80007880056 */
[----:B------:R-:W-:Y:S01]  /*ca070*/  IMAD.MOV.U32 R136, RZ, RZ, R87 ;  /* 0x000000ffff887224 */ /* 0x000fe200078e0057 */
[----:B------:R-:W-:Y:S01]  /*ca080*/  IADD3 R155, P6, PT, R86, R133, RZ ;  /* 0x00000085569b7210 */ /* 0x000fe20007fde0ff */
[----:B------:R-:W-:-:S03]  /*ca090*/  IMAD.WIDE.U32 R132, R42, R83, RZ ;  /* 0x000000532a847225 */ /* 0x000fc600078e00ff */
[----:B------:R-:W-:Y:S01]  /*ca0a0*/  IADD3.X RZ, P1, PT, R135, R155, RZ, P1, !PT ;  /* 0x0000009b87ff7210 */ /* 0x000fe20000f3e4ff */
[----:B------:R-:W-:-:S04]  /*ca0b0*/  IMAD.WIDE.U32 R134, R83, R33, R134 ;  /* 0x0000002153867225 */ /* 0x000fc800078e0086 */
[----:B------:R-:W-:-:S04]  /*ca0c0*/  IMAD.WIDE.U32 R132, P5, R37, R35, R132 ;  /* 0x0000002325847225 */ /* 0x000fc800078a0084 */
[----:B------:R-:W-:Y:S01]  /*ca0d0*/  IMAD.IADD R135, R135, 0x1, R86 ;  /* 0x0000000187877824 */ /* 0x000fe200078e0256 */
[----:B------:R-:W-:Y:S01]  /*ca0e0*/  IADD3 R39, P2, PT, R132, R137, RZ ;  /* 0x0000008984277210 */ /* 0x000fe20007f5e0ff */
[----:B------:R-:W-:Y:S01]  /*ca0f0*/  IMAD.X R137, RZ, RZ, RZ, P4 ;  /* 0x000000ffff897224 */ /* 0x000fe200020e06ff */
[----:B------:R-:W-:Y:S02]  /*ca100*/  IADD3 R134, P4, PT, R139, R134, RZ ;  /* 0x000000868b867210 */ /* 0x000fe40007f9e0ff */
[----:B------:R-:W-:Y:S01]  /*ca110*/  IADD3.X RZ, P3, PT, R131, R39, RZ, P3, !PT ;  /* 0x0000002783ff7210 */ /* 0x000fe20001f7e4ff */
[----:B------:R-:W-:Y:S01]  /*ca120*/  IMAD.WIDE.U32.X R136, R37, R38, R136, P6 ;  /* 0x0000002625887225 */ /* 0x000fe200030e0488 */
[----:B------:R-:W-:-:S03]  /*ca130*/  IADD3.X R135, P4, PT, R135, R138, RZ, P4, !PT ;  /* 0x0000008a87877210 */ /* 0x000fc6000279e4ff */
        /* <DEDUP_REMOVED lines=9> */
[----:B------:R-:W-:Y:S01]  /*ca1d0*/  IMAD.X R137, RZ, RZ, RZ, P5 ;  /* 0x000000ffff897224 */ /* 0x000fe200028e06ff */
[----:B------:R-:W-:Y:S01]  /*ca1e0*/  IADD3.X R87, P4, PT, R144, R153, RZ, P4, !PT ;  /* 0x0000009990577210 */ /* 0x000fe2000279e4ff */
[----:B------:R-:W-:Y:S01]  /*ca1f0*/  IMAD.WIDE.U32 R138, R36, R83, RZ ;  /* 0x00000053248a7225 */ /* 0x000fe200078e00ff */
[----:B------:R-:W-:-:S02]  /*ca200*/  IADD3.X R131, P1, PT, R152, R145, RZ, P1, !PT ;  /* 0x0000009198837210 */ /* 0x000fc40000f3e4ff */
[----:B------:R-:W-:Y:S01]  /*ca210*/  IADD3.X R154, P0, PT, RZ, RZ, RZ, P0, !PT ;  /* 0x000000ffff9a7210 */ /* 0x000fe2000071e4ff */
        /* <DEDUP_REMOVED lines=9> */
[----:B------:R-:W-:Y:S01]  /*ca2b0*/  IMAD R83, R85, -0x30003, RZ ;  /* 0xfffcfffd55537824 */ /* 0x000fe200078e02ff */
[----:B------:R-:W-:Y:S01]  /*ca2c0*/  IADD3.X R136, PT, PT, RZ, RZ, R137, P1, P3 ;  /* 0x000000ffff887210 */ /* 0x000fe20000fe6489 */
[----:B------:R-:W-:Y:S01]  /*ca2d0*/  IMAD.IADD R87, R87, 0x1, R132 ;  /* 0x0000000157577824 */ /* 0x000fe200078e0284 */
[----:B------:R-:W-:Y:S01]  /*ca2e0*/  IADD3 R86, P1, PT, R39, R86, RZ ;  /* 0x0000005627567210 */ /* 0x000fe20007f3e0ff */
[----:B------:R-:W-:Y:S02]  /*ca2f0*/  IMAD.MOV.U32 R138, RZ, RZ, R133 ;  /* 0x000000ffff8a7224 */ /* 0x000fe400078e0085 */
[C---:B------:R-:W-:Y:S02]  /*ca300*/  IMAD R83, R84.reuse, -0x760c0004, R83 ;  /* 0x89f3fffc54537824 */ /* 0x040fe400078e0253 */
[----:B------:R-:W-:-:S04]  /*ca310*/  IMAD.WIDE.U32 R132, R84, -0x30003, RZ ;  /* 0xfffcfffd54847825 */ /* 0x000fc800078e00ff */
        /* <DEDUP_REMOVED lines=21> */
[----:B------:R-:W-:Y:S01]  /*ca470*/  IMAD.WIDE.U32 R138, R132, -0x4eac0001, R142 ;  /* 0xb153ffff848a7825 */ /* 0x000fe200078e008e */
[----:B------:R-:W-:-:S03]  /*ca480*/  IADD3.X R136, P6, PT, RZ, R136, RZ, P1, !PT ;  /* 0x00000088ff887210 */ /* 0x000fc60000fde4ff */
[----:B------:R-:W-:Y:S01]  /*ca490*/  IMAD.WIDE.U32 R144, R132, -0x4eac0001, RZ ;  /* 0xb153ffff84907825 */ /* 0x000fe200078e00ff */
[----:B------:R-:W-:Y:S02]  /*ca4a0*/  IADD3.X R137, PT, PT, RZ, RZ, R137, P6, P2 ;  /* 0x000000ffff897210 */ /* 0x000fe400037e4489 */
[----:B------:R-:W-:Y:S01]  /*ca4b0*/  IADD3 R136, P6, PT, R136, R138, RZ ;  /* 0x0000008a88887210 */ /* 0x000fe20007fde0ff */
[----:B------:R-:W-:Y:S01]  /*ca4c0*/  IMAD.WIDE.U32 R84, P3, R132, 0x1eabfffe, R84 ;  /* 0x1eabfffe84547825 */ /* 0x000fe20007860054 */
[----:B------:R-:W-:-:S03]  /*ca4d0*/  IADD3 RZ, P1, PT, R142, R144, RZ ;  /* 0x000000908eff7210 */ /* 0x000fc60007f3e0ff */
        /* <DEDUP_REMOVED lines=15> */
[----:B------:R-:W-:Y:S01]  /*ca5d0*/  IMAD.X R85, RZ, RZ, RZ, P3 ;  /* 0x000000ffff557224 */ /* 0x000fe200018e06ff */
[----:B------:R-:W-:Y:S01]  /*ca5e0*/  IADD3 R144, P2, PT, R138, R145, RZ ;  /* 0x000000918a907210 */ /* 0x000fe20007f5e0ff */
[----:B------:R-:W-:Y:S01]  /*ca5f0*/  IMAD.IADD R145, R143, 0x1, R138 ;  /* 0x000000018f917824 */ /* 0x000fe200078e028a */
[----:B------:R-:W-:Y:S01]  /*ca600*/  IADD3 R140, P1, PT, R84, R142, RZ ;  /* 0x0000008e548c7210 */ /* 0x000fe20007f3e0ff */
[----:B------:R-:W-:Y:S01]  /*ca610*/  IMAD.MOV.U32 R84, RZ, RZ, R139 ;  /* 0x000000ffff547224 */ /* 0x000fe200078e008b */
[----:B------:R-:W-:Y:S01]  /*ca620*/  IADD3.X RZ, P5, PT, R141, R144, RZ, P5, !PT ;  /* 0x000000908dff7210 */ /* 0x000fe20002fbe4ff */
[----:B------:R-:W-:Y:S01]  /*ca630*/  IMAD.WIDE.U32 R138, R83, -0xc7aed41, RZ ;  /* 0xf38512bf538a7825 */ /* 0x000fe200078e00ff */
[----:B------:R-:W-:-:S03]  /*ca640*/  IADD3.X R141, P1, PT, R145, R133, RZ, P1, !PT ;  /* 0x00000085918d7210 */ /* 0x000fc60000f3e4ff */
[----:B------:R-:W-:-:S04]  /*ca650*/  IMAD.WIDE.U32 R142, R132, -0xc7aed41, RZ ;  /* 0xf38512bf848e7825 */ /* 0x000fc800078e00ff */
[----:B------:R-:W-:Y:S01]  /*ca660*/  IMAD.WIDE.U32 R138, P6, R132, 0x64774b84, R138 ;  /* 0x64774b84848a7825 */ /* 0x000fe200078c008a */
[----:B------:R-:W-:-:S03]  /*ca670*/  IADD3 RZ, P3, PT, R134, R142, RZ ;  /* 0x0000008e86ff7210 */ /* 0x000fc60007f7e0ff */
[----:B------:R-:W-:Y:S01]  /*ca680*/  IMAD.WIDE.U32.X R84, R83, 0x6730d2a0, R84, P2 ;  /* 0x6730d2a053547825 */ /* 0x000fe200010e0454 */
[----:B------:R-:W-:Y:S02]  /*ca690*/  IADD3 R142, P2, PT, R138, R143, RZ ;  /* 0x0000008f8a8e7210 */ /* 0x000fe40007f5e0ff */
        /* <DEDUP_REMOVED lines=8> */
[----:B------:R-:W-:Y:S02]  /*ca720*/  IMAD.MOV.U32 R134, RZ, RZ, R139 ;  /* 0x000000ffff867224 */ /* 0x000fe400078e008b */
[----:B------:R-:W-:Y:S01]  /*ca730*/  IMAD.WIDE.U32 R138, R83, 0x434bacd7, RZ ;  /* 0x434bacd7538a7825 */ /* 0x000fe200078e00ff */
[----:B------:R-:W-:-:S03]  /*ca740*/  IADD3.X R85, P5, PT, R133, R85, RZ, P5, !PT ;  /* 0x0000005585557210 */ /* 0x000fc60002fbe4ff */
[----:B------:R-:W-:-:S04]  /*ca750*/  IMAD.WIDE.U32.X R134, R83, 0x64774b84, R134, P2 ;  /* 0x64774b8453867825 */ /* 0x000fc800010e0486 */
[----:B------:R-:W-:Y:S01]  /*ca760*/  IMAD.WIDE.U32 R142, R132, 0x434bacd7, RZ ;  /* 0x434bacd7848e7825 */ /* 0x000fe200078e00ff */
[----:B------:R-:W-:-:S03]  /*ca770*/  IADD3.X R152, P3, PT, RZ, R134, RZ, P3, !PT ;  /* 0x00000086ff987210 */ /* 0x000fc60001f7e4ff */
[----:B------:R-:W-:Y:S01]  /*ca780*/  IMAD.WIDE.U32 R138, P6, R132, 0x4b1ba7b6, R138 ;  /* 0x4b1ba7b6848a7825 */ /* 0x000fe200078c008a */
[----:B------:R-:W-:Y:S02]  /*ca790*/  IADD3.X R152, P5, PT, RZ, R152, RZ, P5, !PT ;  /* 0x00000098ff987210 */ /* 0x000fe40002fbe4ff */
[----:B------:R-:W-:Y:S01]  /*ca7a0*/  IADD3 RZ, P1, PT, R130, R142, RZ ;  /* 0x0000008e82ff7210 */ /* 0x000fe20007f3e0ff */
[----:B------:R-:W-:Y:S01]  /*ca7b0*/  IMAD.X R145, RZ, RZ, RZ, P6 ;  /* 0x000000ffff917224 */ /* 0x000fe200030e06ff */
[----:B------:R-:W-:Y:S01]  /*ca7c0*/  IADD3.X R133, PT, PT, RZ, RZ, R135, P5, P3 ;  /* 0x000000ffff857210 */ /* 0x000fe20002fe6487 */
[----:B------:R-:W-:Y:S01]  /*ca7d0*/  IMAD.WIDE.U32 R134, R83, 0x397fe69a, RZ ;  /* 0x397fe69a53867825 */ /* 0x000fe200078e00ff */
[----:B------:R-:W-:-:S03]  /*ca7e0*/  IADD3 R142, P2, PT, R138, R143, RZ ;  /* 0x0000008f8a8e7210 */ /* 0x000fc60007f5e0ff */
[----:B------:R-:W-:Y:S01]  /*ca7f0*/  IMAD.MOV.U32 R144, RZ, RZ, R139 ;  /* 0x000000ffff907224 */ /* 0x000fe200078e008b */
[----:B------:R-:W-:Y:S01]  /*ca800*/  IADD3.X RZ, P1, PT, R131, R142, RZ, P1, !PT ;  /* 0x0000008e83ff7210 */ /* 0x000fe20000f3e4ff */
        /* <DEDUP_REMOVED lines=13> */
[----:B------:R-:W-:Y:S01]  /*ca8e0*/  IMAD.IADD R87, R87, 0x1, R134 ;  /* 0x0000000157577824 */ /* 0x000fe200078e0286 */
[----:B------:R-:W-:Y:S01]  /*ca8f0*/  IADD3.X R132, P2, PT, RZ, R132, RZ, P2, !PT ;  /* 0x00000084ff847210 */ /* 0x000fe2000175e4ff */
[----:B------:R-:W-:-:S03]  /*ca900*/  IMAD.WIDE.U32 R138, R41, R82, RZ ;  /* 0x00000052298a7225 */ /* 0x000fc600078e00ff */
[----:B------:R-:W-:Y:S01]  /*ca910*/  IADD3 R86, P5, PT, R132, R86, RZ ;  /* 0x0000005684567210 */ /* 0x000fe20007fbe0ff */
[----:B------:R-:W-:Y:S01]  /*ca920*/  IMAD.MOV.U32 R132, RZ, RZ, R135 ;  /* 0x000000ffff847224 */ /* 0x000fe200078e0087 */
[----:B------:R-:W-:Y:S01]  /*ca930*/  IADD3.X R144, PT, PT, RZ, RZ, R145, P2, P1 ;  /* 0x000000ffff907210 */ /* 0x000fe200017e2491 */
[----:B------:R-:W-:Y:S01]  /*ca940*/  IMAD.WIDE.U32 R142, R49, R82, RZ ;  /* 0x00000052318e7225 */ /* 0x000fe200078e00ff */
[----:B------:R-:W-:Y:S02]  /*ca950*/  IADD3 RZ, P1, PT, R136, R138, RZ ;  /* 0x0000008a88ff7210 */ /* 0x000fe40007f3e0ff */
[----:B------:R-:W-:Y:S01]  /*ca960*/  IADD3.X R87, P5, PT, R87, R144, RZ, P5, !PT ;  /* 0x0000009057577210 */ /* 0x000fe20002fbe4ff */
[----:B------:R-:W-:-:S04]  /*ca970*/  IMAD.WIDE.U32.X R134, R83, 0x1a0111ea, R132, P6 ;  /* 0x1a0111ea53867825 */ /* 0x000fc800030e0484 */
[----:B------:R-:W-:Y:S01]  /*ca980*/  IMAD.WIDE.U32 R132, R40, R82, RZ ;  /* 0x0000005228847225 */ /* 0x000fe200078e00ff */
[----:B------:R-:W-:-:S03]  /*ca990*/  IADD3.X R144, P3, PT, RZ, R134, RZ, P3, !PT ;  /* 0x00000086ff907210 */ /* 0x000fc60001f7e4ff */
[----:B------:R-:W-:Y:S01]  /*ca9a0*/  IMAD.X R152, RZ, RZ, RZ, P0 ;  /* 0x000000ffff987224 */ /* 0x000fe200000e06ff */
[----:B------:R-:W-:Y:S01]  /*ca9b0*/  IADD3.X R144, P5, PT, RZ, R144, RZ, P5, !PT ;  /* 0x00000090ff907210 */ /* 0x000fe20002fbe4ff */
[----:B------:R-:W-:-:S03]  /*ca9c0*/  IMAD.WIDE.U32 R132, P6, R80, R41, R132 ;  /* 0x0000002950847225 */ /* 0x000fc600078c0084 */
[----:B------:R-:W-:Y:S01]  /*ca9d0*/  IADD3.X R83, PT, PT, RZ, RZ, R135, P5, P3 ;  /* 0x000000ffff537210 */ /* 0x000fe20002fe6487 */
[----:B------:R-:W-:Y:S01]  /*ca9e0*/  IMAD.X R135, RZ, RZ, RZ, P6 ;  /* 0x000000ffff877224 */ /* 0x000fe200030e06ff */
[----:B------:R-:W-:Y:S01]  /*ca9f0*/  IADD3 R138, P2, PT, R132, R139, RZ ;  /* 0x0000008b848a7210 */ /* 0x000fe20007f5e0ff */
[----:B------:R-:W-:-:S03]  /*caa00*/  IMAD.MOV.U32 R134, RZ, RZ, R133 ;  /* 0x000000ffff867224 */ /* 0x000fc600078e0085 */
        /* <DEDUP_REMOVED lines=16> */
[----:B------:R-:W-:-:S03]  /*cab10*/  IMAD.X R139, RZ, RZ, RZ, P3 ;  /* 0x000000ffff8b7224 */ /* 0x000fc600018e06ff */
[----:B------:R-:W-:Y:S01]  /*cab20*/  IADD3.X R135, P1, PT, R138, R135, RZ, P1, !PT ;  /* 0x000000878a877210 */ /* 0x000fe20000f3e4ff */
[----:B------:R-:W-:Y:S01]  /*cab30*/  IMAD.MOV.U32 R138, RZ, RZ, R133 ;  /* 0x000000ffff8a7224 */ /* 0x000fe200078e0085 */
[----:B------:R-:W-:Y:S01]  /*cab40*/  IADD3.X RZ, P2, PT, R141, R142, RZ, P2, !PT ;  /* 0x0000008e8dff7210 */ /* 0x000fe2000175e4ff */
[----:B------:R-:W-:-:S04]  /*cab50*/  IMAD.WIDE.U32 R142, R31, R82, RZ ;  /* 0x000000521f8e7225 */ /* 0x000fc800078e00ff */
[----:B------:R-:W-:-:S04]  /*cab60*/  IMAD.WIDE.U32.X R132, R80, R32, R138, P5 ;  /* 0x0000002050847225 */ /* 0x000fc800028e048a */
        /* <DEDUP_REMOVED lines=17> */
[----:B------:R-:W-:Y:S01]  /*cac80*/  IMAD.WIDE.U32 R138, P5, R80, R33, R138 ;  /* 0x00000021508a7225 */ /* 0x000fe200078a008a */
[----:B------:R-:W-:-:S04]  /*cac90*/  IADD3.X R143, P2, PT, RZ, R132, RZ, P2, !PT ;  /* 0x00000084ff8f7210 */ /* 0x000fc8000175e4ff */
[----:B------:R-:W-:Y:S02]  /*caca0*/  IADD3.X R143, P6, PT, RZ, R143, RZ, P1, !PT ;  /* 0x0000008fff8f7210 */ /* 0x000fe40000fde4ff */
[----:B------:R-:W-:Y:S02]  /*cacb0*/  IADD3 RZ, P1, PT, R130, R140, RZ ;  /* 0x0000008c82ff7210 */ /* 0x000fe40007f3e0ff */
[----:B------:R-:W-:Y:S02]  /*cacc0*/  IADD3.X R142, PT, PT, RZ, RZ, R133, P6, P2 ;  /* 0x000000ffff8e7210 */ /* 0x000fe400037e4485 */
[----:B------:R-:W-:Y:S02]  /*cacd0*/  IADD3.X R132, P2, PT, RZ, RZ, RZ, P4, !PT ;  /* 0x000000ffff847210 */ /* 0x000fe4000275e4ff */
[----:B------:R-:W-:Y:S01]  /*cace0*/  IADD3 R153, P3, PT, R138, R141, RZ ;  /* 0x0000008d8a997210 */ /* 0x000fe20007f7e0ff */
[----:B------:R-:W-:Y:S01]  /*cacf0*/  IMAD.WIDE.U32 R140, R35, R82, RZ ;  /* 0x00000052238c7225 */ /* 0x000fe200078e00ff */
[----:B------:R-:W-:-:S02]  /*cad00*/  IADD3 R154, P6, PT, R132, R154, RZ ;  /* 0x0000009a849a7210 */ /* 0x000fc40007fde0ff */
[----:B------:R-:W-:Y:S01]  /*cad10*/  IADD3.X RZ, P1, PT, R131, R153, RZ, P1, !PT ;  /* 0x0000009983ff7210 */ /* 0x000fe20000f3e4ff */
[----:B------:R-:W-:Y:S01]  /*cad20*/  IMAD.WIDE.U32 R132, R42, R82, RZ ;  /* 0x000000522a847225 */ /* 0x000fe200078e00ff */
[----:B------:R-:W-:Y:S02]  /*cad30*/  IADD3.X R152, PT, PT, R152, RZ, RZ, P6, P2 ;  /* 0x000000ff98987210 */ /* 0x000fe400037e44ff */
[----:B------:R-:W-:Y:S01]  /*cad40*/  IADD3 RZ, P0, PT, R86, R140, RZ ;  /* 0x0000008c56ff7210 */ /* 0x000fe20007f1e0ff */
[----:B------:R-:W-:Y:S01]  /*cad50*/  IMAD.WIDE.U32 R130, R82, R33, R130 ;  /* 0x0000002152827225 */ /* 0x000fe200078e0082 */
[----:B------:R-:W-:-:S03]  /*cad60*/  IADD3 R37, P2, PT, R37, R154, RZ ;  /* 0x0000009a25257210 */ /* 0x000fc60007f5e0ff */
[----:B------:R-:W-:Y:S01]  /*cad70*/  IMAD.WIDE.U32 R132, P4, R80, R35, R132 ;  /* 0x0000002350847225 */ /* 0x000fe20007880084 */
[----:B------:R-:W-:-:S03]  /*cad80*/  IADD3.X R39, P2, PT, R39, R152, RZ, P2, !PT ;  /* 0x0000009827277210 */ /* 0x000fc6000175e4ff */
[----:B------:R-:W-:Y:S01]  /*cad90*/  IMAD.MOV.U32 R140, RZ, RZ, R139 ;  /* 0x000000ffff8c7224 */ /* 0x000fe200078e008b */
[----:B------:R-:W-:Y:S01]  /*cada0*/  IADD3 R145, P6, PT, R132, R141, RZ ;  /* 0x0000008d84917210 */ /* 0x000fe20007fde0ff */
[----:B------:R-:W-:Y:S01]  /*cadb0*/  IMAD.X R141, RZ, RZ, RZ, P5 ;  /* 0x000000ffff8d7224 */ /* 0x000fe200028e06ff */
[----:B------:R-:W-:Y:S01]  /*cadc0*/  IADD3 R130, P5, PT, R143, R130, RZ ;  /* 0x000000828f827210 */ /* 0x000fe20007fbe0ff */
[----:B------:R-:W-:Y:S01]  /*cadd0*/  IMAD.IADD R131, R131, 0x1, R138 ;  /* 0x0000000183837824 */ /* 0x000fe200078e028a */
[----:B------:R-:W-:Y:S01]  /*cade0*/  IADD3.X RZ, P0, PT, R87, R145, RZ, P0, !PT ;  /* 0x0000009157ff7210 */ /* 0x000fe2000071e4ff */
[----:B------:R-:W-:Y:S01]  /*cadf0*/  IMAD.WIDE.U32.X R140, R80, R38, R140, P3 ;  /* 0x00000026508c7225 */ /* 0x000fe200018e048c */
[----:B------:R-:W-:Y:S02]  /*cae00*/  IADD3 R138, P3, PT, R144, R37, RZ ;  /* 0x00000025908a7210 */ /* 0x000fe40007f7e0ff */
[----:B------:R-:W-:Y:S01]  /*cae10*/  IADD3.X R131, P5, PT, R131, R142, RZ, P5, !PT ;  /* 0x0000008e83837210 */ /* 0x000fe20002fbe4ff */
[----:B------:R-:W-:Y:S01]  /*cae20*/  IMAD.WIDE.U32 R142, R82, R35, R86 ;  /* 0x00000023528e7225 */ /* 0x000fe200078e0056 */
[----:B------:R-:W-:-:S03]  /*cae30*/  IADD3.X R139, P1, PT, RZ, R140, RZ, P1, !PT ;  /* 0x0000008cff8b7210 */ /* 0x000fc60000f3e4ff */
[----:B------:R-:W-:Y:S01]  /*cae40*/  IMAD.MOV.U32 R140, RZ, RZ, R133 ;  /* 0x000000ffff8c7224 */ /* 0x000fe200078e0085 */
[----:B------:R-:W-:Y:S01]  /*cae50*/  IADD3.X R139, P5, PT, RZ, R139, RZ, P5, !PT ;  /* 0x0000008bff8b7210 */ /* 0x000fe20002fbe4ff */
[----:B------:R-:W-:Y:S02]  /*cae60*/  IMAD.IADD R144, R143, 0x1, R132 ;  /* 0x000000018f907824 */ /* 0x000fe400078e0284 */
[----:B------:R-:W-:Y:S01]  /*cae70*/  IMAD.WIDE.U32 R132, R43, R82, RZ ;  /* 0x000000522b847225 */ /* 0x000fe200078e00ff */
[----:B------:R-:W-:Y:S02]  /*cae80*/  IADD3.X R37, PT, PT, RZ, RZ, R141, P5, P1 ;  /* 0x000000ffff257210 */ /* 0x000fe40002fe248d */
[----:B------:R-:W-:Y:S01]  /*cae90*/  IADD3 R86, P1, PT, R139, R142, RZ ;  /* 0x0000008e8b567210 */ /* 0x000fe20007f3e0ff */
[----:B------:R-:W-:Y:S01]  /*caea0*/  IMAD.X R141, RZ, RZ, RZ, P4 ;  /* 0x000000ffff8d7224 */ /* 0x000fe200020e06ff */
[----:B------:R-:W-:Y:S01]  /*caeb0*/  IADD3.X R139, P3, PT, R83, R39, RZ, P3, !PT ;  /* 0x00000027538b7210 */ /* 0x000fe20001f7e4ff */
[----:B------:R-:W-:Y:S01]  /*caec0*/  IMAD.WIDE.U32 R142, R36, R82, RZ ;  /* 0x00000052248e7225 */ /* 0x000fe200078e00ff */
[----:B------:R-:W-:-:S03]  /*caed0*/  IADD3.X R87, P1, PT, R144, R37, RZ, P1, !PT ;  /* 0x0000002590577210 */ /* 0x000fc60000f3e4ff */
[----:B------:R-:W-:Y:S01]  /*caee0*/  IMAD.WIDE.U32.X R140, R80, R42, R140, P6 ;  /* 0x0000002a508c7225 */ /* 0x000fe200030e048c */
[----:B------:R-:W-:-:S03]  /*caef0*/  IADD3 RZ, P4, PT, R138, R142, RZ ;  /* 0x0000008e8aff7210 */ /* 0x000fc60007f9e0ff */
[----:B------:R-:W-:Y:S01]  /*caf00*/  IMAD.WIDE.U32 R132, P5, R80, R36, R132 ;  /* 0x0000002450847225 */ /* 0x000fe200078a0084 */
[----:B------:R-:W-:-:S03]  /*caf10*/  IADD3.X R39, P0, PT, RZ, R140, RZ, P0, !PT ;  /* 0x0000008cff277210 */ /* 0x000fc6000071e4ff */
[----:B------:R-:W-:Y:S01]  /*caf20*/  IMAD.WIDE.U32 R82, R82, R36, R138 ;  /* 0x0000002452527225 */ /* 0x000fe200078e008a */
[----:B------:R-:W-:Y:S02]  /*caf30*/  IADD3.X R39, P1, PT, RZ, R39, RZ, P1, !PT ;  /* 0x00000027ff277210 */ /* 0x000fe40000f3e4ff */
[----:B------:R-:W-:Y:S01]  /*caf40*/  IADD3 R142, P6, PT, R132, R143, RZ ;  /* 0x0000008f848e7210 */ /* 0x000fe20007fde0ff */
[----:B------:R-:W-:Y:S01]  /*caf50*/  IMAD.IADD R83, R83, 0x1, R132 ;  /* 0x0000000153537824 */ /* 0x000fe200078e0284 */
[----:B------:R-:W-:Y:S01]  /*caf60*/  IADD3.X R37, PT, PT, RZ, RZ, R141, P1, P0 ;  /* 0x000000ffff257210 */ /* 0x000fe20000fe048d */
[----:B------:R-:W-:Y:S01]  /*caf70*/  IMAD.X R141, RZ, RZ, RZ, P5 ;  /* 0x000000ffff8d7224 */ /* 0x000fe200028e06ff */
[----:B------:R-:W-:Y:S01]  /*caf80*/  IADD3 R82, P0, PT, R39, R82, RZ ;  /* 0x0000005227527210 */ /* 0x000fe20007f1e0ff */
[----:B------:R-:W-:Y:S01]  /*caf90*/  IMAD.MOV.U32 R140, RZ, RZ, R133 ;  /* 0x000000ffff8c7224 */ /* 0x000fe200078e0085 */
[----:B------:R-:W-:Y:S01]  /*cafa0*/  IADD3.X RZ, P4, PT, R139, R142, RZ, P4, !PT ;  /* 0x0000008e8bff7210 */ /* 0x000fe2000279e4ff */
[----:B------:R-:W-:-:S04]  /*cafb0*/  IMAD.WIDE.U32 R132, R136, -0x30003, RZ ;  /* 0xfffcfffd88847825 */ /* 0x000fc800078e00ff */
[----:B------:R-:W-:Y:S01]  /*cafc0*/  IMAD.WIDE.U32.X R140, R80, R43, R140, P6 ;  /* 0x0000002b508c7225 */ /* 0x000fe200030e048c */
[----:B------:R-:W-:-:S03]  /*cafd0*/  IADD3.X R83, P6, PT, R83, R37, RZ, P0, !PT ;  /* 0x0000002553537210 */ /* 0x000fc600007de4ff */
[----:B------:R-:W-:Y:S01]  /*cafe0*/  IMAD R37, R137, -0x30003, RZ ;  /* 0xfffcfffd89257824 */ /* 0x000fe200078e02ff */
[----:B------:R-:W-:Y:S01]  /*caff0*/  IADD3.X R39, P1, PT, RZ, R140, RZ, P4, !PT ;  /* 0x0000008cff277210 */ /* 0x000fe2000273e4ff */
[----:B------:R-:W-:-:S03]  /*cb000*/  IMAD.WIDE.U32 R138, R132, -0x5555, RZ ;  /* 0xffffaaab848a7825 */ /* 0x000fc600078e00ff */
[----:B------:R-:W-:Y:S01]  /*cb010*/  IADD3.X R39, P6, PT, RZ, R39, RZ, P6, !PT ;  /* 0x00000027ff277210 */ /* 0x000fe200037de4ff */
[C---:B------:R-:W-:Y:S01]  /*cb020*/  IMAD R37, R136.reuse, -0x760c0004, R37 ;  /* 0x89f3fffc88257824 */ /* 0x040fe200078e0225 */
[----:B------:R-:W-:Y:S01]  /*cb030*/  IADD3 RZ, P0, PT, R136, R138, RZ ;  /* 0x0000008a88ff7210 */ /* 0x000fe20007f1e0ff */
[----:B------:R-:W-:Y:S01]  /*cb040*/  IMAD.WIDE.U32 R144, R132, -0x5555, R136 ;  /* 0xffffaaab84907825 */ /* 0x000fe200078e0088 */
[----:B------:R-:W-:-:S03]  /*cb050*/  IADD3.X R80, PT, PT, RZ, RZ, R141, P6, P1 ;  /* 0x000000ffff507210 */ /* 0x000fc600037e248d */
[----:B------:R-:W-:Y:S01]  /*cb060*/  IMAD.IADD R37, R133, 0x1, R37 ;  /* 0x0000000185257824 */ /* 0x000fe200078e0225 */
[----:B------:R-:W-:Y:S01]  /*cb070*/  IADD3 RZ, P6, PT, RZ, R144, RZ ;  /* 0x00000090ffff7210 */ /* 0x000fe20007fde0ff */
[----:B------:R-:W-:-:S04]  /*cb080*/  IMAD.WIDE.U32 R140, R132, -0x4eac0001, R134 ;  /* 0xb153ffff848c7825 */ /* 0x000fc800078e0086 */
[----:B------:R-:W-:-:S04]  /*cb090*/  IMAD.WIDE.U32 R142, R37, -0x5555, RZ ;  /* 0xffffaaab258e7825 */ /* 0x000fc800078e00ff */
        /* <DEDUP_REMOVED lines=54> */
[----:B------:R-:W-:Y:S02]  /*cb400*/  IMAD.MOV.U32 R138, RZ, RZ, R137 ;  /* 0x000000ffff8a7224 */ /* 0x000fe400078e0089 */
[----:B------:R-:W-:-:S04]  /*cb410*/  IMAD.WIDE.U32 R140, R132, 0x434bacd7, R86 ;  /* 0x434bacd7848c7825 */ /* 0x000fc800078e0056 */
[----:B------:R-:W-:Y:S01]  /*cb420*/  IMAD.WIDE.U32.X R136, R37, 0x64774b84, R138, P5 ;  /* 0x64774b8425887825 */ /* 0x000fe200028e048a */
[----:B------:R-:W-:-:S03]  /*cb430*/  IADD3 RZ, P5, PT, R86, R142, RZ ;  /* 0x0000008e56ff7210 */ /* 0x000fc60007fbe0ff */
[----:B------:R-:W-:Y:S01]  /*cb440*/  IMAD.WIDE.U32 R138, R37, 0x434bacd7, RZ ;  /* 0x434bacd7258a7825 */ /* 0x000fe200078e00ff */
        /* <DEDUP_REMOVED lines=10> */
[----:B------:R-:W-:Y:S01]  /*cb4f0*/  IMAD.WIDE.U32 R138, R40, R34, RZ ;  /* 0x00000022288a7225 */ /* 0x000fe200078e00ff */
[----:B------:R-:W-:-:S03]  /*cb500*/  IADD3.X R87, P1, PT, R143, R133, RZ, P1, !PT ;  /* 0x000000858f577210 */ /* 0x000fc60000f3e4ff */
        /* <DEDUP_REMOVED lines=8> */
[----:B------:R-:W-:Y:S01]  /*cb590*/  IMAD.MOV.U32 R142, RZ, RZ, R139 ;  /* 0x000000ffff8e7224 */ /* 0x000fe200078e008b */
[----:B------:R-:W-:Y:S01]  /*cb5a0*/  IADD3.X R144, PT, PT, RZ, RZ, R137, P1, P5 ;  /* 0x000000ffff907210 */ /* 0x000fe20000fea489 */
[----:B------:R-:W-:Y:S01]  /*cb5b0*/  IMAD.WIDE.U32 R136, R32, R34, RZ ;  /* 0x0000002220887225 */ /* 0x000fe200078e00ff */
[----:B------:R-:W-:-:S03]  /*cb5c0*/  IADD3.X RZ, P0, PT, R135, R140, RZ, P0, !PT ;  /* 0x0000008c87ff7210 */ /* 0x000fc6000071e4ff */
[----:B------:R-:W-:-:S04]  /*cb5d0*/  IMAD.WIDE.U32 R134, R34, R41, R134 ;  /* 0x0000002922867225 */ /* 0x000fc800078e0086 */
        /* <DEDUP_REMOVED lines=11> */
[----:B------:R-:W-:Y:S01]  /*cb690*/  IMAD.X R141, RZ, RZ, RZ, P1 ;  /* 0x000000ffff8d7224 */ /* 0x000fe200008e06ff */
[----:B------:R-:W-:Y:S01]  /*cb6a0*/  IADD3.X RZ, P4, PT, R85, R140, RZ, P4, !PT ;  /* 0x0000008c55ff7210 */ /* 0x000fe2000279e4ff */
[----:B------:R-:W-:Y:S01]  /*cb6b0*/  IMAD.WIDE.U32 R84, R34, R49, R84 ;  /* 0x0000003122547225 */ /* 0x000fe200078e0054 */
[----:B------:R-:W-:Y:S02]  /*cb6c0*/  IADD3.X R49, PT, PT, RZ, RZ, R41, P6, P0 ;  /* 0x000000ffff317210 */ /* 0x000fe400037e0429 */
[----:B------:R-:W-:Y:S01]  /*cb6d0*/  IADD3 RZ, P0, PT, R82, R138, RZ ;  /* 0x0000008a52ff7210 */ /* 0x000fe20007f1e0ff */
[----:B------:R-:W-:-:S04]  /*cb6e0*/  IMAD.WIDE.U32 R40, R37, 0x397fe69a, RZ ;  /* 0x397fe69a25287825 */ /* 0x000fc800078e00ff */
[----:B------:R-:W-:Y:S02]  /*cb6f0*/  IMAD.MOV.U32 R140, RZ, RZ, R137 ;  /* 0x000000ffff8c7224 */ /* 0x000fe400078e0089 */
        /* <DEDUP_REMOVED lines=18> */
[----:B------:R-:W-:Y:S02]  /*cb820*/  IMAD.X R41, RZ, RZ, RZ, P5 ;  /* 0x000000ffff297224 */ /* 0x000fe400028e06ff */
[----:B------:R-:W-:Y:S01]  /*cb830*/  IMAD.WIDE.U32.X R138, R37, 0x1a0111ea, R138, P1 ;  /* 0x1a0111ea258a7825 */ /* 0x000fe200008e048a */
[----:B------:R-:W-:Y:S02]  /*cb840*/  IADD3.X RZ, P4, PT, R131, R136, RZ, P4, !PT ;  /* 0x0000008883ff7210 */ /* 0x000fe4000279e4ff */
[----:B------:R-:W-:Y:S01]  /*cb850*/  IADD3 R82, P1, PT, R145, R82, RZ ;  /* 0x0000005291527210 */ /* 0x000fe20007f3e0ff */
[----:B------:R-:W-:Y:S02]  /*cb860*/  IMAD.IADD R37, R83, 0x1, R40 ;  /* 0x0000000153257824 */ /* 0x000fe400078e0228 */
[----:B------:R-:W-:-:S02]  /*cb870*/  IMAD.MOV.U32 R40, RZ, RZ, R133 ;  /* 0x000000ffff287224 */ /* 0x000fc400078e0085 */
[----:B------:R-:W-:Y:S01]  /*cb880*/  IMAD.WIDE.U32 R130, R34, R31, R130 ;  /* 0x0000001f22827225 */ /* 0x000fe200078e0082 */
[----:B------:R-:W-:-:S03]  /*cb890*/  IADD3.X R83, P1, PT, R37, R144, RZ, P1, !PT ;  /* 0x0000009025537210 */ /* 0x000fc60000f3e4ff */
[----:B------:R-:W-:Y:S01]  /*cb8a0*/  IMAD R31, R135, -0x30003, RZ ;  /* 0xfffcfffd871f7824 */ /* 0x000fe200078e02ff */
[----:B------:R-:W-:Y:S01]  /*cb8b0*/  IADD3 R130, P5, PT, R32, R130, RZ ;  /* 0x0000008220827210 */ /* 0x000fe20007fbe0ff */
[----:B------:R-:W-:Y:S01]  /*cb8c0*/  IMAD.WIDE.U32.X R40, R44, R81, R40, P6 ;  /* 0x000000512c287225 */ /* 0x000fe200030e0428 */
[----:B------:R-:W-:-:S03]  /*cb8d0*/  IADD3.X R81, P0, PT, RZ, R138, RZ, P0, !PT ;  /* 0x0000008aff517210 */ /* 0x000fc6000071e4ff */
[----:B------:R-:W-:Y:S01]  /*cb8e0*/  IMAD.IADD R131, R131, 0x1, R132 ;  /* 0x0000000183837824 */ /* 0x000fe200078e0284 */
[----:B------:R-:W-:Y:S01]  /*cb8f0*/  IADD3.X R81, P1, PT, RZ, R81, RZ, P1, !PT ;  /* 0x00000051ff517210 */ /* 0x000fe20000f3e4ff */
[C---:B------:R-:W-:Y:S02]  /*cb900*/  IMAD R31, R134.reuse, -0x760c0004, R31 ;  /* 0x89f3fffc861f7824 */ /* 0x040fe400078e021f */
[----:B------:R-:W-:Y:S01]  /*cb910*/  IMAD.WIDE.U32 R132, R134, -0x30003, RZ ;  /* 0xfffcfffd86847825 */ /* 0x000fe200078e00ff */
[----:B------:R-:W-:Y:S02]  /*cb920*/  IADD3.X R37, PT, PT, RZ, RZ, R139, P1, P0 ;  /* 0x000000ffff257210 */ /* 0x000fe40000fe048b */
[----:B------:R-:W-:Y:S01]  /*cb930*/  IADD3.X R49, P1, PT, RZ, R40, RZ, P4, !PT ;  /* 0x00000028ff317210 */ /* 0x000fe2000273e4ff */
[----:B------:R-:W-:Y:S01]  /*cb940*/  IMAD.IADD R31, R133, 0x1, R31 ;  /* 0x00000001851f7824 */ /* 0x000fe200078e021f */
[----:B------:R-:W-:Y:S01]  /*cb950*/  IADD3.X R131, P5, PT, R131, R140, RZ, P5, !PT ;  /* 0x0000008c83837210 */ /* 0x000fe20002fbe4ff */
[----:B------:R-:W-:-:S03]  /*cb960*/  IMAD.WIDE.U32 R136, R132, -0x5555, RZ ;  /* 0xffffaaab84887825 */ /* 0x000fc600078e00ff */
[----:B------:R-:W-:Y:S01]  /*cb970*/  IADD3.X R49, P5, PT, RZ, R49, RZ, P5, !PT ;  /* 0x00000031ff317210 */ /* 0x000fe20002fbe4ff */
[----:B------:R-:W-:Y:S01]  /*cb980*/  IMAD.WIDE.U32 R138, R31, -0x5555, RZ ;  /* 0xffffaaab1f8a7825 */ /* 0x000fe200078e00ff */
[----:B------:R-:W-:Y:S02]  /*cb990*/  IADD3 RZ, P0, PT, R134, R136, RZ ;  /* 0x0000008886ff7210 */ /* 0x000fe40007f1e0ff */
[----:B------:R-:W-:Y:S01]  /*cb9a0*/  IADD3.X R133, PT, PT, RZ, RZ, R41, P5, P1 ;  /* 0x000000ffff857210 */ /* 0x000fe20002fe2429 */
[----:B------:R-:W-:-:S04]  /*cb9b0*/  IMAD.WIDE.U32 R140, R132, -0x5555, R134 ;  /* 0xffffaaab848c7825 */ /* 0x000fc800078e0086 */
[----:B------:R-:W-:Y:S01]  /*cb9c0*/  IMAD.WIDE.U32 R138, P4, R132, -0x46010001, R138 ;  /* 0xb9feffff848a7825 */ /* 0x000fe2000788008a */
[----:B------:R-:W-:-:S03]  /*cb9d0*/  IADD3 RZ, P1, PT, RZ, R140, RZ ;  /* 0x0000008cffff7210 */ /* 0x000fc60007f3e0ff */
[----:B------:R-:W-:Y:S01]  /*cb9e0*/  IMAD.IADD R140, R141, 0x1, R138 ;  /* 0x000000018d8c7824 */ /* 0x000fe200078e028a */
[----:B------:R-:W-:Y:S01]  /*cb9f0*/  IADD3 R32, P6, PT, R138, R137, RZ ;  /* 0x000000898a207210 */ /* 0x000fe20007fde0ff */
[----:B------:R-:W-:-:S03]  /*cba00*/  IMAD.WIDE.U32 R136, R38, R34, RZ ;  /* 0x0000002226887225 */ /* 0x000fc600078e00ff */
[----:B------:R-:W-:Y:S01]  /*cba10*/  IADD3.X RZ, P0, PT, R135, R32, RZ, P0, !PT ;  /* 0x0000002087ff7210 */ /* 0x000fe2000071e4ff */
[----:B------:R-:W-:Y:S01]  /*cba20*/  IMAD.X R41, RZ, RZ, RZ, P4 ;  /* 0x000000ffff297224 */ /* 0x000fe200020e06ff */
[----:B------:R-:W-:Y:S01]  /*cba30*/  IADD3.X RZ, P1, PT, RZ, R140, RZ, P1, !PT ;  /* 0x0000008cffff7210 */ /* 0x000fe20000f3e4ff */
[----:B------:R-:W-:Y:S02]  /*cba40*/  IMAD.MOV.U32 R40, RZ, RZ, R139 ;  /* 0x000000ffff287224 */ /* 0x000fe400078e008b */
[----:B------:R-:W-:-:S04]  /*cba50*/  IMAD.WIDE.U32 R138, R33, R34, RZ ;  /* 0x00000022218a7225 */ /* 0x000fc800078e00ff */
[----:B------:R-:W-:Y:S01]  /*cba60*/  IMAD.WIDE.U32 R136, P5, R44, R33, R136 ;  /* 0x000000212c887225 */ /* 0x000fe200078a0088 */
[----:B------:R-:W-:-:S03]  /*cba70*/  IADD3 RZ, P4, PT, R86, R138, RZ ;  /* 0x0000008a56ff7210 */ /* 0x000fc60007f9e0ff */
[----:B------:R-:W-:Y:S01]  /*cba80*/  IMAD.WIDE.U32.X R40, R31, -0x46010001, R40, P6 ;  /* 0xb9feffff1f287825 */ /* 0x000fe200030e0428 */
[----:B------:R-:W-:-:S03]  /*cba90*/  IADD3 R138, P6, PT, R136, R139, RZ ;  /* 0x0000008b888a7210 */ /* 0x000fc60007fde0ff */
[----:B------:R-:W-:Y:S01]  /*cbaa0*/  IMAD.X R135, RZ, RZ, RZ, P5 ;  /* 0x000000ffff877224 */ /* 0x000fe200028e06ff */
[----:B------:R-:W-:Y:S01]  /*cbab0*/  IADD3.X R139, P0, PT, RZ, R40, RZ, P0, !PT ;  /* 0x00000028ff8b7210 */ /* 0x000fe2000071e4ff */
[----:B------:R-:W-:Y:S01]  /*cbac0*/  IMAD.MOV.U32 R134, RZ, RZ, R137 ;  /* 0x000000ffff867224 */ /* 0x000fe200078e0089 */
[----:B------:R-:W-:Y:S01]  /*cbad0*/  IADD3.X RZ, P4, PT, R87, R138, RZ, P4, !PT ;  /* 0x0000008a57ff7210 */ /* 0x000fe2000279e4ff */
[----:B------:R-:W-:Y:S01]  /*cbae0*/  IMAD.WIDE.U32 R86, R34, R33, R86 ;  /* 0x0000002122567225 */ /* 0x000fe200078e0056 */
[----:B------:R-:W-:-:S03]  /*cbaf0*/  IADD3.X R139, P1, PT, RZ, R139, RZ, P1, !PT ;  /* 0x0000008bff8b7210 */ /* 0x000fc60000f3e4ff */
[----:B------:R-:W-:Y:S01]  /*cbb00*/  IMAD.WIDE.U32 R32, R31, -0x4eac0001, RZ ;  /* 0xb153ffff1f207825 */ /* 0x000fe200078e00ff */
[----:B------:R-:W-:-:S03]  /*cbb10*/  IADD3.X R138, PT, PT, RZ, RZ, R41, P1, P0 ;  /* 0x000000ffff8a7210 */ /* 0x000fc60000fe0429 */
[----:B------:R-:W-:-:S04]  /*cbb20*/  IMAD.WIDE.U32 R40, R132, -0x4eac0001, RZ ;  /* 0xb153ffff84287825 */ /* 0x000fc800078e00ff */
[----:B------:R-:W-:Y:S01]  /*cbb30*/  IMAD.WIDE.U32 R32, P1, R132, 0x1eabfffe, R32 ;  /* 0x1eabfffe84207825 */ /* 0x000fe20007820020 */
[----:B------:R-:W-:-:S03]  /*cbb40*/  IADD3 RZ, P0, PT, R84, R40, RZ ;  /* 0x0000002854ff7210 */ /* 0x000fc60007f1e0ff */
[----:B------:R-:W-:Y:S01]  /*cbb50*/  IMAD.WIDE.U32.X R134, R44, R38, R134, P6 ;  /* 0x000000262c867225 */ /* 0x000fe200030e0486 */
[----:B------:R-:W-:Y:S02]  /*cbb60*/  IADD3 R40, P5, PT, R32, R41, RZ ;  /* 0x0000002920287210 */ /* 0x000fe40007fbe0ff */
[----:B------:R-:W-:Y:S01]  /*cbb70*/  IADD3 R86, P6, PT, R49, R86, RZ ;  /* 0x0000005631567210 */ /* 0x000fe20007fde0ff */
[----:B------:R-:W-:Y:S01]  /*cbb80*/  IMAD.IADD R136, R87, 0x1, R136 ;  /* 0x0000000157887824 */ /* 0x000fe200078e0288 */
[----:B------:R-:W-:Y:S01]  /*cbb90*/  IADD3.X RZ, P0, PT, R85, R40, RZ, P0, !PT ;  /* 0x0000002855ff7210 */ /* 0x000fe2000071e4ff */
[----:B------:R-:W-:Y:S01]  /*cbba0*/  IMAD.WIDE.U32 R84, R132, -0x4eac0001, R84 ;  /* 0xb153ffff84547825 */ /* 0x000fe200078e0054 */
[----:B------:R-:W-:Y:S02]  /*cbbb0*/  IADD3.X R38, P4, PT, RZ, R134, RZ, P4, !PT ;  /* 0x00000086ff267210 */ /* 0x000fe4000279e4ff */
[----:B------:R-:W-:Y:S01]  /*cbbc0*/  IADD3.X R87, P6, PT, R136, R133, RZ, P6, !PT ;  /* 0x0000008588577210 */ /* 0x000fe200037de4ff */
[----:B------:R-:W-:Y:S01]  /*cbbd0*/  IMAD.X R41, RZ, RZ, RZ, P1 ;  /* 0x000000ffff297224 */ /* 0x000fe200008e06ff */
[----:B------:R-:W-:Y:S01]  /*cbbe0*/  IADD3 R49, P1, PT, R139, R84, RZ ;  /* 0x000000548b317210 */ /* 0x000fe20007f3e0ff */
[----:B------:R-:W-:Y:S01]  /*cbbf0*/  IMAD.MOV.U32 R40, RZ, RZ, R33 ;  /* 0x000000ffff287224 */ /* 0x000fe200078e0021 */
[----:B------:R-:W-:Y:S01]  /*cbc00*/  IADD3.X R38, P6, PT, RZ, R38, RZ, P6, !PT ;  /* 0x00000026ff267210 */ /* 0x000fe200037de4ff */
[----:B------:R-:W-:-:S02]  /*cbc10*/  IMAD.IADD R84, R85, 0x1, R32 ;  /* 0x0000000155547824 */ /* 0x000fc400078e0220 */
[C---:B------:R-:W-:Y:S01]  /*cbc20*/  IMAD.WIDE.U32.X R40, R31.reuse, 0x1eabfffe, R40, P5 ;  /* 0x1eabfffe1f287825 */ /* 0x040fe200028e0428 */
[----:B------:R-:W-:Y:S02]  /*cbc30*/  IADD3.X R133, PT, PT, RZ, RZ, R135, P6, P4 ;  /* 0x000000ffff857210 */ /* 0x000fe400037e8487 */
        /* <DEDUP_REMOVED lines=21> */
[----:B------:R-:W-:-:S04]  /*cbd90*/  IMAD.WIDE.U32 R82, R34, R35, R82 ;  /* 0x0000002322527225 */ /* 0x000fc800078e0052 */
[----:B------:R-:W-:Y:S02]  /*cbda0*/  IMAD.IADD R130, R131, 0x1, R32 ;  /* 0x0000000183827824 */ /* 0x000fe400078e0220 */
[----:B------:R-:W-:Y:S01]  /*cbdb0*/  IMAD.WIDE.U32.X R84, R31, 0x6730d2a0, R84, P1 ;  /* 0x6730d2a01f547825 */ /* 0x000fe200008e0454 */
[----:B------:R-:W-:Y:S02]  /*cbdc0*/  IADD3 R32, P1, PT, R38, R82, RZ ;  /* 0x0000005226207210 */ /* 0x000fe40007f3e0ff */
[----:B------:R-:W-:Y:S01]  /*cbdd0*/  IADD3.X R38, P2, PT, RZ, RZ, RZ, P2, !PT ;  /* 0x000000ffff267210 */ /* 0x000fe2000175e4ff */
[----:B------:R-:W-:Y:S01]  /*cbde0*/  IMAD.IADD R33, R83, 0x1, R40 ;  /* 0x0000000153217824 */ /* 0x000fe200078e0228 */
[----:B------:R-:W-:Y:S01]  /*cbdf0*/  IADD3.X R40, P3, PT, RZ, RZ, RZ, P3, !PT ;  /* 0x000000ffff287210 */ /* 0x000fe20001f7e4ff */
[----:B------:R-:W-:Y:S01]  /*cbe00*/  IMAD.MOV.U32 R134, RZ, RZ, R41 ;  /* 0x000000ffff867224 */ /* 0x000fe200078e0029 */
[----:B------:R-:W-:Y:S01]  /*cbe10*/  IADD3.X R138, P5, PT, R130, R138, RZ, P5, !PT ;  /* 0x0000008a828a7210 */ /* 0x000fe20002fbe4ff */
[----:B------:R-:W-:Y:S01]  /*cbe20*/  IMAD.WIDE.U32 R130, R132, -0xc7aed41, RZ ;  /* 0xf38512bf84827825 */ /* 0x000fe200078e00ff */
[----:B------:R-:W-:-:S02]  /*cbe30*/  IADD3.X R35, P0, PT, RZ, R84, RZ, P0, !PT ;  /* 0x00000054ff237210 */ /* 0x000fc4000071e4ff */
[----:B------:R-:W-:Y:S01]  /*cbe40*/  IADD3.X R33, P1, PT, R33, R133, RZ, P1, !PT ;  /* 0x0000008521217210 */ /* 0x000fe20000f3e4ff */
[----:B------:R-:W-:Y:S01]  /*cbe50*/  IMAD.WIDE.U32.X R134, R44, R42, R134, P6 ;  /* 0x0000002a2c867225 */ /* 0x000fe200030e0486 */
[----:B------:R-:W-:Y:S02]  /*cbe60*/  IADD3 R38, P6, PT, R40, R38, RZ ;  /* 0x0000002628267210 */ /* 0x000fe40007fde0ff */
[----:B------:R-:W-:Y:S01]  /*cbe70*/  IADD3.X R35, P5, PT, RZ, R35, RZ, P5, !PT ;  /* 0x00000023ff237210 */ /* 0x000fe20002fbe4ff */
[----:B------:R-:W-:-:S03]  /*cbe80*/  IMAD.WIDE.U32 R40, R43, R34, RZ ;  /* 0x000000222b287225 */ /* 0x000fc600078e00ff */
[----:B------:R-:W-:Y:S02]  /*cbe90*/  IADD3.X R140, PT, PT, RZ, RZ, R85, P5, P0 ;  /* 0x000000ffff8c7210 */ /* 0x000fe40002fe0455 */
[----:B------:R-:W-:Y:S01]  /*cbea0*/  IADD3 R84, P0, PT, R39, R38, RZ ;  /* 0x0000002627547210 */ /* 0x000fe20007f1e0ff */
[----:B------:R-:W-:-:S04]  /*cbeb0*/  IMAD.WIDE.U32 R38, P5, R44, R36, R40 ;  /* 0x000000242c267225 */ /* 0x000fc800078a0028 */
[----:B------:R-:W-:-:S04]  /*cbec0*/  IMAD.WIDE.U32 R40, R36, R34, RZ ;  /* 0x0000002224287225 */ /* 0x000fc800078e00ff */
[----:B------:R-:W-:Y:S01]  /*cbed0*/  IMAD.X R83, RZ, RZ, RZ, P5 ;  /* 0x000000ffff537224 */ /* 0x000fe200028e06ff */
[----:B------:R-:W-:Y:S01]  /*cbee0*/  IADD3 R139, P5, PT, R38, R41, RZ ;  /* 0x00000029268b7210 */ /* 0x000fe20007fbe0ff */
[----:B------:R-:W-:Y:S02]  /*cbef0*/  IMAD.MOV.U32 R82, RZ, RZ, R39 ;  /* 0x000000ffff527224 */ /* 0x000fe400078e0027 */
[----:B------:R-:W-:Y:S02]  /*cbf00*/  IMAD.X R39, RZ, RZ, RZ, P2 ;  /* 0x000000ffff277224 */ /* 0x000fe400010e06ff */
[----:B------:R-:W-:Y:S01]  /*cbf10*/  IMAD.WIDE.U32.X R42, R44, R43, R82, P5 ;  /* 0x0000002b2c2a7225 */ /* 0x000fe200028e0452 */
[----:B------:R-:W-:Y:S02]  /*cbf20*/  IADD3 R82, P2, PT, R81, R84, RZ ;  /* 0x0000005451527210 */ /* 0x000fe40007f5e0ff */
[----:B------:R-:W-:Y:S01]  /*cbf30*/  IADD3.X R39, PT, PT, R39, RZ, RZ, P6, P3 ;  /* 0x000000ff27277210 */ /* 0x000fe200037e64ff */
[----:B------:R-:W-:Y:S01]  /*cbf40*/  IMAD.WIDE.U32 R84, R31, -0xc7aed41, RZ ;  /* 0xf38512bf1f547825 */ /* 0x000fe200078e00ff */
[----:B------:R-:W-:-:S02]  /*cbf50*/  IADD3 RZ, P5, PT, R86, R130, RZ ;  /* 0x0000008256ff7210 */ /* 0x000fc40007fbe0ff */
[----:B------:R-:W-:Y:S01]  /*cbf60*/  IADD3.X R39, P0, PT, R80, R39, RZ, P0, !PT ;  /* 0x0000002750277210 */ /* 0x000fe2000071e4ff */
[----:B------:R-:W-:-:S03]  /*cbf70*/  IMAD.WIDE.U32 R80, R132, 0x434bacd7, RZ ;  /* 0x434bacd784507825 */ /* 0x000fc600078e00ff */
[----:B------:R-:W-:Y:S01]  /*cbf80*/  IADD3.X R83, P2, PT, R37, R39, RZ, P2, !PT ;  /* 0x0000002725537210 */ /* 0x000fe2000175e4ff */
[----:B------:R-:W-:-:S04]  /*cbf90*/  IMAD.WIDE.U32 R84, P3, R132, 0x64774b84, R84 ;  /* 0x64774b8484547825 */ /* 0x000fc80007860054 */
[----:B------:R-:W-:Y:S01]  /*cbfa0*/  IMAD.X R41, RZ, RZ, RZ, P3 ;  /* 0x000000ffff297224 */ /* 0x000fe200018e06ff */
[----:B------:R-:W-:Y:S02]  /*cbfb0*/  IADD3 R130, P6, PT, R84, R131, RZ ;  /* 0x0000008354827210 */ /* 0x000fe40007fde0ff */
[----:B------:R-:W-:Y:S01]  /*cbfc0*/  IADD3 RZ, P3, PT, R82, R40, RZ ;  /* 0x0000002852ff7210 */ /* 0x000fe20007f7e0ff */
[----:B------:R-:W-:Y:S01]  /*cbfd0*/  IMAD.MOV.U32 R40, RZ, RZ, R85 ;  /* 0x000000ffff287224 */ /* 0x000fe200078e0055 */
[----:B------:R-:W-:Y:S01]  /*cbfe0*/  IADD3.X RZ, P5, PT, R87, R130, RZ, P5, !PT ;  /* 0x0000008257ff7210 */ /* 0x000fe20002fbe4ff */
[----:B------:R-:W-:Y:S01]  /*cbff0*/  IMAD.WIDE.U32 R86, R132, -0xc7aed41, R86 ;  /* 0xf38512bf84567825 */ /* 0x000fe200078e0056 */
[----:B------:R-:W-:-:S03]  /*cc000*/  IADD3.X RZ, P3, PT, R83, R139, RZ, P3, !PT ;  /* 0x0000008b53ff7210 */ /* 0x000fc60001f7e4ff */
[----:B------:R-:W-:Y:S01]  /*cc010*/  IMAD.IADD R37, R87, 0x1, R84 ;  /* 0x0000000157257824 */ /* 0x000fe200078e0254 */
[----:B------:R-:W-:Y:S01]  /*cc020*/  IADD3.X R84, P4, PT, RZ, R134, RZ, P4, !PT ;  /* 0x00000086ff547210 */ /* 0x000fe2000279e4ff */
[----:B------:R-:W-:Y:S01]  /*cc030*/  IMAD.WIDE.U32.X R40, R31, 0x64774b84, R40, P6 ;  /* 0x64774b841f287825 */ /* 0x000fe200030e0428 */
[----:B------:R-:W-:Y:S02]  /*cc040*/  IADD3 R86, P6, PT, R35, R86, RZ ;  /* 0x0000005623567210 */ /* 0x000fe40007fde0ff */
[----:B------:R-:W-:Y:S01]  /*cc050*/  IADD3.X R84, P1, PT, RZ, R84, RZ, P1, !PT ;  /* 0x00000054ff547210 */ /* 0x000fe20000f3e4ff */
[----:B------:R-:W-:Y:S01]  /*cc060*/  IMAD.WIDE.U32 R34, R34, R36, R82 ;  /* 0x0000002422227225 */ /* 0x000fe200078e0052 */
[----:B------:R-:W-:Y:S02]  /*cc070*/  IADD3.X R140, P6, PT, R37, R140, RZ, P6, !PT ;  /* 0x0000008c258c7210 */ /* 0x000fe400037de4ff */
[----:B------:R-:W-:Y:S01]  /*cc080*/  IADD3.X R82, P5, PT, RZ, R40, RZ, P5, !PT ;  /* 0x00000028ff527210 */ /* 0x000fe20002fbe4ff */
[----:B------:R-:W-:Y:S01]  /*cc090*/  IMAD.WIDE.U32 R36, R31, 0x434bacd7, RZ ;  /* 0x434bacd71f247825 */ /* 0x000fe200078e00ff */
[----:B------:R-:W-:-:S02]  /*cc0a0*/  IADD3.X R134, PT, PT, RZ, RZ, R135, P1, P4 ;  /* 0x000000ffff867210 */ /* 0x000fc40000fe8487 */
[----:B------:R-:W-:Y:S01]  /*cc0b0*/  IADD3.X R82, P6, PT, RZ, R82, RZ, P6, !PT ;  /* 0x00000052ff527210 */ /* 0x000fe200037de4ff */
[----:B------:R-:W-:-:S03]  /*cc0c0*/  IMAD.WIDE.U32 R36, P1, R132, 0x4b1ba7b6, R36 ;  /* 0x4b1ba7b684247825 */ /* 0x000fc60007820024 */
[----:B------:R-:W-:Y:S02]  /*cc0d0*/  IADD3.X R44, PT, PT, RZ, RZ, R41, P6, P5 ;  /* 0x000000ffff2c7210 */ /* 0x000fe400037ea429 */
[----:B------:R-:W-:Y:S01]  /*cc0e0*/  IADD3 RZ, P5, PT, R32, R80, RZ ;  /* 0x0000005020ff7210 */ /* 0x000fe20007fbe0ff */
[----:B------:R-:W-:Y:S01]  /*cc0f0*/  IMAD.WIDE.U32 R40, R31, 0x397fe69a, RZ ;  /* 0x397fe69a1f287825 */ /* 0x000fe200078e00ff */
[----:B------:R-:W-:-:S03]  /*cc100*/  IADD3 R80, P6, PT, R36, R81, RZ ;  /* 0x0000005124507210 */ /* 0x000fc60007fde0ff */
[----:B------:R-:W-:Y:S01]  /*cc110*/  IMAD.IADD R81, R35, 0x1, R38 ;  /* 0x0000000123517824 */ /* 0x000fe200078e0226 */
[----:B------:R-:W-:Y:S01]  /*cc120*/  IADD3.X RZ, P5, PT, R33, R80, RZ, P5, !PT ;  /* 0x0000005021ff7210 */ /* 0x000fe20002fbe4ff */
[----:B------:R-:W-:-:S04]  /*cc130*/  IMAD.WIDE.U32 R38, R132, 0x434bacd7, R32 ;  /* 0x434bacd784267825 */ /* 0x000fc800078e0020 */
[----:B------:R-:W-:Y:S01]  /*cc140*/  IMAD.X R35, RZ, RZ, RZ, P1 ;  /* 0x000000ffff237224 */ /* 0x000fe200008e06ff */
[----:B------:R-:W-:Y:S01]  /*cc150*/  IADD3 R32, P1, PT, R84, R34, RZ ;  /* 0x0000002254207210 */ /* 0x000fe20007f3e0ff */
[----:B------:R-:W-:Y:S01]  /*cc160*/  IMAD.MOV.U32 R34, RZ, RZ, R37 ;  /* 0x000000ffff227224 */ /* 0x000fe200078e0025 */
[----:B------:R-:W-:Y:S01]  /*cc170*/  IADD3 R82, P4, PT, R82, R38, RZ ;  /* 0x0000002652527210 */ /* 0x000fe20007f9e0ff */
[----:B------:R-:W-:Y:S01]  /*cc180*/  IMAD.IADD R39, R39, 0x1, R36 ;  /* 0x0000000127277824 */ /* 0x000fe200078e0224 */
[----:B------:R-:W-:Y:S01]  /*cc190*/  IADD3.X R33, P1, PT, R81, R134, RZ, P1, !PT ;  /* 0x0000008651217210 */ /* 0x000fe20000f3e4ff */
        /* <DEDUP_REMOVED lines=10> */
[----:B------:R-:W-:-:S04]  /*cc240*/  IMAD.WIDE.U32 R132, R132, 0x397fe69a, R32 ;  /* 0x397fe69a84847825 */ /* 0x000fc800078e0020 */
[----:B------:R-:W-:Y:S01]  /*cc250*/  IMAD.WIDE.U32.X R38, R31, 0x1a0111ea, R38, P6 ;  /* 0x1a0111ea1f267825 */ /* 0x000fe200030e0426 */
[----:B------:R-:W-:Y:S02]  /*cc260*/  IADD3 RZ, P6, PT, R32, R36, RZ ;  /* 0x0000002420ff7210 */ /* 0x000fe40007fde0ff */
[----:B------:R-:W-:Y:S01]  /*cc270*/  IADD3 R132, P4, PT, R34, R132, RZ ;  /* 0x0000008422847210 */ /* 0x000fe20007f9e0ff */
[----:B------:R-:W-:Y:S01]  /*cc280*/  IMAD.IADD R40, R133, 0x1, R40 ;  /* 0x0000000185287824 */ /* 0x000fe200078e0228 */
[----:B------:R-:W-:Y:S02]  /*cc290*/  IADD3.X RZ, P6, PT, R33, R37, RZ, P6, !PT ;  /* 0x0000002521ff7210 */ /* 0x000fe400037de4ff */
[----:B------:R-:W-:Y:S02]  /*cc2a0*/  IADD3.X R32, P0, PT, RZ, RZ, RZ, P0, !PT ;  /* 0x000000ffff207210 */ /* 0x000fe4000071e4ff */
[----:B------:R-:W-:Y:S02]  /*cc2b0*/  IADD3.X R31, P2, PT, RZ, RZ, RZ, P2, !PT ;  /* 0x000000ffff1f7210 */ /* 0x000fe4000175e4ff */
[----:B------:R-:W-:-:S02]  /*cc2c0*/  IADD3.X R35, P4, PT, R40, R35, RZ, P4, !PT ;  /* 0x0000002328237210 */ /* 0x000fc4000279e4ff */
[----:B------:R-:W-:Y:S02]  /*cc2d0*/  IADD3.X R33, P6, PT, RZ, R38, RZ, P6, !PT ;  /* 0x00000026ff217210 */ /* 0x000fe400037de4ff */
[----:B------:R-:W-:Y:S01]  /*cc2e0*/  IADD3 R31, P5, PT, R31, R32, RZ ;  /* 0x000000201f1f7210 */ /* 0x000fe20007fbe0ff */
[----:B------:R-:W-:Y:S01]  /*cc2f0*/  IMAD.X R32, RZ, RZ, RZ, P0 ;  /* 0x000000ffff207224 */ /* 0x000fe200000e06ff */
[----:B------:R-:W-:Y:S02]  /*cc300*/  IADD3.X R36, P3, PT, RZ, R42, RZ, P3, !PT ;  /* 0x0000002aff247210 */ /* 0x000fe40001f7e4ff */
[----:B------:R-:W-:Y:S02]  /*cc310*/  IADD3.X R33, P4, PT, RZ, R33, RZ, P4, !PT ;  /* 0x00000021ff217210 */ /* 0x000fe4000279e4ff */
[----:B------:R-:W-:Y:S01]  /*cc320*/  IADD3.X R32, PT, PT, R32, RZ, RZ, P5, P2 ;  /* 0x000000ff20207210 */ /* 0x000fe20002fe44ff */
[----:B------:R-:W-:Y:S01]  /*cc330*/  IMAD.X R37, RZ, RZ, R43, P3 ;  /* 0x000000ffff257224 */ /* 0x000fe200018e062b */
[----:B------:R-:W-:-:S02]  /*cc340*/  IADD3.X R36, P1, P0, R33, R31, R36, !PT, P1 ;  /* 0x0000001f21247210 */ /* 0x000fc40007822424 */
[----:B------:R-:W-:-:S04]  /*cc350*/  IADD3.X R38, PT, PT, RZ, RZ, R39, P4, P6 ;  /* 0x000000ffff267210 */ /* 0x000fc800027ec427 */
        /* <DEDUP_REMOVED lines=66> */
.L_x_519:
[----:B------:R-:W-:Y:S05]  /*cc780*/  BSYNC.RELIABLE B4 ;  /* 0x0000000000047941 */ /* 0x000fea0003800100 */
.L_x_518:
        /* <DEDUP_REMOVED lines=12> */
.L_x_520:
[----:B------:R-:W-:Y:S05]  /*cc850*/  BSYNC.RECONVERGENT B3 ;  /* 0x0000000000037941 */ /* 0x000fea0003800200 */
.L_x_517:
[----:B------:R-:W-:Y:S01]  /*cc860*/  SHF.L.W.U32.HI R172, R160, 0x1, R172 ;  /* 0x00000001a0ac7819 */ /* 0x000fe20000010eac */
[----:B------:R-:W-:Y:S01]  /*cc870*/  BSSY.RECONVERGENT B3, `(.L_x_521) ;  /* 0x000005b000037945 */ /* 0x000fe20003800200 */
[----:B------:R-:W-:-:S03]  /*cc880*/  SHF.L.W.U32.HI R160, R30, 0x1, R160 ;  /* 0x000000011ea07819 */ /* 0x000fc60000010ea0 */
[----:B------:R-:W-:Y:S01]  /*cc890*/  BSSY.RELIABLE B4, `(.L_x_522) ;  /* 0x000004c000047945 */ /* 0x000fe20003800100 */
[----:B------:R-:W-:Y:S01]  /*cc8a0*/  SHF.L.W.U32.HI R30, R29, 0x1, R30 ;  /* 0x000000011d1e7819 */ /* 0x000fe20000010e1e */
[----:B------:R-:W-:Y:S01]  /*cc8b0*/  IMAD.SHL.U32 R131, R21, 0x2, RZ ;  /* 0x0000000215837824 */ /* 0x000fe200078e00ff */
[----:B------:R-:W-:Y:S02]  /*cc8c0*/  ISETP.GT.U32.AND P0, PT, R160, 0x397fe69a, PT ;  /* 0x397fe69aa000780c */ /* 0x000fe40003f04070 */
[----:B------:R-:W-:Y:S02]  /*cc8d0*/  SHF.L.W.U32.HI R29, R28, 0x1, R29 ;  /* 0x000000011c1d7819 */ /* 0x000fe40000010e1d */
[----:B------:R-:W-:Y:S02]  /*cc8e0*/  ISETP.GT.U32.AND.EX P0, PT, R172, 0x1a0111ea, PT, P0 ;  /* 0x1a0111eaac00780c */ /* 0x000fe40003f04100 */
        /* <DEDUP_REMOVED lines=70> */
.L_x_523:
[----:B------:R-:W-:Y:S05]  /*ccd50*/  BSYNC.RELIABLE B4 ;  /* 0x0000000000047941 */ /* 0x000fea0003800100 */
.L_x_522:
        /* <DEDUP_REMOVED lines=12> */
.L_x_524:
[----:B------:R-:W-:Y:S05]  /*cce20*/  BSYNC.RECONVERGENT B3 ;  /* 0x0000000000037941 */ /* 0x000fea0003800200 */
.L_x_521:
[----:B------:R-:W2:Y:S04]  /*cce30*/  LDL R173, [R1+0x68] ;  /* 0x0000680001ad7983 */ /* 0x000ea80000100800 */
[----:B------:R-:W3:Y:S04]  /*cce40*/  LDL R172, [R1+0x64] ;  /* 0x0000640001ac7983 */ /* 0x000ee80000100800 */
[----:B------:R-:W4:Y:S04]  /*cce50*/  LDL R160, [R1+0x50] ;  /* 0x0000500001a07983 */ /* 0x000f280000100800 */
[----:B------:R-:W5:Y:S04]  /*cce60*/  LDL R157, [R1+0x4c] ;  /* 0x00004c00019d7983 */ /* 0x000f680000100800 */
[----:B------:R-:W5:Y:S04]  /*cce70*/  LDL R155, [R1+0x44] ;  /* 0x00004400019b7983 */ /* 0x000f680000100800 */
[----:B------:R-:W5:Y:S04]  /*cce80*/  LDL R154, [R1+0x54] ;  /* 0x00005400019a7983 */ /* 0x000f680000100800 */
[----:B------:R-:W5:Y:S04]  /*cce90*/  LDL R153, [R1+0x48] ;  /* 0x0000480001997983 */ /* 0x000f680000100800 */
[----:B------:R-:W5:Y:S01]  /*ccea0*/  LDL R152, [R1+0x58] ;  /* 0x0000580001987983 */ /* 0x000f620000100800 */
[----:B------:R-:W-:Y:S01]  /*cceb0*/  ISETP.GT.U32.AND P1, PT, R32, R251, PT ;  /* 0x000000fb2000720c */ /* 0x000fe20003f24070 */
[----:B------:R-:W-:Y:S01]  /*ccec0*/  BSSY.RECONVERGENT B3, `(.L_x_525) ;  /* 0x000003d000037945 */ /* 0x000fe20003800200 */
[----:B--2---:R-:W-:-:S04]  /*cced0*/  IADD3 R81, P0, PT, -R173, R49, RZ ;  /* 0x00000031ad517210 */ /* 0x004fc80007f1e1ff */
[----:B---3--:R-:W-:-:S04]  /*ccee0*/  IADD3.X R80, P0, PT, ~R172, R136, RZ, P0, !PT ;  /* 0x00000088ac507210 */ /* 0x008fc8000071e5ff */
[----:B----4-:R-:W-:-:S04]  /*ccef0*/  IADD3.X R44, P0, PT, ~R160, R137, RZ, P0, !PT ;  /* 0x00000089a02c7210 */ /* 0x010fc8000071e5ff */
[----:B-----5:R-:W-:-:S04]  /*ccf00*/  IADD3.X R43, P0, PT, ~R157, R138, RZ, P0, !PT ;  /* 0x0000008a9d2b7210 */ /* 0x020fc8000071e5ff */
        /* <DEDUP_REMOVED lines=34> */
[----:B------:R-:W-:Y:S02]  /*cd130*/  ISETP.GE.U32.AND.EX P0, PT, R136, R172, PT, P0 ;  /* 0x000000ac8800720c */ /* 0x000fe40003f06100 */
[CC--:B------:R-:W-:Y:S02]  /*cd140*/  ISETP.GT.U32.AND P2, PT, R137.reuse, R160.reuse, PT ;  /* 0x000000a08900720c */ /* 0x0c0fe40003f44070 */
[----:B------:R-:W-:Y:S02]  /*cd150*/  ISETP.LT.U32.AND P3, PT, R137, R160, PT ;  /* 0x000000a08900720c */ /* 0x000fe40003f61070 */
[----:B------:R-:W-:-:S02]  /*cd160*/  ISETP.GE.U32.AND.EX P1, PT, R85, R155, PT, P1 ;  /* 0x0000009b5500720c */ /* 0x000fc40003f26110 */
[CC--:B------:R-:W-:Y:S02]  /*cd170*/  ISETP.GT.U32.AND.EX P2, PT, R138.reuse, R157.reuse, PT, P2 ;  /* 0x0000009d8a00720c */ /* 0x0c0fe40003f44120 */
[----:B------:R-:W-:-:S04]  /*cd180*/  ISETP.LT.U32.OR.EX P0, PT, R138, R157, !P0, P3 ;  /* 0x0000009d8a00720c */ /* 0x000fc80004701530 */
[----:B------:R-:W-:-:S13]  /*cd190*/  PLOP3.LUT P0, PT, P1, P2, P0, 0xd0, 0x0 ;  /* 0x000000000000781c */ /* 0x000fda0000f05a00 */
[----:B------:R-:W-:Y:S05]  /*cd1a0*/  @P0 BREAK.RELIABLE B4 ;  /* 0x0000000000040942 */ /* 0x000fea0003800100 */
[----:B------:R-:W-:Y:S05]  /*cd1b0*/  @P0 BRA `(.L_x_526) ;  /* 0x0000000000340947 */ /* 0x000fea0003800000 */
.L_x_528:
[----:B------:R-:W-:Y:S05]  /*cd1c0*/  BSYNC.RELIABLE B4 ;  /* 0x0000000000047941 */ /* 0x000fea0003800100 */
.L_x_527:
        /* <DEDUP_REMOVED lines=12> */
.L_x_526:
[----:B------:R-:W-:Y:S05]  /*cd290*/  BSYNC.RECONVERGENT B3 ;  /* 0x0000000000037941 */ /* 0x000fea0003800200 */
.L_x_525:
        /* <DEDUP_REMOVED lines=57> */
.L_x_532:
[----:B------:R-:W-:Y:S05]  /*cd630*/  BSYNC.RELIABLE B4 ;  /* 0x0000000000047941 */ /* 0x000fea0003800100 */
.L_x_531:
        /* <DEDUP_REMOVED lines=12> */
.L_x_530:
[----:B------:R-:W-:Y:S05]  /*cd700*/  BSYNC.RECONVERGENT B3 ;  /* 0x0000000000037941 */ /* 0x000fea0003800200 */
.L_x_529:
        /* <DEDUP_REMOVED lines=79> */
.L_x_535:
[----:B------:R-:W-:Y:S05]  /*cdc00*/  BSYNC.RELIABLE B4 ;  /* 0x0000000000047941 */ /* 0x000fea0003800100 */
.L_x_534:
        /* <DEDUP_REMOVED lines=12> */
.L_x_536:
[----:B------:R-:W-:Y:S05]  /*cdcd0*/  BSYNC.RECONVERGENT B3 ;  /* 0x0000000000037941 */ /* 0x000fea0003800200 */
.L_x_533:
        /* <DEDUP_REMOVED lines=13> */
[----:B------:R-:W-:Y:S01]  /*cddb0*/  SHF.L.W.U32.HI R3, R2, 0x1, R3 ;  /* 0x0000000102037819 */ /* 0x000fe20000010e03 */
[----:B------:R-:W-:Y:S06]  /*cddc0*/  @P0 BRA `(.L_x_539) ;  /* 0x0000000400000947 */ /* 0x000fec0003800000 */
[----:B------:R-:W-:Y:S01]  /*cddd0*/  ISETP.NE.U32.AND P0, PT, R83, 0x397fe69a, PT ;  /* 0x397fe69a5300780c */ /* 0x000fe20003f05070 */
[C---:B------:R-:W-:Y:S01]  /*cdde0*/  IMAD.SHL.U32 R49, R0.reuse, 0x2, RZ ;  /* 0x0000000200317824 */ /* 0x040fe200078e00ff */
[----:B------:R-:W-:Y:S01]  /*cddf0*/  SHF.L.U64.HI R82, R0, 0x1, R2 ;  /* 0x0000000100527819 */ /* 0x000fe20000010202 */
        /* <DEDUP_REMOVED lines=61> */
.L_x_539:
[----:B------:R-:W-:Y:S05]  /*ce1d0*/  BSYNC.RELIABLE B4 ;  /* 0x0000000000047941 */ /* 0x000fea0003800100 */
.L_x_538:
[C---:B------:R-:W-:Y:S02]  /*ce1e0*/  SHF.L.U64.HI R82, R0.reuse, 0x1, R2 ;  /* 0x0000000100527819 */ /* 0x040fe40000010202 */
[----:B------:R-:W-:-:S04]  /*ce1f0*/  LEA R49, P0, R0, 0x5555, 0x1 ;  /* 0x0000555500317811 */ /* 0x000fc800078008ff */
        /* <DEDUP_REMOVED lines=11> */
.L_x_540:
[----:B------:R-:W-:Y:S05]  /*ce2b0*/  BSYNC.RECONVERGENT B3 ;  /* 0x0000000000037941 */ /* 0x000fea0003800200 */
.L_x_537:
[----:B------:R-:W-:Y:S01]  /*ce2c0*/  IADD3 R2, P0, PT, R81, -R13, RZ ;  /* 0x8000000d51027210 */ /* 0x000fe20007f1e0ff */
[----:B------:R-:W-:Y:S01]  /*ce2d0*/  BSSY.RECONVERGENT B3, `(.L_x_541) ;  /* 0x0000042000037945 */ /* 0x000fe20003800200 */
[----:B------:R-:W-:Y:S02]  /*ce2e0*/  ISETP.GT.U32.AND P1, PT, R36, R47, PT ;  /* 0x0000002f2400720c */ /* 0x000fe40003f24070 */
[----:B------:R-:W-:Y:S01]  /*ce2f0*/  IADD3.X R0, P0, PT, R80, ~R20, RZ, P0, !PT ;  /* 0x8000001450007210 */ /* 0x000fe2000071e4ff */
[----:B------:R0:W-:Y:S03]  /*ce300*/  STL [R1+0x28], R2 ;  /* 0x0000280201007387 */ /* 0x0001e60000100800 */
[----:B------:R-:W-:Y:S01]  /*ce310*/  IADD3.X R248, P0, PT, R44, ~R17, RZ, P0, !PT ;  /* 0x800000112cf87210 */ /* 0x000fe2000071e4ff */
[----:B------:R0:W-:Y:S03]  /*ce320*/  STL [R1+0x24], R0 ;  /* 0x0000240001007387 */ /* 0x0001e60000100800 */
        /* <DEDUP_REMOVED lines=34> */
[CC--:B------:R-:W-:Y:S02]  /*ce550*/  ISETP.GT.U32.AND P2, PT, R44.reuse, R17.reuse, PT ;  /* 0x000000112c00720c */ /* 0x0c0fe40003f44070 */
[----:B------:R-:W-:Y:S02]  /*ce560*/  ISETP.LT.U32.AND P3, PT, R44, R17, PT ;  /* 0x000000112c00720c */ /* 0x000fe40003f61070 */
[----:B------:R-:W-:Y:S02]  /*ce570*/  ISETP.GE.U32.AND P1, PT, R42, R14, PT ;  /* 0x0000000e2a00720c */ /* 0x000fe40003f26070 */
[----:B------:R-:W-:Y:S02]  /*ce580*/  ISETP.GE.U32.AND.EX P0, PT, R80, R20, PT, P0 ;  /* 0x000000145000720c */ /* 0x000fe40003f06100 */
[----:B------:R-:W-:-:S02]  /*ce590*/  ISETP.GE.U32.AND.EX P1, PT, R41, R15, PT, P1 ;  /* 0x0000000f2900720c */ /* 0x000fc40003f26110 */
[CC--:B------:R-:W-:Y:S02]  /*ce5a0*/  ISETP.GT.U32.AND.EX P2, PT, R43.reuse, R16.reuse, PT, P2 ;  /* 0x000000102b00720c */ /* 0x0c0fe40003f44120 */
[----:B------:R-:W-:-:S04]  /*ce5b0*/  ISETP.LT.U32.OR.EX P0, PT, R43, R16, !P0, P3 ;  /* 0x000000102b00720c */ /* 0x000fc80004701530 */
[----:B------:R-:W-:-:S13]  /*ce5c0*/  PLOP3.LUT P0, PT, P1, P2, P0, 0xd0, 0x0 ;  /* 0x000000000000781c */ /* 0x000fda0000f05a00 */
[----:B------:R-:W-:Y:S05]  /*ce5d0*/  @P0 BREAK.RELIABLE B4 ;  /* 0x0000000000040942 */ /* 0x000fea0003800100 */
[----:B------:R-:W-:Y:S05]  /*ce5e0*/  @P0 BRA `(.L_x_542) ;  /* 0x0000000000400947 */ /* 0x000fea0003800000 */
.L_x_544:
[----:B------:R-:W-:Y:S05]  /*ce5f0*/  BSYNC.RELIABLE B4 ;  /* 0x0000000000047941 */ /* 0x000fea0003800100 */
.L_x_543:
[----:B------:R-:W2:Y:S02]  /*ce600*/  LDL.LU R2, [R1+0x28] ;  /* 0x0000280001027983 */ /* 0x000ea40000300800 */
[----:B--2---:R-:W-:-:S04]  /*ce610*/  IADD3 R2, P0, PT, R2, -0x5555, RZ ;  /* 0xffffaaab02027810 */ /* 0x004fc80007f1e0ff */
        /* <DEDUP_REMOVED lines=13> */
.L_x_542:
[----:B------:R-:W-:Y:S05]  /*ce6f0*/  BSYNC.RECONVERGENT B3 ;  /* 0x0000000000037941 */ /* 0x000fea0003800200 */
.L_x_541:
[----:B------:R-:W-:Y:S01]  /*ce700*/  IADD3 R0, P0, PT, R21, -R49, RZ ;  /* 0x8000003115007210 */ /* 0x000fe20007f1e0ff */
[----:B------:R-:W-:Y:S01]  /*ce710*/  BSSY.RECONVERGENT B3, `(.L_x_545) ;  /* 0x0000040000037945 */ /* 0x000fe20003800200 */
[----:B------:R-:W-:Y:S02]  /*ce720*/  ISETP.GT.U32.AND P1, PT, R33, R18, PT ;  /* 0x000000122100720c */ /* 0x000fe40003f24070 */
        /* <DEDUP_REMOVED lines=47> */
.L_x_548:
[----:B------:R-:W-:Y:S05]  /*cea20*/  BSYNC.RELIABLE B4 ;  /* 0x0000000000047941 */ /* 0x000fea0003800100 */
.L_x_547:
[----:B------:R-:W2:Y:S02]  /*cea30*/  LDL.LU R0, [R1+0x20] ;  /* 0x0000200001007983 */ /* 0x000ea40000300800 */
[----:B--2---:R-:W-:-:S04]  /*cea40*/  IADD3 R0, P0, PT, R0, -0x5555, RZ ;  /* 0xffffaaab00007810 */ /* 0x004fc80007f1e0ff */
        /* <DEDUP_REMOVED lines=12> */
.L_x_546:
[----:B------:R-:W-:Y:S05]  /*ceb10*/  BSYNC.RECONVERGENT B3 ;  /* 0x0000000000037941 */ /* 0x000fea0003800200 */
.L_x_545:
[----:B------:R-:W-:Y:S01]  /*ceb20*/  IMAD.MOV.U32 R44, RZ, RZ, R124 ;  /* 0x000000ffff2c7224 */ /* 0x000fe200078e007c */
[----:B------:R-:W-:Y:S01]  /*ceb30*/  MOV R49, 0xcee40 ;  /* 0x000cee4000317802 */ /* 0x000fe20000000f00 */
        /* <DEDUP_REMOVED lines=46> */
[----:B------:R-:W-:-:S07]  /*cee20*/  IMAD.MOV.U32 R0, RZ, RZ, R136 ;  /* 0x000000ffff007224 */ /* 0x000fce00078e0088 */
[----:B------:R-:W-:Y:S05]  /*cee30*/  CALL.REL.NOINC `($g2_bellman_multiexp$Fq2_mul) ;  /* 0x000004a000047944 */ /* 0x000fea0003c00000 */
[----:B------:R-:W-:Y:S01]  /*cee40*/  IMAD.MOV.U32 R112, RZ, RZ, R3 ;  /* 0x000000ffff707224 */ /* 0x000fe200078e0003 */
[----:B------:R-:W-:Y:S01]  /*cee50*/  SHF.L.W.U32.HI R3, R46, 0x1, R47 ;  /* 0x000000012e037819 */ /* 0x000fe20000010e2f */
[----:B------:R-:W-:Y:S01]  /*cee60*/  IMAD.MOV.U32 R113, RZ, RZ, R4 ;  /* 0x000000ffff717224 */ /* 0x000fe200078e0004 */
[----:B------:R-:W-:Y:S01]  /*cee70*/  SHF.L.W.U32.HI R21, R47, 0x1, R48 ;  /* 0x000000012f157819 */ /* 0x000fe20000010e30 */
[----:B------:R-:W-:Y:S01]  /*cee80*/  IMAD.MOV.U32 R4, RZ, RZ, R5 ;  /* 0x000000ffff047224 */ /* 0x000fe200078e0005 */
[----:B------:R-:W-:Y:S01]  /*cee90*/  ISETP.GT.U32.AND P0, PT, R3, 0x397fe69a, PT ;  /* 0x397fe69a0300780c */ /* 0x000fe20003f04070 */
[----:B------:R-:W-:Y:S01]  /*ceea0*/  IMAD.MOV.U32 R5, RZ, RZ, R6 ;  /* 0x000000ffff057224 */ /* 0x000fe200078e0006 */
[----:B------:R-:W-:Y:S01]  /*ceeb0*/  BSSY.RECONVERGENT B3, `(.L_x_549) ;  /* 0x000005f000037945 */ /* 0x000fe20003800200 */
[----:B------:R-:W-:Y:S01]  /*ceec0*/  IMAD.MOV.U32 R6, RZ, RZ, R7 ;  /* 0x000000ffff067224 */ /* 0x000fe200078e0007 */
[----:B------:R-:W-:Y:S01]  /*ceed0*/  ISETP.GT.U32.AND.EX P0, PT, R21, 0x1a0111ea, PT, P0 ;  /* 0x1a0111ea1500780c */ /* 0x000fe20003f04100 */
[----:B------:R-:W-:Y:S01]  /*ceee0*/  IMAD.MOV.U32 R7, RZ, RZ, R8 ;  /* 0x000000ffff077224 */ /* 0x000fe200078e0008 */
[----:B------:R-:W-:Y:S01]  /*ceef0*/  SHF.L.W.U32.HI R22, R20, 0x1, R45 ;  /* 0x0000000114167819 */ /* 0x000fe20000010e2d */
[----:B------:R-:W-:Y:S01]  /*cef00*/  IMAD.MOV.U32 R8, RZ, RZ, R9 ;  /* 0x000000ffff087224 */ /* 0x000fe200078e0009 */
[----:B------:R-:W-:Y:S01]  /*cef10*/  SHF.L.W.U32.HI R24, R19, 0x1, R20 ;  /* 0x0000000113187819 */ /* 0x000fe20000010e14 */
[----:B------:R-:W-:Y:S01]  /*cef20*/  BSSY.RELIABLE B4, `(.L_x_550) ;  /* 0x000004b000047945 */ /* 0x000fe20003800100 */
[----:B------:R-:W-:Y:S01]  /*cef30*/  SHF.L.W.U32.HI R20, R18, 0x1, R19 ;  /* 0x0000000112147819 */ /* 0x000fe20000010e13 */
[----:B------:R-:W-:Y:S01]  /*cef40*/  IMAD.MOV.U32 R9, RZ, RZ, R10 ;  /* 0x000000ffff097224 */ /* 0x000fe200078e000a */
[----:B------:R-:W-:Y:S01]  /*cef50*/  SHF.L.W.U32.HI R19, R17, 0x1, R18 ;  /* 0x0000000111137819 */ /* 0x000fe20000010e12 */
[----:B------:R-:W-:Y:S01]  /*cef60*/  IMAD.MOV.U32 R10, RZ, RZ, R11 ;  /* 0x000000ffff0a7224 */ /* 0x000fe200078e000b */
[----:B------:R-:W-:Y:S01]  /*cef70*/  SHF.L.W.U32.HI R23, R45, 0x1, R46 ;  /* 0x000000012d177819 */ /* 0x000fe20000010e2e */
[----:B------:R-:W-:Y:S01]  /*cef80*/  IMAD.SHL.U32 R118, R13, 0x2, RZ ;  /* 0x000000020d767824 */ /* 0x000fe200078e00ff */
[----:B------:R-:W-:Y:S01]  /*cef90*/  SHF.L.W.U32.HI R18, R16, 0x1, R17 ;  /* 0x0000000110127819 */ /* 0x000fe20000010e11 */
[----:B------:R-:W-:Y:S01]  /*cefa0*/  IMAD.MOV.U32 R11, RZ, RZ, R12 ;  /* 0x000000ffff0b7224 */ /* 0x000fe200078e000c */
[----:B------:R-:W-:-:S02]  /*cefb0*/  SHF.L.W.U32.HI R110, R15, 0x1, R16 ;  /* 0x000000010f6e7819 */ /* 0x000fc40000010e10 */
        /* <DEDUP_REMOVED lines=65> */
.L_x_551:
[----:B------:R-:W-:Y:S05]  /*cf3d0*/  BSYNC.RELIABLE B4 ;  /* 0x0000000000047941 */ /* 0x000fea0003800100 */
.L_x_550:
        /* <DEDUP_REMOVED lines=12> */
.L_x_552:
[----:B------:R-:W-:Y:S05]  /*cf4a0*/  BSYNC.RECONVERGENT B3 ;  /* 0x0000000000037941 */ /* 0x000fea0003800200 */
.L_x_549:
        /* <DEDUP_REMOVED lines=79> */
.L_x_555:
[----:B------:R-:W-:Y:S05]  /*cf9a0*/  BSYNC.RELIABLE B4 ;  /* 0x0000000000047941 */ /* 0x000fea0003800100 */
.L_x_554:
        /* <DEDUP_REMOVED lines=12> */
.L_x_556:
[----:B------:R-:W-:Y:S05]  /*cfa70*/  BSYNC.RECONVERGENT B3 ;  /* 0x0000000000037941 */ /* 0x000fea0003800200 */
.L_x_553:
[----:B------:R-:W2:Y:S04]  /*cfa80*/  LDL R5, [R1+0x28] ;  /* 0x0000280001057983 */ /* 0x000ea80000100800 */
[----:B------:R-:W2:Y:S04]  /*cfa90*/  LDL R4, [R1+0xf0] ;  /* 0x0000f00001047983 */ /* 0x000ea80000100800 */
[----:B------:R-:W3:Y:S04]  /*cfaa0*/  LDL R3, [R1+0x24] ;  /* 0x0000240001037983 */ /* 0x000ee80000100800 */
[----:B------:R-:W3:Y:S04]  /*cfab0*/  LDL R2, [R1+0xec] ;  /* 0x0000ec0001027983 */ /* 0x000ee80000100800 */
[----:B------:R-:W4:Y:S04]  /*cfac0*/  LDL R0, [R1+0x94] ;  /* 0x0000940001007983 */ /* 0x000f280000100800 */
[----:B------:R-:W5:Y:S04]  /*cfad0*/  LDL R6, [R1+0xa0] ;  /* 0x0000a00001067983 */ /* 0x000f680000100800 */
[----:B------:R-:W5:Y:S04]  /*cfae0*/  LDL R7, [R1+0xa4] ;  /* 0x0000a40001077983 */ /* 0x000f680000100800 */
[----:B------:R-:W5:Y:S01]  /*cfaf0*/  LDL R8, [R1+0xa8] ;  /* 0x0000a80001087983 */ /* 0x000f620000100800 */
[----:B------:R-:W-:Y:S01]  /*cfb00*/  ISETP.GT.U32.AND P1, PT, R192, R231, PT ;  /* 0x000000e7c000720c */ /* 0x000fe20003f24070 */
[----:B------:R-:W-:Y:S01]  /*cfb10*/  BSSY.RECONVERGENT B3, `(.L_x_557) ;  /* 0x000003d000037945 */ /* 0x000fe20003800200 */
[----:B--2---:R-:W-:-:S04]  /*cfb20*/  IADD3 R44, P0, PT, R4, -R5, RZ ;  /* 0x80000005042c7210 */ /* 0x004fc80007f1e0ff */
[----:B---3--:R-:W-:-:S04]  /*cfb30*/  IADD3.X R43, P0, PT, R2, ~R3, RZ, P0, !PT ;  /* 0x80000003022b7210 */ /* 0x008fc8000071e4ff */
[----:B------:R-:W-:-:S04]  /*cfb40*/  IADD3.X R42, P0, PT, R212, ~R248, RZ, P0, !PT ;  /* 0x800000f8d42a7210 */ /* 0x000fc8000071e4ff */
[----:B------:R-:W-:-:S04]  /*cfb50*/  IADD3.X R41, P0, PT, R210, ~R247, RZ, P0, !PT ;  /* 0x800000f7d2297210 */ /* 0x000fc8000071e4ff */
[----:B------:R-:W-:-:S04]  /*cfb60*/  IADD3.X R40, P0, PT, R179, ~R226, RZ, P0, !PT ;  /* 0x800000e2b3287210 */ /* 0x000fc8000071e4ff */
[----:B----4-:R-:W-:-:S04]  /*cfb70*/  IADD3.X R39, P0, PT, R0, ~R246, RZ, P0, !PT ;  /* 0x800000f600277210 */ /* 0x010fc8000071e4ff */
[----:B------:R-:W-:-:S04]  /*cfb80*/  IADD3.X R38, P0, PT, R188, ~R234, RZ, P0, !PT ;  /* 0x800000eabc267210 */ /* 0x000fc8000071e4ff */
[----:B-----5:R-:W-:-:S04]  /*cfb90*/  IADD3.X R37, P0, PT, R6, ~R245, RZ, P0, !PT ;  /* 0x800000f506257210 */ /* 0x020fc8000071e4ff */
        /* <DEDUP_REMOVED lines=39> */
.L_x_560:
[----:B------:R-:W-:Y:S05]  /*cfe10*/  BSYNC.RELIABLE B4 ;  /* 0x0000000000047941 */ /* 0x000fea0003800100 */
.L_x_559:
        /* <DEDUP_REMOVED lines=12> */
.L_x_558:
[----:B------:R-:W-:Y:S05]  /*cfee0*/  BSYNC.RECONVERGENT B3 ;  /* 0x0000000000037941 */ /* 0x000fea0003800200 */
.L_x_557:
[----:B------:R-:W2:Y:S04]  /*cfef0*/  LDL R6, [R1+0x20] ;  /* 0x0000200001067983 */ /* 0x000ea80000100800 */
        /* <DEDUP_REMOVED lines=10> */
[----:B--2---:R-:W-:-:S04]  /*cffa0*/  IADD3 R32, P0, PT, R5, -R6, RZ ;  /* 0x8000000605207210 */ /* 0x004fc80007f1e0ff */
[----:B---3--:R-:W-:-:S04]  /*cffb0*/  IADD3.X R31, P0, PT, R3, ~R252, RZ, P0, !PT ;  /* 0x800000fc031f7210 */ /* 0x008fc8000071e4ff */
[----:B----4-:R-:W-:-:S04]  /*cffc0*/  IADD3.X R30, P0, PT, R4, ~R241, RZ, P0, !PT ;  /* 0x800000f1041e7210 */ /* 0x010fc8000071e4ff */
[----:B-----5:R-:W-:-:S04]  /*cffd0*/  IADD3.X R29, P0, PT, R0, ~R240, RZ, P0, !PT ;  /* 0x800000f0001d7210 */ /* 0x020fc8000071e4ff */
        /* <DEDUP_REMOVED lines=43> */
.L_x_564:
[----:B------:R-:W-:Y:S05]  /*d0290*/  BSYNC.RELIABLE B4 ;  /* 0x0000000000047941 */ /* 0x000fea0003800100 */
.L_x_563:
        /* <DEDUP_REMOVED lines=12> */
.L_x_562:
[----:B------:R-:W-:Y:S05]  /*d0360*/  BSYNC.RECONVERGENT B3 ;  /* 0x0000000000037941 */ /* 0x000fea0003800200 */
.L_x_561:
        /* <DEDUP_REMOVED lines=75> */
.L_x_568:
[----:B------:R-:W-:Y:S05]  /*d0820*/  BSYNC.RELIABLE B4 ;  /* 0x0000000000047941 */ /* 0x000fea0003800100 */
.L_x_567:
        /* <DEDUP_REMOVED lines=12> */
.L_x_566:
[----:B------:R-:W-:Y:S05]  /*d08f0*/  BSYNC.RECONVERGENT B3 ;  /* 0x0000000000037941 */ /* 0x000fea0003800200 */
.L_x_565:
        /* <DEDUP_REMOVED lines=49> */
.L_x_572:
[----:B------:R-:W-:Y:S05]  /*d0c10*/  BSYNC.RELIABLE B4 ;  /* 0x0000000000047941 */ /* 0x000fea0003800100 */
.L_x_571:
        /* <DEDUP_REMOVED lines=12> */
.L_x_570:
[----:B------:R-:W-:Y:S05]  /*d0ce0*/  BSYNC.RECONVERGENT B3 ;  /* 0x0000000000037941 */ /* 0x000fea0003800200 */
.L_x_569:
        /* <DEDUP_REMOVED lines=79> */
.L_x_575:
[----:B------:R-:W-:Y:S05]  /*d11e0*/  BSYNC.RELIABLE B4 ;  /* 0x0000000000047941 */ /* 0x000fea0003800100 */
.L_x_574:
        /* <DEDUP_REMOVED lines=12> */
.L_x_576:
[----:B------:R-:W-:Y:S05]  /*d12b0*/  BSYNC.RECONVERGENT B3 ;  /* 0x0000000000037941 */ /* 0x000fea0003800200 */
.L_x_573:
        /* <DEDUP_REMOVED lines=79> */
.L_x_579:
[----:B------:R-:W-:Y:S05]  /*d17b0*/  BSYNC.RELIABLE B4 ;  /* 0x0000000000047941 */ /* 0x000fea0003800100 */
.L_x_578:
        /* <DEDUP_REMOVED lines=12> */
.L_x_580:
[----:B------:R-:W-:Y:S05]  /*d1880*/  BSYNC.RECONVERGENT B3 ;  /* 0x0000000000037941 */ /* 0x000fea0003800200 */
.L_x_577:
        /* <DEDUP_REMOVED lines=8> */
[----:B------:R-:W-:-:S07]  /*d1910*/  IMAD.MOV.U32 R88, RZ, RZ, R0 ;  /* 0x000000ffff587224 */ /* 0x000fce00078e0000 */
[----:B------:R-:W-:Y:S05]  /*d1920*/  CALL.REL.NOINC `($g2_bellman_multiexp$Fq2_sqr) ;  /* 0x0000057c00ac7944 */ /* 0x000fea0003c00000 */
        /* <DEDUP_REMOVED lines=49> */
.L_x_584:
[----:B------:R-:W-:Y:S05]  /*d1c40*/  BSYNC.RELIABLE B4 ;  /* 0x0000000000047941 */ /* 0x000fea0003800100 */
.L_x_583:
        /* <DEDUP_REMOVED lines=12> */
.L_x_582:
[----:B------:R-:W-:Y:S05]  /*d1d10*/  BSYNC.RECONVERGENT B3 ;  /* 0x0000000000037941 */ /* 0x000fea0003800200 */
.L_x_581:
        /* <DEDUP_REMOVED lines=49> */
.L_x_588:
[----:B------:R-:W-:Y:S05]  /*d2030*/  BSYNC.RELIABLE B4 ;  /* 0x0000000000047941 */ /* 0x000fea0003800100 */
.L_x_587:
        /* <DEDUP_REMOVED lines=12> */
.L_x_586:
[----:B------:R-:W-:Y:S05]  /*d2100*/  BSYNC.RECONVERGENT B3 ;  /* 0x0000000000037941 */ /* 0x000fea0003800200 */
.L_x_585:
[----:B------:R-:W2:Y:S04]  /*d2110*/  LDL R50, [R1+0xd8] ;  /* 0x0000d80001327983 */ /* 0x000ea80000100800 */
[----:B------:R-:W3:Y:S04]  /*d2120*/  LDL R39, [R1+0xe0] ;  /* 0x0000e00001277983 */ /* 0x000ee80000100800 */
[----:B------:R-:W4:Y:S04]  /*d2130*/  LDL R44, [R1+0x78] ;  /* 0x00007800012c7983 */ /* 0x000f280000100800 */
[----:B------:R-:W5:Y:S04]  /*d2140*/  LDL R37, [R1+0x90] ;  /* 0x0000900001257983 */ /* 0x000f680000100800 */
[----:B------:R-:W5:Y:S04]  /*d2150*/  LDL R49, [R1+0x6c] ;  /* 0x00006c0001317983 */ /* 0x000f680000100800 */
[----:B------:R-:W5:Y:S04]  /*d2160*/  LDL R38, [R1+0x70] ;  /* 0x0000700001267983 */ /* 0x000f680000100800 */
[----:B------:R-:W5:Y:S04]  /*d2170*/  LDL R52, [R1+0x7c] ;  /* 0x00007c0001347983 */ /* 0x000f680000100800 */
[----:B------:R-:W5:Y:S04]  /*d2180*/  LDL R51, [R1+0x84] ;  /* 0x0000840001337983 */ /* 0x000f680000100800 */
[----:B------:R-:W5:Y:S04]  /*d2190*/  LDL R54, [R1+0x98] ;  /* 0x0000980001367983 */ /* 0x000f680000100800 */
[----:B------:R-:W5:Y:S04]  /*d21a0*/  LDL R56, [R1+0xcc] ;  /* 0x0000cc0001387983 */ /* 0x000f680000100800 */
[----:B------:R-:W5:Y:S04]  /*d21b0*/  LDL R53, [R1+0xac] ;  /* 0x0000ac0001357983 */ /* 0x000f680000100800 */
[----:B------:R-:W5:Y:S01]  /*d21c0*/  LDL R55, [R1+0xe4] ;  /* 0x0000e40001377983 */ /* 0x000f620000100800 */
        /* <DEDUP_REMOVED lines=9> */
[----:B------:R-:W-:Y:S02]  /*d2260*/  IADD3.X R62, P0, PT, ~R54, R27, RZ, P0, !PT ;  /* 0x0000001b363e7210 */ /* 0x000fe4000071e5ff */
[----:B------:R-:W-:Y:S02]  /*d2270*/  ISETP.GT.U32.AND P1, PT, R33, R56, PT ;  /* 0x000000382100720c */ /* 0x000fe40003f24070 */
        /* <DEDUP_REMOVED lines=38> */
.L_x_592:
[----:B------:R-:W-:Y:S05]  /*d24e0*/  BSYNC.RELIABLE B4 ;  /* 0x0000000000047941 */ /* 0x000fea0003800100 */
.L_x_591:
        /* <DEDUP_REMOVED lines=12> */
.L_x_590:
[----:B------:R-:W-:Y:S05]  /*d25b0*/  BSYNC.RECONVERGENT B3 ;  /* 0x0000000000037941 */ /* 0x000fea0003800200 */
.L_x_589:
        /* <DEDUP_REMOVED lines=9> */
[----:B------:R-:W5:Y:S01]  /*d2650*/  LDL R33, [R1+0xe8] ;  /* 0x0000e80001217983 */ /* 0x000f620000100800 */
[----:B--2---:R-:W-:-:S04]  /*d2660*/  IADD3 R80, P0, PT, -R28, R6, RZ ;  /* 0x000000061c507210 */ /* 0x004fc80007f1e1ff */
[----:B---3--:R-:W-:-:S04]  /*d2670*/  IADD3.X R65, P0, PT, ~R26, R8, RZ, P0, !PT ;  /* 0x000000081a417210 */ /* 0x008fc8000071e5ff */
[----:B----4-:R-:W-:-:S04]  /*d2680*/  IADD3.X R84, P0, PT, ~R27, R21, RZ, P0, !PT ;  /* 0x000000151b547210 */ /* 0x010fc8000071e5ff */
[----:B-----5:R-:W-:-:S04]  /*d2690*/  IADD3.X R81, P0, PT, ~R25, R22, RZ, P0, !PT ;  /* 0x0000001619517210 */ /* 0x020fc8000071e5ff */
[----:B------:R-:W-:-:S04]  /*d26a0*/  IADD3.X R128, P0, PT, ~R216, R7, RZ, P0, !PT ;  /* 0x00000007d8807210 */ /* 0x000fc8000071e5ff */
[----:B------:R-:W-:-:S04]  /*d26b0*/  IADD3.X R85, P0, PT, ~R217, R9, RZ, P0, !PT ;  /* 0x00000009d9557210 */ /* 0x000fc8000071e5ff */
[----:B------:R-:W-:-:S04]  /*d26c0*/  IADD3.X R182, P0, PT, ~R30, R12, RZ, P0, !PT ;  /* 0x0000000c1eb67210 */ /* 0x000fc8000071e5ff */
[----:B------:R-:W-:Y:S02]  /*d26d0*/  IADD3.X R129, P0, PT, ~R29, R20, RZ, P0, !PT ;  /* 0x000000141d817210 */ /* 0x000fe4000071e5ff */
[----:B------:R-:W-:Y:S02]  /*d26e0*/  ISETP.GT.U32.AND P1, PT, R10, R34, PT ;  /* 0x000000220a00720c */ /* 0x000fe40003f24070 */
        /* <DEDUP_REMOVED lines=39> */
.L_x_594:
[----:B------:R-:W-:Y:S05]  /*d2960*/  BSYNC.RELIABLE B3 ;  /* 0x0000000000037941 */ /* 0x000fea0003800100 */
.L_x_593:
        /* <DEDUP_REMOVED lines=12> */
.L_x_18:
[----:B------:R-:W-:Y:S05]  /*d2a30*/  BSYNC.RECONVERGENT B2 ;  /* 0x0000000000027941 */ /* 0x000fea0003800200 */
.L_x_17:
[----:B------:R-:W2:Y:S04]  /*d2a40*/  LDL.LU R10, [R1+0x20] ;  /* 0x00002000010a7983 */ /* 0x000ea80000300800 */
[----:B------:R-:W3:Y:S04]  /*d2a50*/  LDL.LU R9, [R1+0x24] ;  /* 0x0000240001097983 */ /* 0x000ee80000300800 */
[----:B------:R-:W4:Y:S01]  /*d2a60*/  LDL.LU R8, [R1+0x28] ;  /* 0x0000280001087983 */ /* 0x000f220000300800 */
[----:B------:R-:W-:Y:S01]  /*d2a70*/  IMAD.MOV.U32 R7, RZ, RZ, R129 ;  /* 0x000000ffff077224 */ /* 0x000fe200078e0081 */
[----:B------:R-:W-:Y:S01]  /*d2a80*/  LOP3.LUT R47, R47, R46, RZ, 0x3c, !PT ;  /* 0x0000002e2f2f7212 */ /* 0x000fe200078e3cff */
        /* <DEDUP_REMOVED lines=11> */
[----:B------:R-:W-:Y:S01]  /*d2b40*/  STG.E.64 desc[UR8][R76.64+0x23ec0], R128 ;  /* 0x023ec0804c007986 */ /* 0x000fe2000c101b08 */
[----:B------:R-:W-:-:S02]  /*d2b50*/  IMAD.MOV.U32 R41, RZ, RZ, R5 ;  /* 0x000000ffff297224 */ /* 0x000fc400078e0005 */
[----:B------:R-:W-:Y:S01]  /*d2b60*/  IMAD.MOV.U32 R5, RZ, RZ, R3 ;  /* 0x000000ffff057224 */ /* 0x000fe200078e0003 */
[----:B------:R-:W-:Y:S01]  /*d2b70*/  STG.E.64 desc[UR8][R76.64+0x23eb8], R84 ;  /* 0x023eb8544c007986 */ /* 0x000fe2000c101b08 */
[----:B------:R-:W-:Y:S02]  /*d2b80*/  IMAD.MOV.U32 R3, RZ, RZ, R0 ;  /* 0x000000ffff037224 */ /* 0x000fe400078e0000 */
[----:B------:R-:W-:Y:S01]  /*d2b90*/  IMAD.MOV.U32 R12, RZ, RZ, R14 ;  /* 0x000000ffff0c7224 */ /* 0x000fe200078e000e */
[----:B------:R-:W-:Y:S01]  /*d2ba0*/  STG.E.64 desc[UR8][R76.64+0x23eb0], R80 ;  /* 0x023eb0504c007986 */ /* 0x000fe2000c101b08 */
[----:B------:R-:W-:Y:S02]  /*d2bb0*/  IMAD.MOV.U32 R200, RZ, RZ, R202 ;  /* 0x000000ffffc87224 */ /* 0x000fe400078e00ca */
[----:B------:R-:W-:Y:S01]  /*d2bc0*/  IMAD.MOV.U32 R14, RZ, RZ, R16 ;  /* 0x000000ffff0e7224 */ /* 0x000fe200078e0010 */
[----:B------:R0:W-:Y:S01]  /*d2bd0*/  STG.E.64 desc[UR8][R76.64+0x23e80], R2 ;  /* 0x023e80024c007986 */ /* 0x0001e2000c101b08 */
        /* <DEDUP_REMOVED lines=8> */
[----:B------:R-:W-:Y:S01]  /*d2c60*/  STG.E.64 desc[UR8][R76.64+0x23ea0], R62 ;  /* 0x023ea03e4c007986 */ /* 0x000fe2000c101b08 */
[----:B------:R-:W-:-:S02]  /*d2c70*/  IMAD.MOV.U32 R187, RZ, RZ, R185 ;  /* 0x000000ffffbb7224 */ /* 0x000fc400078e00b9 */
[----:B0-----:R-:W-:Y:S01]  /*d2c80*/  IMAD.MOV.U32 R2, RZ, RZ, R227 ;  /* 0x000000ffff027224 */ /* 0x001fe200078e00e3 */
        /* <DEDUP_REMOVED lines=21> */
[----:B------:R-:W-:Y:S04]  /*d2de0*/  STG.E.64 desc[UR8][R76.64+0x23e70], R14 ;  /* 0x023e700e4c007986 */ /* 0x000fe8000c101b08 */
[----:B------:R0:W-:Y:S04]  /*d2df0*/  STG.E.64 desc[UR8][R76.64+0x23e08], R2 ;  /* 0x023e08024c007986 */ /* 0x0001e8000c101b08 */
[----:B------:R-:W-:Y:S04]  /*d2e00*/  STG.E.64 desc[UR8][R76.64+0x23e68], R16 ;  /* 0x023e68104c007986 */ /* 0x000fe8000c101b08 */
[----:B------:R-:W-:Y:S04]  /*d2e10*/  STG.E.64 desc[UR8][R76.64+0x23e60], R18 ;  /* 0x023e60124c007986 */ /* 0x000fe8000c101b08 */
[----:B------:R-:W-:Y:S01]  /*d2e20*/  STG.E.64 desc[UR8][R76.64+0x23e58], R46 ;  /* 0x023e582e4c007986 */ /* 0x000fe2000c101b08 */
[----:B0-----:R-:W-:-:S03]  /*d2e30*/  IMAD.MOV.U32 R3, RZ, RZ, R252 ;  /* 0x000000ffff037224 */ /* 0x001fc600078e00fc */
[----:B------:R-:W-:Y:S04]  /*d2e40*/  STG.E.64 desc[UR8][R76.64+0x23e50], R48 ;  /* 0x023e50304c007986 */ /* 0x000fe8000c101b08 */
        /* <DEDUP_REMOVED lines=12> */
[----:B------:R-:W-:Y:S01]  /*d2f10*/  STG.E.64 desc[UR8][R76.64+0x23dc8], R248 ;  /* 0x023dc8f84c007986 */ /* 0x000fe2000c101b08 */
[----:B--2---:R-:W-:-:S05]  /*d2f20*/  IMAD.MOV.U32 R2, RZ, RZ, R10 ;  /* 0x000000ffff027224 */ /* 0x004fca00078e000a */
[----:B------:R0:W-:Y:S02]  /*d2f30*/  STG.E.64 desc[UR8][R76.64+0x23df0], R2 ;  /* 0x023df0024c007986 */ /* 0x0001e4000c101b08 */
[----:B0-----:R-:W-:Y:S02]  /*d2f40*/  IMAD.MOV.U32 R2, RZ, RZ, R233 ;  /* 0x000000ffff027224 */ /* 0x001fe400078e00e9 */
[----:B------:R-:W-:-:S05]  /*d2f50*/  IMAD.MOV.U32 R3, RZ, RZ, R244 ;  /* 0x000000ffff037224 */ /* 0x000fca00078e00f4 */
[----:B------:R4:W-:Y:S02]  /*d2f60*/  STG.E.64 desc[UR8][R76.64+0x23de0], R2 ;  /* 0x023de0024c007986 */ /* 0x0009e4000c101b08 */
[----:B----4-:R-:W-:Y:S02]  /*d2f70*/  IMAD.MOV.U32 R2, RZ, RZ, R8 ;  /* 0x000000ffff027224 */ /* 0x010fe400078e0008 */
[----:B---3--:R-:W-:-:S05]  /*d2f80*/  IMAD.MOV.U32 R3, RZ, RZ, R9 ;  /* 0x000000ffff037224 */ /* 0x008fca00078e0009 */
[----:B------:R3:W-:Y:S01]  /*d2f90*/  STG.E.64 desc[UR8][R76.64+0x23dc0], R2 ;  /* 0x023dc0024c007986 */ /* 0x0007e2000c101b08 */
[----:B------:R-:W-:Y:S05]  /*d2fa0*/  BRA `(.L_x_15) ;  /* 0x0000016400c87947 */ /* 0x000fea0003800000 */
.L_x_16:
[----:B------:R-:W2:Y:S01]  /*d2fb0*/  LDL R0, [R1+0x174] ;  /* 0x0001740001007983 */ /* 0x000ea20000100800 */
[----:B------:R-:W2:Y:S01]  /*d2fc0*/  LDC.64 R28, c[0x0][0x380] ;  /* 0x0000e000ff1c7b82 */ /* 0x000ea20000000a00 */
[----:B01----:R-:W-:-:S04]  /*d2fd0*/  VIADD R3, R54, 0xffffffff ;  /* 0xffffffff36037836 */ /* 0x003fc80000000000 */
[----:B------:R-:W-:-:S05]  /*d2fe0*/  IMAD.WIDE.U32 R2, R3, 0x120, R76 ;  /* 0x0000012003027825 */ /* 0x000fca00078e004c */
        /* <DEDUP_REMOVED lines=37> */
[----:B------:R-:W2:Y:S01]  /*d3240*/  LDG.E.U8 R0, desc[UR8][R28.64+0xc0] ;  /* 0x0000c0081c007981 */ /* 0x000ea2000c1e1100 */
[----:B------:R-:W-:Y:S01]  /*d3250*/  BSSY.RECONVERGENT B2, `(.L_x_595) ;  /* 0x00015d8000027945 */ /* 0x000fe20003800200 */
[----:B---3--:R-:W-:Y:S02]  /*d3260*/  IMAD.MOV.U32 R243, RZ, RZ, R198 ;  /* 0x000000fffff37224 */ /* 0x008fe400078e00c6 */
[----:B------:R-:W-:Y:S02]  /*d3270*/  IMAD.MOV.U32 R242, RZ, RZ, R199 ;  /* 0x000000fffff27224 */ /* 0x000fe400078e00c7 */
[----:B----4-:R-:W-:Y:S02]  /*d3280*/  IMAD.MOV.U32 R219, RZ, RZ, R196 ;  /* 0x000000ffffdb7224 */ /* 0x010fe400078e00c4 */
        /* <DEDUP_REMOVED lines=24> */
[----:B-----5:R-:W-:Y:S02]  /*d3410*/  IMAD.MOV.U32 R16, RZ, RZ, R147 ;  /* 0x000000ffff107224 */ /* 0x020fe400078e0093 */
        /* <DEDUP_REMOVED lines=44> */
[----:B--2---:R-:W-:-:S13]  /*d36e0*/  ISETP.NE.AND P0, PT, R0, RZ, PT ;  /* 0x000000ff0000720c */ /* 0x004fda0003f05270 */
[----:B------:R-:W-:Y:S05]  /*d36f0*/  @P0 BRA `(.L_x_596) ;  /* 0x0000015800340947 */ /* 0x000fea0003800000 */
[----:B------:R-:W2:Y:S04]  /*d3700*/  LDG.E.64 R30, desc[UR8][R28.64+0xb8] ;  /* 0x0000b8081c1e7981 */ /* 0x000ea8000c1e1b00 */
        /* <DEDUP_REMOVED lines=26> */
[----:B------:R-:W-:-:S04]  /*d38b0*/  LOP3.LUT R13, R190, R13, R188, 0xfe, !PT ;  /* 0x0000000dbe0d7212 */ /* 0x000fc800078efebc */
[----:B------:R-:W-:Y:S02]  /*d38c0*/  LOP3.LUT P0, RZ, R13, R192, RZ, 0xfc, !PT ;  /* 0x000000c00dff7212 */ /* 0x000fe4000780fcff */
[----:B------:R-:W-:-:S04]  /*d38d0*/  LOP3.LUT R13, R191, R15, R189, 0xfe, !PT ;  /* 0x0000000fbf0d7212 */ /* 0x000fc800078efebd */
[----:B------:R-:W-:Y:S01]  /*d38e0*/  LOP3.LUT P0, RZ, R13, R193, RZ, 0xfc, P0 ;  /* 0x000000c10dff7212 */ /* 0x000fe2000000fcff */
[----:B--2---:R0:W-:Y:S04]  /*d38f0*/  STL.64 [R1+0x68], R30 ;  /* 0x0000681e01007387 */ /* 0x0041e80000100a00 */
[----:B---3--:R0:W-:Y:S04]  /*d3900*/  STL.64 [R1+0x60], R32 ;  /* 0x0000602001007387 */ /* 0x0081e80000100a00 */
[----:B----4-:R0:W-:Y:S04]  /*d3910*/  STL.64 [R1+0x58], R34 ;  /* 0x0000582201007387 */ /* 0x0101e80000100a00 */
[----:B------:R0:W-:Y:S04]  /*d3920*/  STL.64 [R1+0x50], R16 ;  /* 0x0000501001007387 */ /* 0x0001e80000100a00 */
[----:B------:R0:W-:Y:S04]  /*d3930*/  STL.64 [R1+0x48], R18 ;  /* 0x0000481201007387 */ /* 0x0001e80000100a00 */
[----:B------:R0:W-:Y:S04]  /*d3940*/  STL.64 [R1+0x40], R20 ;  /* 0x0000401401007387 */ /* 0x0001e80000100a00 */
[----:B------:R0:W-:Y:S04]  /*d3950*/  STL.64 [R1+0x38], R36 ;  /* 0x0000382401007387 */ /* 0x0001e80000100a00 */
[----:B------:R0:W-:Y:S04]  /*d3960*/  STL.64 [R1+0x30], R38 ;  /* 0x0000302601007387 */ /* 0x0001e80000100a00 */
[----:B------:R0:W-:Y:S04]  /*d3970*/  STL.64 [R1+0x28], R40 ;  /* 0x0000282801007387 */ /* 0x0001e80000100a00 */
[----:B------:R0:W-:Y:S01]  /*d3980*/  STL.64 [R1+0x20], R42 ;  /* 0x0000202a01007387 */ /* 0x0001e20000100a00 */
[----:B------:R-:W-:Y:S05]  /*d3990*/  @P0 BRA `(.L_x_598) ;  /* 0x0000000400340947 */ /* 0x000fea0003800000 */
[----:B------:R-:W-:Y:S01]  /*d39a0*/  LOP3.LUT R13, R184, R178, R182, 0xfe, !PT ;  /* 0x000000b2b80d7212 */ /* 0x000fe200078efeb6 */
[----:B------:R-:W-:Y:S01]  /*d39b0*/  IMAD.MOV.U32 R47, RZ, RZ, R20 ;  /* 0x000000ffff2f7224 */ /* 0x000fe200078e0014 */
[----:B------:R-:W-:Y:S01]  /*d39c0*/  LOP3.LUT R15, R185, R179, R183, 0xfe, !PT ;  /* 0x000000b3b90f7212 */ /* 0x000fe200078efeb7 */
[----:B------:R-:W-:Y:S01]  /*d39d0*/  IMAD.MOV.U32 R46, RZ, RZ, R19 ;  /* 0x000000ffff2e7224 */ /* 0x000fe200078e0013 */
[----:B------:R-:W-:Y:S01]  /*d39e0*/  LOP3.LUT R13, R196, R13, R194, 0xfe, !PT ;  /* 0x0000000dc40d7212 */ /* 0x000fe200078efec2 */
[----:B------:R-:W-:Y:S01]  /*d39f0*/  IMAD.MOV.U32 R45, RZ, RZ, R18 ;  /* 0x000000ffff2d7224 */ /* 0x000fe200078e0012 */
[----:B------:R-:W-:Y:S01]  /*d3a00*/  LOP3.LUT R15, R197, R15, R195, 0xfe, !PT ;  /* 0x0000000fc50f7212 */ /* 0x000fe200078efec3 */
[----:B0-----:R-:W-:Y:S01]  /*d3a10*/  IMAD.MOV.U32 R19, RZ, RZ, R16 ;  /* 0x000000ffff137224 */ /* 0x001fe200078e0010 */
[----:B------:R-:W-:Y:S01]  /*d3a20*/  LOP3.LUT P0, RZ, R13, R198, RZ, 0xfc, !PT ;  /* 0x000000c60dff7212 */ /* 0x000fe2000780fcff */
[----:B------:R-:W-:Y:S01]  /*d3a30*/  IMAD.MOV.U32 R20, RZ, RZ, R17 ;  /* 0x000000ffff147224 */ /* 0x000fe200078e0011 */
[----:B------:R-:W-:Y:S01]  /*d3a40*/  CS2R R208, SRZ ;  /* 0x0000000000d07805 */ /* 0x000fe2000001ff00 */
[----:B------:R-:W-:Y:S01]  /*d3a50*/  IMAD.MOV.U32 R213, RZ, RZ, RZ ;  /* 0x000000ffffd57224 */ /* 0x000fe200078e00ff */
[----:B------:R-:W-:Y:S01]  /*d3a60*/  LOP3.LUT P0, RZ, R15, R199, RZ, 0xfc, P0 ;  /* 0x000000c70fff7212 */ /* 0x000fe2000000fcff */
[----:B------:R-:W-:Y:S01]  /*d3a70*/  IMAD.MOV.U32 R217, RZ, RZ, RZ ;  /* 0x000000ffffd97224 */ /* 0x000fe200078e00ff */
[----:B------:R-:W-:Y:S01]  /*d3a80*/  CS2R R218, SRZ ;  /* 0x0000000000da7805 */ /* 0x000fe2000001ff00 */
[----:B------:R-:W-:Y:S01]  /*d3a90*/  IMAD.MOV.U32 R241, RZ, RZ, -0x57f1b6d ;  /* 0xfa80e493fff17424 */ /* 0x000fe200078e00ff */
[----:B------:R-:W-:Y:S01]  /*d3aa0*/  CS2R R242, SRZ ;  /* 0x0000000000f27805 */ /* 0x000fe2000001ff00 */
[----:B------:R-:W-:-:S02]  /*d3ab0*/  IMAD.MOV.U32 R240, RZ, RZ, 0x15f65ec3 ;  /* 0x15f65ec3fff07424 */ /* 0x000fc400078e00ff */
[----:B------:R-:W-:Y:S02]  /*d3ac0*/  IMAD.MOV.U32 R216, RZ, RZ, -0x5da91393 ;  /* 0xa256ec6dffd87424 */ /* 0x000fe400078e00ff */
[----:B------:R-:W-:Y:S02]  /*d3ad0*/  IMAD.MOV.U32 R215, RZ, RZ, 0x5c071a97 ;  /* 0x5c071a97ffd77424 */ /* 0x000fe400078e00ff */
[----:B------:R-:W-:Y:S02]  /*d3ae0*/  IMAD.MOV.U32 R207, RZ, RZ, 0x70525745 ;  /* 0x70525745ffcf7424 */ /* 0x000fe400078e00ff */
[----:B------:R-:W-:Y:S05]  /*d3af0*/  @!P0 BREAK.RELIABLE B3 ;  /* 0x0000000000038942 */ /* 0x000fea0003800100 */
[----:B------:R-:W-:-:S02]  /*d3b00*/  IMAD.MOV.U32 R205, RZ, RZ, 0x77ce5853 ;  /* 0x77ce5853ffcd7424 */ /* 0x000fc400078e00ff */
[----:B------:R-:W-:Y:S02]  /*d3b10*/  IMAD.MOV.U32 R161, RZ, RZ, 0x53c758ba ;  /* 0x53c758baffa17424 */ /* 0x000fe400078e00ff */
[----:B------:R-:W-:Y:S02]  /*d3b20*/  IMAD.MOV.U32 R90, RZ, RZ, 0x5f489857 ;  /* 0x5f489857ff5a7424 */ /* 0x000fe400078e00ff */
[----:B------:R-:W-:Y:S02]  /*d3b30*/  IMAD.MOV.U32 R200, RZ, RZ, -0x3bf3fffe ;  /* 0xc40c0002ffc87424 */ /* 0x000fe400078e00ff */
[----:B------:R-:W-:Y:S02]  /*d3b40*/  IMAD.MOV.U32 R204, RZ, RZ, -0x140bfff5 ;  /* 0xebf4000bffcc7424 */ /* 0x000fe400078e00ff */
[----:B------:R-:W-:Y:S02]  /*d3b50*/  IMAD.MOV.U32 R212, RZ, RZ, 0x2fffd ;  /* 0x0002fffdffd47424 */ /* 0x000fe400078e00ff */
[----:B------:R-:W-:-:S02]  /*d3b60*/  IMAD.MOV.U32 R214, RZ, RZ, 0x76090000 ;  /* 0x76090000ffd67424 */ /* 0x000fc400078e00ff */
[----:B-----5:R-:W-:Y:S02]  /*d3b70*/  IMAD.MOV.U32 R245, RZ, RZ, R130 ;  /* 0x000000fffff57224 */ /* 0x020fe400078e0082 */
        /* <DEDUP_REMOVED lines=42> */
[----:B------:R-:W-:Y:S02]  /*d3e20*/  IMAD.MOV.U32 R203, RZ, RZ, RZ ;  /* 0x000000ffffcb7224 */ /* 0x000fe400078e00ff */
[----:B------:R-:W-:Y:S02]  /*d3e30*/  IMAD.MOV.U32 R186, RZ, RZ, RZ ;  /* 0x000000ffffba7224 */ /* 0x000fe400078e00ff */
[----:B------:R-:W-:Y:S02]  /*d3e40*/  IMAD.MOV.U32 R181, RZ, RZ, RZ ;  /* 0x000000ffffb57224 */ /* 0x000fe400078e00ff */
[----:B------:R-:W-:Y:S01]  /*d3e50*/  IMAD.MOV.U32 R210, RZ, RZ, RZ ;  /* 0x000000ffffd27224 */ /* 0x000fe200078e00ff */
[----:B------:R-:W-:Y:S06]  /*d3e60*/  @!P0 BRA `(.L_x_596) ;  /* 0x0000015000588947 */ /* 0x000fec0003800000 */
.L_x_598:
[----:B------:R-:W-:Y:S05]  /*d3e70*/  BSYNC.RELIABLE B3 ;  /* 0x0000000000037941 */ /* 0x000fea0003800100 */
.L_x_597:
[----:B------:R-:W-:Y:S01]  /*d3e80*/  IMAD.MOV.U32 R80, RZ, RZ, R168 ;  /* 0x000000ffff507224 */ /* 0x000fe200078e00a8 */
[----:B0-----:R-:W-:Y:S01]  /*d3e90*/  MOV R21, 0xd4020 ;  /* 0x000d402000157802 */ /* 0x001fe20000000f00 */
        /* <DEDUP_REMOVED lines=23> */
[----:B-----5:R-:W-:Y:S05]  /*d4010*/  CALL.REL.NOINC `($g2_bellman_multiexp$Fq2_sqr) ;  /* 0x0000055400f07944 */ /* 0x020fea0003c00000 */
[----:B------:R0:W-:Y:S01]  /*d4020*/  STL [R1+0x168], R55 ;  /* 0x0001683701007387 */ /* 0x0001e20000100800 */
[----:B------:R-:W-:Y:S01]  /*d4030*/  IMAD.MOV.U32 R30, RZ, RZ, R10 ;  /* 0x000000ffff1e7224 */ /* 0x000fe200078e000a */
[----:B------:R-:W-:Y:S01]  /*d4040*/  MOV R49, 0xd44c0 ;  /* 0x000d44c000317802 */ /* 0x000fe20000000f00 */
[----:B------:R-:W-:Y:S01]  /*d4050*/  IMAD.MOV.U32 R29, RZ, RZ, R11 ;  /* 0x000000ffff1d7224 */ /* 0x000fe200078e000b */
[----:B------:R0:W-:Y:S01]  /*d4060*/  STL [R1+0x164], R56 ;  /* 0x0001643801007387 */ /* 0x0001e20000100800 */
[----:B------:R-:W-:Y:S02]  /*d4070*/  IMAD.MOV.U32 R28, RZ, RZ, R8 ;  /* 0x000000ffff1c7224 */ /* 0x000fe400078e0008 */
[----:B------:R-:W-:Y:S01]  /*d4080*/  IMAD.MOV.U32 R27, RZ, RZ, R9 ;  /* 0x000000ffff1b7224 */ /* 0x000fe200078e0009 */
[----:B------:R0:W-:Y:S01]  /*d4090*/  STL [R1+0x114], R57 ;  /* 0x0001143901007387 */ /* 0x0001e20000100800 */
[----:B------:R-:W-:Y:S02]  /*d40a0*/  IMAD.MOV.U32 R26, RZ, RZ, R6 ;  /* 0x000000ffff1a7224 */ /* 0x000fe400078e0006 */
[----:B------:R-:W-:Y:S01]  /*d40b0*/  IMAD.MOV.U32 R25, RZ, RZ, R7 ;  /* 0x000000ffff197224 */ /* 0x000fe200078e0007 */
[----:B------:R0:W-:Y:S01]  /*d40c0*/  STL [R1+0x110], R58 ;  /* 0x0001103a01007387 */ /* 0x0001e20000100800 */
[----:B------:R-:W-:-:S02]  /*d40d0*/  IMAD.MOV.U32 R24, RZ, RZ, R4 ;  /* 0x000000ffff187224 */ /* 0x000fc400078e0004 */
        /* <DEDUP_REMOVED lines=60> */
[----:B------:R-:W-:-:S07]  /*d44a0*/  IMAD.MOV.U32 R0, RZ, RZ, R91 ;  /* 0x000000ffff007224 */ /* 0x000fce00078e005b */
[----:B0-----:R-:W-:Y:S05]  /*d44b0*/  CALL.REL.NOINC `($g2_bellman_multiexp$Fq2_mul) ;  /* 0x0000044800647944 */ /* 0x001fea0003c00000 */
[----:B------:R-:W2:Y:S04]  /*d44c0*/  LDL.LU.64 R38, [R1+0x20] ;  /* 0x0000200001267983 */ /* 0x000ea80000300a00 */
[----:B------:R-:W3:Y:S04]  /*d44d0*/  LDL.LU.64 R36, [R1+0x28] ;  /* 0x0000280001247983 */ /* 0x000ee80000300a00 */
[----:B------:R-:W4:Y:S04]  /*d44e0*/  LDL.LU.64 R34, [R1+0x30] ;  /* 0x0000300001227983 */ /* 0x000f280000300a00 */
[----:B------:R-:W5:Y:S04]  /*d44f0*/  LDL.LU.64 R32, [R1+0x38] ;  /* 0x0000380001207983 */ /* 0x000f680000300a00 */
[----:B------:R-:W5:Y:S04]  /*d4500*/  LDL.LU.64 R30, [R1+0x40] ;  /* 0x00004000011e7983 */ /* 0x000f680000300a00 */
[----:B------:R-:W5:Y:S04]  /*d4510*/  LDL.LU.64 R28, [R1+0x48] ;  /* 0x00004800011c7983 */ /* 0x000f680000300a00 */
[----:B------:R-:W5:Y:S04]  /*d4520*/  LDL.LU.64 R26, [R1+0x50] ;  /* 0x00005000011a7983 */ /* 0x000f680000300a00 */
[----:B------:R-:W5:Y:S04]  /*d4530*/  LDL.LU.64 R24, [R1+0x58] ;  /* 0x0000580001187983 */ /* 0x000f680000300a00 */
[----:B------:R-:W5:Y:S04]  /*d4540*/  LDL.LU.64 R22, [R1+0x60] ;  /* 0x0000600001167983 */ /* 0x000f680000300a00 */
[----:B------:R-:W5:Y:S01]  /*d4550*/  LDL.LU.64 R80, [R1+0x68] ;  /* 0x0000680001507983 */ /* 0x000f620000300a00 */
[----:B------:R-:W-:Y:S01]  /*d4560*/  IMAD.MOV.U32 R207, RZ, RZ, R13 ;  /* 0x000000ffffcf7224 */ /* 0x000fe200078e000d */
[----:B------:R-:W-:Y:S01]  /*d4570*/  MOV R49, 0xd4970 ;  /* 0x000d497000317802 */ /* 0x000fe20000000f00 */
        /* <DEDUP_REMOVED lines=51> */
[----:B--2---:R-:W-:Y:S02]  /*d48b0*/  IMAD.MOV.U32 R40, RZ, RZ, R38 ;  /* 0x000000ffff287224 */ /* 0x004fe400078e0026 */
[----:B---3--:R-:W-:Y:S02]  /*d48c0*/  IMAD.MOV.U32 R38, RZ, RZ, R36 ;  /* 0x000000ffff267224 */ /* 0x008fe400078e0024 */
[----:B----4-:R-:W-:Y:S02]  /*d48d0*/  IMAD.MOV.U32 R36, RZ, RZ, R34 ;  /* 0x000000ffff247224 */ /* 0x010fe400078e0022 */
[----:B-----5:R-:W-:-:S02]  /*d48e0*/  IMAD.MOV.U32 R34, RZ, RZ, R32 ;  /* 0x000000ffff227224 */ /* 0x020fc400078e0020 */
[----:B------:R-:W-:Y:S02]  /*d48f0*/  IMAD.MOV.U32 R32, RZ, RZ, R30 ;  /* 0x000000ffff207224 */ /* 0x000fe400078e001e */
[----:B------:R-:W-:Y:S02]  /*d4900*/  IMAD.MOV.U32 R30, RZ, RZ, R28 ;  /* 0x000000ffff1e7224 */ /* 0x000fe400078e001c */
[----:B------:R-:W-:Y:S02]  /*d4910*/  IMAD.MOV.U32 R28, RZ, RZ, R26 ;  /* 0x000000ffff1c7224 */ /* 0x000fe400078e001a */
[----:B------:R-:W-:Y:S02]  /*d4920*/  IMAD.MOV.U32 R26, RZ, RZ, R24 ;  /* 0x000000ffff1a7224 */ /* 0x000fe400078e0018 */
[----:B------:R-:W-:Y:S02]  /*d4930*/  IMAD.MOV.U32 R24, RZ, RZ, R22 ;  /* 0x000000ffff187224 */ /* 0x000fe400078e0016 */
[----:B------:R-:W-:-:S02]  /*d4940*/  IMAD.MOV.U32 R22, RZ, RZ, R80 ;  /* 0x000000ffff167224 */ /* 0x000fc400078e0050 */
[----:B------:R-:W-:-:S07]  /*d4950*/  IMAD.MOV.U32 R21, RZ, RZ, R81 ;  /* 0x000000ffff157224 */ /* 0x000fce00078e0051 */
[----:B------:R-:W-:Y:S05]  /*d4960*/  CALL.REL.NOINC `($g2_bellman_multiexp$Fq2_mul) ;  /* 0x0000044400387944 */ /* 0x000fea0003c00000 */
        /* <DEDUP_REMOVED lines=50> */
[----:B------:R-:W-:Y:S01]  /*d4c90*/  ISETP.NE.U32.AND P4, PT, R102, R125, PT ;  /* 0x0000007d6600720c */ /* 0x000fe20003f85070 */
[----:B------:R-:W-:Y:S01]  /*d4ca0*/  BSSY.RELIABLE B3, `(.L_x_599) ;  /* 0x0000a4a000037945 */ /* 0x000fe20003800100 */
[----:B------:R-:W-:Y:S01]  /*d4cb0*/  ISETP.NE.U32.AND P5, PT, R158, R207, PT ;  /* 0x000000cf9e00720c */ /* 0x000fe20003fa5070 */
[----:B------:R-:W-:Y:S01]  /*d4cc0*/  IMAD.MOV.U32 R245, RZ, RZ, R13 ;  /* 0x000000fffff57224 */ /* 0x000fe200078e000d */
[----:B------:R-:W-:Y:S01]  /*d4cd0*/  ISETP.NE.AND.EX P4, PT, R103, R127, PT, P4 ;  /* 0x0000007f6700720c */ /* 0x000fe20003f85340 */
[----:B------:R-:W-:Y:S01]  /*d4ce0*/  IMAD.MOV.U32 R244, RZ, RZ, R14 ;  /* 0x000000fffff47224 */ /* 0x000fe200078e000e */
[----:B------:R-:W-:Y:S01]  /*d4cf0*/  ISETP.NE.U32.AND P3, PT, R50, R90, PT ;  /* 0x0000005a3200720c */ /* 0x000fe20003f65070 */
[----:B------:R-:W-:Y:S01]  /*d4d00*/  IMAD.MOV.U32 R229, RZ, RZ, R15 ;  /* 0x000000ffffe57224 */ /* 0x000fe200078e000f */
[----:B------:R-:W-:Y:S01]  /*d4d10*/  ISETP.NE.OR.EX P4, PT, R159, R209, P4, P5 ;  /* 0x000000d19f00720c */ /* 0x000fe20002785750 */
        /* <DEDUP_REMOVED lines=12> */
[----:B------:R-:W-:-:S02]  /*d4de0*/  IMAD.MOV.U32 R232, RZ, RZ, R46 ;  /* 0x000000ffffe87224 */ /* 0x000fc400078e002e */
[----:B------:R-:W-:Y:S01]  /*d4df0*/  IMAD.MOV.U32 R223, RZ, RZ, R47 ;  /* 0x000000ffffdf7224 */ /* 0x000fe200078e002f */
[----:B------:R-:W-:Y:S01]  /*d4e00*/  ISETP.NE.OR.EX P0, PT, R93, R181, P1, P0 ;  /* 0x000000b55d00720c */ /* 0x000fe20000f05700 */
        /* <DEDUP_REMOVED lines=13> */
[----:B------:R-:W-:Y:S06]  /*d4ee0*/  @P0 BRA `(.L_x_600) ;  /* 0x000000a000940947 */ /* 0x000fec0003800000 */
        /* <DEDUP_REMOVED lines=65> */
[----:B------:R-:W-:Y:S05]  /*d5300*/  CALL.REL.NOINC `($g2_bellman_multiexp$Fq2_sqr) ;  /* 0x0000054400347944 */ /* 0x000fea0003c00000 */
        /* <DEDUP_REMOVED lines=50> */
[--C-:B------:R-:W-:Y:S01]  /*d5630*/  IMAD.MOV.U32 R45, RZ, RZ, R55.reuse ;  /* 0x000000ffff2d7224 */ /* 0x100fe200078e0037 */
[----:B------:R-:W-:Y:S01]  /*d5640*/  MOV R21, 0xd5890 ;  /* 0x000d589000157802 */ /* 0x000fe20000000f00 */
[----:B------:R-:W-:Y:S02]  /*d5650*/  IMAD.MOV.U32 R80, RZ, RZ, R55 ;  /* 0x000000ffff507224 */ /* 0x000fe400078e0037 */
[--C-:B------:R-:W-:Y:S02]  /*d5660*/  IMAD.MOV.U32 R26, RZ, RZ, R56.reuse ;  /* 0x000000ffff1a7224 */ /* 0x100fe400078e0038 */
[----:B------:R-:W-:Y:S02]  /*d5670*/  IMAD.MOV.U32 R81, RZ, RZ, R56 ;  /* 0x000000ffff517224 */ /* 0x000fe400078e0038 */
[--C-:B------:R-:W-:Y:S02]  /*d5680*/  IMAD.MOV.U32 R82, RZ, RZ, R57.reuse ;  /* 0x000000ffff527224 */ /* 0x100fe400078e0039 */
[----:B------:R-:W-:-:S02]  /*d5690*/  IMAD.MOV.U32 R47, RZ, RZ, R57 ;  /* 0x000000ffff2f7224 */ /* 0x000fc400078e0039 */
[--C-:B------:R-:W-:Y:S02]  /*d56a0*/  IMAD.MOV.U32 R83, RZ, RZ, R58.reuse ;  /* 0x000000ffff537224 */ /* 0x100fe400078e003a */
        /* <DEDUP_REMOVED lines=27> */
[--C-:B------:R-:W-:Y:S02]  /*d5860*/  IMAD.MOV.U32 R135, RZ, RZ, R91.reuse ;  /* 0x000000ffff877224 */ /* 0x100fe400078e005b */
[----:B------:R-:W-:-:S07]  /*d5870*/  IMAD.MOV.U32 R142, RZ, RZ, R91 ;  /* 0x000000ffff8e7224 */ /* 0x000fce00078e005b */
[----:B------:R-:W-:Y:S05]  /*d5880*/  CALL.REL.NOINC `($g2_bellman_multiexp$Fq2_sqr) ;  /* 0x0000053c00d47944 */ /* 0x000fea0003c00000 */
[----:B------:R-:W-:Y:S01]  /*d5890*/  IADD3 R80, P0, PT, R158, R45, RZ ;  /* 0x0000002d9e507210 */ /* 0x000fe20007f1e0ff */
[----:B------:R0:W-:Y:S01]  /*d58a0*/  STL [R1+0x98], R55 ;  /* 0x0000983701007387 */ /* 0x0001e20000100800 */
[----:B------:R-:W-:Y:S04]  /*d58b0*/  BSSY.RECONVERGENT B4, `(.L_x_601) ;  /* 0x0000072000047945 */ /* 0x000fe80003800200 */
[----:B------:R-:W-:Y:S01]  /*d58c0*/  BSSY.RELIABLE B5, `(.L_x_602) ;  /* 0x0000064000057945 */ /* 0x000fe20003800100 */
[----:B------:R-:W-:Y:S01]  /*d58d0*/  IADD3.X R81, P0, PT, R159, R26, RZ, P0, !PT ;  /* 0x0000001a9f517210 */ /* 0x000fe2000071e4ff */
[----:B------:R0:W-:Y:S01]  /*d58e0*/  STL [R1+0x94], R56 ;  /* 0x0000943801007387 */ /* 0x0001e20000100800 */
[----:B------:R-:W-:Y:S02]  /*d58f0*/  IMAD.MOV.U32 R249, RZ, RZ, R59 ;  /* 0x000000fffff97224 */ /* 0x000fe400078e003b */
[----:B------:R-:W-:Y:S01]  /*d5900*/  IADD3.X R82, P0, PT, R102, R47, RZ, P0, !PT ;  /* 0x0000002f66527210 */ /* 0x000fe2000071e4ff */
[----:B------:R0:W-:Y:S01]  /*d5910*/  STL [R1+0x4c], R57 ;  /* 0x00004c3901007387 */ /* 0x0001e20000100800 */
[----:B------:R-:W-:-:S02]  /*d5920*/  IMAD.MOV.U32 R250, RZ, RZ, R62 ;  /* 0x000000fffffa7224 */ /* 0x000fc400078e003e */
[----:B------:R-:W-:Y:S01]  /*d5930*/  IADD3.X R83, P0, PT, R103, R46, RZ, P0, !PT ;  /* 0x0000002e67537210 */ /* 0x000fe2000071e4ff */
[----:B------:R0:W-:Y:S01]  /*d5940*/  STL [R1+0x48], R58 ;  /* 0x0000483a01007387 */ /* 0x0001e20000100800 */
[----:B------:R-:W-:Y:S02]  /*d5950*/  IMAD.MOV.U32 R251, RZ, RZ, R64 ;  /* 0x000000fffffb7224 */ /* 0x000fe400078e0040 */
[----:B------:R-:W-:Y:S01]  /*d5960*/  IADD3.X R21, P0, PT, R50, R118, RZ, P0, !PT ;  /* 0x0000007632157210 */ /* 0x000fe2000071e4ff */
[----:B------:R0:W-:Y:S01]  /*d5970*/  STL [R1+0x50], R60 ;  /* 0x0000503c01007387 */ /* 0x0001e20000100800 */
[----:B------:R-:W-:Y:S02]  /*d5980*/  IMAD.MOV.U32 R252, RZ, RZ, R63 ;  /* 0x000000fffffc7224 */ /* 0x000fe400078e003f */
[----:B------:R-:W-:Y:S01]  /*d5990*/  IADD3.X R50, P0, PT, R51, R48, RZ, P0, !PT ;  /* 0x0000003033327210 */ /* 0x000fe2000071e4ff */
[----:B------:R0:W-:Y:S03]  /*d59a0*/  STL [R1+0x54], R61 ;  /* 0x0000543d01007387 */ /* 0x0001e60000100800 */
        /* <DEDUP_REMOVED lines=9> */
[----:B------:R0:W-:Y:S04]  /*d5a40*/  STL [R1+0x60], R70 ;  /* 0x0000604601007387 */ /* 0x0001e80000100800 */
[----:B------:R-:W-:Y:S01]  /*d5a50*/  IMAD.X R92, R93, 0x1, R124, P0 ;  /* 0x000000015d5c7824 */ /* 0x000fe200000e067c */
[----:B------:R0:W-:Y:S01]  /*d5a60*/  STL [R1+0x5c], R69 ;  /* 0x00005c4501007387 */ /* 0x0001e20000100800 */
[----:B------:R-:W-:-:S03]  /*d5a70*/  ISETP.GT.U32.AND P0, PT, R28, 0x397fe69a, PT ;  /* 0x397fe69a1c00780c */ /* 0x000fc60003f04070 */
[----:B------:R0:W-:Y:S01]  /*d5a80*/  STL [R1+0x20], R72 ;  /* 0x0000204801007387 */ /* 0x0001e20000100800 */
[----:B------:R-:W-:-:S03]  /*d5a90*/  ISETP.GT.U32.AND.EX P0, PT, R92, 0x1a0111ea, PT, P0 ;  /* 0x1a0111ea5c00780c */ /* 0x000fc60003f04100 */
[----:B------:R0:W-:Y:S04]  /*d5aa0*/  STL [R1+0x64], R71 ;  /* 0x0000644701007387 */ /* 0x0001e80000100800 */
[----:B------:R0:W-:Y:S04]  /*d5ab0*/  STL [R1+0x24], R73 ;  /* 0x0000244901007387 */ /* 0x0001e80000100800 */
[----:B------:R0:W-:Y:S04]  /*d5ac0*/  STL [R1+0x68], R74 ;  /* 0x0000684a01007387 */ /* 0x0001e80000100800 */
[----:B------:R0:W-:Y:S04]  /*d5ad0*/  STL [R1+0x28], R75 ;  /* 0x0000284b01007387 */ /* 0x0001e80000100800 */
[----:B------:R0:W-:Y:S04]  /*d5ae0*/  STL [R1+0x6c], R89 ;  /* 0x00006c5901007387 */ /* 0x0001e80000100800 */
[----:B------:R0:W-:Y:S04]  /*d5af0*/  STL [R1+0x2c], R88 ;  /* 0x00002c5801007387 */ /* 0x0001e80000100800 */
[----:B------:R0:W-:Y:S01]  /*d5b00*/  STL [R1+0x90], R91 ;  /* 0x0000905b01007387 */ /* 0x0001e20000100800 */
        /* <DEDUP_REMOVED lines=10> */
[----:B0-----:R-:W-:Y:S02]  /*d5bb0*/  IMAD.MOV.U32 R66, RZ, RZ, R92 ;  /* 0x000000ffff427224 */ /* 0x001fe400078e005c */
        /* <DEDUP_REMOVED lines=52> */
.L_x_603:
[----:B------:R-:W-:Y:S05]  /*d5f00*/  BSYNC.RELIABLE B5 ;  /* 0x0000000000057941 */ /* 0x000fea0003800100 */
.L_x_602:
        /* <DEDUP_REMOVED lines=11> */
[----:B0-----:R-:W-:-:S09]  /*d5fc0*/  IADD3.X R66, PT, PT, R92, -0x1a0111eb, RZ, P0, !PT ;  /* 0xe5feee155c427810 */ /* 0x001fd200007fe4ff */
.L_x_604:
[----:B------:R-:W-:Y:S05]  /*d5fd0*/  BSYNC.RECONVERGENT B4 ;  /* 0x0000000000047941 */ /* 0x000fea0003800200 */
.L_x_601:
        /* <DEDUP_REMOVED lines=79> */
.L_x_607:
[----:B------:R-:W-:Y:S05]  /*d64d0*/  BSYNC.RELIABLE B5 ;  /* 0x0000000000057941 */ /* 0x000fea0003800100 */
.L_x_606:
        /* <DEDUP_REMOVED lines=12> */
.L_x_608:
[----:B------:R-:W-:Y:S05]  /*d65a0*/  BSYNC.RECONVERGENT B4 ;  /* 0x0000000000047941 */ /* 0x000fea0003800200 */
.L_x_605:
[----:B------:R-:W-:-:S07]  /*d65b0*/  MOV R21, 0xd65d0 ;  /* 0x000d65d000157802 */ /* 0x000fce0000000f00 */
        /* <DEDUP_REMOVED lines=41> */
[CC--:B------:R-:W-:Y:S02]  /*d6850*/  ISETP.LT.U32.AND P3, PT, R57.reuse, R10.reuse, PT ;  /* 0x0000000a3900720c */ /* 0x0c0fe40003f61070 */
        /* <DEDUP_REMOVED lines=8> */
.L_x_612:
[----:B------:R-:W-:Y:S05]  /*d68e0*/  BSYNC.RELIABLE B5 ;  /* 0x0000000000057941 */ /* 0x000fea0003800100 */
.L_x_611:
        /* <DEDUP_REMOVED lines=12> */
.L_x_610:
[----:B------:R-:W-:Y:S05]  /*d69b0*/  BSYNC.RECONVERGENT B4 ;  /* 0x0000000000047941 */ /* 0x000fea0003800200 */
.L_x_609:
        /* <DEDUP_REMOVED lines=49> */
.L_x_616:
[----:B------:R-:W-:Y:S05]  /*d6cd0*/  BSYNC.RELIABLE B5 ;  /* 0x0000000000057941 */ /* 0x000fea0003800100 */
.L_x_615:
        /* <DEDUP_REMOVED lines=12> */
.L_x_614:
[----:B------:R-:W-:Y:S05]  /*d6da0*/  BSYNC.RECONVERGENT B4 ;  /* 0x0000000000047941 */ /* 0x000fea0003800200 */
.L_x_613:
        /* <DEDUP_REMOVED lines=57> */
.L_x_620:
[----:B------:R-:W-:Y:S05]  /*d7140*/  BSYNC.RELIABLE B5 ;  /* 0x0000000000057941 */ /* 0x000fea0003800100 */
.L_x_619:
        /* <DEDUP_REMOVED lines=12> */
.L_x_618:
[----:B------:R-:W-:Y:S05]  /*d7210*/  BSYNC.RECONVERGENT B4 ;  /* 0x0000000000047941 */ /* 0x000fea0003800200 */
.L_x_617:
        /* <DEDUP_REMOVED lines=21> */
[----:B------:R-:W-:Y:S02]  /*d7370*/  IADD3.X R21, P0, PT, R52, ~R66, RZ, P0, !PT ;  /* 0x8000004234157210 */ /* 0x000fe4000071e4ff */
[CC--:B------:R-:W-:Y:S02]  /*d7380*/  ISETP.GT.U32.AND P1, PT, R46.reuse, R68.reuse, PT ;  /* 0x000000442e00720c */ /* 0x0c0fe40003f24070 */
        /* <DEDUP_REMOVED lines=38> */
.L_x_624:
[----:B------:R-:W-:Y:S05]  /*d75f0*/  BSYNC.RELIABLE B5 ;  /* 0x0000000000057941 */ /* 0x000fea0003800100 */
.L_x_623:
        /* <DEDUP_REMOVED lines=12> */
.L_x_622:
[----:B------:R-:W-:Y:S05]  /*d76c0*/  BSYNC.RECONVERGENT B4 ;  /* 0x0000000000047941 */ /* 0x000fea0003800200 */
.L_x_621:
        /* <DEDUP_REMOVED lines=79> */
.L_x_627:
[----:B------:R-:W-:Y:S05]  /*d7bc0*/  BSYNC.RELIABLE B5 ;  /* 0x0000000000057941 */ /* 0x000fea0003800100 */
.L_x_626:
        /* <DEDUP_REMOVED lines=12> */
.L_x_628:
[----:B------:R-:W-:Y:S05]  /*d7c90*/  BSYNC.RECONVERGENT B4 ;  /* 0x0000000000047941 */ /* 0x000fea0003800200 */
.L_x_625:
        /* <DEDUP_REMOVED lines=79> */
.L_x_631:
[----:B------:R-:W-:Y:S05]  /*d8190*/  BSYNC.RELIABLE B5 ;  /* 0x0000000000057941 */ /* 0x000fea0003800100 */
.L_x_630:
        /* <DEDUP_REMOVED lines=12> */
.L_x_632:
[----:B------:R-:W-:Y:S05]  /*d8260*/  BSYNC.RECONVERGENT B4 ;  /* 0x0000000000047941 */ /* 0x000fea0003800200 */
.L_x_629:
        /* <DEDUP_REMOVED lines=79> */
.L_x_635:
[----:B------:R-:W-:Y:S05]  /*d8760*/  BSYNC.RELIABLE B5 ;  /* 0x0000000000057941 */ /* 0x000fea0003800100 */
.L_x_634:
        /* <DEDUP_REMOVED lines=12> */
.L_x_636:
[----:B------:R-:W-:Y:S05]  /*d8830*/  BSYNC.RECONVERGENT B4 ;  /* 0x0000000000047941 */ /* 0x000fea0003800200 */
.L_x_633:
        /* <DEDUP_REMOVED lines=79> */
.L_x_639:
[----:B------:R-:W-:Y:S05]  /*d8d30*/  BSYNC.RELIABLE B5 ;  /* 0x0000000000057941 */ /* 0x000fea0003800100 */
.L_x_638:
        /* <DEDUP_REMOVED lines=12> */
.L_x_640:
[----:B------:R-:W-:Y:S05]  /*d8e00*/  BSYNC.RECONVERGENT B4 ;  /* 0x0000000000047941 */ /* 0x000fea0003800200 */
.L_x_637:
[----:B------:R-:W-:Y:S01]  /*d8e10*/  IADD3 R20, P0, PT, R49, R20, RZ ;  /* 0x0000001431147210 */ /* 0x000fe20007f1e0ff */
[----:B------:R-:W-:Y:S04]  /*d8e20*/  BSSY.RECONVERGENT B4, `(.L_x_641) ;  /* 0x0000067000047945 */ /* 0x000fe80003800200 */
[----:B------:R-:W-:Y:S01]  /*d8e30*/  BSSY.RELIABLE B5, `(.L_x_642) ;  /* 0x0000053000057945 */ /* 0x000fe20003800100 */
[----:B------:R-:W-:Y:S01]  /*d8e40*/  IADD3.X R19, P0, PT, R44, R19, RZ, P0, !PT ;  /* 0x000000132c137210 */ /* 0x000fe2000071e4ff */
[----:B------:R0:W-:Y:S03]  /*d8e50*/  STL [R1+0x30], R20 ;  /* 0x0000301401007387 */ /* 0x0001e60000100800 */
[----:B------:R-:W-:Y:S01]  /*d8e60*/  IADD3.X R127, P0, PT, R127, R10, RZ, P0, !PT ;  /* 0x0000000a7f7f7210 */ /* 0x000fe2000071e4ff */
[----:B------:R0:W-:Y:S03]  /*d8e70*/  STL [R1+0x70], R19 ;  /* 0x0000701301007387 */ /* 0x0001e60000100800 */
        /* <DEDUP_REMOVED lines=11> */
[----:B0-----:R-:W-:Y:S05]  /*d8f30*/  @P0 BRA `(.L_x_643) ;  /* 0x0000000400080947 */ /* 0x001fea0003800000 */
[----:B------:R-:W-:Y:S01]  /*d8f40*/  ISETP.NE.U32.AND P0, PT, R41, 0x397fe69a, PT ;  /* 0x397fe69a2900780c */ /* 0x000fe20003f05070 */
[----:B------:R0:W-:Y:S01]  /*d8f50*/  STL [R1+0x44], R40 ;  /* 0x0000442801007387 */ /* 0x0001e20000100800 */
[----:B------:R-:W-:Y:S02]  /*d8f60*/  IMAD.MOV.U32 R125, RZ, RZ, R0 ;  /* 0x000000ffff7d7224 */ /* 0x000fe400078e0000 */
[----:B------:R-:W-:Y:S01]  /*d8f70*/  ISETP.NE.AND.EX P0, PT, R43, 0x1a0111ea, PT, P0 ;  /* 0x1a0111ea2b00780c */ /* 0x000fe20003f05300 */
[----:B------:R0:W-:Y:S01]  /*d8f80*/  STL [R1+0x40], R42 ;  /* 0x0000402a01007387 */ /* 0x0001e20000100800 */
[----:B------:R-:W-:Y:S02]  /*d8f90*/  IMAD.MOV.U32 R124, RZ, RZ, R11 ;  /* 0x000000ffff7c7224 */ /* 0x000fe400078e000b */
[----:B------:R-:W-:Y:S01]  /*d8fa0*/  IMAD.MOV.U32 R162, RZ, RZ, R45 ;  /* 0x000000ffffa27224 */ /* 0x000fe200078e002d */
[----:B------:R0:W-:Y:S01]  /*d8fb0*/  STL [R1+0x80], R41 ;  /* 0x0000802901007387 */ /* 0x0001e20000100800 */
[----:B------:R-:W-:-:S03]  /*d8fc0*/  IMAD.MOV.U32 R159, RZ, RZ, R47 ;  /* 0x000000ffff9f7224 */ /* 0x000fc600078e002f */
[----:B------:R0:W-:Y:S04]  /*d8fd0*/  STL [R1+0x7c], R43 ;  /* 0x00007c2b01007387 */ /* 0x0001e80000100800 */
[----:B------:R-:W-:Y:S05]  /*d8fe0*/  @P0 BREAK.RELIABLE B5 ;  /* 0x0000000000050942 */ /* 0x000fea0003800100 */
        /* <DEDUP_REMOVED lines=11> */
[----:B------:R1:W-:Y:S01]  /*d90a0*/  STL [R1+0x80], R3 ;  /* 0x0000800301007387 */ /* 0x0003e20000100800 */
[----:B------:R-:W-:Y:S02]  /*d90b0*/  IMAD.MOV.U32 R162, RZ, RZ, R45 ;  /* 0x000000ffffa27224 */ /* 0x000fe400078e002d */
[----:B------:R-:W-:Y:S01]  /*d90c0*/  IMAD.MOV.U32 R159, RZ, RZ, R47 ;  /* 0x000000ffff9f7224 */ /* 0x000fe200078e002f */
[----:B------:R1:W-:Y:S04]  /*d90d0*/  STL [R1+0x7c], R2 ;  /* 0x00007c0201007387 */ /* 0x0003e80000100800 */
[----:B------:R1:W-:Y:S03]  /*d90e0*/  STL [R1+0x40], R42 ;  /* 0x0000402a01007387 */ /* 0x0003e60000100800 */
[----:B------:R-:W-:Y:S05]  /*d90f0*/  @P0 BREAK.RELIABLE B5 ;  /* 0x0000000000050942 */ /* 0x000fea0003800100 */
[----:B------:R-:W-:Y:S05]  /*d9100*/  @P0 BRA `(.L_x_644) ;  /* 0x0000000000e00947 */ /* 0x000fea0003800000 */
[----:B------:R-:W-:-:S04]  /*d9110*/  ISETP.GT.U32.AND P0, PT, R45, -0xc7aed41, PT ;  /* 0xf38512bf2d00780c */ /* 0x000fc80003f04070 */
[----:B------:R-:W-:-:S13]  /*d9120*/  ISETP.GT.U32.AND.EX P0, PT, R47, 0x64774b84, PT, P0 ;  /* 0x64774b842f00780c */ /* 0x000fda0003f04100 */
[----:B------:R-:W-:Y:S05]  /*d9130*/  @P0 BRA `(.L_x_643) ;  /* 0x0000000000880947 */ /* 0x000fea0003800000 */
[----:B-1----:R-:W-:Y:S01]  /*d9140*/  IMAD.MOV.U32 R3, RZ, RZ, 0x434bacd7 ;  /* 0x434bacd7ff037424 */ /* 0x002fe200078e00ff */
[----:B------:R-:W-:Y:S01]  /*d9150*/  ISETP.NE.U32.AND P0, PT, R45, -0xc7aed41, PT ;  /* 0xf38512bf2d00780c */ /* 0x000fe20003f05070 */
[----:B------:R-:W-:Y:S02]  /*d9160*/  IMAD.MOV.U32 R2, RZ, RZ, 0x4b1ba7b6 ;  /* 0x4b1ba7b6ff027424 */ /* 0x000fe400078e00ff */
[----:B------:R-:W-:Y:S01]  /*d9170*/  IMAD.MOV.U32 R125, RZ, RZ, R0 ;  /* 0x000000ffff7d7224 */ /* 0x000fe200078e0000 */
[----:B------:R2:W-:Y:S01]  /*d9180*/  STL [R1+0x44], R3 ;  /* 0x0000440301007387 */ /* 0x0005e20000100800 */
[----:B------:R-:W-:Y:S01]  /*d9190*/  ISETP.NE.AND.EX P0, PT, R47, 0x64774b84, PT, P0 ;  /* 0x64774b842f00780c */ /* 0x000fe20003f05300 */
[----:B------:R-:W-:Y:S02]  /*d91a0*/  IMAD.MOV.U32 R124, RZ, RZ, R11 ;  /* 0x000000ffff7c7224 */ /* 0x000fe400078e000b */
[----:B------:R2:W-:Y:S01]  /*d91b0*/  STL [R1+0x40], R2 ;  /* 0x0000400201007387 */ /* 0x0005e20000100800 */
[----:B------:R-:W-:-:S02]  /*d91c0*/  IMAD.MOV.U32 R162, RZ, RZ, R45 ;  /* 0x000000ffffa27224 */ /* 0x000fc400078e002d */
[----:B------:R-:W-:-:S07]  /*d91d0*/  IMAD.MOV.U32 R159, RZ, RZ, R47 ;  /* 0x000000ffff9f7224 */ /* 0x000fce00078e002f */
[----:B------:R-:W-:Y:S05]  /*d91e0*/  @P0 BREAK.RELIABLE B5 ;  /* 0x0000000000050942 */ /* 0x000fea0003800100 */
[----:B--2---:R-:W-:Y:S05]  /*d91f0*/  @P0 BRA `(.L_x_644) ;  /* 0x0000000000a40947 */ /* 0x004fea0003800000 */
        /* <DEDUP_REMOVED lines=22> */
.L_x_643:
[----:B------:R-:W-:Y:S05]  /*d9360*/  BSYNC.RELIABLE B5 ;  /* 0x0000000000057941 */ /* 0x000fea0003800100 */
.L_x_642:
[----:B------:R-:W-:-:S04]  /*d9370*/  IADD3 R20, P0, PT, R20, 0x5555, RZ ;  /* 0x0000555514147810 */ /* 0x000fc80007f1e0ff */
[----:B------:R-:W-:Y:S01]  /*d9380*/  IADD3.X R19, P0, PT, R19, 0x46010000, RZ, P0, !PT ;  /* 0x4601000013137810 */ /* 0x000fe2000071e4ff */
[----:B------:R-:W-:Y:S03]  /*d9390*/  STL [R1+0x30], R20 ;  /* 0x0000301401007387 */ /* 0x000fe60000100800 */
[----:B------:R-:W-:Y:S01]  /*d93a0*/  IADD3.X R127, P0, PT, R127, 0x4eac0000, RZ, P0, !PT ;  /* 0x4eac00007f7f7810 */ /* 0x000fe2000071e4ff */
[----:B------:R-:W-:Y:S03]  /*d93b0*/  STL [R1+0x70], R19 ;  /* 0x0000701301007387 */ /* 0x000fe60000100800 */
[----:B------:R-:W-:-:S04]  /*d93c0*/  IADD3.X R163, P0, PT, R163, -0x1eabffff, RZ, P0, !PT ;  /* 0xe1540001a3a37810 */ /* 0x000fc8000071e4ff */
[----:B------:R-:W-:-:S04]  /*d93d0*/  IADD3.X R125, P0, PT, R0, 0x94f09db, RZ, P0, !PT ;  /* 0x094f09db007d7810 */ /* 0x000fc8000071e4ff */
[----:B------:R-:W-:-:S04]  /*d93e0*/  IADD3.X R124, P0, PT, R11, -0x6730d2a1, RZ, P0, !PT ;  /* 0x98cf2d5f0b7c7810 */ /* 0x000fc8000071e4ff */
[----:B------:R-:W-:-:S04]  /*d93f0*/  IADD3.X R162, P0, PT, R45, 0xc7aed40, RZ, P0, !PT ;  /* 0x0c7aed402da27810 */ /* 0x000fc8000071e4ff */
[----:B------:R-:W-:-:S04]  /*d9400*/  IADD3.X R159, P0, PT, R47, -0x64774b85, RZ, P0, !PT ;  /* 0x9b88b47b2f9f7810 */ /* 0x000fc8000071e4ff */
[----:B------:R-:W-:-:S04]  /*d9410*/  IADD3.X R0, P0, PT, R40, -0x434bacd8, RZ, P0, !PT ;  /* 0xbcb4532828007810 */ /* 0x000fc8000071e4ff */
[----:B-1----:R-:W-:Y:S01]  /*d9420*/  IADD3.X R3, P0, PT, R42, -0x4b1ba7b7, RZ, P0, !PT ;  /* 0xb4e458492a037810 */ /* 0x002fe2000071e4ff */
[----:B------:R1:W-:Y:S03]  /*d9430*/  STL [R1+0x44], R0 ;  /* 0x0000440001007387 */ /* 0x0003e60000100800 */
[----:B------:R-:W-:Y:S01]  /*d9440*/  IADD3.X R2, P0, PT, R41, -0x397fe69b, RZ, P0, !PT ;  /* 0xc680196529027810 */ /* 0x000fe2000071e4ff */
[----:B------:R2:W-:Y:S04]  /*d9450*/  STL [R1+0x40], R3 ;  /* 0x0000400301007387 */ /* 0x0005e80000100800 */
[----:B------:R2:W-:Y:S01]  /*d9460*/  STL [R1+0x80], R2 ;  /* 0x0000800201007387 */ /* 0x0005e20000100800 */
[----:B-1----:R-:W-:-:S05]  /*d9470*/  IADD3.X R0, PT, PT, R43, -0x1a0111eb, RZ, P0, !PT ;  /* 0xe5feee152b007810 */ /* 0x002fca00007fe4ff */
[----:B------:R2:W-:Y:S02]  /*d9480*/  STL [R1+0x7c], R0 ;  /* 0x00007c0001007387 */ /* 0x0005e40000100800 */
.L_x_644:
[----:B------:R-:W-:Y:S05]  /*d9490*/  BSYNC.RECONVERGENT B4 ;  /* 0x0000000000047941 */ /* 0x000fea0003800200 */
.L_x_641:
[----:B------:R-:W-:Y:S01]  /*d94a0*/  IADD3 R248, P0, PT, R37, R24, RZ ;  /* 0x0000001825f87210 */ /* 0x000fe20007f1e0ff */
[----:B------:R-:W-:Y:S04]  /*d94b0*/  BSSY.RECONVERGENT B4, `(.L_x_645) ;  /* 0x0000065000047945 */ /* 0x000fe80003800200 */
[----:B------:R-:W-:Y:S01]  /*d94c0*/  BSSY.RELIABLE B5, `(.L_x_646) ;  /* 0x0000052000057945 */ /* 0x000fe20003800100 */
[----:B--2---:R-:W-:-:S04]  /*d94d0*/  IADD3.X R0, P0, PT, R38, R23, RZ, P0, !PT ;  /* 0x0000001726007210 */ /* 0x004fc8000071e4ff */
        /* <DEDUP_REMOVED lines=13> */
[----:B--2---:R-:W-:Y:S05]  /*d95b0*/  @P0 BRA `(.L_x_647) ;  /* 0x0000000400080947 */ /* 0x004fea0003800000 */
        /* <DEDUP_REMOVED lines=15> */
[----:B-1----:R-:W-:Y:S01]  /*d96b0*/  IMAD.MOV.U32 R3, RZ, RZ, 0x397fe69a ;  /* 0x397fe69aff037424 */ /* 0x002fe200078e00ff */
        /* <DEDUP_REMOVED lines=16> */
[----:B---3--:R-:W-:Y:S01]  /*d97c0*/  IMAD.MOV.U32 R3, RZ, RZ, 0x434bacd7 ;  /* 0x434bacd7ff037424 */ /* 0x008fe200078e00ff */
        /* <DEDUP_REMOVED lines=10> */
[----:B----4-:R-:W-:Y:S05]  /*d9870*/  @P0 BRA `(.L_x_648) ;  /* 0x0000000000a00947 */ /* 0x010fea0003800000 */
        /* <DEDUP_REMOVED lines=22> */
.L_x_647:
[----:B------:R-:W-:Y:S05]  /*d99e0*/  BSYNC.RELIABLE B5 ;  /* 0x0000000000057941 */ /* 0x000fea0003800100 */
.L_x_646:
[----:B------:R-:W-:-:S04]  /*d99f0*/  IADD3 R248, P0, PT, R248, 0x5555, RZ ;  /* 0x00005555f8f87810 */ /* 0x000fc80007f1e0ff */
[----:B------:R-:W-:-:S04]  /*d9a00*/  IADD3.X R0, P0, PT, R0, 0x46010000, RZ, P0, !PT ;  /* 0x4601000000007810 */ /* 0x000fc8000071e4ff */
[----:B------:R-:W-:Y:S01]  /*d9a10*/  IADD3.X R126, P0, PT, R126, 0x4eac0000, RZ, P0, !PT ;  /* 0x4eac00007e7e7810 */ /* 0x000fe2000071e4ff */
[----:B------:R-:W-:Y:S03]  /*d9a20*/  STL [R1+0x3c], R0 ;  /* 0x00003c0001007387 */ /* 0x000fe60000100800 */
[----:B------:R-:W-:-:S04]  /*d9a30*/  IADD3.X R158, P0, PT, R158, -0x1eabffff, RZ, P0, !PT ;  /* 0xe15400019e9e7810 */ /* 0x000fc8000071e4ff */
[----:B------:R-:W-:-:S04]  /*d9a40*/  IADD3.X R123, P0, PT, R5, 0x94f09db, RZ, P0, !PT ;  /* 0x094f09db057b7810 */ /* 0x000fc8000071e4ff */
[----:B------:R-:W-:-:S04]  /*d9a50*/  IADD3.X R122, P0, PT, R16, -0x6730d2a1, RZ, P0, !PT ;  /* 0x98cf2d5f107a7810 */ /* 0x000fc8000071e4ff */
[----:B------:R-:W-:-:S04]  /*d9a60*/  IADD3.X R129, P0, PT, R35, 0xc7aed40, RZ, P0, !PT ;  /* 0x0c7aed4023817810 */ /* 0x000fc8000071e4ff */
[----:B------:R-:W-:-:S04]  /*d9a70*/  IADD3.X R128, P0, PT, R36, -0x64774b85, RZ, P0, !PT ;  /* 0x9b88b47b24807810 */ /* 0x000fc8000071e4ff */
[----:B-1-3--:R-:W-:-:S04]  /*d9a80*/  IADD3.X R2, P0, PT, R34, -0x434bacd8, RZ, P0, !PT ;  /* 0xbcb4532822027810 */ /* 0x00afc8000071e4ff */
[----:B------:R-:W-:Y:S01]  /*d9a90*/  IADD3.X R4, P0, PT, R33, -0x4b1ba7b7, RZ, P0, !PT ;  /* 0xb4e4584921047810 */ /* 0x000fe2000071e4ff */
[----:B------:R1:W-:Y:S03]  /*d9aa0*/  STL [R1+0x38], R2 ;  /* 0x0000380201007387 */ /* 0x0003e60000100800 */
[----:B------:R-:W-:Y:S01]  /*d9ab0*/  IADD3.X R3, P0, PT, R21, -0x397fe69b, RZ, P0, !PT ;  /* 0xc680196515037810 */ /* 0x000fe2000071e4ff */
[----:B------:R4:W-:Y:S04]  /*d9ac0*/  STL [R1+0x34], R4 ;  /* 0x0000340401007387 */ /* 0x0009e80000100800 */
[----:B------:R4:W-:Y:S01]  /*d9ad0*/  STL [R1+0x78], R3 ;  /* 0x0000780301007387 */ /* 0x0009e20000100800 */
[----:B-1----:R-:W-:-:S05]  /*d9ae0*/  IADD3.X R2, PT, PT, R32, -0x1a0111eb, RZ, P0, !PT ;  /* 0xe5feee1520027810 */ /* 0x002fca00007fe4ff */
[----:B------:R4:W-:Y:S02]  /*d9af0*/  STL [R1+0x74], R2 ;  /* 0x0000740201007387 */ /* 0x0009e40000100800 */
.L_x_648:
[----:B------:R-:W-:Y:S05]  /*d9b00*/  BSYNC.RECONVERGENT B4 ;  /* 0x0000000000047941 */ /* 0x000fea0003800200 */
.L_x_645:
[----:B------:R0:W5:Y:S01]  /*d9b10*/  LDL R132, [R1+0x44] ;  /* 0x0000440001847983 */ /* 0x0001620000100800 */
[----:B------:R-:W-:Y:S02]  /*d9b20*/  IMAD.MOV.U32 R80, RZ, RZ, R20 ;  /* 0x000000ffff507224 */ /* 0x000fe400078e0014 */
[----:B------:R-:W-:Y:S01]  /*d9b30*/  IMAD.MOV.U32 R81, RZ, RZ, R19 ;  /* 0x000000ffff517224 */ /* 0x000fe200078e0013 */
[----:B------:R0:W5:Y:S01]  /*d9b40*/  LDL R133, [R1+0x40] ;  /* 0x0000400001857983 */ /* 0x0001620000100800 */
[----:B------:R-:W-:Y:S02]  /*d9b50*/  IMAD.MOV.U32 R82, RZ, RZ, R127 ;  /* 0x000000ffff527224 */ /* 0x000fe400078e007f */
[----:B------:R-:W-:Y:S01]  /*d9b60*/  IMAD.MOV.U32 R83, RZ, RZ, R163 ;  /* 0x000000ffff537224 */ /* 0x000fe200078e00a3 */
[----:B------:R0:W5:Y:S01]  /*d9b70*/  LDL R134, [R1+0x80] ;  /* 0x0000800001867983 */ /* 0x0001620000100800 */
[----:B------:R-:W-:Y:S02]  /*d9b80*/  IMAD.MOV.U32 R84, RZ, RZ, R125 ;  /* 0x000000ffff547224 */ /* 0x000fe400078e007d */
[----:B------:R-:W-:Y:S01]  /*d9b90*/  IMAD.MOV.U32 R85, RZ, RZ, R124 ;  /* 0x000000ffff557224 */ /* 0x000fe200078e007c */
[----:B------:R0:W5:Y:S01]  /*d9ba0*/  LDL R66, [R1+0x7c] ;  /* 0x00007c0001427983 */ /* 0x0001620000100800 */
[----:B------:R-:W-:-:S02]  /*d9bb0*/  IMAD.MOV.U32 R86, RZ, RZ, R162 ;  /* 0x000000ffff567224 */ /* 0x000fc400078e00a2 */
[----:B------:R-:W-:Y:S01]  /*d9bc0*/  IMAD.MOV.U32 R87, RZ, RZ, R159 ;  /* 0x000000ffff577224 */ /* 0x000fe200078e009f */
[----:B------:R0:W5:Y:S04]  /*d9bd0*/  LDL R75, [R1+0x38] ;  /* 0x00003800014b7983 */ /* 0x0001680000100800 */
[----:B------:R0:W5:Y:S04]  /*d9be0*/  LDL R89, [R1+0x34] ;  /* 0x0000340001597983 */ /* 0x0001680000100800 */
[----:B------:R0:W5:Y:S04]  /*d9bf0*/  LDL R88, [R1+0x78] ;  /* 0x0000780001587983 */ /* 0x0001680000100800 */
[----:B------:R0:W5:Y:S01]  /*d9c00*/  LDL R135, [R1+0x74] ;  /* 0x0000740001877983 */ /* 0x0001620000100800 */
[----:B------:R-:W-:Y:S01]  /*d9c10*/  IMAD.MOV.U32 R67, RZ, RZ, R248 ;  /* 0x000000ffff437224 */ /* 0x000fe200078e00f8 */
[----:B--2---:R-:W-:Y:S01]  /*d9c20*/  MOV R21, 0xd9cb0 ;  /* 0x000d9cb000157802 */ /* 0x004fe20000000f00 */
[----:B------:R-:W-:-:S02]  /*d9c30*/  IMAD.MOV.U32 R68, RZ, RZ, R0 ;  /* 0x000000ffff447224 */ /* 0x000fc400078e0000 */
[----:B------:R-:W-:Y:S02]  /*d9c40*/  IMAD.MOV.U32 R70, RZ, RZ, R126 ;  /* 0x000000ffff467224 */ /* 0x000fe400078e007e */
[----:B------:R-:W-:Y:S02]  /*d9c50*/  IMAD.MOV.U32 R69, RZ, RZ, R158 ;  /* 0x000000ffff457224 */ /* 0x000fe400078e009e */
[----:B------:R-:W-:Y:S02]  /*d9c60*/  IMAD.MOV.U32 R72, RZ, RZ, R123 ;  /* 0x000000ffff487224 */ /* 0x000fe400078e007b */
[----:B------:R-:W-:Y:S02]  /*d9c70*/  IMAD.MOV.U32 R71, RZ, RZ, R122 ;  /* 0x000000ffff477224 */ /* 0x000fe400078e007a */
[----:B------:R-:W-:Y:S02]  /*d9c80*/  IMAD.MOV.U32 R73, RZ, RZ, R129 ;  /* 0x000000ffff497224 */ /* 0x000fe400078e0081 */
[----:B0-----:R-:W-:-:S07]  /*d9c90*/  IMAD.MOV.U32 R74, RZ, RZ, R128 ;  /* 0x000000ffff4a7224 */ /* 0x001fce00078e0080 */
[----:B-1-345:R-:W-:Y:S05]  /*d9ca0*/  CALL.REL.NOINC `($g2_bellman_multiexp$Fq2_sqr) ;  /* 0x000004f800cc7944 */ /* 0x03afea0003c00000 */
        /* <DEDUP_REMOVED lines=50> */
[----:B------:R-:W-:Y:S01]  /*d9fd0*/  SHF.L.W.U32.HI R48, R47, 0x1, R48 ;  /* 0x000000012f307819 */ /* 0x000fe20000010e30 */
[----:B------:R-:W-:Y:S01]  /*d9fe0*/  IMAD.MOV.U32 R209, RZ, RZ, R4 ;  /* 0x000000ffffd17224 */ /* 0x000fe200078e0004 */
[----:B------:R-:W-:Y:S01]  /*d9ff0*/  SHF.L.W.U32.HI R47, R46, 0x1, R47 ;  /* 0x000000012e2f7819 */ /* 0x000fe20000010e2f */
[----:B------:R-:W-:Y:S01]  /*da000*/  IMAD.MOV.U32 R4, RZ, RZ, R5 ;  /* 0x000000ffff047224 */ /* 0x000fe200078e0005 */
[----:B------:R-:W-:Y:S01]  /*da010*/  SHF.L.W.U32.HI R46, R45, 0x1, R46 ;  /* 0x000000012d2e7819 */ /* 0x000fe20000010e2e */
[----:B------:R-:W-:Y:S01]  /*da020*/  IMAD.MOV.U32 R5, RZ, RZ, R6 ;  /* 0x000000ffff057224 */ /* 0x000fe200078e0006 */
[----:B------:R-:W-:Y:S01]  /*da030*/  ISETP.GT.U32.AND P0, PT, R47, 0x397fe69a, PT ;  /* 0x397fe69a2f00780c */ /* 0x000fe20003f04070 */
[----:B------:R-:W-:Y:S01]  /*da040*/  BSSY.RECONVERGENT B4, `(.L_x_649) ;  /* 0x000005f000047945 */ /* 0x000fe20003800200 */
[----:B------:R-:W-:Y:S01]  /*da050*/  SHF.L.W.U32.HI R45, R20, 0x1, R45 ;  /* 0x00000001142d7819 */ /* 0x000fe20000010e2d */
[----:B------:R-:W-:Y:S01]  /*da060*/  IMAD.MOV.U32 R6, RZ, RZ, R7 ;  /* 0x000000ffff067224 */ /* 0x000fe200078e0007 */
[----:B------:R-:W-:Y:S01]  /*da070*/  ISETP.GT.U32.AND.EX P0, PT, R48, 0x1a0111ea, PT, P0 ;  /* 0x1a0111ea3000780c */ /* 0x000fe20003f04100 */
[----:B------:R-:W-:Y:S01]  /*da080*/  BSSY.RELIABLE B5, `(.L_x_650) ;  /* 0x000004e000057945 */ /* 0x000fe20003800100 */
[----:B------:R-:W-:Y:S01]  /*da090*/  SHF.L.W.U32.HI R20, R19, 0x1, R20 ;  /* 0x0000000113147819 */ /* 0x000fe20000010e14 */
[----:B------:R-:W-:Y:S01]  /*da0a0*/  IMAD.MOV.U32 R7, RZ, RZ, R8 ;  /* 0x000000ffff077224 */ /* 0x000fe200078e0008 */
[----:B------:R-:W-:Y:S01]  /*da0b0*/  SHF.L.W.U32.HI R19, R18, 0x1, R19 ;  /* 0x0000000112137819 */ /* 0x000fe20000010e13 */
[C---:B------:R-:W-:Y:S01]  /*da0c0*/  IMAD.SHL.U32 R212, R13.reuse, 0x2, RZ ;  /* 0x000000020dd47824 */ /* 0x040fe200078e00ff */
[----:B------:R-:W-:Y:S01]  /*da0d0*/  SHF.L.U64.HI R214, R13, 0x1, R14 ;  /* 0x000000010dd67819 */ /* 0x000fe2000001020e */
[----:B------:R-:W-:Y:S01]  /*da0e0*/  IMAD.MOV.U32 R8, RZ, RZ, R9 ;  /* 0x000000ffff087224 */ /* 0x000fe200078e0009 */
[----:B------:R-:W-:Y:S01]  /*da0f0*/  SHF.L.W.U32.HI R18, R17, 0x1, R18 ;  /* 0x0000000111127819 */ /* 0x000fe20000010e12 */
[----:B------:R-:W-:Y:S01]  /*da100*/  IMAD.MOV.U32 R13, RZ, RZ, R12 ;  /* 0x000000ffff0d7224 */ /* 0x000fe200078e000c */
[----:B------:R-:W-:Y:S01]  /*da110*/  SHF.L.W.U32.HI R17, R16, 0x1, R17 ;  /* 0x0000000110117819 */ /* 0x000fe20000010e11 */
[----:B------:R-:W-:Y:S01]  /*da120*/  IMAD.MOV.U32 R208, RZ, RZ, R3 ;  /* 0x000000ffffd07224 */ /* 0x000fe200078e0003 */
[----:B------:R-:W-:Y:S01]  /*da130*/  SHF.L.W.U32.HI R204, R15, 0x1, R16 ;  /* 0x000000010fcc7819 */ /* 0x000fe20000010e10 */
[----:B------:R-:W-:Y:S01]  /*da140*/  IMAD.MOV.U32 R9, RZ, RZ, R10 ;  /* 0x000000ffff097224 */ /* 0x000fe200078e000a */
[----:B------:R-:W-:Y:S01]  /*da150*/  SHF.L.W.U32.HI R200, R14, 0x1, R15 ;  /* 0x000000010ec87819 */ /* 0x000fe20000010e0f */
        /* <DEDUP_REMOVED lines=64> */
.L_x_651:
[----:B------:R-:W-:Y:S05]  /*da560*/  BSYNC.RELIABLE B5 ;  /* 0x0000000000057941 */ /* 0x000fea0003800100 */
.L_x_650:
        /* <DEDUP_REMOVED lines=12> */
.L_x_652:
[----:B------:R-:W-:Y:S05]  /*da630*/  BSYNC.RECONVERGENT B4 ;  /* 0x0000000000047941 */ /* 0x000fea0003800200 */
.L_x_649:
        /* <DEDUP_REMOVED lines=79> */
.L_x_655:
[----:B------:R-:W-:Y:S05]  /*dab30*/  BSYNC.RELIABLE B5 ;  /* 0x0000000000057941 */ /* 0x000fea0003800100 */
.L_x_654:
        /* <DEDUP_REMOVED lines=12> */
.L_x_656:
[----:B------:R-:W-:Y:S05]  /*dac00*/  BSYNC.RECONVERGENT B4 ;  /* 0x0000000000047941 */ /* 0x000fea0003800200 */
.L_x_653:
        /* <DEDUP_REMOVED lines=49> */
.L_x_660:
[----:B------:R-:W-:Y:S05]  /*daf20*/  BSYNC.RELIABLE B5 ;  /* 0x0000000000057941 */ /* 0x000fea0003800100 */
.L_x_659:
        /* <DEDUP_REMOVED lines=12> */
.L_x_658:
[----:B------:R-:W-:Y:S05]  /*daff0*/  BSYNC.RECONVERGENT B4 ;  /* 0x0000000000047941 */ /* 0x000fea0003800200 */
.L_x_657:
        /* <DEDUP_REMOVED lines=49> */
.L_x_664:
[----:B------:R-:W-:Y:S05]  /*db310*/  BSYNC.RELIABLE B5 ;  /* 0x0000000000057941 */ /* 0x000fea0003800100 */
.L_x_663:
        /* <DEDUP_REMOVED lines=12> */
.L_x_662:
[----:B------:R-:W-:Y:S05]  /*db3e0*/  BSYNC.RECONVERGENT B4 ;  /* 0x0000000000047941 */ /* 0x000fea0003800200 */
.L_x_661:
        /* <DEDUP_REMOVED lines=49> */
.L_x_668:
[----:B------:R-:W-:Y:S05]  /*db700*/  BSYNC.RELIABLE B5 ;  /* 0x0000000000057941 */ /* 0x000fea0003800100 */
.L_x_667:
        /* <DEDUP_REMOVED lines=12> */
.L_x_666:
[----:B------:R-:W-:Y:S05]  /*db7d0*/  BSYNC.RECONVERGENT B4 ;  /* 0x0000000000047941 */ /* 0x000fea0003800200 */
.L_x_665:
        /* <DEDUP_REMOVED lines=49> */
.L_x_672:
[----:B------:R-:W-:Y:S05]  /*dbaf0*/  BSYNC.RELIABLE B5 ;  /* 0x0000000000057941 */ /* 0x000fea0003800100 */
.L_x_671:
        /* <DEDUP_REMOVED lines=12> */
.L_x_670:
[----:B------:R-:W-:Y:S05]  /*dbbc0*/  BSYNC.RECONVERGENT B4 ;  /* 0x0000000000047941 */ /* 0x000fea0003800200 */
.L_x_669:
[----:B------:R-:W2:Y:S04]  /*dbbd0*/  LDL.LU R6, [R1+0x58] ;  /* 0x0000580001067983 */ /* 0x000ea80000300800 */
[----:B------:R-:W3:Y:S04]  /*dbbe0*/  LDL.LU R7, [R1+0x84] ;  /* 0x0000840001077983 */ /* 0x000ee80000300800 */
[----:B------:R-:W4:Y:S04]  /*dbbf0*/  LDL.LU R5, [R1+0x54] ;  /* 0x0000540001057983 */ /* 0x000f280000300800 */
[----:B------:R-:W5:Y:S04]  /*dbc00*/  LDL.LU R4, [R1+0x50] ;  /* 0x0000500001047983 */ /* 0x000f680000300800 */
[----:B------:R-:W5:Y:S04]  /*dbc10*/  LDL.LU R9, [R1+0x48] ;  /* 0x0000480001097983 */ /* 0x000f680000300800 */
[----:B------:R-:W5:Y:S04]  /*dbc20*/  LDL.LU R8, [R1+0x4c] ;  /* 0x00004c0001087983 */ /* 0x000f680000300800 */
[----:B------:R-:W5:Y:S04]  /*dbc30*/  LDL.LU R3, [R1+0x94] ;  /* 0x0000940001037983 */ /* 0x000f680000300800 */
[----:B------:R-:W5:Y:S01]  /*dbc40*/  LDL.LU R2, [R1+0x98] ;  /* 0x0000980001027983 */ /* 0x000f620000300800 */
[----:B------:R-:W-:Y:S04]  /*dbc50*/  BSSY.RECONVERGENT B4, `(.L_x_673) ;  /* 0x000005c000047945 */ /* 0x000fe80003800200 */
[----:B------:R-:W-:Y:S01]  /*dbc60*/  BSSY.RELIABLE B5, `(.L_x_674) ;  /* 0x000004e000057945 */ /* 0x000fe20003800100 */
[----:B--2---:R-:W-:-:S02]  /*dbc70*/  SHF.L.W.U32.HI R0, R6, 0x1, R252 ;  /* 0x0000000106007819 */ /* 0x004fc40000010efc */
[----:B---3--:R-:W-:Y:S02]  /*dbc80*/  SHF.L.W.U32.HI R252, R252, 0x1, R7 ;  /* 0x00000001fcfc7819 */ /* 0x008fe40000010e07 */
[----:B------:R-:W-:-:S04]  /*dbc90*/  ISETP.GT.U32.AND P0, PT, R0, 0x397fe69a, PT ;  /* 0x397fe69a0000780c */ /* 0x000fc80003f04070 */
[----:B------:R-:W-:Y:S02]  /*dbca0*/  ISETP.GT.U32.AND.EX P0, PT, R252, 0x1a0111ea, PT, P0 ;  /* 0x1a0111eafc00780c */ /* 0x000fe40003f04100 */
[----:B------:R-:W-:Y:S02]  /*dbcb0*/  SHF.L.W.U32.HI R6, R251, 0x1, R6 ;  /* 0x00000001fb067819 */ /* 0x000fe40000010e06 */
[----:B----4-:R-:W-:Y:S02]  /*dbcc0*/  SHF.L.W.U32.HI R251, R5, 0x1, R251 ;  /* 0x0000000105fb7819 */ /* 0x010fe40000010efb */
[----:B------:R-:W-:Y:S02]  /*dbcd0*/  SHF.L.W.U32.HI R7, R250, 0x1, R5 ;  /* 0x00000001fa077819 */ /* 0x000fe40000010e05 */
[----:B-----5:R-:W-:Y:S02]  /*dbce0*/  SHF.L.W.U32.HI R250, R4, 0x1, R250 ;  /* 0x0000000104fa7819 */ /* 0x020fe40000010efa */
[----:B------:R-:W-:-:S02]  /*dbcf0*/  SHF.L.W.U32.HI R5, R249, 0x1, R4 ;  /* 0x00000001f9057819 */ /* 0x000fc40000010e04 */
        /* <DEDUP_REMOVED lines=68> */
.L_x_675:
[----:B------:R-:W-:Y:S05]  /*dc140*/  BSYNC.RELIABLE B5 ;  /* 0x0000000000057941 */ /* 0x000fea0003800100 */
.L_x_674:
        /* <DEDUP_REMOVED lines=12> */
.L_x_676:
[----:B------:R-:W-:Y:S05]  /*dc210*/  BSYNC.RECONVERGENT B4 ;  /* 0x0000000000047941 */ /* 0x000fea0003800200 */
.L_x_673:
[----:B------:R-:W2:Y:S04]  /*dc220*/  LDL.LU R21, [R1+0x2c] ;  /* 0x00002c0001157983 */ /* 0x000ea80000300800 */
[----:B------:R-:W2:Y:S04]  /*dc230*/  LDL.LU R15, [R1+0x6c] ;  /* 0x00006c00010f7983 */ /* 0x000ea80000300800 */
[----:B------:R-:W3:Y:S04]  /*dc240*/  LDL.LU R22, [R1+0x90] ;  /* 0x0000900001167983 */ /* 0x000ee80000300800 */
[----:B------:R-:W4:Y:S04]  /*dc250*/  LDL.LU R12, [R1+0x68] ;  /* 0x00006800010c7983 */ /* 0x000f280000300800 */
[----:B------:R-:W4:Y:S04]  /*dc260*/  LDL.LU R7, [R1+0x24] ;  /* 0x0000240001077983 */ /* 0x000f280000300800 */
[----:B------:R-:W5:Y:S04]  /*dc270*/  LDL.LU R6, [R1+0x64] ;  /* 0x0000640001067983 */ /* 0x000f680000300800 */
[----:B------:R-:W5:Y:S04]  /*dc280*/  LDL.LU R11, [R1+0x20] ;  /* 0x00002000010b7983 */ /* 0x000f680000300800 */
        /* <DEDUP_REMOVED lines=11> */
[----:B----4-:R-:W-:Y:S02]  /*dc340*/  SHF.L.W.U32.HI R27, R7, 0x1, R12 ;  /* 0x00000001071b7819 */ /* 0x010fe40000010e0c */
[----:B-----5:R-:W-:Y:S02]  /*dc350*/  SHF.L.W.U32.HI R26, R6, 0x1, R7 ;  /* 0x00000001061a7819 */ /* 0x020fe40000010e07 */
[----:B------:R-:W-:Y:S02]  /*dc360*/  SHF.L.W.U32.HI R7, R11, 0x1, R6 ;  /* 0x000000010b077819 */ /* 0x000fe40000010e06 */
[----:B------:R-:W-:Y:S02]  /*dc370*/  SHF.L.W.U32.HI R25, R13, 0x1, R15 ;  /* 0x000000010d197819 */ /* 0x000fe40000010e0f */
        /* <DEDUP_REMOVED lines=69> */
.L_x_679:
[----:B------:R-:W-:Y:S05]  /*dc7d0*/  BSYNC.RELIABLE B5 ;  /* 0x0000000000057941 */ /* 0x000fea0003800100 */
.L_x_678:
        /* <DEDUP_REMOVED lines=12> */
.L_x_680:
[----:B------:R-:W-:Y:S05]  /*dc8a0*/  BSYNC.RECONVERGENT B4 ;  /* 0x0000000000047941 */ /* 0x000fea0003800200 */
.L_x_677:
        /* <DEDUP_REMOVED lines=79> */
.L_x_683:
[----:B------:R-:W-:Y:S05]  /*dcda0*/  BSYNC.RELIABLE B5 ;  /* 0x0000000000057941 */ /* 0x000fea0003800100 */
.L_x_682:
        /* <DEDUP_REMOVED lines=12> */
.L_x_684:
[----:B------:R-:W-:Y:S05]  /*dce70*/  BSYNC.RECONVERGENT B4 ;  /* 0x0000000000047941 */ /* 0x000fea0003800200 */
.L_x_681:
        /* <DEDUP_REMOVED lines=79> */
.L_x_687:
[----:B------:R-:W-:Y:S05]  /*dd370*/  BSYNC.RELIABLE B5 ;  /* 0x0000000000057941 */ /* 0x000fea0003800100 */
.L_x_686:
        /* <DEDUP_REMOVED lines=12> */
.L_x_688:
[----:B------:R-:W-:Y:S05]  /*dd440*/  BSYNC.RECONVERGENT B4 ;  /* 0x0000000000047941 */ /* 0x000fea0003800200 */
.L_x_685:
        /* <DEDUP_REMOVED lines=79> */
.L_x_691:
[----:B------:R-:W-:Y:S05]  /*dd940*/  BSYNC.RELIABLE B5 ;  /* 0x0000000000057941 */ /* 0x000fea0003800100 */
.L_x_690:
        /* <DEDUP_REMOVED lines=12> */
.L_x_692:
[----:B------:R-:W-:Y:S05]  /*dda10*/  BSYNC.RECONVERGENT B4 ;  /* 0x0000000000047941 */ /* 0x000fea0003800200 */
.L_x_689:
        /* <DEDUP_REMOVED lines=79> */
.L_x_695:
[----:B------:R-:W-:Y:S05]  /*ddf10*/  BSYNC.RELIABLE B5 ;  /* 0x0000000000057941 */ /* 0x000fea0003800100 */
.L_x_694:
        /* <DEDUP_REMOVED lines=12> */
.L_x_696:
[----:B------:R-:W-:Y:S05]  /*ddfe0*/  BSYNC.RECONVERGENT B4 ;  /* 0x0000000000047941 */ /* 0x000fea0003800200 */
.L_x_693:
        /* <DEDUP_REMOVED lines=49> */
.L_x_700:
[----:B------:R-:W-:Y:S05]  /*de300*/  BSYNC.RELIABLE B5 ;  /* 0x0000000000057941 */ /* 0x000fea0003800100 */
.L_x_699:
        /* <DEDUP_REMOVED lines=12> */
.L_x_698:
[----:B------:R-:W-:Y:S05]  /*de3d0*/  BSYNC.RECONVERGENT B4 ;  /* 0x0000000000047941 */ /* 0x000fea0003800200 */
.L_x_697:
        /* <DEDUP_REMOVED lines=49> */
.L_x_704:
[----:B------:R-:W-:Y:S05]  /*de6f0*/  BSYNC.RELIABLE B5 ;  /* 0x0000000000057941 */ /* 0x000fea0003800100 */
.L_x_703:
        /* <DEDUP_REMOVED lines=12> */
.L_x_702:
[----:B------:R-:W-:Y:S05]  /*de7c0*/  BSYNC.RECONVERGENT B4 ;  /* 0x0000000000047941 */ /* 0x000fea0003800200 */
.L_x_701:
[----:B------:R0:W5:Y:S04]  /*de7d0*/  LDL.LU R20, [R1+0x30] ;  /* 0x0000300001147983 */ /* 0x0001680000300800 */
[----:B------:R0:W5:Y:S01]  /*de7e0*/  LDL.LU R19, [R1+0x70] ;  /* 0x0000700001137983 */ /* 0x0001620000300800 */
[----:B------:R-:W-:Y:S02]  /*de7f0*/  IMAD.MOV.U32 R18, RZ, RZ, R127 ;  /* 0x000000ffff127224 */ /* 0x000fe400078e007f */
[----:B------:R-:W-:Y:S01]  /*de800*/  IMAD.MOV.U32 R17, RZ, RZ, R163 ;  /* 0x000000ffff117224 */ /* 0x000fe200078e00a3 */
[----:B------:R0:W5:Y:S01]  /*de810*/  LDL.LU R14, [R1+0x44] ;  /* 0x00004400010e7983 */ /* 0x0001620000300800 */
[----:B------:R-:W-:Y:S02]  /*de820*/  IMAD.MOV.U32 R48, RZ, RZ, R125 ;  /* 0x000000ffff307224 */ /* 0x000fe400078e007d */
[----:B------:R-:W-:Y:S01]  /*de830*/  IMAD.MOV.U32 R47, RZ, RZ, R124 ;  /* 0x000000ffff2f7224 */ /* 0x000fe200078e007c */
[----:B------:R0:W5:Y:S01]  /*de840*/  LDL.LU R13, [R1+0x40] ;  /* 0x00004000010d7983 */ /* 0x0001620000300800 */
[----:B------:R-:W-:-:S02]  /*de850*/  IMAD.MOV.U32 R16, RZ, RZ, R162 ;  /* 0x000000ffff107224 */ /* 0x000fc400078e00a2 */
[----:B------:R-:W-:Y:S01]  /*de860*/  IMAD.MOV.U32 R15, RZ, RZ, R159 ;  /* 0x000000ffff0f7224 */ /* 0x000fe200078e009f */
[----:B------:R0:W5:Y:S04]  /*de870*/  LDL.LU R12, [R1+0x80] ;  /* 0x00008000010c7983 */ /* 0x0001680000300800 */
[----:B------:R0:W5:Y:S04]  /*de880*/  LDL.LU R11, [R1+0x7c] ;  /* 0x00007c00010b7983 */ /* 0x0001680000300800 */
[----:B------:R0:W5:Y:S04]  /*de890*/  LDL.LU R9, [R1+0x3c] ;  /* 0x00003c0001097983 */ /* 0x0001680000300800 */
[----:B------:R0:W5:Y:S04]  /*de8a0*/  LDL.LU R4, [R1+0x38] ;  /* 0x0000380001047983 */ /* 0x0001680000300800 */
[----:B------:R0:W5:Y:S04]  /*de8b0*/  LDL.LU R3, [R1+0x34] ;  /* 0x0000340001037983 */ /* 0x0001680000300800 */
[----:B------:R0:W5:Y:S04]  /*de8c0*/  LDL.LU R2, [R1+0x78] ;  /* 0x0000780001027983 */ /* 0x0001680000300800 */
[----:B------:R0:W5:Y:S01]  /*de8d0*/  LDL.LU R0, [R1+0x74] ;  /* 0x0000740001007983 */ /* 0x0001620000300800 */
[----:B------:R-:W-:Y:S01]  /*de8e0*/  IMAD.MOV.U32 R10, RZ, RZ, R248 ;  /* 0x000000ffff0a7224 */ /* 0x000fe200078e00f8 */
[----:B------:R-:W-:Y:S01]  /*de8f0*/  MOV R49, 0xde970 ;  /* 0x000de97000317802 */ /* 0x000fe20000000f00 */
[----:B------:R-:W-:-:S02]  /*de900*/  IMAD.MOV.U32 R8, RZ, RZ, R126 ;  /* 0x000000ffff087224 */ /* 0x000fc400078e007e */
[----:B------:R-:W-:Y:S02]  /*de910*/  IMAD.MOV.U32 R7, RZ, RZ, R158 ;  /* 0x000000ffff077224 */ /* 0x000fe400078e009e */
[----:B------:R-:W-:Y:S02]  /*de920*/  IMAD.MOV.U32 R46, RZ, RZ, R123 ;  /* 0x000000ffff2e7224 */ /* 0x000fe400078e007b */
[----:B------:R-:W-:Y:S02]  /*de930*/  IMAD.MOV.U32 R45, RZ, RZ, R122 ;  /* 0x000000ffff2d7224 */ /* 0x000fe400078e007a */
[----:B------:R-:W-:Y:S02]  /*de940*/  IMAD.MOV.U32 R6, RZ, RZ, R129 ;  /* 0x000000ffff067224 */ /* 0x000fe400078e0081 */
[----:B0-----:R-:W-:-:S07]  /*de950*/  IMAD.MOV.U32 R5, RZ, RZ, R128 ;  /* 0x000000ffff057224 */ /* 0x001fce00078e0080 */
[----:B-----5:R-:W-:Y:S05]  /*de960*/  CALL.REL.NOINC `($g2_bellman_multiexp$Fq2_mul) ;  /* 0x000003a400387944 */ /* 0x020fea0003c00000 */
        /* <DEDUP_REMOVED lines=49> */
.L_x_708:
[----:B------:R-:W-:Y:S05]  /*dec80*/  BSYNC.RELIABLE B5 ;  /* 0x0000000000057941 */ /* 0x000fea0003800100 */
.L_x_707:
        /* <DEDUP_REMOVED lines=12> */
.L_x_706:
[----:B------:R-:W-:Y:S05]  /*ded50*/  BSYNC.RECONVERGENT B4 ;  /* 0x0000000000047941 */ /* 0x000fea0003800200 */
.L_x_705:
        /* <DEDUP_REMOVED lines=48> */
.L_x_710:
[----:B------:R-:W-:Y:S05]  /*df060*/  BSYNC.RELIABLE B4 ;  /* 0x0000000000047941 */ /* 0x000fea0003800100 */
.L_x_709:
        /* <DEDUP_REMOVED lines=13> */
.L_x_600:
[----:B------:R-:W-:Y:S05]  /*df140*/  BSYNC.RELIABLE B3 ;  /* 0x0000000000037941 */ /* 0x000fea0003800100 */
.L_x_599:
[----:B------:R-:W-:Y:S01]  /*df150*/  IADD3 R6, P0, PT, -R158, R207, RZ ;  /* 0x000000cf9e067210 */ /* 0x000fe20007f1e1ff */
[----:B------:R-:W-:Y:S01]  /*df160*/  BSSY.RECONVERGENT B3, `(.L_x_711) ;  /* 0x0000049000037945 */ /* 0x000fe20003800200 */
[----:B------:R-:W-:Y:S02]  /*df170*/  ISETP.GT.U32.AND P1, PT, R120, R92, PT ;  /* 0x0000005c7800720c */ /* 0x000fe40003f24070 */
[----:B------:R-:W-:Y:S01]  /*df180*/  IADD3.X R5, P0, PT, ~R159, R209, RZ, P0, !PT ;  /* 0x000000d19f057210 */ /* 0x000fe2000071e5ff */
[----:B------:R0:W-:Y:S03]  /*df190*/  STL [R1+0x24], R6 ;  /* 0x0000240601007387 */ /* 0x0001e60000100800 */
[----:B------:R-:W-:Y:S01]  /*df1a0*/  IADD3.X R248, P0, PT, ~R102, R125, RZ, P0, !PT ;  /* 0x0000007d66f87210 */ /* 0x000fe2000071e5ff */
[----:B------:R0:W-:Y:S03]  /*df1b0*/  STL [R1+0x20], R5 ;  /* 0x0000200501007387 */ /* 0x0001e60000100800 */
[----:B------:R-:W-:-:S04]  /*df1c0*/  IADD3.X R243, P0, PT, ~R103, R127, RZ, P0, !PT ;  /* 0x0000007f67f37210 */ /* 0x000fc8000071e5ff */
[----:B------:R-:W-:-:S04]  /*df1d0*/  IADD3.X R4, P0, PT, ~R50, R90, RZ, P0, !PT ;  /* 0x0000005a32047210 */ /* 0x000fc8000071e5ff */
[----:B------:R-:W-:Y:S01]  /*df1e0*/  IADD3.X R3, P0, PT, ~R51, R128, RZ, P0, !PT ;  /* 0x0000008033037210 */ /* 0x000fe2000071e5ff */
[----:B------:R0:W-:Y:S03]  /*df1f0*/  STL [R1+0x2c], R4 ;  /* 0x00002c0401007387 */ /* 0x0001e60000100800 */
[----:B------:R-:W-:Y:S01]  /*df200*/  IADD3.X R250, P0, PT, ~R52, R118, RZ, P0, !PT ;  /* 0x0000007634fa7210 */ /* 0x000fe2000071e5ff */
[----:B------:R0:W-:Y:S03]  /*df210*/  STL [R1+0x28], R3 ;  /* 0x0000280301007387 */ /* 0x0001e60000100800 */
[----:B------:R-:W-:-:S04]  /*df220*/  IADD3.X R249, P0, PT, ~R53, R129, RZ, P0, !PT ;  /* 0x0000008135f97210 */ /* 0x000fc8000071e5ff */
[----:B------:R-:W-:-:S04]  /*df230*/  IADD3.X R2, P0, PT, ~R78, R119, RZ, P0, !PT ;  /* 0x000000774e027210 */ /* 0x000fc8000071e5ff */
[----:B------:R-:W-:Y:S01]  /*df240*/  IADD3.X R0, P2, PT, ~R79, R161, RZ, P0, !PT ;  /* 0x000000a14f007210 */ /* 0x000fe2000075e5ff */
[----:B------:R0:W-:Y:S01]  /*df250*/  STL [R1+0x34], R2 ;  /* 0x0000340201007387 */ /* 0x0001e20000100800 */
[C---:B------:R-:W-:Y:S02]  /*df260*/  ISETP.GT.U32.AND.EX P0, PT, R181.reuse, R93, PT, P1 ;  /* 0x0000005db500720c */ /* 0x040fe40003f04110 */
[----:B------:R-:W-:Y:S01]  /*df270*/  IADD3.X R252, P1, PT, ~R92, R120, RZ, P2, !PT ;  /* 0x000000785cfc7210 */ /* 0x000fe2000173e5ff */
[----:B------:R0:W-:Y:S04]  /*df280*/  STL [R1+0x30], R0 ;  /* 0x0000300001007387 */ /* 0x0001e80000100800 */
        /* <DEDUP_REMOVED lines=35> */
.L_x_714:
[----:B------:R-:W-:Y:S05]  /*df4c0*/  BSYNC.RELIABLE B4 ;  /* 0x0000000000047941 */ /* 0x000fea0003800100 */
.L_x_713:
[----:B------:R-:W-:-:S04]  /*df4d0*/  IADD3 R6, P0, PT, R6, -0x5555, RZ ;  /* 0xffffaaab06067810 */ /* 0x000fc80007f1e0ff */
[----:B------:R-:W-:Y:S01]  /*df4e0*/  IADD3.X R5, P0, PT, R5, -0x46010001, RZ, P0, !PT ;  /* 0xb9feffff05057810 */ /* 0x000fe2000071e4ff */
[----:B------:R0:W-:Y:S03]  /*df4f0*/  STL [R1+0x24], R6 ;  /* 0x0000240601007387 */ /* 0x0001e60000100800 */
[----:B------:R-:W-:Y:S01]  /*df500*/  IADD3.X R248, P0, PT, R248, -0x4eac0001, RZ, P0, !PT ;  /* 0xb153fffff8f87810 */ /* 0x000fe2000071e4ff */
[----:B------:R0:W-:Y:S03]  /*df510*/  STL [R1+0x20], R5 ;  /* 0x0000200501007387 */ /* 0x0001e60000100800 */
[----:B------:R-:W-:-:S04]  /*df520*/  IADD3.X R243, P0, PT, R243, 0x1eabfffe, RZ, P0, !PT ;  /* 0x1eabfffef3f37810 */ /* 0x000fc8000071e4ff */
[----:B------:R-:W-:-:S04]  /*df530*/  IADD3.X R4, P0, PT, R4, -0x94f09dc, RZ, P0, !PT ;  /* 0xf6b0f62404047810 */ /* 0x000fc8000071e4ff */
[----:B------:R-:W-:Y:S01]  /*df540*/  IADD3.X R3, P0, PT, R3, 0x6730d2a0, RZ, P0, !PT ;  /* 0x6730d2a003037810 */ /* 0x000fe2000071e4ff */
[----:B------:R0:W-:Y:S03]  /*df550*/  STL [R1+0x2c], R4 ;  /* 0x00002c0401007387 */ /* 0x0001e60000100800 */
[----:B------:R-:W-:Y:S01]  /*df560*/  IADD3.X R250, P0, PT, R250, -0xc7aed41, RZ, P0, !PT ;  /* 0xf38512bffafa7810 */ /* 0x000fe2000071e4ff */
[----:B------:R0:W-:Y:S03]  /*df570*/  STL [R1+0x28], R3 ;  /* 0x0000280301007387 */ /* 0x0001e60000100800 */
[----:B------:R-:W-:-:S04]  /*df580*/  IADD3.X R249, P0, PT, R249, 0x64774b84, RZ, P0, !PT ;  /* 0x64774b84f9f97810 */ /* 0x000fc8000071e4ff */
[----:B------:R-:W-:-:S04]  /*df590*/  IADD3.X R2, P0, PT, R2, 0x434bacd7, RZ, P0, !PT ;  /* 0x434bacd702027810 */ /* 0x000fc8000071e4ff */
[----:B------:R-:W-:Y:S01]  /*df5a0*/  IADD3.X R0, P0, PT, R0, 0x4b1ba7b6, RZ, P0, !PT ;  /* 0x4b1ba7b600007810 */ /* 0x000fe2000071e4ff */
[----:B------:R0:W-:Y:S03]  /*df5b0*/  STL [R1+0x34], R2 ;  /* 0x0000340201007387 */ /* 0x0001e60000100800 */
[----:B------:R-:W-:Y:S01]  /*df5c0*/  IADD3.X R252, P0, PT, R252, 0x397fe69a, RZ, P0, !PT ;  /* 0x397fe69afcfc7810 */ /* 0x000fe2000071e4ff */
[----:B------:R0:W-:Y:S03]  /*df5d0*/  STL [R1+0x30], R0 ;  /* 0x0000300001007387 */ /* 0x0001e60000100800 */
[----:B------:R-:W-:-:S09]  /*df5e0*/  IADD3.X R251, PT, PT, R251, 0x1a0111ea, RZ, P0, !PT ;  /* 0x1a0111eafbfb7810 */ /* 0x000fd200007fe4ff */
.L_x_712:
[----:B------:R-:W-:Y:S05]  /*df5f0*/  BSYNC.RECONVERGENT B3 ;  /* 0x0000000000037941 */ /* 0x000fea0003800200 */
.L_x_711:
        /* <DEDUP_REMOVED lines=49> */
.L_x_718:
[----:B------:R-:W-:Y:S05]  /*df910*/  BSYNC.RELIABLE B4 ;  /* 0x0000000000047941 */ /* 0x000fea0003800100 */
.L_x_717:
        /* <DEDUP_REMOVED lines=12> */
.L_x_716:
[----:B------:R-:W-:Y:S05]  /*df9e0*/  BSYNC.RECONVERGENT B3 ;  /* 0x0000000000037941 */ /* 0x000fea0003800200 */
.L_x_715:
        /* <DEDUP_REMOVED lines=25> */
[----:B0-----:R-:W-:Y:S05]  /*dfb80*/  CALL.REL.NOINC `($g2_bellman_multiexp$Fq2_sqr) ;  /* 0x0000049c00147944 */ /* 0x001fea0003c00000 */
[----:B------:R-:W-:Y:S01]  /*dfb90*/  SHF.L.W.U32.HI R0, R65, 0x1, R63 ;  /* 0x0000000141007819 */ /* 0x000fe20000010e3f */
[----:B------:R-:W-:Y:S01]  /*dfba0*/  STL [R1+0xf4], R66 ;  /* 0x0000f44201007387 */ /* 0x000fe20000100800 */
[----:B------:R-:W-:Y:S01]  /*dfbb0*/  SHF.L.W.U32.HI R6, R63, 0x1, R66 ;  /* 0x000000013f067819 */ /* 0x000fe20000010e42 */
[----:B------:R-:W-:Y:S01]  /*dfbc0*/  BSSY.RECONVERGENT B3, `(.L_x_719) ;  /* 0x0000071000037945 */ /* 0x000fe20003800200 */
[----:B------:R-:W-:Y:S01]  /*dfbd0*/  ISETP.GT.U32.AND P0, PT, R0, 0x397fe69a, PT ;  /* 0x397fe69a0000780c */ /* 0x000fe20003f04070 */
[----:B------:R-:W-:Y:S02]  /*dfbe0*/  STL [R1+0x9c], R63 ;  /* 0x00009c3f01007387 */ /* 0x000fe40000100800 */
[----:B------:R-:W-:Y:S01]  /*dfbf0*/  BSSY.RELIABLE B4, `(.L_x_720) ;  /* 0x0000061000047945 */ /* 0x000fe20003800100 */
[----:B------:R-:W-:Y:S01]  /*dfc00*/  SHF.L.W.U32.HI R7, R61, 0x1, R64 ;  /* 0x000000013d077819 */ /* 0x000fe20000010e40 */
[----:B------:R-:W-:Y:S01]  /*dfc10*/  IMAD.SHL.U32 R18, R55, 0x2, RZ ;  /* 0x0000000237127824 */ /* 0x000fe200078e00ff */
[----:B------:R-:W-:Y:S01]  /*dfc20*/  STL [R1+0xf0], R65 ;  /* 0x0000f04101007387 */ /* 0x000fe20000100800 */
[----:B------:R-:W-:-:S02]  /*dfc30*/  ISETP.GT.U32.AND.EX P0, PT, R6, 0x1a0111ea, PT, P0 ;  /* 0x1a0111ea0600780c */ /* 0x000fc40003f04100 */
[----:B------:R-:W-:Y:S01]  /*dfc40*/  SHF.L.W.U32.HI R10, R62, 0x1, R61 ;  /* 0x000000013e0a7819 */ /* 0x000fe20000010e3d */
[----:B------:R-:W-:Y:S01]  /*dfc50*/  STL [R1+0x98], R64 ;  /* 0x0000984001007387 */ /* 0x000fe20000100800 */
[----:B------:R-:W-:Y:S02]  /*dfc60*/  SHF.L.W.U32.HI R8, R64, 0x1, R65 ;  /* 0x0000000140087819 */ /* 0x000fe40000010e41 */
[----:B------:R-:W-:Y:S01]  /*dfc70*/  SHF.L.W.U32.HI R9, R60, 0x1, R62 ;  /* 0x000000013c097819 */ /* 0x000fe20000010e3e */
[----:B------:R-:W-:Y:S01]  /*dfc80*/  STL [R1+0x94], R62 ;  /* 0x0000943e01007387 */ /* 0x000fe20000100800 */
[----:B------:R-:W-:Y:S02]  /*dfc90*/  SHF.L.W.U32.HI R3, R59, 0x1, R60 ;  /* 0x000000013b037819 */ /* 0x000fe40000010e3c */
[----:B------:R-:W-:Y:S01]  /*dfca0*/  SHF.L.W.U32.HI R2, R58, 0x1, R59 ;  /* 0x000000013a027819 */ /* 0x000fe20000010e3b */
[----:B------:R-:W-:Y:S01]  /*dfcb0*/  STL [R1+0xe8], R60 ;  /* 0x0000e83c01007387 */ /* 0x000fe20000100800 */
[----:B------:R-:W-:-:S02]  /*dfcc0*/  SHF.L.W.U32.HI R20, R56, 0x1, R57 ;  /* 0x0000000138147819 */ /* 0x000fc40000010e39 */
[----:B------:R-:W-:Y:S01]  /*dfcd0*/  SHF.L.U64.HI R25, R55, 0x1, R56 ;  /* 0x0000000137197819 */ /* 0x000fe20000010238 */
[----:B------:R-:W-:Y:S04]  /*dfce0*/  STL [R1+0x90], R59 ;  /* 0x0000903b01007387 */ /* 0x000fe80000100800 */
        /* <DEDUP_REMOVED lines=16> */
[----:B------:R0:W-:Y:S02]  /*dfdf0*/  STL [R1+0xec], R61 ;  /* 0x0000ec3d01007387 */ /* 0x0001e40000100800 */
[----:B0-----:R-:W-:Y:S01]  /*dfe00*/  SHF.L.W.U32.HI R61, R57, 0x1, R58 ;  /* 0x00000001393d7819 */ /* 0x001fe20000010e3a */
        /* <DEDUP_REMOVED lines=63> */
.L_x_721:
[----:B------:R-:W-:Y:S05]  /*e0200*/  BSYNC.RELIABLE B4 ;  /* 0x0000000000047941 */ /* 0x000fea0003800100 */
.L_x_720:
        /* <DEDUP_REMOVED lines=12> */
.L_x_722:
[----:B------:R-:W-:Y:S05]  /*e02d0*/  BSYNC.RECONVERGENT B3 ;  /* 0x0000000000037941 */ /* 0x000fea0003800200 */
.L_x_719:
[----:B------:R-:W-:Y:S01]  /*e02e0*/  SHF.L.W.U32.HI R22, R89, 0x1, R88 ;  /* 0x0000000159167819 */ /* 0x000fe20000010e58 */
[----:B------:R-:W-:Y:S01]  /*e02f0*/  BSSY.RECONVERGENT B3, `(.L_x_723) ;  /* 0x000005b000037945 */ /* 0x000fe20003800200 */
[----:B------:R-:W-:-:S03]  /*e0300*/  SHF.L.W.U32.HI R24, R88, 0x1, R91 ;  /* 0x0000000158187819 */ /* 0x000fc60000010e5b */
[----:B------:R-:W-:Y:S01]  /*e0310*/  BSSY.RELIABLE B4, `(.L_x_724) ;  /* 0x000004c000047945 */ /* 0x000fe20003800100 */
[----:B------:R-:W-:Y:S02]  /*e0320*/  ISETP.GT.U32.AND P0, PT, R22, 0x397fe69a, PT ;  /* 0x397fe69a1600780c */ /* 0x000fe40003f04070 */
[----:B------:R-:W-:Y:S02]  /*e0330*/  SHF.L.W.U32.HI R60, R68, 0x1, R70 ;  /* 0x00000001443c7819 */ /* 0x000fe40000010e46 */
[----:B------:R-:W-:Y:S02]  /*e0340*/  ISETP.GT.U32.AND.EX P0, PT, R24, 0x1a0111ea, PT, P0 ;  /* 0x1a0111ea1800780c */ /* 0x000fe40003f04100 */
[C---:B------:R-:W-:Y:S01]  /*e0350*/  SHF.L.U64.HI R15, R67.reuse, 0x1, R68 ;  /* 0x00000001430f7819 */ /* 0x040fe20000010244 */
[----:B------:R-:W-:Y:S01]  /*e0360*/  IMAD.SHL.U32 R68, R67, 0x2, RZ ;  /* 0x0000000243447824 */ /* 0x000fe200078e00ff */
[----:B------:R-:W-:Y:S02]  /*e0370*/  SHF.L.W.U32.HI R27, R75, 0x1, R89 ;  /* 0x000000014b1b7819 */ /* 0x000fe40000010e59 */
        /* <DEDUP_REMOVED lines=69> */
.L_x_725:
[----:B------:R-:W-:Y:S05]  /*e07d0*/  BSYNC.RELIABLE B4 ;  /* 0x0000000000047941 */ /* 0x000fea0003800100 */
.L_x_724:
        /* <DEDUP_REMOVED lines=12> */
.L_x_726:
[----:B------:R-:W-:Y:S05]  /*e08a0*/  BSYNC.RECONVERGENT B3 ;  /* 0x0000000000037941 */ /* 0x000fea0003800200 */
.L_x_723:
        /* <DEDUP_REMOVED lines=79> */
.L_x_729:
[----:B------:R-:W-:Y:S05]  /*e0da0*/  BSYNC.RELIABLE B4 ;  /* 0x0000000000047941 */ /* 0x000fea0003800100 */
.L_x_728:
        /* <DEDUP_REMOVED lines=12> */
.L_x_730:
[----:B------:R-:W-:Y:S05]  /*e0e70*/  BSYNC.RECONVERGENT B3 ;  /* 0x0000000000037941 */ /* 0x000fea0003800200 */
.L_x_727:
        /* <DEDUP_REMOVED lines=79> */
.L_x_733:
[----:B------:R-:W-:Y:S05]  /*e1370*/  BSYNC.RELIABLE B4 ;  /* 0x0000000000047941 */ /* 0x000fea0003800100 */
.L_x_732:
        /* <DEDUP_REMOVED lines=12> */
.L_x_734:
[----:B------:R-:W-:Y:S05]  /*e1440*/  BSYNC.RECONVERGENT B3 ;  /* 0x0000000000037941 */ /* 0x000fea0003800200 */
.L_x_731:
[----:B------:R0:W5:Y:S04]  /*e1450*/  LDL R44, [R1+0x24] ;  /* 0x00002400012c7983 */ /* 0x0001680000100800 */
[----:B------:R0:W5:Y:S01]  /*e1460*/  LDL R43, [R1+0x20] ;  /* 0x00002000012b7983 */ /* 0x0001620000100800 */
[----:B------:R-:W-:Y:S02]  /*e1470*/  IMAD.MOV.U32 R42, RZ, RZ, R248 ;  /* 0x000000ffff2a7224 */ /* 0x000fe400078e00f8 */
[----:B------:R-:W-:Y:S01]  /*e1480*/  IMAD.MOV.U32 R41, RZ, RZ, R243 ;  /* 0x000000ffff297224 */ /* 0x000fe200078e00f3 */
[----:B------:R0:W5:Y:S04]  /*e1490*/  LDL R40, [R1+0x2c] ;  /* 0x00002c0001287983 */ /* 0x0001680000100800 */
[----:B------:R0:W5:Y:S01]  /*e14a0*/  LDL R39, [R1+0x28] ;  /* 0x0000280001277983 */ /* 0x0001620000100800 */
[----:B------:R-:W-:-:S02]  /*e14b0*/  IMAD.MOV.U32 R38, RZ, RZ, R250 ;  /* 0x000000ffff267224 */ /* 0x000fc400078e00fa */
[----:B------:R-:W-:Y:S01]  /*e14c0*/  IMAD.MOV.U32 R37, RZ, RZ, R249 ;  /* 0x000000ffff257224 */ /* 0x000fe200078e00f9 */
[----:B------:R0:W5:Y:S04]  /*e14d0*/  LDL R36, [R1+0x34] ;  /* 0x0000340001247983 */ /* 0x0001680000100800 */
[----:B------:R0:W5:Y:S01]  /*e14e0*/  LDL R35, [R1+0x30] ;  /* 0x0000300001237983 */ /* 0x0001620000100800 */
[----:B------:R-:W-:Y:S01]  /*e14f0*/  IMAD.MOV.U32 R34, RZ, RZ, R252 ;  /* 0x000000ffff227224 */ /* 0x000fe200078e00fc */
[----:B------:R-:W-:Y:S01]  /*e1500*/  MOV R49, 0xe1770 ;  /* 0x000e177000317802 */ /* 0x000fe20000000f00 */
        /* <DEDUP_REMOVED lines=36> */
[----:B0-----:R-:W-:-:S07]  /*e1750*/  IMAD.MOV.U32 R0, RZ, RZ, R89 ;  /* 0x000000ffff007224 */ /* 0x001fce00078e0059 */
[----:B-----5:R-:W-:Y:S05]  /*e1760*/  CALL.REL.NOINC `($g2_bellman_multiexp$Fq2_mul) ;  /* 0x0000037400b87944 */ /* 0x020fea0003c00000 */
[----:B------:R-:W-:Y:S01]  /*e1770*/  IADD3 R161, P0, PT, -R164, R245, RZ ;  /* 0x000000f5a4a17210 */ /* 0x000fe20007f1e1ff */
[----:B------:R0:W-:Y:S01]  /*e1780*/  STL [R1+0xd4], R13 ;  /* 0x0000d40d01007387 */ /* 0x0001e20000100800 */
[----:B------:R-:W-:Y:S01]  /*e1790*/  ISETP.GT.U32.AND P1, PT, R223, R112, PT ;  /* 0x00000070df00720c */ /* 0x000fe20003f24070 */
[----:B------:R-:W-:Y:S01]  /*e17a0*/  BSSY.RECONVERGENT B3, `(.L_x_735) ;  /* 0x0000053000037945 */ /* 0x000fe20003800200 */
[----:B------:R-:W-:Y:S01]  /*e17b0*/  IADD3.X R186, P0, PT, ~R165, R244, RZ, P0, !PT ;  /* 0x000000f4a5ba7210 */ /* 0x000fe2000071e5ff */
[----:B------:R1:W-:Y:S01]  /*e17c0*/  STL [R1+0xd0], R14 ;  /* 0x0000d00e01007387 */ /* 0x0003e20000100800 */
[----:B------:R-:W-:Y:S02]  /*e17d0*/  IMAD.MOV.U32 R208, RZ, RZ, R17 ;  /* 0x000000ffffd07224 */ /* 0x000fe400078e0011 */
[----:B------:R-:W-:Y:S01]  /*e17e0*/  IADD3.X R122, P0, PT, ~R150, R229, RZ, P0, !PT ;  /* 0x000000e5967a7210 */ /* 0x000fe2000071e5ff */
[----:B------:R2:W-:Y:S01]  /*e17f0*/  STL [R1+0x54], R15 ;  /* 0x0000540f01007387 */ /* 0x0005e20000100800 */
[----:B------:R-:W-:-:S02]  /*e1800*/  IMAD.MOV.U32 R210, RZ, RZ, R19 ;  /* 0x000000ffffd27224 */ /* 0x000fc400078e0013 */
[----:B------:R-:W-:Y:S01]  /*e1810*/  IADD3.X R124, P0, PT, ~R151, R228, RZ, P0, !PT ;  /* 0x000000e4977c7210 */ /* 0x000fe2000071e5ff */
[----:B------:R3:W-:Y:S03]  /*e1820*/  STL [R1+0xdc], R0 ;  /* 0x0000dc0001007387 */ /* 0x0007e60000100800 */
[----:B0-----:R-:W-:Y:S01]  /*e1830*/  IADD3.X R13, P0, PT, ~R106, R220, RZ, P0, !PT ;  /* 0x000000dc6a0d7210 */ /* 0x001fe2000071e5ff */
[----:B------:R0:W-:Y:S03]  /*e1840*/  STL [R1+0x6c], R3 ;  /* 0x00006c0301007387 */ /* 0x0001e60000100800 */
[----:B-1----:R-:W-:Y:S01]  /*e1850*/  IADD3.X R14, P0, PT, ~R107, R230, RZ, P0, !PT ;  /* 0x000000e66b0e7210 */ /* 0x002fe2000071e5ff */
[----:B------:R-:W-:Y:S03]  /*e1860*/  STL [R1+0x58], R18 ;  /* 0x0000581201007387 */ /* 0x000fe60000100800 */
[----:B--2---:R-:W-:Y:S01]  /*e1870*/  IADD3.X R15, P0, PT, ~R108, R221, RZ, P0, !PT ;  /* 0x000000dd6c0f7210 */ /* 0x004fe2000071e5ff */
[----:B------:R-:W-:Y:S03]  /*e1880*/  STL [R1+0x5c], R20 ;  /* 0x00005c1401007387 */ /* 0x000fe60000100800 */
[----:B---3--:R-:W-:Y:S01]  /*e1890*/  IADD3.X R0, P0, PT, ~R109, R231, RZ, P0, !PT ;  /* 0x000000e76d007210 */ /* 0x008fe2000071e5ff */
[----:B------:R-:W-:Y:S03]  /*e18a0*/  STL [R1+0x38], R45 ;  /* 0x0000382d01007387 */ /* 0x000fe60000100800 */
[----:B0-----:R-:W-:Y:S01]  /*e18b0*/  IADD3.X R3, P0, PT, ~R110, R222, RZ, P0, !PT ;  /* 0x000000de6e037210 */ /* 0x001fe2000071e5ff */
        /* <DEDUP_REMOVED lines=11> */
[----:B------:R0:W-:Y:S04]  /*e1970*/  STL [R1+0xd8], R2 ;  /* 0x0000d80201007387 */ /* 0x0001e80000100800 */
[----:B------:R1:W-:Y:S04]  /*e1980*/  STL [R1+0x40], R5 ;  /* 0x0000400501007387 */ /* 0x0003e80000100800 */
[----:B------:R2:W-:Y:S01]  /*e1990*/  STL [R1+0x50], R16 ;  /* 0x0000501001007387 */ /* 0x0005e20000100800 */
[----:B0-----:R-:W-:-:S02]  /*e19a0*/  IADD3.X R2, P2, PT, ~R111, R232, RZ, P0, !PT ;  /* 0x000000e86f027210 */ /* 0x001fc4000075e5ff */
[----:B------:R-:W-:Y:S02]  /*e19b0*/  ISETP.GT.U32.AND.EX P0, PT, R233, R113, PT, P1 ;  /* 0x00000071e900720c */ /* 0x000fe40003f04110 */
[----:B-1----:R-:W-:-:S05]  /*e19c0*/  IADD3.X R5, P1, PT, ~R112, R223, RZ, P2, !PT ;  /* 0x000000df70057210 */ /* 0x002fca000173e5ff */
[----:B--2---:R-:W-:-:S06]  /*e19d0*/  IMAD.X R16, R233, 0x1, ~R113, P1 ;  /* 0x00000001e9107824 */ /* 0x004fcc00008e0e71 */
        /* <DEDUP_REMOVED lines=34> */
.L_x_738:
[----:B------:R-:W-:Y:S05]  /*e1c00*/  BSYNC.RELIABLE B4 ;  /* 0x0000000000047941 */ /* 0x000fea0003800100 */
.L_x_737:
        /* <DEDUP_REMOVED lines=12> */
.L_x_736:
[----:B------:R-:W-:Y:S05]  /*e1cd0*/  BSYNC.RECONVERGENT B3 ;  /* 0x0000000000037941 */ /* 0x000fea0003800200 */
.L_x_735:
        /* <DEDUP_REMOVED lines=49> */
.L_x_742:
[----:B------:R-:W-:Y:S05]  /*e1ff0*/  BSYNC.RELIABLE B4 ;  /* 0x0000000000047941 */ /* 0x000fea0003800100 */
.L_x_741:
        /* <DEDUP_REMOVED lines=12> */
.L_x_740:
[----:B------:R-:W-:Y:S05]  /*e20c0*/  BSYNC.RECONVERGENT B3 ;  /* 0x0000000000037941 */ /* 0x000fea0003800200 */
.L_x_739:
        /* <DEDUP_REMOVED lines=18> */
[----:B------:R0:W-:Y:S01]  /*e21f0*/  STL [R1+0x84], R17 ;  /* 0x0000841101007387 */ /* 0x0001e20000100800 */
[----:B------:R-:W-:Y:S02]  /*e2200*/  IMAD.MOV.U32 R126, RZ, RZ, R15 ;  /* 0x000000ffff7e7224 */ /* 0x000fe400078e000f */
[----:B------:R-:W-:Y:S01]  /*e2210*/  ISETP.NE.AND.EX P0, PT, R5, 0x1a0111ea, PT, P0 ;  /* 0x1a0111ea0500780c */ /* 0x000fe20003f05300 */
[----:B------:R0:W-:Y:S01]  /*e2220*/  STL [R1+0x80], R5 ;  /* 0x0000800501007387 */ /* 0x0001e20000100800 */
[----:B------:R-:W-:Y:S02]  /*e2230*/  IMAD.MOV.U32 R125, RZ, RZ, R0 ;  /* 0x000000ffff7d7224 */ /* 0x000fe400078e0000 */
[----:B------:R-:W-:Y:S02]  /*e2240*/  IMAD.MOV.U32 R203, RZ, RZ, R16 ;  /* 0x000000ffffcb7224 */ /* 0x000fe400078e0010 */
[----:B------:R-:W-:-:S02]  /*e2250*/  IMAD.MOV.U32 R200, RZ, RZ, R18 ;  /* 0x000000ffffc87224 */ /* 0x000fc400078e0012 */
[----:B------:R-:W-:Y:S02]  /*e2260*/  IMAD.MOV.U32 R120, RZ, RZ, R2 ;  /* 0x000000ffff787224 */ /* 0x000fe400078e0002 */
[----:B------:R-:W-:-:S03]  /*e2270*/  IMAD.MOV.U32 R121, RZ, RZ, R3 ;  /* 0x000000ffff797224 */ /* 0x000fc600078e0003 */
        /* <DEDUP_REMOVED lines=12> */
[----:B------:R0:W-:Y:S01]  /*e2340*/  STL [R1+0x80], R13 ;  /* 0x0000800d01007387 */ /* 0x0001e20000100800 */
[----:B------:R-:W-:-:S02]  /*e2350*/  IMAD.MOV.U32 R203, RZ, RZ, R16 ;  /* 0x000000ffffcb7224 */ /* 0x000fc400078e0010 */
[----:B------:R-:W-:Y:S02]  /*e2360*/  IMAD.MOV.U32 R200, RZ, RZ, R18 ;  /* 0x000000ffffc87224 */ /* 0x000fe400078e0012 */
[----:B------:R-:W-:Y:S02]  /*e2370*/  IMAD.MOV.U32 R120, RZ, RZ, R2 ;  /* 0x000000ffff787224 */ /* 0x000fe400078e0002 */
[----:B------:R-:W-:-:S03]  /*e2380*/  IMAD.MOV.U32 R121, RZ, RZ, R3 ;  /* 0x000000ffff797224 */ /* 0x000fc600078e0003 */
        /* <DEDUP_REMOVED lines=37> */
.L_x_745:
[----:B------:R-:W-:Y:S05]  /*e25e0*/  BSYNC.RELIABLE B4 ;  /* 0x0000000000047941 */ /* 0x000fea0003800100 */
.L_x_744:
        /* <DEDUP_REMOVED lines=11> */
[----:B------:R-:W-:Y:S01]  /*e26a0*/  IADD3.X R0, PT, PT, R5, -0x1a0111eb, RZ, P0, !PT ;  /* 0xe5feee1505007810 */ /* 0x000fe200007fe4ff */
[----:B------:R0:W-:Y:S04]  /*e26b0*/  STL [R1+0x84], R2 ;  /* 0x0000840201007387 */ /* 0x0001e80000100800 */
[----:B------:R0:W-:Y:S04]  /*e26c0*/  STL [R1+0x80], R0 ;  /* 0x0000800001007387 */ /* 0x0001e80000100800 */
.L_x_746:
[----:B------:R-:W-:Y:S05]  /*e26d0*/  BSYNC.RECONVERGENT B3 ;  /* 0x0000000000037941 */ /* 0x000fea0003800200 */
.L_x_743:
[----:B0-----:R-:W-:Y:S01]  /*e26e0*/  SHF.L.W.U32.HI R0, R8, 0x1, R7 ;  /* 0x0000000108007819 */ /* 0x001fe20000010e07 */
        /* <DEDUP_REMOVED lines=80> */
.L_x_749:
[----:B------:R-:W-:Y:S05]  /*e2bf0*/  BSYNC.RELIABLE B4 ;  /* 0x0000000000047941 */ /* 0x000fea0003800100 */
.L_x_748:
        /* <DEDUP_REMOVED lines=14> */
.L_x_750:
[----:B------:R-:W-:Y:S05]  /*e2ce0*/  BSYNC.RECONVERGENT B3 ;  /* 0x0000000000037941 */ /* 0x000fea0003800200 */
.L_x_747:
        /* <DEDUP_REMOVED lines=47> */
[----:B0-----:R-:W-:Y:S02]  /*e2fe0*/  IMAD.MOV.U32 R2, RZ, RZ, R90 ;  /* 0x000000ffff027224 */ /* 0x001fe400078e005a */
[----:B------:R-:W-:-:S07]  /*e2ff0*/  IMAD.MOV.U32 R0, RZ, RZ, R89 ;  /* 0x000000ffff007224 */ /* 0x000fce00078e0059 */
[----:B------:R-:W-:Y:S05]  /*e3000*/  CALL.REL.NOINC `($g2_bellman_multiexp$Fq2_mul) ;  /* 0x0000035c00907944 */ /* 0x000fea0003c00000 */
        /* <DEDUP_REMOVED lines=12> */
[----:B------:R0:W-:Y:S01]  /*e30d0*/  STL [R1+0x148], R13 ;  /* 0x0001480d01007387 */ /* 0x0001e20000100800 */
[----:B------:R-:W-:Y:S02]  /*e30e0*/  IMAD.MOV.U32 R93, RZ, RZ, R47 ;  /* 0x000000ffff5d7224 */ /* 0x000fe400078e002f */
[----:B------:R-:W-:Y:S01]  /*e30f0*/  IMAD.MOV.U32 R103, RZ, RZ, R48 ;  /* 0x000000ffff677224 */ /* 0x000fe200078e0030 */
[----:B------:R0:W-:Y:S01]  /*e3100*/  STL [R1+0x144], R14 ;  /* 0x0001440e01007387 */ /* 0x0001e20000100800 */
[----:B------:R-:W-:-:S03]  /*e3110*/  IMAD.MOV.U32 R105, RZ, RZ, R3 ;  /* 0x000000ffff697224 */ /* 0x000fc600078e0003 */
[----:B------:R0:W-:Y:S01]  /*e3120*/  STL [R1+0x150], R0 ;  /* 0x0001500001007387 */ /* 0x0001e20000100800 */
[----:B------:R-:W-:-:S03]  /*e3130*/  IMAD.MOV.U32 R104, RZ, RZ, R4 ;  /* 0x000000ffff687224 */ /* 0x000fc600078e0004 */
[----:B------:R0:W-:Y:S01]  /*e3140*/  STL [R1+0x14c], R2 ;  /* 0x00014c0201007387 */ /* 0x0001e20000100800 */
        /* <DEDUP_REMOVED lines=28> */
[----:B0-----:R-:W-:-:S07]  /*e3310*/  IMAD.MOV.U32 R89, RZ, RZ, R205 ;  /* 0x000000ffff597224 */ /* 0x001fce00078e00cd */
[----:B-----5:R-:W-:Y:S05]  /*e3320*/  CALL.REL.NOINC `($g2_bellman_multiexp$Fq2_sqr) ;  /* 0x00000464002c7944 */ /* 0x020fea0003c00000 */
        /* <DEDUP_REMOVED lines=18> */
[----:B------:R-:W-:Y:S02]  /*e3450*/  IADD3.X R28, P0, PT, R61, ~R130, RZ, P0, !PT ;  /* 0x800000823d1c7210 */ /* 0x000fe4000071e4ff */
[----:B------:R-:W-:Y:S02]  /*e3460*/  ISETP.GT.U32.AND P1, PT, R63, R86, PT ;  /* 0x000000563f00720c */ /* 0x000fe40003f24070 */
        /* <DEDUP_REMOVED lines=39> */
.L_x_754:
[----:B------:R-:W-:Y:S05]  /*e36e0*/  BSYNC.RELIABLE B4 ;  /* 0x0000000000047941 */ /* 0x000fea0003800100 */
.L_x_753:
        /* <DEDUP_REMOVED lines=12> */
.L_x_752:
[----:B------:R-:W-:Y:S05]  /*e37b0*/  BSYNC.RECONVERGENT B3 ;  /* 0x0000000000037941 */ /* 0x000fea0003800200 */
.L_x_751:
        /* <DEDUP_REMOVED lines=61> */
.L_x_758:
[----:B------:R-:W-:Y:S05]  /*e3b90*/  BSYNC.RELIABLE B4 ;  /* 0x0000000000047941 */ /* 0x000fea0003800100 */
.L_x_757:
        /* <DEDUP_REMOVED lines=12> */
.L_x_756:
[----:B------:R-:W-:Y:S05]  /*e3c60*/  BSYNC.RECONVERGENT B3 ;  /* 0x0000000000037941 */ /* 0x000fea0003800200 */
.L_x_755:
        /* <DEDUP_REMOVED lines=79> */
.L_x_761:
[----:B------:R-:W-:Y:S05]  /*e4160*/  BSYNC.RELIABLE B4 ;  /* 0x0000000000047941 */ /* 0x000fea0003800100 */
.L_x_760:
        /* <DEDUP_REMOVED lines=13> */
.L_x_762:
[----:B------:R-:W-:Y:S05]  /*e4240*/  BSYNC.RECONVERGENT B3 ;  /* 0x0000000000037941 */ /* 0x000fea0003800200 */
.L_x_759:
        /* <DEDUP_REMOVED lines=79> */
.L_x_765:
[----:B------:R-:W-:Y:S05]  /*e4740*/  BSYNC.RELIABLE B4 ;  /* 0x0000000000047941 */ /* 0x000fea0003800100 */
.L_x_764:
        /* <DEDUP_REMOVED lines=13> */
.L_x_766:
[----:B------:R-:W-:Y:S05]  /*e4820*/  BSYNC.RECONVERGENT B3 ;  /* 0x0000000000037941 */ /* 0x000fea0003800200 */
.L_x_763:
        /* <DEDUP_REMOVED lines=49> */
.L_x_770:
[----:B------:R-:W-:Y:S05]  /*e4b40*/  BSYNC.RELIABLE B4 ;  /* 0x0000000000047941 */ /* 0x000fea0003800100 */
.L_x_769:
        /* <DEDUP_REMOVED lines=12> */
.L_x_768:
[----:B------:R-:W-:Y:S05]  /*e4c10*/  BSYNC.RECONVERGENT B3 ;  /* 0x0000000000037941 */ /* 0x000fea0003800200 */
.L_x_767:
        /* <DEDUP_REMOVED lines=49> */
.L_x_774:
[----:B------:R-:W-:Y:S05]  /*e4f30*/  BSYNC.RELIABLE B4 ;  /* 0x0000000000047941 */ /* 0x000fea0003800100 */
.L_x_773:
        /* <DEDUP_REMOVED lines=12> */
.L_x_772:
[----:B------:R-:W-:Y:S05]  /*e5000*/  BSYNC.RECONVERGENT B3 ;  /* 0x0000000000037941 */ /* 0x000fea0003800200 */
.L_x_771:
        /* <DEDUP_REMOVED lines=139> */
.L_x_777:
[----:B------:R-:W-:Y:S05]  /*e58c0*/  BSYNC.RELIABLE B4 ;  /* 0x0000000000047941 */ /* 0x000fea0003800100 */
.L_x_776:
        /* <DEDUP_REMOVED lines=12> */
.L_x_778:
[----:B------:R-:W-:Y:S05]  /*e5990*/  BSYNC.RECONVERGENT B3 ;  /* 0x0000000000037941 */ /* 0x000fea0003800200 */
.L_x_775:
        /* <DEDUP_REMOVED lines=79> */
.L_x_781:
[----:B------:R-:W-:Y:S05]  /*e5e90*/  BSYNC.RELIABLE B4 ;  /* 0x0000000000047941 */ /* 0x000fea0003800100 */
.L_x_780:
        /* <DEDUP_REMOVED lines=12> */
.L_x_782:
[----:B------:R-:W-:Y:S05]  /*e5f60*/  BSYNC.RECONVERGENT B3 ;  /* 0x0000000000037941 */ /* 0x000fea0003800200 */
.L_x_779:
[----:B------:R-:W2:Y:S04]  /*e5f70*/  LDL R2, [R1+0x148] ;  /* 0x0001480001027983 */ /* 0x000ea80000100800 */
[----:B------:R-:W3:Y:S01]  /*e5f80*/  LDL R0, [R1+0x144] ;  /* 0x0001440001007983 */ /* 0x000ee20000100800 */
[----:B------:R-:W-:Y:S01]  /*e5f90*/  ISETP.GT.U32.AND P1, PT, R93, R224, PT ;  /* 0x000000e05d00720c */ /* 0x000fe20003f24070 */
[----:B------:R-:W-:Y:S01]  /*e5fa0*/  BSSY.RECONVERGENT B3, `(.L_x_783) ;  /* 0x000003d000037945 */ /* 0x000fe20003800200 */
[----:B--2---:R-:W-:-:S04]  /*e5fb0*/  IADD3 R44, P0, PT, R2, -R245, RZ ;  /* 0x800000f5022c7210 */ /* 0x004fc80007f1e0ff */
[----:B---3--:R-:W-:-:S04]  /*e5fc0*/  IADD3.X R43, P0, PT, R0, ~R244, RZ, P0, !PT ;  /* 0x800000f4002b7210 */ /* 0x008fc8000071e4ff */
        /* <DEDUP_REMOVED lines=45> */
.L_x_786:
[----:B------:R-:W-:Y:S05]  /*e62a0*/  BSYNC.RELIABLE B4 ;  /* 0x0000000000047941 */ /* 0x000fea0003800100 */
.L_x_785:
        /* <DEDUP_REMOVED lines=12> */
.L_x_784:
[----:B------:R-:W-:Y:S05]  /*e6370*/  BSYNC.RECONVERGENT B3 ;  /* 0x0000000000037941 */ /* 0x000fea0003800200 */
.L_x_783:
        /* <DEDUP_REMOVED lines=51> */
.L_x_790:
[----:B------:R-:W-:Y:S05]  /*e66b0*/  BSYNC.RELIABLE B4 ;  /* 0x0000000000047941 */ /* 0x000fea0003800100 */
.L_x_789:
        /* <DEDUP_REMOVED lines=12> */
.L_x_788:
[----:B------:R-:W-:Y:S05]  /*e6780*/  BSYNC.RECONVERGENT B3 ;  /* 0x0000000000037941 */ /* 0x000fea0003800200 */
.L_x_787:
[----:B------:R0:W5:Y:S01]  /*e6790*/  LDL.LU R12, [R1+0x84] ;  /* 0x00008400010c7983 */ /* 0x0001620000300800 */
[----:B------:R-:W-:Y:S02]  /*e67a0*/  IMAD.MOV.U32 R48, RZ, RZ, R120 ;  /* 0x000000ffff307224 */ /* 0x000fe400078e0078 */
[----:B------:R-:W-:Y:S01]  /*e67b0*/  IMAD.MOV.U32 R47, RZ, RZ, R121 ;  /* 0x000000ffff2f7224 */ /* 0x000fe200078e0079 */
[----:B------:R0:W5:Y:S01]  /*e67c0*/  LDL.LU R11, [R1+0x80] ;  /* 0x00008000010b7983 */ /* 0x0001620000300800 */
[----:B------:R-:W-:Y:S02]  /*e67d0*/  IMAD.MOV.U32 R46, RZ, RZ, R118 ;  /* 0x000000ffff2e7224 */ /* 0x000fe400078e0076 */
[----:B------:R-:W-:Y:S01]  /*e67e0*/  IMAD.MOV.U32 R45, RZ, RZ, R119 ;  /* 0x000000ffff2d7224 */ /* 0x000fe200078e0077 */
[----:B------:R0:W5:Y:S01]  /*e67f0*/  LDL.LU R2, [R1+0x8c] ;  /* 0x00008c0001027983 */ /* 0x0001620000300800 */
[----:B------:R-:W-:Y:S02]  /*e6800*/  IMAD.MOV.U32 R20, RZ, RZ, R161 ;  /* 0x000000ffff147224 */ /* 0x000fe400078e00a1 */
[----:B------:R-:W-:Y:S01]  /*e6810*/  IMAD.MOV.U32 R19, RZ, RZ, R186 ;  /* 0x000000ffff137224 */ /* 0x000fe200078e00ba */
        /* <DEDUP_REMOVED lines=66> */
.L_x_794:
[----:B------:R-:W-:Y:S05]  /*e6c40*/  BSYNC.RELIABLE B4 ;  /* 0x0000000000047941 */ /* 0x000fea0003800100 */
.L_x_793:
        /* <DEDUP_REMOVED lines=12> */
.L_x_792:
[----:B------:R-:W-:Y:S05]  /*e6d10*/  BSYNC.RECONVERGENT B3 ;  /* 0x0000000000037941 */ /* 0x000fea0003800200 */
.L_x_791:
        /* <DEDUP_REMOVED lines=49> */
.L_x_798:
[----:B------:R-:W-:Y:S05]  /*e7030*/  BSYNC.RELIABLE B4 ;  /* 0x0000000000047941 */ /* 0x000fea0003800100 */
.L_x_797:
        /* <DEDUP_REMOVED lines=12> */
.L_x_796:
[----:B------:R-:W-:Y:S05]  /*e7100*/  BSYNC.RECONVERGENT B3 ;  /* 0x0000000000037941 */ /* 0x000fea0003800200 */
.L_x_795:
[----:B------:R-:W2:Y:S04]  /*e7110*/  LDL.LU R6, [R1+0x24] ;  /* 0x0000240001067983 */ /* 0x000ea80000300800 */
[----:B------:R-:W3:Y:S04]  /*e7120*/  LDL.LU R5, [R1+0x20] ;  /* 0x0000200001057983 */ /* 0x000ee80000300800 */
[----:B------:R-:W4:Y:S04]  /*e7130*/  LDL.LU R0, [R1+0x2c] ;  /* 0x00002c0001007983 */ /* 0x000f280000300800 */
[----:B------:R-:W5:Y:S04]  /*e7140*/  LDL.LU R4, [R1+0x28] ;  /* 0x0000280001047983 */ /* 0x000f680000300800 */
[----:B------:R-:W5:Y:S04]  /*e7150*/  LDL.LU R2, [R1+0x34] ;  /* 0x0000340001027983 */ /* 0x000f680000300800 */
[----:B------:R-:W5:Y:S01]  /*e7160*/  LDL.LU R3, [R1+0x30] ;  /* 0x0000300001037983 */ /* 0x000f620000300800 */
[----:B------:R-:W-:Y:S04]  /*e7170*/  BSSY.RECONVERGENT B3, `(.L_x_799) ;  /* 0x000005c000037945 */ /* 0x000fe80003800200 */
[----:B------:R-:W-:Y:S01]  /*e7180*/  BSSY.RELIABLE B4, `(.L_x_800) ;  /* 0x000004e000047945 */ /* 0x000fe20003800100 */
[----:B--2---:R-:W-:-:S04]  /*e7190*/  IADD3 R80, P0, PT, R168, R6, RZ ;  /* 0x00000006a8507210 */ /* 0x004fc80007f1e0ff */
[----:B---3--:R-:W-:-:S04]  /*e71a0*/  IADD3.X R81, P0, PT, R169, R5, RZ, P0, !PT ;  /* 0x00000005a9517210 */ /* 0x008fc8000071e4ff */
[----:B------:R-:W-:-:S04]  /*e71b0*/  IADD3.X R82, P0, PT, R170, R248, RZ, P0, !PT ;  /* 0x000000f8aa527210 */ /* 0x000fc8000071e4ff */
[----:B------:R-:W-:-:S04]  /*e71c0*/  IADD3.X R83, P0, PT, R171, R243, RZ, P0, !PT ;  /* 0x000000f3ab537210 */ /* 0x000fc8000071e4ff */
[----:B----4-:R-:W-:-:S04]  /*e71d0*/  IADD3.X R0, P0, PT, R176, R0, RZ, P0, !PT ;  /* 0x00000000b0007210 */ /* 0x010fc8000071e4ff */
[----:B-----5:R-:W-:-:S04]  /*e71e0*/  IADD3.X R176, P0, PT, R177, R4, RZ, P0, !PT ;  /* 0x00000004b1b07210 */ /* 0x020fc8000071e4ff */
        /* <DEDUP_REMOVED lines=71> */
.L_x_801:
[----:B------:R-:W-:Y:S05]  /*e7660*/  BSYNC.RELIABLE B4 ;  /* 0x0000000000047941 */ /* 0x000fea0003800100 */
.L_x_800:
        /* <DEDUP_REMOVED lines=12> */
.L_x_802:
[----:B------:R-:W-:Y:S05]  /*e7730*/  BSYNC.RECONVERGENT B3 ;  /* 0x0000000000037941 */ /* 0x000fea0003800200 */
.L_x_799:
        /* <DEDUP_REMOVED lines=79> */
.L_x_805:
[----:B------:R-:W-:Y:S05]  /*e7c30*/  BSYNC.RELIABLE B4 ;  /* 0x0000000000047941 */ /* 0x000fea0003800100 */
.L_x_804:
        /* <DEDUP_REMOVED lines=12> */
.L_x_806:
[----:B------:R-:W-:Y:S05]  /*e7d00*/  BSYNC.RECONVERGENT B3 ;  /* 0x0000000000037941 */ /* 0x000fea0003800200 */
.L_x_803:
[----:B------:R-:W-:-:S07]  /*e7d10*/  MOV R21, 0xe7d30 ;  /* 0x000e7d3000157802 */ /* 0x000fce0000000f00 */
[----:B------:R-:W-:Y:S05]  /*e7d20*/  CALL.REL.NOINC `($g2_bellman_multiexp$Fq2_sqr) ;  /* 0x0000041800ac7944 */ /* 0x000fea0003c00000 */
        /* <DEDUP_REMOVED lines=22> */
[-C--:B------:R-:W-:Y:S02]  /*e7e90*/  ISETP.GT.U32.AND P1, PT, R63, R12.reuse, PT ;  /* 0x0000000c3f00720c */ /* 0x080fe40003f24070 */
        /* <DEDUP_REMOVED lines=38> */
.L_x_810:
[----:B------:R-:W-:Y:S05]  /*e8100*/  BSYNC.RELIABLE B4 ;  /* 0x0000000000047941 */ /* 0x000fea0003800100 */
.L_x_809:
        /* <DEDUP_REMOVED lines=12> */
.L_x_808:
[----:B------:R-:W-:Y:S05]  /*e81d0*/  BSYNC.RECONVERGENT B3 ;  /* 0x0000000000037941 */ /* 0x000fea0003800200 */
.L_x_807:
        /* <DEDUP_REMOVED lines=61> */
.L_x_814:
[----:B------:R-:W-:Y:S05]  /*e85b0*/  BSYNC.RELIABLE B4 ;  /* 0x0000000000047941 */ /* 0x000fea0003800100 */
.L_x_813:
        /* <DEDUP_REMOVED lines=12> */
.L_x_812:
[----:B------:R-:W-:Y:S05]  /*e8680*/  BSYNC.RECONVERGENT B3 ;  /* 0x0000000000037941 */ /* 0x000fea0003800200 */
.L_x_811:
        /* <DEDUP_REMOVED lines=61> */
.L_x_818:
[----:B------:R-:W-:Y:S05]  /*e8a60*/  BSYNC.RELIABLE B4 ;  /* 0x0000000000047941 */ /* 0x000fea0003800100 */
.L_x_817:
        /* <DEDUP_REMOVED lines=12> */
.L_x_816:
[----:B------:R-:W-:Y:S05]  /*e8b30*/  BSYNC.RECONVERGENT B3 ;  /* 0x0000000000037941 */ /* 0x000fea0003800200 */
.L_x_815:
        /* <DEDUP_REMOVED lines=60> */
.L_x_820:
[----:B------:R-:W-:Y:S05]  /*e8f00*/  BSYNC.RELIABLE B3 ;  /* 0x0000000000037941 */ /* 0x000fea0003800100 */
.L_x_819:
        /* <DEDUP_REMOVED lines=12> */
.L_x_596:
[----:B------:R-:W-:Y:S05]  /*e8fd0*/  BSYNC.RECONVERGENT B2 ;  /* 0x0000000000027941 */ /* 0x000fea0003800200 */
.L_x_595:
[----:B------:R-:W-:Y:S01]  /*e8fe0*/  VIADD R5, R54, 0xffffffff ;  /* 0xffffffff36057836 */ /* 0x000fe20000000000 */
[----:B------:R-:W-:Y:S01]  /*e8ff0*/  LOP3.LUT R219, R219, R218, RZ, 0x3c, !PT ;  /* 0x000000dadbdb7212 */ /* 0x000fe200078e3cff */
[----:B------:R-:W-:Y:S01]  /*e9000*/  IMAD.MOV.U32 R2, RZ, RZ, R213 ;  /* 0x000000ffff027224 */ /* 0x000fe200078e00d5 */
[----:B------:R-:W-:Y:S01]  /*e9010*/  LOP3.LUT R243, R243, R242, RZ, 0x3c, !PT ;  /* 0x000000f2f3f37212 */ /* 0x000fe200078e3cff */
[----:B------:R-:W-:Y:S01]  /*e9020*/  IMAD.WIDE.U32 R4, R5, 0x120, R76 ;  /* 0x0000012005047825 */ /* 0x000fe200078e004c */
[----:B------:R-:W-:Y:S02]  /*e9030*/  LOP3.LUT R241, R241, R240, RZ, 0x3c, !PT ;  /* 0x000000f0f1f17212 */ /* 0x000fe400078e3cff */
[----:B------:R-:W-:Y:S01]  /*e9040*/  LOP3.LUT R145, R145, R144, RZ, 0x3c, !PT ;  /* 0x0000009091917212 */ /* 0x000fe200078e3cff */
[----:B------:R-:W-:Y:S01]  /*e9050*/  IMAD.MOV.U32 R3, RZ, RZ, R217 ;  /* 0x000000ffff037224 */ /* 0x000fe200078e00d9 */
[----:B------:R-:W-:Y:S01]  /*e9060*/  LOP3.LUT R143, R143, R142, RZ, 0x3c, !PT ;  /* 0x0000008e8f8f7212 */ /* 0x000fe200078e3cff */
[----:B------:R-:W-:Y:S01]  /*e9070*/  IMAD.MOV.U32 R211, RZ, RZ, R209 ;  /* 0x000000ffffd37224 */ /* 0x000fe200078e00d1 */
[----:B------:R-:W-:Y:S01]  /*e9080*/  LOP3.LUT R141, R141, R140, RZ, 0x3c, !PT ;  /* 0x0000008c8d8d7212 */ /* 0x000fe200078e3cff */
[----:B------:R-:W-:Y:S01]  /*e9090*/  IMAD.MOV.U32 R209, RZ, RZ, R208 ;  /* 0x000000ffffd17224 */ /* 0x000fe200078e00d0 */
[----:B------:R0:W-:Y:S01]  /*e90a0*/  STG.E.64 desc[UR8][R4.64+0xf0], R2 ;  /* 0x0000f00204007986 */ /* 0x0001e2000c101b08 */
        /* <DEDUP_REMOVED lines=13> */
[----:B0-----:R-:W-:Y:S01]  /*e9180*/  IMAD.MOV.U32 R2, RZ, RZ, R207 ;  /* 0x000000ffff027224 */ /* 0x001fe200078e00cf */
        /* <DEDUP_REMOVED lines=18> */
[----:B------:R-:W-:Y:S01]  /*e92b0*/  STG.E.64 desc[UR8][R4.64+0x108], R210 ;  /* 0x000108d204007986 */ /* 0x000fe2000c101b08 */
[----:B------:R-:W-:Y:S01]  /*e92c0*/  LOP3.LUT R241, R241, R240, RZ, 0x3c, !PT ;  /* 0x000000f0f1f17212 */ /* 0x000fe200078e3cff */
[----:B0-----:R-:W-:Y:S01]  /*e92d0*/  IMAD.MOV.U32 R2, RZ, RZ, R13 ;  /* 0x000000ffff027224 */ /* 0x001fe200078e000d */
[----:B------:R-:W-:Y:S01]  /*e92e0*/  LOP3.LUT R145, R145, R144, RZ, 0x3c, !PT ;  /* 0x0000009091917212 */ /* 0x000fe200078e3cff */
[----:B------:R-:W-:Y:S01]  /*e92f0*/  IMAD.MOV.U32 R3, RZ, RZ, R14 ;  /* 0x000000ffff037224 */ /* 0x000fe200078e000e */
[----:B------:R-:W-:Y:S01]  /*e9300*/  LOP3.LUT R143, R143, R142, RZ, 0x3c, !PT ;  /* 0x0000008e8f8f7212 */ /* 0x000fe200078e3cff */
[----:B------:R-:W-:Y:S01]  /*e9310*/  STG.E.64 desc[UR8][R4.64+0x118], R242 ;  /* 0x000118f204007986 */ /* 0x000fe2000c101b08 */
[----:B------:R-:W-:-:S02]  /*e9320*/  LOP3.LUT R141, R141, R140, RZ, 0x3c, !PT ;  /* 0x0000008c8d8d7212 */ /* 0x000fc400078e3cff */
[----:B------:R-:W-:Y:S01]  /*e9330*/  LOP3.LUT R235, R235, R234, RZ, 0x3c, !PT ;  /* 0x000000eaebeb7212 */ /* 0x000fe200078e3cff */
[----:B------:R0:W-:Y:S01]  /*e9340*/  STG.E.64 desc[UR8][R4.64+0xb8], R2 ;  /* 0x0000b80204007986 */ /* 0x0001e2000c101b08 */
[----:B------:R-:W-:Y:S02]  /*e9350*/  LOP3.LUT R247, R247, R246, RZ, 0x3c, !PT ;  /* 0x000000f6f7f77212 */ /* 0x000fe400078e3cff */
[----:B------:R-:W-:Y:S01]  /*e9360*/  LOP3.LUT R229, R229, R228, RZ, 0x3c, !PT ;  /* 0x000000e4e5e57212 */ /* 0x000fe200078e3cff */
[----:B------:R-:W-:Y:S01]  /*e9370*/  STG.E.64 desc[UR8][R4.64+0x110], R218 ;  /* 0x000110da04007986 */ /* 0x000fe2000c101b08 */
[----:B------:R-:W-:-:S03]  /*e9380*/  LOP3.LUT R245, R245, R244, RZ, 0x3c, !PT ;  /* 0x000000f4f5f57212 */ /* 0x000fc600078e3cff */
[----:B------:R-:W-:Y:S04]  /*e9390*/  STG.E.64 desc[UR8][R4.64+0x100], R186 ;  /* 0x000100ba04007986 */ /* 0x000fe8000c101b08 */
[----:B------:R-:W-:Y:S01]  /*e93a0*/  STG.E.64 desc[UR8][R4.64+0xf8], R208 ;  /* 0x0000f8d004007986 */ /* 0x000fe2000c101b08 */
[----:B0-----:R-:W-:Y:S02]  /*e93b0*/  IMAD.MOV.U32 R2, RZ, RZ, R15 ;  /* 0x000000ffff027224 */ /* 0x001fe400078e000f */
[----:B------:R-:W-:Y:S01]  /*e93c0*/  IMAD.MOV.U32 R3, RZ, RZ, R16 ;  /* 0x000000ffff037224 */ /* 0x000fe200078e0010 */
[----:B------:R-:W-:Y:S04]  /*e93d0*/  STG.E.64 desc[UR8][R4.64+0xe8], R240 ;  /* 0x0000e8f004007986 */ /* 0x000fe8000c101b08 */
[----:B------:R0:W-:Y:S04]  /*e93e0*/  STG.E.64 desc[UR8][R4.64+0xb0], R2 ;  /* 0x0000b00204007986 */ /* 0x0001e8000c101b08 */
[----:B------:R-:W-:Y:S04]  /*e93f0*/  STG.E.64 desc[UR8][R4.64+0xe0], R216 ;  /* 0x0000e0d804007986 */ /* 0x000fe8000c101b08 */
[----:B------:R-:W-:Y:S04]  /*e9400*/  STG.E.64 desc[UR8][R4.64+0xd0], R90 ;  /* 0x0000d05a04007986 */ /* 0x000fe8000c101b08 */
[----:B------:R-:W-:Y:S01]  /*e9410*/  STG.E.64 desc[UR8][R4.64+0xc8], R200 ;  /* 0x0000c8c804007986 */ /* 0x000fe2000c101b08 */
[----:B0-----:R-:W-:-:S02]  /*e9420*/  IMAD.MOV.U32 R2, RZ, RZ, R17 ;  /* 0x000000ffff027224 */ /* 0x001fc400078e0011 */
        /* <DEDUP_REMOVED lines=18> */
[----:B------:R-:W-:Y:S01]  /*e9550*/  STG.E.64 desc[UR8][R4.64], R244 ;  /* 0x000000f404007986 */ /* 0x000fe2000c101b08 */
[----:B0-----:R-:W-:-:S02]  /*e9560*/  IMAD.MOV.U32 R2, RZ, RZ, R23 ;  /* 0x000000ffff027224 */ /* 0x001fc400078e0017 */
[----:B------:R-:W-:-:S05]  /*e9570*/  IMAD.MOV.U32 R3, RZ, RZ, R24 ;  /* 0x000000ffff037224 */ /* 0x000fca00078e0018 */
[----:B------:R0:W-:Y:S02]  /*e9580*/  STG.E.64 desc[UR8][R4.64+0x68], R2 ;  /* 0x0000680204007986 */ /* 0x0001e4000c101b08 */
[----:B0-----:R-:W-:Y:S02]  /*e9590*/  IMAD.MOV.U32 R2, RZ, RZ, R227 ;  /* 0x000000ffff027224 */ /* 0x001fe400078e00e3 */
[----:B------:R-:W-:Y:S02]  /*e95a0*/  IMAD.MOV.U32 R3, RZ, RZ, R239 ;  /* 0x000000ffff037224 */ /* 0x000fe400078e00ef */
[----:B------:R-:W-:-:S03]  /*e95b0*/  IMAD.MOV.U32 R227, RZ, RZ, R238 ;  /* 0x000000ffffe37224 */ /* 0x000fc600078e00ee */
[----:B------:R0:W-:Y:S04]  /*e95c0*/  STG.E.64 desc[UR8][R4.64+0x58], R2 ;  /* 0x0000580204007986 */ /* 0x0001e8000c101b08 */
[----:B------:R2:W-:Y:S01]  /*e95d0*/  STG.E.64 desc[UR8][R4.64+0x50], R226 ;  /* 0x000050e204007986 */ /* 0x0005e2000c101b08 */
[----:B0-----:R-:W-:Y:S02]  /*e95e0*/  IMAD.MOV.U32 R2, RZ, RZ, R225 ;  /* 0x000000ffff027224 */ /* 0x001fe400078e00e1 */
[----:B------:R-:W-:Y:S02]  /*e95f0*/  IMAD.MOV.U32 R3, RZ, RZ, R237 ;  /* 0x000000ffff037224 */ /* 0x000fe400078e00ed */
[----:B------:R-:W-:Y:S02]  /*e9600*/  IMAD.MOV.U32 R225, RZ, RZ, R233 ;  /* 0x000000ffffe17224 */ /* 0x000fe400078e00e9 */
[----:B------:R-:W-:Y:S01]  /*e9610*/  IMAD.MOV.U32 R237, RZ, RZ, R236 ;  /* 0x000000ffffed7224 */ /* 0x000fe200078e00ec */
[----:B------:R2:W-:Y:S01]  /*e9620*/  STG.E.64 desc[UR8][R4.64+0x48], R2 ;  /* 0x0000480204007986 */ /* 0x0005e2000c101b08 */
[----:B------:R-:W-:-:S02]  /*e9630*/  IMAD.MOV.U32 R233, RZ, RZ, R232 ;  /* 0x000000ffffe97224 */ /* 0x000fc400078e00e8 */
[----:B------:R-:W-:Y:S01]  /*e9640*/  IMAD.MOV.U32 R236, RZ, RZ, R221 ;  /* 0x000000ffffec7224 */ /* 0x000fe200078e00dd */
[----:B------:R2:W-:Y:S01]  /*e9650*/  STG.E.64 desc[UR8][R4.64+0x28], R224 ;  /* 0x000028e004007986 */ /* 0x0005e2000c101b08 */
[----:B------:R-:W-:Y:S02]  /*e9660*/  IMAD.MOV.U32 R232, RZ, RZ, R223 ;  /* 0x000000ffffe87224 */ /* 0x000fe400078e00df */
[----:B------:R-:W-:Y:S01]  /*e9670*/  IMAD.MOV.U32 R223, RZ, RZ, R231 ;  /* 0x000000ffffdf7224 */ /* 0x000fe200078e00e7 */
[----:B------:R2:W-:Y:S01]  /*e9680*/  STG.E.64 desc[UR8][R4.64+0x40], R236 ;  /* 0x000040ec04007986 */ /* 0x0005e2000c101b08 */
[----:B------:R-:W-:-:S03]  /*e9690*/  IMAD.MOV.U32 R221, RZ, RZ, R230 ;  /* 0x000000ffffdd7224 */ /* 0x000fc600078e00e6 */
[----:B------:R2:W-:Y:S04]  /*e96a0*/  STG.E.64 desc[UR8][R4.64+0x20], R232 ;  /* 0x000020e804007986 */ /* 0x0005e8000c101b08 */
[----:B------:R2:W-:Y:S04]  /*e96b0*/  STG.E.64 desc[UR8][R4.64+0x18], R222 ;  /* 0x000018de04007986 */ /* 0x0005e8000c101b08 */
[----:B------:R2:W-:Y:S02]  /*e96c0*/  STG.E.64 desc[UR8][R4.64+0x10], R220 ;  /* 0x000010dc04007986 */ /* 0x0005e4000c101b08 */
.L_x_15:
[----:B------:R-:W-:Y:S05]  /*e96d0*/  BSYNC.RECONVERGENT B1 ;  /* 0x0000000000017941 */ /* 0x000fea0003800200 */
.L_x_14:
[----:B------:R-:W4:Y:S04]  /*e96e0*/  LDL.LU R0, [R1+0x174] ;  /* 0x0001740001007983 */ /* 0x000f280000300800 */
[----:B0-23--:R-:W2:Y:S01]  /*e96f0*/  LDL R2, [R1+0x17c] ;  /* 0x00017c0001027983 */ /* 0x00dea20000100800 */
[----:B----4-:R-:W-:-:S05]  /*e9700*/  VIADD R0, R0, 0x1 ;  /* 0x0000000100007836 */ /* 0x010fca0000000000 */
[----:B------:R3:W-:Y:S01]  /*e9710*/  STL [R1+0x174], R0 ;  /* 0x0001740001007387 */ /* 0x0007e20000100800 */
[----:B--2---:R-:W-:-:S13]  /*e9720*/  ISETP.GE.U32.AND P0, PT, R0, R2, PT ;  /* 0x000000020000720c */ /* 0x004fda0003f06070 */
[----:B---3--:R-:W-:Y:S05]  /*e9730*/  @!P0 BRA `(.L_x_821) ;  /* 0xfffff19000fc8947 */ /* 0x008fea000383ffff */
.L_x_7:
[----:B------:R-:W-:Y:S05]  /*e9740*/  BSYNC.RECONVERGENT B0 ;  /* 0x0000000000007941 */ /* 0x000fea0003800200 */
.L_x_6:
[----:B------:R-:W-:Y:S05]  /*e9750*/  WARPSYNC.ALL ;  /* 0x0000000000007948 */ /* 0x000fea0003800000 */
[----:B-1----:R-:W-:Y:S01]  /*e9760*/  IMAD.MOV.U32 R3, RZ, RZ, 0x2fffd ;  /* 0x0002fffdff037424 */ /* 0x002fe200078e00ff */
[----:B------:R-:W1:Y:S01]  /*e9770*/  LDCU UR4, c[0x0][0x3ac] ;  /* 0x00007580ff0477ac */ /* 0x000e620008000800 */
[----:B------:R-:W-:Y:S01]  /*e9780*/  IMAD.MOV.U32 R2, RZ, RZ, 0x76090000 ;  /* 0x76090000ff027424 */ /* 0x000fe200078e00ff */
[----:B------:R-:W-:Y:S01]  /*e9790*/  STL [R1+0x94], RZ ;  /* 0x000094ff01007387 */ /* 0x000fe20000100800 */
[----:B0-----:R-:W-:Y:S01]  /*e97a0*/  IMAD.MOV.U32 R0, RZ, RZ, -0x3bf3fffe ;  /* 0xc40c0002ff007424 */ /* 0x001fe200078e00ff */
[----:B------:R-:W-:Y:S01]  /*e97b0*/  CS2R R246, SRZ ;  /* 0x0000000000f67805 */ /* 0x000fe2000001ff00 */
[----:B------:R-:W-:Y:S01]  /*e97c0*/  IMAD.MOV.U32 R245, RZ, RZ, RZ ;  /* 0x000000fffff57224 */ /* 0x000fe200078e00ff */
[----:B------:R0:W-:Y:S01]  /*e97d0*/  STL [R1+0x44], R3 ;  /* 0x0000440301007387 */ /* 0x0001e20000100800 */
[----:B------:R-:W-:-:S02]  /*e97e0*/  CS2R R248, SRZ ;  /* 0x0000000000f87805 */ /* 0x000fc4000001ff00 */
[----:B------:R-:W-:Y:S01]  /*e97f0*/  CS2R R250, SRZ ;  /* 0x0000000000fa7805 */ /* 0x000fe2000001ff00 */
[----:B------:R-:W-:Y:S01]  /*e9800*/  IMAD.MOV.U32 R252, RZ, RZ, RZ ;  /* 0x000000fffffc7224 */ /* 0x000fe200078e00ff */
[----:B------:R2:W-:Y:S01]  /*e9810*/  STL [R1+0x40], R2 ;  /* 0x0000400201007387 */ /* 0x0005e20000100800 */
[----:B------:R-:W-:Y:S01]  /*e9820*/  CS2R R164, SRZ ;  /* 0x0000000000a47805 */ /* 0x000fe2000001ff00 */
[----:B------:R-:W-:Y:S01]  /*e9830*/  IMAD.MOV.U32 R177, RZ, RZ, RZ ;  /* 0x000000ffffb17224 */ /* 0x000fe200078e00ff */
[----:B------:R-:W-:Y:S01]  /*e9840*/  CS2R R166, SRZ ;  /* 0x0000000000a67805 */ /* 0x000fe2000001ff00 */
[----:B------:R3:W-:Y:S01]  /*e9850*/  STL [R1+0x4c], R0 ;  /* 0x00004c0001007387 */ /* 0x0007e20000100800 */
[----:B------:R-:W-:Y:S01]  /*e9860*/  CS2R R178, SRZ ;  /* 0x0000000000b27805 */ /* 0x000fe2000001ff00 */
[----:B0-----:R-:W-:Y:S01]  /*e9870*/  IMAD.MOV.U32 R3, RZ, RZ, -0x140bfff5 ;  /* 0xebf4000bff037424 */ /* 0x001fe200078e00ff */
[----:B------:R-:W-:Y:S01]  /*e9880*/  CS2R R182, SRZ ;  /* 0x0000000000b67805 */ /* 0x000fe2000001ff00 */
[----:B------:R-:W-:Y:S01]  /*e9890*/  STL [R1+0x90], RZ ;  /* 0x000090ff01007387 */ /* 0x000fe20000100800 */
[----:B-1----:R-:W-:Y:S01]  /*e98a0*/  UISETP.NE.AND UP0, UPT, UR4, URZ, UPT ;  /* 0x000000ff0400728c */ /* 0x002fe2000bf05270 */
[----:B--2---:R-:W-:Y:S01]  /*e98b0*/  IMAD.MOV.U32 R2, RZ, RZ, 0x53c758ba ;  /* 0x53c758baff027424 */ /* 0x004fe200078e00ff */
[----:B------:R-:W-:Y:S01]  /*e98c0*/  CS2R R214, SRZ ;  /* 0x0000000000d67805 */ /* 0x000fe2000001ff00 */
[----:B------:R0:W-:Y:S01]  /*e98d0*/  STL [R1+0x48], R3 ;  /* 0x0000480301007387 */ /* 0x0001e20000100800 */
[----:B------:R-:W-:Y:S01]  /*e98e0*/  IMAD.MOV.U32 R163, RZ, RZ, RZ ;  /* 0x000000ffffa37224 */ /* 0x000fe200078e00ff */
[----:B------:R-:W-:Y:S01]  /*e98f0*/  CS2R R168, SRZ ;  /* 0x0000000000a87805 */ /* 0x000fe2000001ff00 */
[----:B---3--:R-:W-:Y:S01]  /*e9900*/  IMAD.MOV.U32 R0, RZ, RZ, 0x5f489857 ;  /* 0x5f489857ff007424 */ /* 0x008fe200078e00ff */
[----:B------:R1:W-:Y:S01]  /*e9910*/  STL [R1+0x54], R2 ;  /* 0x0000540201007387 */ /* 0x0003e20000100800 */
[----:B------:R-:W-:Y:S01]  /*e9920*/  IMAD.MOV.U32 R181, RZ, RZ, RZ ;  /* 0x000000ffffb57224 */ /* 0x000fe200078e00ff */
[----:B------:R-:W-:Y:S01]  /*e9930*/  CS2R R184, SRZ ;  /* 0x0000000000b87805 */ /* 0x000fe2000001ff00 */
[----:B------:R-:W-:Y:S01]  /*e9940*/  IMAD.MOV.U32 R213, RZ, RZ, RZ ;  /* 0x000000ffffd57224 */ /* 0x000fe200078e00ff */
[----:B------:R2:W-:Y:S01]  /*e9950*/  STL [R1+0x50], R0 ;  /* 0x0000500001007387 */ /* 0x0005e20000100800 */
[----:B------:R-:W-:Y:S01]  /*e9960*/  IMAD.MOV.U32 R170, RZ, RZ, RZ ;  /* 0x000000ffffaa7224 */ /* 0x000fe200078e00ff */
[----:B------:R-:W-:Y:S01]  /*e9970*/  CS2R R188, SRZ ;  /* 0x0000000000bc7805 */ /* 0x000fe2000001ff00 */
[----:B0-----:R-:W-:Y:S01]  /*e9980*/  IMAD.MOV.U32 R3, RZ, RZ, 0x70525745 ;  /* 0x70525745ff037424 */ /* 0x001fe200078e00ff */
[----:B------:R-:W-:Y:S01]  /*e9990*/  STL [R1+0x7c], RZ ;  /* 0x00007cff01007387 */ /* 0x000fe20000100800 */
[----:B------:R-:W-:Y:S01]  /*e99a0*/  IMAD.MOV.U32 R186, RZ, RZ, RZ ;  /* 0x000000ffffba7224 */ /* 0x000fe200078e00ff */
[----:B------:R-:W-:Y:S01]  /*e99b0*/  CS2R R96, SRZ ;  /* 0x0000000000607805 */ /* 0x000fe2000001ff00 */
[----:B-1----:R-:W-:Y:S01]  /*e99c0*/  IMAD.MOV.U32 R2, RZ, RZ, 0x77ce5853 ;  /* 0x77ce5853ff027424 */ /* 0x002fe200078e00ff */
[----:B------:R0:W-:Y:S01]  /*e99d0*/  STL [R1+0x5c], R3 ;  /* 0x00005c0301007387 */ /* 0x0001e20000100800 */
[----:B------:R-:W-:Y:S01]  /*e99e0*/  IMAD.MOV.U32 R190, RZ, RZ, RZ ;  /* 0x000000ffffbe7224 */ /* 0x000fe200078e00ff */
[----:B------:R-:W-:Y:S01]  /*e99f0*/  CS2R R92, SRZ ;  /* 0x00000000005c7805 */ /* 0x000fe2000001ff00 */
[----:B--2---:R-:W-:Y:S01]  /*e9a00*/  IMAD.MOV.U32 R0, RZ, RZ, -0x5da91393 ;  /* 0xa256ec6dff007424 */ /* 0x004fe200078e00ff */
[----:B------:R1:W-:Y:S01]  /*e9a10*/  STL [R1+0x58], R2 ;  /* 0x0000580201007387 */ /* 0x0003e20000100800 */
[----:B------:R-:W-:Y:S01]  /*e9a20*/  IMAD.MOV.U32 R216, RZ, RZ, RZ ;  /* 0x000000ffffd87224 */ /* 0x000fe200078e00ff */
[----:B------:R-:W-:-:S02]  /*e9a30*/  CS2R R94, SRZ ;  /* 0x00000000005e7805 */ /* 0x000fc4000001ff00 */
[----:B------:R-:W-:Y:S01]  /*e9a40*/  CS2R R78, SRZ ;  /* 0x00000000004e7805 */ /* 0x000fe2000001ff00 */
[----:B------:R2:W-:Y:S01]  /*e9a50*/  STL [R1+0x64], R0 ;  /* 0x0000640001007387 */ /* 0x0005e20000100800 */
[----:B0-----:R-:W-:-:S03]  /*e9a60*/  IMAD.MOV.U32 R3, RZ, RZ, 0x5c071a97 ;  /* 0x5c071a97ff037424 */ /* 0x001fc600078e00ff */
[----:B------:R0:W-:Y:S01]  /*e9a70*/  STL [R1+0x78], RZ ;  /* 0x000078ff01007387 */ /* 0x0001e20000100800 */
[----:B-1----:R-:W-:-:S03]  /*e9a80*/  IMAD.MOV.U32 R2, RZ, RZ, -0x57f1b6d ;  /* 0xfa80e493ff027424 */ /* 0x002fc600078e00ff */
[----:B------:R0:W-:Y:S01]  /*e9a90*/  STL [R1+0x60], R3 ;  /* 0x0000600301007387 */ /* 0x0001e20000100800 */
[----:B--2---:R-:W-:-:S03]  /*e9aa0*/  IMAD.MOV.U32 R0, RZ, RZ, 0x15f65ec3 ;  /* 0x15f65ec3ff007424 */ /* 0x004fc600078e00ff */
[----:B------:R0:W-:Y:S04]  /*e9ab0*/  STL [R1+0x6c], R2 ;  /* 0x00006c0201007387 */ /* 0x0001e80000100800 */
[----:B------:R0:W-:Y:S04]  /*e9ac0*/  STL [R1+0x68], R0 ;  /* 0x0000680001007387 */ /* 0x0001e80000100800 */
[----:B------:R0:W-:Y:S04]  /*e9ad0*/  STL [R1+0x70], RZ ;  /* 0x000070ff01007387 */ /* 0x0001e80000100800 */
        /* <DEDUP_REMOVED lines=14> */
[----:B------:R0:W-:Y:S01]  /*e9bc0*/  STL [R1+0x38], RZ ;  /* 0x000038ff01007387 */ /* 0x0001e20000100800 */
[----:B------:R-:W-:Y:S05]  /*e9bd0*/  BRA.U !UP0, `(.L_x_822) ;  /* 0x000002e908947547 */ /* 0x000fea000b800000 */
[----:B0-----:R-:W0:Y:S01]  /*e9be0*/  S2R R3, SR_TID.X ;  /* 0x0000000000037919 */ /* 0x001e220000002100 */
[----:B------:R-:W0:Y:S01]  /*e9bf0*/  S2UR UR6, SR_CTAID.X ;  /* 0x00000000000679c3 */ /* 0x000e220000002500 */
[----:B------:R-:W-:Y:S01]  /*e9c00*/  IMAD.MOV.U32 R2, RZ, RZ, -0x1 ;  /* 0xffffffffff027424 */ /* 0x000fe200078e00ff */
[----:B------:R-:W-:Y:S01]  /*e9c10*/  CS2R R198, SRZ ;  /* 0x0000000000c67805 */ /* 0x000fe2000001ff00 */
[----:B------:R-:W-:Y:S01]  /*e9c20*/  STL [R1+0x3c], RZ ;  /* 0x00003cff01007387 */ /* 0x000fe20000100800 */
[----:B------:R-:W-:Y:S01]  /*e9c30*/  IMAD.MOV.U32 R234, RZ, RZ, -0x57f1b6d ;  /* 0xfa80e493ffea7424 */ /* 0x000fe200078e00ff */
[----:B------:R-:W-:Y:S02]  /*e9c40*/  CS2R R196, SRZ ;  /* 0x0000000000c47805 */ /* 0x000fe4000001ff00 */
[----:B------:R-:W-:Y:S01]  /*e9c50*/  SHF.L.U32 R4, R2, UR4, RZ ;  /* 0x0000000402047c19 */ /* 0x000fe200080006ff */
[----:B------:R-:W1:Y:S01]  /*e9c60*/  LDCU.64 UR4, c[0x0][0x388] ;  /* 0x00007100ff0477ac */ /* 0x000e620008000a00 */
[----:B------:R-:W0:Y:S01]  /*e9c70*/  LDC R0, c[0x0][0x360] ;  /* 0x0000d800ff007b82 */ /* 0x000e220000000800 */
[----:B------:R-:W-:Y:S01]  /*e9c80*/  STL [R1+0x38], RZ ;  /* 0x000038ff01007387 */ /* 0x000fe20000100800 */
[----:B------:R-:W-:Y:S01]  /*e9c90*/  IADD3 R2, PT, PT, -R4, -0x2, RZ ;  /* 0xfffffffe04027810 */ /* 0x000fe20007ffe1ff */
[----:B------:R-:W-:Y:S01]  /*e9ca0*/  IMAD.MOV.U32 R233, RZ, RZ, 0x15f65ec3 ;  /* 0x15f65ec3ffe97424 */ /* 0x000fe200078e00ff */
[----:B------:R-:W-:Y:S01]  /*e9cb0*/  LOP3.LUT R5, RZ, R4, RZ, 0x33, !PT ;  /* 0x00000004ff057212 */ /* 0x000fe200078e33ff */
[----:B------:R-:W-:Y:S01]  /*e9cc0*/  STL [R1+0x34], RZ ;  /* 0x000034ff01007387 */ /* 0x000fe20000100800 */
[----:B------:R-:W-:Y:S01]  /*e9cd0*/  IMAD.MOV.U32 R236, RZ, RZ, -0x5da91393 ;  /* 0xa256ec6dffec7424 */ /* 0x000fe200078e00ff */
[----:B------:R-:W-:Y:S01]  /*e9ce0*/  CS2R R106, SRZ ;  /* 0x00000000006a7805 */ /* 0x000fe2000001ff00 */
[----:B------:R-:W-:Y:S01]  /*e9cf0*/  IMAD.MOV.U32 R235, RZ, RZ, 0x5c071a97 ;  /* 0x5c071a97ffeb7424 */ /* 0x000fe200078e00ff */
[----:B------:R-:W-:Y:S01]  /*e9d00*/  STL [R1+0x30], RZ ;  /* 0x000030ff01007387 */ /* 0x000fe20000100800 */
[----:B------:R-:W-:Y:S01]  /*e9d10*/  IMAD.MOV.U32 R238, RZ, RZ, 0x70525745 ;  /* 0x70525745ffee7424 */ /* 0x000fe200078e00ff */
[----:B------:R-:W-:Y:S01]  /*e9d20*/  CS2R R98, SRZ ;  /* 0x0000000000627805 */ /* 0x000fe2000001ff00 */
[----:B------:R-:W-:Y:S01]  /*e9d30*/  IMAD.MOV.U32 R237, RZ, RZ, 0x77ce5853 ;  /* 0x77ce5853ffed7424 */ /* 0x000fe200078e00ff */
[----:B------:R-:W-:Y:S01]  /*e9d40*/  STL [R1+0x2c], RZ ;  /* 0x00002cff01007387 */ /* 0x000fe20000100800 */
[----:B------:R-:W-:Y:S01]  /*e9d50*/  IMAD.MOV.U32 R240, RZ, RZ, 0x53c758ba ;  /* 0x53c758bafff07424 */ /* 0x000fe200078e00ff */
[----:B------:R-:W-:Y:S01]  /*e9d60*/  CS2R R108, SRZ ;  /* 0x00000000006c7805 */ /* 0x000fe2000001ff00 */
[----:B------:R-:W-:Y:S01]  /*e9d70*/  IMAD.MOV.U32 R239, RZ, RZ, 0x5f489857 ;  /* 0x5f489857ffef7424 */ /* 0x000fe200078e00ff */
[----:B------:R-:W-:Y:S01]  /*e9d80*/  STL [R1+0x28], RZ ;  /* 0x000028ff01007387 */ /* 0x000fe20000100800 */
[----:B------:R-:W-:Y:S01]  /*e9d90*/  IMAD.MOV.U32 R242, RZ, RZ, -0x3bf3fffe ;  /* 0xc40c0002fff27424 */ /* 0x000fe200078e00ff */
[----:B------:R-:W-:Y:S01]  /*e9da0*/  CS2R R100, SRZ ;  /* 0x0000000000647805 */ /* 0x000fe2000001ff00 */
[----:B------:R-:W-:Y:S01]  /*e9db0*/  IMAD.MOV.U32 R241, RZ, RZ, -0x140bfff5 ;  /* 0xebf4000bfff17424 */ /* 0x000fe200078e00ff */
[----:B------:R-:W-:Y:S01]  /*e9dc0*/  STL [R1+0x24], RZ ;  /* 0x000024ff01007387 */ /* 0x000fe20000100800 */
[----:B------:R-:W-:Y:S01]  /*e9dd0*/  IMAD.MOV.U32 R244, RZ, RZ, 0x2fffd ;  /* 0x0002fffdfff47424 */ /* 0x000fe200078e00ff */
[----:B------:R-:W-:Y:S01]  /*e9de0*/  CS2R R110, SRZ ;  /* 0x00000000006e7805 */ /* 0x000fe2000001ff00 */
[----:B0-----:R-:W-:Y:S01]  /*e9df0*/  IMAD R0, R0, UR6, R3 ;  /* 0x0000000600007c24 */ /* 0x001fe2000f8e0203 */
[----:B------:R-:W-:Y:S01]  /*e9e00*/  STL [R1+0x20], RZ ;  /* 0x000020ff01007387 */ /* 0x000fe20000100800 */
[----:B------:R-:W-:Y:S01]  /*e9e10*/  IMAD.WIDE.U32 R2, R2, 0x120, RZ ;  /* 0x0000012002027825 */ /* 0x000fe200078e00ff */
[----:B------:R-:W-:-:S02]  /*e9e20*/  CS2R R102, SRZ ;  /* 0x0000000000667805 */ /* 0x000fc4000001ff00 */
[----:B------:R-:W-:Y:S01]  /*e9e30*/  CS2R R112, SRZ ;  /* 0x0000000000707805 */ /* 0x000fe2000001ff00 */
[----:B------:R-:W-:Y:S01]  /*e9e40*/  STL [R1+0x74], RZ ;  /* 0x000074ff01007387 */ /* 0x000fe20000100800 */
[----:B------:R-:W-:Y:S01]  /*e9e50*/  IMAD R5, R5, R0, RZ ;  /* 0x0000000005057224 */ /* 0x000fe200078e02ff */
[----:B------:R-:W-:Y:S01]  /*e9e60*/  CS2R R114, SRZ ;  /* 0x0000000000727805 */ /* 0x000fe2000001ff00 */
[----:B------:R-:W-:Y:S01]  /*e9e70*/  IMAD.MOV.U32 R0, RZ, RZ, -0x3bf3fffe ;  /* 0xc40c0002ff007424 */ /* 0x000fe200078e00ff */
[----:B------:R-:W-:Y:S01]  /*e9e80*/  STL [R1+0x8c], RZ ;  /* 0x00008cff01007387 */ /* 0x000fe20000100800 */
[----:B------:R-:W-:Y:S01]  /*e9e90*/  IMAD.WIDE.U32 R2, R5, 0x120, R2 ;  /* 0x0000012005027825 */ /* 0x000fe200078e0002 */
[----:B------:R-:W-:Y:S02]  /*e9ea0*/  CS2R R104, SRZ ;  /* 0x0000000000687805 */ /* 0x000fe4000001ff00 */
[----:B------:R-:W-:Y:S01]  /*e9eb0*/  CS2R R116, SRZ ;  /* 0x0000000000747805 */ /* 0x000fe2000001ff00 */
[----:B------:R0:W-:Y:S01]  /*e9ec0*/  STL [R1+0x4c], R0 ;  /* 0x00004c0001007387 */ /* 0x0001e20000100800 */
[----:B------:R-:W-:Y:S01]  /*e9ed0*/  IMAD.MOV.U32 R243, RZ, RZ, 0x76090000 ;  /* 0x76090000fff37424 */ /* 0x000fe200078e00ff */
[----:B-1----:R-:W-:Y:S01]  /*e9ee0*/  IADD3 R50, P0, PT, R2, UR4, RZ ;  /* 0x0000000402327c10 */ /* 0x002fe2000ff1e0ff */
[----:B------:R-:W-:Y:S01]  /*e9ef0*/  IMAD.MOV.U32 R2, RZ, RZ, 0x76090000 ;  /* 0x76090000ff027424 */ /* 0x000fe200078e00ff */
[----:B------:R-:W-:Y:S01]  /*e9f00*/  STL [R1+0x88], RZ ;  /* 0x000088ff01007387 */ /* 0x000fe20000100800 */
[----:B------:R-:W-:Y:S01]  /*e9f10*/  IMAD.MOV.U32 R200, RZ, RZ, RZ ;  /* 0x000000ffffc87224 */ /* 0x000fe200078e00ff */
[----:B------:R-:W-:-:S02]  /*e9f20*/  IADD3 R50, P1, PT, R50, 0x90, RZ ;  /* 0x0000009032327810 */ /* 0x000fc40007f3e0ff */
[----:B------:R-:W-:Y:S01]  /*e9f30*/  CS2R R222, SRZ ;  /* 0x0000000000de7805 */ /* 0x000fe2000001ff00 */
[----:B------:R1:W-:Y:S01]  /*e9f40*/  STL [R1+0x40], R2 ;  /* 0x0000400201007387 */ /* 0x0003e20000100800 */
[----:B------:R-:W-:Y:S02]  /*e9f50*/  CS2R R220, SRZ ;  /* 0x0000000000dc7805 */ /* 0x000fe4000001ff00 */
[----:B------:R-:W-:Y:S01]  /*e9f60*/  IADD3.X R51, PT, PT, RZ, UR5, R3, P1, P0 ;  /* 0x00000005ff337c10 */ /* 0x000fe20008fe0403 */
[----:B------:R-:W-:Y:S01]  /*e9f70*/  IMAD.MOV.U32 R3, RZ, RZ, 0x2fffd ;  /* 0x0002fffdff037424 */ /* 0x000fe200078e00ff */
[----:B------:R-:W-:Y:S01]  /*e9f80*/  STL [R1+0x84], RZ ;  /* 0x000084ff01007387 */ /* 0x000fe20000100800 */
[----:B0-----:R-:W-:Y:S01]  /*e9f90*/  IMAD.MOV.U32 R0, RZ, RZ, 0x5f489857 ;  /* 0x5f489857ff007424 */ /* 0x001fe200078e00ff */
[----:B------:R-:W-:Y:S02]  /*e9fa0*/  CS2R R224, SRZ ;  /* 0x0000000000e07805 */ /* 0x000fe4000001ff00 */
[----:B------:R-:W-:Y:S01]  /*e9fb0*/  CS2R R226, SRZ ;  /* 0x0000000000e27805 */ /* 0x000fe2000001ff00 */
[----:B------:R0:W-:Y:S01]  /*e9fc0*/  STL [R1+0x44], R3 ;  /* 0x0000440301007387 */ /* 0x0001e20000100800 */
[----:B------:R-:W-:Y:S01]  /*e9fd0*/  CS2R R228, SRZ ;  /* 0x0000000000e47805 */ /* 0x000fe2000001ff00 */
[----:B-1----:R-:W-:Y:S01]  /*e9fe0*/  IMAD.MOV.U32 R2, RZ, RZ, 0x53c758ba ;  /* 0x53c758baff027424 */ /* 0x002fe200078e00ff */
[----:B------:R-:W-:Y:S01]  /*e9ff0*/  CS2R R230, SRZ ;  /* 0x0000000000e67805 */ /* 0x000fe2000001ff00 */
[----:B------:R1:W-:Y:S01]  /*ea000*/  STL [R1+0x50], R0 ;  /* 0x0000500001007387 */ /* 0x0003e20000100800 */
[----:B------:R-:W-:Y:S01]  /*ea010*/  IMAD.MOV.U32 R232, RZ, RZ, RZ ;  /* 0x000000ffffe87224 */ /* 0x000fe200078e00ff */
[----:B------:R-:W-:Y:S01]  /*ea020*/  CS2R R204, SRZ ;  /* 0x0000000000cc7805 */ /* 0x000fe2000001ff00 */
[----:B------:R-:W-:Y:S01]  /*ea030*/  IMAD.MOV.U32 R203, RZ, RZ, RZ ;  /* 0x000000ffffcb7224 */ /* 0x000fe200078e00ff */
[----:B------:R2:W-:Y:S01]  /*ea040*/  STL [R1+0x54], R2 ;  /* 0x0000540201007387 */ /* 0x0005e20000100800 */
[----:B------:R-:W-:Y:S01]  /*ea050*/  CS2R R170, SRZ ;  /* 0x0000000000aa7805 */ /* 0x000fe2000001ff00 */
[----:B0-----:R-:W-:Y:S01]  /*ea060*/  IMAD.MOV.U32 R3, RZ, RZ, -0x140bfff5 ;  /* 0xebf4000bff037424 */ /* 0x001fe200078e00ff */
[----:B------:R-:W-:Y:S01]  /*ea070*/  CS2R R190, SRZ ;  /* 0x0000000000be7805 */ /* 0x000fe2000001ff00 */
[----:B------:R-:W-:Y:S01]  /*ea080*/  STL [R1+0x9c], RZ ;  /* 0x00009cff01007387 */ /* 0x000fe20000100800 */
[----:B------:R-:W-:Y:S01]  /*ea090*/  CS2R R158, SRZ ;  /* 0x00000000009e7805 */ /* 0x000fe2000001ff00 */
[----:B-1----:R-:W-:Y:S01]  /*ea0a0*/  IMAD.MOV.U32 R0, RZ, RZ, -0x5da91393 ;  /* 0xa256ec6dff007424 */ /* 0x002fe200078e00ff */
[----:B------:R-:W-:Y:S01]  /*ea0b0*/  CS2R R194, SRZ ;  /* 0x0000000000c27805 */ /* 0x000fe2000001ff00 */
[----:B------:R0:W-:Y:S01]  /*ea0c0*/  STL [R1+0x48], R3 ;  /* 0x0000480301007387 */ /* 0x0001e20000100800 */
[----:B------:R-:W-:Y:S01]  /*ea0d0*/  CS2R R192, SRZ ;  /* 0x0000000000c07805 */ /* 0x000fe2000001ff00 */
[----:B--2---:R-:W-:Y:S01]  /*ea0e0*/  IMAD.MOV.U32 R2, RZ, RZ, 0x77ce5853 ;  /* 0x77ce5853ff027424 */ /* 0x004fe200078e00ff */
[----:B------:R-:W-:Y:S01]  /*ea0f0*/  CS2R R208, SRZ ;  /* 0x0000000000d07805 */ /* 0x000fe2000001ff00 */
[----:B------:R1:W-:Y:S01]  /*ea100*/  STL [R1+0x64], R0 ;  /* 0x0000640001007387 */ /* 0x0003e20000100800 */
[----:B------:R-:W-:-:S02]  /*ea110*/  CS2R R218, SRZ ;  /* 0x0000000000da7805 */ /* 0x000fc4000001ff00 */
[----:B------:R-:W-:Y:S01]  /*ea120*/  CS2R R216, SRZ ;  /* 0x0000000000d87805 */ /* 0x000fe2000001ff00 */
[----:B------:R-:W-:Y:S01]  /*ea130*/  IMAD.MOV.U32 R207, RZ, RZ, RZ ;  /* 0x000000ffffcf7224 */ /* 0x000fe200078e00ff */
[----:B------:R2:W-:Y:S01]  /*ea140*/  STL [R1+0x58], R2 ;  /* 0x0000580201007387 */ /* 0x0005e20000100800 */
[----:B------:R-:W-:Y:S01]  /*ea150*/  CS2R R176, SRZ ;  /* 0x0000000000b07805 */ /* 0x000fe2000001ff00 */
[----:B0-----:R-:W-:Y:S01]  /*ea160*/  IMAD.MOV.U32 R3, RZ, RZ, 0x70525745 ;  /* 0x70525745ff037424 */ /* 0x001fe200078e00ff */
[----:B------:R-:W-:Y:S01]  /*ea170*/  CS2R R162, SRZ ;  /* 0x0000000000a27805 */ /* 0x000fe2000001ff00 */
        /* <DEDUP_REMOVED lines=16> */
[----:B------:R2:W-:Y:S01]  /*ea280*/  STL [R1+0x70], RZ ;  /* 0x000070ff01007387 */ /* 0x0005e20000100800 */
[----:B------:R-:W-:Y:S01]  /*ea290*/  CS2R R182, SRZ ;  /* 0x0000000000b67805 */ /* 0x000fe2000001ff00 */
[----:B-1----:R-:W-:Y:S01]  /*ea2a0*/  IMAD.MOV R0, RZ, RZ, -R4 ;  /* 0x000000ffff007224 */ /* 0x002fe200078e0a04 */
[----:B------:R-:W-:Y:S01]  /*ea2b0*/  CS2R R166, SRZ ;  /* 0x0000000000a67805 */ /* 0x000fe2000001ff00 */
[----:B------:R2:W-:Y:S01]  /*ea2c0*/  STL [R1+0x60], R3 ;  /* 0x0000600301007387 */ /* 0x0005e20000100800 */
[----:B------:R-:W-:Y:S01]  /*ea2d0*/  IMAD.MOV.U32 R181, RZ, RZ, RZ ;  /* 0x000000ffffb57224 */ /* 0x000fe200078e00ff */
[----:B------:R-:W-:Y:S01]  /*ea2e0*/  CS2R R178, SRZ ;  /* 0x0000000000b27805 */ /* 0x000fe2000001ff00 */
[----:B------:R-:W-:Y:S01]  /*ea2f0*/  IMAD.MOV.U32 R252, RZ, RZ, RZ ;  /* 0x000000fffffc7224 */ /* 0x000fe200078e00ff */
[----:B------:R2:W-:Y:S01]  /*ea300*/  STL [R1+0x80], RZ ;  /* 0x000080ff01007387 */ /* 0x0005e20000100800 */
[----:B------:R-:W-:-:S02]  /*ea310*/  CS2R R250, SRZ ;  /* 0x0000000000fa7805 */ /* 0x000fc4000001ff00 */
[----:B------:R-:W-:Y:S02]  /*ea320*/  CS2R R248, SRZ ;  /* 0x0000000000f87805 */ /* 0x000fe4000001ff00 */
[----:B------:R-:W-:Y:S01]  /*ea330*/  CS2R R246, SRZ ;  /* 0x0000000000f67805 */ /* 0x000fe2000001ff00 */
[----:B------:R2:W-:Y:S01]  /*ea340*/  STL [R1+0x7c], RZ ;  /* 0x00007cff01007387 */ /* 0x0005e20000100800 */
[----:B------:R-:W-:Y:S01]  /*ea350*/  IMAD.MOV.U32 R245, RZ, RZ, RZ ;  /* 0x000000fffff57224 */ /* 0x000fe200078e00ff */
[----:B------:R-:W-:Y:S02]  /*ea360*/  CS2R R78, SRZ ;  /* 0x00000000004e7805 */ /* 0x000fe4000001ff00 */
[----:B------:R-:W-:Y:S01]  /*ea370*/  CS2R R94, SRZ ;  /* 0x00000000005e7805 */ /* 0x000fe2000001ff00 */
[----:B------:R2:W-:Y:S01]  /*ea380*/  STL [R1+0x78], RZ ;  /* 0x000078ff01007387 */ /* 0x0005e20000100800 */
[----:B------:R-:W-:Y:S02]  /*ea390*/  CS2R R92, SRZ ;  /* 0x00000000005c7805 */ /* 0x000fe4000001ff00 */
[----:B------:R-:W-:Y:S01]  /*ea3a0*/  CS2R R96, SRZ ;  /* 0x0000000000607805 */ /* 0x000fe2000001ff00 */
[----:B------:R2:W-:Y:S04]  /*ea3b0*/  STL [R1+0x94], RZ ;  /* 0x000094ff01007387 */ /* 0x0005e80000100800 */
[----:B------:R2:W-:Y:S04]  /*ea3c0*/  STL [R1+0x90], RZ ;  /* 0x000090ff01007387 */ /* 0x0005e80000100800 */
[----:B------:R2:W-:Y:S02]  /*ea3d0*/  STL [R1+0x3e0], R0 ;  /* 0x0003e00001007387 */ /* 0x0005e40000100800 */
.L_x_1267:
[----:B--2---:R-:W-:Y:S01]  /*ea3e0*/  LOP3.LUT R3, R159, R203, R171, 0xfe, !PT ;  /* 0x000000cb9f037212 */ /* 0x004fe200078efeab */
[----:B------:R-:W2:Y:S01]  /*ea3f0*/  LDL.LU R2, [R1+0x44] ;  /* 0x0000440001027983 */ /* 0x000ea20000300800 */
[----:B-1----:R-:W-:Y:S02]  /*ea400*/  LOP3.LUT R0, R158, R204, R191, 0xfe, !PT ;  /* 0x000000cc9e007212 */ /* 0x002fe400078efebf */
[----:B------:R-:W-:Y:S01]  /*ea410*/  LOP3.LUT R3, R209, R3, R194, 0xfe, !PT ;  /* 0x00000003d1037212 */ /* 0x000fe200078efec2 */
[----:B------:R-:W3:Y:S01]  /*ea420*/  LDG.E.64 R6, desc[UR8][R50.64+-0x88] ;  /* 0xffff780832067981 */ /* 0x000ee2000c1e1b00 */
[----:B------:R-:W-:Y:S02]  /*ea430*/  LOP3.LUT R0, R208, R0, R193, 0xfe, !PT ;  /* 0x00000000d0007212 */ /* 0x000fe400078efec1 */
[----:B------:R-:W-:Y:S01]  /*ea440*/  LOP3.LUT P0, RZ, R3, R218, RZ, 0xfc, !PT ;  /* 0x000000da03ff7212 */ /* 0x000fe2000780fcff */
[----:B------:R-:W4:Y:S03]  /*ea450*/  LDG.E.64 R4, desc[UR8][R50.64+-0x90] ;  /* 0xffff700832047981 */ /* 0x000f26000c1e1b00 */
[----:B------:R-:W-:Y:S01]  /*ea460*/  LOP3.LUT P0, RZ, R0, R217, RZ, 0xfc, P0 ;  /* 0x000000d900ff7212 */ /* 0x000fe2000000fcff */
[----:B------:R-:W4:Y:S04]  /*ea470*/  LDG.E.64 R68, desc[UR8][R50.64+0x28] ;  /* 0x0000280832447981 */ /* 0x000f28000c1e1b00 */
[----:B------:R-:W3:Y:S04]  /*ea480*/  LDL.LU R0, [R1+0x40] ;  /* 0x0000400001007983 */ /* 0x000ee80000300800 */
        /* <DEDUP_REMOVED lines=21> */
[----:B0----5:R0:W5:Y:S04]  /*ea5e0*/  LDG.E.64 R156, desc[UR8][R50.64+0x88] ;  /* 0x00008808329c7981 */ /* 0x021168000c1e1b00 */
        /* <DEDUP_REMOVED lines=11> */
[----:B--2---:R1:W-:Y:S04]  /*ea6a0*/  STL [R1+0x37c], R2 ;  /* 0x00037c0201007387 */ /* 0x0043e80000100800 */
[----:B-1----:R-:W2:Y:S04]  /*ea6b0*/  LDL.LU R2, [R1+0x4c] ;  /* 0x00004c0001027983 */ /* 0x002ea80000300800 */
[----:B---3--:R1:W-:Y:S04]  /*ea6c0*/  STL [R1+0x378], R0 ;  /* 0x0003780001007387 */ /* 0x0083e80000100800 */
[----:B-1----:R-:W3:Y:S04]  /*ea6d0*/  LDL.LU R0, [R1+0x48] ;  /* 0x0000480001007983 */ /* 0x002ee80000300800 */
        /* <DEDUP_REMOVED lines=33> */
[----:B-1----:R-:W2:Y:S04]  /*ea8f0*/  LDL R2, [R1+0x94] ;  /* 0x0000940001027983 */ /* 0x002ea80000100800 */
[----:B---3--:R1:W-:Y:S04]  /*ea900*/  STL [R1+0x320], R0 ;  /* 0x0003200001007387 */ /* 0x0083e80000100800 */
[----:B-1----:R-:W3:Y:S04]  /*ea910*/  LDL R0, [R1+0x90] ;  /* 0x0000900001007983 */ /* 0x002ee80000100800 */
        /* <DEDUP_REMOVED lines=19> */
[----:B-1----:R-:W3:Y:S01]  /*eaa50*/  LDL R0, [R1+0x8c] ;  /* 0x00008c0001007983 */ /* 0x002ee20000100800 */
[----:B------:R-:W-:-:S02]  /*eaa60*/  IMAD.MOV.U32 R42, RZ, RZ, R234 ;  /* 0x000000ffff2a7224 */ /* 0x000fc400078e00ea */
[----:B------:R-:W-:Y:S01]  /*eaa70*/  IMAD.MOV.U32 R41, RZ, RZ, R233 ;  /* 0x000000ffff297224 */ /* 0x000fe200078e00e9 */
[----:B------:R1:W-:Y:S01]  /*eaa80*/  STL.64 [R1+0xa8], R6 ;  /* 0x0000a80601007387 */ /* 0x0003e20000100a00 */
[----:B------:R-:W-:Y:S02]  /*eaa90*/  IMAD.MOV.U32 R44, RZ, RZ, R236 ;  /* 0x000000ffff2c7224 */ /* 0x000fe400078e00ec */
[----:B------:R-:W-:Y:S01]  /*eaaa0*/  IMAD.MOV.U32 R43, RZ, RZ, R235 ;  /* 0x000000ffff2b7224 */ /* 0x000fe200078e00eb */
[----:B----4-:R4:W-:Y:S01]  /*eaab0*/  STL.64 [R1+0xa0], R4 ;  /* 0x0000a00401007387 */ /* 0x0109e20000100a00 */
        /* <DEDUP_REMOVED lines=52> */
[----:B-1----:R-:W-:Y:S02]  /*eae00*/  IMAD.MOV.U32 R7, RZ, RZ, R210 ;  /* 0x000000ffff077224 */ /* 0x002fe400078e00d2 */
[----:B------:R-:W-:Y:S02]  /*eae10*/  IMAD.MOV.U32 R6, RZ, RZ, R220 ;  /* 0x000000ffff067224 */ /* 0x000fe400078e00dc */
[----:B----4-:R-:W-:Y:S01]  /*eae20*/  IMAD.MOV.U32 R4, RZ, RZ, R219 ;  /* 0x000000ffff047224 */ /* 0x010fe200078e00db */
[----:B------:R-:W-:Y:S04]  /*eae30*/  STL.64 [R1+0x158], R68 ;  /* 0x0001584401007387 */ /* 0x000fe80000100a00 */
        /* <DEDUP_REMOVED lines=95> */
[----:B--2---:R-:W-:Y:S04]  /*eb430*/  STL [R1+0x1d0], R2 ;  /* 0x0001d00201007387 */ /* 0x004fe80000100800 */
[----:B---3--:R-:W-:Y:S04]  /*eb440*/  STL [R1+0x1cc], R0 ;  /* 0x0001cc0001007387 */ /* 0x008fe80000100800 */
        /* <DEDUP_REMOVED lines=11> */
[----:B------:R-:W-:Y:S01]  /*eb500*/  STL [R1+0x170], R6 ;  /* 0x0001700601007387 */ /* 0x000fe20000100800 */
[----:B------:R-:W-:Y:S04]  /*eb510*/  BSSY.RECONVERGENT B0, `(.L_x_823) ;  /* 0x00015ec000007945 */ /* 0x000fe80003800200 */
[----:B------:R-:W-:Y:S01]  /*eb520*/  BSSY.RELIABLE B1, `(.L_x_824) ;  /* 0x000006e000017945 */ /* 0x000fe20003800100 */
[----:B------:R1:W-:Y:S04]  /*eb530*/  STL [R1+0x31c], R165 ;  /* 0x00031ca501007387 */ /* 0x0003e80000100800 */
[----:B------:R2:W-:Y:S04]  /*eb540*/  STL [R1+0x318], R177 ;  /* 0x000318b101007387 */ /* 0x0005e80000100800 */
[----:B------:R3:W-:Y:S01]  /*eb550*/  STL [R1+0x314], R166 ;  /* 0x000314a601007387 */ /* 0x0007e20000100800 */
[----:B-1----:R-:W-:-:S03]  /*eb560*/  IMAD.MOV.U32 R165, RZ, RZ, R101 ;  /* 0x000000ffffa57224 */ /* 0x002fc600078e0065 */
[----:B------:R1:W-:Y:S01]  /*eb570*/  STL [R1+0x310], R178 ;  /* 0x000310b201007387 */ /* 0x0003e20000100800 */
[----:B--2---:R-:W-:-:S03]  /*eb580*/  IMAD.MOV.U32 R177, RZ, RZ, R107 ;  /* 0x000000ffffb17224 */ /* 0x004fc600078e006b */
[----:B------:R2:W-:Y:S01]  /*eb590*/  STL [R1+0x30c], R167 ;  /* 0x00030ca701007387 */ /* 0x0005e20000100800 */
[----:B---3--:R-:W-:-:S03]  /*eb5a0*/  IMAD.MOV.U32 R166, RZ, RZ, R109 ;  /* 0x000000ffffa67224 */ /* 0x008fc600078e006d */
        /* <DEDUP_REMOVED lines=15> */
[----:B--2---:R-:W-:Y:S02]  /*eb6a0*/  IMAD.MOV.U32 R170, RZ, RZ, R106 ;  /* 0x000000ffffaa7224 */ /* 0x004fe400078e006a */
[----:B---3--:R-:W-:Y:S02]  /*eb6b0*/  IMAD.MOV.U32 R164, RZ, RZ, R110 ;  /* 0x000000ffffa47224 */ /* 0x008fe400078e006e */
[----:B-1----:R-:W-:Y:S01]  /*eb6c0*/  IMAD.MOV.U32 R190, RZ, RZ, R117 ;  /* 0x000000ffffbe7224 */ /* 0x002fe200078e0075 */
[----:B0-----:R-:W-:Y:S06]  /*eb6d0*/  @P0 BRA `(.L_x_825) ;  /* 0x0000000400480947 */ /* 0x001fec0003800000 */
[----:B------:R-:W2:Y:S04]  /*eb6e0*/  LDL.64 R182, [R1+0xa0] ;  /* 0x0000a00001b67983 */ /* 0x000ea80000100a00 */
[----:B------:R-:W3:Y:S01]  /*eb6f0*/  LDL.64 R250, [R1+0xa8] ;  /* 0x0000a80001fa7983 */ /* 0x000ee20000100a00 */
[----:B------:R-:W-:Y:S01]  /*eb700*/  LOP3.LUT R0, R162, R205, R176, 0xfe, !PT ;  /* 0x000000cda2007212 */ /* 0x000fe200078efeb0 */
[----:B------:R-:W-:Y:S01]  /*eb710*/  IMAD.MOV.U32 R98, RZ, RZ, R174 ;  /* 0x000000ffff627224 */ /* 0x000fe200078e00ae */
[----:B------:R-:W-:Y:S01]  /*eb720*/  LOP3.LUT R2, R161, R207, R192, 0xfe, !PT ;  /* 0x000000cfa1027212 */ /* 0x000fe200078efec0 */
[----:B------:R-:W-:Y:S01]  /*eb730*/  IMAD.MOV.U32 R108, RZ, RZ, R175 ;  /* 0x000000ffff6c7224 */ /* 0x000fe200078e00af */
[----:B------:R-:W-:Y:S01]  /*eb740*/  LOP3.LUT R3, R212, R0, R196, 0xfe, !PT ;  /* 0x00000000d4037212 */ /* 0x000fe200078efec4 */
[----:B------:R-:W-:Y:S01]  /*eb750*/  IMAD.MOV.U32 R100, RZ, RZ, R172 ;  /* 0x000000ffff647224 */ /* 0x000fe200078e00ac */
[----:B------:R-:W-:Y:S01]  /*eb760*/  LOP3.LUT R0, R210, R2, R195, 0xfe, !PT ;  /* 0x00000002d2007212 */ /* 0x000fe200078efec3 */
[----:B------:R-:W-:Y:S01]  /*eb770*/  IMAD.MOV.U32 R109, RZ, RZ, R173 ;  /* 0x000000ffff6d7224 */ /* 0x000fe200078e00ad */
[----:B------:R-:W-:Y:S01]  /*eb780*/  LOP3.LUT P0, RZ, R3, R220, RZ, 0xfc, !PT ;  /* 0x000000dc03ff7212 */ /* 0x000fe2000780fcff */
[----:B------:R-:W-:-:S02]  /*eb790*/  IMAD.MOV.U32 R101, RZ, RZ, R154 ;  /* 0x000000ffff657224 */ /* 0x000fc400078e009a */
[----:B------:R-:W-:Y:S01]  /*eb7a0*/  IMAD.MOV.U32 R110, RZ, RZ, R155 ;  /* 0x000000ffff6e7224 */ /* 0x000fe200078e009b */
[----:B------:R-:W-:Y:S01]  /*eb7b0*/  LOP3.LUT P0, RZ, R0, R219, RZ, 0xfc, P0 ;  /* 0x000000db00ff7212 */ /* 0x000fe2000000fcff */
[----:B------:R-:W-:Y:S02]  /*eb7c0*/  IMAD.MOV.U32 R102, RZ, RZ, R152 ;  /* 0x000000ffff667224 */ /* 0x000fe400078e0098 */
[----:B------:R-:W-:Y:S02]  /*eb7d0*/  IMAD.MOV.U32 R111, RZ, RZ, R153 ;  /* 0x000000ffff6f7224 */ /* 0x000fe400078e0099 */
[----:B------:R-:W-:Y:S02]  /*eb7e0*/  IMAD.MOV.U32 R200, RZ, RZ, R144 ;  /* 0x000000ffffc87224 */ /* 0x000fe400078e0090 */
[----:B------:R-:W-:Y:S02]  /*eb7f0*/  IMAD.MOV.U32 R199, RZ, RZ, R145 ;  /* 0x000000ffffc77224 */ /* 0x000fe400078e0091 */
[----:B------:R-:W-:-:S02]  /*eb800*/  IMAD.MOV.U32 R113, RZ, RZ, R142 ;  /* 0x000000ffff717224 */ /* 0x000fc400078e008e */
[----:B------:R-:W-:Y:S02]  /*eb810*/  IMAD.MOV.U32 R112, RZ, RZ, R143 ;  /* 0x000000ffff707224 */ /* 0x000fe400078e008f */
[----:B------:R-:W-:Y:S05]  /*eb820*/  @!P0 BREAK.RELIABLE B1 ;  /* 0x0000000000018942 */ /* 0x000fea0003800100 */
        /* <DEDUP_REMOVED lines=32> */
[----:B-----5:R-:W-:-:S02]  /*eba30*/  IMAD.MOV.U32 R203, RZ, RZ, R52 ;  /* 0x000000ffffcb7224 */ /* 0x020fc400078e0034 */
        /* <DEDUP_REMOVED lines=23> */
[----:B--2---:R-:W-:-:S02]  /*ebbb0*/  IMAD.MOV.U32 R198, RZ, RZ, R182 ;  /* 0x000000ffffc67224 */ /* 0x004fc400078e00b6 */
[----:B------:R-:W-:Y:S02]  /*ebbc0*/  IMAD.MOV.U32 R197, RZ, RZ, R183 ;  /* 0x000000ffffc57224 */ /* 0x000fe400078e00b7 */
[----:B---3--:R-:W-:Y:S02]  /*ebbd0*/  IMAD.MOV.U32 R107, RZ, RZ, R250 ;  /* 0x000000ffff6b7224 */ /* 0x008fe400078e00fa */
[----:B------:R-:W-:Y:S01]  /*ebbe0*/  IMAD.MOV.U32 R106, RZ, RZ, R251 ;  /* 0x000000ffff6a7224 */ /* 0x000fe200078e00fb */
[----:B------:R-:W-:Y:S06]  /*ebbf0*/  @!P0 BRA `(.L_x_826) ;  /* 0x0000015400f48947 */ /* 0x000fec0003800000 */
.L_x_825:
[----:B------:R-:W-:Y:S05]  /*ebc00*/  BSYNC.RELIABLE B1 ;  /* 0x0000000000017941 */ /* 0x000fea0003800100 */
.L_x_824:
[----:B-----5:R-:W-:Y:S01]  /*ebc10*/  LOP3.LUT R3, R118, R52, R76, 0xfe, !PT ;  /* 0x0000003476037212 */ /* 0x020fe200078efe4c */
[----:B------:R-:W-:Y:S03]  /*ebc20*/  BSSY.RELIABLE B1, `(.L_x_827) ;  /* 0x0000057000017945 */ /* 0x000fe60003800100 */
[----:B------:R-:W-:-:S04]  /*ebc30*/  LOP3.LUT R3, R128, R3, R126, 0xfe, !PT ;  /* 0x0000000380037212 */ /* 0x000fc800078efe7e */
[----:B------:R-:W-:Y:S02]  /*ebc40*/  LOP3.LUT P0, RZ, R3, R146, RZ, 0xfc, !PT ;  /* 0x0000009203ff7212 */ /* 0x000fe4000780fcff */
[----:B------:R-:W-:-:S04]  /*ebc50*/  LOP3.LUT R3, R119, R53, R77, 0xfe, !PT ;  /* 0x0000003577037212 */ /* 0x000fc800078efe4d */
[----:B------:R-:W-:-:S04]  /*ebc60*/  LOP3.LUT R3, R129, R3, R127, 0xfe, !PT ;  /* 0x0000000381037212 */ /* 0x000fc800078efe7f */
[----:B------:R-:W-:-:S13]  /*ebc70*/  LOP3.LUT P0, RZ, R3, R147, RZ, 0xfc, P0 ;  /* 0x0000009303ff7212 */ /* 0x000fda000000fcff */
        /* <DEDUP_REMOVED lines=10> */
[----:B------:R-:W-:Y:S02]  /*ebd20*/  IMAD.MOV.U32 R98, RZ, RZ, R169 ;  /* 0x000000ffff627224 */ /* 0x000fe400078e00a9 */
[----:B------:R-:W-:Y:S01]  /*ebd30*/  IMAD.MOV.U32 R108, RZ, RZ, R168 ;  /* 0x000000ffff6c7224 */ /* 0x000fe200078e00a8 */
[----:B------:R-:W-:Y:S01]  /*ebd40*/  LOP3.LUT P0, RZ, R5, R157, RZ, 0xfc, P0 ;  /* 0x0000009d05ff7212 */ /* 0x000fe2000000fcff */
[----:B------:R-:W-:-:S02]  /*ebd50*/  IMAD.MOV.U32 R100, RZ, RZ, R167 ;  /* 0x000000ffff647224 */ /* 0x000fc400078e00a7 */
[----:B------:R-:W-:Y:S02]  /*ebd60*/  IMAD.MOV.U32 R109, RZ, RZ, R166 ;  /* 0x000000ffff6d7224 */ /* 0x000fe400078e00a6 */
[----:B------:R-:W-:Y:S02]  /*ebd70*/  IMAD.MOV.U32 R101, RZ, RZ, R165 ;  /* 0x000000ffff657224 */ /* 0x000fe400078e00a5 */
[----:B------:R-:W-:Y:S02]  /*ebd80*/  IMAD.MOV.U32 R110, RZ, RZ, R164 ;  /* 0x000000ffff6e7224 */ /* 0x000fe400078e00a4 */
[----:B------:R-:W-:Y:S02]  /*ebd90*/  IMAD.MOV.U32 R102, RZ, RZ, R163 ;  /* 0x000000ffff667224 */ /* 0x000fe400078e00a3 */
[----:B------:R-:W-:Y:S02]  /*ebda0*/  IMAD.MOV.U32 R111, RZ, RZ, R181 ;  /* 0x000000ffff6f7224 */ /* 0x000fe400078e00b5 */
[----:B------:R-:W-:Y:S05]  /*ebdb0*/  @!P0 BREAK.RELIABLE B1 ;  /* 0x0000000000018942 */ /* 0x000fea0003800100 */
        /* <DEDUP_REMOVED lines=59> */
[----:B------:R-:W-:Y:S01]  /*ec170*/  IMAD.MOV.U32 R219, RZ, RZ, R4 ;  /* 0x000000ffffdb7224 */ /* 0x000fe200078e0004 */
[----:B------:R-:W-:Y:S06]  /*ec180*/  @!P0 BRA `(.L_x_826) ;  /* 0x0000015000908947 */ /* 0x000fec0003800000 */
.L_x_828:
[----:B------:R-:W-:Y:S05]  /*ec190*/  BSYNC.RELIABLE B1 ;  /* 0x0000000000017941 */ /* 0x000fea0003800100 */
.L_x_827:
        /* <DEDUP_REMOVED lines=26> */
[----:B------:R-:W-:Y:S01]  /*ec340*/  STL [R1+0x2b4], R55 ;  /* 0x0002b43701007387 */ /* 0x000fe20000100800 */
[----:B------:R-:W-:Y:S01]  /*ec350*/  IMAD.MOV.U32 R249, RZ, RZ, R59 ;  /* 0x000000fffff97224 */ /* 0x000fe200078e003b */
[----:B------:R-:W-:Y:S01]  /*ec360*/  MOV R21, 0xec660 ;  /* 0x000ec66000157802 */ /* 0x000fe20000000f00 */
[----:B------:R-:W-:Y:S01]  /*ec370*/  IMAD.MOV.U32 R250, RZ, RZ, R62 ;  /* 0x000000fffffa7224 */ /* 0x000fe200078e003e */
[----:B------:R-:W-:Y:S01]  /*ec380*/  STL [R1+0x2b0], R56 ;  /* 0x0002b03801007387 */ /* 0x000fe20000100800 */
[----:B------:R-:W-:Y:S02]  /*ec390*/  IMAD.MOV.U32 R251, RZ, RZ, R64 ;  /* 0x000000fffffb7224 */ /* 0x000fe400078e0040 */
[----:B------:R-:W-:Y:S01]  /*ec3a0*/  IMAD.MOV.U32 R252, RZ, RZ, R63 ;  /* 0x000000fffffc7224 */ /* 0x000fe200078e003f */
[----:B------:R-:W-:Y:S01]  /*ec3b0*/  STL [R1+0x50], R57 ;  /* 0x0000503901007387 */ /* 0x000fe20000100800 */
[----:B------:R-:W-:Y:S02]  /*ec3c0*/  IMAD.MOV.U32 R80, RZ, RZ, R52 ;  /* 0x000000ffff507224 */ /* 0x000fe400078e0034 */
[----:B------:R-:W-:Y:S01]  /*ec3d0*/  IMAD.MOV.U32 R81, RZ, RZ, R53 ;  /* 0x000000ffff517224 */ /* 0x000fe200078e0035 */
[----:B------:R-:W-:Y:S01]  /*ec3e0*/  STL [R1+0x4c], R58 ;  /* 0x00004c3a01007387 */ /* 0x000fe20000100800 */
[----:B------:R-:W-:-:S02]  /*ec3f0*/  IMAD.MOV.U32 R82, RZ, RZ, R76 ;  /* 0x000000ffff527224 */ /* 0x000fc400078e004c */
        /* <DEDUP_REMOVED lines=13> */
[----:B------:R0:W-:Y:S04]  /*ec4d0*/  STL [R1+0x60], R66 ;  /* 0x0000604201007387 */ /* 0x0001e80000100800 */
[----:B------:R1:W-:Y:S04]  /*ec4e0*/  STL [R1+0x2bc], R67 ;  /* 0x0002bc4301007387 */ /* 0x0003e80000100800 */
[----:B------:R2:W-:Y:S01]  /*ec4f0*/  STL [R1+0x2b8], R68 ;  /* 0x0002b84401007387 */ /* 0x0005e20000100800 */
[----:B0-----:R-:W-:-:S03]  /*ec500*/  IMAD.MOV.U32 R66, RZ, RZ, R147 ;  /* 0x000000ffff427224 */ /* 0x001fc600078e0093 */
[----:B------:R0:W-:Y:S01]  /*ec510*/  STL [R1+0x68], R70 ;  /* 0x0000684601007387 */ /* 0x0001e20000100800 */
[----:B-1----:R-:W-:-:S03]  /*ec520*/  IMAD.MOV.U32 R67, RZ, RZ, R120 ;  /* 0x000000ffff437224 */ /* 0x002fc600078e0078 */
[----:B------:R1:W-:Y:S01]  /*ec530*/  STL [R1+0x64], R69 ;  /* 0x0000644501007387 */ /* 0x0003e20000100800 */
[----:B--2---:R-:W-:-:S03]  /*ec540*/  IMAD.MOV.U32 R68, RZ, RZ, R121 ;  /* 0x000000ffff447224 */ /* 0x004fc600078e0079 */
        /* <DEDUP_REMOVED lines=13> */
[----:B0-----:R-:W-:Y:S02]  /*ec620*/  IMAD.MOV.U32 R75, RZ, RZ, R150 ;  /* 0x000000ffff4b7224 */ /* 0x001fe400078e0096 */
[----:B-1----:R-:W-:Y:S02]  /*ec630*/  IMAD.MOV.U32 R89, RZ, RZ, R151 ;  /* 0x000000ffff597224 */ /* 0x002fe400078e0097 */
[----:B--2---:R-:W-:-:S07]  /*ec640*/  IMAD.MOV.U32 R88, RZ, RZ, R156 ;  /* 0x000000ffff587224 */ /* 0x004fce00078e009c */
[----:B------:R-:W-:Y:S05]  /*ec650*/  CALL.REL.NOINC `($g2_bellman_multiexp$Fq2_sqr) ;  /* 0x000003d000607944 */ /* 0x000fea0003c00000 */
        /* <DEDUP_REMOVED lines=12> */
[----:B------:R0:W5:Y:S01]  /*ec720*/  LDL R28, [R1+0x23c] ;  /* 0x00023c00011c7983 */ /* 0x0001620000100800 */
[----:B------:R-:W-:Y:S02]  /*ec730*/  IMAD.MOV.U32 R36, RZ, RZ, R165 ;  /* 0x000000ffff247224 */ /* 0x000fe400078e00a5 */
[----:B------:R-:W-:Y:S01]  /*ec740*/  IMAD.MOV.U32 R35, RZ, RZ, R164 ;  /* 0x000000ffff237224 */ /* 0x000fe200078e00a4 */
[----:B------:R0:W5:Y:S01]  /*ec750*/  LDL R27, [R1+0x238] ;  /* 0x00023800011b7983 */ /* 0x0001620000100800 */
[----:B------:R-:W-:Y:S02]  /*ec760*/  IMAD.MOV.U32 R34, RZ, RZ, R163 ;  /* 0x000000ffff227224 */ /* 0x000fe400078e00a3 */
[----:B------:R-:W-:Y:S01]  /*ec770*/  IMAD.MOV.U32 R33, RZ, RZ, R181 ;  /* 0x000000ffff217224 */ /* 0x000fe200078e00b5 */
[----:B------:R0:W5:Y:S04]  /*ec780*/  LDL R26, [R1+0x234] ;  /* 0x00023400011a7983 */ /* 0x0001680000100800 */
[----:B------:R0:W5:Y:S04]  /*ec790*/  LDL R25, [R1+0x230] ;  /* 0x0002300001197983 */ /* 0x0001680000100800 */
[----:B------:R0:W5:Y:S04]  /*ec7a0*/  LDL R24, [R1+0x22c] ;  /* 0x00022c0001187983 */ /* 0x0001680000100800 */
[----:B------:R0:W5:Y:S04]  /*ec7b0*/  LDL R23, [R1+0x48] ;  /* 0x0000480001177983 */ /* 0x0001680000100800 */
[----:B------:R0:W5:Y:S04]  /*ec7c0*/  LDL R22, [R1+0x44] ;  /* 0x0000440001167983 */ /* 0x0001680000100800 */
[----:B------:R0:W-:Y:S04]  /*ec7d0*/  STL [R1+0x3d4], R55 ;  /* 0x0003d43701007387 */ /* 0x0001e80000100800 */
        /* <DEDUP_REMOVED lines=22> */
[----:B------:R0:W-:Y:S01]  /*ec940*/  STL [R1+0x3cc], R91 ;  /* 0x0003cc5b01007387 */ /* 0x0001e20000100800 */
        /* <DEDUP_REMOVED lines=27> */
[----:B------:R-:W2:Y:S04]  /*ecb00*/  LDL.LU.64 R42, [R1+0xa0] ;  /* 0x0000a000012a7983 */ /* 0x000ea80000300a00 */
[----:B------:R-:W3:Y:S04]  /*ecb10*/  LDL.LU.64 R40, [R1+0xa8] ;  /* 0x0000a80001287983 */ /* 0x000ee80000300a00 */
[----:B------:R-:W4:Y:S04]  /*ecb20*/  LDL.LU.64 R38, [R1+0xb0] ;  /* 0x0000b00001267983 */ /* 0x000f280000300a00 */
[----:B------:R-:W4:Y:S04]  /*ecb30*/  LDL.LU.64 R36, [R1+0xb8] ;  /* 0x0000b80001247983 */ /* 0x000f280000300a00 */
[----:B------:R-:W4:Y:S04]  /*ecb40*/  LDL.LU.64 R34, [R1+0xc0] ;  /* 0x0000c00001227983 */ /* 0x000f280000300a00 */
[----:B------:R-:W4:Y:S04]  /*ecb50*/  LDL.LU.64 R32, [R1+0xc8] ;  /* 0x0000c80001207983 */ /* 0x000f280000300a00 */
[----:B------:R-:W4:Y:S04]  /*ecb60*/  LDL.LU.64 R30, [R1+0xd0] ;  /* 0x0000d000011e7983 */ /* 0x000f280000300a00 */
[----:B------:R-:W4:Y:S04]  /*ecb70*/  LDL.LU.64 R28, [R1+0xd8] ;  /* 0x0000d800011c7983 */ /* 0x000f280000300a00 */
[----:B------:R-:W4:Y:S04]  /*ecb80*/  LDL.LU.64 R26, [R1+0xe0] ;  /* 0x0000e000011a7983 */ /* 0x000f280000300a00 */
[----:B------:R-:W4:Y:S04]  /*ecb90*/  LDL.LU.64 R24, [R1+0xe8] ;  /* 0x0000e80001187983 */ /* 0x000f280000300a00 */
[----:B------:R-:W4:Y:S01]  /*ecba0*/  LDL.LU.64 R22, [R1+0xf0] ;  /* 0x0000f00001167983 */ /* 0x000f220000300a00 */
[----:B------:R-:W-:-:S03]  /*ecbb0*/  IMAD.MOV.U32 R212, RZ, RZ, R15 ;  /* 0x000000ffffd47224 */ /* 0x000fc600078e000f */
[----:B------:R-:W4:Y:S01]  /*ecbc0*/  LDL.LU.64 R80, [R1+0xf8] ;  /* 0x0000f80001507983 */ /* 0x000f220000300a00 */
[----:B------:R-:W-:Y:S02]  /*ecbd0*/  IMAD.MOV.U32 R197, RZ, RZ, R17 ;  /* 0x000000ffffc57224 */ /* 0x000fe400078e0011 */
[----:B------:R-:W-:Y:S01]  /*ecbe0*/  IMAD.MOV.U32 R229, RZ, RZ, R18 ;  /* 0x000000ffffe57224 */ /* 0x000fe200078e0012 */
[----:B------:R0:W-:Y:S01]  /*ecbf0*/  STL [R1+0xa0], R13 ;  /* 0x0000a00d01007387 */ /* 0x0001e20000100800 */
[----:B------:R-:W-:Y:S02]  /*ecc00*/  IMAD.MOV.U32 R198, RZ, RZ, R19 ;  /* 0x000000ffffc67224 */ /* 0x000fe400078e0013 */
[----:B------:R-:W-:Y:S01]  /*ecc10*/  IMAD.MOV.U32 R230, RZ, RZ, R20 ;  /* 0x000000ffffe67224 */ /* 0x000fe200078e0014 */
[----:B------:R-:W-:Y:S01]  /*ecc20*/  STL [R1+0xa4], R0 ;  /* 0x0000a40001007387 */ /* 0x000fe20000100800 */
[----:B------:R-:W-:Y:S02]  /*ecc30*/  IMAD.MOV.U32 R199, RZ, RZ, R45 ;  /* 0x000000ffffc77224 */ /* 0x000fe400078e002d */
[----:B------:R-:W-:Y:S01]  /*ecc40*/  IMAD.MOV.U32 R231, RZ, RZ, R46 ;  /* 0x000000ffffe77224 */ /* 0x000fe200078e002e */
[----:B------:R1:W-:Y:S01]  /*ecc50*/  STL [R1+0xcc], R2 ;  /* 0x0000cc0201007387 */ /* 0x0003e20000100800 */
        /* <DEDUP_REMOVED lines=18> */
[----:B------:R-:W-:-:S03]  /*ecd80*/  IMAD.MOV.U32 R237, RZ, RZ, R12 ;  /* 0x000000ffffed7224 */ /* 0x000fc600078e000c */
[----:B0-----:R0:W5:Y:S04]  /*ecd90*/  LDL R13, [R1+0x5c] ;  /* 0x00005c00010d7983 */ /* 0x0011680000100800 */
[----:B------:R0:W5:Y:S04]  /*ecda0*/  LDL R11, [R1+0x60] ;  /* 0x00006000010b7983 */ /* 0x0001680000100800 */
        /* <DEDUP_REMOVED lines=10> */
[----:B-1----:R0:W5:Y:S04]  /*ece50*/  LDL R2, [R1+0x2c] ;  /* 0x00002c0001027983 */ /* 0x0021680000100800 */
[----:B------:R0:W5:Y:S01]  /*ece60*/  LDL R0, [R1+0x168] ;  /* 0x0001680001007983 */ /* 0x0001620000100800 */
[----:B------:R-:W-:Y:S01]  /*ece70*/  IMAD.MOV.U32 R48, RZ, RZ, R249 ;  /* 0x000000ffff307224 */ /* 0x000fe200078e00f9 */
[----:B------:R-:W-:Y:S01]  /*ece80*/  MOV R49, 0xecfb0 ;  /* 0x000ecfb000317802 */ /* 0x000fe20000000f00 */
[----:B------:R-:W-:Y:S01]  /*ece90*/  IMAD.MOV.U32 R16, RZ, RZ, R250 ;  /* 0x000000ffff107224 */ /* 0x000fe200078e00fa */
[----:B------:R1:W-:Y:S01]  /*ecea0*/  STL [R1+0xc8], R14 ;  /* 0x0000c80e01007387 */ /* 0x0003e20000100800 */
[----:B------:R-:W-:-:S02]  /*eceb0*/  IMAD.MOV.U32 R12, RZ, RZ, R252 ;  /* 0x000000ffff0c7224 */ /* 0x000fc400078e00fc */
[----:B-1----:R-:W-:Y:S02]  /*ecec0*/  IMAD.MOV.U32 R14, RZ, RZ, R251 ;  /* 0x000000ffff0e7224 */ /* 0x002fe400078e00fb */
[----:B--2---:R-:W-:Y:S02]  /*eced0*/  IMAD.MOV.U32 R44, RZ, RZ, R42 ;  /* 0x000000ffff2c7224 */ /* 0x004fe400078e002a */
[----:B---3--:R-:W-:Y:S02]  /*ecee0*/  IMAD.MOV.U32 R42, RZ, RZ, R40 ;  /* 0x000000ffff2a7224 */ /* 0x008fe400078e0028 */
        /* <DEDUP_REMOVED lines=10> */
[----:B0-----:R-:W-:-:S07]  /*ecf90*/  IMAD.MOV.U32 R21, RZ, RZ, R81 ;  /* 0x000000ffff157224 */ /* 0x001fce00078e0051 */
[----:B-----5:R-:W-:Y:S05]  /*ecfa0*/  CALL.REL.NOINC `($g2_bellman_multiexp$Fq2_mul) ;  /* 0x000002bc00a87944 */ /* 0x020fea0003c00000 */
        /* <DEDUP_REMOVED lines=47> */
[----:B------:R0:W5:Y:S01]  /*ed2a0*/  LDL R21, [R1+0x250] ;  /* 0x0002500001157983 */ /* 0x0001620000100800 */
        /* <DEDUP_REMOVED lines=25> */
[----:B-----5:R-:W-:Y:S05]  /*ed440*/  CALL.REL.NOINC `($g2_bellman_multiexp$Fq2_mul) ;  /* 0x000002b800807944 */ /* 0x020fea0003c00000 */
        /* <DEDUP_REMOVED lines=65> */
[----:B------:R-:W-:Y:S01]  /*ed860*/  STL [R1+0x114], R13 ;  /* 0x0001140d01007387 */ /* 0x000fe20000100800 */
[----:B------:R-:W-:Y:S02]  /*ed870*/  IMAD.MOV.U32 R240, RZ, RZ, R18 ;  /* 0x000000fffff07224 */ /* 0x000fe400078e0012 */
[----:B------:R-:W-:Y:S01]  /*ed880*/  IMAD.MOV.U32 R215, RZ, RZ, R19 ;  /* 0x000000ffffd77224 */ /* 0x000fe200078e0013 */
[----:B------:R0:W-:Y:S01]  /*ed890*/  STL [R1+0x110], R14 ;  /* 0x0001100e01007387 */ /* 0x0001e20000100800 */
        /* <DEDUP_REMOVED lines=14> */
[----:B------:R-:W-:Y:S04]  /*ed980*/  STL [R1+0x38], R8 ;  /* 0x0000380801007387 */ /* 0x000fe80000100800 */
[----:B------:R-:W-:Y:S04]  /*ed990*/  STL [R1+0x3c], R10 ;  /* 0x00003c0a01007387 */ /* 0x000fe80000100800 */
[----:B------:R1:W-:Y:S04]  /*ed9a0*/  STL [R1+0x40], R12 ;  /* 0x0000400c01007387 */ /* 0x0003e80000100800 */
        /* <DEDUP_REMOVED lines=8> */
[----:B0-----:R0:W5:Y:S04]  /*eda30*/  LDL R14, [R1+0x1a8] ;  /* 0x0001a800010e7983 */ /* 0x0011680000100800 */
[----:B------:R0:W5:Y:S04]  /*eda40*/  LDL R13, [R1+0x1a4] ;  /* 0x0001a400010d7983 */ /* 0x0001680000100800 */
[----:B-1----:R0:W5:Y:S04]  /*eda50*/  LDL R12, [R1+0x1a0] ;  /* 0x0001a000010c7983 */ /* 0x0021680000100800 */
        /* <DEDUP_REMOVED lines=13> */
[----:B------:R-:W-:Y:S01]  /*edb30*/  MOV R49, 0xedc20 ;  /* 0x000edc2000317802 */ /* 0x000fe20000000f00 */
[----:B--2---:R-:W-:-:S02]  /*edb40*/  IMAD.MOV.U32 R44, RZ, RZ, R42 ;  /* 0x000000ffff2c7224 */ /* 0x004fc400078e002a */
[----:B---3--:R-:W-:Y:S02]  /*edb50*/  IMAD.MOV.U32 R42, RZ, RZ, R40 ;  /* 0x000000ffff2a7224 */ /* 0x008fe400078e0028 */
[----:B----4-:R-:W-:Y:S02]  /*edb60*/  IMAD.MOV.U32 R40, RZ, RZ, R38 ;  /* 0x000000ffff287224 */ /* 0x010fe400078e0026 */
        /* <DEDUP_REMOVED lines=59> */
[----:B------:R-:W-:-:S07]  /*edf20*/  IMAD.MOV.U32 R12, RZ, RZ, R252 ;  /* 0x000000ffff0c7224 */ /* 0x000fce00078e00fc */
[----:B0----5:R-:W-:Y:S05]  /*edf30*/  CALL.REL.NOINC `($g2_bellman_multiexp$Fq2_mul) ;  /* 0x000002ac00c47944 */ /* 0x021fea0003c00000 */
[----:B------:R-:W2:Y:S04]  /*edf40*/  LDL R22, [R1+0xa0] ;  /* 0x0000a00001167983 */ /* 0x000ea80000100800 */
[----:B------:R-:W3:Y:S01]  /*edf50*/  LDL R21, [R1+0xc8] ;  /* 0x0000c80001157983 */ /* 0x000ee20000100800 */
[----:B------:R-:W-:Y:S01]  /*edf60*/  ISETP.NE.U32.AND P0, PT, R212, R105, PT ;  /* 0x00000069d400720c */ /* 0x000fe20003f05070 */
[----:B------:R-:W-:Y:S01]  /*edf70*/  BSSY.RELIABLE B1, `(.L_x_829) ;  /* 0x0000a22000017945 */ /* 0x000fe20003800100 */
[----:B------:R-:W-:Y:S01]  /*edf80*/  ISETP.NE.U32.AND P2, PT, R197, R90, PT ;  /* 0x0000005ac500720c */ /* 0x000fe20003f45070 */
[----:B------:R0:W-:Y:S01]  /*edf90*/  STL [R1+0x154], R13 ;  /* 0x0001540d01007387 */ /* 0x0001e20000100800 */
[----:B------:R-:W-:Y:S01]  /*edfa0*/  ISETP.NE.AND.EX P0, PT, R228, R107, PT, P0 ;  /* 0x0000006be400720c */ /* 0x000fe20003f05300 */
[----:B------:R-:W-:-:S02]  /*edfb0*/  IMAD.MOV.U32 R225, RZ, RZ, R16 ;  /* 0x000000ffffe17224 */ /* 0x000fc400078e0010 */
[----:B------:R0:W-:Y:S01]  /*edfc0*/  STL [R1+0x150], R14 ;  /* 0x0001500e01007387 */ /* 0x0001e20000100800 */
[----:B------:R-:W-:Y:S02]  /*edfd0*/  IMAD.MOV.U32 R171, RZ, RZ, R17 ;  /* 0x000000ffffab7224 */ /* 0x000fe400078e0011 */
        /* <DEDUP_REMOVED lines=8> */
[----:B------:R-:W-:-:S03]  /*ee060*/  IMAD.MOV.U32 R227, RZ, RZ, R9 ;  /* 0x000000ffffe37224 */ /* 0x000fc600078e0009 */
        /* <DEDUP_REMOVED lines=11> */
[----:B--2---:R-:W-:-:S04]  /*ee120*/  ISETP.NE.U32.AND P1, PT, R22, R117, PT ;  /* 0x000000751600720c */ /* 0x004fc80003f25070 */
[----:B---3--:R-:W-:Y:S02]  /*ee130*/  ISETP.NE.OR.EX P0, PT, R21, R159, P0, P1 ;  /* 0x0000009f1500720c */ /* 0x008fe40000705710 */
[----:B------:R-:W-:Y:S02]  /*ee140*/  ISETP.NE.U32.AND P1, PT, R198, R98, PT ;  /* 0x00000062c600720c */ /* 0x000fe40003f25070 */
[----:B------:R-:W-:Y:S02]  /*ee150*/  ISETP.NE.OR.EX P0, PT, R229, R108, P0, P2 ;  /* 0x0000006ce500720c */ /* 0x000fe40000705720 */
[----:B------:R-:W-:Y:S02]  /*ee160*/  ISETP.NE.U32.AND P2, PT, R199, R99, PT ;  /* 0x00000063c700720c */ /* 0x000fe40003f45070 */
[----:B------:R-:W-:Y:S02]  /*ee170*/  ISETP.NE.OR.EX P0, PT, R230, R109, P0, P1 ;  /* 0x0000006de600720c */ /* 0x000fe40000705710 */
[----:B------:R-:W-:-:S02]  /*ee180*/  ISETP.NE.U32.AND P1, PT, R200, R100, PT ;  /* 0x00000064c800720c */ /* 0x000fc40003f25070 */
[----:B------:R-:W-:-:S04]  /*ee190*/  ISETP.NE.OR.EX P0, PT, R231, R110, P0, P2 ;  /* 0x0000006ee700720c */ /* 0x000fc80000705720 */
[----:B------:R-:W-:-:S13]  /*ee1a0*/  ISETP.NE.OR.EX P0, PT, R232, R111, P0, P1 ;  /* 0x0000006fe800720c */ /* 0x000fda0000705710 */
[----:B0-----:R-:W-:Y:S05]  /*ee1b0*/  @P0 BRA `(.L_x_830) ;  /* 0x0000009c00f40947 */ /* 0x001fea0003800000 */
[----:B------:R-:W2:Y:S04]  /*ee1c0*/  LDL R22, [R1+0xa4] ;  /* 0x0000a40001167983 */ /* 0x000ea80000100800 */
[----:B------:R-:W3:Y:S01]  /*ee1d0*/  LDL R21, [R1+0xcc] ;  /* 0x0000cc0001157983 */ /* 0x000ee20000100800 */
[----:B------:R-:W-:Y:S02]  /*ee1e0*/  ISETP.NE.U32.AND P0, PT, R213, R106, PT ;  /* 0x0000006ad500720c */ /* 0x000fe40003f05070 */
[----:B------:R-:W-:Y:S02]  /*ee1f0*/  ISETP.NE.U32.AND P2, PT, R204, R101, PT ;  /* 0x00000065cc00720c */ /* 0x000fe40003f45070 */
[----:B------:R-:W-:Y:S02]  /*ee200*/  ISETP.NE.AND.EX P0, PT, R233, R112, PT, P0 ;  /* 0x00000070e900720c */ /* 0x000fe40003f05300 */
        /* <DEDUP_REMOVED lines=9> */
[----:B------:R-:W-:Y:S05]  /*ee2a0*/  @P0 BRA `(.L_x_830) ;  /* 0x0000009c00b80947 */ /* 0x000fea0003800000 */
        /* <DEDUP_REMOVED lines=16> */
[----:B------:R-:W3:Y:S04]  /*ee3b0*/  LDL R26, [R1+0x11c] ;  /* 0x00011c00011a7983 */ /* 0x000ee80000100800 */
[----:B------:R-:W4:Y:S04]  /*ee3c0*/  LDL R25, [R1+0x118] ;  /* 0x0001180001197983 */ /* 0x000f280000100800 */
[----:B------:R-:W5:Y:S04]  /*ee3d0*/  LDL R24, [R1+0x34] ;  /* 0x0000340001187983 */ /* 0x000f680000100800 */
[----:B------:R-:W5:Y:S04]  /*ee3e0*/  LDL R23, [R1+0x38] ;  /* 0x0000380001177983 */ /* 0x000f680000100800 */
[----:B------:R-:W5:Y:S04]  /*ee3f0*/  LDL R22, [R1+0x3c] ;  /* 0x00003c0001167983 */ /* 0x000f680000100800 */
[----:B------:R-:W5:Y:S01]  /*ee400*/  LDL R21, [R1+0x40] ;  /* 0x0000400001157983 */ /* 0x000f620000100800 */
[----:B------:R-:W-:-:S02]  /*ee410*/  ISETP.NE.U32.AND P2, PT, R218, R5, PT ;  /* 0x00000005da00720c */ /* 0x000fc40003f45070 */
[----:B--2---:R-:W-:-:S04]  /*ee420*/  ISETP.NE.U32.AND P0, PT, R27, R3, PT ;  /* 0x000000031b00720c */ /* 0x004fc80003f05070 */
[----:B------:R-:W-:Y:S02]  /*ee430*/  ISETP.NE.AND.EX P0, PT, R244, R4, PT, P0 ;  /* 0x00000004f400720c */ /* 0x000fe40003f05300 */
[----:B---3--:R-:W-:-:S04]  /*ee440*/  ISETP.NE.U32.AND P1, PT, R26, R0, PT ;  /* 0x000000001a00720c */ /* 0x008fc80003f25070 */
[----:B----4-:R-:W-:Y:S02]  /*ee450*/  ISETP.NE.OR.EX P0, PT, R25, R2, P0, P1 ;  /* 0x000000021900720c */ /* 0x010fe40000705710 */
[----:B------:R-:W-:Y:S02]  /*ee460*/  ISETP.NE.U32.AND P1, PT, R219, R7, PT ;  /* 0x00000007db00720c */ /* 0x000fe40003f25070 */
[----:B-----5:R-:W-:Y:S02]  /*ee470*/  ISETP.NE.OR.EX P0, PT, R24, R6, P0, P2 ;  /* 0x000000061800720c */ /* 0x020fe40000705720 */
[----:B------:R-:W-:Y:S02]  /*ee480*/  ISETP.NE.U32.AND P2, PT, R220, R9, PT ;  /* 0x00000009dc00720c */ /* 0x000fe40003f45070 */
[----:B------:R-:W-:Y:S02]  /*ee490*/  ISETP.NE.OR.EX P0, PT, R23, R8, P0, P1 ;  /* 0x000000081700720c */ /* 0x000fe40000705710 */
[----:B------:R-:W-:-:S02]  /*ee4a0*/  ISETP.NE.U32.AND P1, PT, R221, R11, PT ;  /* 0x0000000bdd00720c */ /* 0x000fc40003f25070 */
[----:B------:R-:W-:-:S04]  /*ee4b0*/  ISETP.NE.OR.EX P0, PT, R22, R10, P0, P2 ;  /* 0x0000000a1600720c */ /* 0x000fc80000705720 */
[----:B------:R-:W-:-:S13]  /*ee4c0*/  ISETP.NE.OR.EX P0, PT, R21, R12, P0, P1 ;  /* 0x0000000c1500720c */ /* 0x000fda0000705710 */
[----:B------:R-:W-:Y:S05]  /*ee4d0*/  @!P0 BREAK.RELIABLE B1 ;  /* 0x0000000000018942 */ /* 0x000fea0003800100 */
[----:B------:R-:W-:Y:S05]  /*ee4e0*/  @P0 BRA `(.L_x_830) ;  /* 0x0000009c00280947 */ /* 0x000fea0003800000 */
        /* <DEDUP_REMOVED lines=22> */
[----:B------:R0:W5:Y:S01]  /*ee650*/  LDL R88, [R1+0x44] ;  /* 0x0000440001587983 */ /* 0x0001620000100800 */
[----:B------:R-:W-:Y:S01]  /*ee660*/  IMAD.MOV.U32 R135, RZ, RZ, R190 ;  /* 0x000000ffff877224 */ /* 0x000fe200078e00be */
[----:B------:R-:W-:-:S07]  /*ee670*/  MOV R21, 0xee690 ;  /* 0x000ee69000157802 */ /* 0x000fce0000000f00 */
[----:B0----5:R-:W-:Y:S05]  /*ee680*/  CALL.REL.NOINC `($g2_bellman_multiexp$Fq2_sqr) ;  /* 0x000003b000547944 */ /* 0x021fea0003c00000 */
        /* <DEDUP_REMOVED lines=48> */
[----:B------:R-:W-:-:S07]  /*ee990*/  MOV R21, 0xee9b0 ;  /* 0x000ee9b000157802 */ /* 0x000fce0000000f00 */
[----:B0----5:R-:W-:Y:S05]  /*ee9a0*/  CALL.REL.NOINC `($g2_bellman_multiexp$Fq2_sqr) ;  /* 0x000003ac008c7944 */ /* 0x021fea0003c00000 */
        /* <DEDUP_REMOVED lines=39> */
[----:B------:R-:W-:Y:S04]  /*eec20*/  BSSY.RECONVERGENT B2, `(.L_x_831) ;  /* 0x0000073000027945 */ /* 0x000fe80003800200 */
[----:B------:R-:W-:Y:S01]  /*eec30*/  BSSY.RELIABLE B3, `(.L_x_832) ;  /* 0x0000065000037945 */ /* 0x000fe20003800100 */
[----:B------:R-:W-:Y:S01]  /*eec40*/  IMAD.MOV.U32 R236, RZ, RZ, R55 ;  /* 0x000000ffffec7224 */ /* 0x000fe200078e0037 */
[----:B------:R-:W-:Y:S01]  /*eec50*/  IADD3.X R81, P0, PT, R178, R26, RZ, P0, !PT ;  /* 0x0000001ab2517210 */ /* 0x000fe2000071e4ff */
[----:B------:R-:W-:Y:S02]  /*eec60*/  IMAD.MOV.U32 R235, RZ, RZ, R56 ;  /* 0x000000ffffeb7224 */ /* 0x000fe400078e0038 */
[----:B------:R-:W-:Y:S01]  /*eec70*/  IMAD.MOV.U32 R215, RZ, RZ, R57 ;  /* 0x000000ffffd77224 */ /* 0x000fe200078e0039 */
[----:B------:R-:W-:Y:S01]  /*eec80*/  IADD3.X R82, P0, PT, R177, R47, RZ, P0, !PT ;  /* 0x0000002fb1527210 */ /* 0x000fe2000071e4ff */
[----:B------:R-:W-:-:S02]  /*eec90*/  IMAD.MOV.U32 R214, RZ, RZ, R58 ;  /* 0x000000ffffd67224 */ /* 0x000fc400078e003a */
[----:B------:R-:W-:Y:S01]  /*eeca0*/  IMAD.MOV.U32 R216, RZ, RZ, R60 ;  /* 0x000000ffffd87224 */ /* 0x000fe200078e003c */
[----:B------:R-:W-:Y:S01]  /*eecb0*/  IADD3.X R83, P0, PT, R170, R46, RZ, P0, !PT ;  /* 0x0000002eaa537210 */ /* 0x000fe2000071e4ff */
[----:B------:R-:W-:Y:S02]  /*eecc0*/  IMAD.MOV.U32 R182, RZ, RZ, R62 ;  /* 0x000000ffffb67224 */ /* 0x000fe400078e003e */
        /* <DEDUP_REMOVED lines=21> */
[----:B------:R-:W-:Y:S02]  /*eee20*/  IMAD.MOV.U32 R188, RZ, RZ, R75 ;  /* 0x000000ffffbc7224 */ /* 0x000fe400078e004b */
[----:B------:R-:W-:Y:S01]  /*eee30*/  IMAD.X R181, R181, 0x1, R99, P0 ;  /* 0x00000001b5b57824 */ /* 0x000fe200000e0663 */
[----:B------:R-:W-:Y:S01]  /*eee40*/  ISETP.GT.U32.AND P0, PT, R163, 0x397fe69a, PT ;  /* 0x397fe69aa300780c */ /* 0x000fe20003f04070 */
[----:B------:R-:W-:-:S02]  /*eee50*/  IMAD.MOV.U32 R227, RZ, RZ, R89 ;  /* 0x000000ffffe37224 */ /* 0x000fc400078e0059 */
[----:B------:R-:W-:Y:S01]  /*eee60*/  IMAD.MOV.U32 R189, RZ, RZ, R88 ;  /* 0x000000ffffbd7224 */ /* 0x000fe200078e0058 */
[----:B------:R-:W-:Y:S01]  /*eee70*/  ISETP.GT.U32.AND.EX P0, PT, R181, 0x1a0111ea, PT, P0 ;  /* 0x1a0111eab500780c */ /* 0x000fe20003f04100 */
[----:B------:R-:W-:-:S12]  /*eee80*/  IMAD.MOV.U32 R237, RZ, RZ, R91 ;  /* 0x000000ffffed7224 */ /* 0x000fd800078e005b */
        /* <DEDUP_REMOVED lines=63> */
.L_x_833:
[----:B------:R-:W-:Y:S05]  /*ef280*/  BSYNC.RELIABLE B3 ;  /* 0x0000000000037941 */ /* 0x000fea0003800100 */
.L_x_832:
        /* <DEDUP_REMOVED lines=12> */
.L_x_834:
[----:B------:R-:W-:Y:S05]  /*ef350*/  BSYNC.RECONVERGENT B2 ;  /* 0x0000000000027941 */ /* 0x000fea0003800200 */
.L_x_831:
[----:B------:R-:W2:Y:S04]  /*ef360*/  LDL.LU R35, [R1+0x24c] ;  /* 0x00024c0001237983 */ /* 0x000ea80000300800 */
[----:B------:R-:W3:Y:S04]  /*ef370*/  LDL.LU R34, [R1+0x248] ;  /* 0x0002480001227983 */ /* 0x000ee80000300800 */
[----:B------:R-:W4:Y:S04]  /*ef380*/  LDL.LU R33, [R1+0x244] ;  /* 0x0002440001217983 */ /* 0x000f280000300800 */
[----:B------:R-:W5:Y:S04]  /*ef390*/  LDL.LU R32, [R1+0x240] ;  /* 0x0002400001207983 */ /* 0x000f680000300800 */
        /* <DEDUP_REMOVED lines=9> */
[----:B--2---:R-:W-:-:S04]  /*ef430*/  IADD3 R67, P0, PT, R35, R101, RZ ;  /* 0x0000006523437210 */ /* 0x004fc80007f1e0ff */
[----:B---3--:R-:W-:-:S04]  /*ef440*/  IADD3.X R68, P0, PT, R34, R100, RZ, P0, !PT ;  /* 0x0000006422447210 */ /* 0x008fc8000071e4ff */
[----:B----4-:R-:W-:-:S04]  /*ef450*/  IADD3.X R70, P0, PT, R33, R103, RZ, P0, !PT ;  /* 0x0000006721467210 */ /* 0x010fc8000071e4ff */
[----:B-----5:R-:W-:-:S04]  /*ef460*/  IADD3.X R69, P0, PT, R32, R102, RZ, P0, !PT ;  /* 0x0000006620457210 */ /* 0x020fc8000071e4ff */
        /* <DEDUP_REMOVED lines=73> */
.L_x_837:
[----:B------:R-:W-:Y:S05]  /*ef900*/  BSYNC.RELIABLE B3 ;  /* 0x0000000000037941 */ /* 0x000fea0003800100 */
.L_x_836:
        /* <DEDUP_REMOVED lines=12> */
.L_x_838:
[----:B------:R-:W-:Y:S05]  /*ef9d0*/  BSYNC.RECONVERGENT B2 ;  /* 0x0000000000027941 */ /* 0x000fea0003800200 */
.L_x_835:
        /* <DEDUP_REMOVED lines=51> */
.L_x_842:
[----:B------:R-:W-:Y:S05]  /*efd10*/  BSYNC.RELIABLE B3 ;  /* 0x0000000000037941 */ /* 0x000fea0003800100 */
.L_x_841:
        /* <DEDUP_REMOVED lines=12> */
.L_x_840:
[----:B------:R-:W-:Y:S05]  /*efde0*/  BSYNC.RECONVERGENT B2 ;  /* 0x0000000000027941 */ /* 0x000fea0003800200 */
.L_x_839:
        /* <DEDUP_REMOVED lines=49> */
.L_x_846:
[----:B------:R-:W-:Y:S05]  /*f0100*/  BSYNC.RELIABLE B3 ;  /* 0x0000000000037941 */ /* 0x000fea0003800100 */
.L_x_845:
        /* <DEDUP_REMOVED lines=12> */
.L_x_844:
[----:B------:R-:W-:Y:S05]  /*f01d0*/  BSYNC.RECONVERGENT B2 ;  /* 0x0000000000027941 */ /* 0x000fea0003800200 */
.L_x_843:
        /* <DEDUP_REMOVED lines=49> */
.L_x_850:
[----:B------:R-:W-:Y:S05]  /*f04f0*/  BSYNC.RELIABLE B3 ;  /* 0x0000000000037941 */ /* 0x000fea0003800100 */
.L_x_849:
        /* <DEDUP_REMOVED lines=12> */
.L_x_848:
[----:B------:R-:W-:Y:S05]  /*f05c0*/  BSYNC.RECONVERGENT B2 ;  /* 0x0000000000027941 */ /* 0x000fea0003800200 */
.L_x_847:
        /* <DEDUP_REMOVED lines=49> */
.L_x_854:
[----:B------:R-:W-:Y:S05]  /*f08e0*/  BSYNC.RELIABLE B3 ;  /* 0x0000000000037941 */ /* 0x000fea0003800100 */
.L_x_853:
        /* <DEDUP_REMOVED lines=12> */
.L_x_852:
[----:B------:R-:W-:Y:S05]  /*f09b0*/  BSYNC.RECONVERGENT B2 ;  /* 0x0000000000027941 */ /* 0x000fea0003800200 */
.L_x_851:
        /* <DEDUP_REMOVED lines=79> */
.L_x_857:
[----:B------:R-:W-:Y:S05]  /*f0eb0*/  BSYNC.RELIABLE B3 ;  /* 0x0000000000037941 */ /* 0x000fea0003800100 */
.L_x_856:
        /* <DEDUP_REMOVED lines=12> */
.L_x_858:
[----:B------:R-:W-:Y:S05]  /*f0f80*/  BSYNC.RECONVERGENT B2 ;  /* 0x0000000000027941 */ /* 0x000fea0003800200 */
.L_x_855:
        /* <DEDUP_REMOVED lines=79> */
.L_x_861:
[----:B------:R-:W-:Y:S05]  /*f1480*/  BSYNC.RELIABLE B3 ;  /* 0x0000000000037941 */ /* 0x000fea0003800100 */
.L_x_860:
        /* <DEDUP_REMOVED lines=12> */
.L_x_862:
[----:B------:R-:W-:Y:S05]  /*f1550*/  BSYNC.RECONVERGENT B2 ;  /* 0x0000000000027941 */ /* 0x000fea0003800200 */
.L_x_859:
        /* <DEDUP_REMOVED lines=79> */
.L_x_865:
[----:B------:R-:W-:Y:S05]  /*f1a50*/  BSYNC.RELIABLE B3 ;  /* 0x0000000000037941 */ /* 0x000fea0003800100 */
.L_x_864:
        /* <DEDUP_REMOVED lines=12> */
.L_x_866:
[----:B------:R-:W-:Y:S05]  /*f1b20*/  BSYNC.RECONVERGENT B2 ;  /* 0x0000000000027941 */ /* 0x000fea0003800200 */
.L_x_863:
        /* <DEDUP_REMOVED lines=79> */
.L_x_869:
[----:B------:R-:W-:Y:S05]  /*f2020*/  BSYNC.RELIABLE B3 ;  /* 0x0000000000037941 */ /* 0x000fea0003800100 */
.L_x_868:
        /* <DEDUP_REMOVED lines=12> */
.L_x_870:
[----:B------:R-:W-:Y:S05]  /*f20f0*/  BSYNC.RECONVERGENT B2 ;  /* 0x0000000000027941 */ /* 0x000fea0003800200 */
.L_x_867:
        /* <DEDUP_REMOVED lines=79> */
.L_x_873:
[----:B------:R-:W-:Y:S05]  /*f25f0*/  BSYNC.RELIABLE B3 ;  /* 0x0000000000037941 */ /* 0x000fea0003800100 */
.L_x_872:
        /* <DEDUP_REMOVED lines=12> */
.L_x_874:
[----:B------:R-:W-:Y:S05]  /*f26c0*/  BSYNC.RECONVERGENT B2 ;  /* 0x0000000000027941 */ /* 0x000fea0003800200 */
.L_x_871:
        /* <DEDUP_REMOVED lines=79> */
.L_x_877:
[----:B------:R-:W-:Y:S05]  /*f2bc0*/  BSYNC.RELIABLE B3 ;  /* 0x0000000000037941 */ /* 0x000fea0003800100 */
.L_x_876:
        /* <DEDUP_REMOVED lines=12> */
.L_x_878:
[----:B------:R-:W-:Y:S05]  /*f2c90*/  BSYNC.RECONVERGENT B2 ;  /* 0x0000000000027941 */ /* 0x000fea0003800200 */
.L_x_875:
        /* <DEDUP_REMOVED lines=26> */
[----:B------:R0:W5:Y:S04]  /*f2e40*/  LDL.LU R44, [R1+0x284] ;  /* 0x00028400012c7983 */ /* 0x0001680000300800 */
        /* <DEDUP_REMOVED lines=46> */
[----:B------:R0:W5:Y:S01]  /*f3130*/  LDL.LU R0, [R1+0x16c] ;  /* 0x00016c0001007983 */ /* 0x0001620000300800 */
[----:B------:R-:W-:-:S07]  /*f3140*/  MOV R49, 0xf3160 ;  /* 0x000f316000317802 */ /* 0x000fce0000000f00 */
[----:B0----5:R-:W-:Y:S05]  /*f3150*/  CALL.REL.NOINC `($g2_bellman_multiexp$Fq2_mul) ;  /* 0x0000025c003c7944 */ /* 0x021fea0003c00000 */
[----:B------:R-:W-:Y:S01]  /*f3160*/  IMAD.MOV.U32 R22, RZ, RZ, R3 ;  /* 0x000000ffff167224 */ /* 0x000fe200078e0003 */
[----:B------:R-:W-:Y:S01]  /*f3170*/  SHF.L.W.U32.HI R3, R46, 0x1, R47 ;  /* 0x000000012e037819 */ /* 0x000fe20000010e2f */
[----:B------:R-:W-:Y:S01]  /*f3180*/  IMAD.MOV.U32 R23, RZ, RZ, R4 ;  /* 0x000000ffff177224 */ /* 0x000fe200078e0004 */
[----:B------:R-:W-:Y:S01]  /*f3190*/  SHF.L.W.U32.HI R21, R47, 0x1, R48 ;  /* 0x000000012f157819 */ /* 0x000fe20000010e30 */
[----:B------:R-:W-:Y:S01]  /*f31a0*/  IMAD.MOV.U32 R4, RZ, RZ, R5 ;  /* 0x000000ffff047224 */ /* 0x000fe200078e0005 */
[----:B------:R-:W-:Y:S01]  /*f31b0*/  ISETP.GT.U32.AND P0, PT, R3, 0x397fe69a, PT ;  /* 0x397fe69a0300780c */ /* 0x000fe20003f04070 */
[----:B------:R-:W-:Y:S01]  /*f31c0*/  IMAD.MOV.U32 R5, RZ, RZ, R6 ;  /* 0x000000ffff057224 */ /* 0x000fe200078e0006 */
[----:B------:R-:W-:Y:S01]  /*f31d0*/  SHF.L.W.U32.HI R24, R20, 0x1, R45 ;  /* 0x0000000114187819 */ /* 0x000fe20000010e2d */
[----:B------:R-:W-:Y:S01]  /*f31e0*/  IMAD.MOV.U32 R6, RZ, RZ, R7 ;  /* 0x000000ffff067224 */ /* 0x000fe200078e0007 */
[----:B------:R-:W-:Y:S01]  /*f31f0*/  ISETP.GT.U32.AND.EX P0, PT, R21, 0x1a0111ea, PT, P0 ;  /* 0x1a0111ea1500780c */ /* 0x000fe20003f04100 */
[----:B------:R-:W-:Y:S01]  /*f3200*/  IMAD.MOV.U32 R7, RZ, RZ, R8 ;  /* 0x000000ffff077224 */ /* 0x000fe200078e0008 */
[----:B------:R-:W-:Y:S01]  /*f3210*/  BSSY.RECONVERGENT B2, `(.L_x_879) ;  /* 0x000005b000027945 */ /* 0x000fe20003800200 */
[----:B------:R-:W-:Y:S01]  /*f3220*/  SHF.L.W.U32.HI R20, R19, 0x1, R20 ;  /* 0x0000000113147819 */ /* 0x000fe20000010e14 */
[----:B------:R-:W-:-:S02]  /*f3230*/  IMAD.MOV.U32 R8, RZ, RZ, R9 ;  /* 0x000000ffff087224 */ /* 0x000fc400078e0009 */
        /* <DEDUP_REMOVED lines=9> */
[----:B------:R-:W-:Y:S02]  /*f32d0*/  SHF.L.W.U32.HI R191, R15, 0x1, R16 ;  /* 0x000000010fbf7819 */ /* 0x000fe40000010e10 */
        /* <DEDUP_REMOVED lines=65> */
.L_x_881:
[----:B------:R-:W-:Y:S05]  /*f36f0*/  BSYNC.RELIABLE B3 ;  /* 0x0000000000037941 */ /* 0x000fea0003800100 */
.L_x_880:
        /* <DEDUP_REMOVED lines=12> */
.L_x_882:
[----:B------:R-:W-:Y:S05]  /*f37c0*/  BSYNC.RECONVERGENT B2 ;  /* 0x0000000000027941 */ /* 0x000fea0003800200 */
.L_x_879:
        /* <DEDUP_REMOVED lines=79> */
.L_x_885:
[----:B------:R-:W-:Y:S05]  /*f3cc0*/  BSYNC.RELIABLE B3 ;  /* 0x0000000000037941 */ /* 0x000fea0003800100 */
.L_x_884:
        /* <DEDUP_REMOVED lines=12> */
.L_x_886:
[----:B------:R-:W-:Y:S05]  /*f3d90*/  BSYNC.RECONVERGENT B2 ;  /* 0x0000000000027941 */ /* 0x000fea0003800200 */
.L_x_883:
        /* <DEDUP_REMOVED lines=49> */
.L_x_890:
[----:B------:R-:W-:Y:S05]  /*f40b0*/  BSYNC.RELIABLE B3 ;  /* 0x0000000000037941 */ /* 0x000fea0003800100 */
.L_x_889:
        /* <DEDUP_REMOVED lines=12> */
.L_x_888:
[----:B------:R-:W-:Y:S05]  /*f4180*/  BSYNC.RECONVERGENT B2 ;  /* 0x0000000000027941 */ /* 0x000fea0003800200 */
.L_x_887:
        /* <DEDUP_REMOVED lines=49> */
.L_x_894:
[----:B------:R-:W-:Y:S05]  /*f44a0*/  BSYNC.RELIABLE B3 ;  /* 0x0000000000037941 */ /* 0x000fea0003800100 */
.L_x_893:
        /* <DEDUP_REMOVED lines=12> */
.L_x_892:
[----:B------:R-:W-:Y:S05]  /*f4570*/  BSYNC.RECONVERGENT B2 ;  /* 0x0000000000027941 */ /* 0x000fea0003800200 */
.L_x_891:
        /* <DEDUP_REMOVED lines=49> */
.L_x_898:
[----:B------:R-:W-:Y:S05]  /*f4890*/  BSYNC.RELIABLE B3 ;  /* 0x0000000000037941 */ /* 0x000fea0003800100 */
.L_x_897:
        /* <DEDUP_REMOVED lines=12> */
.L_x_896:
[----:B------:R-:W-:Y:S05]  /*f4960*/  BSYNC.RECONVERGENT B2 ;  /* 0x0000000000027941 */ /* 0x000fea0003800200 */
.L_x_895:
        /* <DEDUP_REMOVED lines=49> */
.L_x_902:
[----:B------:R-:W-:Y:S05]  /*f4c80*/  BSYNC.RELIABLE B3 ;  /* 0x0000000000037941 */ /* 0x000fea0003800100 */
.L_x_901:
        /* <DEDUP_REMOVED lines=12> */
.L_x_900:
[----:B------:R-:W-:Y:S05]  /*f4d50*/  BSYNC.RECONVERGENT B2 ;  /* 0x0000000000027941 */ /* 0x000fea0003800200 */
.L_x_899:
        /* <DEDUP_REMOVED lines=79> */
.L_x_905:
[----:B------:R-:W-:Y:S05]  /*f5250*/  BSYNC.RELIABLE B3 ;  /* 0x0000000000037941 */ /* 0x000fea0003800100 */
.L_x_904:
        /* <DEDUP_REMOVED lines=12> */
.L_x_906:
[----:B------:R-:W-:Y:S05]  /*f5320*/  BSYNC.RECONVERGENT B2 ;  /* 0x0000000000027941 */ /* 0x000fea0003800200 */
.L_x_903:
        /* <DEDUP_REMOVED lines=79> */
.L_x_909:
[----:B------:R-:W-:Y:S05]  /*f5820*/  BSYNC.RELIABLE B3 ;  /* 0x0000000000037941 */ /* 0x000fea0003800100 */
.L_x_908:
        /* <DEDUP_REMOVED lines=12> */
.L_x_910:
[----:B------:R-:W-:Y:S05]  /*f58f0*/  BSYNC.RECONVERGENT B2 ;  /* 0x0000000000027941 */ /* 0x000fea0003800200 */
.L_x_907:
        /* <DEDUP_REMOVED lines=79> */
.L_x_913:
[----:B------:R-:W-:Y:S05]  /*f5df0*/  BSYNC.RELIABLE B3 ;  /* 0x0000000000037941 */ /* 0x000fea0003800100 */
.L_x_912:
        /* <DEDUP_REMOVED lines=12> */
.L_x_914:
[----:B------:R-:W-:Y:S05]  /*f5ec0*/  BSYNC.RECONVERGENT B2 ;  /* 0x0000000000027941 */ /* 0x000fea0003800200 */
.L_x_911:
        /* <DEDUP_REMOVED lines=79> */
.L_x_917:
[----:B------:R-:W-:Y:S05]  /*f63c0*/  BSYNC.RELIABLE B3 ;  /* 0x0000000000037941 */ /* 0x000fea0003800100 */
.L_x_916:
        /* <DEDUP_REMOVED lines=12> */
.L_x_918:
[----:B------:R-:W-:Y:S05]  /*f6490*/  BSYNC.RECONVERGENT B2 ;  /* 0x0000000000027941 */ /* 0x000fea0003800200 */
.L_x_915:
        /* <DEDUP_REMOVED lines=79> */
.L_x_921:
[----:B------:R-:W-:Y:S05]  /*f6990*/  BSYNC.RELIABLE B3 ;  /* 0x0000000000037941 */ /* 0x000fea0003800100 */
.L_x_920:
        /* <DEDUP_REMOVED lines=12> */
.L_x_922:
[----:B------:R-:W-:Y:S05]  /*f6a60*/  BSYNC.RECONVERGENT B2 ;  /* 0x0000000000027941 */ /* 0x000fea0003800200 */
.L_x_919:
        /* <DEDUP_REMOVED lines=79> */
.L_x_925:
[----:B------:R-:W-:Y:S05]  /*f6f60*/  BSYNC.RELIABLE B3 ;  /* 0x0000000000037941 */ /* 0x000fea0003800100 */
.L_x_924:
        /* <DEDUP_REMOVED lines=12> */
.L_x_926:
[----:B------:R-:W-:Y:S05]  /*f7030*/  BSYNC.RECONVERGENT B2 ;  /* 0x0000000000027941 */ /* 0x000fea0003800200 */
.L_x_923:
        /* <DEDUP_REMOVED lines=49> */
.L_x_930:
[----:B------:R-:W-:Y:S05]  /*f7350*/  BSYNC.RELIABLE B3 ;  /* 0x0000000000037941 */ /* 0x000fea0003800100 */
.L_x_929:
        /* <DEDUP_REMOVED lines=12> */
.L_x_928:
[----:B------:R-:W-:Y:S05]  /*f7420*/  BSYNC.RECONVERGENT B2 ;  /* 0x0000000000027941 */ /* 0x000fea0003800200 */
.L_x_927:
        /* <DEDUP_REMOVED lines=49> */
.L_x_934:
[----:B------:R-:W-:Y:S05]  /*f7740*/  BSYNC.RELIABLE B3 ;  /* 0x0000000000037941 */ /* 0x000fea0003800100 */
.L_x_933:
        /* <DEDUP_REMOVED lines=12> */
.L_x_932:
[----:B------:R-:W-:Y:S05]  /*f7810*/  BSYNC.RECONVERGENT B2 ;  /* 0x0000000000027941 */ /* 0x000fea0003800200 */
.L_x_931:
        /* <DEDUP_REMOVED lines=75> */
.L_x_938:
[----:B------:R-:W-:Y:S05]  /*f7cd0*/  BSYNC.RELIABLE B3 ;  /* 0x0000000000037941 */ /* 0x000fea0003800100 */
.L_x_937:
        /* <DEDUP_REMOVED lines=12> */
.L_x_936:
[----:B------:R-:W-:Y:S05]  /*f7da0*/  BSYNC.RECONVERGENT B2 ;  /* 0x0000000000027941 */ /* 0x000fea0003800200 */
.L_x_935:
        /* <DEDUP_REMOVED lines=48> */
.L_x_940:
[----:B------:R-:W-:Y:S05]  /*f80b0*/  BSYNC.RELIABLE B2 ;  /* 0x0000000000027941 */ /* 0x000fea0003800100 */
.L_x_939:
        /* <DEDUP_REMOVED lines=13> */
.L_x_830:
[----:B------:R-:W-:Y:S05]  /*f8190*/  BSYNC.RELIABLE B1 ;  /* 0x0000000000017941 */ /* 0x000fea0003800100 */
.L_x_829:
        /* <DEDUP_REMOVED lines=16> */
[----:B------:R-:W-:-:S05]  /*f82a0*/  IMAD.X R0, R111, 0x1, ~R232, P1 ;  /* 0x000000016f007824 */ /* 0x000fca00008e0ee8 */
        /* <DEDUP_REMOVED lines=35> */
.L_x_944:
[----:B------:R-:W-:Y:S05]  /*f84e0*/  BSYNC.RELIABLE B2 ;  /* 0x0000000000027941 */ /* 0x000fea0003800100 */
.L_x_943:
        /* <DEDUP_REMOVED lines=11> */
[----:B0-----:R-:W-:-:S05]  /*f85a0*/  IADD3.X R0, PT, PT, R0, 0x1a0111ea, RZ, P0, !PT ;  /* 0x1a0111ea00007810 */ /* 0x001fca00007fe4ff */
[----:B------:R1:W-:Y:S04]  /*f85b0*/  STL [R1+0x48], R0 ;  /* 0x0000480001007387 */ /* 0x0003e80000100800 */
.L_x_942:
[----:B------:R-:W-:Y:S05]  /*f85c0*/  BSYNC.RECONVERGENT B1 ;  /* 0x0000000000017941 */ /* 0x000fea0003800200 */
.L_x_941:
        /* <DEDUP_REMOVED lines=16> */
[----:B01----:R-:W-:-:S05]  /*f86d0*/  IMAD.X R0, R116, 0x1, ~R237, P1 ;  /* 0x0000000174007824 */ /* 0x003fca00008e0eed */
        /* <DEDUP_REMOVED lines=35> */
.L_x_948:
[----:B------:R-:W-:Y:S05]  /*f8910*/  BSYNC.RELIABLE B2 ;  /* 0x0000000000027941 */ /* 0x000fea0003800100 */
.L_x_947:
        /* <DEDUP_REMOVED lines=13> */
.L_x_946:
[----:B------:R-:W-:Y:S05]  /*f89f0*/  BSYNC.RECONVERGENT B1 ;  /* 0x0000000000017941 */ /* 0x000fea0003800200 */
.L_x_945:
[----:B01----:R-:W2:Y:S01]  /*f8a00*/  LDL R0, [R1+0x48] ;  /* 0x0000480001007983 */ /* 0x003ea20000100800 */
[----:B------:R-:W-:Y:S01]  /*f8a10*/  SHF.L.W.U32.HI R10, R192, 0x1, R189 ;  /* 0x00000001c00a7819 */ /* 0x000fe20000010ebd */
[----:B------:R-:W-:Y:S04]  /*f8a20*/  BSSY.RECONVERGENT B1, `(.L_x_949) ;  /* 0x000005c000017945 */ /* 0x000fe80003800200 */
[----:B------:R-:W-:Y:S01]  /*f8a30*/  BSSY.RELIABLE B2, `(.L_x_950) ;  /* 0x000004d000027945 */ /* 0x000fe20003800100 */
[----:B------:R-:W-:Y:S02]  /*f8a40*/  SHF.L.W.U32.HI R8, R196, 0x1, R193 ;  /* 0x00000001c4087819 */ /* 0x000fe40000010ec1 */
[----:B------:R-:W-:Y:S02]  /*f8a50*/  ISETP.GT.U32.AND P0, PT, R10, 0x397fe69a, PT ;  /* 0x397fe69a0a00780c */ /* 0x000fe40003f04070 */
[----:B------:R-:W-:-:S02]  /*f8a60*/  SHF.L.W.U32.HI R7, R193, 0x1, R192 ;  /* 0x00000001c1077819 */ /* 0x000fc40000010ec0 */
[----:B------:R-:W-:Y:S02]  /*f8a70*/  SHF.L.W.U32.HI R6, R190, 0x1, R203 ;  /* 0x00000001be067819 */ /* 0x000fe40000010ecb */
[----:B------:R-:W-:Y:S02]  /*f8a80*/  SHF.L.W.U32.HI R2, R194, 0x1, R191 ;  /* 0x00000001c2027819 */ /* 0x000fe40000010ebf */
[----:B------:R-:W-:Y:S02]  /*f8a90*/  SHF.L.W.U32.HI R3, R191, 0x1, R190 ;  /* 0x00000001bf037819 */ /* 0x000fe40000010ebe */
[----:B------:R-:W-:Y:S02]  /*f8aa0*/  SHF.L.W.U32.HI R82, R165, 0x1, R195 ;  /* 0x00000001a5527819 */ /* 0x000fe40000010ec3 */
[----:B------:R-:W-:Y:S02]  /*f8ab0*/  SHF.L.W.U32.HI R83, R195, 0x1, R194 ;  /* 0x00000001c3537819 */ /* 0x000fe40000010ec2 */
[----:B--2---:R-:W-:-:S02]  /*f8ac0*/  SHF.L.W.U32.HI R9, R189, 0x1, R0 ;  /* 0x00000001bd097819 */ /* 0x004fc40000010e00 */
[----:B------:R-:W-:Y:S02]  /*f8ad0*/  SHF.L.W.U32.HI R0, R203, 0x1, R196 ;  /* 0x00000001cb007819 */ /* 0x000fe40000010ec4 */
[----:B------:R-:W-:-:S13]  /*f8ae0*/  ISETP.GT.U32.AND.EX P0, PT, R9, 0x1a0111ea, PT, P0 ;  /* 0x1a0111ea0900780c */ /* 0x000fda0003f04100 */
[----:B------:R-:W-:Y:S05]  /*f8af0*/  @P0 BRA `(.L_x_951) ;  /* 0x0000000400000947 */ /* 0x000fea0003800000 */
        /* <DEDUP_REMOVED lines=64> */
.L_x_951:
[----:B------:R-:W-:Y:S05]  /*f8f00*/  BSYNC.RELIABLE B2 ;  /* 0x0000000000027941 */ /* 0x000fea0003800100 */
.L_x_950:
        /* <DEDUP_REMOVED lines=13> */
.L_x_952:
[----:B------:R-:W-:Y:S05]  /*f8fe0*/  BSYNC.RECONVERGENT B1 ;  /* 0x0000000000017941 */ /* 0x000fea0003800200 */
.L_x_949:
[----:B------:R-:W2:Y:S01]  /*f8ff0*/  LDL R0, [R1+0x44] ;  /* 0x0000440001007983 */ /* 0x000ea20000100800 */
        /* <DEDUP_REMOVED lines=79> */
.L_x_955:
[----:B------:R-:W-:Y:S05]  /*f94f0*/  BSYNC.RELIABLE B2 ;  /* 0x0000000000027941 */ /* 0x000fea0003800100 */
.L_x_954:
        /* <DEDUP_REMOVED lines=13> */
.L_x_956:
[----:B------:R-:W-:Y:S05]  /*f95d0*/  BSYNC.RECONVERGENT B1 ;  /* 0x0000000000017941 */ /* 0x000fea0003800200 */
.L_x_953:
[----:B------:R-:W-:Y:S01]  /*f95e0*/  IMAD.MOV.U32 R84, RZ, RZ, R4 ;  /* 0x000000ffff547224 */ /* 0x000fe200078e0004 */
[----:B------:R-:W-:Y:S01]  /*f95f0*/  MOV R21, 0xf9640 ;  /* 0x000f964000157802 */ /* 0x000fe20000000f00 */
[----:B------:R-:W-:Y:S02]  /*f9600*/  IMAD.MOV.U32 R85, RZ, RZ, R5 ;  /* 0x000000ffff557224 */ /* 0x000fe400078e0005 */
[----:B------:R-:W-:Y:S02]  /*f9610*/  IMAD.MOV.U32 R72, RZ, RZ, R2 ;  /* 0x000000ffff487224 */ /* 0x000fe400078e0002 */
[----:B------:R-:W-:-:S07]  /*f9620*/  IMAD.MOV.U32 R71, RZ, RZ, R3 ;  /* 0x000000ffff477224 */ /* 0x000fce00078e0003 */
[----:B------:R-:W-:Y:S05]  /*f9630*/  CALL.REL.NOINC `($g2_bellman_multiexp$Fq2_sqr) ;  /* 0x0000030000687944 */ /* 0x000fea0003c00000 */
[----:B------:R0:W5:Y:S01]  /*f9640*/  LDL R33, [R1+0x48] ;  /* 0x0000480001217983 */ /* 0x0001620000100800 */
[----:B------:R-:W-:Y:S02]  /*f9650*/  IMAD.MOV.U32 R44, RZ, RZ, R54 ;  /* 0x000000ffff2c7224 */ /* 0x000fe400078e0036 */
[----:B------:R-:W-:Y:S01]  /*f9660*/  IMAD.MOV.U32 R43, RZ, RZ, R165 ;  /* 0x000000ffff2b7224 */ /* 0x000fe200078e00a5 */
[----:B------:R0:W5:Y:S01]  /*f9670*/  LDL R21, [R1+0x44] ;  /* 0x0000440001157983 */ /* 0x0001620000100800 */
[----:B------:R-:W-:Y:S01]  /*f9680*/  IMAD.MOV.U32 R42, RZ, RZ, R195 ;  /* 0x000000ffff2a7224 */ /* 0x000fe200078e00c3 */
[----:B------:R-:W-:Y:S01]  /*f9690*/  MOV R49, 0xf9960 ;  /* 0x000f996000317802 */ /* 0x000fe20000000f00 */
        /* <DEDUP_REMOVED lines=44> */
[----:B------:R-:W2:Y:S04]  /*f9960*/  LDL R25, [R1+0x114] ;  /* 0x0001140001197983 */ /* 0x000ea80000100800 */
[----:B------:R-:W2:Y:S04]  /*f9970*/  LDL R24, [R1+0x154] ;  /* 0x0001540001187983 */ /* 0x000ea80000100800 */
[----:B------:R-:W3:Y:S04]  /*f9980*/  LDL R22, [R1+0x110] ;  /* 0x0001100001167983 */ /* 0x000ee80000100800 */
[----:B------:R-:W3:Y:S04]  /*f9990*/  LDL R21, [R1+0x150] ;  /* 0x0001500001157983 */ /* 0x000ee80000100800 */
[----:B------:R-:W4:Y:S04]  /*f99a0*/  LDL R23, [R1+0xd4] ;  /* 0x0000d40001177983 */ /* 0x000f280000100800 */
[----:B------:R-:W5:Y:S04]  /*f99b0*/  LDL R26, [R1+0xd8] ;  /* 0x0000d800011a7983 */ /* 0x000f680000100800 */
[----:B------:R-:W5:Y:S04]  /*f99c0*/  LDL R27, [R1+0xdc] ;  /* 0x0000dc00011b7983 */ /* 0x000f680000100800 */
[----:B------:R-:W5:Y:S04]  /*f99d0*/  LDL R28, [R1+0x120] ;  /* 0x00012000011c7983 */ /* 0x000f680000100800 */
[----:B------:R-:W5:Y:S04]  /*f99e0*/  LDL R29, [R1+0x124] ;  /* 0x00012400011d7983 */ /* 0x000f680000100800 */
[----:B------:R0:W-:Y:S04]  /*f99f0*/  STL [R1+0x144], R13 ;  /* 0x0001440d01007387 */ /* 0x0001e80000100800 */
[----:B------:R5:W-:Y:S04]  /*f9a00*/  STL [R1+0x140], R14 ;  /* 0x0001400e01007387 */ /* 0x000be80000100800 */
[----:B------:R1:W-:Y:S04]  /*f9a10*/  STL [R1+0xe8], R18 ;  /* 0x0000e81201007387 */ /* 0x0003e80000100800 */
[----:B------:R1:W-:Y:S01]  /*f9a20*/  STL [R1+0xa8], R17 ;  /* 0x0000a81101007387 */ /* 0x0003e20000100800 */
[----:B------:R-:W-:-:S03]  /*f9a30*/  ISETP.GT.U32.AND P1, PT, R223, R217, PT ;  /* 0x000000d9df00720c */ /* 0x000fc60003f24070 */
[----:B------:R1:W-:Y:S04]  /*f9a40*/  STL [R1+0xe0], R16 ;  /* 0x0000e01001007387 */ /* 0x0003e80000100800 */
        /* <DEDUP_REMOVED lines=16> */
[----:B------:R1:W-:Y:S01]  /*f9b50*/  STL [R1+0xe4], R15 ;  /* 0x0000e40f01007387 */ /* 0x0003e20000100800 */
[----:B------:R-:W-:Y:S03]  /*f9b60*/  BSSY.RECONVERGENT B1, `(.L_x_957) ;  /* 0x000003f000017945 */ /* 0x000fe60003800200 */
[----:B------:R1:W-:Y:S04]  /*f9b70*/  STL [R1+0x148], R2 ;  /* 0x0001480201007387 */ /* 0x0003e80000100800 */
[----:B------:R1:W-:Y:S01]  /*f9b80*/  STL [R1+0xc4], R11 ;  /* 0x0000c40b01007387 */ /* 0x0003e20000100800 */
[----:B--2---:R-:W-:-:S04]  /*f9b90*/  IADD3 R209, P0, PT, R24, -R25, RZ ;  /* 0x8000001918d17210 */ /* 0x004fc80007f1e0ff */
[----:B---3--:R-:W-:-:S04]  /*f9ba0*/  IADD3.X R222, P0, PT, R21, ~R22, RZ, P0, !PT ;  /* 0x8000001615de7210 */ /* 0x008fc8000071e4ff */
[----:B----4-:R-:W-:-:S04]  /*f9bb0*/  IADD3.X R166, P0, PT, R23, ~R239, RZ, P0, !PT ;  /* 0x800000ef17a67210 */ /* 0x010fc8000071e4ff */
[----:B------:R-:W-:-:S04]  /*f9bc0*/  IADD3.X R168, P0, PT, R225, ~R238, RZ, P0, !PT ;  /* 0x800000eee1a87210 */ /* 0x000fc8000071e4ff */
[----:B0-----:R-:W-:-:S04]  /*f9bd0*/  IADD3.X R13, P0, PT, R171, ~R214, RZ, P0, !PT ;  /* 0x800000d6ab0d7210 */ /* 0x001fc8000071e4ff */
[----:B-----5:R-:W-:-:S04]  /*f9be0*/  IADD3.X R14, P0, PT, R26, ~R240, RZ, P0, !PT ;  /* 0x800000f01a0e7210 */ /* 0x020fc8000071e4ff */
[----:B-1----:R-:W-:-:S04]  /*f9bf0*/  IADD3.X R18, P0, PT, R176, ~R215, RZ, P0, !PT ;  /* 0x800000d7b0127210 */ /* 0x002fc8000071e4ff */
        /* <DEDUP_REMOVED lines=40> */
.L_x_960:
[----:B------:R-:W-:Y:S05]  /*f9e80*/  BSYNC.RELIABLE B2 ;  /* 0x0000000000027941 */ /* 0x000fea0003800100 */
.L_x_959:
        /* <DEDUP_REMOVED lines=12> */
.L_x_958:
[----:B------:R-:W-:Y:S05]  /*f9f50*/  BSYNC.RECONVERGENT B1 ;  /* 0x0000000000017941 */ /* 0x000fea0003800200 */
.L_x_957:
[----:B------:R-:W2:Y:S04]  /*f9f60*/  LDL R23, [R1+0x11c] ;  /* 0x00011c0001177983 */ /* 0x000ea80000100800 */
[----:B------:R-:W2:Y:S04]  /*f9f70*/  LDL R22, [R1+0x15c] ;  /* 0x00015c0001167983 */ /* 0x000ea80000100800 */
[----:B------:R-:W3:Y:S04]  /*f9f80*/  LDL R19, [R1+0x118] ;  /* 0x0001180001137983 */ /* 0x000ee80000100800 */
[----:B------:R-:W3:Y:S04]  /*f9f90*/  LDL R12, [R1+0x158] ;  /* 0x00015800010c7983 */ /* 0x000ee80000100800 */
[----:B------:R-:W4:Y:S04]  /*f9fa0*/  LDL R21, [R1+0x30] ;  /* 0x0000300001157983 */ /* 0x000f280000100800 */
        /* <DEDUP_REMOVED lines=21> */
[----:B------:R-:W-:Y:S02]  /*fa100*/  ISETP.GT.U32.AND P1, PT, R32, R221, PT ;  /* 0x000000dd2000720c */ /* 0x000fe40003f24070 */
        /* <DEDUP_REMOVED lines=38> */
.L_x_964:
[----:B------:R-:W-:Y:S05]  /*fa370*/  BSYNC.RELIABLE B2 ;  /* 0x0000000000027941 */ /* 0x000fea0003800100 */
.L_x_963:
        /* <DEDUP_REMOVED lines=12> */
.L_x_962:
[----:B------:R-:W-:Y:S05]  /*fa440*/  BSYNC.RECONVERGENT B1 ;  /* 0x0000000000017941 */ /* 0x000fea0003800200 */
.L_x_961:
        /* <DEDUP_REMOVED lines=81> */
.L_x_967:
[----:B------:R-:W-:Y:S05]  /*fa960*/  BSYNC.RELIABLE B2 ;  /* 0x0000000000027941 */ /* 0x000fea0003800100 */
.L_x_966:
        /* <DEDUP_REMOVED lines=14> */
.L_x_968:
[----:B------:R-:W-:Y:S05]  /*faa50*/  BSYNC.RECONVERGENT B1 ;  /* 0x0000000000017941 */ /* 0x000fea0003800200 */
.L_x_965:
[----:B------:R-:W-:Y:S01]  /*faa60*/  SHF.L.W.U32.HI R10, R9, 0x1, R10 ;  /* 0x00000001090a7819 */ /* 0x000fe20000010e0a */
[----:B------:R-:W-:Y:S01]  /*faa70*/  BSSY.RECONVERGENT B1, `(.L_x_969) ;  /* 0x000005f000017945 */ /* 0x000fe20003800200 */
[----:B------:R-:W-:-:S03]  /*faa80*/  SHF.L.W.U32.HI R9, R8, 0x1, R9 ;  /* 0x0000000108097819 */ /* 0x000fc60000010e09 */
[----:B------:R-:W-:Y:S01]  /*faa90*/  BSSY.RELIABLE B2, `(.L_x_970) ;  /* 0x000004e000027945 */ /* 0x000fe20003800100 */
[----:B0-----:R-:W-:Y:S02]  /*faaa0*/  SHF.L.W.U32.HI R2, R171, 0x1, R0 ;  /* 0x00000001ab027819 */ /* 0x001fe40000010e00 */
[----:B------:R-:W-:Y:S02]  /*faab0*/  ISETP.GT.U32.AND P0, PT, R9, 0x397fe69a, PT ;  /* 0x397fe69a0900780c */ /* 0x000fe40003f04070 */
[----:B------:R-:W-:Y:S02]  /*faac0*/  SHF.L.W.U32.HI R8, R7, 0x1, R8 ;  /* 0x0000000107087819 */ /* 0x000fe40000010e08 */
[----:B------:R-:W-:Y:S02]  /*faad0*/  ISETP.GT.U32.AND.EX P0, PT, R10, 0x1a0111ea, PT, P0 ;  /* 0x1a0111ea0a00780c */ /* 0x000fe40003f04100 */
        /* <DEDUP_REMOVED lines=73> */
.L_x_971:
[----:B------:R-:W-:Y:S05]  /*faf70*/  BSYNC.RELIABLE B2 ;  /* 0x0000000000027941 */ /* 0x000fea0003800100 */
.L_x_970:
        /* <DEDUP_REMOVED lines=14> */
.L_x_972:
[----:B------:R-:W-:Y:S05]  /*fb060*/  BSYNC.RECONVERGENT B1 ;  /* 0x0000000000017941 */ /* 0x000fea0003800200 */
.L_x_969:
        /* <DEDUP_REMOVED lines=47> */
[----:B0-----:R-:W-:Y:S02]  /*fb360*/  IMAD.MOV.U32 R2, RZ, RZ, R88 ;  /* 0x000000ffff027224 */ /* 0x001fe400078e0058 */
[----:B-1----:R-:W-:-:S07]  /*fb370*/  IMAD.MOV.U32 R0, RZ, RZ, R91 ;  /* 0x000000ffff007224 */ /* 0x002fce00078e005b */
        /* <DEDUP_REMOVED lines=88> */
.L_x_976:
[----:B------:R-:W-:Y:S05]  /*fb900*/  BSYNC.RELIABLE B2 ;  /* 0x0000000000027941 */ /* 0x000fea0003800100 */
.L_x_975:
        /* <DEDUP_REMOVED lines=12> */
.L_x_974:
[----:B------:R-:W-:Y:S05]  /*fb9d0*/  BSYNC.RECONVERGENT B1 ;  /* 0x0000000000017941 */ /* 0x000fea0003800200 */
.L_x_973:
        /* <DEDUP_REMOVED lines=61> */
.L_x_980:
[----:B------:R-:W-:Y:S05]  /*fbdb0*/  BSYNC.RELIABLE B2 ;  /* 0x0000000000027941 */ /* 0x000fea0003800100 */
.L_x_979:
        /* <DEDUP_REMOVED lines=12> */
.L_x_978:
[----:B------:R-:W-:Y:S05]  /*fbe80*/  BSYNC.RECONVERGENT B1 ;  /* 0x0000000000017941 */ /* 0x000fea0003800200 */
.L_x_977:
        /* <DEDUP_REMOVED lines=49> */
.L_x_984:
[----:B------:R-:W-:Y:S05]  /*fc1a0*/  BSYNC.RELIABLE B2 ;  /* 0x0000000000027941 */ /* 0x000fea0003800100 */
.L_x_983:
        /* <DEDUP_REMOVED lines=12> */
.L_x_982:
[----:B------:R-:W-:Y:S05]  /*fc270*/  BSYNC.RECONVERGENT B1 ;  /* 0x0000000000017941 */ /* 0x000fea0003800200 */
.L_x_981:
        /* <DEDUP_REMOVED lines=49> */
.L_x_988:
[----:B------:R-:W-:Y:S05]  /*fc590*/  BSYNC.RELIABLE B2 ;  /* 0x0000000000027941 */ /* 0x000fea0003800100 */
.L_x_987:
        /* <DEDUP_REMOVED lines=12> */
.L_x_986:
[----:B------:R-:W-:Y:S05]  /*fc660*/  BSYNC.RECONVERGENT B1 ;  /* 0x0000000000017941 */ /* 0x000fea0003800200 */
.L_x_985:
        /* <DEDUP_REMOVED lines=49> */
.L_x_992:
[----:B------:R-:W-:Y:S05]  /*fc980*/  BSYNC.RELIABLE B2 ;  /* 0x0000000000027941 */ /* 0x000fea0003800100 */
.L_x_991:
        /* <DEDUP_REMOVED lines=12> */
.L_x_990:
[----:B------:R-:W-:Y:S05]  /*fca50*/  BSYNC.RECONVERGENT B1 ;  /* 0x0000000000017941 */ /* 0x000fea0003800200 */
.L_x_989:
        /* <DEDUP_REMOVED lines=49> */
.L_x_996:
[----:B------:R-:W-:Y:S05]  /*fcd70*/  BSYNC.RELIABLE B2 ;  /* 0x0000000000027941 */ /* 0x000fea0003800100 */
.L_x_995:
        /* <DEDUP_REMOVED lines=12> */
.L_x_994:
[----:B------:R-:W-:Y:S05]  /*fce40*/  BSYNC.RECONVERGENT B1 ;  /* 0x0000000000017941 */ /* 0x000fea0003800200 */
.L_x_993:
        /* <DEDUP_REMOVED lines=49> */
.L_x_1000:
[----:B------:R-:W-:Y:S05]  /*fd160*/  BSYNC.RELIABLE B2 ;  /* 0x0000000000027941 */ /* 0x000fea0003800100 */
.L_x_999:
        /* <DEDUP_REMOVED lines=12> */
.L_x_998:
[----:B------:R-:W-:Y:S05]  /*fd230*/  BSYNC.RECONVERGENT B1 ;  /* 0x0000000000017941 */ /* 0x000fea0003800200 */
.L_x_997:
        /* <DEDUP_REMOVED lines=49> */
.L_x_1004:
[----:B------:R-:W-:Y:S05]  /*fd550*/  BSYNC.RELIABLE B2 ;  /* 0x0000000000027941 */ /* 0x000fea0003800100 */
.L_x_1003:
        /* <DEDUP_REMOVED lines=12> */
.L_x_1002:
[----:B------:R-:W-:Y:S05]  /*fd620*/  BSYNC.RECONVERGENT B1 ;  /* 0x0000000000017941 */ /* 0x000fea0003800200 */
.L_x_1001:
        /* <DEDUP_REMOVED lines=61> */
[----:B------:R-:W-:-:S03]  /*fda00*/  IMAD.MOV.U32 R74, RZ, RZ, R12 ;  /* 0x000000ffff4a7224 */ /* 0x000fc600078e000c */
        /* <DEDUP_REMOVED lines=36> */
[----:B0-----:R-:W-:-:S07]  /*fdc50*/  IMAD.MOV.U32 R22, RZ, RZ, R221 ;  /* 0x000000ffff167224 */ /* 0x001fce00078e00dd */
[----:B-----5:R-:W-:Y:S05]  /*fdc60*/  CALL.REL.NOINC `($g2_bellman_multiexp$Fq2_mul) ;  /* 0x000001b000787944 */ /* 0x020fea0003c00000 */
        /* <DEDUP_REMOVED lines=13> */
[----:B------:R-:W-:Y:S01]  /*fdd40*/  IMAD.MOV.U32 R6, RZ, RZ, R7 ;  /* 0x000000ffff067224 */ /* 0x000fe200078e0007 */
[----:B------:R-:W-:Y:S01]  /*fdd50*/  SHF.L.W.U32.HI R18, R16, 0x1, R17 ;  /* 0x0000000110127819 */ /* 0x000fe20000010e11 */
[----:B------:R-:W-:Y:S01]  /*fdd60*/  IMAD.MOV.U32 R7, RZ, RZ, R8 ;  /* 0x000000ffff077224 */ /* 0x000fe200078e0008 */
[----:B------:R-:W-:-:S02]  /*fdd70*/  SHF.L.W.U32.HI R16, R15, 0x1, R16 ;  /* 0x000000010f107819 */ /* 0x000fc40000010e10 */
[----:B------:R-:W-:Y:S01]  /*fdd80*/  SHF.L.W.U32.HI R17, R14, 0x1, R15 ;  /* 0x000000010e117819 */ /* 0x000fe20000010e0f */
[----:B------:R-:W-:Y:S01]  /*fdd90*/  IMAD.MOV.U32 R15, RZ, RZ, R10 ;  /* 0x000000ffff0f7224 */ /* 0x000fe200078e000a */
[----:B------:R-:W-:Y:S01]  /*fdda0*/  SHF.L.W.U32.HI R30, R20, 0x1, R45 ;  /* 0x00000001141e7819 */ /* 0x000fe20000010e2d */
[----:B------:R-:W-:Y:S01]  /*fddb0*/  IMAD.MOV.U32 R10, RZ, RZ, R11 ;  /* 0x000000ffff0a7224 */ /* 0x000fe200078e000b */
[C---:B------:R-:W-:Y:S01]  /*fddc0*/  SHF.L.U64.HI R20, R13.reuse, 0x1, R14 ;  /* 0x000000010d147819 */ /* 0x040fe2000001020e */
[----:B------:R-:W-:Y:S01]  /*fddd0*/  IMAD.SHL.U32 R13, R13, 0x2, RZ ;  /* 0x000000020d0d7824 */ /* 0x000fe200078e00ff */
[----:B------:R-:W-:Y:S01]  /*fdde0*/  SHF.L.W.U32.HI R29, R45, 0x1, R46 ;  /* 0x000000012d1d7819 */ /* 0x000fe20000010e2e */
        /* <DEDUP_REMOVED lines=65> */
.L_x_1007:
[----:B------:R-:W-:Y:S05]  /*fe200*/  BSYNC.RELIABLE B2 ;  /* 0x0000000000027941 */ /* 0x000fea0003800100 */
.L_x_1006:
        /* <DEDUP_REMOVED lines=12> */
.L_x_1008:
[----:B------:R-:W-:Y:S05]  /*fe2d0*/  BSYNC.RECONVERGENT B1 ;  /* 0x0000000000017941 */ /* 0x000fea0003800200 */
.L_x_1005:
        /* <DEDUP_REMOVED lines=79> */
.L_x_1011:
[----:B------:R-:W-:Y:S05]  /*fe7d0*/  BSYNC.RELIABLE B2 ;  /* 0x0000000000027941 */ /* 0x000fea0003800100 */
.L_x_1010:
        /* <DEDUP_REMOVED lines=12> */
.L_x_1012:
[----:B------:R-:W-:Y:S05]  /*fe8a0*/  BSYNC.RECONVERGENT B1 ;  /* 0x0000000000017941 */ /* 0x000fea0003800200 */
.L_x_1009:
        /* <DEDUP_REMOVED lines=49> */
.L_x_1016:
[----:B------:R-:W-:Y:S05]  /*febc0*/  BSYNC.RELIABLE B2 ;  /* 0x0000000000027941 */ /* 0x000fea0003800100 */
.L_x_1015:
        /* <DEDUP_REMOVED lines=12> */
.L_x_1014:
[----:B------:R-:W-:Y:S05]  /*fec90*/  BSYNC.RECONVERGENT B1 ;  /* 0x0000000000017941 */ /* 0x000fea0003800200 */
.L_x_1013:
        /* <DEDUP_REMOVED lines=49> */
.L_x_1020:
[----:B------:R-:W-:Y:S05]  /*fefb0*/  BSYNC.RELIABLE B2 ;  /* 0x0000000000027941 */ /* 0x000fea0003800100 */
.L_x_1019:
        /* <DEDUP_REMOVED lines=12> */
.L_x_1018:
[----:B------:R-:W-:Y:S05]  /*ff080*/  BSYNC.RECONVERGENT B1 ;  /* 0x0000000000017941 */ /* 0x000fea0003800200 */
.L_x_1017:
        /* <DEDUP_REMOVED lines=91> */
.L_x_1023:
[----:B------:R-:W-:Y:S05]  /*ff640*/  BSYNC.RELIABLE B2 ;  /* 0x0000000000027941 */ /* 0x000fea0003800100 */
.L_x_1022:
        /* <DEDUP_REMOVED lines=12> */
.L_x_1024:
[----:B------:R-:W-:Y:S05]  /*ff710*/  BSYNC.RECONVERGENT B1 ;  /* 0x0000000000017941 */ /* 0x000fea0003800200 */
.L_x_1021:
        /* <DEDUP_REMOVED lines=91> */
.L_x_1027:
[----:B------:R-:W-:Y:S05]  /*ffcd0*/  BSYNC.RELIABLE B2 ;  /* 0x0000000000027941 */ /* 0x000fea0003800100 */
.L_x_1026:
        /* <DEDUP_REMOVED lines=12> */
.L_x_1028:
[----:B------:R-:W-:Y:S05]  /*ffda0*/  BSYNC.RECONVERGENT B1 ;  /* 0x0000000000017941 */ /* 0x000fea0003800200 */
.L_x_1025:
[----:B------:R-:W-:Y:S01]  /*ffdb0*/  IMAD.MOV.U32 R81, RZ, RZ, R52 ;  /* 0x000000ffff517224 */ /* 0x000fe200078e0034 */
[----:B------:R-:W-:Y:S01]  /*ffdc0*/  MOV R21, 0xffdf0 ;  /* 0x000ffdf000157802 */ /* 0x000fe20000000f00 */
[----:B------:R-:W-:-:S07]  /*ffdd0*/  IMAD.MOV.U32 R83, RZ, RZ, R76 ;  /* 0x000000ffff537224 */ /* 0x000fce00078e004c */
        /* <DEDUP_REMOVED lines=58> */
.L_x_1032:
[----:B------:R-:W-:Y:S05]  /*100180*/  BSYNC.RELIABLE B2 ;  /* 0x0000000000027941 */ /* 0x000fea0003800100 */
.L_x_1031:
        /* <DEDUP_REMOVED lines=12> */
.L_x_1030:
[----:B------:R-:W-:Y:S05]  /*100250*/  BSYNC.RECONVERGENT B1 ;  /* 0x0000000000017941 */ /* 0x000fea0003800200 */
.L_x_1029:
        /* <DEDUP_REMOVED lines=61> */
.L_x_1036:
[----:B------:R-:W-:Y:S05]  /*100630*/  BSYNC.RELIABLE B2 ;  /* 0x0000000000027941 */ /* 0x000fea0003800100 */
.L_x_1035:
        /* <DEDUP_REMOVED lines=12> */
.L_x_1034:
[----:B------:R-:W-:Y:S05]  /*100700*/  BSYNC.RECONVERGENT B1 ;  /* 0x0000000000017941 */ /* 0x000fea0003800200 */
.L_x_1033:
        /* <DEDUP_REMOVED lines=61> */
.L_x_1040:
[----:B------:R-:W-:Y:S05]  /*100ae0*/  BSYNC.RELIABLE B2 ;  /* 0x0000000000027941 */ /* 0x000fea0003800100 */
.L_x_1039:
        /* <DEDUP_REMOVED lines=12> */
.L_x_1038:
[----:B------:R-:W-:Y:S05]  /*100bb0*/  BSYNC.RECONVERGENT B1 ;  /* 0x0000000000017941 */ /* 0x000fea0003800200 */
.L_x_1037:
        /* <DEDUP_REMOVED lines=61> */
.L_x_1044:
[----:B------:R-:W-:Y:S05]  /*100f90*/  BSYNC.RELIABLE B2 ;  /* 0x0000000000027941 */ /* 0x000fea0003800100 */
.L_x_1043:
        /* <DEDUP_REMOVED lines=12> */
.L_x_1042:
[----:B------:R-:W-:Y:S05]  /*101060*/  BSYNC.RECONVERGENT B1 ;  /* 0x0000000000017941 */ /* 0x000fea0003800200 */
.L_x_1041:
[----:B------:R-:W-:Y:S01]  /*101070*/  IMAD.MOV.U32 R22, RZ, RZ, R0 ;  /* 0x000000ffff167224 */ /* 0x000fe200078e0000 */
[----:B------:R0:W5:Y:S01]  /*101080*/  LDL.LU R11, [R1+0x48] ;  /* 0x00004800010b7983 */ /* 0x0001620000300800 */
[----:B------:R-:W-:Y:S02]  /*101090*/  IMAD.MOV.U32 R24, RZ, RZ, R3 ;  /* 0x000000ffff187224 */ /* 0x000fe400078e0003 */
[----:B------:R-:W-:Y:S01]  /*1010a0*/  IMAD.MOV.U32 R23, RZ, RZ, R4 ;  /* 0x000000ffff177224 */ /* 0x000fe200078e0004 */
[----:B------:R0:W5:Y:S01]  /*1010b0*/  LDL.LU R0, [R1+0x44] ;  /* 0x0000440001007983 */ /* 0x0001620000300800 */
        /* <DEDUP_REMOVED lines=49> */
.L_x_826:
[----:B------:R-:W-:Y:S05]  /*1013d0*/  BSYNC.RECONVERGENT B0 ;  /* 0x0000000000007941 */ /* 0x000fea0003800200 */
.L_x_823:
[----:B------:R-:W-:Y:S05]  /*1013e0*/  WARPSYNC.ALL ;  /* 0x0000000000007948 */ /* 0x000fea0003800000 */
        /* <DEDUP_REMOVED lines=8> */
[----:B--2---:R-:W-:-:S02]  /*101470*/  LOP3.LUT R3, R78, R3, R246, 0xfe, !PT ;  /* 0x000000034e037212 */ /* 0x004fc400078efef6 */
[----:B---3--:R-:W-:Y:S02]  /*101480*/  LOP3.LUT R5, R79, R5, R248, 0xfe, !PT ;  /* 0x000000054f057212 */ /* 0x008fe400078efef8 */
[----:B----4-:R-:W-:Y:S02]  /*101490*/  LOP3.LUT R0, R0, R3, R94, 0xfe, !PT ;  /* 0x0000000300007212 */ /* 0x010fe400078efe5e */
[----:B-----5:R-:W-:Y:S02]  /*1014a0*/  LOP3.LUT R2, R2, R5, R95, 0xfe, !PT ;  /* 0x0000000502027212 */ /* 0x020fe400078efe5f */
[----:B------:R-:W-:-:S04]  /*1014b0*/  LOP3.LUT P0, RZ, R0, R6, RZ, 0xfc, !PT ;  /* 0x0000000600ff7212 */ /* 0x000fc8000780fcff */
[----:B------:R-:W-:-:S13]  /*1014c0*/  LOP3.LUT P0, RZ, R2, R4, RZ, 0xfc, P0 ;  /* 0x0000000402ff7212 */ /* 0x000fda000000fcff */
[----:B------:R-:W-:Y:S05]  /*1014d0*/  @P0 BRA `(.L_x_1047) ;  /* 0x0000000400580947 */ /* 0x000fea0003800000 */
[----:B------:R-:W2:Y:S04]  /*1014e0*/  LDL.LU R10, [R1+0x70] ;  /* 0x00007000010a7983 */ /* 0x000ea80000300800 */
[----:B------:R-:W3:Y:S04]  /*1014f0*/  LDL.LU R9, [R1+0x80] ;  /* 0x0000800001097983 */ /* 0x000ee80000300800 */
[----:B------:R-:W4:Y:S04]  /*101500*/  LDL.LU R8, [R1+0x7c] ;  /* 0x00007c0001087983 */ /* 0x000f280000300800 */
[----:B------:R-:W5:Y:S04]  /*101510*/  LDL.LU R7, [R1+0x78] ;  /* 0x0000780001077983 */ /* 0x000f680000300800 */
[----:B------:R-:W5:Y:S04]  /*101520*/  LDL.LU R6, [R1+0x94] ;  /* 0x0000940001067983 */ /* 0x000f680000300800 */
[----:B------:R-:W5:Y:S01]  /*101530*/  LDL.LU R4, [R1+0x90] ;  /* 0x0000900001047983 */ /* 0x000f620000300800 */
        /* <DEDUP_REMOVED lines=66> */
[----:B--2---:R-:W-:Y:S01]  /*101960*/  LOP3.LUT R3, R92, R10, R245, 0xfe, !PT ;  /* 0x0000000a5c037212 */ /* 0x004fe200078efef5 */
[----:B------:R-:W-:-:S02]  /*101970*/  IMAD.MOV.U32 R245, RZ, RZ, R176 ;  /* 0x000000fffff57224 */ /* 0x000fc400078e00b0 */
[----:B------:R-:W-:Y:S01]  /*101980*/  IMAD.MOV.U32 R92, RZ, RZ, R162 ;  /* 0x000000ffff5c7224 */ /* 0x000fe200078e00a2 */
[----:B---3--:R-:W-:Y:S01]  /*101990*/  LOP3.LUT R5, R93, R9, R247, 0xfe, !PT ;  /* 0x000000095d057212 */ /* 0x008fe200078efef7 */
[----:B------:R-:W-:Y:S02]  /*1019a0*/  IMAD.MOV.U32 R247, RZ, RZ, R192 ;  /* 0x000000fffff77224 */ /* 0x000fe400078e00c0 */
[----:B------:R-:W-:Y:S01]  /*1019b0*/  IMAD.MOV.U32 R93, RZ, RZ, R161 ;  /* 0x000000ffff5d7224 */ /* 0x000fe200078e00a1 */
[----:B----4-:R-:W-:Y:S01]  /*1019c0*/  LOP3.LUT R0, R8, R3, R96, 0xfe, !PT ;  /* 0x0000000308007212 */ /* 0x010fe200078efe60 */
[----:B------:R-:W-:Y:S01]  /*1019d0*/  IMAD.MOV.U32 R96, RZ, RZ, R196 ;  /* 0x000000ffff607224 */ /* 0x000fe200078e00c4 */
[----:B-----5:R-:W-:Y:S01]  /*1019e0*/  LOP3.LUT R2, R7, R5, R97, 0xfe, !PT ;  /* 0x0000000507027212 */ /* 0x020fe200078efe61 */
[----:B------:R-:W-:Y:S01]  /*1019f0*/  IMAD.MOV.U32 R97, RZ, RZ, R195 ;  /* 0x000000ffff617224 */ /* 0x000fe200078e00c3 */
[----:B------:R-:W-:-:S04]  /*101a00*/  LOP3.LUT P0, RZ, R0, R6, RZ, 0xfc, !PT ;  /* 0x0000000600ff7212 */ /* 0x000fc8000780fcff */
[----:B------:R-:W-:-:S13]  /*101a10*/  LOP3.LUT P0, RZ, R2, R4, RZ, 0xfc, P0 ;  /* 0x0000000402ff7212 */ /* 0x000fda000000fcff */
[----:B------:R-:W-:Y:S05]  /*101a20*/  @!P0 BREAK.RELIABLE B1 ;  /* 0x0000000000018942 */ /* 0x000fea0003800100 */
[----:B0-----:R-:W-:Y:S05]  /*101a30*/  @!P0 BRA `(.L_x_1048) ;  /* 0x0000016800d48947 */ /* 0x001fea0003800000 */
.L_x_1047:
[----:B------:R-:W-:Y:S05]  /*101a40*/  BSYNC.RELIABLE B1 ;  /* 0x0000000000017941 */ /* 0x000fea0003800100 */
.L_x_1046:
[----:B------:R-:W-:Y:S01]  /*101a50*/  LOP3.LUT R3, R159, R203, R171, 0xfe, !PT ;  /* 0x000000cb9f037212 */ /* 0x000fe200078efeab */
[----:B------:R-:W-:Y:S01]  /*101a60*/  BSSY.RELIABLE B1, `(.L_x_1049) ;  /* 0x000007f000017945 */ /* 0x000fe20003800100 */
[----:B------:R-:W-:Y:S02]  /*101a70*/  LOP3.LUT R0, R158, R204, R191, 0xfe, !PT ;  /* 0x000000cc9e007212 */ /* 0x000fe400078efebf */
[----:B------:R-:W-:Y:S02]  /*101a80*/  LOP3.LUT R3, R209, R3, R194, 0xfe, !PT ;  /* 0x00000003d1037212 */ /* 0x000fe400078efec2 */
[----:B------:R-:W-:Y:S02]  /*101a90*/  LOP3.LUT R0, R208, R0, R193, 0xfe, !PT ;  /* 0x00000000d0007212 */ /* 0x000fe400078efec1 */
[----:B------:R-:W-:-:S04]  /*101aa0*/  LOP3.LUT P0, RZ, R3, R218, RZ, 0xfc, !PT ;  /* 0x000000da03ff7212 */ /* 0x000fc8000780fcff */
[----:B------:R-:W-:-:S13]  /*101ab0*/  LOP3.LUT P0, RZ, R0, R217, RZ, 0xfc, P0 ;  /* 0x000000d900ff7212 */ /* 0x000fda000000fcff */
[----:B------:R-:W-:Y:S05]  /*101ac0*/  @P0 BRA `(.L_x_1050) ;  /* 0x0000000400e00947 */ /* 0x000fea0003800000 */
[----:B------:R-:W2:Y:S01]  /*101ad0*/  LDL R9, [R1+0x320] ;  /* 0x0003200001097983 */ /* 0x000ea20000100800 */
[----:B------:R-:W-:Y:S02]  /*101ae0*/  LOP3.LUT R3, R162, R205, R176, 0xfe, !PT ;  /* 0x000000cda2037212 */ /* 0x000fe400078efeb0 */
[----:B------:R-:W-:Y:S01]  /*101af0*/  LOP3.LUT R0, R161, R207, R192, 0xfe, !PT ;  /* 0x000000cfa1007212 */ /* 0x000fe200078efec0 */
[----:B------:R-:W3:Y:S01]  /*101b00*/  LDL R10, [R1+0x32c] ;  /* 0x00032c00010a7983 */ /* 0x000ee20000100800 */
[----:B------:R-:W-:Y:S02]  /*101b10*/  LOP3.LUT R3, R212, R3, R196, 0xfe, !PT ;  /* 0x00000003d4037212 */ /* 0x000fe400078efec4 */
[----:B------:R-:W-:Y:S01]  /*101b20*/  LOP3.LUT R0, R210, R0, R195, 0xfe, !PT ;  /* 0x00000000d2007212 */ /* 0x000fe200078efec3 */
[----:B------:R-:W4:Y:S01]  /*101b30*/  LDL R2, [R1+0x378] ;  /* 0x0003780001027983 */ /* 0x000f220000100800 */
[----:B------:R-:W-:-:S03]  /*101b40*/  LOP3.LUT P0, RZ, R3, R220, RZ, 0xfc, !PT ;  /* 0x000000dc03ff7212 */ /* 0x000fc6000780fcff */
[----:B------:R-:W4:Y:S04]  /*101b50*/  LDL R8, [R1+0x1dc] ;  /* 0x0001dc0001087983 */ /* 0x000f280000100800 */
[----:B------:R-:W4:Y:S04]  /*101b60*/  LDL R7, [R1+0x1e0] ;  /* 0x0001e00001077983 */ /* 0x000f280000100800 */
[----:B------:R-:W4:Y:S04]  /*101b70*/  LDL R6, [R1+0x1e4] ;  /* 0x0001e40001067983 */ /* 0x000f280000100800 */
[----:B------:R-:W4:Y:S04]  /*101b80*/  LDL R5, [R1+0x1e8] ;  /* 0x0001e80001057983 */ /* 0x000f280000100800 */
[----:B------:R-:W4:Y:S04]  /*101b90*/  LDL R4, [R1+0x20c] ;  /* 0x00020c0001047983 */ /* 0x000f280000100800 */
[----:B------:R0:W5:Y:S04]  /*101ba0*/  LDL R216, [R1+0x2c4] ;  /* 0x0002c40001d87983 */ /* 0x0001680000100800 */
[----:B------:R0:W5:Y:S01]  /*101bb0*/  LDL R215, [R1+0x2c0] ;  /* 0x0002c00001d77983 */ /* 0x0001620000100800 */
[----:B------:R-:W-:-:S03]  /*101bc0*/  LOP3.LUT P0, RZ, R0, R219, RZ, 0xfc, P0 ;  /* 0x000000db00ff7212 */ /* 0x000fc6000000fcff */
[----:B------:R-:W4:Y:S04]  /*101bd0*/  LDL R0, [R1+0x37c] ;  /* 0x00037c0001007983 */ /* 0x000f280000100800 */
[----:B------:R-:W4:Y:S04]  /*101be0*/  LDL R3, [R1+0x210] ;  /* 0x0002100001037983 */ /* 0x000f280000100800 */
        /* <DEDUP_REMOVED lines=38> */
[----:B----4-:R1:W-:Y:S04]  /*101e50*/  STL [R1+0x44], R0 ;  /* 0x0000440001007387 */ /* 0x0103e80000100800 */
[----:B-1----:R-:W4:Y:S04]  /*101e60*/  LDL R0, [R1+0x374] ;  /* 0x0003740001007983 */ /* 0x002f280000100800 */
[----:B--2---:R1:W-:Y:S04]  /*101e70*/  STL [R1+0x28], R9 ;  /* 0x0000280901007387 */ /* 0x0043e80000100800 */
[----:B-1----:R-:W2:Y:S04]  /*101e80*/  LDL R9, [R1+0x338] ;  /* 0x0003380001097983 */ /* 0x002ea80000100800 */
[----:B---3--:R1:W-:Y:S04]  /*101e90*/  STL [R1+0x24], R10 ;  /* 0x0000240a01007387 */ /* 0x0083e80000100800 */
[----:B-1----:R-:W3:Y:S04]  /*101ea0*/  LDL R10, [R1+0x1d0] ;  /* 0x0001d000010a7983 */ /* 0x002ee80000100800 */
[----:B------:R1:W-:Y:S04]  /*101eb0*/  STL [R1+0x40], R2 ;  /* 0x0000400201007387 */ /* 0x0003e80000100800 */
[----:B----4-:R4:W-:Y:S04]  /*101ec0*/  STL [R1+0x4c], R0 ;  /* 0x00004c0001007387 */ /* 0x0109e80000100800 */
[----:B-1----:R-:W3:Y:S04]  /*101ed0*/  LDL R2, [R1+0x370] ;  /* 0x0003700001027983 */ /* 0x002ee80000100800 */
[----:B----4-:R-:W4:Y:S04]  /*101ee0*/  LDL R0, [R1+0x36c] ;  /* 0x00036c0001007983 */ /* 0x010f280000100800 */
        /* <DEDUP_REMOVED lines=42> */
[----:B---3--:R0:W-:Y:S01]  /*102190*/  STL [R1+0x94], R10 ;  /* 0x0000940a01007387 */ /* 0x0081e20000100800 */
[----:B------:R-:W-:Y:S05]  /*1021a0*/  @!P0 BREAK.RELIABLE B1 ;  /* 0x0000000000018942 */ /* 0x000fea0003800100 */
[----:B------:R-:W-:-:S02]  /*1021b0*/  IMAD.MOV.U32 R78, RZ, RZ, R7 ;  /* 0x000000ffff4e7224 */ /* 0x000fc400078e0007 */
[----:B------:R-:W-:Y:S02]  /*1021c0*/  IMAD.MOV.U32 R79, RZ, RZ, R8 ;  /* 0x000000ffff4f7224 */ /* 0x000fe400078e0008 */
[----:B------:R-:W-:Y:S02]  /*1021d0*/  IMAD.MOV.U32 R94, RZ, RZ, R5 ;  /* 0x000000ffff5e7224 */ /* 0x000fe400078e0005 */
[----:B------:R-:W-:Y:S02]  /*1021e0*/  IMAD.MOV.U32 R95, RZ, RZ, R6 ;  /* 0x000000ffff5f7224 */ /* 0x000fe400078e0006 */
[----:B------:R-:W-:Y:S02]  /*1021f0*/  IMAD.MOV.U32 R92, RZ, RZ, R3 ;  /* 0x000000ffff5c7224 */ /* 0x000fe400078e0003 */
[----:B------:R-:W-:Y:S02]  /*102200*/  IMAD.MOV.U32 R93, RZ, RZ, R4 ;  /* 0x000000ffff5d7224 */ /* 0x000fe400078e0004 */
[----:B----4-:R-:W-:-:S02]  /*102210*/  IMAD.MOV.U32 R96, RZ, RZ, R0 ;  /* 0x000000ffff607224 */ /* 0x010fc400078e0000 */
[----:B------:R-:W-:Y:S01]  /*102220*/  IMAD.MOV.U32 R97, RZ, RZ, R2 ;  /* 0x000000ffff617224 */ /* 0x000fe200078e0002 */
[----:B--2---:R0:W-:Y:S01]  /*102230*/  STL [R1+0x90], R9 ;  /* 0x0000900901007387 */ /* 0x0041e20000100800 */
[----:B------:R-:W-:Y:S05]  /*102240*/  @!P0 BRA `(.L_x_1048) ;  /* 0x0000016000d08947 */ /* 0x000fea0003800000 */
.L_x_1050:
[----:B------:R-:W-:Y:S05]  /*102250*/  BSYNC.RELIABLE B1 ;  /* 0x0000000000017941 */ /* 0x000fea0003800100 */
.L_x_1049:
        /* <DEDUP_REMOVED lines=25> */
[----:B01---5:R-:W-:Y:S05]  /*1023f0*/  CALL.REL.NOINC `($g2_bellman_multiexp$Fq2_sqr) ;  /* 0x0000027000f87944 */ /* 0x023fea0003c00000 */
        /* <DEDUP_REMOVED lines=125> */
[----:B------:R0:W-:Y:S01]  /*102bd0*/  STL [R1+0xec], R14 ;  /* 0x0000ec0e01007387 */ /* 0x0001e20000100800 */
[----:B------:R-:W-:Y:S02]  /*102be0*/  IMAD.MOV.U32 R179, RZ, RZ, R15 ;  /* 0x000000ffffb37224 */ /* 0x000fe400078e000f */
[----:B------:R-:W-:Y:S01]  /*102bf0*/  IMAD.MOV.U32 R182, RZ, RZ, R16 ;  /* 0x000000ffffb67224 */ /* 0x000fe200078e0010 */
[----:B------:R1:W-:Y:S01]  /*102c00*/  STL [R1+0xf0], R2 ;  /* 0x0000f00201007387 */ /* 0x0003e20000100800 */
        /* <DEDUP_REMOVED lines=26> */
[----:B0-----:R2:W5:Y:S01]  /*102db0*/  LDL R14, [R1+0x80] ;  /* 0x00008000010e7983 */ /* 0x0015620000100800 */
        /* <DEDUP_REMOVED lines=36> */
[----:B------:R-:W-:-:S03]  /*103000*/  IMAD.MOV.U32 R21, RZ, RZ, R117 ;  /* 0x000000ffff157224 */ /* 0x000fc600078e0075 */
[----:B------:R2:W5:Y:S04]  /*103010*/  LDL R3, [R1+0xc4] ;  /* 0x0000c40001037983 */ /* 0x0005680000100800 */
[----:B-1----:R2:W5:Y:S04]  /*103020*/  LDL R2, [R1+0x94] ;  /* 0x0000940001027983 */ /* 0x0025680000100800 */
[----:B------:R2:W5:Y:S01]  /*103030*/  LDL R0, [R1+0xc8] ;  /* 0x0000c80001007983 */ /* 0x0005620000100800 */
[----:B------:R-:W-:-:S07]  /*103040*/  MOV R49, 0x103060 ;  /* 0x0010306000317802 */ /* 0x000fce0000000f00 */
[----:B--2--5:R-:W-:Y:S05]  /*103050*/  CALL.REL.NOINC `($g2_bellman_multiexp$Fq2_mul) ;  /* 0x0000015c007c7944 */ /* 0x024fea0003c00000 */
        /* <DEDUP_REMOVED lines=124> */
[----:B------:R-:W-:Y:S01]  /*103820*/  STL [R1+0x138], R13 ;  /* 0x0001380d01007387 */ /* 0x000fe20000100800 */
[----:B------:R-:W-:Y:S02]  /*103830*/  IMAD.MOV.U32 R249, RZ, RZ, R17 ;  /* 0x000000fffff97224 */ /* 0x000fe400078e0011 */
        /* <DEDUP_REMOVED lines=19> */
[----:B------:R1:W-:Y:S01]  /*103970*/  STL [R1+0x50], R48 ;  /* 0x0000503001007387 */ /* 0x0003e20000100800 */
        /* <DEDUP_REMOVED lines=25> */
[----:B------:R2:W-:Y:S04]  /*103b10*/  STL [R1+0x68], R12 ;  /* 0x0000680c01007387 */ /* 0x0005e80000100800 */
[----:B0-----:R0:W5:Y:S04]  /*103b20*/  LDL R20, [R1+0x1d0] ;  /* 0x0001d00001147983 */ /* 0x0011680000100800 */
[----:B------:R0:W5:Y:S04]  /*103b30*/  LDL R19, [R1+0x1cc] ;  /* 0x0001cc0001137983 */ /* 0x0001680000100800 */
[----:B------:R0:W5:Y:S04]  /*103b40*/  LDL R18, [R1+0x1d8] ;  /* 0x0001d80001127983 */ /* 0x0001680000100800 */
[----:B------:R0:W5:Y:S04]  /*103b50*/  LDL R17, [R1+0x1d4] ;  /* 0x0001d40001117983 */ /* 0x0001680000100800 */
[----:B-1----:R0:W5:Y:S04]  /*103b60*/  LDL R48, [R1+0x1e0] ;  /* 0x0001e00001307983 */ /* 0x0021680000100800 */
[----:B------:R0:W5:Y:S04]  /*103b70*/  LDL R47, [R1+0x1dc] ;  /* 0x0001dc00012f7983 */ /* 0x0001680000100800 */
[----:B------:R0:W5:Y:S04]  /*103b80*/  LDL R16, [R1+0x1e8] ;  /* 0x0001e80001107983 */ /* 0x0001680000100800 */
[----:B------:R0:W5:Y:S04]  /*103b90*/  LDL R15, [R1+0x1e4] ;  /* 0x0001e400010f7983 */ /* 0x0001680000100800 */
[----:B------:R0:W5:Y:S04]  /*103ba0*/  LDL R14, [R1+0x1f0] ;  /* 0x0001f000010e7983 */ /* 0x0001680000100800 */
[----:B------:R0:W5:Y:S04]  /*103bb0*/  LDL R13, [R1+0x1ec] ;  /* 0x0001ec00010d7983 */ /* 0x0001680000100800 */
[----:B--2---:R0:W5:Y:S04]  /*103bc0*/  LDL R12, [R1+0x1f8] ;  /* 0x0001f800010c7983 */ /* 0x0041680000100800 */
        /* <DEDUP_REMOVED lines=14> */
[----:B0----5:R-:W-:Y:S05]  /*103cb0*/  CALL.REL.NOINC `($g2_bellman_multiexp$Fq2_mul) ;  /* 0x0000015000647944 */ /* 0x021fea0003c00000 */
        /* <DEDUP_REMOVED lines=50> */
[----:B------:R-:W2:Y:S01]  /*103fe0*/  LDL R21, [R1+0xec] ;  /* 0x0000ec0001157983 */ /* 0x000ea20000100800 */
[----:B------:R-:W-:Y:S01]  /*103ff0*/  ISETP.NE.U32.AND P0, PT, R179, R78, PT ;  /* 0x0000004eb300720c */ /* 0x000fe20003f05070 */
[----:B------:R-:W-:Y:S01]  /*104000*/  BSSY.RELIABLE B1, `(.L_x_1051) ;  /* 0x0000ae4000017945 */ /* 0x000fe20003800100 */
[----:B------:R-:W-:Y:S01]  /*104010*/  ISETP.NE.U32.AND P1, PT, R215, R126, PT ;  /* 0x0000007ed700720c */ /* 0x000fe20003f25070 */
[----:B------:R0:W-:Y:S01]  /*104020*/  STL [R1+0x24c], R13 ;  /* 0x00024c0d01007387 */ /* 0x0001e20000100800 */
[----:B------:R-:W-:Y:S02]  /*104030*/  ISETP.NE.AND.EX P0, PT, R182, R95, PT, P0 ;  /* 0x0000005fb600720c */ /* 0x000fe40003f05300 */
[----:B------:R-:W-:Y:S01]  /*104040*/  ISETP.NE.U32.AND P2, PT, R165, R52, PT ;  /* 0x00000034a500720c */ /* 0x000fe20003f45070 */
        /* <DEDUP_REMOVED lines=23> */
[----:B--2---:R-:W-:-:S02]  /*1041c0*/  ISETP.NE.OR.EX P0, PT, R21, R127, P0, P1 ;  /* 0x0000007f1500720c */ /* 0x004fc40000705710 */
[----:B------:R-:W-:Y:S02]  /*1041d0*/  ISETP.NE.U32.AND P1, PT, R166, R53, PT ;  /* 0x00000035a600720c */ /* 0x000fe40003f25070 */
[----:B------:R-:W-:Y:S02]  /*1041e0*/  ISETP.NE.OR.EX P0, PT, R183, R96, P0, P2 ;  /* 0x00000060b700720c */ /* 0x000fe40000705720 */
[----:B------:R-:W-:Y:S02]  /*1041f0*/  ISETP.NE.U32.AND P2, PT, R167, R76, PT ;  /* 0x0000004ca700720c */ /* 0x000fe40003f45070 */
[----:B------:R-:W-:Y:S02]  /*104200*/  ISETP.NE.OR.EX P0, PT, R184, R97, P0, P1 ;  /* 0x00000061b800720c */ /* 0x000fe40000705710 */
[----:B------:R-:W-:Y:S02]  /*104210*/  ISETP.NE.U32.AND P1, PT, R168, R77, PT ;  /* 0x0000004da800720c */ /* 0x000fe40003f25070 */
[----:B------:R-:W-:-:S04]  /*104220*/  ISETP.NE.OR.EX P0, PT, R185, R118, P0, P2 ;  /* 0x00000076b900720c */ /* 0x000fc80000705720 */
[----:B------:R-:W-:-:S13]  /*104230*/  ISETP.NE.OR.EX P0, PT, R186, R119, P0, P1 ;  /* 0x00000077ba00720c */ /* 0x000fda0000705710 */
[----:B0-----:R-:W-:Y:S05]  /*104240*/  @P0 BRA `(.L_x_1052) ;  /* 0x000000a800fc0947 */ /* 0x001fea0003800000 */
[----:B------:R-:W2:Y:S01]  /*104250*/  LDL R21, [R1+0xf0] ;  /* 0x0000f00001157983 */ /* 0x000ea20000100800 */
[----:B------:R-:W-:Y:S02]  /*104260*/  ISETP.NE.U32.AND P0, PT, R181, R94, PT ;  /* 0x0000005eb500720c */ /* 0x000fe40003f05070 */
[----:B------:R-:W-:Y:S02]  /*104270*/  ISETP.NE.U32.AND P1, PT, R216, R163, PT ;  /* 0x000000a3d800720c */ /* 0x000fe40003f25070 */
[----:B------:R-:W-:Y:S02]  /*104280*/  ISETP.NE.AND.EX P0, PT, R188, R120, PT, P0 ;  /* 0x00000078bc00720c */ /* 0x000fe40003f05300 */
[----:B------:R-:W-:Y:S02]  /*104290*/  ISETP.NE.U32.AND P2, PT, R169, R79, PT ;  /* 0x0000004fa900720c */ /* 0x000fe40003f45070 */
[----:B--2---:R-:W-:Y:S02]  /*1042a0*/  ISETP.NE.OR.EX P0, PT, R21, R164, P0, P1 ;  /* 0x000000a41500720c */ /* 0x004fe40000705710 */
        /* <DEDUP_REMOVED lines=16> */
[----:B------:R-:W-:-:S02]  /*1043b0*/  ISETP.NE.U32.AND P2, PT, R249, R17, PT ;  /* 0x00000011f900720c */ /* 0x000fc40003f45070 */
[----:B--2---:R-:W-:-:S04]  /*1043c0*/  ISETP.NE.U32.AND P0, PT, R28, R15, PT ;  /* 0x0000000f1c00720c */ /* 0x004fc80003f05070 */
[----:B---3--:R-:W-:Y:S02]  /*1043d0*/  ISETP.NE.AND.EX P0, PT, R27, R16, PT, P0 ;  /* 0x000000101b00720c */ /* 0x008fe40003f05300 */
[----:B----4-:R-:W-:-:S04]  /*1043e0*/  ISETP.NE.U32.AND P1, PT, R26, R13, PT ;  /* 0x0000000d1a00720c */ /* 0x010fc80003f25070 */
[----:B-----5:R-:W-:Y:S02]  /*1043f0*/  ISETP.NE.OR.EX P0, PT, R25, R14, P0, P1 ;  /* 0x0000000e1900720c */ /* 0x020fe40000705710 */
        /* <DEDUP_REMOVED lines=20> */
[----:B--2---:R-:W-:-:S04]  /*104540*/  ISETP.NE.U32.AND P0, PT, R32, R3, PT ;  /* 0x000000032000720c */ /* 0x004fc80003f05070 */
[----:B---3--:R-:W-:Y:S02]  /*104550*/  ISETP.NE.AND.EX P0, PT, R31, R4, PT, P0 ;  /* 0x000000041f00720c */ /* 0x008fe40003f05300 */
[----:B----4-:R-:W-:Y:S02]  /*104560*/  ISETP.NE.U32.AND P1, PT, R30, R0, PT ;  /* 0x000000001e00720c */ /* 0x010fe40003f25070 */
[----:B-----5:R-:W-:Y:S02]  /*104570*/  ISETP.NE.U32.AND P2, PT, R29, R5, PT ;  /* 0x000000051d00720c */ /* 0x020fe40003f45070 */
[----:B------:R-:W-:Y:S02]  /*104580*/  ISETP.NE.OR.EX P0, PT, R28, R2, P0, P1 ;  /* 0x000000021c00720c */ /* 0x000fe40000705710 */
[----:B------:R-:W-:Y:S02]  /*104590*/  ISETP.NE.U32.AND P1, PT, R27, R7, PT ;  /* 0x000000071b00720c */ /* 0x000fe40003f25070 */
[----:B------:R-:W-:-:S02]  /*1045a0*/  ISETP.NE.OR.EX P0, PT, R26, R6, P0, P2 ;  /* 0x000000061a00720c */ /* 0x000fc40000705720 */
[----:B------:R-:W-:Y:S02]  /*1045b0*/  ISETP.NE.U32.AND P2, PT, R25, R9, PT ;  /* 0x000000091900720c */ /* 0x000fe40003f45070 */
[----:B------:R-:W-:Y:S02]  /*1045c0*/  ISETP.NE.OR.EX P0, PT, R24, R8, P0, P1 ;  /* 0x000000081800720c */ /* 0x000fe40000705710 */
[----:B------:R-:W-:Y:S02]  /*1045d0*/  ISETP.NE.U32.AND P1, PT, R23, R11, PT ;  /* 0x0000000b1700720c */ /* 0x000fe40003f25070 */
[----:B------:R-:W-:-:S04]  /*1045e0*/  ISETP.NE.OR.EX P0, PT, R22, R10, P0, P2 ;  /* 0x0000000a1600720c */ /* 0x000fc80000705720 */
[----:B------:R-:W-:-:S13]  /*1045f0*/  ISETP.NE.OR.EX P0, PT, R21, R12, P0, P1 ;  /* 0x0000000c1500720c */ /* 0x000fda0000705710 */
[----:B------:R-:W-:Y:S05]  /*104600*/  @!P0 BREAK.RELIABLE B1 ;  /* 0x0000000000018942 */ /* 0x000fea0003800100 */
[----:B------:R-:W-:Y:S05]  /*104610*/  @P0 BRA `(.L_x_1052) ;  /* 0x000000a800080947 */ /* 0x000fea0003800000 */
        /* <DEDUP_REMOVED lines=151> */
[----:B--2---:R-:W-:-:S04]  /*104f90*/  IADD3 R80, P0, PT, R37, R45, RZ ;  /* 0x0000002d25507210 */ /* 0x004fc80007f1e0ff */
[----:B---3--:R-:W-:-:S04]  /*104fa0*/  IADD3.X R81, P0, PT, R36, R26, RZ, P0, !PT ;  /* 0x0000001a24517210 */ /* 0x008fc8000071e4ff */
[----:B----4-:R-:W-:-:S04]  /*104fb0*/  IADD3.X R82, P0, PT, R35, R47, RZ, P0, !PT ;  /* 0x0000002f23527210 */ /* 0x010fc8000071e4ff */
[----:B-----5:R-:W-:-:S04]  /*104fc0*/  IADD3.X R83, P0, PT, R34, R46, RZ, P0, !PT ;  /* 0x0000002e22537210 */ /* 0x020fc8000071e4ff */
[----:B------:R-:W-:-:S04]  /*104fd0*/  IADD3.X R21, P0, PT, R21, R52, RZ, P0, !PT ;  /* 0x0000003415157210 */ /* 0x000fc8000071e4ff */
[----:B------:R-:W-:-:S04]  /*104fe0*/  IADD3.X R26, P0, PT, R33, R48, RZ, P0, !PT ;  /* 0x00000030211a7210 */ /* 0x000fc8000071e4ff */
[----:B------:R-:W-:Y:S01]  /*104ff0*/  IADD3.X R27, P0, PT, R27, R54, RZ, P0, !PT ;  /* 0x000000361b1b7210 */ /* 0x000fe2000071e4ff */
[----:B------:R-:W-:-:S03]  /*105000*/  IMAD.MOV.U32 R54, RZ, RZ, R62 ;  /* 0x000000ffff367224 */ /* 0x000fc600078e003e */
        /* <DEDUP_REMOVED lines=70> */
.L_x_1055:
[----:B------:R-:W-:Y:S05]  /*105470*/  BSYNC.RELIABLE B3 ;  /* 0x0000000000037941 */ /* 0x000fea0003800100 */
.L_x_1054:
        /* <DEDUP_REMOVED lines=12> */
.L_x_1056:
[----:B------:R-:W-:Y:S05]  /*105540*/  BSYNC.RECONVERGENT B2 ;  /* 0x0000000000027941 */ /* 0x000fea0003800200 */
.L_x_1053:
        /* <DEDUP_REMOVED lines=91> */
.L_x_1059:
[----:B------:R-:W-:Y:S05]  /*105b00*/  BSYNC.RELIABLE B3 ;  /* 0x0000000000037941 */ /* 0x000fea0003800100 */
.L_x_1058:
        /* <DEDUP_REMOVED lines=12> */
.L_x_1060:
[----:B------:R-:W-:Y:S05]  /*105bd0*/  BSYNC.RECONVERGENT B2 ;  /* 0x0000000000027941 */ /* 0x000fea0003800200 */
.L_x_1057:
        /* <DEDUP_REMOVED lines=51> */
.L_x_1064:
[----:B------:R-:W-:Y:S05]  /*105f10*/  BSYNC.RELIABLE B3 ;  /* 0x0000000000037941 */ /* 0x000fea0003800100 */
.L_x_1063:
        /* <DEDUP_REMOVED lines=12> */
.L_x_1062:
[----:B------:R-:W-:Y:S05]  /*105fe0*/  BSYNC.RECONVERGENT B2 ;  /* 0x0000000000027941 */ /* 0x000fea0003800200 */
.L_x_1061:
        /* <DEDUP_REMOVED lines=49> */
.L_x_1068:
[----:B------:R-:W-:Y:S05]  /*106300*/  BSYNC.RELIABLE B3 ;  /* 0x0000000000037941 */ /* 0x000fea0003800100 */
.L_x_1067:
        /* <DEDUP_REMOVED lines=12> */
.L_x_1066:
[----:B------:R-:W-:Y:S05]  /*1063d0*/  BSYNC.RECONVERGENT B2 ;  /* 0x0000000000027941 */ /* 0x000fea0003800200 */
.L_x_1065:
        /* <DEDUP_REMOVED lines=60> */
.L_x_1072:
[----:B------:R-:W-:Y:S05]  /*1067a0*/  BSYNC.RELIABLE B3 ;  /* 0x0000000000037941 */ /* 0x000fea0003800100 */
.L_x_1071:
        /* <DEDUP_REMOVED lines=12> */
.L_x_1070:
[----:B------:R-:W-:Y:S05]  /*106870*/  BSYNC.RECONVERGENT B2 ;  /* 0x0000000000027941 */ /* 0x000fea0003800200 */
.L_x_1069:
        /* <DEDUP_REMOVED lines=61> */
.L_x_1076:
[----:B------:R-:W-:Y:S05]  /*106c50*/  BSYNC.RELIABLE B3 ;  /* 0x0000000000037941 */ /* 0x000fea0003800100 */
.L_x_1075:
        /* <DEDUP_REMOVED lines=12> */
.L_x_1074:
[----:B------:R-:W-:Y:S05]  /*106d20*/  BSYNC.RECONVERGENT B2 ;  /* 0x0000000000027941 */ /* 0x000fea0003800200 */
.L_x_1073:
        /* <DEDUP_REMOVED lines=79> */
.L_x_1079:
[----:B------:R-:W-:Y:S05]  /*107220*/  BSYNC.RELIABLE B3 ;  /* 0x0000000000037941 */ /* 0x000fea0003800100 */
.L_x_1078:
        /* <DEDUP_REMOVED lines=12> */
.L_x_1080:
[----:B------:R-:W-:Y:S05]  /*1072f0*/  BSYNC.RECONVERGENT B2 ;  /* 0x0000000000027941 */ /* 0x000fea0003800200 */
.L_x_1077:
        /* <DEDUP_REMOVED lines=79> */
.L_x_1083:
[----:B------:R-:W-:Y:S05]  /*1077f0*/  BSYNC.RELIABLE B3 ;  /* 0x0000000000037941 */ /* 0x000fea0003800100 */
.L_x_1082:
        /* <DEDUP_REMOVED lines=12> */
.L_x_1084:
[----:B------:R-:W-:Y:S05]  /*1078c0*/  BSYNC.RECONVERGENT B2 ;  /* 0x0000000000027941 */ /* 0x000fea0003800200 */
.L_x_1081:
        /* <DEDUP_REMOVED lines=79> */
.L_x_1087:
[----:B------:R-:W-:Y:S05]  /*107dc0*/  BSYNC.RELIABLE B3 ;  /* 0x0000000000037941 */ /* 0x000fea0003800100 */
.L_x_1086:
        /* <DEDUP_REMOVED lines=12> */
.L_x_1088:
[----:B------:R-:W-:Y:S05]  /*107e90*/  BSYNC.RECONVERGENT B2 ;  /* 0x0000000000027941 */ /* 0x000fea0003800200 */
.L_x_1085:
        /* <DEDUP_REMOVED lines=79> */
.L_x_1091:
[----:B------:R-:W-:Y:S05]  /*108390*/  BSYNC.RELIABLE B3 ;  /* 0x0000000000037941 */ /* 0x000fea0003800100 */
.L_x_1090:
        /* <DEDUP_REMOVED lines=12> */
.L_x_1092:
[----:B------:R-:W-:Y:S05]  /*108460*/  BSYNC.RECONVERGENT B2 ;  /* 0x0000000000027941 */ /* 0x000fea0003800200 */
.L_x_1089:
[----:B------:R-:W-:Y:S01]  /*108470*/  IADD3 R20, P0, PT, R49, R20, RZ ;  /* 0x0000001431147210 */ /* 0x000fe20007f1e0ff */
[----:B------:R-:W-:Y:S04]  /*108480*/  BSSY.RECONVERGENT B2, `(.L_x_1093) ;  /* 0x000006f000027945 */ /* 0x000fe80003800200 */
[----:B------:R-:W-:Y:S01]  /*108490*/  BSSY.RELIABLE B3, `(.L_x_1094) ;  /* 0x0000057000037945 */ /* 0x000fe20003800100 */
        /* <DEDUP_REMOVED lines=86> */
.L_x_1095:
[----:B------:R-:W-:Y:S05]  /*108a00*/  BSYNC.RELIABLE B3 ;  /* 0x0000000000037941 */ /* 0x000fea0003800100 */
.L_x_1094:
        /* <DEDUP_REMOVED lines=9> */
[----:B------:R-:W-:-:S04]  /*108aa0*/  IADD3.X R251, P0, PT, R11, -0x6730d2a1, RZ, P0, !PT ;  /* 0x98cf2d5f0bfb7810 */ /* 0x000fc8000071e4ff */
[----:B------:R-:W-:-:S04]  /*108ab0*/  IADD3.X R0, P0, PT, R45, 0xc7aed40, RZ, P0, !PT ;  /* 0x0c7aed402d007810 */ /* 0x000fc8000071e4ff */
[----:B-12---:R-:W-:Y:S01]  /*108ac0*/  IADD3.X R2, P0, PT, R47, -0x64774b85, RZ, P0, !PT ;  /* 0x9b88b47b2f027810 */ /* 0x006fe2000071e4ff */
[----:B------:R1:W-:Y:S04]  /*108ad0*/  STL [R1+0x38], R0 ;  /* 0x0000380001007387 */ /* 0x0003e80000100800 */
[----:B------:R2:W-:Y:S01]  /*108ae0*/  STL [R1+0x34], R2 ;  /* 0x0000340201007387 */ /* 0x0005e20000100800 */
[----:B-1----:R-:W-:-:S04]  /*108af0*/  IADD3.X R0, P0, PT, R42, -0x434bacd8, RZ, P0, !PT ;  /* 0xbcb453282a007810 */ /* 0x002fc8000071e4ff */
[----:B------:R-:W-:Y:S01]  /*108b00*/  IADD3.X R3, P0, PT, R44, -0x4b1ba7b7, RZ, P0, !PT ;  /* 0xb4e458492c037810 */ /* 0x000fe2000071e4ff */
[----:B------:R1:W-:Y:S03]  /*108b10*/  STL [R1+0xcc], R0 ;  /* 0x0000cc0001007387 */ /* 0x0003e60000100800 */
[----:B--2---:R-:W-:Y:S01]  /*108b20*/  IADD3.X R2, P0, PT, R41, -0x397fe69b, RZ, P0, !PT ;  /* 0xc680196529027810 */ /* 0x004fe2000071e4ff */
[----:B------:R3:W-:Y:S04]  /*108b30*/  STL [R1+0xc8], R3 ;  /* 0x0000c80301007387 */ /* 0x0007e80000100800 */
[----:B------:R3:W-:Y:S01]  /*108b40*/  STL [R1+0xf8], R2 ;  /* 0x0000f80201007387 */ /* 0x0007e20000100800 */
[----:B-1----:R-:W-:-:S05]  /*108b50*/  IADD3.X R0, PT, PT, R43, -0x1a0111eb, RZ, P0, !PT ;  /* 0xe5feee152b007810 */ /* 0x002fca00007fe4ff */
[----:B------:R3:W-:Y:S02]  /*108b60*/  STL [R1+0xf4], R0 ;  /* 0x0000f40001007387 */ /* 0x0007e40000100800 */
.L_x_1096:
[----:B------:R-:W-:Y:S05]  /*108b70*/  BSYNC.RECONVERGENT B2 ;  /* 0x0000000000027941 */ /* 0x000fea0003800200 */
.L_x_1093:
[----:B------:R-:W-:Y:S01]  /*108b80*/  IADD3 R4, P0, PT, R37, R24, RZ ;  /* 0x0000001825047210 */ /* 0x000fe20007f1e0ff */
[----:B------:R-:W-:Y:S04]  /*108b90*/  BSSY.RECONVERGENT B2, `(.L_x_1097) ;  /* 0x000006f000027945 */ /* 0x000fe80003800200 */
[----:B------:R-:W-:Y:S01]  /*108ba0*/  BSSY.RELIABLE B3, `(.L_x_1098) ;  /* 0x0000057000037945 */ /* 0x000fe20003800100 */
[----:B-123--:R-:W-:Y:S01]  /*108bb0*/  IADD3.X R3, P0, PT, R38, R23, RZ, P0, !PT ;  /* 0x0000001726037210 */ /* 0x00efe2000071e4ff */
        /* <DEDUP_REMOVED lines=16> */
[----:B-1----:R-:W-:Y:S05]  /*108cc0*/  @P0 BRA `(.L_x_1099) ;  /* 0x0000000400100947 */ /* 0x002fea0003800000 */
        /* <DEDUP_REMOVED lines=32> */
[----:B--2---:R-:W-:Y:S01]  /*108ed0*/  IMAD.MOV.U32 R7, RZ, RZ, 0x434bacd7 ;  /* 0x434bacd7ff077424 */ /* 0x004fe200078e00ff */
        /* <DEDUP_REMOVED lines=23> */
[----:B----4-:R-:W-:Y:S05]  /*109050*/  @P0 BRA `(.L_x_1100) ;  /* 0x0000000000880947 */ /* 0x010fea0003800000 */
        /* <DEDUP_REMOVED lines=11> */
.L_x_1099:
[----:B------:R-:W-:Y:S05]  /*109110*/  BSYNC.RELIABLE B3 ;  /* 0x0000000000037941 */ /* 0x000fea0003800100 */
.L_x_1098:
        /* <DEDUP_REMOVED lines=11> */
[----:B--23--:R-:W-:Y:S01]  /*1091d0*/  IADD3.X R6, P0, PT, R36, -0x64774b85, RZ, P0, !PT ;  /* 0x9b88b47b24067810 */ /* 0x00cfe2000071e4ff */
[----:B------:R2:W-:Y:S04]  /*1091e0*/  STL [R1+0x2c], R5 ;  /* 0x00002c0501007387 */ /* 0x0005e80000100800 */
[----:B------:R3:W-:Y:S01]  /*1091f0*/  STL [R1+0x28], R6 ;  /* 0x0000280601007387 */ /* 0x0007e20000100800 */
[----:B--2---:R-:W-:-:S04]  /*109200*/  IADD3.X R5, P0, PT, R34, -0x434bacd8, RZ, P0, !PT ;  /* 0xbcb4532822057810 */ /* 0x004fc8000071e4ff */
[----:B------:R-:W-:Y:S01]  /*109210*/  IADD3.X R7, P0, PT, R33, -0x4b1ba7b7, RZ, P0, !PT ;  /* 0xb4e4584921077810 */ /* 0x000fe2000071e4ff */
[----:B------:R2:W-:Y:S03]  /*109220*/  STL [R1+0xc0], R5 ;  /* 0x0000c00501007387 */ /* 0x0005e60000100800 */
[----:B---3--:R-:W-:Y:S01]  /*109230*/  IADD3.X R6, P0, PT, R21, -0x397fe69b, RZ, P0, !PT ;  /* 0xc680196515067810 */ /* 0x008fe2000071e4ff */
[----:B------:R4:W-:Y:S04]  /*109240*/  STL [R1+0xbc], R7 ;  /* 0x0000bc0701007387 */ /* 0x0009e80000100800 */
[----:B------:R4:W-:Y:S01]  /*109250*/  STL [R1+0xf0], R6 ;  /* 0x0000f00601007387 */ /* 0x0009e20000100800 */
[----:B--2---:R-:W-:-:S05]  /*109260*/  IADD3.X R5, PT, PT, R32, -0x1a0111eb, RZ, P0, !PT ;  /* 0xe5feee1520057810 */ /* 0x004fca00007fe4ff */
[----:B------:R4:W-:Y:S02]  /*109270*/  STL [R1+0xec], R5 ;  /* 0x0000ec0501007387 */ /* 0x0009e40000100800 */
.L_x_1100:
[----:B------:R-:W-:Y:S05]  /*109280*/  BSYNC.RECONVERGENT B2 ;  /* 0x0000000000027941 */ /* 0x000fea0003800200 */
.L_x_1097:
        /* <DEDUP_REMOVED lines=19> */
[----:B-1----:R-:W-:Y:S01]  /*1093c0*/  MOV R21, 0x109430 ;  /* 0x0010943000157802 */ /* 0x002fe20000000f00 */
[----:B------:R-:W-:-:S02]  /*1093d0*/  IMAD.MOV.U32 R68, RZ, RZ, R3 ;  /* 0x000000ffff447224 */ /* 0x000fc400078e0003 */
[----:B------:R-:W-:Y:S02]  /*1093e0*/  IMAD.MOV.U32 R70, RZ, RZ, R2 ;  /* 0x000000ffff467224 */ /* 0x000fe400078e0002 */
[----:B------:R-:W-:Y:S02]  /*1093f0*/  IMAD.MOV.U32 R69, RZ, RZ, R0 ;  /* 0x000000ffff457224 */ /* 0x000fe400078e0000 */
[----:B------:R-:W-:Y:S02]  /*109400*/  IMAD.MOV.U32 R72, RZ, RZ, R250 ;  /* 0x000000ffff487224 */ /* 0x000fe400078e00fa */
[----:B0-----:R-:W-:-:S07]  /*109410*/  IMAD.MOV.U32 R71, RZ, RZ, R249 ;  /* 0x000000ffff477224 */ /* 0x001fce00078e00f9 */
[----:B--2345:R-:W-:Y:S05]  /*109420*/  CALL.REL.NOINC `($g2_bellman_multiexp$Fq2_sqr) ;  /* 0x0000020000ec7944 */ /* 0x03cfea0003c00000 */
        /* <DEDUP_REMOVED lines=50> */
[C---:B------:R-:W-:Y:S01]  /*109750*/  SHF.L.U64.HI R27, R13.reuse, 0x1, R14 ;  /* 0x000000010d1b7819 */ /* 0x040fe2000001020e */
[----:B------:R-:W-:Y:S01]  /*109760*/  IMAD.SHL.U32 R28, R13, 0x2, RZ ;  /* 0x000000020d1c7824 */ /* 0x000fe200078e00ff */
[----:B------:R-:W-:Y:S01]  /*109770*/  SHF.L.W.U32.HI R24, R47, 0x1, R48 ;  /* 0x000000012f187819 */ /* 0x000fe20000010e30 */
[----:B------:R-:W-:Y:S01]  /*109780*/  IMAD.MOV.U32 R22, RZ, RZ, R3 ;  /* 0x000000ffff167224 */ /* 0x000fe200078e0003 */
[----:B------:R-:W-:Y:S01]  /*109790*/  SHF.L.W.U32.HI R3, R46, 0x1, R47 ;  /* 0x000000012e037819 */ /* 0x000fe20000010e2f */
[----:B------:R0:W-:Y:S01]  /*1097a0*/  STL [R1+0x8c], R27 ;  /* 0x00008c1b01007387 */ /* 0x0001e20000100800 */
[----:B------:R-:W-:Y:S01]  /*1097b0*/  IMAD.MOV.U32 R23, RZ, RZ, R4 ;  /* 0x000000ffff177224 */ /* 0x000fe200078e0004 */
[----:B------:R-:W-:Y:S01]  /*1097c0*/  BSSY.RECONVERGENT B2, `(.L_x_1101) ;  /* 0x000006d000027945 */ /* 0x000fe20003800200 */
[----:B------:R-:W-:Y:S01]  /*1097d0*/  ISETP.GT.U32.AND P0, PT, R3, 0x397fe69a, PT ;  /* 0x397fe69a0300780c */ /* 0x000fe20003f04070 */
[----:B------:R0:W-:Y:S01]  /*1097e0*/  STL [R1+0x74], R28 ;  /* 0x0000741c01007387 */ /* 0x0001e20000100800 */
[----:B------:R-:W-:Y:S01]  /*1097f0*/  IMAD.MOV.U32 R4, RZ, RZ, R5 ;  /* 0x000000ffff047224 */ /* 0x000fe200078e0005 */
[----:B------:R-:W-:Y:S01]  /*109800*/  SHF.L.W.U32.HI R25, R20, 0x1, R45 ;  /* 0x0000000114197819 */ /* 0x000fe20000010e2d */
[----:B------:R-:W-:Y:S01]  /*109810*/  IMAD.MOV.U32 R5, RZ, RZ, R6 ;  /* 0x000000ffff057224 */ /* 0x000fe200078e0006 */
[----:B------:R-:W-:Y:S01]  /*109820*/  ISETP.GT.U32.AND.EX P0, PT, R24, 0x1a0111ea, PT, P0 ;  /* 0x1a0111ea1800780c */ /* 0x000fe20003f04100 */
[----:B------:R-:W-:Y:S01]  /*109830*/  IMAD.MOV.U32 R6, RZ, RZ, R7 ;  /* 0x000000ffff067224 */ /* 0x000fe200078e0007 */
[----:B------:R-:W-:Y:S01]  /*109840*/  SHF.L.W.U32.HI R21, R19, 0x1, R20 ;  /* 0x0000000113157819 */ /* 0x000fe20000010e14 */
[----:B------:R-:W-:Y:S01]  /*109850*/  IMAD.MOV.U32 R7, RZ, RZ, R8 ;  /* 0x000000ffff077224 */ /* 0x000fe200078e0008 */
[----:B------:R-:W-:Y:S01]  /*109860*/  BSSY.RELIABLE B3, `(.L_x_1102) ;  /* 0x000004e000037945 */ /* 0x000fe20003800100 */
[----:B------:R-:W-:Y:S01]  /*109870*/  IMAD.MOV.U32 R8, RZ, RZ, R9 ;  /* 0x000000ffff087224 */ /* 0x000fe200078e0009 */
[----:B------:R-:W-:Y:S01]  /*109880*/  SHF.L.W.U32.HI R20, R18, 0x1, R19 ;  /* 0x0000000112147819 */ /* 0x000fe20000010e13 */
[----:B------:R-:W-:Y:S01]  /*109890*/  IMAD.MOV.U32 R9, RZ, RZ, R10 ;  /* 0x000000ffff097224 */ /* 0x000fe200078e000a */
[----:B------:R-:W-:Y:S01]  /*1098a0*/  SHF.L.W.U32.HI R19, R17, 0x1, R18 ;  /* 0x0000000111137819 */ /* 0x000fe20000010e12 */
[----:B------:R-:W-:Y:S01]  /*1098b0*/  IMAD.MOV.U32 R10, RZ, RZ, R11 ;  /* 0x000000ffff0a7224 */ /* 0x000fe200078e000b */
[----:B------:R-:W-:Y:S01]  /*1098c0*/  SHF.L.W.U32.HI R26, R45, 0x1, R46 ;  /* 0x000000012d1a7819 */ /* 0x000fe20000010e2e */
[----:B------:R-:W-:Y:S01]  /*1098d0*/  IMAD.MOV.U32 R11, RZ, RZ, R12 ;  /* 0x000000ffff0b7224 */ /* 0x000fe200078e000c */
[----:B------:R-:W-:-:S02]  /*1098e0*/  SHF.L.W.U32.HI R18, R16, 0x1, R17 ;  /* 0x0000000110127819 */ /* 0x000fc40000010e11 */
[----:B------:R-:W-:Y:S02]  /*1098f0*/  SHF.L.W.U32.HI R248, R15, 0x1, R16 ;  /* 0x000000010ff87819 */ /* 0x000fe40000010e10 */
[----:B------:R-:W-:Y:S01]  /*109900*/  SHF.L.W.U32.HI R246, R14, 0x1, R15 ;  /* 0x000000010ef67819 */ /* 0x000fe20000010e0f */
[----:B0-----:R-:W-:Y:S06]  /*109910*/  @P0 BRA `(.L_x_1103) ;  /* 0x0000000400080947 */ /* 0x001fec0003800000 */
        /* <DEDUP_REMOVED lines=66> */
.L_x_1103:
[----:B------:R-:W-:Y:S05]  /*109d40*/  BSYNC.RELIABLE B3 ;  /* 0x0000000000037941 */ /* 0x000fea0003800100 */
.L_x_1102:
[----:B-1----:R-:W2:Y:S01]  /*109d50*/  LDL.LU R13, [R1+0x74] ;  /* 0x00007400010d7983 */ /* 0x002ea20000300800 */
[----:B------:R-:W-:Y:S01]  /*109d60*/  IMAD.MOV.U32 R12, RZ, RZ, R27 ;  /* 0x000000ffff0c7224 */ /* 0x000fe200078e001b */
[----:B--2---:R-:W-:-:S04]  /*109d70*/  IADD3 R13, P0, PT, R13, 0x5555, RZ ;  /* 0x000055550d0d7810 */ /* 0x004fc80007f1e0ff */
[----:B------:R-:W-:Y:S01]  /*109d80*/  IADD3.X R12, P0, PT, R12, 0x46010000, RZ, P0, !PT ;  /* 0x460100000c0c7810 */ /* 0x000fe2000071e4ff */
[----:B------:R1:W-:Y:S03]  /*109d90*/  STL [R1+0x74], R13 ;  /* 0x0000740d01007387 */ /* 0x0003e60000100800 */
[----:B------:R-:W-:Y:S01]  /*109da0*/  IADD3.X R246, P0, PT, R246, 0x4eac0000, RZ, P0, !PT ;  /* 0x4eac0000f6f67810 */ /* 0x000fe2000071e4ff */
[----:B------:R2:W-:Y:S03]  /*109db0*/  STL [R1+0x8c], R12 ;  /* 0x00008c0c01007387 */ /* 0x0005e60000100800 */
        /* <DEDUP_REMOVED lines=8> */
[----:B--2---:R-:W-:Y:S01]  /*109e40*/  IADD3.X R12, P0, PT, R3, -0x397fe69b, RZ, P0, !PT ;  /* 0xc6801965030c7810 */ /* 0x004fe2000071e4ff */
[----:B------:R3:W-:Y:S03]  /*109e50*/  STL [R1+0x84], R13 ;  /* 0x0000840d01007387 */ /* 0x0007e60000100800 */
[----:B0-----:R-:W-:Y:S01]  /*109e60*/  IADD3.X R3, PT, PT, R24, -0x1a0111eb, RZ, P0, !PT ;  /* 0xe5feee1518037810 */ /* 0x001fe200007fe4ff */
[----:B------:R3:W-:Y:S04]  /*109e70*/  STL [R1+0x9c], R12 ;  /* 0x00009c0c01007387 */ /* 0x0007e80000100800 */
[----:B------:R3:W-:Y:S04]  /*109e80*/  STL [R1+0x98], R3 ;  /* 0x0000980301007387 */ /* 0x0007e80000100800 */
.L_x_1104:
[----:B------:R-:W-:Y:S05]  /*109e90*/  BSYNC.RECONVERGENT B2 ;  /* 0x0000000000027941 */ /* 0x000fea0003800200 */
.L_x_1101:
[C---:B-1-3--:R-:W-:Y:S01]  /*109ea0*/  SHF.L.U64.HI R13, R0.reuse, 0x1, R2 ;  /* 0x00000001000d7819 */ /* 0x04afe20000010202 */
[----:B------:R-:W-:Y:S01]  /*109eb0*/  IMAD.SHL.U32 R14, R0, 0x2, RZ ;  /* 0x00000002000e7824 */ /* 0x000fe200078e00ff */
[----:B0-----:R-:W-:Y:S01]  /*109ec0*/  SHF.L.W.U32.HI R3, R9, 0x1, R10 ;  /* 0x0000000109037819 */ /* 0x001fe20000010e0a */
[----:B------:R-:W-:Y:S01]  /*109ed0*/  BSSY.RECONVERGENT B2, `(.L_x_1105) ;  /* 0x0000067000027945 */ /* 0x000fe20003800200 */
[----:B------:R-:W-:Y:S01]  /*109ee0*/  SHF.L.W.U32.HI R10, R10, 0x1, R11 ;  /* 0x000000010a0a7819 */ /* 0x000fe20000010e0b */
[----:B------:R0:W-:Y:S01]  /*109ef0*/  STL [R1+0x80], R13 ;  /* 0x0000800d01007387 */ /* 0x0001e20000100800 */
[----:B------:R-:W-:Y:S01]  /*109f00*/  ISETP.GT.U32.AND P0, PT, R3, 0x397fe69a, PT ;  /* 0x397fe69a0300780c */ /* 0x000fe20003f04070 */
[----:B------:R-:W-:Y:S01]  /*109f10*/  BSSY.RELIABLE B3, `(.L_x_1106) ;  /* 0x000004e000037945 */ /* 0x000fe20003800100 */
[----:B------:R-:W-:Y:S01]  /*109f20*/  SHF.L.W.U32.HI R11, R7, 0x1, R8 ;  /* 0x00000001070b7819 */ /* 0x000fe20000010e08 */
[----:B------:R0:W-:Y:S01]  /*109f30*/  STL [R1+0x70], R14 ;  /* 0x0000700e01007387 */ /* 0x0001e20000100800 */
[----:B------:R-:W-:-:S02]  /*109f40*/  ISETP.GT.U32.AND.EX P0, PT, R10, 0x1a0111ea, PT, P0 ;  /* 0x1a0111ea0a00780c */ /* 0x000fc40003f04100 */
[----:B------:R-:W-:Y:S02]  /*109f50*/  SHF.L.W.U32.HI R12, R8, 0x1, R9 ;  /* 0x00000001080c7819 */ /* 0x000fe40000010e09 */
[----:B------:R-:W-:Y:S02]  /*109f60*/  SHF.L.W.U32.HI R8, R5, 0x1, R6 ;  /* 0x0000000105087819 */ /* 0x000fe40000010e06 */
[----:B------:R-:W-:Y:S02]  /*109f70*/  SHF.L.W.U32.HI R9, R6, 0x1, R7 ;  /* 0x0000000106097819 */ /* 0x000fe40000010e07 */
[----:B------:R-:W-:Y:S02]  /*109f80*/  SHF.L.W.U32.HI R6, R23, 0x1, R4 ;  /* 0x0000000117067819 */ /* 0x000fe40000010e04 */
[----:B------:R-:W-:Y:S02]  /*109f90*/  SHF.L.W.U32.HI R7, R4, 0x1, R5 ;  /* 0x0000000104077819 */ /* 0x000fe40000010e05 */
[----:B------:R-:W-:-:S02]  /*109fa0*/  SHF.L.W.U32.HI R245, R2, 0x1, R22 ;  /* 0x0000000102f57819 */ /* 0x000fc40000010e16 */
        /* <DEDUP_REMOVED lines=68> */
.L_x_1107:
[----:B------:R-:W-:Y:S05]  /*10a3f0*/  BSYNC.RELIABLE B3 ;  /* 0x0000000000037941 */ /* 0x000fea0003800100 */
.L_x_1106:
[----:B-1----:R-:W2:Y:S01]  /*10a400*/  LDL.LU R2, [R1+0x70] ;  /* 0x0000700001027983 */ /* 0x002ea20000300800 */
[----:B------:R-:W-:Y:S01]  /*10a410*/  IMAD.MOV.U32 R0, RZ, RZ, R13 ;  /* 0x000000ffff007224 */ /* 0x000fe200078e000d */
[----:B--2---:R-:W-:-:S04]  /*10a420*/  IADD3 R2, P0, PT, R2, 0x5555, RZ ;  /* 0x0000555502027810 */ /* 0x004fc80007f1e0ff */
[----:B------:R-:W-:Y:S01]  /*10a430*/  IADD3.X R0, P0, PT, R0, 0x46010000, RZ, P0, !PT ;  /* 0x4601000000007810 */ /* 0x000fe2000071e4ff */
[----:B------:R-:W-:Y:S03]  /*10a440*/  STL [R1+0x70], R2 ;  /* 0x0000700201007387 */ /* 0x000fe60000100800 */
[----:B------:R-:W-:Y:S01]  /*10a450*/  IADD3.X R245, P0, PT, R245, 0x4eac0000, RZ, P0, !PT ;  /* 0x4eac0000f5f57810 */ /* 0x000fe2000071e4ff */
[----:B------:R1:W-:Y:S03]  /*10a460*/  STL [R1+0x80], R0 ;  /* 0x0000800001007387 */ /* 0x0003e60000100800 */
[----:B------:R-:W-:-:S04]  /*10a470*/  IADD3.X R247, P0, PT, R247, -0x1eabffff, RZ, P0, !PT ;  /* 0xe1540001f7f77810 */ /* 0x000fc8000071e4ff */
[----:B------:R-:W-:-:S04]  /*10a480*/  IADD3.X R92, P0, PT, R6, 0x94f09db, RZ, P0, !PT ;  /* 0x094f09db065c7810 */ /* 0x000fc8000071e4ff */
[----:B------:R-:W-:-:S04]  /*10a490*/  IADD3.X R93, P0, PT, R7, -0x6730d2a1, RZ, P0, !PT ;  /* 0x98cf2d5f075d7810 */ /* 0x000fc8000071e4ff */
[----:B------:R-:W-:-:S04]  /*10a4a0*/  IADD3.X R96, P0, PT, R8, 0xc7aed40, RZ, P0, !PT ;  /* 0x0c7aed4008607810 */ /* 0x000fc8000071e4ff */
[----:B------:R-:W-:-:S04]  /*10a4b0*/  IADD3.X R97, P0, PT, R9, -0x64774b85, RZ, P0, !PT ;  /* 0x9b88b47b09617810 */ /* 0x000fc8000071e4ff */
[----:B-1----:R-:W-:-:S04]  /*10a4c0*/  IADD3.X R0, P0, PT, R11, -0x434bacd8, RZ, P0, !PT ;  /* 0xbcb453280b007810 */ /* 0x002fc8000071e4ff */
[----:B------:R-:W-:Y:S01]  /*10a4d0*/  IADD3.X R4, P0, PT, R12, -0x4b1ba7b7, RZ, P0, !PT ;  /* 0xb4e458490c047810 */ /* 0x000fe2000071e4ff */
[----:B------:R1:W-:Y:S03]  /*10a4e0*/  STL [R1+0x7c], R0 ;  /* 0x00007c0001007387 */ /* 0x0003e60000100800 */
[----:B------:R-:W-:Y:S01]  /*10a4f0*/  IADD3.X R2, P0, PT, R3, -0x397fe69b, RZ, P0, !PT ;  /* 0xc680196503027810 */ /* 0x000fe2000071e4ff */
[----:B------:R2:W-:Y:S04]  /*10a500*/  STL [R1+0x78], R4 ;  /* 0x0000780401007387 */ /* 0x0005e80000100800 */
[----:B------:R2:W-:Y:S01]  /*10a510*/  STL [R1+0x94], R2 ;  /* 0x0000940201007387 */ /* 0x0005e20000100800 */
[----:B-1----:R-:W-:-:S05]  /*10a520*/  IADD3.X R0, PT, PT, R10, -0x1a0111eb, RZ, P0, !PT ;  /* 0xe5feee150a007810 */ /* 0x002fca00007fe4ff */
[----:B------:R2:W-:Y:S02]  /*10a530*/  STL [R1+0x90], R0 ;  /* 0x0000900001007387 */ /* 0x0005e40000100800 */
.L_x_1108:
[----:B------:R-:W-:Y:S05]  /*10a540*/  BSYNC.RECONVERGENT B2 ;  /* 0x0000000000027941 */ /* 0x000fea0003800200 */
.L_x_1105:
[----:B------:R-:W-:Y:S01]  /*10a550*/  IADD3 R23, P0, PT, -R150, R55, RZ ;  /* 0x0000003796177210 */ /* 0x000fe20007f1e1ff */
[----:B------:R-:W-:Y:S01]  /*10a560*/  BSSY.RECONVERGENT B2, `(.L_x_1109) ;  /* 0x000003d000027945 */ /* 0x000fe20003800200 */
[----:B------:R-:W-:Y:S02]  /*10a570*/  ISETP.GT.U32.AND P1, PT, R63, R146, PT ;  /* 0x000000923f00720c */ /* 0x000fe40003f24070 */
[----:B------:R-:W-:-:S04]  /*10a580*/  IADD3.X R25, P0, PT, ~R156, R56, RZ, P0, !PT ;  /* 0x000000389c197210 */ /* 0x000fc8000071e5ff */
[----:B01----:R-:W-:-:S04]  /*10a590*/  IADD3.X R11, P0, PT, ~R120, R57, RZ, P0, !PT ;  /* 0x00000039780b7210 */ /* 0x003fc8000071e5ff */
        /* <DEDUP_REMOVED lines=44> */
.L_x_1112:
[----:B------:R-:W-:Y:S05]  /*10a860*/  BSYNC.RELIABLE B3 ;  /* 0x0000000000037941 */ /* 0x000fea0003800100 */
.L_x_1111:
        /* <DEDUP_REMOVED lines=12> */
.L_x_1110:
[----:B------:R-:W-:Y:S05]  /*10a930*/  BSYNC.RECONVERGENT B2 ;  /* 0x0000000000027941 */ /* 0x000fea0003800200 */
.L_x_1109:
[----:B--2---:R-:W-:Y:S01]  /*10a940*/  IADD3 R4, P0, PT, -R151, R67, RZ ;  /* 0x0000004397047210 */ /* 0x004fe20007f1e1ff */
        /* <DEDUP_REMOVED lines=48> */
.L_x_1116:
[----:B------:R-:W-:Y:S05]  /*10ac50*/  BSYNC.RELIABLE B3 ;  /* 0x0000000000037941 */ /* 0x000fea0003800100 */
.L_x_1115:
        /* <DEDUP_REMOVED lines=12> */
.L_x_1114:
[----:B------:R-:W-:Y:S05]  /*10ad20*/  BSYNC.RECONVERGENT B2 ;  /* 0x0000000000027941 */ /* 0x000fea0003800200 */
.L_x_1113:
        /* <DEDUP_REMOVED lines=49> */
.L_x_1120:
[----:B------:R-:W-:Y:S05]  /*10b040*/  BSYNC.RELIABLE B3 ;  /* 0x0000000000037941 */ /* 0x000fea0003800100 */
.L_x_1119:
        /* <DEDUP_REMOVED lines=12> */
.L_x_1118:
[----:B------:R-:W-:Y:S05]  /*10b110*/  BSYNC.RECONVERGENT B2 ;  /* 0x0000000000027941 */ /* 0x000fea0003800200 */
.L_x_1117:
        /* <DEDUP_REMOVED lines=49> */
.L_x_1124:
[----:B------:R-:W-:Y:S05]  /*10b430*/  BSYNC.RELIABLE B3 ;  /* 0x0000000000037941 */ /* 0x000fea0003800100 */
.L_x_1123:
        /* <DEDUP_REMOVED lines=12> */
.L_x_1122:
[----:B------:R-:W-:Y:S05]  /*10b500*/  BSYNC.RECONVERGENT B2 ;  /* 0x0000000000027941 */ /* 0x000fea0003800200 */
.L_x_1121:
[----:B------:R-:W2:Y:S04]  /*10b510*/  LDL.LU R4, [R1+0x44] ;  /* 0x0000440001047983 */ /* 0x000ea80000300800 */
        /* <DEDUP_REMOVED lines=89> */
.L_x_1127:
[----:B------:R-:W-:Y:S05]  /*10bab0*/  BSYNC.RELIABLE B3 ;  /* 0x0000000000037941 */ /* 0x000fea0003800100 */
.L_x_1126:
        /* <DEDUP_REMOVED lines=12> */
.L_x_1128:
[----:B------:R-:W-:Y:S05]  /*10bb80*/  BSYNC.RECONVERGENT B2 ;  /* 0x0000000000027941 */ /* 0x000fea0003800200 */
.L_x_1125:
        /* <DEDUP_REMOVED lines=91> */
.L_x_1131:
[----:B------:R-:W-:Y:S05]  /*10c140*/  BSYNC.RELIABLE B3 ;  /* 0x0000000000037941 */ /* 0x000fea0003800100 */
.L_x_1130:
        /* <DEDUP_REMOVED lines=12> */
.L_x_1132:
[----:B------:R-:W-:Y:S05]  /*10c210*/  BSYNC.RECONVERGENT B2 ;  /* 0x0000000000027941 */ /* 0x000fea0003800200 */
.L_x_1129:
        /* <DEDUP_REMOVED lines=79> */
.L_x_1135:
[----:B------:R-:W-:Y:S05]  /*10c710*/  BSYNC.RELIABLE B3 ;  /* 0x0000000000037941 */ /* 0x000fea0003800100 */
.L_x_1134:
        /* <DEDUP_REMOVED lines=12> */
.L_x_1136:
[----:B------:R-:W-:Y:S05]  /*10c7e0*/  BSYNC.RECONVERGENT B2 ;  /* 0x0000000000027941 */ /* 0x000fea0003800200 */
.L_x_1133:
        /* <DEDUP_REMOVED lines=79> */
.L_x_1139:
[----:B------:R-:W-:Y:S05]  /*10cce0*/  BSYNC.RELIABLE B3 ;  /* 0x0000000000037941 */ /* 0x000fea0003800100 */
.L_x_1138:
        /* <DEDUP_REMOVED lines=12> */
.L_x_1140:
[----:B------:R-:W-:Y:S05]  /*10cdb0*/  BSYNC.RECONVERGENT B2 ;  /* 0x0000000000027941 */ /* 0x000fea0003800200 */
.L_x_1137:
        /* <DEDUP_REMOVED lines=79> */
.L_x_1143:
[----:B------:R-:W-:Y:S05]  /*10d2b0*/  BSYNC.RELIABLE B3 ;  /* 0x0000000000037941 */ /* 0x000fea0003800100 */
.L_x_1142:
        /* <DEDUP_REMOVED lines=12> */
.L_x_1144:
[----:B------:R-:W-:Y:S05]  /*10d380*/  BSYNC.RECONVERGENT B2 ;  /* 0x0000000000027941 */ /* 0x000fea0003800200 */
.L_x_1141:
        /* <DEDUP_REMOVED lines=79> */
.L_x_1147:
[----:B------:R-:W-:Y:S05]  /*10d880*/  BSYNC.RELIABLE B3 ;  /* 0x0000000000037941 */ /* 0x000fea0003800100 */
.L_x_1146:
        /* <DEDUP_REMOVED lines=12> */
.L_x_1148:
[----:B------:R-:W-:Y:S05]  /*10d950*/  BSYNC.RECONVERGENT B2 ;  /* 0x0000000000027941 */ /* 0x000fea0003800200 */
.L_x_1145:
        /* <DEDUP_REMOVED lines=49> */
.L_x_1152:
[----:B------:R-:W-:Y:S05]  /*10dc70*/  BSYNC.RELIABLE B3 ;  /* 0x0000000000037941 */ /* 0x000fea0003800100 */
.L_x_1151:
        /* <DEDUP_REMOVED lines=12> */
.L_x_1150:
[----:B------:R-:W-:Y:S05]  /*10dd40*/  BSYNC.RECONVERGENT B2 ;  /* 0x0000000000027941 */ /* 0x000fea0003800200 */
.L_x_1149:
        /* <DEDUP_REMOVED lines=49> */
.L_x_1156:
[----:B------:R-:W-:Y:S05]  /*10e060*/  BSYNC.RELIABLE B3 ;  /* 0x0000000000037941 */ /* 0x000fea0003800100 */
.L_x_1155:
        /* <DEDUP_REMOVED lines=12> */
.L_x_1154:
[----:B------:R-:W-:Y:S05]  /*10e130*/  BSYNC.RECONVERGENT B2 ;  /* 0x0000000000027941 */ /* 0x000fea0003800200 */
.L_x_1153:
[----:B------:R0:W5:Y:S04]  /*10e140*/  LDL.LU R20, [R1+0x60] ;  /* 0x0000600001147983 */ /* 0x0001680000300800 */
[----:B------:R0:W5:Y:S04]  /*10e150*/  LDL.LU R19, [R1+0xd0] ;  /* 0x0000d00001137983 */ /* 0x0001680000300800 */
[----:B------:R0:W5:Y:S04]  /*10e160*/  LDL.LU R18, [R1+0x24] ;  /* 0x0000240001127983 */ /* 0x0001680000300800 */
        /* <DEDUP_REMOVED lines=23> */
[----:B------:R-:W-:Y:S01]  /*10e2e0*/  IADD3 R21, P0, PT, R13, -R72, RZ ;  /* 0x800000480d157210 */ /* 0x000fe20007f1e0ff */
[----:B------:R-:W-:Y:S01]  /*10e2f0*/  BSSY.RECONVERGENT B2, `(.L_x_1157) ;  /* 0x000005e000027945 */ /* 0x000fe20003800200 */
[----:B------:R-:W-:Y:S02]  /*10e300*/  ISETP.GT.U32.AND P1, PT, R47, R73, PT ;  /* 0x000000492f00720c */ /* 0x000fe40003f24070 */
[----:B------:R-:W-:Y:S01]  /*10e310*/  IADD3.X R23, P0, PT, R14, ~R88, RZ, P0, !PT ;  /* 0x800000580e177210 */ /* 0x000fe2000071e4ff */
[----:B------:R0:W-:Y:S03]  /*10e320*/  STL [R1+0x44], R21 ;  /* 0x0000441501007387 */ /* 0x0001e60000100800 */
[----:B------:R-:W-:Y:S01]  /*10e330*/  IADD3.X R22, P0, PT, R15, ~R58, RZ, P0, !PT ;  /* 0x8000003a0f167210 */ /* 0x000fe2000071e4ff */
[----:B------:R1:W-:Y:S04]  /*10e340*/  STL [R1+0x40], R23 ;  /* 0x0000401701007387 */ /* 0x0003e80000100800 */
[----:B------:R1:W-:Y:S01]  /*10e350*/  STL [R1+0x4c], R22 ;  /* 0x00004c1601007387 */ /* 0x0003e20000100800 */
[----:B0-----:R-:W-:-:S04]  /*10e360*/  IADD3.X R21, P0, PT, R16, ~R62, RZ, P0, !PT ;  /* 0x8000003e10157210 */ /* 0x001fc8000071e4ff */
        /* <DEDUP_REMOVED lines=11> */
[----:B------:R1:W-:Y:S01]  /*10e420*/  STL [R1+0x64], R28 ;  /* 0x0000641c01007387 */ /* 0x0003e20000100800 */
[----:B------:R-:W-:-:S02]  /*10e430*/  ISETP.GT.U32.AND.EX P0, PT, R48, R89, PT, P1 ;  /* 0x000000593000720c */ /* 0x000fc40003f04110 */
[----:B------:R-:W-:Y:S01]  /*10e440*/  IADD3.X R26, P1, PT, R47, ~R73, RZ, P2, !PT ;  /* 0x800000492f1a7210 */ /* 0x000fe2000173e4ff */
[----:B------:R1:W-:Y:S04]  /*10e450*/  STL [R1+0x60], R27 ;  /* 0x0000601b01007387 */ /* 0x0003e80000100800 */
[----:B------:R-:W-:Y:S01]  /*10e460*/  IMAD.X R25, R48, 0x1, ~R89, P1 ;  /* 0x0000000130197824 */ /* 0x000fe200008e0e59 */
[----:B------:R1:W-:Y:S04]  /*10e470*/  STL [R1+0x6c], R26 ;  /* 0x00006c1a01007387 */ /* 0x0003e80000100800 */
        /* <DEDUP_REMOVED lines=35> */
.L_x_1160:
[----:B------:R-:W-:Y:S05]  /*10e6b0*/  BSYNC.RELIABLE B3 ;  /* 0x0000000000037941 */ /* 0x000fea0003800100 */
.L_x_1159:
[----:B------:R-:W2:Y:S01]  /*10e6c0*/  LDL.LU R24, [R1+0x44] ;  /* 0x0000440001187983 */ /* 0x000ea20000300800 */
        /* <DEDUP_REMOVED lines=8> */
[----:B--2---:R-:W-:-:S04]  /*10e750*/  IADD3 R24, P0, PT, R24, -0x5555, RZ ;  /* 0xffffaaab18187810 */ /* 0x004fc80007f1e0ff */
[----:B-1----:R-:W-:Y:S01]  /*10e760*/  IADD3.X R23, P0, PT, R23, -0x46010001, RZ, P0, !PT ;  /* 0xb9feffff17177810 */ /* 0x002fe2000071e4ff */
[----:B------:R0:W-:Y:S03]  /*10e770*/  STL [R1+0x44], R24 ;  /* 0x0000441801007387 */ /* 0x0001e60000100800 */
[----:B------:R-:W-:Y:S01]  /*10e780*/  IADD3.X R22, P0, PT, R22, -0x4eac0001, RZ, P0, !PT ;  /* 0xb153ffff16167810 */ /* 0x000fe2000071e4ff */
[----:B------:R0:W-:Y:S03]  /*10e790*/  STL [R1+0x40], R23 ;  /* 0x0000401701007387 */ /* 0x0001e60000100800 */
[----:B------:R-:W-:Y:S01]  /*10e7a0*/  IADD3.X R21, P0, PT, R21, 0x1eabfffe, RZ, P0, !PT ;  /* 0x1eabfffe15157810 */ /* 0x000fe2000071e4ff */
        /* <DEDUP_REMOVED lines=9> */
[----:B------:R-:W-:Y:S01]  /*10e840*/  IADD3.X R16, P0, PT, R16, 0x434bacd7, RZ, P0, !PT ;  /* 0x434bacd710107810 */ /* 0x000fe2000071e4ff */
[----:B------:R0:W-:Y:S03]  /*10e850*/  STL [R1+0x58], R17 ;  /* 0x0000581101007387 */ /* 0x0001e60000100800 */
[----:B------:R-:W-:Y:S01]  /*10e860*/  IADD3.X R15, P0, PT, R15, 0x4b1ba7b6, RZ, P0, !PT ;  /* 0x4b1ba7b60f0f7810 */ /* 0x000fe2000071e4ff */
[----:B------:R0:W-:Y:S03]  /*10e870*/  STL [R1+0x64], R16 ;  /* 0x0000641001007387 */ /* 0x0001e60000100800 */
[----:B------:R-:W-:Y:S01]  /*10e880*/  IADD3.X R14, P0, PT, R14, 0x397fe69a, RZ, P0, !PT ;  /* 0x397fe69a0e0e7810 */ /* 0x000fe2000071e4ff */
[----:B------:R0:W-:Y:S03]  /*10e890*/  STL [R1+0x60], R15 ;  /* 0x0000600f01007387 */ /* 0x0001e60000100800 */
[----:B------:R-:W-:Y:S01]  /*10e8a0*/  IADD3.X R13, PT, PT, R13, 0x1a0111ea, RZ, P0, !PT ;  /* 0x1a0111ea0d0d7810 */ /* 0x000fe200007fe4ff */
[----:B------:R0:W-:Y:S04]  /*10e8b0*/  STL [R1+0x6c], R14 ;  /* 0x00006c0e01007387 */ /* 0x0001e80000100800 */
[----:B------:R0:W-:Y:S04]  /*10e8c0*/  STL [R1+0x68], R13 ;  /* 0x0000680d01007387 */ /* 0x0001e80000100800 */
.L_x_1158:
[----:B------:R-:W-:Y:S05]  /*10e8d0*/  BSYNC.RECONVERGENT B2 ;  /* 0x0000000000027941 */ /* 0x000fea0003800200 */
.L_x_1157:
[----:B0-----:R-:W-:Y:S02]  /*10e8e0*/  IADD3 R13, P0, PT, -R70, R0, RZ ;  /* 0x00000000460d7210 */ /* 0x001fe40007f1e1ff */
        /* <DEDUP_REMOVED lines=13> */
[----:B0-----:R-:W-:Y:S01]  /*10e9c0*/  IADD3.X R13, P0, PT, ~R65, R8, RZ, P0, !PT ;  /* 0x00000008410d7210 */ /* 0x001fe2000071e5ff */
[----:B------:R2:W-:Y:S03]  /*10e9d0*/  STL [R1+0x24], R14 ;  /* 0x0000240e01007387 */ /* 0x0005e60000100800 */
[----:B------:R-:W-:Y:S01]  /*10e9e0*/  IADD3.X R252, P0, PT, ~R67, R9, RZ, P0, !PT ;  /* 0x0000000943fc7210 */ /* 0x000fe2000071e5ff */
[----:B------:R2:W-:Y:S03]  /*10e9f0*/  STL [R1+0x20], R13 ;  /* 0x0000200d01007387 */ /* 0x0005e60000100800 */
[----:B------:R-:W-:-:S02]  /*10ea00*/  IADD3.X R251, P2, PT, ~R69, R10, RZ, P0, !PT ;  /* 0x0000000a45fb7210 */ /* 0x000fc4000075e5ff */
[----:B------:R-:W-:Y:S02]  /*10ea10*/  ISETP.GT.U32.AND.EX P0, PT, R12, R75, PT, P1 ;  /* 0x0000004b0c00720c */ /* 0x000fe40003f04110 */
[----:B------:R-:W-:-:S05]  /*10ea20*/  IADD3.X R250, P1, PT, ~R71, R11, RZ, P2, !PT ;  /* 0x0000000b47fa7210 */ /* 0x000fca000173e5ff */
[----:B------:R-:W-:-:S06]  /*10ea30*/  IMAD.X R249, R12, 0x1, ~R75, P1 ;  /* 0x000000010cf97824 */ /* 0x000fcc00008e0e4b */
[----:B--2---:R-:W-:Y:S05]  /*10ea40*/  @P0 BRA `(.L_x_1048) ;  /* 0x0000009800d00947 */ /* 0x004fea0003800000 */
        /* <DEDUP_REMOVED lines=33> */
.L_x_1162:
[----:B------:R-:W-:Y:S05]  /*10ec60*/  BSYNC.RELIABLE B2 ;  /* 0x0000000000027941 */ /* 0x000fea0003800100 */
.L_x_1161:
        /* <DEDUP_REMOVED lines=25> */
[----:B------:R-:W-:-:S04]  /*10ee00*/  IADD3.X R251, P0, PT, R251, 0x4b1ba7b6, RZ, P0, !PT ;  /* 0x4b1ba7b6fbfb7810 */ /* 0x000fc8000071e4ff */
[----:B------:R-:W-:-:S04]  /*10ee10*/  IADD3.X R250, P0, PT, R250, 0x397fe69a, RZ, P0, !PT ;  /* 0x397fe69afafa7810 */ /* 0x000fc8000071e4ff */
[----:B------:R-:W-:Y:S01]  /*10ee20*/  IADD3.X R249, PT, PT, R249, 0x1a0111ea, RZ, P0, !PT ;  /* 0x1a0111eaf9f97810 */ /* 0x000fe200007fe4ff */
[----:B--2---:R-:W-:Y:S08]  /*10ee30*/  BRA `(.L_x_1048) ;  /* 0x0000009400d47947 */ /* 0x004ff00003800000 */
.L_x_1052:
[----:B------:R-:W-:Y:S05]  /*10ee40*/  BSYNC.RELIABLE B1 ;  /* 0x0000000000017941 */ /* 0x000fea0003800100 */
.L_x_1051:
[----:B------:R-:W2:Y:S01]  /*10ee50*/  LDL R4, [R1+0xec] ;  /* 0x0000ec0001047983 */ /* 0x000ea20000100800 */
[----:B------:R-:W-:Y:S01]  /*10ee60*/  IADD3 R54, P0, PT, R126, -R215, RZ ;  /* 0x800000d77e367210 */ /* 0x000fe20007f1e0ff */
[----:B------:R-:W-:Y:S01]  /*10ee70*/  BSSY.RECONVERGENT B1, `(.L_x_1163) ;  /* 0x0000043000017945 */ /* 0x000fe20003800200 */
[----:B------:R-:W-:Y:S02]  /*10ee80*/  ISETP.GT.U32.AND P1, PT, R77, R168, PT ;  /* 0x000000a84d00720c */ /* 0x000fe40003f24070 */
[----:B--2---:R-:W-:-:S04]  /*10ee90*/  IADD3.X R125, P0, PT, R127, ~R4, RZ, P0, !PT ;  /* 0x800000047f7d7210 */ /* 0x004fc8000071e4ff */
[----:B------:R-:W-:-:S04]  /*10eea0*/  IADD3.X R156, P0, PT, R78, ~R179, RZ, P0, !PT ;  /* 0x800000b34e9c7210 */ /* 0x000fc8000071e4ff */
[----:B------:R-:W-:-:S04]  /*10eeb0*/  IADD3.X R151, P0, PT, R95, ~R182, RZ, P0, !PT ;  /* 0x800000b65f977210 */ /* 0x000fc8000071e4ff */
[----:B------:R-:W-:-:S04]  /*10eec0*/  IADD3.X R248, P0, PT, R52, ~R165, RZ, P0, !PT ;  /* 0x800000a534f87210 */ /* 0x000fc8000071e4ff */
[----:B------:R-:W-:-:S04]  /*10eed0*/  IADD3.X R247, P0, PT, R96, ~R183, RZ, P0, !PT ;  /* 0x800000b760f77210 */ /* 0x000fc8000071e4ff */
[----:B------:R-:W-:-:S04]  /*10eee0*/  IADD3.X R245, P0, PT, R53, ~R166, RZ, P0, !PT ;  /* 0x800000a635f57210 */ /* 0x000fc8000071e4ff */
[----:B------:R-:W-:-:S04]  /*10eef0*/  IADD3.X R157, P0, PT, R97, ~R184, RZ, P0, !PT ;  /* 0x800000b8619d7210 */ /* 0x000fc8000071e4ff */
[----:B------:R-:W-:-:S04]  /*10ef00*/  IADD3.X R0, P0, PT, R76, ~R167, RZ, P0, !PT ;  /* 0x800000a74c007210 */ /* 0x000fc8000071e4ff */
[----:B------:R-:W-:Y:S01]  /*10ef10*/  IADD3.X R2, P2, PT, R118, ~R185, RZ, P0, !PT ;  /* 0x800000b976027210 */ /* 0x000fe2000075e4ff */
[----:B------:R0:W-:Y:S01]  /*10ef20*/  STL [R1+0x74], R0 ;  /* 0x0000740001007387 */ /* 0x0001e20000100800 */
[----:B------:R-:W-:Y:S02]  /*10ef30*/  ISETP.GT.U32.AND.EX P0, PT, R119, R186, PT, P1 ;  /* 0x000000ba7700720c */ /* 0x000fe40003f04110 */
[----:B------:R-:W-:Y:S01]  /*10ef40*/  IADD3.X R246, P1, PT, R77, ~R168, RZ, P2, !PT ;  /* 0x800000a84df67210 */ /* 0x000fe2000173e4ff */
[----:B------:R0:W-:Y:S04]  /*10ef50*/  STL [R1+0x70], R2 ;  /* 0x0000700201007387 */ /* 0x0001e80000100800 */
        /* <DEDUP_REMOVED lines=36> */
.L_x_1166:
[----:B------:R-:W-:Y:S05]  /*10f1a0*/  BSYNC.RELIABLE B2 ;  /* 0x0000000000027941 */ /* 0x000fea0003800100 */
.L_x_1165:
        /* <DEDUP_REMOVED lines=8> */
[----:B0-----:R-:W-:-:S04]  /*10f230*/  IADD3.X R0, P0, PT, R0, 0x434bacd7, RZ, P0, !PT ;  /* 0x434bacd700007810 */ /* 0x001fc8000071e4ff */
[----:B------:R-:W-:Y:S01]  /*10f240*/  IADD3.X R2, P0, PT, R2, 0x4b1ba7b6, RZ, P0, !PT ;  /* 0x4b1ba7b602027810 */ /* 0x000fe2000071e4ff */
[----:B------:R1:W-:Y:S03]  /*10f250*/  STL [R1+0x74], R0 ;  /* 0x0000740001007387 */ /* 0x0003e60000100800 */
[----:B------:R-:W-:Y:S01]  /*10f260*/  IADD3.X R246, P0, PT, R246, 0x397fe69a, RZ, P0, !PT ;  /* 0x397fe69af6f67810 */ /* 0x000fe2000071e4ff */
[----:B------:R1:W-:Y:S03]  /*10f270*/  STL [R1+0x70], R2 ;  /* 0x0000700201007387 */ /* 0x0003e60000100800 */
[----:B------:R-:W-:-:S05]  /*10f280*/  IADD3.X R3, PT, PT, R3, 0x1a0111ea, RZ, P0, !PT ;  /* 0x1a0111ea03037810 */ /* 0x000fca00007fe4ff */
[----:B------:R1:W-:Y:S04]  /*10f290*/  STL [R1+0xcc], R3 ;  /* 0x0000cc0301007387 */ /* 0x0003e80000100800 */
.L_x_1164:
[----:B------:R-:W-:Y:S05]  /*10f2a0*/  BSYNC.RECONVERGENT B1 ;  /* 0x0000000000017941 */ /* 0x000fea0003800200 */
.L_x_1163:
        /* <DEDUP_REMOVED lines=51> */
.L_x_1170:
[----:B------:R-:W-:Y:S05]  /*10f5e0*/  BSYNC.RELIABLE B2 ;  /* 0x0000000000027941 */ /* 0x000fea0003800100 */
.L_x_1169:
        /* <DEDUP_REMOVED lines=13> */
.L_x_1168:
[----:B------:R-:W-:Y:S05]  /*10f6c0*/  BSYNC.RECONVERGENT B1 ;  /* 0x0000000000017941 */ /* 0x000fea0003800200 */
.L_x_1167:
        /* <DEDUP_REMOVED lines=80> */
.L_x_1173:
[----:B------:R-:W-:Y:S05]  /*10fbd0*/  BSYNC.RELIABLE B2 ;  /* 0x0000000000027941 */ /* 0x000fea0003800100 */
.L_x_1172:
        /* <DEDUP_REMOVED lines=13> */
.L_x_1174:
[----:B------:R-:W-:Y:S05]  /*10fcb0*/  BSYNC.RECONVERGENT B1 ;  /* 0x0000000000017941 */ /* 0x000fea0003800200 */
.L_x_1171:
        /* <DEDUP_REMOVED lines=80> */
.L_x_1177:
[----:B------:R-:W-:Y:S05]  /*1101c0*/  BSYNC.RELIABLE B2 ;  /* 0x0000000000027941 */ /* 0x000fea0003800100 */
.L_x_1176:
        /* <DEDUP_REMOVED lines=13> */
.L_x_1178:
[----:B------:R-:W-:Y:S05]  /*1102a0*/  BSYNC.RECONVERGENT B1 ;  /* 0x0000000000017941 */ /* 0x000fea0003800200 */
.L_x_1175:
        /* <DEDUP_REMOVED lines=76> */
[----:B------:R3:W-:Y:S04]  /*110770*/  STL [R1+0x1a0], R13 ;  /* 0x0001a00d01007387 */ /* 0x0007e80000100800 */
[----:B------:R0:W-:Y:S04]  /*110780*/  STL [R1+0x19c], R14 ;  /* 0x00019c0e01007387 */ /* 0x0001e80000100800 */
[----:B------:R1:W-:Y:S04]  /*110790*/  STL [R1+0x108], R15 ;  /* 0x0001080f01007387 */ /* 0x0003e80000100800 */
[----:B------:R1:W-:Y:S04]  /*1107a0*/  STL [R1+0xd0], R19 ;  /* 0x0000d01301007387 */ /* 0x0003e80000100800 */
[----:B------:R1:W-:Y:S04]  /*1107b0*/  STL [R1+0x10c], R18 ;  /* 0x00010c1201007387 */ /* 0x0003e80000100800 */
        /* <DEDUP_REMOVED lines=23> */
[----:B-----5:R-:W-:-:S04]  /*110930*/  IADD3.X R93, P0, PT, R21, ~R22, RZ, P0, !PT ;  /* 0x80000016155d7210 */ /* 0x020fc8000071e4ff */
[----:B0-----:R-:W-:-:S04]  /*110940*/  IADD3.X R14, P0, PT, R31, ~R249, RZ, P0, !PT ;  /* 0x800000f91f0e7210 */ /* 0x001fc8000071e4ff */
[----:B-1----:R-:W-:-:S04]  /*110950*/  IADD3.X R15, P0, PT, R29, ~R30, RZ, P0, !PT ;  /* 0x8000001e1d0f7210 */ /* 0x002fc8000071e4ff */
        /* <DEDUP_REMOVED lines=42> */
.L_x_1182:
[----:B------:R-:W-:Y:S05]  /*110c00*/  BSYNC.RELIABLE B2 ;  /* 0x0000000000027941 */ /* 0x000fea0003800100 */
.L_x_1181:
        /* <DEDUP_REMOVED lines=12> */
.L_x_1180:
[----:B------:R-:W-:Y:S05]  /*110cd0*/  BSYNC.RECONVERGENT B1 ;  /* 0x0000000000017941 */ /* 0x000fea0003800200 */
.L_x_1179:
        /* <DEDUP_REMOVED lines=73> */
.L_x_1186:
[----:B------:R-:W-:Y:S05]  /*111170*/  BSYNC.RELIABLE B2 ;  /* 0x0000000000027941 */ /* 0x000fea0003800100 */
.L_x_1185:
        /* <DEDUP_REMOVED lines=12> */
.L_x_1184:
[----:B------:R-:W-:Y:S05]  /*111240*/  BSYNC.RECONVERGENT B1 ;  /* 0x0000000000017941 */ /* 0x000fea0003800200 */
.L_x_1183:
[----:B------:R-:W-:Y:S01]  /*111250*/  SHF.L.U64.HI R20, R121, 0x1, R13 ;  /* 0x0000000179147819 */ /* 0x000fe2000001020d */
[----:B------:R-:W-:Y:S01]  /*111260*/  BSSY.RECONVERGENT B1, `(.L_x_1187) ;  /* 0x0000066000017945 */ /* 0x000fe20003800200 */
[----:B------:R-:W-:-:S03]  /*111270*/  SHF.L.W.U32.HI R12, R16, 0x1, R2 ;  /* 0x00000001100c7819 */ /* 0x000fc60000010e02 */
[----:B------:R-:W-:Y:S01]  /*111280*/  BSSY.RELIABLE B2, `(.L_x_1188) ;  /* 0x0000051000027945 */ /* 0x000fe20003800100 */
[----:B------:R-:W-:Y:S01]  /*111290*/  SHF.L.W.U32.HI R11, R2, 0x1, R11 ;  /* 0x00000001020b7819 */ /* 0x000fe20000010e0b */
[----:B------:R0:W-:Y:S01]  /*1112a0*/  STL [R1+0x30], R20 ;  /* 0x0000301401007387 */ /* 0x0001e20000100800 */
[----:B------:R-:W-:Y:S01]  /*1112b0*/  ISETP.GT.U32.AND P0, PT, R12, 0x397fe69a, PT ;  /* 0x397fe69a0c00780c */ /* 0x000fe20003f04070 */
[----:B------:R-:W-:Y:S01]  /*1112c0*/  IMAD.SHL.U32 R121, R121, 0x2, RZ ;  /* 0x0000000279797824 */ /* 0x000fe200078e00ff */
        /* <DEDUP_REMOVED lines=76> */
.L_x_1189:
[----:B------:R-:W-:Y:S05]  /*111790*/  BSYNC.RELIABLE B2 ;  /* 0x0000000000027941 */ /* 0x000fea0003800100 */
.L_x_1188:
[----:B-1----:R-:W-:Y:S01]  /*1117a0*/  IMAD.MOV.U32 R13, RZ, RZ, R20 ;  /* 0x000000ffff0d7224 */ /* 0x002fe200078e0014 */
[----:B------:R-:W-:-:S04]  /*1117b0*/  IADD3 R121, P0, PT, R121, 0x5555, RZ ;  /* 0x0000555579797810 */ /* 0x000fc80007f1e0ff */
[----:B------:R-:W-:-:S04]  /*1117c0*/  IADD3.X R13, P0, PT, R13, 0x46010000, RZ, P0, !PT ;  /* 0x460100000d0d7810 */ /* 0x000fc8000071e4ff */
        /* <DEDUP_REMOVED lines=15> */
.L_x_1190:
[----:B------:R-:W-:Y:S05]  /*1118c0*/  BSYNC.RECONVERGENT B1 ;  /* 0x0000000000017941 */ /* 0x000fea0003800200 */
.L_x_1187:
[----:B------:R-:W-:Y:S01]  /*1118d0*/  SHF.L.W.U32.HI R10, R9, 0x1, R10 ;  /* 0x00000001090a7819 */ /* 0x000fe20000010e0a */
[----:B------:R-:W-:Y:S01]  /*1118e0*/  BSSY.RECONVERGENT B1, `(.L_x_1191) ;  /* 0x000005f000017945 */ /* 0x000fe20003800200 */
[----:B------:R-:W-:-:S03]  /*1118f0*/  SHF.L.W.U32.HI R9, R8, 0x1, R9 ;  /* 0x0000000108097819 */ /* 0x000fc60000010e09 */
[----:B------:R-:W-:Y:S01]  /*111900*/  BSSY.RELIABLE B2, `(.L_x_1192) ;  /* 0x000004e000027945 */ /* 0x000fe20003800100 */
[----:B--2---:R-:W-:Y:S02]  /*111910*/  SHF.L.W.U32.HI R2, R97, 0x1, R0 ;  /* 0x0000000161027819 */ /* 0x004fe40000010e00 */
        /* <DEDUP_REMOVED lines=23> */
[----:B--2---:R-:W-:Y:S05]  /*111a90*/  @P0 BRA `(.L_x_1194) ;  /* 0x00000004000c0947 */ /* 0x004fea0003800000 */
        /* <DEDUP_REMOVED lines=16> */
[----:B--2---:R-:W-:Y:S05]  /*111ba0*/  @P0 BRA `(.L_x_1194) ;  /* 0x0000000000c80947 */ /* 0x004fea0003800000 */
        /* <DEDUP_REMOVED lines=35> */
.L_x_1193:
[----:B------:R-:W-:Y:S05]  /*111de0*/  BSYNC.RELIABLE B2 ;  /* 0x0000000000027941 */ /* 0x000fea0003800100 */
.L_x_1192:
        /* <DEDUP_REMOVED lines=14> */
.L_x_1194:
[----:B------:R-:W-:Y:S05]  /*111ed0*/  BSYNC.RECONVERGENT B1 ;  /* 0x0000000000017941 */ /* 0x000fea0003800200 */
.L_x_1191:
[----:B------:R3:W5:Y:S01]  /*111ee0*/  LDL.LU R43, [R1+0xec] ;  /* 0x0000ec00012b7983 */ /* 0x0007620000300800 */
[----:B------:R-:W-:-:S03]  /*111ef0*/  IMAD.MOV.U32 R44, RZ, RZ, R215 ;  /* 0x000000ffff2c7224 */ /* 0x000fc600078e00d7 */
[----:B------:R3:W5:Y:S01]  /*111f00*/  LDL.LU R31, [R1+0xf0] ;  /* 0x0000f000011f7983 */ /* 0x0007620000300800 */
        /* <DEDUP_REMOVED lines=25> */
[----:B01----:R-:W-:Y:S02]  /*1120a0*/  IMAD.MOV.U32 R17, RZ, RZ, R58 ;  /* 0x000000ffff117224 */ /* 0x003fe400078e003a */
        /* <DEDUP_REMOVED lines=18> */
[----:B--2---:R-:W-:Y:S02]  /*1121d0*/  IMAD.MOV.U32 R2, RZ, RZ, R88 ;  /* 0x000000ffff027224 */ /* 0x004fe400078e0058 */
[----:B---3--:R-:W-:-:S07]  /*1121e0*/  IMAD.MOV.U32 R0, RZ, RZ, R91 ;  /* 0x000000ffff007224 */ /* 0x008fce00078e005b */
[----:B-----5:R-:W-:Y:S05]  /*1121f0*/  CALL.REL.NOINC `($g2_bellman_multiexp$Fq2_mul) ;  /* 0x0000006c00147944 */ /* 0x020fea0003c00000 */
[----:B------:R0:W5:Y:S01]  /*112200*/  LDL R81, [R1+0x30] ;  /* 0x0000300001517983 */ /* 0x0001620000100800 */
[----:B------:R-:W-:-:S03]  /*112210*/  IMAD.MOV.U32 R80, RZ, RZ, R121 ;  /* 0x000000ffff507224 */ /* 0x000fc600078e0079 */
        /* <DEDUP_REMOVED lines=85> */
.L_x_1198:
[----:B------:R-:W-:Y:S05]  /*112770*/  BSYNC.RELIABLE B2 ;  /* 0x0000000000027941 */ /* 0x000fea0003800100 */
.L_x_1197:
        /* <DEDUP_REMOVED lines=12> */
.L_x_1196:
[----:B------:R-:W-:Y:S05]  /*112840*/  BSYNC.RECONVERGENT B1 ;  /* 0x0000000000017941 */ /* 0x000fea0003800200 */
.L_x_1195:
        /* <DEDUP_REMOVED lines=61> */
.L_x_1202:
[----:B------:R-:W-:Y:S05]  /*112c20*/  BSYNC.RELIABLE B2 ;  /* 0x0000000000027941 */ /* 0x000fea0003800100 */
.L_x_1201:
        /* <DEDUP_REMOVED lines=12> */
.L_x_1200:
[----:B------:R-:W-:Y:S05]  /*112cf0*/  BSYNC.RECONVERGENT B1 ;  /* 0x0000000000017941 */ /* 0x000fea0003800200 */
.L_x_1199:
        /* <DEDUP_REMOVED lines=49> */
.L_x_1206:
[----:B------:R-:W-:Y:S05]  /*113010*/  BSYNC.RELIABLE B2 ;  /* 0x0000000000027941 */ /* 0x000fea0003800100 */
.L_x_1205:
        /* <DEDUP_REMOVED lines=12> */
.L_x_1204:
[----:B------:R-:W-:Y:S05]  /*1130e0*/  BSYNC.RECONVERGENT B1 ;  /* 0x0000000000017941 */ /* 0x000fea0003800200 */
.L_x_1203:
        /* <DEDUP_REMOVED lines=49> */
.L_x_1210:
[----:B------:R-:W-:Y:S05]  /*113400*/  BSYNC.RELIABLE B2 ;  /* 0x0000000000027941 */ /* 0x000fea0003800100 */
.L_x_1209:
        /* <DEDUP_REMOVED lines=12> */
.L_x_1208:
[----:B------:R-:W-:Y:S05]  /*1134d0*/  BSYNC.RECONVERGENT B1 ;  /* 0x0000000000017941 */ /* 0x000fea0003800200 */
.L_x_1207:
        /* <DEDUP_REMOVED lines=49> */
.L_x_1214:
[----:B------:R-:W-:Y:S05]  /*1137f0*/  BSYNC.RELIABLE B2 ;  /* 0x0000000000027941 */ /* 0x000fea0003800100 */
.L_x_1213:
        /* <DEDUP_REMOVED lines=12> */
.L_x_1212:
[----:B------:R-:W-:Y:S05]  /*1138c0*/  BSYNC.RECONVERGENT B1 ;  /* 0x0000000000017941 */ /* 0x000fea0003800200 */
.L_x_1211:
        /* <DEDUP_REMOVED lines=49> */
.L_x_1218:
[----:B------:R-:W-:Y:S05]  /*113be0*/  BSYNC.RELIABLE B2 ;  /* 0x0000000000027941 */ /* 0x000fea0003800100 */
.L_x_1217:
        /* <DEDUP_REMOVED lines=12> */
.L_x_1216:
[----:B------:R-:W-:Y:S05]  /*113cb0*/  BSYNC.RECONVERGENT B1 ;  /* 0x0000000000017941 */ /* 0x000fea0003800200 */
.L_x_1215:
        /* <DEDUP_REMOVED lines=49> */
.L_x_1222:
[----:B------:R-:W-:Y:S05]  /*113fd0*/  BSYNC.RELIABLE B2 ;  /* 0x0000000000027941 */ /* 0x000fea0003800100 */
.L_x_1221:
        /* <DEDUP_REMOVED lines=12> */
.L_x_1220:
[----:B------:R-:W-:Y:S05]  /*1140a0*/  BSYNC.RECONVERGENT B1 ;  /* 0x0000000000017941 */ /* 0x000fea0003800200 */
.L_x_1219:
        /* <DEDUP_REMOVED lines=49> */
.L_x_1226:
[----:B------:R-:W-:Y:S05]  /*1143c0*/  BSYNC.RELIABLE B2 ;  /* 0x0000000000027941 */ /* 0x000fea0003800100 */
.L_x_1225:
        /* <DEDUP_REMOVED lines=12> */
.L_x_1224:
[----:B------:R-:W-:Y:S05]  /*114490*/  BSYNC.RECONVERGENT B1 ;  /* 0x0000000000017941 */ /* 0x000fea0003800200 */
.L_x_1223:
        /* <DEDUP_REMOVED lines=98> */
[----:B------:R-:W-:-:S07]  /*114ac0*/  IMAD.MOV.U32 R34, RZ, RZ, R252 ;  /* 0x000000ffff227224 */ /* 0x000fce00078e00fc */
[----:B0----5:R-:W-:Y:S05]  /*114ad0*/  CALL.REL.NOINC `($g2_bellman_multiexp$Fq2_mul) ;  /* 0x0000004000dc7944 */ /* 0x021fea0003c00000 */
        /* <DEDUP_REMOVED lines=89> */
.L_x_1229:
[----:B------:R-:W-:Y:S05]  /*115070*/  BSYNC.RELIABLE B2 ;  /* 0x0000000000027941 */ /* 0x000fea0003800100 */
.L_x_1228:
        /* <DEDUP_REMOVED lines=12> */
.L_x_1230:
[----:B------:R-:W-:Y:S05]  /*115140*/  BSYNC.RECONVERGENT B1 ;  /* 0x0000000000017941 */ /* 0x000fea0003800200 */
.L_x_1227:
        /* <DEDUP_REMOVED lines=79> */
.L_x_1233:
[----:B------:R-:W-:Y:S05]  /*115640*/  BSYNC.RELIABLE B2 ;  /* 0x0000000000027941 */ /* 0x000fea0003800100 */
.L_x_1232:
        /* <DEDUP_REMOVED lines=12> */
.L_x_1234:
[----:B------:R-:W-:Y:S05]  /*115710*/  BSYNC.RECONVERGENT B1 ;  /* 0x0000000000017941 */ /* 0x000fea0003800200 */
.L_x_1231:
        /* <DEDUP_REMOVED lines=20> */
[----:B------:R1:W-:Y:S01]  /*115860*/  STL [R1+0x64], R29 ;  /* 0x0000641d01007387 */ /* 0x0003e20000100800 */
[----:B------:R-:W-:-:S02]  /*115870*/  ISETP.GT.U32.AND.EX P0, PT, R66, R12, PT, P1 ;  /* 0x0000000c4200720c */ /* 0x000fc40003f04110 */
[----:B------:R-:W-:Y:S01]  /*115880*/  IADD3.X R7, P1, PT, ~R21, R56, RZ, P2, !PT ;  /* 0x0000003815077210 */ /* 0x000fe2000173e5ff */
[----:B------:R1:W-:Y:S04]  /*115890*/  STL [R1+0x60], R28 ;  /* 0x0000601c01007387 */ /* 0x0003e80000100800 */
[----:B0-----:R-:W-:Y:S01]  /*1158a0*/  IMAD.X R6, R66, 0x1, ~R12, P1 ;  /* 0x0000000142067824 */ /* 0x001fe200008e0e0c */
        /* <DEDUP_REMOVED lines=36> */
.L_x_1238:
[----:B------:R-:W-:Y:S05]  /*115af0*/  BSYNC.RELIABLE B2 ;  /* 0x0000000000027941 */ /* 0x000fea0003800100 */
.L_x_1237:
        /* <DEDUP_REMOVED lines=33> */
.L_x_1236:
[----:B------:R-:W-:Y:S05]  /*115d10*/  BSYNC.RECONVERGENT B1 ;  /* 0x0000000000017941 */ /* 0x000fea0003800200 */
.L_x_1235:
[----:B0-----:R-:W-:Y:S01]  /*115d20*/  IADD3 R8, P0, PT, -R0, R76, RZ ;  /* 0x0000004c00087210 */ /* 0x001fe20007f1e1ff */
[----:B------:R-:W-:Y:S01]  /*115d30*/  BSSY.RECONVERGENT B1, `(.L_x_1239) ;  /* 0x0000053000017945 */ /* 0x000fe20003800200 */
[----:B------:R-:W-:Y:S02]  /*115d40*/  ISETP.GT.U32.AND P1, PT, R60, R18, PT ;  /* 0x000000123c00720c */ /* 0x000fe40003f24070 */
[----:B-1----:R-:W-:Y:S01]  /*115d50*/  IADD3.X R7, P0, PT, ~R5, R75, RZ, P0, !PT ;  /* 0x0000004b05077210 */ /* 0x002fe2000071e5ff */
        /* <DEDUP_REMOVED lines=15> */
[----:B------:R-:W-:-:S02]  /*115e50*/  IADD3.X R251, P2, PT, ~R15, R71, RZ, P0, !PT ;  /* 0x000000470ffb7210 */ /* 0x000fc4000075e5ff */
        /* <DEDUP_REMOVED lines=37> */
.L_x_1242:
[----:B------:R-:W-:Y:S05]  /*1160b0*/  BSYNC.RELIABLE B2 ;  /* 0x0000000000027941 */ /* 0x000fea0003800100 */
.L_x_1241:
[----:B------:R-:W2:Y:S01]  /*1160c0*/  LDL.LU R8, [R1+0x3c] ;  /* 0x00003c0001087983 */ /* 0x000ea20000300800 */
[----:B------:R-:W-:Y:S02]  /*1160d0*/  IMAD.MOV.U32 R5, RZ, RZ, R17 ;  /* 0x000000ffff057224 */ /* 0x000fe400078e0011 */
[----:B------:R-:W-:Y:S02]  /*1160e0*/  IMAD.MOV.U32 R4, RZ, RZ, R16 ;  /* 0x000000ffff047224 */ /* 0x000fe400078e0010 */
[----:B------:R-:W-:Y:S02]  /*1160f0*/  IMAD.MOV.U32 R3, RZ, RZ, R13 ;  /* 0x000000ffff037224 */ /* 0x000fe400078e000d */
[----:B------:R-:W-:Y:S02]  /*116100*/  IMAD.MOV.U32 R2, RZ, RZ, R12 ;  /* 0x000000ffff027224 */ /* 0x000fe400078e000c */
        /* <DEDUP_REMOVED lines=20> */
[----:B0-----:R-:W-:-:S09]  /*116250*/  IADD3.X R249, PT, PT, R249, 0x1a0111ea, RZ, P0, !PT ;  /* 0x1a0111eaf9f97810 */ /* 0x001fd200007fe4ff */
.L_x_1240:
[----:B------:R-:W-:Y:S05]  /*116260*/  BSYNC.RECONVERGENT B1 ;  /* 0x0000000000017941 */ /* 0x000fea0003800200 */
.L_x_1239:
        /* <DEDUP_REMOVED lines=91> */
.L_x_1245:
[----:B------:R-:W-:Y:S05]  /*116820*/  BSYNC.RELIABLE B2 ;  /* 0x0000000000027941 */ /* 0x000fea0003800100 */
.L_x_1244:
        /* <DEDUP_REMOVED lines=12> */
.L_x_1246:
[----:B------:R-:W-:Y:S05]  /*1168f0*/  BSYNC.RECONVERGENT B1 ;  /* 0x0000000000017941 */ /* 0x000fea0003800200 */
.L_x_1243:
        /* <DEDUP_REMOVED lines=91> */
.L_x_1249:
[----:B------:R-:W-:Y:S05]  /*116eb0*/  BSYNC.RELIABLE B2 ;  /* 0x0000000000027941 */ /* 0x000fea0003800100 */
.L_x_1248:
        /* <DEDUP_REMOVED lines=12> */
.L_x_1250:
[----:B------:R-:W-:Y:S05]  /*116f80*/  BSYNC.RECONVERGENT B1 ;  /* 0x0000000000017941 */ /* 0x000fea0003800200 */
.L_x_1247:
        /* <DEDUP_REMOVED lines=63> */
.L_x_1254:
[----:B------:R-:W-:Y:S05]  /*117380*/  BSYNC.RELIABLE B2 ;  /* 0x0000000000027941 */ /* 0x000fea0003800100 */
.L_x_1253:
        /* <DEDUP_REMOVED lines=12> */
.L_x_1252:
[----:B------:R-:W-:Y:S05]  /*117450*/  BSYNC.RECONVERGENT B1 ;  /* 0x0000000000017941 */ /* 0x000fea0003800200 */
.L_x_1251:
        /* <DEDUP_REMOVED lines=61> */
.L_x_1258:
[----:B------:R-:W-:Y:S05]  /*117830*/  BSYNC.RELIABLE B2 ;  /* 0x0000000000027941 */ /* 0x000fea0003800100 */
.L_x_1257:
        /* <DEDUP_REMOVED lines=12> */
.L_x_1256:
[----:B------:R-:W-:Y:S05]  /*117900*/  BSYNC.RECONVERGENT B1 ;  /* 0x0000000000017941 */ /* 0x000fea0003800200 */
.L_x_1255:
        /* <DEDUP_REMOVED lines=61> */
.L_x_1262:
[----:B------:R-:W-:Y:S05]  /*117ce0*/  BSYNC.RELIABLE B2 ;  /* 0x0000000000027941 */ /* 0x000fea0003800100 */
.L_x_1261:
        /* <DEDUP_REMOVED lines=12> */
.L_x_1260:
[----:B------:R-:W-:Y:S05]  /*117db0*/  BSYNC.RECONVERGENT B1 ;  /* 0x0000000000017941 */ /* 0x000fea0003800200 */
.L_x_1259:
        /* <DEDUP_REMOVED lines=61> */
.L_x_1266:
[----:B------:R-:W-:Y:S05]  /*118190*/  BSYNC.RELIABLE B2 ;  /* 0x0000000000027941 */ /* 0x000fea0003800100 */
.L_x_1265:
        /* <DEDUP_REMOVED lines=12> */
.L_x_1264:
[----:B------:R-:W-:Y:S05]  /*118260*/  BSYNC.RECONVERGENT B1 ;  /* 0x0000000000017941 */ /* 0x000fea0003800200 */
.L_x_1263:
        /* <DEDUP_REMOVED lines=49> */
[----:B------:R1:W-:Y:S02]  /*118580*/  STL [R1+0x90], R12 ;  /* 0x0000900c01007387 */ /* 0x0003e40000100800 */
.L_x_1048:
[----:B------:R-:W-:Y:S05]  /*118590*/  BSYNC.RECONVERGENT B0 ;  /* 0x0000000000007941 */ /* 0x000fea0003800200 */
.L_x_1045:
[----:B------:R-:W-:Y:S05]  /*1185a0*/  WARPSYNC.ALL ;  /* 0x0000000000007948 */ /* 0x000fea0003800000 */
[----:B-1----:R-:W2:Y:S01]  /*1185b0*/  LDL.LU R2, [R1+0x3e0] ;  /* 0x0003e00001027983 */ /* 0x002ea20000300800 */
[----:B------:R-:W-:-:S04]  /*1185c0*/  IADD3 R50, P1, PT, R50, -0x120, RZ ;  /* 0xfffffee032327810 */ /* 0x000fc80007f3e0ff */
[----:B------:R-:W-:Y:S01]  /*1185d0*/  IADD3.X R51, PT, PT, R51, -0x1, RZ, P1, !PT ;  /* 0xffffffff33337810 */ /* 0x000fe20000ffe4ff */
[----:B--2---:R-:W-:-:S05]  /*1185e0*/  VIADD R0, R2, 0xfffffffe ;  /* 0xfffffffe02007836 */ /* 0x004fca0000000000 */
[----:B------:R-:W-:Y:S01]  /*1185f0*/  ISETP.GT.AND P0, PT, R0, RZ, PT ;  /* 0x000000ff0000720c */ /* 0x000fe20003f04270 */
[----:B------:R-:W-:-:S05]  /*118600*/  VIADD R0, R2, 0xffffffff ;  /* 0xffffffff02007836 */ /* 0x000fca0000000000 */
[----:B------:R1:W-:Y:S07]  /*118610*/  STL [R1+0x3e0], R0 ;  /* 0x0003e00001007387 */ /* 0x0003ee0000100800 */
[----:B------:R-:W-:Y:S05]  /*118620*/  @P0 BRA `(.L_x_1267) ;  /* 0xfffffd1c006c0947 */ /* 0x000fea000383ffff */
.L_x_822:
[----:B------:R-:W2:Y:S04]  /*118630*/  LDL.LU R37, [R1+0x40] ;  /* 0x0000400001257983 */ /* 0x000ea80000300800 */
[----:B------:R-:W3:Y:S04]  /*118640*/  LDL.LU R36, [R1+0x44] ;  /* 0x0000440001247983 */ /* 0x000ee80000300800 */
[----:B------:R-:W4:Y:S04]  /*118650*/  LDL.LU R35, [R1+0x48] ;  /* 0x0000480001237983 */ /* 0x000f280000300800 */
        /* <DEDUP_REMOVED lines=11> */
[----:B-----5:R-:W4:Y:S04]  /*118710*/  LDL.LU R23, [R1+0x30] ;  /* 0x0000300001177983 */ /* 0x020f280000300800 */
        /* <DEDUP_REMOVED lines=12> */
[----:B0-----:R-:W4:Y:S04]  /*1187e0*/  LDL.LU R10, [R1+0x70] ;  /* 0x00007000010a7983 */ /* 0x001f280000300800 */
[----:B------:R-:W4:Y:S04]  /*1187f0*/  LDL.LU R9, [R1+0x78] ;  /* 0x0000780001097983 */ /* 0x000f280000300800 */
[----:B------:R-:W4:Y:S04]  /*118800*/  LDL.LU R8, [R1+0x7c] ;  /* 0x00007c0001087983 */ /* 0x000f280000300800 */
[----:B------:R-:W4:Y:S04]  /*118810*/  LDL.LU R7, [R1+0x90] ;  /* 0x0000900001077983 */ /* 0x000f280000300800 */
[----:B------:R-:W4:Y:S01]  /*118820*/  LDL.LU R6, [R1+0x94] ;  /* 0x0000940001067983 */ /* 0x000f220000300800 */
[----:B-1----:R-:W0:Y:S01]  /*118830*/  S2R R0, SR_TID.X ;  /* 0x0000000000007919 */ /* 0x002e220000002100 */
[----:B------:R-:W0:Y:S08]  /*118840*/  S2UR UR4, SR_CTAID.X ;  /* 0x00000000000479c3 */ /* 0x000e300000002500 */
[----:B------:R-:W0:Y:S08]  /*118850*/  LDC R5, c[0x0][0x360] ;  /* 0x0000d800ff057b82 */ /* 0x000e300000000800 */
[----:B------:R-:W1:Y:S01]  /*118860*/  LDC.64 R2, c[0x0][0x390] ;  /* 0x0000e400ff027b82 */ /* 0x000e620000000a00 */
[----:B------:R-:W-:-:S02]  /*118870*/  IMAD.MOV.U32 R4, RZ, RZ, R164 ;  /* 0x000000ffff047224 */ /* 0x000fc400078e00a4 */
[----:B0-----:R-:W-:-:S04]  /*118880*/  IMAD R5, R5, UR4, R0 ;  /* 0x0000000405057c24 */ /* 0x001fc8000f8e0200 */
[----:B-1----:R-:W-:-:S04]  /*118890*/  IMAD.WIDE.U32 R2, R5, 0x120, R2 ;  /* 0x0000012005027825 */ /* 0x002fc800078e0002 */
[----:B------:R-:W-:-:S05]  /*1188a0*/  IMAD.MOV.U32 R5, RZ, RZ, R188 ;  /* 0x000000ffff057224 */ /* 0x000fca00078e00bc */
[----:B------:R0:W-:Y:S02]  /*1188b0*/  STG.E.64 desc[UR8][R2.64+0x10], R4 ;  /* 0x0000100402007986 */ /* 0x0001e4000c101b08 */
[----:B0-----:R-:W-:Y:S02]  /*1188c0*/  IMAD.MOV.U32 R4, RZ, RZ, R169 ;  /* 0x000000ffff047224 */ /* 0x001fe400078e00a9 */
[----:B------:R-:W-:-:S05]  /*1188d0*/  IMAD.MOV.U32 R5, RZ, RZ, R185 ;  /* 0x000000ffff057224 */ /* 0x000fca00078e00b9 */
[----:B------:R0:W-:Y:S02]  /*1188e0*/  STG.E.64 desc[UR8][R2.64+0x20], R4 ;  /* 0x0000200402007986 */ /* 0x0001e4000c101b08 */
[----:B0-----:R-:W-:Y:S02]  /*1188f0*/  IMAD.MOV.U32 R4, RZ, RZ, R167 ;  /* 0x000000ffff047224 */ /* 0x001fe400078e00a7 */
[----:B------:R-:W-:-:S05]  /*118900*/  IMAD.MOV.U32 R5, RZ, RZ, R179 ;  /* 0x000000ffff057224 */ /* 0x000fca00078e00b3 */
[----:B------:R2:W-:Y:S02]  /*118910*/  STG.E.64 desc[UR8][R2.64+0x48], R4 ;  /* 0x0000480402007986 */ /* 0x0005e4000c101b08 */
[----:B--2---:R-:W-:Y:S02]  /*118920*/  IMAD.MOV.U32 R5, RZ, RZ, R37 ;  /* 0x000000ffff057224 */ /* 0x004fe400078e0025 */
[----:B---3--:R-:W-:-:S05]  /*118930*/  IMAD.MOV.U32 R4, RZ, RZ, R36 ;  /* 0x000000ffff047224 */ /* 0x008fca00078e0024 */
[----:B------:R4:W-:Y:S02]  /*118940*/  STG.E.64 desc[UR8][R2.64+0x60], R4 ;  /* 0x0000600402007986 */ /* 0x0009e4000c101b08 */
[----:B----4-:R-:W-:Y:S02]  /*118950*/  IMAD.MOV.U32 R4, RZ, RZ, R34 ;  /* 0x000000ffff047224 */ /* 0x010fe400078e0022 */
        /* <DEDUP_REMOVED lines=34> */
[----:B------:R0:W-:Y:S01]  /*118b80*/  STG.E.64 desc[UR8][R2.64+0xe0], R4 ;  /* 0x0000e00402007986 */ /* 0x0001e2000c101b08 */
[----:B------:R-:W-:Y:S01]  /*118b90*/  LOP3.LUT R183, R183, R182, RZ, 0x3c, !PT ;  /* 0x000000b6b7b77212 */ /* 0x000fe200078e3cff */
[----:B0-----:R-:W-:Y:S02]  /*118ba0*/  IMAD.MOV.U32 R4, RZ, RZ, R12 ;  /* 0x000000ffff047224 */ /* 0x001fe400078e000c */
[----:B------:R-:W-:-:S05]  /*118bb0*/  IMAD.MOV.U32 R5, RZ, RZ, R13 ;  /* 0x000000ffff057224 */ /* 0x000fca00078e000d */
[----:B------:R0:W-:Y:S01]  /*118bc0*/  STG.E.64 desc[UR8][R2.64+0xe8], R4 ;  /* 0x0000e80402007986 */ /* 0x0001e2000c101b08 */
[----:B------:R-:W-:Y:S01]  /*118bd0*/  LOP3.LUT R182, R183, R182, RZ, 0x3c, !PT ;  /* 0x000000b6b7b67212 */ /* 0x000fe200078e3cff */
[----:B------:R-:W-:Y:S02]  /*118be0*/  IMAD.MOV.U32 R251, RZ, RZ, R249 ;  /* 0x000000fffffb7224 */ /* 0x000fe400078e00f9 */
[----:B------:R-:W-:Y:S02]  /*118bf0*/  IMAD.MOV.U32 R249, RZ, RZ, R248 ;  /* 0x000000fffff97224 */ /* 0x000fe400078e00f8 */
[----:B0-----:R-:W-:Y:S02]  /*118c00*/  IMAD.MOV.U32 R4, RZ, RZ, R10 ;  /* 0x000000ffff047224 */ /* 0x001fe400078e000a */
[----:B------:R-:W-:-:S05]  /*118c10*/  IMAD.MOV.U32 R5, RZ, RZ, R11 ;  /* 0x000000ffff057224 */ /* 0x000fca00078e000b */
[----:B------:R0:W-:Y:S01]  /*118c20*/  STG.E.64 desc[UR8][R2.64+0xf0], R4 ;  /* 0x0000f00402007986 */ /* 0x0001e2000c101b08 */
[----:B------:R-:W-:Y:S01]  /*118c30*/  IMAD.MOV.U32 R217, RZ, RZ, R215 ;  /* 0x000000ffffd97224 */ /* 0x000fe200078e00d7 */
[----:B------:R-:W-:Y:S01]  /*118c40*/  LOP3.LUT R183, R183, R182, RZ, 0x3c, !PT ;  /* 0x000000b6b7b77212 */ /* 0x000fe200078e3cff */
[----:B------:R-:W-:Y:S02]  /*118c50*/  IMAD.MOV.U32 R248, RZ, RZ, R246 ;  /* 0x000000fffff87224 */ /* 0x000fe400078e00f6 */
[----:B------:R-:W-:Y:S02]  /*118c60*/  IMAD.MOV.U32 R191, RZ, RZ, R189 ;  /* 0x000000ffffbf7224 */ /* 0x000fe400078e00bd */
[----:B------:R-:W-:Y:S02]  /*118c70*/  IMAD.MOV.U32 R171, RZ, RZ, R186 ;  /* 0x000000ffffab7224 */ /* 0x000fe400078e00ba */
[----:B0-----:R-:W-:Y:S02]  /*118c80*/  IMAD.MOV.U32 R4, RZ, RZ, R8 ;  /* 0x000000ffff047224 */ /* 0x001fe400078e0008 */
[----:B------:R-:W-:-:S02]  /*118c90*/  IMAD.MOV.U32 R5, RZ, RZ, R9 ;  /* 0x000000ffff057224 */ /* 0x000fc400078e0009 */
[----:B------:R-:W-:Y:S02]  /*118ca0*/  IMAD.MOV.U32 R169, RZ, RZ, R184 ;  /* 0x000000ffffa97224 */ /* 0x000fe400078e00b8 */
[----:B------:R-:W-:Y:S01]  /*118cb0*/  IMAD.MOV.U32 R215, RZ, RZ, R213 ;  /* 0x000000ffffd77224 */ /* 0x000fe200078e00d5 */
[----:B------:R0:W-:Y:S01]  /*118cc0*/  STG.E.64 desc[UR8][R2.64+0x110], R4 ;  /* 0x0001100402007986 */ /* 0x0001e2000c101b08 */
[----:B------:R-:W-:Y:S02]  /*118cd0*/  IMAD.MOV.U32 R180, RZ, RZ, R163 ;  /* 0x000000ffffb47224 */ /* 0x000fe400078e00a3 */
[----:B------:R-:W-:Y:S02]  /*118ce0*/  IMAD.MOV.U32 R167, RZ, RZ, R178 ;  /* 0x000000ffffa77224 */ /* 0x000fe400078e00b2 */
[----:B------:R-:W-:Y:S02]  /*118cf0*/  IMAD.MOV.U32 R176, RZ, RZ, R165 ;  /* 0x000000ffffb07224 */ /* 0x000fe400078e00a5 */
[----:B------:R-:W-:Y:S01]  /*118d00*/  IMAD.MOV.U32 R246, RZ, RZ, R245 ;  /* 0x000000fffff67224 */ /* 0x000fe200078e00f5 */
[----:B------:R-:W-:Y:S01]  /*118d10*/  STG.E.64 desc[UR8][R2.64], R216 ;  /* 0x000000d802007986 */ /* 0x000fe2000c101b08 */
[----:B0-----:R-:W-:-:S02]  /*118d20*/  IMAD.MOV.U32 R4, RZ, RZ, R6 ;  /* 0x000000ffff047224 */ /* 0x001fc400078e0006 */
[----:B------:R-:W-:Y:S01]  /*118d30*/  IMAD.MOV.U32 R5, RZ, RZ, R7 ;  /* 0x000000ffff057224 */ /* 0x000fe200078e0007 */
        /* <DEDUP_REMOVED lines=16> */
[----:B------:R-:W-:Y:S05]  /*118e40*/  EXIT ;  /* 0x000000000000794d */ /* 0x000fea0003800000 */
        .type           $g2_bellman_multiexp$Fq2_mul,@function
        .size           $g2_bellman_multiexp$Fq2_mul,($g2_bellman_multiexp$Fq2_sqr - $g2_bellman_multiexp$Fq2_mul)
$g2_bellman_multiexp$Fq2_mul:
        /* <DEDUP_REMOVED lines=17> */
[----:B------:R-:W-:-:S03]  /*118f60*/  IADD3.X R84, PT, PT, RZ, RZ, R85, P0, P5 ;  /* 0x000000ffff547210 */ /* 0x000fc600007ea455 */
[----:B------:R-:W-:Y:S01]  /*118f70*/  IMAD.WIDE.U32 R136, R35, R20, RZ ;  /* 0x0000001423887225 */ /* 0x000fe200078e00ff */
[-C--:B------:R-:W-:Y:S02]  /*118f80*/  IADD3 RZ, P1, PT, RZ, R80.reuse, RZ ;  /* 0x00000050ffff7210 */ /* 0x080fe40007f3e0ff */
[----:B------:R-:W-:Y:S01]  /*118f90*/  IADD3 R86, P2, PT, R86, R80, RZ ;  /* 0x0000005056567210 */ /* 0x000fe20007f5e0ff */
[----:B------:R-:W-:Y:S01]  /*118fa0*/  IMAD R142, R83, -0x30003, RZ ;  /* 0xfffcfffd538e7824 */ /* 0x000fe200078e02ff */
[----:B------:R-:W-:Y:S01]  /*118fb0*/  IADD3 R80, P4, PT, R81, R130, RZ ;  /* 0x0000008251507210 */ /* 0x000fe20007f9e0ff */
[----:B------:R-:W-:Y:S02]  /*118fc0*/  IMAD.X R81, RZ, RZ, RZ, P3 ;  /* 0x000000ffff517224 */ /* 0x000fe400018e06ff */
[----:B------:R-:W-:Y:S01]  /*118fd0*/  IMAD R142, R82, -0x760c0004, R142 ;  /* 0x89f3fffc528e7824 */ /* 0x000fe200078e028e */
[----:B------:R-:W-:Y:S02]  /*118fe0*/  IADD3.X RZ, P0, PT, RZ, R80, RZ, P1, !PT ;  /* 0x00000050ffff7210 */ /* 0x000fe40000f1e4ff */
[----:B------:R-:W-:Y:S01]  /*118ff0*/  IADD3.X R87, P1, PT, R80, R84, RZ, P2, !PT ;  /* 0x0000005450577210 */ /* 0x000fe2000173e4ff */
[----:B------:R-:W-:-:S02]  /*119000*/  IMAD.MOV.U32 R80, RZ, RZ, R131 ;  /* 0x000000ffff507224 */ /* 0x000fc400078e0083 */
[----:B------:R-:W-:-:S04]  /*119010*/  IMAD.WIDE.U32 R130, R39, R20, RZ ;  /* 0x0000001427827225 */ /* 0x000fc800078e00ff */
[----:B------:R-:W-:-:S04]  /*119020*/  IMAD.WIDE.U32.X R84, R41, R19, R80, P4 ;  /* 0x0000001329547225 */ /* 0x000fc800020e0450 */
[----:B------:R-:W-:Y:S01]  /*119030*/  IMAD.WIDE.U32 R130, P4, R40, R19, R130 ;  /* 0x0000001328827225 */ /* 0x000fe20007880082 */
[----:B------:R-:W-:-:S04]  /*119040*/  IADD3.X R80, P0, PT, RZ, R84, RZ, P0, !PT ;  /* 0x00000054ff507210 */ /* 0x000fc8000071e4ff */
[----:B------:R-:W-:Y:S01]  /*119050*/  IADD3.X R84, P1, PT, RZ, R80, RZ, P1, !PT ;  /* 0x00000050ff547210 */ /* 0x000fe20000f3e4ff */
[----:B------:R-:W-:-:S03]  /*119060*/  IMAD.WIDE.U32 R80, R40, R20, RZ ;  /* 0x0000001428507225 */ /* 0x000fc600078e00ff */
[----:B------:R-:W-:Y:S02]  /*119070*/  IADD3.X R85, PT, PT, RZ, RZ, R85, P1, P0 ;  /* 0x000000ffff557210 */ /* 0x000fe40000fe0455 */
[-C--:B------:R-:W-:Y:S02]  /*119080*/  IADD3 RZ, P2, PT, RZ, R80.reuse, RZ ;  /* 0x00000050ffff7210 */ /* 0x080fe40007f5e0ff */
[----:B------:R-:W-:Y:S02]  /*119090*/  IADD3 R84, P3, PT, R84, R80, RZ ;  /* 0x0000005054547210 */ /* 0x000fe40007f7e0ff */
[----:B------:R-:W-:Y:S01]  /*1190a0*/  IADD3 R80, P5, PT, R81, R130, RZ ;  /* 0x0000008251507210 */ /* 0x000fe20007fbe0ff */
[----:B------:R-:W-:Y:S02]  /*1190b0*/  IMAD.X R81, RZ, RZ, RZ, P4 ;  /* 0x000000ffff517224 */ /* 0x000fe400020e06ff */
[----:B------:R-:W-:Y:S01]  /*1190c0*/  IMAD.WIDE.U32 R132, P4, R38, R19, R132 ;  /* 0x0000001326847225 */ /* 0x000fe20007880084 */
[----:B------:R-:W-:-:S02]  /*1190d0*/  IADD3.X RZ, P0, PT, RZ, R80, RZ, P2, !PT ;  /* 0x00000050ffff7210 */ /* 0x000fc4000171e4ff */
[----:B------:R-:W-:Y:S01]  /*1190e0*/  IADD3.X R85, P1, PT, R80, R85, RZ, P3, !PT ;  /* 0x0000005550557210 */ /* 0x000fe20001f3e4ff */
[----:B------:R-:W-:-:S04]  /*1190f0*/  IMAD.MOV.U32 R80, RZ, RZ, R131 ;  /* 0x000000ffff507224 */ /* 0x000fc800078e0083 */
[----:B------:R-:W-:-:S03]  /*119100*/  IMAD.WIDE.U32.X R130, R39, R19, R80, P5 ;  /* 0x0000001327827225 */ /* 0x000fc600028e0450 */
        /* <DEDUP_REMOVED lines=16> */
[----:B------:R-:W-:Y:S01]  /*119210*/  IADD3.X R132, PT, PT, RZ, RZ, R133, P1, P0 ;  /* 0x000000ffff847210 */ /* 0x000fe20000fe0485 */
[----:B------:R-:W-:Y:S01]  /*119220*/  IMAD.X R133, RZ, RZ, RZ, P4 ;  /* 0x000000ffff857224 */ /* 0x000fe200020e06ff */
[-C--:B------:R-:W-:Y:S02]  /*119230*/  IADD3 RZ, P2, PT, RZ, R80.reuse, RZ ;  /* 0x00000050ffff7210 */ /* 0x080fe40007f5e0ff */
[----:B------:R-:W-:Y:S02]  /*119240*/  IADD3 R134, P3, PT, R134, R80, RZ ;  /* 0x0000005086867210 */ /* 0x000fe40007f7e0ff */
[----:B------:R-:W-:-:S04]  /*119250*/  IADD3 R80, P5, PT, R81, R136, RZ ;  /* 0x0000008851507210 */ /* 0x000fc80007fbe0ff */
[----:B------:R-:W-:Y:S02]  /*119260*/  IADD3.X RZ, P0, PT, RZ, R80, RZ, P2, !PT ;  /* 0x00000050ffff7210 */ /* 0x000fe4000171e4ff */
[----:B------:R-:W-:Y:S01]  /*119270*/  IADD3.X R135, P3, PT, R80, R132, RZ, P3, !PT ;  /* 0x0000008450877210 */ /* 0x000fe20001f7e4ff */
[----:B------:R-:W-:-:S04]  /*119280*/  IMAD.WIDE.U32 R80, R82, -0x30003, RZ ;  /* 0xfffcfffd52507825 */ /* 0x000fc800078e00ff */
[----:B------:R-:W-:Y:S02]  /*119290*/  IMAD.IADD R142, R81, 0x1, R142 ;  /* 0x00000001518e7824 */ /* 0x000fe400078e028e */
[----:B------:R-:W-:Y:S02]  /*1192a0*/  IMAD.MOV.U32 R132, RZ, RZ, R137 ;  /* 0x000000ffff847224 */ /* 0x000fe400078e0089 */
[----:B------:R-:W-:-:S04]  /*1192b0*/  IMAD.WIDE.U32 R136, R142, -0x5555, RZ ;  /* 0xffffaaab8e887825 */ /* 0x000fc800078e00ff */
[----:B------:R-:W-:-:S04]  /*1192c0*/  IMAD.WIDE.U32.X R132, R35, R19, R132, P5 ;  /* 0x0000001323847225 */ /* 0x000fc800028e0484 */
[----:B------:R-:W-:Y:S01]  /*1192d0*/  IMAD.WIDE.U32 R136, P2, R80, -0x46010001, R136 ;  /* 0xb9feffff50887825 */ /* 0x000fe20007840088 */
[----:B------:R-:W-:-:S03]  /*1192e0*/  IADD3.X R140, P1, PT, RZ, R132, RZ, P0, !PT ;  /* 0x00000084ff8c7210 */ /* 0x000fc6000073e4ff */
[----:B------:R-:W-:Y:S01]  /*1192f0*/  IMAD.WIDE.U32 R138, R80, -0x5555, RZ ;  /* 0xffffaaab508a7825 */ /* 0x000fe200078e00ff */
[----:B------:R-:W-:-:S03]  /*119300*/  IADD3.X R140, P3, PT, RZ, R140, RZ, P3, !PT ;  /* 0x0000008cff8c7210 */ /* 0x000fc60001f7e4ff */
[----:B------:R-:W-:Y:S01]  /*119310*/  IMAD.WIDE.U32 R144, R80, -0xc7aed41, RZ ;  /* 0xf38512bf50907825 */ /* 0x000fe200078e00ff */
[----:B------:R-:W-:Y:S02]  /*119320*/  IADD3 RZ, P0, PT, R82, R138, RZ ;  /* 0x0000008a52ff7210 */ /* 0x000fe40007f1e0ff */
[----:B------:R-:W-:Y:S01]  /*119330*/  IADD3 R81, P4, PT, R136, R139, RZ ;  /* 0x0000008b88517210 */ /* 0x000fe20007f9e0ff */
[----:B------:R-:W-:Y:S01]  /*119340*/  IMAD.WIDE.U32 R138, R33, R20, RZ ;  /* 0x00000014218a7225 */ /* 0x000fe200078e00ff */
[----:B------:R-:W-:Y:S02]  /*119350*/  IADD3.X R152, PT, PT, RZ, RZ, R133, P3, P1 ;  /* 0x000000ffff987210 */ /* 0x000fe40001fe2485 */
[----:B------:R-:W-:Y:S01]  /*119360*/  IADD3.X RZ, P0, PT, R83, R81, RZ, P0, !PT ;  /* 0x0000005153ff7210 */ /* 0x000fe2000071e4ff */
[----:B------:R-:W-:-:S04]  /*119370*/  IMAD.WIDE.U32 R82, R80, -0x5555, R82 ;  /* 0xffffaaab50527825 */ /* 0x000fc800078e0052 */
[----:B------:R-:W-:-:S04]  /*119380*/  IMAD.WIDE.U32 R138, P6, R34, R19, R138 ;  /* 0x00000013228a7225 */ /* 0x000fc800078c008a */
[----:B------:R-:W-:Y:S01]  /*119390*/  IMAD.X R141, RZ, RZ, RZ, P6 ;  /* 0x000000ffff8d7224 */ /* 0x000fe200030e06ff */
[----:B------:R-:W-:Y:S01]  /*1193a0*/  IADD3 RZ, P6, PT, RZ, R82, RZ ;  /* 0x00000052ffff7210 */ /* 0x000fe20007fde0ff */
[----:B------:R-:W-:Y:S02]  /*1193b0*/  IMAD.IADD R81, R83, 0x1, R136 ;  /* 0x0000000153517824 */ /* 0x000fe400078e0288 */
[----:B------:R-:W-:Y:S02]  /*1193c0*/  IMAD.X R83, RZ, RZ, RZ, P2 ;  /* 0x000000ffff537224 */ /* 0x000fe400010e06ff */
[----:B------:R-:W-:Y:S01]  /*1193d0*/  IMAD.MOV.U32 R82, RZ, RZ, R137 ;  /* 0x000000ffff527224 */ /* 0x000fe200078e0089 */
[----:B------:R-:W-:Y:S01]  /*1193e0*/  IADD3.X RZ, P2, PT, RZ, R81, RZ, P6, !PT ;  /* 0x00000051ffff7210 */ /* 0x000fe2000375e4ff */
[----:B------:R-:W-:-:S04]  /*1193f0*/  IMAD.WIDE.U32 R132, R34, R20, RZ ;  /* 0x0000001422847225 */ /* 0x000fc800078e00ff */
[C---:B------:R-:W-:Y:S01]  /*119400*/  IMAD.WIDE.U32.X R82, R142.reuse, -0x46010001, R82, P4 ;  /* 0xb9feffff8e527825 */ /* 0x040fe200020e0452 */
[----:B------:R-:W-:Y:S02]  /*119410*/  IADD3 R133, P1, PT, R133, R138, RZ ;  /* 0x0000008a85857210 */ /* 0x000fe40007f3e0ff */
[----:B------:R-:W-:Y:S01]  /*119420*/  IADD3 RZ, P5, PT, RZ, R132, RZ ;  /* 0x00000084ffff7210 */ /* 0x000fe20007fbe0ff */
[----:B------:R-:W-:Y:S01]  /*119430*/  IMAD.WIDE.U32 R136, R142, -0x4eac0001, RZ ;  /* 0xb153ffff8e887825 */ /* 0x000fe200078e00ff */
[----:B------:R-:W-:Y:S02]  /*119440*/  IADD3.X R138, P0, PT, RZ, R82, RZ, P0, !PT ;  /* 0x00000052ff8a7210 */ /* 0x000fe4000071e4ff */
[----:B------:R-:W-:Y:S01]  /*119450*/  IADD3 R132, P3, PT, R140, R132, RZ ;  /* 0x000000848c847210 */ /* 0x000fe20007f7e0ff */
[----:B------:R-:W-:Y:S01]  /*119460*/  IMAD.MOV.U32 R140, RZ, RZ, R139 ;  /* 0x000000ffff8c7224 */ /* 0x000fe200078e008b */
[----:B------:R-:W-:Y:S01]  /*119470*/  IADD3.X R138, P2, PT, RZ, R138, RZ, P2, !PT ;  /* 0x0000008aff8a7210 */ /* 0x000fe2000175e4ff */
[----:B------:R-:W-:Y:S01]  /*119480*/  IMAD.WIDE.U32 R136, P4, R80, 0x1eabfffe, R136 ;  /* 0x1eabfffe50887825 */ /* 0x000fe20007880088 */
[----:B------:R-:W-:-:S02]  /*119490*/  IADD3.X RZ, P5, PT, RZ, R133, RZ, P5, !PT ;  /* 0x00000085ffff7210 */ /* 0x000fc40002fbe4ff */
[----:B------:R-:W-:Y:S01]  /*1194a0*/  IADD3.X R81, PT, PT, RZ, RZ, R83, P2, P0 ;  /* 0x000000ffff517210 */ /* 0x000fe200017e0453 */
[----:B------:R-:W-:Y:S01]  /*1194b0*/  IMAD.WIDE.U32 R82, R80, -0x4eac0001, RZ ;  /* 0xb153ffff50527825 */ /* 0x000fe200078e00ff */
[----:B------:R-:W-:-:S03]  /*1194c0*/  IADD3.X R133, P3, PT, R133, R152, RZ, P3, !PT ;  /* 0x0000009885857210 */ /* 0x000fc60001f7e4ff */
[----:B------:R-:W-:Y:S01]  /*1194d0*/  IMAD.WIDE.U32.X R140, R33, R19, R140, P1 ;  /* 0x00000013218c7225 */ /* 0x000fe200008e048c */
[----:B------:R-:W-:Y:S02]  /*1194e0*/  IADD3 RZ, P0, PT, R86, R82, RZ ;  /* 0x0000005256ff7210 */ /* 0x000fe40007f1e0ff */
[----:B------:R-:W-:Y:S01]  /*1194f0*/  IADD3 R82, P2, PT, R136, R83, RZ ;  /* 0x0000005388527210 */ /* 0x000fe20007f5e0ff */
[----:B------:R-:W-:Y:S01]  /*119500*/  IMAD.X R83, RZ, RZ, RZ, P4 ;  /* 0x000000ffff537224 */ /* 0x000fe200020e06ff */
[----:B------:R-:W-:Y:S02]  /*119510*/  IADD3.X R153, P5, PT, RZ, R140, RZ, P5, !PT ;  /* 0x0000008cff997210 */ /* 0x000fe40002fbe4ff */
[----:B------:R-:W-:Y:S01]  /*119520*/  IADD3.X RZ, P0, PT, R87, R82, RZ, P0, !PT ;  /* 0x0000005257ff7210 */ /* 0x000fe2000071e4ff */
[----:B------:R-:W-:Y:S01]  /*119530*/  IMAD.WIDE.U32 R86, R80, -0x4eac0001, R86 ;  /* 0xb153ffff50567825 */ /* 0x000fe200078e0056 */
[----:B------:R-:W-:Y:S02]  /*119540*/  IADD3 RZ, P1, PT, R130, R144, RZ ;  /* 0x0000009082ff7210 */ /* 0x000fe40007f3e0ff */
[----:B------:R-:W-:Y:S01]  /*119550*/  IADD3.X R153, P3, PT, RZ, R153, RZ, P3, !PT ;  /* 0x00000099ff997210 */ /* 0x000fe20001f7e4ff */
[----:B------:R-:W-:Y:S01]  /*119560*/  IMAD.MOV.U32 R82, RZ, RZ, R137 ;  /* 0x000000ffff527224 */ /* 0x000fe200078e0089 */
[----:B------:R-:W-:Y:S01]  /*119570*/  IADD3 R86, P6, PT, R138, R86, RZ ;  /* 0x000000568a567210 */ /* 0x000fe20007fde0ff */
[----:B------:R-:W-:Y:S01]  /*119580*/  IMAD.IADD R87, R87, 0x1, R136 ;  /* 0x0000000157577824 */ /* 0x000fe200078e0288 */
[----:B------:R-:W-:Y:S01]  /*119590*/  IADD3.X R152, PT, PT, RZ, RZ, R141, P3, P5 ;  /* 0x000000ffff987210 */ /* 0x000fe20001fea48d */
        /* <DEDUP_REMOVED lines=10> */
[----:B------:R-:W-:-:S03]  /*119640*/  IADD3 R84, P4, PT, R138, R137, RZ ;  /* 0x000000898a547210 */ /* 0x000fc60007f9e0ff */
[----:B------:R-:W-:Y:S01]  /*119650*/  IMAD.IADD R83, R83, 0x1, R138 ;  /* 0x0000000153537824 */ /* 0x000fe200078e028a */
[----:B------:R-:W-:Y:S01]  /*119660*/  IADD3 R82, P0, PT, R143, R82, RZ ;  /* 0x000000528f527210 */ /* 0x000fe20007f1e0ff */
[----:B------:R-:W-:Y:S01]  /*119670*/  IMAD.MOV.U32 R136, RZ, RZ, R139 ;  /* 0x000000ffff887224 */ /* 0x000fe200078e008b */
[----:B------:R-:W-:Y:S01]  /*119680*/  IADD3.X RZ, P2, PT, R85, R84, RZ, P2, !PT ;  /* 0x0000005455ff7210 */ /* 0x000fe2000175e4ff */
[----:B------:R-:W-:Y:S01]  /*119690*/  IMAD.WIDE.U32 R138, R142, -0xc7aed41, RZ ;  /* 0xf38512bf8e8a7825 */ /* 0x000fe200078e00ff */
[----:B------:R-:W-:-:S03]  /*1196a0*/  IADD3.X R83, P0, PT, R83, R81, RZ, P0, !PT ;  /* 0x0000005153537210 */ /* 0x000fc6000071e4ff */
[----:B------:R-:W-:Y:S02]  /*1196b0*/  IMAD.X R137, RZ, RZ, RZ, P6 ;  /* 0x000000ffff897224 */ /* 0x000fe400030e06ff */
[----:B------:R-:W-:-:S04]  /*1196c0*/  IMAD.WIDE.U32 R138, P6, R80, 0x64774b84, R138 ;  /* 0x64774b84508a7825 */ /* 0x000fc800078c008a */
[----:B------:R-:W-:Y:S01]  /*1196d0*/  IMAD.WIDE.U32.X R136, R142, 0x6730d2a0, R136, P4 ;  /* 0x6730d2a08e887825 */ /* 0x000fe200020e0488 */
[----:B------:R-:W-:-:S03]  /*1196e0*/  IADD3 R144, P4, PT, R138, R145, RZ ;  /* 0x000000918a907210 */ /* 0x000fc60007f9e0ff */
[----:B------:R-:W-:Y:S01]  /*1196f0*/  IMAD.WIDE.U32 R140, R142, 0x434bacd7, RZ ;  /* 0x434bacd78e8c7825 */ /* 0x000fe200078e00ff */
[----:B------:R-:W-:Y:S02]  /*119700*/  IADD3.X R136, P2, PT, RZ, R136, RZ, P2, !PT ;  /* 0x00000088ff887210 */ /* 0x000fe4000175e4ff */
[----:B------:R-:W-:Y:S01]  /*119710*/  IADD3.X RZ, P1, PT, R131, R144, RZ, P1, !PT ;  /* 0x0000009083ff7210 */ /* 0x000fe20000f3e4ff */
[----:B------:R-:W-:Y:S01]  /*119720*/  IMAD.WIDE.U32 R130, R80, -0xc7aed41, R130 ;  /* 0xf38512bf50827825 */ /* 0x000fe200078e0082 */
[----:B------:R-:W-:-:S03]  /*119730*/  IADD3.X R136, P0, PT, RZ, R136, RZ, P0, !PT ;  /* 0x00000088ff887210 */ /* 0x000fc6000071e4ff */
[----:B------:R-:W-:Y:S01]  /*119740*/  IMAD.WIDE.U32 R84, R80, 0x434bacd7, RZ ;  /* 0x434bacd750547825 */ /* 0x000fe200078e00ff */
[----:B------:R-:W-:Y:S02]  /*119750*/  IADD3.X R143, PT, PT, RZ, RZ, R137, P0, P2 ;  /* 0x000000ffff8f7210 */ /* 0x000fe400007e4489 */
[----:B------:R-:W-:Y:S01]  /*119760*/  IADD3 R130, P2, PT, R136, R130, RZ ;  /* 0x0000008288827210 */ /* 0x000fe20007f5e0ff */
[----:B------:R-:W-:Y:S01]  /*119770*/  IMAD.WIDE.U32 R140, P5, R80, 0x4b1ba7b6, R140 ;  /* 0x4b1ba7b6508c7825 */ /* 0x000fe200078a008c */
[----:B------:R-:W-:-:S03]  /*119780*/  IADD3 RZ, P0, PT, R134, R84, RZ ;  /* 0x0000005486ff7210 */ /* 0x000fc60007f1e0ff */
[----:B------:R-:W-:Y:S01]  /*119790*/  IMAD.WIDE.U32 R136, R43, R18, RZ ;  /* 0x000000122b887225 */ /* 0x000fe200078e00ff */
[----:B------:R-:W-:-:S03]  /*1197a0*/  IADD3 R81, P3, PT, R140, R85, RZ ;  /* 0x000000558c517210 */ /* 0x000fc60007f7e0ff */
[----:B------:R-:W-:Y:S01]  /*1197b0*/  IMAD.IADD R131, R131, 0x1, R138 ;  /* 0x0000000183837824 */ /* 0x000fe200078e028a */
[----:B------:R-:W-:Y:S01]  /*1197c0*/  IADD3.X RZ, P0, PT, R135, R81, RZ, P0, !PT ;  /* 0x0000005187ff7210 */ /* 0x000fe2000071e4ff */
[----:B------:R-:W-:Y:S02]  /*1197d0*/  IMAD.MOV.U32 R84, RZ, RZ, R139 ;  /* 0x000000ffff547224 */ /* 0x000fe400078e008b */
[----:B------:R-:W-:Y:S01]  /*1197e0*/  IMAD.X R85, RZ, RZ, RZ, P6 ;  /* 0x000000ffff557224 */ /* 0x000fe200030e06ff */
[----:B------:R-:W-:Y:S01]  /*1197f0*/  IADD3.X R131, P2, PT, R131, R143, RZ, P2, !PT ;  /* 0x0000008f83837210 */ /* 0x000fe2000175e4ff */
[----:B------:R-:W-:-:S04]  /*119800*/  IMAD.WIDE.U32 R138, R44, R18, RZ ;  /* 0x000000122c8a7225 */ /* 0x000fc800078e00ff */
[----:B------:R-:W-:-:S04]  /*119810*/  IMAD.WIDE.U32 R136, P6, R44, R17, R136 ;  /* 0x000000112c887225 */ /* 0x000fc800078c0088 */
[----:B------:R-:W-:Y:S01]  /*119820*/  IMAD.WIDE.U32.X R144, R142, 0x64774b84, R84, P4 ;  /* 0x64774b848e907825 */ /* 0x000fe200020e0454 */
[----:B------:R-:W-:-:S03]  /*119830*/  IADD3 RZ, P4, PT, R86, R138, RZ ;  /* 0x0000008a56ff7210 */ /* 0x000fc60007f9e0ff */
[----:B------:R-:W-:Y:S01]  /*119840*/  IMAD.X R85, RZ, RZ, RZ, P6 ;  /* 0x000000ffff557224 */ /* 0x000fe200030e06ff */
[----:B------:R-:W-:Y:S01]  /*119850*/  IADD3 R138, P6, PT, R136, R139, RZ ;  /* 0x0000008b888a7210 */ /* 0x000fe20007fde0ff */
[----:B------:R-:W-:Y:S02]  /*119860*/  IMAD.MOV.U32 R84, RZ, RZ, R137 ;  /* 0x000000ffff547224 */ /* 0x000fe400078e0089 */
[----:B------:R-:W-:Y:S01]  /*119870*/  IMAD.WIDE.U32 R134, R80, 0x434bacd7, R134 ;  /* 0x434bacd750867825 */ /* 0x000fe200078e0086 */
[----:B------:R-:W-:-:S03]  /*119880*/  IADD3.X RZ, P4, PT, R87, R138, RZ, P4, !PT ;  /* 0x0000008a57ff7210 */ /* 0x000fc6000279e4ff */
[----:B------:R-:W-:Y:S01]  /*119890*/  IMAD.WIDE.U32 R138, R44, R18, R86 ;  /* 0x000000122c8a7225 */ /* 0x000fe200078e0056 */
[----:B------:R-:W-:-:S03]  /*1198a0*/  IADD3.X R86, P1, PT, RZ, R144, RZ, P1, !PT ;  /* 0x00000090ff567210 */ /* 0x000fc60000f3e4ff */
[----:B------:R-:W-:Y:S01]  /*1198b0*/  IMAD.IADD R81, R139, 0x1, R136 ;  /* 0x000000018b517824 */ /* 0x000fe200078e0288 */
[----:B------:R-:W-:Y:S01]  /*1198c0*/  IADD3.X R86, P2, PT, RZ, R86, RZ, P2, !PT ;  /* 0x00000056ff567210 */ /* 0x000fe2000175e4ff */
[----:B------:R-:W-:Y:S01]  /*1198d0*/  IMAD.WIDE.U32.X R84, R43, R17, R84, P6 ;  /* 0x000000112b547225 */ /* 0x000fe200030e0454 */
[----:B------:R-:W-:Y:S02]  /*1198e0*/  IADD3 RZ, P6, PT, RZ, R138, RZ ;  /* 0x0000008affff7210 */ /* 0x000fe40007fde0ff */
[----:B------:R-:W-:Y:S01]  /*1198f0*/  IADD3.X R139, PT, PT, RZ, RZ, R145, P2, P1 ;  /* 0x000000ffff8b7210 */ /* 0x000fe200017e2491 */
[----:B------:R-:W-:Y:S01]  /*119900*/  IMAD.WIDE.U32 R136, R142, 0x397fe69a, RZ ;  /* 0x397fe69a8e887825 */ /* 0x000fe200078e00ff */
[----:B------:R-:W-:Y:S02]  /*119910*/  IADD3.X RZ, P6, PT, RZ, R81, RZ, P6, !PT ;  /* 0x00000051ffff7210 */ /* 0x000fe400037de4ff */
[----:B------:R-:W-:Y:S01]  /*119920*/  IADD3.X R154, P4, PT, RZ, R84, RZ, P4, !PT ;  /* 0x00000054ff9a7210 */ /* 0x000fe2000279e4ff */
[----:B------:R-:W-:-:S03]  /*119930*/  IMAD.WIDE.U32 R144, R80, 0x397fe69a, R132 ;  /* 0x397fe69a50907825 */ /* 0x000fc600078e0084 */
[----:B------:R-:W-:Y:S01]  /*119940*/  IADD3.X R154, P6, PT, RZ, R154, RZ, P6, !PT ;  /* 0x0000009aff9a7210 */ /* 0x000fe200037de4ff */
[----:B------:R-:W-:-:S03]  /*119950*/  IMAD.WIDE.U32 R136, P2, R80, 0x1a0111ea, R136 ;  /* 0x1a0111ea50887825 */ /* 0x000fc60007840088 */
[----:B------:R-:W-:Y:S01]  /*119960*/  IADD3.X R143, PT, PT, RZ, RZ, R85, P6, P4 ;  /* 0x000000ffff8f7210 */ /* 0x000fe200037e8455 */
[----:B------:R-:W-:-:S04]  /*119970*/  IMAD.WIDE.U32 R84, R80, 0x397fe69a, RZ ;  /* 0x397fe69a50547825 */ /* 0x000fc800078e00ff */
[----:B------:R-:W-:Y:S01]  /*119980*/  IMAD.IADD R80, R135, 0x1, R140 ;  /* 0x0000000187507824 */ /* 0x000fe200078e028c */
[----:B------:R-:W-:Y:S01]  /*119990*/  IADD3 R85, P4, PT, R136, R85, RZ ;  /* 0x0000005588557210 */ /* 0x000fe20007f9e0ff */
[----:B------:R-:W-:Y:S01]  /*1199a0*/  IMAD.X R87, RZ, RZ, RZ, P5 ;  /* 0x000000ffff577224 */ /* 0x000fe200028e06ff */
[----:B------:R-:W-:Y:S02]  /*1199b0*/  IADD3 RZ, P1, PT, R132, R84, RZ ;  /* 0x0000005484ff7210 */ /* 0x000fe40007f3e0ff */
[----:B------:R-:W-:Y:S01]  /*1199c0*/  IADD3 R84, P6, PT, R86, R134, RZ ;  /* 0x0000008656547210 */ /* 0x000fe20007fde0ff */
[----:B------:R-:W-:Y:S01]  /*1199d0*/  IMAD.MOV.U32 R86, RZ, RZ, R141 ;  /* 0x000000ffff567224 */ /* 0x000fe200078e008d */
[----:B------:R-:W-:Y:S01]  /*1199e0*/  IADD3.X RZ, P1, PT, R133, R85, RZ, P1, !PT ;  /* 0x0000005585ff7210 */ /* 0x000fe20000f3e4ff */
[----:B------:R-:W-:-:S04]  /*1199f0*/  IMAD.WIDE.U32 R132, R41, R18, RZ ;  /* 0x0000001229847225 */ /* 0x000fc800078e00ff */
[----:B------:R-:W-:-:S04]  /*119a00*/  IMAD.WIDE.U32 R134, R42, R18, RZ ;  /* 0x000000122a867225 */ /* 0x000fc800078e00ff */
[----:B------:R-:W-:-:S04]  /*119a10*/  IMAD.WIDE.U32 R132, P5, R42, R17, R132 ;  /* 0x000000112a847225 */ /* 0x000fc800078a0084 */
[----:B------:R-:W-:Y:S01]  /*119a20*/  IMAD.WIDE.U32.X R140, R142, 0x4b1ba7b6, R86, P3 ;  /* 0x4b1ba7b68e8c7825 */ /* 0x000fe200018e0456 */
[----:B------:R-:W-:-:S03]  /*119a30*/  IADD3 RZ, P3, PT, R82, R134, RZ ;  /* 0x0000008652ff7210 */ /* 0x000fc60007f7e0ff */
[----:B------:R-:W-:Y:S01]  /*119a40*/  IMAD.X R87, RZ, RZ, RZ, P5 ;  /* 0x000000ffff577224 */ /* 0x000fe200028e06ff */
[----:B------:R-:W-:Y:S01]  /*119a50*/  IADD3 R85, P5, PT, R132, R135, RZ ;  /* 0x0000008784557210 */ /* 0x000fe20007fbe0ff */
[----:B------:R-:W-:-:S03]  /*119a60*/  IMAD.WIDE.U32 R134, R42, R18, R82 ;  /* 0x000000122a867225 */ /* 0x000fc600078e0052 */
[----:B------:R-:W-:Y:S01]  /*119a70*/  IADD3.X RZ, P3, PT, R83, R85, RZ, P3, !PT ;  /* 0x0000005553ff7210 */ /* 0x000fe20001f7e4ff */
[----:B------:R-:W-:Y:S01]  /*119a80*/  IMAD.MOV.U32 R86, RZ, RZ, R133 ;  /* 0x000000ffff567224 */ /* 0x000fe200078e0085 */
[----:B------:R-:W-:Y:S01]  /*119a90*/  IADD3.X R85, P6, PT, R80, R139, RZ, P6, !PT ;  /* 0x0000008b50557210 */ /* 0x000fe200037de4ff */
[----:B------:R-:W-:Y:S01]  /*119aa0*/  IMAD.IADD R82, R135, 0x1, R132 ;  /* 0x0000000187527824 */ /* 0x000fe200078e0284 */
[----:B------:R-:W-:Y:S01]  /*119ab0*/  IADD3.X R135, P0, PT, RZ, R140, RZ, P0, !PT ;  /* 0x0000008cff877210 */ /* 0x000fe2000071e4ff */
[----:B------:R-:W-:Y:S01]  /*119ac0*/  IMAD.WIDE.U32.X R86, R41, R17, R86, P5 ;  /* 0x0000001129567225 */ /* 0x000fe200028e0456 */
[----:B------:R-:W-:Y:S02]  /*119ad0*/  IADD3 R132, P5, PT, R154, R134, RZ ;  /* 0x000000869a847210 */ /* 0x000fe40007fbe0ff */
[----:B------:R-:W-:Y:S02]  /*119ae0*/  IADD3.X R135, P6, PT, RZ, R135, RZ, P6, !PT ;  /* 0x00000087ff877210 */ /* 0x000fe400037de4ff */
[----:B------:R-:W-:Y:S01]  /*119af0*/  IADD3.X R133, P5, PT, R82, R143, RZ, P5, !PT ;  /* 0x0000008f52857210 */ /* 0x000fe20002fbe4ff */
[----:B------:R-:W-:Y:S01]  /*119b00*/  IMAD.WIDE.U32 R82, R39, R18, RZ ;  /* 0x0000001227527225 */ /* 0x000fe200078e00ff */
[----:B------:R-:W-:-:S02]  /*119b10*/  IADD3.X R134, P3, PT, RZ, R86, RZ, P3, !PT ;  /* 0x00000056ff867210 */ /* 0x000fc40001f7e4ff */
        /* <DEDUP_REMOVED lines=12> */
[----:B------:R-:W-:Y:S01]  /*119be0*/  IMAD.IADD R130, R131, 0x1, R82 ;  /* 0x0000000183827824 */ /* 0x000fe200078e0252 */
[----:B------:R-:W-:Y:S01]  /*119bf0*/  IADD3 R82, P2, PT, R135, R144, RZ ;  /* 0x0000009087527210 */ /* 0x000fe20007f5e0ff */
[----:B------:R-:W-:-:S03]  /*119c00*/  IMAD.WIDE.U32.X R142, R142, 0x1a0111ea, R86, P4 ;  /* 0x1a0111ea8e8e7825 */ /* 0x000fc600020e0456 */
[----:B------:R-:W-:Y:S01]  /*119c10*/  IADD3.X R135, P3, PT, R130, R80, RZ, P3, !PT ;  /* 0x0000005082877210 */ /* 0x000fe20001f7e4ff */
[----:B------:R-:W-:Y:S02]  /*119c20*/  IMAD.X R87, RZ, RZ, RZ, P5 ;  /* 0x000000ffff577224 */ /* 0x000fe400028e06ff */
[----:B------:R-:W-:Y:S02]  /*119c30*/  IMAD.MOV.U32 R86, RZ, RZ, R83 ;  /* 0x000000ffff567224 */ /* 0x000fe400078e0053 */
[----:B------:R-:W-:Y:S02]  /*119c40*/  IMAD.IADD R144, R145, 0x1, R136 ;  /* 0x0000000191907824 */ /* 0x000fe400078e0288 */
[----:B------:R-:W-:-:S04]  /*119c50*/  IMAD.WIDE.U32.X R140, R39, R17, R86, P6 ;  /* 0x00000011278c7225 */ /* 0x000fc800030e0456 */
[----:B------:R-:W-:Y:S01]  /*119c60*/  IMAD.WIDE.U32 R136, R37, R18, RZ ;  /* 0x0000001225887225 */ /* 0x000fe200078e00ff */
[----:B------:R-:W-:-:S03]  /*119c70*/  IADD3.X R83, P4, PT, RZ, R140, RZ, P0, !PT ;  /* 0x0000008cff537210 */ /* 0x000fc6000079e4ff */
[----:B------:R-:W-:Y:S01]  /*119c80*/  IMAD.WIDE.U32 R86, R38, R18, RZ ;  /* 0x0000001226567225 */ /* 0x000fe200078e00ff */
[----:B------:R-:W-:-:S03]  /*119c90*/  IADD3.X R83, P5, PT, RZ, R83, RZ, P3, !PT ;  /* 0x00000053ff537210 */ /* 0x000fc60001fbe4ff */
[----:B------:R-:W-:Y:S01]  /*119ca0*/  IMAD.WIDE.U32 R136, P0, R38, R17, R136 ;  /* 0x0000001126887225 */ /* 0x000fe20007800088 */
[----:B------:R-:W-:-:S03]  /*119cb0*/  IADD3 RZ, P3, PT, R84, R86, RZ ;  /* 0x0000005654ff7210 */ /* 0x000fc60007f7e0ff */
[----:B------:R-:W-:Y:S01]  /*119cc0*/  IMAD.WIDE.U32 R130, R38, R18, R84 ;  /* 0x0000001226827225 */ /* 0x000fe200078e0054 */
[----:B------:R-:W-:Y:S02]  /*119cd0*/  IADD3 R80, P6, PT, R136, R87, RZ ;  /* 0x0000005788507210 */ /* 0x000fe40007fde0ff */
[----:B------:R-:W-:Y:S01]  /*119ce0*/  IADD3.X R84, PT, PT, RZ, RZ, R141, P5, P4 ;  /* 0x000000ffff547210 */ /* 0x000fe20002fe848d */
[----:B------:R-:W-:Y:S01]  /*119cf0*/  IMAD.IADD R131, R131, 0x1, R136 ;  /* 0x0000000183837824 */ /* 0x000fe200078e0288 */
[----:B------:R-:W-:Y:S01]  /*119d00*/  IADD3 R130, P4, PT, R83, R130, RZ ;  /* 0x0000008253827210 */ /* 0x000fe20007f9e0ff */
[----:B------:R-:W-:Y:S01]  /*119d10*/  IMAD.MOV.U32 R86, RZ, RZ, R137 ;  /* 0x000000ffff567224 */ /* 0x000fe200078e0089 */
[----:B------:R-:W-:Y:S01]  /*119d20*/  IADD3.X RZ, P3, PT, R85, R80, RZ, P3, !PT ;  /* 0x0000005055ff7210 */ /* 0x000fe20001f7e4ff */
[----:B------:R-:W-:Y:S01]  /*119d30*/  IMAD.WIDE.U32 R136, R35, R18, RZ ;  /* 0x0000001223887225 */ /* 0x000fe200078e00ff */
[----:B------:R-:W-:Y:S02]  /*119d40*/  IADD3.X R83, P2, PT, R144, R139, RZ, P2, !PT ;  /* 0x0000008b90537210 */ /* 0x000fe4000175e4ff */
[----:B------:R-:W-:Y:S01]  /*119d50*/  IADD3.X R131, P4, PT, R131, R84, RZ, P4, !PT ;  /* 0x0000005483837210 */ /* 0x000fe2000279e4ff */
[----:B------:R-:W-:Y:S01]  /*119d60*/  IMAD.X R87, RZ, RZ, RZ, P0 ;  /* 0x000000ffff577224 */ /* 0x000fe200000e06ff */
[----:B------:R-:W-:Y:S01]  /*119d70*/  IADD3.X R85, P1, PT, RZ, R142, RZ, P1, !PT ;  /* 0x0000008eff557210 */ /* 0x000fe20000f3e4ff */
[----:B------:R-:W-:-:S03]  /*119d80*/  IMAD.WIDE.U32 R140, R36, R18, RZ ;  /* 0x00000012248c7225 */ /* 0x000fc600078e00ff */
[----:B------:R-:W-:Y:S01]  /*119d90*/  IADD3.X R85, P2, PT, RZ, R85, RZ, P2, !PT ;  /* 0x00000055ff557210 */ /* 0x000fe2000175e4ff */
[-C--:B------:R-:W-:Y:S01]  /*119da0*/  IMAD.WIDE.U32 R136, P5, R36, R17.reuse, R136 ;  /* 0x0000001124887225 */ /* 0x080fe200078a0088 */
[----:B------:R-:W-:Y:S02]  /*119db0*/  IADD3 RZ, P0, PT, R82, R140, RZ ;  /* 0x0000008c52ff7210 */ /* 0x000fe40007f1e0ff */
[----:B------:R-:W-:Y:S01]  /*119dc0*/  IADD3.X R80, PT, PT, RZ, RZ, R143, P2, P1 ;  /* 0x000000ffff507210 */ /* 0x000fe200017e248f */
[----:B------:R-:W-:Y:S01]  /*119dd0*/  IMAD.WIDE.U32.X R86, R37, R17, R86, P6 ;  /* 0x0000001125567225 */ /* 0x000fe200030e0456 */
[----:B------:R-:W-:-:S03]  /*119de0*/  IADD3 R140, P6, PT, R136, R141, RZ ;  /* 0x0000008d888c7210 */ /* 0x000fc60007fde0ff */
[----:B------:R-:W-:Y:S01]  /*119df0*/  IMAD.WIDE.U32 R142, R33, R18, RZ ;  /* 0x00000012218e7225 */ /* 0x000fe200078e00ff */
        /* <DEDUP_REMOVED lines=9> */
[----:B------:R-:W-:-:S04]  /*119e90*/  IMAD.WIDE.U32 R86, R34, R18, RZ ;  /* 0x0000001222567225 */ /* 0x000fc800078e00ff */
[----:B------:R-:W-:Y:S01]  /*119ea0*/  IMAD.WIDE.U32.X R136, R35, R17, R82, P6 ;  /* 0x0000001123887225 */ /* 0x000fe200030e0452 */
[----:B------:R-:W-:Y:S02]  /*119eb0*/  IADD3 R82, P3, PT, R85, R153, RZ ;  /* 0x0000009955527210 */ /* 0x000fe40007f7e0ff */
[----:B------:R-:W-:Y:S01]  /*119ec0*/  IADD3.X R85, P4, PT, R140, R139, RZ, P4, !PT ;  /* 0x0000008b8c557210 */ /* 0x000fe2000279e4ff */
[----:B------:R-:W-:Y:S01]  /*119ed0*/  IMAD.WIDE.U32 R142, P5, R34, R17, R142 ;  /* 0x00000011228e7225 */ /* 0x000fe200078a008e */
[----:B------:R-:W-:Y:S02]  /*119ee0*/  IADD3 RZ, P1, PT, R82, R86, RZ ;  /* 0x0000005652ff7210 */ /* 0x000fe40007f3e0ff */
[----:B------:R-:W-:Y:S01]  /*119ef0*/  IADD3.X R83, P3, PT, R80, R152, RZ, P3, !PT ;  /* 0x0000009850537210 */ /* 0x000fe20001f7e4ff */
[----:B------:R-:W-:Y:S01]  /*119f00*/  IMAD R80, R81, -0x30003, RZ ;  /* 0xfffcfffd51507824 */ /* 0x000fe200078e02ff */
[----:B------:R-:W-:Y:S02]  /*119f10*/  IADD3 R86, P2, PT, R142, R87, RZ ;  /* 0x000000578e567210 */ /* 0x000fe40007f5e0ff */
[----:B------:R-:W-:Y:S01]  /*119f20*/  IADD3.X R136, P0, PT, RZ, R136, RZ, P0, !PT ;  /* 0x00000088ff887210 */ /* 0x000fe2000071e4ff */
[C---:B------:R-:W-:Y:S01]  /*119f30*/  IMAD R80, R138.reuse, -0x760c0004, R80 ;  /* 0x89f3fffc8a507824 */ /* 0x040fe200078e0250 */
[----:B------:R-:W-:Y:S01]  /*119f40*/  IADD3.X RZ, P1, PT, R83, R86, RZ, P1, !PT ;  /* 0x0000005653ff7210 */ /* 0x000fe20000f3e4ff */
[----:B------:R-:W-:Y:S01]  /*119f50*/  IMAD.WIDE.U32 R86, R138, -0x30003, RZ ;  /* 0xfffcfffd8a567825 */ /* 0x000fe200078e00ff */
[----:B------:R-:W-:-:S03]  /*119f60*/  IADD3.X R136, P4, PT, RZ, R136, RZ, P4, !PT ;  /* 0x00000088ff887210 */ /* 0x000fc6000279e4ff */
[----:B------:R-:W-:Y:S01]  /*119f70*/  IMAD.IADD R87, R87, 0x1, R80 ;  /* 0x0000000157577824 */ /* 0x000fe200078e0250 */
[----:B------:R-:W-:Y:S01]  /*119f80*/  IADD3.X R137, PT, PT, RZ, RZ, R137, P4, P0 ;  /* 0x000000ffff897210 */ /* 0x000fe200027e0489 */
[----:B------:R-:W-:-:S04]  /*119f90*/  IMAD.WIDE.U32 R82, R34, R18, R82 ;  /* 0x0000001222527225 */ /* 0x000fc800078e0052 */
[----:B------:R-:W-:Y:S01]  /*119fa0*/  IMAD.WIDE.U32 R140, R87, -0x5555, RZ ;  /* 0xffffaaab578c7825 */ /* 0x000fe200078e00ff */
[----:B------:R-:W-:-:S03]  /*119fb0*/  IADD3 R136, P6, PT, R136, R82, RZ ;  /* 0x0000005288887210 */ /* 0x000fc60007fde0ff */
[----:B------:R-:W-:Y:S02]  /*119fc0*/  IMAD.IADD R139, R83, 0x1, R142 ;  /* 0x00000001538b7824 */ /* 0x000fe400078e028e */
[----:B------:R-:W-:Y:S02]  /*119fd0*/  IMAD.X R83, RZ, RZ, RZ, P5 ;  /* 0x000000ffff537224 */ /* 0x000fe400028e06ff */
[----:B------:R-:W-:Y:S01]  /*119fe0*/  IMAD.MOV.U32 R82, RZ, RZ, R143 ;  /* 0x000000ffff527224 */ /* 0x000fe200078e008f */
[----:B------:R-:W-:Y:S01]  /*119ff0*/  IADD3.X R137, P6, PT, R139, R137, RZ, P6, !PT ;  /* 0x000000898b897210 */ /* 0x000fe200037de4ff */
[----:B------:R-:W-:-:S04]  /*11a000*/  IMAD.WIDE.U32 R144, R86, -0x5555, RZ ;  /* 0xffffaaab56907825 */ /* 0x000fc800078e00ff */
[----:B------:R-:W-:Y:S01]  /*11a010*/  IMAD.WIDE.U32 R140, P4, R86, -0x46010001, R140 ;  /* 0xb9feffff568c7825 */ /* 0x000fe2000788008c */
[----:B------:R-:W-:-:S03]  /*11a020*/  IADD3 RZ, P0, PT, R138, R144, RZ ;  /* 0x000000908aff7210 */ /* 0x000fc60007f1e0ff */
[----:B------:R-:W-:Y:S01]  /*11a030*/  IMAD.WIDE.U32.X R82, R33, R17, R82, P2 ;  /* 0x0000001121527225 */ /* 0x000fe200010e0452 */
[----:B------:R-:W-:Y:S02]  /*11a040*/  IADD3 R144, P5, PT, R140, R145, RZ ;  /* 0x000000918c907210 */ /* 0x000fe40007fbe0ff */
[----:B------:R-:W-:Y:S01]  /*11a050*/  IADD3 RZ, P2, PT, RZ, R153, RZ ;  /* 0x00000099ffff7210 */ /* 0x000fe20007f5e0ff */
[----:B------:R-:W-:Y:S01]  /*11a060*/  IMAD.MOV.U32 R80, RZ, RZ, R138 ;  /* 0x000000ffff507224 */ /* 0x000fe200078e008a */
[----:B------:R-:W-:Y:S02]  /*11a070*/  IADD3.X R82, P1, PT, RZ, R82, RZ, P1, !PT ;  /* 0x00000052ff527210 */ /* 0x000fe40000f3e4ff */
[----:B------:R-:W-:Y:S01]  /*11a080*/  IADD3.X RZ, P0, PT, R81, R144, RZ, P0, !PT ;  /* 0x0000009051ff7210 */ /* 0x000fe2000071e4ff */
[----:B------:R-:W-:Y:S01]  /*11a090*/  IMAD.WIDE.U32 R80, R86, -0x5555, R80 ;  /* 0xffffaaab56507825 */ /* 0x000fe200078e0050 */
[----:B------:R-:W-:Y:S02]  /*11a0a0*/  IADD3.X R153, P6, PT, RZ, R82, RZ, P6, !PT ;  /* 0x00000052ff997210 */ /* 0x000fe400037de4ff */
[----:B------:R-:W-:Y:S01]  /*11a0b0*/  IADD3.X RZ, P2, PT, RZ, R152, RZ, P2, !PT ;  /* 0x00000098ffff7210 */ /* 0x000fe2000175e4ff */
[----:B------:R-:W-:Y:S01]  /*11a0c0*/  IMAD.IADD R82, R81, 0x1, R140 ;  /* 0x0000000151527824 */ /* 0x000fe200078e028c */
[----:B------:R-:W-:-:S02]  /*11a0d0*/  IADD3.X R154, PT, PT, RZ, RZ, R83, P6, P1 ;  /* 0x000000ffff9a7210 */ /* 0x000fc400037e2453 */
[----:B------:R-:W-:Y:S02]  /*11a0e0*/  IADD3 RZ, P1, PT, RZ, R80, RZ ;  /* 0x00000050ffff7210 */ /* 0x000fe40007f3e0ff */
[----:B------:R-:W-:Y:S02]  /*11a0f0*/  IADD3.X R80, P2, PT, RZ, RZ, RZ, P2, !PT ;  /* 0x000000ffff507210 */ /* 0x000fe4000175e4ff */
[----:B------:R-:W-:Y:S02]  /*11a100*/  IADD3.X R81, P3, PT, RZ, RZ, RZ, P3, !PT ;  /* 0x000000ffff517210 */ /* 0x000fe40001f7e4ff */
[----:B------:R-:W-:Y:S01]  /*11a110*/  IADD3.X RZ, P1, PT, RZ, R82, RZ, P1, !PT ;  /* 0x00000052ffff7210 */ /* 0x000fe20000f3e4ff */
[----:B------:R-:W-:Y:S01]  /*11a120*/  IMAD.WIDE.U32 R82, R87, -0x4eac0001, RZ ;  /* 0xb153ffff57527825 */ /* 0x000fe200078e00ff */
[----:B------:R-:W-:-:S03]  /*11a130*/  IADD3 R152, P6, PT, R81, R80, RZ ;  /* 0x0000005051987210 */ /* 0x000fc60007fde0ff */
[----:B------:R-:W-:Y:S02]  /*11a140*/  IMAD.X R81, RZ, RZ, RZ, P4 ;  /* 0x000000ffff517224 */ /* 0x000fe400020e06ff */
[----:B------:R-:W-:Y:S02]  /*11a150*/  IMAD.MOV.U32 R80, RZ, RZ, R141 ;  /* 0x000000ffff507224 */ /* 0x000fe400078e008d */
[----:B------:R-:W-:-:S04]  /*11a160*/  IMAD.WIDE.U32 R82, P4, R86, 0x1eabfffe, R82 ;  /* 0x1eabfffe56527825 */ /* 0x000fc80007880052 */
[----:B------:R-:W-:-:S03]  /*11a170*/  IMAD.WIDE.U32.X R80, R87, -0x46010001, R80, P5 ;  /* 0xb9feffff57507825 */ /* 0x000fc600028e0450 */
        /* <DEDUP_REMOVED lines=19> */
[----:B------:R-:W-:-:S04]  /*11a2b0*/  IMAD.WIDE.U32 R80, R86, -0x94f09dc, RZ ;  /* 0xf6b0f62456507825 */ /* 0x000fc800078e00ff */
[----:B------:R-:W-:Y:S01]  /*11a2c0*/  IMAD.X R83, RZ, RZ, RZ, P4 ;  /* 0x000000ffff537224 */ /* 0x000fe200020e06ff */
[----:B------:R-:W-:Y:S02]  /*11a2d0*/  IADD3 RZ, P0, PT, R134, R80, RZ ;  /* 0x0000005086ff7210 */ /* 0x000fe40007f1e0ff */
        /* <DEDUP_REMOVED lines=38> */
[----:B------:R-:W-:Y:S01]  /*11a540*/  IMAD.WIDE.U32 R134, R87, 0x397fe69a, RZ ;  /* 0x397fe69a57867825 */ /* 0x000fe200078e00ff */
[----:B------:R-:W-:-:S03]  /*11a550*/  IADD3.X R131, P1, PT, R131, R141, RZ, P1, !PT ;  /* 0x0000008d83837210 */ /* 0x000fc60000f3e4ff */
[----:B------:R-:W-:-:S04]  /*11a560*/  IMAD.WIDE.U32.X R84, R87, 0x4b1ba7b6, R84, P5 ;  /* 0x4b1ba7b657547825 */ /* 0x000fc800028e0454 */
[----:B------:R-:W-:Y:S01]  /*11a570*/  IMAD.WIDE.U32 R134, P5, R86, 0x1a0111ea, R134 ;  /* 0x1a0111ea56867825 */ /* 0x000fe200078a0086 */
[----:B------:R-:W-:-:S03]  /*11a580*/  IADD3.X R84, P0, PT, RZ, R84, RZ, P0, !PT ;  /* 0x00000054ff547210 */ /* 0x000fc6000071e4ff */
[----:B------:R-:W-:-:S04]  /*11a590*/  IMAD.WIDE.U32 R140, R86, 0x397fe69a, R136 ;  /* 0x397fe69a568c7825 */ /* 0x000fc800078e0088 */
[----:B------:R-:W-:Y:S01]  /*11a5a0*/  IMAD.WIDE.U32 R138, R86, 0x397fe69a, RZ ;  /* 0x397fe69a568a7825 */ /* 0x000fe200078e00ff */
[----:B------:R-:W-:-:S03]  /*11a5b0*/  IADD3.X R86, P1, PT, RZ, R84, RZ, P1, !PT ;  /* 0x00000054ff567210 */ /* 0x000fc60000f3e4ff */
[----:B------:R-:W-:Y:S01]  /*11a5c0*/  IMAD.MOV.U32 R84, RZ, RZ, R135 ;  /* 0x000000ffff547224 */ /* 0x000fe200078e0087 */
[----:B------:R-:W-:Y:S01]  /*11a5d0*/  IADD3.X R145, PT, PT, RZ, RZ, R85, P1, P0 ;  /* 0x000000ffff917210 */ /* 0x000fe20000fe0455 */
[----:B------:R-:W-:Y:S01]  /*11a5e0*/  IMAD.X R85, RZ, RZ, RZ, P5 ;  /* 0x000000ffff557224 */ /* 0x000fe200028e06ff */
[----:B------:R-:W-:Y:S01]  /*11a5f0*/  IADD3 RZ, P4, PT, R136, R138, RZ ;  /* 0x0000008a88ff7210 */ /* 0x000fe20007f9e0ff */
[----:B------:R-:W-:Y:S01]  /*11a600*/  IMAD.IADD R141, R141, 0x1, R134 ;  /* 0x000000018d8d7824 */ /* 0x000fe200078e0286 */
[----:B------:R-:W-:Y:S01]  /*11a610*/  IADD3 R144, P0, PT, R134, R139, RZ ;  /* 0x0000008b86907210 */ /* 0x000fe20007f1e0ff */
[----:B------:R-:W-:-:S03]  /*11a620*/  IMAD.WIDE.U32 R138, R43, R48, RZ ;  /* 0x000000302b8a7225 */ /* 0x000fc600078e00ff */
[----:B------:R-:W-:Y:S01]  /*11a630*/  IADD3.X RZ, P4, PT, R137, R144, RZ, P4, !PT ;  /* 0x0000009089ff7210 */ /* 0x000fe2000279e4ff */
[----:B------:R-:W-:-:S04]  /*11a640*/  IMAD.WIDE.U32.X R142, R87, 0x1a0111ea, R84, P0 ;  /* 0x1a0111ea578e7825 */ /* 0x000fc800000e0454 */
[----:B------:R-:W-:-:S04]  /*11a650*/  IMAD.WIDE.U32 R84, R44, R48, RZ ;  /* 0x000000302c547225 */ /* 0x000fc800078e00ff */
[----:B------:R-:W-:Y:S01]  /*11a660*/  IMAD.WIDE.U32 R138, P0, R44, R47, R138 ;  /* 0x0000002f2c8a7225 */ /* 0x000fe2000780008a */
[----:B------:R-:W-:-:S03]  /*11a670*/  IADD3 RZ, P5, PT, R132, R84, RZ ;  /* 0x0000005484ff7210 */ /* 0x000fc60007fbe0ff */
[----:B------:R-:W-:Y:S01]  /*11a680*/  IMAD.X R135, RZ, RZ, RZ, P0 ;  /* 0x000000ffff877224 */ /* 0x000fe200000e06ff */
[----:B------:R-:W-:Y:S01]  /*11a690*/  IADD3 R84, P1, PT, R138, R85, RZ ;  /* 0x000000558a547210 */ /* 0x000fe20007f3e0ff */
[----:B------:R-:W-:Y:S01]  /*11a6a0*/  IMAD.MOV.U32 R134, RZ, RZ, R139 ;  /* 0x000000ffff867224 */ /* 0x000fe200078e008b */
[----:B------:R-:W-:Y:S02]  /*11a6b0*/  IADD3 R86, P0, PT, R86, R140, RZ ;  /* 0x0000008c56567210 */ /* 0x000fe40007f1e0ff */
[----:B------:R-:W-:Y:S01]  /*11a6c0*/  IADD3.X RZ, P5, PT, R133, R84, RZ, P5, !PT ;  /* 0x0000005485ff7210 */ /* 0x000fe20002fbe4ff */
[----:B------:R-:W-:-:S04]  /*11a6d0*/  IMAD.WIDE.U32 R84, R44, R48, R132 ;  /* 0x000000302c547225 */ /* 0x000fc800078e0084 */
[----:B------:R-:W-:Y:S02]  /*11a6e0*/  IMAD.IADD R85, R85, 0x1, R138 ;  /* 0x0000000155557824 */ /* 0x000fe400078e028a */
[----:B------:R-:W-:Y:S01]  /*11a6f0*/  IMAD.WIDE.U32.X R134, R43, R47, R134, P1 ;  /* 0x0000002f2b867225 */ /* 0x000fe200008e0486 */
[----:B------:R-:W-:-:S03]  /*11a700*/  IADD3 RZ, P1, PT, RZ, R84, RZ ;  /* 0x00000054ffff7210 */ /* 0x000fc60007f3e0ff */
[----:B------:R-:W-:Y:S01]  /*11a710*/  IMAD.WIDE.U32 R138, R42, R48, RZ ;  /* 0x000000302a8a7225 */ /* 0x000fe200078e00ff */
[----:B------:R-:W-:Y:S02]  /*11a720*/  IADD3.X RZ, P1, PT, RZ, R85, RZ, P1, !PT ;  /* 0x00000055ffff7210 */ /* 0x000fe40000f3e4ff */
        /* <DEDUP_REMOVED lines=29> */
[----:B------:R-:W-:Y:S02]  /*11a900*/  IADD3 R134, P5, PT, R87, R138, RZ ;  /* 0x0000008a57867210 */ /* 0x000fe40007fbe0ff */
[----:B------:R-:W-:Y:S01]  /*11a910*/  IADD3.X R87, P0, PT, R141, R145, RZ, P0, !PT ;  /* 0x000000918d577210 */ /* 0x000fe2000071e4ff */
[----:B------:R-:W-:Y:S01]  /*11a920*/  IMAD.X R145, RZ, RZ, RZ, P2 ;  /* 0x000000ffff917224 */ /* 0x000fe200010e06ff */
[----:B------:R-:W-:Y:S01]  /*11a930*/  IADD3.X R135, P5, PT, R82, R136, RZ, P5, !PT ;  /* 0x0000008852877210 */ /* 0x000fe20002fbe4ff */
[----:B------:R-:W-:Y:S01]  /*11a940*/  IMAD.WIDE.U32 R82, R37, R48, RZ ;  /* 0x0000003025527225 */ /* 0x000fe200078e00ff */
[----:B------:R-:W-:-:S02]  /*11a950*/  IADD3.X R140, P1, PT, RZ, R80, RZ, P1, !PT ;  /* 0x00000050ff8c7210 */ /* 0x000fc40000f3e4ff */
[----:B------:R-:W-:Y:S01]  /*11a960*/  IADD3.X R138, P4, PT, RZ, R142, RZ, P4, !PT ;  /* 0x0000008eff8a7210 */ /* 0x000fe2000279e4ff */
[----:B------:R-:W-:Y:S01]  /*11a970*/  IMAD.WIDE.U32 R136, R35, R48, RZ ;  /* 0x0000003023887225 */ /* 0x000fe200078e00ff */
[----:B------:R-:W-:Y:S02]  /*11a980*/  IADD3.X R140, P5, PT, RZ, R140, RZ, P5, !PT ;  /* 0x0000008cff8c7210 */ /* 0x000fe40002fbe4ff */
[----:B------:R-:W-:Y:S02]  /*11a990*/  IADD3.X R138, P0, PT, RZ, R138, RZ, P0, !PT ;  /* 0x0000008aff8a7210 */ /* 0x000fe4000071e4ff */
[----:B------:R-:W-:Y:S01]  /*11a9a0*/  IADD3.X R139, PT, PT, RZ, RZ, R81, P5, P1 ;  /* 0x000000ffff8b7210 */ /* 0x000fe20002fe2451 */
[C---:B------:R-:W-:Y:S01]  /*11a9b0*/  IMAD.WIDE.U32 R82, P5, R38.reuse, R47, R82 ;  /* 0x0000002f26527225 */ /* 0x040fe200078a0052 */
[----:B------:R-:W-:Y:S02]  /*11a9c0*/  IADD3.X R142, PT, PT, RZ, RZ, R143, P0, P4 ;  /* 0x000000ffff8e7210 */ /* 0x000fe400007e848f */
[----:B------:R-:W-:Y:S01]  /*11a9d0*/  IADD3.X R145, PT, PT, R145, RZ, RZ, P6, P3 ;  /* 0x000000ff91917210 */ /* 0x000fe200037e64ff */
[----:B------:R-:W-:Y:S01]  /*11a9e0*/  IMAD.WIDE.U32 R80, R38, R48, RZ ;  /* 0x0000003026507225 */ /* 0x000fe200078e00ff */
[----:B------:R-:W-:-:S03]  /*11a9f0*/  IADD3 R141, P0, PT, R153, R152, RZ ;  /* 0x00000098998d7210 */ /* 0x000fc60007f1e0ff */
[----:B------:R-:W-:Y:S01]  /*11aa00*/  IMAD.WIDE.U32 R136, P3, R36, R47, R136 ;  /* 0x0000002f24887225 */ /* 0x000fe20007860088 */
[----:B------:R-:W-:Y:S02]  /*11aa10*/  IADD3 RZ, P1, PT, R130, R80, RZ ;  /* 0x0000005082ff7210 */ /* 0x000fe40007f3e0ff */
[----:B------:R-:W-:Y:S01]  /*11aa20*/  IADD3 R144, P4, PT, R82, R81, RZ ;  /* 0x0000005152907210 */ /* 0x000fe20007f9e0ff */
[----:B------:R-:W-:-:S03]  /*11aa30*/  IMAD.WIDE.U32 R80, R36, R48, RZ ;  /* 0x0000003024507225 */ /* 0x000fc600078e00ff */
[----:B------:R-:W-:Y:S01]  /*11aa40*/  IADD3.X RZ, P1, PT, R131, R144, RZ, P1, !PT ;  /* 0x0000009083ff7210 */ /* 0x000fe20000f3e4ff */
[----:B------:R-:W-:Y:S01]  /*11aa50*/  IMAD.WIDE.U32 R130, R38, R48, R130 ;  /* 0x0000003026827225 */ /* 0x000fe200078e0082 */
[----:B------:R-:W-:Y:S02]  /*11aa60*/  IADD3 RZ, P2, PT, R86, R80, RZ ;  /* 0x0000005056ff7210 */ /* 0x000fe40007f5e0ff */
[----:B------:R-:W-:Y:S01]  /*11aa70*/  IADD3 R143, P6, PT, R136, R81, RZ ;  /* 0x00000051888f7210 */ /* 0x000fe20007fde0ff */
[----:B------:R-:W-:Y:S01]  /*11aa80*/  IMAD.X R81, RZ, RZ, RZ, P5 ;  /* 0x000000ffff517224 */ /* 0x000fe200028e06ff */
[----:B------:R-:W-:Y:S01]  /*11aa90*/  IADD3 R130, P5, PT, R140, R130, RZ ;  /* 0x000000828c827210 */ /* 0x000fe20007fbe0ff */
[----:B------:R-:W-:Y:S01]  /*11aaa0*/  IMAD.MOV.U32 R80, RZ, RZ, R83 ;  /* 0x000000ffff507224 */ /* 0x000fe200078e0053 */
[----:B------:R-:W-:Y:S01]  /*11aab0*/  IADD3.X R140, P0, PT, R154, R145, RZ, P0, !PT ;  /* 0x000000919a8c7210 */ /* 0x000fe2000071e4ff */
[----:B------:R-:W-:Y:S01]  /*11aac0*/  IMAD.IADD R131, R131, 0x1, R82 ;  /* 0x0000000183837824 */ /* 0x000fe200078e0252 */
[----:B------:R-:W-:Y:S01]  /*11aad0*/  IADD3.X RZ, P2, PT, R87, R143, RZ, P2, !PT ;  /* 0x0000008f57ff7210 */ /* 0x000fe2000175e4ff */
[----:B------:R-:W-:-:S03]  /*11aae0*/  IMAD.WIDE.U32.X R80, R37, R47, R80, P4 ;  /* 0x0000002f25507225 */ /* 0x000fc600020e0450 */
[----:B------:R-:W-:Y:S01]  /*11aaf0*/  IADD3.X R131, P5, PT, R131, R139, RZ, P5, !PT ;  /* 0x0000008b83837210 */ /* 0x000fe20002fbe4ff */
[----:B------:R-:W-:Y:S01]  /*11ab00*/  IMAD.WIDE.U32 R82, R36, R48, R86 ;  /* 0x0000003024527225 */ /* 0x000fe200078e0056 */
[----:B------:R-:W-:Y:S02]  /*11ab10*/  IADD3.X R80, P4, PT, RZ, R80, RZ, P1, !PT ;  /* 0x00000050ff507210 */ /* 0x000fe40000f9e4ff */
[----:B------:R-:W-:Y:S01]  /*11ab20*/  IADD3 R86, P1, PT, R138, R141, RZ ;  /* 0x0000008d8a567210 */ /* 0x000fe20007f3e0ff */
[----:B------:R-:W-:Y:S01]  /*11ab30*/  IMAD.WIDE.U32 R138, R33, R48, RZ ;  /* 0x00000030218a7225 */ /* 0x000fe200078e00ff */
[----:B------:R-:W-:Y:S02]  /*11ab40*/  IADD3.X R80, P5, PT, RZ, R80, RZ, P5, !PT ;  /* 0x00000050ff507210 */ /* 0x000fe40002fbe4ff */
[----:B------:R-:W-:Y:S02]  /*11ab50*/  IADD3.X R87, P1, PT, R142, R140, RZ, P1, !PT ;  /* 0x0000008c8e577210 */ /* 0x000fe40000f3e4ff */
[----:B------:R-:W-:-:S02]  /*11ab60*/  IADD3.X R81, PT, PT, RZ, RZ, R81, P5, P4 ;  /* 0x000000ffff517210 */ /* 0x000fc40002fe8451 */
[----:B------:R-:W-:Y:S01]  /*11ab70*/  IADD3 R80, P4, PT, R80, R82, RZ ;  /* 0x0000005250507210 */ /* 0x000fe20007f9e0ff */
[----:B------:R-:W-:Y:S02]  /*11ab80*/  IMAD.IADD R82, R83, 0x1, R136 ;  /* 0x0000000153527824 */ /* 0x000fe400078e0288 */
[----:B------:R-:W-:-:S03]  /*11ab90*/  IMAD.X R83, RZ, RZ, RZ, P3 ;  /* 0x000000ffff537224 */ /* 0x000fc600018e06ff */
[----:B------:R-:W-:Y:S01]  /*11aba0*/  IADD3.X R81, P4, PT, R82, R81, RZ, P4, !PT ;  /* 0x0000005152517210 */ /* 0x000fe2000279e4ff */
[----:B------:R-:W-:Y:S02]  /*11abb0*/  IMAD.MOV.U32 R82, RZ, RZ, R137 ;  /* 0x000000ffff527224 */ /* 0x000fe400078e0089 */
[----:B------:R-:W-:-:S04]  /*11abc0*/  IMAD.WIDE.U32 R136, R34, R48, R86 ;  /* 0x0000003022887225 */ /* 0x000fc800078e0056 */
[----:B------:R-:W-:-:S04]  /*11abd0*/  IMAD.WIDE.U32.X R140, R35, R47, R82, P6 ;  /* 0x0000002f238c7225 */ /* 0x000fc800030e0452 */
[----:B------:R-:W-:Y:S01]  /*11abe0*/  IMAD.WIDE.U32 R82, R34, R48, RZ ;  /* 0x0000003022527225 */ /* 0x000fe200078e00ff */
[----:B------:R-:W-:-:S03]  /*11abf0*/  IADD3.X R140, P3, PT, RZ, R140, RZ, P2, !PT ;  /* 0x0000008cff8c7210 */ /* 0x000fc6000177e4ff */
[----:B------:R-:W-:Y:S01]  /*11ac00*/  IMAD.WIDE.U32 R138, P2, R34, R47, R138 ;  /* 0x0000002f228a7225 */ /* 0x000fe2000784008a */
[----:B------:R-:W-:Y:S02]  /*11ac10*/  IADD3 RZ, P6, PT, R86, R82, RZ ;  /* 0x0000005256ff7210 */ /* 0x000fe40007fde0ff */
[----:B------:R-:W-:Y:S01]  /*11ac20*/  IADD3.X R140, P4, PT, RZ, R140, RZ, P4, !PT ;  /* 0x0000008cff8c7210 */ /* 0x000fe2000279e4ff */
[----:B------:R-:W-:Y:S01]  /*11ac30*/  IMAD.IADD R137, R137, 0x1, R138 ;  /* 0x0000000189897824 */ /* 0x000fe200078e028a */
[----:B------:R-:W-:Y:S01]  /*11ac40*/  IADD3 R86, P5, PT, R138, R83, RZ ;  /* 0x000000538a567210 */ /* 0x000fe20007fbe0ff */
[----:B------:R-:W-:Y:S01]  /*11ac50*/  IMAD R138, R85, -0x30003, RZ ;  /* 0xfffcfffd558a7824 */ /* 0x000fe200078e02ff */
[----:B------:R-:W-:Y:S01]  /*11ac60*/  IADD3.X R144, PT, PT, RZ, RZ, R141, P4, P3 ;  /* 0x000000ffff907210 */ /* 0x000fe200027e648d */
[----:B------:R-:W-:Y:S01]  /*11ac70*/  IMAD.WIDE.U32 R82, R84, -0x30003, RZ ;  /* 0xfffcfffd54527825 */ /* 0x000fe200078e00ff */
[----:B------:R-:W-:Y:S02]  /*11ac80*/  IADD3 R136, P3, PT, R140, R136, RZ ;  /* 0x000000888c887210 */ /* 0x000fe40007f7e0ff */
[----:B------:R-:W-:Y:S01]  /*11ac90*/  IADD3.X RZ, P6, PT, R87, R86, RZ, P6, !PT ;  /* 0x0000005657ff7210 */ /* 0x000fe200037de4ff */
[----:B------:R-:W-:Y:S01]  /*11aca0*/  IMAD R138, R84, -0x760c0004, R138 ;  /* 0x89f3fffc548a7824 */ /* 0x000fe200078e028a */
[----:B------:R-:W-:Y:S01]  /*11acb0*/  IADD3.X R137, P3, PT, R137, R144, RZ, P3, !PT ;  /* 0x0000009089897210 */ /* 0x000fe20001f7e4ff */
[----:B------:R-:W-:-:S02]  /*11acc0*/  IMAD.MOV.U32 R140, RZ, RZ, R139 ;  /* 0x000000ffff8c7224 */ /* 0x000fc400078e008b */
[----:B------:R-:W-:Y:S02]  /*11acd0*/  IMAD.IADD R83, R83, 0x1, R138 ;  /* 0x0000000153537824 */ /* 0x000fe400078e028a */
[----:B------:R-:W-:Y:S02]  /*11ace0*/  IMAD.X R141, RZ, RZ, RZ, P2 ;  /* 0x000000ffff8d7224 */ /* 0x000fe400010e06ff */
[----:B------:R-:W-:-:S04]  /*11acf0*/  IMAD.WIDE.U32 R138, R83, -0x5555, RZ ;  /* 0xffffaaab538a7825 */ /* 0x000fc800078e00ff */
[----:B------:R-:W-:-:S04]  /*11ad00*/  IMAD.WIDE.U32 R142, R82, -0x5555, RZ ;  /* 0xffffaaab528e7825 */ /* 0x000fc800078e00ff */
[----:B------:R-:W-:Y:S01]  /*11ad10*/  IMAD.WIDE.U32 R138, P4, R82, -0x46010001, R138 ;  /* 0xb9feffff528a7825 */ /* 0x000fe2000788008a */
[----:B------:R-:W-:-:S03]  /*11ad20*/  IADD3 RZ, P2, PT, R84, R142, RZ ;  /* 0x0000008e54ff7210 */ /* 0x000fc60007f5e0ff */
[----:B------:R-:W-:Y:S01]  /*11ad30*/  IMAD.WIDE.U32.X R140, R33, R47, R140, P5 ;  /* 0x0000002f218c7225 */ /* 0x000fe200028e048c */
[----:B------:R-:W-:Y:S02]  /*11ad40*/  IADD3 R142, P5, PT, R138, R143, RZ ;  /* 0x0000008f8a8e7210 */ /* 0x000fe40007fbe0ff */
[----:B------:R-:W-:Y:S02]  /*11ad50*/  IADD3.X R86, P6, PT, RZ, R140, RZ, P6, !PT ;  /* 0x0000008cff567210 */ /* 0x000fe400037de4ff */
[----:B------:R-:W-:Y:S01]  /*11ad60*/  IADD3.X RZ, P2, PT, R85, R142, RZ, P2, !PT ;  /* 0x0000008e55ff7210 */ /* 0x000fe2000175e4ff */
[----:B------:R-:W-:Y:S01]  /*11ad70*/  IMAD.WIDE.U32 R84, R82, -0x5555, R84 ;  /* 0xffffaaab52547825 */ /* 0x000fe200078e0054 */
[----:B------:R-:W-:-:S03]  /*11ad80*/  IADD3.X R153, P3, PT, RZ, R86, RZ, P3, !PT ;  /* 0x00000056ff997210 */ /* 0x000fc60001f7e4ff */
[----:B------:R-:W-:Y:S01]  /*11ad90*/  IMAD.IADD R86, R85, 0x1, R138 ;  /* 0x0000000155567824 */ /* 0x000fe200078e028a */
[----:B------:R-:W-:Y:S02]  /*11ada0*/  IADD3.X R154, PT, PT, RZ, RZ, R141, P3, P6 ;  /* 0x000000ffff9a7210 */ /* 0x000fe40001fec48d */
        /* <DEDUP_REMOVED lines=127> */
[----:B------:R-:W-:Y:S01]  /*11b5a0*/  IMAD.MOV.U32 R84, RZ, RZ, R135 ;  /* 0x000000ffff547224 */ /* 0x000fe200078e0087 */
[----:B------:R-:W-:Y:S01]  /*11b5b0*/  IADD3.X R140, P4, PT, RZ, R142, RZ, P4, !PT ;  /* 0x0000008eff8c7210 */ /* 0x000fe2000279e4ff */
        /* <DEDUP_REMOVED lines=11> */
[----:B------:R-:W-:Y:S02]  /*11b670*/  IADD3.X R142, PT, PT, RZ, RZ, R143, P2, P4 ;  /* 0x000000ffff8e7210 */ /* 0x000fe400017e848f */
[----:B------:R-:W-:Y:S01]  /*11b680*/  IADD3.X R138, PT, PT, RZ, RZ, R85, P5, P3 ;  /* 0x000000ffff8a7210 */ /* 0x000fe20002fe6455 */
[C---:B------:R-:W-:Y:S01]  /*11b690*/  IMAD.WIDE.U32 R86, P5, R38.reuse, R15, R86 ;  /* 0x0000000f26567225 */ /* 0x040fe200078a0056 */
[----:B------:R-:W-:Y:S02]  /*11b6a0*/  IADD3.X R145, PT, PT, R145, RZ, RZ, P6, P1 ;  /* 0x000000ff91917210 */ /* 0x000fe400037e24ff */
[----:B------:R-:W-:Y:S01]  /*11b6b0*/  IADD3 R141, P3, PT, R153, R152, RZ ;  /* 0x00000098998d7210 */ /* 0x000fe20007f7e0ff */
[----:B------:R-:W-:-:S04]  /*11b6c0*/  IMAD.WIDE.U32 R84, R38, R16, RZ ;  /* 0x0000001026547225 */ /* 0x000fc800078e00ff */
        /* <DEDUP_REMOVED lines=12> */
[----:B------:R-:W-:Y:S02]  /*11b790*/  IMAD.IADD R131, R131, 0x1, R86 ;  /* 0x0000000183837824 */ /* 0x000fe400078e0256 */
[----:B------:R-:W-:-:S03]  /*11b7a0*/  IMAD.WIDE.U32.X R84, R37, R15, R84, P4 ;  /* 0x0000000f25547225 */ /* 0x000fc600020e0454 */
[----:B------:R-:W-:Y:S01]  /*11b7b0*/  IADD3.X R131, P4, PT, R131, R138, RZ, P5, !PT ;  /* 0x0000008a83837210 */ /* 0x000fe20002f9e4ff */
[----:B------:R-:W-:Y:S01]  /*11b7c0*/  IMAD.WIDE.U32 R138, R36, R16, R82 ;  /* 0x00000010248a7225 */ /* 0x000fe200078e0052 */
[----:B------:R-:W-:Y:S02]  /*11b7d0*/  IADD3.X R84, P2, PT, RZ, R84, RZ, P2, !PT ;  /* 0x00000054ff547210 */ /* 0x000fe4000175e4ff */
[----:B------:R-:W-:Y:S02]  /*11b7e0*/  IADD3 R86, P5, PT, R140, R141, RZ ;  /* 0x0000008d8c567210 */ /* 0x000fe40007fbe0ff */
[----:B------:R-:W-:-:S04]  /*11b7f0*/  IADD3.X R84, P4, PT, RZ, R84, RZ, P4, !PT ;  /* 0x00000054ff547210 */ /* 0x000fc8000279e4ff */
[----:B------:R-:W-:Y:S02]  /*11b800*/  IADD3.X R85, PT, PT, RZ, RZ, R85, P4, P2 ;  /* 0x000000ffff557210 */ /* 0x000fe400027e4455 */
[----:B------:R-:W-:Y:S01]  /*11b810*/  IADD3 R82, P2, PT, R84, R138, RZ ;  /* 0x0000008a54527210 */ /* 0x000fe20007f5e0ff */
[----:B------:R-:W-:Y:S01]  /*11b820*/  IMAD.IADD R138, R139, 0x1, R136 ;  /* 0x000000018b8a7824 */ /* 0x000fe200078e0288 */
[----:B------:R-:W-:Y:S01]  /*11b830*/  IADD3.X RZ, P4, PT, R83, R143, RZ, P0, !PT ;  /* 0x0000008f53ff7210 */ /* 0x000fe2000079e4ff */
[----:B------:R-:W-:Y:S01]  /*11b840*/  IMAD.MOV.U32 R84, RZ, RZ, R137 ;  /* 0x000000ffff547224 */ /* 0x000fe200078e0089 */
[----:B------:R-:W-:Y:S02]  /*11b850*/  IADD3.X R87, P0, PT, R142, R87, RZ, P5, !PT ;  /* 0x000000578e577210 */ /* 0x000fe40002f1e4ff */
[----:B------:R-:W-:Y:S01]  /*11b860*/  IADD3.X R83, P2, PT, R138, R85, RZ, P2, !PT ;  /* 0x000000558a537210 */ /* 0x000fe2000175e4ff */
[----:B------:R-:W-:Y:S02]  /*11b870*/  IMAD.X R85, RZ, RZ, RZ, P1 ;  /* 0x000000ffff557224 */ /* 0x000fe400008e06ff */
[----:B------:R-:W-:-:S04]  /*11b880*/  IMAD.WIDE.U32 R138, R33, R16, RZ ;  /* 0x00000010218a7225 */ /* 0x000fc800078e00ff */
[----:B------:R-:W-:-:S04]  /*11b890*/  IMAD.WIDE.U32.X R140, R35, R15, R84, P6 ;  /* 0x0000000f238c7225 */ /* 0x000fc800030e0454 */
[----:B------:R-:W-:Y:S01]  /*11b8a0*/  IMAD.WIDE.U32 R84, R34, R16, RZ ;  /* 0x0000001022547225 */ /* 0x000fe200078e00ff */
[----:B------:R-:W-:-:S03]  /*11b8b0*/  IADD3.X R140, P4, PT, RZ, R140, RZ, P4, !PT ;  /* 0x0000008cff8c7210 */ /* 0x000fc6000279e4ff */
[----:B------:R-:W-:Y:S01]  /*11b8c0*/  IMAD.WIDE.U32 R138, P1, R34, R15, R138 ;  /* 0x0000000f228a7225 */ /* 0x000fe2000782008a */
[----:B------:R-:W-:Y:S02]  /*11b8d0*/  IADD3 RZ, P6, PT, R86, R84, RZ ;  /* 0x0000005456ff7210 */ /* 0x000fe40007fde0ff */
[----:B------:R-:W-:Y:S01]  /*11b8e0*/  IADD3.X R140, P2, PT, RZ, R140, RZ, P2, !PT ;  /* 0x0000008cff8c7210 */ /* 0x000fe2000175e4ff */
[----:B------:R-:W-:Y:S01]  /*11b8f0*/  IMAD.WIDE.U32 R136, R34, R16, R86 ;  /* 0x0000001022887225 */ /* 0x000fe200078e0056 */
[----:B------:R-:W-:Y:S02]  /*11b900*/  IADD3 R86, P5, PT, R138, R85, RZ ;  /* 0x000000558a567210 */ /* 0x000fe40007fbe0ff */
[----:B------:R-:W-:Y:S01]  /*11b910*/  IADD3.X R144, PT, PT, RZ, RZ, R141, P2, P4 ;  /* 0x000000ffff907210 */ /* 0x000fe200017e848d */
[----:B------:R-:W-:Y:S01]  /*11b920*/  IMAD.IADD R137, R137, 0x1, R138 ;  /* 0x0000000189897824 */ /* 0x000fe200078e028a */
[----:B------:R-:W-:Y:S01]  /*11b930*/  IADD3 R136, P2, PT, R140, R136, RZ ;  /* 0x000000888c887210 */ /* 0x000fe20007f5e0ff */
[----:B------:R-:W-:Y:S01]  /*11b940*/  IMAD R138, R81, -0x30003, RZ ;  /* 0xfffcfffd518a7824 */ /* 0x000fe200078e02ff */
[----:B------:R-:W-:Y:S01]  /*11b950*/  IADD3.X RZ, P6, PT, R87, R86, RZ, P6, !PT ;  /* 0x0000005657ff7210 */ /* 0x000fe200037de4ff */
[----:B------:R-:W-:Y:S01]  /*11b960*/  IMAD.WIDE.U32 R84, R80, -0x30003, RZ ;  /* 0xfffcfffd50547825 */ /* 0x000fe200078e00ff */
[----:B------:R-:W-:-:S03]  /*11b970*/  IADD3.X R137, P2, PT, R137, R144, RZ, P2, !PT ;  /* 0x0000009089897210 */ /* 0x000fc6000175e4ff */
[----:B------:R-:W-:Y:S02]  /*11b980*/  IMAD R138, R80, -0x760c0004, R138 ;  /* 0x89f3fffc508a7824 */ /* 0x000fe400078e028a */
[----:B------:R-:W-:Y:S02]  /*11b990*/  IMAD.MOV.U32 R140, RZ, RZ, R139 ;  /* 0x000000ffff8c7224 */ /* 0x000fe400078e008b */
        /* <DEDUP_REMOVED lines=177> */
[----:B------:R-:W-:Y:S01]  /*11c4b0*/  IADD3 R86, P5, PT, R140, R141, RZ ;  /* 0x0000008d8c567210 */ /* 0x000fe20007fbe0ff */
[----:B------:R-:W-:Y:S01]  /*11c4c0*/  IMAD.MOV.U32 R84, RZ, RZ, R137 ;  /* 0x000000ffff547224 */ /* 0x000fe200078e0089 */
[----:B------:R-:W-:-:S04]  /*11c4d0*/  IADD3.X R80, P4, PT, RZ, R80, RZ, P4, !PT ;  /* 0x00000050ff507210 */ /* 0x000fc8000279e4ff */
[----:B------:R-:W-:Y:S02]  /*11c4e0*/  IADD3.X R81, PT, PT, RZ, RZ, R81, P4, P1 ;  /* 0x000000ffff517210 */ /* 0x000fe400027e2451 */
[----:B------:R-:W-:Y:S01]  /*11c4f0*/  IADD3 R80, P1, PT, R80, R138, RZ ;  /* 0x0000008a50507210 */ /* 0x000fe20007f3e0ff */
[----:B------:R-:W-:Y:S01]  /*11c500*/  IMAD.IADD R138, R139, 0x1, R136 ;  /* 0x000000018b8a7824 */ /* 0x000fe200078e0288 */
[----:B------:R-:W-:Y:S01]  /*11c510*/  IADD3.X RZ, P4, PT, R85, R143, RZ, P0, !PT ;  /* 0x0000008f55ff7210 */ /* 0x000fe2000079e4ff */
[----:B------:R-:W-:Y:S01]  /*11c520*/  IMAD.X R85, RZ, RZ, RZ, P3 ;  /* 0x000000ffff557224 */ /* 0x000fe200018e06ff */
[----:B------:R-:W-:Y:S02]  /*11c530*/  IADD3.X R87, P0, PT, R142, R87, RZ, P5, !PT ;  /* 0x000000578e577210 */ /* 0x000fe40002f1e4ff */
[----:B------:R-:W-:Y:S01]  /*11c540*/  IADD3.X R81, P1, PT, R138, R81, RZ, P1, !PT ;  /* 0x000000518a517210 */ /* 0x000fe20000f3e4ff */
[----:B------:R-:W-:-:S04]  /*11c550*/  IMAD.WIDE.U32.X R140, R35, R13, R84, P6 ;  /* 0x0000000d238c7225 */ /* 0x000fc800030e0454 */
[----:B------:R-:W-:Y:S01]  /*11c560*/  IMAD.WIDE.U32 R138, R33, R14, RZ ;  /* 0x0000000e218a7225 */ /* 0x000fe200078e00ff */
[----:B------:R-:W-:-:S03]  /*11c570*/  IADD3.X R140, P3, PT, RZ, R140, RZ, P4, !PT ;  /* 0x0000008cff8c7210 */ /* 0x000fc6000277e4ff */
[----:B------:R-:W-:Y:S01]  /*11c580*/  IMAD.WIDE.U32 R84, R34, R14, RZ ;  /* 0x0000000e22547225 */ /* 0x000fe200078e00ff */
[----:B------:R-:W-:-:S03]  /*11c590*/  IADD3.X R140, P5, PT, RZ, R140, RZ, P1, !PT ;  /* 0x0000008cff8c7210 */ /* 0x000fc60000fbe4ff */
[----:B------:R-:W-:Y:S01]  /*11c5a0*/  IMAD.WIDE.U32 R138, P4, R34, R13, R138 ;  /* 0x0000000d228a7225 */ /* 0x000fe2000788008a */
[----:B------:R-:W-:Y:S02]  /*11c5b0*/  IADD3 RZ, P6, PT, R86, R84, RZ ;  /* 0x0000005456ff7210 */ /* 0x000fe40007fde0ff */
[----:B------:R-:W-:Y:S01]  /*11c5c0*/  IADD3.X R144, PT, PT, RZ, RZ, R141, P5, P3 ;  /* 0x000000ffff907210 */ /* 0x000fe20002fe648d */
[----:B------:R-:W-:Y:S01]  /*11c5d0*/  IMAD.WIDE.U32 R136, R34, R14, R86 ;  /* 0x0000000e22887225 */ /* 0x000fe200078e0056 */
[----:B------:R-:W-:-:S03]  /*11c5e0*/  IADD3 R86, P1, PT, R138, R85, RZ ;  /* 0x000000558a567210 */ /* 0x000fc60007f3e0ff */
        /* <DEDUP_REMOVED lines=12> */
[----:B------:R-:W-:-:S04]  /*11c6b0*/  IMAD.WIDE.U32 R138, P4, R84, -0x46010001, R138 ;  /* 0xb9feffff548a7825 */ /* 0x000fc8000788008a */
[----:B------:R-:W-:Y:S01]  /*11c6c0*/  IMAD.WIDE.U32.X R140, R33, R13, R140, P1 ;  /* 0x0000000d218c7225 */ /* 0x000fe200008e048c */
[----:B------:R-:W-:Y:S02]  /*11c6d0*/  IADD3 RZ, P1, PT, R82, R142, RZ ;  /* 0x0000008e52ff7210 */ /* 0x000fe40007f3e0ff */
        /* <DEDUP_REMOVED lines=100> */
[----:B------:R-:W-:Y:S01]  /*11cd20*/  IADD3 R80, P1, PT, R84, R140, RZ ;  /* 0x0000008c54507210 */ /* 0x000fe20007f3e0ff */
[----:B------:R-:W-:Y:S01]  /*11cd30*/  IMAD.WIDE.U32 R84, R44, R12, R132 ;  /* 0x0000000c2c547225 */ /* 0x000fe200078e0084 */
[----:B------:R-:W-:-:S03]  /*11cd40*/  IADD3.X RZ, P5, PT, R133, R81, RZ, P5, !PT ;  /* 0x0000005185ff7210 */ /* 0x000fc60002fbe4ff */
        /* <DEDUP_REMOVED lines=68> */
[----:B------:R-:W-:Y:S01]  /*11d190*/  IMAD.IADD R87, R87, 0x1, R136 ;  /* 0x0000000157577824 */ /* 0x000fe200078e0288 */
[----:B------:R-:W-:-:S04]  /*11d1a0*/  IADD3.X R139, P4, PT, RZ, R139, RZ, P4, !PT ;  /* 0x0000008bff8b7210 */ /* 0x000fc8000279e4ff */
[----:B------:R-:W-:Y:S02]  /*11d1b0*/  IADD3.X R80, PT, PT, RZ, RZ, R83, P4, P1 ;  /* 0x000000ffff507210 */ /* 0x000fe400027e2453 */
[----:B------:R-:W-:Y:S02]  /*11d1c0*/  IADD3 R86, P1, PT, R139, R86, RZ ;  /* 0x000000568b567210 */ /* 0x000fe40007f3e0ff */
[----:B------:R-:W-:Y:S01]  /*11d1d0*/  IADD3.X RZ, P4, PT, R81, R143, RZ, P0, !PT ;  /* 0x0000008f51ff7210 */ /* 0x000fe2000079e4ff */
[----:B------:R-:W-:Y:S01]  /*11d1e0*/  IMAD.X R81, RZ, RZ, RZ, P2 ;  /* 0x000000ffff517224 */ /* 0x000fe200010e06ff */
[----:B------:R-:W-:Y:S01]  /*11d1f0*/  IADD3.X R87, P1, PT, R87, R80, RZ, P1, !PT ;  /* 0x0000005057577210 */ /* 0x000fe20000f3e4ff */
[----:B------:R-:W-:Y:S01]  /*11d200*/  IMAD.MOV.U32 R80, RZ, RZ, R137 ;  /* 0x000000ffff507224 */ /* 0x000fe200078e0089 */
[----:B------:R-:W-:Y:S01]  /*11d210*/  IADD3.X R83, P0, PT, R142, R140, RZ, P5, !PT ;  /* 0x0000008c8e537210 */ /* 0x000fe20002f1e4ff */
[----:B------:R-:W-:-:S04]  /*11d220*/  IMAD.WIDE.U32 R136, R33, R12, RZ ;  /* 0x0000000c21887225 */ /* 0x000fc800078e00ff */
[----:B------:R-:W-:-:S04]  /*11d230*/  IMAD.WIDE.U32.X R140, R35, R11, R80, P6 ;  /* 0x0000000b238c7225 */ /* 0x000fc800030e0450 */
[----:B------:R-:W-:Y:S01]  /*11d240*/  IMAD.WIDE.U32 R80, R34, R12, RZ ;  /* 0x0000000c22507225 */ /* 0x000fe200078e00ff */
[----:B------:R-:W-:-:S03]  /*11d250*/  IADD3.X R140, P5, PT, RZ, R140, RZ, P4, !PT ;  /* 0x0000008cff8c7210 */ /* 0x000fc600027be4ff */
[----:B------:R-:W-:Y:S01]  /*11d260*/  IMAD.WIDE.U32 R138, R34, R12, R82 ;  /* 0x0000000c228a7225 */ /* 0x000fe200078e0052 */
[----:B------:R-:W-:Y:S02]  /*11d270*/  IADD3.X R140, P1, PT, RZ, R140, RZ, P1, !PT ;  /* 0x0000008cff8c7210 */ /* 0x000fe40000f3e4ff */
[----:B------:R-:W-:Y:S01]  /*11d280*/  IADD3 RZ, P2, PT, R82, R80, RZ ;  /* 0x0000005052ff7210 */ /* 0x000fe20007f5e0ff */
[----:B------:R-:W-:Y:S01]  /*11d290*/  IMAD.WIDE.U32 R136, P4, R34, R11, R136 ;  /* 0x0000000b22887225 */ /* 0x000fe20007880088 */
[----:B------:R-:W-:Y:S02]  /*11d2a0*/  IADD3.X R141, PT, PT, RZ, RZ, R141, P1, P5 ;  /* 0x000000ffff8d7210 */ /* 0x000fe40000fea48d */
[----:B------:R-:W-:Y:S01]  /*11d2b0*/  IADD3 R82, P1, PT, R140, R138, RZ ;  /* 0x0000008a8c527210 */ /* 0x000fe20007f3e0ff */
[----:B------:R-:W-:Y:S01]  /*11d2c0*/  IMAD R140, R85, -0x30003, RZ ;  /* 0xfffcfffd558c7824 */ /* 0x000fe200078e02ff */
[----:B------:R-:W-:Y:S01]  /*11d2d0*/  IADD3 R144, P6, PT, R136, R81, RZ ;  /* 0x0000005188907210 */ /* 0x000fe20007fde0ff */
[----:B------:R-:W-:-:S03]  /*11d2e0*/  IMAD.WIDE.U32 R80, R84, -0x30003, RZ ;  /* 0xfffcfffd54507825 */ /* 0x000fc600078e00ff */
[----:B------:R-:W-:Y:S01]  /*11d2f0*/  IADD3.X RZ, P2, PT, R83, R144, RZ, P2, !PT ;  /* 0x0000009053ff7210 */ /* 0x000fe2000175e4ff */
[----:B------:R-:W-:Y:S02]  /*11d300*/  IMAD R140, R84, -0x760c0004, R140 ;  /* 0x89f3fffc548c7824 */ /* 0x000fe400078e028c */
[----:B------:R-:W-:Y:S02]  /*11d310*/  IMAD.IADD R145, R139, 0x1, R136 ;  /* 0x000000018b917824 */ /* 0x000fe400078e0288 */
[----:B------:R-:W-:Y:S01]  /*11d320*/  IMAD.IADD R140, R81, 0x1, R140 ;  /* 0x00000001518c7824 */ /* 0x000fe200078e028c */
[----:B------:R-:W-:Y:S01]  /*11d330*/  IADD3.X R81, P0, PT, RZ, RZ, RZ, P0, !PT ;  /* 0x000000ffff517210 */ /* 0x000fe2000071e4ff */
[----:B------:R-:W-:Y:S01]  /*11d340*/  IMAD.MOV.U32 R138, RZ, RZ, R137 ;  /* 0x000000ffff8a7224 */ /* 0x000fe200078e0089 */
[----:B------:R-:W-:Y:S01]  /*11d350*/  IADD3.X R83, P1, PT, R145, R141, RZ, P1, !PT ;  /* 0x0000008d91537210 */ /* 0x000fe20000f3e4ff */
[----:B------:R-:W-:Y:S01]  /*11d360*/  IMAD.WIDE.U32 R136, R140, -0x5555, RZ ;  /* 0xffffaaab8c887825 */ /* 0x000fe200078e00ff */
[----:B------:R-:W-:-:S03]  /*11d370*/  IADD3.X R141, P3, PT, RZ, RZ, RZ, P3, !PT ;  /* 0x000000ffff8d7210 */ /* 0x000fc60001f7e4ff */
[----:B------:R-:W-:Y:S02]  /*11d380*/  IMAD.X R139, RZ, RZ, RZ, P4 ;  /* 0x000000ffff8b7224 */ /* 0x000fe400020e06ff */
[----:B------:R-:W-:-:S04]  /*11d390*/  IMAD.WIDE.U32 R142, R80, -0x5555, RZ ;  /* 0xffffaaab508e7825 */ /* 0x000fc800078e00ff */
[----:B------:R-:W-:Y:S01]  /*11d3a0*/  IMAD.WIDE.U32 R136, P5, R80, -0x46010001, R136 ;  /* 0xb9feffff50887825 */ /* 0x000fe200078a0088 */
[----:B------:R-:W-:-:S03]  /*11d3b0*/  IADD3 RZ, P4, PT, R84, R142, RZ ;  /* 0x0000008e54ff7210 */ /* 0x000fc60007f9e0ff */
[----:B------:R-:W-:Y:S01]  /*11d3c0*/  IMAD.WIDE.U32.X R138, R33, R11, R138, P6 ;  /* 0x0000000b218a7225 */ /* 0x000fe200030e048a */
[----:B------:R-:W-:Y:S02]  /*11d3d0*/  IADD3 R142, P6, PT, R136, R143, RZ ;  /* 0x0000008f888e7210 */ /* 0x000fe40007fde0ff */
[----:B------:R-:W-:Y:S02]  /*11d3e0*/  IADD3.X R143, P2, PT, RZ, R138, RZ, P2, !PT ;  /* 0x0000008aff8f7210 */ /* 0x000fe4000175e4ff */
[----:B------:R-:W-:-:S03]  /*11d3f0*/  IADD3.X RZ, P4, PT, R85, R142, RZ, P4, !PT ;  /* 0x0000008e55ff7210 */ /* 0x000fc6000279e4ff */
[----:B------:R-:W-:Y:S01]  /*11d400*/  IMAD.X R142, RZ, RZ, R139, P2 ;  /* 0x000000ffff8e7224 */ /* 0x000fe200010e068b */
[----:B------:R-:W-:Y:S01]  /*11d410*/  IADD3 R141, P2, PT, R81, R141, RZ ;  /* 0x0000008d518d7210 */ /* 0x000fe20007f5e0ff */
[----:B------:R-:W-:-:S04]  /*11d420*/  IMAD.WIDE.U32 R138, R80, -0x5555, R84 ;  /* 0xffffaaab508a7825 */ /* 0x000fc800078e0054 */
        /* <DEDUP_REMOVED lines=8> */
[----:B------:R-:W-:-:S04]  /*11d4b0*/  IADD3.X R81, P5, PT, RZ, R81, RZ, P5, !PT ;  /* 0x00000051ff517210 */ /* 0x000fc80002fbe4ff */
[----:B------:R-:W-:Y:S01]  /*11d4c0*/  IADD3.X R138, PT, PT, RZ, RZ, R85, P5, P4 ;  /* 0x000000ffff8a7210 */ /* 0x000fe20002fe8455 */
[----:B------:R-:W-:-:S04]  /*11d4d0*/  IMAD.WIDE.U32 R84, R80, -0x4eac0001, RZ ;  /* 0xb153ffff50547825 */ /* 0x000fc800078e00ff */
[----:B------:R-:W-:Y:S01]  /*11d4e0*/  IMAD.WIDE.U32 R136, P5, R80, 0x1eabfffe, R136 ;  /* 0x1eabfffe50887825 */ /* 0x000fe200078a0088 */
        /* <DEDUP_REMOVED lines=46> */
[----:B------:R-:W-:-:S04]  /*11d7d0*/  IMAD.WIDE.U32 R84, R80, 0x434bacd7, RZ ;  /* 0x434bacd750547825 */ /* 0x000fc800078e00ff */
[----:B------:R-:W-:Y:S01]  /*11d7e0*/  IMAD.WIDE.U32 R130, P5, R80, 0x4b1ba7b6, R130 ;  /* 0x4b1ba7b650827825 */ /* 0x000fe200078a0082 */
[----:B------:R-:W-:Y:S02]  /*11d7f0*/  IADD3 RZ, P4, PT, R86, R84, RZ ;  /* 0x0000005456ff7210 */ /* 0x000fe40007f9e0ff */
[----:B------:R-:W-:Y:S01]  /*11d800*/  IADD3 R84, P6, PT, R130, R85, RZ ;  /* 0x0000005582547210 */ /* 0x000fe20007fde0ff */
[----:B------:R-:W-:-:S03]  /*11d810*/  IMAD.X R85, RZ, RZ, RZ, P5 ;  /* 0x000000ffff557224 */ /* 0x000fc600028e06ff */
[----:B------:R-:W-:Y:S01]  /*11d820*/  IADD3.X RZ, P4, PT, R87, R84, RZ, P4, !PT ;  /* 0x0000005457ff7210 */ /* 0x000fe2000279e4ff */
[----:B------:R-:W-:-:S04]  /*11d830*/  IMAD.WIDE.U32 R86, R80, 0x434bacd7, R86 ;  /* 0x434bacd750567825 */ /* 0x000fc800078e0056 */
        /* <DEDUP_REMOVED lines=9> */
[----:B------:R-:W-:Y:S01]  /*11d8d0*/  IMAD.WIDE.U32 R84, R140, 0x397fe69a, RZ ;  /* 0x397fe69a8c547825 */ /* 0x000fe200078e00ff */
[----:B------:R-:W-:-:S03]  /*11d8e0*/  IADD3 RZ, P4, PT, R82, R86, RZ ;  /* 0x0000005652ff7210 */ /* 0x000fc60007f9e0ff */
[----:B------:R-:W-:-:S03]  /*11d8f0*/  IMAD.WIDE.U32 R84, P5, R80, 0x1a0111ea, R84 ;  /* 0x1a0111ea50547825 */ /* 0x000fc600078a0054 */
[----:B------:R-:W-:Y:S01]  /*11d900*/  IADD3 R81, P6, PT, R84, R87, RZ ;  /* 0x0000005754517210 */ /* 0x000fe20007fde0ff */
[----:B------:R-:W-:-:S03]  /*11d910*/  IMAD.WIDE.U32 R86, R80, 0x397fe69a, R82 ;  /* 0x397fe69a50567825 */ /* 0x000fc600078e0052 */
[----:B------:R-:W-:Y:S01]  /*11d920*/  IADD3.X RZ, P4, PT, R83, R81, RZ, P4, !PT ;  /* 0x0000005153ff7210 */ /* 0x000fe2000279e4ff */
[----:B------:R-:W-:Y:S01]  /*11d930*/  IMAD.X R81, RZ, RZ, RZ, P5 ;  /* 0x000000ffff517224 */ /* 0x000fe200028e06ff */
[----:B------:R-:W-:Y:S01]  /*11d940*/  IADD3 R131, P5, PT, R131, R86, RZ ;  /* 0x0000005683837210 */ /* 0x000fe20007fbe0ff */
[----:B------:R-:W-:Y:S02]  /*11d950*/  IMAD.MOV.U32 R80, RZ, RZ, R85 ;  /* 0x000000ffff507224 */ /* 0x000fe400078e0055 */
        /* <DEDUP_REMOVED lines=75> */
.L_x_1270:
[----:B------:R-:W-:Y:S05]  /*11de10*/  BSYNC.RELIABLE B5 ;  /* 0x0000000000057941 */ /* 0x000fea0003800100 */
.L_x_1269:
        /* <DEDUP_REMOVED lines=12> */
.L_x_1271:
[----:B------:R-:W-:Y:S05]  /*11dee0*/  BSYNC.RECONVERGENT B4 ;  /* 0x0000000000047941 */ /* 0x000fea0003800200 */
.L_x_1268:
        /* <DEDUP_REMOVED lines=25> */
[----:B------:R-:W-:Y:S01]  /*11e080*/  IADD3.X RZ, P0, PT, RZ, R80, RZ, P1, !PT ;  /* 0x00000050ffff7210 */ /* 0x000fe20000f1e4ff */
[----:B------:R-:W-:Y:S01]  /*11e090*/  IMAD.WIDE.U32 R140, R21, R10, RZ ;  /* 0x0000000a158c7225 */ /* 0x000fe200078e00ff */
[----:B------:R-:W-:-:S03]  /*11e0a0*/  IADD3.X R87, P1, PT, R80, R82, RZ, P2, !PT ;  /* 0x0000005250577210 */ /* 0x000fc6000173e4ff */
[----:B------:R-:W-:Y:S02]  /*11e0b0*/  IMAD.MOV.U32 R80, RZ, RZ, R131 ;  /* 0x000000ffff507224 */ /* 0x000fe400078e0083 */
[----:B------:R-:W-:-:S04]  /*11e0c0*/  IMAD.WIDE.U32 R130, R27, R10, RZ ;  /* 0x0000000a1b827225 */ /* 0x000fc800078e00ff */
[----:B------:R-:W-:-:S04]  /*11e0d0*/  IMAD.WIDE.U32.X R82, R9, R29, R80, P4 ;  /* 0x0000001d09527225 */ /* 0x000fc800020e0450 */
[----:B------:R-:W-:Y:S01]  /*11e0e0*/  IMAD.WIDE.U32 R130, P4, R9, R28, R130 ;  /* 0x0000001c09827225 */ /* 0x000fe20007880082 */
[----:B------:R-:W-:-:S03]  /*11e0f0*/  IADD3.X R80, P0, PT, RZ, R82, RZ, P0, !PT ;  /* 0x00000052ff507210 */ /* 0x000fc6000071e4ff */
[----:B------:R-:W-:Y:S01]  /*11e100*/  IMAD.WIDE.U32 R140, P6, R9, R22, R140 ;  /* 0x00000016098c7225 */ /* 0x000fe200078c008c */
[----:B------:R-:W-:-:S03]  /*11e110*/  IADD3.X R82, P1, PT, RZ, R80, RZ, P1, !PT ;  /* 0x00000050ff527210 */ /* 0x000fc60000f3e4ff */
[----:B------:R-:W-:-:S03]  /*11e120*/  IMAD.WIDE.U32 R80, R28, R10, RZ ;  /* 0x0000000a1c507225 */ /* 0x000fc600078e00ff */
[-C--:B------:R-:W-:Y:S02]  /*11e130*/  IADD3 RZ, P2, PT, RZ, R80.reuse, RZ ;  /* 0x00000050ffff7210 */ /* 0x080fe40007f5e0ff */
[----:B------:R-:W-:Y:S02]  /*11e140*/  IADD3 R80, P3, PT, R82, R80, RZ ;  /* 0x0000005052507210 */ /* 0x000fe40007f7e0ff */
[----:B------:R-:W-:Y:S02]  /*11e150*/  IADD3 R81, P5, PT, R81, R130, RZ ;  /* 0x0000008251517210 */ /* 0x000fe40007fbe0ff */
[----:B------:R-:W-:Y:S01]  /*11e160*/  IADD3.X R82, PT, PT, RZ, RZ, R83, P1, P0 ;  /* 0x000000ffff527210 */ /* 0x000fe20000fe0453 */
[----:B------:R-:W-:Y:S01]  /*11e170*/  IMAD.X R83, RZ, RZ, RZ, P4 ;  /* 0x000000ffff537224 */ /* 0x000fe200020e06ff */
[----:B------:R-:W-:Y:S01]  /*11e180*/  IADD3.X RZ, P0, PT, RZ, R81, RZ, P2, !PT ;  /* 0x00000051ffff7210 */ /* 0x000fe2000171e4ff */
[----:B------:R-:W-:Y:S01]  /*11e190*/  IMAD.WIDE.U32 R132, P4, R9, R26, R132 ;  /* 0x0000001a09847225 */ /* 0x000fe20007880084 */
[----:B------:R-:W-:-:S03]  /*11e1a0*/  IADD3.X R81, P1, PT, R81, R82, RZ, P3, !PT ;  /* 0x0000005251517210 */ /* 0x000fc60001f3e4ff */
        /* <DEDUP_REMOVED lines=30> */
[----:B------:R-:W-:Y:S01]  /*11e390*/  IMAD.WIDE.U32 R138, R82, -0x5555, RZ ;  /* 0xffffaaab528a7825 */ /* 0x000fe200078e00ff */
[----:B------:R-:W-:-:S03]  /*11e3a0*/  IADD3.X R83, P1, PT, RZ, R132, RZ, P0, !PT ;  /* 0x00000084ff537210 */ /* 0x000fc6000073e4ff */
[----:B------:R-:W-:Y:S01]  /*11e3b0*/  IMAD.WIDE.U32 R136, P2, R82, -0x46010001, R136 ;  /* 0xb9feffff52887825 */ /* 0x000fe20007840088 */
[----:B------:R-:W-:Y:S02]  /*11e3c0*/  IADD3.X R83, P3, PT, RZ, R83, RZ, P3, !PT ;  /* 0x00000053ff537210 */ /* 0x000fe40001f7e4ff */
[----:B------:R-:W-:Y:S02]  /*11e3d0*/  IADD3 RZ, P0, PT, R84, R138, RZ ;  /* 0x0000008a54ff7210 */ /* 0x000fe40007f1e0ff */
[----:B------:R-:W-:Y:S01]  /*11e3e0*/  IADD3 R138, P4, PT, R136, R139, RZ ;  /* 0x0000008b888a7210 */ /* 0x000fe20007f9e0ff */
[----:B------:R-:W-:Y:S01]  /*11e3f0*/  IMAD.X R139, RZ, RZ, RZ, P6 ;  /* 0x000000ffff8b7224 */ /* 0x000fe200030e06ff */
[----:B------:R-:W-:Y:S01]  /*11e400*/  IADD3.X R145, PT, PT, RZ, RZ, R133, P3, P1 ;  /* 0x000000ffff917210 */ /* 0x000fe20001fe2485 */
[----:B------:R-:W-:Y:S01]  /*11e410*/  IMAD.WIDE.U32 R132, R22, R10, RZ ;  /* 0x0000000a16847225 */ /* 0x000fe200078e00ff */
[----:B------:R-:W-:-:S03]  /*11e420*/  IADD3.X RZ, P0, PT, R85, R138, RZ, P0, !PT ;  /* 0x0000008a55ff7210 */ /* 0x000fc6000071e4ff */
[----:B------:R-:W-:Y:S01]  /*11e430*/  IMAD.WIDE.U32 R84, R82, -0x5555, R84 ;  /* 0xffffaaab52547825 */ /* 0x000fe200078e0054 */
[-C--:B------:R-:W-:Y:S02]  /*11e440*/  IADD3 RZ, P5, PT, RZ, R132.reuse, RZ ;  /* 0x00000084ffff7210 */ /* 0x080fe40007fbe0ff */
[----:B------:R-:W-:Y:S01]  /*11e450*/  IADD3 R132, P3, PT, R83, R132, RZ ;  /* 0x0000008453847210 */ /* 0x000fe20007f7e0ff */
[----:B------:R-:W-:Y:S01]  /*11e460*/  IMAD.IADD R83, R85, 0x1, R136 ;  /* 0x0000000155537824 */ /* 0x000fe200078e0288 */
[----:B------:R-:W-:Y:S01]  /*11e470*/  IADD3 RZ, P6, PT, RZ, R84, RZ ;  /* 0x00000054ffff7210 */ /* 0x000fe20007fde0ff */
[----:B------:R-:W-:Y:S01]  /*11e480*/  IMAD.X R85, RZ, RZ, RZ, P2 ;  /* 0x000000ffff557224 */ /* 0x000fe200010e06ff */
[----:B------:R-:W-:Y:S01]  /*11e490*/  IADD3 R133, P1, PT, R133, R140, RZ ;  /* 0x0000008c85857210 */ /* 0x000fe20007f3e0ff */
[----:B------:R-:W-:Y:S01]  /*11e4a0*/  IMAD.MOV.U32 R84, RZ, RZ, R137 ;  /* 0x000000ffff547224 */ /* 0x000fe200078e0089 */
[----:B------:R-:W-:Y:S01]  /*11e4b0*/  IADD3.X RZ, P2, PT, RZ, R83, RZ, P6, !PT ;  /* 0x00000053ffff7210 */ /* 0x000fe2000375e4ff */
[----:B------:R-:W-:Y:S01]  /*11e4c0*/  IMAD.WIDE.U32 R136, R142, -0x4eac0001, RZ ;  /* 0xb153ffff8e887825 */ /* 0x000fe200078e00ff */
[----:B------:R-:W-:-:S02]  /*11e4d0*/  IADD3.X RZ, P5, PT, RZ, R133, RZ, P5, !PT ;  /* 0x00000085ffff7210 */ /* 0x000fc40002fbe4ff */
[----:B------:R-:W-:Y:S01]  /*11e4e0*/  IADD3.X R133, P3, PT, R133, R145, RZ, P3, !PT ;  /* 0x0000009185857210 */ /* 0x000fe20001f7e4ff */
[----:B------:R-:W-:-:S04]  /*11e4f0*/  IMAD.WIDE.U32.X R84, R142, -0x46010001, R84, P4 ;  /* 0xb9feffff8e547825 */ /* 0x000fc800020e0454 */
[----:B------:R-:W-:Y:S01]  /*11e500*/  IMAD.WIDE.U32 R136, P4, R82, 0x1eabfffe, R136 ;  /* 0x1eabfffe52887825 */ /* 0x000fe20007880088 */
[----:B------:R-:W-:-:S03]  /*11e510*/  IADD3.X R140, P0, PT, RZ, R84, RZ, P0, !PT ;  /* 0x00000054ff8c7210 */ /* 0x000fc6000071e4ff */
[----:B------:R-:W-:Y:S01]  /*11e520*/  IMAD.MOV.U32 R138, RZ, RZ, R141 ;  /* 0x000000ffff8a7224 */ /* 0x000fe200078e008d */
[----:B------:R-:W-:-:S03]  /*11e530*/  IADD3.X R140, P2, PT, RZ, R140, RZ, P2, !PT ;  /* 0x0000008cff8c7210 */ /* 0x000fc6000175e4ff */
[----:B------:R-:W-:Y:S01]  /*11e540*/  IMAD.WIDE.U32.X R138, R9, R21, R138, P1 ;  /* 0x00000015098a7225 */ /* 0x000fe200008e048a */
[----:B------:R-:W-:-:S03]  /*11e550*/  IADD3.X R83, PT, PT, RZ, RZ, R85, P2, P0 ;  /* 0x000000ffff537210 */ /* 0x000fc600017e0455 */
[----:B------:R-:W-:Y:S01]  /*11e560*/  IMAD.WIDE.U32 R84, R82, -0x4eac0001, RZ ;  /* 0xb153ffff52547825 */ /* 0x000fe200078e00ff */
[----:B------:R-:W-:Y:S02]  /*11e570*/  IADD3.X R153, P5, PT, RZ, R138, RZ, P5, !PT ;  /* 0x0000008aff997210 */ /* 0x000fe40002fbe4ff */
[----:B------:R-:W-:Y:S02]  /*11e580*/  IADD3 RZ, P0, PT, R86, R84, RZ ;  /* 0x0000005456ff7210 */ /* 0x000fe40007f1e0ff */
[----:B------:R-:W-:Y:S02]  /*11e590*/  IADD3 R84, P2, PT, R136, R85, RZ ;  /* 0x0000005588547210 */ /* 0x000fe40007f5e0ff */
[----:B------:R-:W-:Y:S02]  /*11e5a0*/  IADD3.X R153, P3, PT, RZ, R153, RZ, P3, !PT ;  /* 0x00000099ff997210 */ /* 0x000fe40001f7e4ff */
[----:B------:R-:W-:Y:S01]  /*11e5b0*/  IADD3.X RZ, P0, PT, R87, R84, RZ, P0, !PT ;  /* 0x0000005457ff7210 */ /* 0x000fe2000071e4ff */
[----:B------:R-:W-:Y:S01]  /*11e5c0*/  IMAD.WIDE.U32 R86, R82, -0x4eac0001, R86 ;  /* 0xb153ffff52567825 */ /* 0x000fe200078e0056 */
[----:B------:R-:W-:-:S03]  /*11e5d0*/  IADD3.X R152, PT, PT, RZ, RZ, R139, P3, P5 ;  /* 0x000000ffff987210 */ /* 0x000fc60001fea48b */
[----:B------:R-:W-:Y:S01]  /*11e5e0*/  IMAD.IADD R85, R87, 0x1, R136 ;  /* 0x0000000157557824 */ /* 0x000fe200078e0288 */
[----:B------:R-:W-:Y:S01]  /*11e5f0*/  IADD3 R84, P6, PT, R140, R86, RZ ;  /* 0x000000568c547210 */ /* 0x000fe20007fde0ff */
[----:B------:R-:W-:Y:S02]  /*11e600*/  IMAD.X R87, RZ, RZ, RZ, P4 ;  /* 0x000000ffff577224 */ /* 0x000fe400020e06ff */
[----:B------:R-:W-:Y:S02]  /*11e610*/  IMAD.MOV.U32 R86, RZ, RZ, R137 ;  /* 0x000000ffff567224 */ /* 0x000fe400078e0089 */
[----:B------:R-:W-:-:S04]  /*11e620*/  IMAD.WIDE.U32 R136, R142, -0x94f09dc, RZ ;  /* 0xf6b0f6248e887825 */ /* 0x000fc800078e00ff */
[----:B------:R-:W-:Y:S01]  /*11e630*/  IMAD.WIDE.U32.X R86, R142, 0x1eabfffe, R86, P2 ;  /* 0x1eabfffe8e567825 */ /* 0x000fe200010e0456 */
[----:B------:R-:W-:-:S03]  /*11e640*/  IADD3.X R85, P2, PT, R85, R83, RZ, P6, !PT ;  /* 0x0000005355557210 */ /* 0x000fc6000375e4ff */
[----:B------:R-:W-:Y:S01]  /*11e650*/  IMAD.WIDE.U32 R140, R82, -0x94f09dc, RZ ;  /* 0xf6b0f624528c7825 */ /* 0x000fe200078e00ff */
[----:B------:R-:W-:-:S03]  /*11e660*/  IADD3.X R144, P0, PT, RZ, R86, RZ, P0, !PT ;  /* 0x00000056ff907210 */ /* 0x000fc6000071e4ff */
[----:B------:R-:W-:Y:S01]  /*11e670*/  IMAD.WIDE.U32 R136, P6, R82, 0x6730d2a0, R136 ;  /* 0x6730d2a052887825 */ /* 0x000fe200078c0088 */
[----:B------:R-:W-:-:S04]  /*11e680*/  IADD3.X R144, P2, PT, RZ, R144, RZ, P2, !PT ;  /* 0x00000090ff907210 */ /* 0x000fc8000175e4ff */
[----:B------:R-:W-:Y:S01]  /*11e690*/  IADD3.X R83, PT, PT, RZ, RZ, R87, P2, P0 ;  /* 0x000000ffff537210 */ /* 0x000fe200017e0457 */
[----:B------:R-:W-:Y:S01]  /*11e6a0*/  IMAD.WIDE.U32 R86, R82, -0x94f09dc, R80 ;  /* 0xf6b0f62452567825 */ /* 0x000fe200078e0050 */
[----:B------:R-:W-:Y:S02]  /*11e6b0*/  IADD3 RZ, P2, PT, R80, R140, RZ ;  /* 0x0000008c50ff7210 */ /* 0x000fe40007f5e0ff */
[----:B------:R-:W-:Y:S01]  /*11e6c0*/  IADD3 R143, P4, PT, R136, R141, RZ ;  /* 0x0000008d888f7210 */ /* 0x000fe20007f9e0ff */
[----:B------:R-:W-:Y:S01]  /*11e6d0*/  IMAD.WIDE.U32 R140, R82, -0xc7aed41, RZ ;  /* 0xf38512bf528c7825 */ /* 0x000fe200078e00ff */
[----:B------:R-:W-:Y:S02]  /*11e6e0*/  IADD3 R80, P0, PT, R144, R86, RZ ;  /* 0x0000005690507210 */ /* 0x000fe40007f1e0ff */
[----:B------:R-:W-:Y:S01]  /*11e6f0*/  IADD3.X RZ, P2, PT, R81, R143, RZ, P2, !PT ;  /* 0x0000008f51ff7210 */ /* 0x000fe2000175e4ff */
[----:B------:R-:W-:Y:S01]  /*11e700*/  IMAD.IADD R144, R87, 0x1, R136 ;  /* 0x0000000157907824 */ /* 0x000fe200078e0288 */
[----:B------:R-:W-:Y:S01]  /*11e710*/  IADD3 RZ, P1, PT, R130, R140, RZ ;  /* 0x0000008c82ff7210 */ /* 0x000fe20007f3e0ff */
[----:B------:R-:W-:-:S02]  /*11e720*/  IMAD.MOV.U32 R86, RZ, RZ, R137 ;  /* 0x000000ffff567224 */ /* 0x000fc400078e0089 */
[----:B------:R-:W-:Y:S01]  /*11e730*/  IMAD.WIDE.U32 R136, R142, -0xc7aed41, RZ ;  /* 0xf38512bf8e887825 */ /* 0x000fe200078e00ff */
[----:B------:R-:W-:-:S03]  /*11e740*/  IADD3.X R81, P0, PT, R144, R83, RZ, P0, !PT ;  /* 0x0000005390517210 */ /* 0x000fc6000071e4ff */
[----:B------:R-:W-:Y:S02]  /*11e750*/  IMAD.X R87, RZ, RZ, RZ, P6 ;  /* 0x000000ffff577224 */ /* 0x000fe400030e06ff */
[----:B------:R-:W-:-:S04]  /*11e760*/  IMAD.WIDE.U32 R136, P6, R82, 0x64774b84, R136 ;  /* 0x64774b8452887825 */ /* 0x000fc800078c0088 */
[----:B------:R-:W-:Y:S01]  /*11e770*/  IMAD.WIDE.U32.X R86, R142, 0x6730d2a0, R86, P4 ;  /* 0x6730d2a08e567825 */ /* 0x000fe200020e0456 */
[----:B------:R-:W-:Y:S02]  /*11e780*/  IADD3 R140, P4, PT, R136, R141, RZ ;  /* 0x0000008d888c7210 */ /* 0x000fe40007f9e0ff */
[----:B------:R-:W-:Y:S02]  /*11e790*/  IADD3.X R83, P2, PT, RZ, R86, RZ, P2, !PT ;  /* 0x00000056ff537210 */ /* 0x000fe4000175e4ff */
[----:B------:R-:W-:Y:S01]  /*11e7a0*/  IADD3.X RZ, P1, PT, R131, R140, RZ, P1, !PT ;  /* 0x0000008c83ff7210 */ /* 0x000fe20000f3e4ff */
[----:B------:R-:W-:Y:S01]  /*11e7b0*/  IMAD.WIDE.U32 R140, R142, 0x434bacd7, RZ ;  /* 0x434bacd78e8c7825 */ /* 0x000fe200078e00ff */
[----:B------:R-:W-:-:S03]  /*11e7c0*/  IADD3.X R138, P0, PT, RZ, R83, RZ, P0, !PT ;  /* 0x00000053ff8a7210 */ /* 0x000fc6000071e4ff */
[----:B------:R-:W-:Y:S01]  /*11e7d0*/  IMAD.WIDE.U32 R130, R82, -0xc7aed41, R130 ;  /* 0xf38512bf52827825 */ /* 0x000fe200078e0082 */
[----:B------:R-:W-:-:S03]  /*11e7e0*/  IADD3.X R143, PT, PT, RZ, RZ, R87, P0, P2 ;  /* 0x000000ffff8f7210 */ /* 0x000fc600007e4457 */
[----:B------:R-:W-:-:S04]  /*11e7f0*/  IMAD.WIDE.U32 R86, R82, 0x434bacd7, RZ ;  /* 0x434bacd752567825 */ /* 0x000fc800078e00ff */
[----:B------:R-:W-:Y:S01]  /*11e800*/  IMAD.WIDE.U32 R140, P5, R82, 0x4b1ba7b6, R140 ;  /* 0x4b1ba7b6528c7825 */ /* 0x000fe200078a008c */
[----:B------:R-:W-:Y:S02]  /*11e810*/  IADD3 RZ, P0, PT, R134, R86, RZ ;  /* 0x0000005686ff7210 */ /* 0x000fe40007f1e0ff */
[----:B------:R-:W-:Y:S01]  /*11e820*/  IADD3 R86, P2, PT, R138, R130, RZ ;  /* 0x000000828a567210 */ /* 0x000fe20007f5e0ff */
[----:B------:R-:W-:Y:S01]  /*11e830*/  IMAD.MOV.U32 R130, RZ, RZ, R137 ;  /* 0x000000ffff827224 */ /* 0x000fe200078e0089 */
[----:B------:R-:W-:Y:S01]  /*11e840*/  IADD3 R83, P3, PT, R140, R87, RZ ;  /* 0x000000578c537210 */ /* 0x000fe20007f7e0ff */
[----:B------:R-:W-:Y:S02]  /*11e850*/  IMAD.IADD R87, R131, 0x1, R136 ;  /* 0x0000000183577824 */ /* 0x000fe400078e0288 */
[----:B------:R-:W-:Y:S01]  /*11e860*/  IMAD.WIDE.U32 R136, R31, R8, RZ ;  /* 0x000000081f887225 */ /* 0x000fe200078e00ff */
[----:B------:R-:W-:Y:S02]  /*11e870*/  IADD3.X RZ, P0, PT, R135, R83, RZ, P0, !PT ;  /* 0x0000005387ff7210 */ /* 0x000fe4000071e4ff */
[----:B------:R-:W-:Y:S01]  /*11e880*/  IADD3.X R87, P2, PT, R87, R143, RZ, P2, !PT ;  /* 0x0000008f57577210 */ /* 0x000fe2000175e4ff */
[----:B------:R-:W-:-:S02]  /*11e890*/  IMAD.X R131, RZ, RZ, RZ, P6 ;  /* 0x000000ffff837224 */ /* 0x000fc400030e06ff */
        /* <DEDUP_REMOVED lines=9> */
[----:B------:R-:W-:-:S04]  /*11e930*/  IMAD.WIDE.U32.X R130, R7, R31, R130, P6 ;  /* 0x0000001f07827225 */ /* 0x000fc800030e0482 */
[----:B------:R-:W-:Y:S01]  /*11e940*/  IMAD.WIDE.U32 R138, R8, R32, R84 ;  /* 0x00000020088a7225 */ /* 0x000fe200078e0054 */
[----:B------:R-:W-:Y:S02]  /*11e950*/  IADD3.X R154, P4, PT, RZ, R130, RZ, P4, !PT ;  /* 0x00000082ff9a7210 */ /* 0x000fe4000279e4ff */
[----:B------:R-:W-:Y:S01]  /*11e960*/  IADD3.X R130, P1, PT, RZ, R144, RZ, P1, !PT ;  /* 0x00000090ff827210 */ /* 0x000fe20000f3e4ff */
[----:B------:R-:W-:Y:S01]  /*11e970*/  IMAD.IADD R83, R139, 0x1, R136 ;  /* 0x000000018b537824 */ /* 0x000fe200078e0288 */
[----:B------:R-:W-:Y:S01]  /*11e980*/  IADD3 RZ, P6, PT, RZ, R138, RZ ;  /* 0x0000008affff7210 */ /* 0x000fe20007fde0ff */
[----:B------:R-:W-:Y:S01]  /*11e990*/  IMAD.WIDE.U32 R136, R142, 0x397fe69a, RZ ;  /* 0x397fe69a8e887825 */ /* 0x000fe200078e00ff */
[----:B------:R-:W-:Y:S02]  /*11e9a0*/  IADD3.X R130, P2, PT, RZ, R130, RZ, P2, !PT ;  /* 0x00000082ff827210 */ /* 0x000fe4000175e4ff */
[----:B------:R-:W-:Y:S01]  /*11e9b0*/  IADD3.X RZ, P6, PT, RZ, R83, RZ, P6, !PT ;  /* 0x00000053ffff7210 */ /* 0x000fe200037de4ff */
[----:B------:R-:W-:Y:S01]  /*11e9c0*/  IMAD.WIDE.U32 R84, R82, 0x397fe69a, RZ ;  /* 0x397fe69a52547825 */ /* 0x000fe200078e00ff */
[----:B------:R-:W-:-:S02]  /*11e9d0*/  IADD3.X R139, PT, PT, RZ, RZ, R145, P2, P1 ;  /* 0x000000ffff8b7210 */ /* 0x000fc400017e2491 */
[----:B------:R-:W-:Y:S01]  /*11e9e0*/  IADD3.X R154, P6, PT, RZ, R154, RZ, P6, !PT ;  /* 0x0000009aff9a7210 */ /* 0x000fe200037de4ff */
[----:B------:R-:W-:Y:S01]  /*11e9f0*/  IMAD.WIDE.U32 R136, P2, R82, 0x1a0111ea, R136 ;  /* 0x1a0111ea52887825 */ /* 0x000fe20007840088 */
[----:B------:R-:W-:Y:S02]  /*11ea00*/  IADD3 RZ, P1, PT, R132, R84, RZ ;  /* 0x0000005484ff7210 */ /* 0x000fe40007f3e0ff */
[----:B------:R-:W-:Y:S01]  /*11ea10*/  IADD3.X R143, PT, PT, RZ, RZ, R131, P6, P4 ;  /* 0x000000ffff8f7210 */ /* 0x000fe200037e8483 */
[----:B------:R-:W-:Y:S01]  /*11ea20*/  IMAD.WIDE.U32 R144, R82, 0x397fe69a, R132 ;  /* 0x397fe69a52907825 */ /* 0x000fe200078e0084 */
[----:B------:R-:W-:Y:S02]  /*11ea30*/  IADD3 R85, P4, PT, R136, R85, RZ ;  /* 0x0000005588557210 */ /* 0x000fe40007f9e0ff */
[----:B------:R-:W-:Y:S01]  /*11ea40*/  IADD3 R84, P6, PT, R130, R134, RZ ;  /* 0x0000008682547210 */ /* 0x000fe20007fde0ff */
[----:B------:R-:W-:Y:S01]  /*11ea50*/  IMAD.IADD R82, R135, 0x1, R140 ;  /* 0x0000000187527824 */ /* 0x000fe200078e028c */
[----:B------:R-:W-:Y:S01]  /*11ea60*/  IADD3.X RZ, P1, PT, R133, R85, RZ, P1, !PT ;  /* 0x0000005585ff7210 */ /* 0x000fe20000f3e4ff */
[----:B------:R-:W-:-:S04]  /*11ea70*/  IMAD.WIDE.U32 R132, R29, R8, RZ ;  /* 0x000000081d847225 */ /* 0x000fc800078e00ff */
[----:B------:R-:W-:Y:S02]  /*11ea80*/  IMAD.X R131, RZ, RZ, RZ, P5 ;  /* 0x000000ffff837224 */ /* 0x000fe400028e06ff */
[----:B------:R-:W-:Y:S02]  /*11ea90*/  IMAD.MOV.U32 R130, RZ, RZ, R141 ;  /* 0x000000ffff827224 */ /* 0x000fe400078e008d */
[----:B------:R-:W-:-:S04]  /*11eaa0*/  IMAD.WIDE.U32 R132, P5, R7, R30, R132 ;  /* 0x0000001e07847225 */ /* 0x000fc800078a0084 */
[----:B------:R-:W-:-:S04]  /*11eab0*/  IMAD.WIDE.U32 R134, R30, R8, RZ ;  /* 0x000000081e867225 */ /* 0x000fc800078e00ff */
        /* <DEDUP_REMOVED lines=22> */
[----:B------:R-:W-:-:S04]  /*11ec20*/  IADD3 R130, P6, PT, R80, R131, RZ ;  /* 0x0000008350827210 */ /* 0x000fc80007fde0ff */
[----:B------:R-:W-:Y:S01]  /*11ec30*/  IADD3.X RZ, P0, PT, R87, R130, RZ, P0, !PT ;  /* 0x0000008257ff7210 */ /* 0x000fe2000071e4ff */
[----:B------:R-:W-:-:S04]  /*11ec40*/  IMAD.WIDE.U32 R86, R8, R28, R86 ;  /* 0x0000001c08567225 */ /* 0x000fc800078e0056 */
[----:B------:R-:W-:Y:S01]  /*11ec50*/  IMAD.IADD R130, R87, 0x1, R80 ;  /* 0x0000000157827824 */ /* 0x000fe200078e0250 */
[----:B------:R-:W-:Y:S01]  /*11ec60*/  IADD3 R134, P3, PT, R134, R86, RZ ;  /* 0x0000005686867210 */ /* 0x000fe20007f7e0ff */
[----:B------:R-:W-:Y:S01]  /*11ec70*/  IMAD.X R87, RZ, RZ, RZ, P2 ;  /* 0x000000ffff577224 */ /* 0x000fe200010e06ff */
[----:B------:R-:W-:Y:S01]  /*11ec80*/  IADD3 R80, P2, PT, R135, R144, RZ ;  /* 0x0000009087507210 */ /* 0x000fe20007f5e0ff */
[----:B------:R-:W-:Y:S01]  /*11ec90*/  IMAD.MOV.U32 R86, RZ, RZ, R137 ;  /* 0x000000ffff567224 */ /* 0x000fe200078e0089 */
[----:B------:R-:W-:Y:S01]  /*11eca0*/  IADD3.X R135, P3, PT, R130, R82, RZ, P3, !PT ;  /* 0x0000005282877210 */ /* 0x000fe20001f7e4ff */
[----:B------:R-:W-:Y:S02]  /*11ecb0*/  IMAD.IADD R144, R145, 0x1, R136 ;  /* 0x0000000191907824 */ /* 0x000fe400078e0288 */
[----:B------:R-:W-:-:S04]  /*11ecc0*/  IMAD.WIDE.U32.X R142, R142, 0x1a0111ea, R86, P4 ;  /* 0x1a0111ea8e8e7825 */ /* 0x000fc800020e0456 */
[----:B------:R-:W-:Y:S02]  /*11ecd0*/  IMAD.X R87, RZ, RZ, RZ, P5 ;  /* 0x000000ffff577224 */ /* 0x000fe400028e06ff */
[----:B------:R-:W-:Y:S02]  /*11ece0*/  IMAD.MOV.U32 R86, RZ, RZ, R81 ;  /* 0x000000ffff567224 */ /* 0x000fe400078e0051 */
[----:B------:R-:W-:-:S04]  /*11ecf0*/  IMAD.WIDE.U32 R136, R25, R8, RZ ;  /* 0x0000000819887225 */ /* 0x000fc800078e00ff */
[----:B------:R-:W-:-:S04]  /*11ed00*/  IMAD.WIDE.U32.X R140, R7, R27, R86, P6 ;  /* 0x0000001b078c7225 */ /* 0x000fc800030e0456 */
[----:B------:R-:W-:Y:S01]  /*11ed10*/  IMAD.WIDE.U32 R86, R26, R8, RZ ;  /* 0x000000081a567225 */ /* 0x000fe200078e00ff */
[----:B------:R-:W-:-:S03]  /*11ed20*/  IADD3.X R81, P4, PT, RZ, R140, RZ, P0, !PT ;  /* 0x0000008cff517210 */ /* 0x000fc6000079e4ff */
[----:B------:R-:W-:Y:S01]  /*11ed30*/  IMAD.WIDE.U32 R136, P0, R7, R26, R136 ;  /* 0x0000001a07887225 */ /* 0x000fe20007800088 */
[----:B------:R-:W-:Y:S02]  /*11ed40*/  IADD3.X R81, P5, PT, RZ, R81, RZ, P3, !PT ;  /* 0x00000051ff517210 */ /* 0x000fe40001fbe4ff */
[----:B------:R-:W-:Y:S01]  /*11ed50*/  IADD3 RZ, P3, PT, R84, R86, RZ ;  /* 0x0000005654ff7210 */ /* 0x000fe20007f7e0ff */
        /* <DEDUP_REMOVED lines=8> */
[----:B------:R-:W-:-:S02]  /*11ede0*/  IADD3.X R81, P2, PT, R144, R139, RZ, P2, !PT ;  /* 0x0000008b90517210 */ /* 0x000fc4000175e4ff */
[----:B------:R-:W-:Y:S01]  /*11edf0*/  IADD3.X R131, P4, PT, R131, R84, RZ, P4, !PT ;  /* 0x0000005483837210 */ /* 0x000fe2000279e4ff */
[----:B------:R-:W-:Y:S01]  /*11ee00*/  IMAD.X R87, RZ, RZ, RZ, P0 ;  /* 0x000000ffff577224 */ /* 0x000fe200000e06ff */
[----:B------:R-:W-:Y:S01]  /*11ee10*/  IADD3.X R85, P1, PT, RZ, R142, RZ, P1, !PT ;  /* 0x0000008eff557210 */ /* 0x000fe20000f3e4ff */
[----:B------:R-:W-:-:S03]  /*11ee20*/  IMAD.WIDE.U32 R140, R24, R8, RZ ;  /* 0x00000008188c7225 */ /* 0x000fc600078e00ff */
[----:B------:R-:W-:Y:S01]  /*11ee30*/  IADD3.X R85, P2, PT, RZ, R85, RZ, P2, !PT ;  /* 0x00000055ff557210 */ /* 0x000fe2000175e4ff */
[C---:B------:R-:W-:Y:S01]  /*11ee40*/  IMAD.WIDE.U32 R136, P5, R7.reuse, R24, R136 ;  /* 0x0000001807887225 */ /* 0x040fe200078a0088 */
        /* <DEDUP_REMOVED lines=24> */
[----:B------:R-:W-:Y:S01]  /*11efd0*/  IMAD R82, R138, -0x760c0004, R82 ;  /* 0x89f3fffc8a527824 */ /* 0x000fe200078e0252 */
[----:B------:R-:W-:Y:S01]  /*11efe0*/  IADD3.X RZ, P1, PT, R81, R86, RZ, P1, !PT ;  /* 0x0000005651ff7210 */ /* 0x000fe20000f3e4ff */
[----:B------:R-:W-:Y:S01]  /*11eff0*/  IMAD.WIDE.U32 R80, R8, R22, R80 ;  /* 0x0000001608507225 */ /* 0x000fe200078e0050 */
[----:B------:R-:W-:-:S03]  /*11f000*/  IADD3.X R136, P4, PT, RZ, R136, RZ, P4, !PT ;  /* 0x00000088ff887210 */ /* 0x000fc6000279e4ff */
[----:B------:R-:W-:Y:S01]  /*11f010*/  IMAD.WIDE.U32 R86, R138, -0x30003, RZ ;  /* 0xfffcfffd8a567825 */ /* 0x000fe200078e00ff */
[----:B------:R-:W-:Y:S02]  /*11f020*/  IADD3 R136, P6, PT, R136, R80, RZ ;  /* 0x0000005088887210 */ /* 0x000fe40007fde0ff */
[----:B------:R-:W-:Y:S01]  /*11f030*/  IADD3.X R137, PT, PT, RZ, RZ, R137, P4, P0 ;  /* 0x000000ffff897210 */ /* 0x000fe200027e0489 */
[----:B------:R-:W-:Y:S02]  /*11f040*/  IMAD.IADD R139, R81, 0x1, R142 ;  /* 0x00000001518b7824 */ /* 0x000fe400078e028e */
[----:B------:R-:W-:Y:S02]  /*11f050*/  IMAD.X R81, RZ, RZ, RZ, P5 ;  /* 0x000000ffff517224 */ /* 0x000fe400028e06ff */
[----:B------:R-:W-:Y:S01]  /*11f060*/  IMAD.MOV.U32 R80, RZ, RZ, R143 ;  /* 0x000000ffff507224 */ /* 0x000fe200078e008f */
[----:B------:R-:W-:Y:S01]  /*11f070*/  IADD3.X R137, P6, PT, R139, R137, RZ, P6, !PT ;  /* 0x000000898b897210 */ /* 0x000fe200037de4ff */
[----:B------:R-:W-:-:S02]  /*11f080*/  IMAD.IADD R87, R87, 0x1, R82 ;  /* 0x0000000157577824 */ /* 0x000fc400078e0252 */
[----:B------:R-:W-:Y:S01]  /*11f090*/  IMAD.WIDE.U32.X R80, R7, R21, R80, P2 ;  /* 0x0000001507507225 */ /* 0x000fe200010e0450 */
[----:B------:R-:W-:-:S03]  /*11f0a0*/  IADD3 RZ, P2, PT, RZ, R153, RZ ;  /* 0x00000099ffff7210 */ /* 0x000fc60007f5e0ff */
[----:B------:R-:W-:Y:S01]  /*11f0b0*/  IMAD.WIDE.U32 R140, R87, -0x5555, RZ ;  /* 0xffffaaab578c7825 */ /* 0x000fe200078e00ff */
[----:B------:R-:W-:Y:S02]  /*11f0c0*/  IADD3.X R80, P1, PT, RZ, R80, RZ, P1, !PT ;  /* 0x00000050ff507210 */ /* 0x000fe40000f3e4ff */
[----:B------:R-:W-:Y:S01]  /*11f0d0*/  IADD3.X RZ, P2, PT, RZ, R152, RZ, P2, !PT ;  /* 0x00000098ffff7210 */ /* 0x000fe2000175e4ff */
[C---:B------:R-:W-:Y:S01]  /*11f0e0*/  IMAD.WIDE.U32 R144, R86.reuse, -0x5555, RZ ;  /* 0xffffaaab56907825 */ /* 0x040fe200078e00ff */
[----:B------:R-:W-:Y:S02]  /*11f0f0*/  IADD3.X R153, P6, PT, RZ, R80, RZ, P6, !PT ;  /* 0x00000050ff997210 */ /* 0x000fe400037de4ff */
[----:B------:R-:W-:Y:S01]  /*11f100*/  IADD3.X R80, P2, PT, RZ, RZ, RZ, P2, !PT ;  /* 0x000000ffff507210 */ /* 0x000fe2000175e4ff */
[----:B------:R-:W-:Y:S01]  /*11f110*/  IMAD.WIDE.U32 R140, P4, R86, -0x46010001, R140 ;  /* 0xb9feffff568c7825 */ /* 0x000fe2000788008c */
[----:B------:R-:W-:Y:S02]  /*11f120*/  IADD3 RZ, P0, PT, R138, R144, RZ ;  /* 0x000000908aff7210 */ /* 0x000fe40007f1e0ff */
[----:B------:R-:W-:Y:S01]  /*11f130*/  IADD3.X R154, PT, PT, RZ, RZ, R81, P6, P1 ;  /* 0x000000ffff9a7210 */ /* 0x000fe200037e2451 */
[----:B------:R-:W-:Y:S01]  /*11f140*/  IMAD.MOV.U32 R82, RZ, RZ, R138 ;  /* 0x000000ffff527224 */ /* 0x000fe200078e008a */
[----:B------:R-:W-:-:S02]  /*11f150*/  IADD3 R144, P5, PT, R140, R145, RZ ;  /* 0x000000918c907210 */ /* 0x000fc40007fbe0ff */
[----:B------:R-:W-:Y:S02]  /*11f160*/  IADD3.X R81, P3, PT, RZ, RZ, RZ, P3, !PT ;  /* 0x000000ffff517210 */ /* 0x000fe40001f7e4ff */
[----:B------:R-:W-:Y:S01]  /*11f170*/  IADD3.X RZ, P0, PT, R83, R144, RZ, P0, !PT ;  /* 0x0000009053ff7210 */ /* 0x000fe2000071e4ff */
[----:B------:R-:W-:Y:S01]  /*11f180*/  IMAD.WIDE.U32 R82, R86, -0x5555, R82 ;  /* 0xffffaaab56527825 */ /* 0x000fe200078e0052 */
[----:B------:R-:W-:-:S03]  /*11f190*/  IADD3 R152, P6, PT, R81, R80, RZ ;  /* 0x0000005051987210 */ /* 0x000fc60007fde0ff */
        /* <DEDUP_REMOVED lines=139> */
[----:B------:R-:W-:Y:S01]  /*11fa50*/  IMAD.WIDE.U32 R82, P5, R45, R26, R82 ;  /* 0x0000001a2d527225 */ /* 0x000fe200078a0052 */
        /* <DEDUP_REMOVED lines=205> */
[----:B------:R-:W-:Y:S01]  /*120730*/  IMAD.WIDE.U32 R86, P5, R5, R26, R86 ;  /* 0x0000001a05567225 */ /* 0x000fe200078a0056 */
        /* <DEDUP_REMOVED lines=558> */
[----:B------:R-:W-:Y:S02]  /*122a20*/  IADD3.X R137, P5, PT, R86, R137, RZ, P5, !PT ;  /* 0x0000008956897210 */ /* 0x000fe40002fbe4ff */
[----:B------:R-:W-:-:S04]  /*122a30*/  IADD3.X R80, P4, PT, RZ, R80, RZ, P4, !PT ;  /* 0x00000050ff507210 */ /* 0x000fc8000279e4ff */
[----:B------:R-:W-:-:S04]  /*122a40*/  IADD3.X R80, P5, PT, RZ, R80, RZ, P5, !PT ;  /* 0x00000050ff507210 */ /* 0x000fc80002fbe4ff */
[----:B------:R-:W-:Y:S02]  /*122a50*/  IADD3.X R141, P1, P6, R80, R141, R143, !PT, P1 ;  /* 0x0000008d508d7210 */ /* 0x000fe40007e2248f */
[----:B------:R-:W-:Y:S01]  /*122a60*/  IADD3.X R80, PT, PT, RZ, RZ, R81, P5, P4 ;  /* 0x000000ffff507210 */ /* 0x000fe20002fe8451 */
[----:B------:R-:W-:-:S05]  /*122a70*/  IMAD.X R81, RZ, RZ, RZ, P3 ;  /* 0x000000ffff517224 */ /* 0x000fca00018e06ff */
        /* <DEDUP_REMOVED lines=67> */
.L_x_1274:
[----:B------:R-:W-:Y:S05]  /*122eb0*/  BSYNC.RELIABLE B5 ;  /* 0x0000000000057941 */ /* 0x000fea0003800100 */
.L_x_1273:
        /* <DEDUP_REMOVED lines=12> */
.L_x_1275:
[----:B------:R-:W-:Y:S05]  /*122f80*/  BSYNC.RECONVERGENT B4 ;  /* 0x0000000000047941 */ /* 0x000fea0003800200 */
.L_x_1272:
        /* <DEDUP_REMOVED lines=79> */
.L_x_1278:
[----:B------:R-:W-:Y:S05]  /*123480*/  BSYNC.RELIABLE B5 ;  /* 0x0000000000057941 */ /* 0x000fea0003800100 */
.L_x_1277:
        /* <DEDUP_REMOVED lines=12> */
.L_x_1279:
[----:B------:R-:W-:Y:S05]  /*123550*/  BSYNC.RECONVERGENT B4 ;  /* 0x0000000000047941 */ /* 0x000fea0003800200 */
.L_x_1276:
        /* <DEDUP_REMOVED lines=79> */
.L_x_1282:
[----:B------:R-:W-:Y:S05]  /*123a50*/  BSYNC.RELIABLE B5 ;  /* 0x0000000000057941 */ /* 0x000fea0003800100 */
.L_x_1281:
        /* <DEDUP_REMOVED lines=12> */
.L_x_1283:
[----:B------:R-:W-:Y:S05]  /*123b20*/  BSYNC.RECONVERGENT B4 ;  /* 0x0000000000047941 */ /* 0x000fea0003800200 */
.L_x_1280:
        /* <DEDUP_REMOVED lines=19> */
[----:B------:R-:W-:Y:S01]  /*123c60*/  IMAD.WIDE.U32 R36, R17, R10, RZ ;  /* 0x0000000a11247225 */ /* 0x000fe200078e00ff */
[----:B------:R-:W-:Y:S02]  /*123c70*/  IADD3 R28, P4, PT, R29, R24, RZ ;  /* 0x000000181d1c7210 */ /* 0x000fe40007f9e0ff */
[----:B------:R-:W-:Y:S01]  /*123c80*/  IADD3.X R26, PT, PT, RZ, RZ, R27, P0, P5 ;  /* 0x000000ffff1a7210 */ /* 0x000fe200007ea41b */
[----:B------:R-:W-:Y:S01]  /*123c90*/  IMAD.X R27, RZ, RZ, RZ, P3 ;  /* 0x000000ffff1b7224 */ /* 0x000fe200018e06ff */
[----:B------:R-:W-:Y:S01]  /*123ca0*/  IADD3.X RZ, P0, PT, RZ, R28, RZ, P1, !PT ;  /* 0x0000001cffff7210 */ /* 0x000fe20000f1e4ff */
[----:B------:R-:W-:Y:S01]  /*123cb0*/  IMAD R43, R38, -0x760c0004, R43 ;  /* 0x89f3fffc262b7824 */ /* 0x000fe200078e022b */
        /* <DEDUP_REMOVED lines=8> */
[-C--:B------:R-:W-:Y:S02]  /*123d40*/  IADD3 RZ, P2, PT, RZ, R28.reuse, RZ ;  /* 0x0000001cffff7210 */ /* 0x080fe40007f5e0ff */
[----:B------:R-:W-:Y:S02]  /*123d50*/  IADD3 R34, P3, PT, R26, R28, RZ ;  /* 0x0000001c1a227210 */ /* 0x000fe40007f7e0ff */
[----:B------:R-:W-:Y:S02]  /*123d60*/  IADD3 R28, P5, PT, R29, R24, RZ ;  /* 0x000000181d1c7210 */ /* 0x000fe40007fbe0ff */
[----:B------:R-:W-:Y:S01]  /*123d70*/  IADD3.X R26, PT, PT, RZ, RZ, R27, P1, P0 ;  /* 0x000000ffff1a7210 */ /* 0x000fe20000fe041b */
[----:B------:R-:W-:Y:S01]  /*123d80*/  IMAD.X R27, RZ, RZ, RZ, P4 ;  /* 0x000000ffff1b7224 */ /* 0x000fe200020e06ff */
[----:B------:R-:W-:-:S02]  /*123d90*/  IADD3.X RZ, P0, PT, RZ, R28, RZ, P2, !PT ;  /* 0x0000001cffff7210 */ /* 0x000fc4000171e4ff */
[----:B------:R-:W-:Y:S01]  /*123da0*/  IADD3.X R35, P1, PT, R28, R26, RZ, P3, !PT ;  /* 0x0000001a1c237210 */ /* 0x000fe20001f3e4ff */
[----:B------:R-:W-:Y:S02]  /*123db0*/  IMAD.MOV.U32 R26, RZ, RZ, R25 ;  /* 0x000000ffff1a7224 */ /* 0x000fe400078e0019 */
        /* <DEDUP_REMOVED lines=8> */
[----:B------:R-:W-:Y:S01]  /*123e40*/  IADD3 R28, P5, PT, R29, R24, RZ ;  /* 0x000000181d1c7210 */ /* 0x000fe20007fbe0ff */
[----:B------:R-:W-:Y:S01]  /*123e50*/  IMAD.X R29, RZ, RZ, RZ, P4 ;  /* 0x000000ffff1d7224 */ /* 0x000fe200020e06ff */
[----:B------:R-:W-:Y:S02]  /*123e60*/  IADD3.X R26, PT, PT, RZ, RZ, R27, P1, P0 ;  /* 0x000000ffff1a7210 */ /* 0x000fe40000fe041b */
[----:B------:R-:W-:-:S02]  /*123e70*/  IADD3.X RZ, P0, PT, RZ, R28, RZ, P2, !PT ;  /* 0x0000001cffff7210 */ /* 0x000fc4000171e4ff */
[----:B------:R-:W-:Y:S01]  /*123e80*/  IADD3.X R33, P3, PT, R28, R26, RZ, P3, !PT ;  /* 0x0000001a1c217210 */ /* 0x000fe20001f7e4ff */
[----:B------:R-:W-:Y:S02]  /*123e90*/  IMAD.MOV.U32 R28, RZ, RZ, R25 ;  /* 0x000000ffff1c7224 */ /* 0x000fe400078e0019 */
[----:B------:R-:W-:-:S04]  /*123ea0*/  IMAD.WIDE.U32 R24, R38, -0x30003, RZ ;  /* 0xfffcfffd26187825 */ /* 0x000fc800078e00ff */
[----:B------:R-:W-:-:S04]  /*123eb0*/  IMAD.WIDE.U32.X R28, R20, R9, R28, P5 ;  /* 0x00000009141c7225 */ /* 0x000fc800028e041c */
[----:B------:R-:W-:Y:S01]  /*123ec0*/  IMAD.WIDE.U32 R26, R23, R10, RZ ;  /* 0x0000000a171a7225 */ /* 0x000fe200078e00ff */
[----:B------:R-:W-:-:S03]  /*123ed0*/  IADD3.X R28, P1, PT, RZ, R28, RZ, P0, !PT ;  /* 0x0000001cff1c7210 */ /* 0x000fc6000073e4ff */
[----:B------:R-:W-:Y:S01]  /*123ee0*/  IMAD.IADD R43, R25, 0x1, R43 ;  /* 0x00000001192b7824 */ /* 0x000fe200078e022b */
[----:B------:R-:W-:Y:S01]  /*123ef0*/  IADD3.X R28, P3, PT, RZ, R28, RZ, P3, !PT ;  /* 0x0000001cff1c7210 */ /* 0x000fe20001f7e4ff */
[----:B------:R-:W-:Y:S01]  /*123f00*/  IMAD.WIDE.U32 R36, P5, R23, R9, R36 ;  /* 0x0000000917247225 */ /* 0x000fe200078a0024 */
[-C--:B------:R-:W-:Y:S02]  /*123f10*/  IADD3 RZ, P2, PT, RZ, R26.reuse, RZ ;  /* 0x0000001affff7210 */ /* 0x080fe40007f5e0ff */
[----:B------:R-:W-:Y:S01]  /*123f20*/  IADD3 R26, P0, PT, R28, R26, RZ ;  /* 0x0000001a1c1a7210 */ /* 0x000fe20007f1e0ff */
[----:B------:R-:W-:Y:S01]  /*123f30*/  IMAD.WIDE.U32 R40, R24, -0x5555, RZ ;  /* 0xffffaaab18287825 */ /* 0x000fe200078e00ff */
[----:B------:R-:W-:Y:S02]  /*123f40*/  IADD3.X R25, PT, PT, RZ, RZ, R29, P3, P1 ;  /* 0x000000ffff197210 */ /* 0x000fe40001fe241d */
[----:B------:R-:W-:Y:S01]  /*123f50*/  IADD3 R27, P6, PT, R27, R36, RZ ;  /* 0x000000241b1b7210 */ /* 0x000fe20007fde0ff */
[----:B------:R-:W-:Y:S01]  /*123f60*/  IMAD.WIDE.U32 R28, R43, -0x5555, RZ ;  /* 0xffffaaab2b1c7825 */ /* 0x000fe200078e00ff */
[----:B------:R-:W-:-:S02]  /*123f70*/  IADD3 RZ, P1, PT, R38, R40, RZ ;  /* 0x0000002826ff7210 */ /* 0x000fc40007f3e0ff */
[----:B------:R-:W-:Y:S01]  /*123f80*/  IADD3.X RZ, P2, PT, RZ, R27, RZ, P2, !PT ;  /* 0x0000001bffff7210 */ /* 0x000fe2000175e4ff */
[----:B------:R-:W-:Y:S01]  /*123f90*/  IMAD.MOV.U32 R40, RZ, RZ, R37 ;  /* 0x000000ffff287224 */ /* 0x000fe200078e0025 */
[----:B------:R-:W-:Y:S01]  /*123fa0*/  IADD3.X R27, P0, PT, R27, R25, RZ, P0, !PT ;  /* 0x000000191b1b7210 */ /* 0x000fe2000071e4ff */
[----:B------:R-:W-:-:S04]  /*123fb0*/  IMAD.WIDE.U32 R28, P4, R24, -0x46010001, R28 ;  /* 0xb9feffff181c7825 */ /* 0x000fc8000788001c */
[----:B------:R-:W-:Y:S01]  /*123fc0*/  IMAD.X R37, RZ, RZ, RZ, P4 ;  /* 0x000000ffff257224 */ /* 0x000fe200020e06ff */
[----:B------:R-:W-:Y:S01]  /*123fd0*/  IADD3 R36, P3, PT, R28, R41, RZ ;  /* 0x000000291c247210 */ /* 0x000fe20007f7e0ff */
[----:B------:R-:W-:-:S03]  /*123fe0*/  IMAD.X R41, RZ, RZ, RZ, P5 ;  /* 0x000000ffff297224 */ /* 0x000fc600028e06ff */
[----:B------:R-:W-:Y:S01]  /*123ff0*/  IADD3.X RZ, P1, PT, R39, R36, RZ, P1, !PT ;  /* 0x0000002427ff7210 */ /* 0x000fe20000f3e4ff */
[----:B------:R-:W-:-:S04]  /*124000*/  IMAD.WIDE.U32.X R40, R17, R9, R40, P6 ;  /* 0x0000000911287225 */ /* 0x000fc800030e0428 */
[----:B------:R-:W-:Y:S01]  /*124010*/  IMAD.WIDE.U32 R38, R24, -0x5555, R38 ;  /* 0xffffaaab18267825 */ /* 0x000fe200078e0026 */
[----:B------:R-:W-:-:S03]  /*124020*/  IADD3.X R46, P2, PT, RZ, R40, RZ, P2, !PT ;  /* 0x00000028ff2e7210 */ /* 0x000fc6000175e4ff */
[----:B------:R-:W-:Y:S01]  /*124030*/  IMAD.MOV.U32 R36, RZ, RZ, R29 ;  /* 0x000000ffff247224 */ /* 0x000fe200078e001d */
[----:B------:R-:W-:Y:S01]  /*124040*/  IADD3.X R46, P0, PT, RZ, R46, RZ, P0, !PT ;  /* 0x0000002eff2e7210 */ /* 0x000fe2000071e4ff */
[----:B------:R-:W-:Y:S02]  /*124050*/  IMAD.IADD R25, R39, 0x1, R28 ;  /* 0x0000000127197824 */ /* 0x000fe400078e021c */
[C---:B------:R-:W-:Y:S01]  /*124060*/  IMAD.WIDE.U32.X R36, R43.reuse, -0x46010001, R36, P3 ;  /* 0xb9feffff2b247825 */ /* 0x040fe200018e0424 */
[----:B------:R-:W-:Y:S02]  /*124070*/  IADD3.X R47, PT, PT, RZ, RZ, R41, P0, P2 ;  /* 0x000000ffff2f7210 */ /* 0x000fe400007e4429 */
[----:B------:R-:W-:Y:S01]  /*124080*/  IADD3 RZ, P2, PT, RZ, R38, RZ ;  /* 0x00000026ffff7210 */ /* 0x000fe20007f5e0ff */
[----:B------:R-:W-:Y:S01]  /*124090*/  IMAD.WIDE.U32 R38, R43, -0x4eac0001, RZ ;  /* 0xb153ffff2b267825 */ /* 0x000fe200078e00ff */
[----:B------:R-:W-:Y:S02]  /*1240a0*/  IADD3.X R40, P3, PT, RZ, R36, RZ, P1, !PT ;  /* 0x00000024ff287210 */ /* 0x000fe40000f7e4ff */
[----:B------:R-:W-:Y:S01]  /*1240b0*/  IADD3.X RZ, P2, PT, RZ, R25, RZ, P2, !PT ;  /* 0x00000019ffff7210 */ /* 0x000fe2000175e4ff */
[----:B------:R-:W-:-:S03]  /*1240c0*/  IMAD.WIDE.U32 R28, R24, -0x4eac0001, RZ ;  /* 0xb153ffff181c7825 */ /* 0x000fc600078e00ff */
[----:B------:R-:W-:Y:S01]  /*1240d0*/  IADD3.X R40, P2, PT, RZ, R40, RZ, P2, !PT ;  /* 0x00000028ff287210 */ /* 0x000fe2000175e4ff */
[----:B------:R-:W-:Y:S01]  /*1240e0*/  IMAD.WIDE.U32 R38, P5, R24, 0x1eabfffe, R38 ;  /* 0x1eabfffe18267825 */ /* 0x000fe200078a0026 */
[----:B------:R-:W-:Y:S02]  /*1240f0*/  IADD3 RZ, P0, PT, R30, R28, RZ ;  /* 0x0000001c1eff7210 */ /* 0x000fe40007f1e0ff */
[----:B------:R-:W-:Y:S01]  /*124100*/  IADD3.X R25, PT, PT, RZ, RZ, R37, P2, P3 ;  /* 0x000000ffff197210 */ /* 0x000fe200017e6425 */
[----:B------:R-:W-:Y:S01]  /*124110*/  IMAD.WIDE.U32 R36, R43, -0x94f09dc, RZ ;  /* 0xf6b0f6242b247825 */ /* 0x000fe200078e00ff */
[----:B------:R-:W-:-:S04]  /*124120*/  IADD3 R28, P4, PT, R38, R29, RZ ;  /* 0x0000001d261c7210 */ /* 0x000fc80007f9e0ff */
[----:B------:R-:W-:Y:S01]  /*124130*/  IADD3.X RZ, P1, PT, R31, R28, RZ, P0, !PT ;  /* 0x0000001c1fff7210 */ /* 0x000fe2000073e4ff */
[----:B------:R-:W-:-:S04]  /*124140*/  IMAD.WIDE.U32 R28, R24, -0x94f09dc, RZ ;  /* 0xf6b0f624181c7825 */ /* 0x000fc800078e00ff */
[----:B------:R-:W-:Y:S01]  /*124150*/  IMAD.WIDE.U32 R30, R24, -0x4eac0001, R30 ;  /* 0xb153ffff181e7825 */ /* 0x000fe200078e001e */
[----:B------:R-:W-:-:S03]  /*124160*/  IADD3 RZ, P0, PT, R34, R28, RZ ;  /* 0x0000001c22ff7210 */ /* 0x000fc60007f1e0ff */
[----:B------:R-:W-:Y:S01]  /*124170*/  IMAD.WIDE.U32 R36, P3, R24, 0x6730d2a0, R36 ;  /* 0x6730d2a018247825 */ /* 0x000fe20007860024 */
[----:B------:R-:W-:-:S03]  /*124180*/  IADD3 R28, P6, PT, R40, R30, RZ ;  /* 0x0000001e281c7210 */ /* 0x000fc60007fde0ff */
[----:B------:R-:W-:Y:S01]  /*124190*/  IMAD.IADD R38, R31, 0x1, R38 ;  /* 0x000000011f267824 */ /* 0x000fe200078e0226 */
[----:B------:R-:W-:Y:S01]  /*1241a0*/  IADD3 R29, P2, PT, R36, R29, RZ ;  /* 0x0000001d241d7210 */ /* 0x000fe20007f5e0ff */
[----:B------:R-:W-:Y:S02]  /*1241b0*/  IMAD.X R31, RZ, RZ, RZ, P5 ;  /* 0x000000ffff1f7224 */ /* 0x000fe400028e06ff */
[----:B------:R-:W-:Y:S01]  /*1241c0*/  IMAD.MOV.U32 R30, RZ, RZ, R39 ;  /* 0x000000ffff1e7224 */ /* 0x000fe200078e0027 */
[----:B------:R-:W-:Y:S01]  /*1241d0*/  IADD3.X RZ, P0, PT, R35, R29, RZ, P0, !PT ;  /* 0x0000001d23ff7210 */ /* 0x000fe2000071e4ff */
[----:B------:R-:W-:Y:S01]  /*1241e0*/  IMAD.WIDE.U32 R34, R24, -0x94f09dc, R34 ;  /* 0xf6b0f62418227825 */ /* 0x000fe200078e0022 */
[----:B------:R-:W-:-:S03]  /*1241f0*/  IADD3.X R29, P5, PT, R38, R25, RZ, P6, !PT ;  /* 0x00000019261d7210 */ /* 0x000fc600037be4ff */
[----:B------:R-:W-:-:S04]  /*124200*/  IMAD.WIDE.U32.X R30, R43, 0x1eabfffe, R30, P4 ;  /* 0x1eabfffe2b1e7825 */ /* 0x000fc800020e041e */
[----:B------:R-:W-:Y:S01]  /*124210*/  IMAD.IADD R35, R35, 0x1, R36 ;  /* 0x0000000123237824 */ /* 0x000fe200078e0224 */
[----:B------:R-:W-:Y:S01]  /*124220*/  IADD3.X R25, P4, PT, RZ, R30, RZ, P1, !PT ;  /* 0x0000001eff197210 */ /* 0x000fe20000f9e4ff */
[----:B------:R-:W-:Y:S02]  /*124230*/  IMAD.MOV.U32 R30, RZ, RZ, R37 ;  /* 0x000000ffff1e7224 */ /* 0x000fe400078e0025 */
[----:B------:R-:W-:Y:S01]  /*124240*/  IMAD.WIDE.U32 R36, R43, -0xc7aed41, RZ ;  /* 0xf38512bf2b247825 */ /* 0x000fe200078e00ff */
[----:B------:R-:W-:-:S03]  /*124250*/  IADD3.X R25, P5, PT, RZ, R25, RZ, P5, !PT ;  /* 0x00000019ff197210 */ /* 0x000fc60002fbe4ff */
[----:B------:R-:W-:Y:S01]  /*124260*/  IMAD.WIDE.U32 R38, R24, -0xc7aed41, RZ ;  /* 0xf38512bf18267825 */ /* 0x000fe200078e00ff */
[----:B------:R-:W-:Y:S02]  /*124270*/  IADD3 R34, P1, PT, R25, R34, RZ ;  /* 0x0000002219227210 */ /* 0x000fe40007f3e0ff */
[----:B------:R-:W-:Y:S01]  /*124280*/  IADD3.X R25, PT, PT, RZ, RZ, R31, P5, P4 ;  /* 0x000000ffff197210 */ /* 0x000fe20002fe841f */
[----:B------:R-:W-:Y:S01]  /*124290*/  IMAD.X R31, RZ, RZ, RZ, P3 ;  /* 0x000000ffff1f7224 */ /* 0x000fe200018e06ff */
[----:B------:R-:W-:Y:S01]  /*1242a0*/  IADD3 RZ, P4, PT, R32, R38, RZ ;  /* 0x0000002620ff7210 */ /* 0x000fe20007f9e0ff */
[----:B------:R-:W-:Y:S01]  /*1242b0*/  IMAD.WIDE.U32 R36, P3, R24, 0x64774b84, R36 ;  /* 0x64774b8418247825 */ /* 0x000fe20007860024 */
[----:B------:R-:W-:-:S03]  /*1242c0*/  IADD3.X R35, P1, PT, R35, R25, RZ, P1, !PT ;  /* 0x0000001923237210 */ /* 0x000fc60000f3e4ff */
[----:B------:R-:W-:Y:S01]  /*1242d0*/  IMAD.WIDE.U32.X R30, R43, 0x6730d2a0, R30, P2 ;  /* 0x6730d2a02b1e7825 */ /* 0x000fe200010e041e */
[----:B------:R-:W-:Y:S02]  /*1242e0*/  IADD3 R38, P6, PT, R36, R39, RZ ;  /* 0x0000002724267210 */ /* 0x000fe40007fde0ff */
[----:B------:R-:W-:Y:S02]  /*1242f0*/  IADD3.X R40, P0, PT, RZ, R30, RZ, P0, !PT ;  /* 0x0000001eff287210 */ /* 0x000fe4000071e4ff */
[----:B------:R-:W-:Y:S01]  /*124300*/  IADD3.X RZ, P4, PT, R33, R38, RZ, P4, !PT ;  /* 0x0000002621ff7210 */ /* 0x000fe2000279e4ff */
[----:B------:R-:W-:Y:S01]  /*124310*/  IMAD.WIDE.U32 R38, R24, 0x434bacd7, RZ ;  /* 0x434bacd718267825 */ /* 0x000fe200078e00ff */
[----:B------:R-:W-:-:S03]  /*124320*/  IADD3.X R40, P1, PT, RZ, R40, RZ, P1, !PT ;  /* 0x00000028ff287210 */ /* 0x000fc60000f3e4ff */
[----:B------:R-:W-:Y:S01]  /*124330*/  IMAD.WIDE.U32 R32, R24, -0xc7aed41, R32 ;  /* 0xf38512bf18207825 */ /* 0x000fe200078e0020 */
[----:B------:R-:W-:Y:S02]  /*124340*/  IADD3.X R25, PT, PT, RZ, RZ, R31, P1, P0 ;  /* 0x000000ffff197210 */ /* 0x000fe40000fe041f */
[----:B------:R-:W-:Y:S01]  /*124350*/  IADD3 RZ, P2, PT, R26, R38, RZ ;  /* 0x000000261aff7210 */ /* 0x000fe20007f5e0ff */
[----:B------:R-:W-:Y:S01]  /*124360*/  IMAD.WIDE.U32 R30, R43, 0x434bacd7, RZ ;  /* 0x434bacd72b1e7825 */ /* 0x000fe200078e00ff */
[----:B------:R-:W-:-:S03]  /*124370*/  IADD3 R38, P5, PT, R40, R32, RZ ;  /* 0x0000002028267210 */ /* 0x000fc60007fbe0ff */
[----:B------:R-:W-:Y:S02]  /*124380*/  IMAD.MOV.U32 R32, RZ, RZ, R37 ;  /* 0x000000ffff207224 */ /* 0x000fe400078e0025 */
[----:B------:R-:W-:-:S03]  /*124390*/  IMAD.WIDE.U32 R30, P1, R24, 0x4b1ba7b6, R30 ;  /* 0x4b1ba7b6181e7825 */ /* 0x000fc6000782001e */
[----:B------:R-:W-:Y:S01]  /*1243a0*/  IADD3 R41, P0, PT, R30, R39, RZ ;  /* 0x000000271e297210 */ /* 0x000fe20007f1e0ff */
[----:B------:R-:W-:Y:S02]  /*1243b0*/  IMAD.IADD R39, R33, 0x1, R36 ;  /* 0x0000000121277824 */ /* 0x000fe400078e0224 */
[----:B------:R-:W-:Y:S01]  /*1243c0*/  IMAD.WIDE.U32 R36, R22, R10, RZ ;  /* 0x0000000a16247225 */ /* 0x000fe200078e00ff */
[----:B------:R-:W-:Y:S02]  /*1243d0*/  IADD3.X RZ, P2, PT, R27, R41, RZ, P2, !PT ;  /* 0x000000291bff7210 */ /* 0x000fe4000175e4ff */
[----:B------:R-:W-:Y:S01]  /*1243e0*/  IADD3.X R39, P5, PT, R39, R25, RZ, P5, !PT ;  /* 0x0000001927277210 */ /* 0x000fe20002fbe4ff */
[----:B------:R-:W-:Y:S02]  /*1243f0*/  IMAD.X R33, RZ, RZ, RZ, P3 ;  /* 0x000000ffff217224 */ /* 0x000fe400018e06ff */
[----:B------:R-:W-:-:S04]  /*124400*/  IMAD.WIDE.U32 R36, P3, R21, R9, R36 ;  /* 0x0000000915247225 */ /* 0x000fc80007860024 */
[----:B------:R-:W-:-:S04]  /*124410*/  IMAD.WIDE.U32 R40, R21, R10, RZ ;  /* 0x0000000a15287225 */ /* 0x000fc800078e00ff */
[----:B------:R-:W-:Y:S01]  /*124420*/  IMAD.X R45, RZ, RZ, RZ, P3 ;  /* 0x000000ffff2d7224 */ /* 0x000fe200018e06ff */
[----:B------:R-:W-:Y:S01]  /*124430*/  IADD3 R10, P3, PT, R41, R36, RZ ;  /* 0x00000024290a7210 */ /* 0x000fe20007f7e0ff */
[----:B------:R-:W-:Y:S02]  /*124440*/  IMAD.MOV.U32 R44, RZ, RZ, R37 ;  /* 0x000000ffff2c7224 */ /* 0x000fe400078e0025 */
[----:B------:R-:W-:-:S04]  /*124450*/  IMAD.WIDE.U32.X R32, R43, 0x64774b84, R32, P6 ;  /* 0x64774b842b207825 */ /* 0x000fc800030e0420 */
[----:B------:R-:W-:Y:S01]  /*124460*/  IMAD.WIDE.U32.X R44, R22, R9, R44, P3 ;  /* 0x00000009162c7225 */ /* 0x000fe200018e042c */
[----:B------:R-:W-:Y:S02]  /*124470*/  IADD3.X R9, P4, PT, RZ, R32, RZ, P4, !PT ;  /* 0x00000020ff097210 */ /* 0x000fe4000279e4ff */
[-C--:B------:R-:W-:Y:S01]  /*124480*/  IADD3 RZ, P3, PT, RZ, R40.reuse, RZ ;  /* 0x00000028ffff7210 */ /* 0x080fe20007f7e0ff */
[----:B------:R-:W-:Y:S01]  /*124490*/  IMAD.WIDE.U32 R26, R24, 0x434bacd7, R26 ;  /* 0x434bacd7181a7825 */ /* 0x000fe200078e001a */
[----:B------:R-:W-:Y:S02]  /*1244a0*/  IADD3 R40, P6, PT, R46, R40, RZ ;  /* 0x000000282e287210 */ /* 0x000fe40007fde0ff */
[----:B------:R-:W-:Y:S01]  /*1244b0*/  IADD3.X R9, P5, PT, RZ, R9, RZ, P5, !PT ;  /* 0x00000009ff097210 */ /* 0x000fe20002fbe4ff */
[----:B------:R-:W-:Y:S01]  /*1244c0*/  IMAD.WIDE.U32 R36, R43, 0x397fe69a, RZ ;  /* 0x397fe69a2b247825 */ /* 0x000fe200078e00ff */
[----:B------:R-:W-:Y:S02]  /*1244d0*/  IADD3.X R41, P6, PT, R10, R47, RZ, P6, !PT ;  /* 0x0000002f0a297210 */ /* 0x000fe400037de4ff */
[----:B------:R-:W-:Y:S01]  /*1244e0*/  IADD3.X R33, PT, PT, RZ, RZ, R33, P5, P4 ;  /* 0x000000ffff217210 */ /* 0x000fe20002fe8421 */
[----:B------:R-:W-:Y:S01]  /*1244f0*/  IMAD.X R25, RZ, RZ, RZ, P1 ;  /* 0x000000ffff197224 */ /* 0x000fe200008e06ff */
[----:B------:R-:W-:Y:S01]  /*124500*/  IADD3 R32, P4, PT, R9, R26, RZ ;  /* 0x0000001a09207210 */ /* 0x000fe20007f9e0ff */
[----:B------:R-:W-:Y:S01]  /*124510*/  IMAD.IADD R9, R27, 0x1, R30 ;  /* 0x000000011b097824 */ /* 0x000fe200078e021e */
[----:B------:R-:W-:Y:S01]  /*124520*/  IADD3.X RZ, P3, PT, RZ, R10, RZ, P3, !PT ;  /* 0x0000000affff7210 */ /* 0x000fe20001f7e4ff */
[----:B------:R-:W-:-:S03]  /*124530*/  IMAD.WIDE.U32 R36, P1, R24, 0x1a0111ea, R36 ;  /* 0x1a0111ea18247825 */ /* 0x000fc60007820024 */
[----:B------:R-:W-:Y:S01]  /*124540*/  IADD3.X R33, P4, PT, R9, R33, RZ, P4, !PT ;  /* 0x0000002109217210 */ /* 0x000fe2000279e4ff */
[----:B------:R-:W-:-:S04]  /*124550*/  IMAD.WIDE.U32 R26, R24, 0x397fe69a, R40 ;  /* 0x397fe69a181a7825 */ /* 0x000fc800078e0028 */
[----:B------:R-:W-:-:S04]  /*124560*/  IMAD.WIDE.U32 R46, R24, 0x397fe69a, RZ ;  /* 0x397fe69a182e7825 */ /* 0x000fc800078e00ff */
[----:B------:R-:W-:Y:S02]  /*124570*/  IMAD.MOV.U32 R24, RZ, RZ, R31 ;  /* 0x000000ffff187224 */ /* 0x000fe400078e001f */
[----:B------:R-:W-:Y:S02]  /*124580*/  IMAD.X R31, RZ, RZ, RZ, P1 ;  /* 0x000000ffff1f7224 */ /* 0x000fe400008e06ff */
        /* <DEDUP_REMOVED lines=8> */
[----:B------:R-:W-:-:S02]  /*124610*/  IADD3.X R24, P4, PT, RZ, R24, RZ, P4, !PT ;  /* 0x00000018ff187210 */ /* 0x000fc4000279e4ff */
[----:B------:R-:W-:Y:S01]  /*124620*/  IADD3.X R46, P3, PT, RZ, R44, RZ, P3, !PT ;  /* 0x0000002cff2e7210 */ /* 0x000fe20001f7e4ff */
[----:B------:R-:W-:Y:S01]  /*124630*/  IMAD.WIDE.U32.X R30, R43, 0x1a0111ea, R30, P5 ;  /* 0x1a0111ea2b1e7825 */ /* 0x000fe200028e041e */
[----:B------:R-:W-:Y:S02]  /*124640*/  IADD3 R24, P1, PT, R24, R26, RZ ;  /* 0x0000001a18187210 */ /* 0x000fe40007f3e0ff */
[----:B------:R-:W-:Y:S01]  /*124650*/  IADD3.X R25, PT, PT, RZ, RZ, R25, P4, P2 ;  /* 0x000000ffff197210 */ /* 0x000fe200027e4419 */
[----:B------:R-:W-:Y:S01]  /*124660*/  IMAD.WIDE.U32 R26, R14, R8, RZ ;  /* 0x000000080e1a7225 */ /* 0x000fe200078e00ff */
[----:B------:R-:W-:Y:S02]  /*124670*/  IADD3 RZ, P2, PT, R28, R36, RZ ;  /* 0x000000241cff7210 */ /* 0x000fe40007f5e0ff */
[----:B------:R-:W-:Y:S02]  /*124680*/  IADD3.X R46, P6, PT, RZ, R46, RZ, P6, !PT ;  /* 0x0000002eff2e7210 */ /* 0x000fe400037de4ff */
[----:B------:R-:W-:Y:S01]  /*124690*/  IADD3.X R25, P1, PT, R10, R25, RZ, P1, !PT ;  /* 0x000000190a197210 */ /* 0x000fe20000f3e4ff */
[----:B------:R-:W-:Y:S01]  /*1246a0*/  IMAD.WIDE.U32 R26, P4, R7, R13, R26 ;  /* 0x0000000d071a7225 */ /* 0x000fe2000788001a */
[----:B------:R-:W-:-:S03]  /*1246b0*/  IADD3.X R43, PT, PT, RZ, RZ, R45, P6, P3 ;  /* 0x000000ffff2b7210 */ /* 0x000fc600037e642d */
[----:B------:R-:W-:Y:S01]  /*1246c0*/  IMAD.X R41, RZ, RZ, RZ, P4 ;  /* 0x000000ffff297224 */ /* 0x000fe200020e06ff */
[----:B------:R-:W-:Y:S01]  /*1246d0*/  IADD3 R36, P5, PT, R26, R37, RZ ;  /* 0x000000251a247210 */ /* 0x000fe20007fbe0ff */
[----:B------:R-:W-:Y:S02]  /*1246e0*/  IMAD.MOV.U32 R40, RZ, RZ, R27 ;  /* 0x000000ffff287224 */ /* 0x000fe400078e001b */
[----:B------:R-:W-:Y:S01]  /*1246f0*/  IMAD.WIDE.U32 R44, R15, R8, RZ ;  /* 0x000000080f2c7225 */ /* 0x000fe200078e00ff */
[----:B------:R-:W-:-:S03]  /*124700*/  IADD3.X RZ, P2, PT, R29, R36, RZ, P2, !PT ;  /* 0x000000241dff7210 */ /* 0x000fc6000175e4ff */
[----:B------:R-:W-:Y:S01]  /*124710*/  IMAD.WIDE.U32 R36, R16, R8, RZ ;  /* 0x0000000810247225 */ /* 0x000fe200078e00ff */
[----:B------:R-:W-:-:S03]  /*124720*/  IADD3 RZ, P3, PT, R34, R44, RZ ;  /* 0x0000002c22ff7210 */ /* 0x000fc60007f7e0ff */
[----:B------:R-:W-:-:S04]  /*124730*/  IMAD.WIDE.U32 R28, R8, R13, R28 ;  /* 0x0000000d081c7225 */ /* 0x000fc800078e001c */
[----:B------:R-:W-:-:S04]  /*124740*/  IMAD.WIDE.U32 R36, P6, R7, R15, R36 ;  /* 0x0000000f07247225 */ /* 0x000fc800078c0024 */
[----:B------:R-:W-:Y:S01]  /*124750*/  IMAD.IADD R9, R29, 0x1, R26 ;  /* 0x000000011d097824 */ /* 0x000fe200078e021a */
[----:B------:R-:W-:Y:S01]  /*124760*/  IADD3 R44, P4, PT, R36, R45, RZ ;  /* 0x0000002d242c7210 */ /* 0x000fe20007f9e0ff */
[----:B------:R-:W-:Y:S01]  /*124770*/  IMAD.WIDE.U32.X R40, R7, R14, R40, P5 ;  /* 0x0000000e07287225 */ /* 0x000fe200028e0428 */
[----:B------:R-:W-:Y:S02]  /*124780*/  IADD3 RZ, P5, PT, RZ, R28, RZ ;  /* 0x0000001cffff7210 */ /* 0x000fe40007fbe0ff */
[----:B------:R-:W-:Y:S01]  /*124790*/  IADD3.X RZ, P3, PT, R35, R44, RZ, P3, !PT ;  /* 0x0000002c23ff7210 */ /* 0x000fe20001f7e4ff */
[----:B------:R-:W-:Y:S01]  /*1247a0*/  IMAD.WIDE.U32 R34, R8, R15, R34 ;  /* 0x0000000f08227225 */ /* 0x000fe200078e0022 */
[----:B------:R-:W-:Y:S02]  /*1247b0*/  IADD3.X RZ, P5, PT, RZ, R9, RZ, P5, !PT ;  /* 0x00000009ffff7210 */ /* 0x000fe40002fbe4ff */
[----:B------:R-:W-:Y:S01]  /*1247c0*/  IADD3.X R26, P2, PT, RZ, R40, RZ, P2, !PT ;  /* 0x00000028ff1a7210 */ /* 0x000fe2000175e4ff */
[----:B------:R-:W-:-:S02]  /*1247d0*/  IMAD.IADD R29, R35, 0x1, R36 ;  /* 0x00000001231d7824 */ /* 0x000fc400078e0224 */
[----:B------:R-:W-:Y:S01]  /*1247e0*/  IMAD.X R35, RZ, RZ, RZ, P6 ;  /* 0x000000ffff237224 */ /* 0x000fe200030e06ff */
[----:B------:R-:W-:-:S04]  /*1247f0*/  IADD3.X R26, P5, PT, RZ, R26, RZ, P5, !PT ;  /* 0x0000001aff1a7210 */ /* 0x000fc80002fbe4ff */
[----:B------:R-:W-:Y:S01]  /*124800*/  IADD3.X R27, PT, PT, RZ, RZ, R41, P5, P2 ;  /* 0x000000ffff1b7210 */ /* 0x000fe20002fe4429 */
[----:B------:R-:W-:Y:S01]  /*124810*/  IMAD.WIDE.U32 R40, R18, R8, RZ ;  /* 0x0000000812287225 */ /* 0x000fe200078e00ff */
[----:B------:R-:W-:-:S03]  /*124820*/  IADD3 R26, P5, PT, R26, R34, RZ ;  /* 0x000000221a1a7210 */ /* 0x000fc60007fbe0ff */
[----:B------:R-:W-:Y:S01]  /*124830*/  IMAD.MOV.U32 R34, RZ, RZ, R37 ;  /* 0x000000ffff227224 */ /* 0x000fe200078e0025 */
[----:B------:R-:W-:Y:S01]  /*124840*/  IADD3 RZ, P2, PT, R38, R40, RZ ;  /* 0x0000002826ff7210 */ /* 0x000fe20007f5e0ff */
[----:B------:R-:W-:Y:S01]  /*124850*/  IMAD.WIDE.U32 R36, R42, R8, RZ ;  /* 0x000000082a247225 */ /* 0x000fe200078e00ff */
[----:B------:R-:W-:-:S03]  /*124860*/  IADD3.X R27, P5, PT, R29, R27, RZ, P5, !PT ;  /* 0x0000001b1d1b7210 */ /* 0x000fc60002fbe4ff */
[----:B------:R-:W-:-:S04]  /*124870*/  IMAD.WIDE.U32.X R34, R7, R16, R34, P4 ;  /* 0x0000001007227225 */ /* 0x000fc800020e0422 */
[----:B------:R-:W-:Y:S01]  /*124880*/  IMAD.WIDE.U32 R36, P6, R18, R7, R36 ;  /* 0x0000000712247225 */ /* 0x000fe200078c0024 */
[----:B------:R-:W-:Y:S02]  /*124890*/  IADD3.X R34, P3, PT, RZ, R34, RZ, P3, !PT ;  /* 0x00000022ff227210 */ /* 0x000fe40001f7e4ff */
[----:B------:R-:W-:Y:S02]  /*1248a0*/  IADD3 R40, P4, PT, R36, R41, RZ ;  /* 0x0000002924287210 */ /* 0x000fe40007f9e0ff */
[----:B------:R-:W-:Y:S02]  /*1248b0*/  IADD3.X R34, P5, PT, RZ, R34, RZ, P5, !PT ;  /* 0x00000022ff227210 */ /* 0x000fe40002fbe4ff */
[----:B------:R-:W-:Y:S01]  /*1248c0*/  IADD3.X RZ, P2, PT, R39, R40, RZ, P2, !PT ;  /* 0x0000002827ff7210 */ /* 0x000fe2000175e4ff */
[----:B------:R-:W-:Y:S01]  /*1248d0*/  IMAD.WIDE.U32 R38, R18, R8, R38 ;  /* 0x0000000812267225 */ /* 0x000fe200078e0026 */
[----:B------:R-:W-:-:S03]  /*1248e0*/  IADD3.X R35, PT, PT, RZ, RZ, R35, P5, P3 ;  /* 0x000000ffff237210 */ /* 0x000fc60002fe6423 */
[----:B------:R-:W-:Y:S01]  /*1248f0*/  IMAD.IADD R44, R39, 0x1, R36 ;  /* 0x00000001272c7824 */ /* 0x000fe200078e0224 */
[----:B------:R-:W-:Y:S01]  /*124900*/  IADD3 R34, P5, PT, R34, R38, RZ ;  /* 0x0000002622227210 */ /* 0x000fe20007fbe0ff */
[----:B------:R-:W-:Y:S02]  /*124910*/  IMAD.X R39, RZ, RZ, RZ, P6 ;  /* 0x000000ffff277224 */ /* 0x000fe400030e06ff */
[----:B------:R-:W-:Y:S01]  /*124920*/  IMAD.MOV.U32 R38, RZ, RZ, R37 ;  /* 0x000000ffff267224 */ /* 0x000fe200078e0025 */
[----:B------:R-:W-:Y:S01]  /*124930*/  IADD3.X R35, P5, PT, R44, R35, RZ, P5, !PT ;  /* 0x000000232c237210 */ /* 0x000fe20002fbe4ff */
[----:B------:R-:W-:-:S04]  /*124940*/  IMAD.WIDE.U32 R36, R20, R8, RZ ;  /* 0x0000000814247225 */ /* 0x000fc800078e00ff */
[----:B------:R-:W-:-:S04]  /*124950*/  IMAD.WIDE.U32.X R38, R42, R7, R38, P4 ;  /* 0x000000072a267225 */ /* 0x000fc800020e0426 */
[----:B------:R-:W-:Y:S01]  /*124960*/  IMAD.WIDE.U32 R36, P3, R19, R7, R36 ;  /* 0x0000000713247225 */ /* 0x000fe20007860024 */
[----:B------:R-:W-:-:S03]  /*124970*/  IADD3.X R38, P2, PT, RZ, R38, RZ, P2, !PT ;  /* 0x00000026ff267210 */ /* 0x000fc6000175e4ff */
[C---:B------:R-:W-:Y:S01]  /*124980*/  IMAD.WIDE.U32 R40, R19.reuse, R8, RZ ;  /* 0x0000000813287225 */ /* 0x040fe200078e00ff */
[----:B------:R-:W-:Y:S02]  /*124990*/  IADD3.X R38, P5, PT, RZ, R38, RZ, P5, !PT ;  /* 0x00000026ff267210 */ /* 0x000fe40002fbe4ff */
[----:B------:R-:W-:Y:S02]  /*1249a0*/  IADD3 RZ, P4, PT, R32, R40, RZ ;  /* 0x0000002820ff7210 */ /* 0x000fe40007f9e0ff */
[----:B------:R-:W-:Y:S01]  /*1249b0*/  IADD3 R29, P6, PT, R36, R41, RZ ;  /* 0x00000029241d7210 */ /* 0x000fe20007fde0ff */
[----:B------:R-:W-:Y:S01]  /*1249c0*/  IMAD.WIDE.U32 R40, R19, R8, R32 ;  /* 0x0000000813287225 */ /* 0x000fe200078e0020 */
[----:B------:R-:W-:Y:S02]  /*1249d0*/  IADD3.X R10, PT, PT, RZ, RZ, R39, P5, P2 ;  /* 0x000000ffff0a7210 */ /* 0x000fe40002fe4427 */
[----:B------:R-:W-:Y:S01]  /*1249e0*/  IADD3.X RZ, P4, PT, R33, R29, RZ, P4, !PT ;  /* 0x0000001d21ff7210 */ /* 0x000fe2000279e4ff */
[----:B------:R-:W-:Y:S01]  /*1249f0*/  IMAD.IADD R44, R41, 0x1, R36 ;  /* 0x00000001292c7824 */ /* 0x000fe200078e0224 */
[----:B------:R-:W-:Y:S01]  /*124a00*/  IADD3 R32, P5, PT, R38, R40, RZ ;  /* 0x0000002826207210 */ /* 0x000fe20007fbe0ff */
[----:B------:R-:W-:-:S02]  /*124a10*/  IMAD.MOV.U32 R40, RZ, RZ, R37 ;  /* 0x000000ffff287224 */ /* 0x000fc400078e0025 */
[----:B------:R-:W-:Y:S01]  /*124a20*/  IMAD.WIDE.U32 R36, R17, R8, RZ ;  /* 0x0000000811247225 */ /* 0x000fe200078e00ff */
[----:B------:R-:W-:-:S03]  /*124a30*/  IADD3.X R33, P5, PT, R44, R10, RZ, P5, !PT ;  /* 0x0000000a2c217210 */ /* 0x000fc60002fbe4ff */
[----:B------:R-:W-:Y:S02]  /*124a40*/  IMAD.X R41, RZ, RZ, RZ, P3 ;  /* 0x000000ffff297224 */ /* 0x000fe400018e06ff */
[----:B------:R-:W-:-:S04]  /*124a50*/  IMAD.WIDE.U32 R38, R23, R8, RZ ;  /* 0x0000000817267225 */ /* 0x000fc800078e00ff */
[----:B------:R-:W-:Y:S01]  /*124a60*/  IMAD.WIDE.U32 R36, P3, R23, R7, R36 ;  /* 0x0000000717247225 */ /* 0x000fe20007860024 */
[----:B------:R-:W-:-:S03]  /*124a70*/  IADD3 RZ, P2, PT, R24, R38, RZ ;  /* 0x0000002618ff7210 */ /* 0x000fc60007f5e0ff */
[----:B------:R-:W-:Y:S01]  /*124a80*/  IMAD.WIDE.U32.X R40, R20, R7, R40, P6 ;  /* 0x0000000714287225 */ /* 0x000fe200030e0428 */
[----:B------:R-:W-:-:S04]  /*124a90*/  IADD3 R38, P6, PT, R36, R39, RZ ;  /* 0x0000002724267210 */ /* 0x000fc80007fde0ff */
[----:B------:R-:W-:Y:S02]  /*124aa0*/  IADD3.X RZ, P2, PT, R25, R38, RZ, P2, !PT ;  /* 0x0000002619ff7210 */ /* 0x000fe4000175e4ff */
[----:B------:R-:W-:Y:S02]  /*124ab0*/  IADD3.X R38, P0, PT, RZ, R30, RZ, P0, !PT ;  /* 0x0000001eff267210 */ /* 0x000fe4000071e4ff */
[----:B------:R-:W-:Y:S02]  /*124ac0*/  IADD3.X R10, P4, PT, RZ, R40, RZ, P4, !PT ;  /* 0x00000028ff0a7210 */ /* 0x000fe4000279e4ff */
[----:B------:R-:W-:Y:S02]  /*124ad0*/  IADD3.X R38, P1, PT, RZ, R38, RZ, P1, !PT ;  /* 0x00000026ff267210 */ /* 0x000fe40000f3e4ff */
[----:B------:R-:W-:Y:S02]  /*124ae0*/  IADD3.X R10, P5, PT, RZ, R10, RZ, P5, !PT ;  /* 0x0000000aff0a7210 */ /* 0x000fe40002fbe4ff */
[----:B------:R-:W-:Y:S01]  /*124af0*/  IADD3.X R29, PT, PT, RZ, RZ, R31, P1, P0 ;  /* 0x000000ffff1d7210 */ /* 0x000fe20000fe041f */
[----:B------:R-:W-:Y:S01]  /*124b00*/  IMAD.WIDE.U32 R30, R22, R8, RZ ;  /* 0x00000008161e7225 */ /* 0x000fe200078e00ff */
[----:B------:R-:W-:-:S02]  /*124b10*/  IADD3.X R44, PT, PT, RZ, RZ, R41, P5, P4 ;  /* 0x000000ffff2c7210 */ /* 0x000fc40002fe8429 */
[----:B------:R-:W-:Y:S01]  /*124b20*/  IADD3 R38, P0, PT, R38, R46, RZ ;  /* 0x0000002e26267210 */ /* 0x000fe20007f1e0ff */
[----:B------:R-:W-:-:S03]  /*124b30*/  IMAD.WIDE.U32 R40, R23, R8, R24 ;  /* 0x0000000817287225 */ /* 0x000fc600078e0018 */
[----:B------:R-:W-:Y:S01]  /*124b40*/  IADD3.X R39, P0, PT, R29, R43, RZ, P0, !PT ;  /* 0x0000002b1d277210 */ /* 0x000fe2000071e4ff */
[----:B------:R-:W-:-:S04]  /*124b50*/  IMAD.WIDE.U32 R24, R21, R8, RZ ;  /* 0x0000000815187225 */ /* 0x000fc800078e00ff */
[----:B------:R-:W-:Y:S01]  /*124b60*/  IMAD.WIDE.U32 R30, P5, R21, R7, R30 ;  /* 0x00000007151e7225 */ /* 0x000fe200078a001e */
[----:B------:R-:W-:-:S03]  /*124b70*/  IADD3 RZ, P4, PT, R38, R24, RZ ;  /* 0x0000001826ff7210 */ /* 0x000fc60007f9e0ff */
[----:B------:R-:W-:Y:S01]  /*124b80*/  IMAD.IADD R41, R41, 0x1, R36 ;  /* 0x0000000129297824 */ /* 0x000fe200078e0224 */
[----:B------:R-:W-:Y:S01]  /*124b90*/  IADD3 R24, P1, PT, R30, R25, RZ ;  /* 0x000000191e187210 */ /* 0x000fe20007f3e0ff */
[----:B------:R-:W-:Y:S01]  /*124ba0*/  IMAD.X R25, RZ, RZ, RZ, P3 ;  /* 0x000000ffff197224 */ /* 0x000fe200018e06ff */
[----:B------:R-:W-:Y:S01]  /*124bb0*/  IADD3 R40, P3, PT, R10, R40, RZ ;  /* 0x000000280a287210 */ /* 0x000fe20007f7e0ff */
[----:B------:R-:W-:Y:S01]  /*124bc0*/  IMAD R10, R9, -0x30003, RZ ;  /* 0xfffcfffd090a7824 */ /* 0x000fe200078e02ff */
[----:B------:R-:W-:Y:S01]  /*124bd0*/  IADD3.X RZ, P4, PT, R39, R24, RZ, P4, !PT ;  /* 0x0000001827ff7210 */ /* 0x000fe2000279e4ff */
[----:B------:R-:W-:Y:S01]  /*124be0*/  IMAD.MOV.U32 R24, RZ, RZ, R37 ;  /* 0x000000ffff187224 */ /* 0x000fe200078e0025 */
[----:B------:R-:W-:Y:S01]  /*124bf0*/  IADD3.X R41, P3, PT, R41, R44, RZ, P3, !PT ;  /* 0x0000002c29297210 */ /* 0x000fe20001f7e4ff */
[----:B------:R-:W-:Y:S02]  /*124c00*/  IMAD R10, R28, -0x760c0004, R10 ;  /* 0x89f3fffc1c0a7824 */ /* 0x000fe400078e020a */
[----:B------:R-:W-:-:S04]  /*124c10*/  IMAD.WIDE.U32.X R24, R17, R7, R24, P6 ;  /* 0x0000000711187225 */ /* 0x000fc800030e0418 */
[----:B------:R-:W-:Y:S01]  /*124c20*/  IMAD.WIDE.U32 R38, R21, R8, R38 ;  /* 0x0000000815267225 */ /* 0x000fe200078e0026 */
[----:B------:R-:W-:-:S03]  /*124c30*/  IADD3.X R36, P2, PT, RZ, R24, RZ, P2, !PT ;  /* 0x00000018ff247210 */ /* 0x000fc6000175e4ff */
[----:B------:R-:W-:Y:S01]  /*124c40*/  IMAD.IADD R37, R39, 0x1, R30 ;  /* 0x0000000127257824 */ /* 0x000fe200078e021e */
[----:B------:R-:W-:Y:S01]  /*124c50*/  IADD3.X R36, P3, PT, RZ, R36, RZ, P3, !PT ;  /* 0x00000024ff247210 */ /* 0x000fe20001f7e4ff */
[----:B------:R-:W-:Y:S02]  /*124c60*/  IMAD.X R39, RZ, RZ, RZ, P5 ;  /* 0x000000ffff277224 */ /* 0x000fe400028e06ff */
[----:B------:R-:W-:Y:S01]  /*124c70*/  IMAD.MOV.U32 R8, RZ, RZ, R28 ;  /* 0x000000ffff087224 */ /* 0x000fe200078e001c */
[----:B------:R-:W-:Y:S01]  /*124c80*/  IADD3.X R29, PT, PT, RZ, RZ, R25, P3, P2 ;  /* 0x000000ffff1d7210 */ /* 0x000fe20001fe4419 */
[----:B------:R-:W-:Y:S01]  /*124c90*/  IMAD.WIDE.U32 R24, R28, -0x30003, RZ ;  /* 0xfffcfffd1c187825 */ /* 0x000fe200078e00ff */
[----:B------:R-:W-:-:S03]  /*124ca0*/  IADD3 R36, P3, PT, R36, R38, RZ ;  /* 0x0000002624247210 */ /* 0x000fc60007f7e0ff */
[----:B------:R-:W-:Y:S01]  /*124cb0*/  IMAD.IADD R10, R25, 0x1, R10 ;  /* 0x00000001190a7824 */ /* 0x000fe200078e020a */
[----:B------:R-:W-:Y:S01]  /*124cc0*/  IADD3.X R37, P3, PT, R37, R29, RZ, P3, !PT ;  /* 0x0000001d25257210 */ /* 0x000fe20001f7e4ff */
[----:B------:R-:W-:Y:S02]  /*124cd0*/  IMAD.MOV.U32 R38, RZ, RZ, R31 ;  /* 0x000000ffff267224 */ /* 0x000fe400078e001f */
[----:B------:R-:W-:-:S04]  /*124ce0*/  IMAD.WIDE.U32 R30, R10, -0x5555, RZ ;  /* 0xffffaaab0a1e7825 */ /* 0x000fc800078e00ff */
[----:B------:R-:W-:-:S04]  /*124cf0*/  IMAD.WIDE.U32 R44, R24, -0x5555, RZ ;  /* 0xffffaaab182c7825 */ /* 0x000fc800078e00ff */
[----:B------:R-:W-:Y:S01]  /*124d00*/  IMAD.WIDE.U32 R30, P5, R24, -0x46010001, R30 ;  /* 0xb9feffff181e7825 */ /* 0x000fe200078a001e */
[----:B------:R-:W-:-:S03]  /*124d10*/  IADD3 RZ, P2, PT, R28, R44, RZ ;  /* 0x0000002c1cff7210 */ /* 0x000fc60007f5e0ff */
[----:B------:R-:W-:Y:S01]  /*124d20*/  IMAD.WIDE.U32.X R38, R22, R7, R38, P1 ;  /* 0x0000000716267225 */ /* 0x000fe200008e0426 */
[----:B------:R-:W-:Y:S02]  /*124d30*/  IADD3 R44, P6, PT, R30, R45, RZ ;  /* 0x0000002d1e2c7210 */ /* 0x000fe40007fde0ff */
[----:B------:R-:W-:Y:S01]  /*124d40*/  IADD3 RZ, P1, PT, RZ, R46, RZ ;  /* 0x0000002effff7210 */ /* 0x000fe20007f3e0ff */
[----:B------:R-:W-:Y:S01]  /*124d50*/  IMAD.WIDE.U32 R28, R10, -0x4eac0001, RZ ;  /* 0xb153ffff0a1c7825 */ /* 0x000fe200078e00ff */
[----:B------:R-:W-:Y:S02]  /*124d60*/  IADD3.X R46, P4, PT, RZ, R38, RZ, P4, !PT ;  /* 0x00000026ff2e7210 */ /* 0x000fe4000279e4ff */
[----:B------:R-:W-:Y:S01]  /*124d70*/  IADD3.X RZ, P2, PT, R9, R44, RZ, P2, !PT ;  /* 0x0000002c09ff7210 */ /* 0x000fe2000175e4ff */
[C---:B------:R-:W-:Y:S01]  /*124d80*/  IMAD.WIDE.U32 R8, R24.reuse, -0x5555, R8 ;  /* 0xffffaaab18087825 */ /* 0x040fe200078e0008 */
[----:B------:R-:W-:Y:S02]  /*124d90*/  IADD3.X R46, P3, PT, RZ, R46, RZ, P3, !PT ;  /* 0x0000002eff2e7210 */ /* 0x000fe40001f7e4ff */
[----:B------:R-:W-:Y:S01]  /*124da0*/  IADD3.X RZ, P1, PT, RZ, R43, RZ, P1, !PT ;  /* 0x0000002bffff7210 */ /* 0x000fe20000f3e4ff */
[----:B------:R-:W-:Y:S01]  /*124db0*/  IMAD.IADD R7, R9, 0x1, R30 ;  /* 0x0000000109077824 */ /* 0x000fe200078e021e */
[----:B------:R-:W-:Y:S01]  /*124dc0*/  IADD3.X R47, PT, PT, RZ, RZ, R39, P3, P4 ;  /* 0x000000ffff2f7210 */ /* 0x000fe20001fe8427 */
[----:B------:R-:W-:Y:S01]  /*124dd0*/  IMAD.X R9, RZ, RZ, RZ, P5 ;  /* 0x000000ffff097224 */ /* 0x000fe200028e06ff */
[----:B------:R-:W-:Y:S01]  /*124de0*/  IADD3 RZ, P3, PT, RZ, R8, RZ ;  /* 0x00000008ffff7210 */ /* 0x000fe20007f7e0ff */
[----:B------:R-:W-:Y:S01]  /*124df0*/  IMAD.WIDE.U32 R28, P5, R24, 0x1eabfffe, R28 ;  /* 0x1eabfffe181c7825 */ /* 0x000fe200078a001c */
[----:B------:R-:W-:-:S02]  /*124e00*/  IADD3.X R45, P1, PT, RZ, RZ, RZ, P1, !PT ;  /* 0x000000ffff2d7210 */ /* 0x000fc40000f3e4ff */
[----:B------:R-:W-:Y:S01]  /*124e10*/  IADD3.X R8, P0, PT, RZ, RZ, RZ, P0, !PT ;  /* 0x000000ffff087210 */ /* 0x000fe2000071e4ff */
[----:B------:R-:W-:Y:S01]  /*124e20*/  IMAD.WIDE.U32 R38, R10, 0x397fe69a, RZ ;  /* 0x397fe69a0a267825 */ /* 0x000fe200078e00ff */
[----:B------:R-:W-:Y:S02]  /*124e30*/  IADD3.X RZ, P3, PT, RZ, R7, RZ, P3, !PT ;  /* 0x00000007ffff7210 */ /* 0x000fe40001f7e4ff */
[----:B------:R-:W-:Y:S01]  /*124e40*/  IADD3 R45, P4, PT, R8, R45, RZ ;  /* 0x0000002d082d7210 */ /* 0x000fe20007f9e0ff */
[----:B------:R-:W-:-:S04]  /*124e50*/  IMAD.MOV.U32 R8, RZ, RZ, R31 ;  /* 0x000000ffff087224 */ /* 0x000fc800078e001f */
[----:B------:R-:W-:-:S03]  /*124e60*/  IMAD.WIDE.U32.X R8, R10, -0x46010001, R8, P6 ;  /* 0xb9feffff0a087825 */ /* 0x000fc600030e0408 */
[----:B------:R-:W-:-:S04]  /*124e70*/  IADD3.X R25, P2, PT, RZ, R8, RZ, P2, !PT ;  /* 0x00000008ff197210 */ /* 0x000fc8000175e4ff */
[----:B------:R-:W-:-:S04]  /*124e80*/  IADD3.X R25, P3, PT, RZ, R25, RZ, P3, !PT ;  /* 0x00000019ff197210 */ /* 0x000fc80001f7e4ff */
        /* <DEDUP_REMOVED lines=12> */
[----:B------:R-:W-:-:S03]  /*124f50*/  IADD3.X R9, P3, PT, R9, R7, RZ, P6, !PT ;  /* 0x0000000709097210 */ /* 0x000fc6000377e4ff */
[----:B------:R-:W-:Y:S01]  /*124f60*/  IMAD.WIDE.U32 R28, P5, R24, 0x6730d2a0, R28 ;  /* 0x6730d2a0181c7825 */ /* 0x000fe200078a001c */
[----:B------:R-:W-:-:S03]  /*124f70*/  IADD3.X R25, P2, PT, RZ, R26, RZ, P2, !PT ;  /* 0x0000001aff197210 */ /* 0x000fc6000175e4ff */
[----:B------:R-:W-:Y:S01]  /*124f80*/  IMAD.X R31, RZ, RZ, RZ, P5 ;  /* 0x000000ffff1f7224 */ /* 0x000fe200028e06ff */
[----:B------:R-:W-:Y:S01]  /*124f90*/  IADD3.X R25, P3, PT, RZ, R25, RZ, P3, !PT ;  /* 0x00000019ff197210 */ /* 0x000fe20001f7e4ff */
[----:B------:R-:W-:-:S03]  /*124fa0*/  IMAD.MOV.U32 R30, RZ, RZ, R29 ;  /* 0x000000ffff1e7224 */ /* 0x000fc600078e001d */
[----:B------:R-:W-:Y:S01]  /*124fb0*/  IADD3.X R7, PT, PT, RZ, RZ, R27, P3, P2 ;  /* 0x000000ffff077210 */ /* 0x000fe20001fe441b */
[----:B------:R-:W-:-:S03]  /*124fc0*/  IMAD.WIDE.U32 R26, R24, -0x94f09dc, RZ ;  /* 0xf6b0f624181a7825 */ /* 0x000fc600078e00ff */
[----:B------:R-:W-:Y:S02]  /*124fd0*/  IADD3 RZ, P2, PT, R34, R26, RZ ;  /* 0x0000001a22ff7210 */ /* 0x000fe40007f5e0ff */
[----:B------:R-:W-:-:S04]  /*124fe0*/  IADD3 R26, P3, PT, R28, R27, RZ ;  /* 0x0000001b1c1a7210 */ /* 0x000fc80007f7e0ff */
[----:B------:R-:W-:Y:S01]  /*124ff0*/  IADD3.X RZ, P2, PT, R35, R26, RZ, P2, !PT ;  /* 0x0000001a23ff7210 */ /* 0x000fe2000175e4ff */
[----:B------:R-:W-:-:S04]  /*125000*/  IMAD.WIDE.U32 R34, R24, -0x94f09dc, R34 ;  /* 0xf6b0f62418227825 */ /* 0x000fc800078e0022 */
[----:B------:R-:W-:Y:S01]  /*125010*/  IMAD.WIDE.U32.X R30, R10, 0x6730d2a0, R30, P3 ;  /* 0x6730d2a00a1e7825 */ /* 0x000fe200018e041e */
[----:B------:R-:W-:-:S03]  /*125020*/  IADD3 R26, P6, PT, R25, R34, RZ ;  /* 0x00000022191a7210 */ /* 0x000fc60007fde0ff */
[----:B------:R-:W-:Y:S01]  /*125030*/  IMAD.IADD R34, R35, 0x1, R28 ;  /* 0x0000000123227824 */ /* 0x000fe200078e021c */
[----:B------:R-:W-:Y:S01]  /*125040*/  IADD3.X R25, P2, PT, RZ, R30, RZ, P2, !PT ;  /* 0x0000001eff197210 */ /* 0x000fe2000175e4ff */
[----:B------:R-:W-:-:S03]  /*125050*/  IMAD.WIDE.U32 R28, R24, -0xc7aed41, RZ ;  /* 0xf38512bf181c7825 */ /* 0x000fc600078e00ff */
[----:B------:R-:W-:Y:S01]  /*125060*/  IADD3.X R27, P3, PT, R34, R7, RZ, P6, !PT ;  /* 0x00000007221b7210 */ /* 0x000fe2000377e4ff */
[----:B------:R-:W-:-:S03]  /*125070*/  IMAD.WIDE.U32 R34, R24, 0x434bacd7, RZ ;  /* 0x434bacd718227825 */ /* 0x000fc600078e00ff */
[----:B------:R-:W-:-:S04]  /*125080*/  IADD3.X R25, P3, PT, RZ, R25, RZ, P3, !PT ;  /* 0x00000019ff197210 */ /* 0x000fc80001f7e4ff */
[----:B------:R-:W-:Y:S01]  /*125090*/  IADD3.X R7, PT, PT, RZ, RZ, R31, P3, P2 ;  /* 0x000000ffff077210 */ /* 0x000fe20001fe441f */
[----:B------:R-:W-:Y:S01]  /*1250a0*/  IMAD.WIDE.U32 R30, R10, -0xc7aed41, RZ ;  /* 0xf38512bf0a1e7825 */ /* 0x000fe200078e00ff */
[----:B------:R-:W-:-:S03]  /*1250b0*/  IADD3 RZ, P2, PT, R32, R28, RZ ;  /* 0x0000001c20ff7210 */ /* 0x000fc60007f5e0ff */
[----:B------:R-:W-:-:S03]  /*1250c0*/  IMAD.WIDE.U32 R30, P5, R24, 0x64774b84, R30 ;  /* 0x64774b84181e7825 */ /* 0x000fc600078a001e */
[----:B------:R-:W-:-:S04]  /*1250d0*/  IADD3 R28, P3, PT, R30, R29, RZ ;  /* 0x0000001d1e1c7210 */ /* 0x000fc80007f7e0ff */
[----:B------:R-:W-:Y:S01]  /*1250e0*/  IADD3.X RZ, P2, PT, R33, R28, RZ, P2, !PT ;  /* 0x0000001c21ff7210 */ /* 0x000fe2000175e4ff */
[----:B------:R-:W-:-:S03]  /*1250f0*/  IMAD.WIDE.U32 R32, R24, -0xc7aed41, R32 ;  /* 0xf38512bf18207825 */ /* 0x000fc600078e0020 */
[----:B------:R-:W-:Y:S01]  /*125100*/  IADD3 R28, P6, PT, R25, R32, RZ ;  /* 0x00000020191c7210 */ /* 0x000fe20007fde0ff */
[----:B------:R-:W-:Y:S02]  /*125110*/  IMAD.IADD R25, R33, 0x1, R30 ;  /* 0x0000000121197824 */ /* 0x000fe400078e021e */
[----:B------:R-:W-:Y:S02]  /*125120*/  IMAD.X R33, RZ, RZ, RZ, P5 ;  /* 0x000000ffff217224 */ /* 0x000fe400028e06ff */
[----:B------:R-:W-:Y:S02]  /*125130*/  IMAD.MOV.U32 R32, RZ, RZ, R31 ;  /* 0x000000ffff207224 */ /* 0x000fe400078e001f */
[----:B------:R-:W-:-:S04]  /*125140*/  IMAD.WIDE.U32 R30, R24, 0x434bacd7, R40 ;  /* 0x434bacd7181e7825 */ /* 0x000fc800078e0028 */
[----:B------:R-:W-:Y:S01]  /*125150*/  IMAD.WIDE.U32.X R32, R10, 0x64774b84, R32, P3 ;  /* 0x64774b840a207825 */ /* 0x000fe200018e0420 */
[----:B------:R-:W-:Y:S02]  /*125160*/  IADD3.X R29, P3, PT, R25, R7, RZ, P6, !PT ;  /* 0x00000007191d7210 */ /* 0x000fe4000377e4ff */
[----:B------:R-:W-:-:S04]  /*125170*/  IADD3.X R7, P2, PT, RZ, R32, RZ, P2, !PT ;  /* 0x00000020ff077210 */ /* 0x000fc8000175e4ff */
[----:B------:R-:W-:-:S04]  /*125180*/  IADD3.X R7, P3, PT, RZ, R7, RZ, P3, !PT ;  /* 0x00000007ff077210 */ /* 0x000fc80001f7e4ff */
[----:B------:R-:W-:Y:S01]  /*125190*/  IADD3.X R25, PT, PT, RZ, RZ, R33, P3, P2 ;  /* 0x000000ffff197210 */ /* 0x000fe20001fe4421 */
[----:B------:R-:W-:Y:S01]  /*1251a0*/  IMAD.WIDE.U32 R32, R10, 0x434bacd7, RZ ;  /* 0x434bacd70a207825 */ /* 0x000fe200078e00ff */
[----:B------:R-:W-:Y:S02]  /*1251b0*/  IADD3 RZ, P2, PT, R40, R34, RZ ;  /* 0x0000002228ff7210 */ /* 0x000fe40007f5e0ff */
[----:B------:R-:W-:Y:S01]  /*1251c0*/  IADD3 R30, P3, PT, R7, R30, RZ ;  /* 0x0000001e071e7210 */ /* 0x000fe20007f7e0ff */
[----:B------:R-:W-:-:S04]  /*1251d0*/  IMAD.WIDE.U32 R32, P5, R24, 0x4b1ba7b6, R32 ;  /* 0x4b1ba7b618207825 */ /* 0x000fc800078a0020 */
[----:B------:R-:W-:Y:S01]  /*1251e0*/  IMAD.IADD R31, R31, 0x1, R32 ;  /* 0x000000011f1f7824 */ /* 0x000fe200078e0220 */
[----:B------:R-:W-:Y:S01]  /*1251f0*/  IADD3 R34, P6, PT, R32, R35, RZ ;  /* 0x0000002320227210 */ /* 0x000fe20007fde0ff */
[----:B------:R-:W-:-:S03]  /*125200*/  IMAD.X R35, RZ, RZ, RZ, P5 ;  /* 0x000000ffff237224 */ /* 0x000fc600028e06ff */
[----:B------:R-:W-:Y:S01]  /*125210*/  IADD3.X RZ, P2, PT, R41, R34, RZ, P2, !PT ;  /* 0x0000002229ff7210 */ /* 0x000fe2000175e4ff */
[----:B------:R-:W-:Y:S01]  /*125220*/  IMAD.MOV.U32 R34, RZ, RZ, R33 ;  /* 0x000000ffff227224 */ /* 0x000fe200078e0021 */
[----:B------:R-:W-:Y:S01]  /*125230*/  IADD3.X R31, P3, PT, R31, R25, RZ, P3, !PT ;  /* 0x000000191f1f7210 */ /* 0x000fe20001f7e4ff */
[----:B------:R-:W-:-:S04]  /*125240*/  IMAD.WIDE.U32 R32, R24, 0x397fe69a, R36 ;  /* 0x397fe69a18207825 */ /* 0x000fc800078e0024 */
[----:B------:R-:W-:-:S04]  /*125250*/  IMAD.WIDE.U32.X R34, R10, 0x4b1ba7b6, R34, P6 ;  /* 0x4b1ba7b60a227825 */ /* 0x000fc800030e0422 */
[----:B------:R-:W-:Y:S01]  /*125260*/  IMAD.WIDE.U32 R38, P6, R24, 0x1a0111ea, R38 ;  /* 0x1a0111ea18267825 */ /* 0x000fe200078c0026 */
[----:B------:R-:W-:-:S03]  /*125270*/  IADD3.X R43, P2, PT, RZ, R34, RZ, P2, !PT ;  /* 0x00000022ff2b7210 */ /* 0x000fc6000175e4ff */
[----:B------:R-:W-:Y:S01]  /*125280*/  IMAD.WIDE.U32 R24, R24, 0x397fe69a, RZ ;  /* 0x397fe69a18187825 */ /* 0x000fe200078e00ff */
[----:B------:R-:W-:-:S03]  /*125290*/  IADD3.X R43, P3, PT, RZ, R43, RZ, P3, !PT ;  /* 0x0000002bff2b7210 */ /* 0x000fc60001f7e4ff */
[----:B------:R-:W-:Y:S01]  /*1252a0*/  IMAD.WIDE.U32 R40, R13, R12, RZ ;  /* 0x0000000c0d287225 */ /* 0x000fe200078e00ff */
[----:B------:R-:W-:Y:S02]  /*1252b0*/  IADD3 RZ, P5, PT, R36, R24, RZ ;  /* 0x0000001824ff7210 */ /* 0x000fe40007fbe0ff */
[----:B------:R-:W-:Y:S01]  /*1252c0*/  IADD3.X R36, PT, PT, RZ, RZ, R35, P3, P2 ;  /* 0x000000ffff247210 */ /* 0x000fe20001fe4423 */
[----:B------:R-:W-:Y:S01]  /*1252d0*/  IMAD.WIDE.U32 R34, R14, R12, RZ ;  /* 0x0000000c0e227225 */ /* 0x000fe200078e00ff */
[----:B------:R-:W-:-:S03]  /*1252e0*/  IADD3 R7, P2, PT, R38, R25, RZ ;  /* 0x0000001926077210 */ /* 0x000fc60007f5e0ff */
[----:B------:R-:W-:Y:S01]  /*1252f0*/  IMAD.X R25, RZ, RZ, RZ, P6 ;  /* 0x000000ffff197224 */ /* 0x000fe200030e06ff */
[----:B------:R-:W-:Y:S01]  /*125300*/  IADD3 RZ, P6, PT, R8, R40, RZ ;  /* 0x0000002808ff7210 */ /* 0x000fe20007fde0ff */
[----:B------:R-:W-:Y:S01]  /*125310*/  IMAD.MOV.U32 R24, RZ, RZ, R39 ;  /* 0x000000ffff187224 */ /* 0x000fe200078e0027 */
[----:B------:R-:W-:-:S03]  /*125320*/  IADD3.X RZ, P5, PT, R37, R7, RZ, P5, !PT ;  /* 0x0000000725ff7210 */ /* 0x000fc60002fbe4ff */
[----:B------:R-:W-:-:S04]  /*125330*/  IMAD.WIDE.U32.X R24, R10, 0x1a0111ea, R24, P2 ;  /* 0x1a0111ea0a187825 */ /* 0x000fc800010e0418 */
[----:B------:R-:W-:-:S04]  /*125340*/  IMAD.WIDE.U32 R34, P2, R6, R13, R34 ;  /* 0x0000000d06227225 */ /* 0x000fc80007840022 */
[----:B------:R-:W-:Y:S01]  /*125350*/  IMAD.IADD R10, R33, 0x1, R38 ;  /* 0x00000001210a7824 */ /* 0x000fe200078e0226 */
[----:B------:R-:W-:Y:S01]  /*125360*/  IADD3 R40, P3, PT, R34, R41, RZ ;  /* 0x0000002922287210 */ /* 0x000fe20007f7e0ff */
[----:B------:R-:W-:Y:S01]  /*125370*/  IMAD.X R39, RZ, RZ, RZ, P2 ;  /* 0x000000ffff277224 */ /* 0x000fe200010e06ff */
[----:B------:R-:W-:Y:S01]  /*125380*/  IADD3 R32, P2, PT, R43, R32, RZ ;  /* 0x000000202b207210 */ /* 0x000fe20007f5e0ff */
[----:B------:R-:W-:Y:S01]  /*125390*/  IMAD.MOV.U32 R38, RZ, RZ, R35 ;  /* 0x000000ffff267224 */ /* 0x000fe200078e0023 */
[----:B------:R-:W-:Y:S01]  /*1253a0*/  IADD3.X RZ, P6, PT, R9, R40, RZ, P6, !PT ;  /* 0x0000002809ff7210 */ /* 0x000fe200037de4ff */
[----:B------:R-:W-:-:S04]  /*1253b0*/  IMAD.WIDE.U32 R8, R12, R13, R8 ;  /* 0x0000000d0c087225 */ /* 0x000fc800078e0008 */
        /* <DEDUP_REMOVED lines=35> */
[----:B------:R-:W-:Y:S02]  /*1255f0*/  IADD3.X R33, P2, PT, R10, R36, RZ, P2, !PT ;  /* 0x000000240a217210 */ /* 0x000fe4000175e4ff */
[----:B------:R-:W-:Y:S01]  /*125600*/  IADD3.X R39, P6, PT, R26, R43, RZ, P6, !PT ;  /* 0x0000002b1a277210 */ /* 0x000fe200037de4ff */
[----:B------:R-:W-:Y:S01]  /*125610*/  IMAD.WIDE.U32 R26, R20, R12, RZ ;  /* 0x0000000c141a7225 */ /* 0x000fe200078e00ff */
[----:B------:R-:W-:-:S02]  /*125620*/  IADD3.X R28, P3, PT, RZ, R34, RZ, P3, !PT ;  /* 0x00000022ff1c7210 */ /* 0x000fc40001f7e4ff */
[----:B------:R-:W-:Y:S01]  /*125630*/  IADD3.X R36, P5, PT, RZ, R24, RZ, P5, !PT ;  /* 0x00000018ff247210 */ /* 0x000fe20002fbe4ff */
[----:B------:R-:W-:Y:S01]  /*125640*/  IMAD.X R43, RZ, RZ, RZ, P1 ;  /* 0x000000ffff2b7224 */ /* 0x000fe200008e06ff */
        /* <DEDUP_REMOVED lines=8> */
[----:B------:R-:W-:Y:S01]  /*1256d0*/  IMAD.WIDE.U32 R34, R17, R12, RZ ;  /* 0x0000000c11227225 */ /* 0x000fe200078e00ff */
[----:B------:R-:W-:Y:S02]  /*1256e0*/  IADD3 RZ, P2, PT, R30, R24, RZ ;  /* 0x000000181eff7210 */ /* 0x000fe40007f5e0ff */
[----:B------:R-:W-:Y:S01]  /*1256f0*/  IADD3 R29, P5, PT, R26, R25, RZ ;  /* 0x000000191a1d7210 */ /* 0x000fe20007fbe0ff */
[----:B------:R-:W-:Y:S01]  /*125700*/  IMAD.WIDE.U32 R24, R23, R12, RZ ;  /* 0x0000000c17187225 */ /* 0x000fe200078e00ff */
[----:B------:R-:W-:Y:S02]  /*125710*/  IADD3.X R43, P3, PT, R47, R43, RZ, P3, !PT ;  /* 0x0000002b2f2b7210 */ /* 0x000fe40001f7e4ff */
[----:B------:R-:W-:Y:S01]  /*125720*/  IADD3.X RZ, P2, PT, R31, R29, RZ, P2, !PT ;  /* 0x0000001d1fff7210 */ /* 0x000fe2000175e4ff */
[----:B------:R-:W-:Y:S01]  /*125730*/  IMAD.WIDE.U32 R30, R12, R19, R30 ;  /* 0x000000130c1e7225 */ /* 0x000fe200078e001e */
[----:B------:R-:W-:-:S03]  /*125740*/  IADD3 RZ, P0, PT, R32, R24, RZ ;  /* 0x0000001820ff7210 */ /* 0x000fc60007f1e0ff */
[----:B------:R-:W-:Y:S01]  /*125750*/  IMAD.X R29, RZ, RZ, RZ, P6 ;  /* 0x000000ffff1d7224 */ /* 0x000fe200030e06ff */
[----:B------:R-:W-:Y:S01]  /*125760*/  IADD3 R24, P6, PT, R28, R30, RZ ;  /* 0x0000001e1c187210 */ /* 0x000fe20007fde0ff */
[----:B------:R-:W-:Y:S02]  /*125770*/  IMAD.MOV.U32 R28, RZ, RZ, R27 ;  /* 0x000000ffff1c7224 */ /* 0x000fe400078e001b */
[----:B------:R-:W-:-:S04]  /*125780*/  IMAD.WIDE.U32 R34, P1, R6, R23, R34 ;  /* 0x0000001706227225 */ /* 0x000fc80007820022 */
[----:B------:R-:W-:Y:S01]  /*125790*/  IMAD.IADD R30, R31, 0x1, R26 ;  /* 0x000000011f1e7824 */ /* 0x000fe200078e021a */
[----:B------:R-:W-:Y:S01]  /*1257a0*/  IADD3 R10, P4, PT, R34, R25, RZ ;  /* 0x00000019220a7210 */ /* 0x000fe20007f9e0ff */
[----:B------:R-:W-:-:S03]  /*1257b0*/  IMAD.WIDE.U32.X R26, R6, R20, R28, P5 ;  /* 0x00000014061a7225 */ /* 0x000fc600028e041c */
[----:B------:R-:W-:Y:S01]  /*1257c0*/  IADD3.X R25, P6, PT, R30, R37, RZ, P6, !PT ;  /* 0x000000251e197210 */ /* 0x000fe200037de4ff */
[----:B------:R-:W-:Y:S01]  /*1257d0*/  IMAD.WIDE.U32 R28, R12, R23, R32 ;  /* 0x000000170c1c7225 */ /* 0x000fe200078e0020 */
[----:B------:R-:W-:Y:S02]  /*1257e0*/  IADD3.X R30, P2, PT, RZ, R26, RZ, P2, !PT ;  /* 0x0000001aff1e7210 */ /* 0x000fe4000175e4ff */
[----:B------:R-:W-:Y:S01]  /*1257f0*/  IADD3 R26, P5, PT, R36, R44, RZ ;  /* 0x0000002c241a7210 */ /* 0x000fe20007fbe0ff */
[----:B------:R-:W-:Y:S01]  /*125800*/  IMAD.IADD R37, R29, 0x1, R34 ;  /* 0x000000011d257824 */ /* 0x000fe200078e0222 */
[----:B------:R-:W-:Y:S01]  /*125810*/  IADD3.X R30, P6, PT, RZ, R30, RZ, P6, !PT ;  /* 0x0000001eff1e7210 */ /* 0x000fe200037de4ff */
[----:B------:R-:W-:Y:S01]  /*125820*/  IMAD.X R29, RZ, RZ, RZ, P1 ;  /* 0x000000ffff1d7224 */ /* 0x000fe200008e06ff */
[----:B------:R-:W-:Y:S02]  /*125830*/  IADD3.X RZ, P0, PT, R33, R10, RZ, P0, !PT ;  /* 0x0000000a21ff7210 */ /* 0x000fe4000071e4ff */
[----:B------:R-:W-:-:S02]  /*125840*/  IADD3.X R36, PT, PT, RZ, RZ, R27, P6, P2 ;  /* 0x000000ffff247210 */ /* 0x000fc400037e441b */
[----:B------:R-:W-:Y:S01]  /*125850*/  IADD3 R32, P2, PT, R30, R28, RZ ;  /* 0x0000001c1e207210 */ /* 0x000fe20007f5e0ff */
[----:B------:R-:W-:Y:S01]  /*125860*/  IMAD.WIDE.U32 R30, R22, R12, RZ ;  /* 0x0000000c161e7225 */ /* 0x000fe200078e00ff */
[----:B------:R-:W-:Y:S02]  /*125870*/  IADD3.X R27, P5, PT, R7, R43, RZ, P5, !PT ;  /* 0x0000002b071b7210 */ /* 0x000fe40002fbe4ff */
[----:B------:R-:W-:Y:S01]  /*125880*/  IADD3.X R33, P2, PT, R37, R36, RZ, P2, !PT ;  /* 0x0000002425217210 */ /* 0x000fe2000175e4ff */
[----:B------:R-:W-:Y:S02]  /*125890*/  IMAD.MOV.U32 R28, RZ, RZ, R35 ;  /* 0x000000ffff1c7224 */ /* 0x000fe400078e0023 */
[----:B------:R-:W-:-:S04]  /*1258a0*/  IMAD.WIDE.U32 R34, R21, R12, RZ ;  /* 0x0000000c15227225 */ /* 0x000fc800078e00ff */
[----:B------:R-:W-:Y:S01]  /*1258b0*/  IMAD.WIDE.U32 R30, P6, R6, R21, R30 ;  /* 0x00000015061e7225 */ /* 0x000fe200078c001e */
[----:B------:R-:W-:-:S03]  /*1258c0*/  IADD3 RZ, P1, PT, R26, R34, RZ ;  /* 0x000000221aff7210 */ /* 0x000fc60007f3e0ff */
[----:B------:R-:W-:Y:S01]  /*1258d0*/  IMAD.WIDE.U32.X R28, R6, R17, R28, P4 ;  /* 0x00000011061c7225 */ /* 0x000fe200020e041c */
[----:B------:R-:W-:Y:S02]  /*1258e0*/  IADD3 R34, P4, PT, R30, R35, RZ ;  /* 0x000000231e227210 */ /* 0x000fe40007f9e0ff */
[----:B------:R-:W-:Y:S01]  /*1258f0*/  IADD3.X R10, P0, PT, RZ, R28, RZ, P0, !PT ;  /* 0x0000001cff0a7210 */ /* 0x000fe2000071e4ff */
[----:B------:R-:W-:Y:S01]  /*125900*/  IMAD.MOV.U32 R28, RZ, RZ, R31 ;  /* 0x000000ffff1c7224 */ /* 0x000fe200078e001f */
[----:B------:R-:W-:Y:S01]  /*125910*/  IADD3.X RZ, P1, PT, R27, R34, RZ, P1, !PT ;  /* 0x000000221bff7210 */ /* 0x000fe20000f3e4ff */
[----:B------:R-:W-:Y:S01]  /*125920*/  IMAD.WIDE.U32 R26, R12, R21, R26 ;  /* 0x000000150c1a7225 */ /* 0x000fe200078e001a */
[----:B------:R-:W-:-:S03]  /*125930*/  IADD3.X R10, P2, PT, RZ, R10, RZ, P2, !PT ;  /* 0x0000000aff0a7210 */ /* 0x000fc6000175e4ff */
[----:B------:R-:W-:Y:S01]  /*125940*/  IMAD.IADD R27, R27, 0x1, R30 ;  /* 0x000000011b1b7824 */ /* 0x000fe200078e021e */
[----:B------:R-:W-:Y:S01]  /*125950*/  IADD3.X R7, PT, PT, RZ, RZ, R29, P2, P0 ;  /* 0x000000ffff077210 */ /* 0x000fe200017e041d */
[----:B------:R-:W-:Y:S01]  /*125960*/  IMAD.X R29, RZ, RZ, RZ, P6 ;  /* 0x000000ffff1d7224 */ /* 0x000fe200030e06ff */
[----:B------:R-:W-:Y:S01]  /*125970*/  IADD3 R26, P0, PT, R10, R26, RZ ;  /* 0x0000001a0a1a7210 */ /* 0x000fe20007f1e0ff */
[----:B------:R-:W-:Y:S02]  /*125980*/  IMAD R10, R9, -0x30003, RZ ;  /* 0xfffcfffd090a7824 */ /* 0x000fe400078e02ff */
[----:B------:R-:W-:Y:S01]  /*125990*/  IMAD.WIDE.U32.X R30, R6, R22, R28, P4 ;  /* 0x00000016061e7225 */ /* 0x000fe200020e041c */
[----:B------:R-:W-:-:S03]  /*1259a0*/  IADD3.X R27, P6, PT, R27, R7, RZ, P0, !PT ;  /* 0x000000071b1b7210 */ /* 0x000fc600007de4ff */
[C---:B------:R-:W-:Y:S01]  /*1259b0*/  IMAD R10, R8.reuse, -0x760c0004, R10 ;  /* 0x89f3fffc080a7824 */ /* 0x040fe200078e020a */
[----:B------:R-:W-:Y:S01]  /*1259c0*/  IADD3.X R43, P1, PT, RZ, R30, RZ, P1, !PT ;  /* 0x0000001eff2b7210 */ /* 0x000fe20000f3e4ff */
[----:B------:R-:W-:-:S03]  /*1259d0*/  IMAD.WIDE.U32 R6, R8, -0x30003, RZ ;  /* 0xfffcfffd08067825 */ /* 0x000fc600078e00ff */
[----:B------:R-:W-:Y:S01]  /*1259e0*/  IADD3.X R43, P6, PT, RZ, R43, RZ, P6, !PT ;  /* 0x0000002bff2b7210 */ /* 0x000fe200037de4ff */
[----:B------:R-:W-:Y:S02]  /*1259f0*/  IMAD.IADD R7, R7, 0x1, R10 ;  /* 0x0000000107077824 */ /* 0x000fe400078e020a */
[----:B------:R-:W-:Y:S01]  /*125a00*/  IMAD.WIDE.U32 R28, R6, -0x5555, RZ ;  /* 0xffffaaab061c7825 */ /* 0x000fe200078e00ff */
[----:B------:R-:W-:-:S03]  /*125a10*/  IADD3.X R44, PT, PT, RZ, RZ, R31, P6, P1 ;  /* 0x000000ffff2c7210 */ /* 0x000fc600037e241f */
[----:B------:R-:W-:Y:S01]  /*125a20*/  IMAD.WIDE.U32 R34, R7, -0x5555, RZ ;  /* 0xffffaaab07227825 */ /* 0x000fe200078e00ff */
[----:B------:R-:W-:-:S03]  /*125a30*/  IADD3 RZ, P0, PT, R8, R28, RZ ;  /* 0x0000001c08ff7210 */ /* 0x000fc60007f1e0ff */
[----:B------:R-:W-:-:S04]  /*125a40*/  IMAD.WIDE.U32 R36, R6, -0x5555, R8 ;  /* 0xffffaaab06247825 */ /* 0x000fc800078e0008 */
[----:B------:R-:W-:Y:S01]  /*125a50*/  IMAD.WIDE.U32 R34, P2, R6, -0x46010001, R34 ;  /* 0xb9feffff06227825 */ /* 0x000fe20007840022 */
[----:B------:R-:W-:-:S03]  /*125a60*/  IADD3 RZ, P6, PT, RZ, R36, RZ ;  /* 0x00000024ffff7210 */ /* 0x000fc60007fde0ff */
[----:B------:R-:W-:Y:S01]  /*125a70*/  IMAD.IADD R36, R37, 0x1, R34 ;  /* 0x0000000125247824 */ /* 0x000fe200078e0222 */
[----:B------:R-:W-:Y:S01]  /*125a80*/  IADD3 R28, P4, PT, R34, R29, RZ ;  /* 0x0000001d221c7210 */ /* 0x000fe20007f9e0ff */
[----:B------:R-:W-:Y:S02]  /*125a90*/  IMAD.X R29, RZ, RZ, RZ, P2 ;  /* 0x000000ffff1d7224 */ /* 0x000fe400010e06ff */
[----:B------:R-:W-:Y:S01]  /*125aa0*/  IMAD.WIDE.U32 R30, R6, -0x4eac0001, R40 ;  /* 0xb153ffff061e7825 */ /* 0x000fe200078e0028 */
[----:B------:R-:W-:Y:S02]  /*125ab0*/  IADD3.X RZ, P1, PT, R9, R28, RZ, P0, !PT ;  /* 0x0000001c09ff7210 */ /* 0x000fe4000073e4ff */
[----:B------:R-:W-:Y:S01]  /*125ac0*/  IADD3.X RZ, P0, PT, RZ, R36, RZ, P6, !PT ;  /* 0x00000024ffff7210 */ /* 0x000fe2000371e4ff */
[----:B------:R-:W-:Y:S02]  /*125ad0*/  IMAD.MOV.U32 R28, RZ, RZ, R35 ;  /* 0x000000ffff1c7224 */ /* 0x000fe400078e0023 */
[----:B------:R-:W-:-:S04]  /*125ae0*/  IMAD.WIDE.U32 R8, R7, -0x4eac0001, RZ ;  /* 0xb153ffff07087825 */ /* 0x000fc800078e00ff */
[----:B------:R-:W-:-:S04]  /*125af0*/  IMAD.WIDE.U32.X R28, R7, -0x46010001, R28, P4 ;  /* 0xb9feffff071c7825 */ /* 0x000fc800020e041c */
[----:B------:R-:W-:Y:S01]  /*125b00*/  IMAD.WIDE.U32 R34, R6, -0x4eac0001, RZ ;  /* 0xb153ffff06227825 */ /* 0x000fe200078e00ff */
[----:B------:R-:W-:-:S03]  /*125b10*/  IADD3.X R10, P1, PT, RZ, R28, RZ, P1, !PT ;  /* 0x0000001cff0a7210 */ /* 0x000fc60000f3e4ff */
[----:B------:R-:W-:Y:S01]  /*125b20*/  IMAD.WIDE.U32 R8, P2, R6, 0x1eabfffe, R8 ;  /* 0x1eabfffe06087825 */ /* 0x000fe20007840008 */
[----:B------:R-:W-:Y:S02]  /*125b30*/  IADD3.X R10, P6, PT, RZ, R10, RZ, P0, !PT ;  /* 0x0000000aff0a7210 */ /* 0x000fe400007de4ff */
[----:B------:R-:W-:Y:S01]  /*125b40*/  IADD3 RZ, P0, PT, R40, R34, RZ ;  /* 0x0000002228ff7210 */ /* 0x000fe20007f1e0ff */
[----:B------:R-:W-:Y:S01]  /*125b50*/  IMAD.WIDE.U32 R36, R6, -0x94f09dc, RZ ;  /* 0xf6b0f62406247825 */ /* 0x000fe200078e00ff */
[----:B------:R-:W-:Y:S02]  /*125b60*/  IADD3.X R28, PT, PT, RZ, RZ, R29, P6, P1 ;  /* 0x000000ffff1c7210 */ /* 0x000fe400037e241d */
[----:B------:R-:W-:Y:S01]  /*125b70*/  IADD3 R34, P6, PT, R10, R30, RZ ;  /* 0x0000001e0a227210 */ /* 0x000fe20007fde0ff */
[----:B------:R-:W-:Y:S01]  /*125b80*/  IMAD.IADD R30, R31, 0x1, R8 ;  /* 0x000000011f1e7824 */ /* 0x000fe200078e0208 */
[----:B------:R-:W-:Y:S01]  /*125b90*/  IADD3 R35, P4, PT, R8, R35, RZ ;  /* 0x0000002308237210 */ /* 0x000fe20007f9e0ff */
[----:B------:R-:W-:-:S03]  /*125ba0*/  IMAD.X R29, RZ, RZ, RZ, P2 ;  /* 0x000000ffff1d7224 */ /* 0x000fc600010e06ff */
[----:B------:R-:W-:Y:S02]  /*125bb0*/  IADD3.X RZ, P1, PT, R41, R35, RZ, P0, !PT ;  /* 0x0000002329ff7210 */ /* 0x000fe4000073e4ff */
[----:B------:R-:W-:Y:S01]  /*125bc0*/  IADD3.X R35, P0, PT, R30, R28, RZ, P6, !PT ;  /* 0x0000001c1e237210 */ /* 0x000fe2000371e4ff */
        /* <DEDUP_REMOVED lines=11> */
[----:B------:R-:W-:Y:S01]  /*125c80*/  IMAD.X R31, RZ, RZ, RZ, P2 ;  /* 0x000000ffff1f7224 */ /* 0x000fe200010e06ff */
[----:B------:R-:W-:Y:S01]  /*125c90*/  IADD3 R8, P0, PT, R8, R30, RZ ;  /* 0x0000001e08087210 */ /* 0x000fe20007f1e0ff */
[----:B------:R-:W-:Y:S01]  /*125ca0*/  IMAD.MOV.U32 R30, RZ, RZ, R29 ;  /* 0x000000ffff1e7224 */ /* 0x000fe200078e001d */
[----:B------:R-:W-:Y:S01]  /*125cb0*/  IADD3.X RZ, P4, PT, R39, R10, RZ, P4, !PT ;  /* 0x0000000a27ff7210 */ /* 0x000fe2000279e4ff */
[----:B------:R-:W-:Y:S01]  /*125cc0*/  IMAD.WIDE.U32 R28, R7, -0xc7aed41, RZ ;  /* 0xf38512bf071c7825 */ /* 0x000fe200078e00ff */
[----:B------:R-:W-:-:S03]  /*125cd0*/  IADD3.X R9, P0, PT, R12, R9, RZ, P0, !PT ;  /* 0x000000090c097210 */ /* 0x000fc6000071e4ff */
[----:B------:R-:W-:-:S04]  /*125ce0*/  IMAD.WIDE.U32.X R30, R7, 0x6730d2a0, R30, P1 ;  /* 0x6730d2a0071e7825 */ /* 0x000fc800008e041e */
[----:B------:R-:W-:Y:S01]  /*125cf0*/  IMAD.WIDE.U32 R36, R6, -0xc7aed41, RZ ;  /* 0xf38512bf06247825 */ /* 0x000fe200078e00ff */
[----:B------:R-:W-:-:S03]  /*125d00*/  IADD3.X R10, P4, PT, RZ, R30, RZ, P4, !PT ;  /* 0x0000001eff0a7210 */ /* 0x000fc6000279e4ff */
[----:B------:R-:W-:Y:S01]  /*125d10*/  IMAD.WIDE.U32 R28, P6, R6, 0x64774b84, R28 ;  /* 0x64774b84061c7825 */ /* 0x000fe200078c001c */
[----:B------:R-:W-:Y:S02]  /*125d20*/  IADD3 RZ, P2, PT, R24, R36, RZ ;  /* 0x0000002418ff7210 */ /* 0x000fe40007f5e0ff */
[----:B------:R-:W-:Y:S02]  /*125d30*/  IADD3.X R12, P0, PT, RZ, R10, RZ, P0, !PT ;  /* 0x0000000aff0c7210 */ /* 0x000fe4000071e4ff */
[----:B------:R-:W-:Y:S01]  /*125d40*/  IADD3 R36, P1, PT, R28, R37, RZ ;  /* 0x000000251c247210 */ /* 0x000fe20007f3e0ff */
[----:B------:R-:W-:Y:S01]  /*125d50*/  IMAD.X R37, RZ, RZ, RZ, P6 ;  /* 0x000000ffff257224 */ /* 0x000fe200030e06ff */
[----:B------:R-:W-:Y:S01]  /*125d60*/  IADD3.X R10, PT, PT, RZ, RZ, R31, P0, P4 ;  /* 0x000000ffff0a7210 */ /* 0x000fe200007e841f */
[----:B------:R-:W-:Y:S01]  /*125d70*/  IMAD.WIDE.U32 R30, R7, 0x434bacd7, RZ ;  /* 0x434bacd7071e7825 */ /* 0x000fe200078e00ff */
[----:B------:R-:W-:-:S03]  /*125d80*/  IADD3.X RZ, P2, PT, R25, R36, RZ, P2, !PT ;  /* 0x0000002419ff7210 */ /* 0x000fc6000175e4ff */
        /* <DEDUP_REMOVED lines=17> */
[----:B------:R-:W-:Y:S01]  /*125ea0*/  IMAD.WIDE.U32 R28, R7, 0x397fe69a, RZ ;  /* 0x397fe69a071c7825 */ /* 0x000fe200078e00ff */
[----:B------:R-:W-:-:S03]  /*125eb0*/  IADD3 RZ, P2, PT, R26, R36, RZ ;  /* 0x000000241aff7210 */ /* 0x000fc60007f5e0ff */
[----:B------:R-:W-:-:S04]  /*125ec0*/  IMAD.WIDE.U32 R32, R6, 0x434bacd7, R32 ;  /* 0x434bacd706207825 */ /* 0x000fc800078e0020 */
[----:B------:R-:W-:-:S04]  /*125ed0*/  IMAD.WIDE.U32 R28, P4, R6, 0x1a0111ea, R28 ;  /* 0x1a0111ea061c7825 */ /* 0x000fc8000788001c */
[----:B------:R-:W-:Y:S01]  /*125ee0*/  IMAD.IADD R36, R33, 0x1, R30 ;  /* 0x0000000121247824 */ /* 0x000fe200078e021e */
[----:B------:R-:W-:Y:S01]  /*125ef0*/  IADD3 R37, P6, PT, R28, R37, RZ ;  /* 0x000000251c257210 */ /* 0x000fe20007fde0ff */
[----:B------:R-:W-:Y:S01]  /*125f00*/  IMAD.WIDE.U32.X R38, R7, 0x4b1ba7b6, R38, P1 ;  /* 0x4b1ba7b607267825 */ /* 0x000fe200008e0426 */
[----:B------:R-:W-:Y:S02]  /*125f10*/  IADD3 R30, P1, PT, R12, R32, RZ ;  /* 0x000000200c1e7210 */ /* 0x000fe40007f3e0ff */
[----:B------:R-:W-:Y:S01]  /*125f20*/  IADD3.X RZ, P2, PT, R27, R37, RZ, P2, !PT ;  /* 0x000000251bff7210 */ /* 0x000fe2000175e4ff */
[----:B------:R-:W-:Y:S01]  /*125f30*/  IMAD.WIDE.U32 R32, R6, 0x397fe69a, R26 ;  /* 0x397fe69a06207825 */ /* 0x000fe200078e001a */
[----:B------:R-:W-:Y:S02]  /*125f40*/  IADD3.X R31, P1, PT, R36, R10, RZ, P1, !PT ;  /* 0x0000000a241f7210 */ /* 0x000fe40000f3e4ff */
[----:B------:R-:W-:Y:S01]  /*125f50*/  IADD3.X R6, P0, PT, RZ, R38, RZ, P0, !PT ;  /* 0x00000026ff067210 */ /* 0x000fe2000071e4ff */
[----:B------:R-:W-:-:S02]  /*125f60*/  IMAD.X R27, RZ, RZ, RZ, P4 ;  /* 0x000000ffff1b7224 */ /* 0x000fc400020e06ff */
[----:B------:R-:W-:Y:S01]  /*125f70*/  IMAD.MOV.U32 R26, RZ, RZ, R29 ;  /* 0x000000ffff1a7224 */ /* 0x000fe200078e001d */
[----:B------:R-:W-:Y:S01]  /*125f80*/  IADD3.X R6, P1, PT, RZ, R6, RZ, P1, !PT ;  /* 0x00000006ff067210 */ /* 0x000fe20000f3e4ff */
[----:B------:R-:W-:Y:S02]  /*125f90*/  IMAD.IADD R33, R33, 0x1, R28 ;  /* 0x0000000121217824 */ /* 0x000fe400078e021c */
[----:B------:R-:W-:Y:S01]  /*125fa0*/  IMAD.WIDE.U32.X R26, R7, 0x1a0111ea, R26, P6 ;  /* 0x1a0111ea071a7825 */ /* 0x000fe200030e041a */
[----:B------:R-:W-:Y:S02]  /*125fb0*/  IADD3 R32, P4, PT, R6, R32, RZ ;  /* 0x0000002006207210 */ /* 0x000fe40007f9e0ff */
[----:B------:R-:W-:Y:S01]  /*125fc0*/  IADD3.X R38, PT, PT, RZ, RZ, R39, P1, P0 ;  /* 0x000000ffff267210 */ /* 0x000fe20000fe0427 */
[-C--:B------:R-:W-:Y:S01]  /*125fd0*/  IMAD.WIDE.U32 R6, R14, R11.reuse, RZ ;  /* 0x0000000b0e067225 */ /* 0x080fe200078e00ff */
[----:B------:R-:W-:Y:S02]  /*125fe0*/  IADD3.X R10, P2, PT, RZ, R26, RZ, P2, !PT ;  /* 0x0000001aff0a7210 */ /* 0x000fe4000175e4ff */
[----:B------:R-:W-:Y:S01]  /*125ff0*/  IADD3.X R33, P4, PT, R33, R38, RZ, P4, !PT ;  /* 0x0000002621217210 */ /* 0x000fe2000279e4ff */
[----:B------:R-:W-:-:S03]  /*126000*/  IMAD.WIDE.U32 R28, R13, R11, RZ ;  /* 0x0000000b0d1c7225 */ /* 0x000fc600078e00ff */
[----:B------:R-:W-:Y:S01]  /*126010*/  IADD3.X R10, P4, PT, RZ, R10, RZ, P4, !PT ;  /* 0x0000000aff0a7210 */ /* 0x000fe2000279e4ff */
[----:B------:R-:W-:Y:S01]  /*126020*/  IMAD.WIDE.U32 R6, P6, R0, R13, R6 ;  /* 0x0000000d00067225 */ /* 0x000fe200078c0006 */
[----:B------:R-:W-:Y:S02]  /*126030*/  IADD3 RZ, P0, PT, R34, R28, RZ ;  /* 0x0000001c22ff7210 */ /* 0x000fe40007f1e0ff */
[----:B------:R-:W-:Y:S01]  /*126040*/  IADD3.X R12, PT, PT, RZ, RZ, R27, P4, P2 ;  /* 0x000000ffff0c7210 */ /* 0x000fe200027e441b */
[----:B------:R-:W-:Y:S01]  /*126050*/  IMAD.X R27, RZ, RZ, RZ, P6 ;  /* 0x000000ffff1b7224 */ /* 0x000fe200030e06ff */
[----:B------:R-:W-:Y:S01]  /*126060*/  IADD3 R28, P1, PT, R6, R29, RZ ;  /* 0x0000001d061c7210 */ /* 0x000fe20007f3e0ff */
[----:B------:R-:W-:Y:S02]  /*126070*/  IMAD.MOV.U32 R26, RZ, RZ, R7 ;  /* 0x000000ffff1a7224 */ /* 0x000fe400078e0007 */
[----:B------:R-:W-:Y:S01]  /*126080*/  IMAD.WIDE.U32 R36, R15, R11, RZ ;  /* 0x0000000b0f247225 */ /* 0x000fe200078e00ff */
[----:B------:R-:W-:-:S03]  /*126090*/  IADD3.X RZ, P0, PT, R35, R28, RZ, P0, !PT ;  /* 0x0000001c23ff7210 */ /* 0x000fc6000071e4ff */
        /* <DEDUP_REMOVED lines=39> */
[----:B------:R-:W-:Y:S02]  /*126310*/  IADD3.X R37, P1, PT, RZ, R26, RZ, P1, !PT ;  /* 0x0000001aff257210 */ /* 0x000fe40000f3e4ff */
[----:B------:R-:W-:Y:S02]  /*126320*/  IADD3.X R26, P5, PT, RZ, RZ, RZ, P5, !PT ;  /* 0x000000ffff1a7210 */ /* 0x000fe40002fbe4ff */
[----:B------:R-:W-:Y:S02]  /*126330*/  IADD3.X R37, P2, PT, RZ, R37, RZ, P0, !PT ;  /* 0x00000025ff257210 */ /* 0x000fe4000075e4ff */
[----:B------:R-:W-:Y:S02]  /*126340*/  IADD3 RZ, P0, PT, R30, R28, RZ ;  /* 0x0000001c1eff7210 */ /* 0x000fe40007f1e0ff */
[----:B------:R-:W-:Y:S01]  /*126350*/  IADD3 R40, P6, PT, R6, R29, RZ ;  /* 0x0000001d06287210 */ /* 0x000fe20007fde0ff */
[----:B------:R-:W-:Y:S01]  /*126360*/  IMAD.WIDE.U32 R28, R17, R11, RZ ;  /* 0x0000000b111c7225 */ /* 0x000fe200078e00ff */
[----:B------:R-:W-:-:S02]  /*126370*/  IADD3.X R36, PT, PT, RZ, RZ, R27, P2, P1 ;  /* 0x000000ffff247210 */ /* 0x000fc400017e241b */
[----:B------:R-:W-:Y:S02]  /*126380*/  IADD3.X R41, P1, PT, RZ, RZ, RZ, P3, !PT ;  /* 0x000000ffff297210 */ /* 0x000fe40001f3e4ff */
[----:B------:R-:W-:Y:S01]  /*126390*/  IADD3.X RZ, P0, PT, R31, R40, RZ, P0, !PT ;  /* 0x000000281fff7210 */ /* 0x000fe2000071e4ff */
[----:B------:R-:W-:Y:S01]  /*1263a0*/  IMAD.WIDE.U32 R28, P3, R0, R23, R28 ;  /* 0x00000017001c7225 */ /* 0x000fe2000786001c */
[----:B------:R-:W-:-:S03]  /*1263b0*/  IADD3 R41, P2, PT, R26, R41, RZ ;  /* 0x000000291a297210 */ /* 0x000fc60007f5e0ff */
[----:B------:R-:W-:Y:S02]  /*1263c0*/  IMAD.X R39, RZ, RZ, RZ, P1 ;  /* 0x000000ffff277224 */ /* 0x000fe400008e06ff */
[----:B------:R-:W-:-:S03]  /*1263d0*/  IMAD.WIDE.U32 R26, R23, R11, RZ ;  /* 0x0000000b171a7225 */ /* 0x000fc600078e00ff */
[----:B------:R-:W-:Y:S02]  /*1263e0*/  IADD3.X R39, PT, PT, R39, RZ, RZ, P2, P5 ;  /* 0x000000ff27277210 */ /* 0x000fe400017ea4ff */
[----:B------:R-:W-:Y:S02]  /*1263f0*/  IADD3 RZ, P1, PT, R32, R26, RZ ;  /* 0x0000001a20ff7210 */ /* 0x000fe40007f3e0ff */
[----:B------:R-:W-:Y:S01]  /*126400*/  IADD3 R38, P5, PT, R28, R27, RZ ;  /* 0x0000001b1c267210 */ /* 0x000fe20007fbe0ff */
[----:B------:R-:W-:Y:S01]  /*126410*/  IMAD.WIDE.U32 R26, R11, R19, R30 ;  /* 0x000000130b1a7225 */ /* 0x000fe200078e001e */
[----:B------:R-:W-:Y:S02]  /*126420*/  IADD3 R43, P2, PT, R43, R41, RZ ;  /* 0x000000292b2b7210 */ /* 0x000fe40007f5e0ff */
[----:B------:R-:W-:Y:S01]  /*126430*/  IADD3.X RZ, P1, PT, R33, R38, RZ, P1, !PT ;  /* 0x0000002621ff7210 */ /* 0x000fe20000f3e4ff */
[----:B------:R-:W-:Y:S01]  /*126440*/  IMAD.X R31, RZ, RZ, RZ, P4 ;  /* 0x000000ffff1f7224 */ /* 0x000fe200020e06ff */
[----:B------:R-:W-:Y:S01]  /*126450*/  IADD3 R26, P4, PT, R37, R26, RZ ;  /* 0x0000001a251a7210 */ /* 0x000fe20007f9e0ff */
[----:B------:R-:W-:Y:S01]  /*126460*/  IMAD.MOV.U32 R30, RZ, RZ, R7 ;  /* 0x000000ffff1e7224 */ /* 0x000fe200078e0007 */
[----:B------:R-:W-:Y:S01]  /*126470*/  IADD3.X R39, P2, PT, R44, R39, RZ, P2, !PT ;  /* 0x000000272c277210 */ /* 0x000fe2000175e4ff */
[----:B------:R-:W-:-:S02]  /*126480*/  IMAD.IADD R27, R27, 0x1, R6 ;  /* 0x000000011b1b7824 */ /* 0x000fc400078e0206 */
        /* <DEDUP_REMOVED lines=8> */
[----:B------:R-:W-:Y:S02]  /*126510*/  IADD3.X R10, PT, PT, RZ, RZ, R7, P6, P0 ;  /* 0x000000ffff0a7210 */ /* 0x000fe400037e0407 */
[----:B------:R-:W-:Y:S01]  /*126520*/  IADD3 R32, P0, PT, R36, R30, RZ ;  /* 0x0000001e24207210 */ /* 0x000fe20007f1e0ff */
[----:B------:R-:W-:Y:S01]  /*126530*/  IMAD.MOV.U32 R36, RZ, RZ, R29 ;  /* 0x000000ffff247224 */ /* 0x000fe200078e001d */
[----:B------:R-:W-:Y:S01]  /*126540*/  IADD3.X R7, P4, PT, R12, R39, RZ, P4, !PT ;  /* 0x000000270c077210 */ /* 0x000fe2000279e4ff */
[----:B------:R-:W-:Y:S01]  /*126550*/  IMAD.WIDE.U32 R28, R22, R11, RZ ;  /* 0x0000000b161c7225 */ /* 0x000fe200078e00ff */
[----:B------:R-:W-:-:S03]  /*126560*/  IADD3.X R33, P0, PT, R40, R10, RZ, P0, !PT ;  /* 0x0000000a28217210 */ /* 0x000fc6000071e4ff */
[----:B------:R-:W-:-:S04]  /*126570*/  IMAD.WIDE.U32 R30, R21, R11, RZ ;  /* 0x0000000b151e7225 */ /* 0x000fc800078e00ff */
[----:B------:R-:W-:Y:S01]  /*126580*/  IMAD.WIDE.U32 R28, P6, R0, R21, R28 ;  /* 0x00000015001c7225 */ /* 0x000fe200078c001c */
[----:B------:R-:W-:-:S03]  /*126590*/  IADD3 RZ, P3, PT, R6, R30, RZ ;  /* 0x0000001e06ff7210 */ /* 0x000fc60007f7e0ff */
[----:B------:R-:W-:Y:S01]  /*1265a0*/  IMAD.WIDE.U32.X R36, R0, R17, R36, P5 ;  /* 0x0000001100247225 */ /* 0x000fe200028e0424 */
[----:B------:R-:W-:-:S03]  /*1265b0*/  IADD3 R30, P5, PT, R28, R31, RZ ;  /* 0x0000001f1c1e7210 */ /* 0x000fc60007fbe0ff */
[----:B------:R-:W-:Y:S01]  /*1265c0*/  IMAD.X R31, RZ, RZ, RZ, P6 ;  /* 0x000000ffff1f7224 */ /* 0x000fe200030e06ff */
[----:B------:R-:W-:Y:S01]  /*1265d0*/  IADD3.X RZ, P3, PT, R7, R30, RZ, P3, !PT ;  /* 0x0000001e07ff7210 */ /* 0x000fe20001f7e4ff */
[----:B------:R-:W-:Y:S01]  /*1265e0*/  IMAD.MOV.U32 R30, RZ, RZ, R29 ;  /* 0x000000ffff1e7224 */ /* 0x000fe200078e001d */
[----:B------:R-:W-:Y:S01]  /*1265f0*/  IADD3.X R10, P1, PT, RZ, R36, RZ, P1, !PT ;  /* 0x00000024ff0a7210 */ /* 0x000fe20000f3e4ff */
[----:B------:R-:W-:-:S03]  /*126600*/  IMAD.WIDE.U32 R6, R11, R21, R6 ;  /* 0x000000150b067225 */ /* 0x000fc600078e0006 */
[----:B------:R-:W-:Y:S01]  /*126610*/  IADD3.X R10, P0, PT, RZ, R10, RZ, P0, !PT ;  /* 0x0000000aff0a7210 */ /* 0x000fe2000071e4ff */
[----:B------:R-:W-:-:S03]  /*126620*/  IMAD.WIDE.U32.X R30, R0, R22, R30, P5 ;  /* 0x00000016001e7225 */ /* 0x000fc600028e041e */
[----:B------:R-:W-:Y:S01]  /*126630*/  IADD3.X R36, PT, PT, RZ, RZ, R37, P0, P1 ;  /* 0x000000ffff247210 */ /* 0x000fe200007e2425 */
[----:B------:R-:W-:Y:S01]  /*126640*/  IMAD R0, R35, -0x30003, RZ ;  /* 0xfffcfffd23007824 */ /* 0x000fe200078e02ff */
[----:B------:R-:W-:Y:S01]  /*126650*/  IADD3 R6, P0, PT, R10, R6, RZ ;  /* 0x000000060a067210 */ /* 0x000fe20007f1e0ff */
[----:B------:R-:W-:Y:S01]  /*126660*/  IMAD.IADD R7, R7, 0x1, R28 ;  /* 0x0000000107077824 */ /* 0x000fe200078e021c */
[----:B------:R-:W-:Y:S01]  /*126670*/  IADD3.X R12, P1, PT, RZ, R30, RZ, P3, !PT ;  /* 0x0000001eff0c7210 */ /* 0x000fe20001f3e4ff */
[C---:B------:R-:W-:Y:S02]  /*126680*/  IMAD R0, R34.reuse, -0x760c0004, R0 ;  /* 0x89f3fffc22007824 */ /* 0x040fe400078e0200 */
[----:B------:R-:W-:Y:S01]  /*126690*/  IMAD.WIDE.U32 R28, R34, -0x30003, RZ ;  /* 0xfffcfffd221c7825 */ /* 0x000fe200078e00ff */
[----:B------:R-:W-:-:S03]  /*1266a0*/  IADD3.X R7, P6, PT, R7, R36, RZ, P0, !PT ;  /* 0x0000002407077210 */ /* 0x000fc600007de4ff */
[----:B------:R-:W-:Y:S01]  /*1266b0*/  IMAD.IADD R0, R29, 0x1, R0 ;  /* 0x000000011d007824 */ /* 0x000fe200078e0200 */
[----:B------:R-:W-:Y:S01]  /*1266c0*/  IADD3.X R12, P6, PT, RZ, R12, RZ, P6, !PT ;  /* 0x0000000cff0c7210 */ /* 0x000fe200037de4ff */
[----:B------:R-:W-:-:S03]  /*1266d0*/  IMAD.WIDE.U32 R10, R28, -0x5555, RZ ;  /* 0xffffaaab1c0a7825 */ /* 0x000fc600078e00ff */
[----:B------:R-:W-:Y:S01]  /*1266e0*/  IADD3.X R43, PT, PT, RZ, RZ, R31, P6, P1 ;  /* 0x000000ffff2b7210 */ /* 0x000fe200037e241f */
[----:B------:R-:W-:Y:S01]  /*1266f0*/  IMAD.WIDE.U32 R36, R0, -0x5555, RZ ;  /* 0xffffaaab00247825 */ /* 0x000fe200078e00ff */
[----:B------:R-:W-:-:S03]  /*126700*/  IADD3 RZ, P0, PT, R34, R10, RZ ;  /* 0x0000000a22ff7210 */ /* 0x000fc60007f1e0ff */
[----:B------:R-:W-:-:S04]  /*126710*/  IMAD.WIDE.U32 R38, R28, -0x5555, R34 ;  /* 0xffffaaab1c267825 */ /* 0x000fc800078e0022 */
        /* <DEDUP_REMOVED lines=93> */
[----:B------:R-:W-:-:S04]  /*126cf0*/  IADD3.X R40, P3, PT, RZ, R26, RZ, P3, !PT ;  /* 0x0000001aff287210 */ /* 0x000fc80001f7e4ff */
[----:B------:R-:W-:Y:S01]  /*126d00*/  IADD3.X R40, P5, PT, RZ, R40, RZ, P5, !PT ;  /* 0x00000028ff287210 */ /* 0x000fe20002fbe4ff */
[----:B------:R-:W-:-:S03]  /*126d10*/  IMAD.WIDE.U32 R28, P6, R4, R13, R28 ;  /* 0x0000000d041c7225 */ /* 0x000fc600078c001c */
[----:B------:R-:W-:Y:S01]  /*126d20*/  IADD3.X R41, PT, PT, RZ, RZ, R27, P5, P3 ;  /* 0x000000ffff297210 */ /* 0x000fe20002fe641b */
        /* <DEDUP_REMOVED lines=20> */
[----:B------:R-:W-:Y:S01]  /*126e70*/  IADD3.X RZ, P1, PT, R25, R34, RZ, P1, !PT ;  /* 0x0000002219ff7210 */ /* 0x000fe20000f3e4ff */
[----:B------:R-:W-:Y:S01]  /*126e80*/  IMAD.WIDE.U32 R34, R18, R5, RZ ;  /* 0x0000000512227225 */ /* 0x000fe200078e00ff */
[----:B------:R-:W-:-:S03]  /*126e90*/  IADD3.X R25, P0, PT, R30, R28, RZ, P0, !PT ;  /* 0x0000001c1e197210 */ /* 0x000fc6000071e4ff */
[----:B------:R-:W-:Y:S02]  /*126ea0*/  IMAD.MOV.U32 R28, RZ, RZ, R9 ;  /* 0x000000ffff1c7224 */ /* 0x000fe400078e0009 */
[----:B------:R-:W-:-:S04]  /*126eb0*/  IMAD.WIDE.U32 R8, R42, R5, RZ ;  /* 0x000000052a087225 */ /* 0x000fc800078e00ff */
[----:B------:R-:W-:-:S04]  /*126ec0*/  IMAD.WIDE.U32.X R28, R4, R16, R28, P5 ;  /* 0x00000010041c7225 */ /* 0x000fc800028e041c */
[----:B------:R-:W-:Y:S01]  /*126ed0*/  IMAD.WIDE.U32 R30, R5, R18, R10 ;  /* 0x00000012051e7225 */ /* 0x000fe200078e000a */
[----:B------:R-:W-:-:S03]  /*126ee0*/  IADD3.X R0, P1, PT, RZ, R28, RZ, P1, !PT ;  /* 0x0000001cff007210 */ /* 0x000fc60000f3e4ff */
[----:B------:R-:W-:Y:S01]  /*126ef0*/  IMAD.WIDE.U32 R8, P3, R4, R18, R8 ;  /* 0x0000001204087225 */ /* 0x000fe20007860008 */
[----:B------:R-:W-:Y:S02]  /*126f00*/  IADD3.X R0, P6, PT, RZ, R0, RZ, P0, !PT ;  /* 0x00000000ff007210 */ /* 0x000fe400007de4ff */
[----:B------:R-:W-:Y:S02]  /*126f10*/  IADD3 RZ, P0, PT, R10, R34, RZ ;  /* 0x000000220aff7210 */ /* 0x000fe40007f1e0ff */
[----:B------:R-:W-:Y:S01]  /*126f20*/  IADD3.X R28, PT, PT, RZ, RZ, R29, P6, P1 ;  /* 0x000000ffff1c7210 */ /* 0x000fe200037e241d */
[----:B------:R-:W-:Y:S01]  /*126f30*/  IMAD.X R29, RZ, RZ, RZ, P3 ;  /* 0x000000ffff1d7224 */ /* 0x000fe200018e06ff */
[----:B------:R-:W-:Y:S01]  /*126f40*/  IADD3 R10, P6, PT, R0, R30, RZ ;  /* 0x0000001e000a7210 */ /* 0x000fe20007fde0ff */
[----:B------:R-:W-:Y:S01]  /*126f50*/  IMAD.IADD R30, R31, 0x1, R8 ;  /* 0x000000011f1e7824 */ /* 0x000fe200078e0208 */
[----:B------:R-:W-:Y:S02]  /*126f60*/  IADD3 R34, P5, PT, R8, R35, RZ ;  /* 0x0000002308227210 */ /* 0x000fe40007fbe0ff */
[----:B------:R-:W-:-:S02]  /*126f70*/  IADD3.X R0, P4, PT, RZ, RZ, RZ, P4, !PT ;  /* 0x000000ffff007210 */ /* 0x000fc4000279e4ff */
        /* <DEDUP_REMOVED lines=15> */
[----:B------:R-:W-:Y:S01]  /*127070*/  IMAD.X R31, RZ, RZ, RZ, P5 ;  /* 0x000000ffff1f7224 */ /* 0x000fe200028e06ff */
[----:B------:R-:W-:-:S02]  /*127080*/  IADD3.X R32, P2, PT, RZ, RZ, RZ, P2, !PT ;  /* 0x000000ffff207210 */ /* 0x000fc4000175e4ff */
[----:B------:R-:W-:Y:S01]  /*127090*/  IADD3.X RZ, P1, PT, R33, R34, RZ, P0, !PT ;  /* 0x0000002221ff7210 */ /* 0x000fe2000073e4ff */
[----:B------:R-:W-:Y:S01]  /*1270a0*/  IMAD.WIDE.U32 R34, R23, R5, RZ ;  /* 0x0000000517227225 */ /* 0x000fe200078e00ff */
[----:B------:R-:W-:Y:S02]  /*1270b0*/  IADD3.X R29, P0, PT, R30, R29, RZ, P6, !PT ;  /* 0x0000001d1e1d7210 */ /* 0x000fe4000371e4ff */
[----:B------:R-:W-:Y:S01]  /*1270c0*/  IADD3 R32, P5, PT, R0, R32, RZ ;  /* 0x0000002000207210 */ /* 0x000fe20007fbe0ff */
[----:B------:R-:W-:Y:S02]  /*1270d0*/  IMAD.MOV.U32 R30, RZ, RZ, R9 ;  /* 0x000000ffff1e7224 */ /* 0x000fe400078e0009 */
[----:B------:R-:W-:Y:S02]  /*1270e0*/  IMAD R0, R27, -0x30003, RZ ;  /* 0xfffcfffd1b007824 */ /* 0x000fe400078e02ff */
[----:B------:R-:W-:-:S04]  /*1270f0*/  IMAD.WIDE.U32.X R30, R4, R20, R30, P3 ;  /* 0x00000014041e7225 */ /* 0x000fc800018e041e */
[C---:B------:R-:W-:Y:S01]  /*127100*/  IMAD R0, R26.reuse, -0x760c0004, R0 ;  /* 0x89f3fffc1a007824 */ /* 0x040fe200078e0200 */
[----:B------:R-:W-:Y:S01]  /*127110*/  IADD3.X R37, P3, PT, RZ, R30, RZ, P1, !PT ;  /* 0x0000001eff257210 */ /* 0x000fe20000f7e4ff */
[----:B------:R-:W-:Y:S01]  /*127120*/  IMAD.WIDE.U32 R8, R26, -0x30003, RZ ;  /* 0xfffcfffd1a087825 */ /* 0x000fe200078e00ff */
[----:B------:R-:W-:Y:S02]  /*127130*/  IADD3 R12, P1, PT, R12, R32, RZ ;  /* 0x000000200c0c7210 */ /* 0x000fe40007f3e0ff */
[----:B------:R-:W-:Y:S01]  /*127140*/  IADD3.X R37, P0, PT, RZ, R37, RZ, P0, !PT ;  /* 0x00000025ff257210 */ /* 0x000fe2000071e4ff */
[----:B------:R-:W-:Y:S02]  /*127150*/  IMAD.IADD R0, R9, 0x1, R0 ;  /* 0x0000000109007824 */ /* 0x000fe400078e0200 */
[----:B------:R-:W-:Y:S01]  /*127160*/  IMAD.X R39, RZ, RZ, RZ, P2 ;  /* 0x000000ffff277224 */ /* 0x000fe200010e06ff */
[----:B------:R-:W-:Y:S01]  /*127170*/  IADD3.X R36, PT, PT, RZ, RZ, R31, P0, P3 ;  /* 0x000000ffff247210 */ /* 0x000fe200007e641f */
[----:B------:R-:W-:Y:S01]  /*127180*/  IMAD.WIDE.U32 R32, R0, -0x5555, RZ ;  /* 0xffffaaab00207825 */ /* 0x000fe200078e00ff */
[----:B------:R-:W-:-:S02]  /*127190*/  IADD3 RZ, P2, PT, R6, R34, RZ ;  /* 0x0000002206ff7210 */ /* 0x000fc40007f5e0ff */
[----:B------:R-:W-:Y:S01]  /*1271a0*/  IADD3.X R39, PT, PT, R39, RZ, RZ, P5, P4 ;  /* 0x000000ff27277210 */ /* 0x000fe20002fe84ff */
[----:B------:R-:W-:-:S04]  /*1271b0*/  IMAD.WIDE.U32 R30, R8, -0x5555, RZ ;  /* 0xffffaaab081e7825 */ /* 0x000fc800078e00ff */
[----:B------:R-:W-:Y:S01]  /*1271c0*/  IMAD.WIDE.U32 R32, P3, R8, -0x46010001, R32 ;  /* 0xb9feffff08207825 */ /* 0x000fe20007860020 */
[----:B------:R-:W-:-:S03]  /*1271d0*/  IADD3 RZ, P0, PT, R26, R30, RZ ;  /* 0x0000001e1aff7210 */ /* 0x000fc60007f1e0ff */
[----:B------:R-:W-:Y:S01]  /*1271e0*/  IMAD.MOV.U32 R34, RZ, RZ, R33 ;  /* 0x000000ffff227224 */ /* 0x000fe200078e0021 */
[----:B------:R-:W-:Y:S01]  /*1271f0*/  IADD3 R9, P6, PT, R32, R31, RZ ;  /* 0x0000001f20097210 */ /* 0x000fe20007fde0ff */
[----:B------:R-:W-:-:S03]  /*127200*/  IMAD.WIDE.U32 R30, R17, R5, RZ ;  /* 0x00000005111e7225 */ /* 0x000fc600078e00ff */
[----:B------:R-:W-:Y:S01]  /*127210*/  IADD3.X RZ, P0, PT, R27, R9, RZ, P0, !PT ;  /* 0x000000091bff7210 */ /* 0x000fe2000071e4ff */
[----:B------:R-:W-:Y:S01]  /*127220*/  IMAD.WIDE.U32 R26, R8, -0x5555, R26 ;  /* 0xffffaaab081a7825 */ /* 0x000fe200078e001a */
[----:B------:R-:W-:-:S03]  /*127230*/  IADD3.X R9, P1, PT, R43, R39, RZ, P1, !PT ;  /* 0x000000272b097210 */ /* 0x000fc60000f3e4ff */
[----:B------:R-:W-:-:S03]  /*127240*/  IMAD.WIDE.U32 R30, P5, R4, R23, R30 ;  /* 0x00000017041e7225 */ /* 0x000fc600078a001e */
[----:B------:R-:W-:Y:S01]  /*127250*/  IADD3 R38, P4, PT, R30, R35, RZ ;  /* 0x000000231e267210 */ /* 0x000fe20007f9e0ff */
[----:B------:R-:W-:Y:S01]  /*127260*/  IMAD.X R35, RZ, RZ, RZ, P3 ;  /* 0x000000ffff237224 */ /* 0x000fe200018e06ff */
[----:B------:R-:W-:Y:S01]  /*127270*/  IADD3 RZ, P3, PT, RZ, R26, RZ ;  /* 0x0000001affff7210 */ /* 0x000fe20007f7e0ff */
        /* <DEDUP_REMOVED lines=8> */
[----:B------:R-:W-:Y:S01]  /*127300*/  IMAD.WIDE.U32 R26, P6, R8, 0x1eabfffe, R26 ;  /* 0x1eabfffe081a7825 */ /* 0x000fe200078c001a */
[----:B------:R-:W-:Y:S02]  /*127310*/  IADD3.X R34, PT, PT, RZ, RZ, R35, P3, P0 ;  /* 0x000000ffff227210 */ /* 0x000fe40001fe0423 */
[----:B------:R-:W-:Y:S01]  /*127320*/  IADD3 RZ, P0, PT, R24, R32, RZ ;  /* 0x0000002018ff7210 */ /* 0x000fe20007f1e0ff */
[----:B------:R-:W-:Y:S01]  /*127330*/  IMAD.WIDE.U32 R6, R5, R23, R6 ;  /* 0x0000001705067225 */ /* 0x000fe200078e0006 */
[----:B------:R-:W-:-:S03]  /*127340*/  IADD3 R32, P3, PT, R26, R33, RZ ;  /* 0x000000211a207210 */ /* 0x000fc60007f7e0ff */
[----:B------:R-:W-:Y:S01]  /*127350*/  IMAD.X R33, RZ, RZ, RZ, P5 ;  /* 0x000000ffff217224 */ /* 0x000fe200028e06ff */
[----:B------:R-:W-:Y:S01]  /*127360*/  IADD3.X RZ, P0, PT, R25, R32, RZ, P0, !PT ;  /* 0x0000002019ff7210 */ /* 0x000fe2000071e4ff */
[----:B------:R-:W-:Y:S01]  /*127370*/  IMAD.WIDE.U32 R24, R8, -0x4eac0001, R24 ;  /* 0xb153ffff08187825 */ /* 0x000fe200078e0018 */
[----:B------:R-:W-:-:S03]  /*127380*/  IADD3 R6, P5, PT, R37, R6, RZ ;  /* 0x0000000625067210 */ /* 0x000fc60007fbe0ff */
[----:B------:R-:W-:Y:S02]  /*127390*/  IMAD.MOV.U32 R32, RZ, RZ, R31 ;  /* 0x000000ffff207224 */ /* 0x000fe400078e001f */
[----:B------:R-:W-:Y:S02]  /*1273a0*/  IMAD.IADD R7, R7, 0x1, R30 ;  /* 0x0000000107077824 */ /* 0x000fe400078e021e */
[----:B------:R-:W-:Y:S01]  /*1273b0*/  IMAD.WIDE.U32.X R32, R4, R17, R32, P4 ;  /* 0x0000001104207225 */ /* 0x000fe200020e0420 */
[----:B------:R-:W-:Y:S02]  /*1273c0*/  IADD3 R30, P4, PT, R39, R24, RZ ;  /* 0x00000018271e7210 */ /* 0x000fe40007f9e0ff */
[----:B------:R-:W-:Y:S01]  /*1273d0*/  IADD3.X R7, P5, PT, R7, R36, RZ, P5, !PT ;  /* 0x0000002407077210 */ /* 0x000fe20002fbe4ff */
[----:B------:R-:W-:Y:S01]  /*1273e0*/  IMAD.IADD R24, R25, 0x1, R26 ;  /* 0x0000000119187824 */ /* 0x000fe200078e021a */
[----:B------:R-:W-:Y:S01]  /*1273f0*/  IADD3.X R38, P2, PT, RZ, R32, RZ, P2, !PT ;  /* 0x00000020ff267210 */ /* 0x000fe2000175e4ff */
[----:B------:R-:W-:-:S03]  /*127400*/  IMAD.X R25, RZ, RZ, RZ, P6 ;  /* 0x000000ffff197224 */ /* 0x000fc600030e06ff */
[----:B------:R-:W-:Y:S01]  /*127410*/  IADD3.X R31, P4, PT, R24, R34, RZ, P4, !PT ;  /* 0x00000022181f7210 */ /* 0x000fe2000279e4ff */
[----:B------:R-:W-:Y:S01]  /*127420*/  IMAD.MOV.U32 R24, RZ, RZ, R27 ;  /* 0x000000ffff187224 */ /* 0x000fe200078e001b */
[----:B------:R-:W-:Y:S01]  /*127430*/  IADD3.X R38, P5, PT, RZ, R38, RZ, P5, !PT ;  /* 0x00000026ff267210 */ /* 0x000fe20002fbe4ff */
[----:B------:R-:W-:-:S03]  /*127440*/  IMAD.WIDE.U32 R34, R8, -0x94f09dc, RZ ;  /* 0xf6b0f62408227825 */ /* 0x000fc600078e00ff */
[----:B------:R-:W-:Y:S01]  /*127450*/  IADD3.X R39, PT, PT, RZ, RZ, R33, P5, P2 ;  /* 0x000000ffff277210 */ /* 0x000fe20002fe4421 */
        /* <DEDUP_REMOVED lines=9> */
[----:B------:R-:W-:Y:S01]  /*1274f0*/  IMAD.WIDE.U32 R26, R22, R5, RZ ;  /* 0x00000005161a7225 */ /* 0x000fe200078e00ff */
[----:B------:R-:W-:-:S03]  /*127500*/  IADD3 R36, P5, PT, R24, R35, RZ ;  /* 0x0000002318247210 */ /* 0x000fc60007fbe0ff */
[----:B------:R-:W-:Y:S01]  /*127510*/  IMAD.IADD R37, R33, 0x1, R24 ;  /* 0x0000000121257824 */ /* 0x000fe200078e0218 */
[----:B------:R-:W-:Y:S01]  /*127520*/  IADD3 R24, P3, PT, R40, R12, RZ ;  /* 0x0000000c28187210 */ /* 0x000fe20007f7e0ff */
[----:B------:R-:W-:Y:S01]  /*127530*/  IMAD.X R35, RZ, RZ, RZ, P2 ;  /* 0x000000ffff237224 */ /* 0x000fe200010e06ff */
[----:B------:R-:W-:Y:S01]  /*127540*/  IADD3.X RZ, P6, PT, R11, R36, RZ, P6, !PT ;  /* 0x000000240bff7210 */ /* 0x000fe200037de4ff */
[----:B------:R-:W-:Y:S01]  /*127550*/  IMAD.MOV.U32 R34, RZ, RZ, R25 ;  /* 0x000000ffff227224 */ /* 0x000fe200078e0019 */
[----:B------:R-:W-:Y:S01]  /*127560*/  IADD3.X R25, P3, PT, R41, R9, RZ, P3, !PT ;  /* 0x0000000929197210 */ /* 0x000fe20001f7e4ff */
[----:B------:R-:W-:Y:S01]  /*127570*/  IMAD.WIDE.U32 R32, R21, R5, RZ ;  /* 0x0000000515207225 */ /* 0x000fe200078e00ff */
[----:B------:R-:W-:-:S03]  /*127580*/  IADD3.X R11, P0, PT, R37, R43, RZ, P0, !PT ;  /* 0x0000002b250b7210 */ /* 0x000fc6000071e4ff */
[----:B------:R-:W-:-:S04]  /*127590*/  IMAD.WIDE.U32 R26, P4, R4, R21, R26 ;  /* 0x00000015041a7225 */ /* 0x000fc8000788001a */
[----:B------:R-:W-:Y:S01]  /*1275a0*/  IMAD.WIDE.U32.X R34, R0, 0x6730d2a0, R34, P5 ;  /* 0x6730d2a000227825 */ /* 0x000fe200028e0422 */
[----:B------:R-:W-:Y:S02]  /*1275b0*/  IADD3 RZ, P5, PT, R24, R32, RZ ;  /* 0x0000002018ff7210 */ /* 0x000fe40007fbe0ff */
[----:B------:R-:W-:Y:S01]  /*1275c0*/  IADD3 R32, P2, PT, R26, R33, RZ ;  /* 0x000000211a207210 */ /* 0x000fe20007f5e0ff */
        /* <DEDUP_REMOVED lines=14> */
[----:B------:R-:W-:Y:S02]  /*1276b0*/  IMAD.IADD R36, R33, 0x1, R26 ;  /* 0x0000000121247824 */ /* 0x000fe400078e021a */
[----:B------:R-:W-:Y:S01]  /*1276c0*/  IMAD.WIDE.U32 R32, R14, R2, RZ ;  /* 0x000000020e207225 */ /* 0x000fe200078e00ff */
[----:B------:R-:W-:-:S03]  /*1276d0*/  IADD3.X RZ, P4, PT, R29, R34, RZ, P4, !PT ;  /* 0x000000221dff7210 */ /* 0x000fc6000279e4ff */
[----:B------:R-:W-:Y:S02]  /*1276e0*/  IMAD.X R27, RZ, RZ, RZ, P6 ;  /* 0x000000ffff1b7224 */ /* 0x000fe400030e06ff */
[----:B------:R-:W-:-:S04]  /*1276f0*/  IMAD.WIDE.U32 R32, P6, R3, R13, R32 ;  /* 0x0000000d03207225 */ /* 0x000fc800078c0020 */
[----:B------:R-:W-:-:S04]  /*127700*/  IMAD.WIDE.U32 R34, R13, R2, RZ ;  /* 0x000000020d227225 */ /* 0x000fc800078e00ff */
[----:B------:R-:W-:-:S04]  /*127710*/  IMAD.WIDE.U32 R28, R8, -0xc7aed41, R28 ;  /* 0xf38512bf081c7825 */ /* 0x000fc800078e001c */
[----:B------:R-:W-:Y:S02]  /*127720*/  IMAD.MOV.U32 R26, RZ, RZ, R25 ;  /* 0x000000ffff1a7224 */ /* 0x000fe400078e0019 */
[----:B------:R-:W-:Y:S01]  /*127730*/  IMAD.X R25, RZ, RZ, RZ, P6 ;  /* 0x000000ffff197224 */ /* 0x000fe200030e06ff */
[----:B------:R-:W-:Y:S01]  /*127740*/  IADD3 R37, P6, PT, R32, R35, RZ ;  /* 0x0000002320257210 */ /* 0x000fe20007fde0ff */
[----:B------:R-:W-:Y:S02]  /*127750*/  IMAD.IADD R29, R29, 0x1, R24 ;  /* 0x000000011d1d7824 */ /* 0x000fe400078e0218 */
[----:B------:R-:W-:Y:S02]  /*127760*/  IMAD.MOV.U32 R24, RZ, RZ, R33 ;  /* 0x000000ffff187224 */ /* 0x000fe400078e0021 */
[----:B------:R-:W-:Y:S01]  /*127770*/  IMAD.WIDE.U32.X R26, R0, 0x64774b84, R26, P0 ;  /* 0x64774b84001a7825 */ /* 0x000fe200000e041a */
[----:B------:R-:W-:-:S03]  /*127780*/  IADD3 RZ, P0, PT, R30, R34, RZ ;  /* 0x000000221eff7210 */ /* 0x000fc60007f1e0ff */
[----:B------:R-:W-:Y:S01]  /*127790*/  IMAD.WIDE.U32 R34, R2, R13, R30 ;  /* 0x0000000d02227225 */ /* 0x000fe200078e001e */
[----:B------:R-:W-:Y:S02]  /*1277a0*/  IADD3.X R13, P2, PT, R36, R39, RZ, P2, !PT ;  /* 0x00000027240d7210 */ /* 0x000fe4000175e4ff */
[----:B------:R-:W-:Y:S01]  /*1277b0*/  IADD3.X RZ, P0, PT, R31, R37, RZ, P0, !PT ;  /* 0x000000251fff7210 */ /* 0x000fe2000071e4ff */
[----:B------:R-:W-:Y:S01]  /*1277c0*/  IMAD.WIDE.U32.X R24, R3, R14, R24, P6 ;  /* 0x0000000e03187225 */ /* 0x000fe200030e0418 */
[----:B------:R-:W-:-:S03]  /*1277d0*/  IADD3 R28, P6, PT, R9, R28, RZ ;  /* 0x0000001c091c7210 */ /* 0x000fc60007fde0ff */
[----:B------:R-:W-:Y:S01]  /*1277e0*/  IMAD.IADD R33, R35, 0x1, R32 ;  /* 0x0000000123217824 */ /* 0x000fe200078e0220 */
[----:B------:R-:W-:Y:S02]  /*1277f0*/  IADD3.X R29, P6, PT, R29, R40, RZ, P6, !PT ;  /* 0x000000281d1d7210 */ /* 0x000fe400037de4ff */
[----:B------:R-:W-:Y:S02]  /*127800*/  IADD3.X R32, P4, PT, RZ, R26, RZ, P4, !PT ;  /* 0x0000001aff207210 */ /* 0x000fe4000279e4ff */
[----:B------:R-:W-:Y:S02]  /*127810*/  IADD3.X R35, P5, PT, RZ, R4, RZ, P5, !PT ;  /* 0x00000004ff237210 */ /* 0x000fe40002fbe4ff */
[----:B------:R-:W-:Y:S02]  /*127820*/  IADD3.X R32, P6, PT, RZ, R32, RZ, P6, !PT ;  /* 0x00000020ff207210 */ /* 0x000fe400037de4ff */
[----:B------:R-:W-:Y:S02]  /*127830*/  IADD3.X R35, P2, PT, RZ, R35, RZ, P2, !PT ;  /* 0x00000023ff237210 */ /* 0x000fe4000175e4ff */
[----:B------:R-:W-:Y:S01]  /*127840*/  IADD3.X R9, PT, PT, RZ, RZ, R27, P6, P4 ;  /* 0x000000ffff097210 */ /* 0x000fe200037e841b */
[----:B------:R-:W-:Y:S01]  /*127850*/  IMAD.WIDE.U32 R26, R8, 0x434bacd7, RZ ;  /* 0x434bacd7081a7825 */ /* 0x000fe200078e00ff */
[----:B------:R-:W-:-:S02]  /*127860*/  IADD3 RZ, P4, PT, RZ, R34, RZ ;  /* 0x00000022ffff7210 */ /* 0x000fc40007f9e0ff */
[----:B------:R-:W-:Y:S01]  /*127870*/  IADD3.X R36, PT, PT, RZ, RZ, R5, P2, P5 ;  /* 0x000000ffff247210 */ /* 0x000fe200017ea405 */
[----:B------:R-:W-:Y:S01]  /*127880*/  IMAD.WIDE.U32 R4, R0, 0x434bacd7, RZ ;  /* 0x434bacd700047825 */ /* 0x000fe200078e00ff */
[----:B------:R-:W-:Y:S02]  /*127890*/  IADD3.X RZ, P4, PT, RZ, R33, RZ, P4, !PT ;  /* 0x00000021ffff7210 */ /* 0x000fe4000279e4ff */
[----:B------:R-:W-:Y:S02]  /*1278a0*/  IADD3.X R37, P0, PT, RZ, R24, RZ, P0, !PT ;  /* 0x00000018ff257210 */ /* 0x000fe4000071e4ff */
[----:B------:R-:W-:Y:S01]  /*1278b0*/  IADD3 RZ, P2, PT, R6, R26, RZ ;  /* 0x0000001a06ff7210 */ /* 0x000fe20007f5e0ff */
[----:B------:R-:W-:Y:S01]  /*1278c0*/  IMAD.WIDE.U32 R4, P5, R8, 0x4b1ba7b6, R4 ;  /* 0x4b1ba7b608047825 */ /* 0x000fe200078a0004 */
[----:B------:R-:W-:-:S03]  /*1278d0*/  IADD3.X R37, P4, PT, RZ, R37, RZ, P4, !PT ;  /* 0x00000025ff257210 */ /* 0x000fc6000279e4ff */
[----:B------:R-:W-:Y:S01]  /*1278e0*/  IMAD.X R31, RZ, RZ, RZ, P5 ;  /* 0x000000ffff1f7224 */ /* 0x000fe200028e06ff */
[----:B------:R-:W-:Y:S01]  /*1278f0*/  IADD3.X R14, PT, PT, RZ, RZ, R25, P4, P0 ;  /* 0x000000ffff0e7210 */ /* 0x000fe200027e0419 */
[----:B------:R-:W-:Y:S01]  /*127900*/  IMAD.WIDE.U32 R24, R16, R2, RZ ;  /* 0x0000000210187225 */ /* 0x000fe200078e00ff */
[----:B------:R-:W-:-:S03]  /*127910*/  IADD3 R26, P6, PT, R4, R27, RZ ;  /* 0x0000001b041a7210 */ /* 0x000fc60007fde0ff */
[----:B------:R-:W-:Y:S01]  /*127920*/  IMAD.MOV.U32 R30, RZ, RZ, R5 ;  /* 0x000000ffff1e7224 */ /* 0x000fe200078e0005 */
[----:B------:R-:W-:Y:S01]  /*127930*/  IADD3.X RZ, P2, PT, R7, R26, RZ, P2, !PT ;  /* 0x0000001a07ff7210 */ /* 0x000fe2000175e4ff */
[----:B------:R-:W-:-:S04]  /*127940*/  IMAD.WIDE.U32 R26, R15, R2, RZ ;  /* 0x000000020f1a7225 */ /* 0x000fc800078e00ff */
[----:B------:R-:W-:Y:S01]  /*127950*/  IMAD.WIDE.U32 R24, P4, R3, R15, R24 ;  /* 0x0000000f03187225 */ /* 0x000fe20007880018 */
[----:B------:R-:W-:-:S03]  /*127960*/  IADD3 RZ, P0, PT, R10, R26, RZ ;  /* 0x0000001a0aff7210 */ /* 0x000fc60007f1e0ff */
[----:B------:R-:W-:Y:S01]  /*127970*/  IMAD.WIDE.U32 R6, R8, 0x434bacd7, R6 ;  /* 0x434bacd708067825 */ /* 0x000fe200078e0006 */
[----:B------:R-:W-:-:S03]  /*127980*/  IADD3 R26, P5, PT, R24, R27, RZ ;  /* 0x0000001b181a7210 */ /* 0x000fc60007fbe0ff */
[----:B------:R-:W-:Y:S01]  /*127990*/  IMAD.IADD R7, R7, 0x1, R4 ;  /* 0x0000000107077824 */ /* 0x000fe200078e0204 */
[----:B------:R-:W-:Y:S01]  /*1279a0*/  IADD3.X RZ, P0, PT, R11, R26, RZ, P0, !PT ;  /* 0x0000001a0bff7210 */ /* 0x000fe2000071e4ff */
[----:B------:R-:W-:Y:S01]  /*1279b0*/  IMAD.WIDE.U32.X R30, R0, 0x4b1ba7b6, R30, P6 ;  /* 0x4b1ba7b6001e7825 */ /* 0x000fe200030e041e */
[----:B------:R-:W-:-:S03]  /*1279c0*/  IADD3 R6, P6, PT, R32, R6, RZ ;  /* 0x0000000620067210 */ /* 0x000fc60007fde0ff */
[----:B------:R-:W-:Y:S02]  /*1279d0*/  IMAD.X R5, RZ, RZ, RZ, P4 ;  /* 0x000000ffff057224 */ /* 0x000fe400020e06ff */
[----:B------:R-:W-:Y:S02]  /*1279e0*/  IMAD.MOV.U32 R4, RZ, RZ, R25 ;  /* 0x000000ffff047224 */ /* 0x000fe400078e0019 */
[----:B------:R-:W-:-:S04]  /*1279f0*/  IMAD.WIDE.U32 R10, R2, R15, R10 ;  /* 0x0000000f020a7225 */ /* 0x000fc800078e000a */
[----:B------:R-:W-:Y:S01]  /*127a00*/  IMAD.WIDE.U32.X R4, R3, R16, R4, P5 ;  /* 0x0000001003047225 */ /* 0x000fe200028e0404 */
[----:B------:R-:W-:Y:S02]  /*127a10*/  IADD3.X R7, P5, PT, R7, R9, RZ, P6, !PT ;  /* 0x0000000907077210 */ /* 0x000fe400037be4ff */
[----:B------:R-:W-:Y:S01]  /*127a20*/  IADD3.X R16, P2, PT, RZ, R30, RZ, P2, !PT ;  /* 0x0000001eff107210 */ /* 0x000fe2000175e4ff */
[----:B------:R-:W-:Y:S01]  /*127a30*/  IMAD.IADD R11, R11, 0x1, R24 ;  /* 0x000000010b0b7824 */ /* 0x000fe200078e0218 */
[----:B------:R-:W-:Y:S01]  /*127a40*/  IADD3 R10, P4, PT, R37, R10, RZ ;  /* 0x0000000a250a7210 */ /* 0x000fe20007f9e0ff */
[----:B------:R-:W-:Y:S01]  /*127a50*/  IMAD.WIDE.U32 R24, R8, 0x397fe69a, RZ ;  /* 0x397fe69a08187825 */ /* 0x000fe200078e00ff */
[----:B------:R-:W-:Y:S02]  /*127a60*/  IADD3.X R16, P5, PT, RZ, R16, RZ, P5, !PT ;  /* 0x00000010ff107210 */ /* 0x000fe40002fbe4ff */
[----:B------:R-:W-:Y:S01]  /*127a70*/  IADD3.X R11, P4, PT, R11, R14, RZ, P4, !PT ;  /* 0x0000000e0b0b7210 */ /* 0x000fe2000279e4ff */
[----:B------:R-:W-:Y:S01]  /*127a80*/  IMAD.WIDE.U32 R14, R0, 0x397fe69a, RZ ;  /* 0x397fe69a000e7825 */ /* 0x000fe200078e00ff */
[----:B------:R-:W-:-:S02]  /*127a90*/  IADD3.X R30, PT, PT, RZ, RZ, R31, P5, P2 ;  /* 0x000000ffff1e7210 */ /* 0x000fc40002fe441f */
[----:B------:R-:W-:Y:S01]  /*127aa0*/  IADD3.X R26, P5, PT, RZ, R4, RZ, P0, !PT ;  /* 0x00000004ff1a7210 */ /* 0x000fe200007be4ff */
[----:B------:R-:W-:Y:S01]  /*127ab0*/  IMAD.MOV.U32 R32, RZ, RZ, R34 ;  /* 0x000000ffff207224 */ /* 0x000fe200078e0022 */
[----:B------:R-:W-:Y:S01]  /*127ac0*/  IADD3 RZ, P0, PT, R12, R24, RZ ;  /* 0x000000180cff7210 */ /* 0x000fe20007f1e0ff */
[----:B------:R-:W-:Y:S01]  /*127ad0*/  IMAD.WIDE.U32 R14, P2, R8, 0x1a0111ea, R14 ;  /* 0x1a0111ea080e7825 */ /* 0x000fe2000784000e */
[----:B------:R-:W-:-:S03]  /*127ae0*/  IADD3.X R26, P4, PT, RZ, R26, RZ, P4, !PT ;  /* 0x0000001aff1a7210 */ /* 0x000fc6000279e4ff */
[----:B------:R-:W-:Y:S01]  /*127af0*/  IMAD.X R9, RZ, RZ, RZ, P2 ;  /* 0x000000ffff097224 */ /* 0x000fe200010e06ff */
[----:B------:R-:W-:Y:S01]  /*127b00*/  IADD3.X R27, PT, PT, RZ, RZ, R5, P4, P5 ;  /* 0x000000ffff1b7210 */ /* 0x000fe200027ea405 */
[----:B------:R-:W-:Y:S01]  /*127b10*/  IMAD.WIDE.U32 R4, R42, R2, RZ ;  /* 0x000000022a047225 */ /* 0x000fe200078e00ff */
[----:B------:R-:W-:-:S03]  /*127b20*/  IADD3 R31, P6, PT, R14, R25, RZ ;  /* 0x000000190e1f7210 */ /* 0x000fc60007fde0ff */
[----:B------:R-:W-:Y:S01]  /*127b30*/  IMAD.WIDE.U32 R24, R18, R2, RZ ;  /* 0x0000000212187225 */ /* 0x000fe200078e00ff */
[----:B------:R-:W-:-:S03]  /*127b40*/  IADD3.X RZ, P0, PT, R13, R31, RZ, P0, !PT ;  /* 0x0000001f0dff7210 */ /* 0x000fc6000071e4ff */
[----:B------:R-:W-:Y:S01]  /*127b50*/  IMAD.WIDE.U32 R4, P5, R3, R18, R4 ;  /* 0x0000001203047225 */ /* 0x000fe200078a0004 */
[----:B------:R-:W-:-:S03]  /*127b60*/  IADD3 RZ, P4, PT, R28, R24, RZ ;  /* 0x000000181cff7210 */ /* 0x000fc60007f9e0ff */
[----:B------:R-:W-:Y:S01]  /*127b70*/  IMAD.WIDE.U32 R12, R8, 0x397fe69a, R12 ;  /* 0x397fe69a080c7825 */ /* 0x000fe200078e000c */
[----:B------:R-:W-:-:S03]  /*127b80*/  IADD3 R24, P2, PT, R4, R25, RZ ;  /* 0x0000001904187210 */ /* 0x000fc60007f5e0ff */
[----:B------:R-:W-:Y:S01]  /*127b90*/  IMAD.X R25, RZ, RZ, RZ, P5 ;  /* 0x000000ffff197224 */ /* 0x000fe200028e06ff */
[----:B------:R-:W-:Y:S01]  /*127ba0*/  IADD3.X RZ, P4, PT, R29, R24, RZ, P4, !PT ;  /* 0x000000181dff7210 */ /* 0x000fe2000279e4ff */
[----:B------:R-:W-:-:S04]  /*127bb0*/  IMAD.WIDE.U32 R28, R2, R18, R28 ;  /* 0x00000012021c7225 */ /* 0x000fc800078e001c */
[----:B------:R-:W-:Y:S01]  /*127bc0*/  IMAD.MOV.U32 R24, RZ, RZ, R5 ;  /* 0x000000ffff187224 */ /* 0x000fe200078e0005 */
[----:B------:R-:W-:Y:S01]  /*127bd0*/  IADD3 R26, P5, PT, R26, R28, RZ ;  /* 0x0000001c1a1a7210 */ /* 0x000fe20007fbe0ff */
[----:B------:R-:W-:Y:S02]  /*127be0*/  IMAD.IADD R28, R29, 0x1, R4 ;  /* 0x000000011d1c7824 */ /* 0x000fe400078e0204 */
[----:B------:R-:W-:Y:S01]  /*127bf0*/  IMAD.WIDE.U32.X R24, R3, R42, R24, P2 ;  /* 0x0000002a03187225 */ /* 0x000fe200010e0418 */
[----:B------:R-:W-:Y:S02]  /*127c00*/  IADD3 R4, P2, PT, R16, R12, RZ ;  /* 0x0000000c10047210 */ /* 0x000fe40007f5e0ff */
[----:B------:R-:W-:Y:S01]  /*127c10*/  IADD3.X R27, P5, PT, R28, R27, RZ, P5, !PT ;  /* 0x0000001b1c1b7210 */ /* 0x000fe20002fbe4ff */
[----:B------:R-:W-:Y:S01]  /*127c20*/  IMAD.IADD R5, R13, 0x1, R14 ;  /* 0x000000010d057824 */ /* 0x000fe200078e020e */
[----:B------:R-:W-:Y:S01]  /*127c30*/  IADD3.X R28, P4, PT, RZ, R24, RZ, P4, !PT ;  /* 0x00000018ff1c7210 */ /* 0x000fe2000279e4ff */
[----:B------:R-:W-:-:S03]  /*127c40*/  IMAD.WIDE.U32 R12, R20, R2, RZ ;  /* 0x00000002140c7225 */ /* 0x000fc600078e00ff */
[----:B------:R-:W-:Y:S01]  /*127c50*/  IADD3.X R28, P5, PT, RZ, R28, RZ, P5, !PT ;  /* 0x0000001cff1c7210 */ /* 0x000fe20002fbe4ff */
[----:B------:R-:W-:Y:S01]  /*127c60*/  IMAD.MOV.U32 R8, RZ, RZ, R15 ;  /* 0x000000ffff087224 */ /* 0x000fe200078e000f */
[----:B------:R-:W-:Y:S01]  /*127c70*/  IADD3.X R5, P2, PT, R5, R30, RZ, P2, !PT ;  /* 0x0000001e05057210 */ /* 0x000fe2000175e4ff */
[----:B------:R-:W-:Y:S01]  /*127c80*/  IMAD.WIDE.U32 R14, R19, R2, RZ ;  /* 0x00000002130e7225 */ /* 0x000fe200078e00ff */
[----:B------:R-:W-:-:S03]  /*127c90*/  IADD3.X R24, PT, PT, RZ, RZ, R25, P5, P4 ;  /* 0x000000ffff187210 */ /* 0x000fc60002fe8419 */
[----:B------:R-:W-:-:S04]  /*127ca0*/  IMAD.WIDE.U32 R12, P5, R3, R19, R12 ;  /* 0x00000013030c7225 */ /* 0x000fc800078a000c */
[----:B------:R-:W-:Y:S01]  /*127cb0*/  IMAD.WIDE.U32.X R8, R0, 0x1a0111ea, R8, P6 ;  /* 0x1a0111ea00087825 */ /* 0x000fe200030e0408 */
[----:B------:R-:W-:Y:S02]  /*127cc0*/  IADD3 R16, P4, PT, R12, R15, RZ ;  /* 0x0000000f0c107210 */ /* 0x000fe40007f9e0ff */
[----:B------:R-:W-:Y:S01]  /*127cd0*/  IADD3 RZ, P6, PT, R6, R14, RZ ;  /* 0x0000000e06ff7210 */ /* 0x000fe20007fde0ff */
[----:B------:R-:W-:Y:S01]  /*127ce0*/  IMAD.WIDE.U32 R18, R2, R19, R6 ;  /* 0x0000001302127225 */ /* 0x000fe200078e0006 */
[----:B------:R-:W-:Y:S02]  /*127cf0*/  IADD3.X R29, P0, PT, RZ, R8, RZ, P0, !PT ;  /* 0x00000008ff1d7210 */ /* 0x000fe4000071e4ff */
[----:B------:R-:W-:Y:S01]  /*127d00*/  IADD3.X RZ, P6, PT, R7, R16, RZ, P6, !PT ;  /* 0x0000001007ff7210 */ /* 0x000fe200037de4ff */
[----:B------:R-:W-:Y:S01]  /*127d10*/  IMAD R0, R33, -0x30003, RZ ;  /* 0xfffcfffd21007824 */ /* 0x000fe200078e02ff */
[----:B------:R-:W-:Y:S01]  /*127d20*/  IADD3.X R29, P2, PT, RZ, R29, RZ, P2, !PT ;  /* 0x0000001dff1d7210 */ /* 0x000fe2000175e4ff */
[----:B------:R-:W-:Y:S01]  /*127d30*/  IMAD.X R15, RZ, RZ, RZ, P5 ;  /* 0x000000ffff0f7224 */ /* 0x000fe200028e06ff */
[----:B------:R-:W-:Y:S01]  /*127d40*/  IADD3 R6, P5, PT, R28, R18, RZ ;  /* 0x000000121c067210 */ /* 0x000fe20007fbe0ff */
[----:B------:R-:W-:Y:S01]  /*127d50*/  IMAD.IADD R25, R19, 0x1, R12 ;  /* 0x0000000113197824 */ /* 0x000fe200078e020c */
[----:B------:R-:W-:Y:S01]  /*127d60*/  IADD3.X R28, PT, PT, RZ, RZ, R9, P2, P0 ;  /* 0x000000ffff1c7210 */ /* 0x000fe200017e0409 */
[----:B------:R-:W-:-:S02]  /*127d70*/  IMAD R0, R34, -0x760c0004, R0 ;  /* 0x89f3fffc22007824 */ /* 0x000fc400078e0200 */
[----:B------:R-:W-:Y:S01]  /*127d80*/  IMAD.WIDE.U32 R18, R34, -0x30003, RZ ;  /* 0xfffcfffd22127825 */ /* 0x000fe200078e00ff */
[----:B------:R-:W-:-:S03]  /*127d90*/  IADD3.X R7, P5, PT, R25, R24, RZ, P5, !PT ;  /* 0x0000001819077210 */ /* 0x000fc60002fbe4ff */
[----:B------:R-:W-:Y:S02]  /*127da0*/  IMAD.IADD R0, R19, 0x1, R0 ;  /* 0x0000000113007824 */ /* 0x000fe400078e0200 */
[----:B------:R-:W-:Y:S02]  /*127db0*/  IMAD.MOV.U32 R14, RZ, RZ, R13 ;  /* 0x000000ffff0e7224 */ /* 0x000fe400078e000d */
[----:B------:R-:W-:-:S04]  /*127dc0*/  IMAD.WIDE.U32 R8, R0, -0x5555, RZ ;  /* 0xffffaaab00087825 */ /* 0x000fc800078e00ff */
[----:B------:R-:W-:-:S04]  /*127dd0*/  IMAD.WIDE.U32 R12, R18, -0x5555, RZ ;  /* 0xffffaaab120c7825 */ /* 0x000fc800078e00ff */
[----:B------:R-:W-:Y:S01]  /*127de0*/  IMAD.WIDE.U32.X R14, R3, R20, R14, P4 ;  /* 0x00000014030e7225 */ /* 0x000fe200020e040e */
[----:B------:R-:W-:Y:S02]  /*127df0*/  IADD3 RZ, P0, PT, R34, R12, RZ ;  /* 0x0000000c22ff7210 */ /* 0x000fe40007f1e0ff */
[----:B------:R-:W-:Y:S01]  /*127e00*/  IADD3.X R20, P1, PT, RZ, RZ, RZ, P1, !PT ;  /* 0x000000ffff147210 */ /* 0x000fe20000f3e4ff */
[----:B------:R-:W-:Y:S01]  /*127e10*/  IMAD.WIDE.U32 R8, P2, R18, -0x46010001, R8 ;  /* 0xb9feffff12087825 */ /* 0x000fe20007840008 */
[----:B------:R-:W-:-:S03]  /*127e20*/  IADD3.X R19, P6, PT, RZ, R14, RZ, P6, !PT ;  /* 0x0000000eff137210 */ /* 0x000fc600037de4ff */
[----:B------:R-:W-:Y:S01]  /*127e30*/  IMAD.X R31, RZ, RZ, RZ, P1 ;  /* 0x000000ffff1f7224 */ /* 0x000fe200008e06ff */
[----:B------:R-:W-:Y:S01]  /*127e40*/  IADD3 R12, P4, PT, R8, R13, RZ ;  /* 0x0000000d080c7210 */ /* 0x000fe20007f9e0ff */
[C---:B------:R-:W-:Y:S01]  /*127e50*/  IMAD.WIDE.U32 R24, R18.reuse, -0x4eac0001, RZ ;  /* 0xb153ffff12187825 */ /* 0x040fe200078e00ff */
[----:B------:R-:W-:Y:S02]  /*127e60*/  IADD3.X R19, P5, PT, RZ, R19, RZ, P5, !PT ;  /* 0x00000013ff137210 */ /* 0x000fe40002fbe4ff */
[----:B------:R-:W-:Y:S01]  /*127e70*/  IADD3.X RZ, P0, PT, R33, R12, RZ, P0, !PT ;  /* 0x0000000c21ff7210 */ /* 0x000fe2000071e4ff */
[----:B------:R-:W-:Y:S01]  /*127e80*/  IMAD.WIDE.U32 R32, R18, -0x5555, R32 ;  /* 0xffffaaab12207825 */ /* 0x000fe200078e0020 */
[----:B------:R-:W-:Y:S02]  /*127e90*/  IADD3.X R12, P3, PT, RZ, RZ, RZ, P3, !PT ;  /* 0x000000ffff0c7210 */ /* 0x000fe40001f7e4ff */
[----:B------:R-:W-:Y:S01]  /*127ea0*/  IADD3.X R30, PT, PT, RZ, RZ, R15, P5, P6 ;  /* 0x000000ffff1e7210 */ /* 0x000fe20002fec40f */
[----:B------:R-:W-:Y:S01]  /*127eb0*/  IMAD.WIDE.U32 R14, R23, R2, RZ ;  /* 0x00000002170e7225 */ /* 0x000fe200078e00ff */
[----:B------:R-:W-:-:S03]  /*127ec0*/  IADD3 R20, P6, PT, R12, R20, RZ ;  /* 0x000000140c147210 */ /* 0x000fc60007fde0ff */
[----:B------:R-:W-:Y:S01]  /*127ed0*/  IMAD.WIDE.U32 R12, R17, R2, RZ ;  /* 0x00000002110c7225 */ /* 0x000fe200078e00ff */
[----:B------:R-:W-:Y:S02]  /*127ee0*/  IADD3.X R31, PT, PT, R31, RZ, RZ, P6, P3 ;  /* 0x000000ff1f1f7210 */ /* 0x000fe400037e64ff */
[----:B------:R-:W-:Y:S02]  /*127ef0*/  IADD3 RZ, P1, PT, R4, R14, RZ ;  /* 0x0000000e04ff7210 */ /* 0x000fe40007f3e0ff */
[----:B------:R-:W-:Y:S01]  /*127f00*/  IADD3 RZ, P3, PT, RZ, R32, RZ ;  /* 0x00000020ffff7210 */ /* 0x000fe20007f7e0ff */
[----:B------:R-:W-:-:S04]  /*127f10*/  IMAD.WIDE.U32 R12, P5, R3, R23, R12 ;  /* 0x00000017030c7225 */ /* 0x000fc800078a000c */
[----:B------:R-:W-:Y:S01]  /*127f20*/  IMAD.IADD R32, R33, 0x1, R8 ;  /* 0x0000000121207824 */ /* 0x000fe200078e0208 */
[----:B------:R-:W-:Y:S01]  /*127f30*/  IADD3 R14, P6, PT, R12, R15, RZ ;  /* 0x0000000f0c0e7210 */ /* 0x000fe20007fde0ff */
[----:B------:R-:W-:-:S03]  /*127f40*/  IMAD.X R15, RZ, RZ, RZ, P5 ;  /* 0x000000ffff0f7224 */ /* 0x000fc600028e06ff */
[----:B------:R-:W-:Y:S01]  /*127f50*/  IADD3.X RZ, P1, PT, R5, R14, RZ, P1, !PT ;  /* 0x0000000e05ff7210 */ /* 0x000fe20000f3e4ff */
[----:B------:R-:W-:Y:S01]  /*127f60*/  IMAD.MOV.U32 R14, RZ, RZ, R13 ;  /* 0x000000ffff0e7224 */ /* 0x000fe200078e000d */
[----:B------:R-:W-:Y:S01]  /*127f70*/  IADD3.X RZ, P3, PT, RZ, R32, RZ, P3, !PT ;  /* 0x00000020ffff7210 */ /* 0x000fe20001f7e4ff */
[----:B------:R-:W-:-:S04]  /*127f80*/  IMAD.WIDE.U32 R4, R2, R23, R4 ;  /* 0x0000001702047225 */ /* 0x000fc800078e0004 */
[----:B------:R-:W-:-:S04]  /*127f90*/  IMAD.WIDE.U32.X R14, R3, R17, R14, P6 ;  /* 0x00000011030e7225 */ /* 0x000fc800030e040e */
[----:B------:R-:W-:-:S04]  /*127fa0*/  IMAD.WIDE.U32 R16, R0, -0x4eac0001, RZ ;  /* 0xb153ffff00107825 */ /* 0x000fc800078e00ff */
[----:B------:R-:W-:Y:S02]  /*127fb0*/  IMAD.IADD R5, R5, 0x1, R12 ;  /* 0x0000000105057824 */ /* 0x000fe400078e020c */
[----:B------:R-:W-:Y:S01]  /*127fc0*/  IMAD.X R13, RZ, RZ, RZ, P2 ;  /* 0x000000ffff0d7224 */ /* 0x000fe200010e06ff */
[----:B------:R-:W-:Y:S01]  /*127fd0*/  IADD3 RZ, P2, PT, R10, R24, RZ ;  /* 0x000000180aff7210 */ /* 0x000fe20007f5e0ff */
[----:B------:R-:W-:Y:S02]  /*127fe0*/  IMAD.MOV.U32 R12, RZ, RZ, R9 ;  /* 0x000000ffff0c7224 */ /* 0x000fe400078e0009 */
[----:B------:R-:W-:-:S04]  /*127ff0*/  IMAD.WIDE.U32 R16, P5, R18, 0x1eabfffe, R16 ;  /* 0x1eabfffe12107825 */ /* 0x000fc800078a0010 */
[----:B------:R-:W-:Y:S01]  /*128000*/  IMAD.WIDE.U32.X R12, R0, -0x46010001, R12, P4 ;  /* 0xb9feffff000c7825 */ /* 0x000fe200020e040c */
[----:B------:R-:W-:Y:S02]  /*128010*/  IADD3 R24, P6, PT, R16, R25, RZ ;  /* 0x0000001910187210 */ /* 0x000fe40007fde0ff */
[----:B------:R-:W-:Y:S01]  /*128020*/  IADD3 R4, P4, PT, R19, R4, RZ ;  /* 0x0000000413047210 */ /* 0x000fe20007f9e0ff */
[----:B------:R-:W-:Y:S01]  /*128030*/  IMAD.X R9, RZ, RZ, RZ, P5 ;  /* 0x000000ffff097224 */ /* 0x000fe200028e06ff */
[----:B------:R-:W-:Y:S01]  /*128040*/  IADD3.X R19, P0, PT, RZ, R12, RZ, P0, !PT ;  /* 0x0000000cff137210 */ /* 0x000fe2000071e4ff */
[----:B------:R-:W-:Y:S01]  /*128050*/  IMAD.MOV.U32 R8, RZ, RZ, R17 ;  /* 0x000000ffff087224 */ /* 0x000fe200078e0011 */
[----:B------:R-:W-:Y:S01]  /*128060*/  IADD3.X RZ, P2, PT, R11, R24, RZ, P2, !PT ;  /* 0x000000180bff7210 */ /* 0x000fe2000175e4ff */
[----:B------:R-:W-:Y:S01]  /*128070*/  IMAD.WIDE.U32 R10, R18, -0x4eac0001, R10 ;  /* 0xb153ffff120a7825 */ /* 0x000fe200078e000a */
[----:B------:R-:W-:Y:S02]  /*128080*/  IADD3.X R19, P3, PT, RZ, R19, RZ, P3, !PT ;  /* 0x00000013ff137210 */ /* 0x000fe40001f7e4ff */
[----:B------:R-:W-:Y:S01]  /*128090*/  IADD3.X R5, P4, PT, R5, R30, RZ, P4, !PT ;  /* 0x0000001e05057210 */ /* 0x000fe2000279e4ff */
[----:B------:R-:W-:Y:S01]  /*1280a0*/  IMAD.WIDE.U32.X R8, R0, 0x1eabfffe, R8, P6 ;  /* 0x1eabfffe00087825 */ /* 0x000fe200030e0408 */
[----:B------:R-:W-:-:S02]  /*1280b0*/  IADD3.X R12, PT, PT, RZ, RZ, R13, P3, P0 ;  /* 0x000000ffff0c7210 */ /* 0x000fc40001fe040d */
[----:B------:R-:W-:Y:S01]  /*1280c0*/  IADD3 R19, P3, PT, R19, R10, RZ ;  /* 0x0000000a13137210 */ /* 0x000fe20007f7e0ff */
[----:B------:R-:W-:Y:S01]  /*1280d0*/  IMAD.IADD R10, R11, 0x1, R16 ;  /* 0x000000010b0a7824 */ /* 0x000fe200078e0210 */
[----:B------:R-:W-:Y:S02]  /*1280e0*/  IADD3 R35, P0, PT, R35, R20, RZ ;  /* 0x0000001423237210 */ /* 0x000fe40007f1e0ff */
[----:B------:R-:W-:Y:S02]  /*1280f0*/  IADD3.X R23, P2, PT, RZ, R8, RZ, P2, !PT ;  /* 0x00000008ff177210 */ /* 0x000fe4000175e4ff */
[----:B------:R-:W-:Y:S01]  /*128100*/  IADD3.X R20, P3, PT, R10, R12, RZ, P3, !PT ;  /* 0x0000000c0a147210 */ /* 0x000fe20001f7e4ff */
[C---:B------:R-:W-:Y:S01]  /*128110*/  IMAD.WIDE.U32 R10, R18.reuse, -0x94f09dc, RZ ;  /* 0xf6b0f624120a7825 */ /* 0x040fe200078e00ff */
[----:B------:R-:W-:Y:S02]  /*128120*/  IADD3.X R30, P1, PT, RZ, R14, RZ, P1, !PT ;  /* 0x0000000eff1e7210 */ /* 0x000fe40000f3e4ff */
[----:B------:R-:W-:Y:S01]  /*128130*/  IADD3.X R23, P3, PT, RZ, R23, RZ, P3, !PT ;  /* 0x00000017ff177210 */ /* 0x000fe20001f7e4ff */
[----:B------:R-:W-:Y:S01]  /*128140*/  IMAD.WIDE.U32 R12, R18, -0xc7aed41, RZ ;  /* 0xf38512bf120c7825 */ /* 0x000fe200078e00ff */
[----:B------:R-:W-:-:S02]  /*128150*/  IADD3.X R30, P5, PT, RZ, R30, RZ, P4, !PT ;  /* 0x0000001eff1e7210 */ /* 0x000fc400027be4ff */
[----:B------:R-:W-:Y:S01]  /*128160*/  IADD3.X R25, PT, PT, RZ, RZ, R9, P3, P2 ;  /* 0x000000ffff197210 */ /* 0x000fe20001fe4409 */
[----:B------:R-:W-:Y:S01]  /*128170*/  IMAD.WIDE.U32 R8, R0, -0x94f09dc, RZ ;  /* 0xf6b0f62400087825 */ /* 0x000fe200078e00ff */
[----:B------:R-:W-:Y:S02]  /*128180*/  IADD3 RZ, P2, PT, R26, R10, RZ ;  /* 0x0000000a1aff7210 */ /* 0x000fe40007f5e0ff */
[----:B------:R-:W-:Y:S02]  /*128190*/  IADD3.X R24, PT, PT, RZ, RZ, R15, P5, P1 ;  /* 0x000000ffff187210 */ /* 0x000fe40002fe240f */
[----:B------:R-:W-:Y:S01]  /*1281a0*/  IADD3 RZ, P1, PT, R6, R12, RZ ;  /* 0x0000000c06ff7210 */ /* 0x000fe20007f3e0ff */
[----:B------:R-:W-:Y:S01]  /*1281b0*/  IMAD.WIDE.U32 R8, P3, R18, 0x6730d2a0, R8 ;  /* 0x6730d2a012087825 */ /* 0x000fe20007860008 */
[----:B------:R-:W-:-:S03]  /*1281c0*/  IADD3.X R36, P0, PT, R36, R31, RZ, P0, !PT ;  /* 0x0000001f24247210 */ /* 0x000fc6000071e4ff */
[----:B------:R-:W-:Y:S01]  /*1281d0*/  IMAD.MOV.U32 R12, RZ, RZ, R9 ;  /* 0x000000ffff0c7224 */ /* 0x000fe200078e0009 */
[----:B------:R-:W-:Y:S01]  /*1281e0*/  IADD3 R16, P4, PT, R8, R11, RZ ;  /* 0x0000000b08107210 */ /* 0x000fe20007f9e0ff */
[----:B------:R-:W-:-:S03]  /*1281f0*/  IMAD.WIDE.U32 R10, R0, -0xc7aed41, RZ ;  /* 0xf38512bf000a7825 */ /* 0x000fc600078e00ff */
[----:B------:R-:W-:Y:S01]  /*128200*/  IADD3.X RZ, P2, PT, R27, R16, RZ, P2, !PT ;  /* 0x000000101bff7210 */ /* 0x000fe2000175e4ff */
[----:B------:R-:W-:-:S04]  /*128210*/  IMAD.WIDE.U32 R26, R18, -0x94f09dc, R26 ;  /* 0xf6b0f624121a7825 */ /* 0x000fc800078e001a */
[----:B------:R-:W-:-:S03]  /*128220*/  IMAD.WIDE.U32 R10, P6, R18, 0x64774b84, R10 ;  /* 0x64774b84120a7825 */ /* 0x000fc600078c000a */
[----:B------:R-:W-:Y:S01]  /*128230*/  IADD3 R14, P5, PT, R10, R13, RZ ;  /* 0x0000000d0a0e7210 */ /* 0x000fe20007fbe0ff */
[----:B------:R-:W-:Y:S01]  /*128240*/  IMAD.X R13, RZ, RZ, RZ, P3 ;  /* 0x000000ffff0d7224 */ /* 0x000fe200018e06ff */
[----:B------:R-:W-:Y:S01]  /*128250*/  IADD3 R23, P3, PT, R23, R26, RZ ;  /* 0x0000001a17177210 */ /* 0x000fe20007f7e0ff */
[----:B------:R-:W-:Y:S01]  /*128260*/  IMAD.IADD R26, R27, 0x1, R8 ;  /* 0x000000011b1a7824 */ /* 0x000fe200078e0208 */
[----:B------:R-:W-:Y:S01]  /*128270*/  IADD3.X RZ, P1, PT, R7, R14, RZ, P1, !PT ;  /* 0x0000000e07ff7210 */ /* 0x000fe20000f3e4ff */
[----:B------:R-:W-:Y:S01]  /*128280*/  IMAD.WIDE.U32.X R12, R0, 0x6730d2a0, R12, P4 ;  /* 0x6730d2a0000c7825 */ /* 0x000fe200020e040c */
[----:B------:R-:W-:Y:S02]  /*128290*/  IADD3 R8, P4, PT, R29, R35, RZ ;  /* 0x000000231d087210 */ /* 0x000fe40007f9e0ff */
[----:B------:R-:W-:Y:S01]  /*1282a0*/  IADD3.X R25, P3, PT, R26, R25, RZ, P3, !PT ;  /* 0x000000191a197210 */ /* 0x000fe20001f7e4ff */
[----:B------:R-:W-:Y:S01]  /*1282b0*/  IMAD.WIDE.U32 R6, R18, -0xc7aed41, R6 ;  /* 0xf38512bf12067825 */ /* 0x000fe200078e0006 */
[----:B------:R-:W-:-:S04]  /*1282c0*/  IADD3.X R9, P2, PT, RZ, R12, RZ, P2, !PT ;  /* 0x0000000cff097210 */ /* 0x000fc8000175e4ff */
[----:B------:R-:W-:Y:S02]  /*1282d0*/  IADD3.X R26, P3, PT, RZ, R9, RZ, P3, !PT ;  /* 0x00000009ff1a7210 */ /* 0x000fe40001f7e4ff */
[----:B------:R-:W-:Y:S02]  /*1282e0*/  IADD3.X R9, P4, PT, R28, R36, RZ, P4, !PT ;  /* 0x000000241c097210 */ /* 0x000fe4000279e4ff */
[----:B------:R-:W-:Y:S01]  /*1282f0*/  IADD3.X R27, PT, PT, RZ, RZ, R13, P3, P2 ;  /* 0x000000ffff1b7210 */ /* 0x000fe20001fe440d */
[----:B------:R-:W-:Y:S01]  /*128300*/  IMAD.WIDE.U32 R12, R22, R2, RZ ;  /* 0x00000002160c7225 */ /* 0x000fe200078e00ff */
[----:B------:R-:W-:-:S03]  /*128310*/  IADD3 R26, P2, PT, R26, R6, RZ ;  /* 0x000000061a1a7210 */ /* 0x000fc60007f5e0ff */
[----:B------:R-:W-:Y:S02]  /*128320*/  IMAD.IADD R6, R7, 0x1, R10 ;  /* 0x0000000107067824 */ /* 0x000fe400078e020a */
[----:B------:R-:W-:Y:S02]  /*128330*/  IMAD.X R7, RZ, RZ, RZ, P6 ;  /* 0x000000ffff077224 */ /* 0x000fe400030e06ff */
[----:B------:R-:W-:Y:S01]  /*128340*/  IMAD.WIDE.U32 R14, R2, R21, R8 ;  /* 0x00000015020e7225 */ /* 0x000fe200078e0008 */
[----:B------:R-:W-:-:S03]  /*128350*/  IADD3.X R27, P6, PT, R6, R27, RZ, P2, !PT ;  /* 0x0000001b061b7210 */ /* 0x000fc600017de4ff */
[----:B------:R-:W-:Y:S02]  /*128360*/  IMAD.MOV.U32 R6, RZ, RZ, R11 ;  /* 0x000000ffff067224 */ /* 0x000fe400078e000b */
[----:B------:R-:W-:-:S04]  /*128370*/  IMAD.WIDE.U32 R10, R21, R2, RZ ;  /* 0x00000002150a7225 */ /* 0x000fc800078e00ff */
[----:B------:R-:W-:Y:S01]  /*128380*/  IMAD.WIDE.U32.X R6, R0, 0x64774b84, R6, P5 ;  /* 0x64774b8400067825 */ /* 0x000fe200028e0406 */
[----:B------:R-:W-:-:S03]  /*128390*/  IADD3 RZ, P2, PT, R8, R10, RZ ;  /* 0x0000000a08ff7210 */ /* 0x000fc60007f5e0ff */
[----:B------:R-:W-:Y:S01]  /*1283a0*/  IMAD.WIDE.U32 R12, P3, R3, R21, R12 ;  /* 0x00000015030c7225 */ /* 0x000fe2000786000c */
[----:B------:R-:W-:-:S03]  /*1283b0*/  IADD3.X R2, P5, PT, RZ, R6, RZ, P1, !PT ;  /* 0x00000006ff027210 */ /* 0x000fc60000fbe4ff */
[----:B------:R-:W-:Y:S01]  /*1283c0*/  IMAD.X R17, RZ, RZ, RZ, P3 ;  /* 0x000000ffff117224 */ /* 0x000fe200018e06ff */
[----:B------:R-:W-:Y:S01]  /*1283d0*/  IADD3.X R2, P6, PT, RZ, R2, RZ, P6, !PT ;  /* 0x00000002ff027210 */ /* 0x000fe200037de4ff */
[----:B------:R-:W-:Y:S01]  /*1283e0*/  IMAD.MOV.U32 R16, RZ, RZ, R13 ;  /* 0x000000ffff107224 */ /* 0x000fe200078e000d */
[----:B------:R-:W-:Y:S01]  /*1283f0*/  IADD3 R8, P1, PT, R12, R11, RZ ;  /* 0x0000000b0c087210 */ /* 0x000fe20007f3e0ff */
[----:B------:R-:W-:Y:S01]  /*128400*/  IMAD.WIDE.U32 R10, R18, 0x434bacd7, RZ ;  /* 0x434bacd7120a7825 */ /* 0x000fe200078e00ff */
[----:B------:R-:W-:-:S03]  /*128410*/  IADD3.X R21, PT, PT, RZ, RZ, R7, P6, P5 ;  /* 0x000000ffff157210 */ /* 0x000fc600037ea407 */
[----:B------:R-:W-:Y:S01]  /*128420*/  IMAD.WIDE.U32 R6, R0, 0x434bacd7, RZ ;  /* 0x434bacd700067825 */ /* 0x000fe200078e00ff */
[----:B------:R-:W-:-:S03]  /*128430*/  IADD3 RZ, P5, PT, R4, R10, RZ ;  /* 0x0000000a04ff7210 */ /* 0x000fc60007fbe0ff */
[----:B------:R-:W-:Y:S01]  /*128440*/  IMAD.WIDE.U32.X R16, R3, R22, R16, P1 ;  /* 0x0000001603107225 */ /* 0x000fe200008e0410 */
[----:B------:R-:W-:Y:S02]  /*128450*/  IADD3.X RZ, P1, PT, R9, R8, RZ, P2, !PT ;  /* 0x0000000809ff7210 */ /* 0x000fe4000173e4ff */
[----:B------:R-:W-:Y:S01]  /*128460*/  IADD3 R14, P2, PT, R30, R14, RZ ;  /* 0x0000000e1e0e7210 */ /* 0x000fe20007f5e0ff */
[----:B------:R-:W-:-:S04]  /*128470*/  IMAD.WIDE.U32 R6, P6, R18, 0x4b1ba7b6, R6 ;  /* 0x4b1ba7b612067825 */ /* 0x000fc800078c0006 */
[----:B------:R-:W-:Y:S01]  /*128480*/  IMAD.X R3, RZ, RZ, RZ, P6 ;  /* 0x000000ffff037224 */ /* 0x000fe200030e06ff */
[----:B------:R-:W-:Y:S01]  /*128490*/  IADD3 R10, P3, PT, R6, R11, RZ ;  /* 0x0000000b060a7210 */ /* 0x000fe20007f7e0ff */
[----:B------:R-:W-:-:S03]  /*1284a0*/  IMAD.IADD R12, R15, 0x1, R12 ;  /* 0x000000010f0c7824 */ /* 0x000fc600078e020c */
[----:B------:R-:W-:Y:S01]  /*1284b0*/  IADD3.X RZ, P5, PT, R5, R10, RZ, P5, !PT ;  /* 0x0000000a05ff7210 */ /* 0x000fe20002fbe4ff */
[----:B------:R-:W-:Y:S01]  /*1284c0*/  IMAD.WIDE.U32 R4, R18, 0x434bacd7, R4 ;  /* 0x434bacd712047825 */ /* 0x000fe200078e0004 */
[----:B------:R-:W-:-:S03]  /*1284d0*/  IADD3.X R15, P2, PT, R12, R24, RZ, P2, !PT ;  /* 0x000000180c0f7210 */ /* 0x000fc6000175e4ff */
[----:B------:R-:W-:Y:S01]  /*1284e0*/  IMAD.IADD R11, R5, 0x1, R6 ;  /* 0x00000001050b7824 */ /* 0x000fe200078e0206 */
[----:B------:R-:W-:Y:S01]  /*1284f0*/  IADD3 R10, P6, PT, R2, R4, RZ ;  /* 0x00000004020a7210 */ /* 0x000fe20007fde0ff */
[----:B------:R-:W-:-:S03]  /*128500*/  IMAD.WIDE.U32 R4, R0, 0x397fe69a, RZ ;  /* 0x397fe69a00047825 */ /* 0x000fc600078e00ff */
[----:B------:R-:W-:Y:S01]  /*128510*/  IADD3.X R11, P6, PT, R11, R21, RZ, P6, !PT ;  /* 0x000000150b0b7210 */ /* 0x000fe200037de4ff */
[----:B------:R-:W-:Y:S02]  /*128520*/  IMAD.MOV.U32 R2, RZ, RZ, R7 ;  /* 0x000000ffff027224 */ /* 0x000fe400078e0007 */
[----:B------:R-:W-:-:S04]  /*128530*/  IMAD.WIDE.U32 R6, R18, 0x397fe69a, RZ ;  /* 0x397fe69a12067825 */ /* 0x000fc800078e00ff */
[----:B------:R-:W-:-:S04]  /*128540*/  IMAD.WIDE.U32.X R2, R0, 0x4b1ba7b6, R2, P3 ;  /* 0x4b1ba7b600027825 */ /* 0x000fc800018e0402 */
[----:B------:R-:W-:-:S04]  /*128550*/  IMAD.WIDE.U32 R4, P3, R18, 0x1a0111ea, R4 ;  /* 0x1a0111ea12047825 */ /* 0x000fc80007860004 */
[----:B------:R-:W-:Y:S01]  /*128560*/  IMAD.X R9, RZ, RZ, RZ, P3 ;  /* 0x000000ffff097224 */ /* 0x000fe200018e06ff */
[----:B------:R-:W-:Y:S01]  /*128570*/  IADD3 R12, P3, PT, R4, R7, RZ ;  /* 0x00000007040c7210 */ /* 0x000fe20007f7e0ff */
[----:B------:R-:W-:-:S04]  /*128580*/  IMAD.MOV.U32 R8, RZ, RZ, R5 ;  /* 0x000000ffff087224 */ /* 0x000fc800078e0005 */
[----:B------:R-:W-:Y:S01]  /*128590*/  IMAD.WIDE.U32.X R8, R0, 0x1a0111ea, R8, P3 ;  /* 0x1a0111ea00087825 */ /* 0x000fe200018e0408 */
[----:B------:R-:W-:Y:S02]  /*1285a0*/  IADD3.X R0, P5, PT, RZ, R2, RZ, P5, !PT ;  /* 0x00000002ff007210 */ /* 0x000fe40002fbe4ff */
[----:B------:R-:W-:Y:S01]  /*1285b0*/  IADD3 RZ, P3, PT, R14, R6, RZ ;  /* 0x000000060eff7210 */ /* 0x000fe20007f7e0ff */
[----:B------:R-:W-:Y:S01]  /*1285c0*/  IMAD.WIDE.U32 R6, R18, 0x397fe69a, R14 ;  /* 0x397fe69a12067825 */ /* 0x000fe200078e000e */
[----:B------:R-:W-:Y:S02]  /*1285d0*/  IADD3.X R0, P6, PT, RZ, R0, RZ, P6, !PT ;  /* 0x00000000ff007210 */ /* 0x000fe400037de4ff */
[----:B------:R-:W-:Y:S01]  /*1285e0*/  IADD3.X RZ, P3, PT, R15, R12, RZ, P3, !PT ;  /* 0x0000000c0fff7210 */ /* 0x000fe20001f7e4ff */
[----:B------:R-:W-:Y:S01]  /*1285f0*/  IMAD.IADD R4, R7, 0x1, R4 ;  /* 0x0000000107047824 */ /* 0x000fe200078e0204 */
[----:B------:R-:W-:Y:S02]  /*128600*/  IADD3.X R2, PT, PT, RZ, RZ, R3, P6, P5 ;  /* 0x000000ffff027210 */ /* 0x000fe400037ea403 */
[----:B------:R-:W-:-:S02]  /*128610*/  IADD3 R13, P5, PT, R0, R6, RZ ;  /* 0x00000006000d7210 */ /* 0x000fc40007fbe0ff */
[----:B------:R-:W-:Y:S02]  /*128620*/  IADD3.X R3, P0, PT, RZ, RZ, RZ, P0, !PT ;  /* 0x000000ffff037210 */ /* 0x000fe4000071e4ff */
[----:B------:R-:W-:Y:S02]  /*128630*/  IADD3.X R0, P4, PT, RZ, RZ, RZ, P4, !PT ;  /* 0x000000ffff007210 */ /* 0x000fe4000279e4ff */
[----:B------:R-:W-:Y:S02]  /*128640*/  IADD3.X R12, P5, PT, R4, R2, RZ, P5, !PT ;  /* 0x00000002040c7210 */ /* 0x000fe40002fbe4ff */
[----:B------:R-:W-:Y:S02]  /*128650*/  IADD3.X R2, P3, PT, RZ, R8, RZ, P3, !PT ;  /* 0x00000008ff027210 */ /* 0x000fe40001f7e4ff */
[----:B------:R-:W-:Y:S02]  /*128660*/  IADD3 R0, P6, PT, R0, R3, RZ ;  /* 0x0000000300007210 */ /* 0x000fe40007fde0ff */
[----:B------:R-:W-:-:S02]  /*128670*/  IADD3.X R14, P1, PT, RZ, R16, RZ, P1, !PT ;  /* 0x00000010ff0e7210 */ /* 0x000fc40000f3e4ff */
[----:B------:R-:W-:Y:S01]  /*128680*/  IADD3.X R3, P5, PT, RZ, R2, RZ, P5, !PT ;  /* 0x00000002ff037210 */ /* 0x000fe20002fbe4ff */
[----:B------:R-:W-:Y:S02]  /*128690*/  IMAD.X R2, RZ, RZ, RZ, P0 ;  /* 0x000000ffff027224 */ /* 0x000fe400000e06ff */
        /* <DEDUP_REMOVED lines=70> */
.L_x_1286:
[----:B------:R-:W-:Y:S05]  /*128b00*/  BSYNC.RELIABLE B5 ;  /* 0x0000000000057941 */ /* 0x000fea0003800100 */
.L_x_1285:
        /* <DEDUP_REMOVED lines=12> */
.L_x_1287:
[----:B------:R-:W-:Y:S05]  /*128bd0*/  BSYNC.RECONVERGENT B4 ;  /* 0x0000000000047941 */ /* 0x000fea0003800200 */
.L_x_1284:
        /* <DEDUP_REMOVED lines=49> */
.L_x_1291:
[----:B------:R-:W-:Y:S05]  /*128ef0*/  BSYNC.RELIABLE B5 ;  /* 0x0000000000057941 */ /* 0x000fea0003800100 */
.L_x_1290:
        /* <DEDUP_REMOVED lines=12> */
.L_x_1289:
[----:B------:R-:W-:Y:S05]  /*128fc0*/  BSYNC.RECONVERGENT B4 ;  /* 0x0000000000047941 */ /* 0x000fea0003800200 */
.L_x_1288:
        /* <DEDUP_REMOVED lines=49> */
.L_x_1295:
[----:B------:R-:W-:Y:S05]  /*1292e0*/  BSYNC.RELIABLE B5 ;  /* 0x0000000000057941 */ /* 0x000fea0003800100 */
.L_x_1294:
        /* <DEDUP_REMOVED lines=12> */
.L_x_1293:
[----:B------:R-:W-:Y:S05]  /*1293b0*/  BSYNC.RECONVERGENT B4 ;  /* 0x0000000000047941 */ /* 0x000fea0003800200 */
.L_x_1292:
        /* <DEDUP_REMOVED lines=49> */
.L_x_1299:
[----:B------:R-:W-:Y:S05]  /*1296d0*/  BSYNC.RELIABLE B5 ;  /* 0x0000000000057941 */ /* 0x000fea0003800100 */
.L_x_1298:
        /* <DEDUP_REMOVED lines=12> */
.L_x_1297:
[----:B------:R-:W-:Y:S05]  /*1297a0*/  BSYNC.RECONVERGENT B4 ;  /* 0x0000000000047941 */ /* 0x000fea0003800200 */
.L_x_1296:
[----:B------:R-:W-:Y:S02]  /*1297b0*/  IMAD.MOV.U32 R22, RZ, RZ, R49 ;  /* 0x000000ffff167224 */ /* 0x000fe400078e0031 */
[----:B------:R-:W-:-:S04]  /*1297c0*/  IMAD.MOV.U32 R23, RZ, RZ, 0x0 ;  /* 0x00000000ff177424 */ /* 0x000fc800078e00ff */
[----:B------:R-:W-:Y:S05]  /*1297d0*/  RET.REL.NODEC R22 `(g2_bellman_multiexp) ;  /* 0xffffed6816087950 */ /* 0x000fea0003c3ffff */
        .type           $g2_bellman_multiexp$Fq2_sqr,@function
        .size           $g2_bellman_multiexp$Fq2_sqr,($__internal_0_$__cuda_sm3x_div_rn_noftz_f32_slowpath - $g2_bellman_multiexp$Fq2_sqr)
$g2_bellman_multiexp$Fq2_sqr:
        /* <DEDUP_REMOVED lines=34> */
[----:B------:R-:W-:Y:S01]  /*129a00*/  IMAD.IADD R49, R57, 0x1, R49 ;  /* 0x0000000139317824 */ /* 0x000fe200078e0231 */
[----:B------:R-:W-:Y:S02]  /*129a10*/  IADD3 R40, P3, PT, R27, R32, RZ ;  /* 0x000000201b287210 */ /* 0x000fe40007f7e0ff */
[----:B------:R-:W-:Y:S01]  /*129a20*/  IADD3 R32, P5, PT, R33, R28, RZ ;  /* 0x0000001c21207210 */ /* 0x000fe20007fbe0ff */
[----:B------:R-:W-:Y:S01]  /*129a30*/  IMAD.WIDE.U32 R38, R49, -0x5555, RZ ;  /* 0xffffaaab31267825 */ /* 0x000fe200078e00ff */
        /* <DEDUP_REMOVED lines=29> */
[----:B------:R-:W-:Y:S01]  /*129c10*/  IADD3.X R31, PT, PT, RZ, RZ, R31, P1, P0 ;  /* 0x000000ffff1f7210 */ /* 0x000fe20000fe041f */
[----:B------:R-:W-:Y:S01]  /*129c20*/  IMAD.WIDE.U32 R38, P4, R56, -0x46010001, R38 ;  /* 0xb9feffff38267825 */ /* 0x000fe20007880026 */
[----:B------:R-:W-:-:S02]  /*129c30*/  IADD3.X RZ, P0, PT, RZ, R32, RZ, P2, !PT ;  /* 0x00000020ffff7210 */ /* 0x000fc4000171e4ff */
[----:B------:R-:W-:Y:S01]  /*129c40*/  IADD3.X R31, P2, PT, R32, R31, RZ, P3, !PT ;  /* 0x0000001f201f7210 */ /* 0x000fe20001f5e4ff */
[----:B------:R-:W-:-:S04]  /*129c50*/  IMAD.MOV.U32 R32, RZ, RZ, R29 ;  /* 0x000000ffff207224 */ /* 0x000fc800078e001d */
[----:B------:R-:W-:-:S04]  /*129c60*/  IMAD.WIDE.U32.X R28, R133, R68, R32, P5 ;  /* 0x00000044851c7225 */ /* 0x000fc800028e0420 */
[----:B------:R-:W-:Y:S01]  /*129c70*/  IMAD.WIDE.U32 R32, R56, -0x5555, RZ ;  /* 0xffffaaab38207825 */ /* 0x000fe200078e00ff */
[----:B------:R-:W-:-:S04]  /*129c80*/  IADD3.X R42, P1, PT, RZ, R28, RZ, P0, !PT ;  /* 0x0000001cff2a7210 */ /* 0x000fc8000073e4ff */
[----:B------:R-:W-:Y:S02]  /*129c90*/  IADD3.X R42, P2, PT, RZ, R42, RZ, P2, !PT ;  /* 0x0000002aff2a7210 */ /* 0x000fe4000175e4ff */
[----:B------:R-:W-:Y:S02]  /*129ca0*/  IADD3 RZ, P0, PT, R58, R32, RZ ;  /* 0x000000203aff7210 */ /* 0x000fe40007f1e0ff */
[----:B------:R-:W-:Y:S01]  /*129cb0*/  IADD3.X R27, PT, PT, RZ, RZ, R29, P2, P1 ;  /* 0x000000ffff1b7210 */ /* 0x000fe200017e241d */
[----:B------:R-:W-:Y:S01]  /*129cc0*/  IMAD.WIDE.U32 R28, R66, R67, RZ ;  /* 0x00000043421c7225 */ /* 0x000fe200078e00ff */
[----:B------:R-:W-:-:S03]  /*129cd0*/  IADD3 R43, P3, PT, R38, R33, RZ ;  /* 0x00000021262b7210 */ /* 0x000fc60007f7e0ff */
[----:B------:R-:W-:Y:S01]  /*129ce0*/  IMAD.WIDE.U32 R32, R134, R67, RZ ;  /* 0x0000004386207225 */ /* 0x000fe200078e00ff */
[----:B------:R-:W-:-:S03]  /*129cf0*/  IADD3.X RZ, P0, PT, R59, R43, RZ, P0, !PT ;  /* 0x0000002b3bff7210 */ /* 0x000fc6000071e4ff */
[----:B------:R-:W-:Y:S01]  /*129d00*/  IMAD.WIDE.U32 R28, P5, R134, R68, R28 ;  /* 0x00000044861c7225 */ /* 0x000fe200078a001c */
[-C--:B------:R-:W-:Y:S02]  /*129d10*/  IADD3 RZ, P1, PT, RZ, R32.reuse, RZ ;  /* 0x00000020ffff7210 */ /* 0x080fe40007f3e0ff */
[----:B------:R-:W-:Y:S01]  /*129d20*/  IADD3 R32, P2, PT, R42, R32, RZ ;  /* 0x000000202a207210 */ /* 0x000fe20007f5e0ff */
[----:B------:R-:W-:Y:S01]  /*129d30*/  IMAD.X R43, RZ, RZ, RZ, P5 ;  /* 0x000000ffff2b7224 */ /* 0x000fe200028e06ff */
[----:B------:R-:W-:Y:S01]  /*129d40*/  IADD3 R33, P6, PT, R33, R28, RZ ;  /* 0x0000001c21217210 */ /* 0x000fe20007fde0ff */
[----:B------:R-:W-:Y:S02]  /*129d50*/  IMAD.MOV.U32 R42, RZ, RZ, R29 ;  /* 0x000000ffff2a7224 */ /* 0x000fe400078e001d */
[----:B------:R-:W-:Y:S01]  /*129d60*/  IMAD.WIDE.U32 R28, R49, -0x4eac0001, RZ ;  /* 0xb153ffff311c7825 */ /* 0x000fe200078e00ff */
[----:B------:R-:W-:Y:S02]  /*129d70*/  IADD3.X RZ, P1, PT, RZ, R33, RZ, P1, !PT ;  /* 0x00000021ffff7210 */ /* 0x000fe40000f3e4ff */
[----:B------:R-:W-:Y:S01]  /*129d80*/  IADD3.X R33, P2, PT, R33, R27, RZ, P2, !PT ;  /* 0x0000001b21217210 */ /* 0x000fe2000175e4ff */
[----:B------:R-:W-:-:S04]  /*129d90*/  IMAD.WIDE.U32.X R42, R66, R68, R42, P6 ;  /* 0x00000044422a7225 */ /* 0x000fc800030e042a */
[----:B------:R-:W-:Y:S01]  /*129da0*/  IMAD.WIDE.U32 R58, R56, -0x5555, R58 ;  /* 0xffffaaab383a7825 */ /* 0x000fe200078e003a */
[----:B------:R-:W-:-:S04]  /*129db0*/  IADD3.X R27, P1, PT, RZ, R42, RZ, P1, !PT ;  /* 0x0000002aff1b7210 */ /* 0x000fc80000f3e4ff */
[----:B------:R-:W-:Y:S02]  /*129dc0*/  IADD3.X R27, P2, PT, RZ, R27, RZ, P2, !PT ;  /* 0x0000001bff1b7210 */ /* 0x000fe4000175e4ff */
[----:B------:R-:W-:Y:S01]  /*129dd0*/  IADD3 RZ, P6, PT, RZ, R58, RZ ;  /* 0x0000003affff7210 */ /* 0x000fe20007fde0ff */
[----:B------:R-:W-:Y:S01]  /*129de0*/  IMAD.IADD R58, R59, 0x1, R38 ;  /* 0x000000013b3a7824 */ /* 0x000fe200078e0226 */
[----:B------:R-:W-:Y:S01]  /*129df0*/  IADD3.X R44, PT, PT, RZ, RZ, R43, P2, P1 ;  /* 0x000000ffff2c7210 */ /* 0x000fe200017e242b */
[----:B------:R-:W-:-:S03]  /*129e00*/  IMAD.WIDE.U32 R28, P2, R56, 0x1eabfffe, R28 ;  /* 0x1eabfffe381c7825 */ /* 0x000fc6000784001c */
[----:B------:R-:W-:Y:S01]  /*129e10*/  IADD3.X RZ, P6, PT, RZ, R58, RZ, P6, !PT ;  /* 0x0000003affff7210 */ /* 0x000fe200037de4ff */
        /* <DEDUP_REMOVED lines=9> */
[----:B------:R-:W-:Y:S01]  /*129eb0*/  IMAD.IADD R39, R37, 0x1, R28 ;  /* 0x0000000125277824 */ /* 0x000fe200078e021c */
[----:B------:R-:W-:Y:S01]  /*129ec0*/  IADD3.X R38, P6, PT, RZ, R38, RZ, P6, !PT ;  /* 0x00000026ff267210 */ /* 0x000fe200037de4ff */
[----:B------:R-:W-:Y:S02]  /*129ed0*/  IMAD.MOV.U32 R42, RZ, RZ, R29 ;  /* 0x000000ffff2a7224 */ /* 0x000fe400078e001d */
        /* <DEDUP_REMOVED lines=29> */
[----:B------:R-:W-:Y:S01]  /*12a0b0*/  IMAD.IADD R37, R35, 0x1, R28 ;  /* 0x0000000123257824 */ /* 0x000fe200078e021c */
[----:B------:R-:W-:Y:S01]  /*12a0c0*/  IADD3.X R36, P5, PT, RZ, R36, RZ, P5, !PT ;  /* 0x00000024ff247210 */ /* 0x000fe20002fbe4ff */
[----:B------:R-:W-:Y:S02]  /*12a0d0*/  IMAD.X R35, RZ, RZ, RZ, P3 ;  /* 0x000000ffff237224 */ /* 0x000fe400018e06ff */
[----:B------:R-:W-:Y:S01]  /*12a0e0*/  IMAD.WIDE.U32 R58, R80, R70, RZ ;  /* 0x00000046503a7225 */ /* 0x000fe200078e00ff */
[----:B------:R-:W-:Y:S02]  /*12a0f0*/  IADD3 R36, P1, PT, R36, R34, RZ ;  /* 0x0000002224247210 */ /* 0x000fe40007f3e0ff */
[----:B------:R-:W-:Y:S01]  /*12a100*/  IADD3.X R55, PT, PT, RZ, RZ, R43, P5, P2 ;  /* 0x000000ffff377210 */ /* 0x000fe20002fe442b */
        /* <DEDUP_REMOVED lines=8> */
[----:B------:R-:W-:Y:S02]  /*12a190*/  IADD3 RZ, P4, PT, R30, R42, RZ ;  /* 0x0000002a1eff7210 */ /* 0x000fe40007f9e0ff */
[----:B------:R-:W-:Y:S01]  /*12a1a0*/  IADD3.X R55, PT, PT, RZ, RZ, R35, P5, P0 ;  /* 0x000000ffff377210 */ /* 0x000fe20002fe0423 */
[----:B------:R-:W-:Y:S01]  /*12a1b0*/  IMAD.WIDE.U32 R34, R49, 0x397fe69a, RZ ;  /* 0x397fe69a31227825 */ /* 0x000fe200078e00ff */
[----:B------:R-:W-:-:S04]  /*12a1c0*/  IADD3 R42, P2, PT, R28, R43, RZ ;  /* 0x0000002b1c2a7210 */ /* 0x000fc80007f5e0ff */
        /* <DEDUP_REMOVED lines=18> */
[----:B------:R-:W-:-:S03]  /*12a2f0*/  IMAD.WIDE.U32 R32, R56, 0x397fe69a, R32 ;  /* 0x397fe69a38207825 */ /* 0x000fc600078e0020 */
[----:B------:R-:W-:Y:S01]  /*12a300*/  IADD3.X RZ, P2, PT, R39, R58, RZ, P2, !PT ;  /* 0x0000003a27ff7210 */ /* 0x000fe2000175e4ff */
[----:B------:R-:W-:Y:S01]  /*12a310*/  IMAD.WIDE.U32 R38, R80, R70, R38 ;  /* 0x0000004650267225 */ /* 0x000fe200078e0026 */
[----:B------:R-:W-:-:S03]  /*12a320*/  IADD3.X R58, P1, PT, RZ, R42, RZ, P1, !PT ;  /* 0x0000002aff3a7210 */ /* 0x000fc60000f3e4ff */
[----:B------:R-:W-:Y:S01]  /*12a330*/  IMAD.MOV.U32 R56, RZ, RZ, R29 ;  /* 0x000000ffff387224 */ /* 0x000fe200078e001d */
[----:B------:R-:W-:Y:S01]  /*12a340*/  IADD3.X R58, P4, PT, RZ, R58, RZ, P4, !PT ;  /* 0x0000003aff3a7210 */ /* 0x000fe2000279e4ff */
[----:B------:R-:W-:Y:S02]  /*12a350*/  IMAD.IADD R39, R39, 0x1, R28 ;  /* 0x0000000127277824 */ /* 0x000fe400078e021c */
[----:B------:R-:W-:Y:S01]  /*12a360*/  IMAD.WIDE.U32.X R56, R81, R69, R56, P3 ;  /* 0x0000004551387225 */ /* 0x000fe200018e0438 */
[----:B------:R-:W-:Y:S02]  /*12a370*/  IADD3 RZ, P3, PT, RZ, R38, RZ ;  /* 0x00000026ffff7210 */ /* 0x000fe40007f7e0ff */
[----:B------:R-:W-:Y:S01]  /*12a380*/  IADD3.X R55, PT, PT, RZ, RZ, R43, P4, P1 ;  /* 0x000000ffff377210 */ /* 0x000fe200027e242b */
[----:B------:R-:W-:Y:S01]  /*12a390*/  IMAD.WIDE.U32 R42, R83, R70, RZ ;  /* 0x00000046532a7225 */ /* 0x000fe200078e00ff */
[----:B------:R-:W-:Y:S02]  /*12a3a0*/  IADD3.X RZ, P3, PT, RZ, R39, RZ, P3, !PT ;  /* 0x00000027ffff7210 */ /* 0x000fe40001f7e4ff */
[----:B------:R-:W-:Y:S01]  /*12a3b0*/  IADD3.X R60, P2, PT, RZ, R56, RZ, P2, !PT ;  /* 0x00000038ff3c7210 */ /* 0x000fe2000175e4ff */
[----:B------:R-:W-:-:S02]  /*12a3c0*/  IMAD.X R29, RZ, RZ, RZ, P6 ;  /* 0x000000ffff1d7224 */ /* 0x000fc400030e06ff */
[----:B------:R-:W-:Y:S01]  /*12a3d0*/  IMAD.WIDE.U32 R42, P1, R82, R69, R42 ;  /* 0x00000045522a7225 */ /* 0x000fe2000782002a */
[----:B------:R-:W-:-:S03]  /*12a3e0*/  IADD3.X R60, P3, PT, RZ, R60, RZ, P3, !PT ;  /* 0x0000003cff3c7210 */ /* 0x000fc60001f7e4ff */
[----:B------:R-:W-:Y:S01]  /*12a3f0*/  IMAD.MOV.U32 R28, RZ, RZ, R35 ;  /* 0x000000ffff1c7224 */ /* 0x000fe200078e0023 */
[----:B------:R-:W-:Y:S01]  /*12a400*/  IADD3.X R59, PT, PT, RZ, RZ, R57, P3, P2 ;  /* 0x000000ffff3b7210 */ /* 0x000fe20001fe4439 */
[----:B------:R-:W-:-:S04]  /*12a410*/  IMAD.WIDE.U32 R56, R82, R70, RZ ;  /* 0x0000004652387225 */ /* 0x000fc800078e00ff */
[----:B------:R-:W-:Y:S01]  /*12a420*/  IMAD.IADD R33, R33, 0x1, R34 ;  /* 0x0000000121217824 */ /* 0x000fe200078e0222 */
[----:B------:R-:W-:Y:S01]  /*12a430*/  IADD3 RZ, P2, PT, R40, R56, RZ ;  /* 0x0000003828ff7210 */ /* 0x000fe20007f5e0ff */
[----:B------:R-:W-:Y:S01]  /*12a440*/  IMAD.WIDE.U32 R34, R85, R70, RZ ;  /* 0x0000004655227225 */ /* 0x000fe200078e00ff */
[----:B------:R-:W-:-:S03]  /*12a450*/  IADD3 R56, P6, PT, R42, R57, RZ ;  /* 0x000000392a387210 */ /* 0x000fc60007fde0ff */
[----:B------:R-:W-:Y:S01]  /*12a460*/  IMAD.WIDE.U32.X R28, R49, 0x1a0111ea, R28, P5 ;  /* 0x1a0111ea311c7825 */ /* 0x000fe200028e041c */
[----:B------:R-:W-:-:S03]  /*12a470*/  IADD3.X RZ, P2, PT, R41, R56, RZ, P2, !PT ;  /* 0x0000003829ff7210 */ /* 0x000fc6000175e4ff */
[----:B------:R-:W-:Y:S01]  /*12a480*/  IMAD.WIDE.U32 R40, R82, R70, R40 ;  /* 0x0000004652287225 */ /* 0x000fe200078e0028 */
[----:B------:R-:W-:-:S03]  /*12a490*/  IADD3.X R28, P0, PT, RZ, R28, RZ, P0, !PT ;  /* 0x0000001cff1c7210 */ /* 0x000fc6000071e4ff */
[----:B------:R-:W-:Y:S01]  /*12a4a0*/  IMAD.IADD R41, R41, 0x1, R42 ;  /* 0x0000000129297824 */ /* 0x000fe200078e022a */
[----:B------:R-:W-:Y:S01]  /*12a4b0*/  IADD3 R40, P3, PT, R60, R40, RZ ;  /* 0x000000283c287210 */ /* 0x000fe20007f7e0ff */
        /* <DEDUP_REMOVED lines=23> */
[----:B------:R-:W-:Y:S02]  /*12a630*/  IADD3 R34, P5, PT, R42, R35, RZ ;  /* 0x000000232a227210 */ /* 0x000fe40007fbe0ff */
[----:B------:R-:W-:Y:S02]  /*12a640*/  IADD3 R32, P4, PT, R58, R32, RZ ;  /* 0x000000203a207210 */ /* 0x000fe40007f9e0ff */
[----:B------:R-:W-:Y:S01]  /*12a650*/  IADD3.X RZ, P2, PT, R31, R34, RZ, P2, !PT ;  /* 0x000000221fff7210 */ /* 0x000fe2000175e4ff */
[----:B------:R-:W-:Y:S01]  /*12a660*/  IMAD.WIDE.U32 R30, R86, R70, R30 ;  /* 0x00000046561e7225 */ /* 0x000fe200078e001e */
[----:B------:R-:W-:Y:S02]  /*12a670*/  IADD3.X R34, P1, PT, RZ, R56, RZ, P1, !PT ;  /* 0x00000038ff227210 */ /* 0x000fe40000f3e4ff */
[----:B------:R-:W-:Y:S01]  /*12a680*/  IADD3.X R33, P4, PT, R33, R55, RZ, P4, !PT ;  /* 0x0000003721217210 */ /* 0x000fe2000279e4ff */
[----:B------:R-:W-:Y:S01]  /*12a690*/  IMAD.IADD R49, R31, 0x1, R42 ;  /* 0x000000011f317824 */ /* 0x000fe200078e022a */
[----:B------:R-:W-:Y:S01]  /*12a6a0*/  IADD3.X R34, P3, PT, RZ, R34, RZ, P3, !PT ;  /* 0x00000022ff227210 */ /* 0x000fe20001f7e4ff */
[----:B------:R-:W-:-:S02]  /*12a6b0*/  IMAD.MOV.U32 R56, RZ, RZ, R43 ;  /* 0x000000ffff387224 */ /* 0x000fc400078e002b */
[----:B------:R-:W-:Y:S01]  /*12a6c0*/  IMAD.WIDE.U32 R42, R132, R70, RZ ;  /* 0x00000046842a7225 */ /* 0x000fe200078e00ff */
[----:B------:R-:W-:Y:S02]  /*12a6d0*/  IADD3.X R35, PT, PT, RZ, RZ, R57, P3, P1 ;  /* 0x000000ffff237210 */ /* 0x000fe40001fe2439 */
[----:B------:R-:W-:Y:S01]  /*12a6e0*/  IADD3 R34, P3, PT, R34, R30, RZ ;  /* 0x0000001e22227210 */ /* 0x000fe20007f7e0ff */
[----:B------:R-:W-:Y:S01]  /*12a6f0*/  IMAD.X R57, RZ, RZ, RZ, P6 ;  /* 0x000000ffff397224 */ /* 0x000fe200030e06ff */
[----:B------:R-:W-:Y:S01]  /*12a700*/  IADD3 RZ, P1, PT, R32, R42, RZ ;  /* 0x0000002a20ff7210 */ /* 0x000fe20007f3e0ff */
[----:B------:R-:W-:Y:S01]  /*12a710*/  IMAD.WIDE.U32 R30, R133, R70, RZ ;  /* 0x00000046851e7225 */ /* 0x000fe200078e00ff */
[----:B------:R-:W-:-:S03]  /*12a720*/  IADD3.X R35, P3, PT, R49, R35, RZ, P3, !PT ;  /* 0x0000002331237210 */ /* 0x000fc60001f7e4ff */
[----:B------:R-:W-:-:S04]  /*12a730*/  IMAD.WIDE.U32.X R56, R87, R69, R56, P5 ;  /* 0x0000004557387225 */ /* 0x000fc800028e0438 */
[----:B------:R-:W-:Y:S01]  /*12a740*/  IMAD.WIDE.U32 R30, P6, R132, R69, R30 ;  /* 0x00000045841e7225 */ /* 0x000fe200078c001e */
[----:B------:R-:W-:Y:S02]  /*12a750*/  IADD3.X R55, P2, PT, RZ, R56, RZ, P2, !PT ;  /* 0x00000038ff377210 */ /* 0x000fe4000175e4ff */
[----:B------:R-:W-:Y:S02]  /*12a760*/  IADD3.X R56, P4, PT, RZ, R28, RZ, P4, !PT ;  /* 0x0000001cff387210 */ /* 0x000fe4000279e4ff */
[----:B------:R-:W-:Y:S01]  /*12a770*/  IADD3 R59, P5, PT, R30, R43, RZ ;  /* 0x0000002b1e3b7210 */ /* 0x000fe20007fbe0ff */
[-C--:B------:R-:W-:Y:S01]  /*12a780*/  IMAD.WIDE.U32 R42, R66, R70.reuse, RZ ;  /* 0x00000046422a7225 */ /* 0x080fe200078e00ff */
        /* <DEDUP_REMOVED lines=22> */
[----:B------:R-:W-:Y:S01]  /*12a8f0*/  IADD3.X R31, PT, PT, RZ, RZ, R33, P6, P1 ;  /* 0x000000ffff1f7210 */ /* 0x000fe200037e2421 */
[----:B------:R-:W-:Y:S01]  /*12a900*/  IMAD.X R33, RZ, RZ, RZ, P3 ;  /* 0x000000ffff217224 */ /* 0x000fe200018e06ff */
[----:B------:R-:W-:Y:S01]  /*12a910*/  IADD3 R30, P5, PT, R30, R56, RZ ;  /* 0x000000381e1e7210 */ /* 0x000fe20007fbe0ff */
[----:B------:R-:W-:Y:S01]  /*12a920*/  IMAD.IADD R56, R57, 0x1, R42 ;  /* 0x0000000139387824 */ /* 0x000fe200078e022a */
[----:B------:R-:W-:Y:S01]  /*12a930*/  IADD3 RZ, P1, PT, RZ, R27, RZ ;  /* 0x0000001bffff7210 */ /* 0x000fe20007f3e0ff */
[----:B------:R-:W-:-:S03]  /*12a940*/  IMAD.WIDE.U32.X R32, R66, R69, R32, P4 ;  /* 0x0000004542207225 */ /* 0x000fc600020e0420 */
[----:B------:R-:W-:Y:S01]  /*12a950*/  IADD3.X R31, P4, PT, R56, R31, RZ, P5, !PT ;  /* 0x0000001f381f7210 */ /* 0x000fe20002f9e4ff */
[----:B------:R-:W-:Y:S01]  /*12a960*/  IMAD R42, R39, -0x30003, RZ ;  /* 0xfffcfffd272a7824 */ /* 0x000fe200078e02ff */
[----:B------:R-:W-:Y:S02]  /*12a970*/  IADD3.X R27, P3, PT, RZ, R32, RZ, P0, !PT ;  /* 0x00000020ff1b7210 */ /* 0x000fe4000077e4ff */
[----:B------:R-:W-:Y:S01]  /*12a980*/  IADD3.X RZ, P0, PT, RZ, R44, RZ, P1, !PT ;  /* 0x0000002cffff7210 */ /* 0x000fe20000f1e4ff */
[C---:B------:R-:W-:Y:S01]  /*12a990*/  IMAD R42, R38.reuse, -0x760c0004, R42 ;  /* 0x89f3fffc262a7824 */ /* 0x040fe200078e022a */
[----:B------:R-:W-:Y:S02]  /*12a9a0*/  IADD3.X R27, P4, PT, RZ, R27, RZ, P4, !PT ;  /* 0x0000001bff1b7210 */ /* 0x000fe4000279e4ff */
[----:B------:R-:W-:Y:S02]  /*12a9b0*/  IADD3.X R44, P0, PT, RZ, RZ, RZ, P0, !PT ;  /* 0x000000ffff2c7210 */ /* 0x000fe4000071e4ff */
        /* <DEDUP_REMOVED lines=9> */
[----:B------:R-:W-:Y:S02]  /*12aa50*/  IMAD.X R27, RZ, RZ, RZ, P0 ;  /* 0x000000ffff1b7224 */ /* 0x000fe400000e06ff */
[----:B------:R-:W-:-:S03]  /*12aa60*/  IMAD.WIDE.U32 R42, P3, R32, -0x46010001, R42 ;  /* 0xb9feffff202a7825 */ /* 0x000fc6000786002a */
[----:B------:R-:W-:Y:S01]  /*12aa70*/  IADD3.X R27, PT, PT, R27, RZ, RZ, P6, P5 ;  /* 0x000000ff1b1b7210 */ /* 0x000fe200037ea4ff */
[----:B------:R-:W-:Y:S01]  /*12aa80*/  IMAD.WIDE.U32 R58, R32, -0x4eac0001, RZ ;  /* 0xb153ffff203a7825 */ /* 0x000fe200078e00ff */
[----:B------:R-:W-:Y:S02]  /*12aa90*/  IADD3 R55, P4, PT, R42, R57, RZ ;  /* 0x000000392a377210 */ /* 0x000fe40007f9e0ff */
[----:B------:R-:W-:Y:S01]  /*12aaa0*/  IADD3.X R27, P1, PT, R49, R27, RZ, P1, !PT ;  /* 0x0000001b311b7210 */ /* 0x000fe20000f3e4ff */
[----:B------:R-:W-:Y:S01]  /*12aab0*/  IMAD.WIDE.U32 R56, R32, -0x5555, R38 ;  /* 0xffffaaab20387825 */ /* 0x000fe200078e0026 */
[----:B------:R-:W-:Y:S02]  /*12aac0*/  IADD3.X RZ, P2, PT, R39, R55, RZ, P2, !PT ;  /* 0x0000003727ff7210 */ /* 0x000fe4000175e4ff */
[----:B------:R-:W-:Y:S01]  /*12aad0*/  IADD3 RZ, P6, PT, R40, R58, RZ ;  /* 0x0000003a28ff7210 */ /* 0x000fe20007fde0ff */
[----:B------:R-:W-:Y:S01]  /*12aae0*/  IMAD.X R39, RZ, RZ, RZ, P3 ;  /* 0x000000ffff277224 */ /* 0x000fe200018e06ff */
[----:B------:R-:W-:Y:S01]  /*12aaf0*/  IADD3 RZ, P0, PT, RZ, R56, RZ ;  /* 0x00000038ffff7210 */ /* 0x000fe20007f1e0ff */
[----:B------:R-:W-:-:S02]  /*12ab00*/  IMAD.MOV.U32 R38, RZ, RZ, R43 ;  /* 0x000000ffff267224 */ /* 0x000fc400078e002b */
[----:B------:R-:W-:Y:S02]  /*12ab10*/  IMAD.IADD R56, R57, 0x1, R42 ;  /* 0x0000000139387824 */ /* 0x000fe400078e022a */
[----:B------:R-:W-:-:S03]  /*12ab20*/  IMAD.WIDE.U32.X R42, R33, -0x46010001, R38, P4 ;  /* 0xb9feffff212a7825 */ /* 0x000fc600020e0426 */
[----:B------:R-:W-:Y:S01]  /*12ab30*/  IADD3.X RZ, P0, PT, RZ, R56, RZ, P0, !PT ;  /* 0x00000038ffff7210 */ /* 0x000fe2000071e4ff */
        /* <DEDUP_REMOVED lines=13> */
[----:B------:R-:W-:Y:S01]  /*12ac10*/  IMAD.MOV.U32 R42, RZ, RZ, R39 ;  /* 0x000000ffff2a7224 */ /* 0x000fe200078e0027 */
        /* <DEDUP_REMOVED lines=38> */
[----:B------:R-:W-:Y:S01]  /*12ae80*/  IMAD.WIDE.U32 R42, R33, 0x397fe69a, RZ ;  /* 0x397fe69a212a7825 */ /* 0x000fe200078e00ff */
[----:B------:R-:W-:Y:S02]  /*12ae90*/  IADD3 RZ, P0, PT, R28, R56, RZ ;  /* 0x000000381cff7210 */ /* 0x000fe40007f1e0ff */
[----:B------:R-:W-:Y:S01]  /*12aea0*/  IADD3 R58, P3, PT, R36, R57, RZ ;  /* 0x00000039243a7210 */ /* 0x000fe20007f7e0ff */
[----:B------:R-:W-:-:S03]  /*12aeb0*/  IMAD.WIDE.U32 R56, R32, 0x397fe69a, RZ ;  /* 0x397fe69a20387825 */ /* 0x000fc600078e00ff */
[----:B------:R-:W-:Y:S01]  /*12aec0*/  IADD3.X RZ, P0, PT, R29, R58, RZ, P0, !PT ;  /* 0x0000003a1dff7210 */ /* 0x000fe2000071e4ff */
        /* <DEDUP_REMOVED lines=14> */
[----:B------:R-:W-:Y:S02]  /*12afb0*/  IADD3.X R33, P4, PT, R60, R55, RZ, P4, !PT ;  /* 0x000000373c217210 */ /* 0x000fe4000279e4ff */
[----:B------:R-:W-:Y:S01]  /*12afc0*/  IADD3.X R28, P0, PT, RZ, R28, RZ, P0, !PT ;  /* 0x0000001cff1c7210 */ /* 0x000fe2000071e4ff */
[----:B------:R-:W-:-:S03]  /*12afd0*/  IMAD.WIDE.U32 R36, R81, R72, RZ ;  /* 0x0000004851247225 */ /* 0x000fc600078e00ff */
        /* <DEDUP_REMOVED lines=48> */
[----:B------:R-:W-:Y:S02]  /*12b2e0*/  IADD3.X R56, P0, PT, RZ, R30, RZ, P2, !PT ;  /* 0x0000001eff387210 */ /* 0x000fe4000171e4ff */
[----:B------:R-:W-:Y:S01]  /*12b2f0*/  IADD3.X R37, P5, PT, R34, R58, RZ, P5, !PT ;  /* 0x0000003a22257210 */ /* 0x000fe20002fbe4ff */
[----:B------:R-:W-:Y:S01]  /*12b300*/  IMAD.WIDE.U32 R34, R86, R72, RZ ;  /* 0x0000004856227225 */ /* 0x000fe200078e00ff */
[----:B------:R-:W-:-:S04]  /*12b310*/  IADD3.X R57, P3, PT, RZ, R42, RZ, P3, !PT ;  /* 0x0000002aff397210 */ /* 0x000fc80001f7e4ff */
        /* <DEDUP_REMOVED lines=27> */
[----:B------:R-:W-:Y:S01]  /*12b4d0*/  IADD3 R32, P4, PT, R56, R44, RZ ;  /* 0x0000002c38207210 */ /* 0x000fe20007f9e0ff */
[----:B------:R-:W-:Y:S01]  /*12b4e0*/  IMAD.MOV.U32 R56, RZ, RZ, R31 ;  /* 0x000000ffff387224 */ /* 0x000fe200078e001f */
[----:B------:R-:W-:Y:S01]  /*12b4f0*/  IADD3.X R44, PT, PT, RZ, RZ, R33, P6, P2 ;  /* 0x000000ffff2c7210 */ /* 0x000fe200037e4421 */
[----:B------:R-:W-:Y:S01]  /*12b500*/  IMAD.WIDE.U32 R30, R134, R72, RZ ;  /* 0x00000048861e7225 */ /* 0x000fe200078e00ff */
[----:B------:R-:W-:Y:S02]  /*12b510*/  IADD3 R28, P2, PT, R42, R28, RZ ;  /* 0x0000001c2a1c7210 */ /* 0x000fe40007f5e0ff */
[----:B------:R-:W-:Y:S01]  /*12b520*/  IADD3.X R33, P4, PT, R49, R27, RZ, P4, !PT ;  /* 0x0000001b31217210 */ /* 0x000fe2000279e4ff */
[----:B------:R-:W-:Y:S01]  /*12b530*/  IMAD.WIDE.U32 R42, R66, R72, RZ ;  /* 0x00000048422a7225 */ /* 0x000fe200078e00ff */
[----:B------:R-:W-:-:S03]  /*12b540*/  IADD3.X R29, P2, PT, R29, R44, RZ, P2, !PT ;  /* 0x0000002c1d1d7210 */ /* 0x000fc6000175e4ff */
[----:B------:R-:W-:Y:S01]  /*12b550*/  IMAD.WIDE.U32.X R56, R133, R71, R56, P3 ;  /* 0x0000004785387225 */ /* 0x000fe200018e0438 */
[----:B------:R-:W-:-:S03]  /*12b560*/  IADD3 RZ, P3, PT, R32, R30, RZ ;  /* 0x0000001e20ff7210 */ /* 0x000fc60007f7e0ff */
[----:B------:R-:W-:-:S04]  /*12b570*/  IMAD.WIDE.U32 R42, P5, R134, R71, R42 ;  /* 0x00000047862a7225 */ /* 0x000fc800078a002a */
[----:B------:R-:W-:Y:S01]  /*12b580*/  IMAD R49, R41, -0x30003, RZ ;  /* 0xfffcfffd29317824 */ /* 0x000fe200078e02ff */
[----:B------:R-:W-:-:S03]  /*12b590*/  IADD3 R30, P6, PT, R42, R31, RZ ;  /* 0x0000001f2a1e7210 */ /* 0x000fc60007fde0ff */
[----:B------:R-:W-:Y:S01]  /*12b5a0*/  IMAD R49, R40, -0x760c0004, R49 ;  /* 0x89f3fffc28317824 */ /* 0x000fe200078e0231 */
[----:B------:R-:W-:Y:S01]  /*12b5b0*/  IADD3.X RZ, P3, PT, R33, R30, RZ, P3, !PT ;  /* 0x0000001e21ff7210 */ /* 0x000fe20001f7e4ff */
[----:B------:R-:W-:Y:S01]  /*12b5c0*/  IMAD.WIDE.U32 R32, R134, R72, R32 ;  /* 0x0000004886207225 */ /* 0x000fe200078e0020 */
[----:B------:R-:W-:-:S03]  /*12b5d0*/  IADD3.X R30, P0, PT, RZ, R56, RZ, P0, !PT ;  /* 0x00000038ff1e7210 */ /* 0x000fc6000071e4ff */
[----:B------:R-:W-:Y:S01]  /*12b5e0*/  IMAD.IADD R27, R33, 0x1, R42 ;  /* 0x00000001211b7824 */ /* 0x000fe200078e022a */
[----:B------:R-:W-:Y:S01]  /*12b5f0*/  IADD3.X R30, P2, PT, RZ, R30, RZ, P2, !PT ;  /* 0x0000001eff1e7210 */ /* 0x000fe2000175e4ff */
[----:B------:R-:W-:Y:S01]  /*12b600*/  IMAD.X R33, RZ, RZ, RZ, P5 ;  /* 0x000000ffff217224 */ /* 0x000fe200028e06ff */
[----:B------:R-:W-:Y:S02]  /*12b610*/  IADD3.X R42, P5, PT, RZ, RZ, RZ, P4, !PT ;  /* 0x000000ffff2a7210 */ /* 0x000fe400027be4ff */
[----:B------:R-:W-:Y:S02]  /*12b620*/  IADD3.X R56, PT, PT, RZ, RZ, R57, P2, P0 ;  /* 0x000000ffff387210 */ /* 0x000fe400017e0439 */
[----:B------:R-:W-:Y:S01]  /*12b630*/  IADD3 R30, P0, PT, R30, R32, RZ ;  /* 0x000000201e1e7210 */ /* 0x000fe20007f1e0ff */
[----:B------:R-:W-:-:S03]  /*12b640*/  IMAD.MOV.U32 R32, RZ, RZ, R43 ;  /* 0x000000ffff207224 */ /* 0x000fc600078e002b */
[----:B------:R-:W-:Y:S01]  /*12b650*/  IADD3.X R31, P0, PT, R27, R56, RZ, P0, !PT ;  /* 0x000000381b1f7210 */ /* 0x000fe2000071e4ff */
[----:B------:R-:W-:-:S03]  /*12b660*/  IMAD.WIDE.U32.X R32, R66, R71, R32, P6 ;  /* 0x0000004742207225 */ /* 0x000fc600030e0420 */
        /* <DEDUP_REMOVED lines=93> */
[----:B------:R-:W-:Y:S01]  /*12bc40*/  IMAD.X R37, RZ, RZ, RZ, P5 ;  /* 0x000000ffff257224 */ /* 0x000fe200028e06ff */
[----:B------:R-:W-:Y:S01]  /*12bc50*/  IADD3.X R31, P4, PT, R31, R55, RZ, P4, !PT ;  /* 0x000000371f1f7210 */ /* 0x000fe2000279e4ff */
[----:B------:R-:W-:Y:S02]  /*12bc60*/  IMAD.MOV.U32 R36, RZ, RZ, R43 ;  /* 0x000000ffff247224 */ /* 0x000fe400078e002b */
[----:B------:R-:W-:-:S04]  /*12bc70*/  IMAD.WIDE.U32.X R28, R49, 0x4b1ba7b6, R32, P3 ;  /* 0x4b1ba7b6311c7825 */ /* 0x000fc800018e0420 */
[----:B------:R-:W-:Y:S01]  /*12bc80*/  IMAD.WIDE.U32.X R32, R49, 0x1a0111ea, R36, P6 ;  /* 0x1a0111ea31207825 */ /* 0x000fe200030e0424 */
[----:B------:R-:W-:-:S03]  /*12bc90*/  IADD3.X R28, P0, PT, RZ, R28, RZ, P0, !PT ;  /* 0x0000001cff1c7210 */ /* 0x000fc6000071e4ff */
[----:B------:R-:W-:Y:S01]  /*12bca0*/  IMAD.WIDE.U32 R36, R81, R73, RZ ;  /* 0x0000004951247225 */ /* 0x000fe200078e00ff */
[----:B------:R-:W-:-:S03]  /*12bcb0*/  IADD3.X R28, P4, PT, RZ, R28, RZ, P4, !PT ;  /* 0x0000001cff1c7210 */ /* 0x000fc6000279e4ff */
[----:B------:R-:W-:Y:S01]  /*12bcc0*/  IMAD.WIDE.U32 R58, R80, R73, RZ ;  /* 0x00000049503a7225 */ /* 0x000fe200078e00ff */
[----:B------:R-:W-:-:S03]  /*12bcd0*/  IADD3.X R29, PT, PT, RZ, RZ, R29, P4, P0 ;  /* 0x000000ffff1d7210 */ /* 0x000fc600027e041d */
        /* <DEDUP_REMOVED lines=29> */
[-C--:B------:R-:W-:Y:S01]  /*12beb0*/  IMAD.WIDE.U32 R56, R84, R73.reuse, RZ ;  /* 0x0000004954387225 */ /* 0x080fe200078e00ff */
        /* <DEDUP_REMOVED lines=47> */
[----:B------:R-:W-:Y:S01]  /*12c1b0*/  IMAD.WIDE.U32 R56, R134, R73, RZ ;  /* 0x0000004986387225 */ /* 0x000fe200078e00ff */
[----:B------:R-:W-:Y:S02]  /*12c1c0*/  IADD3.X R44, PT, PT, RZ, RZ, R31, P6, P2 ;  /* 0x000000ffff2c7210 */ /* 0x000fe400037e441f */
[----:B------:R-:W-:Y:S01]  /*12c1d0*/  IADD3 R28, P2, PT, R42, R28, RZ ;  /* 0x0000001c2a1c7210 */ /* 0x000fe20007f5e0ff */
[----:B------:R-:W-:Y:S01]  /*12c1e0*/  IMAD.MOV.U32 R42, RZ, RZ, R33 ;  /* 0x000000ffff2a7224 */ /* 0x000fe200078e0021 */
[----:B------:R-:W-:Y:S01]  /*12c1f0*/  IADD3.X R31, P4, PT, R49, R27, RZ, P4, !PT ;  /* 0x0000001b311f7210 */ /* 0x000fe2000279e4ff */
[----:B------:R-:W-:Y:S01]  /*12c200*/  IMAD.WIDE.U32 R32, R66, R73, RZ ;  /* 0x0000004942207225 */ /* 0x000fe200078e00ff */
[----:B------:R-:W-:-:S03]  /*12c210*/  IADD3.X R29, P2, PT, R29, R44, RZ, P2, !PT ;  /* 0x0000002c1d1d7210 */ /* 0x000fc6000175e4ff */
[----:B------:R-:W-:Y:S01]  /*12c220*/  IMAD.WIDE.U32.X R42, R133, R74, R42, P3 ;  /* 0x0000004a852a7225 */ /* 0x000fe200018e042a */
[----:B------:R-:W-:-:S03]  /*12c230*/  IADD3 RZ, P3, PT, R30, R56, RZ ;  /* 0x000000381eff7210 */ /* 0x000fc60007f7e0ff */
[----:B------:R-:W-:Y:S01]  /*12c240*/  IMAD.WIDE.U32 R32, P5, R134, R74, R32 ;  /* 0x0000004a86207225 */ /* 0x000fe200078a0020 */
[----:B------:R-:W-:Y:S02]  /*12c250*/  IADD3.X R42, P0, PT, RZ, R42, RZ, P0, !PT ;  /* 0x0000002aff2a7210 */ /* 0x000fe4000071e4ff */
[----:B------:R-:W-:Y:S02]  /*12c260*/  IADD3 R56, P6, PT, R32, R57, RZ ;  /* 0x0000003920387210 */ /* 0x000fe40007fde0ff */
[----:B------:R-:W-:Y:S02]  /*12c270*/  IADD3.X R42, P2, PT, RZ, R42, RZ, P2, !PT ;  /* 0x0000002aff2a7210 */ /* 0x000fe4000175e4ff */
[----:B------:R-:W-:Y:S01]  /*12c280*/  IADD3.X RZ, P3, PT, R31, R56, RZ, P3, !PT ;  /* 0x000000381fff7210 */ /* 0x000fe20001f7e4ff */
[----:B------:R-:W-:Y:S01]  /*12c290*/  IMAD.WIDE.U32 R30, R134, R73, R30 ;  /* 0x00000049861e7225 */ /* 0x000fe200078e001e */
[----:B------:R-:W-:-:S03]  /*12c2a0*/  IADD3.X R27, PT, PT, RZ, RZ, R43, P2, P0 ;  /* 0x000000ffff1b7210 */ /* 0x000fc600017e042b */
[----:B------:R-:W-:Y:S01]  /*12c2b0*/  IMAD.X R43, RZ, RZ, RZ, P5 ;  /* 0x000000ffff2b7224 */ /* 0x000fe200028e06ff */
[----:B------:R-:W-:Y:S01]  /*12c2c0*/  IADD3 R30, P0, PT, R42, R30, RZ ;  /* 0x0000001e2a1e7210 */ /* 0x000fe20007f1e0ff */
[----:B------:R-:W-:Y:S02]  /*12c2d0*/  IMAD.MOV.U32 R42, RZ, RZ, R33 ;  /* 0x000000ffff2a7224 */ /* 0x000fe400078e0021 */
[----:B------:R-:W-:Y:S02]  /*12c2e0*/  IMAD.IADD R31, R31, 0x1, R32 ;  /* 0x000000011f1f7824 */ /* 0x000fe400078e0220 */
[----:B------:R-:W-:-:S03]  /*12c2f0*/  IMAD.WIDE.U32.X R42, R66, R74, R42, P6 ;  /* 0x0000004a422a7225 */ /* 0x000fc600030e042a */
[----:B------:R-:W-:Y:S01]  /*12c300*/  IADD3.X R31, P0, PT, R31, R27, RZ, P0, !PT ;  /* 0x0000001b1f1f7210 */ /* 0x000fe2000071e4ff */
[----:B------:R-:W-:Y:S01]  /*12c310*/  IMAD.WIDE.U32 R32, R38, -0x30003, RZ ;  /* 0xfffcfffd26207825 */ /* 0x000fe200078e00ff */
[----:B------:R-:W-:-:S03]  /*12c320*/  IADD3.X R44, P3, PT, RZ, R42, RZ, P3, !PT ;  /* 0x0000002aff2c7210 */ /* 0x000fc60001f7e4ff */
[----:B------:R-:W-:Y:S01]  /*12c330*/  IMAD R42, R39, -0x30003, RZ ;  /* 0xfffcfffd272a7824 */ /* 0x000fe200078e02ff */
[----:B------:R-:W-:Y:S01]  /*12c340*/  IADD3.X R44, P0, PT, RZ, R44, RZ, P0, !PT ;  /* 0x0000002cff2c7210 */ /* 0x000fe2000071e4ff */
[----:B------:R-:W-:-:S03]  /*12c350*/  IMAD.WIDE.U32 R56, R32, -0x5555, RZ ;  /* 0xffffaaab20387825 */ /* 0x000fc600078e00ff */
[----:B------:R-:W-:Y:S01]  /*12c360*/  IADD3.X R27, PT, PT, RZ, RZ, R43, P0, P3 ;  /* 0x000000ffff1b7210 */ /* 0x000fe200007e642b */
[----:B------:R-:W-:Y:S01]  /*12c370*/  IMAD R42, R38, -0x760c0004, R42 ;  /* 0x89f3fffc262a7824 */ /* 0x000fe200078e022a */
[----:B------:R-:W-:Y:S01]  /*12c380*/  IADD3.X R49, P0, PT, RZ, RZ, RZ, P1, !PT ;  /* 0x000000ffff317210 */ /* 0x000fe20000f1e4ff */
[----:B------:R-:W-:Y:S01]  /*12c390*/  IMAD.WIDE.U32 R58, R32, -0x4eac0001, RZ ;  /* 0xb153ffff203a7825 */ /* 0x000fe200078e00ff */
[----:B------:R-:W-:-:S03]  /*12c3a0*/  IADD3 RZ, P2, PT, R38, R56, RZ ;  /* 0x0000003826ff7210 */ /* 0x000fc60007f5e0ff */
[----:B------:R-:W-:Y:S01]  /*12c3b0*/  IMAD.IADD R33, R33, 0x1, R42 ;  /* 0x0000000121217824 */ /* 0x000fe200078e022a */
[----:B------:R-:W-:-:S04]  /*12c3c0*/  IADD3.X R42, P5, PT, RZ, RZ, RZ, P4, !PT ;  /* 0x000000ffff2a7210 */ /* 0x000fc800027be4ff */
[----:B------:R-:W-:Y:S01]  /*12c3d0*/  IADD3 R49, P6, PT, R42, R49, RZ ;  /* 0x000000312a317210 */ /* 0x000fe20007fde0ff */
[----:B------:R-:W-:-:S03]  /*12c3e0*/  IMAD.WIDE.U32 R42, R33, -0x5555, RZ ;  /* 0xffffaaab212a7825 */ /* 0x000fc600078e00ff */
[----:B------:R-:W-:Y:S01]  /*12c3f0*/  IADD3 R44, P1, PT, R44, R49, RZ ;  /* 0x000000312c2c7210 */ /* 0x000fe20007f3e0ff */
[----:B------:R-:W-:-:S03]  /*12c400*/  IMAD.WIDE.U32 R42, P3, R32, -0x46010001, R42 ;  /* 0xb9feffff202a7825 */ /* 0x000fc6000786002a */
[----:B------:R-:W-:Y:S01]  /*12c410*/  IADD3 R55, P4, PT, R42, R57, RZ ;  /* 0x000000392a377210 */ /* 0x000fe20007f9e0ff */
[----:B------:R-:W-:-:S03]  /*12c420*/  IMAD.WIDE.U32 R56, R32, -0x5555, R38 ;  /* 0xffffaaab20387825 */ /* 0x000fc600078e0026 */
[----:B------:R-:W-:Y:S01]  /*12c430*/  IADD3.X RZ, P2, PT, R39, R55, RZ, P2, !PT ;  /* 0x0000003727ff7210 */ /* 0x000fe2000175e4ff */
[----:B------:R-:W-:Y:S01]  /*12c440*/  IMAD.X R38, RZ, RZ, RZ, P0 ;  /* 0x000000ffff267224 */ /* 0x000fe200000e06ff */
[----:B------:R-:W-:Y:S01]  /*12c450*/  IADD3 RZ, P0, PT, RZ, R56, RZ ;  /* 0x00000038ffff7210 */ /* 0x000fe20007f1e0ff */
[----:B------:R-:W-:Y:S02]  /*12c460*/  IMAD.X R39, RZ, RZ, RZ, P3 ;  /* 0x000000ffff277224 */ /* 0x000fe400018e06ff */
[----:B------:R-:W-:Y:S01]  /*12c470*/  IMAD.IADD R56, R57, 0x1, R42 ;  /* 0x0000000139387824 */ /* 0x000fe200078e022a */
[----:B------:R-:W-:Y:S02]  /*12c480*/  IADD3.X R38, PT, PT, R38, RZ, RZ, P6, P5 ;  /* 0x000000ff26267210 */ /* 0x000fe400037ea4ff */
[----:B------:R-:W-:Y:S02]  /*12c490*/  IADD3 RZ, P6, PT, R40, R58, RZ ;  /* 0x0000003a28ff7210 */ /* 0x000fe40007fde0ff */
[----:B------:R-:W-:Y:S01]  /*12c4a0*/  IADD3.X R27, P1, PT, R27, R38, RZ, P1, !PT ;  /* 0x000000261b1b7210 */ /* 0x000fe20000f3e4ff */
[----:B------:R-:W-:Y:S01]  /*12c4b0*/  IMAD.MOV.U32 R38, RZ, RZ, R43 ;  /* 0x000000ffff267224 */ /* 0x000fe200078e002b */
[----:B------:R-:W-:Y:S01]  /*12c4c0*/  IADD3.X RZ, P0, PT, RZ, R56, RZ, P0, !PT ;  /* 0x00000038ffff7210 */ /* 0x000fe2000071e4ff */
[----:B------:R-:W-:-:S04]  /*12c4d0*/  IMAD.WIDE.U32 R56, R32, -0x4eac0001, R40 ;  /* 0xb153ffff20387825 */ /* 0x000fc800078e0028 */
[----:B------:R-:W-:-:S04]  /*12c4e0*/  IMAD.WIDE.U32.X R42, R33, -0x46010001, R38, P4 ;  /* 0xb9feffff212a7825 */ /* 0x000fc800020e0426 */
[----:B------:R-:W-:Y:S01]  /*12c4f0*/  IMAD.WIDE.U32 R38, R33, -0x4eac0001, RZ ;  /* 0xb153ffff21267825 */ /* 0x000fe200078e00ff */
[----:B------:R-:W-:-:S04]  /*12c500*/  IADD3.X R42, P2, PT, RZ, R42, RZ, P2, !PT ;  /* 0x0000002aff2a7210 */ /* 0x000fc8000175e4ff */
[----:B------:R-:W-:Y:S01]  /*12c510*/  IADD3.X R42, P4, PT, RZ, R42, RZ, P0, !PT ;  /* 0x0000002aff2a7210 */ /* 0x000fe2000079e4ff */
[----:B------:R-:W-:-:S03]  /*12c520*/  IMAD.WIDE.U32 R38, P3, R32, 0x1eabfffe, R38 ;  /* 0x1eabfffe20267825 */ /* 0x000fc60007860026 */
        /* <DEDUP_REMOVED lines=155> */
[----:B------:R-:W-:-:S04]  /*12cee0*/  IMAD.WIDE.U32 R42, R134, R75, RZ ;  /* 0x0000004b862a7225 */ /* 0x000fc800078e00ff */
[----:B------:R-:W-:-:S04]  /*12cef0*/  IMAD.WIDE.U32 R36, P5, R134, R89, R36 ;  /* 0x0000005986247225 */ /* 0x000fc800078a0024 */
[----:B------:R-:W-:Y:S01]  /*12cf00*/  IMAD.WIDE.U32.X R56, R133, R89, R56, P3 ;  /* 0x0000005985387225 */ /* 0x000fe200018e0438 */
[----:B------:R-:W-:Y:S02]  /*12cf10*/  IADD3 RZ, P3, PT, R28, R42, RZ ;  /* 0x0000002a1cff7210 */ /* 0x000fe40007f7e0ff */
[----:B------:R-:W-:Y:S01]  /*12cf20*/  IADD3 R42, P6, PT, R36, R43, RZ ;  /* 0x0000002b242a7210 */ /* 0x000fe20007fde0ff */
[----:B------:R-:W-:Y:S01]  /*12cf30*/  IMAD.X R43, RZ, RZ, RZ, P5 ;  /* 0x000000ffff2b7224 */ /* 0x000fe200028e06ff */
[----:B------:R-:W-:Y:S01]  /*12cf40*/  IADD3.X R27, P0, PT, RZ, R56, RZ, P0, !PT ;  /* 0x00000038ff1b7210 */ /* 0x000fe2000071e4ff */
[----:B------:R-:W-:Y:S01]  /*12cf50*/  IMAD R44, R41, -0x30003, RZ ;  /* 0xfffcfffd292c7824 */ /* 0x000fe200078e02ff */
[----:B------:R-:W-:Y:S01]  /*12cf60*/  IADD3.X RZ, P3, PT, R29, R42, RZ, P3, !PT ;  /* 0x0000002a1dff7210 */ /* 0x000fe20001f7e4ff */
[----:B------:R-:W-:Y:S01]  /*12cf70*/  IMAD.WIDE.U32 R28, R134, R75, R28 ;  /* 0x0000004b861c7225 */ /* 0x000fe200078e001c */
[----:B------:R-:W-:-:S03]  /*12cf80*/  IADD3.X R27, P2, PT, RZ, R27, RZ, P2, !PT ;  /* 0x0000001bff1b7210 */ /* 0x000fc6000175e4ff */
[----:B------:R-:W-:Y:S01]  /*12cf90*/  IMAD.MOV.U32 R42, RZ, RZ, R37 ;  /* 0x000000ffff2a7224 */ /* 0x000fe200078e0025 */
[----:B------:R-:W-:Y:S01]  /*12cfa0*/  IADD3.X R56, PT, PT, RZ, RZ, R57, P2, P0 ;  /* 0x000000ffff387210 */ /* 0x000fe200017e0439 */
[----:B------:R-:W-:Y:S01]  /*12cfb0*/  IMAD.IADD R29, R29, 0x1, R36 ;  /* 0x000000011d1d7824 */ /* 0x000fe200078e0224 */
[----:B------:R-:W-:Y:S01]  /*12cfc0*/  IADD3 R28, P0, PT, R27, R28, RZ ;  /* 0x0000001c1b1c7210 */ /* 0x000fe20007f1e0ff */
[----:B------:R-:W-:Y:S01]  /*12cfd0*/  IMAD.WIDE.U32.X R42, R66, R89, R42, P6 ;  /* 0x00000059422a7225 */ /* 0x000fe200030e042a */
[----:B------:R-:W-:Y:S02]  /*12cfe0*/  IADD3.X R36, P5, PT, RZ, RZ, RZ, P4, !PT ;  /* 0x000000ffff247210 */ /* 0x000fe400027be4ff */
[----:B------:R-:W-:Y:S01]  /*12cff0*/  IADD3.X R29, P0, PT, R29, R56, RZ, P0, !PT ;  /* 0x000000381d1d7210 */ /* 0x000fe2000071e4ff */
[----:B------:R-:W-:Y:S01]  /*12d000*/  IMAD R44, R40, -0x760c0004, R44 ;  /* 0x89f3fffc282c7824 */ /* 0x000fe200078e022c */
        /* <DEDUP_REMOVED lines=11> */
[----:B------:R-:W-:-:S04]  /*12d0c0*/  IMAD.WIDE.U32 R58, R42, -0x4eac0001, RZ ;  /* 0xb153ffff2a3a7825 */ /* 0x000fc800078e00ff */
        /* <DEDUP_REMOVED lines=13> */
[----:B------:R-:W-:-:S04]  /*12d1a0*/  IMAD.WIDE.U32 R36, R44, -0x4eac0001, RZ ;  /* 0xb153ffff2c247825 */ /* 0x000fc800078e00ff */
[----:B------:R-:W-:-:S04]  /*12d1b0*/  IMAD.WIDE.U32.X R40, R44, -0x46010001, R40, P4 ;  /* 0xb9feffff2c287825 */ /* 0x000fc800020e0428 */
[----:B------:R-:W-:Y:S01]  /*12d1c0*/  IMAD.WIDE.U32 R36, P3, R42, 0x1eabfffe, R36 ;  /* 0x1eabfffe2a247825 */ /* 0x000fe20007860024 */
[----:B------:R-:W-:-:S03]  /*12d1d0*/  IADD3.X R40, P2, PT, RZ, R40, RZ, P2, !PT ;  /* 0x00000028ff287210 */ /* 0x000fc6000175e4ff */
[----:B------:R-:W-:Y:S01]  /*12d1e0*/  IMAD.WIDE.U32 R56, R42, -0x4eac0001, R38 ;  /* 0xb153ffff2a387825 */ /* 0x000fe200078e0026 */
[----:B------:R-:W-:Y:S02]  /*12d1f0*/  IADD3.X R40, P4, PT, RZ, R40, RZ, P1, !PT ;  /* 0x00000028ff287210 */ /* 0x000fe40000f9e4ff */
[----:B------:R-:W-:Y:S01]  /*12d200*/  IADD3 R58, P5, PT, R36, R59, RZ ;  /* 0x0000003b243a7210 */ /* 0x000fe20007fbe0ff */
[----:B------:R-:W-:Y:S01]  /*12d210*/  IMAD.MOV.U32 R38, RZ, RZ, R37 ;  /* 0x000000ffff267224 */ /* 0x000fe200078e0025 */
[----:B------:R-:W-:Y:S01]  /*12d220*/  IADD3 R56, P1, PT, R40, R56, RZ ;  /* 0x0000003828387210 */ /* 0x000fe20007f3e0ff */
[----:B------:R-:W-:Y:S01]  /*12d230*/  IMAD.IADD R57, R57, 0x1, R36 ;  /* 0x0000000139397824 */ /* 0x000fe200078e0224 */
[----:B------:R-:W-:Y:S01]  /*12d240*/  IADD3.X R40, PT, PT, RZ, RZ, R41, P4, P2 ;  /* 0x000000ffff287210 */ /* 0x000fe200027e4429 */
[----:B------:R-:W-:Y:S01]  /*12d250*/  IMAD.WIDE.U32 R36, R44, -0x94f09dc, RZ ;  /* 0xf6b0f6242c247825 */ /* 0x000fe200078e00ff */
[----:B------:R-:W-:Y:S02]  /*12d260*/  IADD3.X RZ, P2, PT, R39, R58, RZ, P6, !PT ;  /* 0x0000003a27ff7210 */ /* 0x000fe4000375e4ff */
[----:B------:R-:W-:Y:S01]  /*12d270*/  IADD3.X R57, P1, PT, R57, R40, RZ, P1, !PT ;  /* 0x0000002839397210 */ /* 0x000fe20000f3e4ff */
[----:B------:R-:W-:-:S02]  /*12d280*/  IMAD.X R39, RZ, RZ, RZ, P3 ;  /* 0x000000ffff277224 */ /* 0x000fc400018e06ff */
[----:B------:R-:W-:-:S04]  /*12d290*/  IMAD.WIDE.U32 R58, R42, -0x94f09dc, RZ ;  /* 0xf6b0f6242a3a7825 */ /* 0x000fc800078e00ff */
[----:B------:R-:W-:Y:S01]  /*12d2a0*/  IMAD.WIDE.U32.X R38, R44, 0x1eabfffe, R38, P5 ;  /* 0x1eabfffe2c267825 */ /* 0x000fe200028e0426 */
[----:B------:R-:W-:-:S03]  /*12d2b0*/  IADD3 RZ, P6, PT, R34, R58, RZ ;  /* 0x0000003a22ff7210 */ /* 0x000fc60007fde0ff */
[----:B------:R-:W-:Y:S01]  /*12d2c0*/  IMAD.WIDE.U32 R36, P4, R42, 0x6730d2a0, R36 ;  /* 0x6730d2a02a247825 */ /* 0x000fe20007880024 */
[----:B------:R-:W-:-:S03]  /*12d2d0*/  IADD3.X R38, P2, PT, RZ, R38, RZ, P2, !PT ;  /* 0x00000026ff267210 */ /* 0x000fc6000175e4ff */
[----:B------:R-:W-:Y:S01]  /*12d2e0*/  IMAD.WIDE.U32 R40, R42, -0x94f09dc, R34 ;  /* 0xf6b0f6242a287825 */ /* 0x000fe200078e0022 */
[----:B------:R-:W-:Y:S02]  /*12d2f0*/  IADD3.X R38, P3, PT, RZ, R38, RZ, P1, !PT ;  /* 0x00000026ff267210 */ /* 0x000fe40000f7e4ff */
        /* <DEDUP_REMOVED lines=13> */
[----:B------:R-:W-:Y:S01]  /*12d3d0*/  IMAD.WIDE.U32 R34, P4, R42, 0x64774b84, R34 ;  /* 0x64774b842a227825 */ /* 0x000fe20007880022 */
[----:B------:R-:W-:Y:S02]  /*12d3e0*/  IADD3 RZ, P6, PT, R32, R58, RZ ;  /* 0x0000003a20ff7210 */ /* 0x000fe40007fde0ff */
[----:B------:R-:W-:Y:S01]  /*12d3f0*/  IADD3.X R37, PT, PT, RZ, RZ, R37, P3, P2 ;  /* 0x000000ffff257210 */ /* 0x000fe20001fe4425 */
[----:B------:R-:W-:Y:S01]  /*12d400*/  IMAD.WIDE.U32 R40, R42, -0xc7aed41, R32 ;  /* 0xf38512bf2a287825 */ /* 0x000fe200078e0020 */
[----:B------:R-:W-:-:S03]  /*12d410*/  IADD3 R58, P5, PT, R34, R59, RZ ;  /* 0x0000003b223a7210 */ /* 0x000fc60007fbe0ff */
[----:B------:R-:W-:Y:S01]  /*12d420*/  IMAD.MOV.U32 R32, RZ, RZ, R35 ;  /* 0x000000ffff207224 */ /* 0x000fe200078e0023 */
[----:B------:R-:W-:Y:S01]  /*12d430*/  IADD3.X RZ, P2, PT, R33, R58, RZ, P6, !PT ;  /* 0x0000003a21ff7210 */ /* 0x000fe2000375e4ff */
[----:B------:R-:W-:Y:S01]  /*12d440*/  IMAD.X R33, RZ, RZ, RZ, P4 ;  /* 0x000000ffff217224 */ /* 0x000fe200020e06ff */
        /* <DEDUP_REMOVED lines=9> */
[----:B------:R-:W-:Y:S02]  /*12d4e0*/  IADD3 RZ, P1, PT, R56, R40, RZ ;  /* 0x0000002838ff7210 */ /* 0x000fe40007f3e0ff */
[----:B------:R-:W-:Y:S01]  /*12d4f0*/  IADD3.X R55, PT, PT, RZ, RZ, R35, P5, P2 ;  /* 0x000000ffff377210 */ /* 0x000fe20002fe4423 */
[----:B------:R-:W-:Y:S01]  /*12d500*/  IMAD.WIDE.U32 R34, R42, 0x434bacd7, RZ ;  /* 0x434bacd72a227825 */ /* 0x000fe200078e00ff */
[----:B------:R-:W-:-:S03]  /*12d510*/  IADD3 R58, P4, PT, R32, R41, RZ ;  /* 0x00000029203a7210 */ /* 0x000fc60007f9e0ff */
[----:B------:R-:W-:Y:S01]  /*12d520*/  IMAD.WIDE.U32 R40, R44, 0x434bacd7, RZ ;  /* 0x434bacd72c287825 */ /* 0x000fe200078e00ff */
[----:B------:R-:W-:Y:S02]  /*12d530*/  IADD3 RZ, P2, PT, R30, R34, RZ ;  /* 0x000000221eff7210 */ /* 0x000fe40007f5e0ff */
[----:B------:R-:W-:Y:S01]  /*12d540*/  IADD3.X RZ, P1, PT, R57, R58, RZ, P1, !PT ;  /* 0x0000003a39ff7210 */ /* 0x000fe20000f3e4ff */
[----:B------:R-:W-:-:S04]  /*12d550*/  IMAD.WIDE.U32 R56, R80, R88, R56 ;  /* 0x0000005850387225 */ /* 0x000fc800078e0038 */
[----:B------:R-:W-:-:S04]  /*12d560*/  IMAD.WIDE.U32 R40, P5, R42, 0x4b1ba7b6, R40 ;  /* 0x4b1ba7b62a287825 */ /* 0x000fc800078a0028 */
[----:B------:R-:W-:Y:S01]  /*12d570*/  IMAD.IADD R57, R57, 0x1, R32 ;  /* 0x0000000139397824 */ /* 0x000fe200078e0220 */
[----:B------:R-:W-:Y:S01]  /*12d580*/  IADD3 R34, P6, PT, R40, R35, RZ ;  /* 0x0000002328227210 */ /* 0x000fe20007fde0ff */
[----:B------:R-:W-:Y:S01]  /*12d590*/  IMAD.X R35, RZ, RZ, RZ, P3 ;  /* 0x000000ffff237224 */ /* 0x000fe200018e06ff */
[----:B------:R-:W-:Y:S01]  /*12d5a0*/  IADD3 RZ, P3, PT, RZ, R56, RZ ;  /* 0x00000038ffff7210 */ /* 0x000fe20007f7e0ff */
[----:B------:R-:W-:Y:S01]  /*12d5b0*/  IMAD.X R59, RZ, RZ, RZ, P5 ;  /* 0x000000ffff3b7224 */ /* 0x000fe200028e06ff */
[----:B------:R-:W-:Y:S01]  /*12d5c0*/  IADD3.X RZ, P2, PT, R31, R34, RZ, P2, !PT ;  /* 0x000000221fff7210 */ /* 0x000fe2000175e4ff */
[----:B------:R-:W-:Y:S01]  /*12d5d0*/  IMAD.MOV.U32 R34, RZ, RZ, R33 ;  /* 0x000000ffff227224 */ /* 0x000fe200078e0021 */
[----:B------:R-:W-:Y:S01]  /*12d5e0*/  IADD3.X RZ, P3, PT, RZ, R57, RZ, P3, !PT ;  /* 0x00000039ffff7210 */ /* 0x000fe20001f7e4ff */
[----:B------:R-:W-:-:S04]  /*12d5f0*/  IMAD.WIDE.U32 R30, R42, 0x434bacd7, R30 ;  /* 0x434bacd72a1e7825 */ /* 0x000fc800078e001e */
[----:B------:R-:W-:-:S04]  /*12d600*/  IMAD.WIDE.U32.X R34, R81, R135, R34, P4 ;  /* 0x0000008751227225 */ /* 0x000fc800020e0422 */
[----:B------:R-:W-:Y:S01]  /*12d610*/  IMAD.WIDE.U32 R32, R42, 0x397fe69a, R28 ;  /* 0x397fe69a2a207825 */ /* 0x000fe200078e001c */
[----:B------:R-:W-:-:S03]  /*12d620*/  IADD3.X R60, P1, PT, RZ, R34, RZ, P1, !PT ;  /* 0x00000022ff3c7210 */ /* 0x000fc60000f3e4ff */
[----:B------:R-:W-:Y:S01]  /*12d630*/  IMAD.MOV.U32 R58, RZ, RZ, R41 ;  /* 0x000000ffff3a7224 */ /* 0x000fe200078e0029 */
[----:B------:R-:W-:Y:S01]  /*12d640*/  IADD3.X R60, P4, PT, RZ, R60, RZ, P3, !PT ;  /* 0x0000003cff3c7210 */ /* 0x000fe20001f9e4ff */
[----:B------:R-:W-:Y:S01]  /*12d650*/  IMAD.IADD R31, R31, 0x1, R40 ;  /* 0x000000011f1f7824 */ /* 0x000fe200078e0228 */
[----:B------:R-:W-:Y:S01]  /*12d660*/  IADD3 R30, P3, PT, R43, R30, RZ ;  /* 0x0000001e2b1e7210 */ /* 0x000fe20007f7e0ff */
[C---:B------:R-:W-:Y:S01]  /*12d670*/  IMAD.WIDE.U32.X R58, R44.reuse, 0x4b1ba7b6, R58, P6 ;  /* 0x4b1ba7b62c3a7825 */ /* 0x040fe200030e043a */
[----:B------:R-:W-:Y:S02]  /*12d680*/  IADD3.X R61, PT, PT, RZ, RZ, R35, P4, P1 ;  /* 0x000000ffff3d7210 */ /* 0x000fe400027e2423 */
[----:B------:R-:W-:Y:S01]  /*12d690*/  IADD3.X R31, P3, PT, R31, R55, RZ, P3, !PT ;  /* 0x000000371f1f7210 */ /* 0x000fe20001f7e4ff */
[----:B------:R-:W-:-:S04]  /*12d6a0*/  IMAD.WIDE.U32 R34, R44, 0x397fe69a, RZ ;  /* 0x397fe69a2c227825 */ /* 0x000fc800078e00ff */
[----:B------:R-:W-:-:S04]  /*12d6b0*/  IMAD.WIDE.U32 R40, R83, R88, RZ ;  /* 0x0000005853287225 */ /* 0x000fc800078e00ff */
[----:B------:R-:W-:-:S04]  /*12d6c0*/  IMAD.WIDE.U32 R34, P4, R42, 0x1a0111ea, R34 ;  /* 0x1a0111ea2a227825 */ /* 0x000fc80007880022 */
[----:B------:R-:W-:-:S03]  /*12d6d0*/  IMAD.WIDE.U32 R42, R42, 0x397fe69a, RZ ;  /* 0x397fe69a2a2a7825 */ /* 0x000fc600078e00ff */
[----:B------:R-:W-:Y:S02]  /*12d6e0*/  IADD3 RZ, P1, PT, R28, R42, RZ ;  /* 0x0000002a1cff7210 */ /* 0x000fe40007f3e0ff */
[----:B------:R-:W-:Y:S01]  /*12d6f0*/  IADD3 R42, P5, PT, R34, R43, RZ ;  /* 0x0000002b222a7210 */ /* 0x000fe20007fbe0ff */
[----:B------:R-:W-:-:S03]  /*12d700*/  IMAD.IADD R34, R33, 0x1, R34 ;  /* 0x0000000121227824 */ /* 0x000fc600078e0222 */
[----:B------:R-:W-:Y:S01]  /*12d710*/  IADD3.X RZ, P1, PT, R29, R42, RZ, P1, !PT ;  /* 0x0000002a1dff7210 */ /* 0x000fe20000f3e4ff */
[----:B------:R-:W-:Y:S01]  /*12d720*/  IMAD.WIDE.U32 R28, R82, R88, RZ ;  /* 0x00000058521c7225 */ /* 0x000fe200078e00ff */
[----:B------:R-:W-:-:S04]  /*12d730*/  IADD3.X R42, P2, PT, RZ, R58, RZ, P2, !PT ;  /* 0x0000003aff2a7210 */ /* 0x000fc8000175e4ff */
[----:B------:R-:W-:-:S04]  /*12d740*/  IADD3.X R42, P3, PT, RZ, R42, RZ, P3, !PT ;  /* 0x0000002aff2a7210 */ /* 0x000fc80001f7e4ff */
        /* <DEDUP_REMOVED lines=31> */
[----:B------:R-:W-:Y:S01]  /*12d940*/  IMAD.WIDE.U32 R32, R87, R88, RZ ;  /* 0x0000005857207225 */ /* 0x000fe200078e00ff */
[----:B------:R-:W-:-:S03]  /*12d950*/  IADD3.X R59, P6, PT, RZ, R59, RZ, P6, !PT ;  /* 0x0000003bff3b7210 */ /* 0x000fc600037de4ff */
[----:B------:R-:W-:Y:S01]  /*12d960*/  IMAD.X R43, RZ, RZ, RZ, P4 ;  /* 0x000000ffff2b7224 */ /* 0x000fe200020e06ff */
[----:B------:R-:W-:Y:S01]  /*12d970*/  IADD3.X R55, PT, PT, RZ, RZ, R37, P6, P3 ;  /* 0x000000ffff377210 */ /* 0x000fe200037e6425 */
[----:B------:R-:W-:Y:S01]  /*12d980*/  IMAD.MOV.U32 R42, RZ, RZ, R35 ;  /* 0x000000ffff2a7224 */ /* 0x000fe200078e0023 */
[----:B------:R-:W-:Y:S01]  /*12d990*/  IADD3 RZ, P3, PT, R30, R40, RZ ;  /* 0x000000281eff7210 */ /* 0x000fe20007f7e0ff */
[----:B------:R-:W-:Y:S01]  /*12d9a0*/  IMAD.WIDE.U32 R32, P6, R86, R135, R32 ;  /* 0x0000008756207225 */ /* 0x000fe200078c0020 */
[----:B------:R-:W-:-:S03]  /*12d9b0*/  IADD3.X R37, P2, PT, R34, R58, RZ, P2, !PT ;  /* 0x0000003a22257210 */ /* 0x000fc6000175e4ff */
[----:B------:R-:W-:Y:S01]  /*12d9c0*/  IMAD.WIDE.U32.X R42, R44, 0x1a0111ea, R42, P5 ;  /* 0x1a0111ea2c2a7825 */ /* 0x000fe200028e042a */
[----:B------:R-:W-:-:S03]  /*12d9d0*/  IADD3 R40, P4, PT, R32, R41, RZ ;  /* 0x0000002920287210 */ /* 0x000fc60007f9e0ff */
[----:B------:R-:W-:Y:S01]  /*12d9e0*/  IMAD.X R35, RZ, RZ, RZ, P6 ;  /* 0x000000ffff237224 */ /* 0x000fe200030e06ff */
[----:B------:R-:W-:Y:S01]  /*12d9f0*/  IADD3.X R44, P1, PT, RZ, R42, RZ, P1, !PT ;  /* 0x0000002aff2c7210 */ /* 0x000fe20000f3e4ff */
[----:B------:R-:W-:Y:S01]  /*12da00*/  IMAD.MOV.U32 R34, RZ, RZ, R33 ;  /* 0x000000ffff227224 */ /* 0x000fe200078e0021 */
[----:B------:R-:W-:Y:S01]  /*12da10*/  IADD3.X RZ, P3, PT, R31, R40, RZ, P3, !PT ;  /* 0x000000281fff7210 */ /* 0x000fe20001f7e4ff */
[----:B------:R-:W-:Y:S01]  /*12da20*/  IMAD.WIDE.U32 R40, R133, R88, RZ ;  /* 0x0000005885287225 */ /* 0x000fe200078e00ff */
[----:B------:R-:W-:-:S03]  /*12da30*/  IADD3.X R44, P2, PT, RZ, R44, RZ, P2, !PT ;  /* 0x0000002cff2c7210 */ /* 0x000fc6000175e4ff */
[----:B------:R-:W-:Y:S01]  /*12da40*/  IMAD.WIDE.U32 R30, R86, R88, R30 ;  /* 0x00000058561e7225 */ /* 0x000fe200078e001e */
[----:B------:R-:W-:-:S03]  /*12da50*/  IADD3.X R42, PT, PT, RZ, RZ, R43, P2, P1 ;  /* 0x000000ffff2a7210 */ /* 0x000fc600017e242b */
[----:B------:R-:W-:Y:S01]  /*12da60*/  IMAD.IADD R31, R31, 0x1, R32 ;  /* 0x000000011f1f7824 */ /* 0x000fe200078e0220 */
[----:B------:R-:W-:Y:S01]  /*12da70*/  IADD3 R30, P1, PT, R59, R30, RZ ;  /* 0x0000001e3b1e7210 */ /* 0x000fe20007f3e0ff */
[----:B------:R-:W-:-:S03]  /*12da80*/  IMAD.WIDE.U32 R40, P5, R132, R135, R40 ;  /* 0x0000008784287225 */ /* 0x000fc600078a0028 */
[----:B------:R-:W-:Y:S01]  /*12da90*/  IADD3.X R31, P1, PT, R31, R55, RZ, P1, !PT ;  /* 0x000000371f1f7210 */ /* 0x000fe20000f3e4ff */
[----:B------:R-:W-:-:S04]  /*12daa0*/  IMAD.WIDE.U32 R32, R132, R88, RZ ;  /* 0x0000005884207225 */ /* 0x000fc800078e00ff */
[----:B------:R-:W-:Y:S01]  /*12dab0*/  IMAD.WIDE.U32.X R34, R87, R135, R34, P4 ;  /* 0x0000008757227225 */ /* 0x000fe200020e0422 */
[----:B------:R-:W-:Y:S02]  /*12dac0*/  IADD3 RZ, P2, PT, R36, R32, RZ ;  /* 0x0000002024ff7210 */ /* 0x000fe40007f5e0ff */
[----:B------:R-:W-:Y:S01]  /*12dad0*/  IADD3 R43, P4, PT, R40, R33, RZ ;  /* 0x00000021282b7210 */ /* 0x000fe20007f9e0ff */
[----:B------:R-:W-:Y:S01]  /*12dae0*/  IMAD.WIDE.U32 R32, R132, R88, R36 ;  /* 0x0000005884207225 */ /* 0x000fe200078e0024 */
[----:B------:R-:W-:Y:S02]  /*12daf0*/  IADD3.X R55, P3, PT, RZ, R34, RZ, P3, !PT ;  /* 0x00000022ff377210 */ /* 0x000fe40001f7e4ff */
[----:B------:R-:W-:Y:S01]  /*12db00*/  IADD3.X RZ, P2, PT, R37, R43, RZ, P2, !PT ;  /* 0x0000002b25ff7210 */ /* 0x000fe2000175e4ff */
[----:B------:R-:W-:Y:S01]  /*12db10*/  IMAD.X R37, RZ, RZ, RZ, P5 ;  /* 0x000000ffff257224 */ /* 0x000fe200028e06ff */
[----:B------:R-:W-:Y:S01]  /*12db20*/  IADD3.X R55, P6, PT, RZ, R55, RZ, P1, !PT ;  /* 0x00000037ff377210 */ /* 0x000fe20000fde4ff */
[----:B------:R-:W-:Y:S01]  /*12db30*/  IMAD.MOV.U32 R36, RZ, RZ, R41 ;  /* 0x000000ffff247224 */ /* 0x000fe200078e0029 */
[----:B------:R-:W-:Y:S01]  /*12db40*/  IADD3 R34, P1, PT, R44, R27, RZ ;  /* 0x0000001b2c227210 */ /* 0x000fe20007f3e0ff */
[----:B------:R-:W-:Y:S01]  /*12db50*/  IMAD.IADD R33, R33, 0x1, R40 ;  /* 0x0000000121217824 */ /* 0x000fe200078e0228 */
[----:B------:R-:W-:Y:S01]  /*12db60*/  IADD3.X R27, PT, PT, RZ, RZ, R35, P6, P3 ;  /* 0x000000ffff1b7210 */ /* 0x000fe200037e6423 */
[----:B------:R-:W-:Y:S01]  /*12db70*/  IMAD.WIDE.U32 R40, R66, R88, RZ ;  /* 0x0000005842287225 */ /* 0x000fe200078e00ff */
[----:B------:R-:W-:-:S02]  /*12db80*/  IADD3 R32, P3, PT, R55, R32, RZ ;  /* 0x0000002037207210 */ /* 0x000fc40007f7e0ff */
[----:B------:R-:W-:Y:S01]  /*12db90*/  IADD3.X R35, P1, PT, R42, R49, RZ, P1, !PT ;  /* 0x000000312a237210 */ /* 0x000fe20000f3e4ff */
[----:B------:R-:W-:Y:S01]  /*12dba0*/  IMAD.WIDE.U32.X R36, R133, R135, R36, P4 ;  /* 0x0000008785247225 */ /* 0x000fe200020e0424 */
[----:B------:R-:W-:-:S03]  /*12dbb0*/  IADD3.X R33, P3, PT, R33, R27, RZ, P3, !PT ;  /* 0x0000001b21217210 */ /* 0x000fc60001f7e4ff */
[----:B------:R-:W-:Y:S01]  /*12dbc0*/  IMAD.WIDE.U32 R40, P4, R134, R135, R40 ;  /* 0x0000008786287225 */ /* 0x000fe20007880028 */
[----:B------:R-:W-:-:S03]  /*12dbd0*/  IADD3.X R36, P2, PT, RZ, R36, RZ, P2, !PT ;  /* 0x00000024ff247210 */ /* 0x000fc6000175e4ff */
[----:B------:R-:W-:Y:S01]  /*12dbe0*/  IMAD.WIDE.U32 R58, R134, R88, RZ ;  /* 0x00000058863a7225 */ /* 0x000fe200078e00ff */
[----:B------:R-:W-:-:S03]  /*12dbf0*/  IADD3.X R36, P5, PT, RZ, R36, RZ, P3, !PT ;  /* 0x00000024ff247210 */ /* 0x000fc60001fbe4ff */
[----:B------:R-:W-:Y:S01]  /*12dc00*/  IMAD.WIDE.U32 R42, R134, R88, R34 ;  /* 0x00000058862a7225 */ /* 0x000fe200078e0022 */
[----:B------:R-:W-:Y:S02]  /*12dc10*/  IADD3 R27, P6, PT, R40, R59, RZ ;  /* 0x0000003b281b7210 */ /* 0x000fe40007fde0ff */
[----:B------:R-:W-:Y:S01]  /*12dc20*/  IADD3 RZ, P3, PT, R34, R58, RZ ;  /* 0x0000003a22ff7210 */ /* 0x000fe20007f7e0ff */
[----:B------:R-:W-:Y:S01]  /*12dc30*/  IMAD.IADD R49, R43, 0x1, R40 ;  /* 0x000000012b317824 */ /* 0x000fe200078e0228 */
[----:B------:R-:W-:Y:S01]  /*12dc40*/  IADD3.X R44, PT, PT, RZ, RZ, R37, P5, P2 ;  /* 0x000000ffff2c7210 */ /* 0x000fe20002fe4425 */
[----:B------:R-:W-:Y:S01]  /*12dc50*/  IMAD R40, R57, -0x30003, RZ ;  /* 0xfffcfffd39287824 */ /* 0x000fe200078e02ff */
[----:B------:R-:W-:Y:S01]  /*12dc60*/  IADD3 R34, P2, PT, R36, R42, RZ ;  /* 0x0000002a24227210 */ /* 0x000fe20007f5e0ff */
[C---:B------:R-:W-:Y:S01]  /*12dc70*/  IMAD.WIDE.U32 R36, R56.reuse, -0x30003, RZ ;  /* 0xfffcfffd38247825 */ /* 0x040fe200078e00ff */
[----:B------:R-:W-:Y:S02]  /*12dc80*/  IADD3.X RZ, P3, PT, R35, R27, RZ, P3, !PT ;  /* 0x0000001b23ff7210 */ /* 0x000fe40001f7e4ff */
[----:B------:R-:W-:Y:S01]  /*12dc90*/  IADD3.X R35, P2, PT, R49, R44, RZ, P2, !PT ;  /* 0x0000002c31237210 */ /* 0x000fe2000175e4ff */
[----:B------:R-:W-:Y:S01]  /*12dca0*/  IMAD R40, R56, -0x760c0004, R40 ;  /* 0x89f3fffc38287824 */ /* 0x000fe200078e0228 */
[----:B------:R-:W-:Y:S01]  /*12dcb0*/  IADD3.X R49, P0, PT, RZ, RZ, RZ, P0, !PT ;  /* 0x000000ffff317210 */ /* 0x000fe2000071e4ff */
[----:B------:R-:W-:Y:S01]  /*12dcc0*/  IMAD.MOV.U32 R58, RZ, RZ, R41 ;  /* 0x000000ffff3a7224 */ /* 0x000fe200078e0029 */
[----:B------:R-:W-:Y:S01]  /*12dcd0*/  IADD3.X R27, P1, PT, RZ, RZ, RZ, P1, !PT ;  /* 0x000000ffff1b7210 */ /* 0x000fe20000f3e4ff */
[----:B------:R-:W-:-:S02]  /*12dce0*/  IMAD.IADD R37, R37, 0x1, R40 ;  /* 0x0000000125257824 */ /* 0x000fc400078e0228 */
[----:B------:R-:W-:-:S04]  /*12dcf0*/  IMAD.WIDE.U32 R42, R36, -0x5555, RZ ;  /* 0xffffaaab242a7825 */ /* 0x000fc800078e00ff */
[----:B------:R-:W-:-:S04]  /*12dd00*/  IMAD.WIDE.U32 R40, R37, -0x5555, RZ ;  /* 0xffffaaab25287825 */ /* 0x000fc800078e00ff */
[----:B------:R-:W-:Y:S01]  /*12dd10*/  IMAD.X R59, RZ, RZ, RZ, P4 ;  /* 0x000000ffff3b7224 */ /* 0x000fe200020e06ff */
[----:B------:R-:W-:Y:S01]  /*12dd20*/  IADD3 RZ, P4, PT, R56, R42, RZ ;  /* 0x0000002a38ff7210 */ /* 0x000fe20007f9e0ff */
[----:B------:R-:W-:-:S04]  /*12dd30*/  IMAD.WIDE.U32 R40, P5, R36, -0x46010001, R40 ;  /* 0xb9feffff24287825 */ /* 0x000fc800078a0028 */
[----:B------:R-:W-:Y:S01]  /*12dd40*/  IMAD.WIDE.U32.X R58, R66, R135, R58, P6 ;  /* 0x00000087423a7225 */ /* 0x000fe200030e043a */
[----:B------:R-:W-:-:S03]  /*12dd50*/  IADD3 R42, P6, PT, R40, R43, RZ ;  /* 0x0000002b282a7210 */ /* 0x000fc60007fde0ff */
[----:B------:R-:W-:Y:S01]  /*12dd60*/  IMAD.X R43, RZ, RZ, RZ, P5 ;  /* 0x000000ffff2b7224 */ /* 0x000fe200028e06ff */
[----:B------:R-:W-:Y:S01]  /*12dd70*/  IADD3.X RZ, P4, PT, R57, R42, RZ, P4, !PT ;  /* 0x0000002a39ff7210 */ /* 0x000fe2000279e4ff */
[----:B------:R-:W-:Y:S01]  /*12dd80*/  IMAD.WIDE.U32 R56, R36, -0x5555, R56 ;  /* 0xffffaaab24387825 */ /* 0x000fe200078e0038 */
[----:B------:R-:W-:-:S03]  /*12dd90*/  IADD3.X R44, P3, PT, RZ, R58, RZ, P3, !PT ;  /* 0x0000003aff2c7210 */ /* 0x000fc60001f7e4ff */
[----:B------:R-:W-:Y:S01]  /*12dda0*/  IMAD.MOV.U32 R42, RZ, RZ, R41 ;  /* 0x000000ffff2a7224 */ /* 0x000fe200078e0029 */
        /* <DEDUP_REMOVED lines=88> */
[----:B------:R-:W-:Y:S01]  /*12e330*/  IADD3.X R44, P2, P6, R29, R49, R44, !PT, P2 ;  /* 0x000000311d2c7210 */ /* 0x000fe20007e4442c */
[----:B------:R-:W-:Y:S01]  /*12e340*/  IMAD.X R29, RZ, RZ, RZ, P0 ;  /* 0x000000ffff1d7224 */ /* 0x000fe200000e06ff */
[----:B------:R-:W-:Y:S02]  /*12e350*/  IADD3.X R34, PT, PT, RZ, RZ, R35, P5, P4 ;  /* 0x000000ffff227210 */ /* 0x000fe40002fe8423 */
[----:B------:R-:W-:Y:S02]  /*12e360*/  ISETP.GT.U32.AND P0, PT, R44, 0x397fe69a, PT ;  /* 0x397fe69a2c00780c */ /* 0x000fe40003f04070 */
[----:B------:R-:W-:-:S04]  /*12e370*/  IADD3.X R29, PT, PT, R29, RZ, RZ, P3, P1 ;  /* 0x000000ff1d1d7210 */ /* 0x000fc80001fe24ff */
        /* <DEDUP_REMOVED lines=65> */
.L_x_1302:
[----:B------:R-:W-:Y:S05]  /*12e790*/  BSYNC.RELIABLE B5 ;  /* 0x0000000000057941 */ /* 0x000fea0003800100 */
.L_x_1301:
        /* <DEDUP_REMOVED lines=12> */
.L_x_1303:
[----:B------:R-:W-:Y:S05]  /*12e860*/  BSYNC.RECONVERGENT B4 ;  /* 0x0000000000047941 */ /* 0x000fea0003800200 */
.L_x_1300:
        /* <DEDUP_REMOVED lines=79> */
.L_x_1306:
[----:B------:R-:W-:Y:S05]  /*12ed60*/  BSYNC.RELIABLE B5 ;  /* 0x0000000000057941 */ /* 0x000fea0003800100 */
.L_x_1305:
        /* <DEDUP_REMOVED lines=12> */
.L_x_1307:
[----:B------:R-:W-:Y:S05]  /*12ee30*/  BSYNC.RECONVERGENT B4 ;  /* 0x0000000000047941 */ /* 0x000fea0003800200 */
.L_x_1304:
        /* <DEDUP_REMOVED lines=49> */
.L_x_1311:
[----:B------:R-:W-:Y:S05]  /*12f150*/  BSYNC.RELIABLE B5 ;  /* 0x0000000000057941 */ /* 0x000fea0003800100 */
.L_x_1310:
        /* <DEDUP_REMOVED lines=12> */
.L_x_1309:
[----:B------:R-:W-:Y:S05]  /*12f220*/  BSYNC.RECONVERGENT B4 ;  /* 0x0000000000047941 */ /* 0x000fea0003800200 */
.L_x_1308:
        /* <DEDUP_REMOVED lines=11> */
[----:B------:R-:W-:Y:S01]  /*12f2e0*/  IMAD.WIDE.U32.X R66, R90, R41, R68, P1 ;  /* 0x000000295a427225 */ /* 0x000fe200008e0444 */
[----:B------:R-:W-:-:S03]  /*12f2f0*/  IADD3 RZ, P1, PT, RZ, R70, RZ ;  /* 0x00000046ffff7210 */ /* 0x000fc60007f3e0ff */
[----:B------:R-:W-:Y:S01]  /*12f300*/  IMAD.WIDE.U32 R68, R57, R91, RZ ;  /* 0x0000005b39447225 */ /* 0x000fe200078e00ff */
[----:B------:R-:W-:-:S03]  /*12f310*/  IADD3.X R66, P5, PT, RZ, R66, RZ, P0, !PT ;  /* 0x00000042ff427210 */ /* 0x000fc600007be4ff */
[----:B------:R-:W-:Y:S01]  /*12f320*/  IMAD.WIDE.U32 R74, R40, R91, RZ ;  /* 0x0000005b284a7225 */ /* 0x000fe200078e00ff */
[----:B------:R-:W-:-:S03]  /*12f330*/  IADD3.X R66, P0, PT, RZ, R66, RZ, P0, !PT ;  /* 0x00000042ff427210 */ /* 0x000fc6000071e4ff */
[----:B------:R-:W-:Y:S01]  /*12f340*/  IMAD.WIDE.U32 R68, P3, R90, R38, R68 ;  /* 0x000000265a447225 */ /* 0x000fe20007860044 */
[----:B------:R-:W-:Y:S02]  /*12f350*/  IADD3 R66, P2, PT, R66, R70, RZ ;  /* 0x0000004642427210 */ /* 0x000fe40007f5e0ff */
[----:B------:R-:W-:Y:S01]  /*12f360*/  IADD3.X R67, PT, PT, RZ, RZ, R67, P0, P5 ;  /* 0x000000ffff437210 */ /* 0x000fe200007ea443 */
[----:B------:R-:W-:Y:S01]  /*12f370*/  IMAD.WIDE.U32 R80, R60, R91, RZ ;  /* 0x0000005b3c507225 */ /* 0x000fe200078e00ff */
[----:B------:R-:W-:-:S03]  /*12f380*/  IADD3 R70, P4, PT, R71, R68, RZ ;  /* 0x0000004447467210 */ /* 0x000fc60007f9e0ff */
[----:B------:R-:W-:Y:S01]  /*12f390*/  IMAD.X R71, RZ, RZ, RZ, P3 ;  /* 0x000000ffff477224 */ /* 0x000fe200018e06ff */
[----:B------:R-:W-:Y:S01]  /*12f3a0*/  IADD3.X RZ, P0, PT, RZ, R70, RZ, P1, !PT ;  /* 0x00000046ffff7210 */ /* 0x000fe20000f1e4ff */
[----:B------:R-:W-:Y:S01]  /*12f3b0*/  IMAD.WIDE.U32 R82, R42, R91, RZ ;  /* 0x0000005b2a527225 */ /* 0x000fe200078e00ff */
[----:B------:R-:W-:Y:S02]  /*12f3c0*/  IADD3.X R67, P1, PT, R70, R67, RZ, P2, !PT ;  /* 0x0000004346437210 */ /* 0x000fe4000173e4ff */
[----:B------:R-:W-:Y:S01]  /*12f3d0*/  IADD3 RZ, P2, PT, RZ, R74, RZ ;  /* 0x0000004affff7210 */ /* 0x000fe20007f5e0ff */
[----:B------:R-:W-:Y:S02]  /*12f3e0*/  IMAD.MOV.U32 R70, RZ, RZ, R69 ;  /* 0x000000ffff467224 */ /* 0x000fe400078e0045 */
[----:B------:R-:W-:-:S04]  /*12f3f0*/  IMAD.WIDE.U32 R68, R36, R91, RZ ;  /* 0x0000005b24447225 */ /* 0x000fc800078e00ff */
[----:B------:R-:W-:-:S04]  /*12f400*/  IMAD.WIDE.U32.X R70, R90, R57, R70, P4 ;  /* 0x000000395a467225 */ /* 0x000fc800020e0446 */
[----:B------:R-:W-:Y:S01]  /*12f410*/  IMAD.WIDE.U32 R68, P4, R90, R40, R68 ;  /* 0x000000285a447225 */ /* 0x000fe20007880044 */
[----:B------:R-:W-:-:S03]  /*12f420*/  IADD3.X R70, P0, PT, RZ, R70, RZ, P0, !PT ;  /* 0x00000046ff467210 */ /* 0x000fc6000071e4ff */
[----:B------:R-:W-:Y:S01]  /*12f430*/  IMAD R132, R73, -0x30003, RZ ;  /* 0xfffcfffd49847824 */ /* 0x000fe200078e02ff */
[----:B------:R-:W-:Y:S01]  /*12f440*/  IADD3.X R70, P1, PT, RZ, R70, RZ, P1, !PT ;  /* 0x00000046ff467210 */ /* 0x000fe20000f3e4ff */
[----:B------:R-:W-:-:S03]  /*12f450*/  IMAD.WIDE.U32 R86, R72, -0x30003, RZ ;  /* 0xfffcfffd48567825 */ /* 0x000fc600078e00ff */
[----:B------:R-:W-:Y:S01]  /*12f460*/  IADD3 R70, P3, PT, R70, R74, RZ ;  /* 0x0000004a46467210 */ /* 0x000fe20007f7e0ff */
[----:B------:R-:W-:Y:S01]  /*12f470*/  IMAD R132, R72, -0x760c0004, R132 ;  /* 0x89f3fffc48847824 */ /* 0x000fe200078e0284 */
[----:B------:R-:W-:Y:S01]  /*12f480*/  IADD3 R74, P5, PT, R75, R68, RZ ;  /* 0x000000444b4a7210 */ /* 0x000fe20007fbe0ff */
[----:B------:R-:W-:Y:S01]  /*12f490*/  IMAD.X R75, RZ, RZ, RZ, P4 ;  /* 0x000000ffff4b7224 */ /* 0x000fe200020e06ff */
[----:B------:R-:W-:Y:S01]  /*12f4a0*/  IADD3.X R71, PT, PT, RZ, RZ, R71, P1, P0 ;  /* 0x000000ffff477210 */ /* 0x000fe20000fe0447 */
[----:B------:R-:W-:Y:S01]  /*12f4b0*/  IMAD.IADD R132, R87, 0x1, R132 ;  /* 0x0000000157847824 */ /* 0x000fe200078e0284 */
[----:B------:R-:W-:Y:S01]  /*12f4c0*/  IADD3.X RZ, P0, PT, RZ, R74, RZ, P2, !PT ;  /* 0x0000004affff7210 */ /* 0x000fe2000171e4ff */
[----:B------:R-:W-:Y:S01]  /*12f4d0*/  IMAD.WIDE.U32 R84, R86, -0x5555, R72 ;  /* 0xffffaaab56547825 */ /* 0x000fe200078e0048 */
[----:B------:R-:W-:Y:S02]  /*12f4e0*/  IADD3.X R71, P1, PT, R74, R71, RZ, P3, !PT ;  /* 0x000000474a477210 */ /* 0x000fe40001f3e4ff */
[----:B------:R-:W-:Y:S01]  /*12f4f0*/  IADD3 RZ, P2, PT, RZ, R80, RZ ;  /* 0x00000050ffff7210 */ /* 0x000fe20007f5e0ff */
[----:B------:R-:W-:-:S02]  /*12f500*/  IMAD.MOV.U32 R74, RZ, RZ, R69 ;  /* 0x000000ffff4a7224 */ /* 0x000fc400078e0045 */
[----:B------:R-:W-:-:S04]  /*12f510*/  IMAD.WIDE.U32 R88, R132, 0x434bacd7, RZ ;  /* 0x434bacd784587825 */ /* 0x000fc800078e00ff */
        /* <DEDUP_REMOVED lines=28> */
[----:B------:R-:W-:Y:S01]  /*12f6e0*/  IADD3.X R133, P1, PT, RZ, R133, RZ, P1, !PT ;  /* 0x00000085ff857210 */ /* 0x000fe20000f3e4ff */
[----:B------:R-:W-:-:S03]  /*12f6f0*/  IMAD.WIDE.U32 R82, P2, R86, -0x46010001, R82 ;  /* 0xb9feffff56527825 */ /* 0x000fc60007840052 */
[----:B------:R-:W-:Y:S01]  /*12f700*/  IADD3.X R87, PT, PT, RZ, RZ, R81, P1, P0 ;  /* 0x000000ffff577210 */ /* 0x000fe20000fe0451 */
[----:B------:R-:W-:Y:S01]  /*12f710*/  IMAD.WIDE.U32 R80, R86, -0x5555, RZ ;  /* 0xffffaaab56507825 */ /* 0x000fe200078e00ff */
[----:B------:R-:W-:-:S03]  /*12f720*/  IADD3 RZ, P1, PT, RZ, R84, RZ ;  /* 0x00000054ffff7210 */ /* 0x000fc60007f3e0ff */
[----:B------:R-:W-:Y:S01]  /*12f730*/  IMAD.IADD R84, R85, 0x1, R82 ;  /* 0x0000000155547824 */ /* 0x000fe200078e0252 */
[----:B------:R-:W-:Y:S02]  /*12f740*/  IADD3 RZ, P0, PT, R72, R80, RZ ;  /* 0x0000005048ff7210 */ /* 0x000fe40007f1e0ff */
[----:B------:R-:W-:Y:S01]  /*12f750*/  IADD3 R80, P3, PT, R82, R81, RZ ;  /* 0x0000005152507210 */ /* 0x000fe20007f7e0ff */
[----:B------:R-:W-:Y:S01]  /*12f760*/  IMAD.X R81, RZ, RZ, RZ, P2 ;  /* 0x000000ffff517224 */ /* 0x000fe200010e06ff */
[----:B------:R-:W-:Y:S01]  /*12f770*/  IADD3.X RZ, P1, PT, RZ, R84, RZ, P1, !PT ;  /* 0x00000054ffff7210 */ /* 0x000fe20000f3e4ff */
[----:B------:R-:W-:Y:S01]  /*12f780*/  IMAD.WIDE.U32 R84, R86, -0x4eac0001, RZ ;  /* 0xb153ffff56547825 */ /* 0x000fe200078e00ff */
[----:B------:R-:W-:-:S03]  /*12f790*/  IADD3.X RZ, P0, PT, R73, R80, RZ, P0, !PT ;  /* 0x0000005049ff7210 */ /* 0x000fc6000071e4ff */
[----:B------:R-:W-:Y:S01]  /*12f7a0*/  IMAD.MOV.U32 R80, RZ, RZ, R83 ;  /* 0x000000ffff507224 */ /* 0x000fe200078e0053 */
[----:B------:R-:W-:Y:S01]  /*12f7b0*/  IADD3 RZ, P2, PT, R66, R84, RZ ;  /* 0x0000005442ff7210 */ /* 0x000fe20007f5e0ff */
[----:B------:R-:W-:-:S04]  /*12f7c0*/  IMAD.WIDE.U32 R72, R132, -0x4eac0001, RZ ;  /* 0xb153ffff84487825 */ /* 0x000fc800078e00ff */
[----:B------:R-:W-:-:S04]  /*12f7d0*/  IMAD.WIDE.U32.X R80, R132, -0x46010001, R80, P3 ;  /* 0xb9feffff84507825 */ /* 0x000fc800018e0450 */
        /* <DEDUP_REMOVED lines=42> */
[----:B------:R-:W-:Y:S01]  /*12fa80*/  IMAD.WIDE.U32 R88, P1, R86, 0x4b1ba7b6, R88 ;  /* 0x4b1ba7b656587825 */ /* 0x000fe20007820058 */
[----:B------:R-:W-:-:S03]  /*12fa90*/  IADD3.X R69, P3, PT, R82, R80, RZ, P3, !PT ;  /* 0x0000005052457210 */ /* 0x000fc60001f7e4ff */
[----:B------:R-:W-:Y:S02]  /*12faa0*/  IMAD.MOV.U32 R80, RZ, RZ, R73 ;  /* 0x000000ffff507224 */ /* 0x000fe400078e0049 */
[----:B------:R-:W-:-:S04]  /*12fab0*/  IMAD.WIDE.U32 R82, R37, R91, RZ ;  /* 0x0000005b25527225 */ /* 0x000fc800078e00ff */
[----:B------:R-:W-:-:S04]  /*12fac0*/  IMAD.WIDE.U32.X R72, R132, 0x64774b84, R80, P5 ;  /* 0x64774b8484487825 */ /* 0x000fc800028e0450 */
[----:B------:R-:W-:Y:S01]  /*12fad0*/  IMAD.WIDE.U32 R80, R86, 0x434bacd7, RZ ;  /* 0x434bacd756507825 */ /* 0x000fe200078e00ff */
[----:B------:R-:W-:-:S04]  /*12fae0*/  IADD3.X R84, P2, PT, RZ, R72, RZ, P0, !PT ;  /* 0x00000048ff547210 */ /* 0x000fc8000075e4ff */
[----:B------:R-:W-:Y:S02]  /*12faf0*/  IADD3.X R84, P4, PT, RZ, R84, RZ, P3, !PT ;  /* 0x00000054ff547210 */ /* 0x000fe40001f9e4ff */
[----:B------:R-:W-:Y:S02]  /*12fb00*/  IADD3 RZ, P3, PT, R74, R80, RZ ;  /* 0x000000504aff7210 */ /* 0x000fe40007f7e0ff */
[----:B------:R-:W-:Y:S01]  /*12fb10*/  IADD3 R72, P0, PT, R88, R81, RZ ;  /* 0x0000005158487210 */ /* 0x000fe20007f1e0ff */
[----:B------:R-:W-:Y:S01]  /*12fb20*/  IMAD.WIDE.U32 R80, R55, R91, RZ ;  /* 0x0000005b37507225 */ /* 0x000fe200078e00ff */
[----:B------:R-:W-:Y:S02]  /*12fb30*/  IADD3.X R134, PT, PT, RZ, RZ, R73, P4, P2 ;  /* 0x000000ffff867210 */ /* 0x000fe400027e4449 */
[-C--:B------:R-:W-:Y:S01]  /*12fb40*/  IADD3 RZ, P2, PT, RZ, R82.reuse, RZ ;  /* 0x00000052ffff7210 */ /* 0x080fe20007f5e0ff */
[----:B------:R-:W-:Y:S01]  /*12fb50*/  IMAD.X R91, RZ, RZ, RZ, P1 ;  /* 0x000000ffff5b7224 */ /* 0x000fe200008e06ff */
[----:B------:R-:W-:Y:S01]  /*12fb60*/  IADD3 R82, P5, PT, R133, R82, RZ ;  /* 0x0000005285527210 */ /* 0x000fe20007fbe0ff */
[----:B------:R-:W-:Y:S01]  /*12fb70*/  IMAD.WIDE.U32 R80, P4, R90, R37, R80 ;  /* 0x000000255a507225 */ /* 0x000fe20007880050 */
[----:B------:R-:W-:-:S03]  /*12fb80*/  IADD3.X RZ, P3, PT, R75, R72, RZ, P3, !PT ;  /* 0x000000484bff7210 */ /* 0x000fc60001f7e4ff */
[----:B------:R-:W-:Y:S01]  /*12fb90*/  IMAD.X R73, RZ, RZ, RZ, P4 ;  /* 0x000000ffff497224 */ /* 0x000fe200020e06ff */
[----:B------:R-:W-:Y:S01]  /*12fba0*/  IADD3 R135, P6, PT, R83, R80, RZ ;  /* 0x0000005053877210 */ /* 0x000fe20007fde0ff */
[----:B------:R-:W-:Y:S02]  /*12fbb0*/  IMAD.MOV.U32 R72, RZ, RZ, R81 ;  /* 0x000000ffff487224 */ /* 0x000fe400078e0051 */
[----:B------:R-:W-:Y:S01]  /*12fbc0*/  IMAD.WIDE.U32 R74, R86, 0x434bacd7, R74 ;  /* 0x434bacd7564a7825 */ /* 0x000fe200078e004a */
[----:B------:R-:W-:Y:S02]  /*12fbd0*/  IADD3.X R83, P5, PT, R135, R87, RZ, P5, !PT ;  /* 0x0000005787537210 */ /* 0x000fe40002fbe4ff */
[----:B------:R-:W-:Y:S01]  /*12fbe0*/  IADD3.X RZ, P2, PT, RZ, R135, RZ, P2, !PT ;  /* 0x00000087ffff7210 */ /* 0x000fe2000175e4ff */
[----:B------:R-:W-:Y:S01]  /*12fbf0*/  IMAD.WIDE.U32 R80, R132, 0x397fe69a, RZ ;  /* 0x397fe69a84507825 */ /* 0x000fe200078e00ff */
[----:B------:R-:W-:-:S03]  /*12fc00*/  IADD3 R74, P4, PT, R84, R74, RZ ;  /* 0x0000004a544a7210 */ /* 0x000fc60007f9e0ff */
[----:B------:R-:W-:-:S04]  /*12fc10*/  IMAD.WIDE.U32.X R72, R90, R55, R72, P6 ;  /* 0x000000375a487225 */ /* 0x000fc800030e0448 */
[----:B------:R-:W-:Y:S02]  /*12fc20*/  IMAD.MOV.U32 R90, RZ, RZ, R89 ;  /* 0x000000ffff5a7224 */ /* 0x000fe400078e0059 */
[----:B------:R-:W-:-:S04]  /*12fc30*/  IMAD.WIDE.U32 R80, P1, R86, 0x1a0111ea, R80 ;  /* 0x1a0111ea56507825 */ /* 0x000fc80007820050 */
[----:B------:R-:W-:-:S04]  /*12fc40*/  IMAD.WIDE.U32 R84, R86, 0x397fe69a, R82 ;  /* 0x397fe69a56547825 */ /* 0x000fc800078e0052 */
[----:B------:R-:W-:-:S04]  /*12fc50*/  IMAD.WIDE.U32 R86, R86, 0x397fe69a, RZ ;  /* 0x397fe69a56567825 */ /* 0x000fc800078e00ff */
[----:B------:R-:W-:Y:S02]  /*12fc60*/  IMAD.IADD R75, R75, 0x1, R88 ;  /* 0x000000014b4b7824 */ /* 0x000fe400078e0258 */
[----:B------:R-:W-:Y:S01]  /*12fc70*/  IMAD.WIDE.U32.X R90, R132, 0x4b1ba7b6, R90, P0 ;  /* 0x4b1ba7b6845a7825 */ /* 0x000fe200000e045a */
[----:B------:R-:W-:Y:S02]  /*12fc80*/  IADD3 RZ, P0, PT, R82, R86, RZ ;  /* 0x0000005652ff7210 */ /* 0x000fe40007f1e0ff */
[----:B------:R-:W-:Y:S01]  /*12fc90*/  IADD3.X R75, P4, PT, R75, R134, RZ, P4, !PT ;  /* 0x000000864b4b7210 */ /* 0x000fe2000279e4ff */
[----:B------:R-:W-:Y:S01]  /*12fca0*/  IMAD.WIDE.U32 R88, R38, R64, RZ ;  /* 0x0000004026587225 */ /* 0x000fe200078e00ff */
[----:B------:R-:W-:Y:S02]  /*12fcb0*/  IADD3.X R82, P3, PT, RZ, R90, RZ, P3, !PT ;  /* 0x0000005aff527210 */ /* 0x000fe40001f7e4ff */
[----:B------:R-:W-:Y:S01]  /*12fcc0*/  IADD3 R86, P6, PT, R80, R87, RZ ;  /* 0x0000005750567210 */ /* 0x000fe20007fde0ff */
[----:B------:R-:W-:Y:S01]  /*12fcd0*/  IMAD.X R87, RZ, RZ, RZ, P1 ;  /* 0x000000ffff577224 */ /* 0x000fe200008e06ff */
[----:B------:R-:W-:-:S02]  /*12fce0*/  IADD3.X R82, P4, PT, RZ, R82, RZ, P4, !PT ;  /* 0x00000052ff527210 */ /* 0x000fc4000279e4ff */
[----:B------:R-:W-:Y:S01]  /*12fcf0*/  IADD3.X RZ, P0, PT, R83, R86, RZ, P0, !PT ;  /* 0x0000005653ff7210 */ /* 0x000fe2000071e4ff */
[----:B------:R-:W-:Y:S01]  /*12fd00*/  IMAD.IADD R83, R85, 0x1, R80 ;  /* 0x0000000155537824 */ /* 0x000fe200078e0250 */
[----:B------:R-:W-:Y:S01]  /*12fd10*/  IADD3 R82, P1, PT, R82, R84, RZ ;  /* 0x0000005452527210 */ /* 0x000fe20007f3e0ff */
[----:B------:R-:W-:Y:S01]  /*12fd20*/  IMAD.MOV.U32 R86, RZ, RZ, R81 ;  /* 0x000000ffff567224 */ /* 0x000fe200078e0051 */
[----:B------:R-:W-:Y:S01]  /*12fd30*/  IADD3.X R90, P2, PT, RZ, R72, RZ, P2, !PT ;  /* 0x00000048ff5a7210 */ /* 0x000fe2000175e4ff */
[----:B------:R-:W-:-:S03]  /*12fd40*/  IMAD.WIDE.U32 R84, R41, R64, RZ ;  /* 0x0000004029547225 */ /* 0x000fc600078e00ff */
[----:B------:R-:W-:Y:S01]  /*12fd50*/  IADD3.X R90, P5, PT, RZ, R90, RZ, P5, !PT ;  /* 0x0000005aff5a7210 */ /* 0x000fe20002fbe4ff */
[----:B------:R-:W-:Y:S01]  /*12fd60*/  IMAD.WIDE.U32.X R80, R132, 0x1a0111ea, R86, P6 ;  /* 0x1a0111ea84507825 */ /* 0x000fe200030e0456 */
[----:B------:R-:W-:Y:S02]  /*12fd70*/  IADD3.X R132, PT, PT, RZ, RZ, R91, P4, P3 ;  /* 0x000000ffff847210 */ /* 0x000fe400027e645b */
[----:B------:R-:W-:Y:S01]  /*12fd80*/  IADD3.X R91, PT, PT, RZ, RZ, R73, P5, P2 ;  /* 0x000000ffff5b7210 */ /* 0x000fe20002fe4449 */
[----:B------:R-:W-:Y:S01]  /*12fd90*/  IMAD.WIDE.U32 R86, R43, R64, RZ ;  /* 0x000000402b567225 */ /* 0x000fe200078e00ff */
[----:B------:R-:W-:Y:S02]  /*12fda0*/  IADD3 RZ, P2, PT, R70, R88, RZ ;  /* 0x0000005846ff7210 */ /* 0x000fe40007f5e0ff */
[----:B------:R-:W-:Y:S01]  /*12fdb0*/  IADD3.X R83, P1, PT, R83, R132, RZ, P1, !PT ;  /* 0x0000008453537210 */ /* 0x000fe20000f3e4ff */
[----:B------:R-:W-:Y:S01]  /*12fdc0*/  IMAD.WIDE.U32 R84, P6, R39, R43, R84 ;  /* 0x0000002b27547225 */ /* 0x000fe200078c0054 */
[----:B------:R-:W-:-:S03]  /*12fdd0*/  IADD3 RZ, P3, PT, R66, R86, RZ ;  /* 0x0000005642ff7210 */ /* 0x000fc60007f7e0ff */
[----:B------:R-:W-:Y:S01]  /*12fde0*/  IMAD.WIDE.U32 R72, R57, R64, RZ ;  /* 0x0000004039487225 */ /* 0x000fe200078e00ff */
[----:B------:R-:W-:-:S03]  /*12fdf0*/  IADD3 R86, P4, PT, R84, R87, RZ ;  /* 0x0000005754567210 */ /* 0x000fc60007f9e0ff */
[----:B------:R-:W-:Y:S01]  /*12fe00*/  IMAD.X R87, RZ, RZ, RZ, P6 ;  /* 0x000000ffff577224 */ /* 0x000fe200030e06ff */
[----:B------:R-:W-:Y:S01]  /*12fe10*/  IADD3.X RZ, P3, PT, R67, R86, RZ, P3, !PT ;  /* 0x0000005643ff7210 */ /* 0x000fe20001f7e4ff */
[----:B------:R-:W-:-:S04]  /*12fe20*/  IMAD.WIDE.U32 R66, R64, R43, R66 ;  /* 0x0000002b40427225 */ /* 0x000fc800078e0042 */
[----:B------:R-:W-:Y:S02]  /*12fe30*/  IMAD.MOV.U32 R86, RZ, RZ, R85 ;  /* 0x000000ffff567224 */ /* 0x000fe400078e0055 */
        /* <DEDUP_REMOVED lines=22> */
[----:B------:R-:W-:Y:S01]  /*12ffa0*/  IADD3 R86, P6, PT, R72, R87, RZ ;  /* 0x0000005748567210 */ /* 0x000fe20007fde0ff */
[----:B------:R-:W-:Y:S01]  /*12ffb0*/  IMAD.X R87, RZ, RZ, RZ, P5 ;  /* 0x000000ffff577224 */ /* 0x000fe200028e06ff */
[----:B------:R-:W-:Y:S02]  /*12ffc0*/  IADD3.X R84, P4, PT, RZ, R84, RZ, P4, !PT ;  /* 0x00000054ff547210 */ /* 0x000fe4000279e4ff */
[----:B------:R-:W-:Y:S01]  /*12ffd0*/  IADD3.X RZ, P3, PT, R69, R86, RZ, P3, !PT ;  /* 0x0000005645ff7210 */ /* 0x000fe20001f7e4ff */
[----:B------:R-:W-:Y:S01]  /*12ffe0*/  IMAD.WIDE.U32 R68, R64, R40, R68 ;  /* 0x0000002840447225 */ /* 0x000fe200078e0044 */
[----:B------:R-:W-:-:S03]  /*12fff0*/  IADD3.X R88, PT, PT, RZ, RZ, R85, P4, P2 ;  /* 0x000000ffff587210 */ /* 0x000fc600027e4455 */
[----:B------:R-:W-:Y:S01]  /*130000*/  IMAD.IADD R69, R69, 0x1, R72 ;  /* 0x0000000145457824 */ /* 0x000fe200078e0248 */
[----:B------:R-:W-:Y:S01]  /*130010*/  IADD3 R68, P2, PT, R84, R68, RZ ;  /* 0x0000004454447210 */ /* 0x000fe20007f5e0ff */
[----:B------:R-:W-:-:S03]  /*130020*/  IMAD.WIDE.U32 R84, R59, R64, RZ ;  /* 0x000000403b547225 */ /* 0x000fc600078e00ff */
[----:B------:R-:W-:Y:S01]  /*130030*/  IADD3.X R69, P2, PT, R69, R88, RZ, P2, !PT ;  /* 0x0000005845457210 */ /* 0x000fe2000175e4ff */
[----:B------:R-:W-:Y:S02]  /*130040*/  IMAD.MOV.U32 R86, RZ, RZ, R73 ;  /* 0x000000ffff567224 */ /* 0x000fe400078e0049 */
        /* <DEDUP_REMOVED lines=24> */
[----:B------:R-:W-:Y:S02]  /*1301d0*/  IADD3.X R84, P0, PT, RZ, R80, RZ, P0, !PT ;  /* 0x00000050ff547210 */ /* 0x000fe4000071e4ff */
[----:B------:R-:W-:Y:S01]  /*1301e0*/  IADD3.X R80, P4, PT, RZ, R86, RZ, P4, !PT ;  /* 0x00000056ff507210 */ /* 0x000fe2000279e4ff */
[----:B------:R-:W-:Y:S01]  /*1301f0*/  IMAD.IADD R74, R83, 0x1, R74 ;  /* 0x00000001534a7824 */ /* 0x000fe200078e024a */
[----:B------:R-:W-:Y:S02]  /*130200*/  IADD3.X R84, P1, PT, RZ, R84, RZ, P1, !PT ;  /* 0x00000054ff547210 */ /* 0x000fe40000f3e4ff */
[----:B------:R-:W-:Y:S02]  /*130210*/  IADD3.X R80, P2, PT, RZ, R80, RZ, P2, !PT ;  /* 0x00000050ff507210 */ /* 0x000fe4000175e4ff */
[----:B------:R-:W-:-:S02]  /*130220*/  IADD3.X R81, PT, PT, RZ, RZ, R81, P1, P0 ;  /* 0x000000ffff517210 */ /* 0x000fc40000fe0451 */
[----:B------:R-:W-:Y:S01]  /*130230*/  IADD3.X R88, PT, PT, RZ, RZ, R87, P2, P4 ;  /* 0x000000ffff587210 */ /* 0x000fe200017e8457 */
[----:B------:R-:W-:Y:S01]  /*130240*/  IMAD.WIDE.U32 R86, R37, R64, RZ ;  /* 0x0000004025567225 */ /* 0x000fe200078e00ff */
[----:B------:R-:W-:Y:S02]  /*130250*/  IADD3 R84, P2, PT, R84, R90, RZ ;  /* 0x0000005a54547210 */ /* 0x000fe40007f5e0ff */
[----:B------:R-:W-:Y:S01]  /*130260*/  IADD3 R80, P0, PT, R80, R82, RZ ;  /* 0x0000005250507210 */ /* 0x000fe20007f1e0ff */
[----:B------:R-:W-:Y:S01]  /*130270*/  IMAD.WIDE.U32 R82, R55, R64, RZ ;  /* 0x0000004037527225 */ /* 0x000fe200078e00ff */
[----:B------:R-:W-:Y:S02]  /*130280*/  IADD3.X R85, P2, PT, R81, R91, RZ, P2, !PT ;  /* 0x0000005b51557210 */ /* 0x000fe4000175e4ff */
[----:B------:R-:W-:Y:S01]  /*130290*/  IADD3.X R81, P0, PT, R74, R88, RZ, P0, !PT ;  /* 0x000000584a517210 */ /* 0x000fe2000071e4ff */
[----:B------:R-:W-:Y:S01]  /*1302a0*/  IMAD.MOV.U32 R88, RZ, RZ, R75 ;  /* 0x000000ffff587224 */ /* 0x000fe200078e004b */
[----:B------:R-:W-:Y:S01]  /*1302b0*/  IADD3 RZ, P1, PT, R84, R86, RZ ;  /* 0x0000005654ff7210 */ /* 0x000fe20007f3e0ff */
[----:B------:R-:W-:-:S04]  /*1302c0*/  IMAD.WIDE.U32 R82, P4, R39, R37, R82 ;  /* 0x0000002527527225 */ /* 0x000fc80007880052 */
[----:B------:R-:W-:Y:S01]  /*1302d0*/  IMAD.WIDE.U32.X R88, R39, R49, R88, P6 ;  /* 0x0000003127587225 */ /* 0x000fe200030e0458 */
        /* <DEDUP_REMOVED lines=9> */
[----:B------:R-:W-:Y:S01]  /*130370*/  IMAD.MOV.U32 R84, RZ, RZ, R83 ;  /* 0x000000ffff547224 */ /* 0x000fe200078e0053 */
[----:B------:R-:W-:Y:S01]  /*130380*/  IADD3 RZ, P0, PT, RZ, R90, RZ ;  /* 0x0000005affff7210 */ /* 0x000fe20007f1e0ff */
[----:B------:R-:W-:Y:S01]  /*130390*/  IMAD.WIDE.U32 R82, R66, -0x30003, RZ ;  /* 0xfffcfffd42527825 */ /* 0x000fe200078e00ff */
[----:B------:R-:W-:-:S03]  /*1303a0*/  IADD3.X R75, P4, PT, R64, R88, RZ, P3, !PT ;  /* 0x00000058404b7210 */ /* 0x000fc60001f9e4ff */
[----:B------:R-:W-:-:S04]  /*1303b0*/  IMAD.WIDE.U32.X R84, R39, R55, R84, P5 ;  /* 0x0000003727547225 */ /* 0x000fc800028e0454 */
[----:B------:R-:W-:Y:S01]  /*1303c0*/  IMAD R39, R67, -0x30003, RZ ;  /* 0xfffcfffd43277824 */ /* 0x000fe200078e02ff */
[----:B------:R-:W-:Y:S01]  /*1303d0*/  IADD3.X R64, P3, PT, RZ, R84, RZ, P1, !PT ;  /* 0x00000054ff407210 */ /* 0x000fe20000f7e4ff */
[----:B------:R-:W-:Y:S01]  /*1303e0*/  IMAD.WIDE.U32 R86, R82, -0x5555, RZ ;  /* 0xffffaaab52567825 */ /* 0x000fe200078e00ff */
[----:B------:R-:W-:Y:S02]  /*1303f0*/  IADD3.X RZ, P1, PT, RZ, R91, RZ, P0, !PT ;  /* 0x0000005bffff7210 */ /* 0x000fe4000073e4ff */
[----:B------:R-:W-:Y:S01]  /*130400*/  IADD3.X R64, P4, PT, RZ, R64, RZ, P4, !PT ;  /* 0x00000040ff407210 */ /* 0x000fe2000279e4ff */
[----:B------:R-:W-:Y:S01]  /*130410*/  IMAD R39, R66, -0x760c0004, R39 ;  /* 0x89f3fffc42277824 */ /* 0x000fe200078e0227 */
[----:B------:R-:W-:Y:S02]  /*130420*/  IADD3.X R84, P5, PT, RZ, RZ, RZ, P2, !PT ;  /* 0x000000ffff547210 */ /* 0x000fe400017be4ff */
[----:B------:R-:W-:Y:S01]  /*130430*/  IADD3.X R90, PT, PT, RZ, RZ, R85, P4, P3 ;  /* 0x000000ffff5a7210 */ /* 0x000fe200027e6455 */
[----:B------:R-:W-:Y:S01]  /*130440*/  IMAD.IADD R39, R83, 0x1, R39 ;  /* 0x0000000153277824 */ /* 0x000fe200078e0227 */
[----:B------:R-:W-:-:S02]  /*130450*/  IADD3.X R83, P1, PT, RZ, RZ, RZ, P1, !PT ;  /* 0x000000ffff537210 */ /* 0x000fc40000f3e4ff */
[----:B------:R-:W-:Y:S02]  /*130460*/  IADD3 RZ, P2, PT, R66, R86, RZ ;  /* 0x0000005642ff7210 */ /* 0x000fe40007f5e0ff */
        /* <DEDUP_REMOVED lines=11> */
[----:B------:R-:W-:Y:S01]  /*130520*/  IADD3.X R66, PT, PT, R66, RZ, RZ, P6, P5 ;  /* 0x000000ff42427210 */ /* 0x000fe200037ea4ff */
[----:B------:R-:W-:-:S03]  /*130530*/  IMAD.WIDE.U32 R88, R82, -0x4eac0001, RZ ;  /* 0xb153ffff52587825 */ /* 0x000fc600078e00ff */
[----:B------:R-:W-:Y:S01]  /*130540*/  IADD3.X R90, P0, PT, R90, R66, RZ, P0, !PT ;  /* 0x000000425a5a7210 */ /* 0x000fe2000071e4ff */
[----:B------:R-:W-:Y:S01]  /*130550*/  IMAD.MOV.U32 R66, RZ, RZ, R85 ;  /* 0x000000ffff427224 */ /* 0x000fe200078e0055 */
[----:B------:R-:W-:Y:S01]  /*130560*/  IADD3.X RZ, P1, PT, RZ, R86, RZ, P1, !PT ;  /* 0x00000056ffff7210 */ /* 0x000fe20000f3e4ff */
[----:B------:R-:W-:Y:S01]  /*130570*/  IMAD.WIDE.U32 R86, R82, -0x4eac0001, R70 ;  /* 0xb153ffff52567825 */ /* 0x000fe200078e0046 */
[----:B------:R-:W-:-:S03]  /*130580*/  IADD3 RZ, P6, PT, R70, R88, RZ ;  /* 0x0000005846ff7210 */ /* 0x000fc60007fde0ff */
[----:B------:R-:W-:-:S04]  /*130590*/  IMAD.WIDE.U32.X R84, R39, -0x46010001, R66, P4 ;  /* 0xb9feffff27547825 */ /* 0x000fc800020e0442 */
        /* <DEDUP_REMOVED lines=20> */
[----:B------:R-:W-:Y:S02]  /*1306e0*/  IADD3.X R67, PT, PT, RZ, RZ, R67, P3, P2 ;  /* 0x000000ffff437210 */ /* 0x000fe40001fe4443 */
[----:B------:R-:W-:Y:S01]  /*1306f0*/  IADD3 R66, P1, PT, R66, R86, RZ ;  /* 0x0000005642427210 */ /* 0x000fe20007f3e0ff */
[----:B------:R-:W-:Y:S01]  /*130700*/  IMAD.MOV.U32 R68, RZ, RZ, R71 ;  /* 0x000000ffff447224 */ /* 0x000fe200078e0047 */
[----:B------:R-:W-:Y:S01]  /*130710*/  IADD3 R88, P5, PT, R70, R89, RZ ;  /* 0x0000005946587210 */ /* 0x000fe20007fbe0ff */
[----:B------:R-:W-:Y:S02]  /*130720*/  IMAD.IADD R86, R87, 0x1, R70 ;  /* 0x0000000157567824 */ /* 0x000fe400078e0246 */
        /* <DEDUP_REMOVED lines=33> */
[----:B------:R-:W-:Y:S01]  /*130940*/  IMAD.X R89, RZ, RZ, RZ, P6 ;  /* 0x000000ffff597224 */ /* 0x000fe200030e06ff */
[----:B------:R-:W-:Y:S01]  /*130950*/  IADD3 R72, P5, PT, R70, R73, RZ ;  /* 0x0000004946487210 */ /* 0x000fe20007fbe0ff */
[----:B------:R-:W-:-:S03]  /*130960*/  IMAD.MOV.U32 R88, RZ, RZ, R71 ;  /* 0x000000ffff587224 */ /* 0x000fc600078e0047 */
[----:B------:R-:W-:Y:S01]  /*130970*/  IADD3.X RZ, P2, PT, R81, R72, RZ, P2, !PT ;  /* 0x0000004851ff7210 */ /* 0x000fe2000175e4ff */
[----:B------:R-:W-:-:S04]  /*130980*/  IMAD.WIDE.U32 R72, R65, R43, R84 ;  /* 0x0000002b41487225 */ /* 0x000fc800078e0054 */
[----:B------:R-:W-:Y:S01]  /*130990*/  IMAD.X R85, RZ, RZ, RZ, P3 ;  /* 0x000000ffff557224 */ /* 0x000fe200018e06ff */
[----:B------:R-:W-:Y:S01]  /*1309a0*/  IADD3 RZ, P3, PT, RZ, R72, RZ ;  /* 0x00000048ffff7210 */ /* 0x000fe20007f7e0ff */
[----:B------:R-:W-:Y:S02]  /*1309b0*/  IMAD.MOV.U32 R84, RZ, RZ, R87 ;  /* 0x000000ffff547224 */ /* 0x000fe400078e0057 */
[----:B------:R-:W-:Y:S02]  /*1309c0*/  IMAD.IADD R73, R73, 0x1, R86 ;  /* 0x0000000149497824 */ /* 0x000fe400078e0256 */
[----:B------:R-:W-:-:S03]  /*1309d0*/  IMAD.WIDE.U32.X R84, R61, R41, R84, P4 ;  /* 0x000000293d547225 */ /* 0x000fc600020e0454 */
[----:B------:R-:W-:Y:S01]  /*1309e0*/  IADD3.X RZ, P3, PT, RZ, R73, RZ, P3, !PT ;  /* 0x00000049ffff7210 */ /* 0x000fe20001f7e4ff */
[----:B------:R-:W-:Y:S01]  /*1309f0*/  IMAD.WIDE.U32 R86, R39, 0x397fe69a, RZ ;  /* 0x397fe69a27567825 */ /* 0x000fe200078e00ff */
[----:B------:R-:W-:-:S03]  /*130a00*/  IADD3.X R132, P1, PT, RZ, R84, RZ, P1, !PT ;  /* 0x00000054ff847210 */ /* 0x000fc60000f3e4ff */
[----:B------:R-:W-:Y:S01]  /*130a10*/  IMAD.WIDE.U32 R80, R82, 0x434bacd7, R80 ;  /* 0x434bacd752507825 */ /* 0x000fe200078e0050 */
[----:B------:R-:W-:-:S03]  /*130a20*/  IADD3.X R132, P4, PT, RZ, R132, RZ, P3, !PT ;  /* 0x00000084ff847210 */ /* 0x000fc60001f9e4ff */
[----:B------:R-:W-:Y:S01]  /*130a30*/  IMAD.IADD R81, R81, 0x1, R70 ;  /* 0x0000000151517824 */ /* 0x000fe200078e0246 */
[----:B------:R-:W-:Y:S01]  /*130a40*/  IADD3.X R133, PT, PT, RZ, RZ, R85, P4, P1 ;  /* 0x000000ffff857210 */ /* 0x000fe200027e2455 */
[----:B------:R-:W-:Y:S01]  /*130a50*/  IMAD.WIDE.U32 R86, P4, R82, 0x1a0111ea, R86 ;  /* 0x1a0111ea52567825 */ /* 0x000fe20007880056 */
[----:B------:R-:W-:-:S03]  /*130a60*/  IADD3 R80, P3, PT, R83, R80, RZ ;  /* 0x0000005053507210 */ /* 0x000fc60007f7e0ff */
[C---:B------:R-:W-:Y:S01]  /*130a70*/  IMAD.WIDE.U32 R84, R82.reuse, 0x397fe69a, R74 ;  /* 0x397fe69a52547825 */ /* 0x040fe200078e004a */
[----:B------:R-:W-:Y:S02]  /*130a80*/  IADD3.X R81, P3, PT, R81, R91, RZ, P3, !PT ;  /* 0x0000005b51517210 */ /* 0x000fe40001f7e4ff */
[----:B------:R-:W-:Y:S01]  /*130a90*/  IADD3.X R91, P0, PT, RZ, RZ, RZ, P0, !PT ;  /* 0x000000ffff5b7210 */ /* 0x000fe2000071e4ff */
[----:B------:R-:W-:-:S04]  /*130aa0*/  IMAD.WIDE.U32 R82, R82, 0x397fe69a, RZ ;  /* 0x397fe69a52527825 */ /* 0x000fc800078e00ff */
[----:B------:R-:W-:Y:S01]  /*130ab0*/  IMAD.WIDE.U32.X R88, R39, 0x4b1ba7b6, R88, P5 ;  /* 0x4b1ba7b627587825 */ /* 0x000fe200028e0458 */
[----:B------:R-:W-:Y:S02]  /*130ac0*/  IADD3 RZ, P1, PT, R74, R82, RZ ;  /* 0x000000524aff7210 */ /* 0x000fe40007f3e0ff */
[----:B------:R-:W-:Y:S01]  /*130ad0*/  IADD3 R82, P6, PT, R86, R83, RZ ;  /* 0x0000005356527210 */ /* 0x000fe20007fde0ff */
[----:B------:R-:W-:-:S03]  /*130ae0*/  IMAD.WIDE.U32 R70, R57, R65, RZ ;  /* 0x0000004139467225 */ /* 0x000fc600078e00ff */
[----:B------:R-:W-:Y:S01]  /*130af0*/  IADD3.X RZ, P1, PT, R75, R82, RZ, P1, !PT ;  /* 0x000000524bff7210 */ /* 0x000fe20000f3e4ff */
[----:B------:R-:W-:Y:S01]  /*130b00*/  IMAD.WIDE.U32 R74, R38, R65, RZ ;  /* 0x00000041264a7225 */ /* 0x000fe200078e00ff */
[----:B------:R-:W-:-:S04]  /*130b10*/  IADD3.X R82, P2, PT, RZ, R88, RZ, P2, !PT ;  /* 0x00000058ff527210 */ /* 0x000fc8000175e4ff */
[----:B------:R-:W-:-:S04]  /*130b20*/  IADD3.X R82, P3, PT, RZ, R82, RZ, P3, !PT ;  /* 0x00000052ff527210 */ /* 0x000fc80001f7e4ff */
[----:B------:R-:W-:Y:S01]  /*130b30*/  IADD3.X R88, PT, PT, RZ, RZ, R89, P3, P2 ;  /* 0x000000ffff587210 */ /* 0x000fe20001fe4459 */
        /* <DEDUP_REMOVED lines=27> */
[----:B------:R-:W-:Y:S01]  /*130cf0*/  IMAD.IADD R71, R85, 0x1, R86 ;  /* 0x0000000155477824 */ /* 0x000fe200078e0256 */
[----:B------:R-:W-:Y:S01]  /*130d00*/  IADD3.X R89, P2, PT, RZ, R74, RZ, P2, !PT ;  /* 0x0000004aff597210 */ /* 0x000fe2000175e4ff */
[----:B------:R-:W-:-:S03]  /*130d10*/  IMAD.X R85, RZ, RZ, RZ, P4 ;  /* 0x000000ffff557224 */ /* 0x000fc600020e06ff */
[----:B------:R-:W-:Y:S02]  /*130d20*/  IADD3.X R89, P5, PT, RZ, R89, RZ, P3, !PT ;  /* 0x00000059ff597210 */ /* 0x000fe40001fbe4ff */
[----:B------:R-:W-:Y:S01]  /*130d30*/  IADD3 R70, P3, PT, R82, R84, RZ ;  /* 0x0000005452467210 */ /* 0x000fe20007f7e0ff */
[----:B------:R-:W-:Y:S01]  /*130d40*/  IMAD.MOV.U32 R84, RZ, RZ, R87 ;  /* 0x000000ffff547224 */ /* 0x000fe200078e0057 */
[----:B------:R-:W-:Y:S01]  /*130d50*/  IADD3.X R86, PT, PT, RZ, RZ, R75, P5, P2 ;  /* 0x000000ffff567210 */ /* 0x000fe20002fe444b */
        /* <DEDUP_REMOVED lines=8> */
[----:B------:R-:W-:Y:S01]  /*130de0*/  IMAD.MOV.U32 R84, RZ, RZ, R75 ;  /* 0x000000ffff547224 */ /* 0x000fe200078e004b */
[----:B------:R-:W-:Y:S02]  /*130df0*/  IADD3 R82, P4, PT, R74, R83, RZ ;  /* 0x000000534a527210 */ /* 0x000fe40007f9e0ff */
[----:B------:R-:W-:Y:S01]  /*130e00*/  IADD3.X R39, PT, PT, RZ, RZ, R85, P3, P1 ;  /* 0x000000ffff277210 */ /* 0x000fe20001fe2455 */
[----:B------:R-:W-:Y:S01]  /*130e10*/  IMAD.X R85, RZ, RZ, RZ, P5 ;  /* 0x000000ffff557224 */ /* 0x000fe200028e06ff */
[----:B------:R-:W-:Y:S01]  /*130e20*/  IADD3.X RZ, P2, PT, R81, R82, RZ, P2, !PT ;  /* 0x0000005251ff7210 */ /* 0x000fe2000175e4ff */
[----:B------:R-:W-:-:S04]  /*130e30*/  IMAD.WIDE.U32 R80, R65, R60, R80 ;  /* 0x0000003c41507225 */ /* 0x000fc800078e0050 */
[----:B------:R-:W-:Y:S01]  /*130e40*/  IMAD.WIDE.U32 R82, R49, R65, RZ ;  /* 0x0000004131527225 */ /* 0x000fe200078e00ff */
[----:B------:R-:W-:-:S03]  /*130e50*/  IADD3 R80, P3, PT, R89, R80, RZ ;  /* 0x0000005059507210 */ /* 0x000fc60007f7e0ff */
[----:B------:R-:W-:Y:S02]  /*130e60*/  IMAD.IADD R81, R81, 0x1, R74 ;  /* 0x0000000151517824 */ /* 0x000fe400078e024a */
[----:B------:R-:W-:-:S03]  /*130e70*/  IMAD.WIDE.U32.X R74, R61, R59, R84, P4 ;  /* 0x0000003b3d4a7225 */ /* 0x000fc600020e0454 */
[----:B------:R-:W-:Y:S01]  /*130e80*/  IADD3.X R81, P6, PT, R81, R86, RZ, P3, !PT ;  /* 0x0000005651517210 */ /* 0x000fe20001fde4ff */
[----:B------:R-:W-:Y:S01]  /*130e90*/  IMAD.WIDE.U32 R82, P5, R61, R42, R82 ;  /* 0x0000002a3d527225 */ /* 0x000fe200078a0052 */
[----:B------:R-:W-:Y:S02]  /*130ea0*/  IADD3.X R86, P3, PT, RZ, R74, RZ, P2, !PT ;  /* 0x0000004aff567210 */ /* 0x000fe4000177e4ff */
[----:B------:R-:W-:Y:S01]  /*130eb0*/  IADD3 R74, P2, PT, R87, R64, RZ ;  /* 0x00000040574a7210 */ /* 0x000fe20007f5e0ff */
[----:B------:R-:W-:Y:S01]  /*130ec0*/  IMAD.WIDE.U32 R84, R42, R65, RZ ;  /* 0x000000412a547225 */ /* 0x000fe200078e00ff */
[----:B------:R-:W-:-:S03]  /*130ed0*/  IADD3.X R86, P6, PT, RZ, R86, RZ, P6, !PT ;  /* 0x00000056ff567210 */ /* 0x000fc600037de4ff */
[----:B------:R-:W-:Y:S01]  /*130ee0*/  IMAD.X R87, RZ, RZ, RZ, P5 ;  /* 0x000000ffff577224 */ /* 0x000fe200028e06ff */
[----:B------:R-:W-:Y:S02]  /*130ef0*/  IADD3 RZ, P1, PT, R70, R84, RZ ;  /* 0x0000005446ff7210 */ /* 0x000fe40007f3e0ff */
[----:B------:R-:W-:Y:S01]  /*130f00*/  IADD3 R88, P4, PT, R82, R85, RZ ;  /* 0x0000005552587210 */ /* 0x000fe20007f9e0ff */
[----:B------:R-:W-:Y:S01]  /*130f10*/  IMAD.WIDE.U32 R84, R65, R42, R70 ;  /* 0x0000002a41547225 */ /* 0x000fe200078e0046 */
[----:B------:R-:W-:Y:S02]  /*130f20*/  IADD3.X R64, PT, PT, RZ, RZ, R75, P6, P3 ;  /* 0x000000ffff407210 */ /* 0x000fe400037e644b */
[----:B------:R-:W-:Y:S01]  /*130f30*/  IADD3.X RZ, P1, PT, R71, R88, RZ, P1, !PT ;  /* 0x0000005847ff7210 */ /* 0x000fe20000f3e4ff */
[----:B------:R-:W-:Y:S01]  /*130f40*/  IMAD.IADD R89, R85, 0x1, R82 ;  /* 0x0000000155597824 */ /* 0x000fe200078e0252 */
        /* <DEDUP_REMOVED lines=18> */
[----:B------:R-:W-:Y:S01]  /*131070*/  IMAD R39, R72, -0x760c0004, R39 ;  /* 0x89f3fffc48277824 */ /* 0x000fe200078e0227 */
[----:B------:R-:W-:Y:S01]  /*131080*/  IADD3 R64, P1, PT, R64, R74, RZ ;  /* 0x0000004a40407210 */ /* 0x000fe20007f3e0ff */
[----:B------:R-:W-:Y:S02]  /*131090*/  IMAD.IADD R74, R75, 0x1, R82 ;  /* 0x000000014b4a7824 */ /* 0x000fe400078e0252 */
[----:B------:R-:W-:-:S03]  /*1310a0*/  IMAD.WIDE.U32.X R84, R61, R55, R84, P6 ;  /* 0x000000373d547225 */ /* 0x000fc600030e0454 */
[----:B------:R-:W-:Y:S01]  /*1310b0*/  IADD3.X R65, P6, PT, R74, R86, RZ, P1, !PT ;  /* 0x000000564a417210 */ /* 0x000fe20000fde4ff */
[----:B------:R-:W-:Y:S01]  /*1310c0*/  IMAD.WIDE.U32 R74, R72, -0x30003, RZ ;  /* 0xfffcfffd484a7825 */ /* 0x000fe200078e00ff */
[----:B------:R-:W-:-:S03]  /*1310d0*/  IADD3.X R61, P3, PT, RZ, R84, RZ, P4, !PT ;  /* 0x00000054ff3d7210 */ /* 0x000fc6000277e4ff */
        /* <DEDUP_REMOVED lines=23> */
[----:B------:R-:W-:Y:S01]  /*131250*/  IMAD.MOV.U32 R66, RZ, RZ, R73 ;  /* 0x000000ffff427224 */ /* 0x000fe200078e0049 */
[----:B------:R-:W-:Y:S02]  /*131260*/  IADD3 R86, P5, PT, R72, R87, RZ ;  /* 0x0000005748567210 */ /* 0x000fe40007fbe0ff */
        /* <DEDUP_REMOVED lines=36> */
[----:B------:R-:W-:-:S03]  /*1314b0*/  IMAD.WIDE.U32 R68, R39, 0x434bacd7, RZ ;  /* 0x434bacd727447825 */ /* 0x000fc600078e00ff */
[----:B------:R-:W-:Y:S01]  /*1314c0*/  IADD3.X R73, P5, PT, R75, R73, RZ, P5, !PT ;  /* 0x000000494b497210 */ /* 0x000fe20002fbe4ff */
[----:B------:R-:W-:Y:S02]  /*1314d0*/  IMAD.MOV.U32 R80, RZ, RZ, R85 ;  /* 0x000000ffff507224 */ /* 0x000fe400078e0055 */
[----:B------:R-:W-:-:S04]  /*1314e0*/  IMAD.WIDE.U32 R84, R74, 0x434bacd7, RZ ;  /* 0x434bacd74a547825 */ /* 0x000fc800078e00ff */
[----:B------:R-:W-:Y:S01]  /*1314f0*/  IMAD.WIDE.U32 R68, P6, R74, 0x4b1ba7b6, R68 ;  /* 0x4b1ba7b64a447825 */ /* 0x000fe200078c0044 */
        /* <DEDUP_REMOVED lines=9> */
[----:B------:R-:W-:Y:S01]  /*131590*/  IMAD.WIDE.U32 R70, R74, 0x434bacd7, R70 ;  /* 0x434bacd74a467825 */ /* 0x000fe200078e0046 */
[----:B------:R-:W-:-:S03]  /*1315a0*/  IADD3.X R88, PT, PT, RZ, RZ, R81, P5, P4 ;  /* 0x000000ffff587210 */ /* 0x000fc60002fe8451 */
[----:B------:R-:W-:-:S04]  /*1315b0*/  IMAD.WIDE.U32 R80, R74, 0x397fe69a, RZ ;  /* 0x397fe69a4a507825 */ /* 0x000fc800078e00ff */
[----:B------:R-:W-:Y:S01]  /*1315c0*/  IMAD.WIDE.U32 R84, P5, R74, 0x1a0111ea, R84 ;  /* 0x1a0111ea4a547825 */ /* 0x000fe200078a0054 */
[----:B------:R-:W-:-:S03]  /*1315d0*/  IADD3 RZ, P4, PT, R64, R80, RZ ;  /* 0x0000005040ff7210 */ /* 0x000fc60007f9e0ff */
        /* <DEDUP_REMOVED lines=15> */
[----:B------:R-:W-:-:S03]  /*1316d0*/  IMAD.WIDE.U32 R64, R41, R63, RZ ;  /* 0x0000003f29407225 */ /* 0x000fc600078e00ff */
[----:B------:R-:W-:Y:S01]  /*1316e0*/  IADD3.X R81, P5, PT, R81, R86, RZ, P5, !PT ;  /* 0x0000005651517210 */ /* 0x000fe20002fbe4ff */
[----:B------:R-:W-:Y:S01]  /*1316f0*/  IMAD.WIDE.U32 R74, R43, R63, RZ ;  /* 0x0000003f2b4a7225 */ /* 0x000fe200078e00ff */
[----:B------:R-:W-:-:S03]  /*131700*/  IADD3.X R86, P4, PT, RZ, R70, RZ, P4, !PT ;  /* 0x00000046ff567210 */ /* 0x000fc6000279e4ff */
[----:B------:R-:W-:Y:S01]  /*131710*/  IMAD.WIDE.U32 R64, P6, R44, R43, R64 ;  /* 0x0000002b2c407225 */ /* 0x000fe200078c0040 */
[----:B------:R-:W-:Y:S02]  /*131720*/  IADD3 RZ, P1, PT, R82, R74, RZ ;  /* 0x0000004a52ff7210 */ /* 0x000fe40007f3e0ff */
[----:B------:R-:W-:Y:S01]  /*131730*/  IADD3.X R86, P5, PT, RZ, R86, RZ, P5, !PT ;  /* 0x00000056ff567210 */ /* 0x000fe20002fbe4ff */
[----:B------:R-:W-:Y:S01]  /*131740*/  IMAD.MOV.U32 R70, RZ, RZ, R65 ;  /* 0x000000ffff467224 */ /* 0x000fe200078e0041 */
[----:B------:R-:W-:Y:S01]  /*131750*/  IADD3 R74, P3, PT, R64, R75, RZ ;  /* 0x0000004b404a7210 */ /* 0x000fe20007f7e0ff */
[----:B------:R-:W-:Y:S01]  /*131760*/  IMAD.WIDE.U32 R84, R38, R63, RZ ;  /* 0x0000003f26547225 */ /* 0x000fe200078e00ff */
[----:B------:R-:W-:Y:S02]  /*131770*/  IADD3.X R39, PT, PT, RZ, RZ, R71, P5, P4 ;  /* 0x000000ffff277210 */ /* 0x000fe40002fe8447 */
[----:B------:R-:W-:Y:S01]  /*131780*/  IADD3.X RZ, P1, PT, R83, R74, RZ, P1, !PT ;  /* 0x0000004a53ff7210 */ /* 0x000fe20000f3e4ff */
[----:B------:R-:W-:-:S04]  /*131790*/  IMAD.WIDE.U32 R82, R63, R43, R82 ;  /* 0x0000002b3f527225 */ /* 0x000fc800078e0052 */
[----:B------:R-:W-:Y:S01]  /*1317a0*/  IMAD.X R71, RZ, RZ, RZ, P6 ;  /* 0x000000ffff477224 */ /* 0x000fe200030e06ff */
[----:B------:R-:W-:Y:S01]  /*1317b0*/  IADD3 RZ, P4, PT, RZ, R82, RZ ;  /* 0x00000052ffff7210 */ /* 0x000fe20007f9e0ff */
[----:B------:R-:W-:Y:S02]  /*1317c0*/  IMAD.IADD R83, R83, 0x1, R64 ;  /* 0x0000000153537824 */ /* 0x000fe400078e0240 */
[----:B------:R-:W-:-:S03]  /*1317d0*/  IMAD.WIDE.U32.X R70, R44, R41, R70, P3 ;  /* 0x000000292c467225 */ /* 0x000fc600018e0446 */
[----:B------:R-:W-:Y:S01]  /*1317e0*/  IADD3.X RZ, P3, PT, RZ, R83, RZ, P4, !PT ;  /* 0x00000053ffff7210 */ /* 0x000fe2000277e4ff */
        /* <DEDUP_REMOVED lines=8> */
[----:B------:R-:W-:Y:S01]  /*131870*/  IMAD.MOV.U32 R66, RZ, RZ, R65 ;  /* 0x000000ffff427224 */ /* 0x000fe200078e0041 */
[----:B------:R-:W-:Y:S01]  /*131880*/  IADD3 R84, P5, PT, R64, R85, RZ ;  /* 0x0000005540547210 */ /* 0x000fe20007fbe0ff */
[----:B------:R-:W-:-:S02]  /*131890*/  IMAD.IADD R74, R75, 0x1, R64 ;  /* 0x000000014b4a7824 */ /* 0x000fc400078e0240 */
[----:B------:R-:W-:Y:S01]  /*1318a0*/  IMAD.WIDE.U32 R64, R36, R63, RZ ;  /* 0x0000003f24407225 */ /* 0x000fe200078e00ff */
[----:B------:R-:W-:Y:S02]  /*1318b0*/  IADD3.X RZ, P3, PT, R67, R84, RZ, P3, !PT ;  /* 0x0000005443ff7210 */ /* 0x000fe40001f7e4ff */
[----:B------:R-:W-:Y:S01]  /*1318c0*/  IADD3.X R71, P1, PT, R74, R71, RZ, P1, !PT ;  /* 0x000000474a477210 */ /* 0x000fe20000f3e4ff */
[----:B------:R-:W-:Y:S02]  /*1318d0*/  IMAD.X R67, RZ, RZ, RZ, P4 ;  /* 0x000000ffff437224 */ /* 0x000fe400020e06ff */
[----:B------:R-:W-:-:S04]  /*1318e0*/  IMAD.WIDE.U32 R84, R40, R63, RZ ;  /* 0x0000003f28547225 */ /* 0x000fc800078e00ff */
[----:B------:R-:W-:-:S04]  /*1318f0*/  IMAD.WIDE.U32.X R66, R44, R57, R66, P5 ;  /* 0x000000392c427225 */ /* 0x000fc800028e0442 */
[----:B------:R-:W-:Y:S01]  /*131900*/  IMAD.WIDE.U32 R64, P4, R44, R40, R64 ;  /* 0x000000282c407225 */ /* 0x000fe20007880040 */
[----:B------:R-:W-:-:S03]  /*131910*/  IADD3.X R66, P3, PT, RZ, R66, RZ, P3, !PT ;  /* 0x00000042ff427210 */ /* 0x000fc60001f7e4ff */
[----:B------:R-:W-:Y:S01]  /*131920*/  IMAD.WIDE.U32 R74, R63, R40, R72 ;  /* 0x000000283f4a7225 */ /* 0x000fe200078e0048 */
[----:B------:R-:W-:Y:S02]  /*131930*/  IADD3.X R66, P6, PT, RZ, R66, RZ, P1, !PT ;  /* 0x00000042ff427210 */ /* 0x000fe40000fde4ff */
[----:B------:R-:W-:Y:S01]  /*131940*/  IADD3 RZ, P1, PT, R72, R84, RZ ;  /* 0x0000005448ff7210 */ /* 0x000fe20007f3e0ff */
[----:B------:R-:W-:Y:S01]  /*131950*/  IMAD.MOV.U32 R72, RZ, RZ, R65 ;  /* 0x000000ffff487224 */ /* 0x000fe200078e0041 */
[----:B------:R-:W-:Y:S01]  /*131960*/  IADD3 R84, P5, PT, R64, R85, RZ ;  /* 0x0000005540547210 */ /* 0x000fe20007fbe0ff */
[----:B------:R-:W-:Y:S01]  /*131970*/  IMAD.X R88, RZ, RZ, RZ, P0 ;  /* 0x000000ffff587224 */ /* 0x000fe200000e06ff */
[----:B------:R-:W-:Y:S02]  /*131980*/  IADD3.X R67, PT, PT, RZ, RZ, R67, P6, P3 ;  /* 0x000000ffff437210 */ /* 0x000fe400037e6443 */
[----:B------:R-:W-:Y:S01]  /*131990*/  IADD3.X RZ, P3, PT, R73, R84, RZ, P1, !PT ;  /* 0x0000005449ff7210 */ /* 0x000fe20000f7e4ff */
[----:B------:R-:W-:Y:S01]  /*1319a0*/  IMAD.X R73, RZ, RZ, RZ, P4 ;  /* 0x000000ffff497224 */ /* 0x000fe200020e06ff */
[----:B------:R-:W-:Y:S01]  /*1319b0*/  IADD3 R66, P6, PT, R66, R74, RZ ;  /* 0x0000004a42427210 */ /* 0x000fe20007fde0ff */
[----:B------:R-:W-:-:S02]  /*1319c0*/  IMAD.IADD R74, R75, 0x1, R64 ;  /* 0x000000014b4a7824 */ /* 0x000fc400078e0240 */
[----:B------:R-:W-:-:S03]  /*1319d0*/  IMAD.WIDE.U32.X R72, R44, R36, R72, P5 ;  /* 0x000000242c487225 */ /* 0x000fc600028e0448 */
[----:B------:R-:W-:Y:S01]  /*1319e0*/  IADD3.X R67, P1, PT, R74, R67, RZ, P6, !PT ;  /* 0x000000434a437210 */ /* 0x000fe2000373e4ff */
[-C--:B------:R-:W-:Y:S01]  /*1319f0*/  IMAD.WIDE.U32 R64, R59, R63.reuse, RZ ;  /* 0x0000003f3b407225 */ /* 0x080fe200078e00ff */
[----:B------:R-:W-:Y:S02]  /*131a00*/  IADD3.X R85, P4, PT, RZ, R72, RZ, P3, !PT ;  /* 0x00000048ff557210 */ /* 0x000fe40001f9e4ff */
[----:B------:R-:W-:Y:S01]  /*131a10*/  IADD3.X R72, P2, PT, RZ, RZ, RZ, P2, !PT ;  /* 0x000000ffff487210 */ /* 0x000fe2000175e4ff */
[----:B------:R-:W-:Y:S01]  /*131a20*/  IMAD.WIDE.U32 R74, R60, R63, RZ ;  /* 0x0000003f3c4a7225 */ /* 0x000fe200078e00ff */
[----:B------:R-:W-:-:S03]  /*131a30*/  IADD3.X R85, P5, PT, RZ, R85, RZ, P1, !PT ;  /* 0x00000055ff557210 */ /* 0x000fc60000fbe4ff */
[----:B------:R-:W-:Y:S01]  /*131a40*/  IMAD.WIDE.U32 R64, P3, R44, R60, R64 ;  /* 0x0000003c2c407225 */ /* 0x000fe20007860040 */
[----:B------:R-:W-:Y:S02]  /*131a50*/  IADD3.X R84, PT, PT, RZ, RZ, R73, P5, P4 ;  /* 0x000000ffff547210 */ /* 0x000fe40002fe8449 */
[----:B------:R-:W-:Y:S01]  /*131a60*/  IADD3 R91, P4, PT, R72, R91, RZ ;  /* 0x0000005b485b7210 */ /* 0x000fe20007f9e0ff */
[----:B------:R-:W-:Y:S01]  /*131a70*/  IMAD.WIDE.U32 R72, R49, R63, RZ ;  /* 0x0000003f31487225 */ /* 0x000fe200078e00ff */
[----:B------:R-:W-:Y:S02]  /*131a80*/  IADD3 RZ, P1, PT, R68, R74, RZ ;  /* 0x0000004a44ff7210 */ /* 0x000fe40007f3e0ff */
[----:B------:R-:W-:Y:S01]  /*131a90*/  IADD3 R89, P6, PT, R64, R75, RZ ;  /* 0x0000004b40597210 */ /* 0x000fe20007fde0ff */
[----:B------:R-:W-:Y:S01]  /*131aa0*/  IMAD.WIDE.U32 R74, R42, R63, RZ ;  /* 0x0000003f2a4a7225 */ /* 0x000fe200078e00ff */
[----:B------:R-:W-:Y:S02]  /*131ab0*/  IADD3.X R88, PT, PT, R88, RZ, RZ, P4, P2 ;  /* 0x000000ff58587210 */ /* 0x000fe400027e44ff */
[----:B------:R-:W-:Y:S01]  /*131ac0*/  IADD3.X RZ, P1, PT, R69, R89, RZ, P1, !PT ;  /* 0x0000005945ff7210 */ /* 0x000fe20000f3e4ff */
[----:B------:R-:W-:Y:S01]  /*131ad0*/  IMAD.WIDE.U32 R72, P5, R44, R42, R72 ;  /* 0x0000002a2c487225 */ /* 0x000fe200078a0048 */
[----:B------:R-:W-:-:S02]  /*131ae0*/  IADD3 RZ, P2, PT, R80, R74, RZ ;  /* 0x0000004a50ff7210 */ /* 0x000fc40007f5e0ff */
[----:B------:R-:W-:Y:S01]  /*131af0*/  IADD3 R61, P0, PT, R61, R91, RZ ;  /* 0x0000005b3d3d7210 */ /* 0x000fe20007f1e0ff */
[----:B------:R-:W-:Y:S01]  /*131b00*/  IMAD.WIDE.U32 R68, R63, R60, R68 ;  /* 0x0000003c3f447225 */ /* 0x000fe200078e0044 */
[----:B------:R-:W-:Y:S02]  /*131b10*/  IADD3 R87, P4, PT, R72, R75, RZ ;  /* 0x0000004b48577210 */ /* 0x000fe40007f9e0ff */
[----:B------:R-:W-:Y:S01]  /*131b20*/  IADD3.X R90, P0, PT, R90, R88, RZ, P0, !PT ;  /* 0x000000585a5a7210 */ /* 0x000fe2000071e4ff */
        /* <DEDUP_REMOVED lines=31> */
[----:B------:R-:W-:Y:S01]  /*131d20*/  IMAD.WIDE.U32 R72, R82, -0x30003, RZ ;  /* 0xfffcfffd52487825 */ /* 0x000fe200078e00ff */
[----:B------:R-:W-:-:S03]  /*131d30*/  IADD3 R64, P2, PT, R61, R64, RZ ;  /* 0x000000403d407210 */ /* 0x000fc60007f5e0ff */
[----:B------:R-:W-:Y:S02]  /*131d40*/  IMAD R61, R83, -0x30003, RZ ;  /* 0xfffcfffd533d7824 */ /* 0x000fe400078e02ff */
[----:B------:R-:W-:Y:S02]  /*131d50*/  IMAD.X R85, RZ, RZ, RZ, P5 ;  /* 0x000000ffff557224 */ /* 0x000fe400028e06ff */
[----:B------:R-:W-:Y:S02]  /*131d60*/  IMAD R61, R82, -0x760c0004, R61 ;  /* 0x89f3fffc523d7824 */ /* 0x000fe400078e023d */
[----:B------:R-:W-:Y:S01]  /*131d70*/  IMAD.WIDE.U32.X R84, R44, R55, R84, P6 ;  /* 0x000000372c547225 */ /* 0x000fe200030e0454 */
[----:B------:R-:W-:-:S03]  /*131d80*/  IADD3.X R65, P6, PT, R65, R39, RZ, P2, !PT ;  /* 0x0000002741417210 */ /* 0x000fc600017de4ff */
[----:B------:R-:W-:Y:S01]  /*131d90*/  IMAD.IADD R61, R73, 0x1, R61 ;  /* 0x00000001493d7824 */ /* 0x000fe200078e023d */
[----:B------:R-:W-:Y:S01]  /*131da0*/  IADD3.X R39, P3, PT, RZ, R84, RZ, P4, !PT ;  /* 0x00000054ff277210 */ /* 0x000fe2000277e4ff */
        /* <DEDUP_REMOVED lines=8> */
[----:B------:R-:W-:Y:S01]  /*131e30*/  IMAD.MOV.U32 R82, RZ, RZ, R89 ;  /* 0x000000ffff527224 */ /* 0x000fe200078e0059 */
[----:B------:R-:W-:Y:S01]  /*131e40*/  IADD3 R74, P5, PT, R88, R75, RZ ;  /* 0x0000004b584a7210 */ /* 0x000fe20007fbe0ff */
[----:B------:R-:W-:Y:S01]  /*131e50*/  IMAD.IADD R86, R87, 0x1, R88 ;  /* 0x0000000157567824 */ /* 0x000fe200078e0258 */
[----:B------:R-:W-:Y:S01]  /*131e60*/  IADD3.X R89, P0, PT, RZ, RZ, RZ, P0, !PT ;  /* 0x000000ffff597210 */ /* 0x000fe2000071e4ff */
[----:B------:R-:W-:Y:S01]  /*131e70*/  IMAD.WIDE.U32 R84, R72, -0x4eac0001, R70 ;  /* 0xb153ffff48547825 */ /* 0x000fe200078e0046 */
[----:B------:R-:W-:Y:S02]  /*131e80*/  IADD3.X RZ, P3, PT, R83, R74, RZ, P2, !PT ;  /* 0x0000004a53ff7210 */ /* 0x000fe4000177e4ff */
[----:B------:R-:W-:Y:S01]  /*131e90*/  IADD3.X RZ, P2, PT, RZ, R86, RZ, P6, !PT ;  /* 0x00000056ffff7210 */ /* 0x000fe2000375e4ff */
[----:B------:R-:W-:Y:S02]  /*131ea0*/  IMAD.X R83, RZ, RZ, RZ, P4 ;  /* 0x000000ffff537224 */ /* 0x000fe400020e06ff */
        /* <DEDUP_REMOVED lines=26> */
[----:B------:R-:W-:Y:S01]  /*132050*/  IMAD.MOV.U32 R74, RZ, RZ, R83 ;  /* 0x000000ffff4a7224 */ /* 0x000fe200078e0053 */
[----:B------:R-:W-:Y:S01]  /*132060*/  IADD3 R66, P2, PT, R73, R84, RZ ;  /* 0x0000005449427210 */ /* 0x000fe20007f5e0ff */
[----:B------:R-:W-:Y:S01]  /*132070*/  IMAD.IADD R73, R85, 0x1, R82 ;  /* 0x0000000155497824 */ /* 0x000fe200078e0252 */
[----:B------:R-:W-:Y:S01]  /*132080*/  IADD3.X RZ, P5, PT, R67, R86, RZ, P5, !PT ;  /* 0x0000005643ff7210 */ /* 0x000fe20002fbe4ff */
[----:B------:R-:W-:-:S03]  /*132090*/  IMAD.WIDE.U32 R82, R61, -0xc7aed41, RZ ;  /* 0xf38512bf3d527825 */ /* 0x000fc600078e00ff */
[----:B------:R-:W-:Y:S01]  /*1320a0*/  IADD3.X R67, P2, PT, R73, R63, RZ, P2, !PT ;  /* 0x0000003f49437210 */ /* 0x000fe2000175e4ff */
[----:B------:R-:W-:-:S04]  /*1320b0*/  IMAD.WIDE.U32.X R74, R61, 0x6730d2a0, R74, P3 ;  /* 0x6730d2a03d4a7825 */ /* 0x000fc800018e044a */
[----:B------:R-:W-:Y:S01]  /*1320c0*/  IMAD.WIDE.U32 R84, R72, -0xc7aed41, RZ ;  /* 0xf38512bf48547825 */ /* 0x000fe200078e00ff */
[----:B------:R-:W-:-:S03]  /*1320d0*/  IADD3.X R63, P5, PT, RZ, R74, RZ, P5, !PT ;  /* 0x0000004aff3f7210 */ /* 0x000fc60002fbe4ff */
[----:B------:R-:W-:Y:S01]  /*1320e0*/  IMAD.WIDE.U32 R82, P6, R72, 0x64774b84, R82 ;  /* 0x64774b8448527825 */ /* 0x000fe200078c0052 */
[----:B------:R-:W-:Y:S02]  /*1320f0*/  IADD3 RZ, P4, PT, R68, R84, RZ ;  /* 0x0000005444ff7210 */ /* 0x000fe40007f9e0ff */
[----:B------:R-:W-:Y:S01]  /*132100*/  IADD3.X R73, P2, PT, RZ, R63, RZ, P2, !PT ;  /* 0x0000003fff497210 */ /* 0x000fe2000175e4ff */
[----:B------:R-:W-:Y:S01]  /*132110*/  IMAD.MOV.U32 R74, RZ, RZ, R83 ;  /* 0x000000ffff4a7224 */ /* 0x000fe200078e0053 */
[----:B------:R-:W-:Y:S02]  /*132120*/  IADD3 R84, P3, PT, R82, R85, RZ ;  /* 0x0000005552547210 */ /* 0x000fe40007f7e0ff */
[----:B------:R-:W-:Y:S01]  /*132130*/  IADD3.X R63, PT, PT, RZ, RZ, R75, P2, P5 ;  /* 0x000000ffff3f7210 */ /* 0x000fe200017ea44b */
[----:B------:R-:W-:Y:S01]  /*132140*/  IMAD.X R75, RZ, RZ, RZ, P6 ;  /* 0x000000ffff4b7224 */ /* 0x000fe200030e06ff */
[----:B------:R-:W-:Y:S01]  /*132150*/  IADD3.X RZ, P4, PT, R69, R84, RZ, P4, !PT ;  /* 0x0000005445ff7210 */ /* 0x000fe2000279e4ff */
[----:B------:R-:W-:-:S04]  /*132160*/  IMAD.WIDE.U32 R68, R72, -0xc7aed41, R68 ;  /* 0xf38512bf48447825 */ /* 0x000fc800078e0044 */
        /* <DEDUP_REMOVED lines=9> */
[----:B------:R-:W-:Y:S02]  /*132200*/  IADD3 RZ, P2, PT, R80, R84, RZ ;  /* 0x0000005450ff7210 */ /* 0x000fe40007f5e0ff */
[----:B------:R-:W-:Y:S01]  /*132210*/  IADD3.X R63, PT, PT, RZ, RZ, R75, P5, P4 ;  /* 0x000000ffff3f7210 */ /* 0x000fe20002fe844b */
[----:B------:R-:W-:Y:S01]  /*132220*/  IMAD.WIDE.U32 R74, R61, 0x397fe69a, RZ ;  /* 0x397fe69a3d4a7825 */ /* 0x000fe200078e00ff */
[----:B------:R-:W-:-:S03]  /*132230*/  IADD3 R84, P3, PT, R82, R85, RZ ;  /* 0x0000005552547210 */ /* 0x000fc60007f7e0ff */
[----:B------:R-:W-:Y:S01]  /*132240*/  IMAD.X R87, RZ, RZ, RZ, P6 ;  /* 0x000000ffff577224 */ /* 0x000fe200030e06ff */
[----:B------:R-:W-:Y:S01]  /*132250*/  IADD3.X RZ, P2, PT, R81, R84, RZ, P2, !PT ;  /* 0x0000005451ff7210 */ /* 0x000fe2000175e4ff */
[----:B------:R-:W-:-:S04]  /*132260*/  IMAD.WIDE.U32 R80, R72, 0x434bacd7, R80 ;  /* 0x434bacd748507825 */ /* 0x000fc800078e0050 */
[----:B------:R-:W-:-:S04]  /*132270*/  IMAD.WIDE.U32 R84, R72, 0x397fe69a, RZ ;  /* 0x397fe69a48547825 */ /* 0x000fc800078e00ff */
[----:B------:R-:W-:Y:S01]  /*132280*/  IMAD.MOV.U32 R86, RZ, RZ, R83 ;  /* 0x000000ffff567224 */ /* 0x000fe200078e0053 */
[----:B------:R-:W-:Y:S01]  /*132290*/  IADD3 RZ, P4, PT, R64, R84, RZ ;  /* 0x0000005440ff7210 */ /* 0x000fe20007f9e0ff */
        /* <DEDUP_REMOVED lines=13> */
[----:B------:R-:W-:Y:S01]  /*132370*/  IMAD.WIDE.U32 R74, R41, R62, RZ ;  /* 0x0000003e294a7225 */ /* 0x000fe200078e00ff */
[----:B------:R-:W-:Y:S02]  /*132380*/  IADD3 R64, P5, PT, R63, R64, RZ ;  /* 0x000000403f407210 */ /* 0x000fe40007fbe0ff */
[----:B------:R-:W-:Y:S01]  /*132390*/  IADD3.X R86, PT, PT, RZ, RZ, R87, P3, P2 ;  /* 0x000000ffff567210 */ /* 0x000fe20001fe4457 */
[----:B------:R-:W-:-:S03]  /*1323a0*/  IMAD.WIDE.U32.X R72, R61, 0x1a0111ea, R72, P6 ;  /* 0x1a0111ea3d487825 */ /* 0x000fc600030e0448 */
[----:B------:R-:W-:Y:S01]  /*1323b0*/  IADD3.X R65, P5, PT, R65, R86, RZ, P5, !PT ;  /* 0x0000005641417210 */ /* 0x000fe20002fbe4ff */
[----:B------:R-:W-:Y:S01]  /*1323c0*/  IMAD.WIDE.U32 R82, R43, R62, RZ ;  /* 0x0000003e2b527225 */ /* 0x000fe200078e00ff */
[----:B------:R-:W-:-:S03]  /*1323d0*/  IADD3.X R63, P4, PT, RZ, R72, RZ, P4, !PT ;  /* 0x00000048ff3f7210 */ /* 0x000fc6000279e4ff */
[----:B------:R-:W-:Y:S01]  /*1323e0*/  IMAD.WIDE.U32 R74, P6, R58, R43, R74 ;  /* 0x0000002b3a4a7225 */ /* 0x000fe200078c004a */
[----:B------:R-:W-:Y:S02]  /*1323f0*/  IADD3 RZ, P2, PT, R70, R82, RZ ;  /* 0x0000005246ff7210 */ /* 0x000fe40007f5e0ff */
[----:B------:R-:W-:Y:S01]  /*132400*/  IADD3.X R63, P5, PT, RZ, R63, RZ, P5, !PT ;  /* 0x0000003fff3f7210 */ /* 0x000fe20002fbe4ff */
[----:B------:R-:W-:Y:S01]  /*132410*/  IMAD.WIDE.U32 R84, R38, R62, RZ ;  /* 0x0000003e26547225 */ /* 0x000fe200078e00ff */
[----:B------:R-:W-:Y:S02]  /*132420*/  IADD3 R82, P3, PT, R74, R83, RZ ;  /* 0x000000534a527210 */ /* 0x000fe40007f7e0ff */
[----:B------:R-:W-:Y:S01]  /*132430*/  IADD3.X R61, PT, PT, RZ, RZ, R73, P5, P4 ;  /* 0x000000ffff3d7210 */ /* 0x000fe20002fe8449 */
[----:B------:R-:W-:Y:S01]  /*132440*/  IMAD.WIDE.U32 R72, R62, R43, R70 ;  /* 0x0000002b3e487225 */ /* 0x000fe200078e0046 */
[----:B------:R-:W-:-:S03]  /*132450*/  IADD3.X RZ, P2, PT, R71, R82, RZ, P2, !PT ;  /* 0x0000005247ff7210 */ /* 0x000fc6000175e4ff */
[----:B------:R-:W-:Y:S01]  /*132460*/  IMAD.X R71, RZ, RZ, RZ, P6 ;  /* 0x000000ffff477224 */ /* 0x000fe200030e06ff */
[----:B------:R-:W-:Y:S01]  /*132470*/  IADD3 RZ, P4, PT, RZ, R72, RZ ;  /* 0x00000048ffff7210 */ /* 0x000fe20007f9e0ff */
[----:B------:R-:W-:Y:S02]  /*132480*/  IMAD.MOV.U32 R70, RZ, RZ, R75 ;  /* 0x000000ffff467224 */ /* 0x000fe400078e004b */
        /* <DEDUP_REMOVED lines=14> */
[----:B------:R-:W-:Y:S01]  /*132570*/  IMAD.X R87, RZ, RZ, RZ, P0 ;  /* 0x000000ffff577224 */ /* 0x000fe200000e06ff */
[----:B------:R-:W-:Y:S01]  /*132580*/  IADD3.X RZ, P3, PT, R67, R84, RZ, P3, !PT ;  /* 0x0000005443ff7210 */ /* 0x000fe20001f7e4ff */
[----:B------:R-:W-:Y:S01]  /*132590*/  IMAD.WIDE.U32 R84, R40, R62, RZ ;  /* 0x0000003e28547225 */ /* 0x000fe200078e00ff */
[----:B------:R-:W-:-:S03]  /*1325a0*/  IADD3.X R67, P2, PT, R82, R75, RZ, P2, !PT ;  /* 0x0000004b52437210 */ /* 0x000fc6000175e4ff */
[----:B------:R-:W-:Y:S02]  /*1325b0*/  IMAD.X R75, RZ, RZ, RZ, P4 ;  /* 0x000000ffff4b7224 */ /* 0x000fe400020e06ff */
[----:B------:R-:W-:-:S04]  /*1325c0*/  IMAD.WIDE.U32 R82, R62, R40, R68 ;  /* 0x000000283e527225 */ /* 0x000fc800078e0044 */
[----:B------:R-:W-:-:S04]  /*1325d0*/  IMAD.WIDE.U32.X R70, R58, R57, R74, P5 ;  /* 0x000000393a467225 */ /* 0x000fc800028e044a */
[----:B------:R-:W-:Y:S01]  /*1325e0*/  IMAD.WIDE.U32 R74, R36, R62, RZ ;  /* 0x0000003e244a7225 */ /* 0x000fe200078e00ff */
[----:B------:R-:W-:-:S04]  /*1325f0*/  IADD3.X R70, P3, PT, RZ, R70, RZ, P3, !PT ;  /* 0x00000046ff467210 */ /* 0x000fc80001f7e4ff */
[----:B------:R-:W-:Y:S01]  /*132600*/  IADD3.X R70, P6, PT, RZ, R70, RZ, P2, !PT ;  /* 0x00000046ff467210 */ /* 0x000fe200017de4ff */
[----:B------:R-:W-:Y:S01]  /*132610*/  IMAD.WIDE.U32 R74, P4, R58, R40, R74 ;  /* 0x000000283a4a7225 */ /* 0x000fe2000788004a */
[----:B------:R-:W-:Y:S02]  /*132620*/  IADD3 RZ, P2, PT, R68, R84, RZ ;  /* 0x0000005444ff7210 */ /* 0x000fe40007f5e0ff */
[----:B------:R-:W-:Y:S02]  /*132630*/  IADD3.X R71, PT, PT, RZ, RZ, R71, P6, P3 ;  /* 0x000000ffff477210 */ /* 0x000fe400037e6447 */
[----:B------:R-:W-:Y:S01]  /*132640*/  IADD3 R68, P6, PT, R70, R82, RZ ;  /* 0x0000005246447210 */ /* 0x000fe20007fde0ff */
[----:B------:R-:W-:Y:S01]  /*132650*/  IMAD.IADD R82, R83, 0x1, R74 ;  /* 0x0000000153527824 */ /* 0x000fe200078e024a */
[----:B------:R-:W-:Y:S01]  /*132660*/  IADD3 R84, P5, PT, R74, R85, RZ ;  /* 0x000000554a547210 */ /* 0x000fe20007fbe0ff */
[----:B------:R-:W-:Y:S02]  /*132670*/  IMAD.MOV.U32 R70, RZ, RZ, R75 ;  /* 0x000000ffff467224 */ /* 0x000fe400078e004b */
[----:B------:R-:W-:Y:S01]  /*132680*/  IMAD.WIDE.U32 R74, R59, R62, RZ ;  /* 0x0000003e3b4a7225 */ /* 0x000fe200078e00ff */
[----:B------:R-:W-:-:S02]  /*132690*/  IADD3.X RZ, P3, PT, R69, R84, RZ, P2, !PT ;  /* 0x0000005445ff7210 */ /* 0x000fc4000177e4ff */
        /* <DEDUP_REMOVED lines=9> */
[----:B------:R-:W-:Y:S02]  /*132730*/  IADD3.X R84, PT, PT, RZ, RZ, R71, P6, P5 ;  /* 0x000000ffff547210 */ /* 0x000fe400037ea447 */
[----:B------:R-:W-:Y:S01]  /*132740*/  IADD3 R89, P6, PT, R70, R89, RZ ;  /* 0x0000005946597210 */ /* 0x000fe20007fde0ff */
[----:B------:R-:W-:Y:S01]  /*132750*/  IMAD.WIDE.U32 R70, R49, R62, RZ ;  /* 0x0000003e31467225 */ /* 0x000fe200078e00ff */
[----:B------:R-:W-:-:S02]  /*132760*/  IADD3 R88, P4, PT, R74, R83, RZ ;  /* 0x000000534a587210 */ /* 0x000fc40007f9e0ff */
[----:B------:R-:W-:Y:S01]  /*132770*/  IADD3.X R87, PT, PT, R87, RZ, RZ, P6, P1 ;  /* 0x000000ff57577210 */ /* 0x000fe200037e24ff */
[----:B------:R-:W-:Y:S01]  /*132780*/  IMAD.WIDE.U32 R82, R42, R62, RZ ;  /* 0x0000003e2a527225 */ /* 0x000fe200078e00ff */
[----:B------:R-:W-:Y:S02]  /*132790*/  IADD3.X RZ, P2, PT, R81, R88, RZ, P2, !PT ;  /* 0x0000005851ff7210 */ /* 0x000fe4000175e4ff */
[----:B------:R-:W-:Y:S01]  /*1327a0*/  IADD3 R39, P1, PT, R39, R89, RZ ;  /* 0x0000005927277210 */ /* 0x000fe20007f3e0ff */
[----:B------:R-:W-:Y:S01]  /*1327b0*/  IMAD.WIDE.U32 R70, P5, R58, R42, R70 ;  /* 0x0000002a3a467225 */ /* 0x000fe200078a0046 */
[----:B------:R-:W-:Y:S02]  /*1327c0*/  IADD3 RZ, P0, PT, R64, R82, RZ ;  /* 0x0000005240ff7210 */ /* 0x000fe40007f1e0ff */
        /* <DEDUP_REMOVED lines=13> */
[----:B------:R-:W-:Y:S02]  /*1328a0*/  IADD3.X R75, P4, PT, RZ, R75, RZ, P3, !PT ;  /* 0x0000004bff4b7210 */ /* 0x000fe40001f9e4ff */
[----:B------:R-:W-:Y:S01]  /*1328b0*/  IADD3 R74, P3, PT, R63, R39, RZ ;  /* 0x000000273f4a7210 */ /* 0x000fe20007f7e0ff */
[----:B------:R-:W-:Y:S01]  /*1328c0*/  IMAD.IADD R63, R85, 0x1, R70 ;  /* 0x00000001553f7824 */ /* 0x000fe200078e0246 */
[----:B------:R-:W-:Y:S01]  /*1328d0*/  IADD3.X R39, PT, PT, RZ, RZ, R83, P4, P2 ;  /* 0x000000ffff277210 */ /* 0x000fe200027e4453 */
[----:B------:R-:W-:Y:S01]  /*1328e0*/  IMAD.X R83, RZ, RZ, RZ, P5 ;  /* 0x000000ffff537224 */ /* 0x000fe200028e06ff */
[----:B------:R-:W-:Y:S01]  /*1328f0*/  IADD3 R64, P2, PT, R75, R84, RZ ;  /* 0x000000544b407210 */ /* 0x000fe20007f5e0ff */
[----:B------:R-:W-:Y:S01]  /*132900*/  IMAD.WIDE.U32 R70, R55, R62, RZ ;  /* 0x0000003e37467225 */ /* 0x000fe200078e00ff */
[----:B------:R-:W-:Y:S02]  /*132910*/  IADD3.X R75, P3, PT, R61, R44, RZ, P3, !PT ;  /* 0x0000002c3d4b7210 */ /* 0x000fe40001f7e4ff */
[----:B------:R-:W-:Y:S01]  /*132920*/  IADD3.X R65, P2, PT, R63, R39, RZ, P2, !PT ;  /* 0x000000273f417210 */ /* 0x000fe2000175e4ff */
[----:B------:R-:W-:-:S04]  /*132930*/  IMAD.WIDE.U32.X R82, R58, R49, R82, P6 ;  /* 0x000000313a527225 */ /* 0x000fc800030e0452 */
[----:B------:R-:W-:Y:S01]  /*132940*/  IMAD.WIDE.U32 R84, R37, R62, RZ ;  /* 0x0000003e25547225 */ /* 0x000fe200078e00ff */
[----:B------:R-:W-:-:S03]  /*132950*/  IADD3.X R44, P0, PT, RZ, R82, RZ, P0, !PT ;  /* 0x00000052ff2c7210 */ /* 0x000fc6000071e4ff */
[-C--:B------:R-:W-:Y:S01]  /*132960*/  IMAD.WIDE.U32 R70, P5, R58, R37.reuse, R70 ;  /* 0x000000253a467225 */ /* 0x080fe200078a0046 */
[----:B------:R-:W-:Y:S02]  /*132970*/  IADD3.X R44, P2, PT, RZ, R44, RZ, P2, !PT ;  /* 0x0000002cff2c7210 */ /* 0x000fe4000175e4ff */
[----:B------:R-:W-:Y:S01]  /*132980*/  IADD3 RZ, P4, PT, R74, R84, RZ ;  /* 0x000000544aff7210 */ /* 0x000fe20007f9e0ff */
[----:B------:R-:W-:Y:S01]  /*132990*/  IMAD.WIDE.U32 R62, R62, R37, R74 ;  /* 0x000000253e3e7225 */ /* 0x000fe200078e004a */
[----:B------:R-:W-:Y:S02]  /*1329a0*/  IADD3 R84, P6, PT, R70, R85, RZ ;  /* 0x0000005546547210 */ /* 0x000fe40007fde0ff */
[----:B------:R-:W-:Y:S01]  /*1329b0*/  IADD3.X R39, PT, PT, RZ, RZ, R83, P2, P0 ;  /* 0x000000ffff277210 */ /* 0x000fe200017e0453 */
[----:B------:R-:W-:Y:S01]  /*1329c0*/  IMAD.IADD R63, R63, 0x1, R70 ;  /* 0x000000013f3f7824 */ /* 0x000fe200078e0246 */
[----:B------:R-:W-:Y:S01]  /*1329d0*/  IADD3 R62, P0, PT, R44, R62, RZ ;  /* 0x0000003e2c3e7210 */ /* 0x000fe20007f1e0ff */
[----:B------:R-:W-:Y:S01]  /*1329e0*/  IMAD.X R83, RZ, RZ, RZ, P5 ;  /* 0x000000ffff537224 */ /* 0x000fe200028e06ff */
[----:B------:R-:W-:Y:S01]  /*1329f0*/  IADD3.X RZ, P4, PT, R75, R84, RZ, P4, !PT ;  /* 0x000000544bff7210 */ /* 0x000fe2000279e4ff */
[----:B------:R-:W-:-:S02]  /*132a00*/  IMAD.MOV.U32 R82, RZ, RZ, R71 ;  /* 0x000000ffff527224 */ /* 0x000fc400078e0047 */
        /* <DEDUP_REMOVED lines=28> */
[----:B------:R-:W-:Y:S01]  /*132bd0*/  IADD3 RZ, P2, PT, R66, R84, RZ ;  /* 0x0000005442ff7210 */ /* 0x000fe20007f5e0ff */
[----:B------:R-:W-:Y:S01]  /*132be0*/  IMAD.IADD R75, R83, 0x1, R72 ;  /* 0x00000001534b7824 */ /* 0x000fe200078e0248 */
[----:B------:R-:W-:Y:S01]  /*132bf0*/  IADD3.X R61, PT, PT, RZ, RZ, R71, P0, P5 ;  /* 0x000000ffff3d7210 */ /* 0x000fe200007ea447 */
[----:B------:R-:W-:Y:S01]  /*132c00*/  IMAD.X R71, RZ, RZ, RZ, P4 ;  /* 0x000000ffff477224 */ /* 0x000fe200020e06ff */
[----:B------:R-:W-:Y:S01]  /*132c10*/  IADD3 R66, P0, PT, R70, R82, RZ ;  /* 0x0000005246427210 */ /* 0x000fe20007f1e0ff */
[----:B------:R-:W-:Y:S01]  /*132c20*/  IMAD.MOV.U32 R70, RZ, RZ, R73 ;  /* 0x000000ffff467224 */ /* 0x000fe200078e0049 */
[----:B------:R-:W-:Y:S01]  /*132c30*/  IADD3 R84, P6, PT, R72, R85, RZ ;  /* 0x0000005548547210 */ /* 0x000fe20007fde0ff */
[----:B------:R-:W-:-:S03]  /*132c40*/  IMAD.WIDE.U32 R72, R39, -0x94f09dc, RZ ;  /* 0xf6b0f62427487825 */ /* 0x000fc600078e00ff */
[----:B------:R-:W-:Y:S01]  /*132c50*/  IADD3.X RZ, P2, PT, R67, R84, RZ, P2, !PT ;  /* 0x0000005443ff7210 */ /* 0x000fe2000175e4ff */
[----:B------:R-:W-:Y:S01]  /*132c60*/  IMAD.WIDE.U32 R82, R74, -0x94f09dc, RZ ;  /* 0xf6b0f6244a527825 */ /* 0x000fe200078e00ff */
[----:B------:R-:W-:-:S03]  /*132c70*/  IADD3.X R67, P0, PT, R75, R61, RZ, P0, !PT ;  /* 0x0000003d4b437210 */ /* 0x000fc6000071e4ff */
        /* <DEDUP_REMOVED lines=13> */
[----:B------:R-:W-:Y:S01]  /*132d50*/  IMAD.WIDE.U32 R72, R39, -0xc7aed41, RZ ;  /* 0xf38512bf27487825 */ /* 0x000fe200078e00ff */
[----:B------:R-:W-:-:S03]  /*132d60*/  IADD3.X R69, P2, PT, R69, R61, RZ, P2, !PT ;  /* 0x0000003d45457210 */ /* 0x000fc6000175e4ff */
[----:B------:R-:W-:-:S04]  /*132d70*/  IMAD.WIDE.U32.X R70, R39, 0x6730d2a0, R70, P6 ;  /* 0x6730d2a027467825 */ /* 0x000fc800030e0446 */
[----:B------:R-:W-:Y:S01]  /*132d80*/  IMAD.WIDE.U32 R82, R74, -0xc7aed41, RZ ;  /* 0xf38512bf4a527825 */ /* 0x000fe200078e00ff */
[----:B------:R-:W-:-:S03]  /*132d90*/  IADD3.X R86, P4, PT, RZ, R70, RZ, P4, !PT ;  /* 0x00000046ff567210 */ /* 0x000fc6000279e4ff */
[----:B------:R-:W-:Y:S01]  /*132da0*/  IMAD.WIDE.U32 R72, P5, R74, 0x64774b84, R72 ;  /* 0x64774b844a487825 */ /* 0x000fe200078a0048 */
[----:B------:R-:W-:Y:S02]  /*132db0*/  IADD3.X R86, P2, PT, RZ, R86, RZ, P2, !PT ;  /* 0x00000056ff567210 */ /* 0x000fe4000175e4ff */
[----:B------:R-:W-:Y:S01]  /*132dc0*/  IADD3 RZ, P0, PT, R80, R82, RZ ;  /* 0x0000005250ff7210 */ /* 0x000fe20007f1e0ff */
        /* <DEDUP_REMOVED lines=9> */
[----:B------:R-:W-:Y:S01]  /*132e60*/  IMAD.WIDE.U32 R80, R74, -0xc7aed41, R80 ;  /* 0xf38512bf4a507825 */ /* 0x000fe200078e0050 */
[----:B------:R-:W-:-:S03]  /*132e70*/  IADD3 R82, P5, PT, R70, R83, RZ ;  /* 0x0000005346527210 */ /* 0x000fc60007fbe0ff */
[----:B------:R-:W-:Y:S01]  /*132e80*/  IMAD.IADD R75, R81, 0x1, R72 ;  /* 0x00000001514b7824 */ /* 0x000fe200078e0248 */
[----:B------:R-:W-:Y:S01]  /*132e90*/  IADD3.X RZ, P2, PT, R67, R82, RZ, P2, !PT ;  /* 0x0000005243ff7210 */ /* 0x000fe2000175e4ff */
[----:B------:R-:W-:Y:S01]  /*132ea0*/  IMAD.WIDE.U32.X R84, R39, 0x64774b84, R84, P6 ;  /* 0x64774b8427547825 */ /* 0x000fe200030e0454 */
[----:B------:R-:W-:-:S03]  /*132eb0*/  IADD3 R80, P6, PT, R86, R80, RZ ;  /* 0x0000005056507210 */ /* 0x000fc60007fde0ff */
[----:B------:R-:W-:Y:S01]  /*132ec0*/  IMAD.X R73, RZ, RZ, RZ, P4 ;  /* 0x000000ffff497224 */ /* 0x000fe200020e06ff */
[----:B------:R-:W-:Y:S01]  /*132ed0*/  IADD3.X R81, P4, PT, R75, R61, RZ, P6, !PT ;  /* 0x0000003d4b517210 */ /* 0x000fe2000379e4ff */
        /* <DEDUP_REMOVED lines=8> */
[----:B------:R-:W-:Y:S01]  /*132f60*/  IMAD.WIDE.U32 R70, R39, 0x434bacd7, RZ ;  /* 0x434bacd727467825 */ /* 0x000fe200078e00ff */
[----:B------:R-:W-:Y:S02]  /*132f70*/  IADD3.X RZ, P0, PT, RZ, R67, RZ, P5, !PT ;  /* 0x00000043ffff7210 */ /* 0x000fe40002f1e4ff */
[----:B------:R-:W-:Y:S01]  /*132f80*/  IADD3.X R75, P2, PT, RZ, R72, RZ, P2, !PT ;  /* 0x00000048ff4b7210 */ /* 0x000fe2000175e4ff */
[----:B------:R-:W-:-:S03]  /*132f90*/  IMAD.WIDE.U32 R82, R74, 0x434bacd7, RZ ;  /* 0x434bacd74a527825 */ /* 0x000fc600078e00ff */
[----:B------:R-:W-:Y:S01]  /*132fa0*/  IADD3.X R75, P4, PT, RZ, R75, RZ, P0, !PT ;  /* 0x0000004bff4b7210 */ /* 0x000fe2000079e4ff */
[----:B------:R-:W-:Y:S01]  /*132fb0*/  IMAD.WIDE.U32 R70, P6, R74, 0x4b1ba7b6, R70 ;  /* 0x4b1ba7b64a467825 */ /* 0x000fe200078c0046 */
[----:B------:R-:W-:Y:S02]  /*132fc0*/  IADD3 RZ, P0, PT, R64, R82, RZ ;  /* 0x0000005240ff7210 */ /* 0x000fe40007f1e0ff */
[----:B------:R-:W-:Y:S01]  /*132fd0*/  IADD3.X R41, PT, PT, RZ, RZ, R73, P4, P2 ;  /* 0x000000ffff297210 */ /* 0x000fe200027e4449 */
        /* <DEDUP_REMOVED lines=8> */
[----:B------:R-:W-:-:S03]  /*133060*/  IMAD.WIDE.U32 R64, R74, 0x434bacd7, R64 ;  /* 0x434bacd74a407825 */ /* 0x000fc600078e0040 */
[----:B------:R-:W-:Y:S01]  /*133070*/  IADD3.X RZ, P2, PT, R69, R82, RZ, P2, !PT ;  /* 0x0000005245ff7210 */ /* 0x000fe2000175e4ff */
[----:B------:R-:W-:Y:S02]  /*133080*/  IMAD.MOV.U32 R84, RZ, RZ, R71 ;  /* 0x000000ffff547224 */ /* 0x000fe400078e0047 */
[----:B------:R-:W-:-:S04]  /*133090*/  IMAD.WIDE.U32 R68, R35, R38, R68 ;  /* 0x0000002623447225 */ /* 0x000fc800078e0044 */
[----:B------:R-:W-:Y:S02]  /*1330a0*/  IMAD.IADD R38, R65, 0x1, R70 ;  /* 0x0000000141267824 */ /* 0x000fe400078e0246 */
[----:B------:R-:W-:Y:S01]  /*1330b0*/  IMAD.WIDE.U32.X R84, R39, 0x4b1ba7b6, R84, P5 ;  /* 0x4b1ba7b627547825 */ /* 0x000fe200028e0454 */
[----:B------:R-:W-:-:S03]  /*1330c0*/  IADD3 R64, P5, PT, R61, R64, RZ ;  /* 0x000000403d407210 */ /* 0x000fc60007fbe0ff */
[----:B------:R-:W-:Y:S01]  /*1330d0*/  IMAD.X R71, RZ, RZ, RZ, P4 ;  /* 0x000000ffff477224 */ /* 0x000fe200020e06ff */
[----:B------:R-:W-:Y:S01]  /*1330e0*/  IADD3.X R65, P5, PT, R38, R43, RZ, P5, !PT ;  /* 0x0000002b26417210 */ /* 0x000fe20002fbe4ff */
[----:B------:R-:W-:Y:S01]  /*1330f0*/  IMAD.IADD R69, R69, 0x1, R72 ;  /* 0x0000000145457824 */ /* 0x000fe200078e0248 */
[----:B------:R-:W-:Y:S01]  /*133100*/  IADD3.X R38, P0, PT, RZ, R84, RZ, P0, !PT ;  /* 0x00000054ff267210 */ /* 0x000fe2000071e4ff */
[----:B------:R-:W-:Y:S01]  /*133110*/  IMAD.MOV.U32 R70, RZ, RZ, R73 ;  /* 0x000000ffff467224 */ /* 0x000fe200078e0049 */
[----:B------:R-:W-:Y:S01]  /*133120*/  IADD3 R68, P4, PT, R75, R68, RZ ;  /* 0x000000444b447210 */ /* 0x000fe20007f9e0ff */
[----:B------:R-:W-:Y:S01]  /*133130*/  IMAD.WIDE.U32 R72, R36, R35, RZ ;  /* 0x0000002324487225 */ /* 0x000fe200078e00ff */
[----:B------:R-:W-:Y:S02]  /*133140*/  IADD3.X R38, P5, PT, RZ, R38, RZ, P5, !PT ;  /* 0x00000026ff267210 */ /* 0x000fe40002fbe4ff */
[----:B------:R-:W-:Y:S01]  /*133150*/  IADD3.X R69, P4, PT, R69, R41, RZ, P4, !PT ;  /* 0x0000002945457210 */ /* 0x000fe2000279e4ff */
[----:B------:R-:W-:Y:S01]  /*133160*/  IMAD.WIDE.U32.X R70, R56, R57, R70, P6 ;  /* 0x0000003938467225 */ /* 0x000fe200030e0446 */
[----:B------:R-:W-:-:S03]  /*133170*/  IADD3.X R84, PT, PT, RZ, RZ, R85, P5, P0 ;  /* 0x000000ffff547210 */ /* 0x000fc60002fe0455 */
        /* <DEDUP_REMOVED lines=8> */
[----:B------:R-:W-:Y:S01]  /*133200*/  IMAD.X R83, RZ, RZ, RZ, P6 ;  /* 0x000000ffff537224 */ /* 0x000fe200030e06ff */
[----:B------:R-:W-:Y:S01]  /*133210*/  IADD3.X RZ, P0, PT, R81, R82, RZ, P0, !PT ;  /* 0x0000005251ff7210 */ /* 0x000fe2000071e4ff */
[----:B------:R-:W-:-:S02]  /*133220*/  IMAD.MOV.U32 R82, RZ, RZ, R73 ;  /* 0x000000ffff527224 */ /* 0x000fc400078e0049 */
[----:B------:R-:W-:-:S04]  /*133230*/  IMAD.WIDE.U32 R70, R39, 0x397fe69a, RZ ;  /* 0x397fe69a27467825 */ /* 0x000fc800078e00ff */
[----:B------:R-:W-:Y:S01]  /*133240*/  IMAD.WIDE.U32.X R82, R56, R36, R82, P5 ;  /* 0x0000002438527225 */ /* 0x000fe200028e0452 */
[----:B------:R-:W-:-:S03]  /*133250*/  IADD3 R40, P5, PT, R43, R40, RZ ;  /* 0x000000282b287210 */ /* 0x000fc60007fbe0ff */
[----:B------:R-:W-:Y:S01]  /*133260*/  IMAD.IADD R72, R41, 0x1, R72 ;  /* 0x0000000129487824 */ /* 0x000fe200078e0248 */
[----:B------:R-:W-:Y:S01]  /*133270*/  IADD3.X R36, P0, PT, RZ, R82, RZ, P0, !PT ;  /* 0x00000052ff247210 */ /* 0x000fe2000071e4ff */
[----:B------:R-:W-:-:S03]  /*133280*/  IMAD.WIDE.U32 R80, R74, 0x397fe69a, RZ ;  /* 0x397fe69a4a507825 */ /* 0x000fc600078e00ff */
[----:B------:R-:W-:Y:S01]  /*133290*/  IADD3.X R41, P5, PT, R72, R57, RZ, P5, !PT ;  /* 0x0000003948297210 */ /* 0x000fe20002fbe4ff */
        /* <DEDUP_REMOVED lines=8> */
[----:B------:R-:W-:-:S04]  /*133320*/  IMAD.WIDE.U32 R62, R74, 0x397fe69a, R62 ;  /* 0x397fe69a4a3e7825 */ /* 0x000fc800078e003e */
[----:B------:R-:W-:-:S04]  /*133330*/  IMAD.WIDE.U32 R72, P5, R56, R60, R72 ;  /* 0x0000003c38487225 */ /* 0x000fc800078a0048 */
[----:B------:R-:W-:-:S04]  /*133340*/  IMAD.WIDE.U32 R74, R60, R35, RZ ;  /* 0x000000233c4a7225 */ /* 0x000fc800078e00ff */
[----:B------:R-:W-:Y:S01]  /*133350*/  IMAD.MOV.U32 R80, RZ, RZ, R71 ;  /* 0x000000ffff507224 */ /* 0x000fe200078e0047 */
[----:B------:R-:W-:Y:S01]  /*133360*/  IADD3 RZ, P0, PT, R64, R74, RZ ;  /* 0x0000004a40ff7210 */ /* 0x000fe20007f1e0ff */
[----:B------:R-:W-:Y:S01]  /*133370*/  IMAD.WIDE.U32 R60, R35, R60, R64 ;  /* 0x0000003c233c7225 */ /* 0x000fe200078e0040 */
[----:B------:R-:W-:-:S03]  /*133380*/  IADD3 R74, P4, PT, R72, R75, RZ ;  /* 0x0000004b484a7210 */ /* 0x000fc60007f9e0ff */
[----:B------:R-:W-:Y:S01]  /*133390*/  IMAD.WIDE.U32.X R80, R39, 0x1a0111ea, R80, P6 ;  /* 0x1a0111ea27507825 */ /* 0x000fe200030e0450 */
[----:B------:R-:W-:Y:S02]  /*1333a0*/  IADD3 R62, P6, PT, R38, R62, RZ ;  /* 0x0000003e263e7210 */ /* 0x000fe40007fde0ff */
[----:B------:R-:W-:Y:S01]  /*1333b0*/  IADD3.X RZ, P0, PT, R65, R74, RZ, P0, !PT ;  /* 0x0000004a41ff7210 */ /* 0x000fe2000071e4ff */
[----:B------:R-:W-:Y:S01]  /*1333c0*/  IMAD.X R39, RZ, RZ, RZ, P5 ;  /* 0x000000ffff277224 */ /* 0x000fe200028e06ff */
[----:B------:R-:W-:Y:S01]  /*1333d0*/  IADD3 R60, P5, PT, R36, R60, RZ ;  /* 0x0000003c243c7210 */ /* 0x000fe20007fbe0ff */
[----:B------:R-:W-:Y:S01]  /*1333e0*/  IMAD R36, R67, -0x30003, RZ ;  /* 0xfffcfffd43247824 */ /* 0x000fe200078e02ff */
[----:B------:R-:W-:Y:S01]  /*1333f0*/  IADD3.X R82, P2, PT, RZ, R80, RZ, P2, !PT ;  /* 0x00000050ff527210 */ /* 0x000fe2000175e4ff */
[----:B------:R-:W-:Y:S02]  /*133400*/  IMAD.IADD R70, R63, 0x1, R70 ;  /* 0x000000013f467824 */ /* 0x000fe400078e0246 */
[----:B------:R-:W-:-:S02]  /*133410*/  IMAD.MOV.U32 R38, RZ, RZ, R73 ;  /* 0x000000ffff267224 */ /* 0x000fc400078e0049 */
[C---:B------:R-:W-:Y:S02]  /*133420*/  IMAD R36, R66.reuse, -0x760c0004, R36 ;  /* 0x89f3fffc42247824 */ /* 0x040fe400078e0224 */
[----:B------:R-:W-:-:S04]  /*133430*/  IMAD.WIDE.U32 R64, R66, -0x30003, RZ ;  /* 0xfffcfffd42407825 */ /* 0x000fc800078e00ff */
[----:B------:R-:W-:Y:S01]  /*133440*/  IMAD.WIDE.U32.X R38, R56, R59, R38, P4 ;  /* 0x0000003b38267225 */ /* 0x000fe200020e0426 */
[----:B------:R-:W-:-:S03]  /*133450*/  IADD3.X R63, P4, PT, R70, R84, RZ, P6, !PT ;  /* 0x00000054463f7210 */ /* 0x000fc6000379e4ff */
[----:B------:R-:W-:Y:S01]  /*133460*/  IMAD.IADD R36, R65, 0x1, R36 ;  /* 0x0000000141247824 */ /* 0x000fe200078e0224 */
[----:B------:R-:W-:Y:S01]  /*133470*/  IADD3.X R82, P4, PT, RZ, R82, RZ, P4, !PT ;  /* 0x00000052ff527210 */ /* 0x000fe2000279e4ff */
[----:B------:R-:W-:Y:S01]  /*133480*/  IMAD.IADD R61, R61, 0x1, R72 ;  /* 0x000000013d3d7824 */ /* 0x000fe200078e0248 */
[----:B------:R-:W-:Y:S01]  /*133490*/  IADD3.X R57, P0, PT, RZ, R38, RZ, P0, !PT ;  /* 0x00000026ff397210 */ /* 0x000fe2000071e4ff */
[----:B------:R-:W-:Y:S01]  /*1334a0*/  IMAD.WIDE.U32 R72, R36, -0x5555, RZ ;  /* 0xffffaaab24487825 */ /* 0x000fe200078e00ff */
[----:B------:R-:W-:Y:S02]  /*1334b0*/  IADD3.X R80, PT, PT, RZ, RZ, R81, P4, P2 ;  /* 0x000000ffff507210 */ /* 0x000fe400027e4451 */
[----:B------:R-:W-:Y:S01]  /*1334c0*/  IADD3.X R61, P5, PT, R61, R83, RZ, P5, !PT ;  /* 0x000000533d3d7210 */ /* 0x000fe20002fbe4ff */
        /* <DEDUP_REMOVED lines=16> */
[----:B------:R-:W-:Y:S01]  /*1335d0*/  IMAD.WIDE.U32 R70, R64, -0x4eac0001, R68 ;  /* 0xb153ffff40467825 */ /* 0x000fe200078e0044 */
[----:B------:R-:W-:-:S03]  /*1335e0*/  IADD3.X R65, P6, PT, RZ, R65, RZ, P0, !PT ;  /* 0x00000041ff417210 */ /* 0x000fc600007de4ff */
[C---:B------:R-:W-:Y:S01]  /*1335f0*/  IMAD.WIDE.U32 R72, R64.reuse, -0x4eac0001, RZ ;  /* 0xb153ffff40487825 */ /* 0x040fe200078e00ff */
        /* <DEDUP_REMOVED lines=10> */
[----:B------:R-:W-:Y:S01]  /*1336a0*/  IMAD.MOV.U32 R38, RZ, RZ, R67 ;  /* 0x000000ffff267224 */ /* 0x000fe200078e0043 */
[----:B------:R-:W-:-:S03]  /*1336b0*/  IADD3 RZ, P4, PT, R40, R68, RZ ;  /* 0x0000004428ff7210 */ /* 0x000fc60007f9e0ff */
[----:B------:R-:W-:-:S04]  /*1336c0*/  IMAD.WIDE.U32.X R66, R36, 0x1eabfffe, R38, P5 ;  /* 0x1eabfffe24427825 */ /* 0x000fc800028e0426 */
[----:B------:R-:W-:Y:S01]  /*1336d0*/  IMAD.WIDE.U32 R38, R36, -0x94f09dc, RZ ;  /* 0xf6b0f62424267825 */ /* 0x000fe200078e00ff */
[----:B------:R-:W-:-:S04]  /*1336e0*/  IADD3.X R70, P5, PT, RZ, R66, RZ, P2, !PT ;  /* 0x00000042ff467210 */ /* 0x000fc800017be4ff */
[----:B------:R-:W-:Y:S01]  /*1336f0*/  IADD3.X R70, P0, PT, RZ, R70, RZ, P0, !PT ;  /* 0x00000046ff467210 */ /* 0x000fe2000071e4ff */
[----:B------:R-:W-:-:S03]  /*133700*/  IMAD.WIDE.U32 R38, P2, R64, 0x6730d2a0, R38 ;  /* 0x6730d2a040267825 */ /* 0x000fc60007840026 */
        /* <DEDUP_REMOVED lines=11> */
[----:B------:R-:W-:Y:S01]  /*1337c0*/  IMAD.WIDE.U32 R62, R35, R42, R62 ;  /* 0x0000002a233e7225 */ /* 0x000fe200078e003e */
[----:B------:R-:W-:-:S03]  /*1337d0*/  IADD3.X R68, P1, PT, RZ, RZ, RZ, P1, !PT ;  /* 0x000000ffff447210 */ /* 0x000fc60000f3e4ff */
[----:B------:R-:W-:Y:S02]  /*1337e0*/  IMAD.MOV.U32 R42, RZ, RZ, R67 ;  /* 0x000000ffff2a7224 */ /* 0x000fe400078e0043 */
[----:B------:R-:W-:Y:S02]  /*1337f0*/  IMAD.IADD R63, R63, 0x1, R66 ;  /* 0x000000013f3f7824 */ /* 0x000fe400078e0242 */
[----:B------:R-:W-:Y:S01]  /*133800*/  IMAD.WIDE.U32.X R42, R56, R49, R42, P5 ;  /* 0x00000031382a7225 */ /* 0x000fe200028e042a */
[----:B------:R-:W-:-:S03]  /*133810*/  IADD3 R49, P5, PT, R70, R40, RZ ;  /* 0x0000002846317210 */ /* 0x000fc60007fbe0ff */
[----:B------:R-:W-:Y:S01]  /*133820*/  IMAD.IADD R40, R41, 0x1, R38 ;  /* 0x0000000129287824 */ /* 0x000fe200078e0226 */
[----:B------:R-:W-:Y:S01]  /*133830*/  IADD3.X R38, P3, PT, RZ, RZ, RZ, P3, !PT ;  /* 0x000000ffff267210 */ /* 0x000fe20001f7e4ff */
[----:B------:R-:W-:Y:S01]  /*133840*/  IMAD.X R41, RZ, RZ, RZ, P2 ;  /* 0x000000ffff297224 */ /* 0x000fe200010e06ff */
[----:B------:R-:W-:Y:S01]  /*133850*/  IADD3 R62, P2, PT, R57, R62, RZ ;  /* 0x0000003e393e7210 */ /* 0x000fe20007f5e0ff */
[----:B------:R-:W-:Y:S01]  /*133860*/  IMAD.WIDE.U32 R70, R64, -0xc7aed41, RZ ;  /* 0xf38512bf40467825 */ /* 0x000fe200078e00ff */
[----:B------:R-:W-:Y:S02]  /*133870*/  IADD3.X R74, P5, PT, R40, R74, RZ, P5, !PT ;  /* 0x0000004a284a7210 */ /* 0x000fe40002fbe4ff */
[----:B------:R-:W-:Y:S01]  /*133880*/  IADD3.X R63, P2, PT, R63, R59, RZ, P2, !PT ;  /* 0x0000003b3f3f7210 */ /* 0x000fe2000175e4ff */
[----:B------:R-:W-:-:S04]  /*133890*/  IMAD.MOV.U32 R40, RZ, RZ, R39 ;  /* 0x000000ffff287224 */ /* 0x000fc800078e0027 */
[----:B------:R-:W-:Y:S01]  /*1338a0*/  IMAD.WIDE.U32.X R40, R36, 0x6730d2a0, R40, P6 ;  /* 0x6730d2a024287825 */ /* 0x000fe200030e0428 */
[----:B------:R-:W-:-:S03]  /*1338b0*/  IADD3 R68, P6, PT, R38, R68, RZ ;  /* 0x0000004426447210 */ /* 0x000fc60007fde0ff */
[----:B------:R-:W-:Y:S01]  /*1338c0*/  IMAD.WIDE.U32 R38, R55, R35, RZ ;  /* 0x0000002337267225 */ /* 0x000fe200078e00ff */
[----:B------:R-:W-:-:S04]  /*1338d0*/  IADD3.X R75, P4, PT, RZ, R40, RZ, P4, !PT ;  /* 0x00000028ff4b7210 */ /* 0x000fc8000279e4ff */
[----:B------:R-:W-:-:S04]  /*1338e0*/  IADD3.X R75, P5, PT, RZ, R75, RZ, P5, !PT ;  /* 0x0000004bff4b7210 */ /* 0x000fc80002fbe4ff */
[----:B------:R-:W-:Y:S01]  /*1338f0*/  IADD3.X R72, PT, PT, RZ, RZ, R41, P5, P4 ;  /* 0x000000ffff487210 */ /* 0x000fe20002fe8429 */
[----:B------:R-:W-:Y:S01]  /*133900*/  IMAD.WIDE.U32 R38, P5, R56, R37, R38 ;  /* 0x0000002538267225 */ /* 0x000fe200078a0026 */
[----:B------:R-:W-:-:S03]  /*133910*/  IADD3 R68, P4, PT, R44, R68, RZ ;  /* 0x000000442c447210 */ /* 0x000fc60007f9e0ff */
        /* <DEDUP_REMOVED lines=10> */
[----:B------:R-:W-:Y:S02]  /*1339c0*/  IADD3.X R39, P4, PT, R58, R39, RZ, P4, !PT ;  /* 0x000000273a277210 */ /* 0x000fe4000279e4ff */
[----:B------:R-:W-:Y:S01]  /*1339d0*/  IADD3.X R58, P0, PT, RZ, R42, RZ, P0, !PT ;  /* 0x0000002aff3a7210 */ /* 0x000fe2000071e4ff */
[----:B------:R-:W-:Y:S01]  /*1339e0*/  IMAD.WIDE.U32 R68, P3, R64, 0x64774b84, R68 ;  /* 0x64774b8440447825 */ /* 0x000fe20007860044 */
[----:B------:R-:W-:Y:S02]  /*1339f0*/  IADD3.X R67, P1, PT, R80, R39, RZ, P1, !PT ;  /* 0x0000002750437210 */ /* 0x000fe40000f3e4ff */
[----:B------:R-:W-:Y:S01]  /*133a00*/  IADD3.X R58, P2, PT, RZ, R58, RZ, P2, !PT ;  /* 0x0000003aff3a7210 */ /* 0x000fe2000175e4ff */
[----:B------:R-:W-:Y:S01]  /*133a10*/  IMAD.X R41, RZ, RZ, RZ, P3 ;  /* 0x000000ffff297224 */ /* 0x000fe200018e06ff */
[----:B------:R-:W-:Y:S02]  /*133a20*/  IADD3 R70, P6, PT, R68, R71, RZ ;  /* 0x0000004744467210 */ /* 0x000fe40007fde0ff */
[----:B------:R-:W-:Y:S01]  /*133a30*/  IADD3 RZ, P3, PT, R66, R40, RZ ;  /* 0x0000002842ff7210 */ /* 0x000fe20007f7e0ff */
[----:B------:R-:W-:Y:S01]  /*133a40*/  IMAD.MOV.U32 R40, RZ, RZ, R69 ;  /* 0x000000ffff287224 */ /* 0x000fe200078e0045 */
[----:B------:R-:W-:Y:S01]  /*133a50*/  IADD3.X RZ, P5, PT, R61, R70, RZ, P5, !PT ;  /* 0x000000463dff7210 */ /* 0x000fe20002fbe4ff */
[----:B------:R-:W-:Y:S01]  /*133a60*/  IMAD.WIDE.U32 R60, R64, -0xc7aed41, R60 ;  /* 0xf38512bf403c7825 */ /* 0x000fe200078e003c */
[----:B------:R-:W-:-:S03]  /*133a70*/  IADD3.X RZ, P3, PT, R67, R44, RZ, P3, !PT ;  /* 0x0000002c43ff7210 */ /* 0x000fc60001f7e4ff */
[----:B------:R-:W-:Y:S02]  /*133a80*/  IMAD.IADD R39, R61, 0x1, R68 ;  /* 0x000000013d277824 */ /* 0x000fe400078e0244 */
[----:B------:R-:W-:Y:S01]  /*133a90*/  IMAD.WIDE.U32.X R40, R36, 0x64774b84, R40, P6 ;  /* 0x64774b8424287825 */ /* 0x000fe200030e0428 */
[----:B------:R-:W-:-:S03]  /*133aa0*/  IADD3 R55, P6, PT, R75, R60, RZ ;  /* 0x0000003c4b377210 */ /* 0x000fc60007fde0ff */
[----:B------:R-:W-:Y:S01]  /*133ab0*/  IMAD.WIDE.U32 R60, R35, R37, R66 ;  /* 0x00000025233c7225 */ /* 0x000fe200078e0042 */
[----:B------:R-:W-:Y:S02]  /*133ac0*/  IADD3.X R72, P6, PT, R39, R72, RZ, P6, !PT ;  /* 0x0000004827487210 */ /* 0x000fe400037de4ff */
[----:B------:R-:W-:Y:S01]  /*133ad0*/  IADD3.X R37, P5, PT, RZ, R40, RZ, P5, !PT ;  /* 0x00000028ff257210 */ /* 0x000fe20002fbe4ff */
[----:B------:R-:W-:Y:S01]  /*133ae0*/  IMAD.IADD R38, R61, 0x1, R38 ;  /* 0x000000013d267824 */ /* 0x000fe200078e0226 */
[----:B------:R-:W-:Y:S01]  /*133af0*/  IADD3.X R39, PT, PT, RZ, RZ, R43, P2, P0 ;  /* 0x000000ffff277210 */ /* 0x000fe200017e042b */
[----:B------:R-:W-:Y:S01]  /*133b00*/  IMAD.WIDE.U32 R42, R64, 0x434bacd7, RZ ;  /* 0x434bacd7402a7825 */ /* 0x000fe200078e00ff */
[----:B------:R-:W-:Y:S02]  /*133b10*/  IADD3.X R37, P6, PT, RZ, R37, RZ, P6, !PT ;  /* 0x00000025ff257210 */ /* 0x000fe400037de4ff */
[----:B------:R-:W-:Y:S02]  /*133b20*/  IADD3 R60, P2, PT, R58, R60, RZ ;  /* 0x0000003c3a3c7210 */ /* 0x000fe40007f5e0ff */
[----:B------:R-:W-:Y:S01]  /*133b30*/  IADD3.X R35, PT, PT, RZ, RZ, R41, P6, P5 ;  /* 0x000000ffff237210 */ /* 0x000fe200037ea429 */
[----:B------:R-:W-:Y:S01]  /*133b40*/  IMAD.WIDE.U32 R40, R36, 0x434bacd7, RZ ;  /* 0x434bacd724287825 */ /* 0x000fe200078e00ff */
[----:B------:R-:W-:-:S02]  /*133b50*/  IADD3 RZ, P6, PT, R62, R42, RZ ;  /* 0x0000002a3eff7210 */ /* 0x000fc40007fde0ff */
[----:B------:R-:W-:Y:S01]  /*133b60*/  IADD3.X R61, P2, PT, R38, R39, RZ, P2, !PT ;  /* 0x00000027263d7210 */ /* 0x000fe2000175e4ff */
[----:B------:R-:W-:-:S04]  /*133b70*/  IMAD.WIDE.U32 R40, P5, R64, 0x4b1ba7b6, R40 ;  /* 0x4b1ba7b640287825 */ /* 0x000fc800078a0028 */
[----:B------:R-:W-:Y:S01]  /*133b80*/  IMAD.X R39, RZ, RZ, RZ, P5 ;  /* 0x000000ffff277224 */ /* 0x000fe200028e06ff */
[----:B------:R-:W-:Y:S01]  /*133b90*/  IADD3 R42, P0, PT, R40, R43, RZ ;  /* 0x0000002b282a7210 */ /* 0x000fe20007f1e0ff */
[----:B------:R-:W-:-:S03]  /*133ba0*/  IMAD.MOV.U32 R38, RZ, RZ, R41 ;  /* 0x000000ffff267224 */ /* 0x000fc600078e0029 */
[----:B------:R-:W-:Y:S01]  /*133bb0*/  IADD3.X RZ, P6, PT, R63, R42, RZ, P6, !PT ;  /* 0x0000002a3fff7210 */ /* 0x000fe200037de4ff */
[----:B------:R-:W-:-:S04]  /*133bc0*/  IMAD.WIDE.U32 R42, R36, 0x397fe69a, RZ ;  /* 0x397fe69a242a7825 */ /* 0x000fc800078e00ff */
[----:B------:R-:W-:-:S04]  /*133bd0*/  IMAD.WIDE.U32 R62, R64, 0x434bacd7, R62 ;  /* 0x434bacd7403e7825 */ /* 0x000fc800078e003e */
[----:B------:R-:W-:Y:S01]  /*133be0*/  IMAD.IADD R63, R63, 0x1, R40 ;  /* 0x000000013f3f7824 */ /* 0x000fe200078e0228 */
[----:B------:R-:W-:Y:S01]  /*133bf0*/  IADD3 R62, P5, PT, R37, R62, RZ ;  /* 0x0000003e253e7210 */ /* 0x000fe20007fbe0ff */
        /* <DEDUP_REMOVED lines=9> */
[----:B------:R-:W-:Y:S02]  /*133c90*/  IADD3.X R39, PT, PT, RZ, RZ, R39, P5, P6 ;  /* 0x000000ffff277210 */ /* 0x000fe40002fec427 */
[----:B------:R-:W-:Y:S01]  /*133ca0*/  IADD3.X R41, P1, PT, RZ, RZ, RZ, P1, !PT ;  /* 0x000000ffff297210 */ /* 0x000fe20000f3e4ff */
[----:B------:R-:W-:Y:S01]  /*133cb0*/  IMAD.WIDE.U32.X R36, R36, 0x1a0111ea, R58, P0 ;  /* 0x1a0111ea24247825 */ /* 0x000fe200000e043a */
[----:B------:R-:W-:-:S03]  /*133cc0*/  IADD3 RZ, P0, PT, R60, R42, RZ ;  /* 0x0000002a3cff7210 */ /* 0x000fc60007f1e0ff */
[----:B------:R-:W-:Y:S01]  /*133cd0*/  IMAD.WIDE.U32 R42, R64, 0x397fe69a, R60 ;  /* 0x397fe69a402a7825 */ /* 0x000fe200078e003c */
[----:B------:R-:W-:-:S03]  /*133ce0*/  IADD3.X RZ, P0, PT, R61, R66, RZ, P0, !PT ;  /* 0x000000423dff7210 */ /* 0x000fc6000071e4ff */
[----:B------:R-:W-:Y:S01]  /*133cf0*/  IMAD.IADD R40, R43, 0x1, R40 ;  /* 0x000000012b287824 */ /* 0x000fe200078e0228 */
[----:B------:R-:W-:Y:S02]  /*133d00*/  IADD3 R38, P5, PT, R38, R42, RZ ;  /* 0x0000002a26267210 */ /* 0x000fe40007fbe0ff */
        /* <DEDUP_REMOVED lines=10> */
[----:B------:R-:W-:Y:S02]  /*133db0*/  IADD3.X R36, PT, PT, R36, RZ, RZ, P6, P1 ;  /* 0x000000ff24247210 */ /* 0x000fe400037e24ff */
[----:B------:R-:W-:-:S02]  /*133dc0*/  ISETP.GT.U32.AND P0, PT, R40, 0x397fe69a, PT ;  /* 0x397fe69a2800780c */ /* 0x000fc40003f04070 */
        /* <DEDUP_REMOVED lines=65> */
.L_x_1314:
[----:B------:R-:W-:Y:S05]  /*1341e0*/  BSYNC.RELIABLE B5 ;  /* 0x0000000000057941 */ /* 0x000fea0003800100 */
.L_x_1313:
        /* <DEDUP_REMOVED lines=12> */
.L_x_1315:
[----:B------:R-:W-:Y:S05]  /*1342b0*/  BSYNC.RECONVERGENT B4 ;  /* 0x0000000000047941 */ /* 0x000fea0003800200 */
.L_x_1312:
        /* <DEDUP_REMOVED lines=79> */
.L_x_1318:
[----:B------:R-:W-:Y:S05]  /*1347b0*/  BSYNC.RELIABLE B5 ;  /* 0x0000000000057941 */ /* 0x000fea0003800100 */
.L_x_1317:
        /* <DEDUP_REMOVED lines=12> */
.L_x_1319:
[----:B------:R-:W-:Y:S05]  /*134880*/  BSYNC.RECONVERGENT B4 ;  /* 0x0000000000047941 */ /* 0x000fea0003800200 */
.L_x_1316:
[----:B------:R-:W-:Y:S02]  /*134890*/  IMAD.MOV.U32 R72, RZ, RZ, R28 ;  /* 0x000000ffff487224 */ /* 0x000fe400078e001c */
[----:B------:R-:W-:Y:S02]  /*1348a0*/  IMAD.MOV.U32 R71, RZ, RZ, R29 ;  /* 0x000000ffff477224 */ /* 0x000fe400078e001d */
[----:B------:R-:W-:Y:S02]  /*1348b0*/  IMAD.MOV.U32 R28, RZ, RZ, R21 ;  /* 0x000000ffff1c7224 */ /* 0x000fe400078e0015 */
[----:B------:R-:W-:Y:S02]  /*1348c0*/  IMAD.MOV.U32 R29, RZ, RZ, 0x0 ;  /* 0x00000000ff1d7424 */ /* 0x000fe400078e00ff */
[----:B------:R-:W-:Y:S02]  /*1348d0*/  IMAD.MOV.U32 R55, RZ, RZ, R65 ;  /* 0x000000ffff377224 */ /* 0x000fe400078e0041 */
[----:B------:R-:W-:-:S02]  /*1348e0*/  IMAD.MOV.U32 R56, RZ, RZ, R73 ;  /* 0x000000ffff387224 */ /* 0x000fc400078e0049 */
[----:B------:R-:W-:Y:S02]  /*1348f0*/  IMAD.MOV.U32 R58, RZ, RZ, R74 ;  /* 0x000000ffff3a7224 */ /* 0x000fe400078e004a */
[----:B------:R-:W-:Y:S02]  /*134900*/  IMAD.MOV.U32 R57, RZ, RZ, R49 ;  /* 0x000000ffff397224 */ /* 0x000fe400078e0031 */
[----:B------:R-:W-:Y:S02]  /*134910*/  IMAD.MOV.U32 R62, RZ, RZ, R37 ;  /* 0x000000ffff3e7224 */ /* 0x000fe400078e0025 */
[----:B------:R-:W-:Y:S02]  /*134920*/  IMAD.MOV.U32 R65, RZ, RZ, R36 ;  /* 0x000000ffff417224 */ /* 0x000fe400078e0024 */
[----:B------:R-:W-:Y:S02]  /*134930*/  IMAD.MOV.U32 R73, RZ, RZ, R30 ;  /* 0x000000ffff497224 */ /* 0x000fe400078e001e */
[----:B------:R-:W-:Y:S01]  /*134940*/  IMAD.MOV.U32 R74, RZ, RZ, R27 ;  /* 0x000000ffff4a7224 */ /* 0x000fe200078e001b */
[----:B------:R-:W-:Y:S06]  /*134950*/  RET.REL.NODEC R28 `(g2_bellman_multiexp) ;  /* 0xffffecb41ca87950 */ /* 0x000fec0003c3ffff */
        .weak           $__internal_0_$__cuda_sm3x_div_rn_noftz_f32_slowpath
        .type           $__internal_0_$__cuda_sm3x_div_rn_noftz_f32_slowpath,@function
        .size           $__internal_0_$__cuda_sm3x_div_rn_noftz_f32_slowpath,(.L_x_2128 - $__internal_0_$__cuda_sm3x_div_rn_noftz_f32_slowpath)
$__internal_0_$__cuda_sm3x_div_rn_noftz_f32_slowpath:
[--C-:B------:R-:W-:Y:S01]  /*134960*/  SHF.R.U32.HI R4, RZ, 0x17, R3.reuse ;  /* 0x00000017ff047819 */ /* 0x100fe20000011603 */
[--C-:B------:R-:W-:Y:S01]  /*134970*/  IMAD.MOV.U32 R5, RZ, RZ, R0.reuse ;  /* 0x000000ffff057224 */ /* 0x100fe200078e0000 */
[----:B------:R-:W-:Y:S01]  /*134980*/  SHF.R.U32.HI R2, RZ, 0x17, R0 ;  /* 0x00000017ff027819 */ /* 0x000fe20000011600 */
[----:B------:R-:W-:Y:S01]  /*134990*/  IMAD.MOV.U32 R6, RZ, RZ, R3 ;  /* 0x000000ffff067224 */ /* 0x000fe200078e0003 */
[----:B------:R-:W-:Y:S02]  /*1349a0*/  LOP3.LUT R4, R4, 0xff, RZ, 0xc0, !PT ;  /* 0x000000ff04047812 */ /* 0x000fe400078ec0ff */
[----:B------:R-:W-:-:S03]  /*1349b0*/  LOP3.LUT R2, R2, 0xff, RZ, 0xc0, !PT ;  /* 0x000000ff02027812 */ /* 0x000fc600078ec0ff */
[----:B------:R-:W-:Y:S02]  /*1349c0*/  VIADD R10, R4, 0xffffffff ;  /* 0xffffffff040a7836 */ /* 0x000fe40000000000 */
[----:B------:R-:W-:-:S03]  /*1349d0*/  VIADD R9, R2, 0xffffffff ;  /* 0xffffffff02097836 */ /* 0x000fc60000000000 */
[----:B------:R-:W-:-:S04]  /*1349e0*/  ISETP.GT.U32.AND P0, PT, R10, 0xfd, PT ;  /* 0x000000fd0a00780c */ /* 0x000fc80003f04070 */
[----:B------:R-:W-:-:S13]  /*1349f0*/  ISETP.GT.U32.OR P0, PT, R9, 0xfd, P0 ;  /* 0x000000fd0900780c */ /* 0x000fda0000704470 */
[----:B------:R-:W-:Y:S01]  /*134a00*/  @!P0 IMAD.MOV.U32 R7, RZ, RZ, RZ ;  /* 0x000000ffff078224 */ /* 0x000fe200078e00ff */
[----:B------:R-:W-:Y:S06]  /*134a10*/  @!P0 BRA `(.L_x_1320) ;  /* 0x00000000005c8947 */ /* 0x000fec0003800000 */
[----:B------:R-:W-:Y:S02]  /*134a20*/  FSETP.GTU.FTZ.AND P0, PT, |R0|, +INF , PT ;  /* 0x7f8000000000780b */ /* 0x000fe40003f1c200 */
[----:B------:R-:W-:-:S04]  /*134a30*/  FSETP.GTU.FTZ.AND P1, PT, |R3|, +INF , PT ;  /* 0x7f8000000300780b */ /* 0x000fc80003f3c200 */
[----:B------:R-:W-:-:S13]  /*134a40*/  PLOP3.LUT P0, PT, P0, P1, PT, 0xf8, 0x8f ;  /* 0x00000000008f781c */ /* 0x000fda0000703f70 */
[----:B------:R-:W-:Y:S05]  /*134a50*/  @P0 BRA `(.L_x_1321) ;  /* 0x0000000400440947 */ /* 0x000fea0003800000 */
[----:B------:R-:W-:-:S13]  /*134a60*/  LOP3.LUT P0, RZ, R6, 0x7fffffff, R5, 0xc8, !PT ;  /* 0x7fffffff06ff7812 */ /* 0x000fda000780c805 */
[----:B------:R-:W-:Y:S05]  /*134a70*/  @!P0 BRA `(.L_x_1322) ;  /* 0x0000000400348947 */ /* 0x000fea0003800000 */
[C---:B------:R-:W-:Y:S02]  /*134a80*/  FSETP.NEU.FTZ.AND P2, PT, |R0|.reuse, +INF , PT ;  /* 0x7f8000000000780b */ /* 0x040fe40003f5d200 */
[----:B------:R-:W-:Y:S02]  /*134a90*/  FSETP.NEU.FTZ.AND P0, PT, |R3|, +INF , PT ;  /* 0x7f8000000300780b */ /* 0x000fe40003f1d200 */
[----:B------:R-:W-:-:S11]  /*134aa0*/  FSETP.NEU.FTZ.AND P1, PT, |R0|, +INF , PT ;  /* 0x7f8000000000780b */ /* 0x000fd60003f3d200 */
[----:B------:R-:W-:Y:S05]  /*134ab0*/  @!P0 BRA !P2, `(.L_x_1322) ;  /* 0x0000000400248947 */ /* 0x000fea0005000000 */
[----:B------:R-:W-:-:S04]  /*134ac0*/  LOP3.LUT P2, RZ, R5, 0x7fffffff, RZ, 0xc0, !PT ;  /* 0x7fffffff05ff7812 */ /* 0x000fc8000784c0ff */
[----:B------:R-:W-:-:S13]  /*134ad0*/  PLOP3.LUT P0, PT, P0, P2, PT, 0x2f, 0xf2 ;  /* 0x0000000000f2781c */ /* 0x000fda0000704577 */
[----:B------:R-:W-:Y:S05]  /*134ae0*/  @P0 BRA `(.L_x_1323) ;  /* 0x0000000400100947 */ /* 0x000fea0003800000 */
[----:B------:R-:W-:-:S04]  /*134af0*/  LOP3.LUT P0, RZ, R6, 0x7fffffff, RZ, 0xc0, !PT ;  /* 0x7fffffff06ff7812 */ /* 0x000fc8000780c0ff */
[----:B------:R-:W-:-:S13]  /*134b00*/  PLOP3.LUT P0, PT, P1, P0, PT, 0x2f, 0xf2 ;  /* 0x0000000000f2781c */ /* 0x000fda0000f00577 */
[----:B------:R-:W-:Y:S05]  /*134b10*/  @P0 BRA `(.L_x_1324) ;  /* 0x0000000000f80947 */ /* 0x000fea0003800000 */
[----:B------:R-:W-:Y:S02]  /*134b20*/  ISETP.GE.AND P0, PT, R9, RZ, PT ;  /* 0x000000ff0900720c */ /* 0x000fe40003f06270 */
[----:B------:R-:W-:-:S11]  /*134b30*/  ISETP.GE.AND P1, PT, R10, RZ, PT ;  /* 0x000000ff0a00720c */ /* 0x000fd60003f26270 */
[----:B------:R-:W-:Y:S02]  /*134b40*/  @P0 IMAD.MOV.U32 R7, RZ, RZ, RZ ;  /* 0x000000ffff070224 */ /* 0x000fe400078e00ff */
[----:B------:R-:W-:Y:S01]  /*134b50*/  @!P0 FFMA R5, R0, 1.84467440737095516160e+19, RZ ;  /* 0x5f80000000058823 */ /* 0x000fe200000000ff */
[----:B------:R-:W-:Y:S02]  /*134b60*/  @!P0 IMAD.MOV.U32 R7, RZ, RZ, -0x40 ;  /* 0xffffffc0ff078424 */ /* 0x000fe400078e00ff */
[----:B------:R-:W-:Y:S02]  /*134b70*/  @!P1 FFMA R6, R3, 1.84467440737095516160e+19, RZ ;  /* 0x5f80000003069823 */ /* 0x000fe400000000ff */
[----:B------:R-:W-:-:S07]  /*134b80*/  @!P1 VIADD R7, R7, 0x40 ;  /* 0x0000004007079836 */ /* 0x000fce0000000000 */
.L_x_1320:
[----:B------:R-:W-:Y:S01]  /*134b90*/  LEA R3, R4, 0xc0800000, 0x17 ;  /* 0xc080000004037811 */ /* 0x000fe200078eb8ff */
[----:B------:R-:W-:-:S04]  /*134ba0*/  VIADD R2, R2, 0xffffff81 ;  /* 0xffffff8102027836 */ /* 0x000fc80000000000 */
[----:B------:R-:W-:Y:S02]  /*134bb0*/  IMAD.IADD R3, R6, 0x1, -R3 ;  /* 0x0000000106037824 */ /* 0x000fe400078e0a03 */
[C---:B------:R-:W-:Y:S01]  /*134bc0*/  IMAD R0, R2.reuse, -0x800000, R5 ;  /* 0xff80000002007824 */ /* 0x040fe200078e0205 */
[----:B------:R-:W-:Y:S01]  /*134bd0*/  IADD3 R2, PT, PT, R2, 0x7f, -R4 ;  /* 0x0000007f02027810 */ /* 0x000fe20007ffe804 */
[----:B------:R-:W0:Y:S01]  /*134be0*/  MUFU.RCP R6, R3 ;  /* 0x0000000300067308 */ /* 0x000e220000001000 */
[----:B------:R-:W-:-:S03]  /*134bf0*/  FADD.FTZ R9, -R3, -RZ ;  /* 0x800000ff03097221 */ /* 0x000fc60000010100 */
[----:B------:R-:W-:Y:S02]  /*134c00*/  IMAD.IADD R2, R2, 0x1, R7 ;  /* 0x0000000102027824 */ /* 0x000fe400078e0207 */
[----:B0-----:R-:W-:-:S04]  /*134c10*/  FFMA R11, R6, R9, 1 ;  /* 0x3f800000060b7423 */ /* 0x001fc80000000009 */
[----:B------:R-:W-:-:S04]  /*134c20*/  FFMA R10, R6, R11, R6 ;  /* 0x0000000b060a7223 */ /* 0x000fc80000000006 */
[----:B------:R-:W-:-:S04]  /*134c30*/  FFMA R5, R0, R10, RZ ;  /* 0x0000000a00057223 */ /* 0x000fc800000000ff */
[----:B------:R-:W-:-:S04]  /*134c40*/  FFMA R6, R9, R5, R0 ;  /* 0x0000000509067223 */ /* 0x000fc80000000000 */
[----:B------:R-:W-:-:S04]  /*134c50*/  FFMA R11, R10, R6, R5 ;  /* 0x000000060a0b7223 */ /* 0x000fc80000000005 */
[----:B------:R-:W-:-:S04]  /*134c60*/  FFMA R6, R9, R11, R0 ;  /* 0x0000000b09067223 */ /* 0x000fc80000000000 */
[----:B------:R-:W-:-:S05]  /*134c70*/  FFMA R5, R10, R6, R11 ;  /* 0x000000060a057223 */ /* 0x000fca000000000b */
[----:B------:R-:W-:-:S04]  /*134c80*/  SHF.R.U32.HI R0, RZ, 0x17, R5 ;  /* 0x00000017ff007819 */ /* 0x000fc80000011605 */
[----:B------:R-:W-:-:S05]  /*134c90*/  LOP3.LUT R0, R0, 0xff, RZ, 0xc0, !PT ;  /* 0x000000ff00007812 */ /* 0x000fca00078ec0ff */
[----:B------:R-:W-:-:S04]  /*134ca0*/  IMAD.IADD R4, R0, 0x1, R2 ;  /* 0x0000000100047824 */ /* 0x000fc800078e0202 */
[----:B------:R-:W-:-:S05]  /*134cb0*/  VIADD R0, R4, 0xffffffff ;  /* 0xffffffff04007836 */ /* 0x000fca0000000000 */
[----:B------:R-:W-:-:S13]  /*134cc0*/  ISETP.GE.U32.AND P0, PT, R0, 0xfe, PT ;  /* 0x000000fe0000780c */ /* 0x000fda0003f06070 */
[----:B------:R-:W-:Y:S05]  /*134cd0*/  @!P0 BRA `(.L_x_1325) ;  /* 0x0000000000808947 */ /* 0x000fea0003800000 */
[----:B------:R-:W-:-:S13]  /*134ce0*/  ISETP.GT.AND P0, PT, R4, 0xfe, PT ;  /* 0x000000fe0400780c */ /* 0x000fda0003f04270 */
[----:B------:R-:W-:Y:S05]  /*134cf0*/  @P0 BRA `(.L_x_1326) ;  /* 0x00000000006c0947 */ /* 0x000fea0003800000 */
[----:B------:R-:W-:-:S13]  /*134d00*/  ISETP.GE.AND P0, PT, R4, 0x1, PT ;  /* 0x000000010400780c */ /* 0x000fda0003f06270 */
[----:B------:R-:W-:Y:S05]  /*134d10*/  @P0 BRA `(.L_x_1327) ;  /* 0x0000000000980947 */ /* 0x000fea0003800000 */
[----:B------:R-:W-:Y:S02]  /*134d20*/  ISETP.GE.AND P0, PT, R4, -0x18, PT ;  /* 0xffffffe80400780c */ /* 0x000fe40003f06270 */
[----:B------:R-:W-:-:S11]  /*134d30*/  LOP3.LUT R5, R5, 0x80000000, RZ, 0xc0, !PT ;  /* 0x8000000005057812 */ /* 0x000fd600078ec0ff */
[----:B------:R-:W-:Y:S05]  /*134d40*/  @!P0 BRA `(.L_x_1327) ;  /* 0x00000000008c8947 */ /* 0x000fea0003800000 */
[-CC-:B------:R-:W-:Y:S01]  /*134d50*/  FFMA.RZ R0, R10, R6.reuse, R11.reuse ;  /* 0x000000060a007223 */ /* 0x180fe2000000c00b */
[----:B------:R-:W-:Y:S02]  /*134d60*/  VIADD R7, R4, 0x20 ;  /* 0x0000002004077836 */ /* 0x000fe40000000000 */
[-CC-:B------:R-:W-:Y:S01]  /*134d70*/  FFMA.RM R3, R10, R6.reuse, R11.reuse ;  /* 0x000000060a037223 */ /* 0x180fe2000000400b */
[----:B------:R-:W-:Y:S02]  /*134d80*/  ISETP.NE.AND P2, PT, R4, RZ, PT ;  /* 0x000000ff0400720c */ /* 0x000fe40003f45270 */
[----:B------:R-:W-:Y:S01]  /*134d90*/  LOP3.LUT R2, R0, 0x7fffff, RZ, 0xc0, !PT ;  /* 0x007fffff00027812 */ /* 0x000fe200078ec0ff */
[----:B------:R-:W-:Y:S01]  /*134da0*/  FFMA.RP R0, R10, R6, R11 ;  /* 0x000000060a007223 */ /* 0x000fe2000000800b */
[----:B------:R-:W-:Y:S01]  /*134db0*/  ISETP.NE.AND P1, PT, R4, RZ, PT ;  /* 0x000000ff0400720c */ /* 0x000fe20003f25270 */
[----:B------:R-:W-:Y:S01]  /*134dc0*/  IMAD.MOV R4, RZ, RZ, -R4 ;  /* 0x000000ffff047224 */ /* 0x000fe200078e0a04 */
[----:B------:R-:W-:-:S02]  /*134dd0*/  LOP3.LUT R2, R2, 0x800000, RZ, 0xfc, !PT ;  /* 0x0080000002027812 */ /* 0x000fc400078efcff */
[----:B------:R-:W-:Y:S02]  /*134de0*/  FSETP.NEU.FTZ.AND P0, PT, R0, R3, PT ;  /* 0x000000030000720b */ /* 0x000fe40003f1d000 */
[----:B------:R-:W-:Y:S02]  /*134df0*/  SHF.L.U32 R7, R2, R7, RZ ;  /* 0x0000000702077219 */ /* 0x000fe400000006ff */
[----:B------:R-:W-:Y:S02]  /*134e00*/  SEL R3, R4, RZ, P2 ;  /* 0x000000ff04037207 */ /* 0x000fe40001000000 */
[----:B------:R-:W-:Y:S02]  /*134e10*/  ISETP.NE.AND P1, PT, R7, RZ, P1 ;  /* 0x000000ff0700720c */ /* 0x000fe40000f25270 */
[----:B------:R-:W-:Y:S02]  /*134e20*/  SHF.R.U32.HI R3, RZ, R3, R2 ;  /* 0x00000003ff037219 */ /* 0x000fe40000011602 */
[----:B------:R-:W-:-:S02]  /*134e30*/  PLOP3.LUT P0, PT, P0, P1, PT, 0xf8, 0x8f ;  /* 0x00000000008f781c */ /* 0x000fc40000703f70 */
[----:B------:R-:W-:Y:S02]  /*134e40*/  SHF.R.U32.HI R7, RZ, 0x1, R3 ;  /* 0x00000001ff077819 */ /* 0x000fe40000011603 */
[----:B------:R-:W-:-:S04]  /*134e50*/  SEL R0, RZ, 0x1, !P0 ;  /* 0x00000001ff007807 */ /* 0x000fc80004000000 */
[----:B------:R-:W-:-:S04]  /*134e60*/  LOP3.LUT R0, R0, 0x1, R7, 0xf8, !PT ;  /* 0x0000000100007812 */ /* 0x000fc800078ef807 */
[----:B------:R-:W-:-:S05]  /*134e70*/  LOP3.LUT R0, R0, R3, RZ, 0xc0, !PT ;  /* 0x0000000300007212 */ /* 0x000fca00078ec0ff */
[----:B------:R-:W-:-:S05]  /*134e80*/  IMAD.IADD R0, R7, 0x1, R0 ;  /* 0x0000000107007824 */ /* 0x000fca00078e0200 */
[----:B------:R-:W-:Y:S01]  /*134e90*/  LOP3.LUT R5, R0, R5, RZ, 0xfc, !PT ;  /* 0x0000000500057212 */ /* 0x000fe200078efcff */
[----:B------:R-:W-:Y:S06]  /*134ea0*/  BRA `(.L_x_1327) ;  /* 0x0000000000347947 */ /* 0x000fec0003800000 */
.L_x_1326:
[----:B------:R-:W-:-:S04]  /*134eb0*/  LOP3.LUT R5, R5, 0x80000000, RZ, 0xc0, !PT ;  /* 0x8000000005057812 */ /* 0x000fc800078ec0ff */
[----:B------:R-:W-:Y:S01]  /*134ec0*/  LOP3.LUT R5, R5, 0x7f800000, RZ, 0xfc, !PT ;  /* 0x7f80000005057812 */ /* 0x000fe200078efcff */
[----:B------:R-:W-:Y:S06]  /*134ed0*/  BRA `(.L_x_1327) ;  /* 0x0000000000287947 */ /* 0x000fec0003800000 */
.L_x_1325:
[----:B------:R-:W-:Y:S01]  /*134ee0*/  IMAD R5, R2, 0x800000, R5 ;  /* 0x0080000002057824 */ /* 0x000fe200078e0205 */
[----:B------:R-:W-:Y:S06]  /*134ef0*/  BRA `(.L_x_1327) ;  /* 0x0000000000207947 */ /* 0x000fec0003800000 */
.L_x_1324:
[----:B------:R-:W-:-:S04]  /*134f00*/  LOP3.LUT R5, R6, 0x80000000, R5, 0x48, !PT ;  /* 0x8000000006057812 */ /* 0x000fc800078e4805 */
[----:B------:R-:W-:Y:S01]  /*134f10*/  LOP3.LUT R5, R5, 0x7f800000, RZ, 0xfc, !PT ;  /* 0x7f80000005057812 */ /* 0x000fe200078efcff */
[----:B------:R-:W-:Y:S06]  /*134f20*/  BRA `(.L_x_1327) ;  /* 0x0000000000147947 */ /* 0x000fec0003800000 */
.L_x_1323:
[----:B------:R-:W-:Y:S01]  /*134f30*/  LOP3.LUT R5, R6, 0x80000000, R5, 0x48, !PT ;  /* 0x8000000006057812 */ /* 0x000fe200078e4805 */
[----:B------:R-:W-:Y:S06]  /*134f40*/  BRA `(.L_x_1327) ;  /* 0x00000000000c7947 */ /* 0x000fec0003800000 */
.L_x_1322:
[----:B------:R-:W0:Y:S01]  /*134f50*/  MUFU.RSQ R5, -QNAN ;  /* 0xffc0000000057908 */ /* 0x000e220000001400 */
[----:B------:R-:W-:Y:S05]  /*134f60*/  BRA `(.L_x_1327) ;  /* 0x0000000000047947 */ /* 0x000fea0003800000 */
.L_x_1321:
[----:B------:R-:W-:-:S07]  /*134f70*/  FADD.FTZ R5, R0, R3 ;  /* 0x0000000300057221 */ /* 0x000fce0000010000 */
.L_x_1327:
[----:B------:R-:W-:Y:S02]  /*134f80*/  IMAD.MOV.U32 R2, RZ, RZ, R8 ;  /* 0x000000ffff027224 */ /* 0x000fe400078e0008 */
[----:B------:R-:W-:-:S04]  /*134f90*/  IMAD.MOV.U32 R3, RZ, RZ, 0x0 ;  /* 0x00000000ff037424 */ /* 0x000fc800078e00ff */
[----:B0-----:R-:W-:Y:S05]  /*134fa0*/  RET.REL.NODEC R2 `(g2_bellman_multiexp) ;  /* 0xffffecb002147950 */ /* 0x001fea0003c3ffff */
.L_x_1328:
[----:B------:R-:W-:-:S00]  /*134fb0*/  BRA `(.L_x_1328) ;  /* 0xfffffffc00fc7947 */ /* 0x000fc0000383ffff */
[----:B------:R-:W-:-:S00]  /*134fc0*/  NOP ;  /* 0x0000000000007918 */ /* 0x000fc00000000000 */
        /* <DEDUP_REMOVED lines=11> */
.L_x_2128:


//--------------------- .text.g1_bellman_multiexp --------------------------
	.section	.text.g1_bellman_multiexp,"ax",@progbits
	.align	128
        .global         g1_bellman_multiexp
        .type           g1_bellman_multiexp,@function
        .size           g1_bellman_multiexp,(.L_x_2129 - g1_bellman_multiexp)
        .other          g1_bellman_multiexp,@"STO_CUDA_ENTRY STV_DEFAULT"
g1_bellman_multiexp:
.text.g1_bellman_multiexp:
        /* <DEDUP_REMOVED lines=31> */
.L_x_1331:
[----:B-1----:R-:W-:-:S04]  /*01f0*/  IMAD.WIDE.U32 R2, R0, 0x90, R58 ;  /* 0x0000009000027825 */ /* 0x002fc800078e003a */
[----:B------:R-:W-:Y:S01]  /*0200*/  IMAD.MOV.U32 R4, RZ, RZ, 0x2fffd ;  /* 0x0002fffdff047424 */ /* 0x000fe200078e00ff */
[----:B------:R-:W-:Y:S01]  /*0210*/  STG.E.64 desc[UR8][R2.64], RZ ;  /* 0x000000ff02007986 */ /* 0x000fe2000c101b08 */
[----:B------:R-:W-:Y:S02]  /*0220*/  IMAD.MOV.U32 R5, RZ, RZ, 0x76090000 ;  /* 0x76090000ff057424 */ /* 0x000fe400078e00ff */
[----:B------:R-:W-:Y:S01]  /*0230*/  IMAD.MOV.U32 R6, RZ, RZ, -0x3bf3fffe ;  /* 0xc40c0002ff067424 */ /* 0x000fe200078e00ff */
[----:B------:R-:W-:Y:S01]  /*0240*/  STG.E.64 desc[UR8][R2.64+0x8], RZ ;  /* 0x000008ff02007986 */ /* 0x000fe2000c101b08 */
[----:B------:R-:W-:Y:S02]  /*0250*/  IMAD.MOV.U32 R7, RZ, RZ, -0x140bfff5 ;  /* 0xebf4000bff077424 */ /* 0x000fe400078e00ff */
        /* <DEDUP_REMOVED lines=8> */
[----:B------:R-:W-:Y:S01]  /*02e0*/  STG.E.64 desc[UR8][R2.64+0x1e0], R4 ;  /* 0x0001e00402007986 */ /* 0x000fe2000c101b08 */
[----:B------:R-:W-:-:S03]  /*02f0*/  ISETP.NE.AND P0, PT, R0, R19, PT ;  /* 0x000000130000720c */ /* 0x000fc60003f05270 */
[----:B------:R-:W-:Y:S04]  /*0300*/  STG.E.64 desc[UR8][R2.64+0x270], R4 ;  /* 0x0002700402007986 */ /* 0x000fe8000c101b08 */
[----:B------:R-:W-:Y:S04]  /*0310*/  STG.E.64 desc[UR8][R2.64+0x300], R4 ;  /* 0x0003000402007986 */ /* 0x000fe8000c101b08 */
[----:B------:R-:W-:Y:S04]  /*0320*/  STG.E.64 desc[UR8][R2.64+0x390], R4 ;  /* 0x0003900402007986 */ /* 0x000fe8000c101b08 */
[----:B------:R0:W-:Y:S04]  /*0330*/  STG.E.64 desc[UR8][R2.64+0x420], R4 ;  /* 0x0004200402007986 */ /* 0x0001e8000c101b08 */
[----:B------:R-:W-:Y:S04]  /*0340*/  STG.E.64 desc[UR8][R2.64+0x38], R6 ;  /* 0x0000380602007986 */ /* 0x000fe8000c101b08 */
[----:B------:R-:W-:Y:S04]  /*0350*/  STG.E.64 desc[UR8][R2.64+0xc8], R6 ;  /* 0x0000c80602007986 */ /* 0x000fe8000c101b08 */
[----:B------:R-:W-:Y:S01]  /*0360*/  STG.E.64 desc[UR8][R2.64+0x158], R6 ;  /* 0x0001580602007986 */ /* 0x000fe2000c101b08 */
[----:B0-----:R-:W-:-:S03]  /*0370*/  IMAD.MOV.U32 R4, RZ, RZ, -0x5da91393 ;  /* 0xa256ec6dff047424 */ /* 0x001fc600078e00ff */
[----:B------:R-:W-:Y:S01]  /*0380*/  STG.E.64 desc[UR8][R2.64+0x1e8], R6 ;  /* 0x0001e80602007986 */ /* 0x000fe2000c101b08 */
[----:B------:R-:W-:-:S03]  /*0390*/  IMAD.MOV.U32 R5, RZ, RZ, 0x5c071a97 ;  /* 0x5c071a97ff057424 */ /* 0x000fc600078e00ff */
[----:B------:R-:W-:Y:S04]  /*03a0*/  STG.E.64 desc[UR8][R2.64+0x278], R6 ;  /* 0x0002780602007986 */ /* 0x000fe8000c101b08 */
[----:B------:R-:W-:Y:S04]  /*03b0*/  STG.E.64 desc[UR8][R2.64+0x308], R6 ;  /* 0x0003080602007986 */ /* 0x000fe8000c101b08 */
[----:B------:R-:W-:Y:S04]  /*03c0*/  STG.E.64 desc[UR8][R2.64+0x398], R6 ;  /* 0x0003980602007986 */ /* 0x000fe8000c101b08 */
[----:B------:R0:W-:Y:S04]  /*03d0*/  STG.E.64 desc[UR8][R2.64+0x428], R6 ;  /* 0x0004280602007986 */ /* 0x0001e8000c101b08 */
[----:B------:R1:W-:Y:S04]  /*03e0*/  STG.E.64 desc[UR8][R2.64+0x40], R8 ;  /* 0x0000400802007986 */ /* 0x0003e8000c101b08 */
[----:B------:R1:W-:Y:S04]  /*03f0*/  STG.E.64 desc[UR8][R2.64+0xd0], R8 ;  /* 0x0000d00802007986 */ /* 0x0003e8000c101b08 */
[----:B------:R1:W-:Y:S01]  /*0400*/  STG.E.64 desc[UR8][R2.64+0x160], R8 ;  /* 0x0001600802007986 */ /* 0x0003e2000c101b08 */
[----:B0-----:R-:W-:-:S02]  /*0410*/  IMAD.MOV.U32 R6, RZ, RZ, -0x57f1b6d ;  /* 0xfa80e493ff067424 */ /* 0x001fc400078e00ff */
        /* <DEDUP_REMOVED lines=125> */
.L_x_1330:
[----:B------:R-:W-:Y:S05]  /*0bf0*/  BRA.U !UP1, `(.L_x_1329) ;  /* 0x0000000909c47547 */ /* 0x000fea000b800000 */
[----:B------:R-:W-:Y:S02]  /*0c00*/  UISETP.GE.U32.AND UP0, UPT, UR6, 0x4, UPT ;  /* 0x000000040600788c */ /* 0x000fe4000bf06070 */
[----:B------:R-:W-:-:S04]  /*0c10*/  ULOP3.LUT UR4, UR5, 0x3, URZ, 0xc0, !UPT ;  /* 0x0000000305047892 */ /* 0x000fc8000f8ec0ff */
[----:B------:R-:W-:-:S03]  /*0c20*/  UISETP.NE.AND UP1, UPT, UR4, URZ, UPT ;  /* 0x000000ff0400728c */ /* 0x000fc6000bf25270 */
[----:B------:R-:W-:Y:S08]  /*0c30*/  BRA.U !UP0, `(.L_x_1332) ;  /* 0x0000000508587547 */ /* 0x000ff0000b800000 */
        /* <DEDUP_REMOVED lines=21> */
[----:B------:R-:W-:-:S03]  /*0d90*/  IMAD.MOV.U32 R5, RZ, RZ, 0x5c071a97 ;  /* 0x5c071a97ff057424 */ /* 0x000fc600078e00ff */
[----:B------:R2:W-:Y:S04]  /*0da0*/  STG.E.64 desc[UR8][R2.64+0x40], R8 ;  /* 0x0000400802007986 */ /* 0x0005e8000c101b08 */
[----:B------:R2:W-:Y:S04]  /*0db0*/  STG.E.64 desc[UR8][R2.64+0xd0], R8 ;  /* 0x0000d00802007986 */ /* 0x0005e8000c101b08 */
[----:B------:R2:W-:Y:S01]  /*0dc0*/  STG.E.64 desc[UR8][R2.64+0x160], R8 ;  /* 0x0001600802007986 */ /* 0x0005e2000c101b08 */
[----:B0-----:R-:W-:Y:S02]  /*0dd0*/  IMAD.MOV.U32 R6, RZ, RZ, -0x57f1b6d ;  /* 0xfa80e493ff067424 */ /* 0x001fe400078e00ff */
        /* <DEDUP_REMOVED lines=60> */
.L_x_1332:
[----:B------:R-:W-:Y:S05]  /*11a0*/  BRA.U !UP1, `(.L_x_1329) ;  /* 0x0000000509587547 */ /* 0x000fea000b800000 */
[----:B------:R-:W-:Y:S02]  /*11b0*/  UISETP.NE.AND UP0, UPT, UR4, 0x1, UPT ;  /* 0x000000010400788c */ /* 0x000fe4000bf05270 */
[----:B------:R-:W-:-:S04]  /*11c0*/  ULOP3.LUT UR5, UR5, 0x1, URZ, 0xc0, !UPT ;  /* 0x0000000105057892 */ /* 0x000fc8000f8ec0ff */
[----:B------:R-:W-:-:S03]  /*11d0*/  UISETP.NE.U32.AND UP1, UPT, UR5, 0x1, UPT ;  /* 0x000000010500788c */ /* 0x000fc6000bf25070 */
[----:B------:R-:W-:Y:S08]  /*11e0*/  BRA.U !UP0, `(.L_x_1333) ;  /* 0x0000000108c87547 */ /* 0x000ff0000b800000 */
[----:B-12---:R-:W-:-:S04]  /*11f0*/  IMAD.WIDE.U32 R2, R19, 0x90, R58 ;  /* 0x0000009013027825 */ /* 0x006fc800078e003a */
[----:B------:R-:W-:Y:S01]  /*1200*/  IMAD.MOV.U32 R4, RZ, RZ, 0x2fffd ;  /* 0x0002fffdff047424 */ /* 0x000fe200078e00ff */
[----:B------:R0:W-:Y:S01]  /*1210*/  STG.E.64 desc[UR8][R2.64], RZ ;  /* 0x000000ff02007986 */ /* 0x0001e2000c101b08 */
[----:B------:R-:W-:Y:S02]  /*1220*/  IMAD.MOV.U32 R5, RZ, RZ, 0x76090000 ;  /* 0x76090000ff057424 */ /* 0x000fe400078e00ff */
[----:B------:R-:W-:Y:S01]  /*1230*/  IMAD.MOV.U32 R6, RZ, RZ, -0x3bf3fffe ;  /* 0xc40c0002ff067424 */ /* 0x000fe200078e00ff */
[----:B------:R0:W-:Y:S01]  /*1240*/  STG.E.64 desc[UR8][R2.64+0x8], RZ ;  /* 0x000008ff02007986 */ /* 0x0001e2000c101b08 */
[----:B------:R-:W-:Y:S02]  /*1250*/  IMAD.MOV.U32 R7, RZ, RZ, -0x140bfff5 ;  /* 0xebf4000bff077424 */ /* 0x000fe400078e00ff */
        /* <DEDUP_REMOVED lines=8> */
[----:B------:R-:W-:Y:S02]  /*12e0*/  IMAD.MOV.U32 R13, RZ, RZ, 0x5c071a97 ;  /* 0x5c071a97ff0d7424 */ /* 0x000fe400078e00ff */
[----:B------:R-:W-:Y:S01]  /*12f0*/  IMAD.MOV.U32 R14, RZ, RZ, -0x57f1b6d ;  /* 0xfa80e493ff0e7424 */ /* 0x000fe200078e00ff */
        /* <DEDUP_REMOVED lines=33> */
.L_x_1333:
[----:B------:R-:W-:Y:S05]  /*1510*/  BRA.U UP1, `(.L_x_1329) ;  /* 0x00000001017c7547 */ /* 0x000fea000b800000 */
[----:B012---:R-:W-:-:S04]  /*1520*/  IMAD.WIDE.U32 R2, R19, 0x90, R58 ;  /* 0x0000009013027825 */ /* 0x007fc800078e003a */
        /* <DEDUP_REMOVED lines=30> */
.L_x_1329:
        /* <DEDUP_REMOVED lines=12> */
[----:B------:R-:W-:Y:S05]  /*17d0*/  CALL.REL.NOINC `($__internal_1_$__cuda_sm3x_div_rn_noftz_f32_slowpath) ;  /* 0x00001c20002c7944 */ /* 0x000fea0003c00000 */
[----:B------:R-:W-:-:S07]  /*17e0*/  IMAD.MOV.U32 R4, RZ, RZ, R5 ;  /* 0x000000ffff047224 */ /* 0x000fce00078e0005 */
.L_x_1334:
        /* <DEDUP_REMOVED lines=23> */
[----:B------:R-:W-:Y:S02]  /*1960*/  IMAD R5, R4, R3, RZ ;  /* 0x0000000304057224 */ /* 0x000fe400078e02ff */
[----:B------:R-:W-:Y:S01]  /*1970*/  IMAD.MOV R0, RZ, RZ, -R3 ;  /* 0x000000ffff007224 */ /* 0x000fe200078e0a03 */
[----:B------:R-:W-:Y:S02]  /*1980*/  LOP3.LUT R3, R9, 0xffff, RZ, 0xc0, !PT ;  /* 0x0000ffff09037812 */ /* 0x000fe400078ec0ff */
[----:B-1----:R-:W-:Y:S01]  /*1990*/  VIADDMNMX.U32 R2, R5, R4, UR4, PT ;  /* 0x0000000405027e46 */ /* 0x002fe2000b800004 */
[----:B------:R-:W-:-:S03]  /*19a0*/  IMAD R0, R8, R0, R17 ;  /* 0x0000000008007224 */ /* 0x000fc600078e0211 */
[----:B------:R-:W-:Y:S01]  /*19b0*/  ISETP.GE.U32.AND P0, PT, R5, R2, PT ;  /* 0x000000020500720c */ /* 0x000fe20003f06070 */
[----:B------:R-:W-:-:S04]  /*19c0*/  IMAD.MOV R6, RZ, RZ, -R0 ;  /* 0x000000ffff067224 */ /* 0x000fc800078e0a00 */
[----:B------:R-:W-:-:S05]  /*19d0*/  IMAD R6, R9, R6, 0x100 ;  /* 0x0000010009067424 */ /* 0x000fca00078e0206 */
[----:B------:R-:W-:-:S04]  /*19e0*/  LOP3.LUT R6, R6, 0xffff, RZ, 0xc0, !PT ;  /* 0x0000ffff06067812 */ /* 0x000fc800078ec0ff */
[----:B------:R-:W-:Y:S01]  /*19f0*/  VIMNMX.U32 R3, PT, PT, R3, R6, PT ;  /* 0x0000000603037248 */ /* 0x000fe20003fe0000 */
[----:B--2---:R-:W-:Y:S06]  /*1a00*/  @P0 BRA `(.L_x_1336) ;  /* 0x00000c8400880947 */ /* 0x004fec0003800000 */
.L_x_1714:
[----:B------:R-:W-:Y:S01]  /*1a10*/  ISETP.NE.AND P0, PT, R3, RZ, PT ;  /* 0x000000ff0300720c */ /* 0x000fe20003f05270 */
[----:B------:R-:W-:Y:S01]  /*1a20*/  BSSY.RECONVERGENT B1, `(.L_x_1337) ;  /* 0x000007d000017945 */ /* 0x000fe20003800200 */
[----:B------:R-:W-:-:S11]  /*1a30*/  IMAD.MOV.U32 R4, RZ, RZ, RZ ;  /* 0x000000ffff047224 */ /* 0x000fd600078e00ff */
[----:B01---5:R-:W-:Y:S05]  /*1a40*/  @!P0 BRA `(.L_x_1338) ;  /* 0x0000000400e88947 */ /* 0x023fea0003800000 */
[----:B------:R-:W0:Y:S02]  /*1a50*/  LDC.64 R6, c[0x0][0x398] ;  /* 0x0000e600ff067b82 */ /* 0x000e240000000a00 */
[----:B0-----:R-:W-:-:S05]  /*1a60*/  IMAD.WIDE.U32 R6, R5, 0x20, R6 ;  /* 0x0000002005067825 */ /* 0x001fca00078e0006 */
[----:B------:R0:W5:Y:S04]  /*1a70*/  LDG.E.64 R20, desc[UR8][R6.64] ;  /* 0x0000000806147981 */ /* 0x000168000c1e1b00 */
[----:B------:R0:W5:Y:S04]  /*1a80*/  LDG.E.64 R22, desc[UR8][R6.64+0x8] ;  /* 0x0000080806167981 */ /* 0x000168000c1e1b00 */
[----:B------:R0:W5:Y:S04]  /*1a90*/  LDG.E.64 R24, desc[UR8][R6.64+0x10] ;  /* 0x0000100806187981 */ /* 0x000168000c1e1b00 */
[----:B------:R0:W5:Y:S01]  /*1aa0*/  LDG.E.64 R26, desc[UR8][R6.64+0x18] ;  /* 0x00001808061a7981 */ /* 0x000162000c1e1b00 */
[----:B------:R-:W-:Y:S01]  /*1ab0*/  ISETP.GE.U32.AND P0, PT, R3, 0x4, PT ;  /* 0x000000040300780c */ /* 0x000fe20003f06070 */
[----:B------:R-:W-:Y:S01]  /*1ac0*/  BSSY.RECONVERGENT B2, `(.L_x_1339) ;  /* 0x0000045000027945 */ /* 0x000fe20003800200 */
[----:B------:R-:W-:-:S02]  /*1ad0*/  IMAD.MOV.U32 R17, RZ, RZ, RZ ;  /* 0x000000ffff117224 */ /* 0x000fc400078e00ff */
[----:B------:R-:W-:-:S09]  /*1ae0*/  IMAD.MOV.U32 R11, RZ, RZ, RZ ;  /* 0x000000ffff0b7224 */ /* 0x000fd200078e00ff */
[----:B0-----:R-:W-:Y:S05]  /*1af0*/  @!P0 BRA `(.L_x_1340) ;  /* 0x0000000400048947 */ /* 0x001fea0003800000 */
[----:B------:R-:W-:Y:S01]  /*1b00*/  LOP3.LUT R17, R3, 0xfffc, RZ, 0xc0, !PT ;  /* 0x0000fffc03117812 */ /* 0x000fe200078ec0ff */
[----:B------:R-:W-:Y:S01]  /*1b10*/  BSSY.RECONVERGENT B3, `(.L_x_1341) ;  /* 0x000003e000037945 */ /* 0x000fe20003800200 */
[----:B------:R-:W-:Y:S02]  /*1b20*/  IMAD.MOV.U32 R29, RZ, RZ, RZ ;  /* 0x000000ffff1d7224 */ /* 0x000fe400078e00ff */
[----:B------:R-:W-:Y:S02]  /*1b30*/  IMAD.MOV.U32 R4, RZ, RZ, RZ ;  /* 0x000000ffff047224 */ /* 0x000fe400078e00ff */
[----:B------:R-:W-:-:S07]  /*1b40*/  IMAD.MOV R28, RZ, RZ, -R17 ;  /* 0x000000ffff1c7224 */ /* 0x000fce00078e0a11 */
.L_x_1342:
[----:B------:R-:W-:Y:S01]  /*1b50*/  IMAD R13, R0, UR5, R29 ;  /* 0x00000005000d7c24 */ /* 0x000fe2000f8e021d */
[----:B-----5:R0:W-:Y:S03]  /*1b60*/  STL.64 [R1], R20 ;  /* 0x0000001401007387 */ /* 0x0201e60000100a00 */
[C---:B------:R-:W-:Y:S01]  /*1b70*/  VIADD R8, R13.reuse, 0x1 ;  /* 0x000000010d087836 */ /* 0x040fe20000000000 */
[----:B------:R-:W-:Y:S01]  /*1b80*/  SHF.R.U32.HI R6, RZ, 0x6, R13 ;  /* 0x00000006ff067819 */ /* 0x000fe2000001160d */
[C---:B------:R-:W-:Y:S01]  /*1b90*/  VIADD R12, R13.reuse, 0x2 ;  /* 0x000000020d0c7836 */ /* 0x040fe20000000000 */
[----:B------:R0:W-:Y:S01]  /*1ba0*/  STL.64 [R1+0x8], R22 ;  /* 0x0000081601007387 */ /* 0x0001e20000100a00 */
[----:B------:R-:W-:Y:S01]  /*1bb0*/  VIADD R16, R13, 0x3 ;  /* 0x000000030d107836 */ /* 0x000fe20000000000 */
[----:B------:R-:W-:Y:S02]  /*1bc0*/  IADD3 R6, PT, PT, -R6, 0x3, RZ ;  /* 0x0000000306067810 */ /* 0x000fe40007ffe1ff */
[----:B------:R-:W-:Y:S01]  /*1bd0*/  SHF.R.U32.HI R7, RZ, 0x6, R8 ;  /* 0x00000006ff077819 */ /* 0x000fe20000011608 */
[----:B------:R0:W-:Y:S01]  /*1be0*/  STL.64 [R1+0x10], R24 ;  /* 0x0000101801007387 */ /* 0x0001e20000100a00 */
[----:B------:R-:W-:Y:S01]  /*1bf0*/  SHF.R.U32.HI R9, RZ, 0x6, R12 ;  /* 0x00000006ff097819 */ /* 0x000fe2000001160c */
[----:B------:R-:W-:Y:S01]  /*1c00*/  IMAD R6, R6, 0x8, R1 ;  /* 0x0000000806067824 */ /* 0x000fe200078e0201 */
[----:B------:R-:W-:Y:S01]  /*1c10*/  IADD3 R10, PT, PT, -R7, 0x3, RZ ;  /* 0x00000003070a7810 */ /* 0x000fe20007ffe1ff */
[----:B------:R0:W-:Y:S01]  /*1c20*/  STL.64 [R1+0x18], R26 ;  /* 0x0000181a01007387 */ /* 0x0001e20000100a00 */
[----:B------:R-:W-:-:S02]  /*1c30*/  IADD3 R14, PT, PT, -R9, 0x3, RZ ;  /* 0x00000003090e7810 */ /* 0x000fc40007ffe1ff */
[----:B------:R-:W-:Y:S01]  /*1c40*/  SHF.R.U32.HI R11, RZ, 0x6, R16 ;  /* 0x00000006ff0b7819 */ /* 0x000fe20000011610 */
[----:B------:R-:W2:Y:S01]  /*1c50*/  LDL.64 R6, [R6] ;  /* 0x0000000006067983 */ /* 0x000ea20000100a00 */
[--C-:B------:R-:W-:Y:S02]  /*1c60*/  IMAD R10, R10, 0x8, R1.reuse ;  /* 0x000000080a0a7824 */ /* 0x100fe400078e0201 */
[--C-:B------:R-:W-:Y:S01]  /*1c70*/  IMAD R14, R14, 0x8, R1.reuse ;  /* 0x000000080e0e7824 */ /* 0x100fe200078e0201 */
[----:B------:R-:W-:Y:S01]  /*1c80*/  IADD3 R18, PT, PT, -R11, 0x3, RZ ;  /* 0x000000030b127810 */ /* 0x000fe20007ffe1ff */
[----:B------:R0:W-:Y:S04]  /*1c90*/  STL.64 [R1], R20 ;  /* 0x0000001401007387 */ /* 0x0001e80000100a00 */
[----:B------:R0:W-:Y:S04]  /*1ca0*/  STL.64 [R1+0x8], R22 ;  /* 0x0000081601007387 */ /* 0x0001e80000100a00 */
[----:B------:R0:W-:Y:S04]  /*1cb0*/  STL.64 [R1+0x10], R24 ;  /* 0x0000101801007387 */ /* 0x0001e80000100a00 */
[----:B------:R0:W-:Y:S04]  /*1cc0*/  STL.64 [R1+0x18], R26 ;  /* 0x0000181a01007387 */ /* 0x0001e80000100a00 */
[----:B------:R-:W3:Y:S04]  /*1cd0*/  LDL.64 R10, [R10] ;  /* 0x000000000a0a7983 */ /* 0x000ee80000100a00 */
[----:B------:R0:W-:Y:S04]  /*1ce0*/  STL.64 [R1], R20 ;  /* 0x0000001401007387 */ /* 0x0001e80000100a00 */
[----:B------:R0:W-:Y:S04]  /*1cf0*/  STL.64 [R1+0x8], R22 ;  /* 0x0000081601007387 */ /* 0x0001e80000100a00 */
[----:B------:R0:W-:Y:S04]  /*1d00*/  STL.64 [R1+0x10], R24 ;  /* 0x0000101801007387 */ /* 0x0001e80000100a00 */
[----:B------:R0:W-:Y:S04]  /*1d10*/  STL.64 [R1+0x18], R26 ;  /* 0x0000181a01007387 */ /* 0x0001e80000100a00 */
[----:B------:R-:W4:Y:S01]  /*1d20*/  LDL.64 R14, [R14] ;  /* 0x000000000e0e7983 */ /* 0x000f220000100a00 */
[----:B------:R-:W-:-:S03]  /*1d30*/  IMAD R18, R18, 0x8, R1 ;  /* 0x0000000812127824 */ /* 0x000fc600078e0201 */
[----:B------:R0:W-:Y:S04]  /*1d40*/  STL.64 [R1], R20 ;  /* 0x0000001401007387 */ /* 0x0001e80000100a00 */
[----:B------:R0:W-:Y:S04]  /*1d50*/  STL.64 [R1+0x8], R22 ;  /* 0x0000081601007387 */ /* 0x0001e80000100a00 */
[----:B------:R0:W-:Y:S04]  /*1d60*/  STL.64 [R1+0x10], R24 ;  /* 0x0000101801007387 */ /* 0x0001e80000100a00 */
[----:B------:R0:W-:Y:S04]  /*1d70*/  STL.64 [R1+0x18], R26 ;  /* 0x0000181a01007387 */ /* 0x0001e80000100a00 */
[----:B------:R-:W4:Y:S01]  /*1d80*/  LDL.64 R18, [R18] ;  /* 0x0000000012127983 */ /* 0x000f220000100a00 */
[----:B------:R-:W-:-:S02]  /*1d90*/  LOP3.LUT R9, R13, 0x3f, RZ, 0xc, !PT ;  /* 0x0000003f0d097812 */ /* 0x000fc400078e0cff */
[----:B------:R-:W-:Y:S01]  /*1da0*/  LOP3.LUT R13, R12, 0x3f, RZ, 0xc, !PT ;  /* 0x0000003f0c0d7812 */ /* 0x000fe200078e0cff */
[----:B------:R-:W-:-:S05]  /*1db0*/  VIADD R28, R28, 0x4 ;  /* 0x000000041c1c7836 */ /* 0x000fca0000000000 */
[----:B------:R-:W-:Y:S01]  /*1dc0*/  ISETP.NE.AND P0, PT, R28, RZ, PT ;  /* 0x000000ff1c00720c */ /* 0x000fe20003f05270 */
[----:B------:R-:W-:Y:S01]  /*1dd0*/  VIADD R29, R29, 0x4 ;  /* 0x000000041d1d7836 */ /* 0x000fe20000000000 */
        /* <DEDUP_REMOVED lines=9> */
[----:B----4-:R-:W-:-:S05]  /*1e70*/  SHF.R.U64 R13, R14, R13, R15 ;  /* 0x0000000d0e0d7219 */ /* 0x010fca000000120f */
[----:B------:R-:W-:-:S05]  /*1e80*/  IMAD.SHL.U32 R13, R13, 0x2, RZ ;  /* 0x000000020d0d7824 */ /* 0x000fca00078e00ff */
[----:B------:R-:W-:-:S05]  /*1e90*/  LOP3.LUT R13, R13, 0x2, RZ, 0xc0, !PT ;  /* 0x000000020d0d7812 */ /* 0x000fca00078ec0ff */
[----:B------:R-:W-:Y:S01]  /*1ea0*/  IMAD R4, R4, 0x4, R13 ;  /* 0x0000000404047824 */ /* 0x000fe200078e020d */
[----:B------:R-:W-:-:S04]  /*1eb0*/  SHF.R.U64 R7, R18, R9, R19 ;  /* 0x0000000912077219 */ /* 0x000fc80000001213 */
[----:B------:R-:W-:-:S05]  /*1ec0*/  LOP3.LUT R7, R7, 0x1, RZ, 0xc0, !PT ;  /* 0x0000000107077812 */ /* 0x000fca00078ec0ff */
[----:B------:R-:W-:Y:S01]  /*1ed0*/  IMAD.IADD R4, R4, 0x1, R7 ;  /* 0x0000000104047824 */ /* 0x000fe200078e0207 */
[----:B0-----:R-:W-:Y:S06]  /*1ee0*/  @P0 BRA `(.L_x_1342) ;  /* 0xfffffffc00180947 */ /* 0x001fec000383ffff */
[----:B------:R-:W-:Y:S05]  /*1ef0*/  BSYNC.RECONVERGENT B3 ;  /* 0x0000000000037941 */ /* 0x000fea0003800200 */
.L_x_1341:
[----:B------:R-:W-:-:S07]  /*1f00*/  IMAD.SHL.U32 R11, R4, 0x2, RZ ;  /* 0x00000002040b7824 */ /* 0x000fce00078e00ff */
.L_x_1340:
[----:B------:R-:W-:Y:S05]  /*1f10*/  BSYNC.RECONVERGENT B2 ;  /* 0x0000000000027941 */ /* 0x000fea0003800200 */
.L_x_1339:
[----:B------:R-:W-:-:S13]  /*1f20*/  LOP3.LUT P0, R8, R3, 0x3, RZ, 0xc0, !PT ;  /* 0x0000000303087812 */ /* 0x000fda000780c0ff */
[----:B------:R-:W-:Y:S05]  /*1f30*/  @!P0 BRA `(.L_x_1338) ;  /* 0x0000000000ac8947 */ /* 0x000fea0003800000 */
[----:B------:R-:W0:Y:S01]  /*1f40*/  LDCU UR4, c[0x0][0x3ac] ;  /* 0x00007580ff0477ac */ /* 0x000e220008000800 */
[----:B-----5:R1:W-:Y:S04]  /*1f50*/  STL.64 [R1], R20 ;  /* 0x0000001401007387 */ /* 0x0203e80000100a00 */
[----:B------:R1:W-:Y:S04]  /*1f60*/  STL.64 [R1+0x8], R22 ;  /* 0x0000081601007387 */ /* 0x0003e80000100a00 */
[----:B------:R1:W-:Y:S04]  /*1f70*/  STL.64 [R1+0x10], R24 ;  /* 0x0000101801007387 */ /* 0x0003e80000100a00 */
[----:B------:R1:W-:Y:S01]  /*1f80*/  STL.64 [R1+0x18], R26 ;  /* 0x0000181a01007387 */ /* 0x0003e20000100a00 */
[----:B0-----:R-:W-:-:S05]  /*1f90*/  IMAD R12, R0, UR4, R17 ;  /* 0x00000004000c7c24 */ /* 0x001fca000f8e0211 */
[----:B------:R-:W-:-:S04]  /*1fa0*/  SHF.R.U32.HI R4, RZ, 0x6, R12 ;  /* 0x00000006ff047819 */ /* 0x000fc8000001160c */
[----:B------:R-:W-:-:S05]  /*1fb0*/  IADD3 R4, PT, PT, -R4, 0x3, RZ ;  /* 0x0000000304047810 */ /* 0x000fca0007ffe1ff */
[----:B------:R-:W-:-:S06]  /*1fc0*/  IMAD R6, R4, 0x8, R1 ;  /* 0x0000000804067824 */ /* 0x000fcc00078e0201 */
[----:B------:R-:W2:Y:S01]  /*1fd0*/  LDL.64 R6, [R6] ;  /* 0x0000000006067983 */ /* 0x000ea20000100a00 */
[----:B------:R-:W-:Y:S02]  /*1fe0*/  ISETP.NE.AND P0, PT, R8, 0x1, PT ;  /* 0x000000010800780c */ /* 0x000fe40003f05270 */
[----:B------:R-:W-:-:S04]  /*1ff0*/  LOP3.LUT R9, R12, 0x3f, RZ, 0xc, !PT ;  /* 0x0000003f0c097812 */ /* 0x000fc800078e0cff */
[----:B--2---:R-:W-:-:S04]  /*2000*/  SHF.R.U64 R4, R6, R9, R7 ;  /* 0x0000000906047219 */ /* 0x004fc80000001207 */
[----:B------:R-:W-:-:S05]  /*2010*/  LOP3.LUT R4, R4, 0x1, RZ, 0xc0, !PT ;  /* 0x0000000104047812 */ /* 0x000fca00078ec0ff */
[----:B------:R-:W-:Y:S01]  /*2020*/  IMAD.IADD R4, R4, 0x1, R11 ;  /* 0x0000000104047824 */ /* 0x000fe200078e020b */
[----:B-1----:R-:W-:Y:S06]  /*2030*/  @!P0 BRA `(.L_x_1338) ;  /* 0x00000000006c8947 */ /* 0x002fec0003800000 */
        /* <DEDUP_REMOVED lines=10> */
[----:B------:R-:W-:-:S03]  /*20e0*/  @P0 SHF.R.U32.HI R8, RZ, 0x6, R12 ;  /* 0x00000006ff080819 */ /* 0x000fc6000001160c */
[----:B------:R-:W2:Y:S01]  /*20f0*/  LDL.64 R6, [R6] ;  /* 0x0000000006067983 */ /* 0x000ea20000100a00 */
[----:B------:R-:W-:-:S05]  /*2100*/  @P0 IADD3 R8, PT, PT, -R8, 0x3, RZ ;  /* 0x0000000308080810 */ /* 0x000fca0007ffe1ff */
[----:B------:R-:W-:Y:S01]  /*2110*/  @P0 IMAD R8, R8, 0x8, R1 ;  /* 0x0000000808080824 */ /* 0x000fe200078e0201 */
[----:B------:R0:W-:Y:S04]  /*2120*/  @P0 STL.64 [R1], R20 ;  /* 0x0000001401000387 */ /* 0x0001e80000100a00 */
[----:B------:R0:W-:Y:S04]  /*2130*/  @P0 STL.64 [R1+0x8], R22 ;  /* 0x0000081601000387 */ /* 0x0001e80000100a00 */
[----:B------:R0:W-:Y:S04]  /*2140*/  @P0 STL.64 [R1+0x10], R24 ;  /* 0x0000101801000387 */ /* 0x0001e80000100a00 */
[----:B------:R0:W-:Y:S04]  /*2150*/  @P0 STL.64 [R1+0x18], R26 ;  /* 0x0000181a01000387 */ /* 0x0001e80000100a00 */
[----:B------:R-:W3:Y:S01]  /*2160*/  @P0 LDL.64 R10, [R8] ;  /* 0x00000000080a0983 */ /* 0x000ee20000100a00 */
[----:B------:R-:W-:-:S04]  /*2170*/  LOP3.LUT R9, R9, 0x3f, RZ, 0xc, !PT ;  /* 0x0000003f09097812 */ /* 0x000fc800078e0cff */
[----:B--2---:R-:W-:Y:S02]  /*2180*/  SHF.R.U64 R7, R6, R9, R7 ;  /* 0x0000000906077219 */ /* 0x004fe40000001207 */
[----:B------:R-:W-:Y:S02]  /*2190*/  @P0 LOP3.LUT R9, R12, 0x3f, RZ, 0xc, !PT ;  /* 0x0000003f0c090812 */ /* 0x000fe400078e0cff */
[----:B------:R-:W-:-:S05]  /*21a0*/  LOP3.LUT R7, R7, 0x1, RZ, 0xc0, !PT ;  /* 0x0000000107077812 */ /* 0x000fca00078ec0ff */
[----:B------:R-:W-:Y:S01]  /*21b0*/  IMAD R4, R4, 0x2, R7 ;  /* 0x0000000204047824 */ /* 0x000fe200078e0207 */
[----:B---3--:R-:W-:-:S04]  /*21c0*/  @P0 SHF.R.U64 R9, R10, R9, R11 ;  /* 0x000000090a090219 */ /* 0x008fc8000000120b */
[----:B------:R-:W-:-:S05]  /*21d0*/  @P0 LOP3.LUT R7, R9, 0x1, RZ, 0xc0, !PT ;  /* 0x0000000109070812 */ /* 0x000fca00078ec0ff */
[----:B0-----:R-:W-:-:S07]  /*21e0*/  @P0 IMAD R4, R4, 0x2, R7 ;  /* 0x0000000204040824 */ /* 0x001fce00078e0207 */
.L_x_1338:
[----:B------:R-:W-:Y:S05]  /*21f0*/  BSYNC.RECONVERGENT B1 ;  /* 0x0000000000017941 */ /* 0x000fea0003800200 */
.L_x_1337:
[----:B------:R-:W-:Y:S01]  /*2200*/  ISETP.NE.AND P0, PT, R4, RZ, PT ;  /* 0x000000ff0400720c */ /* 0x000fe20003f05270 */
[----:B------:R-:W-:-:S12]  /*2210*/  BSSY.RECONVERGENT B1, `(.L_x_1343) ;  /* 0x000c7de000017945 */ /* 0x000fd80003800200 */
[----:B------:R-:W-:Y:S05]  /*2220*/  @!P0 BRA `(.L_x_1344) ;  /* 0x00000c7c00708947 */ /* 0x000fea0003800000 */
[----:B------:R-:W-:-:S13]  /*2230*/  ISETP.NE.AND P0, PT, R4, 0x1ff, PT ;  /* 0x000001ff0400780c */ /* 0x000fda0003f05270 */
[----:B------:R-:W-:Y:S05]  /*2240*/  @P0 BRA `(.L_x_1345) ;  /* 0x0000063c00c00947 */ /* 0x000fea0003800000 */
[----:B------:R-:W0:Y:S01]  /*2250*/  LDC.64 R104, c[0x0][0x380] ;  /* 0x0000e000ff687b82 */ /* 0x000e220000000a00 */
[----:B------:R-:W2:Y:S04]  /*2260*/  LDG.E.64 R60, desc[UR8][R58.64+0x11f68] ;  /* 0x011f68083a3c7981 */ /* 0x000ea8000c1e1b00 */
[----:B------:R-:W3:Y:S04]  /*2270*/  LDG.E.64 R62, desc[UR8][R58.64+0x11f60] ;  /* 0x011f60083a3e7981 */ /* 0x000ee8000c1e1b00 */
[----:B------:R-:W4:Y:S04]  /*2280*/  LDG.E.64 R64, desc[UR8][R58.64+0x11f58] ;  /* 0x011f58083a407981 */ /* 0x000f28000c1e1b00 */
[----:B------:R-:W4:Y:S04]  /*2290*/  LDG.E.64 R66, desc[UR8][R58.64+0x11f50] ;  /* 0x011f50083a427981 */ /* 0x000f28000c1e1b00 */
[----:B------:R-:W4:Y:S04]  /*22a0*/  LDG.E.64 R68, desc[UR8][R58.64+0x11f48] ;  /* 0x011f48083a447981 */ /* 0x000f28000c1e1b00 */
[----:B------:R-:W4:Y:S01]  /*22b0*/  LDG.E.64 R70, desc[UR8][R58.64+0x11f40] ;  /* 0x011f40083a467981 */ /* 0x000f22000c1e1b00 */
[----:B0-----:R-:W-:-:S03]  /*22c0*/  IMAD.WIDE.U32 R104, R5, 0x68, R104 ;  /* 0x0000006805687825 */ /* 0x001fc600078e0068 */
[----:B------:R-:W4:Y:S04]  /*22d0*/  LDG.E.64 R74, desc[UR8][R58.64+0x11f38] ;  /* 0x011f38083a4a7981 */ /* 0x000f28000c1e1b00 */
[----:B------:R-:W4:Y:S04]  /*22e0*/  LDG.E.U8 R4, desc[UR8][R104.64+0x60] ;  /* 0x0000600868047981 */ /* 0x000f28000c1e1100 */
        /* <DEDUP_REMOVED lines=11> */
[----:B------:R-:W-:Y:S01]  /*23a0*/  BSSY.RECONVERGENT B2, `(.L_x_1346) ;  /* 0x00063ba000027945 */ /* 0x000fe20003800200 */
[----:B--2---:R-:W-:-:S02]  /*23b0*/  IMAD.MOV.U32 R16, RZ, RZ, R60 ;  /* 0x000000ffff107224 */ /* 0x004fc400078e003c */
[----:B------:R-:W-:Y:S02]  /*23c0*/  IMAD.MOV.U32 R19, RZ, RZ, R61 ;  /* 0x000000ffff137224 */ /* 0x000fe400078e003d */
[----:B---3--:R-:W-:Y:S02]  /*23d0*/  IMAD.MOV.U32 R18, RZ, RZ, R62 ;  /* 0x000000ffff127224 */ /* 0x008fe400078e003e */
[----:B-----5:R-:W-:Y:S02]  /*23e0*/  IMAD.MOV.U32 R21, RZ, RZ, R63 ;  /* 0x000000ffff157224 */ /* 0x020fe400078e003f */
[----:B----4-:R-:W-:Y:S02]  /*23f0*/  IMAD.MOV.U32 R20, RZ, RZ, R64 ;  /* 0x000000ffff147224 */ /* 0x010fe400078e0040 */
[----:B------:R-:W-:Y:S02]  /*2400*/  IMAD.MOV.U32 R23, RZ, RZ, R65 ;  /* 0x000000ffff177224 */ /* 0x000fe400078e0041 */
[----:B------:R-:W-:Y:S01]  /*2410*/  IMAD.MOV.U32 R22, RZ, RZ, R66 ;  /* 0x000000ffff167224 */ /* 0x000fe200078e0042 */
[----:B------:R-:W-:Y:S01]  /*2420*/  ISETP.NE.AND P0, PT, R4, RZ, PT ;  /* 0x000000ff0400720c */ /* 0x000fe20003f05270 */
        /* <DEDUP_REMOVED lines=28> */
[----:B------:R-:W-:Y:S01]  /*25f0*/  IMAD.MOV.U32 R17, RZ, RZ, R91 ;  /* 0x000000ffff117224 */ /* 0x000fe200078e005b */
[----:B------:R-:W-:Y:S06]  /*2600*/  @P0 BRA `(.L_x_1347) ;  /* 0x00000638004c0947 */ /* 0x000fec0003800000 */
[----:B------:R-:W2:Y:S04]  /*2610*/  LDG.E.64 R52, desc[UR8][R104.64] ;  /* 0x0000000868347981 */ /* 0x000ea8000c1e1b00 */
[----:B------:R-:W3:Y:S04]  /*2620*/  LDG.E.64 R50, desc[UR8][R104.64+0x8] ;  /* 0x0000080868327981 */ /* 0x000ee8000c1e1b00 */
[----:B------:R-:W4:Y:S04]  /*2630*/  LDG.E.64 R48, desc[UR8][R104.64+0x10] ;  /* 0x0000100868307981 */ /* 0x000f28000c1e1b00 */
[----:B------:R-:W5:Y:S04]  /*2640*/  LDG.E.64 R46, desc[UR8][R104.64+0x18] ;  /* 0x00001808682e7981 */ /* 0x000f68000c1e1b00 */
[----:B------:R-:W5:Y:S04]  /*2650*/  LDG.E.64 R44, desc[UR8][R104.64+0x20] ;  /* 0x00002008682c7981 */ /* 0x000f68000c1e1b00 */
[----:B------:R-:W5:Y:S04]  /*2660*/  LDG.E.64 R42, desc[UR8][R104.64+0x28] ;  /* 0x00002808682a7981 */ /* 0x000f68000c1e1b00 */
[----:B------:R-:W5:Y:S04]  /*2670*/  LDG.E.64 R40, desc[UR8][R104.64+0x30] ;  /* 0x0000300868287981 */ /* 0x000f68000c1e1b00 */
[----:B------:R-:W5:Y:S04]  /*2680*/  LDG.E.64 R38, desc[UR8][R104.64+0x38] ;  /* 0x0000380868267981 */ /* 0x000f68000c1e1b00 */
[----:B------:R-:W5:Y:S04]  /*2690*/  LDG.E.64 R36, desc[UR8][R104.64+0x40] ;  /* 0x0000400868247981 */ /* 0x000f68000c1e1b00 */
[----:B------:R-:W5:Y:S04]  /*26a0*/  LDG.E.64 R30, desc[UR8][R104.64+0x48] ;  /* 0x00004808681e7981 */ /* 0x000f68000c1e1b00 */
[----:B------:R-:W5:Y:S04]  /*26b0*/  LDG.E.64 R34, desc[UR8][R104.64+0x50] ;  /* 0x0000500868227981 */ /* 0x000f68000c1e1b00 */
[----:B------:R-:W5:Y:S01]  /*26c0*/  LDG.E.64 R32, desc[UR8][R104.64+0x58] ;  /* 0x0000580868207981 */ /* 0x000f62000c1e1b00 */
[----:B------:R-:W-:Y:S01]  /*26d0*/  LOP3.LUT R7, R66, R70, R68, 0xfe, !PT ;  /* 0x0000004642077212 */ /* 0x000fe200078efe44 */
[----:B------:R-:W-:Y:S01]  /*26e0*/  IMAD.MOV.U32 R26, RZ, RZ, 0x2fffd ;  /* 0x0002fffdff1a7424 */ /* 0x000fe200078e00ff */
[----:B------:R-:W-:Y:S01]  /*26f0*/  LOP3.LUT R4, R67, R71, R69, 0xfe, !PT ;  /* 0x0000004743047212 */ /* 0x000fe200078efe45 */
[----:B------:R-:W-:Y:S01]  /*2700*/  IMAD.MOV.U32 R29, RZ, RZ, 0x76090000 ;  /* 0x76090000ff1d7424 */ /* 0x000fe200078e00ff */
[----:B------:R-:W-:Y:S01]  /*2710*/  LOP3.LUT R7, R62, R7, R64, 0xfe, !PT ;  /* 0x000000073e077212 */ /* 0x000fe200078efe40 */
[----:B------:R-:W-:Y:S01]  /*2720*/  IMAD.MOV.U32 R24, RZ, RZ, -0x3bf3fffe ;  /* 0xc40c0002ff187424 */ /* 0x000fe200078e00ff */
[----:B------:R-:W-:Y:S01]  /*2730*/  LOP3.LUT R4, R63, R4, R65, 0xfe, !PT ;  /* 0x000000043f047212 */ /* 0x000fe200078efe41 */
[----:B------:R-:W-:Y:S01]  /*2740*/  IMAD.MOV.U32 R27, RZ, RZ, -0x140bfff5 ;  /* 0xebf4000bff1b7424 */ /* 0x000fe200078e00ff */
[----:B------:R-:W-:Y:S01]  /*2750*/  LOP3.LUT P0, RZ, R7, R60, RZ, 0xfc, !PT ;  /* 0x0000003c07ff7212 */ /* 0x000fe2000780fcff */
[----:B------:R-:W-:-:S02]  /*2760*/  IMAD.MOV.U32 R22, RZ, RZ, 0x53c758ba ;  /* 0x53c758baff167424 */ /* 0x000fc400078e00ff */
[----:B------:R-:W-:Y:S01]  /*2770*/  IMAD.MOV.U32 R25, RZ, RZ, 0x5f489857 ;  /* 0x5f489857ff197424 */ /* 0x000fe200078e00ff */
[----:B------:R-:W-:Y:S01]  /*2780*/  LOP3.LUT P0, RZ, R4, R61, RZ, 0xfc, P0 ;  /* 0x0000003d04ff7212 */ /* 0x000fe2000000fcff */
[----:B------:R-:W-:Y:S02]  /*2790*/  IMAD.MOV.U32 R20, RZ, RZ, 0x70525745 ;  /* 0x70525745ff147424 */ /* 0x000fe400078e00ff */
[----:B------:R-:W-:Y:S02]  /*27a0*/  IMAD.MOV.U32 R23, RZ, RZ, 0x77ce5853 ;  /* 0x77ce5853ff177424 */ /* 0x000fe400078e00ff */
[----:B------:R-:W-:Y:S02]  /*27b0*/  IMAD.MOV.U32 R18, RZ, RZ, -0x5da91393 ;  /* 0xa256ec6dff127424 */ /* 0x000fe400078e00ff */
[----:B------:R-:W-:Y:S02]  /*27c0*/  IMAD.MOV.U32 R21, RZ, RZ, 0x5c071a97 ;  /* 0x5c071a97ff157424 */ /* 0x000fe400078e00ff */
[----:B------:R-:W-:-:S02]  /*27d0*/  IMAD.MOV.U32 R16, RZ, RZ, -0x57f1b6d ;  /* 0xfa80e493ff107424 */ /* 0x000fc400078e00ff */
[----:B------:R-:W-:Y:S02]  /*27e0*/  IMAD.MOV.U32 R19, RZ, RZ, 0x15f65ec3 ;  /* 0x15f65ec3ff137424 */ /* 0x000fe400078e00ff */
[----:B--2---:R-:W-:Y:S02]  /*27f0*/  IMAD.MOV.U32 R14, RZ, RZ, R52 ;  /* 0x000000ffff0e7224 */ /* 0x004fe400078e0034 */
[----:B------:R-:W-:Y:S02]  /*2800*/  IMAD.MOV.U32 R17, RZ, RZ, R53 ;  /* 0x000000ffff117224 */ /* 0x000fe400078e0035 */
[----:B---3--:R-:W-:Y:S02]  /*2810*/  IMAD.MOV.U32 R12, RZ, RZ, R50 ;  /* 0x000000ffff0c7224 */ /* 0x008fe400078e0032 */
[----:B------:R-:W-:Y:S02]  /*2820*/  IMAD.MOV.U32 R15, RZ, RZ, R51 ;  /* 0x000000ffff0f7224 */ /* 0x000fe400078e0033 */
[----:B----4-:R-:W-:-:S02]  /*2830*/  IMAD.MOV.U32 R10, RZ, RZ, R48 ;  /* 0x000000ffff0a7224 */ /* 0x010fc400078e0030 */
[----:B------:R-:W-:Y:S02]  /*2840*/  IMAD.MOV.U32 R13, RZ, RZ, R49 ;  /* 0x000000ffff0d7224 */ /* 0x000fe400078e0031 */
[----:B-----5:R-:W-:Y:S02]  /*2850*/  IMAD.MOV.U32 R8, RZ, RZ, R46 ;  /* 0x000000ffff087224 */ /* 0x020fe400078e002e */
        /* <DEDUP_REMOVED lines=17> */
[----:B------:R-:W-:Y:S06]  /*2970*/  @!P0 BRA `(.L_x_1347) ;  /* 0x0000063400708947 */ /* 0x000fec0003800000 */
[-C--:B------:R-:W-:Y:S01]  /*2980*/  IMAD.WIDE.U32 R6, R71, R70.reuse, RZ ;  /* 0x0000004647067225 */ /* 0x080fe200078e00ff */
[----:B------:R-:W-:Y:S04]  /*2990*/  BSSY.RECONVERGENT B3, `(.L_x_1348) ;  /* 0x0000509000037945 */ /* 0x000fe80003800200 */
[----:B------:R-:W-:Y:S01]  /*29a0*/  BSSY.RELIABLE B4, `(.L_x_1349) ;  /* 0x00004fb000047945 */ /* 0x000fe20003800100 */
[----:B------:R-:W-:-:S04]  /*29b0*/  IMAD.WIDE.U32 R12, R69, R70, RZ ;  /* 0x00000046450c7225 */ /* 0x000fc800078e00ff */
[----:B------:R-:W-:-:S04]  /*29c0*/  IMAD.WIDE.U32 R8, P0, R70, R71, R6 ;  /* 0x0000004746087225 */ /* 0x000fc80007800006 */
[----:B------:R-:W-:-:S04]  /*29d0*/  IMAD.WIDE.U32 R6, R70, R70, RZ ;  /* 0x0000004646067225 */ /* 0x000fc800078e00ff */
[----:B------:R-:W-:Y:S01]  /*29e0*/  IMAD.X R11, RZ, RZ, RZ, P0 ;  /* 0x000000ffff0b7224 */ /* 0x000fe200000e06ff */
[----:B------:R-:W-:Y:S01]  /*29f0*/  IADD3 R21, P1, PT, R7, R8, RZ ;  /* 0x0000000807157210 */ /* 0x000fe20007f3e0ff */
[----:B------:R-:W-:Y:S01]  /*2a00*/  IMAD.MOV.U32 R10, RZ, RZ, R9 ;  /* 0x000000ffff0a7224 */ /* 0x000fe200078e0009 */
[----:B------:R-:W-:Y:S01]  /*2a10*/  IADD3 RZ, P0, PT, RZ, R6, RZ ;  /* 0x00000006ffff7210 */ /* 0x000fe20007f1e0ff */
[----:B------:R-:W-:-:S03]  /*2a20*/  IMAD.WIDE.U32 R12, P2, R68, R71, R12 ;  /* 0x00000047440c7225 */ /* 0x000fc6000784000c */
[----:B------:R-:W-:Y:S01]  /*2a30*/  IADD3.X RZ, P0, PT, RZ, R21, RZ, P0, !PT ;  /* 0x00000015ffff7210 */ /* 0x000fe2000071e4ff */
[----:B------:R-:W-:-:S04]  /*2a40*/  IMAD.WIDE.U32.X R8, R71, R71, R10, P1 ;  /* 0x0000004747087225 */ /* 0x000fc800008e040a */
[----:B------:R-:W-:Y:S01]  /*2a50*/  IMAD.WIDE.U32 R10, R68, R70, RZ ;  /* 0x00000046440a7225 */ /* 0x000fe200078e00ff */
[----:B------:R-:W-:-:S03]  /*2a60*/  IADD3.X R73, P3, PT, RZ, R8, RZ, P0, !PT ;  /* 0x00000008ff497210 */ /* 0x000fc6000077e4ff */
[----:B------:R-:W-:Y:S01]  /*2a70*/  IMAD.X R15, RZ, RZ, RZ, P2 ;  /* 0x000000ffff0f7224 */ /* 0x000fe200010e06ff */
[----:B------:R-:W-:Y:S01]  /*2a80*/  IADD3.X R73, P0, PT, RZ, R73, RZ, P0, !PT ;  /* 0x00000049ff497210 */ /* 0x000fe2000071e4ff */
[----:B------:R-:W-:Y:S01]  /*2a90*/  IMAD.MOV.U32 R14, RZ, RZ, R13 ;  /* 0x000000ffff0e7224 */ /* 0x000fe200078e000d */
[----:B------:R-:W-:Y:S01]  /*2aa0*/  IADD3 R4, P4, PT, R11, R12, RZ ;  /* 0x0000000c0b047210 */ /* 0x000fe20007f9e0ff */
[----:B------:R-:W-:Y:S01]  /*2ab0*/  IMAD.WIDE.U32 R16, R67, R70, RZ ;  /* 0x0000004643107225 */ /* 0x000fe200078e00ff */
[-C--:B------:R-:W-:Y:S02]  /*2ac0*/  IADD3 RZ, P1, PT, RZ, R10.reuse, RZ ;  /* 0x0000000affff7210 */ /* 0x080fe40007f3e0ff */
[----:B------:R-:W-:Y:S01]  /*2ad0*/  IADD3.X R7, PT, PT, RZ, RZ, R9, P0, P3 ;  /* 0x000000ffff077210 */ /* 0x000fe200007e6409 */
[-C--:B------:R-:W-:Y:S01]  /*2ae0*/  IMAD.WIDE.U32.X R8, R69, R71.reuse, R14, P4 ;  /* 0x0000004745087225 */ /* 0x080fe200020e040e */
[----:B------:R-:W-:Y:S02]  /*2af0*/  IADD3 R72, P2, PT, R73, R10, RZ ;  /* 0x0000000a49487210 */ /* 0x000fe40007f5e0ff */
[----:B------:R-:W-:Y:S01]  /*2b00*/  IADD3.X RZ, P0, PT, RZ, R4, RZ, P1, !PT ;  /* 0x00000004ffff7210 */ /* 0x000fe20000f1e4ff */
[----:B------:R-:W-:Y:S01]  /*2b10*/  IMAD.WIDE.U32 R16, P3, R66, R71, R16 ;  /* 0x0000004742107225 */ /* 0x000fe20007860010 */
[----:B------:R-:W-:-:S02]  /*2b20*/  IADD3.X R73, P1, PT, R4, R7, RZ, P2, !PT ;  /* 0x0000000704497210 */ /* 0x000fc4000173e4ff */
[----:B------:R-:W-:Y:S01]  /*2b30*/  IADD3.X R7, P0, PT, RZ, R8, RZ, P0, !PT ;  /* 0x00000008ff077210 */ /* 0x000fe2000071e4ff */
[----:B------:R-:W-:-:S03]  /*2b40*/  IMAD.WIDE.U32 R12, R66, R70, RZ ;  /* 0x00000046420c7225 */ /* 0x000fc600078e00ff */
        /* <DEDUP_REMOVED lines=9> */
[----:B------:R-:W-:-:S02]  /*2be0*/  IADD3.X RZ, P0, PT, RZ, R4, RZ, P2, !PT ;  /* 0x00000004ffff7210 */ /* 0x000fc4000171e4ff */
        /* <DEDUP_REMOVED lines=13> */
[----:B------:R-:W-:Y:S01]  /*2cc0*/  IMAD.WIDE.U32 R14, R61, R70, RZ ;  /* 0x000000463d0e7225 */ /* 0x000fe200078e00ff */
[----:B------:R-:W-:-:S03]  /*2cd0*/  IADD3.X RZ, P4, PT, RZ, R4, RZ, P4, !PT ;  /* 0x00000004ffff7210 */ /* 0x000fc6000279e4ff */
[----:B------:R-:W-:-:S04]  /*2ce0*/  IMAD.WIDE.U32 R8, R6, -0x30003, RZ ;  /* 0xfffcfffd06087825 */ /* 0x000fc800078e00ff */
[----:B------:R-:W-:Y:S01]  /*2cf0*/  IMAD R117, R6, -0x760c0004, R17 ;  /* 0x89f3fffc06757824 */ /* 0x000fe200078e0211 */
[----:B------:R-:W-:Y:S01]  /*2d00*/  IADD3.X R17, P1, PT, R4, R7, RZ, P1, !PT ;  /* 0x0000000704117210 */ /* 0x000fe20000f3e4ff */
[----:B------:R-:W-:-:S04]  /*2d10*/  IMAD.WIDE.U32 R18, P5, R62, R71, R18 ;  /* 0x000000473e127225 */ /* 0x000fc800078a0012 */
[----:B------:R-:W-:-:S04]  /*2d20*/  IMAD.WIDE.U32 R22, R62, R70, RZ ;  /* 0x000000463e167225 */ /* 0x000fc800078e00ff */
[----:B------:R-:W-:Y:S01]  /*2d30*/  IMAD.WIDE.U32.X R10, R65, R71, R10, P3 ;  /* 0x00000047410a7225 */ /* 0x000fe200018e040a */
[----:B------:R-:W-:-:S03]  /*2d40*/  IADD3 R23, P0, PT, R23, R18, RZ ;  /* 0x0000001217177210 */ /* 0x000fc60007f1e0ff */
[----:B------:R-:W-:Y:S01]  /*2d50*/  IMAD.IADD R117, R9, 0x1, R117 ;  /* 0x0000000109757824 */ /* 0x000fe200078e0275 */
[----:B------:R-:W-:Y:S01]  /*2d60*/  IADD3.X R9, P4, PT, RZ, R10, RZ, P4, !PT ;  /* 0x0000000aff097210 */ /* 0x000fe2000279e4ff */
[----:B------:R-:W-:-:S03]  /*2d70*/  IMAD.WIDE.U32 R14, P2, R60, R71, R14 ;  /* 0x000000473c0e7225 */ /* 0x000fc6000784000e */
[----:B------:R-:W-:Y:S01]  /*2d80*/  IADD3.X R9, P6, PT, RZ, R9, RZ, P1, !PT ;  /* 0x00000009ff097210 */ /* 0x000fe20000fde4ff */
[----:B------:R-:W-:-:S03]  /*2d90*/  IMAD.WIDE.U32 R54, R8, -0x5555, RZ ;  /* 0xffffaaab08367825 */ /* 0x000fc600078e00ff */
[----:B------:R-:W-:Y:S01]  /*2da0*/  IADD3.X R116, PT, PT, RZ, RZ, R11, P6, P4 ;  /* 0x000000ffff747210 */ /* 0x000fe200037e840b */
[----:B------:R-:W-:Y:S02]  /*2db0*/  IMAD.MOV.U32 R24, RZ, RZ, R19 ;  /* 0x000000ffff187224 */ /* 0x000fe400078e0013 */
[----:B------:R-:W-:-:S04]  /*2dc0*/  IMAD.WIDE.U32 R18, R117, -0x5555, RZ ;  /* 0xffffaaab75127825 */ /* 0x000fc800078e00ff */
[----:B------:R-:W-:Y:S02]  /*2dd0*/  IMAD.MOV.U32 R20, RZ, RZ, R6 ;  /* 0x000000ffff147224 */ /* 0x000fe400078e0006 */
[----:B------:R-:W-:Y:S01]  /*2de0*/  IMAD.X R29, RZ, RZ, RZ, P2 ;  /* 0x000000ffff1d7224 */ /* 0x000fe200010e06ff */
[----:B------:R-:W-:Y:S01]  /*2df0*/  IADD3 RZ, P2, PT, R6, R54, RZ ;  /* 0x0000003606ff7210 */ /* 0x000fe20007f5e0ff */
[----:B------:R-:W-:-:S04]  /*2e00*/  IMAD.WIDE.U32 R6, R8, -0x5555, R20 ;  /* 0xffffaaab08067825 */ /* 0x000fc800078e0014 */
[----:B------:R-:W-:Y:S01]  /*2e10*/  IMAD.WIDE.U32 R18, P3, R8, -0x46010001, R18 ;  /* 0xb9feffff08127825 */ /* 0x000fe20007860012 */
[----:B------:R-:W-:-:S03]  /*2e20*/  IADD3 RZ, P4, PT, RZ, R6, RZ ;  /* 0x00000006ffff7210 */ /* 0x000fc60007f9e0ff */
[----:B------:R-:W-:-:S04]  /*2e30*/  IMAD.WIDE.U32 R56, R117, -0x4eac0001, RZ ;  /* 0xb153ffff75387825 */ /* 0x000fc800078e00ff */
[----:B------:R-:W-:Y:S02]  /*2e40*/  IMAD.IADD R6, R7, 0x1, R18 ;  /* 0x0000000107067824 */ /* 0x000fe400078e0212 */
[----:B------:R-:W-:-:S03]  /*2e50*/  IMAD.WIDE.U32 R26, R60, R70, RZ ;  /* 0x000000463c1a7225 */ /* 0x000fc600078e00ff */
[----:B------:R-:W-:Y:S01]  /*2e60*/  IADD3.X RZ, P4, PT, RZ, R6, RZ, P4, !PT ;  /* 0x00000006ffff7210 */ /* 0x000fe2000279e4ff */
[----:B------:R-:W-:Y:S01]  /*2e70*/  IMAD.X R25, RZ, RZ, RZ, P5 ;  /* 0x000000ffff197224 */ /* 0x000fe200028e06ff */
[----:B------:R-:W-:Y:S01]  /*2e80*/  IADD3 R4, P5, PT, R27, R14, RZ ;  /* 0x0000000e1b047210 */ /* 0x000fe20007fbe0ff */
[----:B------:R-:W-:-:S04]  /*2e90*/  IMAD.WIDE.U32 R10, R8, -0x4eac0001, RZ ;  /* 0xb153ffff080a7825 */ /* 0x000fc800078e00ff */
[----:B------:R-:W-:-:S04]  /*2ea0*/  IMAD.WIDE.U32 R56, P6, R8, 0x1eabfffe, R56 ;  /* 0x1eabfffe08387825 */ /* 0x000fc800078c0038 */
[----:B------:R-:W-:-:S04]  /*2eb0*/  IMAD.WIDE.U32 R6, R117, -0x94f09dc, RZ ;  /* 0xf6b0f62475067825 */ /* 0x000fc800078e00ff */
[----:B------:R-:W-:Y:S01]  /*2ec0*/  IMAD.MOV.U32 R28, RZ, RZ, R15 ;  /* 0x000000ffff1c7224 */ /* 0x000fe200078e000f */
[----:B------:R-:W-:Y:S01]  /*2ed0*/  IADD3 R15, P1, PT, R18, R55, RZ ;  /* 0x00000037120f7210 */ /* 0x000fe20007f3e0ff */
[----:B------:R-:W-:Y:S01]  /*2ee0*/  IMAD.X R55, RZ, RZ, RZ, P3 ;  /* 0x000000ffff377224 */ /* 0x000fe200018e06ff */
[----:B------:R-:W-:Y:S01]  /*2ef0*/  IADD3 R27, P3, PT, R56, R11, RZ ;  /* 0x0000000b381b7210 */ /* 0x000fe20007f7e0ff */
[----:B------:R-:W-:Y:S01]  /*2f00*/  IMAD.WIDE.U32.X R24, R63, R71, R24, P0 ;  /* 0x000000473f187225 */ /* 0x000fe200000e0418 */
[----:B------:R-:W-:Y:S02]  /*2f10*/  IADD3 RZ, P0, PT, R72, R10, RZ ;  /* 0x0000000a48ff7210 */ /* 0x000fe40007f1e0ff */
[----:B------:R-:W-:Y:S01]  /*2f20*/  IADD3.X RZ, P2, PT, R21, R15, RZ, P2, !PT ;  /* 0x0000000f15ff7210 */ /* 0x000fe2000175e4ff */
[----:B------:R-:W-:Y:S01]  /*2f30*/  IMAD.MOV.U32 R54, RZ, RZ, R19 ;  /* 0x000000ffff367224 */ /* 0x000fe200078e0013 */
[----:B------:R-:W-:Y:S01]  /*2f40*/  IADD3.X RZ, P0, PT, R73, R27, RZ, P0, !PT ;  /* 0x0000001b49ff7210 */ /* 0x000fe2000071e4ff */
[----:B------:R-:W-:-:S04]  /*2f50*/  IMAD.WIDE.U32 R10, R117, -0xc7aed41, RZ ;  /* 0xf38512bf750a7825 */ /* 0x000fc800078e00ff */
[----:B------:R-:W-:Y:S02]  /*2f60*/  IMAD.X R99, RZ, RZ, RZ, P6 ;  /* 0x000000ffff637224 */ /* 0x000fe400030e06ff */
[----:B------:R-:W-:-:S04]  /*2f70*/  IMAD.WIDE.U32 R102, R8, -0x94f09dc, RZ ;  /* 0xf6b0f62408667825 */ /* 0x000fc800078e00ff */
[----:B------:R-:W-:-:S04]  /*2f80*/  IMAD.WIDE.U32 R18, R117, 0x434bacd7, RZ ;  /* 0x434bacd775127825 */ /* 0x000fc800078e00ff */
[----:B------:R-:W-:-:S04]  /*2f90*/  IMAD.WIDE.U32 R100, P6, R8, 0x6730d2a0, R6 ;  /* 0x6730d2a008647825 */ /* 0x000fc800078c0006 */
[----:B------:R-:W-:Y:S02]  /*2fa0*/  IMAD.MOV.U32 R98, RZ, RZ, R57 ;  /* 0x000000ffff627224 */ /* 0x000fe400078e0039 */
[----:B------:R-:W-:-:S04]  /*2fb0*/  IMAD.WIDE.U32.X R54, R117, -0x46010001, R54, P1 ;  /* 0xb9feffff75367825 */ /* 0x000fc800008e0436 */
        /* <DEDUP_REMOVED lines=10> */
[----:B------:R-:W-:-:S04]  /*3060*/  IMAD.WIDE.U32 R110, R117, 0x397fe69a, RZ ;  /* 0x397fe69a756e7825 */ /* 0x000fc800078e00ff */
[----:B------:R-:W-:Y:S01]  /*3070*/  IMAD.WIDE.U32.X R104, R117, 0x6730d2a0, R104, P6 ;  /* 0x6730d2a075687825 */ /* 0x000fe200030e0468 */
[----:B------:R-:W-:-:S03]  /*3080*/  IADD3 R101, P6, PT, R18, R113, RZ ;  /* 0x0000007112657210 */ /* 0x000fc60007fde0ff */
[----:B------:R-:W-:Y:S02]  /*3090*/  IMAD.MOV.U32 R20, RZ, RZ, R107 ;  /* 0x000000ffff147224 */ /* 0x000fe400078e006b */
[----:B------:R-:W-:Y:S01]  /*30a0*/  IMAD.X R15, RZ, RZ, RZ, P3 ;  /* 0x000000ffff0f7224 */ /* 0x000fe200018e06ff */
[----:B------:R-:W-:Y:S01]  /*30b0*/  IADD3 RZ, P3, PT, RZ, R22, RZ ;  /* 0x00000016ffff7210 */ /* 0x000fe20007f7e0ff */
[----:B------:R-:W-:Y:S02]  /*30c0*/  IMAD.MOV.U32 R14, RZ, RZ, R19 ;  /* 0x000000ffff0e7224 */ /* 0x000fe400078e0013 */
[----:B------:R-:W-:Y:S01]  /*30d0*/  IMAD.WIDE.U32.X R20, R117, 0x64774b84, R20, P1 ;  /* 0x64774b8475147825 */ /* 0x000fe200008e0414 */
[----:B------:R-:W-:-:S03]  /*30e0*/  IADD3.X RZ, P3, PT, RZ, R23, RZ, P3, !PT ;  /* 0x00000017ffff7210 */ /* 0x000fc60001f7e4ff */
[----:B------:R-:W-:Y:S01]  /*30f0*/  IMAD.WIDE.U32 R10, P1, R8, 0x1a0111ea, R110 ;  /* 0x1a0111ea080a7825 */ /* 0x000fe2000782006e */
[----:B------:R-:W-:-:S03]  /*3100*/  IADD3.X R27, P3, PT, RZ, R24, RZ, P3, !PT ;  /* 0x00000018ff1b7210 */ /* 0x000fc60001f7e4ff */
[----:B------:R-:W-:Y:S01]  /*3110*/  IMAD.WIDE.U32.X R14, R117, 0x4b1ba7b6, R14, P6 ;  /* 0x4b1ba7b6750e7825 */ /* 0x000fe200030e040e */
[----:B------:R-:W-:Y:S02]  /*3120*/  IADD3 R110, P6, PT, R9, R22, RZ ;  /* 0x00000016096e7210 */ /* 0x000fe40007fde0ff */
[----:B------:R-:W-:Y:S01]  /*3130*/  IADD3.X R9, P2, PT, RZ, R54, RZ, P2, !PT ;  /* 0x00000036ff097210 */ /* 0x000fe2000175e4ff */
[----:B------:R-:W-:Y:S01]  /*3140*/  IMAD.MOV.U32 R6, RZ, RZ, R11 ;  /* 0x000000ffff067224 */ /* 0x000fe200078e000b */
[----:B------:R-:W-:Y:S01]  /*3150*/  IADD3.X R111, P6, PT, R23, R116, RZ, P6, !PT ;  /* 0x00000074176f7210 */ /* 0x000fe200037de4ff */
[C---:B------:R-:W-:Y:S01]  /*3160*/  IMAD.WIDE.U32 R22, R8.reuse, -0x4eac0001, R72 ;  /* 0xb153ffff08167825 */ /* 0x040fe200078e0048 */
[----:B------:R-:W-:Y:S02]  /*3170*/  IADD3.X R9, P4, PT, RZ, R9, RZ, P4, !PT ;  /* 0x00000009ff097210 */ /* 0x000fe4000279e4ff */
[----:B------:R-:W-:Y:S01]  /*3180*/  IADD3.X R27, P6, PT, RZ, R27, RZ, P6, !PT ;  /* 0x0000001bff1b7210 */ /* 0x000fe200037de4ff */
[----:B------:R-:W-:Y:S01]  /*3190*/  IMAD.IADD R56, R23, 0x1, R56 ;  /* 0x0000000117387824 */ /* 0x000fe200078e0238 */
[----:B------:R-:W-:Y:S01]  /*31a0*/  IADD3.X R55, PT, PT, RZ, RZ, R55, P4, P2 ;  /* 0x000000ffff377210 */ /* 0x000fe200027e4437 */
[----:B------:R-:W-:Y:S01]  /*31b0*/  IMAD.WIDE.U32 R114, R8, 0x397fe69a, RZ ;  /* 0x397fe69a08727825 */ /* 0x000fe200078e00ff */
[----:B------:R-:W-:-:S02]  /*31c0*/  IADD3.X R11, PT, PT, RZ, RZ, R25, P6, P3 ;  /* 0x000000ffff0b7210 */ /* 0x000fc400037e6419 */
[----:B------:R-:W-:Y:S01]  /*31d0*/  IADD3 RZ, P6, PT, RZ, R26, RZ ;  /* 0x0000001affff7210 */ /* 0x000fe20007fde0ff */
[----:B------:R-:W-:Y:S01]  /*31e0*/  IMAD.X R7, RZ, RZ, RZ, P1 ;  /* 0x000000ffff077224 */ /* 0x000fe200008e06ff */
[----:B------:R-:W-:Y:S01]  /*31f0*/  IADD3 R54, P3, PT, R9, R22, RZ ;  /* 0x0000001609367210 */ /* 0x000fe20007f7e0ff */
[----:B------:R-:W-:Y:S01]  /*3200*/  IMAD.WIDE.U32.X R22, R61, R71, R28, P5 ;  /* 0x000000473d167225 */ /* 0x000fe200028e041c */
[----:B------:R-:W-:Y:S02]  /*3210*/  IADD3 R26, P2, PT, R27, R26, RZ ;  /* 0x0000001a1b1a7210 */ /* 0x000fe40007f5e0ff */
[----:B------:R-:W-:Y:S01]  /*3220*/  IADD3.X RZ, P5, PT, RZ, R4, RZ, P6, !PT ;  /* 0x00000004ffff7210 */ /* 0x000fe200037be4ff */
[----:B------:R-:W-:Y:S01]  /*3230*/  IMAD.WIDE.U32 R24, R71, R68, RZ ;  /* 0x0000004447187225 */ /* 0x000fe200078e00ff */
[----:B------:R-:W-:Y:S02]  /*3240*/  IADD3.X R27, P6, PT, R4, R11, RZ, P2, !PT ;  /* 0x0000000b041b7210 */ /* 0x000fe400017de4ff */
[----:B------:R-:W-:-:S02]  /*3250*/  IADD3.X R73, P2, PT, RZ, R22, RZ, P5, !PT ;  /* 0x00000016ff497210 */ /* 0x000fc40002f5e4ff */
[----:B------:R-:W-:Y:S01]  /*3260*/  IADD3 R19, P1, PT, R10, R115, RZ ;  /* 0x000000730a137210 */ /* 0x000fe20007f3e0ff */
[----:B------:R-:W-:Y:S01]  /*3270*/  IMAD.WIDE.U32 R28, P5, R69, R70, R24 ;  /* 0x00000046451c7225 */ /* 0x000fe200078a0018 */
[----:B------:R-:W-:Y:S02]  /*3280*/  IADD3.X R73, P6, PT, RZ, R73, RZ, P6, !PT ;  /* 0x00000049ff497210 */ /* 0x000fe400037de4ff */
[----:B------:R-:W-:Y:S01]  /*3290*/  IADD3.X R55, P3, PT, R56, R55, RZ, P3, !PT ;  /* 0x0000003738377210 */ /* 0x000fe20001f7e4ff */
[----:B------:R-:W-:Y:S01]  /*32a0*/  IMAD.WIDE.U32.X R6, R117, 0x1a0111ea, R6, P1 ;  /* 0x1a0111ea75067825 */ /* 0x000fe200008e0406 */
[----:B------:R-:W-:Y:S02]  /*32b0*/  IADD3.X R9, P0, PT, RZ, R98, RZ, P0, !PT ;  /* 0x00000062ff097210 */ /* 0x000fe4000071e4ff */
[----:B------:R-:W-:Y:S01]  /*32c0*/  IADD3 RZ, P1, PT, R12, R102, RZ ;  /* 0x000000660cff7210 */ /* 0x000fe20007f3e0ff */
[----:B------:R-:W-:Y:S01]  /*32d0*/  IMAD.WIDE.U32 R56, R70, R68, RZ ;  /* 0x0000004446387225 */ /* 0x000fe200078e00ff */
[----:B------:R-:W-:-:S02]  /*32e0*/  IADD3.X R4, PT, PT, RZ, RZ, R23, P6, P2 ;  /* 0x000000ffff047210 */ /* 0x000fc400037e4417 */
[----:B------:R-:W-:Y:S01]  /*32f0*/  IADD3.X R9, P6, PT, RZ, R9, RZ, P3, !PT ;  /* 0x00000009ff097210 */ /* 0x000fe20001fde4ff */
[----:B------:R-:W-:Y:S01]  /*3300*/  IMAD.WIDE.U32 R24, R8, -0x94f09dc, R12 ;  /* 0xf6b0f62408187825 */ /* 0x000fe200078e000c */
[----:B------:R-:W-:Y:S02]  /*3310*/  IADD3 RZ, P4, PT, R16, R108, RZ ;  /* 0x0000006c10ff7210 */ /* 0x000fe40007f9e0ff */
[----:B------:R-:W-:Y:S01]  /*3320*/  IADD3 R11, P3, PT, R28, R57, RZ ;  /* 0x000000391c0b7210 */ /* 0x000fe20007f7e0ff */
[----:B------:R-:W-:Y:S01]  /*3330*/  IMAD.IADD R100, R25, 0x1, R100 ;  /* 0x0000000119647824 */ /* 0x000fe200078e0264 */
[----:B------:R-:W-:Y:S01]  /*3340*/  IADD3.X RZ, P1, PT, R13, R103, RZ, P1, !PT ;  /* 0x000000670dff7210 */ /* 0x000fe20000f3e4ff */
[----:B------:R-:W-:Y:S01]  /*3350*/  IMAD.X R23, RZ, RZ, RZ, P5 ;  /* 0x000000ffff177224 */ /* 0x000fe200028e06ff */
[----:B------:R-:W-:Y:S01]  /*3360*/  IADD3 RZ, P2, PT, R54, R56, RZ ;  /* 0x0000003836ff7210 */ /* 0x000fe20007f5e0ff */
[----:B------:R-:W-:Y:S01]  /*3370*/  IMAD.WIDE.U32 R12, R68, R70, R54 ;  /* 0x00000046440c7225 */ /* 0x000fe200078e0036 */
[----:B------:R-:W-:-:S02]  /*3380*/  IADD3.X R99, PT, PT, RZ, RZ, R99, P6, P0 ;  /* 0x000000ffff637210 */ /* 0x000fc400037e0463 */
[----:B------:R-:W-:Y:S01]  /*3390*/  IADD3 R56, P0, PT, R9, R24, RZ ;  /* 0x0000001809387210 */ /* 0x000fe20007f1e0ff */
[----:B------:R-:W-:Y:S01]  /*33a0*/  IMAD.MOV.U32 R22, RZ, RZ, R29 ;  /* 0x000000ffff167224 */ /* 0x000fe200078e001d */
[----:B------:R-:W-:Y:S01]  /*33b0*/  IADD3.X RZ, P4, PT, R17, R109, RZ, P4, !PT ;  /* 0x0000006d11ff7210 */ /* 0x000fe2000279e4ff */
[----:B------:R-:W-:Y:S01]  /*33c0*/  IMAD.WIDE.U32 R24, R69, R68, RZ ;  /* 0x0000004445187225 */ /* 0x000fe200078e00ff */
[----:B------:R-:W-:Y:S02]  /*33d0*/  IADD3.X RZ, P2, PT, R55, R11, RZ, P2, !PT ;  /* 0x0000000b37ff7210 */ /* 0x000fe4000175e4ff */
[----:B------:R-:W-:Y:S01]  /*33e0*/  IADD3.X R57, P0, PT, R100, R99, RZ, P0, !PT ;  /* 0x0000006364397210 */ /* 0x000fe2000071e4ff */
[----:B------:R-:W-:Y:S01]  /*33f0*/  IMAD.IADD R13, R13, 0x1, R28 ;  /* 0x000000010d0d7824 */ /* 0x000fe200078e021c */
[----:B------:R-:W-:Y:S01]  /*3400*/  IADD3.X R9, P6, PT, RZ, R104, RZ, P1, !PT ;  /* 0x00000068ff097210 */ /* 0x000fe20000fde4ff */
[----:B------:R-:W-:Y:S01]  /*3410*/  IMAD.WIDE.U32 R16, R8, -0xc7aed41, R16 ;  /* 0xf38512bf08107825 */ /* 0x000fe200078e0010 */
[----:B------:R-:W-:-:S02]  /*3420*/  IADD3 RZ, P1, PT, R110, R112, RZ ;  /* 0x000000706eff7210 */ /* 0x000fc40007f3e0ff */
[----:B------:R-:W-:Y:S01]  /*3430*/  IADD3.X R9, P0, PT, RZ, R9, RZ, P0, !PT ;  /* 0x00000009ff097210 */ /* 0x000fe2000071e4ff */
[----:B------:R-:W-:Y:S01]  /*3440*/  IMAD.WIDE.U32.X R22, R69, R71, R22, P3 ;  /* 0x0000004745167225 */ /* 0x000fe200018e0416 */
[----:B------:R-:W-:Y:S02]  /*3450*/  IADD3 RZ, P3, PT, RZ, R12, RZ ;  /* 0x0000000cffff7210 */ /* 0x000fe40007f7e0ff */
[----:B------:R-:W-:Y:S01]  /*3460*/  IADD3.X R105, PT, PT, RZ, RZ, R105, P0, P6 ;  /* 0x000000ffff697210 */ /* 0x000fe200007ec469 */
[----:B------:R-:W-:Y:S01]  /*3470*/  IMAD.IADD R106, R17, 0x1, R106 ;  /* 0x00000001116a7824 */ /* 0x000fe200078e026a */
[----:B------:R-:W-:Y:S01]  /*3480*/  IADD3.X R17, P2, PT, RZ, R22, RZ, P2, !PT ;  /* 0x00000016ff117210 */ /* 0x000fe2000175e4ff */
[C---:B------:R-:W-:Y:S01]  /*3490*/  IMAD.WIDE.U32 R54, R68.reuse, R68, RZ ;  /* 0x0000004444367225 */ /* 0x040fe200078e00ff */
[----:B------:R-:W-:Y:S02]  /*34a0*/  IADD3.X RZ, P3, PT, RZ, R13, RZ, P3, !PT ;  /* 0x0000000dffff7210 */ /* 0x000fe40001f7e4ff */
[----:B------:R-:W-:Y:S01]  /*34b0*/  IADD3.X RZ, P1, PT, R111, R101, RZ, P1, !PT ;  /* 0x000000656fff7210 */ /* 0x000fe20000f3e4ff */
[----:B------:R-:W-:Y:S01]  /*34c0*/  IMAD.WIDE.U32 R28, P5, R68, R69, R24 ;  /* 0x00000045441c7225 */ /* 0x000fe200078a0018 */
[----:B------:R-:W-:-:S02]  /*34d0*/  IADD3.X R17, P3, PT, RZ, R17, RZ, P3, !PT ;  /* 0x00000011ff117210 */ /* 0x000fc40001f7e4ff */
[----:B------:R-:W-:Y:S01]  /*34e0*/  IADD3 RZ, P0, PT, R56, R54, RZ ;  /* 0x0000003638ff7210 */ /* 0x000fe20007f1e0ff */
[----:B------:R-:W-:Y:S01]  /*34f0*/  IMAD.WIDE.U32 R24, R68, R68, R56 ;  /* 0x0000004444187225 */ /* 0x000fe200078e0038 */
[----:B------:R-:W-:-:S03]  /*3500*/  IADD3 R11, P6, PT, R28, R55, RZ ;  /* 0x000000371c0b7210 */ /* 0x000fc60007fde0ff */
[----:B------:R-:W-:Y:S01]  /*3510*/  IMAD.X R55, RZ, RZ, RZ, P5 ;  /* 0x000000ffff377224 */ /* 0x000fe200028e06ff */
[----:B------:R-:W-:Y:S01]  /*3520*/  IADD3 R56, P5, PT, R9, R16, RZ ;  /* 0x0000001009387210 */ /* 0x000fe20007fbe0ff */
[----:B------:R-:W-:Y:S01]  /*3530*/  IMAD.IADD R28, R25, 0x1, R28 ;  /* 0x00000001191c7824 */ /* 0x000fe200078e021c */
[----:B------:R-:W-:Y:S01]  /*3540*/  IADD3.X R9, PT, PT, RZ, RZ, R23, P3, P2 ;  /* 0x000000ffff097210 */ /* 0x000fe20001fe4417 */
[----:B------:R-:W-:Y:S01]  /*3550*/  IMAD.MOV.U32 R54, RZ, RZ, R29 ;  /* 0x000000ffff367224 */ /* 0x000fe200078e001d */
[----:B------:R-:W-:Y:S01]  /*3560*/  IADD3 R16, P3, PT, R17, R24, RZ ;  /* 0x0000001811107210 */ /* 0x000fe20007f7e0ff */
[----:B------:R-:W-:Y:S01]  /*3570*/  IMAD.WIDE.U32 R22, R67, R68, RZ ;  /* 0x0000004443167225 */ /* 0x000fe200078e00ff */
[----:B------:R-:W-:Y:S02]  /*3580*/  IADD3.X RZ, P0, PT, R57, R11, RZ, P0, !PT ;  /* 0x0000000b39ff7210 */ /* 0x000fe4000071e4ff */
[----:B------:R-:W-:Y:S01]  /*3590*/  IADD3.X R17, P3, PT, R28, R9, RZ, P3, !PT ;  /* 0x000000091c117210 */ /* 0x000fe20001f7e4ff */
[----:B------:R-:W-:Y:S01]  /*35a0*/  IMAD.WIDE.U32.X R24, R69, R69, R54, P6 ;  /* 0x0000004545187225 */ /* 0x000fe200030e0436 */
[----:B------:R-:W-:-:S02]  /*35b0*/  IADD3.X R57, P5, PT, R106, R105, RZ, P5, !PT ;  /* 0x000000696a397210 */ /* 0x000fc40002fbe4ff */
[----:B------:R-:W-:Y:S01]  /*35c0*/  IADD3.X R9, P4, PT, RZ, R20, RZ, P4, !PT ;  /* 0x00000014ff097210 */ /* 0x000fe2000279e4ff */
[C---:B------:R-:W-:Y:S01]  /*35d0*/  IMAD.WIDE.U32 R54, R66.reuse, R68, RZ ;  /* 0x0000004442367225 */ /* 0x040fe200078e00ff */
[----:B------:R-:W-:Y:S02]  /*35e0*/  IADD3.X R11, P0, PT, RZ, R24, RZ, P0, !PT ;  /* 0x00000018ff0b7210 */ /* 0x000fe4000071e4ff */
[----:B------:R-:W-:Y:S01]  /*35f0*/  IADD3.X R9, P5, PT, RZ, R9, RZ, P5, !PT ;  /* 0x00000009ff097210 */ /* 0x000fe20002fbe4ff */
[----:B------:R-:W-:Y:S01]  /*3600*/  IMAD.WIDE.U32 R28, P6, R66, R69, R22 ;  /* 0x00000045421c7225 */ /* 0x000fe200078c0016 */
[----:B------:R-:W-:Y:S02]  /*3610*/  IADD3 RZ, P2, PT, R26, R114, RZ ;  /* 0x000000721aff7210 */ /* 0x000fe40007f5e0ff */
[----:B------:R-:W-:Y:S01]  /*3620*/  IADD3.X R21, PT, PT, RZ, RZ, R21, P5, P4 ;  /* 0x000000ffff157210 */ /* 0x000fe20002fe8415 */
[----:B------:R-:W-:Y:S01]  /*3630*/  IMAD.WIDE.U32 R22, R8, 0x434bacd7, R110 ;  /* 0x434bacd708167825 */ /* 0x000fe200078e006e */
[----:B------:R-:W-:-:S02]  /*3640*/  IADD3.X R11, P5, PT, RZ, R11, RZ, P3, !PT ;  /* 0x0000000bff0b7210 */ /* 0x000fc40001fbe4ff */
[----:B------:R-:W-:Y:S01]  /*3650*/  IADD3 R99, P4, PT, R28, R55, RZ ;  /* 0x000000371c637210 */ /* 0x000fe20007f9e0ff */
[----:B------:R-:W-:Y:S01]  /*3660*/  IMAD.IADD R18, R23, 0x1, R18 ;  /* 0x0000000117127824 */ /* 0x000fe200078e0212 */
[----:B------:R-:W-:Y:S01]  /*3670*/  IADD3 RZ, P3, PT, R56, R54, RZ ;  /* 0x0000003638ff7210 */ /* 0x000fe20007f7e0ff */
[----:B------:R-:W-:Y:S01]  /*3680*/  IMAD.MOV.U32 R20, RZ, RZ, R29 ;  /* 0x000000ffff147224 */ /* 0x000fe200078e001d */
[----:B------:R-:W-:Y:S02]  /*3690*/  IADD3.X R55, PT, PT, RZ, RZ, R25, P5, P0 ;  /* 0x000000ffff377210 */ /* 0x000fe40002fe0419 */
[----:B------:R-:W-:Y:S01]  /*36a0*/  IADD3 R24, P5, PT, R9, R22, RZ ;  /* 0x0000001609187210 */ /* 0x000fe20007fbe0ff */
[-C--:B------:R-:W-:Y:S01]  /*36b0*/  IMAD.WIDE.U32 R22, R65, R68.reuse, RZ ;  /* 0x0000004441167225 */ /* 0x080fe200078e00ff */
[----:B------:R-:W-:Y:S02]  /*36c0*/  IADD3.X RZ, P0, PT, R57, R99, RZ, P3, !PT ;  /* 0x0000006339ff7210 */ /* 0x000fe40001f1e4ff */
[----:B------:R-:W-:Y:S01]  /*36d0*/  IADD3.X R25, P3, PT, R18, R21, RZ, P5, !PT ;  /* 0x0000001512197210 */ /* 0x000fe20002f7e4ff */
[----:B------:R-:W-:Y:S01]  /*36e0*/  IMAD.X R21, RZ, RZ, RZ, P6 ;  /* 0x000000ffff157224 */ /* 0x000fe200030e06ff */
[----:B------:R-:W-:Y:S01]  /*36f0*/  IADD3.X RZ, P2, PT, R27, R19, RZ, P2, !PT ;  /* 0x000000131bff7210 */ /* 0x000fe2000175e4ff */
[----:B------:R-:W-:Y:S01]  /*3700*/  IMAD.WIDE.U32 R18, R66, R68, R56 ;  /* 0x0000004442127225 */ /* 0x000fe200078e0038 */
[----:B------:R-:W-:-:S03]  /*3710*/  IADD3.X R14, P5, PT, RZ, R14, RZ, P1, !PT ;  /* 0x0000000eff0e7210 */ /* 0x000fc60000fbe4ff */
[----:B------:R-:W-:Y:S01]  /*3720*/  IMAD.WIDE.U32 R8, R8, 0x397fe69a, R26 ;  /* 0x397fe69a08087825 */ /* 0x000fe200078e001a */
[----:B------:R-:W-:Y:S02]  /*3730*/  IADD3.X R29, P3, PT, RZ, R14, RZ, P3, !PT ;  /* 0x0000000eff1d7210 */ /* 0x000fe40001f7e4ff */
[----:B------:R-:W-:Y:S01]  /*3740*/  IADD3 R18, P1, PT, R11, R18, RZ ;  /* 0x000000120b127210 */ /* 0x000fe20007f3e0ff */
[----:B------:R-:W-:Y:S01]  /*3750*/  IMAD.WIDE.U32 R26, R64, R68, RZ ;  /* 0x00000044401a7225 */ /* 0x000fe200078e00ff */
[----:B------:R-:W-:-:S03]  /*3760*/  IADD3.X R57, PT, PT, RZ, RZ, R15, P3, P5 ;  /* 0x000000ffff397210 */ /* 0x000fc60001fea40f */
[----:B------:R-:W-:Y:S01]  /*3770*/  IMAD.WIDE.U32 R22, P6, R64, R69, R22 ;  /* 0x0000004540167225 */ /* 0x000fe200078c0016 */
[----:B------:R-:W-:-:S03]  /*3780*/  IADD3 RZ, P3, PT, R24, R26, RZ ;  /* 0x0000001a18ff7210 */ /* 0x000fc60007f7e0ff */
[----:B------:R-:W-:Y:S01]  /*3790*/  IMAD.IADD R28, R19, 0x1, R28 ;  /* 0x00000001131c7824 */ /* 0x000fe200078e021c */
[----:B------:R-:W-:Y:S01]  /*37a0*/  IADD3 R99, P5, PT, R22, R27, RZ ;  /* 0x0000001b16637210 */ /* 0x000fe20007fbe0ff */
[----:B------:R-:W-:-:S03]  /*37b0*/  IMAD.WIDE.U32.X R20, R67, R69, R20, P4 ;  /* 0x0000004543147225 */ /* 0x000fc600020e0414 */
[----:B------:R-:W-:Y:S01]  /*37c0*/  IADD3.X R19, P4, PT, R28, R55, RZ, P1, !PT ;  /* 0x000000371c137210 */ /* 0x000fe20000f9e4ff */
[----:B------:R-:W-:Y:S01]  /*37d0*/  IMAD.WIDE.U32 R14, R63, R68, RZ ;  /* 0x000000443f0e7225 */ /* 0x000fe200078e00ff */
[----:B------:R-:W-:Y:S02]  /*37e0*/  IADD3.X R27, P0, PT, RZ, R20, RZ, P0, !PT ;  /* 0x00000014ff1b7210 */ /* 0x000fe4000071e4ff */
[----:B------:R-:W-:Y:S01]  /*37f0*/  IADD3 R26, P1, PT, R29, R8, RZ ;  /* 0x000000081d1a7210 */ /* 0x000fe20007f3e0ff */
[----:B------:R-:W-:Y:S01]  /*3800*/  IMAD.IADD R54, R9, 0x1, R10 ;  /* 0x0000000109367824 */ /* 0x000fe200078e020a */
[----:B------:R-:W-:Y:S01]  /*3810*/  IADD3.X R27, P4, PT, RZ, R27, RZ, P4, !PT ;  /* 0x0000001bff1b7210 */ /* 0x000fe2000279e4ff */
[----:B------:R-:W-:Y:S01]  /*3820*/  IMAD.X R9, RZ, RZ, RZ, P6 ;  /* 0x000000ffff097224 */ /* 0x000fe200030e06ff */
[----:B------:R-:W-:Y:S01]  /*3830*/  IADD3.X RZ, P3, PT, R25, R99, RZ, P3, !PT ;  /* 0x0000006319ff7210 */ /* 0x000fe20001f7e4ff */
[----:B------:R-:W-:Y:S01]  /*3840*/  IMAD.WIDE.U32 R10, R64, R68, R24 ;  /* 0x00000044400a7225 */ /* 0x000fe200078e0018 */
[----:B------:R-:W-:-:S02]  /*3850*/  IADD3.X R55, PT, PT, RZ, RZ, R21, P4, P0 ;  /* 0x000000ffff377210 */ /* 0x000fc400027e0415 */
[----:B------:R-:W-:Y:S01]  /*3860*/  IADD3.X R24, P2, PT, RZ, R6, RZ, P2, !PT ;  /* 0x00000006ff187210 */ /* 0x000fe2000175e4ff */
[----:B------:R-:W-:Y:S01]  /*3870*/  IMAD.MOV.U32 R8, RZ, RZ, R23 ;  /* 0x000000ffff087224 */ /* 0x000fe200078e0017 */
[----:B------:R-:W-:Y:S01]  /*3880*/  IADD3 R10, P0, PT, R27, R10, RZ ;  /* 0x0000000a1b0a7210 */ /* 0x000fe20007f1e0ff */
[----:B------:R-:W-:Y:S01]  /*3890*/  IMAD.WIDE.U32 R28, R62, R68, RZ ;  /* 0x000000443e1c7225 */ /* 0x000fe200078e00ff */
[----:B------:R-:W-:-:S03]  /*38a0*/  IADD3.X R27, P1, PT, R54, R57, RZ, P1, !PT ;  /* 0x00000039361b7210 */ /* 0x000fc60000f3e4ff */
[----:B------:R-:W-:Y:S01]  /*38b0*/  IMAD.WIDE.U32 R20, P4, R62, R69, R14 ;  /* 0x000000453e147225 */ /* 0x000fe2000788000e */
[----:B------:R-:W-:-:S03]  /*38c0*/  IADD3.X R24, P1, PT, RZ, R24, RZ, P1, !PT ;  /* 0x00000018ff187210 */ /* 0x000fc60000f3e4ff */
        /* <DEDUP_REMOVED lines=8> */
[----:B------:R-:W-:Y:S01]  /*3950*/  IMAD.WIDE.U32 R14, R62, R68, R26 ;  /* 0x000000443e0e7225 */ /* 0x000fe200078e001a */
[----:B------:R-:W-:-:S02]  /*3960*/  IADD3.X R25, P0, PT, RZ, R25, RZ, P0, !PT ;  /* 0x00000019ff197210 */ /* 0x000fc4000071e4ff */
[----:B------:R-:W-:Y:S01]  /*3970*/  IADD3.X R55, PT, PT, RZ, RZ, R7, P1, P2 ;  /* 0x000000ffff377210 */ /* 0x000fe20000fe4407 */
[----:B------:R-:W-:Y:S01]  /*3980*/  IMAD.X R7, RZ, RZ, RZ, P4 ;  /* 0x000000ffff077224 */ /* 0x000fe200020e06ff */
[----:B------:R-:W-:Y:S01]  /*3990*/  IADD3.X R29, PT, PT, RZ, RZ, R9, P0, P3 ;  /* 0x000000ffff1d7210 */ /* 0x000fe200007e6409 */
[----:B------:R-:W-:Y:S01]  /*39a0*/  IMAD.MOV.U32 R6, RZ, RZ, R21 ;  /* 0x000000ffff067224 */ /* 0x000fe200078e0015 */
[----:B------:R-:W-:Y:S01]  /*39b0*/  IADD3 R24, P1, PT, R24, R73, RZ ;  /* 0x0000004918187210 */ /* 0x000fe20007f3e0ff */
[----:B------:R-:W-:Y:S01]  /*39c0*/  IMAD.IADD R20, R15, 0x1, R20 ;  /* 0x000000010f147824 */ /* 0x000fe200078e0214 */
[----:B------:R-:W-:Y:S01]  /*39d0*/  IADD3 R14, P0, PT, R25, R14, RZ ;  /* 0x0000000e190e7210 */ /* 0x000fe20007f1e0ff */
[----:B------:R-:W-:Y:S01]  /*39e0*/  IMAD.WIDE.U32 R26, R60, R68, RZ ;  /* 0x000000443c1a7225 */ /* 0x000fe200078e00ff */
[----:B------:R-:W-:Y:S02]  /*39f0*/  IADD3.X R25, P1, PT, R55, R4, RZ, P1, !PT ;  /* 0x0000000437197210 */ /* 0x000fe40000f3e4ff */
[----:B------:R-:W-:Y:S01]  /*3a00*/  IADD3.X R15, P0, PT, R20, R29, RZ, P0, !PT ;  /* 0x0000001d140f7210 */ /* 0x000fe2000071e4ff */
[----:B------:R-:W-:Y:S01]  /*3a10*/  IMAD.WIDE.U32 R22, P4, R60, R69, R22 ;  /* 0x000000453c167225 */ /* 0x000fe20007880016 */
[----:B------:R-:W-:-:S03]  /*3a20*/  IADD3 RZ, P2, PT, RZ, R73, RZ ;  /* 0x00000049ffff7210 */ /* 0x000fc60007f5e0ff */
[----:B------:R-:W-:Y:S01]  /*3a30*/  IMAD.WIDE.U32.X R8, R63, R69, R6, P6 ;  /* 0x000000453f087225 */ /* 0x000fe200030e0406 */
[----:B------:R-:W-:Y:S02]  /*3a40*/  IADD3 R57, P3, PT, R22, R27, RZ ;  /* 0x0000001b16397210 */ /* 0x000fe40007f7e0ff */
[----:B------:R-:W-:Y:S01]  /*3a50*/  IADD3 RZ, P6, PT, R24, R26, RZ ;  /* 0x0000001a18ff7210 */ /* 0x000fe20007fde0ff */
[----:B------:R-:W-:Y:S01]  /*3a60*/  IMAD R29, R13, -0x30003, RZ ;  /* 0xfffcfffd0d1d7824 */ /* 0x000fe200078e02ff */
[----:B------:R-:W-:Y:S01]  /*3a70*/  IADD3.X R8, P5, PT, RZ, R8, RZ, P5, !PT ;  /* 0x00000008ff087210 */ /* 0x000fe20002fbe4ff */
[----:B------:R-:W-:Y:S01]  /*3a80*/  IMAD.X R27, RZ, RZ, RZ, P4 ;  /* 0x000000ffff1b7224 */ /* 0x000fe200020e06ff */
[----:B------:R-:W-:Y:S01]  /*3a90*/  IADD3.X RZ, P6, PT, R25, R57, RZ, P6, !PT ;  /* 0x0000003919ff7210 */ /* 0x000fe200037de4ff */
[----:B------:R-:W-:Y:S01]  /*3aa0*/  IMAD.WIDE.U32 R6, R12, -0x30003, RZ ;  /* 0xfffcfffd0c067825 */ /* 0x000fe200078e00ff */
[----:B------:R-:W-:-:S03]  /*3ab0*/  IADD3.X RZ, P2, PT, RZ, R4, RZ, P2, !PT ;  /* 0x00000004ffff7210 */ /* 0x000fc6000175e4ff */
        /* <DEDUP_REMOVED lines=30> */
[----:B------:R-:W-:-:S03]  /*3ca0*/  IADD3 RZ, P3, PT, R16, R26, RZ ;  /* 0x0000001a10ff7210 */ /* 0x000fc60007f7e0ff */
[----:B------:R-:W-:Y:S01]  /*3cb0*/  IMAD.WIDE.U32 R24, R103, -0x94f09dc, RZ ;  /* 0xf6b0f62467187825 */ /* 0x000fe200078e00ff */
[----:B------:R-:W-:-:S03]  /*3cc0*/  IADD3 R27, P4, PT, R28, R27, RZ ;  /* 0x0000001b1c1b7210 */ /* 0x000fc60007f9e0ff */
[----:B------:R-:W-:Y:S01]  /*3cd0*/  IMAD.X R23, RZ, RZ, RZ, P6 ;  /* 0x000000ffff177224 */ /* 0x000fe200030e06ff */
[----:B------:R-:W-:Y:S01]  /*3ce0*/  IADD3.X R73, P6, PT, RZ, R73, RZ, P5, !PT ;  /* 0x00000049ff497210 */ /* 0x000fe20002fde4ff */
[C---:B------:R-:W-:Y:S01]  /*3cf0*/  IMAD.WIDE.U32 R12, R6.reuse, -0x4eac0001, R16 ;  /* 0xb153ffff060c7825 */ /* 0x040fe200078e0010 */
[----:B------:R-:W-:Y:S02]  /*3d00*/  IADD3.X RZ, P3, PT, R17, R27, RZ, P3, !PT ;  /* 0x0000001b11ff7210 */ /* 0x000fe40001f7e4ff */
[----:B------:R-:W-:Y:S01]  /*3d10*/  IADD3.X R7, PT, PT, RZ, RZ, R21, P6, P0 ;  /* 0x000000ffff077210 */ /* 0x000fe200037e0415 */
[----:B------:R-:W-:Y:S01]  /*3d20*/  IMAD.MOV.U32 R22, RZ, RZ, R29 ;  /* 0x000000ffff167224 */ /* 0x000fe200078e001d */
[----:B------:R-:W-:Y:S01]  /*3d30*/  IADD3 R72, P6, PT, R73, R12, RZ ;  /* 0x0000000c49487210 */ /* 0x000fe20007fde0ff */
[----:B------:R-:W-:-:S04]  /*3d40*/  IMAD.WIDE.U32 R16, R6, -0x94f09dc, RZ ;  /* 0xf6b0f62406107825 */ /* 0x000fc800078e00ff */
[----:B------:R-:W-:Y:S01]  /*3d50*/  IMAD.WIDE.U32 R24, P5, R6, 0x6730d2a0, R24 ;  /* 0x6730d2a006187825 */ /* 0x000fe200078a0018 */
[----:B------:R-:W-:-:S03]  /*3d60*/  IADD3 RZ, P0, PT, R18, R16, RZ ;  /* 0x0000001012ff7210 */ /* 0x000fc60007f1e0ff */
[----:B------:R-:W-:Y:S02]  /*3d70*/  IMAD.IADD R4, R13, 0x1, R28 ;  /* 0x000000010d047824 */ /* 0x000fe400078e021c */
[C---:B------:R-:W-:Y:S01]  /*3d80*/  IMAD.WIDE.U32.X R12, R103.reuse, 0x1eabfffe, R22, P4 ;  /* 0x1eabfffe670c7825 */ /* 0x040fe200020e0416 */
[----:B------:R-:W-:Y:S02]  /*3d90*/  IADD3 R27, P4, PT, R24, R17, RZ ;  /* 0x00000011181b7210 */ /* 0x000fe40007f9e0ff */
[----:B------:R-:W-:Y:S01]  /*3da0*/  IADD3.X R73, P6, PT, R4, R7, RZ, P6, !PT ;  /* 0x0000000704497210 */ /* 0x000fe200037de4ff */
[----:B------:R-:W-:Y:S01]  /*3db0*/  IMAD.WIDE.U32 R20, R103, -0xc7aed41, RZ ;  /* 0xf38512bf67147825 */ /* 0x000fe200078e00ff */
[----:B------:R-:W-:Y:S02]  /*3dc0*/  IADD3.X R101, P3, PT, RZ, R12, RZ, P3, !PT ;  /* 0x0000000cff657210 */ /* 0x000fe40001f7e4ff */
[----:B------:R-:W-:Y:S01]  /*3dd0*/  IADD3.X RZ, P0, PT, R19, R27, RZ, P0, !PT ;  /* 0x0000001b13ff7210 */ /* 0x000fe2000071e4ff */
[----:B------:R-:W-:Y:S01]  /*3de0*/  IMAD.X R17, RZ, RZ, RZ, P5 ;  /* 0x000000ffff117224 */ /* 0x000fe200028e06ff */
[----:B------:R-:W-:Y:S01]  /*3df0*/  IADD3.X R101, P6, PT, RZ, R101, RZ, P6, !PT ;  /* 0x00000065ff657210 */ /* 0x000fe200037de4ff */
[----:B------:R-:W-:-:S03]  /*3e00*/  IMAD.WIDE.U32 R18, R6, -0x94f09dc, R18 ;  /* 0xf6b0f62406127825 */ /* 0x000fc600078e0012 */
[----:B------:R-:W-:Y:S01]  /*3e10*/  IADD3.X R7, PT, PT, RZ, RZ, R13, P6, P3 ;  /* 0x000000ffff077210 */ /* 0x000fe200037e640d */
[----:B------:R-:W-:-:S04]  /*3e20*/  IMAD.WIDE.U32 R22, R6, -0xc7aed41, RZ ;  /* 0xf38512bf06167825 */ /* 0x000fc800078e00ff */
[----:B------:R-:W-:Y:S01]  /*3e30*/  IMAD.WIDE.U32 R20, P5, R6, 0x64774b84, R20 ;  /* 0x64774b8406147825 */ /* 0x000fe200078a0014 */
[----:B------:R-:W-:-:S03]  /*3e40*/  IADD3 RZ, P6, PT, R10, R22, RZ ;  /* 0x000000160aff7210 */ /* 0x000fc60007fde0ff */
[----:B------:R-:W-:Y:S01]  /*3e50*/  IMAD.IADD R4, R19, 0x1, R24 ;  /* 0x0000000113047824 */ /* 0x000fe200078e0218 */
[----:B------:R-:W-:Y:S01]  /*3e60*/  IADD3 R105, P3, PT, R20, R23, RZ ;  /* 0x0000001714697210 */ /* 0x000fe20007f7e0ff */
[----:B------:R-:W-:Y:S01]  /*3e70*/  IMAD.X R19, RZ, RZ, RZ, P5 ;  /* 0x000000ffff137224 */ /* 0x000fe200028e06ff */
[----:B------:R-:W-:Y:S01]  /*3e80*/  IADD3 R100, P5, PT, R101, R18, RZ ;  /* 0x0000001265647210 */ /* 0x000fe20007fbe0ff */
[----:B------:R-:W-:-:S03]  /*3e90*/  IMAD.WIDE.U32 R26, R103, 0x397fe69a, RZ ;  /* 0x397fe69a671a7825 */ /* 0x000fc600078e00ff */
[----:B------:R-:W-:Y:S01]  /*3ea0*/  IADD3.X R101, P5, PT, R4, R7, RZ, P5, !PT ;  /* 0x0000000704657210 */ /* 0x000fe20002fbe4ff */
[----:B------:R-:W-:Y:S01]  /*3eb0*/  IMAD.MOV.U32 R18, RZ, RZ, R21 ;  /* 0x000000ffff127224 */ /* 0x000fe200078e0015 */
[----:B------:R-:W-:Y:S01]  /*3ec0*/  IADD3.X R21, P2, PT, RZ, RZ, RZ, P2, !PT ;  /* 0x000000ffff157210 */ /* 0x000fe2000175e4ff */
[----:B------:R-:W-:-:S04]  /*3ed0*/  IMAD.WIDE.U32 R12, R103, 0x434bacd7, RZ ;  /* 0x434bacd7670c7825 */ /* 0x000fc800078e00ff */
[----:B------:R-:W-:Y:S02]  /*3ee0*/  IMAD.MOV.U32 R16, RZ, RZ, R25 ;  /* 0x000000ffff107224 */ /* 0x000fe400078e0019 */
[----:B------:R-:W-:-:S04]  /*3ef0*/  IMAD.WIDE.U32.X R18, R103, 0x64774b84, R18, P3 ;  /* 0x64774b8467127825 */ /* 0x000fc800018e0412 */
[----:B------:R-:W-:-:S04]  /*3f00*/  IMAD.WIDE.U32 R28, P3, R6, 0x1a0111ea, R26 ;  /* 0x1a0111ea061c7825 */ /* 0x000fc8000786001a */
[----:B------:R-:W-:-:S04]  /*3f10*/  IMAD.WIDE.U32.X R16, R103, 0x6730d2a0, R16, P4 ;  /* 0x6730d2a067107825 */ /* 0x000fc800020e0410 */
[----:B------:R-:W-:-:S04]  /*3f20*/  IMAD.WIDE.U32 R54, R6, 0x397fe69a, RZ ;  /* 0x397fe69a06367825 */ /* 0x000fc800078e00ff */
[----:B------:R-:W-:-:S04]  /*3f30*/  IMAD.WIDE.U32 R24, R6, 0x434bacd7, RZ ;  /* 0x434bacd706187825 */ /* 0x000fc800078e00ff */
[----:B------:R-:W-:-:S04]  /*3f40*/  IMAD.WIDE.U32 R22, P4, R6, 0x4b1ba7b6, R12 ;  /* 0x4b1ba7b606167825 */ /* 0x000fc8000788000c */
[----:B------:R-:W-:Y:S01]  /*3f50*/  IMAD.X R13, RZ, RZ, RZ, P3 ;  /* 0x000000ffff0d7224 */ /* 0x000fe200018e06ff */
[----:B------:R-:W-:Y:S01]  /*3f60*/  IADD3.X R104, P3, PT, RZ, RZ, RZ, P1, !PT ;  /* 0x000000ffff687210 */ /* 0x000fe20000f7e4ff */
[----:B------:R-:W-:Y:S01]  /*3f70*/  IMAD.WIDE.U32 R56, R71, R66, RZ ;  /* 0x0000004247387225 */ /* 0x000fe200078e00ff */
[----:B------:R-:W-:Y:S02]  /*3f80*/  IADD3 R109, P1, PT, R28, R55, RZ ;  /* 0x000000371c6d7210 */ /* 0x000fe40007f3e0ff */
[----:B------:R-:W-:Y:S01]  /*3f90*/  IADD3.X R55, P0, PT, RZ, R16, RZ, P0, !PT ;  /* 0x00000010ff377210 */ /* 0x000fe2000071e4ff */
[----:B------:R-:W-:Y:S01]  /*3fa0*/  IMAD.X R27, RZ, RZ, RZ, P4 ;  /* 0x000000ffff1b7224 */ /* 0x000fe200020e06ff */
[----:B------:R-:W-:Y:S01]  /*3fb0*/  IADD3 R107, P4, PT, R22, R25, RZ ;  /* 0x00000019166b7210 */ /* 0x000fe20007f9e0ff */
[----:B------:R-:W-:Y:S01]  /*3fc0*/  IMAD.MOV.U32 R12, RZ, RZ, R29 ;  /* 0x000000ffff0c7224 */ /* 0x000fe200078e001d */
[----:B------:R-:W-:Y:S01]  /*3fd0*/  IADD3.X R55, P5, PT, RZ, R55, RZ, P5, !PT ;  /* 0x00000037ff377210 */ /* 0x000fe20002fbe4ff */
[----:B------:R-:W-:-:S02]  /*3fe0*/  IMAD.MOV.U32 R26, RZ, RZ, R23 ;  /* 0x000000ffff1a7224 */ /* 0x000fc400078e0017 */
[----:B------:R-:W-:Y:S01]  /*3ff0*/  IMAD.X R106, RZ, RZ, RZ, P2 ;  /* 0x000000ffff6a7224 */ /* 0x000fe200010e06ff */
[----:B------:R-:W-:Y:S01]  /*4000*/  IADD3.X R102, PT, PT, RZ, RZ, R17, P5, P0 ;  /* 0x000000ffff667210 */ /* 0x000fe20002fe0411 */
[----:B------:R-:W-:Y:S01]  /*4010*/  IMAD.WIDE.U32.X R12, R103, 0x1a0111ea, R12, P1 ;  /* 0x1a0111ea670c7825 */ /* 0x000fe200008e040c */
[----:B------:R-:W-:-:S03]  /*4020*/  IADD3.X RZ, P1, PT, R11, R105, RZ, P6, !PT ;  /* 0x000000690bff7210 */ /* 0x000fc6000373e4ff */
[----:B------:R-:W-:Y:S01]  /*4030*/  IMAD.WIDE.U32.X R26, R103, 0x4b1ba7b6, R26, P4 ;  /* 0x4b1ba7b6671a7825 */ /* 0x000fe200020e041a */
[----:B------:R-:W-:-:S03]  /*4040*/  IADD3 R104, P4, PT, R104, R21, RZ ;  /* 0x0000001568687210 */ /* 0x000fc60007f9e0ff */
[----:B------:R-:W-:Y:S01]  /*4050*/  IMAD.WIDE.U32 R98, R70, R66, RZ ;  /* 0x0000004246627225 */ /* 0x000fe200078e00ff */
[----:B------:R-:W-:Y:S02]  /*4060*/  IADD3.X R106, PT, PT, R106, RZ, RZ, P4, P3 ;  /* 0x000000ff6a6a7210 */ /* 0x000fe400027e64ff */
[----:B------:R-:W-:Y:S01]  /*4070*/  IADD3 RZ, P4, PT, R14, R24, RZ ;  /* 0x000000180eff7210 */ /* 0x000fe20007f9e0ff */
[----:B------:R-:W-:Y:S01]  /*4080*/  IMAD.WIDE.U32 R56, P2, R67, R70, R56 ;  /* 0x0000004643387225 */ /* 0x000fe20007840038 */
[----:B------:R-:W-:Y:S02]  /*4090*/  IADD3 RZ, P3, PT, R72, R98, RZ ;  /* 0x0000006248ff7210 */ /* 0x000fe40007f7e0ff */
[----:B------:R-:W-:Y:S01]  /*40a0*/  IADD3.X RZ, P4, PT, R15, R107, RZ, P4, !PT ;  /* 0x0000006b0fff7210 */ /* 0x000fe2000279e4ff */
[----:B------:R-:W-:Y:S01]  /*40b0*/  IMAD.WIDE.U32 R10, R6, -0xc7aed41, R10 ;  /* 0xf38512bf060a7825 */ /* 0x000fe200078e000a */
[----:B------:R-:W-:-:S03]  /*40c0*/  IADD3 R7, P6, PT, R56, R99, RZ ;  /* 0x0000006338077210 */ /* 0x000fc60007fde0ff */
[----:B------:R-:W-:Y:S01]  /*40d0*/  IMAD.IADD R29, R11, 0x1, R20 ;  /* 0x000000010b1d7824 */ /* 0x000fe200078e0214 */
[----:B------:R-:W-:Y:S01]  /*40e0*/  IADD3.X RZ, P3, PT, R73, R7, RZ, P3, !PT ;  /* 0x0000000749ff7210 */ /* 0x000fe20001f7e4ff */
[----:B------:R-:W-:Y:S02]  /*40f0*/  IMAD.X R21, RZ, RZ, RZ, P2 ;  /* 0x000000ffff157224 */ /* 0x000fe400010e06ff */
[----:B------:R-:W-:-:S04]  /*4100*/  IMAD.WIDE.U32 R16, R66, R70, R72 ;  /* 0x0000004642107225 */ /* 0x000fc800078e0048 */
[----:B------:R-:W-:Y:S02]  /*4110*/  IMAD.MOV.U32 R20, RZ, RZ, R57 ;  /* 0x000000ffff147224 */ /* 0x000fe400078e0039 */
        /* <DEDUP_REMOVED lines=10> */
[----:B------:R-:W-:Y:S01]  /*41c0*/  IMAD.WIDE.U32 R14, R6, 0x434bacd7, R14 ;  /* 0x434bacd7060e7825 */ /* 0x000fe200078e000e */
[----:B------:R-:W-:-:S03]  /*41d0*/  IADD3 R7, P5, PT, R98, R25, RZ ;  /* 0x0000001962077210 */ /* 0x000fc60007fbe0ff */
[----:B------:R-:W-:Y:S01]  /*41e0*/  IMAD.IADD R4, R15, 0x1, R22 ;  /* 0x000000010f047824 */ /* 0x000fe200078e0216 */
[----:B------:R-:W-:Y:S01]  /*41f0*/  IADD3.X RZ, P2, PT, R101, R7, RZ, P2, !PT ;  /* 0x0000000765ff7210 */ /* 0x000fe2000175e4ff */
[----:B------:R-:W-:Y:S01]  /*4200*/  IMAD.X R25, RZ, RZ, RZ, P0 ;  /* 0x000000ffff197224 */ /* 0x000fe200000e06ff */
[----:B------:R-:W-:Y:S01]  /*4210*/  IADD3 RZ, P0, PT, R8, R54, RZ ;  /* 0x0000003608ff7210 */ /* 0x000fe20007f1e0ff */
        /* <DEDUP_REMOVED lines=13> */
[C---:B------:R-:W-:Y:S01]  /*42f0*/  IMAD.WIDE.U32 R24, R66.reuse, R66, RZ ;  /* 0x0000004242187225 */ /* 0x040fe200078e00ff */
[----:B------:R-:W-:Y:S02]  /*4300*/  IADD3.X R17, P3, PT, RZ, R17, RZ, P3, !PT ;  /* 0x00000011ff117210 */ /* 0x000fe40001f7e4ff */
[----:B------:R-:W-:Y:S01]  /*4310*/  IADD3.X R29, PT, PT, RZ, RZ, R19, P6, P1 ;  /* 0x000000ffff1d7210 */ /* 0x000fe200037e2413 */
[----:B------:R-:W-:Y:S01]  /*4320*/  IMAD.WIDE.U32 R22, P5, R66, R67, R22 ;  /* 0x0000004342167225 */ /* 0x000fe200078a0016 */
[----:B------:R-:W-:-:S02]  /*4330*/  IADD3 RZ, P1, PT, R54, R24, RZ ;  /* 0x0000001836ff7210 */ /* 0x000fc40007f3e0ff */
[----:B------:R-:W-:Y:S01]  /*4340*/  IADD3.X R19, PT, PT, RZ, RZ, R21, P3, P2 ;  /* 0x000000ffff137210 */ /* 0x000fe20001fe4415 */
[----:B------:R-:W-:Y:S01]  /*4350*/  IMAD.WIDE.U32 R6, R6, 0x397fe69a, R8 ;  /* 0x397fe69a06067825 */ /* 0x000fe200078e0008 */
[----:B------:R-:W-:Y:S02]  /*4360*/  IADD3 R25, P6, PT, R22, R25, RZ ;  /* 0x0000001916197210 */ /* 0x000fe40007fde0ff */
[----:B------:R-:W-:Y:S01]  /*4370*/  IADD3 R20, P3, PT, R15, R14, RZ ;  /* 0x0000000e0f147210 */ /* 0x000fe20007f7e0ff */
[----:B------:R-:W-:Y:S01]  /*4380*/  IMAD.X R15, RZ, RZ, RZ, P5 ;  /* 0x000000ffff0f7224 */ /* 0x000fe200028e06ff */
[----:B------:R-:W-:Y:S01]  /*4390*/  IADD3.X RZ, P0, PT, R9, R109, RZ, P0, !PT ;  /* 0x0000006d09ff7210 */ /* 0x000fe2000071e4ff */
[----:B------:R-:W-:Y:S01]  /*43a0*/  IMAD.WIDE.U32 R8, R66, R66, R54 ;  /* 0x0000004242087225 */ /* 0x000fe200078e0036 */
[----:B------:R-:W-:Y:S02]  /*43b0*/  IADD3.X RZ, P1, PT, R55, R25, RZ, P1, !PT ;  /* 0x0000001937ff7210 */ /* 0x000fe40000f3e4ff */
[----:B------:R-:W-:Y:S01]  /*43c0*/  IADD3.X R21, P3, PT, R4, R29, RZ, P3, !PT ;  /* 0x0000001d04157210 */ /* 0x000fe20001f7e4ff */
[----:B------:R-:W-:Y:S01]  /*43d0*/  IMAD.MOV.U32 R14, RZ, RZ, R23 ;  /* 0x000000ffff0e7224 */ /* 0x000fe200078e0017 */
[----:B------:R-:W-:Y:S01]  /*43e0*/  IADD3.X R25, P4, PT, RZ, R26, RZ, P4, !PT ;  /* 0x0000001aff197210 */ /* 0x000fe2000279e4ff */
[----:B------:R-:W-:Y:S01]  /*43f0*/  IMAD.IADD R22, R9, 0x1, R22 ;  /* 0x0000000109167824 */ /* 0x000fe200078e0216 */
[----:B------:R-:W-:Y:S01]  /*4400*/  IADD3 R8, P5, PT, R17, R8, RZ ;  /* 0x0000000811087210 */ /* 0x000fe20007fbe0ff */
[----:B------:R-:W-:Y:S01]  /*4410*/  IMAD.WIDE.U32.X R14, R67, R67, R14, P6 ;  /* 0x00000043430e7225 */ /* 0x000fe200030e040e */
[----:B------:R-:W-:-:S02]  /*4420*/  IADD3.X R25, P3, PT, RZ, R25, RZ, P3, !PT ;  /* 0x00000019ff197210 */ /* 0x000fc40001f7e4ff */
[----:B------:R-:W-:Y:S01]  /*4430*/  IADD3.X R9, P5, PT, R22, R19, RZ, P5, !PT ;  /* 0x0000001316097210 */ /* 0x000fe20002fbe4ff */
[----:B------:R-:W-:Y:S01]  /*4440*/  IMAD R17, R57, -0x30003, RZ ;  /* 0xfffcfffd39117824 */ /* 0x000fe200078e02ff */
[----:B------:R-:W-:Y:S01]  /*4450*/  IADD3 R24, P6, PT, R25, R6, RZ ;  /* 0x0000000619187210 */ /* 0x000fe20007fde0ff */
[----:B------:R-:W-:Y:S01]  /*4460*/  IMAD.IADD R28, R7, 0x1, R28 ;  /* 0x00000001071c7824 */ /* 0x000fe200078e021c */
[----:B------:R-:W-:Y:S01]  /*4470*/  IADD3.X R29, P1, PT, RZ, R14, RZ, P1, !PT ;  /* 0x0000000eff1d7210 */ /* 0x000fe20000f3e4ff */
[C---:B------:R-:W-:Y:S01]  /*4480*/  IMAD.WIDE.U32 R6, R16.reuse, -0x30003, RZ ;  /* 0xfffcfffd10067825 */ /* 0x040fe200078e00ff */
[----:B------:R-:W-:Y:S02]  /*4490*/  IADD3.X R27, PT, PT, RZ, RZ, R27, P3, P4 ;  /* 0x000000ffff1b7210 */ /* 0x000fe40001fe841b */
[----:B------:R-:W-:Y:S01]  /*44a0*/  IADD3.X R29, P3, PT, RZ, R29, RZ, P5, !PT ;  /* 0x0000001dff1d7210 */ /* 0x000fe20002f7e4ff */
[----:B------:R-:W-:Y:S01]  /*44b0*/  IMAD R17, R16, -0x760c0004, R17 ;  /* 0x89f3fffc10117824 */ /* 0x000fe200078e0211 */
[----:B------:R-:W-:Y:S01]  /*44c0*/  IADD3.X R25, P6, PT, R28, R27, RZ, P6, !PT ;  /* 0x0000001b1c197210 */ /* 0x000fe200037de4ff */
[----:B------:R-:W-:Y:S01]  /*44d0*/  IMAD.WIDE.U32 R18, R65, R66, RZ ;  /* 0x0000004241127225 */ /* 0x000fe200078e00ff */
[----:B------:R-:W-:-:S02]  /*44e0*/  IADD3.X R108, P0, PT, RZ, R12, RZ, P0, !PT ;  /* 0x0000000cff6c7210 */ /* 0x000fc4000071e4ff */
[----:B------:R-:W-:Y:S01]  /*44f0*/  IADD3.X R28, PT, PT, RZ, RZ, R15, P3, P1 ;  /* 0x000000ffff1c7210 */ /* 0x000fe20001fe240f */
[----:B------:R-:W-:Y:S01]  /*4500*/  IMAD.IADD R109, R7, 0x1, R17 ;  /* 0x00000001076d7824 */ /* 0x000fe200078e0211 */
[----:B------:R-:W-:Y:S01]  /*4510*/  IADD3.X R108, P6, PT, RZ, R108, RZ, P6, !PT ;  /* 0x0000006cff6c7210 */ /* 0x000fe200037de4ff */
[C---:B------:R-:W-:Y:S01]  /*4520*/  IMAD.WIDE.U32 R22, R64.reuse, R66, RZ ;  /* 0x0000004240167225 */ /* 0x040fe200078e00ff */
[----:B------:R-:W-:Y:S02]  /*4530*/  IADD3 R111, P2, PT, R111, R104, RZ ;  /* 0x000000686f6f7210 */ /* 0x000fe40007f5e0ff */
[----:B------:R-:W-:Y:S01]  /*4540*/  IADD3.X R110, PT, PT, RZ, RZ, R13, P6, P0 ;  /* 0x000000ffff6e7210 */ /* 0x000fe200037e040d */
[----:B------:R-:W-:Y:S01]  /*4550*/  IMAD.WIDE.U32 R18, P5, R64, R67, R18 ;  /* 0x0000004340127225 */ /* 0x000fe200078a0012 */
[----:B------:R-:W-:Y:S02]  /*4560*/  IADD3 RZ, P3, PT, R20, R22, RZ ;  /* 0x0000001614ff7210 */ /* 0x000fe40007f7e0ff */
[----:B------:R-:W-:Y:S01]  /*4570*/  IADD3.X R113, P2, PT, R113, R106, RZ, P2, !PT ;  /* 0x0000006a71717210 */ /* 0x000fe2000175e4ff */
[----:B------:R-:W-:Y:S01]  /*4580*/  IMAD.WIDE.U32 R14, R109, -0x5555, RZ ;  /* 0xffffaaab6d0e7825 */ /* 0x000fe200078e00ff */
[----:B------:R-:W-:-:S03]  /*4590*/  IADD3 R55, P4, PT, R18, R23, RZ ;  /* 0x0000001712377210 */ /* 0x000fc60007f9e0ff */
[----:B------:R-:W-:Y:S01]  /*45a0*/  IMAD.WIDE.U32 R26, R6, -0x5555, RZ ;  /* 0xffffaaab061a7825 */ /* 0x000fe200078e00ff */
[----:B------:R-:W-:-:S03]  /*45b0*/  IADD3.X RZ, P3, PT, R21, R55, RZ, P3, !PT ;  /* 0x0000003715ff7210 */ /* 0x000fc60001f7e4ff */
[----:B------:R-:W-:Y:S01]  /*45c0*/  IMAD.MOV.U32 R56, RZ, RZ, R16 ;  /* 0x000000ffff387224 */ /* 0x000fe200078e0010 */
[----:B------:R-:W-:Y:S01]  /*45d0*/  IADD3 RZ, P0, PT, R16, R26, RZ ;  /* 0x0000001a10ff7210 */ /* 0x000fe20007f1e0ff */
[----:B------:R-:W-:-:S04]  /*45e0*/  IMAD.WIDE.U32 R22, P6, R6, -0x46010001, R14 ;  /* 0xb9feffff06167825 */ /* 0x000fc800078c000e */
[----:B------:R-:W-:Y:S01]  /*45f0*/  IMAD.X R13, RZ, RZ, RZ, P5 ;  /* 0x000000ffff0d7224 */ /* 0x000fe200028e06ff */
[----:B------:R-:W-:Y:S01]  /*4600*/  IADD3 R27, P5, PT, R22, R27, RZ ;  /* 0x0000001b161b7210 */ /* 0x000fe20007fbe0ff */
[----:B------:R-:W-:-:S03]  /*4610*/  IMAD.WIDE.U32 R14, R64, R66, R20 ;  /* 0x00000042400e7225 */ /* 0x000fc600078e0014 */
[----:B------:R-:W-:Y:S01]  /*4620*/  IADD3.X RZ, P0, PT, R57, R27, RZ, P0, !PT ;  /* 0x0000001b39ff7210 */ /* 0x000fe2000071e4ff */
[----:B------:R-:W-:Y:S02]  /*4630*/  IMAD.MOV.U32 R12, RZ, RZ, R19 ;  /* 0x000000ffff0c7224 */ /* 0x000fe400078e0013 */
[----:B------:R-:W-:-:S04]  /*4640*/  IMAD.WIDE.U32 R16, R6, -0x5555, R56 ;  /* 0xffffaaab06107825 */ /* 0x000fc800078e0038 */
[----:B------:R-:W-:Y:S01]  /*4650*/  IMAD.IADD R7, R15, 0x1, R18 ;  /* 0x000000010f077824 */ /* 0x000fe200078e0212 */
[----:B------:R-:W-:Y:S01]  /*4660*/  IADD3 RZ, P1, PT, RZ, R16, RZ ;  /* 0x00000010ffff7210 */ /* 0x000fe20007f3e0ff */
[----:B------:R-:W-:Y:S01]  /*4670*/  IMAD.WIDE.U32.X R12, R65, R67, R12, P4 ;  /* 0x00000043410c7225 */ /* 0x000fe200020e040c */
[----:B------:R-:W-:-:S03]  /*4680*/  IADD3 R14, P4, PT, R29, R14, RZ ;  /* 0x0000000e1d0e7210 */ /* 0x000fc60007f9e0ff */
[----:B------:R-:W-:Y:S01]  /*4690*/  IMAD.IADD R4, R17, 0x1, R22 ;  /* 0x0000000111047824 */ /* 0x000fe200078e0216 */
[----:B------:R-:W-:Y:S01]  /*46a0*/  IADD3.X R15, P4, PT, R7, R28, RZ, P4, !PT ;  /* 0x0000001c070f7210 */ /* 0x000fe2000279e4ff */
[----:B------:R-:W-:Y:S01]  /*46b0*/  IMAD.X R19, RZ, RZ, RZ, P6 ;  /* 0x000000ffff137224 */ /* 0x000fe200030e06ff */
[----:B------:R-:W-:Y:S01]  /*46c0*/  IADD3.X R99, P3, PT, RZ, R12, RZ, P3, !PT ;  /* 0x0000000cff637210 */ /* 0x000fe20001f7e4ff */
[----:B------:R-:W-:Y:S01]  /*46d0*/  IMAD.MOV.U32 R18, RZ, RZ, R23 ;  /* 0x000000ffff127224 */ /* 0x000fe200078e0017 */
[----:B------:R-:W-:Y:S01]  /*46e0*/  IADD3.X RZ, P1, PT, RZ, R4, RZ, P1, !PT ;  /* 0x00000004ffff7210 */ /* 0x000fe20000f3e4ff */
[----:B------:R-:W-:Y:S01]  /*46f0*/  IMAD.WIDE.U32 R16, R109, -0x4eac0001, RZ ;  /* 0xb153ffff6d107825 */ /* 0x000fe200078e00ff */
[----:B------:R-:W-:-:S03]  /*4700*/  IADD3.X R99, P4, PT, RZ, R99, RZ, P4, !PT ;  /* 0x00000063ff637210 */ /* 0x000fc6000279e4ff */
[----:B------:R-:W-:Y:S01]  /*4710*/  IMAD.WIDE.U32.X R18, R109, -0x46010001, R18, P5 ;  /* 0xb9feffff6d127825 */ /* 0x000fe200028e0412 */
[----:B------:R-:W-:-:S03]  /*4720*/  IADD3.X R106, PT, PT, RZ, RZ, R13, P4, P3 ;  /* 0x000000ffff6a7210 */ /* 0x000fc600027e640d */
[----:B------:R-:W-:Y:S01]  /*4730*/  IMAD.WIDE.U32 R20, R6, -0x4eac0001, RZ ;  /* 0xb153ffff06147825 */ /* 0x000fe200078e00ff */
[----:B------:R-:W-:-:S03]  /*4740*/  IADD3.X R107, P0, PT, RZ, R18, RZ, P0, !PT ;  /* 0x00000012ff6b7210 */ /* 0x000fc6000071e4ff */
[----:B------:R-:W-:Y:S01]  /*4750*/  IMAD.WIDE.U32 R22, P5, R6, 0x1eabfffe, R16 ;  /* 0x1eabfffe06167825 */ /* 0x000fe200078a0010 */
[----:B------:R-:W-:Y:S02]  /*4760*/  IADD3 RZ, P3, PT, R10, R20, RZ ;  /* 0x000000140aff7210 */ /* 0x000fe40007f7e0ff */
[----:B------:R-:W-:Y:S01]  /*4770*/  IADD3.X R107, P1, PT, RZ, R107, RZ, P1, !PT ;  /* 0x0000006bff6b7210 */ /* 0x000fe20000f3e4ff */
[----:B------:R-:W-:Y:S01]  /*4780*/  IMAD.WIDE.U32 R16, R63, R66, RZ ;  /* 0x000000423f107225 */ /* 0x000fe200078e00ff */
[----:B------:R-:W-:-:S03]  /*4790*/  IADD3 R7, P4, PT, R22, R21, RZ ;  /* 0x0000001516077210 */ /* 0x000fc60007f9e0ff */
[----:B------:R-:W-:Y:S01]  /*47a0*/  IMAD.WIDE.U32 R20, R109, -0x94f09dc, RZ ;  /* 0xf6b0f6246d147825 */ /* 0x000fe200078e00ff */
[----:B------:R-:W-:Y:S02]  /*47b0*/  IADD3.X RZ, P3, PT, R11, R7, RZ, P3, !PT ;  /* 0x000000070bff7210 */ /* 0x000fe40001f7e4ff */
[----:B------:R-:W-:Y:S01]  /*47c0*/  IADD3.X R7, PT, PT, RZ, RZ, R19, P1, P0 ;  /* 0x000000ffff077210 */ /* 0x000fe20000fe0413 */
[----:B------:R-:W-:-:S04]  /*47d0*/  IMAD.WIDE.U32 R16, P6, R62, R67, R16 ;  /* 0x000000433e107225 */ /* 0x000fc800078c0010 */
[----:B------:R-:W-:-:S04]  /*47e0*/  IMAD.WIDE.U32 R12, R62, R66, RZ ;  /* 0x000000423e0c7225 */ /* 0x000fc800078e00ff */
[----:B------:R-:W-:Y:S01]  /*47f0*/  IMAD.WIDE.U32 R28, P1, R6, 0x6730d2a0, R20 ;  /* 0x6730d2a0061c7825 */ /* 0x000fe20007820014 */
[----:B------:R-:W-:-:S03]  /*4800*/  IADD3 R13, P0, PT, R16, R13, RZ ;  /* 0x0000000d100d7210 */ /* 0x000fc60007f1e0ff */
[----:B------:R-:W-:Y:S02]  /*4810*/  IMAD.X R19, RZ, RZ, RZ, P6 ;  /* 0x000000ffff137224 */ /* 0x000fe400030e06ff */
[----:B------:R-:W-:-:S04]  /*4820*/  IMAD.WIDE.U32 R20, R6, -0x4eac0001, R10 ;  /* 0xb153ffff06147825 */ /* 0x000fc800078e000a */
[----:B------:R-:W-:Y:S02]  /*4830*/  IMAD.MOV.U32 R18, RZ, RZ, R17 ;  /* 0x000000ffff127224 */ /* 0x000fe400078e0011 */
[----:B------:R-:W-:-:S04]  /*4840*/  IMAD.WIDE.U32 R54, R6, -0x94f09dc, RZ ;  /* 0xf6b0f62406367825 */ /* 0x000fc800078e00ff */
[----:B------:R-:W-:Y:S01]  /*4850*/  IMAD.IADD R4, R21, 0x1, R22 ;  /* 0x0000000115047824 */ /* 0x000fe200078e0216 */
[----:B------:R-:W-:Y:S01]  /*4860*/  IADD3 R55, P6, PT, R28, R55, RZ ;  /* 0x000000371c377210 */ /* 0x000fe20007fde0ff */
[----:B------:R-:W-:Y:S02]  /*4870*/  IMAD.MOV.U32 R26, RZ, RZ, R23 ;  /* 0x000000ffff1a7224 */ /* 0x000fe400078e0017 */
[----:B------:R-:W-:Y:S01]  /*4880*/  IMAD.WIDE.U32.X R18, R63, R67, R18, P0 ;  /* 0x000000433f127225 */ /* 0x000fe200000e0412 */
[----:B------:R-:W-:-:S03]  /*4890*/  IADD3 RZ, P0, PT, R24, R12, RZ ;  /* 0x0000000c18ff7210 */ /* 0x000fc60007f1e0ff */
[----:B------:R-:W-:Y:S01]  /*48a0*/  IMAD.X R27, RZ, RZ, RZ, P5 ;  /* 0x000000ffff1b7224 */ /* 0x000fe200028e06ff */
[----:B------:R-:W-:Y:S01]  /*48b0*/  IADD3 RZ, P5, PT, R8, R54, RZ ;  /* 0x0000003608ff7210 */ /* 0x000fe20007fbe0ff */
[----:B------:R-:W-:Y:S01]  /*48c0*/  IMAD.WIDE.U32 R22, R109, -0xc7aed41, RZ ;  /* 0xf38512bf6d167825 */ /* 0x000fe200078e00ff */
[----:B------:R-:W-:Y:S02]  /*48d0*/  IADD3.X RZ, P0, PT, R25, R13, RZ, P0, !PT ;  /* 0x0000000d19ff7210 */ /* 0x000fe4000071e4ff */
[----:B------:R-:W-:Y:S01]  /*48e0*/  IADD3.X RZ, P5, PT, R9, R55, RZ, P5, !PT ;  /* 0x0000003709ff7210 */ /* 0x000fe20002fbe4ff */
[----:B------:R-:W-:Y:S01]  /*48f0*/  IMAD.WIDE.U32 R10, R62, R66, R24 ;  /* 0x000000423e0a7225 */ /* 0x000fe200078e0018 */
[----:B------:R-:W-:-:S03]  /*4900*/  IADD3.X R18, P0, PT, RZ, R18, RZ, P0, !PT ;  /* 0x00000012ff127210 */ /* 0x000fc6000071e4ff */
[----:B------:R-:W-:Y:S02]  /*4910*/  IMAD.X R13, RZ, RZ, RZ, P1 ;  /* 0x000000ffff0d7224 */ /* 0x000fe400008e06ff */
[----:B------:R-:W-:-:S04]  /*4920*/  IMAD.WIDE.U32 R54, P1, R6, 0x64774b84, R22 ;  /* 0x64774b8406367825 */ /* 0x000fc80007820016 */
[----:B------:R-:W-:-:S04]  /*4930*/  IMAD.WIDE.U32 R24, R6, -0xc7aed41, RZ ;  /* 0xf38512bf06187825 */ /* 0x000fc800078e00ff */
[----:B------:R-:W-:Y:S02]  /*4940*/  IMAD.IADD R11, R11, 0x1, R16 ;  /* 0x000000010b0b7824 */ /* 0x000fe400078e0210 */
[----:B------:R-:W-:-:S04]  /*4950*/  IMAD.WIDE.U32 R16, R109, 0x434bacd7, RZ ;  /* 0x434bacd76d107825 */ /* 0x000fc800078e00ff */
[----:B------:R-:W-:Y:S01]  /*4960*/  IMAD.X R57, RZ, RZ, RZ, P1 ;  /* 0x000000ffff397224 */ /* 0x000fe200008e06ff */
[----:B------:R-:W-:Y:S01]  /*4970*/  IADD3 R115, P1, PT, R54, R25, RZ ;  /* 0x0000001936737210 */ /* 0x000fe20007f3e0ff */
[----:B------:R-:W-:-:S04]  /*4980*/  IMAD.WIDE.U32 R102, R109, 0x397fe69a, RZ ;  /* 0x397fe69a6d667825 */ /* 0x000fc800078e00ff */
[----:B------:R-:W-:Y:S02]  /*4990*/  IMAD.MOV.U32 R12, RZ, RZ, R29 ;  /* 0x000000ffff0c7224 */ /* 0x000fe400078e001d */
[----:B------:R-:W-:Y:S02]  /*49a0*/  IMAD.MOV.U32 R56, RZ, RZ, R55 ;  /* 0x000000ffff387224 */ /* 0x000fe400078e0037 */
[----:B------:R-:W-:-:S04]  /*49b0*/  IMAD.WIDE.U32.X R22, R109, 0x1eabfffe, R26, P4 ;  /* 0x1eabfffe6d167825 */ /* 0x000fc800020e041a */
[----:B------:R-:W-:-:S04]  /*49c0*/  IMAD.WIDE.U32 R72, P4, R6, 0x4b1ba7b6, R16 ;  /* 0x4b1ba7b606487825 */ /* 0x000fc80007880010 */
[----:B------:R-:W-:-:S04]  /*49d0*/  IMAD.WIDE.U32 R100, R6, 0x434bacd7, RZ ;  /* 0x434bacd706647825 */ /* 0x000fc800078e00ff */
[----:B------:R-:W-:Y:S01]  /*49e0*/  IMAD.WIDE.U32.X R26, R109, 0x6730d2a0, R12, P6 ;  /* 0x6730d2a06d1a7825 */ /* 0x000fe200030e040c */
[----:B------:R-:W-:-:S03]  /*49f0*/  IADD3 R98, P6, PT, R99, R10, RZ ;  /* 0x0000000a63627210 */ /* 0x000fc60007fde0ff */
[----:B------:R-:W-:Y:S01]  /*4a00*/  IMAD.WIDE.U32.X R56, R109, 0x64774b84, R56, P1 ;  /* 0x64774b846d387825 */ /* 0x000fe200008e0438 */
[----:B------:R-:W-:-:S03]  /*4a10*/  IADD3.X R99, P6, PT, R11, R106, RZ, P6, !PT ;  /* 0x0000006a0b637210 */ /* 0x000fc600037de4ff */
[----:B------:R-:W-:-:S04]  /*4a20*/  IMAD.WIDE.U32 R12, P1, R6, 0x1a0111ea, R102 ;  /* 0x1a0111ea060c7825 */ /* 0x000fc80007820066 */
[----:B------:R-:W-:Y:S01]  /*4a30*/  IMAD.X R103, RZ, RZ, RZ, P4 ;  /* 0x000000ffff677224 */ /* 0x000fe200020e06ff */
[----:B------:R-:W-:Y:S01]  /*4a40*/  IADD3 R117, P4, PT, R72, R101, RZ ;  /* 0x0000006548757210 */ /* 0x000fe20007f9e0ff */
[----:B------:R-:W-:-:S04]  /*4a50*/  IMAD.WIDE.U32 R104, R6, 0x397fe69a, RZ ;  /* 0x397fe69a06687825 */ /* 0x000fc800078e00ff */
[----:B------:R-:W-:Y:S02]  /*4a60*/  IMAD.MOV.U32 R102, RZ, RZ, R73 ;  /* 0x000000ffff667224 */ /* 0x000fe400078e0049 */
[----:B------:R-:W-:Y:S01]  /*4a70*/  IMAD.X R11, RZ, RZ, RZ, P1 ;  /* 0x000000ffff0b7224 */ /* 0x000fe200008e06ff */
[----:B------:R-:W-:Y:S01]  /*4a80*/  IADD3 R73, P1, PT, R12, R105, RZ ;  /* 0x000000690c497210 */ /* 0x000fe20007f3e0ff */
[----:B------:R-:W-:Y:S01]  /*4a90*/  IMAD.WIDE.U32.X R102, R109, 0x4b1ba7b6, R102, P4 ;  /* 0x4b1ba7b66d667825 */ /* 0x000fe200020e0466 */
[----:B------:R-:W-:-:S03]  /*4aa0*/  IADD3 R106, P4, PT, R107, R20, RZ ;  /* 0x000000146b6a7210 */ /* 0x000fc60007f9e0ff */
[----:B------:R-:W-:Y:S01]  /*4ab0*/  IMAD.MOV.U32 R10, RZ, RZ, R13 ;  /* 0x000000ffff0a7224 */ /* 0x000fe200078e000d */
[----:B------:R-:W-:Y:S01]  /*4ac0*/  IADD3.X R13, P6, PT, RZ, R18, RZ, P6, !PT ;  /* 0x00000012ff0d7210 */ /* 0x000fe200037de4ff */
[----:B------:R-:W-:Y:S01]  /*4ad0*/  IMAD.WIDE.U32 R16, R61, R66, RZ ;  /* 0x000000423d107225 */ /* 0x000fe200078e00ff */
[----:B------:R-:W-:Y:S02]  /*4ae0*/  IADD3.X R107, P4, PT, R4, R7, RZ, P4, !PT ;  /* 0x00000007046b7210 */ /* 0x000fe4000279e4ff */
[----:B------:R-:W-:Y:S01]  /*4af0*/  IADD3.X R7, P3, PT, RZ, R22, RZ, P3, !PT ;  /* 0x00000016ff077210 */ /* 0x000fe20001f7e4ff */
[----:B------:R-:W-:Y:S01]  /*4b00*/  IMAD.WIDE.U32.X R10, R109, 0x1a0111ea, R10, P1 ;  /* 0x1a0111ea6d0a7825 */ /* 0x000fe200008e040a */
[----:B------:R-:W-:Y:S02]  /*4b10*/  IADD3 RZ, P1, PT, R14, R24, RZ ;  /* 0x000000180eff7210 */ /* 0x000fe40007f3e0ff */
[----:B------:R-:W-:Y:S01]  /*4b20*/  IADD3.X R4, PT, PT, RZ, RZ, R19, P6, P0 ;  /* 0x000000ffff047210 */ /* 0x000fe200037e0413 */
[----:B------:R-:W-:Y:S01]  /*4b30*/  IMAD.WIDE.U32 R24, R6, -0x94f09dc, R8 ;  /* 0xf6b0f62406187825 */ /* 0x000fe200078e0008 */
[----:B------:R-:W-:-:S02]  /*4b40*/  IADD3.X R7, P4, PT, RZ, R7, RZ, P4, !PT ;  /* 0x00000007ff077210 */ /* 0x000fc4000279e4ff */
[----:B------:R-:W-:Y:S01]  /*4b50*/  IADD3.X RZ, P1, PT, R15, R115, RZ, P1, !PT ;  /* 0x000000730fff7210 */ /* 0x000fe20000f3e4ff */
[----:B------:R-:W-:Y:S01]  /*4b60*/  IMAD.WIDE.U32 R16, P0, R60, R67, R16 ;  /* 0x000000433c107225 */ /* 0x000fe20007800010 */
[----:B------:R-:W-:-:S03]  /*4b70*/  IADD3.X R22, PT, PT, RZ, RZ, R23, P4, P3 ;  /* 0x000000ffff167210 */ /* 0x000fc600027e6417 */
[----:B------:R-:W-:-:S04]  /*4b80*/  IMAD.WIDE.U32 R8, R60, R66, RZ ;  /* 0x000000423c087225 */ /* 0x000fc800078e00ff */
[----:B------:R-:W-:Y:S01]  /*4b90*/  IMAD.IADD R29, R25, 0x1, R28 ;  /* 0x00000001191d7824 */ /* 0x000fe200078e021c */
[----:B------:R-:W-:Y:S01]  /*4ba0*/  IADD3 R25, P6, PT, R16, R9, RZ ;  /* 0x0000000910197210 */ /* 0x000fe20007fde0ff */
[----:B------:R-:W-:Y:S01]  /*4bb0*/  IMAD.X R21, RZ, RZ, RZ, P0 ;  /* 0x000000ffff157224 */ /* 0x000fe200000e06ff */
[----:B------:R-:W-:Y:S01]  /*4bc0*/  IADD3 R28, P3, PT, R7, R24, RZ ;  /* 0x00000018071c7210 */ /* 0x000fe20007f7e0ff */
[----:B------:R-:W-:Y:S01]  /*4bd0*/  IMAD.MOV.U32 R20, RZ, RZ, R17 ;  /* 0x000000ffff147224 */ /* 0x000fe200078e0011 */
[----:B------:R-:W-:Y:S02]  /*4be0*/  IADD3 R18, P0, PT, R108, R111, RZ ;  /* 0x0000006f6c127210 */ /* 0x000fe40007f1e0ff */
[----:B------:R-:W-:Y:S01]  /*4bf0*/  IADD3.X R7, P5, PT, RZ, R26, RZ, P5, !PT ;  /* 0x0000001aff077210 */ /* 0x000fe20002fbe4ff */
[----:B------:R-:W-:Y:S01]  /*4c00*/  IMAD.WIDE.U32.X R20, R61, R67, R20, P6 ;  /* 0x000000433d147225 */ /* 0x000fe200030e0414 */
[----:B------:R-:W-:Y:S02]  /*4c10*/  IADD3.X R29, P6, PT, R29, R22, RZ, P3, !PT ;  /* 0x000000161d1d7210 */ /* 0x000fe40001fde4ff */
[----:B------:R-:W-:Y:S01]  /*4c20*/  IADD3.X R19, P0, PT, R110, R113, RZ, P0, !PT ;  /* 0x000000716e137210 */ /* 0x000fe2000071e4ff */
[----:B------:R-:W-:Y:S01]  /*4c30*/  IMAD.WIDE.U32 R22, R6, -0xc7aed41, R14 ;  /* 0xf38512bf06167825 */ /* 0x000fe200078e000e */
        /* <DEDUP_REMOVED lines=8> */
[----:B------:R-:W-:Y:S01]  /*4cc0*/  IADD3 R16, P3, PT, R13, R8, RZ ;  /* 0x000000080d107210 */ /* 0x000fe20007f7e0ff */
[----:B------:R-:W-:Y:S01]  /*4cd0*/  IMAD.WIDE.U32 R8, R71, R64, RZ ;  /* 0x0000004047087225 */ /* 0x000fe200078e00ff */
[----:B------:R-:W-:-:S02]  /*4ce0*/  IADD3.X R55, P5, PT, R55, R26, RZ, P5, !PT ;  /* 0x0000001a37377210 */ /* 0x000fc40002fbe4ff */
[----:B------:R-:W-:Y:S01]  /*4cf0*/  IADD3.X R7, P1, PT, RZ, R56, RZ, P1, !PT ;  /* 0x00000038ff077210 */ /* 0x000fe20000f3e4ff */
[----:B------:R-:W-:Y:S01]  /*4d00*/  IMAD.WIDE.U32 R18, R70, R64, RZ ;  /* 0x0000004046127225 */ /* 0x000fe200078e00ff */
[----:B------:R-:W-:Y:S02]  /*4d10*/  IADD3.X R17, P3, PT, R17, R4, RZ, P3, !PT ;  /* 0x0000000411117210 */ /* 0x000fe40001f7e4ff */
[----:B------:R-:W-:Y:S01]  /*4d20*/  IADD3.X R101, P4, PT, RZ, R20, RZ, P4, !PT ;  /* 0x00000014ff657210 */ /* 0x000fe2000279e4ff */
[----:B------:R-:W-:Y:S01]  /*4d30*/  IMAD.WIDE.U32 R22, P6, R65, R70, R8 ;  /* 0x0000004641167225 */ /* 0x000fe200078c0008 */
[----:B------:R-:W-:Y:S02]  /*4d40*/  IADD3.X R7, P5, PT, RZ, R7, RZ, P5, !PT ;  /* 0x00000007ff077210 */ /* 0x000fe40002fbe4ff */
[----:B------:R-:W-:Y:S01]  /*4d50*/  IADD3.X R101, P3, PT, RZ, R101, RZ, P3, !PT ;  /* 0x00000065ff657210 */ /* 0x000fe20001f7e4ff */
[----:B------:R-:W-:Y:S01]  /*4d60*/  IMAD.WIDE.U32 R14, R6, 0x434bacd7, R98 ;  /* 0x434bacd7060e7825 */ /* 0x000fe200078e0062 */
[----:B------:R-:W-:-:S02]  /*4d70*/  IADD3.X R57, PT, PT, RZ, RZ, R57, P5, P1 ;  /* 0x000000ffff397210 */ /* 0x000fc40002fe2439 */
[----:B------:R-:W-:Y:S01]  /*4d80*/  IADD3 RZ, P5, PT, R98, R100, RZ ;  /* 0x0000006462ff7210 */ /* 0x000fe20007fbe0ff */
[----:B------:R-:W-:Y:S01]  /*4d90*/  IMAD.IADD R72, R15, 0x1, R72 ;  /* 0x000000010f487824 */ /* 0x000fe200078e0248 */
[----:B------:R-:W-:Y:S01]  /*4da0*/  IADD3.X R8, PT, PT, RZ, RZ, R21, P3, P4 ;  /* 0x000000ffff087210 */ /* 0x000fe20001fe8415 */
[----:B------:R-:W-:Y:S01]  /*4db0*/  IMAD.X R15, RZ, RZ, RZ, P6 ;  /* 0x000000ffff0f7224 */ /* 0x000fe200030e06ff */
[----:B------:R-:W-:Y:S01]  /*4dc0*/  IADD3 R9, P4, PT, R22, R19, RZ ;  /* 0x0000001316097210 */ /* 0x000fe20007f9e0ff */
[----:B------:R-:W-:Y:S01]  /*4dd0*/  IMAD.WIDE.U32 R20, R69, R64, RZ ;  /* 0x0000004045147225 */ /* 0x000fe200078e00ff */
[----:B------:R-:W-:Y:S02]  /*4de0*/  IADD3 RZ, P3, PT, R106, R18, RZ ;  /* 0x000000126aff7210 */ /* 0x000fe40007f7e0ff */
[----:B------:R-:W-:Y:S01]  /*4df0*/  IADD3 R56, P1, PT, R7, R14, RZ ;  /* 0x0000000e07387210 */ /* 0x000fe20007f3e0ff */
[----:B------:R-:W-:Y:S01]  /*4e00*/  IMAD.WIDE.U32 R18, R64, R70, R106 ;  /* 0x0000004640127225 */ /* 0x000fe200078e006a */
[----:B------:R-:W-:-:S02]  /*4e10*/  IADD3.X RZ, P5, PT, R99, R117, RZ, P5, !PT ;  /* 0x0000007563ff7210 */ /* 0x000fc40002fbe4ff */
        /* <DEDUP_REMOVED lines=11> */
[-C--:B------:R-:W-:Y:S01]  /*4ed0*/  IMAD.WIDE.U32 R24, P5, R65, R68.reuse, R20 ;  /* 0x0000004441187225 */ /* 0x080fe200078a0014 */
[----:B------:R-:W-:Y:S02]  /*4ee0*/  IADD3.X R103, PT, PT, RZ, RZ, R103, P1, P6 ;  /* 0x000000ffff677210 */ /* 0x000fe40000fec467 */
[----:B------:R-:W-:Y:S01]  /*4ef0*/  IADD3.X R7, P4, PT, RZ, R7, RZ, P4, !PT ;  /* 0x00000007ff077210 */ /* 0x000fe2000279e4ff */
[----:B------:R-:W-:Y:S01]  /*4f00*/  IMAD.WIDE.U32 R20, R64, R68, R28 ;  /* 0x0000004440147225 */ /* 0x000fe200078e001c */
[----:B------:R-:W-:Y:S02]  /*4f10*/  IADD3 R13, P6, PT, R24, R27, RZ ;  /* 0x0000001b180d7210 */ /* 0x000fe40007fde0ff */
[----:B------:R-:W-:Y:S01]  /*4f20*/  IADD3 RZ, P1, PT, R28, R26, RZ ;  /* 0x0000001a1cff7210 */ /* 0x000fe20007f3e0ff */
[----:B------:R-:W-:Y:S01]  /*4f30*/  IMAD.X R23, RZ, RZ, RZ, P5 ;  /* 0x000000ffff177224 */ /* 0x000fe200028e06ff */
[----:B------:R-:W-:Y:S01]  /*4f40*/  IADD3.X R15, PT, PT, RZ, RZ, R15, P4, P3 ;  /* 0x000000ffff0f7210 */ /* 0x000fe200027e640f */
[----:B------:R-:W-:Y:S01]  /*4f50*/  IMAD.MOV.U32 R22, RZ, RZ, R25 ;  /* 0x000000ffff167224 */ /* 0x000fe200078e0019 */
[----:B------:R-:W-:Y:S01]  /*4f60*/  IADD3 R14, P3, PT, R7, R20, RZ ;  /* 0x00000014070e7210 */ /* 0x000fe20007f7e0ff */
[----:B------:R-:W-:Y:S01]  /*4f70*/  IMAD.WIDE.U32 R26, R67, R64, RZ ;  /* 0x00000040431a7225 */ /* 0x000fe200078e00ff */
[----:B------:R-:W-:-:S02]  /*4f80*/  IADD3.X RZ, P1, PT, R29, R13, RZ, P1, !PT ;  /* 0x0000000d1dff7210 */ /* 0x000fc40000f3e4ff */
[----:B------:R-:W-:Y:S01]  /*4f90*/  IADD3 RZ, P5, PT, R16, R104, RZ ;  /* 0x0000006810ff7210 */ /* 0x000fe20007fbe0ff */
[----:B------:R-:W-:Y:S01]  /*4fa0*/  IMAD.IADD R24, R21, 0x1, R24 ;  /* 0x0000000115187824 */ /* 0x000fe200078e0218 */
[----:B------:R-:W-:Y:S01]  /*4fb0*/  IADD3.X R102, P0, PT, RZ, RZ, RZ, P0, !PT ;  /* 0x000000ffff667210 */ /* 0x000fe2000071e4ff */
        /* <DEDUP_REMOVED lines=37> */
[----:B------:R-:W-:Y:S01]  /*5210*/  IMAD.WIDE.U32 R24, P6, R6, -0x46010001, R24 ;  /* 0xb9feffff06187825 */ /* 0x000fe200078c0018 */
[----:B------:R-:W-:-:S03]  /*5220*/  IADD3 R55, P4, PT, R16, R21, RZ ;  /* 0x0000001510377210 */ /* 0x000fc60007f9e0ff */
[----:B------:R-:W-:Y:S01]  /*5230*/  IMAD.WIDE.U32 R10, R6, -0x5555, R18 ;  /* 0xffffaaab060a7825 */ /* 0x000fe200078e0012 */
[----:B------:R-:W-:-:S03]  /*5240*/  IADD3.X RZ, P3, PT, R57, R55, RZ, P3, !PT ;  /* 0x0000003739ff7210 */ /* 0x000fc60001f7e4ff */
        /* <DEDUP_REMOVED lines=10> */
[----:B------:R-:W-:Y:S01]  /*52f0*/  IADD3.X R19, P2, PT, RZ, RZ, RZ, P2, !PT ;  /* 0x000000ffff137210 */ /* 0x000fe2000175e4ff */
[----:B------:R-:W-:Y:S01]  /*5300*/  IMAD.MOV.U32 R12, RZ, RZ, R17 ;  /* 0x000000ffff0c7224 */ /* 0x000fe200078e0011 */
[----:B------:R-:W-:Y:S01]  /*5310*/  IADD3.X RZ, P6, PT, RZ, R7, RZ, P6, !PT ;  /* 0x00000007ffff7210 */ /* 0x000fe200037de4ff */
[----:B------:R-:W-:Y:S02]  /*5320*/  IMAD.IADD R11, R11, 0x1, R16 ;  /* 0x000000010b0b7824 */ /* 0x000fe400078e0210 */
[----:B------:R-:W-:Y:S01]  /*5330*/  IMAD.WIDE.U32.X R12, R65, R65, R12, P4 ;  /* 0x00000041410c7225 */ /* 0x000fe200020e040c */
[----:B------:R-:W-:-:S03]  /*5340*/  IADD3 R102, P4, PT, R102, R19, RZ ;  /* 0x0000001366667210 */ /* 0x000fc60007f9e0ff */
[C---:B------:R-:W-:Y:S01]  /*5350*/  IMAD.WIDE.U32.X R16, R4.reuse, -0x46010001, R20, P5 ;  /* 0xb9feffff04107825 */ /* 0x040fe200028e0414 */
        /* <DEDUP_REMOVED lines=11> */
[----:B------:R-:W-:Y:S01]  /*5410*/  IMAD.WIDE.U32 R16, R6, -0x4eac0001, RZ ;  /* 0xb153ffff06107825 */ /* 0x000fe200078e00ff */
[----:B------:R-:W-:-:S03]  /*5420*/  IADD3 R102, P1, PT, R101, R102, RZ ;  /* 0x0000006665667210 */ /* 0x000fc60007f3e0ff */
[----:B------:R-:W-:-:S04]  /*5430*/  IMAD.WIDE.U32 R20, P3, R6, 0x1eabfffe, R18 ;  /* 0x1eabfffe06147825 */ /* 0x000fc80007860012 */
[----:B------:R-:W-:Y:S01]  /*5440*/  IMAD.WIDE.U32 R18, R4, -0x94f09dc, RZ ;  /* 0xf6b0f62404127825 */ /* 0x000fe200078e00ff */
[----:B------:R-:W-:-:S03]  /*5450*/  IADD3 R103, P6, PT, R20, R17, RZ ;  /* 0x0000001114677210 */ /* 0x000fc60007fde0ff */
[----:B------:R-:W-:-:S04]  /*5460*/  IMAD.WIDE.U32 R12, P5, R62, R65, R10 ;  /* 0x000000413e0c7225 */ /* 0x000fc800078a000a */
[----:B------:R-:W-:-:S04]  /*5470*/  IMAD.WIDE.U32 R10, R62, R64, RZ ;  /* 0x000000403e0a7225 */ /* 0x000fc800078e00ff */
[----:B------:R-:W-:Y:S02]  /*5480*/  IMAD.X R17, RZ, RZ, RZ, P5 ;  /* 0x000000ffff117224 */ /* 0x000fe400028e06ff */
[----:B------:R-:W-:Y:S01]  /*5490*/  IMAD.X R101, RZ, RZ, RZ, P2 ;  /* 0x000000ffff657224 */ /* 0x000fe200010e06ff */
[----:B------:R-:W-:Y:S01]  /*54a0*/  IADD3 RZ, P2, PT, R14, R16, RZ ;  /* 0x000000100eff7210 */ /* 0x000fe20007f5e0ff */
[----:B------:R-:W-:-:S03]  /*54b0*/  IMAD.WIDE.U32 R26, P5, R6, 0x6730d2a0, R18 ;  /* 0x6730d2a0061a7825 */ /* 0x000fc600078a0012 */
[----:B------:R-:W-:Y:S01]  /*54c0*/  IADD3.X R101, PT, PT, R101, RZ, RZ, P4, P0 ;  /* 0x000000ff65657210 */ /* 0x000fe200027e04ff */
[----:B------:R-:W-:Y:S01]  /*54d0*/  IMAD.WIDE.U32 R18, R6, -0x4eac0001, R14 ;  /* 0xb153ffff06127825 */ /* 0x000fe200078e000e */
[----:B------:R-:W-:Y:S02]  /*54e0*/  IADD3 R55, P4, PT, R26, R55, RZ ;  /* 0x000000371a377210 */ /* 0x000fe40007f9e0ff */
[----:B------:R-:W-:Y:S01]  /*54f0*/  IADD3 RZ, P0, PT, R28, R54, RZ ;  /* 0x000000361cff7210 */ /* 0x000fe20007f1e0ff */
[----:B------:R-:W-:Y:S01]  /*5500*/  IMAD.X R25, RZ, RZ, RZ, P3 ;  /* 0x000000ffff197224 */ /* 0x000fe200018e06ff */
[----:B------:R-:W-:Y:S01]  /*5510*/  IADD3 R11, P3, PT, R12, R11, RZ ;  /* 0x0000000b0c0b7210 */ /* 0x000fe20007f7e0ff */
[----:B------:R-:W-:Y:S01]  /*5520*/  IMAD.MOV.U32 R24, RZ, RZ, R21 ;  /* 0x000000ffff187224 */ /* 0x000fe200078e0015 */
[----:B------:R-:W-:Y:S01]  /*5530*/  IADD3.X RZ, P2, PT, R15, R103, RZ, P2, !PT ;  /* 0x000000670fff7210 */ /* 0x000fe2000175e4ff */
[----:B------:R-:W-:Y:S01]  /*5540*/  IMAD.MOV.U32 R16, RZ, RZ, R13 ;  /* 0x000000ffff107224 */ /* 0x000fe200078e000d */
[----:B------:R-:W-:Y:S01]  /*5550*/  IADD3.X RZ, P0, PT, R29, R55, RZ, P0, !PT ;  /* 0x000000371dff7210 */ /* 0x000fe2000071e4ff */
[----:B------:R-:W-:-:S02]  /*5560*/  IMAD.IADD R7, R19, 0x1, R20 ;  /* 0x0000000113077824 */ /* 0x000fc400078e0214 */
[----:B------:R-:W-:Y:S01]  /*5570*/  IMAD.WIDE.U32.X R20, R4, 0x1eabfffe, R24, P6 ;  /* 0x1eabfffe04147825 */ /* 0x000fe200030e0418 */
[----:B------:R-:W-:-:S03]  /*5580*/  IADD3 R54, P6, PT, R9, R18, RZ ;  /* 0x0000001209367210 */ /* 0x000fc60007fde0ff */
[----:B------:R-:W-:Y:S01]  /*5590*/  IMAD.WIDE.U32.X R16, R63, R65, R16, P3 ;  /* 0x000000413f107225 */ /* 0x000fe200018e0410 */
[----:B------:R-:W-:Y:S02]  /*55a0*/  IADD3 RZ, P3, PT, R22, R10, RZ ;  /* 0x0000000a16ff7210 */ /* 0x000fe40007f7e0ff */
[----:B------:R-:W-:Y:S01]  /*55b0*/  IADD3.X R55, P6, PT, R7, R72, RZ, P6, !PT ;  /* 0x0000004807377210 */ /* 0x000fe200037de4ff */
[----:B------:R-:W-:Y:S01]  /*55c0*/  IMAD.WIDE.U32 R14, R6, -0x94f09dc, R28 ;  /* 0xf6b0f624060e7825 */ /* 0x000fe200078e001c */
[----:B------:R-:W-:Y:S02]  /*55d0*/  IADD3.X RZ, P3, PT, R23, R11, RZ, P3, !PT ;  /* 0x0000000b17ff7210 */ /* 0x000fe40001f7e4ff */
        /* <DEDUP_REMOVED lines=11> */
[----:B------:R-:W-:Y:S01]  /*5690*/  IMAD.WIDE.U32 R14, R4, -0xc7aed41, RZ ;  /* 0xf38512bf040e7825 */ /* 0x000fe200078e00ff */
[----:B------:R-:W-:-:S02]  /*56a0*/  IADD3.X R27, P2, PT, RZ, R16, RZ, P3, !PT ;  /* 0x00000010ff1b7210 */ /* 0x000fc40001f5e4ff */
[----:B------:R-:W-:Y:S01]  /*56b0*/  IADD3.X R7, P1, PT, R8, R101, RZ, P1, !PT ;  /* 0x0000006508077210 */ /* 0x000fe20000f3e4ff */
[----:B------:R-:W-:Y:S01]  /*56c0*/  IMAD.WIDE.U32.X R10, R4, 0x6730d2a0, R12, P4 ;  /* 0x6730d2a0040a7825 */ /* 0x000fe200020e040c */
[----:B------:R-:W-:Y:S02]  /*56d0*/  IADD3.X R27, P5, PT, RZ, R27, RZ, P5, !PT ;  /* 0x0000001bff1b7210 */ /* 0x000fe40002fbe4ff */
[----:B------:R-:W-:Y:S01]  /*56e0*/  IADD3.X R29, P4, PT, R26, R21, RZ, P6, !PT ;  /* 0x000000151a1d7210 */ /* 0x000fe2000379e4ff */
[C---:B------:R-:W-:Y:S01]  /*56f0*/  IMAD.WIDE.U32 R12, R6.reuse, -0xc7aed41, RZ ;  /* 0xf38512bf060c7825 */ /* 0x040fe200078e00ff */
[----:B------:R-:W-:Y:S02]  /*5700*/  IADD3.X R25, P0, PT, RZ, R10, RZ, P0, !PT ;  /* 0x0000000aff197210 */ /* 0x000fe4000071e4ff */
[----:B------:R-:W-:Y:S01]  /*5710*/  IADD3.X R73, PT, PT, RZ, RZ, R17, P5, P2 ;  /* 0x000000ffff497210 */ /* 0x000fe20002fe4411 */
[----:B------:R-:W-:Y:S01]  /*5720*/  IMAD.WIDE.U32 R18, P3, R6, 0x64774b84, R14 ;  /* 0x64774b8406127825 */ /* 0x000fe2000786000e */
[----:B------:R-:W-:-:S02]  /*5730*/  IADD3.X R25, P5, PT, RZ, R25, RZ, P4, !PT ;  /* 0x00000019ff197210 */ /* 0x000fc400027be4ff */
[----:B------:R-:W-:Y:S01]  /*5740*/  IADD3 RZ, P2, PT, R56, R12, RZ ;  /* 0x0000000c38ff7210 */ /* 0x000fe20007f5e0ff */
[----:B------:R-:W-:Y:S01]  /*5750*/  IMAD.WIDE.U32 R8, R61, R64, RZ ;  /* 0x000000403d087225 */ /* 0x000fe200078e00ff */
[----:B------:R-:W-:Y:S02]  /*5760*/  IADD3 R13, P6, PT, R18, R13, RZ ;  /* 0x0000000d120d7210 */ /* 0x000fe40007fde0ff */
[----:B------:R-:W-:Y:S01]  /*5770*/  IADD3 R12, P4, PT, R99, R102, RZ ;  /* 0x00000066630c7210 */ /* 0x000fe20007f9e0ff */
[----:B------:R-:W-:Y:S01]  /*5780*/  IMAD.WIDE.U32 R16, R6, -0xc7aed41, R56 ;  /* 0xf38512bf06107825 */ /* 0x000fe200078e0038 */
[----:B------:R-:W-:Y:S02]  /*5790*/  IADD3.X R24, PT, PT, RZ, RZ, R11, P5, P0 ;  /* 0x000000ffff187210 */ /* 0x000fe40002fe040b */
[----:B------:R-:W-:Y:S01]  /*57a0*/  IADD3.X RZ, P2, PT, R57, R13, RZ, P2, !PT ;  /* 0x0000000d39ff7210 */ /* 0x000fe2000175e4ff */
[----:B------:R-:W-:Y:S01]  /*57b0*/  IMAD.WIDE.U32 R10, P0, R60, R65, R8 ;  /* 0x000000413c0a7225 */ /* 0x000fe20007800008 */
[----:B------:R-:W-:-:S03]  /*57c0*/  IADD3.X R13, P4, PT, R100, R7, RZ, P4, !PT ;  /* 0x00000007640d7210 */ /* 0x000fc6000279e4ff */
[----:B------:R-:W-:Y:S01]  /*57d0*/  IMAD.WIDE.U32 R8, R60, R64, RZ ;  /* 0x000000403c087225 */ /* 0x000fe200078e00ff */
[----:B------:R-:W-:-:S03]  /*57e0*/  IADD3.X R72, P4, PT, RZ, RZ, RZ, P4, !PT ;  /* 0x000000ffff487210 */ /* 0x000fc6000279e4ff */
[----:B------:R-:W-:Y:S01]  /*57f0*/  IMAD.X R15, RZ, RZ, RZ, P0 ;  /* 0x000000ffff0f7224 */ /* 0x000fe200000e06ff */
[----:B------:R-:W-:Y:S01]  /*5800*/  IADD3 R7, P5, PT, R10, R9, RZ ;  /* 0x000000090a077210 */ /* 0x000fe20007fbe0ff */
[----:B------:R-:W-:Y:S01]  /*5810*/  IMAD.X R21, RZ, RZ, RZ, P3 ;  /* 0x000000ffff157224 */ /* 0x000fe200018e06ff */
[----:B------:R-:W-:Y:S01]  /*5820*/  IADD3 RZ, P0, PT, R12, R8, RZ ;  /* 0x000000080cff7210 */ /* 0x000fe20007f1e0ff */
[----:B------:R-:W-:-:S03]  /*5830*/  IMAD.WIDE.U32 R8, R60, R64, R12 ;  /* 0x000000403c087225 */ /* 0x000fc600078e000c */
[----:B------:R-:W-:Y:S01]  /*5840*/  IADD3.X RZ, P0, PT, R13, R7, RZ, P0, !PT ;  /* 0x000000070dff7210 */ /* 0x000fe2000071e4ff */
[----:B------:R-:W-:Y:S01]  /*5850*/  IMAD.IADD R7, R17, 0x1, R18 ;  /* 0x0000000111077824 */ /* 0x000fe200078e0212 */
[----:B------:R-:W-:Y:S01]  /*5860*/  IADD3 R18, P3, PT, R27, R8, RZ ;  /* 0x000000081b127210 */ /* 0x000fe20007f7e0ff */
[----:B------:R-:W-:Y:S02]  /*5870*/  IMAD.IADD R10, R9, 0x1, R10 ;  /* 0x00000001090a7824 */ /* 0x000fe400078e020a */
[----:B------:R-:W-:Y:S02]  /*5880*/  IMAD.MOV.U32 R20, RZ, RZ, R19 ;  /* 0x000000ffff147224 */ /* 0x000fe400078e0013 */
[----:B------:R-:W-:Y:S01]  /*5890*/  IMAD.MOV.U32 R14, RZ, RZ, R11 ;  /* 0x000000ffff0e7224 */ /* 0x000fe200078e000b */
[----:B------:R-:W-:Y:S01]  /*58a0*/  IADD3.X R19, P3, PT, R10, R73, RZ, P3, !PT ;  /* 0x000000490a137210 */ /* 0x000fe20001f7e4ff */
[----:B------:R-:W-:-:S04]  /*58b0*/  IMAD.WIDE.U32.X R10, R4, 0x64774b84, R20, P6 ;  /* 0x64774b84040a7825 */ /* 0x000fc800030e0414 */
[----:B------:R-:W-:Y:S01]  /*58c0*/  IMAD.WIDE.U32.X R8, R61, R65, R14, P5 ;  /* 0x000000413d087225 */ /* 0x000fe200028e040e */
[----:B------:R-:W-:Y:S02]  /*58d0*/  IADD3 R56, P5, PT, R25, R16, RZ ;  /* 0x0000001019387210 */ /* 0x000fe40007fbe0ff */
[----:B------:R-:W-:Y:S01]  /*58e0*/  IADD3.X R73, P2, PT, RZ, R10, RZ, P2, !PT ;  /* 0x0000000aff497210 */ /* 0x000fe2000175e4ff */
[----:B------:R-:W-:Y:S01]  /*58f0*/  IMAD.WIDE.U32 R12, R71, R62, RZ ;  /* 0x0000003e470c7225 */ /* 0x000fe200078e00ff */
[----:B------:R-:W-:Y:S02]  /*5900*/  IADD3.X R57, P5, PT, R7, R24, RZ, P5, !PT ;  /* 0x0000001807397210 */ /* 0x000fe40002fbe4ff */
[----:B------:R-:W-:Y:S01]  /*5910*/  IADD3.X R103, P0, PT, RZ, R8, RZ, P0, !PT ;  /* 0x00000008ff677210 */ /* 0x000fe2000071e4ff */
[----:B------:R-:W-:Y:S01]  /*5920*/  IMAD.WIDE.U32 R16, R70, R62, RZ ;  /* 0x0000003e46107225 */ /* 0x000fe200078e00ff */
[----:B------:R-:W-:Y:S02]  /*5930*/  IADD3.X R73, P5, PT, RZ, R73, RZ, P5, !PT ;  /* 0x00000049ff497210 */ /* 0x000fe40002fbe4ff */
[----:B------:R-:W-:Y:S01]  /*5940*/  IADD3.X R103, P3, PT, RZ, R103, RZ, P3, !PT ;  /* 0x00000067ff677210 */ /* 0x000fe20001f7e4ff */
[----:B------:R-:W-:Y:S01]  /*5950*/  IMAD.WIDE.U32 R14, P6, R63, R70, R12 ;  /* 0x000000463f0e7225 */ /* 0x000fe200078c000c */
[----:B------:R-:W-:-:S02]  /*5960*/  IADD3.X R99, PT, PT, RZ, RZ, R11, P5, P2 ;  /* 0x000000ffff637210 */ /* 0x000fc40002fe440b */
[----:B------:R-:W-:Y:S01]  /*5970*/  IADD3.X R105, PT, PT, RZ, RZ, R9, P3, P0 ;  /* 0x000000ffff697210 */ /* 0x000fe20001fe0409 */
[----:B------:R-:W-:Y:S01]  /*5980*/  IMAD.WIDE.U32 R12, R4, 0x434bacd7, RZ ;  /* 0x434bacd7040c7825 */ /* 0x000fe200078e00ff */
[----:B------:R-:W-:Y:S02]  /*5990*/  IADD3 R7, P3, PT, R14, R17, RZ ;  /* 0x000000110e077210 */ /* 0x000fe40007f7e0ff */
[----:B------:R-:W-:Y:S01]  /*59a0*/  IADD3 RZ, P0, PT, R54, R16, RZ ;  /* 0x0000001036ff7210 */ /* 0x000fe20007f1e0ff */
[----:B------:R-:W-:-:S03]  /*59b0*/  IMAD.WIDE.U32 R10, R4, 0x397fe69a, RZ ;  /* 0x397fe69a040a7825 */ /* 0x000fc600078e00ff */
[----:B------:R-:W-:Y:S01]  /*59c0*/  IADD3.X RZ, P0, PT, R55, R7, RZ, P0, !PT ;  /* 0x0000000737ff7210 */ /* 0x000fe2000071e4ff */
[----:B------:R-:W-:-:S04]  /*59d0*/  IMAD.WIDE.U32 R12, P5, R6, 0x4b1ba7b6, R12 ;  /* 0x4b1ba7b6060c7825 */ /* 0x000fc800078a000c */
[----:B------:R-:W-:Y:S02]  /*59e0*/  IMAD.X R21, RZ, RZ, RZ, P6 ;  /* 0x000000ffff157224 */ /* 0x000fe400030e06ff */
[----:B------:R-:W-:-:S04]  /*59f0*/  IMAD.WIDE.U32 R24, R62, R70, R54 ;  /* 0x000000463e187225 */ /* 0x000fc800078e0036 */
[----:B------:R-:W-:Y:S02]  /*5a00*/  IMAD.MOV.U32 R20, RZ, RZ, R15 ;  /* 0x000000ffff147224 */ /* 0x000fe400078e000f */
[----:B------:R-:W-:-:S04]  /*5a10*/  IMAD.WIDE.U32 R8, R6, 0x434bacd7, RZ ;  /* 0x434bacd706087825 */ /* 0x000fc800078e00ff */
[----:B------:R-:W-:Y:S01]  /*5a20*/  IMAD.X R15, RZ, RZ, RZ, P5 ;  /* 0x000000ffff0f7224 */ /* 0x000fe200028e06ff */
[----:B------:R-:W-:Y:S01]  /*5a30*/  IADD3 R101, P6, PT, R12, R9, RZ ;  /* 0x000000090c657210 */ /* 0x000fe20007fde0ff */
[----:B------:R-:W-:Y:S01]  /*5a40*/  IMAD.WIDE.U32 R16, P5, R6, 0x1a0111ea, R10 ;  /* 0x1a0111ea06107825 */ /* 0x000fe200078a000a */
[----:B------:R-:W-:-:S03]  /*5a50*/  IADD3 RZ, P2, PT, R22, R8, RZ ;  /* 0x0000000816ff7210 */ /* 0x000fc60007f5e0ff */
[----:B------:R-:W-:Y:S01]  /*5a60*/  IMAD.IADD R25, R25, 0x1, R14 ;  /* 0x0000000119197824 */ /* 0x000fe200078e020e */
[----:B------:R-:W-:Y:S01]  /*5a70*/  IADD3.X RZ, P2, PT, R23, R101, RZ, P2, !PT ;  /* 0x0000006517ff7210 */ /* 0x000fe2000175e4ff */
[----:B------:R-:W-:Y:S01]  /*5a80*/  IMAD.WIDE.U32.X R10, R63, R71, R20, P3 ;  /* 0x000000473f0a7225 */ /* 0x000fe200018e0414 */
[----:B------:R-:W-:-:S03]  /*5a90*/  IADD3 RZ, P3, PT, RZ, R24, RZ ;  /* 0x00000018ffff7210 */ /* 0x000fc60007f7e0ff */
[----:B------:R-:W-:Y:S01]  /*5aa0*/  IMAD.WIDE.U32 R8, R6, 0x397fe69a, RZ ;  /* 0x397fe69a06087825 */ /* 0x000fe200078e00ff */
[----:B------:R-:W-:Y:S02]  /*5ab0*/  IADD3.X R7, P0, PT, RZ, R10, RZ, P0, !PT ;  /* 0x0000000aff077210 */ /* 0x000fe4000071e4ff */
[----:B------:R-:W-:Y:S01]  /*5ac0*/  IADD3.X RZ, P3, PT, RZ, R25, RZ, P3, !PT ;  /* 0x00000019ffff7210 */ /* 0x000fe20001f7e4ff */
[----:B------:R-:W-:Y:S02]  /*5ad0*/  IMAD.MOV.U32 R14, RZ, RZ, R13 ;  /* 0x000000ffff0e7224 */ /* 0x000fe400078e000d */
[----:B------:R-:W-:Y:S01]  /*5ae0*/  IMAD.WIDE.U32 R26, R69, R62, RZ ;  /* 0x0000003e451a7225 */ /* 0x000fe200078e00ff */
[----:B------:R-:W-:-:S03]  /*5af0*/  IADD3.X R7, P3, PT, RZ, R7, RZ, P3, !PT ;  /* 0x00000007ff077210 */ /* 0x000fc60001f7e4ff */
[----:B------:R-:W-:Y:S01]  /*5b00*/  IMAD.WIDE.U32.X R14, R4, 0x4b1ba7b6, R14, P6 ;  /* 0x4b1ba7b6040e7825 */ /* 0x000fe200030e040e */
[----:B------:R-:W-:Y:S02]  /*5b10*/  IADD3 R107, P6, PT, R16, R9, RZ ;  /* 0x00000009106b7210 */ /* 0x000fe40007fde0ff */
[----:B------:R-:W-:Y:S01]  /*5b20*/  IADD3.X R9, P1, PT, RZ, RZ, RZ, P1, !PT ;  /* 0x000000ffff097210 */ /* 0x000fe20000f3e4ff */
[----:B------:R-:W-:Y:S01]  /*5b30*/  IMAD.X R21, RZ, RZ, RZ, P5 ;  /* 0x000000ffff157224 */ /* 0x000fe200028e06ff */
[----:B------:R-:W-:Y:S01]  /*5b40*/  IADD3.X R101, P2, PT, RZ, R14, RZ, P2, !PT ;  /* 0x0000000eff657210 */ /* 0x000fe2000175e4ff */
[----:B------:R-:W-:Y:S01]  /*5b50*/  IMAD.MOV.U32 R20, RZ, RZ, R17 ;  /* 0x000000ffff147224 */ /* 0x000fe200078e0011 */
[----:B------:R-:W-:Y:S01]  /*5b60*/  IADD3.X R17, PT, PT, RZ, RZ, R11, P3, P0 ;  /* 0x000000ffff117210 */ /* 0x000fe20001fe040b */
[----:B------:R-:W-:-:S04]  /*5b70*/  IMAD.WIDE.U32 R54, R68, R62, RZ ;  /* 0x0000003e44367225 */ /* 0x000fc800078e00ff */
[----:B------:R-:W-:Y:S01]  /*5b80*/  IMAD.WIDE.U32 R26, P5, R63, R68, R26 ;  /* 0x000000443f1a7225 */ /* 0x000fe200078a001a */
[----:B------:R-:W-:-:S03]  /*5b90*/  IADD3 RZ, P0, PT, R28, R54, RZ ;  /* 0x000000361cff7210 */ /* 0x000fc60007f1e0ff */
[----:B------:R-:W-:Y:S01]  /*5ba0*/  IMAD.WIDE.U32.X R20, R4, 0x1a0111ea, R20, P6 ;  /* 0x1a0111ea04147825 */ /* 0x000fe200030e0414 */
[----:B------:R-:W-:Y:S02]  /*5bb0*/  IADD3 R72, P6, PT, R72, R9, RZ ;  /* 0x0000000948487210 */ /* 0x000fe40007fde0ff */
[----:B------:R-:W-:Y:S01]  /*5bc0*/  IADD3 R9, P3, PT, R26, R55, RZ ;  /* 0x000000371a097210 */ /* 0x000fe20007f7e0ff */
[----:B------:R-:W-:-:S03]  /*5bd0*/  IMAD.WIDE.U32 R10, R6, 0x434bacd7, R22 ;  /* 0x434bacd7060a7825 */ /* 0x000fc600078e0016 */
[----:B------:R-:W-:Y:S01]  /*5be0*/  IADD3.X RZ, P0, PT, R29, R9, RZ, P0, !PT ;  /* 0x000000091dff7210 */ /* 0x000fe2000071e4ff */
[----:B------:R-:W-:Y:S01]  /*5bf0*/  IMAD.X R98, RZ, RZ, RZ, P1 ;  /* 0x000000ffff627224 */ /* 0x000fe200008e06ff */
[----:B------:R-:W-:Y:S01]  /*5c00*/  IADD3 RZ, P1, PT, R18, R8, RZ ;  /* 0x0000000812ff7210 */ /* 0x000fe20007f3e0ff */
[----:B------:R-:W-:Y:S02]  /*5c10*/  IMAD.IADD R54, R11, 0x1, R12 ;  /* 0x000000010b367824 */ /* 0x000fe400078e020c */
[----:B------:R-:W-:Y:S01]  /*5c20*/  IMAD.WIDE.U32 R12, R67, R62, RZ ;  /* 0x0000003e430c7225 */ /* 0x000fe200078e00ff */
[----:B------:R-:W-:Y:S02]  /*5c30*/  IADD3.X R98, PT, PT, R98, RZ, RZ, P6, P4 ;  /* 0x000000ff62627210 */ /* 0x000fe400037e84ff */
[----:B------:R-:W-:Y:S01]  /*5c40*/  IADD3.X RZ, P1, PT, R19, R107, RZ, P1, !PT ;  /* 0x0000006b13ff7210 */ /* 0x000fe20000f3e4ff */
[----:B------:R-:W-:-:S04]  /*5c50*/  IMAD.WIDE.U32 R8, R62, R68, R28 ;  /* 0x000000443e087225 */ /* 0x000fc800078e001c */
[----:B------:R-:W-:Y:S01]  /*5c60*/  IMAD.X R23, RZ, RZ, RZ, P5 ;  /* 0x000000ffff177224 */ /* 0x000fe200028e06ff */
[----:B------:R-:W-:Y:S01]  /*5c70*/  IADD3 R8, P4, PT, R7, R8, RZ ;  /* 0x0000000807087210 */ /* 0x000fe20007f9e0ff */
        /* <DEDUP_REMOVED lines=8> */
[----:B------:R-:W-:Y:S01]  /*5d00*/  IMAD.WIDE.U32 R12, R6, 0x397fe69a, R18 ;  /* 0x397fe69a060c7825 */ /* 0x000fe200078e0012 */
[----:B------:R-:W-:Y:S02]  /*5d10*/  IADD3.X R17, P0, PT, RZ, R22, RZ, P0, !PT ;  /* 0x00000016ff117210 */ /* 0x000fe4000071e4ff */
[----:B------:R-:W-:Y:S01]  /*5d20*/  IADD3.X RZ, P3, PT, R57, R7, RZ, P3, !PT ;  /* 0x0000000739ff7210 */ /* 0x000fe20001f7e4ff */
[----:B------:R-:W-:Y:S01]  /*5d30*/  IMAD.WIDE.U32 R6, R62, R66, R56 ;  /* 0x000000423e067225 */ /* 0x000fe200078e0038 */
[----:B------:R-:W-:-:S03]  /*5d40*/  IADD3.X R17, P4, PT, RZ, R17, RZ, P4, !PT ;  /* 0x00000011ff117210 */ /* 0x000fc6000279e4ff */
[----:B------:R-:W-:Y:S01]  /*5d50*/  IMAD.X R11, RZ, RZ, RZ, P5 ;  /* 0x000000ffff0b7224 */ /* 0x000fe200028e06ff */
[----:B------:R-:W-:Y:S01]  /*5d60*/  IADD3.X R29, PT, PT, RZ, RZ, R23, P4, P0 ;  /* 0x000000ffff1d7210 */ /* 0x000fe200027e0417 */
[----:B------:R-:W-:Y:S01]  /*5d70*/  IMAD.IADD R26, R7, 0x1, R26 ;  /* 0x00000001071a7824 */ /* 0x000fe200078e021a */
[----:B------:R-:W-:Y:S01]  /*5d80*/  IADD3 R22, P0, PT, R73, R10, RZ ;  /* 0x0000000a49167210 */ /* 0x000fe20007f1e0ff */
[----:B------:R-:W-:Y:S01]  /*5d90*/  IMAD.MOV.U32 R10, RZ, RZ, R27 ;  /* 0x000000ffff0a7224 */ /* 0x000fe200078e001b */
[----:B------:R-:W-:Y:S01]  /*5da0*/  IADD3 R56, P4, PT, R17, R6, RZ ;  /* 0x0000000611387210 */ /* 0x000fe20007f9e0ff */
[----:B------:R-:W-:Y:S01]  /*5db0*/  IMAD R17, R25, -0x30003, RZ ;  /* 0xfffcfffd19117824 */ /* 0x000fe200078e02ff */
[----:B------:R-:W-:Y:S01]  /*5dc0*/  IADD3.X R23, P0, PT, R54, R99, RZ, P0, !PT ;  /* 0x0000006336177210 */ /* 0x000fe2000071e4ff */
[----:B------:R-:W-:Y:S01]  /*5dd0*/  IMAD.WIDE.U32 R6, R24, -0x30003, RZ ;  /* 0xfffcfffd18067825 */ /* 0x000fe200078e00ff */
[----:B------:R-:W-:Y:S02]  /*5de0*/  IADD3.X R57, P4, PT, R26, R29, RZ, P4, !PT ;  /* 0x0000001d1a397210 */ /* 0x000fe4000279e4ff */
[----:B------:R-:W-:Y:S01]  /*5df0*/  IADD3.X R101, P0, PT, RZ, R101, RZ, P0, !PT ;  /* 0x00000065ff657210 */ /* 0x000fe2000071e4ff */
[----:B------:R-:W-:Y:S01]  /*5e00*/  IMAD R17, R24, -0x760c0004, R17 ;  /* 0x89f3fffc18117824 */ /* 0x000fe200078e0211 */
[----:B------:R-:W-:Y:S01]  /*5e10*/  IADD3 R103, P5, PT, R103, R72, RZ ;  /* 0x0000004867677210 */ /* 0x000fe20007fbe0ff */
[----:B------:R-:W-:Y:S01]  /*5e20*/  IMAD.WIDE.U32.X R10, R63, R67, R10, P6 ;  /* 0x000000433f0a7225 */ /* 0x000fe200030e040a */
[----:B------:R-:W-:-:S02]  /*5e30*/  IADD3.X R72, PT, PT, RZ, RZ, R15, P0, P2 ;  /* 0x000000ffff487210 */ /* 0x000fc400007e440f */
[----:B------:R-:W-:Y:S01]  /*5e40*/  IADD3.X R105, P5, PT, R105, R98, RZ, P5, !PT ;  /* 0x0000006269697210 */ /* 0x000fe20002fbe4ff */
[----:B------:R-:W-:Y:S01]  /*5e50*/  IMAD.IADD R4, R7, 0x1, R17 ;  /* 0x0000000107047824 */ /* 0x000fe200078e0211 */
[----:B------:R-:W-:Y:S01]  /*5e60*/  IADD3.X R73, P3, PT, RZ, R10, RZ, P3, !PT ;  /* 0x0000000aff497210 */ /* 0x000fe20001f7e4ff */
[----:B------:R-:W-:-:S03]  /*5e70*/  IMAD.WIDE.U32 R18, R65, R62, RZ ;  /* 0x0000003e41127225 */ /* 0x000fc600078e00ff */
        /* <DEDUP_REMOVED lines=9> */
[----:B------:R-:W-:Y:S02]  /*5f10*/  IADD3 RZ, P2, PT, R24, R54, RZ ;  /* 0x0000003618ff7210 */ /* 0x000fe40007f5e0ff */
[----:B------:R-:W-:Y:S01]  /*5f20*/  IADD3.X RZ, P3, PT, R23, R27, RZ, P3, !PT ;  /* 0x0000001b17ff7210 */ /* 0x000fe20001f7e4ff */
[----:B------:R-:W-:Y:S01]  /*5f30*/  IMAD.X R15, RZ, RZ, RZ, P6 ;  /* 0x000000ffff0f7224 */ /* 0x000fe200030e06ff */
[----:B------:R-:W-:Y:S01]  /*5f40*/  IADD3 R55, P6, PT, R28, R55, RZ ;  /* 0x000000371c377210 */ /* 0x000fe20007fde0ff */
[----:B------:R-:W-:Y:S02]  /*5f50*/  IMAD.IADD R13, R13, 0x1, R16 ;  /* 0x000000010d0d7824 */ /* 0x000fe400078e0210 */
[----:B------:R-:W-:Y:S01]  /*5f60*/  IMAD.MOV.U32 R14, RZ, RZ, R19 ;  /* 0x000000ffff0e7224 */ /* 0x000fe200078e0013 */
[----:B------:R-:W-:Y:S01]  /*5f70*/  IADD3.X RZ, P2, PT, R25, R55, RZ, P2, !PT ;  /* 0x0000003719ff7210 */ /* 0x000fe2000175e4ff */
[----:B------:R-:W-:-:S04]  /*5f80*/  IMAD.WIDE.U32 R10, R6, -0x5555, R24 ;  /* 0xffffaaab060a7825 */ /* 0x000fc800078e0018 */
[----:B------:R-:W-:Y:S01]  /*5f90*/  IMAD.X R17, RZ, RZ, RZ, P4 ;  /* 0x000000ffff117224 */ /* 0x000fe200020e06ff */
[----:B------:R-:W-:Y:S01]  /*5fa0*/  IADD3 RZ, P4, PT, RZ, R10, RZ ;  /* 0x0000000affff7210 */ /* 0x000fe20007f9e0ff */
[----:B------:R-:W-:Y:S02]  /*5fb0*/  IMAD.MOV.U32 R16, RZ, RZ, R29 ;  /* 0x000000ffff107224 */ /* 0x000fe400078e001d */
[----:B------:R-:W-:Y:S01]  /*5fc0*/  IMAD.WIDE.U32.X R14, R63, R65, R14, P0 ;  /* 0x000000413f0e7225 */ /* 0x000fe200000e040e */
[----:B------:R-:W-:-:S03]  /*5fd0*/  IADD3 R12, P0, PT, R101, R12, RZ ;  /* 0x0000000c650c7210 */ /* 0x000fc60007f1e0ff */
[----:B------:R-:W-:Y:S01]  /*5fe0*/  IMAD.IADD R7, R11, 0x1, R28 ;  /* 0x000000010b077824 */ /* 0x000fe200078e021c */
[----:B------:R-:W-:Y:S01]  /*5ff0*/  IADD3.X R13, P0, PT, R13, R72, RZ, P0, !PT ;  /* 0x000000480d0d7210 */ /* 0x000fe2000071e4ff */
[----:B------:R-:W-:Y:S01]  /*6000*/  IMAD.WIDE.U32.X R16, R4, -0x46010001, R16, P6 ;  /* 0xb9feffff04107825 */ /* 0x000fe200030e0410 */
[----:B------:R-:W-:Y:S02]  /*6010*/  IADD3.X R72, P1, PT, RZ, R20, RZ, P1, !PT ;  /* 0x00000014ff487210 */ /* 0x000fe40000f3e4ff */
[----:B------:R-:W-:Y:S01]  /*6020*/  IADD3.X RZ, P4, PT, RZ, R7, RZ, P4, !PT ;  /* 0x00000007ffff7210 */ /* 0x000fe2000279e4ff */
[----:B------:R-:W-:Y:S01]  /*6030*/  IMAD.WIDE.U32 R10, R62, R64, R22 ;  /* 0x000000403e0a7225 */ /* 0x000fe200078e0016 */
[----:B------:R-:W-:Y:S02]  /*6040*/  IADD3.X R29, P2, PT, RZ, R16, RZ, P2, !PT ;  /* 0x00000010ff1d7210 */ /* 0x000fe4000175e4ff */
[----:B------:R-:W-:Y:S01]  /*6050*/  IADD3.X R72, P0, PT, RZ, R72, RZ, P0, !PT ;  /* 0x00000048ff487210 */ /* 0x000fe2000071e4ff */
[----:B------:R-:W-:Y:S01]  /*6060*/  IMAD.IADD R18, R11, 0x1, R18 ;  /* 0x000000010b127824 */ /* 0x000fe200078e0212 */
[----:B------:R-:W-:Y:S01]  /*6070*/  IADD3 R26, P6, PT, R73, R10, RZ ;  /* 0x0000000a491a7210 */ /* 0x000fe20007fde0ff */
[----:B------:R-:W-:Y:S01]  /*6080*/  IMAD.WIDE.U32 R10, R4, -0x4eac0001, RZ ;  /* 0xb153ffff040a7825 */ /* 0x000fe200078e00ff */
[----:B------:R-:W-:-:S02]  /*6090*/  IADD3.X R29, P4, PT, RZ, R29, RZ, P4, !PT ;  /* 0x0000001dff1d7210 */ /* 0x000fc4000279e4ff */
[----:B------:R-:W-:Y:S01]  /*60a0*/  IADD3.X R27, P6, PT, R18, R99, RZ, P6, !PT ;  /* 0x00000063121b7210 */ /* 0x000fe200037de4ff */
[C---:B------:R-:W-:Y:S01]  /*60b0*/  IMAD.WIDE.U32 R22, R6.reuse, -0x4eac0001, RZ ;  /* 0xb153ffff06167825 */ /* 0x040fe200078e00ff */
[----:B------:R-:W-:Y:S02]  /*60c0*/  IADD3.X R55, P3, PT, RZ, R14, RZ, P3, !PT ;  /* 0x0000000eff377210 */ /* 0x000fe40001f7e4ff */
[----:B------:R-:W-:Y:S01]  /*60d0*/  IADD3.X R98, PT, PT, RZ, RZ, R21, P0, P1 ;  /* 0x000000ffff627210 */ /* 0x000fe200007e2415 */
[----:B------:R-:W-:Y:S01]  /*60e0*/  IMAD.WIDE.U32 R18, P1, R6, 0x1eabfffe, R10 ;  /* 0x1eabfffe06127825 */ /* 0x000fe2000782000a */
[----:B------:R-:W-:Y:S02]  /*60f0*/  IADD3.X R54, PT, PT, RZ, RZ, R17, P4, P2 ;  /* 0x000000ffff367210 */ /* 0x000fe400027e4411 */
[----:B------:R-:W-:Y:S01]  /*6100*/  IADD3.X R55, P6, PT, RZ, R55, RZ, P6, !PT ;  /* 0x00000037ff377210 */ /* 0x000fe200037de4ff */
[----:B------:R-:W-:Y:S01]  /*6110*/  IMAD.WIDE.U32 R16, R4, -0x94f09dc, RZ ;  /* 0xf6b0f62404107825 */ /* 0x000fe200078e00ff */
[----:B------:R-:W-:-:S02]  /*6120*/  IADD3 RZ, P0, PT, R8, R22, RZ ;  /* 0x0000001608ff7210 */ /* 0x000fc40007f1e0ff */
[----:B------:R-:W-:Y:S01]  /*6130*/  IADD3 R99, P2, PT, R18, R23, RZ ;  /* 0x0000001712637210 */ /* 0x000fe20007f5e0ff */
[----:B------:R-:W-:Y:S01]  /*6140*/  IMAD.X R21, RZ, RZ, RZ, P1 ;  /* 0x000000ffff157224 */ /* 0x000fe200008e06ff */
[----:B------:R-:W-:Y:S01]  /*6150*/  IADD3.X R73, PT, PT, RZ, RZ, R15, P6, P3 ;  /* 0x000000ffff497210 */ /* 0x000fe200037e640f */
[----:B------:R-:W-:Y:S01]  /*6160*/  IMAD.WIDE.U32 R22, P3, R6, 0x6730d2a0, R16 ;  /* 0x6730d2a006167825 */ /* 0x000fe20007860010 */
[----:B------:R-:W-:-:S03]  /*6170*/  IADD3.X RZ, P0, PT, R9, R99, RZ, P0, !PT ;  /* 0x0000006309ff7210 */ /* 0x000fc6000071e4ff */
[----:B------:R-:W-:-:S04]  /*6180*/  IMAD.WIDE.U32 R16, R6, -0x4eac0001, R8 ;  /* 0xb153ffff06107825 */ /* 0x000fc800078e0008 */
[----:B------:R-:W-:Y:S02]  /*6190*/  IMAD.MOV.U32 R20, RZ, RZ, R19 ;  /* 0x000000ffff147224 */ /* 0x000fe400078e0013 */
[----:B------:R-:W-:-:S04]  /*61a0*/  IMAD.WIDE.U32 R10, R63, R62, RZ ;  /* 0x0000003e3f0a7225 */ /* 0x000fc800078e00ff */
[----:B------:R-:W-:Y:S02]  /*61b0*/  IMAD.IADD R7, R17, 0x1, R18 ;  /* 0x0000000111077824 */ /* 0x000fe400078e0212 */
[----:B------:R-:W-:-:S04]  /*61c0*/  IMAD.WIDE.U32.X R18, R4, 0x1eabfffe, R20, P2 ;  /* 0x1eabfffe04127825 */ /* 0x000fc800010e0414 */
[----:B------:R-:W-:Y:S01]  /*61d0*/  IMAD.X R21, RZ, RZ, RZ, P3 ;  /* 0x000000ffff157224 */ /* 0x000fe200018e06ff */
[----:B------:R-:W-:Y:S01]  /*61e0*/  IADD3 R28, P3, PT, R29, R16, RZ ;  /* 0x000000101d1c7210 */ /* 0x000fe20007f7e0ff */
[----:B------:R-:W-:-:S03]  /*61f0*/  IMAD.WIDE.U32 R14, R62, R62, RZ ;  /* 0x0000003e3e0e7225 */ /* 0x000fc600078e00ff */
[----:B------:R-:W-:Y:S01]  /*6200*/  IADD3.X R29, P3, PT, R7, R54, RZ, P3, !PT ;  /* 0x00000036071d7210 */ /* 0x000fe20001f7e4ff */
[----:B------:R-:W-:Y:S01]  /*6210*/  IMAD.WIDE.U32 R10, P4, R62, R63, R10 ;  /* 0x0000003f3e0a7225 */ /* 0x000fe2000788000a */
[----:B------:R-:W-:Y:S02]  /*6220*/  IADD3.X R7, P0, PT, RZ, R18, RZ, P0, !PT ;  /* 0x00000012ff077210 */ /* 0x000fe4000071e4ff */
[----:B------:R-:W-:Y:S01]  /*6230*/  IADD3 RZ, P2, PT, R12, R14, RZ ;  /* 0x0000000e0cff7210 */ /* 0x000fe20007f5e0ff */
[----:B------:R-:W-:Y:S01]  /*6240*/  IMAD.X R17, RZ, RZ, RZ, P4 ;  /* 0x000000ffff117224 */ /* 0x000fe200020e06ff */
[----:B------:R-:W-:Y:S01]  /*6250*/  IADD3 R15, P4, PT, R10, R15, RZ ;  /* 0x0000000f0a0f7210 */ /* 0x000fe20007f9e0ff */
[----:B------:R-:W-:Y:S01]  /*6260*/  IMAD.WIDE.U32 R24, R6, -0x94f09dc, RZ ;  /* 0xf6b0f62406187825 */ /* 0x000fe200078e00ff */
[----:B------:R-:W-:Y:S02]  /*6270*/  IADD3.X R7, P3, PT, RZ, R7, RZ, P3, !PT ;  /* 0x00000007ff077210 */ /* 0x000fe40001f7e4ff */
[----:B------:R-:W-:Y:S01]  /*6280*/  IADD3.X RZ, P2, PT, R13, R15, RZ, P2, !PT ;  /* 0x0000000f0dff7210 */ /* 0x000fe2000175e4ff */
[----:B------:R-:W-:Y:S01]  /*6290*/  IMAD.WIDE.U32 R8, R62, R62, R12 ;  /* 0x0000003e3e087225 */ /* 0x000fe200078e000c */
[----:B------:R-:W-:-:S02]  /*62a0*/  IADD3 RZ, P1, PT, R56, R24, RZ ;  /* 0x0000001838ff7210 */ /* 0x000fc40007f3e0ff */
[----:B------:R-:W-:Y:S01]  /*62b0*/  IADD3.X R18, PT, PT, RZ, RZ, R19, P3, P0 ;  /* 0x000000ffff127210 */ /* 0x000fe20001fe0413 */
[----:B------:R-:W-:Y:S01]  /*62c0*/  IMAD.MOV.U32 R16, RZ, RZ, R11 ;  /* 0x000000ffff107224 */ /* 0x000fe200078e000b */
[----:B------:R-:W-:Y:S01]  /*62d0*/  IADD3 R25, P6, PT, R22, R25, RZ ;  /* 0x0000001916197210 */ /* 0x000fe20007fde0ff */
[----:B------:R-:W-:Y:S01]  /*62e0*/  IMAD.WIDE.U32 R14, R6, -0x94f09dc, R56 ;  /* 0xf6b0f624060e7825 */ /* 0x000fe200078e0038 */
[----:B------:R-:W-:Y:S02]  /*62f0*/  IADD3 R24, P3, PT, R55, R8, RZ ;  /* 0x0000000837187210 */ /* 0x000fe40007f7e0ff */
[----:B------:R-:W-:Y:S01]  /*6300*/  IADD3.X RZ, P1, PT, R57, R25, RZ, P1, !PT ;  /* 0x0000001939ff7210 */ /* 0x000fe20000f3e4ff */
[----:B------:R-:W-:Y:S01]  /*6310*/  IMAD.IADD R10, R9, 0x1, R10 ;  /* 0x00000001090a7824 */ /* 0x000fe200078e020a */
[----:B------:R-:W-:Y:S01]  /*6320*/  IADD3 R12, P0, PT, R72, R103, RZ ;  /* 0x00000067480c7210 */ /* 0x000fe20007f1e0ff */
[----:B------:R-:W-:Y:S02]  /*6330*/  IMAD.MOV.U32 R20, RZ, RZ, R23 ;  /* 0x000000ffff147224 */ /* 0x000fe400078e0017 */
[----:B------:R-:W-:Y:S01]  /*6340*/  IMAD.WIDE.U32.X R8, R63, R63, R16, P4 ;  /* 0x0000003f3f087225 */ /* 0x000fe200020e0410 */
[----:B------:R-:W-:-:S02]  /*6350*/  IADD3.X R25, P3, PT, R10, R73, RZ, P3, !PT ;  /* 0x000000490a197210 */ /* 0x000fc40001f7e4ff */
[----:B------:R-:W-:Y:S01]  /*6360*/  IADD3.X R13, P0, PT, R98, R105, RZ, P0, !PT ;  /* 0x00000069620d7210 */ /* 0x000fe2000071e4ff */
[----:B------:R-:W-:Y:S01]  /*6370*/  IMAD.IADD R23, R15, 0x1, R22 ;  /* 0x000000010f177824 */ /* 0x000fe200078e0216 */
[----:B------:R-:W-:Y:S01]  /*6380*/  IADD3 R22, P4, PT, R7, R14, RZ ;  /* 0x0000000e07167210 */ /* 0x000fe20007f9e0ff */
[C---:B------:R-:W-:Y:S01]  /*6390*/  IMAD.WIDE.U32.X R14, R4.reuse, 0x6730d2a0, R20, P6 ;  /* 0x6730d2a0040e7825 */ /* 0x040fe200030e0414 */
[----:B------:R-:W-:Y:S02]  /*63a0*/  IADD3.X R21, P2, PT, RZ, R8, RZ, P2, !PT ;  /* 0x00000008ff157210 */ /* 0x000fe4000175e4ff */
[----:B------:R-:W-:Y:S01]  /*63b0*/  IADD3.X R23, P4, PT, R23, R18, RZ, P4, !PT ;  /* 0x0000001217177210 */ /* 0x000fe2000279e4ff */
[----:B------:R-:W-:Y:S01]  /*63c0*/  IMAD.WIDE.U32 R10, R61, R62, RZ ;  /* 0x0000003e3d0a7225 */ /* 0x000fe200078e00ff */
[----:B------:R-:W-:Y:S02]  /*63d0*/  IADD3.X R7, P1, PT, RZ, R14, RZ, P1, !PT ;  /* 0x0000000eff077210 */ /* 0x000fe40000f3e4ff */
[----:B------:R-:W-:Y:S01]  /*63e0*/  IADD3.X R21, P3, PT, RZ, R21, RZ, P3, !PT ;  /* 0x00000015ff157210 */ /* 0x000fe20001f7e4ff */
[----:B------:R-:W-:Y:S01]  /*63f0*/  IMAD.WIDE.U32 R16, R4, -0xc7aed41, RZ ;  /* 0xf38512bf04107825 */ /* 0x000fe200078e00ff */
[----:B------:R-:W-:-:S02]  /*6400*/  IADD3.X R7, P4, PT, RZ, R7, RZ, P4, !PT ;  /* 0x00000007ff077210 */ /* 0x000fc4000279e4ff */
[----:B------:R-:W-:Y:S01]  /*6410*/  IADD3.X R57, PT, PT, RZ, RZ, R9, P3, P2 ;  /* 0x000000ffff397210 */ /* 0x000fe20001fe4409 */
[----:B------:R-:W-:Y:S01]  /*6420*/  IMAD.WIDE.U32 R10, P2, R60, R63, R10 ;  /* 0x0000003f3c0a7225 */ /* 0x000fe2000784000a */
[----:B------:R-:W-:-:S03]  /*6430*/  IADD3.X R55, PT, PT, RZ, RZ, R15, P4, P1 ;  /* 0x000000ffff377210 */ /* 0x000fc600027e240f */
[----:B------:R-:W-:-:S04]  /*6440*/  IMAD.WIDE.U32 R8, R60, R62, RZ ;  /* 0x0000003e3c087225 */ /* 0x000fc800078e00ff */
[----:B------:R-:W-:Y:S01]  /*6450*/  IMAD.WIDE.U32 R18, R6, -0xc7aed41, RZ ;  /* 0xf38512bf06127825 */ /* 0x000fe200078e00ff */
[----:B------:R-:W-:-:S03]  /*6460*/  IADD3 R9, P4, PT, R10, R9, RZ ;  /* 0x000000090a097210 */ /* 0x000fc60007f9e0ff */
[----:B------:R-:W-:Y:S01]  /*6470*/  IMAD.WIDE.U32 R16, P6, R6, 0x64774b84, R16 ;  /* 0x64774b8406107825 */ /* 0x000fe200078c0010 */
[----:B------:R-:W-:-:S03]  /*6480*/  IADD3 RZ, P1, PT, R26, R18, RZ ;  /* 0x000000121aff7210 */ /* 0x000fc60007f3e0ff */
[----:B------:R-:W-:Y:S01]  /*6490*/  IMAD.X R15, RZ, RZ, RZ, P2 ;  /* 0x000000ffff0f7224 */ /* 0x000fe200010e06ff */
[----:B------:R-:W-:Y:S01]  /*64a0*/  IADD3 RZ, P2, PT, R12, R8, RZ ;  /* 0x000000080cff7210 */ /* 0x000fe20007f5e0ff */
[----:B------:R-:W-:Y:S01]  /*64b0*/  IMAD.MOV.U32 R14, RZ, RZ, R11 ;  /* 0x000000ffff0e7224 */ /* 0x000fe200078e000b */
[----:B------:R-:W-:Y:S01]  /*64c0*/  IADD3 R19, P3, PT, R16, R19, RZ ;  /* 0x0000001310137210 */ /* 0x000fe20007f7e0ff */
[----:B------:R-:W-:Y:S01]  /*64d0*/  IMAD.MOV.U32 R18, RZ, RZ, R17 ;  /* 0x000000ffff127224 */ /* 0x000fe200078e0011 */
[----:B------:R-:W-:Y:S01]  /*64e0*/  IADD3.X RZ, P2, PT, R13, R9, RZ, P2, !PT ;  /* 0x000000090dff7210 */ /* 0x000fe2000175e4ff */
[----:B------:R-:W-:Y:S01]  /*64f0*/  IMAD.WIDE.U32 R8, R60, R62, R12 ;  /* 0x0000003e3c087225 */ /* 0x000fe200078e000c */
[----:B------:R-:W-:-:S03]  /*6500*/  IADD3.X RZ, P1, PT, R27, R19, RZ, P1, !PT ;  /* 0x000000131bff7210 */ /* 0x000fc60000f3e4ff */
[----:B------:R-:W-:Y:S01]  /*6510*/  IMAD.X R19, RZ, RZ, RZ, P6 ;  /* 0x000000ffff137224 */ /* 0x000fe200030e06ff */
[----:B------:R-:W-:Y:S01]  /*6520*/  IADD3 R20, P6, PT, R21, R8, RZ ;  /* 0x0000000815147210 */ /* 0x000fe20007fde0ff */
[----:B------:R-:W-:Y:S02]  /*6530*/  IMAD.IADD R10, R9, 0x1, R10 ;  /* 0x00000001090a7824 */ /* 0x000fe400078e020a */
[----:B------:R-:W-:-:S04]  /*6540*/  IMAD.WIDE.U32 R12, R6, -0xc7aed41, R26 ;  /* 0xf38512bf060c7825 */ /* 0x000fc800078e001a */
        /* <DEDUP_REMOVED lines=38> */
[----:B------:R-:W-:Y:S01]  /*67b0*/  IADD3.X R55, P4, PT, RZ, R55, RZ, P4, !PT ;  /* 0x00000037ff377210 */ /* 0x000fe2000279e4ff */
[----:B------:R-:W-:Y:S01]  /*67c0*/  IMAD.WIDE.U32 R14, R69, R60, RZ ;  /* 0x0000003c450e7225 */ /* 0x000fe200078e00ff */
[----:B------:R-:W-:Y:S02]  /*67d0*/  IADD3.X R29, P3, PT, R7, R54, RZ, P3, !PT ;  /* 0x00000036071d7210 */ /* 0x000fe40001f7e4ff */
[----:B------:R-:W-:Y:S01]  /*67e0*/  IADD3.X R73, P2, PT, RZ, R12, RZ, P2, !PT ;  /* 0x0000000cff497210 */ /* 0x000fe2000175e4ff */
[----:B------:R-:W-:Y:S01]  /*67f0*/  IMAD.WIDE.U32 R10, R4, 0x397fe69a, RZ ;  /* 0x397fe69a040a7825 */ /* 0x000fe200078e00ff */
[----:B------:R-:W-:Y:S02]  /*6800*/  IADD3.X R57, PT, PT, RZ, RZ, R17, P4, P1 ;  /* 0x000000ffff397210 */ /* 0x000fe400027e2411 */
[----:B------:R-:W-:Y:S01]  /*6810*/  IADD3.X R73, P3, PT, RZ, R73, RZ, P3, !PT ;  /* 0x00000049ff497210 */ /* 0x000fe20001f7e4ff */
[----:B------:R-:W-:Y:S01]  /*6820*/  IMAD.WIDE.U32 R18, P6, R61, R68, R14 ;  /* 0x000000443d127225 */ /* 0x000fe200078c000e */
[----:B------:R-:W-:-:S02]  /*6830*/  IADD3.X R12, P5, PT, RZ, RZ, RZ, P5, !PT ;  /* 0x000000ffff0c7210 */ /* 0x000fc40002fbe4ff */
[----:B------:R-:W-:Y:S01]  /*6840*/  IADD3.X R99, PT, PT, RZ, RZ, R13, P3, P2 ;  /* 0x000000ffff637210 */ /* 0x000fe20001fe440d */
[----:B------:R-:W-:-:S04]  /*6850*/  IMAD.WIDE.U32 R14, P4, R6, 0x1a0111ea, R10 ;  /* 0x1a0111ea060e7825 */ /* 0x000fc8000788000a */
[----:B------:R-:W-:-:S04]  /*6860*/  IMAD.WIDE.U32 R10, R6, 0x397fe69a, RZ ;  /* 0x397fe69a060a7825 */ /* 0x000fc800078e00ff */
[----:B------:R-:W-:Y:S01]  /*6870*/  IMAD.WIDE.U32 R24, R68, R60, RZ ;  /* 0x0000003c44187225 */ /* 0x000fe200078e00ff */
[----:B------:R-:W-:-:S03]  /*6880*/  IADD3 R11, P3, PT, R14, R11, RZ ;  /* 0x0000000b0e0b7210 */ /* 0x000fc60007f7e0ff */
[----:B------:R-:W-:Y:S01]  /*6890*/  IMAD.X R17, RZ, RZ, RZ, P4 ;  /* 0x000000ffff117224 */ /* 0x000fe200020e06ff */
[----:B------:R-:W-:Y:S01]  /*68a0*/  IADD3.X R7, P4, PT, RZ, RZ, RZ, P0, !PT ;  /* 0x000000ffff077210 */ /* 0x000fe2000079e4ff */
[----:B------:R-:W-:Y:S01]  /*68b0*/  IMAD.MOV.U32 R16, RZ, RZ, R15 ;  /* 0x000000ffff107224 */ /* 0x000fe200078e000f */
[----:B------:R-:W-:Y:S01]  /*68c0*/  IADD3 RZ, P0, PT, R20, R10, RZ ;  /* 0x0000000a14ff7210 */ /* 0x000fe20007f1e0ff */
[----:B------:R-:W-:Y:S01]  /*68d0*/  IMAD.X R56, RZ, RZ, RZ, P5 ;  /* 0x000000ffff387224 */ /* 0x000fe200028e06ff */
[----:B------:R-:W-:Y:S01]  /*68e0*/  IADD3 R13, P2, PT, R18, R25, RZ ;  /* 0x00000019120d7210 */ /* 0x000fe20007f5e0ff */
[----:B------:R-:W-:Y:S01]  /*68f0*/  IMAD.WIDE.U32.X R16, R4, 0x1a0111ea, R16, P3 ;  /* 0x1a0111ea04107825 */ /* 0x000fe200018e0410 */
[----:B------:R-:W-:Y:S02]  /*6900*/  IADD3 RZ, P1, PT, R22, R24, RZ ;  /* 0x0000001816ff7210 */ /* 0x000fe40007f3e0ff */
[----:B------:R-:W-:Y:S01]  /*6910*/  IADD3.X RZ, P0, PT, R21, R11, RZ, P0, !PT ;  /* 0x0000000b15ff7210 */ /* 0x000fe2000071e4ff */
[----:B------:R-:W-:Y:S01]  /*6920*/  IMAD.WIDE.U32 R10, R60, R68, R22 ;  /* 0x000000443c0a7225 */ /* 0x000fe200078e0016 */
[----:B------:R-:W-:-:S02]  /*6930*/  IADD3 R4, P3, PT, R7, R12, RZ ;  /* 0x0000000c07047210 */ /* 0x000fc40007f7e0ff */
[----:B------:R-:W-:Y:S01]  /*6940*/  IADD3.X RZ, P1, PT, R23, R13, RZ, P1, !PT ;  /* 0x0000000d17ff7210 */ /* 0x000fe20000f3e4ff */
[----:B------:R-:W-:Y:S01]  /*6950*/  IMAD.WIDE.U32 R6, R6, 0x397fe69a, R20 ;  /* 0x397fe69a06067825 */ /* 0x000fe200078e0014 */
[----:B------:R-:W-:Y:S02]  /*6960*/  IADD3 R54, P5, PT, R55, R10, RZ ;  /* 0x0000000a37367210 */ /* 0x000fe40007fbe0ff */
[----:B------:R-:W-:Y:S01]  /*6970*/  IADD3.X R56, PT, PT, R56, RZ, RZ, P3, P4 ;  /* 0x000000ff38387210 */ /* 0x000fe20001fe84ff */
[----:B------:R-:W-:Y:S01]  /*6980*/  IMAD.WIDE.U32 R20, R67, R60, RZ ;  /* 0x0000003c43147225 */ /* 0x000fe200078e00ff */
[----:B------:R-:W-:Y:S02]  /*6990*/  IADD3 R117, P3, PT, R117, R4, RZ ;  /* 0x0000000475757210 */ /* 0x000fe40007f7e0ff */
[----:B------:R-:W-:Y:S01]  /*69a0*/  IADD3.X R110, P0, PT, RZ, R16, RZ, P0, !PT ;  /* 0x00000010ff6e7210 */ /* 0x000fe2000071e4ff */
[----:B------:R-:W-:Y:S01]  /*69b0*/  IMAD.X R13, RZ, RZ, RZ, P6 ;  /* 0x000000ffff0d7224 */ /* 0x000fe200030e06ff */
[----:B------:R-:W-:Y:S01]  /*69c0*/  IADD3.X R119, P3, PT, R119, R56, RZ, P3, !PT ;  /* 0x0000003877777210 */ /* 0x000fe20001f7e4ff */
[----:B------:R-:W-:-:S02]  /*69d0*/  IMAD.MOV.U32 R12, RZ, RZ, R19 ;  /* 0x000000ffff0c7224 */ /* 0x000fc400078e0013 */
[----:B------:R-:W-:Y:S02]  /*69e0*/  IMAD.IADD R18, R11, 0x1, R18 ;  /* 0x000000010b127824 */ /* 0x000fe400078e0212 */
[----:B------:R-:W-:-:S03]  /*69f0*/  IMAD.WIDE.U32.X R10, R61, R69, R12, P2 ;  /* 0x000000453d0a7225 */ /* 0x000fc600010e040c */
[----:B------:R-:W-:Y:S01]  /*6a00*/  IADD3.X R55, P5, PT, R18, R57, RZ, P5, !PT ;  /* 0x0000003912377210 */ /* 0x000fe20002fbe4ff */
[----:B------:R-:W-:Y:S01]  /*6a10*/  IMAD.WIDE.U32 R22, R66, R60, RZ ;  /* 0x0000003c42167225 */ /* 0x000fe200078e00ff */
[----:B------:R-:W-:-:S03]  /*6a20*/  IADD3.X R15, P1, PT, RZ, R10, RZ, P1, !PT ;  /* 0x0000000aff0f7210 */ /* 0x000fc60000f3e4ff */
[----:B------:R-:W-:Y:S01]  /*6a30*/  IMAD.WIDE.U32 R20, P6, R61, R66, R20 ;  /* 0x000000423d147225 */ /* 0x000fe200078c0014 */
[----:B------:R-:W-:-:S03]  /*6a40*/  IADD3 RZ, P2, PT, R26, R22, RZ ;  /* 0x000000161aff7210 */ /* 0x000fc60007f5e0ff */
[----:B------:R-:W-:Y:S01]  /*6a50*/  IMAD.X R19, RZ, RZ, RZ, P6 ;  /* 0x000000ffff137224 */ /* 0x000fe200030e06ff */
[----:B------:R-:W-:Y:S01]  /*6a60*/  IADD3 R101, P4, PT, R20, R23, RZ ;  /* 0x0000001714657210 */ /* 0x000fe20007f9e0ff */
[----:B------:R-:W-:Y:S01]  /*6a70*/  IMAD.WIDE.U32 R22, R65, R60, RZ ;  /* 0x0000003c41167225 */ /* 0x000fe200078e00ff */
[----:B------:R-:W-:Y:S02]  /*6a80*/  IADD3.X R15, P6, PT, RZ, R15, RZ, P5, !PT ;  /* 0x0000000fff0f7210 */ /* 0x000fe40002fde4ff */
[----:B------:R-:W-:Y:S01]  /*6a90*/  IADD3.X RZ, P2, PT, R27, R101, RZ, P2, !PT ;  /* 0x000000651bff7210 */ /* 0x000fe2000175e4ff */
[----:B------:R-:W-:Y:S01]  /*6aa0*/  IMAD.WIDE.U32 R12, R60, R66, R26 ;  /* 0x000000423c0c7225 */ /* 0x000fe200078e001a */
[----:B------:R-:W-:-:S03]  /*6ab0*/  IADD3.X R11, PT, PT, RZ, RZ, R11, P6, P1 ;  /* 0x000000ffff0b7210 */ /* 0x000fc600037e240b */
[----:B------:R-:W-:Y:S01]  /*6ac0*/  IMAD.MOV.U32 R18, RZ, RZ, R21 ;  /* 0x000000ffff127224 */ /* 0x000fe200078e0015 */
[----:B------:R-:W-:Y:S01]  /*6ad0*/  IADD3 R10, P1, PT, R15, R12, RZ ;  /* 0x0000000c0f0a7210 */ /* 0x000fe20007f3e0ff */
[----:B------:R-:W-:-:S04]  /*6ae0*/  IMAD.WIDE.U32 R24, R64, R60, RZ ;  /* 0x0000003c40187225 */ /* 0x000fc800078e00ff */
[----:B------:R-:W-:-:S04]  /*6af0*/  IMAD.WIDE.U32 R22, P5, R61, R64, R22 ;  /* 0x000000403d167225 */ /* 0x000fc800078a0016 */
[----:B------:R-:W-:Y:S01]  /*6b00*/  IMAD.IADD R20, R13, 0x1, R20 ;  /* 0x000000010d147824 */ /* 0x000fe200078e0214 */
[----:B------:R-:W-:Y:S01]  /*6b10*/  IADD3 R15, P6, PT, R22, R25, RZ ;  /* 0x00000019160f7210 */ /* 0x000fe20007fde0ff */
[----:B------:R-:W-:Y:S01]  /*6b20*/  IMAD.WIDE.U32.X R12, R61, R67, R18, P4 ;  /* 0x000000433d0c7225 */ /* 0x000fe200020e0412 */
[----:B------:R-:W-:Y:S02]  /*6b30*/  IADD3 RZ, P4, PT, R28, R24, RZ ;  /* 0x000000181cff7210 */ /* 0x000fe40007f9e0ff */
[----:B------:R-:W-:Y:S01]  /*6b40*/  IADD3.X R11, P1, PT, R20, R11, RZ, P1, !PT ;  /* 0x0000000b140b7210 */ /* 0x000fe20000f3e4ff */
[----:B------:R-:W-:Y:S01]  /*6b50*/  IMAD.IADD R4, R7, 0x1, R14 ;  /* 0x0000000107047824 */ /* 0x000fe200078e020e */
[----:B------:R-:W-:Y:S01]  /*6b60*/  IADD3.X R25, P2, PT, RZ, R12, RZ, P2, !PT ;  /* 0x0000000cff197210 */ /* 0x000fe2000175e4ff */
[----:B------:R-:W-:Y:S01]  /*6b70*/  IMAD.X R19, RZ, RZ, RZ, P5 ;  /* 0x000000ffff137224 */ /* 0x000fe200028e06ff */
[----:B------:R-:W-:Y:S01]  /*6b80*/  IADD3 R20, P5, PT, R73, R6, RZ ;  /* 0x0000000649147210 */ /* 0x000fe20007fbe0ff */
[----:B------:R-:W-:Y:S01]  /*6b90*/  IMAD R21, R9, -0x30003, RZ ;  /* 0xfffcfffd09157824 */ /* 0x000fe200078e02ff */
[----:B------:R-:W-:Y:S01]  /*6ba0*/  IADD3.X RZ, P4, PT, R29, R15, RZ, P4, !PT ;  /* 0x0000000f1dff7210 */ /* 0x000fe2000279e4ff */
[----:B------:R-:W-:Y:S01]  /*6bb0*/  IMAD.WIDE.U32 R14, R60, R64, R28 ;  /* 0x000000403c0e7225 */ /* 0x000fe200078e001c */
[----:B------:R-:W-:-:S03]  /*6bc0*/  IADD3.X R25, P1, PT, RZ, R25, RZ, P1, !PT ;  /* 0x00000019ff197210 */ /* 0x000fc60000f3e4ff */
[----:B------:R-:W-:Y:S01]  /*6bd0*/  IMAD R111, R8, -0x760c0004, R21 ;  /* 0x89f3fffc086f7824 */ /* 0x000fe200078e0215 */
[----:B------:R-:W-:Y:S01]  /*6be0*/  IADD3.X R21, P5, PT, R4, R99, RZ, P5, !PT ;  /* 0x0000006304157210 */ /* 0x000fe20002fbe4ff */
[----:B------:R-:W-:Y:S01]  /*6bf0*/  IMAD.MOV.U32 R18, RZ, RZ, R23 ;  /* 0x000000ffff127224 */ /* 0x000fe200078e0017 */
[----:B------:R-:W-:Y:S01]  /*6c00*/  IADD3.X R13, PT, PT, RZ, RZ, R13, P1, P2 ;  /* 0x000000ffff0d7210 */ /* 0x000fe20000fe440d */
[----:B------:R-:W-:Y:S01]  /*6c10*/  IMAD.WIDE.U32 R6, R8, -0x30003, RZ ;  /* 0xfffcfffd08067825 */ /* 0x000fe200078e00ff */
[----:B------:R-:W-:Y:S02]  /*6c20*/  IADD3 R12, P1, PT, R25, R14, RZ ;  /* 0x0000000e190c7210 */ /* 0x000fe40007f3e0ff */
[----:B------:R-:W-:Y:S01]  /*6c30*/  IADD3.X R110, P5, PT, RZ, R110, RZ, P5, !PT ;  /* 0x0000006eff6e7210 */ /* 0x000fe20002fbe4ff */
[----:B------:R-:W-:Y:S02]  /*6c40*/  IMAD.IADD R4, R15, 0x1, R22 ;  /* 0x000000010f047824 */ /* 0x000fe400078e0216 */
[----:B------:R-:W-:Y:S01]  /*6c50*/  IMAD.WIDE.U32.X R14, R61, R65, R18, P6 ;  /* 0x000000413d0e7225 */ /* 0x000fe200030e0412 */
[----:B------:R-:W-:-:S02]  /*6c60*/  IADD3.X R112, PT, PT, RZ, RZ, R17, P5, P0 ;  /* 0x000000ffff707210 */ /* 0x000fc40002fe0411 */
[----:B------:R-:W-:Y:S01]  /*6c70*/  IADD3.X R13, P1, PT, R4, R13, RZ, P1, !PT ;  /* 0x0000000d040d7210 */ /* 0x000fe20000f3e4ff */
[----:B------:R-:W-:Y:S01]  /*6c80*/  IMAD.IADD R111, R7, 0x1, R111 ;  /* 0x00000001076f7824 */ /* 0x000fe200078e026f */
[----:B------:R-:W-:Y:S01]  /*6c90*/  IADD3.X R113, P5, PT, RZ, R14, RZ, P4, !PT ;  /* 0x0000000eff717210 */ /* 0x000fe200027be4ff */
[----:B------:R-:W-:-:S03]  /*6ca0*/  IMAD.WIDE.U32 R16, R6, -0x5555, R8 ;  /* 0xffffaaab06107825 */ /* 0x000fc600078e0008 */
[----:B------:R-:W-:Y:S01]  /*6cb0*/  IADD3.X R113, P1, PT, RZ, R113, RZ, P1, !PT ;  /* 0x00000071ff717210 */ /* 0x000fe20000f3e4ff */
[----:B------:R-:W-:-:S03]  /*6cc0*/  IMAD.WIDE.U32 R18, R111, -0x5555, RZ ;  /* 0xffffaaab6f127825 */ /* 0x000fc600078e00ff */
[----:B------:R-:W-:Y:S01]  /*6cd0*/  IADD3.X R115, PT, PT, RZ, RZ, R15, P1, P5 ;  /* 0x000000ffff737210 */ /* 0x000fe20000fea40f */
[----:B------:R-:W-:Y:S01]  /*6ce0*/  IMAD.WIDE.U32 R24, R111, -0x4eac0001, RZ ;  /* 0xb153ffff6f187825 */ /* 0x000fe200078e00ff */
[----:B------:R-:W-:-:S03]  /*6cf0*/  IADD3 RZ, P1, PT, RZ, R16, RZ ;  /* 0x00000010ffff7210 */ /* 0x000fc60007f3e0ff */
[----:B------:R-:W-:-:S04]  /*6d00*/  IMAD.WIDE.U32 R18, P2, R6, -0x46010001, R18 ;  /* 0xb9feffff06127825 */ /* 0x000fc80007840012 */
[----:B------:R-:W-:-:S04]  /*6d10*/  IMAD.WIDE.U32 R14, R6, -0x4eac0001, RZ ;  /* 0xb153ffff060e7825 */ /* 0x000fc800078e00ff */
[----:B------:R-:W-:Y:S01]  /*6d20*/  IMAD.WIDE.U32 R24, P6, R6, 0x1eabfffe, R24 ;  /* 0x1eabfffe06187825 */ /* 0x000fe200078c0018 */
[----:B------:R-:W-:-:S03]  /*6d30*/  IADD3 RZ, P5, PT, R54, R14, RZ ;  /* 0x0000000e36ff7210 */ /* 0x000fc60007fbe0ff */
[----:B------:R-:W-:-:S04]  /*6d40*/  IMAD.WIDE.U32 R22, R6, -0x5555, RZ ;  /* 0xffffaaab06167825 */ /* 0x000fc800078e00ff */
[----:B------:R-:W-:Y:S01]  /*6d50*/  IMAD.IADD R4, R17, 0x1, R18 ;  /* 0x0000000111047824 */ /* 0x000fe200078e0212 */
[----:B------:R-:W-:Y:S01]  /*6d60*/  IADD3 R23, P4, PT, R18, R23, RZ ;  /* 0x0000001712177210 */ /* 0x000fe20007f9e0ff */
[----:B------:R-:W-:Y:S01]  /*6d70*/  IMAD.X R17, RZ, RZ, RZ, P2 ;  /* 0x000000ffff117224 */ /* 0x000fe200010e06ff */
[----:B------:R-:W-:Y:S01]  /*6d80*/  IADD3 R7, P2, PT, R24, R15, RZ ;  /* 0x0000000f18077210 */ /* 0x000fe20007f5e0ff */
[----:B------:R-:W-:Y:S01]  /*6d90*/  IMAD.WIDE.U32 R14, R111, -0x94f09dc, RZ ;  /* 0xf6b0f6246f0e7825 */ /* 0x000fe200078e00ff */
[----:B------:R-:W-:Y:S02]  /*6da0*/  IADD3 RZ, P0, PT, R8, R22, RZ ;  /* 0x0000001608ff7210 */ /* 0x000fe40007f1e0ff */
[----:B------:R-:W-:Y:S01]  /*6db0*/  IADD3.X RZ, P5, PT, R55, R7, RZ, P5, !PT ;  /* 0x0000000737ff7210 */ /* 0x000fe20002fbe4ff */
[----:B------:R-:W-:Y:S01]  /*6dc0*/  IMAD.MOV.U32 R16, RZ, RZ, R19 ;  /* 0x000000ffff107224 */ /* 0x000fe200078e0013 */
[----:B------:R-:W-:Y:S01]  /*6dd0*/  IADD3.X RZ, P0, PT, R9, R23, RZ, P0, !PT ;  /* 0x0000001709ff7210 */ /* 0x000fe2000071e4ff */
[----:B------:R-:W-:Y:S01]  /*6de0*/  IMAD.WIDE.U32 R8, R6, -0x94f09dc, RZ ;  /* 0xf6b0f62406087825 */ /* 0x000fe200078e00ff */
[----:B------:R-:W-:-:S03]  /*6df0*/  IADD3.X RZ, P1, PT, RZ, R4, RZ, P1, !PT ;  /* 0x00000004ffff7210 */ /* 0x000fc60000f3e4ff */
[----:B------:R-:W-:-:S04]  /*6e00*/  IMAD.WIDE.U32.X R16, R111, -0x46010001, R16, P4 ;  /* 0xb9feffff6f107825 */ /* 0x000fc800020e0410 */
[----:B------:R-:W-:-:S04]  /*6e10*/  IMAD.WIDE.U32 R28, P4, R6, 0x6730d2a0, R14 ;  /* 0x6730d2a0061c7825 */ /* 0x000fc8000788000e */
[----:B------:R-:W-:Y:S01]  /*6e20*/  IMAD.X R27, RZ, RZ, RZ, P6 ;  /* 0x000000ffff1b7224 */ /* 0x000fe200030e06ff */
[----:B------:R-:W-:Y:S01]  /*6e30*/  IADD3 R7, P6, PT, R28, R9, RZ ;  /* 0x000000091c077210 */ /* 0x000fe20007fde0ff */
[----:B------:R-:W-:Y:S02]  /*6e40*/  IMAD.MOV.U32 R26, RZ, RZ, R25 ;  /* 0x000000ffff1a7224 */ /* 0x000fe400078e0019 */
[----:B------:R-:W-:-:S04]  /*6e50*/  IMAD.WIDE.U32 R14, R111, -0xc7aed41, RZ ;  /* 0xf38512bf6f0e7825 */ /* 0x000fc800078e00ff */
[----:B------:R-:W-:-:S04]  /*6e60*/  IMAD.WIDE.U32 R22, R6, -0x4eac0001, R54 ;  /* 0xb153ffff06167825 */ /* 0x000fc800078e0036 */
[----:B------:R-:W-:Y:S01]  /*6e70*/  IMAD.WIDE.U32.X R26, R111, 0x1eabfffe, R26, P2 ;  /* 0x1eabfffe6f1a7825 */ /* 0x000fe200010e041a */
[----:B------:R-:W-:-:S03]  /*6e80*/  IADD3 RZ, P2, PT, R10, R8, RZ ;  /* 0x000000080aff7210 */ /* 0x000fc60007f5e0ff */
[----:B------:R-:W-:Y:S01]  /*6e90*/  IMAD.X R55, RZ, RZ, RZ, P4 ;  /* 0x000000ffff377224 */ /* 0x000fe200020e06ff */
[----:B------:R-:W-:Y:S01]  /*6ea0*/  IADD3.X RZ, P2, PT, R11, R7, RZ, P2, !PT ;  /* 0x000000070bff7210 */ /* 0x000fe2000175e4ff */
[----:B------:R-:W-:Y:S01]  /*6eb0*/  IMAD.IADD R4, R23, 0x1, R24 ;  /* 0x0000000117047824 */ /* 0x000fe200078e0218 */
[----:B------:R-:W-:Y:S01]  /*6ec0*/  IADD3.X R7, P0, PT, RZ, R16, RZ, P0, !PT ;  /* 0x00000010ff077210 */ /* 0x000fe2000071e4ff */
[----:B------:R-:W-:-:S03]  /*6ed0*/  IMAD.WIDE.U32 R8, R111, 0x434bacd7, RZ ;  /* 0x434bacd76f087825 */ /* 0x000fc600078e00ff */
[----:B------:R-:W-:Y:S01]  /*6ee0*/  IADD3.X R7, P1, PT, RZ, R7, RZ, P1, !PT ;  /* 0x00000007ff077210 */ /* 0x000fe20000f3e4ff */
[----:B------:R-:W-:-:S03]  /*6ef0*/  IMAD.WIDE.U32 R56, P4, R6, 0x64774b84, R14 ;  /* 0x64774b8406387825 */ /* 0x000fc6000788000e */
[----:B------:R-:W-:Y:S01]  /*6f00*/  IADD3.X R17, PT, PT, RZ, RZ, R17, P1, P0 ;  /* 0x000000ffff117210 */ /* 0x000fe20000fe0411 */
[----:B------:R-:W-:-:S04]  /*6f10*/  IMAD.WIDE.U32 R24, R6, -0xc7aed41, RZ ;  /* 0xf38512bf06187825 */ /* 0x000fc800078e00ff */
[----:B------:R-:W-:Y:S01]  /*6f20*/  IMAD.MOV.U32 R54, RZ, RZ, R29 ;  /* 0x000000ffff367224 */ /* 0x000fe200078e001d */
[----:B------:R-:W-:Y:S01]  /*6f30*/  IADD3 RZ, P0, PT, R12, R24, RZ ;  /* 0x000000180cff7210 */ /* 0x000fe20007f1e0ff */
[----:B------:R-:W-:Y:S02]  /*6f40*/  IMAD.X R73, RZ, RZ, RZ, P4 ;  /* 0x000000ffff497224 */ /* 0x000fe400020e06ff */
[----:B------:R-:W-:Y:S01]  /*6f50*/  IMAD.WIDE.U32.X R54, R111, 0x6730d2a0, R54, P6 ;  /* 0x6730d2a06f367825 */ /* 0x000fe200030e0436 */
[----:B------:R-:W-:-:S03]  /*6f60*/  IADD3 R121, P6, PT, R56, R25, RZ ;  /* 0x0000001938797210 */ /* 0x000fc60007fde0ff */
[----:B------:R-:W-:Y:S01]  /*6f70*/  IMAD.WIDE.U32 R14, R111, 0x397fe69a, RZ ;  /* 0x397fe69a6f0e7825 */ /* 0x000fe200078e00ff */
[----:B------:R-:W-:Y:S02]  /*6f80*/  IADD3.X R29, P2, PT, RZ, R54, RZ, P2, !PT ;  /* 0x00000036ff1d7210 */ /* 0x000fe4000175e4ff */
[----:B------:R-:W-:Y:S01]  /*6f90*/  IADD3.X RZ, P0, PT, R13, R121, RZ, P0, !PT ;  /* 0x000000790dff7210 */ /* 0x000fe2000071e4ff */
        /* <DEDUP_REMOVED lines=9> */
[----:B------:R-:W-:-:S04]  /*7030*/  IMAD.WIDE.U32 R8, R63, R60, RZ ;  /* 0x0000003c3f087225 */ /* 0x000fc800078e00ff */
[----:B------:R-:W-:Y:S01]  /*7040*/  IMAD.WIDE.U32.X R102, R111, 0x4b1ba7b6, R102, P4 ;  /* 0x4b1ba7b66f667825 */ /* 0x000fe200020e0466 */
[----:B------:R-:W-:-:S03]  /*7050*/  IADD3 R99, P4, PT, R104, R107, RZ ;  /* 0x0000006b68637210 */ /* 0x000fc60007f9e0ff */
[----:B------:R-:W-:Y:S02]  /*7060*/  IMAD.X R109, RZ, RZ, RZ, P6 ;  /* 0x000000ffff6d7224 */ /* 0x000fe400030e06ff */
[----:B------:R-:W-:Y:S02]  /*7070*/  IMAD.MOV.U32 R108, RZ, RZ, R105 ;  /* 0x000000ffff6c7224 */ /* 0x000fe400078e0069 */
[----:B------:R-:W-:-:S04]  /*7080*/  IMAD.WIDE.U32 R18, R62, R60, RZ ;  /* 0x0000003c3e127225 */ /* 0x000fc800078e00ff */
[----:B------:R-:W-:Y:S01]  /*7090*/  IMAD.WIDE.U32 R14, P6, R61, R62, R8 ;  /* 0x0000003e3d0e7225 */ /* 0x000fe200078c0008 */
[----:B------:R-:W-:-:S03]  /*70a0*/  IADD3 RZ, P1, PT, R20, R18, RZ ;  /* 0x0000001214ff7210 */ /* 0x000fc60007f3e0ff */
[----:B------:R-:W-:Y:S01]  /*70b0*/  IMAD.WIDE.U32.X R8, R111, 0x1a0111ea, R108, P4 ;  /* 0x1a0111ea6f087825 */ /* 0x000fe200020e046c */
[----:B------:R-:W-:-:S03]  /*70c0*/  IADD3 R16, P4, PT, R7, R22, RZ ;  /* 0x0000001607107210 */ /* 0x000fc60007f9e0ff */
[----:B------:R-:W-:Y:S01]  /*70d0*/  IMAD.X R23, RZ, RZ, RZ, P6 ;  /* 0x000000ffff177224 */ /* 0x000fe200030e06ff */
[----:B------:R-:W-:Y:S01]  /*70e0*/  IADD3 R7, P6, PT, R14, R19, RZ ;  /* 0x000000130e077210 */ /* 0x000fe20007fde0ff */
[----:B------:R-:W-:Y:S01]  /*70f0*/  IMAD.WIDE.U32 R24, R6, -0x94f09dc, R10 ;  /* 0xf6b0f62406187825 */ /* 0x000fe200078e000a */
[----:B------:R-:W-:Y:S02]  /*7100*/  IADD3.X R18, P4, PT, R4, R17, RZ, P4, !PT ;  /* 0x0000001104127210 */ /* 0x000fe4000279e4ff */
[----:B------:R-:W-:Y:S01]  /*7110*/  IADD3.X R19, P5, PT, RZ, R26, RZ, P5, !PT ;  /* 0x0000001aff137210 */ /* 0x000fe20002fbe4ff */
[----:B------:R-:W-:Y:S01]  /*7120*/  IMAD.WIDE.U32 R10, R60, R62, R20 ;  /* 0x0000003e3c0a7225 */ /* 0x000fe200078e0014 */
[----:B------:R-:W-:Y:S02]  /*7130*/  IADD3.X RZ, P1, PT, R21, R7, RZ, P1, !PT ;  /* 0x0000000715ff7210 */ /* 0x000fe40000f3e4ff */
[----:B------:R-:W-:Y:S01]  /*7140*/  IADD3.X R19, P4, PT, RZ, R19, RZ, P4, !PT ;  /* 0x00000013ff137210 */ /* 0x000fe2000279e4ff */
[----:B------:R-:W-:Y:S01]  /*7150*/  IMAD.IADD R20, R25, 0x1, R28 ;  /* 0x0000000119147824 */ /* 0x000fe200078e021c */
[----:B------:R-:W-:Y:S01]  /*7160*/  IADD3.X R7, P0, PT, RZ, R72, RZ, P0, !PT ;  /* 0x00000048ff077210 */ /* 0x000fe2000071e4ff */
[----:B------:R-:W-:Y:S01]  /*7170*/  IMAD.MOV.U32 R22, RZ, RZ, R15 ;  /* 0x000000ffff167224 */ /* 0x000fe200078e000f */
[----:B------:R-:W-:Y:S01]  /*7180*/  IADD3.X R27, PT, PT, RZ, RZ, R27, P4, P5 ;  /* 0x000000ffff1b7210 */ /* 0x000fe200027ea41b */
[----:B------:R-:W-:Y:S01]  /*7190*/  IMAD.IADD R4, R11, 0x1, R14 ;  /* 0x000000010b047824 */ /* 0x000fe200078e020e */
[----:B------:R-:W-:Y:S01]  /*71a0*/  IADD3 R19, P5, PT, R19, R24, RZ ;  /* 0x0000001813137210 */ /* 0x000fe20007fbe0ff */
[----:B------:R-:W-:Y:S01]  /*71b0*/  IMAD.WIDE.U32.X R14, R61, R63, R22, P6 ;  /* 0x0000003f3d0e7225 */ /* 0x000fe200030e0416 */
[----:B------:R-:W-:-:S02]  /*71c0*/  IADD3 R26, P4, PT, R113, R10, RZ ;  /* 0x0000000a711a7210 */ /* 0x000fc40007f9e0ff */
[----:B------:R-:W-:Y:S01]  /*71d0*/  IADD3.X R20, P5, PT, R20, R27, RZ, P5, !PT ;  /* 0x0000001b14147210 */ /* 0x000fe20002fbe4ff */
[----:B------:R-:W-:Y:S01]  /*71e0*/  IMAD.WIDE.U32 R24, R6, -0xc7aed41, R12 ;  /* 0xf38512bf06187825 */ /* 0x000fe200078e000c */
[----:B------:R-:W-:Y:S02]  /*71f0*/  IADD3.X R27, P4, PT, R4, R115, RZ, P4, !PT ;  /* 0x00000073041b7210 */ /* 0x000fe4000279e4ff */
[----:B------:R-:W-:Y:S01]  /*7200*/  IADD3.X R29, P5, PT, RZ, R29, RZ, P5, !PT ;  /* 0x0000001dff1d7210 */ /* 0x000fe20002fbe4ff */
[----:B------:R-:W-:Y:S01]  /*7210*/  IMAD.IADD R54, R25, 0x1, R56 ;  /* 0x0000000119367824 */ /* 0x000fe200078e0238 */
[----:B------:R-:W-:Y:S01]  /*7220*/  IADD3.X R4, P1, PT, RZ, R14, RZ, P1, !PT ;  /* 0x0000000eff047210 */ /* 0x000fe20000f3e4ff */
[----:B------:R-:W-:Y:S01]  /*7230*/  IMAD.WIDE.U32 R10, R61, R60, RZ ;  /* 0x0000003c3d0a7225 */ /* 0x000fe200078e00ff */
[----:B------:R-:W-:Y:S02]  /*7240*/  IADD3.X R55, PT, PT, RZ, RZ, R55, P5, P2 ;  /* 0x000000ffff377210 */ /* 0x000fe40002fe4437 */
[----:B------:R-:W-:-:S02]  /*7250*/  IADD3.X R25, P4, PT, RZ, R4, RZ, P4, !PT ;  /* 0x00000004ff197210 */ /* 0x000fc4000279e4ff */
[----:B------:R-:W-:Y:S01]  /*7260*/  IADD3 R29, P2, PT, R29, R24, RZ ;  /* 0x000000181d1d7210 */ /* 0x000fe20007f5e0ff */
[----:B------:R-:W-:Y:S01]  /*7270*/  IMAD.WIDE.U32 R12, P5, R60, R61, R10 ;  /* 0x0000003d3c0c7225 */ /* 0x000fe200078a000a */
[----:B------:R-:W-:Y:S02]  /*7280*/  IADD3 R22, P6, PT, R110, R117, RZ ;  /* 0x000000756e167210 */ /* 0x000fe40007fde0ff */
[----:B------:R-:W-:Y:S01]  /*7290*/  IADD3.X R21, PT, PT, RZ, RZ, R15, P4, P1 ;  /* 0x000000ffff157210 */ /* 0x000fe200027e240f */
[----:B------:R-:W-:Y:S01]  /*72a0*/  IMAD.WIDE.U32 R14, R6, 0x434bacd7, R26 ;  /* 0x434bacd7060e7825 */ /* 0x000fe200078e001a */
[----:B------:R-:W-:Y:S02]  /*72b0*/  IADD3.X R54, P4, PT, R54, R55, RZ, P2, !PT ;  /* 0x0000003736367210 */ /* 0x000fe4000179e4ff */
[----:B------:R-:W-:Y:S01]  /*72c0*/  IADD3.X R23, P6, PT, R112, R119, RZ, P6, !PT ;  /* 0x0000007770177210 */ /* 0x000fe200037de4ff */
[----:B------:R-:W-:Y:S01]  /*72d0*/  IMAD.IADD R17, R15, 0x1, R98 ;  /* 0x000000010f117824 */ /* 0x000fe200078e0262 */
[----:B------:R-:W-:-:S02]  /*72e0*/  IADD3.X R7, P4, PT, RZ, R7, RZ, P4, !PT ;  /* 0x00000007ff077210 */ /* 0x000fc4000279e4ff */
[----:B------:R-:W-:Y:S01]  /*72f0*/  IADD3 RZ, P2, PT, R26, R100, RZ ;  /* 0x000000641aff7210 */ /* 0x000fe20007f5e0ff */
[C---:B------:R-:W-:Y:S01]  /*7300*/  IMAD.WIDE.U32 R10, R60.reuse, R60, R22 ;  /* 0x0000003c3c0a7225 */ /* 0x040fe200078e0016 */
[----:B------:R-:W-:Y:S02]  /*7310*/  IADD3.X R72, PT, PT, RZ, RZ, R73, P4, P0 ;  /* 0x000000ffff487210 */ /* 0x000fe400027e0449 */
[----:B------:R-:W-:Y:S01]  /*7320*/  IADD3 R14, P4, PT, R7, R14, RZ ;  /* 0x0000000e070e7210 */ /* 0x000fe20007f9e0ff */
[----:B------:R-:W-:Y:S01]  /*7330*/  IMAD.IADD R4, R11, 0x1, R12 ;  /* 0x000000010b047824 */ /* 0x000fe200078e020c */
[----:B------:R-:W-:Y:S01]  /*7340*/  IADD3.X RZ, P2, PT, R27, R57, RZ, P2, !PT ;  /* 0x000000391bff7210 */ /* 0x000fe2000175e4ff */
[----:B------:R-:W-:Y:S01]  /*7350*/  IMAD.X R7, RZ, RZ, RZ, P5 ;  /* 0x000000ffff077224 */ /* 0x000fe200028e06ff */
[----:B------:R-:W-:Y:S01]  /*7360*/  IADD3 R24, P1, PT, R25, R10, RZ ;  /* 0x0000000a19187210 */ /* 0x000fe20007f3e0ff */
[----:B------:R-:W-:Y:S01]  /*7370*/  IMAD.WIDE.U32 R10, R60, R60, RZ ;  /* 0x0000003c3c0a7225 */ /* 0x000fe200078e00ff */
        /* <DEDUP_REMOVED lines=16> */
[----:B------:R-:W-:-:S02]  /*7480*/  IADD3.X RZ, P0, PT, R23, R21, RZ, P0, !PT ;  /* 0x0000001517ff7210 */ /* 0x000fc4000071e4ff */
[----:B------:R-:W-:Y:S02]  /*7490*/  IADD3.X R11, P4, PT, R11, R102, RZ, P4, !PT ;  /* 0x000000660b0b7210 */ /* 0x000fe4000279e4ff */
[----:B------:R-:W-:Y:S02]  /*74a0*/  IADD3.X R4, P2, PT, RZ, R8, RZ, P2, !PT ;  /* 0x00000008ff047210 */ /* 0x000fe4000175e4ff */
[----:B------:R-:W-:Y:S01]  /*74b0*/  IADD3 R8, P5, PT, R12, R13, RZ ;  /* 0x0000000d0c087210 */ /* 0x000fe20007fbe0ff */
[----:B------:R-:W-:Y:S01]  /*74c0*/  IMAD.X R12, RZ, RZ, RZ, P3 ;  /* 0x000000ffff0c7224 */ /* 0x000fe200018e06ff */
        /* <DEDUP_REMOVED lines=72> */
.L_x_1350:
[----:B------:R-:W-:Y:S05]  /*7950*/  BSYNC.RELIABLE B4 ;  /* 0x0000000000047941 */ /* 0x000fea0003800100 */
.L_x_1349:
        /* <DEDUP_REMOVED lines=12> */
.L_x_1351:
[----:B------:R-:W-:Y:S05]  /*7a20*/  BSYNC.RECONVERGENT B3 ;  /* 0x0000000000037941 */ /* 0x000fea0003800200 */
.L_x_1348:
[-C--:B------:R-:W-:Y:S01]  /*7a30*/  IMAD.WIDE.U32 R6, R53, R16.reuse, RZ ;  /* 0x0000001035067225 */ /* 0x080fe200078e00ff */
[----:B------:R-:W-:Y:S04]  /*7a40*/  BSSY.RECONVERGENT B3, `(.L_x_1352) ;  /* 0x0000509000037945 */ /* 0x000fe80003800200 */
[----:B------:R-:W-:Y:S01]  /*7a50*/  BSSY.RELIABLE B4, `(.L_x_1353) ;  /* 0x00004fb000047945 */ /* 0x000fe20003800100 */
[----:B------:R-:W-:-:S04]  /*7a60*/  IMAD.WIDE.U32 R8, R52, R16, RZ ;  /* 0x0000001034087225 */ /* 0x000fc800078e00ff */
[----:B------:R-:W-:-:S04]  /*7a70*/  IMAD.WIDE.U32 R6, P0, R52, R18, R6 ;  /* 0x0000001234067225 */ /* 0x000fc80007800006 */
[----:B------:R-:W-:Y:S01]  /*7a80*/  IMAD.X R11, RZ, RZ, RZ, P0 ;  /* 0x000000ffff0b7224 */ /* 0x000fe200000e06ff */
[----:B------:R-:W-:Y:S01]  /*7a90*/  IADD3 R99, P1, PT, R9, R6, RZ ;  /* 0x0000000609637210 */ /* 0x000fe20007f3e0ff */
[----:B------:R-:W-:Y:S01]  /*7aa0*/  IMAD.WIDE.U32 R12, R51, R16, RZ ;  /* 0x00000010330c7225 */ /* 0x000fe200078e00ff */
[----:B------:R-:W-:-:S03]  /*7ab0*/  IADD3 RZ, P0, PT, RZ, R8, RZ ;  /* 0x00000008ffff7210 */ /* 0x000fc60007f1e0ff */
[----:B------:R-:W-:Y:S01]  /*7ac0*/  IMAD.MOV.U32 R10, RZ, RZ, R7 ;  /* 0x000000ffff0a7224 */ /* 0x000fe200078e0007 */
[----:B------:R-:W-:Y:S01]  /*7ad0*/  IADD3.X RZ, P0, PT, RZ, R99, RZ, P0, !PT ;  /* 0x00000063ffff7210 */ /* 0x000fe2000071e4ff */
[----:B------:R-:W-:-:S04]  /*7ae0*/  IMAD.WIDE.U32 R14, P2, R50, R18, R12 ;  /* 0x00000012320e7225 */ /* 0x000fc8000784000c */
[----:B------:R-:W-:-:S04]  /*7af0*/  IMAD.WIDE.U32.X R6, R53, R18, R10, P1 ;  /* 0x0000001235067225 */ /* 0x000fc800008e040a */
[----:B------:R-:W-:Y:S01]  /*7b00*/  IMAD.WIDE.U32 R12, R50, R16, RZ ;  /* 0x00000010320c7225 */ /* 0x000fe200078e00ff */
[----:B------:R-:W-:-:S03]  /*7b10*/  IADD3.X R105, P5, PT, RZ, R6, RZ, P0, !PT ;  /* 0x00000006ff697210 */ /* 0x000fc600007be4ff */
[----:B------:R-:W-:Y:S01]  /*7b20*/  IMAD.WIDE.U32 R54, R49, R16, RZ ;  /* 0x0000001031367225 */ /* 0x000fe200078e00ff */
[----:B------:R-:W-:Y:S02]  /*7b30*/  IADD3 R4, P3, PT, R13, R14, RZ ;  /* 0x0000000e0d047210 */ /* 0x000fe40007f7e0ff */
[----:B------:R-:W-:Y:S01]  /*7b40*/  IADD3.X R105, P1, PT, RZ, R105, RZ, P0, !PT ;  /* 0x00000069ff697210 */ /* 0x000fe2000073e4ff */
[----:B------:R-:W-:Y:S01]  /*7b50*/  IMAD.X R11, RZ, RZ, RZ, P2 ;  /* 0x000000ffff0b7224 */ /* 0x000fe200010e06ff */
[----:B------:R-:W-:Y:S01]  /*7b60*/  IADD3 RZ, P2, PT, RZ, R12, RZ ;  /* 0x0000000cffff7210 */ /* 0x000fe20007f5e0ff */
[----:B------:R-:W-:Y:S01]  /*7b70*/  IMAD.MOV.U32 R10, RZ, RZ, R15 ;  /* 0x000000ffff0a7224 */ /* 0x000fe200078e000f */
[----:B------:R-:W-:Y:S01]  /*7b80*/  IADD3.X R9, PT, PT, RZ, RZ, R7, P1, P5 ;  /* 0x000000ffff097210 */ /* 0x000fe20000fea407 */
[C---:B------:R-:W-:Y:S01]  /*7b90*/  IMAD.WIDE.U32 R56, P4, R48.reuse, R18, R54 ;  /* 0x0000001230387225 */ /* 0x040fe20007880036 */
[----:B------:R-:W-:Y:S02]  /*7ba0*/  IADD3 R104, P0, PT, R105, R12, RZ ;  /* 0x0000000c69687210 */ /* 0x000fe40007f1e0ff */
[----:B------:R-:W-:Y:S01]  /*7bb0*/  IADD3.X RZ, P1, PT, RZ, R4, RZ, P2, !PT ;  /* 0x00000004ffff7210 */ /* 0x000fe2000173e4ff */
[----:B------:R-:W-:Y:S01]  /*7bc0*/  IMAD.WIDE.U32 R54, R48, R16, RZ ;  /* 0x0000001030367225 */ /* 0x000fe200078e00ff */
[----:B------:R-:W-:-:S03]  /*7bd0*/  IADD3.X R105, P0, PT, R4, R9, RZ, P0, !PT ;  /* 0x0000000904697210 */ /* 0x000fc6000071e4ff */
[----:B------:R-:W-:Y:S01]  /*7be0*/  IMAD.WIDE.U32 R14, R47, R16, RZ ;  /* 0x000000102f0e7225 */ /* 0x000fe200078e00ff */
[----:B------:R-:W-:-:S03]  /*7bf0*/  IADD3 RZ, P2, PT, RZ, R54, RZ ;  /* 0x00000036ffff7210 */ /* 0x000fc60007f5e0ff */
[----:B------:R-:W-:Y:S02]  /*7c00*/  IMAD R29, R99, -0x30003, RZ ;  /* 0xfffcfffd631d7824 */ /* 0x000fe400078e02ff */
[----:B------:R-:W-:-:S04]  /*7c10*/  IMAD.WIDE.U32.X R10, R51, R18, R10, P3 ;  /* 0x00000012330a7225 */ /* 0x000fc800018e040a */
        /* <DEDUP_REMOVED lines=9> */
[----:B------:R-:W-:Y:S02]  /*7cb0*/  IADD3.X RZ, P1, PT, RZ, R17, RZ, P2, !PT ;  /* 0x00000011ffff7210 */ /* 0x000fe4000173e4ff */
[----:B------:R-:W-:Y:S01]  /*7cc0*/  IADD3 RZ, P6, PT, RZ, R12, RZ ;  /* 0x0000000cffff7210 */ /* 0x000fe20007fde0ff */
[----:B------:R-:W-:Y:S01]  /*7cd0*/  IMAD.IADD R7, R7, 0x1, R29 ;  /* 0x0000000107077824 */ /* 0x000fe200078e021d */
[----:B------:R-:W-:Y:S01]  /*7ce0*/  IADD3 R4, P3, PT, R13, R14, RZ ;  /* 0x0000000e0d047210 */ /* 0x000fe20007f7e0ff */
[----:B------:R-:W-:Y:S02]  /*7cf0*/  IMAD.MOV.U32 R72, RZ, RZ, R57 ;  /* 0x000000ffff487224 */ /* 0x000fe400078e0039 */
[----:B------:R-:W-:Y:S01]  /*7d00*/  IMAD.MOV.U32 R56, RZ, RZ, R15 ;  /* 0x000000ffff387224 */ /* 0x000fe200078e000f */
[----:B------:R-:W-:Y:S01]  /*7d10*/  IADD3.X RZ, P6, PT, RZ, R4, RZ, P6, !PT ;  /* 0x00000004ffff7210 */ /* 0x000fe200037de4ff */
[----:B------:R-:W-:-:S04]  /*7d20*/  IMAD.WIDE.U32 R14, R7, -0x5555, RZ ;  /* 0xffffaaab070e7825 */ /* 0x000fc800078e00ff */
[----:B------:R-:W-:Y:S01]  /*7d30*/  IMAD.X R57, RZ, RZ, RZ, P5 ;  /* 0x000000ffff397224 */ /* 0x000fe200028e06ff */
[----:B------:R-:W-:Y:S01]  /*7d40*/  IADD3 R54, P5, PT, R55, R54, RZ ;  /* 0x0000003637367210 */ /* 0x000fe20007fbe0ff */
[----:B------:R-:W-:-:S03]  /*7d50*/  IMAD.WIDE.U32 R100, R6, -0x5555, RZ ;  /* 0xffffaaab06647825 */ /* 0x000fc600078e00ff */
[----:B------:R-:W-:Y:S01]  /*7d60*/  IADD3.X R55, P5, PT, R17, R102, RZ, P5, !PT ;  /* 0x0000006611377210 */ /* 0x000fe20002fbe4ff */
[----:B------:R-:W-:Y:S01]  /*7d70*/  IMAD.WIDE.U32.X R10, R49, R18, R72, P4 ;  /* 0x00000012310a7225 */ /* 0x000fe200020e0448 */
[----:B------:R-:W-:-:S03]  /*7d80*/  IADD3 RZ, P2, PT, R8, R100, RZ ;  /* 0x0000006408ff7210 */ /* 0x000fc60007f5e0ff */
[----:B------:R-:W-:Y:S01]  /*7d90*/  IMAD.MOV.U32 R98, RZ, RZ, R8 ;  /* 0x000000ffff627224 */ /* 0x000fe200078e0008 */
[----:B------:R-:W-:Y:S01]  /*7da0*/  IADD3.X R73, P1, PT, RZ, R10, RZ, P1, !PT ;  /* 0x0000000aff497210 */ /* 0x000fe20000f3e4ff */
[----:B------:R-:W-:-:S03]  /*7db0*/  IMAD.WIDE.U32 R14, P0, R6, -0x46010001, R14 ;  /* 0xb9feffff060e7825 */ /* 0x000fc6000780000e */
[----:B------:R-:W-:Y:S01]  /*7dc0*/  IADD3.X R73, P5, PT, RZ, R73, RZ, P5, !PT ;  /* 0x00000049ff497210 */ /* 0x000fe20002fbe4ff */
[----:B------:R-:W-:Y:S01]  /*7dd0*/  IMAD.WIDE.U32 R8, R6, -0x5555, R98 ;  /* 0xffffaaab06087825 */ /* 0x000fe200078e0062 */
[----:B------:R-:W-:Y:S02]  /*7de0*/  IADD3 R13, P4, PT, R14, R101, RZ ;  /* 0x000000650e0d7210 */ /* 0x000fe40007f9e0ff */
[----:B------:R-:W-:Y:S01]  /*7df0*/  IADD3.X R11, PT, PT, RZ, RZ, R11, P5, P1 ;  /* 0x000000ffff0b7210 */ /* 0x000fe20002fe240b */
[----:B------:R-:W-:Y:S01]  /*7e00*/  IMAD.X R101, RZ, RZ, RZ, P0 ;  /* 0x000000ffff657224 */ /* 0x000fe200000e06ff */
[----:B------:R-:W-:Y:S01]  /*7e10*/  IADD3 RZ, P0, PT, RZ, R8, RZ ;  /* 0x00000008ffff7210 */ /* 0x000fe20007f1e0ff */
[----:B------:R-:W-:Y:S01]  /*7e20*/  IMAD.IADD R8, R9, 0x1, R14 ;  /* 0x0000000109087824 */ /* 0x000fe200078e020e */
[----:B------:R-:W-:Y:S01]  /*7e30*/  IADD3.X RZ, P2, PT, R99, R13, RZ, P2, !PT ;  /* 0x0000000d63ff7210 */ /* 0x000fe2000175e4ff */
[----:B------:R-:W-:Y:S01]  /*7e40*/  IMAD.MOV.U32 R100, RZ, RZ, R15 ;  /* 0x000000ffff647224 */ /* 0x000fe200078e000f */
[----:B------:R-:W-:Y:S01]  /*7e50*/  IADD3 R72, P1, PT, R73, R12, RZ ;  /* 0x0000000c49487210 */ /* 0x000fe20007f3e0ff */
[----:B------:R-:W-:Y:S01]  /*7e60*/  IMAD.WIDE.U32 R12, R45, R16, RZ ;  /* 0x000000102d0c7225 */ /* 0x000fe200078e00ff */
[----:B------:R-:W-:-:S02]  /*7e70*/  IADD3.X RZ, P0, PT, RZ, R8, RZ, P0, !PT ;  /* 0x00000008ffff7210 */ /* 0x000fc4000071e4ff */
[----:B------:R-:W-:Y:S01]  /*7e80*/  IADD3.X R73, P5, PT, R4, R11, RZ, P1, !PT ;  /* 0x0000000b04497210 */ /* 0x000fe20000fbe4ff */
[----:B------:R-:W-:-:S04]  /*7e90*/  IMAD.WIDE.U32.X R8, R47, R18, R56, P3 ;  /* 0x000000122f087225 */ /* 0x000fc800018e0438 */
[----:B------:R-:W-:Y:S01]  /*7ea0*/  IMAD.WIDE.U32 R10, R44, R16, RZ ;  /* 0x000000102c0a7225 */ /* 0x000fe200078e00ff */
[----:B------:R-:W-:-:S03]  /*7eb0*/  IADD3.X R8, P3, PT, RZ, R8, RZ, P6, !PT ;  /* 0x00000008ff087210 */ /* 0x000fc6000377e4ff */
[----:B------:R-:W-:-:S04]  /*7ec0*/  IMAD.WIDE.U32 R12, P1, R44, R18, R12 ;  /* 0x000000122c0c7225 */ /* 0x000fc8000782000c */
[----:B------:R-:W-:-:S04]  /*7ed0*/  IMAD.WIDE.U32.X R98, R7, -0x46010001, R100, P4 ;  /* 0xb9feffff07627825 */ /* 0x000fc800020e0464 */
[----:B------:R-:W-:Y:S01]  /*7ee0*/  IMAD.X R15, RZ, RZ, RZ, P1 ;  /* 0x000000ffff0f7224 */ /* 0x000fe200008e06ff */
[----:B------:R-:W-:Y:S01]  /*7ef0*/  IADD3 R4, P1, PT, R11, R12, RZ ;  /* 0x0000000c0b047210 */ /* 0x000fe20007f3e0ff */
[----:B------:R-:W-:Y:S01]  /*7f00*/  IMAD.WIDE.U32 R56, R43, R16, RZ ;  /* 0x000000102b387225 */ /* 0x000fe200078e00ff */
[----:B------:R-:W-:Y:S02]  /*7f10*/  IADD3.X R11, P4, PT, RZ, R8, RZ, P5, !PT ;  /* 0x00000008ff0b7210 */ /* 0x000fe40002f9e4ff */
[----:B------:R-:W-:Y:S01]  /*7f20*/  IADD3.X R121, P2, PT, RZ, R98, RZ, P2, !PT ;  /* 0x00000062ff797210 */ /* 0x000fe2000175e4ff */
[----:B------:R-:W-:Y:S01]  /*7f30*/  IMAD.WIDE.U32 R102, R7, -0x4eac0001, RZ ;  /* 0xb153ffff07667825 */ /* 0x000fe200078e00ff */
[----:B------:R-:W-:Y:S02]  /*7f40*/  IADD3.X R9, PT, PT, RZ, RZ, R9, P4, P3 ;  /* 0x000000ffff097210 */ /* 0x000fe400027e6409 */
[----:B------:R-:W-:Y:S01]  /*7f50*/  IADD3.X R121, P4, PT, RZ, R121, RZ, P0, !PT ;  /* 0x00000079ff797210 */ /* 0x000fe2000079e4ff */
[----:B------:R-:W-:-:S02]  /*7f60*/  IMAD.MOV.U32 R14, RZ, RZ, R13 ;  /* 0x000000ffff0e7224 */ /* 0x000fc400078e000d */
[C---:B------:R-:W-:Y:S01]  /*7f70*/  IMAD.WIDE.U32 R56, P6, R42.reuse, R18, R56 ;  /* 0x000000122a387225 */ /* 0x040fe200078c0038 */
[----:B------:R-:W-:Y:S02]  /*7f80*/  IADD3.X R17, PT, PT, RZ, RZ, R99, P4, P2 ;  /* 0x000000ffff117210 */ /* 0x000fe400027e4463 */
[----:B------:R-:W-:Y:S01]  /*7f90*/  IADD3 RZ, P2, PT, RZ, R10, RZ ;  /* 0x0000000affff7210 */ /* 0x000fe20007f5e0ff */
[----:B------:R-:W-:Y:S01]  /*7fa0*/  IMAD.WIDE.U32 R12, R42, R16, RZ ;  /* 0x000000102a0c7225 */ /* 0x000fe200078e00ff */
[----:B------:R-:W-:-:S03]  /*7fb0*/  IADD3 R8, P4, PT, R11, R10, RZ ;  /* 0x0000000a0b087210 */ /* 0x000fc60007f9e0ff */
[----:B------:R-:W-:-:S04]  /*7fc0*/  IMAD.WIDE.U32 R100, R6, -0x4eac0001, RZ ;  /* 0xb153ffff06647825 */ /* 0x000fc800078e00ff */
[----:B------:R-:W-:Y:S01]  /*7fd0*/  IMAD.WIDE.U32 R102, P5, R6, 0x1eabfffe, R102 ;  /* 0x1eabfffe06667825 */ /* 0x000fe200078a0066 */
[----:B------:R-:W-:-:S03]  /*7fe0*/  IADD3 RZ, P0, PT, R104, R100, RZ ;  /* 0x0000006468ff7210 */ /* 0x000fc60007f1e0ff */
[----:B------:R-:W-:Y:S01]  /*7ff0*/  IMAD.X R99, RZ, RZ, RZ, P6 ;  /* 0x000000ffff637224 */ /* 0x000fe200030e06ff */
[----:B------:R-:W-:Y:S01]  /*8000*/  IADD3.X RZ, P6, PT, RZ, R4, RZ, P2, !PT ;  /* 0x00000004ffff7210 */ /* 0x000fe200017de4ff */
[----:B------:R-:W-:Y:S01]  /*8010*/  IMAD.WIDE.U32.X R10, R45, R18, R14, P1 ;  /* 0x000000122d0a7225 */ /* 0x000fe200008e040e */
[----:B------:R-:W-:Y:S02]  /*8020*/  IADD3 R29, P1, PT, R13, R56, RZ ;  /* 0x000000380d1d7210 */ /* 0x000fe40007f3e0ff */
[----:B------:R-:W-:Y:S01]  /*8030*/  IADD3.X R9, P2, PT, R4, R9, RZ, P4, !PT ;  /* 0x0000000904097210 */ /* 0x000fe2000275e4ff */
[----:B------:R-:W-:Y:S01]  /*8040*/  IMAD.WIDE.U32 R14, R7, -0x94f09dc, RZ ;  /* 0xf6b0f624070e7825 */ /* 0x000fe200078e00ff */
[----:B------:R-:W-:Y:S02]  /*8050*/  IADD3 R101, P3, PT, R102, R101, RZ ;  /* 0x0000006566657210 */ /* 0x000fe40007f7e0ff */
[----:B------:R-:W-:Y:S01]  /*8060*/  IADD3.X R13, P4, PT, RZ, R10, RZ, P6, !PT ;  /* 0x0000000aff0d7210 */ /* 0x000fe2000379e4ff */
[----:B------:R-:W-:Y:S01]  /*8070*/  IMAD.MOV.U32 R98, RZ, RZ, R57 ;  /* 0x000000ffff627224 */ /* 0x000fe200078e0039 */
[----:B------:R-:W-:Y:S01]  /*8080*/  IADD3.X RZ, P0, PT, R105, R101, RZ, P0, !PT ;  /* 0x0000006569ff7210 */ /* 0x000fe2000071e4ff */
[----:B------:R-:W-:Y:S01]  /*8090*/  IMAD.WIDE.U32 R106, P6, R6, 0x6730d2a0, R14 ;  /* 0x6730d2a0066a7825 */ /* 0x000fe200078c000e */
[----:B------:R-:W-:-:S03]  /*80a0*/  IADD3.X R13, P2, PT, RZ, R13, RZ, P2, !PT ;  /* 0x0000000dff0d7210 */ /* 0x000fc6000175e4ff */
[----:B------:R-:W-:Y:S01]  /*80b0*/  IMAD.WIDE.U32 R14, R6, -0x4eac0001, R104 ;  /* 0xb153ffff060e7825 */ /* 0x000fe200078e0068 */
[----:B------:R-:W-:-:S03]  /*80c0*/  IADD3.X R104, PT, PT, RZ, RZ, R11, P2, P4 ;  /* 0x000000ffff687210 */ /* 0x000fc600017e840b */
[----:B------:R-:W-:Y:S01]  /*80d0*/  IMAD.X R101, RZ, RZ, RZ, P5 ;  /* 0x000000ffff657224 */ /* 0x000fe200028e06ff */
[----:B------:R-:W-:Y:S01]  /*80e0*/  IADD3 R120, P2, PT, R121, R14, RZ ;  /* 0x0000000e79787210 */ /* 0x000fe20007f5e0ff */
[----:B------:R-:W-:Y:S02]  /*80f0*/  IMAD.MOV.U32 R100, RZ, RZ, R103 ;  /* 0x000000ffff647224 */ /* 0x000fe400078e0067 */
[----:B------:R-:W-:-:S04]  /*8100*/  IMAD.WIDE.U32 R56, R6, -0x94f09dc, RZ ;  /* 0xf6b0f62406387825 */ /* 0x000fc800078e00ff */
[----:B------:R-:W-:Y:S01]  /*8110*/  IMAD.WIDE.U32.X R98, R43, R18, R98, P1 ;  /* 0x000000122b627225 */ /* 0x000fe200008e0462 */
[-C--:B------:R-:W-:Y:S02]  /*8120*/  IADD3 RZ, P1, PT, RZ, R12.reuse, RZ ;  /* 0x0000000cffff7210 */ /* 0x080fe40007f3e0ff */
[----:B------:R-:W-:Y:S01]  /*8130*/  IADD3 R123, P5, PT, R106, R57, RZ ;  /* 0x000000396a7b7210 */ /* 0x000fe20007fbe0ff */
[----:B------:R-:W-:Y:S01]  /*8140*/  IMAD.WIDE.U32.X R100, R7, 0x1eabfffe, R100, P3 ;  /* 0x1eabfffe07647825 */ /* 0x000fe200018e0464 */
[----:B------:R-:W-:Y:S02]  /*8150*/  IADD3 R14, P3, PT, R13, R12, RZ ;  /* 0x0000000c0d0e7210 */ /* 0x000fe40007f7e0ff */
[----:B------:R-:W-:Y:S01]  /*8160*/  IADD3 RZ, P4, PT, R54, R56, RZ ;  /* 0x0000003836ff7210 */ /* 0x000fe20007f9e0ff */
[----:B------:R-:W-:Y:S01]  /*8170*/  IMAD.WIDE.U32 R10, R7, -0xc7aed41, RZ ;  /* 0xf38512bf070a7825 */ /* 0x000fe200078e00ff */
[----:B------:R-:W-:Y:S02]  /*8180*/  IADD3.X RZ, P1, PT, RZ, R29, RZ, P1, !PT ;  /* 0x0000001dffff7210 */ /* 0x000fe40000f3e4ff */
[----:B------:R-:W-:Y:S01]  /*8190*/  IADD3.X RZ, P4, PT, R55, R123, RZ, P4, !PT ;  /* 0x0000007b37ff7210 */ /* 0x000fe2000279e4ff */
[----:B------:R-:W-:Y:S01]  /*81a0*/  IMAD.IADD R4, R15, 0x1, R102 ;  /* 0x000000010f047824 */ /* 0x000fe200078e0266 */
[----:B------:R-:W-:Y:S01]  /*81b0*/  IADD3.X R15, P3, PT, R29, R104, RZ, P3, !PT ;  /* 0x000000681d0f7210 */ /* 0x000fe20001f7e4ff */
[----:B------:R-:W-:Y:S01]  /*81c0*/  IMAD.WIDE.U32 R12, R7, 0x434bacd7, RZ ;  /* 0x434bacd7070c7825 */ /* 0x000fe200078e00ff */
[----:B------:R-:W-:-:S02]  /*81d0*/  IADD3.X R29, P1, PT, RZ, R98, RZ, P1, !PT ;  /* 0x00000062ff1d7210 */ /* 0x000fc40000f3e4ff */
[----:B------:R-:W-:Y:S01]  /*81e0*/  IADD3.X R121, P2, PT, R4, R17, RZ, P2, !PT ;  /* 0x0000001104797210 */ /* 0x000fe2000175e4ff */
[----:B------:R-:W-:Y:S02]  /*81f0*/  IMAD.X R103, RZ, RZ, RZ, P6 ;  /* 0x000000ffff677224 */ /* 0x000fe400030e06ff */
[----:B------:R-:W-:Y:S02]  /*8200*/  IMAD.MOV.U32 R102, RZ, RZ, R107 ;  /* 0x000000ffff667224 */ /* 0x000fe400078e006b */
[----:B------:R-:W-:-:S04]  /*8210*/  IMAD.WIDE.U32 R56, R7, 0x397fe69a, RZ ;  /* 0x397fe69a07387825 */ /* 0x000fc800078e00ff */
[----:B------:R-:W-:-:S04]  /*8220*/  IMAD.WIDE.U32 R104, P6, R6, 0x64774b84, R10 ;  /* 0x64774b8406687825 */ /* 0x000fc800078c000a */
[----:B------:R-:W-:-:S04]  /*8230*/  IMAD.WIDE.U32.X R102, R7, 0x6730d2a0, R102, P5 ;  /* 0x6730d2a007667825 */ /* 0x000fc800028e0466 */
[----:B------:R-:W-:Y:S01]  /*8240*/  IMAD.WIDE.U32 R112, P5, R6, 0x4b1ba7b6, R12 ;  /* 0x4b1ba7b606707825 */ /* 0x000fe200078a000c */
[----:B------:R-:W-:-:S03]  /*8250*/  IADD3.X R17, P4, PT, RZ, R102, RZ, P4, !PT ;  /* 0x00000066ff117210 */ /* 0x000fc6000279e4ff */
[----:B------:R-:W-:-:S04]  /*8260*/  IMAD.WIDE.U32 R108, R6, -0xc7aed41, RZ ;  /* 0xf38512bf066c7825 */ /* 0x000fc800078e00ff */
[----:B------:R-:W-:Y:S02]  /*8270*/  IMAD.X R111, RZ, RZ, RZ, P6 ;  /* 0x000000ffff6f7224 */ /* 0x000fe400030e06ff */
[----:B------:R-:W-:-:S04]  /*8280*/  IMAD.WIDE.U32 R12, P6, R6, 0x1a0111ea, R56 ;  /* 0x1a0111ea060c7825 */ /* 0x000fc800078c0038 */
[----:B------:R-:W-:Y:S01]  /*8290*/  IMAD.X R57, RZ, RZ, RZ, P5 ;  /* 0x000000ffff397224 */ /* 0x000fe200028e06ff */
[----:B------:R-:W-:Y:S01]  /*82a0*/  IADD3 R125, P5, PT, R104, R109, RZ ;  /* 0x0000006d687d7210 */ /* 0x000fe20007fbe0ff */
[----:B------:R-:W-:Y:S01]  /*82b0*/  IMAD.WIDE.U32 R114, R6, 0x434bacd7, RZ ;  /* 0x434bacd706727825 */ /* 0x000fe200078e00ff */
[----:B------:R-:W-:-:S03]  /*82c0*/  IADD3.X R109, P0, PT, RZ, R100, RZ, P0, !PT ;  /* 0x00000064ff6d7210 */ /* 0x000fc6000071e4ff */
[----:B------:R-:W-:Y:S01]  /*82d0*/  IMAD.WIDE.U32 R116, R6, 0x397fe69a, RZ ;  /* 0x397fe69a06747825 */ /* 0x000fe200078e00ff */
[----:B------:R-:W-:-:S03]  /*82e0*/  IADD3.X R109, P2, PT, RZ, R109, RZ, P2, !PT ;  /* 0x0000006dff6d7210 */ /* 0x000fc6000175e4ff */
[----:B------:R-:W-:Y:S02]  /*82f0*/  IMAD.MOV.U32 R110, RZ, RZ, R105 ;  /* 0x000000ffff6e7224 */ /* 0x000fe400078e0069 */
[----:B------:R-:W-:Y:S01]  /*8300*/  IMAD.X R11, RZ, RZ, RZ, P6 ;  /* 0x000000ffff0b7224 */ /* 0x000fe200030e06ff */
[----:B------:R-:W-:Y:S01]  /*8310*/  IADD3 R117, P6, PT, R12, R117, RZ ;  /* 0x000000750c757210 */ /* 0x000fe20007fde0ff */
[----:B------:R-:W-:Y:S01]  /*8320*/  IMAD.WIDE.U32.X R110, R7, 0x64774b84, R110, P5 ;  /* 0x64774b84076e7825 */ /* 0x000fe200028e046e */
[----:B------:R-:W-:-:S03]  /*8330*/  IADD3 R127, P5, PT, R112, R115, RZ ;  /* 0x00000073707f7210 */ /* 0x000fc60007fbe0ff */
[----:B------:R-:W-:-:S04]  /*8340*/  IMAD.WIDE.U32 R118, R53, R19, RZ ;  /* 0x0000001335767225 */ /* 0x000fc800078e00ff */
[----:B------:R-:W-:Y:S02]  /*8350*/  IMAD.MOV.U32 R56, RZ, RZ, R113 ;  /* 0x000000ffff387224 */ /* 0x000fe400078e0071 */
[----:B------:R-:W-:Y:S02]  /*8360*/  IMAD.MOV.U32 R10, RZ, RZ, R13 ;  /* 0x000000ffff0a7224 */ /* 0x000fe400078e000d */
[----:B------:R-:W-:-:S04]  /*8370*/  IMAD.WIDE.U32.X R56, R7, 0x4b1ba7b6, R56, P5 ;  /* 0x4b1ba7b607387825 */ /* 0x000fc800028e0438 */
[----:B------:R-:W-:Y:S01]  /*8380*/  IMAD.WIDE.U32.X R10, R7, 0x1a0111ea, R10, P6 ;  /* 0x1a0111ea070a7825 */ /* 0x000fe200030e040a */
[----:B------:R-:W-:-:S03]  /*8390*/  IADD3.X R7, P3, PT, RZ, R29, RZ, P3, !PT ;  /* 0x0000001dff077210 */ /* 0x000fc60001f7e4ff */
[----:B------:R-:W-:Y:S01]  /*83a0*/  IMAD.WIDE.U32 R122, R52, R19, RZ ;  /* 0x00000013347a7225 */ /* 0x000fe200078e00ff */
[----:B------:R-:W-:Y:S02]  /*83b0*/  IADD3.X R4, PT, PT, RZ, RZ, R99, P3, P1 ;  /* 0x000000ffff047210 */ /* 0x000fe40001fe2463 */
        /* <DEDUP_REMOVED lines=8> */
[----:B------:R-:W-:Y:S01]  /*8440*/  IMAD.MOV.U32 R100, RZ, RZ, R119 ;  /* 0x000000ffff647224 */ /* 0x000fe200078e0077 */
[----:B------:R-:W-:Y:S01]  /*8450*/  IADD3.X R13, PT, PT, RZ, RZ, R101, P2, P0 ;  /* 0x000000ffff0d7210 */ /* 0x000fe200017e0465 */
[----:B------:R-:W-:Y:S01]  /*8460*/  IMAD.X R101, RZ, RZ, RZ, P6 ;  /* 0x000000ffff657224 */ /* 0x000fe200030e06ff */
[----:B------:R-:W-:Y:S01]  /*8470*/  IADD3 R108, P2, PT, R109, R54, RZ ;  /* 0x000000366d6c7210 */ /* 0x000fe20007f5e0ff */
[----:B------:R-:W-:Y:S01]  /*8480*/  IMAD.WIDE.U32 R54, R52, R19, R120 ;  /* 0x0000001334367225 */ /* 0x000fe200078e0078 */
[----:B------:R-:W-:Y:S02]  /*8490*/  IADD3 RZ, P0, PT, R8, R114, RZ ;  /* 0x0000007208ff7210 */ /* 0x000fe40007f1e0ff */
[----:B------:R-:W-:Y:S01]  /*84a0*/  IADD3.X R109, P2, PT, R106, R13, RZ, P2, !PT ;  /* 0x0000000d6a6d7210 */ /* 0x000fe2000175e4ff */
[----:B------:R-:W-:Y:S01]  /*84b0*/  IMAD.IADD R13, R55, 0x1, R118 ;  /* 0x00000001370d7824 */ /* 0x000fe200078e0276 */
[----:B------:R-:W-:Y:S01]  /*84c0*/  IADD3 RZ, P6, PT, RZ, R54, RZ ;  /* 0x00000036ffff7210 */ /* 0x000fe20007fde0ff */
[----:B------:R-:W-:Y:S01]  /*84d0*/  IMAD.WIDE.U32.X R100, R53, R20, R100, P5 ;  /* 0x0000001435647225 */ /* 0x000fe200028e0464 */
[----:B------:R-:W-:-:S02]  /*84e0*/  IADD3.X R17, P2, PT, RZ, R17, RZ, P2, !PT ;  /* 0x00000011ff117210 */ /* 0x000fc4000175e4ff */
[----:B------:R-:W-:Y:S01]  /*84f0*/  IADD3.X RZ, P6, PT, RZ, R13, RZ, P6, !PT ;  /* 0x0000000dffff7210 */ /* 0x000fe200037de4ff */
[-C--:B------:R-:W-:Y:S01]  /*8500*/  IMAD.WIDE.U32 R98, R51, R19.reuse, RZ ;  /* 0x0000001333627225 */ /* 0x080fe200078e00ff */
[----:B------:R-:W-:Y:S02]  /*8510*/  IADD3.X R29, P1, PT, RZ, R100, RZ, P1, !PT ;  /* 0x00000064ff1d7210 */ /* 0x000fe40000f3e4ff */
[----:B------:R-:W-:Y:S01]  /*8520*/  IADD3.X R102, PT, PT, RZ, RZ, R103, P2, P4 ;  /* 0x000000ffff667210 */ /* 0x000fe200017e8467 */
[C---:B------:R-:W-:Y:S01]  /*8530*/  IMAD.WIDE.U32 R114, R50.reuse, R19, RZ ;  /* 0x0000001332727225 */ /* 0x040fe200078e00ff */
[----:B------:R-:W-:Y:S02]  /*8540*/  IADD3.X R29, P6, PT, RZ, R29, RZ, P6, !PT ;  /* 0x0000001dff1d7210 */ /* 0x000fe400037de4ff */
[----:B------:R-:W-:Y:S01]  /*8550*/  IADD3.X RZ, P0, PT, R9, R127, RZ, P0, !PT ;  /* 0x0000007f09ff7210 */ /* 0x000fe2000071e4ff */
[----:B------:R-:W-:Y:S01]  /*8560*/  IMAD.WIDE.U32 R106, P5, R50, R20, R98 ;  /* 0x00000014326a7225 */ /* 0x000fe200078a0062 */
[----:B------:R-:W-:-:S02]  /*8570*/  IADD3 RZ, P4, PT, R108, R114, RZ ;  /* 0x000000726cff7210 */ /* 0x000fc40007f9e0ff */
[----:B------:R-:W-:Y:S01]  /*8580*/  IADD3.X R114, PT, PT, RZ, RZ, R101, P6, P1 ;  /* 0x000000ffff727210 */ /* 0x000fe200037e2465 */
[----:B------:R-:W-:Y:S01]  /*8590*/  IMAD.WIDE.U32 R98, R6, -0xc7aed41, R72 ;  /* 0xf38512bf06627825 */ /* 0x000fe200078e0048 */
[----:B------:R-:W-:-:S03]  /*85a0*/  IADD3 R55, P2, PT, R106, R115, RZ ;  /* 0x000000736a377210 */ /* 0x000fc60007f5e0ff */
[----:B------:R-:W-:Y:S01]  /*85b0*/  IMAD.IADD R105, R99, 0x1, R104 ;  /* 0x0000000163697824 */ /* 0x000fe200078e0268 */
[----:B------:R-:W-:Y:S01]  /*85c0*/  IADD3 R104, P1, PT, R17, R98, RZ ;  /* 0x0000006211687210 */ /* 0x000fe20007f3e0ff */
[----:B------:R-:W-:Y:S01]  /*85d0*/  IMAD.WIDE.U32 R98, R50, R19, R108 ;  /* 0x0000001332627225 */ /* 0x000fe200078e006c */
[----:B------:R-:W-:Y:S02]  /*85e0*/  IADD3.X RZ, P4, PT, R109, R55, RZ, P4, !PT ;  /* 0x000000376dff7210 */ /* 0x000fe4000279e4ff */
[----:B------:R-:W-:Y:S01]  /*85f0*/  IADD3.X R105, P1, PT, R105, R102, RZ, P1, !PT ;  /* 0x0000006669697210 */ /* 0x000fe20000f3e4ff */
[----:B------:R-:W-:Y:S01]  /*8600*/  IMAD.X R73, RZ, RZ, RZ, P5 ;  /* 0x000000ffff497224 */ /* 0x000fe200028e06ff */
[----:B------:R-:W-:Y:S01]  /*8610*/  IADD3.X R55, P3, PT, RZ, R110, RZ, P3, !PT ;  /* 0x0000006eff377210 */ /* 0x000fe20001f7e4ff */
[----:B------:R-:W-:Y:S01]  /*8620*/  IMAD.MOV.U32 R72, RZ, RZ, R107 ;  /* 0x000000ffff487224 */ /* 0x000fe200078e006b */
[----:B------:R-:W-:Y:S01]  /*8630*/  IADD3 R98, P6, PT, R29, R98, RZ ;  /* 0x000000621d627210 */ /* 0x000fe20007fde0ff */
[----:B------:R-:W-:Y:S01]  /*8640*/  IMAD.WIDE.U32 R100, R49, R19, RZ ;  /* 0x0000001331647225 */ /* 0x000fe200078e00ff */
[----:B------:R-:W-:-:S02]  /*8650*/  IADD3.X R55, P5, PT, RZ, R55, RZ, P1, !PT ;  /* 0x00000037ff377210 */ /* 0x000fc40000fbe4ff */
[----:B------:R-:W-:Y:S01]  /*8660*/  IADD3 RZ, P1, PT, R14, R116, RZ ;  /* 0x000000740eff7210 */ /* 0x000fe20007f3e0ff */
[----:B------:R-:W-:Y:S01]  /*8670*/  IMAD.IADD R17, R99, 0x1, R106 ;  /* 0x0000000163117824 */ /* 0x000fe200078e026a */
[----:B------:R-:W-:Y:S01]  /*8680*/  IADD3.X R111, PT, PT, RZ, RZ, R111, P5, P3 ;  /* 0x000000ffff6f7210 */ /* 0x000fe20002fe646f */
[----:B------:R-:W-:Y:S01]  /*8690*/  IMAD.WIDE.U32.X R72, R51, R20, R72, P2 ;  /* 0x0000001433487225 */ /* 0x000fe200010e0448 */
[----:B------:R-:W-:Y:S02]  /*86a0*/  IADD3.X RZ, P1, PT, R15, R117, RZ, P1, !PT ;  /* 0x000000750fff7210 */ /* 0x000fe40000f3e4ff */
[----:B------:R-:W-:Y:S01]  /*86b0*/  IADD3.X R99, P6, PT, R17, R114, RZ, P6, !PT ;  /* 0x0000007211637210 */ /* 0x000fe200037de4ff */
[C---:B------:R-:W-:Y:S01]  /*86c0*/  IMAD.WIDE.U32 R106, R48.reuse, R19, RZ ;  /* 0x00000013306a7225 */ /* 0x040fe200078e00ff */
[----:B------:R-:W-:Y:S02]  /*86d0*/  IADD3.X R17, P4, PT, RZ, R72, RZ, P4, !PT ;  /* 0x00000048ff117210 */ /* 0x000fe4000279e4ff */
[----:B------:R-:W-:Y:S01]  /*86e0*/  IADD3.X R128, P1, PT, RZ, R10, RZ, P1, !PT ;  /* 0x0000000aff807210 */ /* 0x000fe20000f3e4ff */
[----:B------:R-:W-:Y:S01]  /*86f0*/  IMAD.WIDE.U32 R102, P3, R48, R20, R100 ;  /* 0x0000001430667225 */ /* 0x000fe20007860064 */
[----:B------:R-:W-:-:S03]  /*8700*/  IADD3 RZ, P2, PT, R104, R106, RZ ;  /* 0x0000006a68ff7210 */ /* 0x000fc60007f5e0ff */
[----:B------:R-:W-:Y:S01]  /*8710*/  IMAD.WIDE.U32 R8, R6, 0x434bacd7, R8 ;  /* 0x434bacd706087825 */ /* 0x000fe200078e0008 */
[----:B------:R-:W-:-:S03]  /*8720*/  IADD3 R29, P5, PT, R102, R107, RZ ;  /* 0x0000006b661d7210 */ /* 0x000fc60007fbe0ff */
[----:B------:R-:W-:Y:S01]  /*8730*/  IMAD.IADD R112, R9, 0x1, R112 ;  /* 0x0000000109707824 */ /* 0x000fe200078e0270 */
[----:B------:R-:W-:Y:S01]  /*8740*/  IADD3.X R9, P6, PT, RZ, R17, RZ, P6, !PT ;  /* 0x00000011ff097210 */ /* 0x000fe200037de4ff */
[----:B------:R-:W-:Y:S01]  /*8750*/  IMAD.WIDE.U32 R100, R48, R19, R104 ;  /* 0x0000001330647225 */ /* 0x000fe200078e0068 */
[----:B------:R-:W-:Y:S02]  /*8760*/  IADD3.X RZ, P2, PT, R105, R29, RZ, P2, !PT ;  /* 0x0000001d69ff7210 */ /* 0x000fe4000175e4ff */
[----:B------:R-:W-:Y:S01]  /*8770*/  IADD3.X R73, PT, PT, RZ, RZ, R73, P6, P4 ;  /* 0x000000ffff497210 */ /* 0x000fe200037e8449 */
[----:B------:R-:W-:Y:S01]  /*8780*/  IMAD.X R107, RZ, RZ, RZ, P3 ;  /* 0x000000ffff6b7224 */ /* 0x000fe200018e06ff */
[----:B------:R-:W-:Y:S01]  /*8790*/  IADD3 R104, P3, PT, R55, R8, RZ ;  /* 0x0000000837687210 */ /* 0x000fe20007f7e0ff */
[----:B------:R-:W-:Y:S01]  /*87a0*/  IMAD.MOV.U32 R106, RZ, RZ, R103 ;  /* 0x000000ffff6a7224 */ /* 0x000fe200078e0067 */
[----:B------:R-:W-:Y:S01]  /*87b0*/  IADD3 R72, P4, PT, R9, R100, RZ ;  /* 0x0000006409487210 */ /* 0x000fe20007f9e0ff */
[----:B------:R-:W-:Y:S01]  /*87c0*/  IMAD R17, R13, -0x30003, RZ ;  /* 0xfffcfffd0d117824 */ /* 0x000fe200078e02ff */
[----:B------:R-:W-:Y:S01]  /*87d0*/  IADD3.X R105, P3, PT, R112, R111, RZ, P3, !PT ;  /* 0x0000006f70697210 */ /* 0x000fe20001f7e4ff */
[----:B------:R-:W-:Y:S01]  /*87e0*/  IMAD.IADD R102, R101, 0x1, R102 ;  /* 0x0000000165667824 */ /* 0x000fe200078e0266 */
[----:B------:R-:W-:Y:S01]  /*87f0*/  IADD3.X R55, P6, PT, RZ, R56, RZ, P0, !PT ;  /* 0x00000038ff377210 */ /* 0x000fe200007de4ff */
[----:B------:R-:W-:-:S03]  /*8800*/  IMAD.WIDE.U32 R8, R54, -0x30003, RZ ;  /* 0xfffcfffd36087825 */ /* 0x000fc600078e00ff */
[----:B------:R-:W-:Y:S01]  /*8810*/  IADD3.X R73, P4, PT, R102, R73, RZ, P4, !PT ;  /* 0x0000004966497210 */ /* 0x000fe2000279e4ff */
[----:B------:R-:W-:Y:S01]  /*8820*/  IMAD R17, R54, -0x760c0004, R17 ;  /* 0x89f3fffc36117824 */ /* 0x000fe200078e0211 */
[----:B------:R-:W-:Y:S01]  /*8830*/  IADD3.X R55, P3, PT, RZ, R55, RZ, P3, !PT ;  /* 0x00000037ff377210 */ /* 0x000fe20001f7e4ff */
[----:B------:R-:W-:-:S03]  /*8840*/  IMAD.WIDE.U32.X R100, R49, R20, R106, P5 ;  /* 0x0000001431647225 */ /* 0x000fc600028e046a */
[----:B------:R-:W-:Y:S01]  /*8850*/  IADD3.X R111, PT, PT, RZ, RZ, R57, P3, P6 ;  /* 0x000000ffff6f7210 */ /* 0x000fe20001fec439 */
[----:B------:R-:W-:-:S04]  /*8860*/  IMAD.WIDE.U32 R102, R47, R19, RZ ;  /* 0x000000132f667225 */ /* 0x000fc800078e00ff */
[----:B------:R-:W-:Y:S01]  /*8870*/  IMAD.IADD R9, R9, 0x1, R17 ;  /* 0x0000000109097824 */ /* 0x000fe200078e0211 */
[----:B------:R-:W-:Y:S01]  /*8880*/  IADD3.X R17, P5, PT, RZ, R100, RZ, P2, !PT ;  /* 0x00000064ff117210 */ /* 0x000fe200017be4ff */
[----:B------:R-:W-:-:S03]  /*8890*/  IMAD.WIDE.U32 R108, R46, R19, RZ ;  /* 0x000000132e6c7225 */ /* 0x000fc600078e00ff */
[----:B------:R-:W-:Y:S01]  /*88a0*/  IADD3.X R17, P4, PT, RZ, R17, RZ, P4, !PT ;  /* 0x00000011ff117210 */ /* 0x000fe2000279e4ff */
[----:B------:R-:W-:Y:S01]  /*88b0*/  IMAD.WIDE.U32 R56, R9, -0x5555, RZ ;  /* 0xffffaaab09387825 */ /* 0x000fe200078e00ff */
[----:B------:R-:W-:Y:S02]  /*88c0*/  IADD3 RZ, P2, PT, R104, R108, RZ ;  /* 0x0000006c68ff7210 */ /* 0x000fe40007f5e0ff */
[----:B------:R-:W-:Y:S01]  /*88d0*/  IADD3.X R29, PT, PT, RZ, RZ, R101, P4, P5 ;  /* 0x000000ffff1d7210 */ /* 0x000fe200027ea465 */
[----:B------:R-:W-:-:S04]  /*88e0*/  IMAD.WIDE.U32 R102, P0, R46, R20, R102 ;  /* 0x000000142e667225 */ /* 0x000fc80007800066 */
[----:B------:R-:W-:Y:S01]  /*88f0*/  IMAD.WIDE.U32 R14, R6, 0x397fe69a, R14 ;  /* 0x397fe69a060e7825 */ /* 0x000fe200078e000e */
[----:B------:R-:W-:-:S03]  /*8900*/  IADD3 R113, P3, PT, R102, R109, RZ ;  /* 0x0000006d66717210 */ /* 0x000fc60007f7e0ff */
[----:B------:R-:W-:Y:S01]  /*8910*/  IMAD.IADD R12, R15, 0x1, R12 ;  /* 0x000000010f0c7824 */ /* 0x000fe200078e020c */
[----:B------:R-:W-:Y:S01]  /*8920*/  IADD3 R108, P5, PT, R55, R14, RZ ;  /* 0x0000000e376c7210 */ /* 0x000fe20007fbe0ff */
[----:B------:R-:W-:Y:S01]  /*8930*/  IMAD.WIDE.U32 R100, P6, R8, -0x46010001, R56 ;  /* 0xb9feffff08647825 */ /* 0x000fe200078c0038 */
[----:B------:R-:W-:Y:S02]  /*8940*/  IADD3.X RZ, P2, PT, R105, R113, RZ, P2, !PT ;  /* 0x0000007169ff7210 */ /* 0x000fe4000175e4ff */
[----:B------:R-:W-:Y:S01]  /*8950*/  IADD3.X R109, P5, PT, R12, R111, RZ, P5, !PT ;  /* 0x0000006f0c6d7210 */ /* 0x000fe20002fbe4ff */
[----:B------:R-:W-:Y:S02]  /*8960*/  IMAD.X R15, RZ, RZ, RZ, P0 ;  /* 0x000000ffff0f7224 */ /* 0x000fe400000e06ff */
[----:B------:R-:W-:Y:S01]  /*8970*/  IMAD.WIDE.U32 R56, R46, R19, R104 ;  /* 0x000000132e387225 */ /* 0x000fe200078e0068 */
[----:B------:R-:W-:-:S03]  /*8980*/  IADD3.X R128, P5, PT, RZ, R128, RZ, P5, !PT ;  /* 0x00000080ff807210 */ /* 0x000fc60002fbe4ff */
[----:B------:R-:W-:Y:S01]  /*8990*/  IMAD.MOV.U32 R14, RZ, RZ, R103 ;  /* 0x000000ffff0e7224 */ /* 0x000fe200078e0067 */
[----:B------:R-:W-:Y:S01]  /*89a0*/  IADD3.X R129, PT, PT, RZ, RZ, R11, P5, P1 ;  /* 0x000000ffff817210 */ /* 0x000fe20002fe240b */
[----:B------:R-:W-:Y:S02]  /*89b0*/  IMAD.IADD R102, R57, 0x1, R102 ;  /* 0x0000000139667824 */ /* 0x000fe400078e0266 */
[----:B------:R-:W-:Y:S01]  /*89c0*/  IMAD.WIDE.U32.X R14, R47, R20, R14, P3 ;  /* 0x000000142f0e7225 */ /* 0x000fe200018e040e */
[----:B------:R-:W-:-:S03]  /*89d0*/  IADD3 R56, P3, PT, R17, R56, RZ ;  /* 0x0000003811387210 */ /* 0x000fc60007f7e0ff */
[----:B------:R-:W-:Y:S01]  /*89e0*/  IMAD.WIDE.U32 R106, R8, -0x5555, RZ ;  /* 0xffffaaab086a7825 */ /* 0x000fe200078e00ff */
[----:B------:R-:W-:Y:S02]  /*89f0*/  IADD3.X R57, P3, PT, R102, R29, RZ, P3, !PT ;  /* 0x0000001d66397210 */ /* 0x000fe40001f7e4ff */
[----:B------:R-:W-:Y:S01]  /*8a00*/  IADD3.X R17, P2, PT, RZ, R14, RZ, P2, !PT ;  /* 0x0000000eff117210 */ /* 0x000fe2000175e4ff */
[----:B------:R-:W-:Y:S01]  /*8a10*/  IMAD.WIDE.U32 R10, R45, R19, RZ ;  /* 0x000000132d0a7225 */ /* 0x000fe200078e00ff */
[----:B------:R-:W-:Y:S02]  /*8a20*/  IADD3 RZ, P0, PT, R54, R106, RZ ;  /* 0x0000006a36ff7210 */ /* 0x000fe40007f1e0ff */
[----:B------:R-:W-:Y:S01]  /*8a30*/  IADD3.X R17, P5, PT, RZ, R17, RZ, P3, !PT ;  /* 0x00000011ff117210 */ /* 0x000fe20001fbe4ff */
[----:B------:R-:W-:Y:S01]  /*8a40*/  IMAD.MOV.U32 R12, RZ, RZ, R54 ;  /* 0x000000ffff0c7224 */ /* 0x000fe200078e0036 */
[----:B------:R-:W-:Y:S01]  /*8a50*/  IADD3 R115, P4, PT, R100, R107, RZ ;  /* 0x0000006b64737210 */ /* 0x000fe20007f9e0ff */
[----:B------:R-:W-:Y:S01]  /*8a60*/  IMAD.WIDE.U32 R102, R9, -0x4eac0001, RZ ;  /* 0xb153ffff09667825 */ /* 0x000fe200078e00ff */
[----:B------:R-:W-:-:S02]  /*8a70*/  IADD3.X R29, PT, PT, RZ, RZ, R15, P5, P2 ;  /* 0x000000ffff1d7210 */ /* 0x000fc40002fe440f */
[----:B------:R-:W-:Y:S01]  /*8a80*/  IADD3.X RZ, P0, PT, R13, R115, RZ, P0, !PT ;  /* 0x000000730dff7210 */ /* 0x000fe2000071e4ff */
[----:B------:R-:W-:-:S04]  /*8a90*/  IMAD.WIDE.U32 R106, P2, R44, R20, R10 ;  /* 0x000000142c6a7225 */ /* 0x000fc8000784000a */
[----:B------:R-:W-:-:S04]  /*8aa0*/  IMAD.WIDE.U32 R10, R9, -0x94f09dc, RZ ;  /* 0xf6b0f624090a7825 */ /* 0x000fc800078e00ff */
[----:B------:R-:W-:-:S04]  /*8ab0*/  IMAD.WIDE.U32 R54, R8, -0x5555, R12 ;  /* 0xffffaaab08367825 */ /* 0x000fc800078e000c */
[----:B------:R-:W-:Y:S01]  /*8ac0*/  IMAD.X R111, RZ, RZ, RZ, P2 ;  /* 0x000000ffff6f7224 */ /* 0x000fe200010e06ff */
[----:B------:R-:W-:Y:S01]  /*8ad0*/  IADD3 RZ, P1, PT, RZ, R54, RZ ;  /* 0x00000036ffff7210 */ /* 0x000fe20007f3e0ff */
[----:B------:R-:W-:-:S04]  /*8ae0*/  IMAD.WIDE.U32 R102, P3, R8, 0x1eabfffe, R102 ;  /* 0x1eabfffe08667825 */ /* 0x000fc80007860066 */
[----:B------:R-:W-:Y:S02]  /*8af0*/  IMAD.X R113, RZ, RZ, RZ, P6 ;  /* 0x000000ffff717224 */ /* 0x000fe400030e06ff */
[----:B------:R-:W-:Y:S02]  /*8b00*/  IMAD.MOV.U32 R112, RZ, RZ, R101 ;  /* 0x000000ffff707224 */ /* 0x000fe400078e0065 */
[----:B------:R-:W-:-:S04]  /*8b10*/  IMAD.WIDE.U32 R12, R8, -0x94f09dc, RZ ;  /* 0xf6b0f624080c7825 */ /* 0x000fc800078e00ff */
[----:B------:R-:W-:-:S04]  /*8b20*/  IMAD.WIDE.U32 R118, P2, R8, 0x6730d2a0, R10 ;  /* 0x6730d2a008767825 */ /* 0x000fc8000784000a */
[----:B------:R-:W-:-:S04]  /*8b30*/  IMAD.WIDE.U32 R104, R8, -0x4eac0001, RZ ;  /* 0xb153ffff08687825 */ /* 0x000fc800078e00ff */
[----:B------:R-:W-:Y:S01]  /*8b40*/  IMAD.IADD R54, R55, 0x1, R100 ;  /* 0x0000000137367824 */ /* 0x000fe200078e0264 */
[----:B------:R-:W-:Y:S01]  /*8b50*/  IADD3 R105, P6, PT, R102, R105, RZ ;  /* 0x0000006966697210 */ /* 0x000fe20007fde0ff */
[----:B------:R-:W-:Y:S01]  /*8b60*/  IMAD.X R117, RZ, RZ, RZ, P3 ;  /* 0x000000ffff757224 */ /* 0x000fe200018e06ff */
[----:B------:R-:W-:Y:S01]  /*8b70*/  IADD3 RZ, P3, PT, R72, R12, RZ ;  /* 0x0000000c48ff7210 */ /* 0x000fe20007f7e0ff */
[C---:B------:R-:W-:Y:S01]  /*8b80*/  IMAD.WIDE.U32.X R112, R9.reuse, -0x46010001, R112, P4 ;  /* 0xb9feffff09707825 */ /* 0x040fe200020e0470 */
[----:B------:R-:W-:Y:S02]  /*8b90*/  IADD3 R11, P4, PT, R118, R13, RZ ;  /* 0x0000000d760b7210 */ /* 0x000fe40007f9e0ff */
[----:B------:R-:W-:Y:S01]  /*8ba0*/  IADD3 RZ, P5, PT, R98, R104, RZ ;  /* 0x0000006862ff7210 */ /* 0x000fe20007fbe0ff */
[----:B------:R-:W-:Y:S01]  /*8bb0*/  IMAD.WIDE.U32 R12, R9, -0xc7aed41, RZ ;  /* 0xf38512bf090c7825 */ /* 0x000fe200078e00ff */
[----:B------:R-:W-:Y:S02]  /*8bc0*/  IADD3.X RZ, P1, PT, RZ, R54, RZ, P1, !PT ;  /* 0x00000036ffff7210 */ /* 0x000fe40000f3e4ff */
[----:B------:R-:W-:Y:S01]  /*8bd0*/  IADD3.X RZ, P5, PT, R99, R105, RZ, P5, !PT ;  /* 0x0000006963ff7210 */ /* 0x000fe20002fbe4ff */
[----:B------:R-:W-:Y:S01]  /*8be0*/  IMAD.WIDE.U32 R100, R9, 0x434bacd7, RZ ;  /* 0x434bacd709647825 */ /* 0x000fe200078e00ff */
[----:B------:R-:W-:-:S02]  /*8bf0*/  IADD3.X RZ, P3, PT, R73, R11, RZ, P3, !PT ;  /* 0x0000000b49ff7210 */ /* 0x000fc40001f7e4ff */
[----:B------:R-:W-:Y:S01]  /*8c00*/  IADD3.X R127, P0, PT, RZ, R112, RZ, P0, !PT ;  /* 0x00000070ff7f7210 */ /* 0x000fe2000071e4ff */
[----:B------:R-:W-:Y:S02]  /*8c10*/  IMAD.MOV.U32 R116, RZ, RZ, R103 ;  /* 0x000000ffff747224 */ /* 0x000fe400078e0067 */
[----:B------:R-:W-:-:S04]  /*8c20*/  IMAD.WIDE.U32 R54, R9, 0x397fe69a, RZ ;  /* 0x397fe69a09367825 */ /* 0x000fc800078e00ff */
[----:B------:R-:W-:Y:S02]  /*8c30*/  IMAD.X R121, RZ, RZ, RZ, P2 ;  /* 0x000000ffff797224 */ /* 0x000fe400010e06ff */
[----:B------:R-:W-:Y:S02]  /*8c40*/  IMAD.MOV.U32 R120, RZ, RZ, R119 ;  /* 0x000000ffff787224 */ /* 0x000fe400078e0077 */
[----:B------:R-:W-:-:S04]  /*8c50*/  IMAD.WIDE.U32 R114, R8, -0x4eac0001, R98 ;  /* 0xb153ffff08727825 */ /* 0x000fc800078e0062 */
[----:B------:R-:W-:-:S04]  /*8c60*/  IMAD.WIDE.U32.X R116, R9, 0x1eabfffe, R116, P6 ;  /* 0x1eabfffe09747825 */ /* 0x000fc800030e0474 */
[----:B------:R-:W-:-:S04]  /*8c70*/  IMAD.WIDE.U32 R124, R8, -0xc7aed41, RZ ;  /* 0xf38512bf087c7825 */ /* 0x000fc800078e00ff */
[----:B------:R-:W-:-:S04]  /*8c80*/  IMAD.WIDE.U32 R98, R8, 0x434bacd7, RZ ;  /* 0x434bacd708627825 */ /* 0x000fc800078e00ff */
[----:B------:R-:W-:-:S04]  /*8c90*/  IMAD.WIDE.U32 R122, P6, R8, 0x64774b84, R12 ;  /* 0x64774b84087a7825 */ /* 0x000fc800078c000c */
[----:B------:R-:W-:-:S04]  /*8ca0*/  IMAD.WIDE.U32 R100, P2, R8, 0x4b1ba7b6, R100 ;  /* 0x4b1ba7b608647825 */ /* 0x000fc80007840064 */
[----:B------:R-:W-:-:S04]  /*8cb0*/  IMAD.WIDE.U32.X R120, R9, 0x6730d2a0, R120, P4 ;  /* 0x6730d2a009787825 */ /* 0x000fc800020e0478 */
[----:B------:R-:W-:-:S04]  /*8cc0*/  IMAD.WIDE.U32 R14, R8, 0x397fe69a, RZ ;  /* 0x397fe69a080e7825 */ /* 0x000fc800078e00ff */
[----:B------:R-:W-:-:S04]  /*8cd0*/  IMAD.WIDE.U32 R12, P4, R8, 0x1a0111ea, R54 ;  /* 0x1a0111ea080c7825 */ /* 0x000fc80007880036 */
[----:B------:R-:W-:Y:S01]  /*8ce0*/  IMAD.X R103, RZ, RZ, RZ, P6 ;  /* 0x000000ffff677224 */ /* 0x000fe200030e06ff */
[----:B------:R-:W-:Y:S01]  /*8cf0*/  IADD3 R119, P6, PT, R122, R125, RZ ;  /* 0x0000007d7a777210 */ /* 0x000fe20007fde0ff */
[----:B------:R-:W-:Y:S01]  /*8d00*/  IMAD.X R55, RZ, RZ, RZ, P2 ;  /* 0x000000ffff377224 */ /* 0x000fe200010e06ff */
[----:B------:R-:W-:Y:S01]  /*8d10*/  IADD3 R99, P2, PT, R100, R99, RZ ;  /* 0x0000006364637210 */ /* 0x000fe20007f5e0ff */
[----:B------:R-:W-:Y:S02]  /*8d20*/  IMAD.IADD R6, R115, 0x1, R102 ;  /* 0x0000000173067824 */ /* 0x000fe400078e0266 */
[----:B------:R-:W-:-:S04]  /*8d30*/  IMAD.WIDE.U32 R10, R44, R19, RZ ;  /* 0x000000132c0a7225 */ /* 0x000fc800078e00ff */
[----:B------:R-:W-:Y:S02]  /*8d40*/  IMAD.X R105, RZ, RZ, RZ, P4 ;  /* 0x000000ffff697224 */ /* 0x000fe400020e06ff */
[----:B------:R-:W-:Y:S01]  /*8d50*/  IMAD.MOV.U32 R102, RZ, RZ, R123 ;  /* 0x000000ffff667224 */ /* 0x000fe200078e007b */
[----:B------:R-:W-:Y:S01]  /*8d60*/  IADD3 R123, P4, PT, R12, R15, RZ ;  /* 0x0000000f0c7b7210 */ /* 0x000fe20007f9e0ff */
[----:B------:R-:W-:Y:S02]  /*8d70*/  IMAD.MOV.U32 R54, RZ, RZ, R101 ;  /* 0x000000ffff367224 */ /* 0x000fe400078e0065 */
[----:B------:R-:W-:Y:S02]  /*8d80*/  IMAD.MOV.U32 R104, RZ, RZ, R13 ;  /* 0x000000ffff687224 */ /* 0x000fe400078e000d */
[----:B------:R-:W-:Y:S01]  /*8d90*/  IMAD.WIDE.U32.X R102, R9, 0x64774b84, R102, P6 ;  /* 0x64774b8409667825 */ /* 0x000fe200030e0466 */
[----:B------:R-:W-:-:S03]  /*8da0*/  IADD3 R15, P6, PT, R106, R11, RZ ;  /* 0x0000000b6a0f7210 */ /* 0x000fc60007fde0ff */
[----:B------:R-:W-:Y:S01]  /*8db0*/  IMAD.WIDE.U32.X R54, R9, 0x4b1ba7b6, R54, P2 ;  /* 0x4b1ba7b609367825 */ /* 0x000fe200010e0436 */
[----:B------:R-:W-:-:S03]  /*8dc0*/  IADD3 RZ, P2, PT, R108, R10, RZ ;  /* 0x0000000a6cff7210 */ /* 0x000fc60007f5e0ff */
[----:B------:R-:W-:Y:S01]  /*8dd0*/  IMAD.WIDE.U32.X R10, R9, 0x1a0111ea, R104, P4 ;  /* 0x1a0111ea090a7825 */ /* 0x000fe200020e0468 */
[----:B------:R-:W-:Y:S02]  /*8de0*/  IADD3.X R127, P4, PT, RZ, R127, RZ, P1, !PT ;  /* 0x0000007fff7f7210 */ /* 0x000fe40000f9e4ff */
[----:B------:R-:W-:Y:S01]  /*8df0*/  IADD3.X RZ, P2, PT, R109, R15, RZ, P2, !PT ;  /* 0x0000000f6dff7210 */ /* 0x000fe2000175e4ff */
[----:B------:R-:W-:Y:S01]  /*8e00*/  IMAD.MOV.U32 R110, RZ, RZ, R107 ;  /* 0x000000ffff6e7224 */ /* 0x000fe200078e006b */
[----:B------:R-:W-:Y:S01]  /*8e10*/  IADD3 R126, P1, PT, R127, R114, RZ ;  /* 0x000000727f7e7210 */ /* 0x000fe20007f3e0ff */
[----:B------:R-:W-:Y:S01]  /*8e20*/  IMAD.WIDE.U32 R104, R44, R19, R108 ;  /* 0x000000132c687225 */ /* 0x000fe200078e006c */
[----:B------:R-:W-:-:S03]  /*8e30*/  IADD3.X R9, PT, PT, RZ, RZ, R113, P4, P0 ;  /* 0x000000ffff097210 */ /* 0x000fc600027e0471 */
[----:B------:R-:W-:Y:S01]  /*8e40*/  IMAD.WIDE.U32.X R108, R45, R20, R110, P6 ;  /* 0x000000142d6c7225 */ /* 0x000fe200030e046e */
[----:B------:R-:W-:Y:S02]  /*8e50*/  IADD3 R112, P6, PT, R17, R104, RZ ;  /* 0x0000006811707210 */ /* 0x000fe40007fde0ff */
[----:B------:R-:W-:Y:S01]  /*8e60*/  IADD3.X R127, P0, PT, R6, R9, RZ, P1, !PT ;  /* 0x00000009067f7210 */ /* 0x000fe20000f1e4ff */
[----:B------:R-:W-:Y:S01]  /*8e70*/  IMAD.IADD R106, R105, 0x1, R106 ;  /* 0x00000001696a7824 */ /* 0x000fe200078e026a */
[----:B------:R-:W-:Y:S01]  /*8e80*/  IADD3.X R13, P2, PT, RZ, R108, RZ, P2, !PT ;  /* 0x0000006cff0d7210 */ /* 0x000fe2000175e4ff */
[----:B------:R-:W-:-:S03]  /*8e90*/  IMAD.WIDE.U32 R114, R8, -0x94f09dc, R72 ;  /* 0xf6b0f62408727825 */ /* 0x000fc600078e0048 */
[----:B------:R-:W-:Y:S01]  /*8ea0*/  IADD3.X R113, P4, PT, R106, R29, RZ, P6, !PT ;  /* 0x0000001d6a717210 */ /* 0x000fe2000379e4ff */
[----:B------:R-:W-:Y:S01]  /*8eb0*/  IMAD.WIDE.U32 R72, R43, R19, RZ ;  /* 0x000000132b487225 */ /* 0x000fe200078e00ff */
[----:B------:R-:W-:Y:S02]  /*8ec0*/  IADD3 R106, P1, PT, R128, R7, RZ ;  /* 0x00000007806a7210 */ /* 0x000fe40007f3e0ff */
[----:B------:R-:W-:Y:S01]  /*8ed0*/  IADD3.X R9, P4, PT, RZ, R13, RZ, P4, !PT ;  /* 0x0000000dff097210 */ /* 0x000fe2000279e4ff */
[----:B------:R-:W-:Y:S01]  /*8ee0*/  IMAD.IADD R118, R115, 0x1, R118 ;  /* 0x0000000173767824 */ /* 0x000fe200078e0276 */
[----:B------:R-:W-:Y:S01]  /*8ef0*/  IADD3.X R107, P1, PT, R129, R4, RZ, P1, !PT ;  /* 0x00000004816b7210 */ /* 0x000fe20000f3e4ff */
[C---:B------:R-:W-:Y:S01]  /*8f00*/  IMAD.WIDE.U32 R104, P6, R42.reuse, R20, R72 ;  /* 0x000000142a687225 */ /* 0x040fe200078c0048 */
[----:B------:R-:W-:Y:S02]  /*8f10*/  IADD3.X R115, P5, PT, RZ, R116, RZ, P5, !PT ;  /* 0x00000074ff737210 */ /* 0x000fe40002fbe4ff */
[----:B------:R-:W-:Y:S01]  /*8f20*/  IADD3.X R13, PT, PT, RZ, RZ, R109, P4, P2 ;  /* 0x000000ffff0d7210 */ /* 0x000fe200027e446d */
[----:B------:R-:W-:-:S04]  /*8f30*/  IMAD.WIDE.U32 R110, R42, R19, RZ ;  /* 0x000000132a6e7225 */ /* 0x000fc800078e00ff */
[----:B------:R-:W-:Y:S01]  /*8f40*/  IMAD.X R109, RZ, RZ, RZ, P6 ;  /* 0x000000ffff6d7224 */ /* 0x000fe200030e06ff */
[----:B------:R-:W-:Y:S01]  /*8f50*/  IADD3.X R115, P6, PT, RZ, R115, RZ, P0, !PT ;  /* 0x00000073ff737210 */ /* 0x000fe200007de4ff */
[----:B------:R-:W-:Y:S01]  /*8f60*/  IMAD.WIDE.U32 R72, R42, R19, R106 ;  /* 0x000000132a487225 */ /* 0x000fe200078e006a */
[----:B------:R-:W-:Y:S02]  /*8f70*/  IADD3 R15, P4, PT, R104, R111, RZ ;  /* 0x0000006f680f7210 */ /* 0x000fe40007f9e0ff */
[----:B------:R-:W-:Y:S01]  /*8f80*/  IADD3 RZ, P2, PT, R106, R110, RZ ;  /* 0x0000006e6aff7210 */ /* 0x000fe20007f5e0ff */
[----:B------:R-:W-:Y:S01]  /*8f90*/  IMAD.MOV.U32 R108, RZ, RZ, R105 ;  /* 0x000000ffff6c7224 */ /* 0x000fe200078e0069 */
[----:B------:R-:W-:Y:S01]  /*8fa0*/  IADD3 R114, P0, PT, R115, R114, RZ ;  /* 0x0000007273727210 */ /* 0x000fe20007f1e0ff */
[----:B------:R-:W-:Y:S01]  /*8fb0*/  IMAD.IADD R104, R73, 0x1, R104 ;  /* 0x0000000149687824 */ /* 0x000fe200078e0268 */
[----:B------:R-:W-:Y:S02]  /*8fc0*/  IADD3.X R117, PT, PT, RZ, RZ, R117, P6, P5 ;  /* 0x000000ffff757210 */ /* 0x000fe400037ea475 */
[----:B------:R-:W-:Y:S01]  /*8fd0*/  IADD3 R106, P5, PT, R9, R72, RZ ;  /* 0x00000048096a7210 */ /* 0x000fe20007fbe0ff */
[----:B------:R-:W-:Y:S01]  /*8fe0*/  IMAD.WIDE.U32.X R72, R43, R20, R108, P4 ;  /* 0x000000142b487225 */ /* 0x000fe200020e046c */
[----:B------:R-:W-:-:S02]  /*8ff0*/  IADD3.X RZ, P2, PT, R107, R15, RZ, P2, !PT ;  /* 0x0000000f6bff7210 */ /* 0x000fc4000175e4ff */
[----:B------:R-:W-:Y:S02]  /*9000*/  IADD3.X R115, P0, PT, R118, R117, RZ, P0, !PT ;  /* 0x0000007576737210 */ /* 0x000fe4000071e4ff */
[----:B------:R-:W-:Y:S02]  /*9010*/  IADD3.X R109, P3, PT, RZ, R120, RZ, P3, !PT ;  /* 0x00000078ff6d7210 */ /* 0x000fe40001f7e4ff */
[----:B------:R-:W-:Y:S01]  /*9020*/  IADD3.X R107, P5, PT, R104, R13, RZ, P5, !PT ;  /* 0x0000000d686b7210 */ /* 0x000fe20002fbe4ff */
[----:B------:R-:W-:Y:S01]  /*9030*/  IMAD.WIDE.U32 R104, R8, -0xc7aed41, R56 ;  /* 0xf38512bf08687825 */ /* 0x000fe200078e0038 */
[----:B------:R-:W-:Y:S02]  /*9040*/  IADD3.X R116, P2, PT, RZ, R72, RZ, P2, !PT ;  /* 0x00000048ff747210 */ /* 0x000fe4000175e4ff */
[----:B------:R-:W-:Y:S01]  /*9050*/  IADD3 RZ, P4, PT, R56, R124, RZ ;  /* 0x0000007c38ff7210 */ /* 0x000fe20007f9e0ff */
[----:B------:R-:W-:Y:S01]  /*9060*/  IMAD.IADD R122, R105, 0x1, R122 ;  /* 0x00000001697a7824 */ /* 0x000fe200078e027a */
[----:B------:R-:W-:-:S02]  /*9070*/  IADD3.X R109, P0, PT, RZ, R109, RZ, P0, !PT ;  /* 0x0000006dff6d7210 */ /* 0x000fc4000071e4ff */
[----:B------:R-:W-:Y:S02]  /*9080*/  IADD3.X R116, P6, PT, RZ, R116, RZ, P5, !PT ;  /* 0x00000074ff747210 */ /* 0x000fe40002fde4ff */
[----:B------:R-:W-:Y:S01]  /*9090*/  IADD3.X RZ, P4, PT, R57, R119, RZ, P4, !PT ;  /* 0x0000007739ff7210 */ /* 0x000fe2000279e4ff */
[-C--:B------:R-:W-:Y:S01]  /*90a0*/  IMAD.WIDE.U32 R56, R53, R27.reuse, RZ ;  /* 0x0000001b35387225 */ /* 0x080fe200078e00ff */
[----:B------:R-:W-:Y:S02]  /*90b0*/  IADD3 R108, P5, PT, R109, R104, RZ ;  /* 0x000000686d6c7210 */ /* 0x000fe40007fbe0ff */
[----:B------:R-:W-:Y:S01]  /*90c0*/  IADD3.X R121, PT, PT, RZ, RZ, R121, P0, P3 ;  /* 0x000000ffff797210 */ /* 0x000fe200007e6479 */
[----:B------:R-:W-:Y:S01]  /*90d0*/  IMAD.WIDE.U32 R104, R52, R27, RZ ;  /* 0x0000001b34687225 */ /* 0x000fe200078e00ff */
[----:B------:R-:W-:Y:S02]  /*90e0*/  IADD3.X R9, PT, PT, RZ, RZ, R73, P6, P2 ;  /* 0x000000ffff097210 */ /* 0x000fe400037e4449 */
[----:B------:R-:W-:Y:S01]  /*90f0*/  IADD3.X R109, P2, PT, R122, R121, RZ, P5, !PT ;  /* 0x000000797a6d7210 */ /* 0x000fe20002f5e4ff */
[----:B------:R-:W-:Y:S01]  /*9100*/  IMAD.WIDE.U32 R72, P6, R52, R28, R56 ;  /* 0x0000001c34487225 */ /* 0x000fe200078c0038 */
[----:B------:R-:W-:-:S02]  /*9110*/  IADD3.X R13, P0, PT, RZ, R102, RZ, P4, !PT ;  /* 0x00000066ff0d7210 */ /* 0x000fc4000271e4ff */
[----:B------:R-:W-:Y:S01]  /*9120*/  IADD3 RZ, P3, PT, R112, R98, RZ ;  /* 0x0000006270ff7210 */ /* 0x000fe20007f7e0ff */
[----:B------:R-:W-:Y:S01]  /*9130*/  IMAD.WIDE.U32 R56, R8, 0x434bacd7, R112 ;  /* 0x434bacd708387825 */ /* 0x000fe200078e0070 */
[----:B------:R-:W-:Y:S02]  /*9140*/  IADD3.X R13, P2, PT, RZ, R13, RZ, P2, !PT ;  /* 0x0000000dff0d7210 */ /* 0x000fe4000175e4ff */
[----:B------:R-:W-:Y:S01]  /*9150*/  IADD3.X RZ, P3, PT, R113, R99, RZ, P3, !PT ;  /* 0x0000006371ff7210 */ /* 0x000fe20001f7e4ff */
[----:B------:R-:W-:Y:S01]  /*9160*/  IMAD.IADD R100, R57, 0x1, R100 ;  /* 0x0000000139647824 */ /* 0x000fe200078e0264 */
[----:B------:R-:W-:Y:S01]  /*9170*/  IADD3.X R103, PT, PT, RZ, RZ, R103, P2, P0 ;  /* 0x000000ffff677210 */ /* 0x000fe200017e0467 */
[----:B------:R-:W-:Y:S01]  /*9180*/  IMAD.MOV.U32 R6, RZ, RZ, R73 ;  /* 0x000000ffff067224 */ /* 0x000fe200078e0049 */
[----:B------:R-:W-:Y:S01]  /*9190*/  IADD3 R102, P0, PT, R13, R56, RZ ;  /* 0x000000380d667210 */ /* 0x000fe20007f1e0ff */
[----:B------:R-:W-:Y:S01]  /*91a0*/  IMAD.WIDE.U32 R56, R52, R27, R126 ;  /* 0x0000001b34387225 */ /* 0x000fe200078e007e */
[----:B------:R-:W-:-:S02]  /*91b0*/  IADD3 R15, P5, PT, R72, R105, RZ ;  /* 0x00000069480f7210 */ /* 0x000fc40007fbe0ff */
[----:B------:R-:W-:Y:S01]  /*91c0*/  IADD3 RZ, P2, PT, RZ, R7, RZ ;  /* 0x00000007ffff7210 */ /* 0x000fe20007f5e0ff */
[----:B------:R-:W-:Y:S01]  /*91d0*/  IMAD.X R7, RZ, RZ, RZ, P6 ;  /* 0x000000ffff077224 */ /* 0x000fe200030e06ff */
[----:B------:R-:W-:Y:S01]  /*91e0*/  IADD3 RZ, P4, PT, R126, R104, RZ ;  /* 0x000000687eff7210 */ /* 0x000fe20007f9e0ff */
[----:B------:R-:W-:Y:S01]  /*91f0*/  IMAD.WIDE.U32 R98, R51, R27, RZ ;  /* 0x0000001b33627225 */ /* 0x000fe200078e00ff */
[----:B------:R-:W-:Y:S02]  /*9200*/  IADD3.X R103, P0, PT, R100, R103, RZ, P0, !PT ;  /* 0x0000006764677210 */ /* 0x000fe4000071e4ff */
[----:B------:R-:W-:Y:S01]  /*9210*/  IADD3.X R105, P6, PT, RZ, R54, RZ, P3, !PT ;  /* 0x00000036ff697210 */ /* 0x000fe20001fde4ff */
[----:B------:R-:W-:Y:S01]  /*9220*/  IMAD.IADD R57, R57, 0x1, R72 ;  /* 0x0000000139397824 */ /* 0x000fe200078e0248 */
[----:B------:R-:W-:Y:S01]  /*9230*/  IADD3.X RZ, P4, PT, R127, R15, RZ, P4, !PT ;  /* 0x0000000f7fff7210 */ /* 0x000fe2000279e4ff */
        /* <DEDUP_REMOVED lines=18> */
[----:B------:R-:W-:Y:S01]  /*9360*/  IMAD.WIDE.U32.X R54, R51, R28, R54, P6 ;  /* 0x0000001c33367225 */ /* 0x000fe200030e0436 */
[----:B------:R-:W-:Y:S02]  /*9370*/  IADD3 R14, P4, PT, R17, R14, RZ ;  /* 0x0000000e110e7210 */ /* 0x000fe40007f9e0ff */
[----:B------:R-:W-:Y:S01]  /*9380*/  IADD3.X RZ, P3, PT, R107, R123, RZ, P3, !PT ;  /* 0x0000007b6bff7210 */ /* 0x000fe20001f7e4ff */
[-C--:B------:R-:W-:Y:S01]  /*9390*/  IMAD.WIDE.U32 R72, R49, R27.reuse, RZ ;  /* 0x0000001b31487225 */ /* 0x080fe200078e00ff */
[----:B------:R-:W-:Y:S02]  /*93a0*/  IADD3.X R15, P4, PT, R13, R100, RZ, P4, !PT ;  /* 0x000000640d0f7210 */ /* 0x000fe4000279e4ff */
[----:B------:R-:W-:Y:S01]  /*93b0*/  IADD3.X R13, P6, PT, RZ, R54, RZ, P0, !PT ;  /* 0x00000036ff0d7210 */ /* 0x000fe200007de4ff */
[----:B------:R-:W-:Y:S01]  /*93c0*/  IMAD.WIDE.U32 R6, R48, R27, RZ ;  /* 0x0000001b30067225 */ /* 0x000fe200078e00ff */
[----:B------:R-:W-:-:S02]  /*93d0*/  IADD3.X R110, P3, PT, RZ, R10, RZ, P3, !PT ;  /* 0x0000000aff6e7210 */ /* 0x000fc40001f7e4ff */
[----:B------:R-:W-:Y:S01]  /*93e0*/  IADD3.X R13, P4, PT, RZ, R13, RZ, P4, !PT ;  /* 0x0000000dff0d7210 */ /* 0x000fe2000279e4ff */
[----:B------:R-:W-:Y:S01]  /*93f0*/  IMAD.WIDE.U32 R98, P5, R48, R28, R72 ;  /* 0x0000001c30627225 */ /* 0x000fe200078a0048 */
[----:B------:R-:W-:Y:S02]  /*9400*/  IADD3 RZ, P0, PT, R108, R6, RZ ;  /* 0x000000066cff7210 */ /* 0x000fe40007f1e0ff */
[----:B------:R-:W-:Y:S01]  /*9410*/  IADD3.X R55, PT, PT, RZ, RZ, R55, P4, P6 ;  /* 0x000000ffff377210 */ /* 0x000fe200027ec437 */
[----:B------:R-:W-:Y:S01]  /*9420*/  IMAD.WIDE.U32 R72, R48, R27, R108 ;  /* 0x0000001b30487225 */ /* 0x000fe200078e006c */
[----:B------:R-:W-:Y:S02]  /*9430*/  IADD3.X RZ, P2, PT, RZ, R4, RZ, P2, !PT ;  /* 0x00000004ffff7210 */ /* 0x000fe4000175e4ff */
[----:B------:R-:W-:Y:S01]  /*9440*/  IADD3.X R115, P1, PT, RZ, RZ, RZ, P1, !PT ;  /* 0x000000ffff737210 */ /* 0x000fe20000f3e4ff */
[----:B------:R-:W-:Y:S01]  /*9450*/  IMAD.X R101, RZ, RZ, RZ, P5 ;  /* 0x000000ffff657224 */ /* 0x000fe200028e06ff */
[----:B------:R-:W-:Y:S01]  /*9460*/  IADD3 R17, P5, PT, R98, R7, RZ ;  /* 0x0000000762117210 */ /* 0x000fe20007fbe0ff */
[----:B------:R-:W-:Y:S01]  /*9470*/  IMAD.WIDE.U32 R6, R8, 0x397fe69a, R106 ;  /* 0x397fe69a08067825 */ /* 0x000fe200078e006a */
[----:B------:R-:W-:-:S02]  /*9480*/  IADD3 R54, P4, PT, R13, R72, RZ ;  /* 0x000000480d367210 */ /* 0x000fc40007f9e0ff */
[----:B------:R-:W-:Y:S01]  /*9490*/  IADD3.X RZ, P0, PT, R109, R17, RZ, P0, !PT ;  /* 0x000000116dff7210 */ /* 0x000fe2000071e4ff */
[----:B------:R-:W-:Y:S01]  /*94a0*/  IMAD R13, R57, -0x30003, RZ ;  /* 0xfffcfffd390d7824 */ /* 0x000fe200078e02ff */
[----:B------:R-:W-:Y:S01]  /*94b0*/  IADD3 R104, P6, PT, R105, R6, RZ ;  /* 0x0000000669687210 */ /* 0x000fe20007fde0ff */
[----:B------:R-:W-:Y:S02]  /*94c0*/  IMAD.MOV.U32 R100, RZ, RZ, R99 ;  /* 0x000000ffff647224 */ /* 0x000fe400078e0063 */
[----:B------:R-:W-:Y:S02]  /*94d0*/  IMAD.IADD R8, R7, 0x1, R12 ;  /* 0x0000000107087824 */ /* 0x000fe400078e020c */
[----:B------:R-:W-:-:S03]  /*94e0*/  IMAD.WIDE.U32 R6, R56, -0x30003, RZ ;  /* 0xfffcfffd38067825 */ /* 0x000fc600078e00ff */
[----:B------:R-:W-:Y:S01]  /*94f0*/  IADD3.X R105, P6, PT, R8, R29, RZ, P6, !PT ;  /* 0x0000001d08697210 */ /* 0x000fe200037de4ff */
[----:B------:R-:W-:Y:S01]  /*9500*/  IMAD R17, R56, -0x760c0004, R13 ;  /* 0x89f3fffc38117824 */ /* 0x000fe200078e020d */
[----:B------:R-:W-:Y:S01]  /*9510*/  IADD3.X R8, P2, PT, RZ, RZ, RZ, P2, !PT ;  /* 0x000000ffff087210 */ /* 0x000fe2000175e4ff */
[----:B------:R-:W-:Y:S01]  /*9520*/  IMAD.IADD R98, R73, 0x1, R98 ;  /* 0x0000000149627824 */ /* 0x000fe200078e0262 */
[----:B------:R-:W-:Y:S01]  /*9530*/  IADD3.X R110, P6, PT, RZ, R110, RZ, P6, !PT ;  /* 0x0000006eff6e7210 */ /* 0x000fe200037de4ff */
[----:B------:R-:W-:-:S03]  /*9540*/  IMAD.WIDE.U32.X R12, R49, R28, R100, P5 ;  /* 0x0000001c310c7225 */ /* 0x000fc600028e0464 */
        /* <DEDUP_REMOVED lines=16> */
[----:B------:R-:W-:-:S04]  /*9650*/  IMAD.WIDE.U32 R10, R6, -0x5555, R56 ;  /* 0xffffaaab060a7825 */ /* 0x000fc800078e0038 */
[----:B------:R-:W-:Y:S01]  /*9660*/  IMAD.X R13, RZ, RZ, RZ, P5 ;  /* 0x000000ffff0d7224 */ /* 0x000fe200028e06ff */
[----:B------:R-:W-:Y:S01]  /*9670*/  IADD3 R107, P5, PT, R100, R107, RZ ;  /* 0x0000006b646b7210 */ /* 0x000fe20007fbe0ff */
[----:B------:R-:W-:Y:S01]  /*9680*/  IMAD.X R99, RZ, RZ, RZ, P6 ;  /* 0x000000ffff637224 */ /* 0x000fe200030e06ff */
[----:B------:R-:W-:Y:S01]  /*9690*/  IADD3 RZ, P6, PT, RZ, R10, RZ ;  /* 0x0000000affff7210 */ /* 0x000fe20007fde0ff */
[----:B------:R-:W-:Y:S01]  /*96a0*/  IMAD.IADD R4, R11, 0x1, R100 ;  /* 0x000000010b047824 */ /* 0x000fe200078e0264 */
[----:B------:R-:W-:Y:S01]  /*96b0*/  IADD3.X RZ, P0, PT, R57, R107, RZ, P0, !PT ;  /* 0x0000006b39ff7210 */ /* 0x000fe2000071e4ff */
[----:B------:R-:W-:-:S03]  /*96c0*/  IMAD.WIDE.U32 R10, R46, R27, R102 ;  /* 0x0000001b2e0a7225 */ /* 0x000fc600078e0066 */
[----:B------:R-:W-:Y:S01]  /*96d0*/  IADD3.X RZ, P6, PT, RZ, R4, RZ, P6, !PT ;  /* 0x00000004ffff7210 */ /* 0x000fe200037de4ff */
[----:B------:R-:W-:Y:S02]  /*96e0*/  IMAD.MOV.U32 R98, RZ, RZ, R101 ;  /* 0x000000ffff627224 */ /* 0x000fe400078e0065 */
[----:B------:R-:W-:Y:S02]  /*96f0*/  IMAD.MOV.U32 R12, RZ, RZ, R73 ;  /* 0x000000ffff0c7224 */ /* 0x000fe400078e0049 */
[----:B------:R-:W-:Y:S02]  /*9700*/  IMAD.IADD R72, R11, 0x1, R72 ;  /* 0x000000010b487824 */ /* 0x000fe400078e0248 */
[----:B------:R-:W-:Y:S01]  /*9710*/  IMAD.WIDE.U32.X R12, R47, R28, R12, P4 ;  /* 0x0000001c2f0c7225 */ /* 0x000fe200020e040c */
[----:B------:R-:W-:-:S03]  /*9720*/  IADD3 R115, P4, PT, R115, R8, RZ ;  /* 0x0000000873737210 */ /* 0x000fc60007f9e0ff */
[----:B------:R-:W-:Y:S01]  /*9730*/  IMAD.WIDE.U32.X R56, R7, -0x46010001, R98, P5 ;  /* 0xb9feffff07387825 */ /* 0x000fe200028e0462 */
[----:B------:R-:W-:Y:S02]  /*9740*/  IADD3 R108, P5, PT, R109, R10, RZ ;  /* 0x0000000a6d6c7210 */ /* 0x000fe40007fbe0ff */
[----:B------:R-:W-:Y:S01]  /*9750*/  IADD3.X R111, P3, PT, RZ, R12, RZ, P3, !PT ;  /* 0x0000000cff6f7210 */ /* 0x000fe20001f7e4ff */
[----:B------:R-:W-:Y:S01]  /*9760*/  IMAD.WIDE.U32 R10, R45, R27, RZ ;  /* 0x0000001b2d0a7225 */ /* 0x000fe200078e00ff */
[----:B------:R-:W-:Y:S02]  /*9770*/  IADD3.X R17, P0, PT, RZ, R56, RZ, P0, !PT ;  /* 0x00000038ff117210 */ /* 0x000fe4000071e4ff */
[----:B------:R-:W-:Y:S01]  /*9780*/  IADD3.X R109, P5, PT, R72, R29, RZ, P5, !PT ;  /* 0x0000001d486d7210 */ /* 0x000fe20002fbe4ff */
[----:B------:R-:W-:Y:S01]  /*9790*/  IMAD.WIDE.U32 R72, R7, -0x4eac0001, RZ ;  /* 0xb153ffff07487825 */ /* 0x000fe200078e00ff */
[----:B------:R-:W-:Y:S02]  /*97a0*/  IADD3.X R17, P6, PT, RZ, R17, RZ, P6, !PT ;  /* 0x00000011ff117210 */ /* 0x000fe400037de4ff */
[----:B------:R-:W-:Y:S01]  /*97b0*/  IADD3.X R111, P5, PT, RZ, R111, RZ, P5, !PT ;  /* 0x0000006fff6f7210 */ /* 0x000fe20002fbe4ff */
[----:B------:R-:W-:Y:S01]  /*97c0*/  IMAD.X R8, RZ, RZ, RZ, P2 ;  /* 0x000000ffff087224 */ /* 0x000fe200010e06ff */
[----:B------:R-:W-:Y:S01]  /*97d0*/  IADD3.X R29, PT, PT, RZ, RZ, R57, P6, P0 ;  /* 0x000000ffff1d7210 */ /* 0x000fe200037e0439 */
[----:B------:R-:W-:Y:S01]  /*97e0*/  IMAD.WIDE.U32 R56, R6, -0x4eac0001, RZ ;  /* 0xb153ffff06387825 */ /* 0x000fe200078e00ff */
[----:B------:R-:W-:-:S02]  /*97f0*/  IADD3.X R113, PT, PT, RZ, RZ, R13, P5, P3 ;  /* 0x000000ffff717210 */ /* 0x000fc40002fe640d */
[----:B------:R-:W-:Y:S01]  /*9800*/  IADD3.X R8, PT, PT, R8, RZ, RZ, P4, P1 ;  /* 0x000000ff08087210 */ /* 0x000fe200027e24ff */
[----:B------:R-:W-:Y:S01]  /*9810*/  IMAD.WIDE.U32 R98, P3, R6, 0x1eabfffe, R72 ;  /* 0x1eabfffe06627825 */ /* 0x000fe20007860048 */
[----:B------:R-:W-:Y:S02]  /*9820*/  IADD3 RZ, P2, PT, R14, R56, RZ ;  /* 0x000000380eff7210 */ /* 0x000fe40007f5e0ff */
[----:B------:R-:W-:Y:S01]  /*9830*/  IADD3 R115, P0, PT, R116, R115, RZ ;  /* 0x0000007374737210 */ /* 0x000fe20007f1e0ff */
[----:B------:R-:W-:Y:S01]  /*9840*/  IMAD.WIDE.U32 R12, P5, R44, R28, R10 ;  /* 0x0000001c2c0c7225 */ /* 0x000fe200078a000a */
[----:B------:R-:W-:-:S03]  /*9850*/  IADD3 R117, P6, PT, R98, R57, RZ ;  /* 0x0000003962757210 */ /* 0x000fc60007fde0ff */
[----:B------:R-:W-:Y:S01]  /*9860*/  IMAD.WIDE.U32 R72, R7, -0x94f09dc, RZ ;  /* 0xf6b0f62407487825 */ /* 0x000fe200078e00ff */
[----:B------:R-:W-:-:S03]  /*9870*/  IADD3.X RZ, P2, PT, R15, R117, RZ, P2, !PT ;  /* 0x000000750fff7210 */ /* 0x000fc6000175e4ff */
[----:B------:R-:W-:-:S04]  /*9880*/  IMAD.WIDE.U32 R10, R44, R27, RZ ;  /* 0x0000001b2c0a7225 */ /* 0x000fc800078e00ff */
[----:B------:R-:W-:Y:S01]  /*9890*/  IMAD.X R101, RZ, RZ, RZ, P3 ;  /* 0x000000ffff657224 */ /* 0x000fe200018e06ff */
[----:B------:R-:W-:Y:S01]  /*98a0*/  IADD3 R11, P3, PT, R12, R11, RZ ;  /* 0x0000000b0c0b7210 */ /* 0x000fe20007f7e0ff */
[----:B------:R-:W-:Y:S02]  /*98b0*/  IMAD.X R57, RZ, RZ, RZ, P5 ;  /* 0x000000ffff397224 */ /* 0x000fe400028e06ff */
[----:B------:R-:W-:-:S04]  /*98c0*/  IMAD.WIDE.U32 R102, P5, R6, 0x6730d2a0, R72 ;  /* 0x6730d2a006667825 */ /* 0x000fc800078a0048 */
[----:B------:R-:W-:Y:S02]  /*98d0*/  IMAD.MOV.U32 R56, RZ, RZ, R13 ;  /* 0x000000ffff387224 */ /* 0x000fe400078e000d */
[----:B------:R-:W-:-:S04]  /*98e0*/  IMAD.WIDE.U32 R106, R6, -0x94f09dc, RZ ;  /* 0xf6b0f624066a7825 */ /* 0x000fc800078e00ff */
[----:B------:R-:W-:Y:S01]  /*98f0*/  IMAD.WIDE.U32 R72, R6, -0x4eac0001, R14 ;  /* 0xb153ffff06487825 */ /* 0x000fe200078e000e */
[----:B------:R-:W-:Y:S02]  /*9900*/  IADD3 R107, P4, PT, R102, R107, RZ ;  /* 0x0000006b666b7210 */ /* 0x000fe40007f9e0ff */
[----:B------:R-:W-:Y:S01]  /*9910*/  IADD3 RZ, P1, PT, R54, R106, RZ ;  /* 0x0000006a36ff7210 */ /* 0x000fe20007f3e0ff */
[----:B------:R-:W-:Y:S02]  /*9920*/  IMAD.MOV.U32 R100, RZ, RZ, R99 ;  /* 0x000000ffff647224 */ /* 0x000fe400078e0063 */
[----:B------:R-:W-:Y:S01]  /*9930*/  IMAD.WIDE.U32.X R56, R45, R28, R56, P3 ;  /* 0x0000001c2d387225 */ /* 0x000fe200018e0438 */
[----:B------:R-:W-:Y:S02]  /*9940*/  IADD3 RZ, P3, PT, R104, R10, RZ ;  /* 0x0000000a68ff7210 */ /* 0x000fe40007f7e0ff */
[----:B------:R-:W-:Y:S01]  /*9950*/  IADD3.X RZ, P1, PT, R55, R107, RZ, P1, !PT ;  /* 0x0000006b37ff7210 */ /* 0x000fe20000f3e4ff */
[----:B------:R-:W-:Y:S01]  /*9960*/  IMAD.IADD R4, R73, 0x1, R98 ;  /* 0x0000000149047824 */ /* 0x000fe200078e0262 */
[----:B------:R-:W-:Y:S01]  /*9970*/  IADD3.X RZ, P3, PT, R105, R11, RZ, P3, !PT ;  /* 0x0000000b69ff7210 */ /* 0x000fe20001f7e4ff */
[----:B------:R-:W-:Y:S01]  /*9980*/  IMAD.WIDE.U32.X R98, R7, 0x1eabfffe, R100, P6 ;  /* 0x1eabfffe07627825 */ /* 0x000fe200030e0464 */
[----:B------:R-:W-:-:S03]  /*9990*/  IADD3 R106, P6, PT, R17, R72, RZ ;  /* 0x00000048116a7210 */ /* 0x000fc60007fde0ff */
[----:B------:R-:W-:Y:S01]  /*99a0*/  IMAD.WIDE.U32 R10, R44, R27, R104 ;  /* 0x0000001b2c0a7225 */ /* 0x000fe200078e0068 */
[----:B------:R-:W-:Y:S02]  /*99b0*/  IADD3.X R107, P6, PT, R4, R29, RZ, P6, !PT ;  /* 0x0000001d046b7210 */ /* 0x000fe400037de4ff */
[----:B------:R-:W-:Y:S01]  /*99c0*/  IADD3.X R13, P2, PT, RZ, R98, RZ, P2, !PT ;  /* 0x00000062ff0d7210 */ /* 0x000fe2000175e4ff */
[----:B------:R-:W-:Y:S01]  /*99d0*/  IMAD.X R15, RZ, RZ, RZ, P5 ;  /* 0x000000ffff0f7224 */ /* 0x000fe200028e06ff */
[----:B------:R-:W-:Y:S01]  /*99e0*/  IADD3 R10, P5, PT, R111, R10, RZ ;  /* 0x0000000a6f0a7210 */ /* 0x000fe20007fbe0ff */
[----:B------:R-:W-:Y:S01]  /*99f0*/  IMAD.IADD R12, R11, 0x1, R12 ;  /* 0x000000010b0c7824 */ /* 0x000fe200078e020c */
[----:B------:R-:W-:Y:S01]  /*9a00*/  IADD3.X R13, P6, PT, RZ, R13, RZ, P6, !PT ;  /* 0x0000000dff0d7210 */ /* 0x000fe200037de4ff */
[----:B------:R-:W-:-:S03]  /*9a10*/  IMAD.WIDE.U32 R54, R6, -0x94f09dc, R54 ;  /* 0xf6b0f62406367825 */ /* 0x000fc600078e0036 */
[----:B------:R-:W-:Y:S01]  /*9a20*/  IADD3.X R11, P5, PT, R12, R113, RZ, P5, !PT ;  /* 0x000000710c0b7210 */ /* 0x000fe20002fbe4ff */
[----:B------:R-:W-:Y:S01]  /*9a30*/  IMAD.MOV.U32 R14, RZ, RZ, R103 ;  /* 0x000000ffff0e7224 */ /* 0x000fe200078e0067 */
[----:B------:R-:W-:Y:S01]  /*9a40*/  IADD3.X R99, PT, PT, RZ, RZ, R99, P6, P2 ;  /* 0x000000ffff637210 */ /* 0x000fe200037e4463 */
[----:B------:R-:W-:Y:S01]  /*9a50*/  IMAD.IADD R102, R55, 0x1, R102 ;  /* 0x0000000137667824 */ /* 0x000fe200078e0266 */
[----:B------:R-:W-:Y:S01]  /*9a60*/  IADD3 R12, P6, PT, R13, R54, RZ ;  /* 0x000000360d0c7210 */ /* 0x000fe20007fde0ff */
[C---:B------:R-:W-:Y:S01]  /*9a70*/  IMAD.WIDE.U32 R54, R7.reuse, -0xc7aed41, RZ ;  /* 0xf38512bf07367825 */ /* 0x040fe200078e00ff */
[----:B------:R-:W-:Y:S02]  /*9a80*/  IADD3.X R103, P2, PT, RZ, R56, RZ, P3, !PT ;  /* 0x00000038ff677210 */ /* 0x000fe40001f5e4ff */
[----:B------:R-:W-:Y:S01]  /*9a90*/  IADD3.X R13, P3, PT, R102, R99, RZ, P6, !PT ;  /* 0x00000063660d7210 */ /* 0x000fe2000377e4ff */
[----:B------:R-:W-:Y:S01]  /*9aa0*/  IMAD.WIDE.U32.X R14, R7, 0x6730d2a0, R14, P4 ;  /* 0x6730d2a0070e7825 */ /* 0x000fe200020e040e */
[----:B------:R-:W-:-:S03]  /*9ab0*/  IADD3.X R103, P5, PT, RZ, R103, RZ, P5, !PT ;  /* 0x00000067ff677210 */ /* 0x000fc60002fbe4ff */
[C---:B------:R-:W-:Y:S01]  /*9ac0*/  IMAD.WIDE.U32 R98, P4, R6.reuse, 0x64774b84, R54 ;  /* 0x64774b8406627825 */ /* 0x040fe20007880036 */
[----:B------:R-:W-:Y:S02]  /*9ad0*/  IADD3.X R17, P1, PT, RZ, R14, RZ, P1, !PT ;  /* 0x0000000eff117210 */ /* 0x000fe40000f3e4ff */
[----:B------:R-:W-:Y:S01]  /*9ae0*/  IADD3.X R55, P0, PT, R9, R8, RZ, P0, !PT ;  /* 0x0000000809377210 */ /* 0x000fe2000071e4ff */
[----:B------:R-:W-:Y:S01]  /*9af0*/  IMAD.WIDE.U32 R8, R43, R27, RZ ;  /* 0x0000001b2b087225 */ /* 0x000fe200078e00ff */
[----:B------:R-:W-:Y:S02]  /*9b00*/  IADD3.X R105, PT, PT, RZ, RZ, R57, P5, P2 ;  /* 0x000000ffff697210 */ /* 0x000fe40002fe4439 */
[----:B------:R-:W-:Y:S01]  /*9b10*/  IADD3.X R17, P5, PT, RZ, R17, RZ, P3, !PT ;  /* 0x00000011ff117210 */ /* 0x000fe20001fbe4ff */
[----:B------:R-:W-:Y:S01]  /*9b20*/  IMAD.WIDE.U32 R72, R6, -0xc7aed41, RZ ;  /* 0xf38512bf06487825 */ /* 0x000fe200078e00ff */
[----:B------:R-:W-:Y:S02]  /*9b30*/  IADD3 R54, P3, PT, R110, R115, RZ ;  /* 0x000000736e367210 */ /* 0x000fe40007f7e0ff */
[----:B------:R-:W-:Y:S01]  /*9b40*/  IADD3.X R29, PT, PT, RZ, RZ, R15, P5, P1 ;  /* 0x000000ffff1d7210 */ /* 0x000fe20002fe240f */
[----:B------:R-:W-:Y:S01]  /*9b50*/  IMAD.WIDE.U32 R14, P1, R42, R28, R8 ;  /* 0x0000001c2a0e7225 */ /* 0x000fe20007820008 */
[----:B------:R-:W-:-:S02]  /*9b60*/  IADD3 R57, P6, PT, R98, R73, RZ ;  /* 0x0000004962397210 */ /* 0x000fc40007fde0ff */
[----:B------:R-:W-:Y:S01]  /*9b70*/  IADD3 RZ, P2, PT, R108, R72, RZ ;  /* 0x000000486cff7210 */ /* 0x000fe20007f5e0ff */
[----:B------:R-:W-:Y:S01]  /*9b80*/  IMAD.WIDE.U32 R8, R42, R27, RZ ;  /* 0x0000001b2a087225 */ /* 0x000fe200078e00ff */
[----:B------:R-:W-:Y:S02]  /*9b90*/  IADD3.X R55, P3, PT, R112, R55, RZ, P3, !PT ;  /* 0x0000003770377210 */ /* 0x000fe40001f7e4ff */
[----:B------:R-:W-:Y:S01]  /*9ba0*/  IADD3.X RZ, P2, PT, R109, R57, RZ, P2, !PT ;  /* 0x000000396dff7210 */ /* 0x000fe2000175e4ff */
[----:B------:R-:W-:Y:S01]  /*9bb0*/  IMAD.X R57, RZ, RZ, RZ, P1 ;  /* 0x000000ffff397224 */ /* 0x000fe200008e06ff */
[----:B------:R-:W-:Y:S01]  /*9bc0*/  IADD3 R111, P5, PT, R14, R9, RZ ;  /* 0x000000090e6f7210 */ /* 0x000fe20007fbe0ff */
[----:B------:R-:W-:Y:S01]  /*9bd0*/  IMAD.X R101, RZ, RZ, RZ, P4 ;  /* 0x000000ffff657224 */ /* 0x000fe200020e06ff */
[----:B------:R-:W-:Y:S01]  /*9be0*/  IADD3 RZ, P1, PT, R54, R8, RZ ;  /* 0x0000000836ff7210 */ /* 0x000fe20007f3e0ff */
[----:B------:R-:W-:Y:S01]  /*9bf0*/  IMAD.WIDE.U32 R8, R42, R27, R54 ;  /* 0x0000001b2a087225 */ /* 0x000fe200078e0036 */
[----:B------:R-:W-:-:S02]  /*9c00*/  IADD3.X R110, P3, PT, RZ, RZ, RZ, P3, !PT ;  /* 0x000000ffff6e7210 */ /* 0x000fc40001f7e4ff */
[----:B------:R-:W-:Y:S01]  /*9c10*/  IADD3.X RZ, P1, PT, R55, R111, RZ, P1, !PT ;  /* 0x0000006f37ff7210 */ /* 0x000fe20000f3e4ff */
[----:B------:R-:W-:Y:S01]  /*9c20*/  IMAD.IADD R14, R9, 0x1, R14 ;  /* 0x00000001090e7824 */ /* 0x000fe200078e020e */
[----:B------:R-:W-:Y:S01]  /*9c30*/  IADD3 R102, P4, PT, R103, R8, RZ ;  /* 0x0000000867667210 */ /* 0x000fe20007f9e0ff */
[----:B------:R-:W-:Y:S02]  /*9c40*/  IMAD.MOV.U32 R56, RZ, RZ, R15 ;  /* 0x000000ffff387224 */ /* 0x000fe400078e000f */
        /* <DEDUP_REMOVED lines=18> */
[----:B------:R-:W-:Y:S01]  /*9d70*/  IMAD.WIDE.U32 R54, R7, 0x434bacd7, RZ ;  /* 0x434bacd707367825 */ /* 0x000fe200078e00ff */
[----:B------:R-:W-:Y:S02]  /*9d80*/  IADD3 R17, P4, PT, R72, R57, RZ ;  /* 0x0000003948117210 */ /* 0x000fe40007f9e0ff */
[----:B------:R-:W-:Y:S01]  /*9d90*/  IADD3.X R29, P0, PT, RZ, RZ, RZ, P0, !PT ;  /* 0x000000ffff1d7210 */ /* 0x000fe2000071e4ff */
[----:B------:R-:W-:Y:S01]  /*9da0*/  IMAD.WIDE.U32 R14, R6, 0x434bacd7, RZ ;  /* 0x434bacd7060e7825 */ /* 0x000fe200078e00ff */
[----:B------:R-:W-:-:S03]  /*9db0*/  IADD3.X RZ, P1, PT, R107, R17, RZ, P1, !PT ;  /* 0x000000116bff7210 */ /* 0x000fc60000f3e4ff */
[----:B------:R-:W-:Y:S01]  /*9dc0*/  IMAD.WIDE.U32 R56, P5, R6, 0x4b1ba7b6, R54 ;  /* 0x4b1ba7b606387825 */ /* 0x000fe200078a0036 */
[----:B------:R-:W-:-:S03]  /*9dd0*/  IADD3 RZ, P2, PT, R10, R14, RZ ;  /* 0x0000000e0aff7210 */ /* 0x000fc60007f5e0ff */
[----:B------:R-:W-:-:S04]  /*9de0*/  IMAD.WIDE.U32 R8, R52, R25, R106 ;  /* 0x0000001934087225 */ /* 0x000fc800078e006a */
[----:B------:R-:W-:Y:S01]  /*9df0*/  IMAD.X R101, RZ, RZ, RZ, P6 ;  /* 0x000000ffff657224 */ /* 0x000fe200030e06ff */
[----:B------:R-:W-:Y:S01]  /*9e00*/  IADD3 R111, P6, PT, R56, R15, RZ ;  /* 0x0000000f386f7210 */ /* 0x000fe20007fde0ff */
[----:B------:R-:W-:-:S03]  /*9e10*/  IMAD.WIDE.U32 R54, R7, 0x397fe69a, RZ ;  /* 0x397fe69a07367825 */ /* 0x000fc600078e00ff */
[----:B------:R-:W-:Y:S01]  /*9e20*/  IADD3.X RZ, P2, PT, R11, R111, RZ, P2, !PT ;  /* 0x0000006f0bff7210 */ /* 0x000fe2000175e4ff */
[----:B------:R-:W-:Y:S02]  /*9e30*/  IMAD.MOV.U32 R100, RZ, RZ, R73 ;  /* 0x000000ffff647224 */ /* 0x000fe400078e0049 */
[----:B------:R-:W-:Y:S02]  /*9e40*/  IMAD.IADD R9, R9, 0x1, R72 ;  /* 0x0000000109097824 */ /* 0x000fe400078e0248 */
[----:B------:R-:W-:Y:S02]  /*9e50*/  IMAD.X R73, RZ, RZ, RZ, P5 ;  /* 0x000000ffff497224 */ /* 0x000fe400028e06ff */
[----:B------:R-:W-:Y:S02]  /*9e60*/  IMAD.MOV.U32 R72, RZ, RZ, R57 ;  /* 0x000000ffff487224 */ /* 0x000fe400078e0039 */
[----:B------:R-:W-:-:S04]  /*9e70*/  IMAD.WIDE.U32.X R100, R53, R26, R100, P4 ;  /* 0x0000001a35647225 */ /* 0x000fc800020e0464 */
[----:B------:R-:W-:Y:S01]  /*9e80*/  IMAD.WIDE.U32.X R72, R7, 0x4b1ba7b6, R72, P6 ;  /* 0x4b1ba7b607487825 */ /* 0x000fe200030e0448 */
[----:B------:R-:W-:Y:S02]  /*9e90*/  IADD3 RZ, P6, PT, RZ, R8, RZ ;  /* 0x00000008ffff7210 */ /* 0x000fe40007fde0ff */
[----:B------:R-:W-:Y:S01]  /*9ea0*/  IADD3.X R17, P1, PT, RZ, R100, RZ, P1, !PT ;  /* 0x00000064ff117210 */ /* 0x000fe20000f3e4ff */
[----:B------:R-:W-:Y:S01]  /*9eb0*/  IMAD.WIDE.U32 R98, P5, R6, 0x1a0111ea, R54 ;  /* 0x1a0111ea06627825 */ /* 0x000fe200078a0036 */
[----:B------:R-:W-:-:S03]  /*9ec0*/  IADD3.X RZ, P6, PT, RZ, R9, RZ, P6, !PT ;  /* 0x00000009ffff7210 */ /* 0x000fc600037de4ff */
[----:B------:R-:W-:Y:S01]  /*9ed0*/  IMAD.WIDE.U32 R54, R6, 0x397fe69a, RZ ;  /* 0x397fe69a06367825 */ /* 0x000fe200078e00ff */
[----:B------:R-:W-:-:S03]  /*9ee0*/  IADD3.X R17, P6, PT, RZ, R17, RZ, P6, !PT ;  /* 0x00000011ff117210 */ /* 0x000fc600037de4ff */
[----:B------:R-:W-:Y:S01]  /*9ef0*/  IMAD.WIDE.U32 R104, R51, R25, RZ ;  /* 0x0000001933687225 */ /* 0x000fe200078e00ff */
[----:B------:R-:W-:-:S03]  /*9f00*/  IADD3 R117, P4, PT, R98, R55, RZ ;  /* 0x0000003762757210 */ /* 0x000fc60007f9e0ff */
[----:B------:R-:W-:Y:S02]  /*9f10*/  IMAD.X R15, RZ, RZ, RZ, P5 ;  /* 0x000000ffff0f7224 */ /* 0x000fe400028e06ff */
[----:B------:R-:W-:Y:S02]  /*9f20*/  IMAD.MOV.U32 R14, RZ, RZ, R99 ;  /* 0x000000ffff0e7224 */ /* 0x000fe400078e0063 */
[----:B------:R-:W-:-:S04]  /*9f30*/  IMAD.WIDE.U32 R106, R50, R25, RZ ;  /* 0x00000019326a7225 */ /* 0x000fc800078e00ff */
[----:B------:R-:W-:-:S04]  /*9f40*/  IMAD.WIDE.U32 R104, P5, R50, R26, R104 ;  /* 0x0000001a32687225 */ /* 0x000fc800078a0068 */
[----:B------:R-:W-:Y:S01]  /*9f50*/  IMAD.WIDE.U32.X R14, R7, 0x1a0111ea, R14, P4 ;  /* 0x1a0111ea070e7825 */ /* 0x000fe200020e040e */
[----:B------:R-:W-:Y:S02]  /*9f60*/  IADD3 R110, P4, PT, R110, R29, RZ ;  /* 0x0000001d6e6e7210 */ /* 0x000fe40007f9e0ff */
[----:B------:R-:W-:Y:S01]  /*9f70*/  IADD3.X R7, PT, PT, RZ, RZ, R101, P6, P1 ;  /* 0x000000ffff077210 */ /* 0x000fe200037e2465 */
[----:B------:R-:W-:Y:S01]  /*9f80*/  IMAD.X R99, RZ, RZ, RZ, P0 ;  /* 0x000000ffff637224 */ /* 0x000fe200000e06ff */
[----:B------:R-:W-:Y:S01]  /*9f90*/  IADD3 R29, P6, PT, R104, R107, RZ ;  /* 0x0000006b681d7210 */ /* 0x000fe20007fde0ff */
[----:B------:R-:W-:Y:S01]  /*9fa0*/  IMAD.X R57, RZ, RZ, RZ, P5 ;  /* 0x000000ffff397224 */ /* 0x000fe200028e06ff */
[----:B------:R-:W-:Y:S02]  /*9fb0*/  IADD3 RZ, P1, PT, R12, R106, RZ ;  /* 0x0000006a0cff7210 */ /* 0x000fe40007f3e0ff */
[----:B------:R-:W-:Y:S01]  /*9fc0*/  IADD3 RZ, P0, PT, R102, R54, RZ ;  /* 0x0000003666ff7210 */ /* 0x000fe20007f1e0ff */
[----:B------:R-:W-:Y:S01]  /*9fd0*/  IMAD.WIDE.U32 R54, R6, 0x434bacd7, R10 ;  /* 0x434bacd706367825 */ /* 0x000fe200078e000a */
[----:B------:R-:W-:-:S02]  /*9fe0*/  IADD3.X RZ, P1, PT, R13, R29, RZ, P1, !PT ;  /* 0x0000001d0dff7210 */ /* 0x000fc40000f3e4ff */
[----:B------:R-:W-:Y:S01]  /*9ff0*/  IADD3.X R99, PT, PT, R99, RZ, RZ, P4, P3 ;  /* 0x000000ff63637210 */ /* 0x000fe200027e64ff */
[----:B------:R-:W-:Y:S01]  /*a000*/  IMAD.WIDE.U32 R10, R50, R25, R12 ;  /* 0x00000019320a7225 */ /* 0x000fe200078e000c */
[----:B------:R-:W-:-:S03]  /*a010*/  IADD3.X RZ, P0, PT, R103, R117, RZ, P0, !PT ;  /* 0x0000007567ff7210 */ /* 0x000fc6000071e4ff */
[----:B------:R-:W-:Y:S01]  /*a020*/  IMAD.WIDE.U32 R12, R49, R25, RZ ;  /* 0x00000019310c7225 */ /* 0x000fe200078e00ff */
[----:B------:R-:W-:-:S03]  /*a030*/  IADD3 R10, P4, PT, R17, R10, RZ ;  /* 0x0000000a110a7210 */ /* 0x000fc60007f9e0ff */
[----:B------:R-:W-:Y:S02]  /*a040*/  IMAD.IADD R29, R55, 0x1, R56 ;  /* 0x00000001371d7824 */ /* 0x000fe400078e0238 */
[----:B------:R-:W-:Y:S02]  /*a050*/  IMAD.MOV.U32 R56, RZ, RZ, R105 ;  /* 0x000000ffff387224 */ /* 0x000fe400078e0069 */
[----:B------:R-:W-:-:S04]  /*a060*/  IMAD.WIDE.U32 R100, P5, R48, R26, R12 ;  /* 0x0000001a30647225 */ /* 0x000fc800078a000c */
[----:B------:R-:W-:Y:S02]  /*a070*/  IMAD.IADD R4, R11, 0x1, R104 ;  /* 0x000000010b047824 */ /* 0x000fe400078e0268 */
[----:B------:R-:W-:-:S03]  /*a080*/  IMAD.WIDE.U32.X R12, R51, R26, R56, P6 ;  /* 0x0000001a330c7225 */ /* 0x000fc600030e0438 */
[----:B------:R-:W-:Y:S01]  /*a090*/  IADD3.X R11, P4, PT, R4, R7, RZ, P4, !PT ;  /* 0x00000007040b7210 */ /* 0x000fe2000279e4ff */
[----:B------:R-:W-:Y:S01]  /*a0a0*/  IMAD.WIDE.U32 R104, R48, R25, RZ ;  /* 0x0000001930687225 */ /* 0x000fe200078e00ff */
[----:B------:R-:W-:-:S03]  /*a0b0*/  IADD3.X R111, P1, PT, RZ, R12, RZ, P1, !PT ;  /* 0x0000000cff6f7210 */ /* 0x000fc60000f3e4ff */
[----:B------:R-:W-:Y:S01]  /*a0c0*/  IMAD.WIDE.U32 R56, R6, 0x397fe69a, R102 ;  /* 0x397fe69a06387825 */ /* 0x000fe200078e0066 */
[----:B------:R-:W-:Y:S02]  /*a0d0*/  IADD3.X R111, P4, PT, RZ, R111, RZ, P4, !PT ;  /* 0x0000006fff6f7210 */ /* 0x000fe4000279e4ff */
[----:B------:R-:W-:Y:S01]  /*a0e0*/  IADD3 R17, P6, PT, R100, R105, RZ ;  /* 0x0000006964117210 */ /* 0x000fe20007fde0ff */
[----:B------:R-:W-:Y:S01]  /*a0f0*/  IMAD.WIDE.U32 R6, R48, R25, R108 ;  /* 0x0000001930067225 */ /* 0x000fe200078e006c */
[----:B------:R-:W-:Y:S02]  /*a100*/  IADD3 RZ, P3, PT, R108, R104, RZ ;  /* 0x000000686cff7210 */ /* 0x000fe40007f7e0ff */
[----:B------:R-:W-:Y:S01]  /*a110*/  IADD3.X R13, PT, PT, RZ, RZ, R13, P4, P1 ;  /* 0x000000ffff0d7210 */ /* 0x000fe200027e240d */
[----:B------:R-:W-:Y:S01]  /*a120*/  IMAD.X R55, RZ, RZ, RZ, P5 ;  /* 0x000000ffff377224 */ /* 0x000fe200028e06ff */
[----:B------:R-:W-:Y:S01]  /*a130*/  IADD3.X RZ, P3, PT, R109, R17, RZ, P3, !PT ;  /* 0x000000116dff7210 */ /* 0x000fe20001f7e4ff */
[----:B------:R-:W-:Y:S01]  /*a140*/  IMAD R17, R9, -0x30003, RZ ;  /* 0xfffcfffd09117824 */ /* 0x000fe200078e02ff */
[----:B------:R-:W-:Y:S01]  /*a150*/  IADD3 R102, P1, PT, R113, R54, RZ ;  /* 0x0000003671667210 */ /* 0x000fe20007f3e0ff */
[----:B------:R-:W-:Y:S01]  /*a160*/  IMAD.MOV.U32 R54, RZ, RZ, R101 ;  /* 0x000000ffff367224 */ /* 0x000fe200078e0065 */
[----:B------:R-:W-:Y:S01]  /*a170*/  IADD3 R115, P5, PT, R115, R110, RZ ;  /* 0x0000006e73737210 */ /* 0x000fe20007fbe0ff */
[----:B------:R-:W-:Y:S01]  /*a180*/  IMAD.IADD R4, R7, 0x1, R100 ;  /* 0x0000000107047824 */ /* 0x000fe200078e0264 */
[----:B------:R-:W-:Y:S01]  /*a190*/  IADD3 R110, P4, PT, R111, R6, RZ ;  /* 0x000000066f6e7210 */ /* 0x000fe20007f9e0ff */
[----:B------:R-:W-:Y:S01]  /*a1a0*/  IMAD.WIDE.U32 R6, R8, -0x30003, RZ ;  /* 0xfffcfffd08067825 */ /* 0x000fe200078e00ff */
[----:B------:R-:W-:-:S02]  /*a1b0*/  IADD3.X R103, P1, PT, R29, R112, RZ, P1, !PT ;  /* 0x000000701d677210 */ /* 0x000fc40000f3e4ff */
[----:B------:R-:W-:Y:S01]  /*a1c0*/  IADD3.X R111, P4, PT, R4, R13, RZ, P4, !PT ;  /* 0x0000000d046f7210 */ /* 0x000fe2000279e4ff */
[----:B------:R-:W-:Y:S01]  /*a1d0*/  IMAD R17, R8, -0x760c0004, R17 ;  /* 0x89f3fffc08117824 */ /* 0x000fe200078e0211 */
[----:B------:R-:W-:Y:S01]  /*a1e0*/  IADD3.X R29, P2, PT, RZ, R72, RZ, P2, !PT ;  /* 0x00000048ff1d7210 */ /* 0x000fe2000175e4ff */
[----:B------:R-:W-:Y:S01]  /*a1f0*/  IMAD.WIDE.U32.X R54, R49, R26, R54, P6 ;  /* 0x0000001a31367225 */ /* 0x000fe200030e0436 */
[----:B------:R-:W-:Y:S02]  /*a200*/  IADD3.X R114, P5, PT, R114, R99, RZ, P5, !PT ;  /* 0x0000006372727210 */ /* 0x000fe40002fbe4ff */
[----:B------:R-:W-:Y:S01]  /*a210*/  IADD3.X R29, P1, PT, RZ, R29, RZ, P1, !PT ;  /* 0x0000001dff1d7210 */ /* 0x000fe20000f3e4ff */
[----:B------:R-:W-:Y:S01]  /*a220*/  IMAD.IADD R12, R7, 0x1, R17 ;  /* 0x00000001070c7824 */ /* 0x000fe200078e0211 */
[----:B------:R-:W-:Y:S01]  /*a230*/  IADD3.X R7, P3, PT, RZ, R54, RZ, P3, !PT ;  /* 0x00000036ff077210 */ /* 0x000fe20001f7e4ff */
[----:B------:R-:W-:Y:S01]  /*a240*/  IMAD.WIDE.U32 R100, R47, R25, RZ ;  /* 0x000000192f647225 */ /* 0x000fe200078e00ff */
[----:B------:R-:W-:-:S02]  /*a250*/  IADD3.X R112, PT, PT, RZ, RZ, R73, P1, P2 ;  /* 0x000000ffff707210 */ /* 0x000fc40000fe4449 */
        /* <DEDUP_REMOVED lines=8> */
[----:B------:R-:W-:Y:S02]  /*a2e0*/  IADD3 RZ, P2, PT, R8, R108, RZ ;  /* 0x0000006c08ff7210 */ /* 0x000fe40007f5e0ff */
[----:B------:R-:W-:Y:S01]  /*a2f0*/  IADD3.X R108, P0, PT, RZ, R14, RZ, P0, !PT ;  /* 0x0000000eff6c7210 */ /* 0x000fe2000071e4ff */
[----:B------:R-:W-:Y:S01]  /*a300*/  IMAD.IADD R17, R57, 0x1, R98 ;  /* 0x0000000139117824 */ /* 0x000fe200078e0262 */
[----:B------:R-:W-:Y:S01]  /*a310*/  IADD3 R57, P1, PT, R100, R105, RZ ;  /* 0x0000006964397210 */ /* 0x000fe20007f3e0ff */
[----:B------:R-:W-:Y:S01]  /*a320*/  IMAD.X R55, RZ, RZ, RZ, P6 ;  /* 0x000000ffff377224 */ /* 0x000fe200030e06ff */
[----:B------:R-:W-:Y:S01]  /*a330*/  IADD3 R109, P6, PT, R106, R109, RZ ;  /* 0x0000006d6a6d7210 */ /* 0x000fe20007fde0ff */
[----:B------:R-:W-:Y:S01]  /*a340*/  IMAD.MOV.U32 R54, RZ, RZ, R101 ;  /* 0x000000ffff367224 */ /* 0x000fe200078e0065 */
[----:B------:R-:W-:Y:S01]  /*a350*/  IADD3.X RZ, P3, PT, R103, R57, RZ, P3, !PT ;  /* 0x0000003967ff7210 */ /* 0x000fe20001f7e4ff */
        /* <DEDUP_REMOVED lines=9> */
[----:B------:R-:W-:Y:S01]  /*a3f0*/  IMAD.MOV.U32 R98, RZ, RZ, R107 ;  /* 0x000000ffff627224 */ /* 0x000fe200078e006b */
[----:B------:R-:W-:Y:S01]  /*a400*/  IADD3.X R17, P3, PT, RZ, R54, RZ, P3, !PT ;  /* 0x00000036ff117210 */ /* 0x000fe20001f7e4ff */
[----:B------:R-:W-:Y:S01]  /*a410*/  IMAD.IADD R4, R73, 0x1, R106 ;  /* 0x0000000149047824 */ /* 0x000fe200078e026a */
[----:B------:R-:W-:Y:S01]  /*a420*/  IADD3.X R109, PT, PT, RZ, RZ, R15, P1, P0 ;  /* 0x000000ffff6d7210 */ /* 0x000fe20000fe040f */
[----:B------:R-:W-:-:S02]  /*a430*/  IMAD.IADD R100, R9, 0x1, R100 ;  /* 0x0000000109647824 */ /* 0x000fc400078e0264 */
[C---:B------:R-:W-:Y:S01]  /*a440*/  IMAD.WIDE.U32.X R72, R12.reuse, -0x46010001, R98, P6 ;  /* 0xb9feffff0c487825 */ /* 0x040fe200030e0462 */
[----:B------:R-:W-:Y:S02]  /*a450*/  IADD3 R8, P6, PT, R7, R8, RZ ;  /* 0x0000000807087210 */ /* 0x000fe40007fde0ff */
[----:B------:R-:W-:Y:S01]  /*a460*/  IADD3.X RZ, P4, PT, RZ, R4, RZ, P4, !PT ;  /* 0x00000004ffff7210 */ /* 0x000fe2000279e4ff */
[----:B------:R-:W-:Y:S01]  /*a470*/  IMAD.WIDE.U32 R98, R12, -0x4eac0001, RZ ;  /* 0xb153ffff0c627825 */ /* 0x000fe200078e00ff */
[----:B------:R-:W-:Y:S02]  /*a480*/  IADD3.X R9, P6, PT, R100, R13, RZ, P6, !PT ;  /* 0x0000000d64097210 */ /* 0x000fe400037de4ff */
[----:B------:R-:W-:Y:S01]  /*a490*/  IADD3.X R7, P2, PT, RZ, R72, RZ, P2, !PT ;  /* 0x00000048ff077210 */ /* 0x000fe2000175e4ff */
[C---:B------:R-:W-:Y:S01]  /*a4a0*/  IMAD.WIDE.U32 R102, R6.reuse, -0x4eac0001, RZ ;  /* 0xb153ffff06667825 */ /* 0x040fe200078e00ff */
[----:B------:R-:W-:Y:S02]  /*a4b0*/  IADD3.X R17, P6, PT, RZ, R17, RZ, P6, !PT ;  /* 0x00000011ff117210 */ /* 0x000fe400037de4ff */
[----:B------:R-:W-:Y:S01]  /*a4c0*/  IADD3.X R7, P4, PT, RZ, R7, RZ, P4, !PT ;  /* 0x00000007ff077210 */ /* 0x000fe2000279e4ff */
[----:B------:R-:W-:Y:S01]  /*a4d0*/  IMAD.WIDE.U32 R100, P1, R6, 0x1eabfffe, R98 ;  /* 0x1eabfffe06647825 */ /* 0x000fe20007820062 */
[----:B------:R-:W-:-:S02]  /*a4e0*/  IADD3.X R29, PT, PT, RZ, RZ, R55, P6, P3 ;  /* 0x000000ffff1d7210 */ /* 0x000fc400037e6437 */
[----:B------:R-:W-:Y:S01]  /*a4f0*/  IADD3.X R13, PT, PT, RZ, RZ, R73, P4, P2 ;  /* 0x000000ffff0d7210 */ /* 0x000fe200027e4449 */
[----:B------:R-:W-:Y:S01]  /*a500*/  IMAD.WIDE.U32 R98, R12, -0x94f09dc, RZ ;  /* 0xf6b0f6240c627825 */ /* 0x000fe200078e00ff */
[----:B------:R-:W-:Y:S02]  /*a510*/  IADD3 RZ, P0, PT, R10, R102, RZ ;  /* 0x000000660aff7210 */ /* 0x000fe40007f1e0ff */
[----:B------:R-:W-:Y:S01]  /*a520*/  IADD3 R113, P2, PT, R100, R103, RZ ;  /* 0x0000006764717210 */ /* 0x000fe20007f5e0ff */
[----:B------:R-:W-:-:S03]  /*a530*/  IMAD.WIDE.U32 R14, R45, R25, RZ ;  /* 0x000000192d0e7225 */ /* 0x000fc600078e00ff */
[----:B------:R-:W-:Y:S01]  /*a540*/  IADD3.X RZ, P0, PT, R11, R113, RZ, P0, !PT ;  /* 0x000000710bff7210 */ /* 0x000fe2000071e4ff */
[----:B------:R-:W-:-:S04]  /*a550*/  IMAD.WIDE.U32 R106, R6, -0x94f09dc, RZ ;  /* 0xf6b0f624066a7825 */ /* 0x000fc800078e00ff */
[----:B------:R-:W-:-:S04]  /*a560*/  IMAD.WIDE.U32 R104, P3, R6, 0x6730d2a0, R98 ;  /* 0x6730d2a006687825 */ /* 0x000fc80007860062 */
[----:B------:R-:W-:Y:S01]  /*a570*/  IMAD.WIDE.U32 R98, R6, -0x4eac0001, R10 ;  /* 0xb153ffff06627825 */ /* 0x000fe200078e000a */
[----:B------:R-:W-:-:S03]  /*a580*/  IADD3 R117, P4, PT, R104, R107, RZ ;  /* 0x0000006b68757210 */ /* 0x000fc60007f9e0ff */
[----:B------:R-:W-:Y:S01]  /*a590*/  IMAD.X R103, RZ, RZ, RZ, P1 ;  /* 0x000000ffff677224 */ /* 0x000fe200008e06ff */
[----:B------:R-:W-:Y:S01]  /*a5a0*/  IADD3 RZ, P1, PT, R110, R106, RZ ;  /* 0x0000006a6eff7210 */ /* 0x000fe20007f3e0ff */
[----:B------:R-:W-:Y:S02]  /*a5b0*/  IMAD.MOV.U32 R102, RZ, RZ, R101 ;  /* 0x000000ffff667224 */ /* 0x000fe400078e0065 */
[----:B------:R-:W-:Y:S01]  /*a5c0*/  IMAD.WIDE.U32 R72, R44, R25, RZ ;  /* 0x000000192c487225 */ /* 0x000fe200078e00ff */
[----:B------:R-:W-:-:S03]  /*a5d0*/  IADD3.X RZ, P1, PT, R111, R117, RZ, P1, !PT ;  /* 0x000000756fff7210 */ /* 0x000fc60000f3e4ff */
        /* <DEDUP_REMOVED lines=8> */
[----:B------:R-:W-:Y:S01]  /*a660*/  IMAD.MOV.U32 R98, RZ, RZ, R55 ;  /* 0x000000ffff627224 */ /* 0x000fe200078e0037 */
[----:B------:R-:W-:Y:S01]  /*a670*/  IADD3.X R11, P3, PT, R4, R13, RZ, P3, !PT ;  /* 0x0000000d040b7210 */ /* 0x000fe20001f7e4ff */
[----:B------:R-:W-:Y:S01]  /*a680*/  IMAD.MOV.U32 R106, RZ, RZ, R105 ;  /* 0x000000ffff6a7224 */ /* 0x000fe200078e0069 */
[----:B------:R-:W-:Y:S01]  /*a690*/  IADD3.X R117, P0, PT, RZ, R100, RZ, P0, !PT ;  /* 0x00000064ff757210 */ /* 0x000fe2000071e4ff */
[----:B------:R-:W-:Y:S01]  /*a6a0*/  IMAD.WIDE.U32 R102, R6, -0x94f09dc, R110 ;  /* 0xf6b0f62406667825 */ /* 0x000fe200078e006e */
[----:B------:R-:W-:Y:S02]  /*a6b0*/  IADD3.X RZ, P2, PT, R57, R15, RZ, P2, !PT ;  /* 0x0000000f39ff7210 */ /* 0x000fe4000175e4ff */
[----:B------:R-:W-:Y:S01]  /*a6c0*/  IADD3.X R117, P3, PT, RZ, R117, RZ, P3, !PT ;  /* 0x00000075ff757210 */ /* 0x000fe20001f7e4ff */
[----:B------:R-:W-:-:S03]  /*a6d0*/  IMAD.WIDE.U32 R14, R44, R25, R56 ;  /* 0x000000192c0e7225 */ /* 0x000fc600078e0038 */
[----:B------:R-:W-:Y:S01]  /*a6e0*/  IADD3.X R7, PT, PT, RZ, RZ, R101, P3, P0 ;  /* 0x000000ffff077210 */ /* 0x000fe20001fe0465 */
[----:B------:R-:W-:Y:S01]  /*a6f0*/  IMAD.IADD R4, R15, 0x1, R54 ;  /* 0x000000010f047824 */ /* 0x000fe200078e0236 */
[----:B------:R-:W-:Y:S01]  /*a700*/  IADD3 R14, P0, PT, R17, R14, RZ ;  /* 0x0000000e110e7210 */ /* 0x000fe20007f1e0ff */
[----:B------:R-:W-:Y:S01]  /*a710*/  IMAD.WIDE.U32.X R54, R45, R26, R98, P6 ;  /* 0x0000001a2d367225 */ /* 0x000fe200030e0462 */
[----:B------:R-:W-:Y:S02]  /*a720*/  IADD3 R116, P3, PT, R117, R102, RZ ;  /* 0x0000006675747210 */ /* 0x000fe40007f7e0ff */
[----:B------:R-:W-:Y:S01]  /*a730*/  IADD3.X R15, P0, PT, R4, R29, RZ, P0, !PT ;  /* 0x0000001d040f7210 */ /* 0x000fe2000071e4ff */
[----:B------:R-:W-:Y:S01]  /*a740*/  IMAD.WIDE.U32.X R100, R12, 0x6730d2a0, R106, P4 ;  /* 0x6730d2a00c647825 */ /* 0x000fe200020e046a */
[----:B------:R-:W-:Y:S02]  /*a750*/  IADD3.X R107, P4, PT, RZ, R54, RZ, P2, !PT ;  /* 0x00000036ff6b7210 */ /* 0x000fe4000179e4ff */
[----:B------:R-:W-:Y:S01]  /*a760*/  IADD3 R72, P6, PT, R108, R115, RZ ;  /* 0x000000736c487210 */ /* 0x000fe20007fde0ff */
[----:B------:R-:W-:Y:S01]  /*a770*/  IMAD.IADD R104, R103, 0x1, R104 ;  /* 0x0000000167687824 */ /* 0x000fe200078e0268 */
[----:B------:R-:W-:Y:S01]  /*a780*/  IADD3.X R107, P0, PT, RZ, R107, RZ, P0, !PT ;  /* 0x0000006bff6b7210 */ /* 0x000fe2000071e4ff */
[----:B------:R-:W-:Y:S01]  /*a790*/  IMAD.WIDE.U32 R56, R43, R25, RZ ;  /* 0x000000192b387225 */ /* 0x000fe200078e00ff */
[----:B------:R-:W-:-:S02]  /*a7a0*/  IADD3.X R73, P2, PT, R109, R114, RZ, P6, !PT ;  /* 0x000000726d497210 */ /* 0x000fc4000375e4ff */
[----:B------:R-:W-:Y:S01]  /*a7b0*/  IADD3.X R117, P3, PT, R104, R7, RZ, P3, !PT ;  /* 0x0000000768757210 */ /* 0x000fe20001f7e4ff */
[----:B------:R-:W-:Y:S01]  /*a7c0*/  IMAD.WIDE.U32 R102, R12, -0xc7aed41, RZ ;  /* 0xf38512bf0c667825 */ /* 0x000fe200078e00ff */
[----:B------:R-:W-:Y:S02]  /*a7d0*/  IADD3.X R7, P1, PT, RZ, R100, RZ, P1, !PT ;  /* 0x00000064ff077210 */ /* 0x000fe40000f3e4ff */
[----:B------:R-:W-:Y:S01]  /*a7e0*/  IADD3.X R13, PT, PT, RZ, RZ, R55, P0, P4 ;  /* 0x000000ffff0d7210 */ /* 0x000fe200007e8437 */
[----:B------:R-:W-:Y:S01]  /*a7f0*/  IMAD.WIDE.U32 R56, P0, R42, R26, R56 ;  /* 0x0000001a2a387225 */ /* 0x000fe20007800038 */
[----:B------:R-:W-:-:S03]  /*a800*/  IADD3.X R7, P3, PT, RZ, R7, RZ, P3, !PT ;  /* 0x00000007ff077210 */ /* 0x000fc60001f7e4ff */
[----:B------:R-:W-:Y:S01]  /*a810*/  IMAD.WIDE.U32 R98, R42, R25, RZ ;  /* 0x000000192a627225 */ /* 0x000fe200078e00ff */
[----:B------:R-:W-:-:S03]  /*a820*/  IADD3.X R17, PT, PT, RZ, RZ, R101, P3, P1 ;  /* 0x000000ffff117210 */ /* 0x000fc60001fe2465 */
[----:B------:R-:W-:Y:S01]  /*a830*/  IMAD.WIDE.U32 R54, R42, R25, R72 ;  /* 0x000000192a367225 */ /* 0x000fe200078e0048 */
[----:B------:R-:W-:Y:S02]  /*a840*/  IADD3 R29, P4, PT, R56, R99, RZ ;  /* 0x00000063381d7210 */ /* 0x000fe40007f9e0ff */
[----:B------:R-:W-:Y:S01]  /*a850*/  IADD3 RZ, P3, PT, R72, R98, RZ ;  /* 0x0000006248ff7210 */ /* 0x000fe20007f7e0ff */
[----:B------:R-:W-:-:S03]  /*a860*/  IMAD.WIDE.U32 R104, R6, -0xc7aed41, RZ ;  /* 0xf38512bf06687825 */ /* 0x000fc600078e00ff */
[----:B------:R-:W-:Y:S01]  /*a870*/  IADD3.X RZ, P3, PT, R73, R29, RZ, P3, !PT ;  /* 0x0000001d49ff7210 */ /* 0x000fe20001f7e4ff */
[----:B------:R-:W-:-:S04]  /*a880*/  IMAD.WIDE.U32 R102, P6, R6, 0x64774b84, R102 ;  /* 0x64774b8406667825 */ /* 0x000fc800078c0066 */
[----:B------:R-:W-:Y:S01]  /*a890*/  IMAD.X R101, RZ, RZ, RZ, P0 ;  /* 0x000000ffff657224 */ /* 0x000fe200000e06ff */
[----:B------:R-:W-:Y:S01]  /*a8a0*/  IADD3 R119, P1, PT, R102, R105, RZ ;  /* 0x0000006966777210 */ /* 0x000fe20007f3e0ff */
[----:B------:R-:W-:Y:S01]  /*a8b0*/  IMAD.MOV.U32 R100, RZ, RZ, R57 ;  /* 0x000000ffff647224 */ /* 0x000fe200078e0039 */
[----:B------:R-:W-:Y:S01]  /*a8c0*/  IADD3 RZ, P0, PT, R8, R104, RZ ;  /* 0x0000006808ff7210 */ /* 0x000fe20007f1e0ff */
[----:B------:R-:W-:-:S03]  /*a8d0*/  IMAD.WIDE.U32 R98, R12, 0x434bacd7, RZ ;  /* 0x434bacd70c627825 */ /* 0x000fc600078e00ff */
[----:B------:R-:W-:Y:S01]  /*a8e0*/  IADD3.X RZ, P0, PT, R9, R119, RZ, P0, !PT ;  /* 0x0000007709ff7210 */ /* 0x000fe2000071e4ff */
[----:B------:R-:W-:Y:S02]  /*a8f0*/  IMAD.IADD R4, R55, 0x1, R56 ;  /* 0x0000000137047824 */ /* 0x000fe400078e0238 */
[----:B------:R-:W-:Y:S01]  /*a900*/  IMAD.WIDE.U32.X R56, R43, R26, R100, P4 ;  /* 0x0000001a2b387225 */ /* 0x000fe200020e0464 */
[----:B------:R-:W-:-:S03]  /*a910*/  IADD3 R106, P4, PT, R107, R54, RZ ;  /* 0x000000366b6a7210 */ /* 0x000fc60007f9e0ff */
[----:B------:R-:W-:Y:S01]  /*a920*/  IMAD.WIDE.U32 R100, R12, 0x397fe69a, RZ ;  /* 0x397fe69a0c647825 */ /* 0x000fe200078e00ff */
[----:B------:R-:W-:Y:S02]  /*a930*/  IADD3.X R107, P4, PT, R4, R13, RZ, P4, !PT ;  /* 0x0000000d046b7210 */ /* 0x000fe4000279e4ff */
[----:B------:R-:W-:Y:S01]  /*a940*/  IADD3.X R29, P3, PT, RZ, R56, RZ, P3, !PT ;  /* 0x00000038ff1d7210 */ /* 0x000fe20001f7e4ff */
[----:B------:R-:W-:Y:S02]  /*a950*/  IMAD.X R55, RZ, RZ, RZ, P6 ;  /* 0x000000ffff377224 */ /* 0x000fe400030e06ff */
[----:B------:R-:W-:Y:S01]  /*a960*/  IMAD.MOV.U32 R54, RZ, RZ, R103 ;  /* 0x000000ffff367224 */ /* 0x000fe200078e0067 */
[----:B------:R-:W-:Y:S01]  /*a970*/  IADD3.X R29, P4, PT, RZ, R29, RZ, P4, !PT ;  /* 0x0000001dff1d7210 */ /* 0x000fe2000279e4ff */
[----:B------:R-:W-:-:S04]  /*a980*/  IMAD.WIDE.U32 R98, P6, R6, 0x4b1ba7b6, R98 ;  /* 0x4b1ba7b606627825 */ /* 0x000fc800078c0062 */
[----:B------:R-:W-:-:S04]  /*a990*/  IMAD.WIDE.U32 R72, R6, 0x434bacd7, RZ ;  /* 0x434bacd706487825 */ /* 0x000fc800078e00ff */
[----:B------:R-:W-:-:S04]  /*a9a0*/  IMAD.WIDE.U32.X R54, R12, 0x64774b84, R54, P1 ;  /* 0x64774b840c367825 */ /* 0x000fc800008e0436 */
[----:B------:R-:W-:-:S04]  /*a9b0*/  IMAD.WIDE.U32 R104, P1, R6, 0x1a0111ea, R100 ;  /* 0x1a0111ea06687825 */ /* 0x000fc80007820064 */
[----:B------:R-:W-:Y:S01]  /*a9c0*/  IMAD.X R101, RZ, RZ, RZ, P6 ;  /* 0x000000ffff657224 */ /* 0x000fe200030e06ff */
[----:B------:R-:W-:Y:S01]  /*a9d0*/  IADD3 R103, P6, PT, R98, R73, RZ ;  /* 0x0000004962677210 */ /* 0x000fe20007fde0ff */
[----:B------:R-:W-:-:S04]  /*a9e0*/  IMAD.WIDE.U32 R112, R53, R23, RZ ;  /* 0x0000001735707225 */ /* 0x000fc800078e00ff */
[----:B------:R-:W-:-:S04]  /*a9f0*/  IMAD.WIDE.U32 R108, R6, 0x397fe69a, RZ ;  /* 0x397fe69a066c7825 */ /* 0x000fc800078e00ff */
[----:B------:R-:W-:Y:S02]  /*aa00*/  IMAD.MOV.U32 R100, RZ, RZ, R99 ;  /* 0x000000ffff647224 */ /* 0x000fe400078e0063 */
[----:B------:R-:W-:Y:S02]  /*aa10*/  IMAD.X R111, RZ, RZ, RZ, P1 ;  /* 0x000000ffff6f7224 */ /* 0x000fe400008e06ff */
[----:B------:R-:W-:-:S04]  /*aa20*/  IMAD.WIDE.U32 R114, R52, R23, RZ ;  /* 0x0000001734727225 */ /* 0x000fc800078e00ff */
[----:B------:R-:W-:Y:S01]  /*aa30*/  IMAD.WIDE.U32.X R100, R12, 0x4b1ba7b6, R100, P6 ;  /* 0x4b1ba7b60c647825 */ /* 0x000fe200030e0464 */
[----:B------:R-:W-:Y:S02]  /*aa40*/  IADD3 R121, P6, PT, R104, R109, RZ ;  /* 0x0000006d68797210 */ /* 0x000fe40007fde0ff */
[----:B------:R-:W-:Y:S01]  /*aa50*/  IADD3.X R109, PT, PT, RZ, RZ, R57, P4, P3 ;  /* 0x000000ffff6d7210 */ /* 0x000fe200027e6439 */
[----:B------:R-:W-:Y:S01]  /*aa60*/  IMAD.WIDE.U32 R112, P1, R52, R24, R112 ;  /* 0x0000001834707225 */ /* 0x000fe20007820070 */
[----:B------:R-:W-:Y:S02]  /*aa70*/  IADD3.X R57, P5, PT, RZ, RZ, RZ, P5, !PT ;  /* 0x000000ffff397210 */ /* 0x000fe40002fbe4ff */
[----:B------:R-:W-:Y:S01]  /*aa80*/  IADD3 RZ, P3, PT, R10, R114, RZ ;  /* 0x000000720aff7210 */ /* 0x000fe20007f7e0ff */
[----:B------:R-:W-:Y:S01]  /*aa90*/  IMAD.MOV.U32 R110, RZ, RZ, R105 ;  /* 0x000000ffff6e7224 */ /* 0x000fe200078e0069 */
[----:B------:R-:W-:Y:S01]  /*aaa0*/  IADD3 R73, P4, PT, R112, R115, RZ ;  /* 0x0000007370497210 */ /* 0x000fe20007f9e0ff */
[----:B------:R-:W-:Y:S01]  /*aab0*/  IMAD.X R118, RZ, RZ, RZ, P5 ;  /* 0x000000ffff767224 */ /* 0x000fe200028e06ff */
[----:B------:R-:W-:Y:S01]  /*aac0*/  IADD3.X R114, P2, PT, RZ, RZ, RZ, P2, !PT ;  /* 0x000000ffff727210 */ /* 0x000fe2000175e4ff */
[----:B------:R-:W-:Y:S01]  /*aad0*/  IMAD.WIDE.U32.X R12, R12, 0x1a0111ea, R110, P6 ;  /* 0x1a0111ea0c0c7825 */ /* 0x000fe200030e046e */
[----:B------:R-:W-:-:S02]  /*aae0*/  IADD3.X RZ, P3, PT, R11, R73, RZ, P3, !PT ;  /* 0x000000490bff7210 */ /* 0x000fc40001f7e4ff */
[----:B------:R-:W-:Y:S01]  /*aaf0*/  IADD3 R114, P5, PT, R114, R57, RZ ;  /* 0x0000003972727210 */ /* 0x000fe20007fbe0ff */
[----:B------:R-:W-:Y:S01]  /*ab00*/  IMAD.X R57, RZ, RZ, RZ, P1 ;  /* 0x000000ffff397224 */ /* 0x000fe200008e06ff */
[----:B------:R-:W-:Y:S01]  /*ab10*/  IADD3 RZ, P6, PT, R14, R72, RZ ;  /* 0x000000480eff7210 */ /* 0x000fe20007fde0ff */
[----:B------:R-:W-:Y:S01]  /*ab20*/  IMAD.WIDE.U32 R10, R52, R23, R10 ;  /* 0x00000017340a7225 */ /* 0x000fe200078e000a */
[----:B------:R-:W-:Y:S02]  /*ab30*/  IADD3.X R118, PT, PT, R118, RZ, RZ, P5, P2 ;  /* 0x000000ff76767210 */ /* 0x000fe40002fe44ff */
[----:B------:R-:W-:Y:S01]  /*ab40*/  IADD3.X RZ, P1, PT, R15, R103, RZ, P6, !PT ;  /* 0x000000670fff7210 */ /* 0x000fe2000373e4ff */
[----:B------:R-:W-:Y:S02]  /*ab50*/  IMAD.MOV.U32 R56, RZ, RZ, R113 ;  /* 0x000000ffff387224 */ /* 0x000fe400078e0071 */
[----:B------:R-:W-:-:S04]  /*ab60*/  IMAD.WIDE.U32 R72, R51, R23, RZ ;  /* 0x0000001733487225 */ /* 0x000fc800078e00ff */
[----:B------:R-:W-:-:S04]  /*ab70*/  IMAD.WIDE.U32 R8, R6, -0xc7aed41, R8 ;  /* 0xf38512bf06087825 */ /* 0x000fc800078e0008 */
[----:B------:R-:W-:Y:S01]  /*ab80*/  IMAD.WIDE.U32.X R56, R53, R24, R56, P4 ;  /* 0x0000001835387225 */ /* 0x000fe200020e0438 */
[----:B------:R-:W-:-:S03]  /*ab90*/  IADD3 RZ, P4, PT, RZ, R10, RZ ;  /* 0x0000000affff7210 */ /* 0x000fc60007f9e0ff */
[----:B------:R-:W-:Y:S02]  /*aba0*/  IMAD.IADD R11, R11, 0x1, R112 ;  /* 0x000000010b0b7824 */ /* 0x000fe400078e0270 */
[----:B------:R-:W-:Y:S01]  /*abb0*/  IMAD.IADD R4, R9, 0x1, R102 ;  /* 0x0000000109047824 */ /* 0x000fe200078e0266 */
[----:B------:R-:W-:Y:S01]  /*abc0*/  IADD3.X R9, P3, PT, RZ, R56, RZ, P3, !PT ;  /* 0x00000038ff097210 */ /* 0x000fe20001f7e4ff */
[----:B------:R-:W-:Y:S01]  /*abd0*/  IMAD.WIDE.U32 R102, P6, R50, R24, R72 ;  /* 0x0000001832667225 */ /* 0x000fe200078c0048 */
[----:B------:R-:W-:-:S03]  /*abe0*/  IADD3.X RZ, P4, PT, RZ, R11, RZ, P4, !PT ;  /* 0x0000000bffff7210 */ /* 0x000fc6000279e4ff */
[----:B------:R-:W-:-:S04]  /*abf0*/  IMAD.WIDE.U32 R110, R50, R23, RZ ;  /* 0x00000017326e7225 */ /* 0x000fc800078e00ff */
[----:B------:R-:W-:Y:S01]  /*ac00*/  IMAD.X R113, RZ, RZ, RZ, P6 ;  /* 0x000000ffff717224 */ /* 0x000fe200030e06ff */
[----:B------:R-:W-:Y:S01]  /*ac10*/  IADD3.X R9, P6, PT, RZ, R9, RZ, P4, !PT ;  /* 0x00000009ff097210 */ /* 0x000fe200027de4ff */
[----:B------:R-:W-:Y:S01]  /*ac20*/  IMAD.WIDE.U32 R72, R50, R23, R116 ;  /* 0x0000001732487225 */ /* 0x000fe200078e0074 */
[----:B------:R-:W-:Y:S02]  /*ac30*/  IADD3 R99, P5, PT, R102, R111, RZ ;  /* 0x0000006f66637210 */ /* 0x000fe40007fbe0ff */
[----:B------:R-:W-:Y:S01]  /*ac40*/  IADD3 RZ, P4, PT, R116, R110, RZ ;  /* 0x0000006e74ff7210 */ /* 0x000fe20007f9e0ff */
[----:B------:R-:W-:Y:S01]  /*ac50*/  IMAD.IADD R102, R73, 0x1, R102 ;  /* 0x0000000149667824 */ /* 0x000fe200078e0266 */
[----:B------:R-:W-:Y:S01]  /*ac60*/  IADD3 R110, P2, PT, R7, R8, RZ ;  /* 0x00000008076e7210 */ /* 0x000fe20007f5e0ff */
[----:B------:R-:W-:Y:S01]  /*ac70*/  IMAD.MOV.U32 R112, RZ, RZ, R103 ;  /* 0x000000ffff707224 */ /* 0x000fe200078e0067 */
[----:B------:R-:W-:Y:S01]  /*ac80*/  IADD3.X R57, PT, PT, RZ, RZ, R57, P6, P3 ;  /* 0x000000ffff397210 */ /* 0x000fe200037e6439 */
[----:B------:R-:W-:Y:S01]  /*ac90*/  IMAD.WIDE.U32 R14, R6, 0x434bacd7, R14 ;  /* 0x434bacd7060e7825 */ /* 0x000fe200078e000e */
[----:B------:R-:W-:-:S02]  /*aca0*/  IADD3 R8, P3, PT, R9, R72, RZ ;  /* 0x0000004809087210 */ /* 0x000fc40007f7e0ff */
[----:B------:R-:W-:Y:S01]  /*acb0*/  IADD3.X RZ, P4, PT, R117, R99, RZ, P4, !PT ;  /* 0x0000006375ff7210 */ /* 0x000fe2000279e4ff */
[----:B------:R-:W-:Y:S01]  /*acc0*/  IMAD.WIDE.U32 R72, R49, R23, RZ ;  /* 0x0000001731487225 */ /* 0x000fe200078e00ff */
[----:B------:R-:W-:Y:S02]  /*acd0*/  IADD3.X R9, P3, PT, R102, R57, RZ, P3, !PT ;  /* 0x0000003966097210 */ /* 0x000fe40001f7e4ff */
[----:B------:R-:W-:Y:S01]  /*ace0*/  IADD3.X R111, P2, PT, R4, R17, RZ, P2, !PT ;  /* 0x00000011046f7210 */ /* 0x000fe2000175e4ff */
[----:B------:R-:W-:Y:S01]  /*acf0*/  IMAD.WIDE.U32.X R56, R51, R24, R112, P5 ;  /* 0x0000001833387225 */ /* 0x000fe200028e0470 */
[----:B------:R-:W-:Y:S02]  /*ad00*/  IADD3.X R7, P0, PT, RZ, R54, RZ, P0, !PT ;  /* 0x00000036ff077210 */ /* 0x000fe4000071e4ff */
[----:B------:R-:W-:Y:S01]  /*ad10*/  IADD3 RZ, P6, PT, R106, R108, RZ ;  /* 0x0000006c6aff7210 */ /* 0x000fe20007fde0ff */
[----:B------:R-:W-:Y:S01]  /*ad20*/  IMAD.WIDE.U32 R102, R48, R23, RZ ;  /* 0x0000001730667225 */ /* 0x000fe200078e00ff */
[----:B------:R-:W-:-:S02]  /*ad30*/  IADD3.X R105, P4, PT, RZ, R56, RZ, P4, !PT ;  /* 0x00000038ff697210 */ /* 0x000fc4000279e4ff */
[----:B------:R-:W-:Y:S01]  /*ad40*/  IADD3.X R7, P2, PT, RZ, R7, RZ, P2, !PT ;  /* 0x00000007ff077210 */ /* 0x000fe2000175e4ff */
[----:B------:R-:W-:Y:S01]  /*ad50*/  IMAD.WIDE.U32 R72, P5, R48, R24, R72 ;  /* 0x0000001830487225 */ /* 0x000fe200078a0048 */
[----:B------:R-:W-:Y:S02]  /*ad60*/  IADD3.X R105, P3, PT, RZ, R105, RZ, P3, !PT ;  /* 0x00000069ff697210 */ /* 0x000fe40001f7e4ff */
[----:B------:R-:W-:Y:S01]  /*ad70*/  IADD3.X R54, PT, PT, RZ, RZ, R55, P2, P0 ;  /* 0x000000ffff367210 */ /* 0x000fe200017e0437 */
[----:B------:R-:W-:Y:S01]  /*ad80*/  IMAD.IADD R99, R15, 0x1, R98 ;  /* 0x000000010f637824 */ /* 0x000fe200078e0262 */
[----:B------:R-:W-:Y:S01]  /*ad90*/  IADD3 R15, P2, PT, R72, R103, RZ ;  /* 0x00000067480f7210 */ /* 0x000fe20007f5e0ff */
[----:B------:R-:W-:Y:S01]  /*ada0*/  IMAD.X R55, RZ, RZ, RZ, P5 ;  /* 0x000000ffff377224 */ /* 0x000fe200028e06ff */
[----:B------:R-:W-:Y:S01]  /*adb0*/  IADD3.X R103, PT, PT, RZ, RZ, R57, P3, P4 ;  /* 0x000000ffff677210 */ /* 0x000fe20001fe8439 */
[----:B------:R-:W-:Y:S01]  /*adc0*/  IMAD.WIDE.U32 R56, R47, R23, RZ ;  /* 0x000000172f387225 */ /* 0x000fe200078e00ff */
[----:B------:R-:W-:-:S02]  /*add0*/  IADD3 R98, P4, PT, R7, R14, RZ ;  /* 0x0000000e07627210 */ /* 0x000fc40007f9e0ff */
[----:B------:R-:W-:Y:S01]  /*ade0*/  IADD3.X RZ, P6, PT, R107, R121, RZ, P6, !PT ;  /* 0x000000796bff7210 */ /* 0x000fe200037de4ff */
[----:B------:R-:W-:Y:S01]  /*adf0*/  IMAD.WIDE.U32 R6, R6, 0x397fe69a, R106 ;  /* 0x397fe69a06067825 */ /* 0x000fe200078e006a */
[----:B------:R-:W-:Y:S02]  /*ae00*/  IADD3.X R99, P4, PT, R99, R54, RZ, P4, !PT ;  /* 0x0000003663637210 */ /* 0x000fe4000279e4ff */
[----:B------:R-:W-:Y:S01]  /*ae10*/  IADD3.X R107, P1, PT, RZ, R100, RZ, P1, !PT ;  /* 0x00000064ff6b7210 */ /* 0x000fe20000f3e4ff */
[----:B------:R-:W-:Y:S01]  /*ae20*/  IMAD.MOV.U32 R54, RZ, RZ, R73 ;  /* 0x000000ffff367224 */ /* 0x000fe200078e0049 */
[----:B------:R-:W-:Y:S01]  /*ae30*/  IADD3 RZ, P0, PT, R110, R102, RZ ;  /* 0x000000666eff7210 */ /* 0x000fe20007f1e0ff */
[----:B------:R-:W-:Y:S01]  /*ae40*/  IMAD.IADD R104, R7, 0x1, R104 ;  /* 0x0000000107687824 */ /* 0x000fe200078e0268 */
[----:B------:R-:W-:Y:S01]  /*ae50*/  IADD3 R17, P3, PT, R29, R114, RZ ;  /* 0x000000721d117210 */ /* 0x000fe20007f7e0ff */
[----:B------:R-:W-:Y:S01]  /*ae60*/  IMAD.WIDE.U32 R56, P5, R46, R24, R56 ;  /* 0x000000182e387225 */ /* 0x000fe200078a0038 */
[----:B------:R-:W-:-:S02]  /*ae70*/  IADD3.X R107, P4, PT, RZ, R107, RZ, P4, !PT ;  /* 0x0000006bff6b7210 */ /* 0x000fc4000279e4ff */
[----:B------:R-:W-:Y:S01]  /*ae80*/  IADD3.X RZ, P0, PT, R111, R15, RZ, P0, !PT ;  /* 0x0000000f6fff7210 */ /* 0x000fe2000071e4ff */
[----:B------:R-:W-:Y:S01]  /*ae90*/  IMAD.WIDE.U32 R14, R48, R23, R110 ;  /* 0x00000017300e7225 */ /* 0x000fe200078e006e */
[----:B------:R-:W-:Y:S02]  /*aea0*/  IADD3.X R29, P3, PT, R109, R118, RZ, P3, !PT ;  /* 0x000000766d1d7210 */ /* 0x000fe40001f7e4ff */
[----:B------:R-:W-:Y:S01]  /*aeb0*/  IADD3.X R109, PT, PT, RZ, RZ, R101, P4, P1 ;  /* 0x000000ffff6d7210 */ /* 0x000fe200027e2465 */
[----:B------:R-:W-:Y:S01]  /*aec0*/  IMAD R101, R11, -0x30003, RZ ;  /* 0xfffcfffd0b657824 */ /* 0x000fe200078e02ff */
[----:B------:R-:W-:Y:S01]  /*aed0*/  IADD3 R100, P1, PT, R105, R14, RZ ;  /* 0x0000000e69647210 */ /* 0x000fe20007f3e0ff */
[----:B------:R-:W-:Y:S01]  /*aee0*/  IMAD.IADD R4, R15, 0x1, R72 ;  /* 0x000000010f047824 */ /* 0x000fe200078e0248 */
[----:B------:R-:W-:Y:S01]  /*aef0*/  IADD3 R102, P4, PT, R107, R6, RZ ;  /* 0x000000066b667210 */ /* 0x000fe20007f9e0ff */
[----:B------:R-:W-:Y:S01]  /*af00*/  IMAD.WIDE.U32.X R14, R49, R24, R54, P2 ;  /* 0x00000018310e7225 */ /* 0x000fe200010e0436 */
[----:B------:R-:W-:-:S03]  /*af10*/  IADD3.X R126, P6, PT, RZ, R12, RZ, P6, !PT ;  /* 0x0000000cff7e7210 */ /* 0x000fc600037de4ff */
[----:B------:R-:W-:-:S04]  /*af20*/  IMAD.WIDE.U32 R6, R10, -0x30003, RZ ;  /* 0xfffcfffd0a067825 */ /* 0x000fc800078e00ff */
[----:B------:R-:W-:Y:S01]  /*af30*/  IMAD R113, R10, -0x760c0004, R101 ;  /* 0x89f3fffc0a717824 */ /* 0x000fe200078e0265 */
[----:B------:R-:W-:Y:S01]  /*af40*/  IADD3.X R101, P1, PT, R4, R103, RZ, P1, !PT ;  /* 0x0000006704657210 */ /* 0x000fe20000f3e4ff */
[----:B------:R-:W-:Y:S01]  /*af50*/  IMAD.WIDE.U32 R72, R46, R23, RZ ;  /* 0x000000172e487225 */ /* 0x000fe200078e00ff */
[----:B------:R-:W-:-:S03]  /*af60*/  IADD3.X R103, P4, PT, R104, R109, RZ, P4, !PT ;  /* 0x0000006d68677210 */ /* 0x000fc6000279e4ff */
[----:B------:R-:W-:Y:S01]  /*af70*/  IMAD.IADD R113, R7, 0x1, R113 ;  /* 0x0000000107717824 */ /* 0x000fe200078e0271 */
[----:B------:R-:W-:Y:S01]  /*af80*/  IADD3.X R7, P0, PT, RZ, R14, RZ, P0, !PT ;  /* 0x0000000eff077210 */ /* 0x000fe2000071e4ff */
[----:B------:R-:W-:Y:S01]  /*af90*/  IMAD.X R105, RZ, RZ, RZ, P5 ;  /* 0x000000ffff697224 */ /* 0x000fe200028e06ff */
[----:B------:R-:W-:Y:S01]  /*afa0*/  IADD3 R107, P5, PT, R56, R73, RZ ;  /* 0x00000049386b7210 */ /* 0x000fe20007fbe0ff */
[----:B------:R-:W-:Y:S01]  /*afb0*/  IMAD.WIDE.U32 R54, R46, R23, R98 ;  /* 0x000000172e367225 */ /* 0x000fe200078e0062 */
[----:B------:R-:W-:Y:S02]  /*afc0*/  IADD3 RZ, P2, PT, R98, R72, RZ ;  /* 0x0000004862ff7210 */ /* 0x000fe40007f5e0ff */
[----:B------:R-:W-:Y:S01]  /*afd0*/  IADD3.X R126, P4, PT, RZ, R126, RZ, P4, !PT ;  /* 0x0000007eff7e7210 */ /* 0x000fe2000279e4ff */
[----:B------:R-:W-:Y:S01]  /*afe0*/  IMAD.WIDE.U32 R72, R113, -0x5555, RZ ;  /* 0xffffaaab71487825 */ /* 0x000fe200078e00ff */
[----:B------:R-:W-:Y:S02]  /*aff0*/  IADD3.X R7, P1, PT, RZ, R7, RZ, P1, !PT ;  /* 0x00000007ff077210 */ /* 0x000fe40000f3e4ff */
[----:B------:R-:W-:Y:S01]  /*b000*/  IADD3.X R128, PT, PT, RZ, RZ, R13, P4, P6 ;  /* 0x000000ffff807210 */ /* 0x000fe200027ec40d */
[----:B------:R-:W-:Y:S01]  /*b010*/  IMAD.MOV.U32 R104, RZ, RZ, R57 ;  /* 0x000000ffff687224 */ /* 0x000fe200078e0039 */
[----:B------:R-:W-:Y:S01]  /*b020*/  IADD3 R12, P4, PT, R7, R54, RZ ;  /* 0x00000036070c7210 */ /* 0x000fe20007f9e0ff */
[----:B------:R-:W-:Y:S01]  /*b030*/  IMAD.IADD R4, R55, 0x1, R56 ;  /* 0x0000000137047824 */ /* 0x000fe200078e0238 */
[----:B------:R-:W-:Y:S01]  /*b040*/  IADD3.X R7, PT, PT, RZ, RZ, R15, P1, P0 ;  /* 0x000000ffff077210 */ /* 0x000fe20000fe040f */
[----:B------:R-:W-:Y:S01]  /*b050*/  IMAD.WIDE.U32 R56, R6, -0x5555, RZ ;  /* 0xffffaaab06387825 */ /* 0x000fe200078e00ff */
[----:B------:R-:W-:-:S03]  /*b060*/  IADD3.X RZ, P2, PT, R99, R107, RZ, P2, !PT ;  /* 0x0000006b63ff7210 */ /* 0x000fc6000175e4ff */
[----:B------:R-:W-:Y:S01]  /*b070*/  IMAD.WIDE.U32 R72, P6, R6, -0x46010001, R72 ;  /* 0xb9feffff06487825 */ /* 0x000fe200078c0048 */
[----:B------:R-:W-:-:S03]  /*b080*/  IADD3 RZ, P0, PT, R10, R56, RZ ;  /* 0x000000380aff7210 */ /* 0x000fc60007f1e0ff */
[----:B------:R-:W-:Y:S01]  /*b090*/  IMAD.WIDE.U32.X R14, R47, R24, R104, P5 ;  /* 0x000000182f0e7225 */ /* 0x000fe200028e0468 */
[----:B------:R-:W-:-:S03]  /*b0a0*/  IADD3.X R13, P5, PT, R4, R7, RZ, P4, !PT ;  /* 0x00000007040d7210 */ /* 0x000fc600027be4ff */
[----:B------:R-:W-:Y:S01]  /*b0b0*/  IMAD.WIDE.U32 R54, R6, -0x5555, R10 ;  /* 0xffffaaab06367825 */ /* 0x000fe200078e000a */
[----:B------:R-:W-:Y:S02]  /*b0c0*/  IADD3 R10, P1, PT, R72, R57, RZ ;  /* 0x00000039480a7210 */ /* 0x000fe40007f3e0ff */
[----:B------:R-:W-:Y:S01]  /*b0d0*/  IADD3.X R127, P2, PT, RZ, R14, RZ, P2, !PT ;  /* 0x0000000eff7f7210 */ /* 0x000fe2000175e4ff */
[----:B------:R-:W-:Y:S01]  /*b0e0*/  IMAD.WIDE.U32 R56, R113, -0x4eac0001, RZ ;  /* 0xb153ffff71387825 */ /* 0x000fe200078e00ff */
[----:B------:R-:W-:Y:S02]  /*b0f0*/  IADD3 RZ, P4, PT, RZ, R54, RZ ;  /* 0x00000036ffff7210 */ /* 0x000fe40007f9e0ff */
[----:B------:R-:W-:Y:S01]  /*b100*/  IADD3.X RZ, P0, PT, R11, R10, RZ, P0, !PT ;  /* 0x0000000a0bff7210 */ /* 0x000fe2000071e4ff */
[----:B------:R-:W-:Y:S01]  /*b110*/  IMAD.X R115, RZ, RZ, RZ, P6 ;  /* 0x000000ffff737224 */ /* 0x000fe200030e06ff */
[----:B------:R-:W-:Y:S01]  /*b120*/  IADD3.X R127, P6, PT, RZ, R127, RZ, P5, !PT ;  /* 0x0000007fff7f7210 */ /* 0x000fe20002fde4ff */
[----:B------:R-:W-:-:S03]  /*b130*/  IMAD.WIDE.U32 R98, R113, -0x94f09dc, RZ ;  /* 0xf6b0f62471627825 */ /* 0x000fc600078e00ff */
[----:B------:R-:W-:Y:S01]  /*b140*/  IADD3.X R129, PT, PT, RZ, RZ, R15, P6, P2 ;  /* 0x000000ffff817210 */ /* 0x000fe200037e440f */
[----:B------:R-:W-:Y:S02]  /*b150*/  IMAD.IADD R4, R55, 0x1, R72 ;  /* 0x0000000137047824 */ /* 0x000fe400078e0248 */
[----:B------:R-:W-:-:S03]  /*b160*/  IMAD.WIDE.U32 R54, R6, -0x4eac0001, RZ ;  /* 0xb153ffff06367825 */ /* 0x000fc600078e00ff */
[----:B------:R-:W-:Y:S01]  /*b170*/  IADD3.X RZ, P4, PT, RZ, R4, RZ, P4, !PT ;  /* 0x00000004ffff7210 */ /* 0x000fe2000279e4ff */
[----:B------:R-:W-:Y:S01]  /*b180*/  IMAD.MOV.U32 R114, RZ, RZ, R73 ;  /* 0x000000ffff727224 */ /* 0x000fe200078e0049 */
[----:B------:R-:W-:Y:S01]  /*b190*/  IADD3 RZ, P2, PT, R8, R54, RZ ;  /* 0x0000003608ff7210 */ /* 0x000fe20007f5e0ff */
[----:B------:R-:W-:-:S04]  /*b1a0*/  IMAD.WIDE.U32 R106, P5, R6, 0x1eabfffe, R56 ;  /* 0x1eabfffe066a7825 */ /* 0x000fc800078a0038 */
[----:B------:R-:W-:-:S04]  /*b1b0*/  IMAD.WIDE.U32 R104, R113, -0xc7aed41, RZ ;  /* 0xf38512bf71687825 */ /* 0x000fc800078e00ff */
[----:B------:R-:W-:-:S04]  /*b1c0*/  IMAD.WIDE.U32 R120, P6, R6, 0x6730d2a0, R98 ;  /* 0x6730d2a006787825 */ /* 0x000fc800078c0062 */
[----:B------:R-:W-:Y:S01]  /*b1d0*/  IMAD.WIDE.U32.X R114, R113, -0x46010001, R114, P1 ;  /* 0xb9feffff71727825 */ /* 0x000fe200008e0472 */
[----:B------:R-:W-:-:S03]  /*b1e0*/  IADD3 R55, P1, PT, R106, R55, RZ ;  /* 0x000000376a377210 */ /* 0x000fc60007f3e0ff */
[----:B------:R-:W-:Y:S01]  /*b1f0*/  IMAD.WIDE.U32 R14, R6, -0x94f09dc, RZ ;  /* 0xf6b0f624060e7825 */ /* 0x000fe200078e00ff */
[----:B------:R-:W-:-:S03]  /*b200*/  IADD3.X RZ, P2, PT, R9, R55, RZ, P2, !PT ;  /* 0x0000003709ff7210 */ /* 0x000fc6000175e4ff */
[----:B------:R-:W-:Y:S01]  /*b210*/  IMAD.X R119, RZ, RZ, RZ, P5 ;  /* 0x000000ffff777224 */ /* 0x000fe200028e06ff */
[----:B------:R-:W-:Y:S01]  /*b220*/  IADD3 R131, P5, PT, R120, R15, RZ ;  /* 0x0000000f78837210 */ /* 0x000fe20007fbe0ff */
[----:B------:R-:W-:Y:S02]  /*b230*/  IMAD.MOV.U32 R118, RZ, RZ, R107 ;  /* 0x000000ffff767224 */ /* 0x000fe400078e006b */
[----:B------:R-:W-:Y:S02]  /*b240*/  IMAD.X R123, RZ, RZ, RZ, P6 ;  /* 0x000000ffff7b7224 */ /* 0x000fe400030e06ff */
[----:B------:R-:W-:-:S04]  /*b250*/  IMAD.WIDE.U32 R104, P6, R6, 0x64774b84, R104 ;  /* 0x64774b8406687825 */ /* 0x000fc800078c0068 */
[----:B------:R-:W-:-:S04]  /*b260*/  IMAD.WIDE.U32 R124, R6, -0xc7aed41, RZ ;  /* 0xf38512bf067c7825 */ /* 0x000fc800078e00ff */
[----:B------:R-:W-:-:S04]  /*b270*/  IMAD.WIDE.U32 R54, R113, 0x434bacd7, RZ ;  /* 0x434bacd771367825 */ /* 0x000fc800078e00ff */
[----:B------:R-:W-:Y:S01]  /*b280*/  IMAD.WIDE.U32.X R118, R113, 0x1eabfffe, R118, P1 ;  /* 0x1eabfffe71767825 */ /* 0x000fe200008e0476 */
[----:B------:R-:W-:-:S03]  /*b290*/  IADD3 RZ, P1, PT, R100, R14, RZ ;  /* 0x0000000e64ff7210 */ /* 0x000fc60007f3e0ff */
[----:B------:R-:W-:Y:S01]  /*b2a0*/  IMAD.MOV.U32 R122, RZ, RZ, R121 ;  /* 0x000000ffff7a7224 */ /* 0x000fe200078e0079 */
[----:B------:R-:W-:Y:S01]  /*b2b0*/  IADD3.X RZ, P1, PT, R101, R131, RZ, P1, !PT ;  /* 0x0000008365ff7210 */ /* 0x000fe20000f3e4ff */
[----:B------:R-:W-:Y:S01]  /*b2c0*/  IMAD.X R99, RZ, RZ, RZ, P6 ;  /* 0x000000ffff637224 */ /* 0x000fe200030e06ff */
[----:B------:R-:W-:Y:S01]  /*b2d0*/  IADD3 R121, P6, PT, R104, R125, RZ ;  /* 0x0000007d68797210 */ /* 0x000fe20007fde0ff */
[----:B------:R-:W-:-:S04]  /*b2e0*/  IMAD.WIDE.U32 R14, R113, 0x397fe69a, RZ ;  /* 0x397fe69a710e7825 */ /* 0x000fc800078e00ff */
[----:B------:R-:W-:Y:S02]  /*b2f0*/  IMAD.MOV.U32 R98, RZ, RZ, R105 ;  /* 0x000000ffff627224 */ /* 0x000fe400078e0069 */
[----:B------:R-:W-:-:S04]  /*b300*/  IMAD.WIDE.U32.X R122, R113, 0x6730d2a0, R122, P5 ;  /* 0x6730d2a0717a7825 */ /* 0x000fc800028e047a */
[----:B------:R-:W-:-:S04]  /*b310*/  IMAD.WIDE.U32 R72, R6, 0x434bacd7, RZ ;  /* 0x434bacd706487825 */ /* 0x000fc800078e00ff */
[----:B------:R-:W-:-:S04]  /*b320*/  IMAD.WIDE.U32 R54, P5, R6, 0x4b1ba7b6, R54 ;  /* 0x4b1ba7b606367825 */ /* 0x000fc800078a0036 */
[----:B------:R-:W-:-:S04]  /*b330*/  IMAD.WIDE.U32 R116, R6, -0x4eac0001, R8 ;  /* 0xb153ffff06747825 */ /* 0x000fc800078e0008 */
[----:B------:R-:W-:-:S04]  /*b340*/  IMAD.WIDE.U32.X R98, R113, 0x64774b84, R98, P6 ;  /* 0x64774b8471627825 */ /* 0x000fc800030e0462 */
[----:B------:R-:W-:-:S04]  /*b350*/  IMAD.WIDE.U32 R8, P6, R6, 0x1a0111ea, R14 ;  /* 0x1a0111ea06087825 */ /* 0x000fc800078c000e */
[----:B------:R-:W-:Y:S01]  /*b360*/  IMAD.X R15, RZ, RZ, RZ, P5 ;  /* 0x000000ffff0f7224 */ /* 0x000fe200028e06ff */
[----:B------:R-:W-:Y:S01]  /*b370*/  IADD3 R125, P5, PT, R54, R73, RZ ;  /* 0x00000049367d7210 */ /* 0x000fe20007fbe0ff */
[----:B------:R-:W-:-:S04]  /*b380*/  IMAD.WIDE.U32 R10, R45, R23, RZ ;  /* 0x000000172d0a7225 */ /* 0x000fc800078e00ff */
[----:B------:R-:W-:-:S04]  /*b390*/  IMAD.WIDE.U32 R56, R6, 0x397fe69a, RZ ;  /* 0x397fe69a06387825 */ /* 0x000fc800078e00ff */
[----:B------:R-:W-:Y:S02]  /*b3a0*/  IMAD.MOV.U32 R14, RZ, RZ, R55 ;  /* 0x000000ffff0e7224 */ /* 0x000fe400078e0037 */
[----:B------:R-:W-:Y:S01]  /*b3b0*/  IMAD.X R107, RZ, RZ, RZ, P6 ;  /* 0x000000ffff6b7224 */ /* 0x000fe200030e06ff */
[----:B------:R-:W-:Y:S01]  /*b3c0*/  IADD3 R4, P6, PT, R8, R57, RZ ;  /* 0x0000003908047210 */ /* 0x000fe20007fde0ff */
[----:B------:R-:W-:Y:S02]  /*b3d0*/  IMAD.IADD R7, R117, 0x1, R106 ;  /* 0x0000000175077824 */ /* 0x000fe400078e026a */
[----:B------:R-:W-:-:S04]  /*b3e0*/  IMAD.WIDE.U32.X R14, R113, 0x4b1ba7b6, R14, P5 ;  /* 0x4b1ba7b6710e7825 */ /* 0x000fc800028e040e */
[----:B------:R-:W-:-:S04]  /*b3f0*/  IMAD.WIDE.U32 R108, P5, R44, R24, R10 ;  /* 0x000000182c6c7225 */ /* 0x000fc800078a000a */
[----:B------:R-:W-:-:S04]  /*b400*/  IMAD.WIDE.U32 R110, R44, R23, RZ ;  /* 0x000000172c6e7225 */ /* 0x000fc800078e00ff */
[----:B------:R-:W-:Y:S02]  /*b410*/  IMAD.MOV.U32 R106, RZ, RZ, R9 ;  /* 0x000000ffff6a7224 */ /* 0x000fe400078e0009 */
[----:B------:R-:W-:Y:S02]  /*b420*/  IMAD.MOV.U32 R112, RZ, RZ, R109 ;  /* 0x000000ffff707224 */ /* 0x000fe400078e006d */
[----:B------:R-:W-:Y:S01]  /*b430*/  IMAD.WIDE.U32.X R10, R113, 0x1a0111ea, R106, P6 ;  /* 0x1a0111ea710a7825 */ /* 0x000fe200030e046a */
[----:B------:R-:W-:-:S03]  /*b440*/  IADD3 R9, P6, PT, R108, R111, RZ ;  /* 0x0000006f6c097210 */ /* 0x000fc60007fde0ff */
[----:B------:R-:W-:Y:S01]  /*b450*/  IMAD.X R113, RZ, RZ, RZ, P5 ;  /* 0x000000ffff717224 */ /* 0x000fe200028e06ff */
[----:B------:R-:W-:Y:S01]  /*b460*/  IADD3.X R117, P5, PT, RZ, R114, RZ, P0, !PT ;  /* 0x00000072ff757210 */ /* 0x000fe200007be4ff */
[----:B------:R-:W-:Y:S01]  /*b470*/  IMAD.WIDE.U32 R106, R44, R23, R102 ;  /* 0x000000172c6a7225 */ /* 0x000fe200078e0066 */
[----:B------:R-:W-:-:S03]  /*b480*/  IADD3 RZ, P0, PT, R102, R110, RZ ;  /* 0x0000006e66ff7210 */ /* 0x000fc60007f1e0ff */
[----:B------:R-:W-:Y:S01]  /*b490*/  IMAD.WIDE.U32.X R112, R45, R24, R112, P6 ;  /* 0x000000182d707225 */ /* 0x000fe200030e0470 */
[----:B------:R-:W-:Y:S02]  /*b4a0*/  IADD3.X R117, P6, PT, RZ, R117, RZ, P4, !PT ;  /* 0x00000075ff757210 */ /* 0x000fe400027de4ff */
[----:B------:R-:W-:Y:S01]  /*b4b0*/  IADD3 R102, P4, PT, R127, R106, RZ ;  /* 0x0000006a7f667210 */ /* 0x000fe20007f9e0ff */
[----:B------:R-:W-:Y:S01]  /*b4c0*/  IMAD.IADD R108, R107, 0x1, R108 ;  /* 0x000000016b6c7824 */ /* 0x000fe200078e026c */
[----:B------:R-:W-:Y:S01]  /*b4d0*/  IADD3.X RZ, P0, PT, R103, R9, RZ, P0, !PT ;  /* 0x0000000967ff7210 */ /* 0x000fe2000071e4ff */
[----:B------:R-:W-:Y:S01]  /*b4e0*/  IMAD.WIDE.U32 R106, R6, -0x94f09dc, R100 ;  /* 0xf6b0f624066a7825 */ /* 0x000fe200078e0064 */
[----:B------:R-:W-:Y:S02]  /*b4f0*/  IADD3.X R114, PT, PT, RZ, RZ, R115, P6, P5 ;  /* 0x000000ffff727210 */ /* 0x000fe400037ea473 */
[----:B------:R-:W-:Y:S01]  /*b500*/  IADD3 R116, P5, PT, R117, R116, RZ ;  /* 0x0000007475747210 */ /* 0x000fe20007fbe0ff */
[----:B------:R-:W-:Y:S01]  /*b510*/  IMAD.IADD R120, R107, 0x1, R120 ;  /* 0x000000016b787824 */ /* 0x000fe200078e0278 */
[----:B------:R-:W-:Y:S01]  /*b520*/  IADD3.X R103, P4, PT, R108, R129, RZ, P4, !PT ;  /* 0x000000816c677210 */ /* 0x000fe2000279e4ff */
[----:B------:R-:W-:Y:S01]  /*b530*/  IMAD.WIDE.U32 R100, R43, R23, RZ ;  /* 0x000000172b647225 */ /* 0x000fe200078e00ff */
[----:B------:R-:W-:-:S02]  /*b540*/  IADD3.X R55, P0, PT, RZ, R112, RZ, P0, !PT ;  /* 0x00000070ff377210 */ /* 0x000fc4000071e4ff */
[----:B------:R-:W-:Y:S01]  /*b550*/  IADD3.X R117, P5, PT, R7, R114, RZ, P5, !PT ;  /* 0x0000007207757210 */ /* 0x000fe20002fbe4ff */
[----:B------:R-:W-:Y:S01]  /*b560*/  IMAD.WIDE.U32 R110, R42, R23, RZ ;  /* 0x000000172a6e7225 */ /* 0x000fe200078e00ff */
[----:B------:R-:W-:Y:S02]  /*b570*/  IADD3.X R7, P2, PT, RZ, R118, RZ, P2, !PT ;  /* 0x00000076ff077210 */ /* 0x000fe4000175e4ff */
[----:B------:R-:W-:Y:S01]  /*b580*/  IADD3.X R55, P4, PT, RZ, R55, RZ, P4, !PT ;  /* 0x00000037ff377210 */ /* 0x000fe2000279e4ff */
[----:B------:R-:W-:Y:S01]  /*b590*/  IMAD.WIDE.U32 R114, R53, R21, RZ ;  /* 0x0000001535727225 */ /* 0x000fe200078e00ff */
[----:B------:R-:W-:Y:S02]  /*b5a0*/  IADD3.X R7, P5, PT, RZ, R7, RZ, P5, !PT ;  /* 0x00000007ff077210 */ /* 0x000fe40002fbe4ff */
[----:B------:R-:W-:Y:S02]  /*b5b0*/  IADD3 RZ, P6, PT, R12, R124, RZ ;  /* 0x0000007c0cff7210 */ /* 0x000fe40007fde0ff */
[----:B------:R-:W-:-:S02]  /*b5c0*/  IADD3.X R124, PT, PT, RZ, RZ, R113, P4, P0 ;  /* 0x000000ffff7c7210 */ /* 0x000fc400027e0471 */
[----:B------:R-:W-:Y:S02]  /*b5d0*/  IADD3 R108, P0, PT, R126, R17, RZ ;  /* 0x000000117e6c7210 */ /* 0x000fe40007f1e0ff */
[----:B------:R-:W-:Y:S02]  /*b5e0*/  IADD3 R118, P4, PT, R7, R106, RZ ;  /* 0x0000006a07767210 */ /* 0x000fe40007f9e0ff */
[----:B------:R-:W-:Y:S01]  /*b5f0*/  IADD3.X R119, PT, PT, RZ, RZ, R119, P5, P2 ;  /* 0x000000ffff777210 */ /* 0x000fe20002fe4477 */
[----:B------:R-:W-:Y:S01]  /*b600*/  IMAD.WIDE.U32 R106, P2, R42, R24, R100 ;  /* 0x000000182a6a7225 */ /* 0x000fe20007840064 */
[----:B------:R-:W-:Y:S02]  /*b610*/  IADD3.X R109, P0, PT, R128, R29, RZ, P0, !PT ;  /* 0x0000001d806d7210 */ /* 0x000fe4000071e4ff */
[----:B------:R-:W-:Y:S01]  /*b620*/  IADD3.X R119, P4, PT, R120, R119, RZ, P4, !PT ;  /* 0x0000007778777210 */ /* 0x000fe2000279e4ff */
[----:B------:R-:W-:Y:S01]  /*b630*/  IMAD.X R113, RZ, RZ, RZ, P2 ;  /* 0x000000ffff717224 */ /* 0x000fe200010e06ff */
[----:B------:R-:W-:Y:S01]  /*b640*/  IADD3.X R9, P1, PT, RZ, R122, RZ, P1, !PT ;  /* 0x0000007aff097210 */ /* 0x000fe20000f3e4ff */
[----:B------:R-:W-:Y:S01]  /*b650*/  IMAD.WIDE.U32 R100, R42, R23, R108 ;  /* 0x000000172a647225 */ /* 0x000fe200078e006c */
[----:B------:R-:W-:-:S02]  /*b660*/  IADD3 R7, P5, PT, R106, R111, RZ ;  /* 0x0000006f6a077210 */ /* 0x000fc40007fbe0ff */
[----:B------:R-:W-:Y:S01]  /*b670*/  IADD3.X R9, P4, PT, RZ, R9, RZ, P4, !PT ;  /* 0x00000009ff097210 */ /* 0x000fe2000279e4ff */
[----:B------:R-:W-:Y:S01]  /*b680*/  IMAD.MOV.U32 R112, RZ, RZ, R107 ;  /* 0x000000ffff707224 */ /* 0x000fe200078e006b */
[----:B------:R-:W-:Y:S01]  /*b690*/  IADD3 RZ, P2, PT, R108, R110, RZ ;  /* 0x0000006e6cff7210 */ /* 0x000fe20007f5e0ff */
[----:B------:R-:W-:Y:S01]  /*b6a0*/  IMAD.IADD R107, R101, 0x1, R106 ;  /* 0x00000001656b7824 */ /* 0x000fe200078e026a */
[----:B------:R-:W-:Y:S01]  /*b6b0*/  IADD3.X R122, PT, PT, RZ, RZ, R123, P4, P1 ;  /* 0x000000ffff7a7210 */ /* 0x000fe200027e247b */
[C---:B------:R-:W-:Y:S01]  /*b6c0*/  IMAD.WIDE.U32 R114, P4, R52.reuse, R22, R114 ;  /* 0x0000001634727225 */ /* 0x040fe20007880072 */
[----:B------:R-:W-:Y:S02]  /*b6d0*/  IADD3 R106, P1, PT, R55, R100, RZ ;  /* 0x00000064376a7210 */ /* 0x000fe40007f3e0ff */
[----:B------:R-:W-:Y:S01]  /*b6e0*/  IADD3.X RZ, P6, PT, R13, R121, RZ, P6, !PT ;  /* 0x000000790dff7210 */ /* 0x000fe200037de4ff */
[----:B------:R-:W-:Y:S01]  /*b6f0*/  IMAD.WIDE.U32 R110, R52, R21, RZ ;  /* 0x00000015346e7225 */ /* 0x000fe200078e00ff */
[----:B------:R-:W-:-:S02]  /*b700*/  IADD3.X RZ, P2, PT, R109, R7, RZ, P2, !PT ;  /* 0x000000076dff7210 */ /* 0x000fc4000175e4ff */
[----:B------:R-:W-:Y:S01]  /*b710*/  IADD3.X R107, P1, PT, R107, R124, RZ, P1, !PT ;  /* 0x0000007c6b6b7210 */ /* 0x000fe20000f3e4ff */
[----:B------:R-:W-:-:S04]  /*b720*/  IMAD.WIDE.U32 R100, R6, -0xc7aed41, R12 ;  /* 0xf38512bf06647825 */ /* 0x000fc800078e000c */
[----:B------:R-:W-:Y:S01]  /*b730*/  IMAD.WIDE.U32.X R12, R43, R24, R112, P5 ;  /* 0x000000182b0c7225 */ /* 0x000fe200028e0470 */
[----:B------:R-:W-:-:S03]  /*b740*/  IADD3 R17, P5, PT, R114, R111, RZ ;  /* 0x0000006f72117210 */ /* 0x000fc60007fbe0ff */
[----:B------:R-:W-:Y:S01]  /*b750*/  IMAD.IADD R7, R101, 0x1, R104 ;  /* 0x0000000165077824 */ /* 0x000fe200078e0268 */
[----:B------:R-:W-:Y:S01]  /*b760*/  IADD3.X R29, P2, PT, RZ, R12, RZ, P2, !PT ;  /* 0x0000000cff1d7210 */ /* 0x000fe2000175e4ff */
[----:B------:R-:W-:Y:S01]  /*b770*/  IMAD.X R105, RZ, RZ, RZ, P4 ;  /* 0x000000ffff697224 */ /* 0x000fe200020e06ff */
[----:B------:R-:W-:Y:S01]  /*b780*/  IADD3 RZ, P4, PT, R116, R110, RZ ;  /* 0x0000006e74ff7210 */ /* 0x000fe20007f9e0ff */
[----:B------:R-:W-:Y:S01]  /*b790*/  IMAD.MOV.U32 R104, RZ, RZ, R115 ;  /* 0x000000ffff687224 */ /* 0x000fe200078e0073 */
[----:B------:R-:W-:Y:S02]  /*b7a0*/  IADD3.X R29, P1, PT, RZ, R29, RZ, P1, !PT ;  /* 0x0000001dff1d7210 */ /* 0x000fe40000f3e4ff */
[----:B------:R-:W-:Y:S01]  /*b7b0*/  IADD3.X RZ, P4, PT, R117, R17, RZ, P4, !PT ;  /* 0x0000001175ff7210 */ /* 0x000fe2000279e4ff */
[----:B------:R-:W-:Y:S01]  /*b7c0*/  IMAD.WIDE.U32.X R104, R53, R22, R104, P5 ;  /* 0x0000001635687225 */ /* 0x000fe200028e0468 */
[----:B------:R-:W-:Y:S02]  /*b7d0*/  IADD3 R108, P5, PT, R9, R100, RZ ;  /* 0x00000064096c7210 */ /* 0x000fe40007fbe0ff */
[----:B------:R-:W-:Y:S01]  /*b7e0*/  IADD3.X R12, PT, PT, RZ, RZ, R13, P1, P2 ;  /* 0x000000ffff0c7210 */ /* 0x000fe20000fe440d */
[----:B------:R-:W-:Y:S01]  /*b7f0*/  IMAD.WIDE.U32 R52, R52, R21, R116 ;  /* 0x0000001534347225 */ /* 0x000fe200078e0074 */
[----:B------:R-:W-:-:S02]  /*b800*/  IADD3.X R109, P5, PT, R7, R122, RZ, P5, !PT ;  /* 0x0000007a076d7210 */ /* 0x000fc40002fbe4ff */
[----:B------:R-:W-:Y:S01]  /*b810*/  IADD3.X R7, P6, PT, RZ, R98, RZ, P6, !PT ;  /* 0x00000062ff077210 */ /* 0x000fe200037de4ff */
[----:B------:R-:W-:Y:S01]  /*b820*/  IMAD.IADD R53, R53, 0x1, R114 ;  /* 0x0000000135357824 */ /* 0x000fe200078e0272 */
[----:B------:R-:W-:Y:S01]  /*b830*/  IADD3 RZ, P2, PT, RZ, R52, RZ ;  /* 0x00000034ffff7210 */ /* 0x000fe20007f5e0ff */
[----:B------:R-:W-:Y:S01]  /*b840*/  IMAD.WIDE.U32 R100, R49, R21, RZ ;  /* 0x0000001531647225 */ /* 0x000fe200078e00ff */
[----:B------:R-:W-:Y:S02]  /*b850*/  IADD3 RZ, P1, PT, R102, R72, RZ ;  /* 0x0000004866ff7210 */ /* 0x000fe40007f3e0ff */
[----:B------:R-:W-:Y:S01]  /*b860*/  IADD3.X R13, P5, PT, RZ, R7, RZ, P5, !PT ;  /* 0x00000007ff0d7210 */ /* 0x000fe20002fbe4ff */
[----:B------:R-:W-:Y:S01]  /*b870*/  IMAD.WIDE.U32 R72, R51, R21, RZ ;  /* 0x0000001533487225 */ /* 0x000fe200078e00ff */
[----:B------:R-:W-:Y:S02]  /*b880*/  IADD3.X R7, P4, PT, RZ, R104, RZ, P4, !PT ;  /* 0x00000068ff077210 */ /* 0x000fe4000279e4ff */
[----:B------:R-:W-:-:S02]  /*b890*/  IADD3.X RZ, P2, PT, RZ, R53, RZ, P2, !PT ;  /* 0x00000035ffff7210 */ /* 0x000fc4000175e4ff */
[----:B------:R-:W-:Y:S01]  /*b8a0*/  IADD3.X R110, PT, PT, RZ, RZ, R99, P5, P6 ;  /* 0x000000ffff6e7210 */ /* 0x000fe20002fec463 */
[C---:B------:R-:W-:Y:S01]  /*b8b0*/  IMAD.WIDE.U32 R72, P5, R50.reuse, R22, R72 ;  /* 0x0000001632487225 */ /* 0x040fe200078a0048 */
[----:B------:R-:W-:Y:S02]  /*b8c0*/  IADD3.X R7, P2, PT, RZ, R7, RZ, P2, !PT ;  /* 0x00000007ff077210 */ /* 0x000fe4000175e4ff */
[----:B------:R-:W-:Y:S01]  /*b8d0*/  IADD3.X RZ, P1, PT, R103, R125, RZ, P1, !PT ;  /* 0x0000007d67ff7210 */ /* 0x000fe20000f3e4ff */
[----:B------:R-:W-:Y:S01]  /*b8e0*/  IMAD.WIDE.U32 R98, R50, R21, RZ ;  /* 0x0000001532627225 */ /* 0x000fe200078e00ff */
[----:B------:R-:W-:Y:S02]  /*b8f0*/  IADD3.X R105, PT, PT, RZ, RZ, R105, P2, P4 ;  /* 0x000000ffff697210 */ /* 0x000fe400017e8469 */
[----:B------:R-:W-:Y:S01]  /*b900*/  IADD3 RZ, P2, PT, R106, R56, RZ ;  /* 0x000000386aff7210 */ /* 0x000fe20007f5e0ff */
[----:B------:R-:W-:Y:S01]  /*b910*/  IMAD.X R57, RZ, RZ, RZ, P5 ;  /* 0x000000ffff397224 */ /* 0x000fe200028e06ff */
[----:B------:R-:W-:Y:S01]  /*b920*/  IADD3 R9, P6, PT, R72, R99, RZ ;  /* 0x0000006348097210 */ /* 0x000fe20007fde0ff */
[----:B------:R-:W-:Y:S01]  /*b930*/  IMAD.WIDE.U32 R100, P4, R48, R22, R100 ;  /* 0x0000001630647225 */ /* 0x000fe20007880064 */
[----:B------:R-:W-:-:S02]  /*b940*/  IADD3 RZ, P5, PT, R118, R98, RZ ;  /* 0x0000006276ff7210 */ /* 0x000fc40007fbe0ff */
[----:B------:R-:W-:Y:S01]  /*b950*/  IADD3.X RZ, P2, PT, R107, R4, RZ, P2, !PT ;  /* 0x000000046bff7210 */ /* 0x000fe2000175e4ff */
[----:B------:R-:W-:Y:S01]  /*b960*/  IMAD.WIDE.U32 R98, R48, R21, RZ ;  /* 0x0000001530627225 */ /* 0x000fe200078e00ff */
[----:B------:R-:W-:Y:S02]  /*b970*/  IADD3.X RZ, P5, PT, R119, R9, RZ, P5, !PT ;  /* 0x0000000977ff7210 */ /* 0x000fe40002fbe4ff */
[----:B------:R-:W-:Y:S01]  /*b980*/  IADD3.X R104, P2, PT, RZ, R10, RZ, P2, !PT ;  /* 0x0000000aff687210 */ /* 0x000fe2000175e4ff */
[----:B------:R-:W-:Y:S02]  /*b990*/  IMAD.MOV.U32 R56, RZ, RZ, R73 ;  /* 0x000000ffff387224 */ /* 0x000fe400078e0049 */
[----:B------:R-:W-:-:S04]  /*b9a0*/  IMAD.WIDE.U32 R102, R6, 0x434bacd7, R102 ;  /* 0x434bacd706667825 */ /* 0x000fc800078e0066 */
[----:B------:R-:W-:Y:S01]  /*b9b0*/  IMAD.WIDE.U32.X R56, R51, R22, R56, P6 ;  /* 0x0000001633387225 */ /* 0x000fe200030e0438 */
[----:B------:R-:W-:-:S03]  /*b9c0*/  IADD3 R17, P6, PT, R100, R99, RZ ;  /* 0x0000006364117210 */ /* 0x000fc60007fde0ff */
[----:B------:R-:W-:Y:S01]  /*b9d0*/  IMAD.IADD R9, R103, 0x1, R54 ;  /* 0x0000000167097824 */ /* 0x000fe200078e0236 */
[----:B------:R-:W-:Y:S01]  /*b9e0*/  IADD3.X R73, P5, PT, RZ, R56, RZ, P5, !PT ;  /* 0x00000038ff497210 */ /* 0x000fe20002fbe4ff */
[----:B------:R-:W-:-:S04]  /*b9f0*/  IMAD.WIDE.U32 R50, R50, R21, R118 ;  /* 0x0000001532327225 */ /* 0x000fc800078e0076 */
[----:B------:R-:W-:Y:S01]  /*ba00*/  IMAD.X R55, RZ, RZ, RZ, P4 ;  /* 0x000000ffff377224 */ /* 0x000fe200020e06ff */
[----:B------:R-:W-:Y:S01]  /*ba10*/  IADD3 R102, P4, PT, R13, R102, RZ ;  /* 0x000000660d667210 */ /* 0x000fe20007f9e0ff */
[----:B------:R-:W-:Y:S02]  /*ba20*/  IMAD.MOV.U32 R54, RZ, RZ, R101 ;  /* 0x000000ffff367224 */ /* 0x000fe400078e0065 */
[----:B------:R-:W-:Y:S01]  /*ba30*/  IMAD.IADD R72, R51, 0x1, R72 ;  /* 0x0000000133487824 */ /* 0x000fe200078e0248 */
[----:B------:R-:W-:Y:S01]  /*ba40*/  IADD3.X R103, P4, PT, R9, R110, RZ, P4, !PT ;  /* 0x0000006e09677210 */ /* 0x000fe2000279e4ff */
[----:B------:R-:W-:Y:S01]  /*ba50*/  IMAD.WIDE.U32.X R54, R49, R22, R54, P6 ;  /* 0x0000001631367225 */ /* 0x000fe200030e0436 */
[----:B------:R-:W-:Y:S02]  /*ba60*/  IADD3 R50, P6, PT, R7, R50, RZ ;  /* 0x0000003207327210 */ /* 0x000fe40007fde0ff */
[----:B------:R-:W-:Y:S01]  /*ba70*/  IADD3.X R9, P1, PT, RZ, R14, RZ, P1, !PT ;  /* 0x0000000eff097210 */ /* 0x000fe20000f3e4ff */
[----:B------:R-:W-:Y:S01]  /*ba80*/  IMAD.WIDE.U32 R48, R48, R21, R108 ;  /* 0x0000001530307225 */ /* 0x000fe200078e006c */
[----:B------:R-:W-:-:S02]  /*ba90*/  IADD3.X R51, P6, PT, R72, R105, RZ, P6, !PT ;  /* 0x0000006948337210 */ /* 0x000fc400037de4ff */
[----:B------:R-:W-:Y:S01]  /*baa0*/  IADD3.X R9, P4, PT, RZ, R9, RZ, P4, !PT ;  /* 0x00000009ff097210 */ /* 0x000fe2000279e4ff */
[----:B------:R-:W-:Y:S01]  /*bab0*/  IMAD.WIDE.U32 R6, R6, 0x397fe69a, R106 ;  /* 0x397fe69a06067825 */ /* 0x000fe200078e006a */
[----:B------:R-:W-:Y:S02]  /*bac0*/  IADD3.X R73, P6, PT, RZ, R73, RZ, P6, !PT ;  /* 0x00000049ff497210 */ /* 0x000fe400037de4ff */
[----:B------:R-:W-:Y:S01]  /*bad0*/  IADD3.X R14, PT, PT, RZ, RZ, R15, P4, P1 ;  /* 0x000000ffff0e7210 */ /* 0x000fe200027e240f */
[----:B------:R-:W-:Y:S01]  /*bae0*/  IMAD.IADD R7, R7, 0x1, R8 ;  /* 0x0000000107077824 */ /* 0x000fe200078e0208 */
[----:B------:R-:W-:Y:S01]  /*baf0*/  IADD3 R72, P1, PT, R73, R48, RZ ;  /* 0x0000003049487210 */ /* 0x000fe20007f3e0ff */
[----:B------:R-:W-:Y:S01]  /*bb00*/  IMAD R13, R53, -0x30003, RZ ;  /* 0xfffcfffd350d7824 */ /* 0x000fe200078e02ff */
[----:B------:R-:W-:Y:S01]  /*bb10*/  IADD3.X R57, PT, PT, RZ, RZ, R57, P6, P5 ;  /* 0x000000ffff397210 */ /* 0x000fe200037ea439 */
[----:B------:R-:W-:Y:S01]  /*bb20*/  IMAD.IADD R100, R49, 0x1, R100 ;  /* 0x0000000131647824 */ /* 0x000fe200078e0264 */
[----:B------:R-:W-:Y:S01]  /*bb30*/  IADD3 R48, P5, PT, R9, R6, RZ ;  /* 0x0000000609307210 */ /* 0x000fe20007fbe0ff */
[----:B------:R-:W-:Y:S01]  /*bb40*/  IMAD.WIDE.U32 R8, R52, -0x30003, RZ ;  /* 0xfffcfffd34087825 */ /* 0x000fe200078e00ff */
[----:B------:R-:W-:-:S02]  /*bb50*/  IADD3 RZ, P4, PT, R108, R98, RZ ;  /* 0x000000626cff7210 */ /* 0x000fc40007f9e0ff */
[----:B------:R-:W-:Y:S01]  /*bb60*/  IADD3.X R49, P5, PT, R7, R14, RZ, P5, !PT ;  /* 0x0000000e07317210 */ /* 0x000fe20002fbe4ff */
[----:B------:R-:W-:Y:S01]  /*bb70*/  IMAD R13, R52, -0x760c0004, R13 ;  /* 0x89f3fffc340d7824 */ /* 0x000fe200078e020d */
[----:B------:R-:W-:Y:S01]  /*bb80*/  IADD3.X RZ, P4, PT, R109, R17, RZ, P4, !PT ;  /* 0x000000116dff7210 */ /* 0x000fe2000279e4ff */
        /* <DEDUP_REMOVED lines=9> */
[----:B------:R-:W-:Y:S02]  /*bc20*/  IADD3.X R9, PT, PT, RZ, RZ, R55, P1, P4 ;  /* 0x000000ffff097210 */ /* 0x000fe40000fe8437 */
[----:B------:R-:W-:Y:S01]  /*bc30*/  IADD3 RZ, P5, PT, R102, R14, RZ ;  /* 0x0000000e66ff7210 */ /* 0x000fe20007fbe0ff */
[----:B------:R-:W-:Y:S01]  /*bc40*/  IMAD.WIDE.U32 R56, R13, -0x5555, RZ ;  /* 0xffffaaab0d387825 */ /* 0x000fe200078e00ff */
[----:B------:R-:W-:-:S03]  /*bc50*/  IADD3 R17, P2, PT, R6, R15, RZ ;  /* 0x0000000f06117210 */ /* 0x000fc60007f5e0ff */
[----:B------:R-:W-:Y:S01]  /*bc60*/  IMAD.X R11, RZ, RZ, RZ, P6 ;  /* 0x000000ffff0b7224 */ /* 0x000fe200030e06ff */
[----:B------:R-:W-:Y:S01]  /*bc70*/  IADD3.X RZ, P5, PT, R103, R17, RZ, P5, !PT ;  /* 0x0000001167ff7210 */ /* 0x000fe20002fbe4ff */
[----:B------:R-:W-:Y:S02]  /*bc80*/  IMAD.MOV.U32 R10, RZ, RZ, R7 ;  /* 0x000000ffff0a7224 */ /* 0x000fe400078e0007 */
[----:B------:R-:W-:-:S04]  /*bc90*/  IMAD.WIDE.U32 R54, R8, -0x5555, RZ ;  /* 0xffffaaab08367825 */ /* 0x000fc800078e00ff */
[----:B------:R-:W-:Y:S01]  /*bca0*/  IMAD.WIDE.U32 R56, P1, R8, -0x46010001, R56 ;  /* 0xb9feffff08387825 */ /* 0x000fe20007820038 */
[----:B------:R-:W-:-:S03]  /*bcb0*/  IADD3 RZ, P6, PT, R52, R54, RZ ;  /* 0x0000003634ff7210 */ /* 0x000fc60007fde0ff */
[----:B------:R-:W-:Y:S01]  /*bcc0*/  IMAD.WIDE.U32 R14, R8, -0x5555, R52 ;  /* 0xffffaaab080e7825 */ /* 0x000fe200078e0034 */
[----:B------:R-:W-:-:S03]  /*bcd0*/  IADD3 R55, P4, PT, R56, R55, RZ ;  /* 0x0000003738377210 */ /* 0x000fc60007f9e0ff */
[----:B------:R-:W-:Y:S01]  /*bce0*/  IMAD.WIDE.U32.X R10, R47, R22, R10, P2 ;  /* 0x000000162f0a7225 */ /* 0x000fe200010e040a */
[----:B------:R-:W-:Y:S02]  /*bcf0*/  IADD3 RZ, P2, PT, RZ, R14, RZ ;  /* 0x0000000effff7210 */ /* 0x000fe40007f5e0ff */
[----:B------:R-:W-:Y:S01]  /*bd00*/  IADD3.X RZ, P6, PT, R53, R55, RZ, P6, !PT ;  /* 0x0000003735ff7210 */ /* 0x000fe200037de4ff */
[----:B------:R-:W-:Y:S01]  /*bd10*/  IMAD.WIDE.U32 R46, R46, R21, R102 ;  /* 0x000000152e2e7225 */ /* 0x000fe200078e0066 */
[----:B------:R-:W-:-:S03]  /*bd20*/  IADD3.X R101, P5, PT, RZ, R10, RZ, P5, !PT ;  /* 0x0000000aff657210 */ /* 0x000fc60002fbe4ff */
[----:B------:R-:W-:Y:S02]  /*bd30*/  IMAD.IADD R4, R15, 0x1, R56 ;  /* 0x000000010f047824 */ /* 0x000fe400078e0238 */
[----:B------:R-:W-:Y:S01]  /*bd40*/  IMAD.X R15, RZ, RZ, RZ, P1 ;  /* 0x000000ffff0f7224 */ /* 0x000fe200008e06ff */
[----:B------:R-:W-:Y:S01]  /*bd50*/  IADD3 R98, P1, PT, R99, R46, RZ ;  /* 0x0000002e63627210 */ /* 0x000fe20007f3e0ff */
[----:B------:R-:W-:Y:S01]  /*bd60*/  IMAD.MOV.U32 R14, RZ, RZ, R57 ;  /* 0x000000ffff0e7224 */ /* 0x000fe200078e0039 */
[----:B------:R-:W-:Y:S01]  /*bd70*/  IADD3.X RZ, P2, PT, RZ, R4, RZ, P2, !PT ;  /* 0x00000004ffff7210 */ /* 0x000fe2000175e4ff */
[----:B------:R-:W-:Y:S01]  /*bd80*/  IMAD.IADD R6, R47, 0x1, R6 ;  /* 0x000000012f067824 */ /* 0x000fe200078e0206 */
[----:B------:R-:W-:Y:S01]  /*bd90*/  IADD3.X R4, P0, PT, RZ, RZ, RZ, P0, !PT ;  /* 0x000000ffff047210 */ /* 0x000fe2000071e4ff */
[C---:B------:R-:W-:Y:S01]  /*bda0*/  IMAD.WIDE.U32.X R14, R13.reuse, -0x46010001, R14, P4 ;  /* 0xb9feffff0d0e7825 */ /* 0x040fe200020e040e */
[----:B------:R-:W-:Y:S02]  /*bdb0*/  IADD3.X R55, P4, PT, RZ, RZ, RZ, P3, !PT ;  /* 0x000000ffff377210 */ /* 0x000fe40001f9e4ff */
[----:B------:R-:W-:Y:S01]  /*bdc0*/  IADD3.X R99, P1, PT, R6, R9, RZ, P1, !PT ;  /* 0x0000000906637210 */ /* 0x000fe20000f3e4ff */
[----:B------:R-:W-:Y:S01]  /*bdd0*/  IMAD.WIDE.U32 R46, R13, -0x4eac0001, RZ ;  /* 0xb153ffff0d2e7825 */ /* 0x000fe200078e00ff */
        /* <DEDUP_REMOVED lines=8> */
[----:B------:R-:W-:Y:S01]  /*be60*/  IMAD.WIDE.U32 R6, R45, R21, RZ ;  /* 0x000000152d067225 */ /* 0x000fe200078e00ff */
[----:B------:R-:W-:-:S02]  /*be70*/  IADD3 R11, P5, PT, R46, R53, RZ ;  /* 0x000000352e0b7210 */ /* 0x000fc40007fbe0ff */
[----:B------:R-:W-:Y:S01]  /*be80*/  IADD3 R4, P2, PT, R4, R55, RZ ;  /* 0x0000003704047210 */ /* 0x000fe20007f5e0ff */
[----:B------:R-:W-:Y:S01]  /*be90*/  IMAD.X R107, RZ, RZ, RZ, P4 ;  /* 0x000000ffff6b7224 */ /* 0x000fe200020e06ff */
[----:B------:R-:W-:Y:S01]  /*bea0*/  IADD3.X RZ, P1, PT, R51, R11, RZ, P1, !PT ;  /* 0x0000000b33ff7210 */ /* 0x000fe20000f3e4ff */
[----:B------:R-:W-:Y:S01]  /*beb0*/  IMAD.WIDE.U32 R52, R13, -0x94f09dc, RZ ;  /* 0xf6b0f6240d347825 */ /* 0x000fe200078e00ff */
[----:B------:R-:W-:Y:S02]  /*bec0*/  IADD3 R103, P4, PT, R29, R4, RZ ;  /* 0x000000041d677210 */ /* 0x000fe40007f9e0ff */
[----:B------:R-:W-:Y:S01]  /*bed0*/  IADD3.X R107, PT, PT, R107, RZ, RZ, P2, P0 ;  /* 0x000000ff6b6b7210 */ /* 0x000fe200017e04ff */
[----:B------:R-:W-:-:S04]  /*bee0*/  IMAD.WIDE.U32 R6, P3, R44, R22, R6 ;  /* 0x000000162c067225 */ /* 0x000fc80007860006 */
[----:B------:R-:W-:-:S04]  /*bef0*/  IMAD.WIDE.U32 R10, R44, R21, RZ ;  /* 0x000000152c0a7225 */ /* 0x000fc800078e00ff */
[----:B------:R-:W-:Y:S01]  /*bf00*/  IMAD.X R15, RZ, RZ, RZ, P3 ;  /* 0x000000ffff0f7224 */ /* 0x000fe200018e06ff */
[----:B------:R-:W-:Y:S01]  /*bf10*/  IADD3 R29, P2, PT, R6, R11, RZ ;  /* 0x0000000b061d7210 */ /* 0x000fe20007f5e0ff */
[----:B------:R-:W-:-:S04]  /*bf20*/  IMAD.WIDE.U32 R56, R8, -0x94f09dc, RZ ;  /* 0xf6b0f62408387825 */ /* 0x000fc800078e00ff */
[----:B------:R-:W-:Y:S01]  /*bf30*/  IMAD.WIDE.U32 R54, P3, R8, 0x6730d2a0, R52 ;  /* 0x6730d2a008367825 */ /* 0x000fe20007860034 */
[----:B------:R-:W-:-:S03]  /*bf40*/  IADD3 RZ, P0, PT, R72, R56, RZ ;  /* 0x0000003848ff7210 */ /* 0x000fc60007f1e0ff */
[----:B------:R-:W-:-:S04]  /*bf50*/  IMAD.WIDE.U32 R50, R8, -0x4eac0001, R50 ;  /* 0xb153ffff08327825 */ /* 0x000fc800078e0032 */
[----:B------:R-:W-:Y:S01]  /*bf60*/  IMAD.X R53, RZ, RZ, RZ, P6 ;  /* 0x000000ffff357224 */ /* 0x000fe200030e06ff */
[----:B------:R-:W-:Y:S01]  /*bf70*/  IADD3 R11, P6, PT, R54, R57, RZ ;  /* 0x00000039360b7210 */ /* 0x000fe20007fde0ff */
[----:B------:R-:W-:Y:S02]  /*bf80*/  IMAD.MOV.U32 R52, RZ, RZ, R47 ;  /* 0x000000ffff347224 */ /* 0x000fe400078e002f */
[----:B------:R-:W-:Y:S01]  /*bf90*/  IMAD.MOV.U32 R14, RZ, RZ, R7 ;  /* 0x000000ffff0e7224 */ /* 0x000fe200078e0007 */
[----:B------:R-:W-:Y:S01]  /*bfa0*/  IADD3.X RZ, P0, PT, R73, R11, RZ, P0, !PT ;  /* 0x0000000b49ff7210 */ /* 0x000fe2000071e4ff */
[----:B------:R-:W-:Y:S02]  /*bfb0*/  IMAD.IADD R4, R51, 0x1, R46 ;  /* 0x0000000133047824 */ /* 0x000fe400078e022e */
[----:B------:R-:W-:Y:S01]  /*bfc0*/  IMAD.WIDE.U32.X R14, R45, R22, R14, P2 ;  /* 0x000000162d0e7225 */ /* 0x000fe200010e040e */
[----:B------:R-:W-:-:S03]  /*bfd0*/  IADD3 R7, P2, PT, R9, R50, RZ ;  /* 0x0000003209077210 */ /* 0x000fc60007f5e0ff */
[----:B------:R-:W-:Y:S01]  /*bfe0*/  IMAD.WIDE.U32.X R46, R13, 0x1eabfffe, R52, P5 ;  /* 0x1eabfffe0d2e7825 */ /* 0x000fe200028e0434 */
[----:B------:R-:W-:Y:S02]  /*bff0*/  IADD3 RZ, P5, PT, R48, R10, RZ ;  /* 0x0000000a30ff7210 */ /* 0x000fe40007fbe0ff */
[----:B------:R-:W-:Y:S01]  /*c000*/  IADD3.X R4, P2, PT, R4, R17, RZ, P2, !PT ;  /* 0x0000001104047210 */ /* 0x000fe2000175e4ff */
[----:B------:R-:W-:Y:S01]  /*c010*/  IMAD.X R51, RZ, RZ, RZ, P3 ;  /* 0x000000ffff337224 */ /* 0x000fe200018e06ff */
[----:B------:R-:W-:Y:S01]  /*c020*/  IADD3.X R9, P3, PT, RZ, R46, RZ, P1, !PT ;  /* 0x0000002eff097210 */ /* 0x000fe20000f7e4ff */
[----:B------:R-:W-:Y:S01]  /*c030*/  IMAD.WIDE.U32 R10, R8, -0x94f09dc, R72 ;  /* 0xf6b0f624080a7825 */ /* 0x000fe200078e0048 */
[----:B------:R-:W-:Y:S02]  /*c040*/  IADD3.X RZ, P1, PT, R49, R29, RZ, P5, !PT ;  /* 0x0000001d31ff7210 */ /* 0x000fe40002f3e4ff */
[----:B------:R-:W-:Y:S01]  /*c050*/  IADD3.X R9, P2, PT, RZ, R9, RZ, P2, !PT ;  /* 0x00000009ff097210 */ /* 0x000fe2000175e4ff */
[----:B------:R-:W-:Y:S01]  /*c060*/  IMAD.WIDE.U32 R44, R44, R21, R48 ;  /* 0x000000152c2c7225 */ /* 0x000fe200078e0030 */
[----:B------:R-:W-:-:S03]  /*c070*/  IADD3.X R57, P1, PT, RZ, R14, RZ, P1, !PT ;  /* 0x0000000eff397210 */ /* 0x000fc60000f3e4ff */
[----:B------:R-:W-:Y:S01]  /*c080*/  IMAD.IADD R17, R11, 0x1, R54 ;  /* 0x000000010b117824 */ /* 0x000fe200078e0236 */
[----:B------:R-:W-:Y:S01]  /*c090*/  IADD3 R54, P5, PT, R101, R44, RZ ;  /* 0x0000002c65367210 */ /* 0x000fe20007fbe0ff */
[----:B------:R-:W-:Y:S01]  /*c0a0*/  IMAD.IADD R29, R45, 0x1, R6 ;  /* 0x000000012d1d7824 */ /* 0x000fe200078e0206 */
[----:B------:R-:W-:Y:S01]  /*c0b0*/  IADD3.X R6, PT, PT, RZ, RZ, R47, P2, P3 ;  /* 0x000000ffff067210 */ /* 0x000fe200017e642f */
[----:B------:R-:W-:Y:S01]  /*c0c0*/  IMAD.MOV.U32 R50, RZ, RZ, R55 ;  /* 0x000000ffff327224 */ /* 0x000fe200078e0037 */
[----:B------:R-:W-:Y:S01]  /*c0d0*/  IADD3 R9, P2, PT, R9, R10, RZ ;  /* 0x0000000a09097210 */ /* 0x000fe20007f5e0ff */
[----:B------:R-:W-:Y:S01]  /*c0e0*/  IMAD.WIDE.U32 R10, R13, -0xc7aed41, RZ ;  /* 0xf38512bf0d0a7825 */ /* 0x000fe200078e00ff */
[----:B------:R-:W-:Y:S02]  /*c0f0*/  IADD3.X R55, P3, PT, R29, R100, RZ, P5, !PT ;  /* 0x000000641d377210 */ /* 0x000fe40002f7e4ff */
[----:B------:R-:W-:Y:S01]  /*c100*/  IADD3.X R6, P2, PT, R17, R6, RZ, P2, !PT ;  /* 0x0000000611067210 */ /* 0x000fe2000175e4ff */
[----:B------:R-:W-:Y:S01]  /*c110*/  IMAD.WIDE.U32.X R44, R13, 0x6730d2a0, R50, P6 ;  /* 0x6730d2a00d2c7825 */ /* 0x000fe200030e0432 */
[----:B------:R-:W-:-:S03]  /*c120*/  IADD3.X R57, P3, PT, RZ, R57, RZ, P3, !PT ;  /* 0x00000039ff397210 */ /* 0x000fc60001f7e4ff */
[----:B------:R-:W-:Y:S01]  /*c130*/  IMAD.WIDE.U32 R50, P5, R8, 0x64774b84, R10 ;  /* 0x64774b8408327825 */ /* 0x000fe200078a000a */
[----:B------:R-:W-:Y:S02]  /*c140*/  IADD3.X R17, P6, PT, RZ, R44, RZ, P0, !PT ;  /* 0x0000002cff117210 */ /* 0x000fe400007de4ff */
[----:B------:R-:W-:Y:S01]  /*c150*/  IADD3.X R73, PT, PT, RZ, RZ, R15, P3, P1 ;  /* 0x000000ffff497210 */ /* 0x000fe20001fe240f */
[----:B------:R-:W-:Y:S01]  /*c160*/  IMAD.WIDE.U32 R10, R43, R21, RZ ;  /* 0x000000152b0a7225 */ /* 0x000fe200078e00ff */
[----:B------:R-:W-:Y:S02]  /*c170*/  IADD3.X R17, P1, PT, RZ, R17, RZ, P2, !PT ;  /* 0x00000011ff117210 */ /* 0x000fe4000173e4ff */
[----:B------:R-:W-:Y:S01]  /*c180*/  IADD3.X R12, P0, PT, R12, R107, RZ, P4, !PT ;  /* 0x0000006b0c0c7210 */ /* 0x000fe2000271e4ff */
[----:B------:R-:W-:Y:S01]  /*c190*/  IMAD.WIDE.U32 R46, R8, -0xc7aed41, RZ ;  /* 0xf38512bf082e7825 */ /* 0x000fe200078e00ff */
[----:B------:R-:W-:Y:S02]  /*c1a0*/  IADD3.X R29, PT, PT, RZ, RZ, R45, P1, P6 ;  /* 0x000000ffff1d7210 */ /* 0x000fe40000fec42d */
[----:B------:R-:W-:Y:S01]  /*c1b0*/  IADD3 R14, P1, PT, R104, R103, RZ ;  /* 0x00000067680e7210 */ /* 0x000fe20007f3e0ff */
[----:B------:R-:W-:Y:S01]  /*c1c0*/  IMAD.WIDE.U32 R10, P2, R42, R22, R10 ;  /* 0x000000162a0a7225 */ /* 0x000fe2000784000a */
[----:B------:R-:W-:-:S02]  /*c1d0*/  IADD3 R15, P4, PT, R50, R47, RZ ;  /* 0x0000002f320f7210 */ /* 0x000fc40007f9e0ff */
[----:B------:R-:W-:Y:S01]  /*c1e0*/  IADD3 RZ, P3, PT, R98, R46, RZ ;  /* 0x0000002e62ff7210 */ /* 0x000fe20007f7e0ff */
[----:B------:R-:W-:-:S03]  /*c1f0*/  IMAD.WIDE.U32 R44, R42, R21, RZ ;  /* 0x000000152a2c7225 */ /* 0x000fc600078e00ff */
[----:B------:R-:W-:Y:S01]  /*c200*/  IADD3.X RZ, P3, PT, R99, R15, RZ, P3, !PT ;  /* 0x0000000f63ff7210 */ /* 0x000fe20001f7e4ff */
[----:B------:R-:W-:Y:S01]  /*c210*/  IMAD.WIDE.U32 R48, R8, -0xc7aed41, R98 ;  /* 0xf38512bf08307825 */ /* 0x000fe200078e0062 */
[----:B------:R-:W-:Y:S02]  /*c220*/  IADD3 R99, P6, PT, R10, R45, RZ ;  /* 0x0000002d0a637210 */ /* 0x000fe40007fde0ff */
[----:B------:R-:W-:Y:S01]  /*c230*/  IADD3.X R15, P1, PT, R105, R12, RZ, P1, !PT ;  /* 0x0000000c690f7210 */ /* 0x000fe20000f3e4ff */
[----:B------:R-:W-:Y:S01]  /*c240*/  IMAD.X R47, RZ, RZ, RZ, P2 ;  /* 0x000000ffff2f7224 */ /* 0x000fe200010e06ff */
[----:B------:R-:W-:Y:S01]  /*c250*/  IADD3 RZ, P2, PT, R14, R44, RZ ;  /* 0x0000002c0eff7210 */ /* 0x000fe20007f5e0ff */
[----:B------:R-:W-:Y:S02]  /*c260*/  IMAD.MOV.U32 R46, RZ, RZ, R11 ;  /* 0x000000ffff2e7224 */ /* 0x000fe400078e000b */
[----:B------:R-:W-:Y:S01]  /*c270*/  IMAD.X R53, RZ, RZ, RZ, P5 ;  /* 0x000000ffff357224 */ /* 0x000fe200028e06ff */
[----:B------:R-:W-:Y:S01]  /*c280*/  IADD3 R56, P5, PT, R17, R48, RZ ;  /* 0x0000003011387210 */ /* 0x000fe20007fbe0ff */
[----:B------:R-:W-:Y:S01]  /*c290*/  IMAD.MOV.U32 R52, RZ, RZ, R51 ;  /* 0x000000ffff347224 */ /* 0x000fe200078e0033 */
[----:B------:R-:W-:Y:S01]  /*c2a0*/  IADD3.X RZ, P2, PT, R15, R99, RZ, P2, !PT ;  /* 0x000000630fff7210 */ /* 0x000fe2000175e4ff */
[----:B------:R-:W-:-:S02]  /*c2b0*/  IMAD.IADD R12, R49, 0x1, R50 ;  /* 0x00000001310c7824 */ /* 0x000fc400078e0232 */
[----:B------:R-:W-:-:S04]  /*c2c0*/  IMAD.WIDE.U32.X R44, R43, R22, R46, P6 ;  /* 0x000000162b2c7225 */ /* 0x000fc800030e042e */
[----:B------:R-:W-:Y:S01]  /*c2d0*/  IMAD.WIDE.U32.X R46, R13, 0x64774b84, R52, P4 ;  /* 0x64774b840d2e7825 */ /* 0x000fe200020e0434 */
[----:B------:R-:W-:-:S03]  /*c2e0*/  IADD3.X R72, P4, PT, R12, R29, RZ, P5, !PT ;  /* 0x0000001d0c487210 */ /* 0x000fc60002f9e4ff */
[----:B------:R-:W-:Y:S01]  /*c2f0*/  IMAD.WIDE.U32 R50, R13, 0x434bacd7, RZ ;  /* 0x434bacd70d327825 */ /* 0x000fe200078e00ff */
[----:B------:R-:W-:-:S03]  /*c300*/  IADD3.X R17, P5, PT, RZ, R46, RZ, P3, !PT ;  /* 0x0000002eff117210 */ /* 0x000fc60001fbe4ff */
[----:B------:R-:W-:Y:S01]  /*c310*/  IMAD.WIDE.U32 R42, R42, R21, R14 ;  /* 0x000000152a2a7225 */ /* 0x000fe200078e000e */
[----:B------:R-:W-:Y:S02]  /*c320*/  IADD3.X R17, P4, PT, RZ, R17, RZ, P4, !PT ;  /* 0x00000011ff117210 */ /* 0x000fe4000279e4ff */
[----:B------:R-:W-:Y:S01]  /*c330*/  IADD3.X R15, P0, PT, RZ, RZ, RZ, P0, !PT ;  /* 0x000000ffff0f7210 */ /* 0x000fe2000071e4ff */
[----:B------:R-:W-:Y:S01]  /*c340*/  IMAD.WIDE.U32 R48, R8, 0x434bacd7, RZ ;  /* 0x434bacd708307825 */ /* 0x000fe200078e00ff */
[----:B------:R-:W-:-:S03]  /*c350*/  IADD3.X R29, PT, PT, RZ, RZ, R47, P4, P5 ;  /* 0x000000ffff1d7210 */ /* 0x000fc600027ea42f */
[----:B------:R-:W-:Y:S01]  /*c360*/  IMAD.WIDE.U32 R50, P6, R8, 0x4b1ba7b6, R50 ;  /* 0x4b1ba7b608327825 */ /* 0x000fe200078c0032 */
[----:B------:R-:W-:Y:S02]  /*c370*/  IADD3 RZ, P3, PT, R54, R48, RZ ;  /* 0x0000003036ff7210 */ /* 0x000fe40007f7e0ff */
[----:B------:R-:W-:Y:S01]  /*c380*/  IADD3 R48, P4, PT, R57, R42, RZ ;  /* 0x0000002a39307210 */ /* 0x000fe20007f9e0ff */
[----:B------:R-:W-:Y:S02]  /*c390*/  IMAD.IADD R14, R43, 0x1, R10 ;  /* 0x000000012b0e7824 */ /* 0x000fe400078e020a */
[----:B------:R-:W-:Y:S01]  /*c3a0*/  IMAD.X R53, RZ, RZ, RZ, P6 ;  /* 0x000000ffff357224 */ /* 0x000fe200030e06ff */
[----:B------:R-:W-:Y:S01]  /*c3b0*/  IADD3 R49, P6, PT, R50, R49, RZ ;  /* 0x0000003132317210 */ /* 0x000fe20007fde0ff */
[----:B------:R-:W-:-:S03]  /*c3c0*/  IMAD.WIDE.U32 R10, R8, 0x434bacd7, R54 ;  /* 0x434bacd7080a7825 */ /* 0x000fc600078e0036 */
        /* <DEDUP_REMOVED lines=8> */
[C---:B------:R-:W-:Y:S01]  /*c450*/  IMAD.WIDE.U32 R46, P6, R8.reuse, 0x1a0111ea, R46 ;  /* 0x1a0111ea082e7825 */ /* 0x040fe200078c002e */
[----:B------:R-:W-:Y:S02]  /*c460*/  IADD3.X R17, P3, PT, RZ, R10, RZ, P3, !PT ;  /* 0x0000000aff117210 */ /* 0x000fe40001f7e4ff */
[----:B------:R-:W-:Y:S01]  /*c470*/  IADD3.X R10, P1, PT, RZ, RZ, RZ, P1, !PT ;  /* 0x000000ffff0a7210 */ /* 0x000fe20000f3e4ff */
[----:B------:R-:W-:Y:S01]  /*c480*/  IMAD.WIDE.U32 R50, R8, 0x397fe69a, RZ ;  /* 0x397fe69a08327825 */ /* 0x000fe200078e00ff */
[----:B------:R-:W-:-:S03]  /*c490*/  IADD3.X R17, P5, PT, RZ, R17, RZ, P5, !PT ;  /* 0x00000011ff117210 */ /* 0x000fc60002fbe4ff */
[----:B------:R-:W-:Y:S01]  /*c4a0*/  IMAD.X R53, RZ, RZ, RZ, P6 ;  /* 0x000000ffff357224 */ /* 0x000fe200030e06ff */
[----:B------:R-:W-:Y:S01]  /*c4b0*/  IADD3 R29, P6, PT, R46, R51, RZ ;  /* 0x000000332e1d7210 */ /* 0x000fe20007fde0ff */
[----:B------:R-:W-:Y:S01]  /*c4c0*/  IMAD.MOV.U32 R52, RZ, RZ, R47 ;  /* 0x000000ffff347224 */ /* 0x000fe200078e002f */
[----:B------:R-:W-:Y:S01]  /*c4d0*/  IADD3.X R11, PT, PT, RZ, RZ, R11, P5, P3 ;  /* 0x000000ffff0b7210 */ /* 0x000fe20002fe640b */
[----:B------:R-:W-:Y:S01]  /*c4e0*/  IMAD.WIDE.U32 R42, R8, 0x397fe69a, R48 ;  /* 0x397fe69a082a7825 */ /* 0x000fe200078e0030 */
[----:B------:R-:W-:-:S03]  /*c4f0*/  IADD3 R10, P5, PT, R10, R15, RZ ;  /* 0x0000000f0a0a7210 */ /* 0x000fc60007fbe0ff */
[----:B------:R-:W-:Y:S01]  /*c500*/  IMAD.WIDE.U32.X R12, R13, 0x1a0111ea, R52, P6 ;  /* 0x1a0111ea0d0c7825 */ /* 0x000fe200030e0434 */
[----:B------:R-:W-:Y:S02]  /*c510*/  IADD3 RZ, P6, PT, R48, R50, RZ ;  /* 0x0000003230ff7210 */ /* 0x000fe40007fde0ff */
[----:B------:R-:W-:Y:S01]  /*c520*/  IADD3 R42, P3, PT, R17, R42, RZ ;  /* 0x0000002a112a7210 */ /* 0x000fe20007f7e0ff */
[----:B------:R-:W-:Y:S01]  /*c530*/  IMAD.IADD R46, R43, 0x1, R46 ;  /* 0x000000012b2e7824 */ /* 0x000fe200078e022e */
[----:B------:R-:W-:Y:S01]  /*c540*/  IADD3.X RZ, P6, PT, R49, R29, RZ, P6, !PT ;  /* 0x0000001d31ff7210 */ /* 0x000fe200037de4ff */
[----:B------:R-:W-:-:S03]  /*c550*/  IMAD.X R14, RZ, RZ, RZ, P0 ;  /* 0x000000ffff0e7224 */ /* 0x000fc600000e06ff */
[----:B------:R-:W-:Y:S02]  /*c560*/  IADD3.X R46, P3, PT, R46, R11, RZ, P3, !PT ;  /* 0x0000000b2e2e7210 */ /* 0x000fe40001f7e4ff */
[----:B------:R-:W-:Y:S02]  /*c570*/  IADD3.X R8, P6, PT, RZ, R12, RZ, P6, !PT ;  /* 0x0000000cff087210 */ /* 0x000fe400037de4ff */
        /* <DEDUP_REMOVED lines=72> */
.L_x_1354:
[----:B------:R-:W-:Y:S05]  /*ca00*/  BSYNC.RELIABLE B4 ;  /* 0x0000000000047941 */ /* 0x000fea0003800100 */
.L_x_1353:
        /* <DEDUP_REMOVED lines=12> */
.L_x_1355:
[----:B------:R-:W-:Y:S05]  /*cad0*/  BSYNC.RECONVERGENT B3 ;  /* 0x0000000000037941 */ /* 0x000fea0003800200 */
.L_x_1352:
        /* <DEDUP_REMOVED lines=11> */
[----:B------:R-:W-:-:S04]  /*cb90*/  IMAD.WIDE.U32 R52, R37, R70, RZ ;  /* 0x0000004625347225 */ /* 0x000fc800078e00ff */
[----:B------:R-:W-:-:S04]  /*cba0*/  IMAD.WIDE.U32.X R42, R71, R41, R46, P1 ;  /* 0x00000029472a7225 */ /* 0x000fc800008e042e */
[----:B------:R-:W-:Y:S01]  /*cbb0*/  IMAD.WIDE.U32 R50, P2, R71, R38, R48 ;  /* 0x0000002647327225 */ /* 0x000fe20007840030 */
[----:B------:R-:W-:-:S03]  /*cbc0*/  IADD3.X R103, P5, PT, RZ, R42, RZ, P0, !PT ;  /* 0x0000002aff677210 */ /* 0x000fc600007be4ff */
[----:B------:R-:W-:Y:S01]  /*cbd0*/  IMAD.WIDE.U32 R48, R38, R70, RZ ;  /* 0x0000004626307225 */ /* 0x000fe200078e00ff */
[----:B------:R-:W-:-:S03]  /*cbe0*/  IADD3.X R103, P1, PT, RZ, R103, RZ, P0, !PT ;  /* 0x00000067ff677210 */ /* 0x000fc6000073e4ff */
[----:B------:R-:W-:Y:S01]  /*cbf0*/  IMAD.WIDE.U32 R54, P4, R71, R36, R52 ;  /* 0x0000002447367225 */ /* 0x000fe20007880034 */
[----:B------:R-:W-:Y:S02]  /*cc00*/  IADD3 R29, P3, PT, R49, R50, RZ ;  /* 0x00000032311d7210 */ /* 0x000fe40007f7e0ff */
[----:B------:R-:W-:Y:S01]  /*cc10*/  IADD3 R102, P0, PT, R103, R48, RZ ;  /* 0x0000003067667210 */ /* 0x000fe20007f1e0ff */
[----:B------:R-:W-:-:S04]  /*cc20*/  IMAD.WIDE.U32 R52, R36, R70, RZ ;  /* 0x0000004624347225 */ /* 0x000fc800078e00ff */
[----:B------:R-:W-:Y:S01]  /*cc30*/  IMAD.X R47, RZ, RZ, RZ, P2 ;  /* 0x000000ffff2f7224 */ /* 0x000fe200010e06ff */
[----:B------:R-:W-:Y:S01]  /*cc40*/  IADD3 RZ, P2, PT, RZ, R48, RZ ;  /* 0x00000030ffff7210 */ /* 0x000fe20007f5e0ff */
[----:B------:R-:W-:Y:S02]  /*cc50*/  IMAD.MOV.U32 R46, RZ, RZ, R51 ;  /* 0x000000ffff2e7224 */ /* 0x000fe400078e0033 */
[----:B------:R-:W-:Y:S01]  /*cc60*/  IMAD.X R57, RZ, RZ, RZ, P4 ;  /* 0x000000ffff397224 */ /* 0x000fe200020e06ff */
[----:B------:R-:W-:Y:S01]  /*cc70*/  IADD3 R53, P4, PT, R53, R54, RZ ;  /* 0x0000003635357210 */ /* 0x000fe20007f9e0ff */
[----:B------:R-:W-:Y:S01]  /*cc80*/  IMAD.WIDE.U32 R50, R31, R70, RZ ;  /* 0x000000461f327225 */ /* 0x000fe200078e00ff */
[----:B------:R-:W-:Y:S02]  /*cc90*/  IADD3.X R54, PT, PT, RZ, RZ, R43, P1, P5 ;  /* 0x000000ffff367210 */ /* 0x000fe40000fea42b */
[----:B------:R-:W-:Y:S01]  /*cca0*/  IADD3.X RZ, P1, PT, RZ, R29, RZ, P2, !PT ;  /* 0x0000001dffff7210 */ /* 0x000fe2000173e4ff */
[----:B------:R-:W-:Y:S01]  /*ccb0*/  IMAD R45, R73, -0x30003, RZ ;  /* 0xfffcfffd492d7824 */ /* 0x000fe200078e02ff */
[----:B------:R-:W-:Y:S01]  /*ccc0*/  IADD3.X R103, P0, PT, R29, R54, RZ, P0, !PT ;  /* 0x000000361d677210 */ /* 0x000fe2000071e4ff */
[----:B------:R-:W-:Y:S01]  /*ccd0*/  IMAD.WIDE.U32.X R46, R71, R39, R46, P3 ;  /* 0x00000027472e7225 */ /* 0x000fe200018e042e */
[----:B------:R-:W-:-:S03]  /*cce0*/  IADD3 RZ, P2, PT, RZ, R52, RZ ;  /* 0x00000034ffff7210 */ /* 0x000fc60007f5e0ff */
[----:B------:R-:W-:-:S04]  /*ccf0*/  IMAD.WIDE.U32 R42, R44, -0x30003, RZ ;  /* 0xfffcfffd2c2a7825 */ /* 0x000fc800078e00ff */
[----:B------:R-:W-:Y:S01]  /*cd00*/  IMAD R99, R44, -0x760c0004, R45 ;  /* 0x89f3fffc2c637824 */ /* 0x000fe200078e022d */
[----:B------:R-:W-:Y:S01]  /*cd10*/  IADD3.X R45, P1, PT, RZ, R46, RZ, P1, !PT ;  /* 0x0000002eff2d7210 */ /* 0x000fe20000f3e4ff */
[----:B------:R-:W-:-:S03]  /*cd20*/  IMAD.WIDE.U32 R48, R30, R70, RZ ;  /* 0x000000461e307225 */ /* 0x000fc600078e00ff */
[----:B------:R-:W-:Y:S01]  /*cd30*/  IADD3.X R45, P0, PT, RZ, R45, RZ, P0, !PT ;  /* 0x0000002dff2d7210 */ /* 0x000fe2000071e4ff */
[----:B------:R-:W-:Y:S01]  /*cd40*/  IMAD.WIDE.U32 R50, P5, R71, R30, R50 ;  /* 0x0000001e47327225 */ /* 0x000fe200078a0032 */
[----:B------:R-:W-:Y:S02]  /*cd50*/  IADD3 RZ, P6, PT, RZ, R48, RZ ;  /* 0x00000030ffff7210 */ /* 0x000fe40007fde0ff */
[----:B------:R-:W-:Y:S01]  /*cd60*/  IADD3.X R100, PT, PT, RZ, RZ, R47, P0, P1 ;  /* 0x000000ffff647210 */ /* 0x000fe200007e242f */
[----:B------:R-:W-:Y:S01]  /*cd70*/  IMAD.IADD R43, R43, 0x1, R99 ;  /* 0x000000012b2b7824 */ /* 0x000fe200078e0263 */
[----:B------:R-:W-:Y:S01]  /*cd80*/  IADD3 R29, P3, PT, R49, R50, RZ ;  /* 0x00000032311d7210 */ /* 0x000fe20007f7e0ff */
[----:B------:R-:W-:Y:S01]  /*cd90*/  IMAD.MOV.U32 R56, RZ, RZ, R55 ;  /* 0x000000ffff387224 */ /* 0x000fe200078e0037 */
[----:B------:R-:W-:Y:S01]  /*cda0*/  IADD3.X RZ, P1, PT, RZ, R53, RZ, P2, !PT ;  /* 0x00000035ffff7210 */ /* 0x000fe2000173e4ff */
        /* <DEDUP_REMOVED lines=32> */
[----:B------:R-:W-:Y:S01]  /*cfb0*/  IMAD.WIDE.U32 R100, R43, -0x4eac0001, RZ ;  /* 0xb153ffff2b647825 */ /* 0x000fe200078e00ff */
[----:B------:R-:W-:Y:S02]  /*cfc0*/  IADD3.X R47, P4, PT, RZ, R44, RZ, P5, !PT ;  /* 0x0000002cff2f7210 */ /* 0x000fe40002f9e4ff */
[----:B------:R-:W-:Y:S01]  /*cfd0*/  IADD3.X R119, P2, PT, RZ, R72, RZ, P2, !PT ;  /* 0x00000048ff777210 */ /* 0x000fe2000175e4ff */
[----:B------:R-:W-:Y:S01]  /*cfe0*/  IMAD.WIDE.U32 R54, R33, R70, RZ ;  /* 0x0000004621367225 */ /* 0x000fe200078e00ff */
[----:B------:R-:W-:Y:S02]  /*cff0*/  IADD3.X R72, PT, PT, RZ, RZ, R45, P4, P3 ;  /* 0x000000ffff487210 */ /* 0x000fe400027e642d */
[----:B------:R-:W-:Y:S01]  /*d000*/  IADD3.X R119, P4, PT, RZ, R119, RZ, P0, !PT ;  /* 0x00000077ff777210 */ /* 0x000fe2000079e4ff */
[----:B------:R-:W-:-:S03]  /*d010*/  IMAD.WIDE.U32 R98, R42, -0x4eac0001, RZ ;  /* 0xb153ffff2a627825 */ /* 0x000fc600078e00ff */
[----:B------:R-:W-:Y:S01]  /*d020*/  IADD3.X R120, PT, PT, RZ, RZ, R73, P4, P2 ;  /* 0x000000ffff787210 */ /* 0x000fe200027e4449 */
[----:B------:R-:W-:Y:S01]  /*d030*/  IMAD.WIDE.U32 R100, P5, R42, 0x1eabfffe, R100 ;  /* 0x1eabfffe2a647825 */ /* 0x000fe200078a0064 */
[-C--:B------:R-:W-:Y:S02]  /*d040*/  IADD3 RZ, P2, PT, RZ, R46.reuse, RZ ;  /* 0x0000002effff7210 */ /* 0x080fe40007f5e0ff */
[----:B------:R-:W-:Y:S01]  /*d050*/  IADD3 R44, P4, PT, R47, R46, RZ ;  /* 0x0000002e2f2c7210 */ /* 0x000fe20007f9e0ff */
[----:B------:R-:W-:Y:S01]  /*d060*/  IMAD.MOV.U32 R50, RZ, RZ, R49 ;  /* 0x000000ffff327224 */ /* 0x000fe200078e0031 */
[----:B------:R-:W-:Y:S01]  /*d070*/  IADD3 R105, P3, PT, R100, R99, RZ ;  /* 0x0000006364697210 */ /* 0x000fe20007f7e0ff */
[----:B------:R-:W-:Y:S01]  /*d080*/  IMAD.WIDE.U32 R54, P6, R71, R32, R54 ;  /* 0x0000002047367225 */ /* 0x000fe200078c0036 */
[----:B------:R-:W-:-:S03]  /*d090*/  IADD3 RZ, P0, PT, R102, R98, RZ ;  /* 0x0000006266ff7210 */ /* 0x000fc60007f1e0ff */
[----:B------:R-:W-:Y:S01]  /*d0a0*/  IMAD.X R99, RZ, RZ, RZ, P6 ;  /* 0x000000ffff637224 */ /* 0x000fe200030e06ff */
[----:B------:R-:W-:Y:S01]  /*d0b0*/  IADD3.X RZ, P6, PT, RZ, R29, RZ, P2, !PT ;  /* 0x0000001dffff7210 */ /* 0x000fe200017de4ff */
[----:B------:R-:W-:Y:S01]  /*d0c0*/  IMAD.WIDE.U32.X R46, R71, R35, R50, P1 ;  /* 0x00000023472e7225 */ /* 0x000fe200008e0432 */
[----:B------:R-:W-:Y:S02]  /*d0d0*/  IADD3.X R45, P2, PT, R29, R72, RZ, P4, !PT ;  /* 0x000000481d2d7210 */ /* 0x000fe4000275e4ff */
[----:B------:R-:W-:Y:S01]  /*d0e0*/  IADD3.X RZ, P0, PT, R103, R105, RZ, P0, !PT ;  /* 0x0000006967ff7210 */ /* 0x000fe2000071e4ff */
[----:B------:R-:W-:Y:S01]  /*d0f0*/  IMAD.WIDE.U32 R50, R43, -0x94f09dc, RZ ;  /* 0xf6b0f6242b327825 */ /* 0x000fe200078e00ff */
[----:B------:R-:W-:-:S03]  /*d100*/  IADD3.X R107, P4, PT, RZ, R46, RZ, P6, !PT ;  /* 0x0000002eff6b7210 */ /* 0x000fc6000379e4ff */
[----:B------:R-:W-:Y:S01]  /*d110*/  IMAD.WIDE.U32 R48, R32, R70, RZ ;  /* 0x0000004620307225 */ /* 0x000fe200078e00ff */
[----:B------:R-:W-:-:S03]  /*d120*/  IADD3.X R107, P2, PT, RZ, R107, RZ, P2, !PT ;  /* 0x0000006bff6b7210 */ /* 0x000fc6000175e4ff */
[----:B------:R-:W-:Y:S01]  /*d130*/  IMAD.WIDE.U32 R104, P6, R42, 0x6730d2a0, R50 ;  /* 0x6730d2a02a687825 */ /* 0x000fe200078c0032 */
[----:B------:R-:W-:-:S03]  /*d140*/  IADD3 R49, P1, PT, R49, R54, RZ ;  /* 0x0000003631317210 */ /* 0x000fc60007f3e0ff */
[----:B------:R-:W-:Y:S02]  /*d150*/  IMAD.MOV.U32 R98, RZ, RZ, R55 ;  /* 0x000000ffff627224 */ /* 0x000fe400078e0037 */
[----:B------:R-:W-:Y:S01]  /*d160*/  IMAD.WIDE.U32 R50, R42, -0x4eac0001, R102 ;  /* 0xb153ffff2a327825 */ /* 0x000fe200078e0066 */
[----:B------:R-:W-:-:S03]  /*d170*/  IADD3.X R102, PT, PT, RZ, RZ, R47, P2, P4 ;  /* 0x000000ffff667210 */ /* 0x000fc600017e842f */
[----:B------:R-:W-:Y:S01]  /*d180*/  IMAD.X R55, RZ, RZ, RZ, P5 ;  /* 0x000000ffff377224 */ /* 0x000fe200028e06ff */
[----:B------:R-:W-:Y:S01]  /*d190*/  IADD3 R118, P2, PT, R119, R50, RZ ;  /* 0x0000003277767210 */ /* 0x000fe20007f5e0ff */
[----:B------:R-:W-:Y:S02]  /*d1a0*/  IMAD.MOV.U32 R54, RZ, RZ, R101 ;  /* 0x000000ffff367224 */ /* 0x000fe400078e0065 */
[----:B------:R-:W-:-:S04]  /*d1b0*/  IMAD.WIDE.U32 R72, R42, -0x94f09dc, RZ ;  /* 0xf6b0f6242a487825 */ /* 0x000fc800078e00ff */
[----:B------:R-:W-:Y:S01]  /*d1c0*/  IMAD.IADD R29, R51, 0x1, R100 ;  /* 0x00000001331d7824 */ /* 0x000fe200078e0264 */
[----:B------:R-:W-:Y:S01]  /*d1d0*/  IADD3 R121, P5, PT, R104, R73, RZ ;  /* 0x0000004968797210 */ /* 0x000fe20007fbe0ff */
[----:B------:R-:W-:Y:S01]  /*d1e0*/  IMAD.WIDE.U32.X R100, R43, 0x1eabfffe, R54, P3 ;  /* 0x1eabfffe2b647825 */ /* 0x000fe200018e0436 */
[----:B------:R-:W-:Y:S02]  /*d1f0*/  IADD3 R50, P3, PT, R107, R48, RZ ;  /* 0x000000306b327210 */ /* 0x000fe40007f7e0ff */
[----:B------:R-:W-:Y:S01]  /*d200*/  IADD3 RZ, P4, PT, R52, R72, RZ ;  /* 0x0000004834ff7210 */ /* 0x000fe20007f9e0ff */
[----:B------:R-:W-:Y:S01]  /*d210*/  IMAD.WIDE.U32.X R98, R71, R33, R98, P1 ;  /* 0x0000002147627225 */ /* 0x000fe200008e0462 */
[----:B------:R-:W-:Y:S02]  /*d220*/  IADD3.X R51, P3, PT, R49, R102, RZ, P3, !PT ;  /* 0x0000006631337210 */ /* 0x000fe40001f7e4ff */
[----:B------:R-:W-:Y:S01]  /*d230*/  IADD3 RZ, P1, PT, RZ, R48, RZ ;  /* 0x00000030ffff7210 */ /* 0x000fe20007f3e0ff */
[----:B------:R-:W-:Y:S01]  /*d240*/  IMAD.WIDE.U32 R46, R43, -0xc7aed41, RZ ;  /* 0xf38512bf2b2e7825 */ /* 0x000fe200078e00ff */
[----:B------:R-:W-:-:S02]  /*d250*/  IADD3.X RZ, P4, PT, R53, R121, RZ, P4, !PT ;  /* 0x0000007935ff7210 */ /* 0x000fc4000279e4ff */
[----:B------:R-:W-:Y:S01]  /*d260*/  IADD3.X RZ, P1, PT, RZ, R49, RZ, P1, !PT ;  /* 0x00000031ffff7210 */ /* 0x000fe20000f3e4ff */
[----:B------:R-:W-:Y:S01]  /*d270*/  IMAD.WIDE.U32 R72, R43, 0x434bacd7, RZ ;  /* 0x434bacd72b487825 */ /* 0x000fe200078e00ff */
[----:B------:R-:W-:Y:S02]  /*d280*/  IADD3.X R119, P2, PT, R29, R120, RZ, P2, !PT ;  /* 0x000000781d777210 */ /* 0x000fe4000175e4ff */
[----:B------:R-:W-:Y:S01]  /*d290*/  IADD3.X R98, P1, PT, RZ, R98, RZ, P1, !PT ;  /* 0x00000062ff627210 */ /* 0x000fe20000f3e4ff */
[----:B------:R-:W-:Y:S02]  /*d2a0*/  IMAD.X R103, RZ, RZ, RZ, P6 ;  /* 0x000000ffff677224 */ /* 0x000fe400030e06ff */
[----:B------:R-:W-:Y:S02]  /*d2b0*/  IMAD.MOV.U32 R102, RZ, RZ, R105 ;  /* 0x000000ffff667224 */ /* 0x000fe400078e0069 */
[----:B------:R-:W-:-:S04]  /*d2c0*/  IMAD.WIDE.U32 R48, R43, 0x397fe69a, RZ ;  /* 0x397fe69a2b307825 */ /* 0x000fc800078e00ff */
[----:B------:R-:W-:-:S04]  /*d2d0*/  IMAD.WIDE.U32.X R102, R43, 0x6730d2a0, R102, P5 ;  /* 0x6730d2a02b667825 */ /* 0x000fc800028e0466 */
[----:B------:R-:W-:-:S04]  /*d2e0*/  IMAD.WIDE.U32 R106, P6, R42, 0x64774b84, R46 ;  /* 0x64774b842a6a7825 */ /* 0x000fc800078c002e */
[----:B------:R-:W-:-:S04]  /*d2f0*/  IMAD.WIDE.U32 R72, P5, R42, 0x4b1ba7b6, R72 ;  /* 0x4b1ba7b62a487825 */ /* 0x000fc800078a0048 */
[----:B------:R-:W-:-:S04]  /*d300*/  IMAD.WIDE.U32 R108, R42, -0xc7aed41, RZ ;  /* 0xf38512bf2a6c7825 */ /* 0x000fc800078e00ff */
[----:B------:R-:W-:Y:S01]  /*d310*/  IMAD.X R55, RZ, RZ, RZ, P5 ;  /* 0x000000ffff377224 */ /* 0x000fe200028e06ff */
[----:B------:R-:W-:Y:S01]  /*d320*/  IADD3 R123, P5, PT, R106, R109, RZ ;  /* 0x0000006d6a7b7210 */ /* 0x000fe20007fbe0ff */
[----:B------:R-:W-:Y:S01]  /*d330*/  IMAD.X R111, RZ, RZ, RZ, P6 ;  /* 0x000000ffff6f7224 */ /* 0x000fe200030e06ff */
[----:B------:R-:W-:Y:S01]  /*d340*/  IADD3.X R109, P0, PT, RZ, R100, RZ, P0, !PT ;  /* 0x00000064ff6d7210 */ /* 0x000fe2000071e4ff */
[----:B------:R-:W-:-:S03]  /*d350*/  IMAD.WIDE.U32 R48, P6, R42, 0x1a0111ea, R48 ;  /* 0x1a0111ea2a307825 */ /* 0x000fc600078c0030 */
[----:B------:R-:W-:Y:S01]  /*d360*/  IADD3.X R109, P2, PT, RZ, R109, RZ, P2, !PT ;  /* 0x0000006dff6d7210 */ /* 0x000fe2000175e4ff */
[----:B------:R-:W-:-:S04]  /*d370*/  IMAD.WIDE.U32 R112, R42, 0x434bacd7, RZ ;  /* 0x434bacd72a707825 */ /* 0x000fc800078e00ff */
[----:B------:R-:W-:-:S04]  /*d380*/  IMAD.WIDE.U32 R114, R42, 0x397fe69a, RZ ;  /* 0x397fe69a2a727825 */ /* 0x000fc800078e00ff */
        /* <DEDUP_REMOVED lines=33> */
[----:B------:R-:W-:Y:S01]  /*d5a0*/  IMAD.WIDE.U32 R98, R39, R68, RZ ;  /* 0x0000004427627225 */ /* 0x000fe200078e00ff */
[----:B------:R-:W-:Y:S02]  /*d5b0*/  IADD3.X R73, P1, PT, RZ, R100, RZ, P1, !PT ;  /* 0x00000064ff497210 */ /* 0x000fe40000f3e4ff */
[----:B------:R-:W-:Y:S01]  /*d5c0*/  IADD3.X R53, P2, PT, RZ, R53, RZ, P2, !PT ;  /* 0x00000035ff357210 */ /* 0x000fe2000175e4ff */
[----:B------:R-:W-:Y:S01]  /*d5d0*/  IMAD.WIDE.U32 R112, R38, R68, RZ ;  /* 0x0000004426707225 */ /* 0x000fe200078e00ff */
[----:B------:R-:W-:Y:S02]  /*d5e0*/  IADD3.X R73, P6, PT, RZ, R73, RZ, P6, !PT ;  /* 0x00000049ff497210 */ /* 0x000fe400037de4ff */
[----:B------:R-:W-:Y:S01]  /*d5f0*/  IADD3.X RZ, P0, PT, R45, R125, RZ, P0, !PT ;  /* 0x0000007d2dff7210 */ /* 0x000fe2000071e4ff */
[----:B------:R-:W-:-:S04]  /*d600*/  IMAD.WIDE.U32 R104, P5, R69, R38, R98 ;  /* 0x0000002645687225 */ /* 0x000fc800078a0062 */
[----:B------:R-:W-:Y:S01]  /*d610*/  IMAD.WIDE.U32 R98, R42, -0xc7aed41, R56 ;  /* 0xf38512bf2a627825 */ /* 0x000fe200078e0038 */
[----:B------:R-:W-:Y:S02]  /*d620*/  IADD3.X R56, PT, PT, RZ, RZ, R103, P2, P4 ;  /* 0x000000ffff387210 */ /* 0x000fe400017e8467 */
[----:B------:R-:W-:Y:S01]  /*d630*/  IADD3 R103, P2, PT, R104, R113, RZ ;  /* 0x0000007168677210 */ /* 0x000fe20007f5e0ff */
[----:B------:R-:W-:Y:S01]  /*d640*/  IMAD.IADD R107, R99, 0x1, R106 ;  /* 0x00000001636b7824 */ /* 0x000fe200078e026a */
[----:B------:R-:W-:Y:S01]  /*d650*/  IADD3 RZ, P4, PT, R108, R112, RZ ;  /* 0x000000706cff7210 */ /* 0x000fe20007f9e0ff */
[----:B------:R-:W-:Y:S01]  /*d660*/  IMAD.X R99, RZ, RZ, RZ, P5 ;  /* 0x000000ffff637224 */ /* 0x000fe200028e06ff */
[----:B------:R-:W-:Y:S01]  /*d670*/  IADD3.X R106, PT, PT, RZ, RZ, R101, P6, P1 ;  /* 0x000000ffff6a7210 */ /* 0x000fe200037e2465 */
[----:B------:R-:W-:Y:S01]  /*d680*/  IMAD.WIDE.U32 R100, R37, R68, RZ ;  /* 0x0000004425647225 */ /* 0x000fe200078e00ff */
[----:B------:R-:W-:Y:S02]  /*d690*/  IADD3 R102, P1, PT, R53, R98, RZ ;  /* 0x0000006235667210 */ /* 0x000fe40007f3e0ff */
[----:B------:R-:W-:Y:S01]  /*d6a0*/  IADD3.X RZ, P4, PT, R109, R103, RZ, P4, !PT ;  /* 0x000000676dff7210 */ /* 0x000fe2000279e4ff */
[----:B------:R-:W-:Y:S01]  /*d6b0*/  IMAD.MOV.U32 R98, RZ, RZ, R105 ;  /* 0x000000ffff627224 */ /* 0x000fe200078e0069 */
[----:B------:R-:W-:Y:S01]  /*d6c0*/  IADD3.X R103, P1, PT, R107, R56, RZ, P1, !PT ;  /* 0x000000386b677210 */ /* 0x000fe20000f3e4ff */
[----:B------:R-:W-:Y:S01]  /*d6d0*/  IMAD.WIDE.U32 R56, R68, R38, R108 ;  /* 0x0000002644387225 */ /* 0x000fe200078e006c */
[----:B------:R-:W-:-:S03]  /*d6e0*/  IADD3.X R53, P3, PT, RZ, R110, RZ, P3, !PT ;  /* 0x0000006eff357210 */ /* 0x000fc60001f7e4ff */
[----:B------:R-:W-:Y:S01]  /*d6f0*/  IMAD.WIDE.U32.X R98, R69, R39, R98, P2 ;  /* 0x0000002745627225 */ /* 0x000fe200010e0462 */
[----:B------:R-:W-:Y:S02]  /*d700*/  IADD3.X R109, P5, PT, RZ, R53, RZ, P1, !PT ;  /* 0x00000035ff6d7210 */ /* 0x000fe40000fbe4ff */
[----:B------:R-:W-:Y:S01]  /*d710*/  IADD3 R56, P6, PT, R73, R56, RZ ;  /* 0x0000003849387210 */ /* 0x000fe20007fde0ff */
[----:B------:R-:W-:Y:S01]  /*d720*/  IMAD.IADD R53, R57, 0x1, R104 ;  /* 0x0000000139357824 */ /* 0x000fe200078e0268 */
[----:B------:R-:W-:Y:S01]  /*d730*/  IADD3.X R110, PT, PT, RZ, RZ, R111, P5, P3 ;  /* 0x000000ffff6e7210 */ /* 0x000fe20002fe646f */
[----:B------:R-:W-:Y:S01]  /*d740*/  IMAD.WIDE.U32 R44, R42, 0x434bacd7, R44 ;  /* 0x434bacd72a2c7825 */ /* 0x000fe200078e002c */
[----:B------:R-:W-:Y:S02]  /*d750*/  IADD3 RZ, P1, PT, R50, R114, RZ ;  /* 0x0000007232ff7210 */ /* 0x000fe40007f3e0ff */
[----:B------:R-:W-:Y:S01]  /*d760*/  IADD3.X R57, P6, PT, R53, R106, RZ, P6, !PT ;  /* 0x0000006a35397210 */ /* 0x000fe200037de4ff */
[----:B------:R-:W-:Y:S01]  /*d770*/  IMAD.WIDE.U32 R104, R36, R68, RZ ;  /* 0x0000004424687225 */ /* 0x000fe200078e00ff */
[----:B------:R-:W-:-:S02]  /*d780*/  IADD3.X R53, P4, PT, RZ, R98, RZ, P4, !PT ;  /* 0x00000062ff357210 */ /* 0x000fc4000279e4ff */
[----:B------:R-:W-:Y:S01]  /*d790*/  IADD3.X RZ, P1, PT, R51, R115, RZ, P1, !PT ;  /* 0x0000007333ff7210 */ /* 0x000fe20000f3e4ff */
[----:B------:R-:W-:Y:S01]  /*d7a0*/  IMAD.WIDE.U32 R100, P3, R69, R36, R100 ;  /* 0x0000002445647225 */ /* 0x000fe20007860064 */
[----:B------:R-:W-:Y:S02]  /*d7b0*/  IADD3 RZ, P2, PT, R102, R104, RZ ;  /* 0x0000006866ff7210 */ /* 0x000fe40007f5e0ff */
[----:B------:R-:W-:Y:S01]  /*d7c0*/  IADD3.X R126, P1, PT, RZ, R46, RZ, P1, !PT ;  /* 0x0000002eff7e7210 */ /* 0x000fe20000f3e4ff */
[----:B------:R-:W-:Y:S01]  /*d7d0*/  IMAD.IADD R107, R45, 0x1, R72 ;  /* 0x000000012d6b7824 */ /* 0x000fe200078e0248 */
[----:B------:R-:W-:Y:S01]  /*d7e0*/  IADD3.X R45, P6, PT, RZ, R53, RZ, P6, !PT ;  /* 0x00000035ff2d7210 */ /* 0x000fe200037de4ff */
[----:B------:R-:W-:Y:S01]  /*d7f0*/  IMAD.WIDE.U32 R72, R68, R36, R102 ;  /* 0x0000002444487225 */ /* 0x000fe200078e0066 */
[----:B------:R-:W-:Y:S02]  /*d800*/  IADD3 R111, P5, PT, R100, R105, RZ ;  /* 0x00000069646f7210 */ /* 0x000fe40007fbe0ff */
[----:B------:R-:W-:Y:S01]  /*d810*/  IADD3.X R99, PT, PT, RZ, RZ, R99, P6, P4 ;  /* 0x000000ffff637210 */ /* 0x000fe200037e8463 */
[----:B------:R-:W-:Y:S01]  /*d820*/  IMAD.IADD R100, R73, 0x1, R100 ;  /* 0x0000000149647824 */ /* 0x000fe200078e0264 */
[----:B------:R-:W-:Y:S01]  /*d830*/  IADD3 R98, P4, PT, R45, R72, RZ ;  /* 0x000000482d627210 */ /* 0x000fe20007f9e0ff */
[----:B------:R-:W-:Y:S01]  /*d840*/  IMAD.X R105, RZ, RZ, RZ, P3 ;  /* 0x000000ffff697224 */ /* 0x000fe200018e06ff */
[----:B------:R-:W-:Y:S01]  /*d850*/  IADD3 R106, P3, PT, R109, R44, RZ ;  /* 0x0000002c6d6a7210 */ /* 0x000fe20007f7e0ff */
[----:B------:R-:W-:Y:S01]  /*d860*/  IMAD R53, R49, -0x30003, RZ ;  /* 0xfffcfffd31357824 */ /* 0x000fe200078e02ff */
[----:B------:R-:W-:Y:S01]  /*d870*/  IADD3.X R99, P4, PT, R100, R99, RZ, P4, !PT ;  /* 0x0000006364637210 */ /* 0x000fe2000279e4ff */
[----:B------:R-:W-:Y:S01]  /*d880*/  IMAD.MOV.U32 R104, RZ, RZ, R101 ;  /* 0x000000ffff687224 */ /* 0x000fe200078e0065 */
[----:B------:R-:W-:Y:S01]  /*d890*/  IADD3.X R107, P3, PT, R107, R110, RZ, P3, !PT ;  /* 0x0000006e6b6b7210 */ /* 0x000fe20001f7e4ff */
[----:B------:R-:W-:Y:S01]  /*d8a0*/  IMAD.WIDE.U32 R100, R31, R68, RZ ;  /* 0x000000441f647225 */ /* 0x000fe200078e00ff */
[----:B------:R-:W-:-:S03]  /*d8b0*/  IADD3.X RZ, P2, PT, R103, R111, RZ, P2, !PT ;  /* 0x0000006f67ff7210 */ /* 0x000fc6000175e4ff */
[C---:B------:R-:W-:Y:S01]  /*d8c0*/  IMAD R125, R52.reuse, -0x760c0004, R53 ;  /* 0x89f3fffc347d7824 */ /* 0x040fe200078e0235 */
[----:B------:R-:W-:Y:S01]  /*d8d0*/  IADD3.X R53, P6, PT, RZ, R54, RZ, P0, !PT ;  /* 0x00000036ff357210 */ /* 0x000fe200007de4ff */
[----:B------:R-:W-:-:S04]  /*d8e0*/  IMAD.WIDE.U32 R44, R52, -0x30003, RZ ;  /* 0xfffcfffd342c7825 */ /* 0x000fc800078e00ff */
[----:B------:R-:W-:Y:S01]  /*d8f0*/  IMAD.WIDE.U32.X R72, R69, R37, R104, P5 ;  /* 0x0000002545487225 */ /* 0x000fe200028e0468 */
[----:B------:R-:W-:-:S03]  /*d900*/  IADD3.X R105, P3, PT, RZ, R53, RZ, P3, !PT ;  /* 0x00000035ff697210 */ /* 0x000fc60001f7e4ff */
[----:B------:R-:W-:Y:S01]  /*d910*/  IMAD.WIDE.U32 R102, R30, R68, RZ ;  /* 0x000000441e667225 */ /* 0x000fe200078e00ff */
[----:B------:R-:W-:-:S03]  /*d920*/  IADD3.X R109, PT, PT, RZ, RZ, R55, P3, P6 ;  /* 0x000000ffff6d7210 */ /* 0x000fc60001fec437 */
[----:B------:R-:W-:-:S04]  /*d930*/  IMAD.WIDE.U32 R100, P0, R69, R30, R100 ;  /* 0x0000001e45647225 */ /* 0x000fc80007800064 */
[----:B------:R-:W-:Y:S01]  /*d940*/  IMAD.IADD R125, R45, 0x1, R125 ;  /* 0x000000012d7d7824 */ /* 0x000fe200078e027d */
[----:B------:R-:W-:Y:S01]  /*d950*/  IADD3.X R45, P5, PT, RZ, R72, RZ, P2, !PT ;  /* 0x00000048ff2d7210 */ /* 0x000fe200017be4ff */
[----:B------:R-:W-:Y:S01]  /*d960*/  IMAD.WIDE.U32 R50, R42, 0x397fe69a, R50 ;  /* 0x397fe69a2a327825 */ /* 0x000fe200078e0032 */
[----:B------:R-:W-:Y:S02]  /*d970*/  IADD3 R111, P3, PT, R100, R103, RZ ;  /* 0x00000067646f7210 */ /* 0x000fe40007f7e0ff */
[----:B------:R-:W-:Y:S01]  /*d980*/  IADD3.X R45, P4, PT, RZ, R45, RZ, P4, !PT ;  /* 0x0000002dff2d7210 */ /* 0x000fe2000279e4ff */
[----:B------:R-:W-:Y:S01]  /*d990*/  IMAD.WIDE.U32 R54, R125, -0x5555, RZ ;  /* 0xffffaaab7d367825 */ /* 0x000fe200078e00ff */
[----:B------:R-:W-:Y:S02]  /*d9a0*/  IADD3 RZ, P2, PT, R106, R102, RZ ;  /* 0x000000666aff7210 */ /* 0x000fe40007f5e0ff */
[----:B------:R-:W-:Y:S01]  /*d9b0*/  IADD3.X R53, PT, PT, RZ, RZ, R73, P4, P5 ;  /* 0x000000ffff357210 */ /* 0x000fe200027ea449 */
[----:B------:R-:W-:Y:S01]  /*d9c0*/  IMAD.WIDE.U32 R102, R44, -0x5555, RZ ;  /* 0xffffaaab2c667825 */ /* 0x000fe200078e00ff */
[----:B------:R-:W-:-:S03]  /*d9d0*/  IADD3.X RZ, P2, PT, R107, R111, RZ, P2, !PT ;  /* 0x0000006f6bff7210 */ /* 0x000fc6000175e4ff */
[----:B------:R-:W-:Y:S02]  /*d9e0*/  IMAD.IADD R48, R51, 0x1, R48 ;  /* 0x0000000133307824 */ /* 0x000fe400078e0230 */
[----:B------:R-:W-:-:S04]  /*d9f0*/  IMAD.WIDE.U32 R72, P6, R44, -0x46010001, R54 ;  /* 0xb9feffff2c487825 */ /* 0x000fc800078c0036 */
[----:B------:R-:W-:Y:S01]  /*da00*/  IMAD.X R51, RZ, RZ, RZ, P0 ;  /* 0x000000ffff337224 */ /* 0x000fe200000e06ff */
[----:B------:R-:W-:Y:S01]  /*da10*/  IADD3 RZ, P0, PT, R52, R102, RZ ;  /* 0x0000006634ff7210 */ /* 0x000fe20007f1e0ff */
[----:B------:R-:W-:Y:S01]  /*da20*/  IMAD.WIDE.U32 R54, R68, R30, R106 ;  /* 0x0000001e44367225 */ /* 0x000fe200078e006a */
[----:B------:R-:W-:Y:S02]  /*da30*/  IADD3 R102, P5, PT, R105, R50, RZ ;  /* 0x0000003269667210 */ /* 0x000fe40007fbe0ff */
[----:B------:R-:W-:Y:S01]  /*da40*/  IADD3 R115, P4, PT, R72, R103, RZ ;  /* 0x0000006748737210 */ /* 0x000fe20007f9e0ff */
[----:B------:R-:W-:Y:S01]  /*da50*/  IMAD.MOV.U32 R50, RZ, RZ, R101 ;  /* 0x000000ffff327224 */ /* 0x000fe200078e0065 */
[----:B------:R-:W-:Y:S01]  /*da60*/  IADD3.X R103, P5, PT, R48, R109, RZ, P5, !PT ;  /* 0x0000006d30677210 */ /* 0x000fe20002fbe4ff */
[----:B------:R-:W-:Y:S01]  /*da70*/  IMAD.IADD R100, R55, 0x1, R100 ;  /* 0x0000000137647824 */ /* 0x000fe200078e0264 */
[----:B------:R-:W-:Y:S01]  /*da80*/  IADD3.X RZ, P0, PT, R49, R115, RZ, P0, !PT ;  /* 0x0000007331ff7210 */ /* 0x000fe2000071e4ff */
[----:B------:R-:W-:Y:S01]  /*da90*/  IMAD.WIDE.U32.X R50, R69, R31, R50, P3 ;  /* 0x0000001f45327225 */ /* 0x000fe200018e0432 */
[----:B------:R-:W-:-:S02]  /*daa0*/  IADD3 R54, P3, PT, R45, R54, RZ ;  /* 0x000000362d367210 */ /* 0x000fc40007f7e0ff */
[----:B------:R-:W-:Y:S01]  /*dab0*/  IADD3.X R126, P5, PT, RZ, R126, RZ, P5, !PT ;  /* 0x0000007eff7e7210 */ /* 0x000fe20002fbe4ff */
[----:B------:R-:W-:Y:S01]  /*dac0*/  IMAD.MOV.U32 R48, RZ, RZ, R52 ;  /* 0x000000ffff307224 */ /* 0x000fe200078e0034 */
[----:B------:R-:W-:Y:S01]  /*dad0*/  IADD3.X R55, P3, PT, R100, R53, RZ, P3, !PT ;  /* 0x0000003564377210 */ /* 0x000fe20001f7e4ff */
[----:B------:R-:W-:Y:S01]  /*dae0*/  IMAD.WIDE.U32 R100, R125, -0x4eac0001, RZ ;  /* 0xb153ffff7d647825 */ /* 0x000fe200078e00ff */
[----:B------:R-:W-:Y:S02]  /*daf0*/  IADD3.X R127, P2, PT, RZ, R50, RZ, P2, !PT ;  /* 0x00000032ff7f7210 */ /* 0x000fe4000175e4ff */
[----:B------:R-:W-:Y:S01]  /*db00*/  IADD3.X R128, PT, PT, RZ, RZ, R47, P5, P1 ;  /* 0x000000ffff807210 */ /* 0x000fe20002fe242f */
[----:B------:R-:W-:Y:S01]  /*db10*/  IMAD.WIDE.U32 R46, R35, R68, RZ ;  /* 0x00000044232e7225 */ /* 0x000fe200078e00ff */
[----:B------:R-:W-:-:S03]  /*db20*/  IADD3.X R127, P5, PT, RZ, R127, RZ, P3, !PT ;  /* 0x0000007fff7f7210 */ /* 0x000fc60001fbe4ff */
[----:B------:R-:W-:Y:S01]  /*db30*/  IMAD.WIDE.U32 R104, R44, -0x4eac0001, RZ ;  /* 0xb153ffff2c687825 */ /* 0x000fe200078e00ff */
[----:B------:R-:W-:-:S03]  /*db40*/  IADD3.X R129, PT, PT, RZ, RZ, R51, P5, P2 ;  /* 0x000000ffff817210 */ /* 0x000fc60002fe4433 */
[----:B------:R-:W-:Y:S01]  /*db50*/  IMAD.WIDE.U32 R108, P2, R69, R34, R46 ;  /* 0x00000022456c7225 */ /* 0x000fe2000784002e */
[----:B------:R-:W-:-:S03]  /*db60*/  IADD3 RZ, P5, PT, R56, R104, RZ ;  /* 0x0000006838ff7210 */ /* 0x000fc60007fbe0ff */
[----:B------:R-:W-:-:S04]  /*db70*/  IMAD.WIDE.U32 R100, P3, R44, 0x1eabfffe, R100 ;  /* 0x1eabfffe2c647825 */ /* 0x000fc80007860064 */
[----:B------:R-:W-:-:S04]  /*db80*/  IMAD.WIDE.U32 R46, R125, -0x94f09dc, RZ ;  /* 0xf6b0f6247d2e7825 */ /* 0x000fc800078e00ff */
[----:B------:R-:W-:-:S04]  /*db90*/  IMAD.WIDE.U32 R52, R44, -0x5555, R48 ;  /* 0xffffaaab2c347825 */ /* 0x000fc800078e0030 */
[----:B------:R-:W-:Y:S01]  /*dba0*/  IMAD.X R113, RZ, RZ, RZ, P6 ;  /* 0x000000ffff717224 */ /* 0x000fe200030e06ff */
[----:B------:R-:W-:Y:S01]  /*dbb0*/  IADD3 R105, P6, PT, R100, R105, RZ ;  /* 0x0000006964697210 */ /* 0x000fe20007fde0ff */
[----:B------:R-:W-:Y:S01]  /*dbc0*/  IMAD.X R111, RZ, RZ, RZ, P2 ;  /* 0x000000ffff6f7224 */ /* 0x000fe200010e06ff */
[----:B------:R-:W-:Y:S01]  /*dbd0*/  IADD3 RZ, P1, PT, RZ, R52, RZ ;  /* 0x00000034ffff7210 */ /* 0x000fe20007f3e0ff */
[----:B------:R-:W-:Y:S01]  /*dbe0*/  IMAD.MOV.U32 R112, RZ, RZ, R73 ;  /* 0x000000ffff707224 */ /* 0x000fe200078e0049 */
[----:B------:R-:W-:Y:S01]  /*dbf0*/  IADD3.X RZ, P5, PT, R57, R105, RZ, P5, !PT ;  /* 0x0000006939ff7210 */ /* 0x000fe20002fbe4ff */
[----:B------:R-:W-:-:S04]  /*dc00*/  IMAD.WIDE.U32 R48, R44, -0x94f09dc, RZ ;  /* 0xf6b0f6242c307825 */ /* 0x000fc800078e00ff */
[----:B------:R-:W-:-:S04]  /*dc10*/  IMAD.WIDE.U32 R118, P2, R44, 0x6730d2a0, R46 ;  /* 0x6730d2a02c767825 */ /* 0x000fc8000784002e */
[----:B------:R-:W-:Y:S02]  /*dc20*/  IMAD.IADD R52, R53, 0x1, R72 ;  /* 0x0000000135347824 */ /* 0x000fe400078e0248 */
[----:B------:R-:W-:Y:S01]  /*dc30*/  IMAD.X R117, RZ, RZ, RZ, P3 ;  /* 0x000000ffff757224 */ /* 0x000fe200018e06ff */
[----:B------:R-:W-:Y:S01]  /*dc40*/  IADD3 RZ, P3, PT, R98, R48, RZ ;  /* 0x0000003062ff7210 */ /* 0x000fe20007f7e0ff */
[C---:B------:R-:W-:Y:S01]  /*dc50*/  IMAD.WIDE.U32.X R112, R125.reuse, -0x46010001, R112, P4 ;  /* 0xb9feffff7d707825 */ /* 0x040fe200020e0470 */
[----:B------:R-:W-:Y:S02]  /*dc60*/  IADD3 R45, P4, PT, R118, R49, RZ ;  /* 0x00000031762d7210 */ /* 0x000fe40007f9e0ff */
[----:B------:R-:W-:Y:S01]  /*dc70*/  IADD3.X RZ, P1, PT, RZ, R52, RZ, P1, !PT ;  /* 0x00000034ffff7210 */ /* 0x000fe20000f3e4ff */
[----:B------:R-:W-:Y:S01]  /*dc80*/  IMAD.WIDE.U32 R104, R125, -0xc7aed41, RZ ;  /* 0xf38512bf7d687825 */ /* 0x000fe200078e00ff */
[----:B------:R-:W-:Y:S02]  /*dc90*/  IADD3.X RZ, P3, PT, R99, R45, RZ, P3, !PT ;  /* 0x0000002d63ff7210 */ /* 0x000fe40001f7e4ff */
[----:B------:R-:W-:Y:S01]  /*dca0*/  IADD3.X R45, P0, PT, RZ, R112, RZ, P0, !PT ;  /* 0x00000070ff2d7210 */ /* 0x000fe2000071e4ff */
[----:B------:R-:W-:-:S04]  /*dcb0*/  IMAD.WIDE.U32 R72, R125, 0x434bacd7, RZ ;  /* 0x434bacd77d487825 */ /* 0x000fc800078e00ff */
        /* <DEDUP_REMOVED lines=19> */
[----:B------:R-:W-:Y:S01]  /*ddf0*/  IMAD.X R107, RZ, RZ, RZ, P4 ;  /* 0x000000ffff6b7224 */ /* 0x000fe200020e06ff */
[----:B------:R-:W-:Y:S01]  /*de00*/  IADD3 R123, P4, PT, R48, R51, RZ ;  /* 0x00000033307b7210 */ /* 0x000fe20007f9e0ff */
[----:B------:R-:W-:Y:S02]  /*de10*/  IMAD.MOV.U32 R100, RZ, RZ, R105 ;  /* 0x000000ffff647224 */ /* 0x000fe400078e0069 */
        /* <DEDUP_REMOVED lines=10> */
[----:B------:R-:W-:Y:S01]  /*dec0*/  IADD3.X R113, PT, PT, RZ, RZ, R113, P4, P0 ;  /* 0x000000ffff717210 */ /* 0x000fe200027e0471 */
[----:B------:R-:W-:Y:S01]  /*ded0*/  IMAD.WIDE.U32 R106, R68, R34, R102 ;  /* 0x00000022446a7225 */ /* 0x000fe200078e0066 */
[----:B------:R-:W-:-:S03]  /*dee0*/  IADD3 R102, P1, PT, R45, R114, RZ ;  /* 0x000000722d667210 */ /* 0x000fc60007f3e0ff */
        /* <DEDUP_REMOVED lines=11> */
[----:B------:R-:W-:Y:S01]  /*dfa0*/  IADD3.X R115, P5, PT, RZ, R116, RZ, P5, !PT ;  /* 0x00000074ff737210 */ /* 0x000fe20002fbe4ff */
[----:B------:R-:W-:Y:S01]  /*dfb0*/  IMAD.WIDE.U32 R106, P6, R69, R32, R98 ;  /* 0x00000020456a7225 */ /* 0x000fe200078c0062 */
[----:B------:R-:W-:Y:S02]  /*dfc0*/  IADD3.X R109, P1, PT, R128, R29, RZ, P1, !PT ;  /* 0x0000001d806d7210 */ /* 0x000fe40000f3e4ff */
        /* <DEDUP_REMOVED lines=10> */
[----:B------:R-:W-:Y:S01]  /*e070*/  IADD3.X R117, PT, PT, RZ, RZ, R117, P6, P5 ;  /* 0x000000ffff757210 */ /* 0x000fe200037ea475 */
[----:B------:R-:W-:Y:S01]  /*e080*/  IMAD.WIDE.U32.X R106, R69, R33, R110, P4 ;  /* 0x00000021456a7225 */ /* 0x000fe200020e046e */
[----:B------:R-:W-:-:S02]  /*e090*/  IADD3 R98, P5, PT, R45, R98, RZ ;  /* 0x000000622d627210 */ /* 0x000fc40007fbe0ff */
[----:B------:R-:W-:Y:S01]  /*e0a0*/  IADD3.X RZ, P2, PT, R109, R51, RZ, P2, !PT ;  /* 0x000000336dff7210 */ /* 0x000fe2000175e4ff */
[----:B------:R-:W-:Y:S01]  /*e0b0*/  IMAD.WIDE.U32 R108, R44, -0xc7aed41, R54 ;  /* 0xf38512bf2c6c7825 */ /* 0x000fe200078e0036 */
[----:B------:R-:W-:Y:S02]  /*e0c0*/  IADD3.X R115, P0, PT, R118, R117, RZ, P0, !PT ;  /* 0x0000007576737210 */ /* 0x000fe4000071e4ff */
[----:B------:R-:W-:Y:S02]  /*e0d0*/  IADD3.X R45, P3, PT, RZ, R120, RZ, P3, !PT ;  /* 0x00000078ff2d7210 */ /* 0x000fe40001f7e4ff */
[----:B------:R-:W-:Y:S02]  /*e0e0*/  IADD3 RZ, P4, PT, R54, R122, RZ ;  /* 0x0000007a36ff7210 */ /* 0x000fe40007f9e0ff */
[----:B------:R-:W-:Y:S01]  /*e0f0*/  IADD3.X R99, P5, PT, R42, R49, RZ, P5, !PT ;  /* 0x000000312a637210 */ /* 0x000fe20002fbe4ff */
[----:B------:R-:W-:Y:S01]  /*e100*/  IMAD.IADD R42, R109, 0x1, R104 ;  /* 0x000000016d2a7824 */ /* 0x000fe200078e0268 */
[----:B------:R-:W-:-:S02]  /*e110*/  IADD3.X R112, P2, PT, RZ, R106, RZ, P2, !PT ;  /* 0x0000006aff707210 */ /* 0x000fc4000175e4ff */
[----:B------:R-:W-:Y:S02]  /*e120*/  IADD3.X R45, P0, PT, RZ, R45, RZ, P0, !PT ;  /* 0x0000002dff2d7210 */ /* 0x000fe4000071e4ff */
[----:B------:R-:W-:Y:S01]  /*e130*/  IADD3.X RZ, P4, PT, R55, R119, RZ, P4, !PT ;  /* 0x0000007737ff7210 */ /* 0x000fe2000279e4ff */
[----:B------:R-:W-:Y:S01]  /*e140*/  IMAD.WIDE.U32 R54, R41, R66, RZ ;  /* 0x0000004229367225 */ /* 0x000fe200078e00ff */
[----:B------:R-:W-:Y:S02]  /*e150*/  IADD3.X R112, P6, PT, RZ, R112, RZ, P5, !PT ;  /* 0x00000070ff707210 */ /* 0x000fe40002fde4ff */
[----:B------:R-:W-:Y:S02]  /*e160*/  IADD3 R108, P5, PT, R45, R108, RZ ;  /* 0x0000006c2d6c7210 */ /* 0x000fe40007fbe0ff */
[----:B------:R-:W-:Y:S02]  /*e170*/  IADD3.X R121, PT, PT, RZ, RZ, R121, P0, P3 ;  /* 0x000000ffff797210 */ /* 0x000fe400007e6479 */
[----:B------:R-:W-:Y:S01]  /*e180*/  IADD3.X R45, PT, PT, RZ, RZ, R107, P6, P2 ;  /* 0x000000ffff2d7210 */ /* 0x000fe200037e446b */
[----:B------:R-:W-:Y:S01]  /*e190*/  IMAD.WIDE.U32 R106, R40, R66, RZ ;  /* 0x00000042286a7225 */ /* 0x000fe200078e00ff */
[----:B------:R-:W-:-:S02]  /*e1a0*/  IADD3.X R109, P2, PT, R42, R121, RZ, P5, !PT ;  /* 0x000000792a6d7210 */ /* 0x000fc40002f5e4ff */
[----:B------:R-:W-:Y:S01]  /*e1b0*/  IADD3.X R49, P0, PT, RZ, R100, RZ, P4, !PT ;  /* 0x00000064ff317210 */ /* 0x000fe2000271e4ff */
[----:B------:R-:W-:Y:S01]  /*e1c0*/  IMAD.WIDE.U32 R104, P6, R67, R40, R54 ;  /* 0x0000002843687225 */ /* 0x000fe200078c0036 */
[----:B------:R-:W-:Y:S02]  /*e1d0*/  IADD3 RZ, P4, PT, R102, R106, RZ ;  /* 0x0000006a66ff7210 */ /* 0x000fe40007f9e0ff */
[----:B------:R-:W-:Y:S01]  /*e1e0*/  IADD3.X R49, P2, PT, RZ, R49, RZ, P2, !PT ;  /* 0x00000031ff317210 */ /* 0x000fe2000175e4ff */
[----:B------:R-:W-:Y:S01]  /*e1f0*/  IMAD.WIDE.U32 R54, R44, 0x434bacd7, R124 ;  /* 0x434bacd72c367825 */ /* 0x000fe200078e007c */
[----:B------:R-:W-:Y:S02]  /*e200*/  IADD3 R51, P5, PT, R104, R107, RZ ;  /* 0x0000006b68337210 */ /* 0x000fe40007fbe0ff */
[----:B------:R-:W-:Y:S01]  /*e210*/  IADD3 RZ, P3, PT, R124, R56, RZ ;  /* 0x000000387cff7210 */ /* 0x000fe20007f7e0ff */
[----:B------:R-:W-:Y:S01]  /*e220*/  IMAD.IADD R72, R55, 0x1, R72 ;  /* 0x0000000137487824 */ /* 0x000fe200078e0248 */
[----:B------:R-:W-:Y:S01]  /*e230*/  IADD3.X R101, PT, PT, RZ, RZ, R101, P2, P0 ;  /* 0x000000ffff657210 */ /* 0x000fe200017e0465 */
[----:B------:R-:W-:Y:S01]  /*e240*/  IMAD.MOV.U32 R42, RZ, RZ, R105 ;  /* 0x000000ffff2a7224 */ /* 0x000fe200078e0069 */
[----:B------:R-:W-:-:S02]  /*e250*/  IADD3 R54, P0, PT, R49, R54, RZ ;  /* 0x0000003631367210 */ /* 0x000fc40007f1e0ff */
[----:B------:R-:W-:Y:S01]  /*e260*/  IADD3 RZ, P2, PT, RZ, R43, RZ ;  /* 0x0000002bffff7210 */ /* 0x000fe20007f5e0ff */
[----:B------:R-:W-:Y:S01]  /*e270*/  IMAD.X R43, RZ, RZ, RZ, P6 ;  /* 0x000000ffff2b7224 */ /* 0x000fe200030e06ff */
[----:B------:R-:W-:Y:S01]  /*e280*/  IADD3.X RZ, P4, PT, R103, R51, RZ, P4, !PT ;  /* 0x0000003367ff7210 */ /* 0x000fe2000279e4ff */
[----:B------:R-:W-:Y:S01]  /*e290*/  IMAD.WIDE.U32 R102, R66, R40, R102 ;  /* 0x0000002842667225 */ /* 0x000fe200078e0066 */
[----:B------:R-:W-:Y:S02]  /*e2a0*/  IADD3.X RZ, P3, PT, R125, R57, RZ, P3, !PT ;  /* 0x000000397dff7210 */ /* 0x000fe40001f7e4ff */
[----:B------:R-:W-:Y:S01]  /*e2b0*/  IADD3.X R55, P0, PT, R72, R101, RZ, P0, !PT ;  /* 0x0000006548377210 */ /* 0x000fe2000071e4ff */
[----:B------:R-:W-:Y:S01]  /*e2c0*/  IMAD.WIDE.U32 R56, R39, R66, RZ ;  /* 0x0000004227387225 */ /* 0x000fe200078e00ff */
[----:B------:R-:W-:Y:S02]  /*e2d0*/  IADD3.X R107, P6, PT, RZ, R52, RZ, P3, !PT ;  /* 0x00000034ff6b7210 */ /* 0x000fe40001fde4ff */
[----:B------:R-:W-:Y:S01]  /*e2e0*/  IADD3.X RZ, P2, PT, RZ, R29, RZ, P2, !PT ;  /* 0x0000001dffff7210 */ /* 0x000fe2000175e4ff */
        /* <DEDUP_REMOVED lines=15> */
[----:B------:R-:W-:Y:S01]  /*e3e0*/  IMAD.WIDE.U32 R50, R66, R38, R114 ;  /* 0x0000002642327225 */ /* 0x000fe200078e0072 */
[----:B------:R-:W-:-:S02]  /*e3f0*/  IADD3.X RZ, P0, PT, R115, R101, RZ, P0, !PT ;  /* 0x0000006573ff7210 */ /* 0x000fc4000071e4ff */
[----:B------:R-:W-:Y:S01]  /*e400*/  IADD3.X R101, PT, PT, RZ, RZ, R43, P5, P4 ;  /* 0x000000ffff657210 */ /* 0x000fe20002fe842b */
[----:B------:R-:W-:Y:S01]  /*e410*/  IMAD.WIDE.U32 R72, R37, R66, RZ ;  /* 0x0000004225487225 */ /* 0x000fe200078e00ff */
[----:B------:R-:W-:Y:S02]  /*e420*/  IADD3 R50, P4, PT, R49, R50, RZ ;  /* 0x0000003231327210 */ /* 0x000fe40007f9e0ff */
[----:B------:R-:W-:Y:S01]  /*e430*/  IADD3.X RZ, P3, PT, R99, R123, RZ, P3, !PT ;  /* 0x0000007b63ff7210 */ /* 0x000fe20001f7e4ff */
[----:B------:R-:W-:Y:S01]  /*e440*/  IMAD.IADD R56, R51, 0x1, R56 ;  /* 0x0000000133387824 */ /* 0x000fe200078e0238 */
[----:B------:R-:W-:Y:S01]  /*e450*/  IADD3.X R115, P1, PT, RZ, RZ, RZ, P1, !PT ;  /* 0x000000ffff737210 */ /* 0x000fe20000f3e4ff */
        /* <DEDUP_REMOVED lines=15> */
[----:B------:R-:W-:Y:S01]  /*e550*/  IMAD.WIDE.U32 R98, R44, 0x397fe69a, R98 ;  /* 0x397fe69a2c627825 */ /* 0x000fe200078e0062 */
[----:B------:R-:W-:-:S02]  /*e560*/  IADD3.X R108, P3, PT, RZ, R46, RZ, P3, !PT ;  /* 0x0000002eff6c7210 */ /* 0x000fc40001f7e4ff */
[----:B------:R-:W-:Y:S01]  /*e570*/  IADD3.X R53, P4, PT, R72, R43, RZ, P4, !PT ;  /* 0x0000002b48357210 */ /* 0x000fe2000279e4ff */
[----:B------:R-:W-:Y:S02]  /*e580*/  IMAD R73, R103, -0x30003, RZ ;  /* 0xfffcfffd67497824 */ /* 0x000fe400078e02ff */
[----:B------:R-:W-:Y:S01]  /*e590*/  IMAD.IADD R49, R99, 0x1, R48 ;  /* 0x0000000163317824 */ /* 0x000fe200078e0230 */
[----:B------:R-:W-:Y:S01]  /*e5a0*/  IADD3 R48, P6, PT, R107, R98, RZ ;  /* 0x000000626b307210 */ /* 0x000fe20007fde0ff */
[----:B------:R-:W-:-:S03]  /*e5b0*/  IMAD.WIDE.U32 R42, R102, -0x30003, RZ ;  /* 0xfffcfffd662a7825 */ /* 0x000fc600078e00ff */
[----:B------:R-:W-:Y:S01]  /*e5c0*/  IADD3.X R49, P6, PT, R49, R100, RZ, P6, !PT ;  /* 0x0000006431317210 */ /* 0x000fe200037de4ff */
        /* <DEDUP_REMOVED lines=31> */
[----:B------:R-:W-:Y:S02]  /*e7c0*/  IADD3 R54, P5, PT, R107, R46, RZ ;  /* 0x0000002e6b367210 */ /* 0x000fe40007fbe0ff */
[----:B------:R-:W-:Y:S01]  /*e7d0*/  IADD3.X R98, P2, PT, RZ, RZ, RZ, P2, !PT ;  /* 0x000000ffff627210 */ /* 0x000fe2000175e4ff */
[----:B------:R-:W-:Y:S01]  /*e7e0*/  IMAD.WIDE.U32.X R56, R67, R31, R56, P4 ;  /* 0x0000001f43387225 */ /* 0x000fe200020e0438 */
[----:B------:R-:W-:-:S02]  /*e7f0*/  IADD3.X R55, P5, PT, R44, R111, RZ, P5, !PT ;  /* 0x0000006f2c377210 */ /* 0x000fc40002fbe4ff */
[----:B------:R-:W-:Y:S01]  /*e800*/  IADD3.X R109, P0, PT, RZ, R72, RZ, P0, !PT ;  /* 0x00000048ff6d7210 */ /* 0x000fe2000071e4ff */
[----:B------:R-:W-:Y:S01]  /*e810*/  IMAD.WIDE.U32 R46, R35, R66, RZ ;  /* 0x00000042232e7225 */ /* 0x000fe200078e00ff */
[----:B------:R-:W-:Y:S02]  /*e820*/  IADD3.X R111, P3, PT, RZ, R56, RZ, P3, !PT ;  /* 0x00000038ff6f7210 */ /* 0x000fe40001f7e4ff */
[----:B------:R-:W-:Y:S01]  /*e830*/  IADD3 R115, P4, PT, R115, R98, RZ ;  /* 0x0000006273737210 */ /* 0x000fe20007f9e0ff */
[----:B------:R-:W-:Y:S01]  /*e840*/  IMAD.WIDE.U32 R98, R43, -0x4eac0001, RZ ;  /* 0xb153ffff2b627825 */ /* 0x000fe200078e00ff */
        /* <DEDUP_REMOVED lines=16> */
[----:B------:R-:W-:Y:S01]  /*e950*/  IADD3.X RZ, P2, PT, R51, R117, RZ, P2, !PT ;  /* 0x0000007533ff7210 */ /* 0x000fe2000175e4ff */
[----:B------:R-:W-:Y:S01]  /*e960*/  IMAD.X R103, RZ, RZ, RZ, P3 ;  /* 0x000000ffff677224 */ /* 0x000fe200018e06ff */
[----:B------:R-:W-:Y:S01]  /*e970*/  IADD3 R47, P3, PT, R56, R47, RZ ;  /* 0x0000002f382f7210 */ /* 0x000fe20007f7e0ff */
[----:B------:R-:W-:Y:S01]  /*e980*/  IMAD.WIDE.U32 R98, R42, -0x4eac0001, R50 ;  /* 0xb153ffff2a627825 */ /* 0x000fe200078e0032 */
[----:B------:R-:W-:Y:S02]  /*e990*/  IADD3.X R112, PT, PT, R112, RZ, RZ, P4, P1 ;  /* 0x000000ff70707210 */ /* 0x000fe400027e24ff */
[----:B------:R-:W-:Y:S01]  /*e9a0*/  IADD3 R107, P4, PT, R104, R107, RZ ;  /* 0x0000006b686b7210 */ /* 0x000fe20007f9e0ff */
[----:B------:R-:W-:Y:S01]  /*e9b0*/  IMAD.MOV.U32 R102, RZ, RZ, R101 ;  /* 0x000000ffff667224 */ /* 0x000fe200078e0065 */
[----:B------:R-:W-:Y:S01]  /*e9c0*/  IADD3 RZ, P1, PT, R52, R106, RZ ;  /* 0x0000006a34ff7210 */ /* 0x000fe20007f3e0ff */
[----:B------:R-:W-:Y:S02]  /*e9d0*/  IMAD.MOV.U32 R72, RZ, RZ, R57 ;  /* 0x000000ffff487224 */ /* 0x000fe400078e0039 */
[----:B------:R-:W-:Y:S01]  /*e9e0*/  IMAD.IADD R29, R99, 0x1, R100 ;  /* 0x00000001631d7824 */ /* 0x000fe200078e0264 */
[----:B------:R-:W-:Y:S01]  /*e9f0*/  IADD3.X RZ, P1, PT, R53, R107, RZ, P1, !PT ;  /* 0x0000006b35ff7210 */ /* 0x000fe20000f3e4ff */
[----:B------:R-:W-:Y:S01]  /*ea00*/  IMAD.WIDE.U32.X R72, R67, R35, R72, P3 ;  /* 0x0000002343487225 */ /* 0x000fe200018e0448 */
[----:B------:R-:W-:-:S03]  /*ea10*/  IADD3 RZ, P3, PT, R48, R46, RZ ;  /* 0x0000002e30ff7210 */ /* 0x000fc60007f7e0ff */
[----:B------:R-:W-:Y:S01]  /*ea20*/  IMAD.WIDE.U32.X R100, R43, 0x1eabfffe, R102, P6 ;  /* 0x1eabfffe2b647825 */ /* 0x000fe200030e0466 */
[----:B------:R-:W-:Y:S02]  /*ea30*/  IADD3 R50, P6, PT, R109, R98, RZ ;  /* 0x000000626d327210 */ /* 0x000fe40007fde0ff */
        /* <DEDUP_REMOVED lines=9> */
[----:B------:R-:W-:Y:S01]  /*ead0*/  IADD3.X R101, PT, PT, RZ, RZ, R101, P6, P2 ;  /* 0x000000ffff657210 */ /* 0x000fe200037e4465 */
[----:B------:R-:W-:Y:S01]  /*eae0*/  IMAD.MOV.U32 R56, RZ, RZ, R105 ;  /* 0x000000ffff387224 */ /* 0x000fe200078e0069 */
[----:B------:R-:W-:Y:S01]  /*eaf0*/  IADD3.X R47, P5, PT, R44, R113, RZ, P5, !PT ;  /* 0x000000712c2f7210 */ /* 0x000fe20002fbe4ff */
[----:B------:R-:W-:Y:S01]  /*eb00*/  IMAD.IADD R104, R49, 0x1, R104 ;  /* 0x0000000131687824 */ /* 0x000fe200078e0268 */
[----:B------:R-:W-:Y:S01]  /*eb10*/  IADD3.X R103, P2, PT, RZ, R72, RZ, P3, !PT ;  /* 0x00000048ff677210 */ /* 0x000fe20001f5e4ff */
[----:B------:R-:W-:Y:S01]  /*eb20*/  IMAD.WIDE.U32 R98, R43, -0xc7aed41, RZ ;  /* 0xf38512bf2b627825 */ /* 0x000fe200078e00ff */
[----:B------:R-:W-:Y:S02]  /*eb30*/  IADD3 R48, P6, PT, R29, R48, RZ ;  /* 0x000000301d307210 */ /* 0x000fe40007fde0ff */
[----:B------:R-:W-:Y:S01]  /*eb40*/  IADD3.X R103, P5, PT, RZ, R103, RZ, P5, !PT ;  /* 0x00000067ff677210 */ /* 0x000fe20002fbe4ff */
[----:B------:R-:W-:Y:S01]  /*eb50*/  IMAD.WIDE.U32.X R52, R43, 0x6730d2a0, R56, P4 ;  /* 0x6730d2a02b347825 */ /* 0x000fe200020e0438 */
[----:B------:R-:W-:-:S02]  /*eb60*/  IADD3.X R49, P3, PT, R104, R101, RZ, P6, !PT ;  /* 0x0000006568317210 */ /* 0x000fc4000377e4ff */
[----:B------:R-:W-:Y:S01]  /*eb70*/  IADD3.X R29, P0, PT, R45, R112, RZ, P0, !PT ;  /* 0x000000702d1d7210 */ /* 0x000fe2000071e4ff */
[C---:B------:R-:W-:Y:S01]  /*eb80*/  IMAD.WIDE.U32 R56, R42.reuse, -0xc7aed41, RZ ;  /* 0xf38512bf2a387825 */ /* 0x040fe200078e00ff */
[----:B------:R-:W-:Y:S02]  /*eb90*/  IADD3.X R107, P1, PT, RZ, R52, RZ, P1, !PT ;  /* 0x00000034ff6b7210 */ /* 0x000fe40000f3e4ff */
[----:B------:R-:W-:Y:S01]  /*eba0*/  IADD3.X R105, PT, PT, RZ, RZ, R73, P5, P2 ;  /* 0x000000ffff697210 */ /* 0x000fe20002fe4449 */
[----:B------:R-:W-:Y:S01]  /*ebb0*/  IMAD.WIDE.U32 R98, P4, R42, 0x64774b84, R98 ;  /* 0x64774b842a627825 */ /* 0x000fe20007880062 */
[----:B------:R-:W-:Y:S02]  /*ebc0*/  IADD3.X R107, P5, PT, RZ, R107, RZ, P3, !PT ;  /* 0x0000006bff6b7210 */ /* 0x000fe40001fbe4ff */
[----:B------:R-:W-:Y:S01]  /*ebd0*/  IADD3 RZ, P2, PT, R54, R56, RZ ;  /* 0x0000003836ff7210 */ /* 0x000fe20007f5e0ff */
[----:B------:R-:W-:Y:S01]  /*ebe0*/  IMAD.WIDE.U32 R44, R33, R66, RZ ;  /* 0x00000042212c7225 */ /* 0x000fe200078e00ff */
[----:B------:R-:W-:-:S02]  /*ebf0*/  IADD3 R57, P6, PT, R98, R57, RZ ;  /* 0x0000003962397210 */ /* 0x000fc40007fde0ff */
[----:B------:R-:W-:Y:S01]  /*ec00*/  IADD3 R56, P3, PT, R108, R115, RZ ;  /* 0x000000736c387210 */ /* 0x000fe20007f7e0ff */
[----:B------:R-:W-:Y:S01]  /*ec10*/  IMAD.X R101, RZ, RZ, RZ, P4 ;  /* 0x000000ffff657224 */ /* 0x000fe200020e06ff */
[----:B------:R-:W-:Y:S01]  /*ec20*/  IADD3.X R102, PT, PT, RZ, RZ, R53, P5, P1 ;  /* 0x000000ffff667210 */ /* 0x000fe20002fe2435 */
[----:B------:R-:W-:Y:S01]  /*ec30*/  IMAD.WIDE.U32 R52, P1, R67, R32, R44 ;  /* 0x0000002043347225 */ /* 0x000fe2000782002c */
[----:B------:R-:W-:Y:S02]  /*ec40*/  IADD3.X RZ, P2, PT, R55, R57, RZ, P2, !PT ;  /* 0x0000003937ff7210 */ /* 0x000fe4000175e4ff */
[----:B------:R-:W-:Y:S01]  /*ec50*/  IADD3.X R57, P3, PT, R110, R29, RZ, P3, !PT ;  /* 0x0000001d6e397210 */ /* 0x000fe20001f7e4ff */
[----:B------:R-:W-:-:S04]  /*ec60*/  IMAD.WIDE.U32 R44, R32, R66, RZ ;  /* 0x00000042202c7225 */ /* 0x000fc800078e00ff */
[----:B------:R-:W-:Y:S01]  /*ec70*/  IMAD.X R73, RZ, RZ, RZ, P1 ;  /* 0x000000ffff497224 */ /* 0x000fe200008e06ff */
[----:B------:R-:W-:Y:S01]  /*ec80*/  IADD3 R29, P5, PT, R52, R45, RZ ;  /* 0x0000002d341d7210 */ /* 0x000fe20007fbe0ff */
[----:B------:R-:W-:Y:S01]  /*ec90*/  IMAD.WIDE.U32 R54, R42, -0xc7aed41, R54 ;  /* 0xf38512bf2a367825 */ /* 0x000fe200078e0036 */
[----:B------:R-:W-:-:S03]  /*eca0*/  IADD3 RZ, P1, PT, R56, R44, RZ ;  /* 0x0000002c38ff7210 */ /* 0x000fc60007f3e0ff */
[----:B------:R-:W-:Y:S01]  /*ecb0*/  IMAD.WIDE.U32 R44, R66, R32, R56 ;  /* 0x00000020422c7225 */ /* 0x000fe200078e0038 */
[----:B------:R-:W-:-:S03]  /*ecc0*/  IADD3.X RZ, P1, PT, R57, R29, RZ, P1, !PT ;  /* 0x0000001d39ff7210 */ /* 0x000fc60000f3e4ff */
[----:B------:R-:W-:Y:S01]  /*ecd0*/  IMAD.IADD R29, R55, 0x1, R98 ;  /* 0x00000001371d7824 */ /* 0x000fe200078e0262 */
[----:B------:R-:W-:Y:S01]  /*ece0*/  IADD3 R98, P4, PT, R103, R44, RZ ;  /* 0x0000002c67627210 */ /* 0x000fe20007f9e0ff */
[----:B------:R-:W-:Y:S02]  /*ecf0*/  IMAD.IADD R52, R45, 0x1, R52 ;  /* 0x000000012d347824 */ /* 0x000fe400078e0234 */
[----:B------:R-:W-:Y:S02]  /*ed00*/  IMAD.MOV.U32 R72, RZ, RZ, R53 ;  /* 0x000000ffff487224 */ /* 0x000fe400078e0035 */
[----:B------:R-:W-:Y:S01]  /*ed10*/  IMAD.MOV.U32 R100, RZ, RZ, R99 ;  /* 0x000000ffff647224 */ /* 0x000fe200078e0063 */
[----:B------:R-:W-:Y:S01]  /*ed20*/  IADD3.X R99, P4, PT, R52, R105, RZ, P4, !PT ;  /* 0x0000006934637210 */ /* 0x000fe2000279e4ff */
[----:B------:R-:W-:Y:S01]  /*ed30*/  IMAD.WIDE.U32.X R44, R67, R33, R72, P5 ;  /* 0x00000021432c7225 */ /* 0x000fe200028e0448 */
[----:B------:R-:W-:-:S03]  /*ed40*/  IADD3 R106, P5, PT, R107, R54, RZ ;  /* 0x000000366b6a7210 */ /* 0x000fc60007fbe0ff */
[----:B------:R-:W-:Y:S01]  /*ed50*/  IMAD.WIDE.U32.X R52, R43, 0x64774b84, R100, P6 ;  /* 0x64774b842b347825 */ /* 0x000fe200030e0464 */
[----:B------:R-:W-:Y:S02]  /*ed60*/  IADD3.X R107, P5, PT, R29, R102, RZ, P5, !PT ;  /* 0x000000661d6b7210 */ /* 0x000fe40002fbe4ff */
[----:B------:R-:W-:Y:S01]  /*ed70*/  IADD3.X R114, P1, PT, RZ, R44, RZ, P1, !PT ;  /* 0x0000002cff727210 */ /* 0x000fe20000f3e4ff */
[----:B------:R-:W-:Y:S01]  /*ed80*/  IMAD.WIDE.U32 R54, R41, R64, RZ ;  /* 0x0000004029367225 */ /* 0x000fe200078e00ff */
[----:B------:R-:W-:Y:S02]  /*ed90*/  IADD3.X R109, P2, PT, RZ, R52, RZ, P2, !PT ;  /* 0x00000034ff6d7210 */ /* 0x000fe4000175e4ff */
[----:B------:R-:W-:Y:S01]  /*eda0*/  IADD3.X R114, P4, PT, RZ, R114, RZ, P4, !PT ;  /* 0x00000072ff727210 */ /* 0x000fe2000279e4ff */
[----:B------:R-:W-:Y:S01]  /*edb0*/  IMAD.WIDE.U32 R72, R40, R64, RZ ;  /* 0x0000004028487225 */ /* 0x000fe200078e00ff */
[----:B------:R-:W-:Y:S02]  /*edc0*/  IADD3.X R109, P5, PT, RZ, R109, RZ, P5, !PT ;  /* 0x0000006dff6d7210 */ /* 0x000fe40002fbe4ff */
[----:B------:R-:W-:Y:S01]  /*edd0*/  IADD3.X R113, PT, PT, RZ, RZ, R45, P4, P1 ;  /* 0x000000ffff717210 */ /* 0x000fe200027e242d */
[----:B------:R-:W-:Y:S01]  /*ede0*/  IMAD.WIDE.U32 R56, P6, R65, R40, R54 ;  /* 0x0000002841387225 */ /* 0x000fe200078c0036 */
[----:B------:R-:W-:-:S02]  /*edf0*/  IADD3.X R111, PT, PT, RZ, RZ, R53, P5, P2 ;  /* 0x000000ffff6f7210 */ /* 0x000fc40002fe4435 */
[----:B------:R-:W-:Y:S01]  /*ee00*/  IADD3 RZ, P1, PT, R50, R72, RZ ;  /* 0x0000004832ff7210 */ /* 0x000fe20007f3e0ff */
[----:B------:R-:W-:Y:S01]  /*ee10*/  IMAD.WIDE.U32 R54, R43, 0x434bacd7, RZ ;  /* 0x434bacd72b367825 */ /* 0x000fe200078e00ff */
[----:B------:R-:W-:-:S03]  /*ee20*/  IADD3 R29, P4, PT, R56, R73, RZ ;  /* 0x00000049381d7210 */ /* 0x000fc60007f9e0ff */
[----:B------:R-:W-:Y:S01]  /*ee30*/  IMAD.WIDE.U32 R52, R42, 0x434bacd7, RZ ;  /* 0x434bacd72a347825 */ /* 0x000fe200078e00ff */
        /* <DEDUP_REMOVED lines=9> */
[----:B------:R-:W-:Y:S02]  /*eed0*/  IMAD.X R57, RZ, RZ, RZ, P5 ;  /* 0x000000ffff397224 */ /* 0x000fe400028e06ff */
[----:B------:R-:W-:Y:S02]  /*eee0*/  IMAD.MOV.U32 R56, RZ, RZ, R55 ;  /* 0x000000ffff387224 */ /* 0x000fe400078e0037 */
[----:B------:R-:W-:-:S04]  /*eef0*/  IMAD.WIDE.U32 R72, R43, 0x397fe69a, RZ ;  /* 0x397fe69a2b487825 */ /* 0x000fc800078e00ff */
[----:B------:R-:W-:-:S04]  /*ef00*/  IMAD.WIDE.U32.X R100, R65, R41, R100, P4 ;  /* 0x0000002941647225 */ /* 0x000fc800020e0464 */
[----:B------:R-:W-:Y:S01]  /*ef10*/  IMAD.WIDE.U32.X R56, R43, 0x4b1ba7b6, R56, P6 ;  /* 0x4b1ba7b62b387825 */ /* 0x000fe200030e0438 */
[----:B------:R-:W-:Y:S02]  /*ef20*/  IADD3 RZ, P6, PT, RZ, R44, RZ ;  /* 0x0000002cffff7210 */ /* 0x000fe40007fde0ff */
[----:B------:R-:W-:Y:S01]  /*ef30*/  IADD3.X R29, P1, PT, RZ, R100, RZ, P1, !PT ;  /* 0x00000064ff1d7210 */ /* 0x000fe20000f3e4ff */
[----:B------:R-:W-:Y:S01]  /*ef40*/  IMAD.WIDE.U32 R102, R39, R64, RZ ;  /* 0x0000004027667225 */ /* 0x000fe200078e00ff */
[----:B------:R-:W-:Y:S02]  /*ef50*/  IADD3.X RZ, P6, PT, RZ, R45, RZ, P6, !PT ;  /* 0x0000002dffff7210 */ /* 0x000fe400037de4ff */
[----:B------:R-:W-:Y:S01]  /*ef60*/  IADD3.X R100, P0, PT, RZ, RZ, RZ, P0, !PT ;  /* 0x000000ffff647210 */ /* 0x000fe2000071e4ff */
[----:B------:R-:W-:-:S04]  /*ef70*/  IMAD.WIDE.U32 R72, P5, R42, 0x1a0111ea, R72 ;  /* 0x1a0111ea2a487825 */ /* 0x000fc800078a0048 */
[----:B------:R-:W-:-:S04]  /*ef80*/  IMAD.WIDE.U32 R52, R42, 0x397fe69a, RZ ;  /* 0x397fe69a2a347825 */ /* 0x000fc800078e00ff */
[----:B------:R-:W-:Y:S01]  /*ef90*/  IMAD.X R51, RZ, RZ, RZ, P5 ;  /* 0x000000ffff337224 */ /* 0x000fe200028e06ff */
[----:B------:R-:W-:Y:S01]  /*efa0*/  IADD3 R117, P4, PT, R72, R53, RZ ;  /* 0x0000003548757210 */ /* 0x000fe20007f9e0ff */
[----:B------:R-:W-:Y:S01]  /*efb0*/  IMAD.MOV.U32 R50, RZ, RZ, R73 ;  /* 0x000000ffff327224 */ /* 0x000fe200078e0049 */
[----:B------:R-:W-:Y:S01]  /*efc0*/  IADD3.X R73, P6, PT, RZ, R29, RZ, P6, !PT ;  /* 0x0000001dff497210 */ /* 0x000fe200037de4ff */
[----:B------:R-:W-:Y:S01]  /*efd0*/  IMAD.WIDE.U32 R104, R38, R64, RZ ;  /* 0x0000004026687225 */ /* 0x000fe200078e00ff */
[----:B------:R-:W-:Y:S02]  /*efe0*/  IADD3.X R53, P3, PT, RZ, RZ, RZ, P3, !PT ;  /* 0x000000ffff357210 */ /* 0x000fe40001f7e4ff */
[----:B------:R-:W-:Y:S01]  /*eff0*/  IADD3.X R108, PT, PT, RZ, RZ, R101, P6, P1 ;  /* 0x000000ffff6c7210 */ /* 0x000fe200037e2465 */
[----:B------:R-:W-:Y:S01]  /*f000*/  IMAD.WIDE.U32 R102, P5, R65, R38, R102 ;  /* 0x0000002641667225 */ /* 0x000fe200078a0066 */
[----:B------:R-:W-:-:S03]  /*f010*/  IADD3 RZ, P1, PT, R48, R104, RZ ;  /* 0x0000006830ff7210 */ /* 0x000fc60007f3e0ff */
[----:B------:R-:W-:Y:S01]  /*f020*/  IMAD.WIDE.U32.X R50, R43, 0x1a0111ea, R50, P4 ;  /* 0x1a0111ea2b327825 */ /* 0x000fe200020e0432 */
[----:B------:R-:W-:Y:S02]  /*f030*/  IADD3 R29, P6, PT, R102, R105, RZ ;  /* 0x00000069661d7210 */ /* 0x000fe40007fde0ff */
[----:B------:R-:W-:Y:S01]  /*f040*/  IADD3 R43, P4, PT, R53, R100, RZ ;  /* 0x00000064352b7210 */ /* 0x000fe20007f9e0ff */
[----:B------:R-:W-:Y:S01]  /*f050*/  IMAD.X R110, RZ, RZ, RZ, P0 ;  /* 0x000000ffff6e7224 */ /* 0x000fe200000e06ff */
[----:B------:R-:W-:Y:S01]  /*f060*/  IADD3 RZ, P0, PT, R98, R52, RZ ;  /* 0x0000003462ff7210 */ /* 0x000fe20007f1e0ff */
[----:B------:R-:W-:Y:S01]  /*f070*/  IMAD.WIDE.U32 R52, R42, 0x434bacd7, R46 ;  /* 0x434bacd72a347825 */ /* 0x000fe200078e002e */
[----:B------:R-:W-:Y:S02]  /*f080*/  IADD3.X RZ, P1, PT, R49, R29, RZ, P1, !PT ;  /* 0x0000001d31ff7210 */ /* 0x000fe40000f3e4ff */
[----:B------:R-:W-:Y:S01]  /*f090*/  IADD3.X R110, PT, PT, R110, RZ, RZ, P4, P3 ;  /* 0x000000ff6e6e7210 */ /* 0x000fe200027e64ff */
[----:B------:R-:W-:Y:S01]  /*f0a0*/  IMAD.WIDE.U32 R46, R64, R38, R48 ;  /* 0x00000026402e7225 */ /* 0x000fe200078e0030 */
[----:B------:R-:W-:-:S03]  /*f0b0*/  IADD3.X RZ, P0, PT, R99, R117, RZ, P0, !PT ;  /* 0x0000007563ff7210 */ /* 0x000fc6000071e4ff */
[----:B------:R-:W-:Y:S01]  /*f0c0*/  IMAD.WIDE.U32 R48, R37, R64, RZ ;  /* 0x0000004025307225 */ /* 0x000fe200078e00ff */
[----:B------:R-:W-:-:S03]  /*f0d0*/  IADD3 R46, P4, PT, R73, R46, RZ ;  /* 0x0000002e492e7210 */ /* 0x000fc60007f9e0ff */
[----:B------:R-:W-:Y:S02]  /*f0e0*/  IMAD.IADD R104, R53, 0x1, R54 ;  /* 0x0000000135687824 */ /* 0x000fe400078e0236 */
[----:B------:R-:W-:Y:S02]  /*f0f0*/  IMAD.X R55, RZ, RZ, RZ, P5 ;  /* 0x000000ffff377224 */ /* 0x000fe400028e06ff */
        /* <DEDUP_REMOVED lines=10> */
[----:B------:R-:W-:Y:S01]  /*f1a0*/  IMAD.X R99, RZ, RZ, RZ, P5 ;  /* 0x000000ffff637224 */ /* 0x000fe200028e06ff */
[----:B------:R-:W-:Y:S01]  /*f1b0*/  IADD3 R114, P5, PT, R114, R43, RZ ;  /* 0x0000002b72727210 */ /* 0x000fe20007fbe0ff */
[----:B------:R-:W-:Y:S01]  /*f1c0*/  IMAD.WIDE.U32 R42, R64, R36, R106 ;  /* 0x00000024402a7225 */ /* 0x000fe200078e006a */
[----:B------:R-:W-:Y:S02]  /*f1d0*/  IADD3.X R48, PT, PT, RZ, RZ, R49, P4, P1 ;  /* 0x000000ffff307210 */ /* 0x000fe400027e2431 */
[----:B------:R-:W-:Y:S01]  /*f1e0*/  IADD3 RZ, P3, PT, R106, R102, RZ ;  /* 0x000000666aff7210 */ /* 0x000fe20007f7e0ff */
[----:B------:R-:W-:Y:S01]  /*f1f0*/  IMAD.MOV.U32 R98, RZ, RZ, R101 ;  /* 0x000000ffff627224 */ /* 0x000fe200078e0065 */
[----:B------:R-:W-:Y:S01]  /*f200*/  IADD3 R102, P1, PT, R109, R52, RZ ;  /* 0x000000346d667210 */ /* 0x000fe20007f3e0ff */
[----:B------:R-:W-:Y:S01]  /*f210*/  IMAD R49, R45, -0x30003, RZ ;  /* 0xfffcfffd2d317824 */ /* 0x000fe200078e02ff */
[----:B------:R-:W-:Y:S01]  /*f220*/  IADD3 R52, P4, PT, R53, R42, RZ ;  /* 0x0000002a35347210 */ /* 0x000fe20007f9e0ff */
[----:B------:R-:W-:Y:S01]  /*f230*/  IMAD.IADD R29, R43, 0x1, R100 ;  /* 0x000000012b1d7824 */ /* 0x000fe200078e0264 */
[----:B------:R-:W-:Y:S01]  /*f240*/  IADD3.X RZ, P3, PT, R107, R73, RZ, P3, !PT ;  /* 0x000000496bff7210 */ /* 0x000fe20001f7e4ff */
        /* <DEDUP_REMOVED lines=15> */
[----:B------:R-:W-:-:S04]  /*f340*/  IMAD.WIDE.U32 R100, P6, R65, R30, R100 ;  /* 0x0000001e41647225 */ /* 0x000fc800078c0064 */
[----:B------:R-:W-:-:S04]  /*f350*/  IMAD.WIDE.U32 R108, R42, -0x5555, RZ ;  /* 0xffffaaab2a6c7825 */ /* 0x000fc800078e00ff */
[----:B------:R-:W-:Y:S01]  /*f360*/  IMAD.WIDE.U32 R106, P4, R42, -0x46010001, R106 ;  /* 0xb9feffff2a6a7825 */ /* 0x000fe2000788006a */
[----:B------:R-:W-:-:S03]  /*f370*/  IADD3 RZ, P2, PT, R44, R108, RZ ;  /* 0x0000006c2cff7210 */ /* 0x000fc60007f5e0ff */
[----:B------:R-:W-:-:S04]  /*f380*/  IMAD.WIDE.U32 R104, R30, R64, RZ ;  /* 0x000000401e687225 */ /* 0x000fc800078e00ff */
[----:B------:R-:W-:Y:S01]  /*f390*/  IMAD.X R57, RZ, RZ, RZ, P6 ;  /* 0x000000ffff397224 */ /* 0x000fe200030e06ff */
[----:B------:R-:W-:Y:S01]  /*f3a0*/  IADD3 R109, P6, PT, R106, R109, RZ ;  /* 0x0000006d6a6d7210 */ /* 0x000fe20007fde0ff */
[----:B------:R-:W-:Y:S01]  /*f3b0*/  IMAD.IADD R49, R55, 0x1, R72 ;  /* 0x0000000137317824 */ /* 0x000fe200078e0248 */
[----:B------:R-:W-:Y:S01]  /*f3c0*/  IADD3 R55, P1, PT, R100, R105, RZ ;  /* 0x0000006964377210 */ /* 0x000fe20007f3e0ff */
[----:B------:R-:W-:Y:S01]  /*f3d0*/  IMAD.WIDE.U32 R72, R42, -0x5555, R44 ;  /* 0xffffaaab2a487825 */ /* 0x000fe200078e002c */
[----:B------:R-:W-:Y:S02]  /*f3e0*/  IADD3 RZ, P3, PT, R102, R104, RZ ;  /* 0x0000006866ff7210 */ /* 0x000fe40007f7e0ff */
[----:B------:R-:W-:Y:S01]  /*f3f0*/  IADD3.X RZ, P2, PT, R45, R109, RZ, P2, !PT ;  /* 0x0000006d2dff7210 */ /* 0x000fe2000175e4ff */
[----:B------:R-:W-:Y:S01]  /*f400*/  IMAD.MOV.U32 R56, RZ, RZ, R101 ;  /* 0x000000ffff387224 */ /* 0x000fe200078e0065 */
[----:B------:R-:W-:Y:S01]  /*f410*/  IADD3.X RZ, P3, PT, R103, R55, RZ, P3, !PT ;  /* 0x0000003767ff7210 */ /* 0x000fe20001f7e4ff */
[----:B------:R-:W-:Y:S01]  /*f420*/  IMAD.X R99, RZ, RZ, RZ, P4 ;  /* 0x000000ffff637224 */ /* 0x000fe200020e06ff */
[----:B------:R-:W-:Y:S01]  /*f430*/  IADD3 RZ, P4, PT, RZ, R72, RZ ;  /* 0x00000048ffff7210 */ /* 0x000fe20007f9e0ff */
[----:B------:R-:W-:-:S04]  /*f440*/  IMAD.WIDE.U32 R44, R64, R30, R102 ;  /* 0x0000001e402c7225 */ /* 0x000fc800078e0066 */
[----:B------:R-:W-:Y:S02]  /*f450*/  IMAD.MOV.U32 R98, RZ, RZ, R107 ;  /* 0x000000ffff627224 */ /* 0x000fe400078e006b */
[----:B------:R-:W-:Y:S01]  /*f460*/  IMAD.WIDE.U32.X R56, R65, R31, R56, P1 ;  /* 0x0000001f41387225 */ /* 0x000fe200008e0438 */
[----:B------:R-:W-:Y:S02]  /*f470*/  IADD3 R72, P1, PT, R111, R54, RZ ;  /* 0x000000366f487210 */ /* 0x000fe40007f3e0ff */
[----:B------:R-:W-:Y:S01]  /*f480*/  IADD3.X R111, P0, PT, RZ, R50, RZ, P0, !PT ;  /* 0x00000032ff6f7210 */ /* 0x000fe2000071e4ff */
[----:B------:R-:W-:Y:S01]  /*f490*/  IMAD.IADD R100, R45, 0x1, R100 ;  /* 0x000000012d647824 */ /* 0x000fe200078e0264 */
[----:B------:R-:W-:Y:S01]  /*f4a0*/  IADD3.X R109, P3, PT, RZ, R56, RZ, P3, !PT ;  /* 0x00000038ff6d7210 */ /* 0x000fe20001f7e4ff */
[----:B------:R-:W-:Y:S01]  /*f4b0*/  IMAD.WIDE.U32.X R54, R48, -0x46010001, R98, P6 ;  /* 0xb9feffff30367825 */ /* 0x000fe200030e0462 */
[----:B------:R-:W-:-:S03]  /*f4c0*/  IADD3 R44, P6, PT, R29, R44, RZ ;  /* 0x0000002c1d2c7210 */ /* 0x000fc60007fde0ff */
[----:B------:R-:W-:Y:S01]  /*f4d0*/  IMAD.IADD R73, R73, 0x1, R106 ;  /* 0x0000000149497824 */ /* 0x000fe200078e026a */
[----:B------:R-:W-:Y:S01]  /*f4e0*/  IADD3.X R45, P6, PT, R100, R43, RZ, P6, !PT ;  /* 0x0000002b642d7210 */ /* 0x000fe200037de4ff */
[----:B------:R-:W-:Y:S01]  /*f4f0*/  IMAD.WIDE.U32 R98, R48, -0x4eac0001, RZ ;  /* 0xb153ffff30627825 */ /* 0x000fe200078e00ff */
[----:B------:R-:W-:Y:S02]  /*f500*/  IADD3.X R43, P2, PT, RZ, R54, RZ, P2, !PT ;  /* 0x00000036ff2b7210 */ /* 0x000fe4000175e4ff */
[----:B------:R-:W-:Y:S01]  /*f510*/  IADD3.X RZ, P4, PT, RZ, R73, RZ, P4, !PT ;  /* 0x00000049ffff7210 */ /* 0x000fe2000279e4ff */
[C---:B------:R-:W-:Y:S01]  /*f520*/  IMAD.WIDE.U32 R102, R42.reuse, -0x4eac0001, RZ ;  /* 0xb153ffff2a667825 */ /* 0x040fe200078e00ff */
[----:B------:R-:W-:Y:S02]  /*f530*/  IADD3.X R73, P1, PT, R49, R110, RZ, P1, !PT ;  /* 0x0000006e31497210 */ /* 0x000fe40000f3e4ff */
[----:B------:R-:W-:Y:S01]  /*f540*/  IADD3.X R43, P4, PT, RZ, R43, RZ, P4, !PT ;  /* 0x0000002bff2b7210 */ /* 0x000fe2000279e4ff */
[----:B------:R-:W-:Y:S01]  /*f550*/  IMAD.WIDE.U32 R106, R42, -0x94f09dc, RZ ;  /* 0xf6b0f6242a6a7825 */ /* 0x000fe200078e00ff */
[----:B------:R-:W-:-:S02]  /*f560*/  IADD3.X R111, P1, PT, RZ, R111, RZ, P1, !PT ;  /* 0x0000006fff6f7210 */ /* 0x000fc40000f3e4ff */
[----:B------:R-:W-:Y:S01]  /*f570*/  IADD3.X R108, PT, PT, RZ, RZ, R55, P4, P2 ;  /* 0x000000ffff6c7210 */ /* 0x000fe200027e4437 */
[----:B------:R-:W-:Y:S01]  /*f580*/  IMAD.WIDE.U32 R54, R48, -0x94f09dc, RZ ;  /* 0xf6b0f62430367825 */ /* 0x000fe200078e00ff */
[----:B------:R-:W-:Y:S02]  /*f590*/  IADD3.X R112, PT, PT, RZ, RZ, R51, P1, P0 ;  /* 0x000000ffff707210 */ /* 0x000fe40000fe0433 */
[----:B------:R-:W-:Y:S01]  /*f5a0*/  IADD3.X R109, P6, PT, RZ, R109, RZ, P6, !PT ;  /* 0x0000006dff6d7210 */ /* 0x000fe200037de4ff */
[----:B------:R-:W-:Y:S01]  /*f5b0*/  IMAD.WIDE.U32 R50, R35, R64, RZ ;  /* 0x0000004023327225 */ /* 0x000fe200078e00ff */
[----:B------:R-:W-:Y:S02]  /*f5c0*/  IADD3 RZ, P0, PT, R46, R102, RZ ;  /* 0x000000662eff7210 */ /* 0x000fe40007f1e0ff */
[----:B------:R-:W-:Y:S01]  /*f5d0*/  IADD3.X R110, PT, PT, RZ, RZ, R57, P6, P3 ;  /* 0x000000ffff6e7210 */ /* 0x000fe200037e6439 */
[----:B------:R-:W-:-:S04]  /*f5e0*/  IMAD.WIDE.U32 R100, P1, R42, 0x1eabfffe, R98 ;  /* 0x1eabfffe2a647825 */ /* 0x000fc80007820062 */
[----:B------:R-:W-:Y:S01]  /*f5f0*/  IMAD.WIDE.U32 R104, P3, R42, 0x6730d2a0, R54 ;  /* 0x6730d2a02a687825 */ /* 0x000fe20007860036 */
[----:B------:R-:W-:-:S03]  /*f600*/  IADD3 R115, P2, PT, R100, R103, RZ ;  /* 0x0000006764737210 */ /* 0x000fc60007f5e0ff */
[----:B------:R-:W-:Y:S01]  /*f610*/  IMAD.WIDE.U32 R98, R42, -0x4eac0001, R46 ;  /* 0xb153ffff2a627825 */ /* 0x000fe200078e002e */
[----:B------:R-:W-:-:S03]  /*f620*/  IADD3.X RZ, P0, PT, R47, R115, RZ, P0, !PT ;  /* 0x000000732fff7210 */ /* 0x000fc6000071e4ff */
[----:B------:R-:W-:-:S04]  /*f630*/  IMAD.WIDE.U32 R56, R34, R64, RZ ;  /* 0x0000004022387225 */ /* 0x000fc800078e00ff */
[----:B------:R-:W-:Y:S01]  /*f640*/  IMAD.WIDE.U32 R54, P6, R65, R34, R50 ;  /* 0x0000002241367225 */ /* 0x000fe200078c0032 */
[----:B------:R-:W-:-:S03]  /*f650*/  IADD3 R51, P4, PT, R104, R107, RZ ;  /* 0x0000006b68337210 */ /* 0x000fc60007f9e0ff */
[----:B------:R-:W-:Y:S01]  /*f660*/  IMAD.X R103, RZ, RZ, RZ, P1 ;  /* 0x000000ffff677224 */ /* 0x000fe200008e06ff */
[----:B------:R-:W-:Y:S01]  /*f670*/  IADD3 RZ, P1, PT, R52, R106, RZ ;  /* 0x0000006a34ff7210 */ /* 0x000fe20007f3e0ff */
[----:B------:R-:W-:Y:S02]  /*f680*/  IMAD.IADD R29, R99, 0x1, R100 ;  /* 0x00000001631d7824 */ /* 0x000fe400078e0264 */
[----:B------:R-:W-:Y:S01]  /*f690*/  IMAD.MOV.U32 R102, RZ, RZ, R101 ;  /* 0x000000ffff667224 */ /* 0x000fe200078e0065 */
[----:B------:R-:W-:Y:S01]  /*f6a0*/  IADD3.X RZ, P1, PT, R53, R51, RZ, P1, !PT ;  /* 0x0000003335ff7210 */ /* 0x000fe20000f3e4ff */
[----:B------:R-:W-:Y:S01]  /*f6b0*/  IMAD.X R99, RZ, RZ, RZ, P6 ;  /* 0x000000ffff637224 */ /* 0x000fe200030e06ff */
[----:B------:R-:W-:Y:S01]  /*f6c0*/  IADD3 R49, P6, PT, R54, R57, RZ ;  /* 0x0000003936317210 */ /* 0x000fe20007fde0ff */
[----:B------:R-:W-:Y:S01]  /*f6d0*/  IMAD.X R57, RZ, RZ, RZ, P3 ;  /* 0x000000ffff397224 */ /* 0x000fe200018e06ff */
[----:B------:R-:W-:Y:S01]  /*f6e0*/  IADD3 R46, P3, PT, R43, R98, RZ ;  /* 0x000000622b2e7210 */ /* 0x000fe20007f7e0ff */
[----:B------:R-:W-:Y:S01]  /*f6f0*/  IMAD.WIDE.U32.X R100, R48, 0x1eabfffe, R102, P2 ;  /* 0x1eabfffe30647825 */ /* 0x000fe200010e0466 */
[----:B------:R-:W-:-:S02]  /*f700*/  IADD3 RZ, P2, PT, R72, R56, RZ ;  /* 0x0000003848ff7210 */ /* 0x000fc40007f5e0ff */
[----:B------:R-:W-:Y:S01]  /*f710*/  IADD3.X R47, P3, PT, R29, R108, RZ, P3, !PT ;  /* 0x0000006c1d2f7210 */ /* 0x000fe20001f7e4ff */
[----:B------:R-:W-:Y:S01]  /*f720*/  IMAD.WIDE.U32 R50, R64, R34, R72 ;  /* 0x0000002240327225 */ /* 0x000fe200078e0048 */
[----:B------:R-:W-:Y:S02]  /*f730*/  IADD3.X R29, P0, PT, RZ, R100, RZ, P0, !PT ;  /* 0x00000064ff1d7210 */ /* 0x000fe4000071e4ff */
[----:B------:R-:W-:Y:S01]  /*f740*/  IADD3.X RZ, P2, PT, R73, R49, RZ, P2, !PT ;  /* 0x0000003149ff7210 */ /* 0x000fe2000175e4ff */
[----:B------:R-:W-:Y:S01]  /*f750*/  IMAD.MOV.U32 R98, RZ, RZ, R55 ;  /* 0x000000ffff627224 */ /* 0x000fe200078e0037 */
[----:B------:R-:W-:Y:S01]  /*f760*/  IADD3.X R29, P3, PT, RZ, R29, RZ, P3, !PT ;  /* 0x0000001dff1d7210 */ /* 0x000fe20001f7e4ff */
[----:B------:R-:W-:Y:S02]  /*f770*/  IMAD.IADD R49, R51, 0x1, R54 ;  /* 0x0000000133317824 */ /* 0x000fe400078e0236 */
[----:B------:R-:W-:Y:S01]  /*f780*/  IMAD.MOV.U32 R56, RZ, RZ, R105 ;  /* 0x000000ffff387224 */ /* 0x000fe200078e0069 */
[----:B------:R-:W-:Y:S01]  /*f790*/  IADD3.X R43, PT, PT, RZ, RZ, R101, P3, P0 ;  /* 0x000000ffff2b7210 */ /* 0x000fe20001fe0465 */
[----:B------:R-:W-:Y:S01]  /*f7a0*/  IMAD.WIDE.U32.X R54, R65, R35, R98, P6 ;  /* 0x0000002341367225 */ /* 0x000fe200030e0462 */
[----:B------:R-:W-:-:S02]  /*f7b0*/  IADD3 R50, P0, PT, R109, R50, RZ ;  /* 0x000000326d327210 */ /* 0x000fc40007f1e0ff */
[----:B------:R-:W-:Y:S01]  /*f7c0*/  IADD3 R72, P6, PT, R111, R114, RZ ;  /* 0x000000726f487210 */ /* 0x000fe20007fde0ff */
[----:B------:R-:W-:Y:S01]  /*f7d0*/  IMAD.WIDE.U32 R52, R42, -0x94f09dc, R52 ;  /* 0xf6b0f6242a347825 */ /* 0x000fe200078e0034 */
[----:B------:R-:W-:-:S03]  /*f7e0*/  IADD3.X R51, P0, PT, R49, R110, RZ, P0, !PT ;  /* 0x0000006e31337210 */ /* 0x000fc6000071e4ff */
[----:B------:R-:W-:Y:S01]  /*f7f0*/  IMAD.WIDE.U32.X R100, R48, 0x6730d2a0, R56, P4 ;  /* 0x6730d2a030647825 */ /* 0x000fe200020e0438 */
[----:B------:R-:W-:Y:S02]  /*f800*/  IADD3.X R49, P4, PT, RZ, R54, RZ, P2, !PT ;  /* 0x00000036ff317210 */ /* 0x000fe4000179e4ff */
[----:B------:R-:W-:Y:S01]  /*f810*/  IADD3 R52, P3, PT, R29, R52, RZ ;  /* 0x000000341d347210 */ /* 0x000fe20007f7e0ff */
[----:B------:R-:W-:Y:S01]  /*f820*/  IMAD.IADD R104, R53, 0x1, R104 ;  /* 0x0000000135687824 */ /* 0x000fe200078e0268 */
[----:B------:R-:W-:Y:S01]  /*f830*/  IADD3.X R49, P0, PT, RZ, R49, RZ, P0, !PT ;  /* 0x00000031ff317210 */ /* 0x000fe2000071e4ff */
[-C--:B------:R-:W-:Y:S01]  /*f840*/  IMAD.WIDE.U32 R56, R33, R64.reuse, RZ ;  /* 0x0000004021387225 */ /* 0x080fe200078e00ff */
[----:B------:R-:W-:Y:S02]  /*f850*/  IADD3.X R73, P2, PT, R112, R113, RZ, P6, !PT ;  /* 0x0000007170497210 */ /* 0x000fe4000375e4ff */
[----:B------:R-:W-:Y:S01]  /*f860*/  IADD3.X R53, P3, PT, R104, R43, RZ, P3, !PT ;  /* 0x0000002b68357210 */ /* 0x000fe20001f7e4ff */
[----:B------:R-:W-:Y:S01]  /*f870*/  IMAD.WIDE.U32 R98, R32, R64, RZ ;  /* 0x0000004020627225 */ /* 0x000fe200078e00ff */
[----:B------:R-:W-:-:S02]  /*f880*/  IADD3.X R43, P1, PT, RZ, R100, RZ, P1, !PT ;  /* 0x00000064ff2b7210 */ /* 0x000fc40000f3e4ff */
[----:B------:R-:W-:Y:S01]  /*f890*/  IADD3.X R106, PT, PT, RZ, RZ, R55, P0, P4 ;  /* 0x000000ffff6a7210 */ /* 0x000fe200007e8437 */
[----:B------:R-:W-:Y:S01]  /*f8a0*/  IMAD.WIDE.U32 R54, P0, R65, R32, R56 ;  /* 0x0000002041367225 */ /* 0x000fe20007800038 */
[----:B------:R-:W-:-:S03]  /*f8b0*/  IADD3.X R43, P3, PT, RZ, R43, RZ, P3, !PT ;  /* 0x0000002bff2b7210 */ /* 0x000fc60001f7e4ff */
[----:B------:R-:W-:Y:S01]  /*f8c0*/  IMAD.WIDE.U32 R102, R48, -0xc7aed41, RZ ;  /* 0xf38512bf30667825 */ /* 0x000fe200078e00ff */
[----:B------:R-:W-:Y:S02]  /*f8d0*/  IADD3.X R116, PT, PT, RZ, RZ, R101, P3, P1 ;  /* 0x000000ffff747210 */ /* 0x000fe40001fe2465 */
[----:B------:R-:W-:Y:S01]  /*f8e0*/  IADD3 R107, P4, PT, R54, R99, RZ ;  /* 0x00000063366b7210 */ /* 0x000fe20007f9e0ff */
[----:B------:R-:W-:Y:S01]  /*f8f0*/  IMAD.WIDE.U32 R56, R64, R32, R72 ;  /* 0x0000002040387225 */ /* 0x000fe200078e0048 */
[----:B------:R-:W-:-:S03]  /*f900*/  IADD3 RZ, P3, PT, R72, R98, RZ ;  /* 0x0000006248ff7210 */ /* 0x000fc60007f7e0ff */
[----:B------:R-:W-:Y:S01]  /*f910*/  IMAD.X R101, RZ, RZ, RZ, P0 ;  /* 0x000000ffff657224 */ /* 0x000fe200000e06ff */
[----:B------:R-:W-:Y:S01]  /*f920*/  IADD3.X RZ, P3, PT, R73, R107, RZ, P3, !PT ;  /* 0x0000006b49ff7210 */ /* 0x000fe20001f7e4ff */
[----:B------:R-:W-:Y:S02]  /*f930*/  IMAD.MOV.U32 R100, RZ, RZ, R55 ;  /* 0x000000ffff647224 */ /* 0x000fe400078e0037 */
[----:B------:R-:W-:Y:S02]  /*f940*/  IMAD.IADD R29, R57, 0x1, R54 ;  /* 0x00000001391d7824 */ /* 0x000fe400078e0236 */
[----:B------:R-:W-:-:S04]  /*f950*/  IMAD.WIDE.U32 R104, R42, -0xc7aed41, RZ ;  /* 0xf38512bf2a687825 */ /* 0x000fc800078e00ff */
[----:B------:R-:W-:Y:S01]  /*f960*/  IMAD.WIDE.U32 R102, P6, R42, 0x64774b84, R102 ;  /* 0x64774b842a667825 */ /* 0x000fe200078c0066 */
[----:B------:R-:W-:-:S03]  /*f970*/  IADD3 RZ, P0, PT, R44, R104, RZ ;  /* 0x000000682cff7210 */ /* 0x000fc60007f1e0ff */
[----:B------:R-:W-:Y:S01]  /*f980*/  IMAD.WIDE.U32.X R98, R65, R33, R100, P4 ;  /* 0x0000002141627225 */ /* 0x000fe200020e0464 */
[----:B------:R-:W-:Y:S02]  /*f990*/  IADD3 R56, P4, PT, R49, R56, RZ ;  /* 0x0000003831387210 */ /* 0x000fe40007f9e0ff */
[----:B------:R-:W-:Y:S01]  /*f9a0*/  IADD3 R117, P1, PT, R102, R105, RZ ;  /* 0x0000006966757210 */ /* 0x000fe20007f3e0ff */
[C---:B------:R-:W-:Y:S01]  /*f9b0*/  IMAD.WIDE.U32 R54, R48.reuse, 0x434bacd7, RZ ;  /* 0x434bacd730367825 */ /* 0x040fe200078e00ff */
[----:B------:R-:W-:Y:S02]  /*f9c0*/  IADD3.X R57, P4, PT, R29, R106, RZ, P4, !PT ;  /* 0x0000006a1d397210 */ /* 0x000fe4000279e4ff */
[----:B------:R-:W-:Y:S01]  /*f9d0*/  IADD3.X R29, P3, PT, RZ, R98, RZ, P3, !PT ;  /* 0x00000062ff1d7210 */ /* 0x000fe20001f7e4ff */
[----:B------:R-:W-:Y:S01]  /*f9e0*/  IMAD.X R101, RZ, RZ, RZ, P6 ;  /* 0x000000ffff657224 */ /* 0x000fe200030e06ff */
[----:B------:R-:W-:Y:S01]  /*f9f0*/  IADD3.X RZ, P0, PT, R45, R117, RZ, P0, !PT ;  /* 0x000000752dff7210 */ /* 0x000fe2000071e4ff */
        /* <DEDUP_REMOVED lines=8> */
[----:B------:R-:W-:-:S04]  /*fa80*/  IMAD.WIDE.U32 R112, R41, R62, RZ ;  /* 0x0000003e29707225 */ /* 0x000fc800078e00ff */
[----:B------:R-:W-:-:S04]  /*fa90*/  IMAD.WIDE.U32 R108, R42, 0x397fe69a, RZ ;  /* 0x397fe69a2a6c7825 */ /* 0x000fc800078e00ff */
[----:B------:R-:W-:Y:S02]  /*faa0*/  IMAD.MOV.U32 R54, RZ, RZ, R105 ;  /* 0x000000ffff367224 */ /* 0x000fe400078e0069 */
[----:B------:R-:W-:Y:S02]  /*fab0*/  IMAD.X R111, RZ, RZ, RZ, P1 ;  /* 0x000000ffff6f7224 */ /* 0x000fe400008e06ff */
[----:B------:R-:W-:Y:S01]  /*fac0*/  IMAD.WIDE.U32.X R54, R48, 0x4b1ba7b6, R54, P6 ;  /* 0x4b1ba7b630367825 */ /* 0x000fe200030e0436 */
[----:B------:R-:W-:Y:S02]  /*fad0*/  IADD3 R119, P6, PT, R72, R109, RZ ;  /* 0x0000006d48777210 */ /* 0x000fe40007fde0ff */
[----:B------:R-:W-:Y:S01]  /*fae0*/  IADD3.X R109, P4, PT, RZ, R29, RZ, P4, !PT ;  /* 0x0000001dff6d7210 */ /* 0x000fe2000279e4ff */
[----:B------:R-:W-:-:S03]  /*faf0*/  IMAD.WIDE.U32 R114, R40, R62, RZ ;  /* 0x0000003e28727225 */ /* 0x000fc600078e00ff */
[----:B------:R-:W-:Y:S01]  /*fb00*/  IADD3.X R117, PT, PT, RZ, RZ, R99, P4, P3 ;  /* 0x000000ffff757210 */ /* 0x000fe200027e6463 */
[----:B------:R-:W-:Y:S01]  /*fb10*/  IMAD.WIDE.U32 R112, P1, R63, R40, R112 ;  /* 0x000000283f707225 */ /* 0x000fe20007820070 */
[----:B------:R-:W-:Y:S02]  /*fb20*/  IADD3 RZ, P3, PT, R46, R114, RZ ;  /* 0x000000722eff7210 */ /* 0x000fe40007f7e0ff */
[----:B------:R-:W-:Y:S01]  /*fb30*/  IADD3.X R114, P2, PT, RZ, RZ, RZ, P2, !PT ;  /* 0x000000ffff727210 */ /* 0x000fe2000175e4ff */
[----:B------:R-:W-:Y:S01]  /*fb40*/  IMAD.WIDE.U32 R44, R42, -0xc7aed41, R44 ;  /* 0xf38512bf2a2c7825 */ /* 0x000fe200078e002c */
[----:B------:R-:W-:-:S03]  /*fb50*/  IADD3 R99, P4, PT, R112, R115, RZ ;  /* 0x0000007370637210 */ /* 0x000fc60007f9e0ff */
[----:B------:R-:W-:Y:S01]  /*fb60*/  IMAD.MOV.U32 R110, RZ, RZ, R73 ;  /* 0x000000ffff6e7224 */ /* 0x000fe200078e0049 */
[----:B------:R-:W-:Y:S01]  /*fb70*/  IADD3.X RZ, P3, PT, R47, R99, RZ, P3, !PT ;  /* 0x000000632fff7210 */ /* 0x000fe20001f7e4ff */
[----:B------:R-:W-:Y:S01]  /*fb80*/  IMAD.X R99, RZ, RZ, RZ, P1 ;  /* 0x000000ffff637224 */ /* 0x000fe200008e06ff */
[----:B------:R-:W-:Y:S01]  /*fb90*/  IADD3.X R73, P5, PT, RZ, RZ, RZ, P5, !PT ;  /* 0x000000ffff497210 */ /* 0x000fe20002fbe4ff */
[----:B------:R-:W-:-:S04]  /*fba0*/  IMAD.WIDE.U32 R46, R62, R40, R46 ;  /* 0x000000283e2e7225 */ /* 0x000fc800078e002e */
[----:B------:R-:W-:Y:S02]  /*fbb0*/  IMAD.MOV.U32 R98, RZ, RZ, R113 ;  /* 0x000000ffff627224 */ /* 0x000fe400078e0071 */
[----:B------:R-:W-:Y:S02]  /*fbc0*/  IMAD.IADD R29, R45, 0x1, R102 ;  /* 0x000000012d1d7824 */ /* 0x000fe400078e0266 */
[----:B------:R-:W-:Y:S01]  /*fbd0*/  IMAD.WIDE.U32.X R48, R48, 0x1a0111ea, R110, P6 ;  /* 0x1a0111ea30307825 */ /* 0x000fe200030e046e */
[----:B------:R-:W-:-:S03]  /*fbe0*/  IADD3 RZ, P6, PT, R50, R106, RZ ;  /* 0x0000006a32ff7210 */ /* 0x000fc60007fde0ff */
[----:B------:R-:W-:Y:S01]  /*fbf0*/  IMAD.WIDE.U32 R102, R39, R62, RZ ;  /* 0x0000003e27667225 */ /* 0x000fe200078e00ff */
[----:B------:R-:W-:-:S03]  /*fc00*/  IADD3.X RZ, P1, PT, R51, R107, RZ, P6, !PT ;  /* 0x0000006b33ff7210 */ /* 0x000fc6000373e4ff */
[----:B------:R-:W-:Y:S01]  /*fc10*/  IMAD.WIDE.U32.X R98, R63, R41, R98, P4 ;  /* 0x000000293f627225 */ /* 0x000fe200020e0462 */
[----:B------:R-:W-:-:S03]  /*fc20*/  IADD3 RZ, P4, PT, RZ, R46, RZ ;  /* 0x0000002effff7210 */ /* 0x000fc60007f9e0ff */
[----:B------:R-:W-:Y:S01]  /*fc30*/  IMAD.IADD R47, R47, 0x1, R112 ;  /* 0x000000012f2f7824 */ /* 0x000fe200078e0270 */
[----:B------:R-:W-:Y:S01]  /*fc40*/  IADD3.X R45, P3, PT, RZ, R98, RZ, P3, !PT ;  /* 0x00000062ff2d7210 */ /* 0x000fe20001f7e4ff */
[----:B------:R-:W-:Y:S01]  /*fc50*/  IMAD.X R118, RZ, RZ, RZ, P5 ;  /* 0x000000ffff767224 */ /* 0x000fe200028e06ff */
[----:B------:R-:W-:Y:S01]  /*fc60*/  IADD3 R114, P5, PT, R114, R73, RZ ;  /* 0x0000004972727210 */ /* 0x000fe20007fbe0ff */
[----:B------:R-:W-:Y:S01]  /*fc70*/  IMAD.WIDE.U32 R106, P6, R63, R38, R102 ;  /* 0x000000263f6a7225 */ /* 0x000fe200078c0066 */
[----:B------:R-:W-:Y:S02]  /*fc80*/  IADD3.X RZ, P4, PT, RZ, R47, RZ, P4, !PT ;  /* 0x0000002fffff7210 */ /* 0x000fe4000279e4ff */
[----:B------:R-:W-:Y:S01]  /*fc90*/  IADD3.X R118, PT, PT, R118, RZ, RZ, P5, P2 ;  /* 0x000000ff76767210 */ /* 0x000fe20002fe44ff */
        /* <DEDUP_REMOVED lines=9> */
[----:B------:R-:W-:Y:S01]  /*fd30*/  IADD3.X RZ, P4, PT, R53, R73, RZ, P4, !PT ;  /* 0x0000004935ff7210 */ /* 0x000fe2000279e4ff */
[----:B------:R-:W-:Y:S01]  /*fd40*/  IMAD.WIDE.U32.X R52, R63, R39, R112, P5 ;  /* 0x000000273f347225 */ /* 0x000fe200028e0470 */
[----:B------:R-:W-:-:S02]  /*fd50*/  IADD3.X R99, PT, PT, RZ, RZ, R99, P6, P3 ;  /* 0x000000ffff637210 */ /* 0x000fc400037e6463 */
[----:B------:R-:W-:Y:S01]  /*fd60*/  IADD3 R44, P3, PT, R45, R102, RZ ;  /* 0x000000662d2c7210 */ /* 0x000fe20007f7e0ff */
[----:B------:R-:W-:Y:S01]  /*fd70*/  IMAD.WIDE.U32 R102, R36, R62, RZ ;  /* 0x0000003e24667225 */ /* 0x000fe200078e00ff */
[----:B------:R-:W-:Y:S02]  /*fd80*/  IADD3.X R111, P2, PT, R29, R116, RZ, P2, !PT ;  /* 0x000000741d6f7210 */ /* 0x000fe4000175e4ff */
[----:B------:R-:W-:Y:S01]  /*fd90*/  IADD3.X R43, P0, PT, RZ, R100, RZ, P0, !PT ;  /* 0x00000064ff2b7210 */ /* 0x000fe2000071e4ff */
[----:B------:R-:W-:Y:S01]  /*fda0*/  IMAD.WIDE.U32 R50, R42, 0x434bacd7, R50 ;  /* 0x434bacd72a327825 */ /* 0x000fe200078e0032 */
[----:B------:R-:W-:Y:S02]  /*fdb0*/  IADD3.X R45, P3, PT, R106, R99, RZ, P3, !PT ;  /* 0x000000636a2d7210 */ /* 0x000fe40001f7e4ff */
[----:B------:R-:W-:Y:S01]  /*fdc0*/  IADD3.X R73, P4, PT, RZ, R52, RZ, P4, !PT ;  /* 0x00000034ff497210 */ /* 0x000fe2000279e4ff */
[----:B------:R-:W-:Y:S01]  /*fdd0*/  IMAD.WIDE.U32 R98, R37, R62, RZ ;  /* 0x0000003e25627225 */ /* 0x000fe200078e00ff */
[----:B------:R-:W-:-:S02]  /*fde0*/  IADD3.X R43, P2, PT, RZ, R43, RZ, P2, !PT ;  /* 0x0000002bff2b7210 */ /* 0x000fc4000175e4ff */
[----:B------:R-:W-:Y:S01]  /*fdf0*/  IADD3.X R73, P3, PT, RZ, R73, RZ, P3, !PT ;  /* 0x00000049ff497210 */ /* 0x000fe20001f7e4ff */
[----:B------:R-:W-:Y:S01]  /*fe00*/  IMAD.IADD R105, R51, 0x1, R104 ;  /* 0x0000000133697824 */ /* 0x000fe200078e0268 */
[----:B------:R-:W-:Y:S01]  /*fe10*/  IADD3.X R100, PT, PT, RZ, RZ, R101, P2, P0 ;  /* 0x000000ffff647210 */ /* 0x000fe200017e0465 */
[----:B------:R-:W-:Y:S01]  /*fe20*/  IMAD.WIDE.U32 R98, P5, R63, R36, R98 ;  /* 0x000000243f627225 */ /* 0x000fe200078a0062 */
[----:B------:R-:W-:Y:S02]  /*fe30*/  IADD3 RZ, P6, PT, R56, R108, RZ ;  /* 0x0000006c38ff7210 */ /* 0x000fe40007fde0ff */
[----:B------:R-:W-:Y:S02]  /*fe40*/  IADD3 RZ, P0, PT, R110, R102, RZ ;  /* 0x000000666eff7210 */ /* 0x000fe40007f1e0ff */
[----:B------:R-:W-:Y:S01]  /*fe50*/  IADD3.X R106, PT, PT, RZ, RZ, R53, P3, P4 ;  /* 0x000000ffff6a7210 */ /* 0x000fe20001fe8435 */
[----:B------:R-:W-:Y:S01]  /*fe60*/  IMAD.WIDE.U32 R52, R31, R62, RZ ;  /* 0x0000003e1f347225 */ /* 0x000fe200078e00ff */
[----:B------:R-:W-:-:S02]  /*fe70*/  IADD3 R102, P4, PT, R43, R50, RZ ;  /* 0x000000322b667210 */ /* 0x000fc40007f9e0ff */
[----:B------:R-:W-:Y:S01]  /*fe80*/  IADD3.X RZ, P6, PT, R57, R119, RZ, P6, !PT ;  /* 0x0000007739ff7210 */ /* 0x000fe200037de4ff */
[----:B------:R-:W-:Y:S01]  /*fe90*/  IMAD.WIDE.U32 R42, R42, 0x397fe69a, R56 ;  /* 0x397fe69a2a2a7825 */ /* 0x000fe200078e0038 */
[----:B------:R-:W-:Y:S02]  /*fea0*/  IADD3 R51, P2, PT, R98, R103, RZ ;  /* 0x0000006762337210 */ /* 0x000fe40007f5e0ff */
[----:B------:R-:W-:Y:S01]  /*feb0*/  IADD3.X R103, P4, PT, R105, R100, RZ, P4, !PT ;  /* 0x0000006469677210 */ /* 0x000fe2000279e4ff */
[----:B------:R-:W-:Y:S01]  /*fec0*/  IMAD.WIDE.U32 R100, R62, R36, R110 ;  /* 0x000000243e647225 */ /* 0x000fe200078e006e */
[----:B------:R-:W-:Y:S02]  /*fed0*/  IADD3.X R57, P1, PT, RZ, R54, RZ, P1, !PT ;  /* 0x00000036ff397210 */ /* 0x000fe40000f3e4ff */
[----:B------:R-:W-:Y:S01]  /*fee0*/  IADD3.X RZ, P0, PT, R111, R51, RZ, P0, !PT ;  /* 0x000000336fff7210 */ /* 0x000fe2000071e4ff */
[----:B------:R-:W-:Y:S01]  /*fef0*/  IMAD.MOV.U32 R50, RZ, RZ, R99 ;  /* 0x000000ffff327224 */ /* 0x000fe200078e0063 */
[----:B------:R-:W-:Y:S01]  /*ff00*/  IADD3.X R57, P4, PT, RZ, R57, RZ, P4, !PT ;  /* 0x00000039ff397210 */ /* 0x000fe2000279e4ff */
[----:B------:R-:W-:Y:S01]  /*ff10*/  IMAD.IADD R99, R101, 0x1, R98 ;  /* 0x0000000165637824 */ /* 0x000fe200078e0262 */
[----:B------:R-:W-:Y:S01]  /*ff20*/  IADD3.X R126, P6, PT, RZ, R48, RZ, P6, !PT ;  /* 0x00000030ff7e7210 */ /* 0x000fe200037de4ff */
[----:B------:R-:W-:Y:S01]  /*ff30*/  IMAD.IADD R72, R43, 0x1, R72 ;  /* 0x000000012b487824 */ /* 0x000fe200078e0248 */
[----:B------:R-:W-:Y:S01]  /*ff40*/  IADD3.X R105, PT, PT, RZ, RZ, R55, P4, P1 ;  /* 0x000000ffff697210 */ /* 0x000fe200027e2437 */
[----:B------:R-:W-:Y:S01]  /*ff50*/  IMAD.X R51, RZ, RZ, RZ, P5 ;  /* 0x000000ffff337224 */ /* 0x000fe200028e06ff */
[----:B------:R-:W-:Y:S01]  /*ff60*/  IADD3 R100, P1, PT, R73, R100, RZ ;  /* 0x0000006449647210 */ /* 0x000fe20007f3e0ff */
[----:B------:R-:W-:Y:S01]  /*ff70*/  IMAD R73, R47, -0x30003, RZ ;  /* 0xfffcfffd2f497824 */ /* 0x000fe200078e02ff */
[----:B------:R-:W-:Y:S01]  /*ff80*/  IADD3 R98, P4, PT, R57, R42, RZ ;  /* 0x0000002a39627210 */ /* 0x000fe20007f9e0ff */
[----:B------:R-:W-:Y:S01]  /*ff90*/  IMAD.WIDE.U32 R42, R46, -0x30003, RZ ;  /* 0xfffcfffd2e2a7825 */ /* 0x000fe200078e00ff */
[----:B------:R-:W-:-:S02]  /*ffa0*/  IADD3.X R101, P1, PT, R99, R106, RZ, P1, !PT ;  /* 0x0000006a63657210 */ /* 0x000fc40000f3e4ff */
[----:B------:R-:W-:Y:S01]  /*ffb0*/  IADD3.X R99, P4, PT, R72, R105, RZ, P4, !PT ;  /* 0x0000006948637210 */ /* 0x000fe2000279e4ff */
[----:B------:R-:W-:Y:S01]  /*ffc0*/  IMAD R73, R46, -0x760c0004, R73 ;  /* 0x89f3fffc2e497824 */ /* 0x000fe200078e0249 */
[----:B------:R-:W-:Y:S01]  /*ffd0*/  IADD3 R29, P3, PT, R109, R114, RZ ;  /* 0x000000726d1d7210 */ /* 0x000fe20007f7e0ff */
[----:B------:R-:W-:Y:S01]  /*ffe0*/  IMAD.WIDE.U32 R54, P5, R63, R30, R52 ;  /* 0x0000001e3f367225 */ /* 0x000fe200078a0034 */
[----:B------:R-:W-:Y:S02]  /*fff0*/  IADD3.X R126, P4, PT, RZ, R126, RZ, P4, !PT ;  /* 0x0000007eff7e7210 */ /* 0x000fe4000279e4ff */
[----:B------:R-:W-:Y:S01]  /*10000*/  IADD3.X R104, P3, PT, R117, R118, RZ, P3, !PT ;  /* 0x0000007675687210 */ /* 0x000fe20001f7e4ff */
[----:B------:R-:W-:Y:S01]  /*10010*/  IMAD.WIDE.U32 R52, R30, R62, RZ ;  /* 0x0000003e1e347225 */ /* 0x000fe200078e00ff */
[----:B------:R-:W-:-:S03]  /*10020*/  IADD3.X R131, PT, PT, RZ, RZ, R49, P4, P6 ;  /* 0x000000ffff837210 */ /* 0x000fc600027ec431 */
[----:B------:R-:W-:Y:S01]  /*10030*/  IMAD.WIDE.U32.X R50, R63, R37, R50, P2 ;  /* 0x000000253f327225 */ /* 0x000fe200010e0432 */
[----:B------:R-:W-:-:S03]  /*10040*/  IADD3 RZ, P2, PT, R102, R52, RZ ;  /* 0x0000003466ff7210 */ /* 0x000fc60007f5e0ff */
[----:B------:R-:W-:Y:S01]  /*10050*/  IMAD.IADD R105, R43, 0x1, R73 ;  /* 0x000000012b697824 */ /* 0x000fe200078e0249 */
[----:B------:R-:W-:Y:S01]  /*10060*/  IADD3.X R107, P0, PT, RZ, R50, RZ, P0, !PT ;  /* 0x00000032ff6b7210 */ /* 0x000fe2000071e4ff */
[----:B------:R-:W-:Y:S01]  /*10070*/  IMAD.X R57, RZ, RZ, RZ, P5 ;  /* 0x000000ffff397224 */ /* 0x000fe200028e06ff */
[----:B------:R-:W-:Y:S01]  /*10080*/  IADD3 R109, P5, PT, R54, R53, RZ ;  /* 0x00000035366d7210 */ /* 0x000fe20007fbe0ff */
[----:B------:R-:W-:Y:S01]  /*10090*/  IMAD.WIDE.U32 R52, R62, R30, R102 ;  /* 0x0000001e3e347225 */ /* 0x000fe200078e0066 */
[----:B------:R-:W-:Y:S02]  /*100a0*/  IADD3.X R107, P1, PT, RZ, R107, RZ, P1, !PT ;  /* 0x0000006bff6b7210 */ /* 0x000fe40000f3e4ff */
[----:B------:R-:W-:Y:S01]  /*100b0*/  IADD3.X RZ, P2, PT, R103, R109, RZ, P2, !PT ;  /* 0x0000006d67ff7210 */ /* 0x000fe2000175e4ff */
[----:B------:R-:W-:Y:S01]  /*100c0*/  IMAD.WIDE.U32 R72, R105, -0x5555, RZ ;  /* 0xffffaaab69487825 */ /* 0x000fe200078e00ff */
[----:B------:R-:W-:Y:S02]  /*100d0*/  IADD3 R52, P4, PT, R107, R52, RZ ;  /* 0x000000346b347210 */ /* 0x000fe40007f9e0ff */
[----:B------:R-:W-:Y:S01]  /*100e0*/  IADD3.X R102, PT, PT, RZ, RZ, R51, P1, P0 ;  /* 0x000000ffff667210 */ /* 0x000fe20000fe0433 */
[----:B------:R-:W-:-:S02]  /*100f0*/  IMAD.MOV.U32 R56, RZ, RZ, R55 ;  /* 0x000000ffff387224 */ /* 0x000fc400078e0037 */
[----:B------:R-:W-:Y:S02]  /*10100*/  IMAD.IADD R43, R53, 0x1, R54 ;  /* 0x00000001352b7824 */ /* 0x000fe400078e0236 */
[----:B------:R-:W-:-:S04]  /*10110*/  IMAD.WIDE.U32 R54, R42, -0x5555, RZ ;  /* 0xffffaaab2a367825 */ /* 0x000fc800078e00ff */
        /* <DEDUP_REMOVED lines=12> */
[----:B------:R-:W-:-:S02]  /*101e0*/  IMAD.IADD R43, R51, 0x1, R72 ;  /* 0x00000001332b7824 */ /* 0x000fc400078e0248 */
[----:B------:R-:W-:Y:S01]  /*101f0*/  IMAD.WIDE.U32 R56, R105, -0x94f09dc, RZ ;  /* 0xf6b0f62469387825 */ /* 0x000fe200078e00ff */
[----:B------:R-:W-:Y:S02]  /*10200*/  IADD3.X R129, PT, PT, RZ, RZ, R49, P6, P2 ;  /* 0x000000ffff817210 */ /* 0x000fe400037e4431 */
[----:B------:R-:W-:Y:S01]  /*10210*/  IADD3.X RZ, P4, PT, RZ, R43, RZ, P4, !PT ;  /* 0x0000002bffff7210 */ /* 0x000fe2000279e4ff */
[----:B------:R-:W-:-:S04]  /*10220*/  IMAD.WIDE.U32 R50, R42, -0x4eac0001, RZ ;  /* 0xb153ffff2a327825 */ /* 0x000fc800078e00ff */
[----:B------:R-:W-:Y:S01]  /*10230*/  IMAD.MOV.U32 R114, RZ, RZ, R73 ;  /* 0x000000ffff727224 */ /* 0x000fe200078e0049 */
[----:B------:R-:W-:Y:S01]  /*10240*/  IADD3 RZ, P2, PT, R44, R50, RZ ;  /* 0x000000322cff7210 */ /* 0x000fe20007f5e0ff */
[----:B------:R-:W-:-:S04]  /*10250*/  IMAD.WIDE.U32 R108, P5, R42, 0x1eabfffe, R54 ;  /* 0x1eabfffe2a6c7825 */ /* 0x000fc800078a0036 */
[----:B------:R-:W-:Y:S01]  /*10260*/  IMAD.WIDE.U32.X R114, R105, -0x46010001, R114, P1 ;  /* 0xb9feffff69727825 */ /* 0x000fe200008e0472 */
[----:B------:R-:W-:-:S03]  /*10270*/  IADD3 R51, P1, PT, R108, R51, RZ ;  /* 0x000000336c337210 */ /* 0x000fc60007f3e0ff */
[----:B------:R-:W-:Y:S01]  /*10280*/  IMAD.WIDE.U32 R102, R105, -0xc7aed41, RZ ;  /* 0xf38512bf69667825 */ /* 0x000fe200078e00ff */
[----:B------:R-:W-:-:S03]  /*10290*/  IADD3.X RZ, P2, PT, R45, R51, RZ, P2, !PT ;  /* 0x000000332dff7210 */ /* 0x000fc6000175e4ff */
[----:B------:R-:W-:-:S04]  /*102a0*/  IMAD.WIDE.U32 R48, R42, -0x94f09dc, RZ ;  /* 0xf6b0f6242a307825 */ /* 0x000fc800078e00ff */
[----:B------:R-:W-:-:S04]  /*102b0*/  IMAD.WIDE.U32 R120, P6, R42, 0x6730d2a0, R56 ;  /* 0x6730d2a02a787825 */ /* 0x000fc800078c0038 */
[----:B------:R-:W-:Y:S01]  /*102c0*/  IMAD.X R119, RZ, RZ, RZ, P5 ;  /* 0x000000ffff777224 */ /* 0x000fe200028e06ff */
[----:B------:R-:W-:Y:S01]  /*102d0*/  IADD3 R113, P5, PT, R120, R49, RZ ;  /* 0x0000003178717210 */ /* 0x000fe20007fbe0ff */
[----:B------:R-:W-:Y:S02]  /*102e0*/  IMAD.X R123, RZ, RZ, RZ, P6 ;  /* 0x000000ffff7b7224 */ /* 0x000fe400030e06ff */
[----:B------:R-:W-:-:S04]  /*102f0*/  IMAD.WIDE.U32 R102, P6, R42, 0x64774b84, R102 ;  /* 0x64774b842a667825 */ /* 0x000fc800078c0066 */
[----:B------:R-:W-:-:S04]  /*10300*/  IMAD.WIDE.U32 R124, R42, -0xc7aed41, RZ ;  /* 0xf38512bf2a7c7825 */ /* 0x000fc800078e00ff */
[----:B------:R-:W-:-:S04]  /*10310*/  IMAD.WIDE.U32 R50, R105, 0x434bacd7, RZ ;  /* 0x434bacd769327825 */ /* 0x000fc800078e00ff */
[----:B------:R-:W-:Y:S02]  /*10320*/  IMAD.MOV.U32 R122, RZ, RZ, R121 ;  /* 0x000000ffff7a7224 */ /* 0x000fe400078e0079 */
[----:B------:R-:W-:Y:S01]  /*10330*/  IMAD.X R73, RZ, RZ, RZ, P6 ;  /* 0x000000ffff497224 */ /* 0x000fe200030e06ff */
[----:B------:R-:W-:Y:S01]  /*10340*/  IADD3 R121, P6, PT, R102, R125, RZ ;  /* 0x0000007d66797210 */ /* 0x000fe20007fde0ff */
[----:B------:R-:W-:-:S04]  /*10350*/  IMAD.WIDE.U32 R46, R105, 0x397fe69a, RZ ;  /* 0x397fe69a692e7825 */ /* 0x000fc800078e00ff */
[----:B------:R-:W-:-:S04]  /*10360*/  IMAD.WIDE.U32.X R122, R105, 0x6730d2a0, R122, P5 ;  /* 0x6730d2a0697a7825 */ /* 0x000fc800028e047a */
[----:B------:R-:W-:Y:S02]  /*10370*/  IMAD.MOV.U32 R118, RZ, RZ, R109 ;  /* 0x000000ffff767224 */ /* 0x000fe400078e006d */
[----:B------:R-:W-:-:S04]  /*10380*/  IMAD.WIDE.U32 R56, R42, 0x434bacd7, RZ ;  /* 0x434bacd72a387825 */ /* 0x000fc800078e00ff */
[----:B------:R-:W-:-:S04]  /*10390*/  IMAD.WIDE.U32 R50, P5, R42, 0x4b1ba7b6, R50 ;  /* 0x4b1ba7b62a327825 */ /* 0x000fc800078a0032 */
[----:B------:R-:W-:Y:S02]  /*103a0*/  IMAD.MOV.U32 R72, RZ, RZ, R103 ;  /* 0x000000ffff487224 */ /* 0x000fe400078e0067 */
[----:B------:R-:W-:Y:S01]  /*103b0*/  IMAD.WIDE.U32.X R118, R105, 0x1eabfffe, R118, P1 ;  /* 0x1eabfffe69767825 */ /* 0x000fe200008e0476 */
[----:B------:R-:W-:-:S03]  /*103c0*/  IADD3 RZ, P1, PT, R100, R48, RZ ;  /* 0x0000003064ff7210 */ /* 0x000fc60007f3e0ff */
[----:B------:R-:W-:Y:S01]  /*103d0*/  IMAD.WIDE.U32.X R72, R105, 0x64774b84, R72, P6 ;  /* 0x64774b8469487825 */ /* 0x000fe200030e0448 */
[----:B------:R-:W-:-:S03]  /*103e0*/  IADD3.X RZ, P1, PT, R101, R113, RZ, P1, !PT ;  /* 0x0000007165ff7210 */ /* 0x000fc60000f3e4ff */
[----:B------:R-:W-:Y:S01]  /*103f0*/  IMAD.X R49, RZ, RZ, RZ, P5 ;  /* 0x000000ffff317224 */ /* 0x000fe200028e06ff */
[----:B------:R-:W-:Y:S01]  /*10400*/  IADD3 R125, P5, PT, R50, R57, RZ ;  /* 0x00000039327d7210 */ /* 0x000fe20007fbe0ff */
[----:B------:R-:W-:-:S04]  /*10410*/  IMAD.WIDE.U32 R106, R35, R62, RZ ;  /* 0x0000003e236a7225 */ /* 0x000fc800078e00ff */
[----:B------:R-:W-:-:S04]  /*10420*/  IMAD.WIDE.U32 R46, P6, R42, 0x1a0111ea, R46 ;  /* 0x1a0111ea2a2e7825 */ /* 0x000fc800078c002e */
[----:B------:R-:W-:-:S04]  /*10430*/  IMAD.WIDE.U32 R54, R42, 0x397fe69a, RZ ;  /* 0x397fe69a2a367825 */ /* 0x000fc800078e00ff */
[----:B------:R-:W-:-:S04]  /*10440*/  IMAD.WIDE.U32 R116, R42, -0x4eac0001, R44 ;  /* 0xb153ffff2a747825 */ /* 0x000fc800078e002c */
        /* <DEDUP_REMOVED lines=8> */
[----:B------:R-:W-:Y:S01]  /*104d0*/  IMAD.X R113, RZ, RZ, RZ, P5 ;  /* 0x000000ffff717224 */ /* 0x000fe200028e06ff */
[----:B------:R-:W-:Y:S01]  /*104e0*/  IADD3.X R117, P5, PT, RZ, R114, RZ, P0, !PT ;  /* 0x00000072ff757210 */ /* 0x000fe200007be4ff */
[----:B------:R-:W-:Y:S01]  /*104f0*/  IMAD.WIDE.U32.X R44, R105, 0x1a0111ea, R44, P6 ;  /* 0x1a0111ea692c7825 */ /* 0x000fe200030e042c */
[----:B------:R-:W-:Y:S02]  /*10500*/  IADD3 R47, P6, PT, R108, R111, RZ ;  /* 0x0000006f6c2f7210 */ /* 0x000fe40007fde0ff */
[----:B------:R-:W-:Y:S01]  /*10510*/  IADD3 RZ, P0, PT, R98, R110, RZ ;  /* 0x0000006e62ff7210 */ /* 0x000fe20007f1e0ff */
[----:B------:R-:W-:Y:S02]  /*10520*/  IMAD.MOV.U32 R112, RZ, RZ, R109 ;  /* 0x000000ffff707224 */ /* 0x000fe400078e006d */
[----:B------:R-:W-:Y:S01]  /*10530*/  IMAD.WIDE.U32 R106, R62, R34, R98 ;  /* 0x000000223e6a7225 */ /* 0x000fe200078e0062 */
[----:B------:R-:W-:-:S02]  /*10540*/  IADD3.X RZ, P0, PT, R99, R47, RZ, P0, !PT ;  /* 0x0000002f63ff7210 */ /* 0x000fc4000071e4ff */
[----:B------:R-:W-:Y:S01]  /*10550*/  IADD3.X R47, P1, PT, RZ, R122, RZ, P1, !PT ;  /* 0x0000007aff2f7210 */ /* 0x000fe20000f3e4ff */
[----:B------:R-:W-:Y:S01]  /*10560*/  IMAD.WIDE.U32.X R112, R63, R35, R112, P6 ;  /* 0x000000233f707225 */ /* 0x000fe200030e0470 */
[----:B------:R-:W-:Y:S02]  /*10570*/  IADD3.X R117, P6, PT, RZ, R117, RZ, P4, !PT ;  /* 0x00000075ff757210 */ /* 0x000fe400027de4ff */
[----:B------:R-:W-:Y:S01]  /*10580*/  IADD3 R98, P4, PT, R127, R106, RZ ;  /* 0x0000006a7f627210 */ /* 0x000fe20007f9e0ff */
[----:B------:R-:W-:Y:S01]  /*10590*/  IMAD.IADD R108, R107, 0x1, R108 ;  /* 0x000000016b6c7824 */ /* 0x000fe200078e026c */
[----:B------:R-:W-:Y:S02]  /*105a0*/  IADD3.X R114, PT, PT, RZ, RZ, R115, P6, P5 ;  /* 0x000000ffff727210 */ /* 0x000fe400037ea473 */
[----:B------:R-:W-:Y:S02]  /*105b0*/  IADD3 R116, P5, PT, R117, R116, RZ ;  /* 0x0000007475747210 */ /* 0x000fe40007fbe0ff */
[----:B------:R-:W-:Y:S01]  /*105c0*/  IADD3.X R99, P4, PT, R108, R129, RZ, P4, !PT ;  /* 0x000000816c637210 */ /* 0x000fe2000279e4ff */
[----:B------:R-:W-:Y:S01]  /*105d0*/  IMAD.WIDE.U32 R108, R42, -0x94f09dc, R100 ;  /* 0xf6b0f6242a6c7825 */ /* 0x000fe200078e0064 */
[----:B------:R-:W-:-:S02]  /*105e0*/  IADD3.X R55, P0, PT, RZ, R112, RZ, P0, !PT ;  /* 0x00000070ff377210 */ /* 0x000fc4000071e4ff */
[----:B------:R-:W-:Y:S01]  /*105f0*/  IADD3.X R117, P5, PT, R57, R114, RZ, P5, !PT ;  /* 0x0000007239757210 */ /* 0x000fe20002fbe4ff */
[----:B------:R-:W-:Y:S01]  /*10600*/  IMAD.IADD R120, R109, 0x1, R120 ;  /* 0x000000016d787824 */ /* 0x000fe200078e0278 */
[----:B------:R-:W-:Y:S01]  /*10610*/  IADD3.X R115, P2, PT, RZ, R118, RZ, P2, !PT ;  /* 0x00000076ff737210 */ /* 0x000fe2000175e4ff */
[----:B------:R-:W-:Y:S01]  /*10620*/  IMAD.WIDE.U32 R100, R33, R62, RZ ;  /* 0x0000003e21647225 */ /* 0x000fe200078e00ff */
[----:B------:R-:W-:Y:S02]  /*10630*/  IADD3.X R55, P4, PT, RZ, R55, RZ, P4, !PT ;  /* 0x00000037ff377210 */ /* 0x000fe4000279e4ff */
[----:B------:R-:W-:Y:S02]  /*10640*/  IADD3.X R115, P5, PT, RZ, R115, RZ, P5, !PT ;  /* 0x00000073ff737210 */ /* 0x000fe40002fbe4ff */
[----:B------:R-:W-:Y:S01]  /*10650*/  IADD3.X R118, PT, PT, RZ, RZ, R113, P4, P0 ;  /* 0x000000ffff767210 */ /* 0x000fe200027e0471 */
[----:B------:R-:W-:Y:S01]  /*10660*/  IMAD.WIDE.U32 R112, R41, R60, RZ ;  /* 0x0000003c29707225 */ /* 0x000fe200078e00ff */
[----:B------:R-:W-:-:S02]  /*10670*/  IADD3 R106, P0, PT, R126, R29, RZ ;  /* 0x0000001d7e6a7210 */ /* 0x000fc40007f1e0ff */
[----:B------:R-:W-:Y:S01]  /*10680*/  IADD3 R114, P4, PT, R115, R108, RZ ;  /* 0x0000006c73727210 */ /* 0x000fe20007f9e0ff */
[----:B------:R-:W-:Y:S01]  /*10690*/  IMAD.WIDE.U32 R108, R32, R62, RZ ;  /* 0x0000003e206c7225 */ /* 0x000fe200078e00ff */
[----:B------:R-:W-:Y:S02]  /*106a0*/  IADD3.X R119, PT, PT, RZ, RZ, R119, P5, P2 ;  /* 0x000000ffff777210 */ /* 0x000fe40002fe4477 */
[----:B------:R-:W-:Y:S01]  /*106b0*/  IADD3.X R107, P0, PT, R131, R104, RZ, P0, !PT ;  /* 0x00000068836b7210 */ /* 0x000fe2000071e4ff */
[----:B------:R-:W-:Y:S01]  /*106c0*/  IMAD.WIDE.U32 R104, P2, R63, R32, R100 ;  /* 0x000000203f687225 */ /* 0x000fe20007840064 */
[----:B------:R-:W-:Y:S02]  /*106d0*/  IADD3.X R115, P4, PT, R120, R119, RZ, P4, !PT ;  /* 0x0000007778737210 */ /* 0x000fe4000279e4ff */
[----:B------:R-:W-:Y:S01]  /*106e0*/  IADD3 RZ, P6, PT, R52, R124, RZ ;  /* 0x0000007c34ff7210 */ /* 0x000fe20007fde0ff */
[----:B------:R-:W-:Y:S01]  /*106f0*/  IMAD.WIDE.U32 R100, R62, R32, R106 ;  /* 0x000000203e647225 */ /* 0x000fe200078e006a */
[----:B------:R-:W-:-:S02]  /*10700*/  IADD3.X R47, P4, PT, RZ, R47, RZ, P4, !PT ;  /* 0x0000002fff2f7210 */ /* 0x000fc4000279e4ff */
[----:B------:R-:W-:Y:S01]  /*10710*/  IADD3 R29, P5, PT, R104, R109, RZ ;  /* 0x0000006d681d7210 */ /* 0x000fe20007fbe0ff */
[----:B------:R-:W-:Y:S01]  /*10720*/  IMAD.X R111, RZ, RZ, RZ, P2 ;  /* 0x000000ffff6f7224 */ /* 0x000fe200010e06ff */
[----:B------:R-:W-:Y:S01]  /*10730*/  IADD3 RZ, P2, PT, R106, R108, RZ ;  /* 0x0000006c6aff7210 */ /* 0x000fe20007f5e0ff */
[----:B------:R-:W-:Y:S01]  /*10740*/  IMAD.MOV.U32 R110, RZ, RZ, R105 ;  /* 0x000000ffff6e7224 */ /* 0x000fe200078e0069 */
[----:B------:R-:W-:Y:S01]  /*10750*/  IADD3.X R122, PT, PT, RZ, RZ, R123, P4, P1 ;  /* 0x000000ffff7a7210 */ /* 0x000fe200027e247b */
[----:B------:R-:W-:Y:S01]  /*10760*/  IMAD.WIDE.U32 R112, P4, R61, R40, R112 ;  /* 0x000000283d707225 */ /* 0x000fe20007880070 */
[----:B------:R-:W-:Y:S02]  /*10770*/  IADD3.X RZ, P6, PT, R53, R121, RZ, P6, !PT ;  /* 0x0000007935ff7210 */ /* 0x000fe400037de4ff */
[----:B------:R-:W-:Y:S01]  /*10780*/  IADD3 R100, P1, PT, R55, R100, RZ ;  /* 0x0000006437647210 */ /* 0x000fe20007f3e0ff */
[----:B------:R-:W-:Y:S01]  /*10790*/  IMAD.IADD R51, R101, 0x1, R104 ;  /* 0x0000000165337824 */ /* 0x000fe200078e0268 */
[----:B------:R-:W-:Y:S01]  /*107a0*/  IADD3.X RZ, P2, PT, R107, R29, RZ, P2, !PT ;  /* 0x0000001d6bff7210 */ /* 0x000fe2000175e4ff */
[----:B------:R-:W-:-:S03]  /*107b0*/  IMAD.WIDE.U32 R108, R40, R60, RZ ;  /* 0x0000003c286c7225 */ /* 0x000fc600078e00ff */
        /* <DEDUP_REMOVED lines=13> */
[----:B------:R-:W-:Y:S01]  /*10890*/  IADD3.X R47, P6, PT, RZ, R72, RZ, P6, !PT ;  /* 0x00000048ff2f7210 */ /* 0x000fe200037de4ff */
[----:B------:R-:W-:Y:S01]  /*108a0*/  IMAD.WIDE.U32 R40, R60, R40, R116 ;  /* 0x000000283c287225 */ /* 0x000fe200078e0074 */
[----:B------:R-:W-:-:S02]  /*108b0*/  IADD3.X R105, P5, PT, R29, R122, RZ, P5, !PT ;  /* 0x0000007a1d697210 */ /* 0x000fc40002fbe4ff */
[----:B------:R-:W-:Y:S01]  /*108c0*/  IADD3.X R29, PT, PT, RZ, RZ, R53, P1, P2 ;  /* 0x000000ffff1d7210 */ /* 0x000fe20000fe4435 */
[----:B------:R-:W-:Y:S01]  /*108d0*/  IMAD.IADD R113, R41, 0x1, R112 ;  /* 0x0000000129717824 */ /* 0x000fe200078e0270 */
[----:B------:R-:W-:Y:S01]  /*108e0*/  IADD3 RZ, P2, PT, RZ, R40, RZ ;  /* 0x00000028ffff7210 */ /* 0x000fe20007f5e0ff */
[----:B------:R-:W-:Y:S01]  /*108f0*/  IMAD.WIDE.U32 R52, R39, R60, RZ ;  /* 0x0000003c27347225 */ /* 0x000fe200078e00ff */
[----:B------:R-:W-:Y:S02]  /*10900*/  IADD3.X R47, P5, PT, RZ, R47, RZ, P5, !PT ;  /* 0x0000002fff2f7210 */ /* 0x000fe40002fbe4ff */
[----:B------:R-:W-:Y:S01]  /*10910*/  IADD3.X R41, P4, PT, RZ, R102, RZ, P4, !PT ;  /* 0x00000066ff297210 */ /* 0x000fe2000279e4ff */
[----:B------:R-:W-:Y:S01]  /*10920*/  IMAD.MOV.U32 R112, RZ, RZ, R40 ;  /* 0x000000ffff707224 */ /* 0x000fe200078e0028 */
[----:B------:R-:W-:Y:S02]  /*10930*/  IADD3.X RZ, P2, PT, RZ, R113, RZ, P2, !PT ;  /* 0x00000071ffff7210 */ /* 0x000fe4000175e4ff */
[----:B------:R-:W-:Y:S01]  /*10940*/  IADD3 RZ, P1, PT, R98, R56, RZ ;  /* 0x0000003862ff7210 */ /* 0x000fe20007f3e0ff */
[----:B------:R-:W-:Y:S01]  /*10950*/  IMAD.WIDE.U32 R56, R38, R60, RZ ;  /* 0x0000003c26387225 */ /* 0x000fe200078e00ff */
[----:B------:R-:W-:-:S02]  /*10960*/  IADD3.X R51, PT, PT, RZ, RZ, R73, P5, P6 ;  /* 0x000000ffff337210 */ /* 0x000fc40002fec449 */
[----:B------:R-:W-:Y:S01]  /*10970*/  IADD3.X R41, P2, PT, RZ, R41, RZ, P2, !PT ;  /* 0x00000029ff297210 */ /* 0x000fe2000175e4ff */
[----:B------:R-:W-:Y:S01]  /*10980*/  IMAD.WIDE.U32 R52, P5, R61, R38, R52 ;  /* 0x000000263d347225 */ /* 0x000fe200078a0034 */
[----:B------:R-:W-:Y:S02]  /*10990*/  IADD3.X RZ, P1, PT, R99, R125, RZ, P1, !PT ;  /* 0x0000007d63ff7210 */ /* 0x000fe40000f3e4ff */
[----:B------:R-:W-:Y:S01]  /*109a0*/  IADD3.X R102, PT, PT, RZ, RZ, R103, P2, P4 ;  /* 0x000000ffff667210 */ /* 0x000fe200017e8467 */
[----:B------:R-:W-:Y:S01]  /*109b0*/  IMAD.WIDE.U32 R72, R37, R60, RZ ;  /* 0x0000003c25487225 */ /* 0x000fe200078e00ff */
[----:B------:R-:W-:Y:S02]  /*109c0*/  IADD3 R109, P6, PT, R52, R57, RZ ;  /* 0x00000039346d7210 */ /* 0x000fe40007fde0ff */
[----:B------:R-:W-:Y:S01]  /*109d0*/  IADD3 RZ, P2, PT, R100, R54, RZ ;  /* 0x0000003664ff7210 */ /* 0x000fe20007f5e0ff */
[----:B------:R-:W-:Y:S01]  /*109e0*/  IMAD.X R55, RZ, RZ, RZ, P5 ;  /* 0x000000ffff377224 */ /* 0x000fe200028e06ff */
[----:B------:R-:W-:Y:S01]  /*109f0*/  IADD3 RZ, P5, PT, R114, R56, RZ ;  /* 0x0000003872ff7210 */ /* 0x000fe20007fbe0ff */
[----:B------:R-:W-:Y:S01]  /*10a00*/  IMAD.MOV.U32 R54, RZ, RZ, R53 ;  /* 0x000000ffff367224 */ /* 0x000fe200078e0035 */
[----:B------:R-:W-:Y:S01]  /*10a10*/  IADD3.X RZ, P2, PT, R101, R43, RZ, P2, !PT ;  /* 0x0000002b65ff7210 */ /* 0x000fe2000175e4ff */
[----:B------:R-:W-:Y:S01]  /*10a20*/  IMAD.WIDE.U32 R56, R36, R60, RZ ;  /* 0x0000003c24387225 */ /* 0x000fe200078e00ff */
[----:B------:R-:W-:-:S03]  /*10a30*/  IADD3.X RZ, P5, PT, R115, R109, RZ, P5, !PT ;  /* 0x0000006d73ff7210 */ /* 0x000fc60002fbe4ff */
[----:B------:R-:W-:-:S04]  /*10a40*/  IMAD.WIDE.U32 R72, P4, R61, R36, R72 ;  /* 0x000000243d487225 */ /* 0x000fc80007880048 */
[----:B------:R-:W-:Y:S01]  /*10a50*/  IMAD.WIDE.U32.X R54, R61, R39, R54, P6 ;  /* 0x000000273d367225 */ /* 0x000fe200030e0436 */
[----:B------:R-:W-:Y:S02]  /*10a60*/  IADD3 R103, P6, PT, R72, R57, RZ ;  /* 0x0000003948677210 */ /* 0x000fe40007fde0ff */
[----:B------:R-:W-:Y:S01]  /*10a70*/  IADD3.X R57, P1, PT, RZ, R48, RZ, P1, !PT ;  /* 0x00000030ff397210 */ /* 0x000fe20000f3e4ff */
[----:B------:R-:W-:-:S04]  /*10a80*/  IMAD.WIDE.U32 R38, R60, R38, R114 ;  /* 0x000000263c267225 */ /* 0x000fc800078e0072 */
[----:B------:R-:W-:-:S04]  /*10a90*/  IMAD.WIDE.U32 R98, R42, 0x434bacd7, R98 ;  /* 0x434bacd72a627825 */ /* 0x000fc800078e0062 */
[----:B------:R-:W-:Y:S02]  /*10aa0*/  IMAD.IADD R39, R39, 0x1, R52 ;  /* 0x0000000127277824 */ /* 0x000fe400078e0234 */
[----:B------:R-:W-:Y:S01]  /*10ab0*/  IMAD.X R53, RZ, RZ, RZ, P4 ;  /* 0x000000ffff357224 */ /* 0x000fe200020e06ff */
[----:B------:R-:W-:Y:S01]  /*10ac0*/  IADD3 R98, P4, PT, R47, R98, RZ ;  /* 0x000000622f627210 */ /* 0x000fe20007f9e0ff */
[----:B------:R-:W-:Y:S01]  /*10ad0*/  IMAD.MOV.U32 R52, RZ, RZ, R73 ;  /* 0x000000ffff347224 */ /* 0x000fe200078e0049 */
[----:B------:R-:W-:Y:S01]  /*10ae0*/  IADD3.X R47, P5, PT, RZ, R54, RZ, P5, !PT ;  /* 0x00000036ff2f7210 */ /* 0x000fe20002fbe4ff */
[----:B------:R-:W-:Y:S02]  /*10af0*/  IMAD.IADD R50, R99, 0x1, R50 ;  /* 0x0000000163327824 */ /* 0x000fe400078e0232 */
[----:B------:R-:W-:Y:S01]  /*10b00*/  IMAD.WIDE.U32.X R52, R61, R37, R52, P6 ;  /* 0x000000253d347225 */ /* 0x000fe200030e0434 */
[----:B------:R-:W-:Y:S02]  /*10b10*/  IADD3 R38, P6, PT, R41, R38, RZ ;  /* 0x0000002629267210 */ /* 0x000fe40007fde0ff */
[----:B------:R-:W-:Y:S01]  /*10b20*/  IADD3.X R99, P4, PT, R50, R51, RZ, P4, !PT ;  /* 0x0000003332637210 */ /* 0x000fe2000279e4ff */
[----:B------:R-:W-:Y:S01]  /*10b30*/  IMAD.WIDE.U32 R50, R42, 0x397fe69a, R100 ;  /* 0x397fe69a2a327825 */ /* 0x000fe200078e0064 */
[----:B------:R-:W-:-:S02]  /*10b40*/  IADD3.X R39, P6, PT, R39, R102, RZ, P6, !PT ;  /* 0x0000006627277210 */ /* 0x000fc400037de4ff */
[----:B------:R-:W-:Y:S01]  /*10b50*/  IADD3.X R57, P4, PT, RZ, R57, RZ, P4, !PT ;  /* 0x00000039ff397210 */ /* 0x000fe2000279e4ff */
[----:B------:R-:W-:Y:S01]  /*10b60*/  IMAD.WIDE.U32 R36, R60, R36, R104 ;  /* 0x000000243c247225 */ /* 0x000fe200078e0068 */
        /* <DEDUP_REMOVED lines=12> */
[----:B------:R-:W-:Y:S01]  /*10c30*/  IADD3.X R100, P2, PT, RZ, R44, RZ, P2, !PT ;  /* 0x0000002cff647210 */ /* 0x000fe2000175e4ff */
[----:B------:R-:W-:Y:S01]  /*10c40*/  IMAD.WIDE.U32 R50, R30, R60, RZ ;  /* 0x0000003c1e327225 */ /* 0x000fe200078e00ff */
[----:B------:R-:W-:Y:S02]  /*10c50*/  IADD3.X RZ, P4, PT, R105, R103, RZ, P4, !PT ;  /* 0x0000006769ff7210 */ /* 0x000fe4000279e4ff */
[----:B------:R-:W-:Y:S01]  /*10c60*/  IADD3.X R100, P5, PT, RZ, R100, RZ, P5, !PT ;  /* 0x00000064ff647210 */ /* 0x000fe20002fbe4ff */
[----:B------:R-:W-:Y:S01]  /*10c70*/  IMAD.IADD R37, R37, 0x1, R49 ;  /* 0x0000000125257824 */ /* 0x000fe200078e0231 */
[----:B------:R-:W-:Y:S01]  /*10c80*/  IADD3.X R47, P1, PT, R72, R55, RZ, P1, !PT ;  /* 0x00000037482f7210 */ /* 0x000fe20000f3e4ff */
[----:B------:R-:W-:Y:S01]  /*10c90*/  IMAD.WIDE.U32 R48, R31, R60, RZ ;  /* 0x0000003c1f307225 */ /* 0x000fe200078e00ff */
[----:B------:R-:W-:-:S02]  /*10ca0*/  IADD3.X R57, P4, PT, RZ, R52, RZ, P4, !PT ;  /* 0x00000034ff397210 */ /* 0x000fc4000279e4ff */
[----:B------:R-:W-:Y:S01]  /*10cb0*/  IADD3.X R102, PT, PT, RZ, RZ, R45, P5, P2 ;  /* 0x000000ffff667210 */ /* 0x000fe20002fe442d */
[----:B------:R-:W-:Y:S01]  /*10cc0*/  IMAD.WIDE.U32 R54, R37, -0x5555, RZ ;  /* 0xffffaaab25367825 */ /* 0x000fe200078e00ff */
[----:B------:R-:W-:Y:S02]  /*10cd0*/  IADD3.X R57, P1, PT, RZ, R57, RZ, P1, !PT ;  /* 0x00000039ff397210 */ /* 0x000fe40000f3e4ff */
[----:B------:R-:W-:Y:S01]  /*10ce0*/  IADD3 RZ, P5, PT, R98, R50, RZ ;  /* 0x0000003262ff7210 */ /* 0x000fe20007fbe0ff */
[----:B------:R-:W-:Y:S01]  /*10cf0*/  IMAD.WIDE.U32 R48, P6, R61, R30, R48 ;  /* 0x0000001e3d307225 */ /* 0x000fe200078c0030 */
[----:B------:R-:W-:-:S03]  /*10d00*/  IADD3.X R56, PT, PT, RZ, RZ, R53, P1, P4 ;  /* 0x000000ffff387210 */ /* 0x000fc60000fe8435 */
[----:B------:R-:W-:Y:S01]  /*10d10*/  IMAD.X R45, RZ, RZ, RZ, P6 ;  /* 0x000000ffff2d7224 */ /* 0x000fe200030e06ff */
[----:B------:R-:W-:Y:S01]  /*10d20*/  IADD3 R51, P2, PT, R48, R51, RZ ;  /* 0x0000003330337210 */ /* 0x000fe20007f5e0ff */
[----:B------:R-:W-:Y:S02]  /*10d30*/  IMAD.MOV.U32 R44, RZ, RZ, R49 ;  /* 0x000000ffff2c7224 */ /* 0x000fe400078e0031 */
[----:B------:R-:W-:Y:S01]  /*10d40*/  IMAD.WIDE.U32 R52, R36, -0x5555, RZ ;  /* 0xffffaaab24347825 */ /* 0x000fe200078e00ff */
[----:B------:R-:W-:-:S03]  /*10d50*/  IADD3.X RZ, P5, PT, R99, R51, RZ, P5, !PT ;  /* 0x0000003363ff7210 */ /* 0x000fc60002fbe4ff */
[----:B------:R-:W-:Y:S01]  /*10d60*/  IMAD.WIDE.U32 R54, P1, R36, -0x46010001, R54 ;  /* 0xb9feffff24367825 */ /* 0x000fe20007820036 */
[----:B------:R-:W-:-:S03]  /*10d70*/  IADD3 RZ, P6, PT, R40, R52, RZ ;  /* 0x0000003428ff7210 */ /* 0x000fc60007fde0ff */
[----:B------:R-:W-:Y:S01]  /*10d80*/  IMAD.WIDE.U32.X R44, R61, R31, R44, P2 ;  /* 0x0000001f3d2c7225 */ /* 0x000fe200010e042c */
[----:B------:R-:W-:-:S03]  /*10d90*/  IADD3 R53, P4, PT, R54, R53, RZ ;  /* 0x0000003536357210 */ /* 0x000fc60007f9e0ff */
[----:B------:R-:W-:Y:S01]  /*10da0*/  IMAD.WIDE.U32 R30, R60, R30, R98 ;  /* 0x0000001e3c1e7225 */ /* 0x000fe200078e0062 */
[----:B------:R-:W-:Y:S02]  /*10db0*/  IADD3.X RZ, P6, PT, R113, R53, RZ, P6, !PT ;  /* 0x0000003571ff7210 */ /* 0x000fe400037de4ff */
[----:B------:R-:W-:Y:S01]  /*10dc0*/  IADD3.X R103, P5, PT, RZ, R44, RZ, P5, !PT ;  /* 0x0000002cff677210 */ /* 0x000fe20002fbe4ff */
[----:B------:R-:W-:Y:S02]  /*10dd0*/  IMAD.IADD R31, R31, 0x1, R48 ;  /* 0x000000011f1f7824 */ /* 0x000fe400078e0230 */
[----:B------:R-:W-:-:S04]  /*10de0*/  IMAD.WIDE.U32 R40, R36, -0x5555, R112 ;  /* 0xffffaaab24287825 */ /* 0x000fc800078e0070 */
[----:B------:R-:W-:Y:S01]  /*10df0*/  IMAD.X R49, RZ, RZ, RZ, P1 ;  /* 0x000000ffff317224 */ /* 0x000fe200008e06ff */
[----:B------:R-:W-:Y:S01]  /*10e00*/  IADD3 RZ, P2, PT, RZ, R40, RZ ;  /* 0x00000028ffff7210 */ /* 0x000fe20007f5e0ff */
[----:B------:R-:W-:Y:S01]  /*10e10*/  IMAD.MOV.U32 R48, RZ, RZ, R55 ;  /* 0x000000ffff307224 */ /* 0x000fe200078e0037 */
[----:B------:R-:W-:Y:S01]  /*10e20*/  IADD3 R40, P1, PT, R57, R30, RZ ;  /* 0x0000001e39287210 */ /* 0x000fe20007f3e0ff */
[----:B------:R-:W-:Y:S02]  /*10e30*/  IMAD.IADD R41, R41, 0x1, R54 ;  /* 0x0000000129297824 */ /* 0x000fe400078e0236 */
[C---:B------:R-:W-:Y:S01]  /*10e40*/  IMAD.WIDE.U32.X R48, R37.reuse, -0x46010001, R48, P4 ;  /* 0xb9feffff25307825 */ /* 0x040fe200020e0430 */
[----:B------:R-:W-:Y:S02]  /*10e50*/  IADD3.X R57, P4, PT, RZ, RZ, RZ, P3, !PT ;  /* 0x000000ffff397210 */ /* 0x000fe40001f9e4ff */
[----:B------:R-:W-:Y:S01]  /*10e60*/  IADD3.X RZ, P2, PT, RZ, R41, RZ, P2, !PT ;  /* 0x00000029ffff7210 */ /* 0x000fe2000175e4ff */
[----:B------:R-:W-:Y:S01]  /*10e70*/  IMAD.WIDE.U32 R50, R37, -0x4eac0001, RZ ;  /* 0xb153ffff25327825 */ /* 0x000fe200078e00ff */
[----:B------:R-:W-:-:S02]  /*10e80*/  IADD3.X R99, P3, PT, RZ, R48, RZ, P6, !PT ;  /* 0x00000030ff637210 */ /* 0x000fc4000377e4ff */
[----:B------:R-:W-:Y:S01]  /*10e90*/  IADD3.X R41, P1, PT, R31, R56, RZ, P1, !PT ;  /* 0x000000381f297210 */ /* 0x000fe20000f3e4ff */
[----:B------:R-:W-:Y:S01]  /*10ea0*/  IMAD.WIDE.U32 R30, R35, R60, RZ ;  /* 0x0000003c231e7225 */ /* 0x000fe200078e00ff */
[----:B------:R-:W-:Y:S02]  /*10eb0*/  IADD3.X R99, P2, PT, RZ, R99, RZ, P2, !PT ;  /* 0x00000063ff637210 */ /* 0x000fe4000175e4ff */
[----:B------:R-:W-:Y:S01]  /*10ec0*/  IADD3.X R48, P0, PT, RZ, RZ, RZ, P0, !PT ;  /* 0x000000ffff307210 */ /* 0x000fe2000071e4ff */
[C---:B------:R-:W-:Y:S01]  /*10ed0*/  IMAD.WIDE.U32 R54, R36.reuse, -0x4eac0001, RZ ;  /* 0xb153ffff24367825 */ /* 0x040fe200078e00ff */
[----:B------:R-:W-:Y:S02]  /*10ee0*/  IADD3.X R98, PT, PT, RZ, RZ, R49, P2, P3 ;  /* 0x000000ffff627210 */ /* 0x000fe400017e6431 */
[----:B------:R-:W-:Y:S01]  /*10ef0*/  IADD3.X R103, P1, PT, RZ, R103, RZ, P1, !PT ;  /* 0x00000067ff677210 */ /* 0x000fe20000f3e4ff */
[----:B------:R-:W-:Y:S01]  /*10f00*/  IMAD.WIDE.U32 R52, P6, R36, 0x1eabfffe, R50 ;  /* 0x1eabfffe24347825 */ /* 0x000fe200078c0032 */
[----:B------:R-:W-:-:S02]  /*10f10*/  IADD3 R48, P2, PT, R48, R57, RZ ;  /* 0x0000003930307210 */ /* 0x000fc40007f5e0ff */
[----:B------:R-:W-:Y:S01]  /*10f20*/  IADD3.X R105, PT, PT, RZ, RZ, R45, P1, P5 ;  /* 0x000000ffff697210 */ /* 0x000fe20000fea42d */
[----:B------:R-:W-:Y:S01]  /*10f30*/  IMAD.X R104, RZ, RZ, RZ, P4 ;  /* 0x000000ffff687224 */ /* 0x000fe200020e06ff */
[----:B------:R-:W-:Y:S01]  /*10f40*/  IADD3 R107, P4, PT, R107, R48, RZ ;  /* 0x000000306b6b7210 */ /* 0x000fe20007f9e0ff */
[----:B------:R-:W-:Y:S01]  /*10f50*/  IMAD.WIDE.U32 R50, R37, -0x94f09dc, RZ ;  /* 0xf6b0f62425327825 */ /* 0x000fe200078e00ff */
[----:B------:R-:W-:Y:S02]  /*10f60*/  IADD3 RZ, P1, PT, R38, R54, RZ ;  /* 0x0000003626ff7210 */ /* 0x000fe40007f3e0ff */
[----:B------:R-:W-:Y:S01]  /*10f70*/  IADD3 R55, P5, PT, R52, R55, RZ ;  /* 0x0000003734377210 */ /* 0x000fe20007fbe0ff */
[----:B------:R-:W-:Y:S01]  /*10f80*/  IMAD.WIDE.U32 R44, P3, R61, R34, R30 ;  /* 0x000000223d2c7225 */ /* 0x000fe2000786001e */
[----:B------:R-:W-:Y:S02]  /*10f90*/  IADD3.X R104, PT, PT, R104, RZ, RZ, P2, P0 ;  /* 0x000000ff68687210 */ /* 0x000fe400017e04ff */
[----:B------:R-:W-:Y:S01]  /*10fa0*/  IADD3.X RZ, P1, PT, R39, R55, RZ, P1, !PT ;  /* 0x0000003727ff7210 */ /* 0x000fe20000f3e4ff */
[----:B------:R-:W-:-:S04]  /*10fb0*/  IMAD.WIDE.U32 R48, R34, R60, RZ ;  /* 0x0000003c22307225 */ /* 0x000fc800078e00ff */
[----:B------:R-:W-:Y:S01]  /*10fc0*/  IMAD.X R31, RZ, RZ, RZ, P3 ;  /* 0x000000ffff1f7224 */ /* 0x000fe200018e06ff */
[----:B------:R-:W-:Y:S01]  /*10fd0*/  IADD3 R109, P2, PT, R44, R49, RZ ;  /* 0x000000312c6d7210 */ /* 0x000fe20007f5e0ff */
[----:B------:R-:W-:-:S04]  /*10fe0*/  IMAD.WIDE.U32 R56, P3, R36, 0x6730d2a0, R50 ;  /* 0x6730d2a024387825 */ /* 0x000fc80007860032 */
[----:B------:R-:W-:-:S04]  /*10ff0*/  IMAD.WIDE.U32 R72, R36, -0x94f09dc, RZ ;  /* 0xf6b0f62424487825 */ /* 0x000fc800078e00ff */
[----:B------:R-:W-:Y:S01]  /*11000*/  IMAD.WIDE.U32 R50, R36, -0x4eac0001, R38 ;  /* 0xb153ffff24327825 */ /* 0x000fe200078e0026 */
[----:B------:R-:W-:-:S03]  /*11010*/  IADD3 RZ, P0, PT, R46, R72, RZ ;  /* 0x000000482eff7210 */ /* 0x000fc60007f1e0ff */
[----:B------:R-:W-:Y:S02]  /*11020*/  IMAD.MOV.U32 R30, RZ, RZ, R45 ;  /* 0x000000ffff1e7224 */ /* 0x000fe400078e002d */
[----:B------:R-:W-:Y:S01]  /*11030*/  IMAD.X R55, RZ, RZ, RZ, P6 ;  /* 0x000000ffff377224 */ /* 0x000fe200030e06ff */
[----:B------:R-:W-:Y:S01]  /*11040*/  IADD3 R49, P6, PT, R56, R73, RZ ;  /* 0x0000004938317210 */ /* 0x000fe20007fde0ff */
[----:B------:R-:W-:Y:S02]  /*11050*/  IMAD.MOV.U32 R54, RZ, RZ, R53 ;  /* 0x000000ffff367224 */ /* 0x000fe400078e0035 */
[----:B------:R-:W-:Y:S01]  /*11060*/  IMAD.WIDE.U32.X R38, R61, R35, R30, P2 ;  /* 0x000000233d267225 */ /* 0x000fe200010e041e */
[----:B------:R-:W-:Y:S02]  /*11070*/  IADD3 R30, P2, PT, R99, R50, RZ ;  /* 0x00000032631e7210 */ /* 0x000fe40007f5e0ff */
[----:B------:R-:W-:Y:S01]  /*11080*/  IADD3.X RZ, P0, PT, R47, R49, RZ, P0, !PT ;  /* 0x000000312fff7210 */ /* 0x000fe2000071e4ff */
[----:B------:R-:W-:-:S02]  /*11090*/  IMAD.IADD R101, R51, 0x1, R52 ;  /* 0x0000000133657824 */ /* 0x000fc400078e0234 */
[----:B------:R-:W-:Y:S01]  /*110a0*/  IMAD.WIDE.U32.X R50, R37, 0x1eabfffe, R54, P5 ;  /* 0x1eabfffe25327825 */ /* 0x000fe200028e0436 */
[----:B------:R-:W-:Y:S02]  /*110b0*/  IADD3 RZ, P5, PT, R42, R48, RZ ;  /* 0x000000302aff7210 */ /* 0x000fe40007fbe0ff */
[----:B------:R-:W-:Y:S01]  /*110c0*/  IADD3.X R101, P2, PT, R101, R98, RZ, P2, !PT ;  /* 0x0000006265657210 */ /* 0x000fe2000175e4ff */
[----:B------:R-:W-:Y:S01]  /*110d0*/  IMAD.X R49, RZ, RZ, RZ, P3 ;  /* 0x000000ffff317224 */ /* 0x000fe200018e06ff */
[----:B------:R-:W-:Y:S01]  /*110e0*/  IADD3.X R31, P3, PT, RZ, R50, RZ, P1, !PT ;  /* 0x00000032ff1f7210 */ /* 0x000fe20000f7e4ff */
[----:B------:R-:W-:Y:S01]  /*110f0*/  IMAD.WIDE.U32 R34, R60, R34, R42 ;  /* 0x000000223c227225 */ /* 0x000fe200078e002a */
[----:B------:R-:W-:Y:S02]  /*11100*/  IADD3.X RZ, P1, PT, R43, R109, RZ, P5, !PT ;  /* 0x0000006d2bff7210 */ /* 0x000fe40002f3e4ff */
[----:B------:R-:W-:Y:S01]  /*11110*/  IADD3.X R31, P2, PT, RZ, R31, RZ, P2, !PT ;  /* 0x0000001fff1f7210 */ /* 0x000fe2000175e4ff */
[----:B------:R-:W-:Y:S01]  /*11120*/  IMAD.IADD R44, R35, 0x1, R44 ;  /* 0x00000001232c7824 */ /* 0x000fe200078e022c */
[----:B------:R-:W-:Y:S01]  /*11130*/  IADD3 R50, P5, PT, R103, R34, RZ ;  /* 0x0000002267327210 */ /* 0x000fe20007fbe0ff */
[----:B------:R-:W-:Y:S01]  /*11140*/  IMAD.WIDE.U32 R46, R36, -0x94f09dc, R46 ;  /* 0xf6b0f624242e7825 */ /* 0x000fe200078e002e */
[----:B------:R-:W-:-:S02]  /*11150*/  IADD3.X R99, PT, PT, RZ, RZ, R51, P2, P3 ;  /* 0x000000ffff637210 */ /* 0x000fc400017e6433 */
        /* <DEDUP_REMOVED lines=10> */
[C---:B------:R-:W-:Y:S01]  /*11200*/  IMAD.WIDE.U32 R44, R36.reuse, -0xc7aed41, RZ ;  /* 0xf38512bf242c7825 */ /* 0x040fe200078e00ff */
[----:B------:R-:W-:Y:S02]  /*11210*/  IADD3.X R31, P6, PT, RZ, R42, RZ, P0, !PT ;  /* 0x0000002aff1f7210 */ /* 0x000fe400007de4ff */
[----:B------:R-:W-:Y:S01]  /*11220*/  IADD3.X R29, P0, PT, R29, R104, RZ, P4, !PT ;  /* 0x000000681d1d7210 */ /* 0x000fe2000271e4ff */
[----:B------:R-:W-:Y:S01]  /*11230*/  IMAD.WIDE.U32 R46, P5, R36, 0x64774b84, R34 ;  /* 0x64774b84242e7825 */ /* 0x000fe200078a0022 */
[----:B------:R-:W-:Y:S02]  /*11240*/  IADD3.X R31, P1, PT, RZ, R31, RZ, P2, !PT ;  /* 0x0000001fff1f7210 */ /* 0x000fe4000173e4ff */
[----:B------:R-:W-:Y:S01]  /*11250*/  IADD3 RZ, P3, PT, R40, R44, RZ ;  /* 0x0000002c28ff7210 */ /* 0x000fe20007f7e0ff */
[----:B------:R-:W-:Y:S01]  /*11260*/  IMAD.WIDE.U32 R34, R33, R60, RZ ;  /* 0x0000003c21227225 */ /* 0x000fe200078e00ff */
[----:B------:R-:W-:-:S02]  /*11270*/  IADD3 R39, P4, PT, R46, R45, RZ ;  /* 0x0000002d2e277210 */ /* 0x000fc40007f9e0ff */
[----:B------:R-:W-:Y:S01]  /*11280*/  IADD3.X R52, PT, PT, RZ, RZ, R43, P1, P6 ;  /* 0x000000ffff347210 */ /* 0x000fe20000fec42b */
[----:B------:R-:W-:Y:S01]  /*11290*/  IMAD.WIDE.U32 R42, R32, R60, RZ ;  /* 0x0000003c202a7225 */ /* 0x000fe200078e00ff */
[----:B------:R-:W-:Y:S02]  /*112a0*/  IADD3 R38, P1, PT, R100, R107, RZ ;  /* 0x0000006b64267210 */ /* 0x000fe40007f3e0ff */
[----:B------:R-:W-:Y:S01]  /*112b0*/  IADD3.X RZ, P3, PT, R41, R39, RZ, P3, !PT ;  /* 0x0000002729ff7210 */ /* 0x000fe20001f7e4ff */
[----:B------:R-:W-:Y:S01]  /*112c0*/  IMAD.WIDE.U32 R34, P2, R61, R32, R34 ;  /* 0x000000203d227225 */ /* 0x000fe20007840022 */
[----:B------:R-:W-:-:S03]  /*112d0*/  IADD3.X R39, P1, PT, R102, R29, RZ, P1, !PT ;  /* 0x0000001d66277210 */ /* 0x000fc60000f3e4ff */
[----:B------:R-:W-:Y:S01]  /*112e0*/  IMAD.WIDE.U32 R40, R36, -0xc7aed41, R40 ;  /* 0xf38512bf24287825 */ /* 0x000fe200078e0028 */
[----:B------:R-:W-:-:S03]  /*112f0*/  IADD3 R55, P6, PT, R34, R43, RZ ;  /* 0x0000002b22377210 */ /* 0x000fc60007fde0ff */
[----:B------:R-:W-:Y:S01]  /*11300*/  IMAD.X R49, RZ, RZ, RZ, P5 ;  /* 0x000000ffff317224 */ /* 0x000fe200028e06ff */
[----:B------:R-:W-:Y:S01]  /*11310*/  IADD3 R56, P5, PT, R31, R40, RZ ;  /* 0x000000281f387210 */ /* 0x000fe20007fbe0ff */
[----:B------:R-:W-:Y:S02]  /*11320*/  IMAD.MOV.U32 R48, RZ, RZ, R47 ;  /* 0x000000ffff307224 */ /* 0x000fe400078e002f */
[----:B------:R-:W-:Y:S01]  /*11330*/  IMAD.X R45, RZ, RZ, RZ, P2 ;  /* 0x000000ffff2d7224 */ /* 0x000fe200010e06ff */
[----:B------:R-:W-:Y:S01]  /*11340*/  IADD3 RZ, P2, PT, R38, R42, RZ ;  /* 0x0000002a26ff7210 */ /* 0x000fe20007f5e0ff */
[----:B------:R-:W-:Y:S02]  /*11350*/  IMAD.IADD R29, R41, 0x1, R46 ;  /* 0x00000001291d7824 */ /* 0x000fe400078e022e */
[----:B------:R-:W-:Y:S01]  /*11360*/  IMAD.WIDE.U32.X R42, R37, 0x64774b84, R48, P4 ;  /* 0x64774b84252a7825 */ /* 0x000fe200020e0430 */
[----:B------:R-:W-:Y:S02]  /*11370*/  IADD3.X RZ, P2, PT, R39, R55, RZ, P2, !PT ;  /* 0x0000003727ff7210 */ /* 0x000fe4000175e4ff */
[----:B------:R-:W-:Y:S01]  /*11380*/  IADD3.X R52, P4, PT, R29, R52, RZ, P5, !PT ;  /* 0x000000341d347210 */ /* 0x000fe20002f9e4ff */
[----:B------:R-:W-:Y:S01]  /*11390*/  IMAD.WIDE.U32 R46, R37, 0x434bacd7, RZ ;  /* 0x434bacd7252e7825 */ /* 0x000fe200078e00ff */
[----:B------:R-:W-:-:S03]  /*113a0*/  IADD3.X R31, P5, PT, RZ, R42, RZ, P3, !PT ;  /* 0x0000002aff1f7210 */ /* 0x000fc60001fbe4ff */
[----:B------:R-:W-:Y:S01]  /*113b0*/  IMAD.MOV.U32 R44, RZ, RZ, R35 ;  /* 0x000000ffff2c7224 */ /* 0x000fe200078e0023 */
[----:B------:R-:W-:-:S03]  /*113c0*/  IADD3.X R31, P4, PT, RZ, R31, RZ, P4, !PT ;  /* 0x0000001fff1f7210 */ /* 0x000fc6000279e4ff */
[----:B------:R-:W-:-:S04]  /*113d0*/  IMAD.WIDE.U32.X R40, R61, R33, R44, P6 ;  /* 0x000000213d287225 */ /* 0x000fc800030e042c */
[----:B------:R-:W-:-:S04]  /*113e0*/  IMAD.WIDE.U32 R44, R36, 0x434bacd7, RZ ;  /* 0x434bacd7242c7825 */ /* 0x000fc800078e00ff */
[----:B------:R-:W-:Y:S01]  /*113f0*/  IMAD.WIDE.U32 R46, P6, R36, 0x4b1ba7b6, R46 ;  /* 0x4b1ba7b6242e7825 */ /* 0x000fe200078c002e */
[----:B------:R-:W-:-:S03]  /*11400*/  IADD3 RZ, P3, PT, R50, R44, RZ ;  /* 0x0000002c32ff7210 */ /* 0x000fc60007f7e0ff */
[----:B------:R-:W-:Y:S01]  /*11410*/  IMAD.WIDE.U32 R32, R60, R32, R38 ;  /* 0x000000203c207225 */ /* 0x000fe200078e0026 */
[----:B------:R-:W-:-:S03]  /*11420*/  IADD3.X R38, PT, PT, RZ, RZ, R43, P4, P5 ;  /* 0x000000ffff267210 */ /* 0x000fc600027ea42b */
[----:B------:R-:W-:Y:S01]  /*11430*/  IMAD.X R49, RZ, RZ, RZ, P6 ;  /* 0x000000ffff317224 */ /* 0x000fe200030e06ff */
[----:B------:R-:W-:Y:S01]  /*11440*/  IADD3 R57, P6, PT, R46, R45, RZ ;  /* 0x0000002d2e397210 */ /* 0x000fe20007fde0ff */
        /* <DEDUP_REMOVED lines=22> */
[----:B------:R-:W-:-:S03]  /*115b0*/  IADD3 RZ, P6, PT, R44, R46, RZ ;  /* 0x0000002e2cff7210 */ /* 0x000fc60007fde0ff */
[----:B------:R-:W-:Y:S01]  /*115c0*/  IMAD.IADD R42, R35, 0x1, R42 ;  /* 0x00000001232a7824 */ /* 0x000fe200078e022a */
[----:B------:R-:W-:Y:S02]  /*115d0*/  IADD3 R35, P3, PT, R29, R34, RZ ;  /* 0x000000221d237210 */ /* 0x000fe40007f7e0ff */
[----:B------:R-:W-:Y:S02]  /*115e0*/  IADD3.X RZ, P6, PT, R45, R31, RZ, P6, !PT ;  /* 0x0000001f2dff7210 */ /* 0x000fe400037de4ff */
[----:B------:R-:W-:Y:S02]  /*115f0*/  IADD3.X R31, P1, PT, RZ, RZ, RZ, P1, !PT ;  /* 0x000000ffff1f7210 */ /* 0x000fe40000f3e4ff */
[----:B------:R-:W-:Y:S01]  /*11600*/  IADD3.X R42, P3, PT, R42, R33, RZ, P3, !PT ;  /* 0x000000212a2a7210 */ /* 0x000fe20001f7e4ff */
[----:B------:R-:W-:Y:S01]  /*11610*/  IMAD.X R33, RZ, RZ, RZ, P0 ;  /* 0x000000ffff217224 */ /* 0x000fe200000e06ff */
        /* <DEDUP_REMOVED lines=74> */
.L_x_1358:
[----:B------:R-:W-:Y:S05]  /*11ac0*/  BSYNC.RELIABLE B4 ;  /* 0x0000000000047941 */ /* 0x000fea0003800100 */
.L_x_1357:
        /* <DEDUP_REMOVED lines=12> */
.L_x_1359:
[----:B------:R-:W-:Y:S05]  /*11b90*/  BSYNC.RECONVERGENT B3 ;  /* 0x0000000000037941 */ /* 0x000fea0003800200 */
.L_x_1356:
        /* <DEDUP_REMOVED lines=8> */
[----:B------:R-:W-:Y:S02]  /*11c20*/  IMAD.X R43, RZ, RZ, RZ, P0 ;  /* 0x000000ffff2b7224 */ /* 0x000fe400000e06ff */
[----:B------:R-:W-:-:S04]  /*11c30*/  IMAD.WIDE.U32 R48, P0, R18, R210, R44 ;  /* 0x000000d212307225 */ /* 0x000fc8000780002c */
[----:B------:R-:W-:Y:S02]  /*11c40*/  IMAD.MOV.U32 R42, RZ, RZ, R41 ;  /* 0x000000ffff2a7224 */ /* 0x000fe400078e0029 */
[----:B------:R-:W-:-:S04]  /*11c50*/  IMAD.WIDE.U32 R44, R210, R16, RZ ;  /* 0x00000010d22c7225 */ /* 0x000fc800078e00ff */
[----:B------:R-:W-:Y:S01]  /*11c60*/  IMAD.WIDE.U32 R40, R215, R16, RZ ;  /* 0x00000010d7287225 */ /* 0x000fe200078e00ff */
[----:B------:R-:W-:-:S03]  /*11c70*/  IADD3 R35, P3, PT, R45, R48, RZ ;  /* 0x000000302d237210 */ /* 0x000fc60007f7e0ff */
[----:B------:R-:W-:-:S04]  /*11c80*/  IMAD.WIDE.U32 R50, P2, R18, R38, R50 ;  /* 0x0000002612327225 */ /* 0x000fc80007840032 */
[----:B------:R-:W-:-:S04]  /*11c90*/  IMAD.WIDE.U32 R206, R38, R16, RZ ;  /* 0x0000001026ce7225 */ /* 0x000fc800078e00ff */
[----:B------:R-:W-:Y:S01]  /*11ca0*/  IMAD.X R55, RZ, RZ, RZ, P0 ;  /* 0x000000ffff377224 */ /* 0x000fe200000e06ff */
[----:B------:R-:W-:Y:S01]  /*11cb0*/  IADD3 RZ, P0, PT, RZ, R46, RZ ;  /* 0x0000002effff7210 */ /* 0x000fe20007f1e0ff */
[----:B------:R-:W-:Y:S02]  /*11cc0*/  IMAD.MOV.U32 R54, RZ, RZ, R49 ;  /* 0x000000ffff367224 */ /* 0x000fe400078e0031 */
[----:B------:R-:W-:Y:S01]  /*11cd0*/  IMAD.X R53, RZ, RZ, RZ, P2 ;  /* 0x000000ffff357224 */ /* 0x000fe200010e06ff */
[----:B------:R-:W-:Y:S01]  /*11ce0*/  IADD3 R29, P2, PT, R207, R50, RZ ;  /* 0x00000032cf1d7210 */ /* 0x000fe20007f5e0ff */
[----:B------:R-:W-:Y:S01]  /*11cf0*/  IMAD.WIDE.U32 R48, P4, R18, R36, R40 ;  /* 0x0000002412307225 */ /* 0x000fe20007880028 */
[----:B------:R-:W-:-:S03]  /*11d00*/  IADD3.X RZ, P0, PT, RZ, R47, RZ, P0, !PT ;  /* 0x0000002fffff7210 */ /* 0x000fc6000071e4ff */
[----:B------:R-:W-:Y:S02]  /*11d10*/  IMAD.MOV.U32 R52, RZ, RZ, R51 ;  /* 0x000000ffff347224 */ /* 0x000fe400078e0033 */
[----:B------:R-:W-:-:S04]  /*11d20*/  IMAD.WIDE.U32.X R40, R18, R101, R42, P1 ;  /* 0x0000006512287225 */ /* 0x000fc800008e042a */
[----:B------:R-:W-:Y:S01]  /*11d30*/  IMAD.WIDE.U32 R50, R211, R16, RZ ;  /* 0x00000010d3327225 */ /* 0x000fe200078e00ff */
[----:B------:R-:W-:-:S03]  /*11d40*/  IADD3.X R45, P1, PT, RZ, R40, RZ, P0, !PT ;  /* 0x00000028ff2d7210 */ /* 0x000fc6000073e4ff */
[----:B------:R-:W-:Y:S01]  /*11d50*/  IMAD.WIDE.U32 R202, R34, R16, RZ ;  /* 0x0000001022ca7225 */ /* 0x000fe200078e00ff */
[----:B------:R-:W-:-:S03]  /*11d60*/  IADD3.X R45, P0, PT, RZ, R45, RZ, P0, !PT ;  /* 0x0000002dff2d7210 */ /* 0x000fc6000071e4ff */
[----:B------:R-:W-:-:S04]  /*11d70*/  IMAD.WIDE.U32 R42, P5, R18, R34, R50 ;  /* 0x00000022122a7225 */ /* 0x000fc800078a0032 */
[----:B------:R-:W-:-:S04]  /*11d80*/  IMAD.WIDE.U32 R132, R101, R19, RZ ;  /* 0x0000001365847225 */ /* 0x000fc800078e00ff */
[----:B------:R-:W-:-:S04]  /*11d90*/  IMAD.WIDE.U32 R182, R101, R27, RZ ;  /* 0x0000001b65b67225 */ /* 0x000fc800078e00ff */
[----:B------:R-:W-:Y:S01]  /*11da0*/  IMAD.X R51, RZ, RZ, RZ, P4 ;  /* 0x000000ffff337224 */ /* 0x000fe200020e06ff */
[----:B------:R-:W-:Y:S01]  /*11db0*/  IADD3 R33, P4, PT, R203, R42, RZ ;  /* 0x0000002acb217210 */ /* 0x000fe20007f9e0ff */
[----:B------:R-:W-:Y:S01]  /*11dc0*/  IMAD.WIDE.U32 R104, R36, R16, RZ ;  /* 0x0000001024687225 */ /* 0x000fe200078e00ff */
[----:B------:R-:W-:Y:S02]  /*11dd0*/  IADD3.X R42, PT, PT, RZ, RZ, R41, P0, P1 ;  /* 0x000000ffff2a7210 */ /* 0x000fe400007e2429 */
[----:B------:R-:W-:Y:S01]  /*11de0*/  IADD3 RZ, P0, PT, RZ, R44, RZ ;  /* 0x0000002cffff7210 */ /* 0x000fe20007f1e0ff */
[----:B------:R-:W-:Y:S01]  /*11df0*/  IMAD.X R143, RZ, RZ, RZ, P5 ;  /* 0x000000ffff8f7224 */ /* 0x000fe200028e06ff */
[----:B------:R-:W-:Y:S01]  /*11e00*/  IADD3 R39, P6, PT, R105, R48, RZ ;  /* 0x0000003069277210 */ /* 0x000fe20007fde0ff */
[----:B------:R-:W-:Y:S01]  /*11e10*/  IMAD.WIDE.U32.X R40, R18, R99, R54, P3 ;  /* 0x0000006312287225 */ /* 0x000fe200018e0436 */
[----:B------:R-:W-:Y:S02]  /*11e20*/  IADD3 R44, P1, PT, R45, R44, RZ ;  /* 0x0000002c2d2c7210 */ /* 0x000fe40007f3e0ff */
[----:B------:R-:W-:Y:S01]  /*11e30*/  IADD3.X RZ, P0, PT, RZ, R35, RZ, P0, !PT ;  /* 0x00000023ffff7210 */ /* 0x000fe2000071e4ff */
[----:B------:R-:W-:Y:S01]  /*11e40*/  IMAD.WIDE.U32 R132, P5, R20, R30, R132 ;  /* 0x0000001e14847225 */ /* 0x000fe200078a0084 */
[----:B------:R-:W-:-:S02]  /*11e50*/  IADD3.X R45, P1, PT, R35, R42, RZ, P1, !PT ;  /* 0x0000002a232d7210 */ /* 0x000fc40000f3e4ff */
[----:B------:R-:W-:Y:S01]  /*11e60*/  IADD3.X R207, P0, PT, RZ, R40, RZ, P0, !PT ;  /* 0x00000028ffcf7210 */ /* 0x000fe2000071e4ff */
[----:B------:R-:W-:-:S03]  /*11e70*/  IMAD.WIDE.U32 R124, R30, R19, RZ ;  /* 0x000000131e7c7225 */ /* 0x000fc600078e00ff */
[----:B------:R-:W-:Y:S01]  /*11e80*/  IADD3.X R207, P1, PT, RZ, R207, RZ, P1, !PT ;  /* 0x000000cfffcf7210 */ /* 0x000fe20000f3e4ff */
[----:B------:R-:W-:-:S04]  /*11e90*/  IMAD.WIDE.U32 R176, R30, R27, RZ ;  /* 0x0000001b1eb07225 */ /* 0x000fc800078e00ff */
[----:B------:R-:W-:-:S04]  /*11ea0*/  IMAD.WIDE.U32 R182, P3, R28, R30, R182 ;  /* 0x0000001e1cb67225 */ /* 0x000fc800078600b6 */
[----:B------:R-:W-:Y:S02]  /*11eb0*/  IMAD.MOV.U32 R50, RZ, RZ, R49 ;  /* 0x000000ffff327224 */ /* 0x000fe400078e0031 */
[----:B------:R-:W-:Y:S01]  /*11ec0*/  IMAD.X R117, RZ, RZ, RZ, P5 ;  /* 0x000000ffff757224 */ /* 0x000fe200028e06ff */
[----:B------:R-:W-:Y:S01]  /*11ed0*/  IADD3 R31, P5, PT, R132, R125, RZ ;  /* 0x0000007d841f7210 */ /* 0x000fe20007fbe0ff */
[----:B------:R-:W-:Y:S01]  /*11ee0*/  IMAD.X R151, RZ, RZ, RZ, P3 ;  /* 0x000000ffff977224 */ /* 0x000fe200018e06ff */
[----:B------:R-:W-:Y:S01]  /*11ef0*/  IADD3 R177, P3, PT, R182, R177, RZ ;  /* 0x000000b1b6b17210 */ /* 0x000fe20007f7e0ff */
[----:B------:R-:W-:-:S04]  /*11f00*/  IMAD.WIDE.U32 R48, R101, R25, RZ ;  /* 0x0000001965307225 */ /* 0x000fc800078e00ff */
[----:B------:R-:W-:-:S04]  /*11f10*/  IMAD.WIDE.U32 R56, R101, R23, RZ ;  /* 0x0000001765387225 */ /* 0x000fc800078e00ff */
[----:B------:R-:W-:Y:S02]  /*11f20*/  IMAD.MOV.U32 R116, RZ, RZ, R133 ;  /* 0x000000ffff747224 */ /* 0x000fe400078e0085 */
[----:B------:R-:W-:Y:S02]  /*11f30*/  IMAD.MOV.U32 R150, RZ, RZ, R183 ;  /* 0x000000ffff967224 */ /* 0x000fe400078e00b7 */
[----:B------:R-:W-:-:S04]  /*11f40*/  IMAD.WIDE.U32.X R116, R20, R101, R116, P5 ;  /* 0x0000006514747225 */ /* 0x000fc800028e0474 */
[----:B------:R-:W-:-:S04]  /*11f50*/  IMAD.WIDE.U32 R114, R101, R21, RZ ;  /* 0x0000001565727225 */ /* 0x000fc800078e00ff */
[----:B------:R-:W-:-:S04]  /*11f60*/  IMAD.WIDE.U32.X R150, R28, R101, R150, P3 ;  /* 0x000000651c967225 */ /* 0x000fc800018e0496 */
[----:B------:R-:W-:-:S04]  /*11f70*/  IMAD.WIDE.U32 R170, R30, R25, RZ ;  /* 0x000000191eaa7225 */ /* 0x000fc800078e00ff */
[----:B------:R-:W-:-:S04]  /*11f80*/  IMAD.WIDE.U32 R48, P5, R26, R30, R48 ;  /* 0x0000001e1a307225 */ /* 0x000fc800078a0030 */
[----:B------:R-:W-:-:S04]  /*11f90*/  IMAD.WIDE.U32 R56, P3, R24, R30, R56 ;  /* 0x0000001e18387225 */ /* 0x000fc80007860038 */
[----:B------:R-:W-:Y:S02]  /*11fa0*/  IMAD.X R139, RZ, RZ, RZ, P5 ;  /* 0x000000ffff8b7224 */ /* 0x000fe400028e06ff */
[----:B------:R-:W-:Y:S01]  /*11fb0*/  IMAD.X R121, RZ, RZ, RZ, P3 ;  /* 0x000000ffff797224 */ /* 0x000fe200018e06ff */
[----:B------:R-:W-:Y:S01]  /*11fc0*/  IADD3 R171, P3, PT, R48, R171, RZ ;  /* 0x000000ab30ab7210 */ /* 0x000fe20007f7e0ff */
[----:B------:R-:W-:-:S04]  /*11fd0*/  IMAD.WIDE.U32 R114, P5, R22, R30, R114 ;  /* 0x0000001e16727225 */ /* 0x000fc800078a0072 */
[----:B------:R-:W-:-:S04]  /*11fe0*/  IMAD.WIDE.U32 R158, R30, R23, RZ ;  /* 0x000000171e9e7225 */ /* 0x000fc800078e00ff */
[----:B------:R-:W-:-:S04]  /*11ff0*/  IMAD.WIDE.U32 R126, R30, R21, RZ ;  /* 0x000000151e7e7225 */ /* 0x000fc800078e00ff */
[----:B------:R-:W-:Y:S02]  /*12000*/  IMAD.MOV.U32 R138, RZ, RZ, R49 ;  /* 0x000000ffff8a7224 */ /* 0x000fe400078e0031 */
[----:B------:R-:W-:Y:S02]  /*12010*/  IMAD.MOV.U32 R142, RZ, RZ, R43 ;  /* 0x000000ffff8e7224 */ /* 0x000fe400078e002b */
[----:B------:R-:W-:Y:S01]  /*12020*/  IMAD.X R43, RZ, RZ, RZ, P5 ;  /* 0x000000ffff2b7224 */ /* 0x000fe200028e06ff */
[----:B------:R-:W-:Y:S01]  /*12030*/  IADD3 R159, P5, PT, R56, R159, RZ ;  /* 0x0000009f389f7210 */ /* 0x000fe20007fbe0ff */
[----:B------:R-:W-:Y:S01]  /*12040*/  IMAD.WIDE.U32.X R138, R26, R101, R138, P3 ;  /* 0x000000651a8a7225 */ /* 0x000fe200018e048a */
[----:B------:R-:W-:-:S03]  /*12050*/  IADD3 R35, P3, PT, R114, R127, RZ ;  /* 0x0000007f72237210 */ /* 0x000fc60007f7e0ff */
[----:B------:R-:W-:Y:S02]  /*12060*/  IMAD.MOV.U32 R120, RZ, RZ, R57 ;  /* 0x000000ffff787224 */ /* 0x000fe400078e0039 */
[----:B------:R-:W-:Y:S02]  /*12070*/  IMAD.MOV.U32 R42, RZ, RZ, R115 ;  /* 0x000000ffff2a7224 */ /* 0x000fe400078e0073 */
[----:B------:R-:W-:-:S04]  /*12080*/  IMAD.WIDE.U32.X R120, R24, R101, R120, P5 ;  /* 0x0000006518787225 */ /* 0x000fc800028e0478 */
[----:B------:R-:W-:Y:S01]  /*12090*/  IMAD.WIDE.U32.X R100, R22, R101, R42, P3 ;  /* 0x0000006516647225 */ /* 0x000fe200018e042a */
[----:B------:R-:W-:-:S03]  /*120a0*/  IADD3.X R42, PT, PT, RZ, RZ, R41, P1, P0 ;  /* 0x000000ffff2a7210 */ /* 0x000fc60000fe0429 */
[----:B------:R-:W-:Y:S02]  /*120b0*/  IMAD R43, R47, -0x30003, RZ ;  /* 0xfffcfffd2f2b7824 */ /* 0x000fe400078e02ff */
[----:B------:R-:W-:-:S04]  /*120c0*/  IMAD.WIDE.U32 R54, R37, R16, RZ ;  /* 0x0000001025367225 */ /* 0x000fc800078e00ff */
[----:B------:R-:W-:-:S04]  /*120d0*/  IMAD.WIDE.U32 R180, R46, -0x30003, RZ ;  /* 0xfffcfffd2eb47825 */ /* 0x000fc800078e00ff */
[----:B------:R-:W-:Y:S02]  /*120e0*/  IMAD R43, R46, -0x760c0004, R43 ;  /* 0x89f3fffc2e2b7824 */ /* 0x000fe400078e022b */
[----:B------:R-:W-:-:S04]  /*120f0*/  IMAD.WIDE.U32 R168, R99, R25, RZ ;  /* 0x0000001963a87225 */ /* 0x000fc800078e00ff */
[----:B------:R-:W-:-:S04]  /*12100*/  IMAD.WIDE.U32 R54, P1, R18, R32, R54 ;  /* 0x0000002012367225 */ /* 0x000fc80007820036 */
[----:B------:R-:W-:Y:S02]  /*12110*/  IMAD.IADD R127, R181, 0x1, R43 ;  /* 0x00000001b57f7824 */ /* 0x000fe400078e022b */
[----:B------:R-:W-:-:S04]  /*12120*/  IMAD.WIDE.U32 R146, R99, R27, RZ ;  /* 0x0000001b63927225 */ /* 0x000fc800078e00ff */
[----:B------:R-:W-:-:S04]  /*12130*/  IMAD.WIDE.U32 R204, R99, R19, RZ ;  /* 0x0000001363cc7225 */ /* 0x000fc800078e00ff */
[----:B------:R-:W-:Y:S02]  /*12140*/  IMAD.X R43, RZ, RZ, RZ, P1 ;  /* 0x000000ffff2b7224 */ /* 0x000fe400008e06ff */
[----:B------:R-:W-:-:S04]  /*12150*/  IMAD.WIDE.U32 R72, R127, -0x5555, RZ ;  /* 0xffffaaab7f487825 */ /* 0x000fc800078e00ff */
[----:B------:R-:W-:-:S04]  /*12160*/  IMAD.WIDE.U32 R168, P1, R26, R210, R168 ;  /* 0x000000d21aa87225 */ /* 0x000fc800078200a8 */
[----:B------:R-:W-:-:S04]  /*12170*/  IMAD.WIDE.U32 R178, R210, R27, RZ ;  /* 0x0000001bd2b27225 */ /* 0x000fc800078e00ff */
[----:B------:R-:W-:-:S04]  /*12180*/  IMAD.WIDE.U32 R122, R99, R23, RZ ;  /* 0x00000017637a7225 */ /* 0x000fc800078e00ff */
[----:B------:R-:W-:-:S04]  /*12190*/  IMAD.WIDE.U32 R146, P0, R28, R210, R146 ;  /* 0x000000d21c927225 */ /* 0x000fc80007800092 */
[----:B------:R-:W-:-:S04]  /*121a0*/  IMAD.WIDE.U32 R204, P3, R20, R210, R204 ;  /* 0x000000d214cc7225 */ /* 0x000fc800078600cc */
[----:B------:R-:W-:Y:S02]  /*121b0*/  IMAD.X R163, RZ, RZ, RZ, P1 ;  /* 0x000000ffffa37224 */ /* 0x000fe400008e06ff */
[----:B------:R-:W-:-:S04]  /*121c0*/  IMAD.WIDE.U32 R106, P1, R180, -0x46010001, R72 ;  /* 0xb9feffffb46a7825 */ /* 0x000fc80007820048 */
[----:B------:R-:W-:Y:S01]  /*121d0*/  IMAD.WIDE.U32.X R72, R18, R149, R52, P2 ;  /* 0x0000009512487225 */ /* 0x000fe200010e0434 */
[----:B------:R-:W-:-:S03]  /*121e0*/  IADD3 R115, P2, PT, R146, R179, RZ ;  /* 0x000000b392737210 */ /* 0x000fc60007f5e0ff */
[----:B------:R-:W-:Y:S02]  /*121f0*/  IMAD.X R199, RZ, RZ, RZ, P3 ;  /* 0x000000ffffc77224 */ /* 0x000fe400018e06ff */
[----:B------:R-:W-:-:S04]  /*12200*/  IMAD.WIDE.U32 R122, P3, R24, R210, R122 ;  /* 0x000000d2187a7225 */ /* 0x000fc8000786007a */
[----:B------:R-:W-:Y:S02]  /*12210*/  IMAD.X R175, RZ, RZ, RZ, P0 ;  /* 0x000000ffffaf7224 */ /* 0x000fe400000e06ff */
[----:B------:R-:W-:-:S04]  /*12220*/  IMAD.WIDE.U32 R140, R210, R23, RZ ;  /* 0x00000017d28c7225 */ /* 0x000fc800078e00ff */
[----:B------:R-:W-:Y:S02]  /*12230*/  IMAD.MOV.U32 R174, RZ, RZ, R147 ;  /* 0x000000ffffae7224 */ /* 0x000fe400078e0093 */
[----:B------:R-:W-:-:S04]  /*12240*/  IMAD.WIDE.U32 R102, R180, -0x5555, RZ ;  /* 0xffffaaabb4667825 */ /* 0x000fc800078e00ff */
[----:B------:R-:W-:Y:S01]  /*12250*/  IMAD.WIDE.U32 R40, R210, R19, RZ ;  /* 0x00000013d2287225 */ /* 0x000fe200078e00ff */
[----:B------:R-:W-:-:S03]  /*12260*/  IADD3 R49, P0, PT, R106, R103, RZ ;  /* 0x000000676a317210 */ /* 0x000fc60007f1e0ff */
[----:B------:R-:W-:Y:S01]  /*12270*/  IMAD.WIDE.U32.X R174, R28, R99, R174, P2 ;  /* 0x000000631cae7225 */ /* 0x000fe200010e04ae */
[----:B------:R-:W-:Y:S02]  /*12280*/  IADD3 R57, P2, PT, R122, R141, RZ ;  /* 0x0000008d7a397210 */ /* 0x000fe40007f5e0ff */
[----:B------:R-:W-:Y:S01]  /*12290*/  IADD3 R181, P5, PT, R204, R41, RZ ;  /* 0x00000029ccb57210 */ /* 0x000fe20007fbe0ff */
[----:B------:R-:W-:Y:S01]  /*122a0*/  IMAD.X R137, RZ, RZ, RZ, P3 ;  /* 0x000000ffff897224 */ /* 0x000fe200018e06ff */
[----:B------:R-:W-:Y:S01]  /*122b0*/  IADD3 RZ, P3, PT, R46, R102, RZ ;  /* 0x000000662eff7210 */ /* 0x000fe20007f7e0ff */
[----:B------:R-:W-:Y:S02]  /*122c0*/  IMAD.MOV.U32 R136, RZ, RZ, R123 ;  /* 0x000000ffff887224 */ /* 0x000fe400078e007b */
[----:B------:R-:W-:Y:S01]  /*122d0*/  IMAD.WIDE.U32 R102, R180, -0x5555, R46 ;  /* 0xffffaaabb4667825 */ /* 0x000fe200078e002e */
[----:B------:R-:W-:-:S03]  /*122e0*/  IADD3.X RZ, P3, PT, R47, R49, RZ, P3, !PT ;  /* 0x000000312fff7210 */ /* 0x000fc60001f7e4ff */
[----:B------:R-:W-:Y:S02]  /*122f0*/  IMAD.MOV.U32 R198, RZ, RZ, R205 ;  /* 0x000000ffffc67224 */ /* 0x000fe400078e00cd */
[----:B------:R-:W-:-:S04]  /*12300*/  IMAD.WIDE.U32 R52, R210, R25, RZ ;  /* 0x00000019d2347225 */ /* 0x000fc800078e00ff */
[----:B------:R-:W-:Y:S01]  /*12310*/  IMAD.X R109, RZ, RZ, RZ, P1 ;  /* 0x000000ffff6d7224 */ /* 0x000fe200008e06ff */
[----:B------:R-:W-:Y:S01]  /*12320*/  IADD3 RZ, P1, PT, RZ, R102, RZ ;  /* 0x00000066ffff7210 */ /* 0x000fe20007f3e0ff */
[----:B------:R-:W-:Y:S02]  /*12330*/  IMAD.MOV.U32 R108, RZ, RZ, R107 ;  /* 0x000000ffff6c7224 */ /* 0x000fe400078e006b */
[----:B------:R-:W-:Y:S01]  /*12340*/  IMAD.WIDE.U32.X R136, R24, R99, R136, P2 ;  /* 0x0000006318887225 */ /* 0x000fe200010e0488 */
[----:B------:R-:W-:-:S03]  /*12350*/  IADD3 RZ, P2, PT, RZ, R206, RZ ;  /* 0x000000ceffff7210 */ /* 0x000fc60007f5e0ff */
[----:B------:R-:W-:Y:S01]  /*12360*/  IMAD.IADD R41, R103, 0x1, R106 ;  /* 0x0000000167297824 */ /* 0x000fe200078e026a */
[----:B------:R-:W-:Y:S01]  /*12370*/  IADD3.X RZ, P2, PT, RZ, R29, RZ, P2, !PT ;  /* 0x0000001dffff7210 */ /* 0x000fe2000175e4ff */
[----:B------:R-:W-:Y:S01]  /*12380*/  IMAD.WIDE.U32.X R198, R20, R99, R198, P5 ;  /* 0x0000006314c67225 */ /* 0x000fe200028e04c6 */
[----:B------:R-:W-:Y:S02]  /*12390*/  IADD3 R53, P5, PT, R168, R53, RZ ;  /* 0x00000035a8357210 */ /* 0x000fe40007fbe0ff */
[----:B------:R-:W-:Y:S01]  /*123a0*/  IADD3.X R105, P2, PT, RZ, R72, RZ, P2, !PT ;  /* 0x00000048ff697210 */ /* 0x000fe2000175e4ff */
[----:B------:R-:W-:Y:S01]  /*123b0*/  IMAD.WIDE.U32.X R102, R127, -0x46010001, R108, P0 ;  /* 0xb9feffff7f667825 */ /* 0x000fe200000e046c */
[----:B------:R-:W-:Y:S02]  /*123c0*/  IADD3 R206, P0, PT, R207, R206, RZ ;  /* 0x000000cecfce7210 */ /* 0x000fe40007f1e0ff */
[----:B------:R-:W-:Y:S01]  /*123d0*/  IADD3.X RZ, P1, PT, RZ, R41, RZ, P1, !PT ;  /* 0x00000029ffff7210 */ /* 0x000fe20000f3e4ff */
[----:B------:R-:W-:Y:S01]  /*123e0*/  IMAD.WIDE.U32 R110, R99, R21, RZ ;  /* 0x00000015636e7225 */ /* 0x000fe200078e00ff */
[----:B------:R-:W-:-:S02]  /*123f0*/  IADD3.X R207, P0, PT, R29, R42, RZ, P0, !PT ;  /* 0x0000002a1dcf7210 */ /* 0x000fc4000071e4ff */
[----:B------:R-:W-:Y:S01]  /*12400*/  IADD3.X R125, P3, PT, RZ, R102, RZ, P3, !PT ;  /* 0x00000066ff7d7210 */ /* 0x000fe20001f7e4ff */
[----:B------:R-:W-:Y:S01]  /*12410*/  IMAD.MOV.U32 R162, RZ, RZ, R169 ;  /* 0x000000ffffa27224 */ /* 0x000fe200078e00a9 */
[----:B------:R-:W-:Y:S01]  /*12420*/  IADD3.X R105, P0, PT, RZ, R105, RZ, P0, !PT ;  /* 0x00000069ff697210 */ /* 0x000fe2000071e4ff */
[----:B------:R-:W-:Y:S01]  /*12430*/  IMAD.WIDE.U32 R112, R210, R21, RZ ;  /* 0x00000015d2707225 */ /* 0x000fe200078e00ff */
[----:B------:R-:W-:Y:S02]  /*12440*/  IADD3.X R125, P1, PT, RZ, R125, RZ, P1, !PT ;  /* 0x0000007dff7d7210 */ /* 0x000fe40000f3e4ff */
[----:B------:R-:W-:Y:S01]  /*12450*/  IADD3.X R72, PT, PT, RZ, RZ, R73, P0, P2 ;  /* 0x000000ffff487210 */ /* 0x000fe200007e4449 */
[----:B------:R-:W-:Y:S01]  /*12460*/  IMAD.WIDE.U32.X R162, R26, R99, R162, P5 ;  /* 0x000000631aa27225 */ /* 0x000fe200028e04a2 */
[----:B------:R-:W-:Y:S02]  /*12470*/  IADD3 RZ, P0, PT, RZ, R104, RZ ;  /* 0x00000068ffff7210 */ /* 0x000fe40007f1e0ff */
[----:B------:R-:W-:Y:S01]  /*12480*/  IADD3.X R41, PT, PT, RZ, RZ, R103, P1, P3 ;  /* 0x000000ffff297210 */ /* 0x000fe20000fe6467 */
[----:B------:R-:W-:Y:S01]  /*12490*/  IMAD.WIDE.U32 R46, P5, R22, R210, R110 ;  /* 0x000000d2162e7225 */ /* 0x000fe200078a006e */
[----:B------:R-:W-:-:S02]  /*124a0*/  IADD3 R104, P1, PT, R105, R104, RZ ;  /* 0x0000006869687210 */ /* 0x000fc40007f3e0ff */
[----:B------:R-:W-:Y:S01]  /*124b0*/  IADD3.X RZ, P0, PT, RZ, R39, RZ, P0, !PT ;  /* 0x00000027ffff7210 */ /* 0x000fe2000071e4ff */
[----:B------:R-:W-:Y:S01]  /*124c0*/  IMAD.X R107, RZ, RZ, RZ, P5 ;  /* 0x000000ffff6b7224 */ /* 0x000fe200028e06ff */
[----:B------:R-:W-:Y:S01]  /*124d0*/  IADD3 R49, P5, PT, R46, R113, RZ ;  /* 0x000000712e317210 */ /* 0x000fe20007fbe0ff */
[----:B------:R-:W-:Y:S01]  /*124e0*/  IMAD.MOV.U32 R106, RZ, RZ, R47 ;  /* 0x000000ffff6a7224 */ /* 0x000fe200078e002f */
[----:B------:R-:W-:Y:S01]  /*124f0*/  IADD3.X R105, P1, PT, R39, R72, RZ, P1, !PT ;  /* 0x0000004827697210 */ /* 0x000fe20000f3e4ff */
[----:B------:R-:W-:-:S04]  /*12500*/  IMAD.WIDE.U32.X R50, R18, R215, R50, P6 ;  /* 0x000000d712327225 */ /* 0x000fc800030e0432 */
[----:B------:R-:W-:Y:S01]  /*12510*/  IMAD.WIDE.U32.X R98, R22, R99, R106, P5 ;  /* 0x0000006316627225 */ /* 0x000fe200028e046a */
[----:B------:R-:W-:-:S03]  /*12520*/  IADD3.X R203, P6, PT, RZ, R50, RZ, P0, !PT ;  /* 0x00000032ffcb7210 */ /* 0x000fc600007de4ff */
[----:B------:R-:W-:Y:S01]  /*12530*/  IMAD.WIDE.U32 R186, R32, R16, RZ ;  /* 0x0000001020ba7225 */ /* 0x000fe200078e00ff */
[----:B------:R-:W-:-:S03]  /*12540*/  IADD3.X R203, P1, PT, RZ, R203, RZ, P1, !PT ;  /* 0x000000cbffcb7210 */ /* 0x000fc60000f3e4ff */
[----:B------:R-:W-:Y:S01]  /*12550*/  IMAD.WIDE.U32 R106, R127, -0x4eac0001, RZ ;  /* 0xb153ffff7f6a7825 */ /* 0x000fe200078e00ff */
[----:B------:R-:W-:Y:S02]  /*12560*/  IADD3 R29, P5, PT, R187, R54, RZ ;  /* 0x00000036bb1d7210 */ /* 0x000fe40007fbe0ff */
[----:B------:R-:W-:Y:S01]  /*12570*/  IADD3.X R148, PT, PT, RZ, RZ, R51, P1, P6 ;  /* 0x000000ffff947210 */ /* 0x000fe20000fec433 */
[----:B------:R-:W-:Y:S02]  /*12580*/  IMAD.MOV.U32 R42, RZ, RZ, R55 ;  /* 0x000000ffff2a7224 */ /* 0x000fe400078e0037 */
[----:B------:R-:W-:-:S04]  /*12590*/  IMAD.WIDE.U32 R54, R180, -0x4eac0001, RZ ;  /* 0xb153ffffb4367825 */ /* 0x000fc800078e00ff */
[----:B------:R-:W-:Y:S01]  /*125a0*/  IMAD.WIDE.U32 R106, P2, R180, 0x1eabfffe, R106 ;  /* 0x1eabfffeb46a7825 */ /* 0x000fe2000784006a */
[----:B------:R-:W-:-:S03]  /*125b0*/  IADD3 RZ, P3, PT, R44, R54, RZ ;  /* 0x000000362cff7210 */ /* 0x000fc60007f7e0ff */
[----:B------:R-:W-:-:S04]  /*125c0*/  IMAD.WIDE.U32 R196, R149, R19, RZ ;  /* 0x0000001395c47225 */ /* 0x000fc800078e00ff */
[----:B------:R-:W-:Y:S01]  /*125d0*/  IMAD.X R135, RZ, RZ, RZ, P2 ;  /* 0x000000ffff877224 */ /* 0x000fe200010e06ff */
[----:B------:R-:W-:Y:S01]  /*125e0*/  IADD3 R55, P2, PT, R106, R55, RZ ;  /* 0x000000376a377210 */ /* 0x000fe20007f5e0ff */
[----:B------:R-:W-:-:S03]  /*125f0*/  IMAD.WIDE.U32 R172, R149, R27, RZ ;  /* 0x0000001b95ac7225 */ /* 0x000fc600078e00ff */
[----:B------:R-:W-:Y:S01]  /*12600*/  IADD3.X RZ, P0, PT, R45, R55, RZ, P3, !PT ;  /* 0x000000372dff7210 */ /* 0x000fe20001f1e4ff */
[----:B------:R-:W-:-:S04]  /*12610*/  IMAD.WIDE.U32 R160, R149, R25, RZ ;  /* 0x0000001995a07225 */ /* 0x000fc800078e00ff */
[----:B------:R-:W-:-:S04]  /*12620*/  IMAD.WIDE.U32 R196, P1, R20, R38, R196 ;  /* 0x0000002614c47225 */ /* 0x000fc800078200c4 */
[----:B------:R-:W-:-:S04]  /*12630*/  IMAD.WIDE.U32 R102, R149, R23, RZ ;  /* 0x0000001795667225 */ /* 0x000fc800078e00ff */
[----:B------:R-:W-:-:S04]  /*12640*/  IMAD.WIDE.U32 R172, P3, R28, R38, R172 ;  /* 0x000000261cac7225 */ /* 0x000fc800078600ac */
[----:B------:R-:W-:Y:S02]  /*12650*/  IMAD.X R157, RZ, RZ, RZ, P1 ;  /* 0x000000ffff9d7224 */ /* 0x000fe400008e06ff */
[----:B------:R-:W-:-:S04]  /*12660*/  IMAD.WIDE.U32 R50, R38, R19, RZ ;  /* 0x0000001326327225 */ /* 0x000fc800078e00ff */
[----:B------:R-:W-:-:S04]  /*12670*/  IMAD.WIDE.U32 R160, P1, R26, R38, R160 ;  /* 0x000000261aa07225 */ /* 0x000fc800078200a0 */
[----:B------:R-:W-:-:S04]  /*12680*/  IMAD.WIDE.U32 R130, R180, -0x4eac0001, R44 ;  /* 0xb153ffffb4827825 */ /* 0x000fc800078e002c */
[----:B------:R-:W-:Y:S02]  /*12690*/  IMAD.X R73, RZ, RZ, RZ, P3 ;  /* 0x000000ffff497224 */ /* 0x000fe400018e06ff */
[----:B------:R-:W-:-:S04]  /*126a0*/  IMAD.WIDE.U32 R44, R38, R27, RZ ;  /* 0x0000001b262c7225 */ /* 0x000fc800078e00ff */
[----:B------:R-:W-:-:S04]  /*126b0*/  IMAD.WIDE.U32 R102, P3, R24, R38, R102 ;  /* 0x0000002618667225 */ /* 0x000fc80007860066 */
[----:B------:R-:W-:Y:S01]  /*126c0*/  IMAD.X R165, RZ, RZ, RZ, P1 ;  /* 0x000000ffffa57224 */ /* 0x000fe200008e06ff */
[----:B------:R-:W-:Y:S01]  /*126d0*/  IADD3 R123, P1, PT, R196, R51, RZ ;  /* 0x00000033c47b7210 */ /* 0x000fe20007f3e0ff */
[----:B------:R-:W-:-:S04]  /*126e0*/  IMAD.WIDE.U32 R152, R38, R25, RZ ;  /* 0x0000001926987225 */ /* 0x000fc800078e00ff */
[----:B------:R-:W-:Y:S02]  /*126f0*/  IMAD.MOV.U32 R156, RZ, RZ, R197 ;  /* 0x000000ffff9c7224 */ /* 0x000fe400078e00c5 */
[----:B------:R-:W-:Y:S01]  /*12700*/  IMAD.X R109, RZ, RZ, RZ, P3 ;  /* 0x000000ffff6d7224 */ /* 0x000fe200018e06ff */
[----:B------:R-:W-:Y:S01]  /*12710*/  IADD3 R47, P3, PT, R172, R45, RZ ;  /* 0x0000002dac2f7210 */ /* 0x000fe20007f7e0ff */
[----:B------:R-:W-:-:S04]  /*12720*/  IMAD.WIDE.U32 R118, R38, R23, RZ ;  /* 0x0000001726767225 */ /* 0x000fc800078e00ff */
[----:B------:R-:W-:Y:S02]  /*12730*/  IMAD.MOV.U32 R72, RZ, RZ, R173 ;  /* 0x000000ffff487224 */ /* 0x000fe400078e00ad */
[----:B------:R-:W-:-:S04]  /*12740*/  IMAD.WIDE.U32 R110, R149, R21, RZ ;  /* 0x00000015956e7225 */ /* 0x000fc800078e00ff */
[----:B------:R-:W-:Y:S01]  /*12750*/  IMAD.WIDE.U32.X R156, R20, R149, R156, P1 ;  /* 0x00000095149c7225 */ /* 0x000fe200008e049c */
[----:B------:R-:W-:-:S03]  /*12760*/  IADD3 R113, P1, PT, R160, R153, RZ ;  /* 0x00000099a0717210 */ /* 0x000fc60007f3e0ff */
[----:B------:R-:W-:Y:S02]  /*12770*/  IMAD.MOV.U32 R164, RZ, RZ, R161 ;  /* 0x000000ffffa47224 */ /* 0x000fe400078e00a1 */
[----:B------:R-:W-:Y:S01]  /*12780*/  IMAD.WIDE.U32.X R72, R28, R149, R72, P3 ;  /* 0x000000951c487225 */ /* 0x000fe200018e0448 */
[----:B------:R-:W-:-:S03]  /*12790*/  IADD3 R51, P3, PT, R102, R119, RZ ;  /* 0x0000007766337210 */ /* 0x000fc60007f7e0ff */
[----:B------:R-:W-:Y:S02]  /*127a0*/  IMAD.MOV.U32 R134, RZ, RZ, R107 ;  /* 0x000000ffff867224 */ /* 0x000fe400078e006b */
[----:B------:R-:W-:-:S04]  /*127b0*/  IMAD.WIDE.U32 R128, R127, -0x94f09dc, RZ ;  /* 0xf6b0f6247f807825 */ /* 0x000fc800078e00ff */
[----:B------:R-:W-:Y:S02]  /*127c0*/  IMAD.MOV.U32 R108, RZ, RZ, R103 ;  /* 0x000000ffff6c7224 */ /* 0x000fe400078e0067 */
[----:B------:R-:W-:Y:S02]  /*127d0*/  IMAD.IADD R106, R131, 0x1, R106 ;  /* 0x00000001836a7824 */ /* 0x000fe400078e026a */
[----:B------:R-:W-:Y:S01]  /*127e0*/  IMAD.WIDE.U32.X R164, R26, R149, R164, P1 ;  /* 0x000000951aa47225 */ /* 0x000fe200008e04a4 */
[----:B------:R-:W-:-:S03]  /*127f0*/  IADD3 R130, P1, PT, R125, R130, RZ ;  /* 0x000000827d827210 */ /* 0x000fc60007f3e0ff */
[----:B------:R-:W-:Y:S01]  /*12800*/  IMAD.WIDE.U32 R110, P6, R22, R38, R110 ;  /* 0x00000026166e7225 */ /* 0x000fe200078c006e */
[----:B------:R-:W-:-:S03]  /*12810*/  IADD3.X R131, P1, PT, R106, R41, RZ, P1, !PT ;  /* 0x000000296a837210 */ /* 0x000fc60000f3e4ff */
[----:B------:R-:W-:-:S04]  /*12820*/  IMAD.WIDE.U32 R54, R38, R21, RZ ;  /* 0x0000001526367225 */ /* 0x000fc800078e00ff */
[----:B------:R-:W-:-:S04]  /*12830*/  IMAD.WIDE.U32.X R134, R127, 0x1eabfffe, R134, P2 ;  /* 0x1eabfffe7f867825 */ /* 0x000fc800010e0486 */
[----:B------:R-:W-:Y:S01]  /*12840*/  IMAD.WIDE.U32.X R108, R24, R149, R108, P3 ;  /* 0x00000095186c7225 */ /* 0x000fe200018e046c */
[----:B------:R-:W-:-:S03]  /*12850*/  IADD3.X R45, P0, PT, RZ, R134, RZ, P0, !PT ;  /* 0x00000086ff2d7210 */ /* 0x000fc6000071e4ff */
[----:B------:R-:W-:-:S04]  /*12860*/  IMAD.WIDE.U32 R128, P3, R180, 0x6730d2a0, R128 ;  /* 0x6730d2a0b4807825 */ /* 0x000fc80007860080 */
[----:B------:R-:W-:-:S04]  /*12870*/  IMAD.WIDE.U32 R144, R180, -0x94f09dc, RZ ;  /* 0xf6b0f624b4907825 */ /* 0x000fc800078e00ff */
[----:B------:R-:W-:Y:S01]  /*12880*/  IMAD.X R107, RZ, RZ, RZ, P6 ;  /* 0x000000ffff6b7224 */ /* 0x000fe200030e06ff */
[----:B------:R-:W-:Y:S01]  /*12890*/  IADD3 R39, P6, PT, R110, R55, RZ ;  /* 0x000000376e277210 */ /* 0x000fe20007fde0ff */
[----:B------:R-:W-:Y:S01]  /*128a0*/  IMAD.MOV.U32 R106, RZ, RZ, R111 ;  /* 0x000000ffff6a7224 */ /* 0x000fe200078e006f */
[----:B------:R-:W-:Y:S01]  /*128b0*/  IADD3 RZ, P2, PT, R206, R144, RZ ;  /* 0x00000090ceff7210 */ /* 0x000fe20007f5e0ff */
[----:B------:R-:W-:Y:S01]  /*128c0*/  IMAD.X R125, RZ, RZ, RZ, P3 ;  /* 0x000000ffff7d7224 */ /* 0x000fe200018e06ff */
[----:B------:R-:W-:Y:S01]  /*128d0*/  IADD3 R55, P3, PT, R128, R145, RZ ;  /* 0x0000009180377210 */ /* 0x000fe20007f7e0ff */
[----:B------:R-:W-:Y:S01]  /*128e0*/  IMAD.WIDE.U32.X R106, R22, R149, R106, P6 ;  /* 0x00000095166a7225 */ /* 0x000fe200030e046a */
[----:B------:R-:W-:Y:S02]  /*128f0*/  IADD3.X R45, P6, PT, RZ, R45, RZ, P1, !PT ;  /* 0x0000002dff2d7210 */ /* 0x000fe40000fde4ff */
[----:B------:R-:W-:Y:S01]  /*12900*/  IADD3.X RZ, P2, PT, R207, R55, RZ, P2, !PT ;  /* 0x00000037cfff7210 */ /* 0x000fe2000175e4ff */
[----:B------:R-:W-:Y:S01]  /*12910*/  IMAD.WIDE.U32 R206, R180, -0x94f09dc, R206 ;  /* 0xf6b0f624b4ce7825 */ /* 0x000fe200078e00ce */
[----:B------:R-:W-:-:S02]  /*12920*/  IADD3.X R134, PT, PT, RZ, RZ, R135, P6, P0 ;  /* 0x000000ffff867210 */ /* 0x000fc400037e0487 */
[----:B------:R-:W-:Y:S01]  /*12930*/  IADD3 RZ, P0, PT, RZ, R202, RZ ;  /* 0x000000caffff7210 */ /* 0x000fe20007f1e0ff */
[----:B------:R-:W-:Y:S01]  /*12940*/  IMAD.IADD R41, R207, 0x1, R128 ;  /* 0x00000001cf297824 */ /* 0x000fe200078e0280 */
[----:B------:R-:W-:Y:S01]  /*12950*/  IADD3 RZ, P1, PT, R130, R124, RZ ;  /* 0x0000007c82ff7210 */ /* 0x000fe20007f3e0ff */
[----:B------:R-:W-:Y:S01]  /*12960*/  IMAD.MOV.U32 R124, RZ, RZ, R129 ;  /* 0x000000ffff7c7224 */ /* 0x000fe200078e0081 */
[----:B------:R-:W-:Y:S01]  /*12970*/  IADD3.X RZ, P0, PT, RZ, R33, RZ, P0, !PT ;  /* 0x00000021ffff7210 */ /* 0x000fe2000071e4ff */
[----:B------:R-:W-:Y:S01]  /*12980*/  IMAD.WIDE.U32.X R128, R18, R211, R142, P4 ;  /* 0x000000d312807225 */ /* 0x000fe200020e048e */
[----:B------:R-:W-:Y:S02]  /*12990*/  IADD3 R202, P4, PT, R203, R202, RZ ;  /* 0x000000cacbca7210 */ /* 0x000fe40007f9e0ff */
[----:B------:R-:W-:Y:S01]  /*129a0*/  IADD3 R206, P6, PT, R45, R206, RZ ;  /* 0x000000ce2dce7210 */ /* 0x000fe20007fde0ff */
[----:B------:R-:W-:Y:S01]  /*129b0*/  IMAD.WIDE.U32.X R124, R127, 0x6730d2a0, R124, P3 ;  /* 0x6730d2a07f7c7825 */ /* 0x000fe200018e047c */
[----:B------:R-:W-:-:S02]  /*129c0*/  IADD3.X R203, P4, PT, R33, R148, RZ, P4, !PT ;  /* 0x0000009421cb7210 */ /* 0x000fc4000279e4ff */
[----:B------:R-:W-:Y:S01]  /*129d0*/  IADD3.X R187, P3, PT, RZ, R128, RZ, P0, !PT ;  /* 0x00000080ffbb7210 */ /* 0x000fe2000077e4ff */
[----:B------:R-:W-:Y:S01]  /*129e0*/  IMAD.WIDE.U32 R184, R19, R30, R130 ;  /* 0x0000001e13b87225 */ /* 0x000fe200078e0082 */
[----:B------:R-:W-:Y:S02]  /*129f0*/  IADD3.X R207, P0, PT, R41, R134, RZ, P6, !PT ;  /* 0x0000008629cf7210 */ /* 0x000fe4000371e4ff */
[----:B------:R-:W-:Y:S01]  /*12a00*/  IADD3.X R187, P4, PT, RZ, R187, RZ, P4, !PT ;  /* 0x000000bbffbb7210 */ /* 0x000fe2000279e4ff */
[----:B------:R-:W-:Y:S01]  /*12a10*/  IMAD.IADD R185, R185, 0x1, R132 ;  /* 0x00000001b9b97824 */ /* 0x000fe200078e0284 */
[----:B------:R-:W-:Y:S01]  /*12a20*/  IADD3.X R141, P2, PT, RZ, R124, RZ, P2, !PT ;  /* 0x0000007cff8d7210 */ /* 0x000fe2000175e4ff */
[----:B------:R-:W-:Y:S01]  /*12a30*/  IMAD.WIDE.U32.X R42, R18, R37, R42, P5 ;  /* 0x00000025122a7225 */ /* 0x000fe200028e042a */
[----:B------:R-:W-:Y:S02]  /*12a40*/  IADD3.X R128, PT, PT, RZ, RZ, R129, P4, P3 ;  /* 0x000000ffff807210 */ /* 0x000fe400027e6481 */
[----:B------:R-:W-:Y:S01]  /*12a50*/  IADD3.X R141, P4, PT, RZ, R141, RZ, P0, !PT ;  /* 0x0000008dff8d7210 */ /* 0x000fe2000079e4ff */
[----:B------:R-:W-:Y:S01]  /*12a60*/  IMAD.WIDE.U32 R212, R127, -0xc7aed41, RZ ;  /* 0xf38512bf7fd47825 */ /* 0x000fe200078e00ff */
[----:B------:R-:W-:-:S02]  /*12a70*/  IADD3 RZ, P3, PT, RZ, R186, RZ ;  /* 0x000000baffff7210 */ /* 0x000fc40007f7e0ff */
[----:B------:R-:W-:Y:S01]  /*12a80*/  IADD3 R186, P0, PT, R187, R186, RZ ;  /* 0x000000babbba7210 */ /* 0x000fe20007f1e0ff */
[----:B------:R-:W-:Y:S01]  /*12a90*/  IMAD.WIDE.U32 R142, R215, R19, RZ ;  /* 0x00000013d78e7225 */ /* 0x000fe200078e00ff */
[----:B------:R-:W-:Y:S02]  /*12aa0*/  IADD3.X R41, PT, PT, RZ, RZ, R125, P4, P2 ;  /* 0x000000ffff297210 */ /* 0x000fe400027e447d */
[----:B------:R-:W-:Y:S01]  /*12ab0*/  IADD3.X RZ, P1, PT, R131, R31, RZ, P1, !PT ;  /* 0x0000001f83ff7210 */ /* 0x000fe20000f3e4ff */
[----:B------:R-:W-:Y:S01]  /*12ac0*/  IMAD.WIDE.U32 R134, R215, R27, RZ ;  /* 0x0000001bd7867225 */ /* 0x000fe200078e00ff */
[----:B------:R-:W-:Y:S02]  /*12ad0*/  IADD3 RZ, P2, PT, RZ, R184, RZ ;  /* 0x000000b8ffff7210 */ /* 0x000fe40007f5e0ff */
[----:B------:R-:W-:Y:S01]  /*12ae0*/  IADD3.X RZ, P3, PT, RZ, R29, RZ, P3, !PT ;  /* 0x0000001dffff7210 */ /* 0x000fe20001f7e4ff */
[----:B------:R-:W-:Y:S01]  /*12af0*/  IMAD.WIDE.U32 R124, R180, -0xc7aed41, RZ ;  /* 0xf38512bfb47c7825 */ /* 0x000fe200078e00ff */
[----:B------:R-:W-:-:S02]  /*12b00*/  IADD3.X R187, P5, PT, R29, R128, RZ, P0, !PT ;  /* 0x000000801dbb7210 */ /* 0x000fc400007be4ff */
[----:B------:R-:W-:Y:S01]  /*12b10*/  IADD3.X R119, P0, PT, RZ, R116, RZ, P1, !PT ;  /* 0x00000074ff777210 */ /* 0x000fe20000f1e4ff */
[----:B------:R-:W-:Y:S01]  /*12b20*/  IMAD.WIDE.U32 R212, P4, R180, 0x64774b84, R212 ;  /* 0x64774b84b4d47825 */ /* 0x000fe200078800d4 */
[----:B------:R-:W-:Y:S02]  /*12b30*/  IADD3.X RZ, P2, PT, RZ, R185, RZ, P2, !PT ;  /* 0x000000b9ffff7210 */ /* 0x000fe4000175e4ff */
[----:B------:R-:W-:Y:S01]  /*12b40*/  IADD3.X R103, P1, PT, RZ, R42, RZ, P3, !PT ;  /* 0x0000002aff677210 */ /* 0x000fe20001f3e4ff */
[----:B------:R-:W-:Y:S01]  /*12b50*/  IMAD.WIDE.U32 R190, R36, R19, RZ ;  /* 0x0000001324be7225 */ /* 0x000fe200078e00ff */
[----:B------:R-:W-:Y:S02]  /*12b60*/  IADD3.X R119, P2, PT, RZ, R119, RZ, P2, !PT ;  /* 0x00000077ff777210 */ /* 0x000fe4000175e4ff */
[----:B------:R-:W-:Y:S01]  /*12b70*/  IADD3.X R103, P5, PT, RZ, R103, RZ, P5, !PT ;  /* 0x00000067ff677210 */ /* 0x000fe20002fbe4ff */
[----:B------:R-:W-:Y:S01]  /*12b80*/  IMAD.WIDE.U32 R144, R215, R25, RZ ;  /* 0x00000019d7907225 */ /* 0x000fe200078e00ff */
[----:B------:R-:W-:-:S02]  /*12b90*/  IADD3.X R111, PT, PT, RZ, RZ, R117, P2, P0 ;  /* 0x000000ffff6f7210 */ /* 0x000fc400017e0475 */
[----:B------:R-:W-:Y:S01]  /*12ba0*/  IADD3.X R45, PT, PT, RZ, RZ, R43, P5, P1 ;  /* 0x000000ffff2d7210 */ /* 0x000fe20002fe242b */
[----:B------:R-:W-:Y:S01]  /*12bb0*/  IMAD.WIDE.U32 R130, R215, R23, RZ ;  /* 0x00000017d7827225 */ /* 0x000fe200078e00ff */
[----:B------:R-:W-:Y:S02]  /*12bc0*/  IADD3 R29, P3, PT, R212, R125, RZ ;  /* 0x0000007dd41d7210 */ /* 0x000fe40007f7e0ff */
[----:B------:R-:W-:Y:S01]  /*12bd0*/  IADD3 RZ, P6, PT, R104, R124, RZ ;  /* 0x0000007c68ff7210 */ /* 0x000fe20007fde0ff */
[----:B------:R-:W-:-:S03]  /*12be0*/  IMAD.WIDE.U32 R142, P0, R20, R36, R142 ;  /* 0x00000024148e7225 */ /* 0x000fc6000780008e */
[----:B------:R-:W-:Y:S01]  /*12bf0*/  IADD3.X RZ, P6, PT, R105, R29, RZ, P6, !PT ;  /* 0x0000001d69ff7210 */ /* 0x000fe200037de4ff */
[----:B------:R-:W-:-:S04]  /*12c00*/  IMAD.WIDE.U32 R166, R36, R27, RZ ;  /* 0x0000001b24a67225 */ /* 0x000fc800078e00ff */
[----:B------:R-:W-:-:S04]  /*12c10*/  IMAD.WIDE.U32 R134, P5, R28, R36, R134 ;  /* 0x000000241c867225 */ /* 0x000fc800078a0086 */
[----:B------:R-:W-:Y:S01]  /*12c20*/  IMAD.X R149, RZ, RZ, RZ, P0 ;  /* 0x000000ffff957224 */ /* 0x000fe200000e06ff */
[----:B------:R-:W-:Y:S01]  /*12c30*/  IADD3 R33, P0, PT, R142, R191, RZ ;  /* 0x000000bf8e217210 */ /* 0x000fe20007f1e0ff */
[----:B------:R-:W-:Y:S01]  /*12c40*/  IMAD.X R155, RZ, RZ, RZ, P5 ;  /* 0x000000ffff9b7224 */ /* 0x000fe200028e06ff */
[----:B------:R-:W-:Y:S01]  /*12c50*/  IADD3 R29, P5, PT, R134, R167, RZ ;  /* 0x000000a7861d7210 */ /* 0x000fe20007fbe0ff */
[----:B------:R-:W-:-:S04]  /*12c60*/  IMAD.WIDE.U32 R116, R36, R25, RZ ;  /* 0x0000001924747225 */ /* 0x000fc800078e00ff */
[----:B------:R-:W-:-:S04]  /*12c70*/  IMAD.WIDE.U32 R128, R36, R23, RZ ;  /* 0x0000001724807225 */ /* 0x000fc800078e00ff */
[----:B------:R-:W-:-:S04]  /*12c80*/  IMAD.WIDE.U32 R144, P1, R26, R36, R144 ;  /* 0x000000241a907225 */ /* 0x000fc80007820090 */
[----:B------:R-:W-:-:S04]  /*12c90*/  IMAD.WIDE.U32 R130, P2, R24, R36, R130 ;  /* 0x0000002418827225 */ /* 0x000fc80007840082 */
[----:B------:R-:W-:Y:S02]  /*12ca0*/  IMAD.MOV.U32 R148, RZ, RZ, R143 ;  /* 0x000000ffff947224 */ /* 0x000fe400078e008f */
[----:B------:R-:W-:-:S04]  /*12cb0*/  IMAD.WIDE.U32 R200, R127, 0x434bacd7, RZ ;  /* 0x434bacd77fc87825 */ /* 0x000fc800078e00ff */
[----:B------:R-:W-:Y:S02]  /*12cc0*/  IMAD.MOV.U32 R154, RZ, RZ, R135 ;  /* 0x000000ffff9a7224 */ /* 0x000fe400078e0087 */
[----:B------:R-:W-:Y:S01]  /*12cd0*/  IMAD.X R125, RZ, RZ, RZ, P1 ;  /* 0x000000ffff7d7224 */ /* 0x000fe200008e06ff */
[----:B------:R-:W-:Y:S01]  /*12ce0*/  IADD3 R55, P1, PT, R144, R117, RZ ;  /* 0x0000007590377210 */ /* 0x000fe20007f3e0ff */
[----:B------:R-:W-:Y:S01]  /*12cf0*/  IMAD.WIDE.U32.X R148, R20, R215, R148, P0 ;  /* 0x000000d714947225 */ /* 0x000fe200000e0494 */
[----:B------:R-:W-:-:S03]  /*12d00*/  IADD3 R31, P0, PT, R130, R129, RZ ;  /* 0x00000081821f7210 */ /* 0x000fc60007f1e0ff */
[----:B------:R-:W-:-:S04]  /*12d10*/  IMAD.WIDE.U32.X R154, R28, R215, R154, P5 ;  /* 0x000000d71c9a7225 */ /* 0x000fc800028e049a */
[----:B------:R-:W-:Y:S01]  /*12d20*/  IMAD.X R133, RZ, RZ, RZ, P2 ;  /* 0x000000ffff857224 */ /* 0x000fe200010e06ff */
[----:B------:R-:W-:Y:S01]  /*12d30*/  IADD3 RZ, P2, PT, R206, R40, RZ ;  /* 0x00000028ceff7210 */ /* 0x000fe20007f5e0ff */
[----:B------:R-:W-:-:S03]  /*12d40*/  IMAD.WIDE.U32 R42, R180, 0x434bacd7, RZ ;  /* 0x434bacd7b42a7825 */ /* 0x000fc600078e00ff */
[----:B------:R-:W-:Y:S01]  /*12d50*/  IADD3.X RZ, P2, PT, R207, R181, RZ, P2, !PT ;  /* 0x000000b5cfff7210 */ /* 0x000fe2000175e4ff */
[----:B------:R-:W-:-:S04]  /*12d60*/  IMAD.WIDE.U32 R200, P5, R180, 0x4b1ba7b6, R200 ;  /* 0x4b1ba7b6b4c87825 */ /* 0x000fc800078a00c8 */
[----:B------:R-:W-:Y:S02]  /*12d70*/  IMAD.MOV.U32 R124, RZ, RZ, R145 ;  /* 0x000000ffff7c7224 */ /* 0x000fe400078e0091 */
[----:B------:R-:W-:Y:S02]  /*12d80*/  IMAD.MOV.U32 R132, RZ, RZ, R131 ;  /* 0x000000ffff847224 */ /* 0x000fe400078e0083 */
[----:B------:R-:W-:Y:S01]  /*12d90*/  IMAD.WIDE.U32.X R124, R26, R215, R124, P1 ;  /* 0x000000d71a7c7225 */ /* 0x000fe200008e047c */
[----:B------:R-:W-:-:S03]  /*12da0*/  IADD3 R43, P1, PT, R200, R43, RZ ;  /* 0x0000002bc82b7210 */ /* 0x000fc60007f3e0ff */
[----:B------:R-:W-:Y:S01]  /*12db0*/  IMAD.WIDE.U32.X R132, R24, R215, R132, P0 ;  /* 0x000000d718847225 */ /* 0x000fe200000e0484 */
[----:B------:R-:W-:-:S03]  /*12dc0*/  IADD3 RZ, P0, PT, R202, R42, RZ ;  /* 0x0000002acaff7210 */ /* 0x000fc60007f1e0ff */
[----:B------:R-:W-:Y:S01]  /*12dd0*/  IMAD.WIDE.U32 R194, R127, 0x397fe69a, RZ ;  /* 0x397fe69a7fc27825 */ /* 0x000fe200078e00ff */
[----:B------:R-:W-:-:S03]  /*12de0*/  IADD3.X RZ, P0, PT, R203, R43, RZ, P0, !PT ;  /* 0x0000002bcbff7210 */ /* 0x000fc6000071e4ff */
[----:B------:R-:W-:-:S04]  /*12df0*/  IMAD.WIDE.U32 R104, R180, -0xc7aed41, R104 ;  /* 0xf38512bfb4687825 */ /* 0x000fc800078e0068 */
[----:B------:R-:W-:Y:S01]  /*12e00*/  IMAD.X R189, RZ, RZ, RZ, P5 ;  /* 0x000000ffffbd7224 */ /* 0x000fe200028e06ff */
[----:B------:R-:W-:Y:S01]  /*12e10*/  IADD3 R40, P5, PT, R141, R104, RZ ;  /* 0x000000688d287210 */ /* 0x000fe20007fbe0ff */
[----:B------:R-:W-:Y:S02]  /*12e20*/  IMAD.X R193, RZ, RZ, RZ, P4 ;  /* 0x000000ffffc17224 */ /* 0x000fe400020e06ff */
[----:B------:R-:W-:Y:S02]  /*12e30*/  IMAD.IADD R212, R105, 0x1, R212 ;  /* 0x0000000169d47824 */ /* 0x000fe400078e02d4 */
[----:B------:R-:W-:-:S03]  /*12e40*/  IMAD.WIDE.U32 R194, P4, R180, 0x1a0111ea, R194 ;  /* 0x1a0111eab4c27825 */ /* 0x000fc600078800c2 */
[----:B------:R-:W-:Y:S01]  /*12e50*/  IADD3.X R41, P5, PT, R212, R41, RZ, P5, !PT ;  /* 0x00000029d4297210 */ /* 0x000fe20002fbe4ff */
[----:B------:R-:W-:Y:S02]  /*12e60*/  IMAD.MOV.U32 R192, RZ, RZ, R213 ;  /* 0x000000ffffc07224 */ /* 0x000fe400078e00d5 */
[----:B------:R-:W-:-:S04]  /*12e70*/  IMAD.WIDE.U32 R42, R180, 0x397fe69a, RZ ;  /* 0x397fe69ab42a7825 */ /* 0x000fc800078e00ff */
[----:B------:R-:W-:-:S04]  /*12e80*/  IMAD.WIDE.U32 R104, R215, R21, RZ ;  /* 0x00000015d7687225 */ /* 0x000fc800078e00ff */
[----:B------:R-:W-:Y:S02]  /*12e90*/  IMAD.MOV.U32 R188, RZ, RZ, R201 ;  /* 0x000000ffffbc7224 */ /* 0x000fe400078e00c9 */
[----:B------:R-:W-:Y:S01]  /*12ea0*/  IMAD.WIDE.U32.X R192, R127, 0x64774b84, R192, P3 ;  /* 0x64774b847fc07825 */ /* 0x000fe200018e04c0 */
[----:B------:R-:W-:-:S03]  /*12eb0*/  IADD3 R117, P3, PT, R194, R43, RZ ;  /* 0x0000002bc2757210 */ /* 0x000fc60007f7e0ff */
[----:B------:R-:W-:Y:S01]  /*12ec0*/  IMAD.WIDE.U32.X R188, R127, 0x4b1ba7b6, R188, P1 ;  /* 0x4b1ba7b67fbc7825 */ /* 0x000fe200008e04bc */
[----:B------:R-:W-:-:S03]  /*12ed0*/  IADD3 RZ, P1, PT, R186, R42, RZ ;  /* 0x0000002abaff7210 */ /* 0x000fc60007f3e0ff */
[----:B------:R-:W-:Y:S01]  /*12ee0*/  IMAD.WIDE.U32 R206, R19, R210, R206 ;  /* 0x000000d213ce7225 */ /* 0x000fe200078e00ce */
[----:B------:R-:W-:-:S03]  /*12ef0*/  IADD3.X RZ, P1, PT, R187, R117, RZ, P1, !PT ;  /* 0x00000075bbff7210 */ /* 0x000fc60000f3e4ff */
[----:B------:R-:W-:Y:S02]  /*12f00*/  IMAD.X R205, RZ, RZ, RZ, P4 ;  /* 0x000000ffffcd7224 */ /* 0x000fe400020e06ff */
[----:B------:R-:W-:-:S04]  /*12f10*/  IMAD.WIDE.U32 R104, P4, R22, R36, R104 ;  /* 0x0000002416687225 */ /* 0x000fc80007880068 */
[----:B------:R-:W-:-:S04]  /*12f20*/  IMAD.WIDE.U32 R42, R36, R21, RZ ;  /* 0x00000015242a7225 */ /* 0x000fc800078e00ff */
[----:B------:R-:W-:Y:S02]  /*12f30*/  IMAD.IADD R214, R207, 0x1, R204 ;  /* 0x00000001cfd67824 */ /* 0x000fe400078e02cc */
[----:B------:R-:W-:-:S04]  /*12f40*/  IMAD.WIDE.U32 R202, R180, 0x434bacd7, R202 ;  /* 0x434bacd7b4ca7825 */ /* 0x000fc800078e00ca */
[----:B------:R-:W-:Y:S02]  /*12f50*/  IMAD.MOV.U32 R204, RZ, RZ, R195 ;  /* 0x000000ffffcc7224 */ /* 0x000fe400078e00c3 */
[----:B------:R-:W-:Y:S01]  /*12f60*/  IMAD.X R209, RZ, RZ, RZ, P4 ;  /* 0x000000ffffd17224 */ /* 0x000fe200020e06ff */
[----:B------:R-:W-:Y:S01]  /*12f70*/  IADD3 R43, P4, PT, R104, R43, RZ ;  /* 0x0000002b682b7210 */ /* 0x000fe20007f9e0ff */
[----:B------:R-:W-:Y:S02]  /*12f80*/  IMAD.MOV.U32 R208, RZ, RZ, R105 ;  /* 0x000000ffffd07224 */ /* 0x000fe400078e0069 */
[----:B------:R-:W-:Y:S01]  /*12f90*/  IMAD.IADD R105, R203, 0x1, R200 ;  /* 0x00000001cb697824 */ /* 0x000fe200078e02c8 */
[----:B------:R-:W-:Y:S01]  /*12fa0*/  IADD3.X R203, P6, PT, RZ, R192, RZ, P6, !PT ;  /* 0x000000c0ffcb7210 */ /* 0x000fe200037de4ff */
[----:B------:R-:W-:Y:S01]  /*12fb0*/  IMAD.WIDE.U32.X R204, R127, 0x1a0111ea, R204, P3 ;  /* 0x1a0111ea7fcc7825 */ /* 0x000fe200018e04cc */
[----:B------:R-:W-:Y:S02]  /*12fc0*/  IADD3 R206, P3, PT, R119, R206, RZ ;  /* 0x000000ce77ce7210 */ /* 0x000fe40007f7e0ff */
[----:B------:R-:W-:Y:S01]  /*12fd0*/  IADD3.X R203, P5, PT, RZ, R203, RZ, P5, !PT ;  /* 0x000000cbffcb7210 */ /* 0x000fe20002fbe4ff */
[----:B------:R-:W-:Y:S01]  /*12fe0*/  IMAD.WIDE.U32.X R208, R22, R215, R208, P4 ;  /* 0x000000d716d07225 */ /* 0x000fe200020e04d0 */
[----:B------:R-:W-:-:S02]  /*12ff0*/  IADD3 RZ, P4, PT, R40, R50, RZ ;  /* 0x0000003228ff7210 */ /* 0x000fc40007f9e0ff */
[----:B------:R-:W-:Y:S01]  /*13000*/  IADD3.X R207, P3, PT, R214, R111, RZ, P3, !PT ;  /* 0x0000006fd6cf7210 */ /* 0x000fe20001f7e4ff */
[----:B------:R-:W-:Y:S01]  /*13010*/  IMAD R111, R185, -0x30003, RZ ;  /* 0xfffcfffdb96f7824 */ /* 0x000fe200078e02ff */
[----:B------:R-:W-:Y:S01]  /*13020*/  IADD3.X R50, P2, PT, RZ, R198, RZ, P2, !PT ;  /* 0x000000c6ff327210 */ /* 0x000fe2000175e4ff */
[----:B------:R-:W-:Y:S01]  /*13030*/  IMAD.WIDE.U32 R200, R19, R38, R40 ;  /* 0x0000002613c87225 */ /* 0x000fe200078e0028 */
[----:B------:R-:W-:Y:S02]  /*13040*/  IADD3.X R198, PT, PT, RZ, RZ, R193, P5, P6 ;  /* 0x000000ffffc67210 */ /* 0x000fe40002fec4c1 */
[----:B------:R-:W-:Y:S01]  /*13050*/  IADD3.X R193, P6, PT, RZ, R50, RZ, P3, !PT ;  /* 0x00000032ffc17210 */ /* 0x000fe20001fde4ff */
[C---:B------:R-:W-:Y:S01]  /*13060*/  IMAD R111, R184.reuse, -0x760c0004, R111 ;  /* 0x89f3fffcb86f7824 */ /* 0x040fe200078e026f */
[----:B------:R-:W-:Y:S01]  /*13070*/  IADD3 R202, P5, PT, R203, R202, RZ ;  /* 0x000000cacbca7210 */ /* 0x000fe20007fbe0ff */
[----:B------:R-:W-:Y:S01]  /*13080*/  IMAD.IADD R50, R201, 0x1, R196 ;  /* 0x00000001c9327824 */ /* 0x000fe200078e02c4 */
[----:B------:R-:W-:Y:S01]  /*13090*/  IADD3.X RZ, P4, PT, R41, R123, RZ, P4, !PT ;  /* 0x0000007b29ff7210 */ /* 0x000fe2000279e4ff */
[----:B------:R-:W-:Y:S01]  /*130a0*/  IMAD.WIDE.U32 R40, R184, -0x30003, RZ ;  /* 0xfffcfffdb8287825 */ /* 0x000fe200078e00ff */
[----:B------:R-:W-:-:S02]  /*130b0*/  IADD3.X R199, PT, PT, RZ, RZ, R199, P6, P2 ;  /* 0x000000ffffc77210 */ /* 0x000fc400037e44c7 */
[----:B------:R-:W-:Y:S01]  /*130c0*/  IADD3.X R203, P5, PT, R105, R198, RZ, P5, !PT ;  /* 0x000000c669cb7210 */ /* 0x000fe20002fbe4ff */
[----:B------:R-:W-:Y:S01]  /*130d0*/  IMAD.IADD R41, R41, 0x1, R111 ;  /* 0x0000000129297824 */ /* 0x000fe200078e026f */
[----:B------:R-:W-:Y:S01]  /*130e0*/  IADD3.X R117, P2, PT, RZ, R188, RZ, P0, !PT ;  /* 0x000000bcff757210 */ /* 0x000fe2000075e4ff */
[----:B------:R-:W-:Y:S01]  /*130f0*/  IMAD.WIDE.U32 R186, R180, 0x397fe69a, R186 ;  /* 0x397fe69ab4ba7825 */ /* 0x000fe200078e00ba */
[----:B------:R-:W-:Y:S02]  /*13100*/  IADD3 R192, P3, PT, R193, R200, RZ ;  /* 0x000000c8c1c07210 */ /* 0x000fe40007f7e0ff */
[----:B------:R-:W-:Y:S01]  /*13110*/  IADD3.X R117, P5, PT, RZ, R117, RZ, P5, !PT ;  /* 0x00000075ff757210 */ /* 0x000fe20002fbe4ff */
[----:B------:R-:W-:Y:S01]  /*13120*/  IMAD.WIDE.U32 R180, R41, -0x5555, RZ ;  /* 0xffffaaab29b47825 */ /* 0x000fe200078e00ff */
[----:B------:R-:W-:Y:S02]  /*13130*/  IADD3.X R193, P0, PT, R50, R199, RZ, P3, !PT ;  /* 0x000000c732c17210 */ /* 0x000fe40001f1e4ff */
[----:B------:R-:W-:Y:S01]  /*13140*/  IADD3.X R119, PT, PT, RZ, RZ, R189, P5, P2 ;  /* 0x000000ffff777210 */ /* 0x000fe20002fe44bd */
[----:B------:R-:W-:Y:S01]  /*13150*/  IMAD.WIDE.U32 R196, R40, -0x5555, RZ ;  /* 0xffffaaab28c47825 */ /* 0x000fe200078e00ff */
[----:B------:R-:W-:-:S03]  /*13160*/  IADD3.X R111, P2, PT, RZ, R156, RZ, P4, !PT ;  /* 0x0000009cff6f7210 */ /* 0x000fc6000275e4ff */
[----:B------:R-:W-:Y:S01]  /*13170*/  IMAD.WIDE.U32 R180, P4, R40, -0x46010001, R180 ;  /* 0xb9feffff28b47825 */ /* 0x000fe200078800b4 */
[----:B------:R-:W-:Y:S02]  /*13180*/  IADD3.X R111, P6, PT, RZ, R111, RZ, P0, !PT ;  /* 0x0000006fff6f7210 */ /* 0x000fe400007de4ff */
[----:B------:R-:W-:Y:S01]  /*13190*/  IADD3 RZ, P3, PT, R184, R196, RZ ;  /* 0x000000c4b8ff7210 */ /* 0x000fe20007f7e0ff */
[----:B------:R-:W-:Y:S01]  /*131a0*/  IMAD.WIDE.U32 R188, R40, -0x5555, R184 ;  /* 0xffffaaab28bc7825 */ /* 0x000fe200078e00b8 */
[----:B------:R-:W-:Y:S02]  /*131b0*/  IADD3.X R184, PT, PT, RZ, RZ, R157, P6, P2 ;  /* 0x000000ffffb87210 */ /* 0x000fe400037e449d */
[----:B------:R-:W-:Y:S01]  /*131c0*/  IADD3 R197, P5, PT, R180, R197, RZ ;  /* 0x000000c5b4c57210 */ /* 0x000fe20007fbe0ff */
[----:B------:R-:W-:Y:S01]  /*131d0*/  IMAD.IADD R105, R189, 0x1, R180 ;  /* 0x00000001bd697824 */ /* 0x000fe200078e02b4 */
[----:B------:R-:W-:Y:S01]  /*131e0*/  IADD3 RZ, P2, PT, RZ, R188, RZ ;  /* 0x000000bcffff7210 */ /* 0x000fe20007f5e0ff */
[----:B------:R-:W-:Y:S01]  /*131f0*/  IMAD.IADD R194, R187, 0x1, R194 ;  /* 0x00000001bbc27824 */ /* 0x000fe200078e02c2 */
[----:B------:R-:W-:Y:S01]  /*13200*/  IADD3 R156, P6, PT, R117, R186, RZ ;  /* 0x000000ba759c7210 */ /* 0x000fe20007fde0ff */
[----:B------:R-:W-:Y:S01]  /*13210*/  IMAD.X R189, RZ, RZ, RZ, P4 ;  /* 0x000000ffffbd7224 */ /* 0x000fe200020e06ff */
[----:B------:R-:W-:Y:S01]  /*13220*/  IADD3 RZ, P0, PT, R202, R190, RZ ;  /* 0x000000becaff7210 */ /* 0x000fe20007f1e0ff */
[----:B------:R-:W-:Y:S01]  /*13230*/  IMAD.MOV.U32 R188, RZ, RZ, R181 ;  /* 0x000000ffffbc7224 */ /* 0x000fe200078e00b5 */
[----:B------:R-:W-:Y:S01]  /*13240*/  IADD3.X R157, P6, PT, R194, R119, RZ, P6, !PT ;  /* 0x00000077c29d7210 */ /* 0x000fe200037de4ff */
[----:B------:R-:W-:Y:S01]  /*13250*/  IMAD.WIDE.U32 R186, R19, R36, R202 ;  /* 0x0000002413ba7225 */ /* 0x000fe200078e00ca */
[----:B------:R-:W-:-:S02]  /*13260*/  IADD3.X R50, P4, PT, RZ, R204, RZ, P1, !PT ;  /* 0x000000ccff327210 */ /* 0x000fc40000f9e4ff */
[----:B------:R-:W-:Y:S01]  /*13270*/  IADD3.X RZ, P3, PT, R185, R197, RZ, P3, !PT ;  /* 0x000000c5b9ff7210 */ /* 0x000fe20001f7e4ff */
[----:B------:R-:W-:Y:S01]  /*13280*/  IMAD.WIDE.U32.X R188, R41, -0x46010001, R188, P5 ;  /* 0xb9feffff29bc7825 */ /* 0x000fe200028e04bc */
[----:B------:R-:W-:Y:S02]  /*13290*/  IADD3.X RZ, P0, PT, R203, R33, RZ, P0, !PT ;  /* 0x00000021cbff7210 */ /* 0x000fe4000071e4ff */
[----:B------:R-:W-:Y:S01]  /*132a0*/  IADD3.X R50, P1, PT, RZ, R50, RZ, P6, !PT ;  /* 0x00000032ff327210 */ /* 0x000fe2000373e4ff */
[----:B------:R-:W-:Y:S01]  /*132b0*/  IMAD.IADD R143, R187, 0x1, R142 ;  /* 0x00000001bb8f7824 */ /* 0x000fe200078e028e */
[----:B------:R-:W-:Y:S01]  /*132c0*/  IADD3 R142, P5, PT, R111, R186, RZ ;  /* 0x000000ba6f8e7210 */ /* 0x000fe20007fbe0ff */
[----:B------:R-:W-:Y:S01]  /*132d0*/  IMAD.WIDE.U32 R186, R41, -0x4eac0001, RZ ;  /* 0xb153ffff29ba7825 */ /* 0x000fe200078e00ff */
[----:B------:R-:W-:Y:S02]  /*132e0*/  IADD3.X RZ, P2, PT, RZ, R105, RZ, P2, !PT ;  /* 0x00000069ffff7210 */ /* 0x000fe4000175e4ff */
[----:B------:R-:W-:Y:S01]  /*132f0*/  IADD3.X R123, P3, PT, RZ, R188, RZ, P3, !PT ;  /* 0x000000bcff7b7210 */ /* 0x000fe20001f7e4ff */
[----:B------:R-:W-:Y:S01]  /*13300*/  IMAD.WIDE.U32 R190, R40, -0x4eac0001, RZ ;  /* 0xb153ffff28be7825 */ /* 0x000fe200078e00ff */
[----:B------:R-:W-:-:S02]  /*13310*/  IADD3.X R143, P5, PT, R143, R184, RZ, P5, !PT ;  /* 0x000000b88f8f7210 */ /* 0x000fc40002fbe4ff */
[----:B------:R-:W-:Y:S01]  /*13320*/  IADD3.X R33, P0, PT, RZ, R148, RZ, P0, !PT ;  /* 0x00000094ff217210 */ /* 0x000fe2000071e4ff */
[----:B------:R-:W-:Y:S01]  /*13330*/  IMAD.WIDE.U32 R180, R41, -0x94f09dc, RZ ;  /* 0xf6b0f62429b47825 */ /* 0x000fe200078e00ff */
[----:B------:R-:W-:Y:S02]  /*13340*/  IADD3.X R214, PT, PT, RZ, RZ, R205, P1, P4 ;  /* 0x000000ffffd67210 */ /* 0x000fe40000fe84cd */
[----:B------:R-:W-:Y:S01]  /*13350*/  IADD3.X R123, P6, PT, RZ, R123, RZ, P2, !PT ;  /* 0x0000007bff7b7210 */ /* 0x000fe200017de4ff */
[C---:B------:R-:W-:Y:S01]  /*13360*/  IMAD.WIDE.U32 R186, P1, R40.reuse, 0x1eabfffe, R186 ;  /* 0x1eabfffe28ba7825 */ /* 0x040fe200078200ba */
[----:B------:R-:W-:Y:S02]  /*13370*/  IADD3.X R33, P2, PT, RZ, R33, RZ, P5, !PT ;  /* 0x00000021ff217210 */ /* 0x000fe40002f5e4ff */
[----:B------:R-:W-:Y:S01]  /*13380*/  IADD3.X R105, PT, PT, RZ, RZ, R189, P6, P3 ;  /* 0x000000ffff697210 */ /* 0x000fe200037e64bd */
[----:B------:R-:W-:Y:S01]  /*13390*/  IMAD.WIDE.U32 R184, R40, -0x94f09dc, RZ ;  /* 0xf6b0f62428b87825 */ /* 0x000fe200078e00ff */
[----:B------:R-:W-:-:S02]  /*133a0*/  IADD3.X R117, PT, PT, RZ, RZ, R149, P2, P0 ;  /* 0x000000ffff757210 */ /* 0x000fc400017e0495 */
[----:B------:R-:W-:Y:S01]  /*133b0*/  IADD3 RZ, P6, PT, R206, R190, RZ ;  /* 0x000000beceff7210 */ /* 0x000fe20007fde0ff */
[----:B------:R-:W-:Y:S01]  /*133c0*/  IMAD.WIDE.U32 R148, R41, -0xc7aed41, RZ ;  /* 0xf38512bf29947825 */ /* 0x000fe200078e00ff */
[----:B------:R-:W-:Y:S02]  /*133d0*/  IADD3 R191, P5, PT, R186, R191, RZ ;  /* 0x000000bfbabf7210 */ /* 0x000fe40007fbe0ff */
[----:B------:R-:W-:Y:S01]  /*133e0*/  IADD3 RZ, P2, PT, R192, R184, RZ ;  /* 0x000000b8c0ff7210 */ /* 0x000fe20007f5e0ff */
[----:B------:R-:W-:Y:S01]  /*133f0*/  IMAD.WIDE.U32 R180, P4, R40, 0x6730d2a0, R180 ;  /* 0x6730d2a028b47825 */ /* 0x000fe200078800b4 */
[----:B------:R-:W-:-:S03]  /*13400*/  IADD3.X RZ, P0, PT, R207, R191, RZ, P6, !PT ;  /* 0x000000bfcfff7210 */ /* 0x000fc6000371e4ff */
[----:B------:R-:W-:Y:S01]  /*13410*/  IMAD.WIDE.U32 R198, R41, 0x434bacd7, RZ ;  /* 0x434bacd729c67825 */ /* 0x000fe200078e00ff */
[----:B------:R-:W-:-:S03]  /*13420*/  IADD3 R111, P3, PT, R180, R185, RZ ;  /* 0x000000b9b46f7210 */ /* 0x000fc60007f7e0ff */
[----:B------:R-:W-:Y:S01]  /*13430*/  IMAD.WIDE.U32 R190, R41, 0x397fe69a, RZ ;  /* 0x397fe69a29be7825 */ /* 0x000fe200078e00ff */
[----:B------:R-:W-:-:S03]  /*13440*/  IADD3.X RZ, P2, PT, R193, R111, RZ, P2, !PT ;  /* 0x0000006fc1ff7210 */ /* 0x000fc6000175e4ff */
[----:B------:R-:W-:Y:S02]  /*13450*/  IMAD.X R205, RZ, RZ, RZ, P1 ;  /* 0x000000ffffcd7224 */ /* 0x000fe400008e06ff */
[----:B------:R-:W-:-:S04]  /*13460*/  IMAD.WIDE.U32 R148, P1, R40, 0x64774b84, R148 ;  /* 0x64774b8428947825 */ /* 0x000fc80007820094 */
[----:B------:R-:W-:Y:S02]  /*13470*/  IMAD.X R203, RZ, RZ, RZ, P4 ;  /* 0x000000ffffcb7224 */ /* 0x000fe400020e06ff */
[----:B------:R-:W-:Y:S02]  /*13480*/  IMAD.X R201, RZ, RZ, RZ, P1 ;  /* 0x000000ffffc97224 */ /* 0x000fe400008e06ff */
[----:B------:R-:W-:-:S04]  /*13490*/  IMAD.WIDE.U32 R184, R40, -0xc7aed41, RZ ;  /* 0xf38512bf28b87825 */ /* 0x000fc800078e00ff */
[----:B------:R-:W-:-:S04]  /*134a0*/  IMAD.WIDE.U32 R198, P4, R40, 0x4b1ba7b6, R198 ;  /* 0x4b1ba7b628c67825 */ /* 0x000fc800078800c6 */
[----:B------:R-:W-:-:S04]  /*134b0*/  IMAD.WIDE.U32 R190, P1, R40, 0x1a0111ea, R190 ;  /* 0x1a0111ea28be7825 */ /* 0x000fc800078200be */
[----:B------:R-:W-:-:S04]  /*134c0*/  IMAD.WIDE.U32 R206, R40, -0x4eac0001, R206 ;  /* 0xb153ffff28ce7825 */ /* 0x000fc800078e00ce */
[----:B------:R-:W-:Y:S02]  /*134d0*/  IMAD.MOV.U32 R204, RZ, RZ, R187 ;  /* 0x000000ffffcc7224 */ /* 0x000fe400078e00bb */
[----:B------:R-:W-:-:S04]  /*134e0*/  IMAD.WIDE.U32 R196, R40, 0x434bacd7, RZ ;  /* 0x434bacd728c47825 */ /* 0x000fc800078e00ff */
[----:B------:R-:W-:-:S04]  /*134f0*/  IMAD.WIDE.U32 R188, R40, 0x397fe69a, RZ ;  /* 0x397fe69a28bc7825 */ /* 0x000fc800078e00ff */
[----:B------:R-:W-:Y:S02]  /*13500*/  IMAD.MOV.U32 R202, RZ, RZ, R181 ;  /* 0x000000ffffca7224 */ /* 0x000fe400078e00b5 */
[----:B------:R-:W-:Y:S01]  /*13510*/  IMAD.X R195, RZ, RZ, RZ, P4 ;  /* 0x000000ffffc37224 */ /* 0x000fe200020e06ff */
[----:B------:R-:W-:Y:S01]  /*13520*/  IADD3 R119, P4, PT, R148, R185, RZ ;  /* 0x000000b994777210 */ /* 0x000fe20007f9e0ff */
[----:B------:R-:W-:Y:S01]  /*13530*/  IMAD.X R187, RZ, RZ, RZ, P1 ;  /* 0x000000ffffbb7224 */ /* 0x000fe200008e06ff */
[----:B------:R-:W-:Y:S01]  /*13540*/  IADD3 RZ, P1, PT, R142, R184, RZ ;  /* 0x000000b88eff7210 */ /* 0x000fe20007f3e0ff */
[----:B------:R-:W-:Y:S01]  /*13550*/  IMAD.WIDE.U32 R212, R211, R19, RZ ;  /* 0x00000013d3d47225 */ /* 0x000fe200078e00ff */
[----:B------:R-:W-:Y:S02]  /*13560*/  IADD3 R184, P6, PT, R123, R206, RZ ;  /* 0x000000ce7bb87210 */ /* 0x000fe40007fde0ff */
[----:B------:R-:W-:Y:S01]  /*13570*/  IADD3.X RZ, P1, PT, R143, R119, RZ, P1, !PT ;  /* 0x000000778fff7210 */ /* 0x000fe20000f3e4ff */
[----:B------:R-:W-:Y:S01]  /*13580*/  IMAD.WIDE.U32.X R204, R41, 0x1eabfffe, R204, P5 ;  /* 0x1eabfffe29cc7825 */ /* 0x000fe200028e04cc */
[----:B------:R-:W-:-:S03]  /*13590*/  IADD3 R127, P5, PT, R190, R189, RZ ;  /* 0x000000bdbe7f7210 */ /* 0x000fc60007fbe0ff */
[----:B------:R-:W-:Y:S01]  /*135a0*/  IMAD.WIDE.U32.X R202, R41, 0x6730d2a0, R202, P3 ;  /* 0x6730d2a029ca7825 */ /* 0x000fe200018e04ca */
[----:B------:R-:W-:-:S03]  /*135b0*/  IADD3 R123, P3, PT, R198, R197, RZ ;  /* 0x000000c5c67b7210 */ /* 0x000fc60007f7e0ff */
[----:B------:R-:W-:Y:S02]  /*135c0*/  IMAD.MOV.U32 R200, RZ, RZ, R149 ;  /* 0x000000ffffc87224 */ /* 0x000fe400078e0095 */
[----:B------:R-:W-:Y:S02]  /*135d0*/  IMAD.IADD R216, R207, 0x1, R186 ;  /* 0x00000001cfd87824 */ /* 0x000fe400078e02ba */
[----:B------:R-:W-:Y:S02]  /*135e0*/  IMAD.MOV.U32 R194, RZ, RZ, R199 ;  /* 0x000000ffffc27224 */ /* 0x000fe400078e00c7 */
[----:B------:R-:W-:Y:S01]  /*135f0*/  IMAD.MOV.U32 R186, RZ, RZ, R191 ;  /* 0x000000ffffba7224 */ /* 0x000fe200078e00bf */
[----:B------:R-:W-:Y:S01]  /*13600*/  IADD3.X R185, P6, PT, R216, R105, RZ, P6, !PT ;  /* 0x00000069d8b97210 */ /* 0x000fe200037de4ff */
[----:B------:R-:W-:-:S04]  /*13610*/  IMAD.WIDE.U32.X R200, R41, 0x64774b84, R200, P4 ;  /* 0x64774b8429c87825 */ /* 0x000fc800020e04c8 */
[----:B------:R-:W-:-:S04]  /*13620*/  IMAD.WIDE.U32 R206, R34, R19, RZ ;  /* 0x0000001322ce7225 */ /* 0x000fc800078e00ff */
[----:B------:R-:W-:-:S04]  /*13630*/  IMAD.WIDE.U32 R212, P4, R20, R34, R212 ;  /* 0x0000002214d47225 */ /* 0x000fc800078800d4 */
[----:B------:R-:W-:Y:S01]  /*13640*/  IMAD.WIDE.U32.X R194, R41, 0x4b1ba7b6, R194, P3 ;  /* 0x4b1ba7b629c27825 */ /* 0x000fe200018e04c2 */
[----:B------:R-:W-:-:S03]  /*13650*/  IADD3 RZ, P3, PT, R156, R206, RZ ;  /* 0x000000ce9cff7210 */ /* 0x000fc60007f7e0ff */
[----:B------:R-:W-:Y:S01]  /*13660*/  IMAD.WIDE.U32.X R186, R41, 0x1a0111ea, R186, P5 ;  /* 0x1a0111ea29ba7825 */ /* 0x000fe200028e04ba */
[----:B------:R-:W-:Y:S02]  /*13670*/  IADD3.X R41, P0, PT, RZ, R204, RZ, P0, !PT ;  /* 0x000000ccff297210 */ /* 0x000fe4000071e4ff */
[----:B------:R-:W-:Y:S01]  /*13680*/  IADD3 R129, P5, PT, R212, R207, RZ ;  /* 0x000000cfd4817210 */ /* 0x000fe20007fbe0ff */
[----:B------:R-:W-:Y:S01]  /*13690*/  IMAD.WIDE.U32 R206, R40, -0x94f09dc, R192 ;  /* 0xf6b0f62428ce7825 */ /* 0x000fe200078e00c0 */
[----:B------:R-:W-:Y:S02]  /*136a0*/  IADD3.X R41, P6, PT, RZ, R41, RZ, P6, !PT ;  /* 0x00000029ff297210 */ /* 0x000fe400037de4ff */
[----:B------:R-:W-:Y:S01]  /*136b0*/  IADD3.X RZ, P3, PT, R157, R129, RZ, P3, !PT ;  /* 0x000000819dff7210 */ /* 0x000fe20001f7e4ff */
[----:B------:R-:W-:Y:S01]  /*136c0*/  IMAD.IADD R180, R207, 0x1, R180 ;  /* 0x00000001cfb47824 */ /* 0x000fe200078e02b4 */
[----:B------:R-:W-:Y:S01]  /*136d0*/  IADD3.X R205, PT, PT, RZ, RZ, R205, P6, P0 ;  /* 0x000000ffffcd7210 */ /* 0x000fe200037e04cd */
[----:B------:R-:W-:Y:S01]  /*136e0*/  IMAD.WIDE.U32 R156, R19, R34, R156 ;  /* 0x00000022139c7225 */ /* 0x000fe200078e009c */
[----:B------:R-:W-:-:S02]  /*136f0*/  IADD3 R206, P0, PT, R41, R206, RZ ;  /* 0x000000ce29ce7210 */ /* 0x000fc40007f1e0ff */
[----:B------:R-:W-:Y:S01]  /*13700*/  IADD3.X R41, P2, PT, RZ, R202, RZ, P2, !PT ;  /* 0x000000caff297210 */ /* 0x000fe2000175e4ff */
[----:B------:R-:W-:Y:S01]  /*13710*/  IMAD.WIDE.U32 R142, R40, -0xc7aed41, R142 ;  /* 0xf38512bf288e7825 */ /* 0x000fe200078e008e */
[----:B------:R-:W-:Y:S02]  /*13720*/  IADD3.X R207, P0, PT, R180, R205, RZ, P0, !PT ;  /* 0x000000cdb4cf7210 */ /* 0x000fe4000071e4ff */
[----:B------:R-:W-:Y:S01]  /*13730*/  IADD3 R156, P6, PT, R33, R156, RZ ;  /* 0x0000009c219c7210 */ /* 0x000fe20007fde0ff */
[----:B------:R-:W-:Y:S01]  /*13740*/  IMAD.X R181, RZ, RZ, RZ, P4 ;  /* 0x000000ffffb57224 */ /* 0x000fe200020e06ff */
[----:B------:R-:W-:Y:S01]  /*13750*/  IADD3.X R41, P0, PT, RZ, R41, RZ, P0, !PT ;  /* 0x00000029ff297210 */ /* 0x000fe2000071e4ff */
[----:B------:R-:W-:Y:S02]  /*13760*/  IMAD.MOV.U32 R180, RZ, RZ, R213 ;  /* 0x000000ffffb47224 */ /* 0x000fe400078e00d5 */
[----:B------:R-:W-:Y:S01]  /*13770*/  IMAD.IADD R33, R143, 0x1, R148 ;  /* 0x000000018f217824 */ /* 0x000fe200078e0294 */
[----:B------:R-:W-:Y:S01]  /*13780*/  IADD3 R142, P4, PT, R41, R142, RZ ;  /* 0x0000008e298e7210 */ /* 0x000fe20007f9e0ff */
[----:B------:R-:W-:Y:S01]  /*13790*/  IMAD.IADD R212, R157, 0x1, R212 ;  /* 0x000000019dd47824 */ /* 0x000fe200078e02d4 */
[----:B------:R-:W-:Y:S01]  /*137a0*/  IADD3.X R202, PT, PT, RZ, RZ, R203, P0, P2 ;  /* 0x000000ffffca7210 */ /* 0x000fe200007e44cb */
[----:B------:R-:W-:Y:S01]  /*137b0*/  IMAD.WIDE.U32 R148, R37, R19, RZ ;  /* 0x0000001325947225 */ /* 0x000fe200078e00ff */
[----:B------:R-:W-:-:S02]  /*137c0*/  IADD3 RZ, P0, PT, RZ, R103, RZ ;  /* 0x00000067ffff7210 */ /* 0x000fc40007f1e0ff */
[----:B------:R-:W-:Y:S01]  /*137d0*/  IADD3 R192, P2, PT, R50, R103, RZ ;  /* 0x0000006732c07210 */ /* 0x000fe20007f5e0ff */
[----:B------:R-:W-:Y:S01]  /*137e0*/  IMAD.WIDE.U32.X R180, R20, R211, R180, P5 ;  /* 0x000000d314b47225 */ /* 0x000fe200028e04b4 */
[----:B------:R-:W-:Y:S02]  /*137f0*/  IADD3.X R157, P5, PT, R212, R117, RZ, P6, !PT ;  /* 0x00000075d49d7210 */ /* 0x000fe400037be4ff */
[----:B------:R-:W-:Y:S01]  /*13800*/  IADD3.X R143, P4, PT, R33, R202, RZ, P4, !PT ;  /* 0x000000ca218f7210 */ /* 0x000fe2000279e4ff */
[----:B------:R-:W-:Y:S01]  /*13810*/  IMAD.WIDE.U32 R148, P6, R20, R32, R148 ;  /* 0x0000002014947225 */ /* 0x000fe200078c0094 */
[----:B------:R-:W-:Y:S02]  /*13820*/  IADD3.X R103, P3, PT, RZ, R180, RZ, P3, !PT ;  /* 0x000000b4ff677210 */ /* 0x000fe40001f7e4ff */
[----:B------:R-:W-:Y:S01]  /*13830*/  IADD3.X R33, P1, PT, RZ, R200, RZ, P1, !PT ;  /* 0x000000c8ff217210 */ /* 0x000fe20000f3e4ff */
[----:B------:R-:W-:Y:S01]  /*13840*/  IMAD.X R197, RZ, RZ, RZ, P6 ;  /* 0x000000ffffc57224 */ /* 0x000fe200030e06ff */
[----:B------:R-:W-:Y:S01]  /*13850*/  IADD3.X R103, P5, PT, RZ, R103, RZ, P5, !PT ;  /* 0x00000067ff677210 */ /* 0x000fe20002fbe4ff */
[----:B------:R-:W-:Y:S01]  /*13860*/  IMAD.WIDE.U32 R202, R32, R19, RZ ;  /* 0x0000001320ca7225 */ /* 0x000fe200078e00ff */
[----:B------:R-:W-:-:S02]  /*13870*/  IADD3.X R33, P6, PT, RZ, R33, RZ, P4, !PT ;  /* 0x00000021ff217210 */ /* 0x000fc400027de4ff */
[-C--:B------:R-:W-:Y:S02]  /*13880*/  IADD3.X R193, P2, PT, R214, R45.reuse, RZ, P2, !PT ;  /* 0x0000002dd6c17210 */ /* 0x080fe4000175e4ff */
[----:B------:R-:W-:Y:S02]  /*13890*/  IADD3.X RZ, P0, PT, RZ, R45, RZ, P0, !PT ;  /* 0x0000002dffff7210 */ /* 0x000fe4000071e4ff */
[----:B------:R-:W-:Y:S01]  /*138a0*/  IADD3.X R50, PT, PT, RZ, RZ, R181, P5, P3 ;  /* 0x000000ffff327210 */ /* 0x000fe20002fe64b5 */
[----:B------:R-:W-:Y:S01]  /*138b0*/  IMAD.WIDE.U32 R180, R19, R32, R192 ;  /* 0x0000002013b47225 */ /* 0x000fe200078e00c0 */
[----:B------:R-:W-:Y:S02]  /*138c0*/  IADD3.X R41, PT, PT, RZ, RZ, R201, P6, P1 ;  /* 0x000000ffff297210 */ /* 0x000fe400037e24c9 */
[----:B------:R-:W-:Y:S01]  /*138d0*/  IADD3 R45, P5, PT, R148, R203, RZ ;  /* 0x000000cb942d7210 */ /* 0x000fe20007fbe0ff */
[----:B------:R-:W-:Y:S01]  /*138e0*/  IMAD.WIDE.U32 R200, R40, 0x434bacd7, R156 ;  /* 0x434bacd728c87825 */ /* 0x000fe200078e009c */
[----:B------:R-:W-:-:S02]  /*138f0*/  IADD3 RZ, P6, PT, R156, R196, RZ ;  /* 0x000000c49cff7210 */ /* 0x000fc40007fde0ff */
[----:B------:R-:W-:Y:S01]  /*13900*/  IADD3 RZ, P4, PT, R192, R202, RZ ;  /* 0x000000cac0ff7210 */ /* 0x000fe20007f9e0ff */
[----:B------:R-:W-:Y:S01]  /*13910*/  IMAD.MOV.U32 R196, RZ, RZ, R149 ;  /* 0x000000ffffc47224 */ /* 0x000fe200078e0095 */
[----:B------:R-:W-:Y:S01]  /*13920*/  IADD3.X RZ, P6, PT, R157, R123, RZ, P6, !PT ;  /* 0x0000007b9dff7210 */ /* 0x000fe200037de4ff */
[----:B------:R-:W-:Y:S01]  /*13930*/  IMAD.IADD R149, R181, 0x1, R148 ;  /* 0x00000001b5957824 */ /* 0x000fe200078e0294 */
[----:B------:R-:W-:Y:S01]  /*13940*/  IADD3.X RZ, P1, PT, R193, R45, RZ, P4, !PT ;  /* 0x0000002dc1ff7210 */ /* 0x000fe2000273e4ff */
[----:B------:R-:W-:Y:S01]  /*13950*/  IMAD.WIDE.U32.X R196, R20, R37, R196, P5 ;  /* 0x0000002514c47225 */ /* 0x000fe200028e04c4 */
[----:B------:R-:W-:Y:S02]  /*13960*/  IADD3 R180, P5, PT, R103, R180, RZ ;  /* 0x000000b467b47210 */ /* 0x000fe40007fbe0ff */
        /* <DEDUP_REMOVED lines=8> */
[----:B------:R-:W-:Y:S01]  /*139f0*/  IADD3.X R45, P6, PT, RZ, R194, RZ, P6, !PT ;  /* 0x000000c2ff2d7210 */ /* 0x000fe200037de4ff */
[----:B------:R-:W-:Y:S01]  /*13a00*/  IMAD R103, R157, -0x30003, RZ ;  /* 0xfffcfffd9d677824 */ /* 0x000fe200078e02ff */
[----:B------:R-:W-:Y:S01]  /*13a10*/  IADD3.X R50, PT, PT, RZ, RZ, R197, P5, P1 ;  /* 0x000000ffff327210 */ /* 0x000fe20002fe24c5 */
[----:B------:R-:W-:Y:S01]  /*13a20*/  IMAD.WIDE.U32 R204, R27, R36, R148 ;  /* 0x000000241bcc7225 */ /* 0x000fe200078e0094 */
[----:B------:R-:W-:Y:S02]  /*13a30*/  IADD3.X R45, P5, PT, RZ, R45, RZ, P4, !PT ;  /* 0x0000002dff2d7210 */ /* 0x000fe400027be4ff */
[----:B------:R-:W-:Y:S01]  /*13a40*/  IADD3 RZ, P3, PT, R184, R176, RZ ;  /* 0x000000b0b8ff7210 */ /* 0x000fe20007f7e0ff */
[----:B------:R-:W-:Y:S01]  /*13a50*/  IMAD R103, R156, -0x760c0004, R103 ;  /* 0x89f3fffc9c677824 */ /* 0x000fe200078e0267 */
[----:B------:R-:W-:Y:S01]  /*13a60*/  IADD3.X R195, PT, PT, RZ, RZ, R195, P5, P6 ;  /* 0x000000ffffc37210 */ /* 0x000fe20002fec4c3 */
[----:B------:R-:W-:Y:S01]  /*13a70*/  IMAD.IADD R216, R205, 0x1, R134 ;  /* 0x00000001cdd87824 */ /* 0x000fe200078e0286 */
[----:B------:R-:W-:Y:S01]  /*13a80*/  IADD3.X RZ, P3, PT, R185, R177, RZ, P3, !PT ;  /* 0x000000b1b9ff7210 */ /* 0x000fe20001f7e4ff */
[----:B------:R-:W-:Y:S01]  /*13a90*/  IMAD.WIDE.U32 R176, R34, R25, RZ ;  /* 0x0000001922b07225 */ /* 0x000fe200078e00ff */
[----:B------:R-:W-:-:S02]  /*13aa0*/  IADD3 RZ, P5, PT, RZ, R156, RZ ;  /* 0x0000009cffff7210 */ /* 0x000fc40007fbe0ff */
[----:B------:R-:W-:Y:S01]  /*13ab0*/  IADD3.X R41, P3, PT, RZ, R150, RZ, P3, !PT ;  /* 0x00000096ff297210 */ /* 0x000fe20001f7e4ff */
[----:B------:R-:W-:Y:S01]  /*13ac0*/  IMAD.WIDE.U32 R134, R211, R21, RZ ;  /* 0x00000015d3867225 */ /* 0x000fe200078e00ff */
[----:B------:R-:W-:Y:S02]  /*13ad0*/  IADD3.X RZ, P5, PT, RZ, R157, RZ, P5, !PT ;  /* 0x0000009dffff7210 */ /* 0x000fe40002fbe4ff */
[----:B------:R-:W-:Y:S01]  /*13ae0*/  IADD3 RZ, P4, PT, R180, R188, RZ ;  /* 0x000000bcb4ff7210 */ /* 0x000fe20007f9e0ff */
[----:B------:R-:W-:Y:S01]  /*13af0*/  IMAD.WIDE.U32 R188, R27, R210, R206 ;  /* 0x000000d21bbc7225 */ /* 0x000fe200078e00ce */
[----:B------:R-:W-:Y:S02]  /*13b00*/  IADD3.X R41, P6, PT, RZ, R41, RZ, P5, !PT ;  /* 0x00000029ff297210 */ /* 0x000fe40002fde4ff */
[----:B------:R-:W-:Y:S01]  /*13b10*/  IADD3 RZ, P1, PT, R206, R178, RZ ;  /* 0x000000b2ceff7210 */ /* 0x000fe20007f3e0ff */
[----:B------:R-:W-:Y:S01]  /*13b20*/  IMAD.IADD R146, R189, 0x1, R146 ;  /* 0x00000001bd927824 */ /* 0x000fe200078e0292 */
[----:B------:R-:W-:Y:S01]  /*13b30*/  IADD3.X RZ, P4, PT, R181, R127, RZ, P4, !PT ;  /* 0x0000007fb5ff7210 */ /* 0x000fe2000279e4ff */
[----:B------:R-:W-:Y:S01]  /*13b40*/  IMAD.WIDE.U32 R180, R40, 0x397fe69a, R180 ;  /* 0x397fe69a28b47825 */ /* 0x000fe200078e00b4 */
[----:B------:R-:W-:-:S02]  /*13b50*/  IADD3 R188, P5, PT, R41, R188, RZ ;  /* 0x000000bc29bc7210 */ /* 0x000fc40007fbe0ff */
        /* <DEDUP_REMOVED lines=17> */
[----:B------:R-:W-:Y:S01]  /*13c70*/  IMAD.WIDE.U32 R150, P5, R40, -0x46010001, R150 ;  /* 0xb9feffff28967825 */ /* 0x000fe200078a0096 */
[----:B------:R-:W-:-:S02]  /*13c80*/  IADD3.X RZ, P3, PT, R143, R47, RZ, P3, !PT ;  /* 0x0000002f8fff7210 */ /* 0x000fc40001f7e4ff */
[----:B------:R-:W-:Y:S01]  /*13c90*/  IADD3.X R47, PT, PT, RZ, RZ, R187, P6, P4 ;  /* 0x000000ffff2f7210 */ /* 0x000fe200037e84bb */
[----:B------:R-:W-:Y:S01]  /*13ca0*/  IMAD.WIDE.U32 R142, R27, R38, R142 ;  /* 0x000000261b8e7225 */ /* 0x000fe200078e008e */
[----:B------:R-:W-:Y:S02]  /*13cb0*/  IADD3 RZ, P1, PT, R156, R146, RZ ;  /* 0x000000929cff7210 */ /* 0x000fe40007f3e0ff */
[----:B------:R-:W-:Y:S01]  /*13cc0*/  IADD3 R115, P4, PT, R150, R147, RZ ;  /* 0x0000009396737210 */ /* 0x000fe20007f9e0ff */
[----:B------:R-:W-:Y:S01]  /*13cd0*/  IMAD.IADD R172, R143, 0x1, R172 ;  /* 0x000000018fac7824 */ /* 0x000fe200078e02ac */
[----:B------:R-:W-:Y:S01]  /*13ce0*/  IADD3 R142, P6, PT, R105, R142, RZ ;  /* 0x0000008e698e7210 */ /* 0x000fe20007fde0ff */
[----:B------:R-:W-:Y:S01]  /*13cf0*/  IMAD.X R147, RZ, RZ, RZ, P5 ;  /* 0x000000ffff937224 */ /* 0x000fe200028e06ff */
[----:B------:R-:W-:Y:S01]  /*13d00*/  IADD3.X R129, P3, PT, RZ, R72, RZ, P3, !PT ;  /* 0x00000048ff817210 */ /* 0x000fe20001f7e4ff */
[----:B------:R-:W-:Y:S01]  /*13d10*/  IMAD.WIDE.U32 R174, R40, -0x5555, R156 ;  /* 0xffffaaab28ae7825 */ /* 0x000fe200078e009c */
[----:B------:R-:W-:-:S02]  /*13d20*/  IADD3.X R143, P6, PT, R172, R111, RZ, P6, !PT ;  /* 0x0000006fac8f7210 */ /* 0x000fc400037de4ff */
[----:B------:R-:W-:Y:S01]  /*13d30*/  IADD3.X RZ, P1, PT, R157, R115, RZ, P1, !PT ;  /* 0x000000739dff7210 */ /* 0x000fe20000f3e4ff */
[----:B------:R-:W-:Y:S01]  /*13d40*/  IMAD.MOV.U32 R146, RZ, RZ, R151 ;  /* 0x000000ffff927224 */ /* 0x000fe200078e0097 */
[----:B------:R-:W-:Y:S01]  /*13d50*/  IADD3 RZ, P5, PT, RZ, R174, RZ ;  /* 0x000000aeffff7210 */ /* 0x000fe20007fbe0ff */
[----:B------:R-:W-:Y:S01]  /*13d60*/  IMAD.IADD R150, R175, 0x1, R150 ;  /* 0x00000001af967824 */ /* 0x000fe200078e0296 */
[----:B------:R-:W-:Y:S01]  /*13d70*/  IADD3.X R105, P0, PT, RZ, RZ, RZ, P0, !PT ;  /* 0x000000ffff697210 */ /* 0x000fe2000071e4ff */
[----:B------:R-:W-:Y:S01]  /*13d80*/  IMAD.WIDE.U32.X R146, R41, -0x46010001, R146, P4 ;  /* 0xb9feffff29927825 */ /* 0x000fe200020e0492 */
[----:B------:R-:W-:Y:S02]  /*13d90*/  IADD3.X R214, P2, PT, RZ, RZ, RZ, P2, !PT ;  /* 0x000000ffffd67210 */ /* 0x000fe4000175e4ff */
[----:B------:R-:W-:Y:S01]  /*13da0*/  IADD3.X R129, P6, PT, RZ, R129, RZ, P6, !PT ;  /* 0x00000081ff817210 */ /* 0x000fe200037de4ff */
[----:B------:R-:W-:Y:S01]  /*13db0*/  IMAD.WIDE.U32 R174, R211, R25, RZ ;  /* 0x00000019d3ae7225 */ /* 0x000fe200078e00ff */
[----:B------:R-:W-:-:S02]  /*13dc0*/  IADD3.X RZ, P5, PT, RZ, R150, RZ, P5, !PT ;  /* 0x00000096ffff7210 */ /* 0x000fc40002fbe4ff */
[----:B------:R-:W-:Y:S01]  /*13dd0*/  IADD3.X R127, P1, PT, RZ, R146, RZ, P1, !PT ;  /* 0x00000092ff7f7210 */ /* 0x000fe20000f3e4ff */
[C---:B------:R-:W-:Y:S01]  /*13de0*/  IMAD.WIDE.U32 R150, R211.reuse, R27, RZ ;  /* 0x0000001bd3967225 */ /* 0x040fe200078e00ff */
[----:B------:R-:W-:Y:S02]  /*13df0*/  IADD3 R214, P4, PT, R214, R105, RZ ;  /* 0x00000069d6d67210 */ /* 0x000fe40007f9e0ff */
[----:B------:R-:W-:Y:S01]  /*13e00*/  IADD3.X R105, PT, PT, RZ, RZ, R73, P6, P3 ;  /* 0x000000ffff697210 */ /* 0x000fe200037e6449 */
[----:B------:R-:W-:Y:S01]  /*13e10*/  IMAD.WIDE.U32 R172, R211, R23, RZ ;  /* 0x00000017d3ac7225 */ /* 0x000fe200078e00ff */
[----:B------:R-:W-:Y:S02]  /*13e20*/  IADD3.X R127, P3, PT, RZ, R127, RZ, P5, !PT ;  /* 0x0000007fff7f7210 */ /* 0x000fe40002f7e4ff */
[----:B------:R-:W-:Y:S01]  /*13e30*/  IADD3 RZ, P5, PT, R148, R166, RZ ;  /* 0x000000a694ff7210 */ /* 0x000fe20007fbe0ff */
[----:B------:R-:W-:Y:S01]  /*13e40*/  IMAD.WIDE.U32 R72, P6, R28, R34, R150 ;  /* 0x000000221c487225 */ /* 0x000fe200078c0096 */
[----:B------:R-:W-:-:S02]  /*13e50*/  IADD3.X R111, PT, PT, RZ, RZ, R147, P3, P1 ;  /* 0x000000ffff6f7210 */ /* 0x000fc40001fe2493 */
[----:B------:R-:W-:Y:S01]  /*13e60*/  IADD3.X RZ, P5, PT, R149, R29, RZ, P5, !PT ;  /* 0x0000001d95ff7210 */ /* 0x000fe20002fbe4ff */
[----:B------:R-:W-:-:S04]  /*13e70*/  IMAD.WIDE.U32 R174, P1, R26, R34, R174 ;  /* 0x000000221aae7225 */ /* 0x000fc800078200ae */
[----:B------:R-:W-:-:S04]  /*13e80*/  IMAD.WIDE.U32 R172, P3, R24, R34, R172 ;  /* 0x0000002218ac7225 */ /* 0x000fc800078600ac */
[----:B------:R-:W-:Y:S01]  /*13e90*/  IMAD.X R151, RZ, RZ, RZ, P1 ;  /* 0x000000ffff977224 */ /* 0x000fe200008e06ff */
[----:B------:R-:W-:Y:S01]  /*13ea0*/  IADD3 R117, P1, PT, R72, R181, RZ ;  /* 0x000000b548757210 */ /* 0x000fe20007f3e0ff */
[----:B------:R-:W-:Y:S01]  /*13eb0*/  IMAD.X R147, RZ, RZ, RZ, P3 ;  /* 0x000000ffff937224 */ /* 0x000fe200018e06ff */
[----:B------:R-:W-:Y:S01]  /*13ec0*/  IADD3 R115, P3, PT, R174, R177, RZ ;  /* 0x000000b1ae737210 */ /* 0x000fe20007f7e0ff */
[----:B------:R-:W-:Y:S02]  /*13ed0*/  IMAD.X R157, RZ, RZ, RZ, P6 ;  /* 0x000000ffff9d7224 */ /* 0x000fe400030e06ff */
[----:B------:R-:W-:-:S04]  /*13ee0*/  IMAD.WIDE.U32 R166, R34, R23, RZ ;  /* 0x0000001722a67225 */ /* 0x000fc800078e00ff */
[----:B------:R-:W-:Y:S02]  /*13ef0*/  IMAD.MOV.U32 R156, RZ, RZ, R73 ;  /* 0x000000ffff9c7224 */ /* 0x000fe400078e0049 */
[----:B------:R-:W-:-:S04]  /*13f00*/  IMAD.WIDE.U32 R190, R41, -0x4eac0001, RZ ;  /* 0xb153ffff29be7825 */ /* 0x000fc800078e00ff */
[----:B------:R-:W-:Y:S02]  /*13f10*/  IMAD.MOV.U32 R150, RZ, RZ, R175 ;  /* 0x000000ffff967224 */ /* 0x000fe400078e00af */
[----:B------:R-:W-:Y:S01]  /*13f20*/  IMAD.WIDE.U32.X R156, R28, R211, R156, P1 ;  /* 0x000000d31c9c7225 */ /* 0x000fe200008e049c */
[----:B------:R-:W-:-:S03]  /*13f30*/  IADD3 R73, P1, PT, R172, R167, RZ ;  /* 0x000000a7ac497210 */ /* 0x000fc60007f3e0ff */
[----:B------:R-:W-:-:S04]  /*13f40*/  IMAD.WIDE.U32.X R150, R26, R211, R150, P3 ;  /* 0x000000d31a967225 */ /* 0x000fc800018e0496 */
[----:B------:R-:W-:Y:S02]  /*13f50*/  IMAD.MOV.U32 R146, RZ, RZ, R173 ;  /* 0x000000ffff927224 */ /* 0x000fe400078e00ad */
[----:B------:R-:W-:-:S04]  /*13f60*/  IMAD.WIDE.U32 R184, R40, -0x4eac0001, RZ ;  /* 0xb153ffff28b87825 */ /* 0x000fc800078e00ff */
[----:B------:R-:W-:-:S04]  /*13f70*/  IMAD.WIDE.U32 R190, P3, R40, 0x1eabfffe, R190 ;  /* 0x1eabfffe28be7825 */ /* 0x000fc800078600be */
[----:B------:R-:W-:-:S04]  /*13f80*/  IMAD.WIDE.U32 R182, R41, -0x94f09dc, RZ ;  /* 0xf6b0f62429b67825 */ /* 0x000fc800078e00ff */
[----:B------:R-:W-:Y:S01]  /*13f90*/  IMAD.X R119, RZ, RZ, RZ, P0 ;  /* 0x000000ffff777224 */ /* 0x000fe200000e06ff */
[----:B------:R-:W-:Y:S01]  /*13fa0*/  IADD3 RZ, P0, PT, R188, R184, RZ ;  /* 0x000000b8bcff7210 */ /* 0x000fe20007f1e0ff */
[----:B------:R-:W-:-:S03]  /*13fb0*/  IMAD.WIDE.U32 R178, R41, -0xc7aed41, RZ ;  /* 0xf38512bf29b27825 */ /* 0x000fc600078e00ff */
[----:B------:R-:W-:Y:S01]  /*13fc0*/  IADD3.X R119, PT, PT, R119, RZ, RZ, P4, P2 ;  /* 0x000000ff77777210 */ /* 0x000fe200027e44ff */
[----:B------:R-:W-:Y:S01]  /*13fd0*/  IMAD.WIDE.U32.X R146, R24, R211, R146, P1 ;  /* 0x000000d318927225 */ /* 0x000fe200008e0492 */
[----:B------:R-:W-:-:S03]  /*13fe0*/  IADD3 R131, P1, PT, R190, R185, RZ ;  /* 0x000000b9be837210 */ /* 0x000fc60007f3e0ff */
[----:B------:R-:W-:Y:S01]  /*13ff0*/  IMAD.WIDE.U32 R182, P4, R40, 0x6730d2a0, R182 ;  /* 0x6730d2a028b67825 */ /* 0x000fe200078800b6 */
[----:B------:R-:W-:-:S03]  /*14000*/  IADD3.X RZ, P0, PT, R189, R131, RZ, P0, !PT ;  /* 0x00000083bdff7210 */ /* 0x000fc6000071e4ff */
[----:B------:R-:W-:-:S04]  /*14010*/  IMAD.WIDE.U32 R186, R40, -0x94f09dc, RZ ;  /* 0xf6b0f62428ba7825 */ /* 0x000fc800078e00ff */
[----:B------:R-:W-:-:S04]  /*14020*/  IMAD.WIDE.U32 R178, P2, R40, 0x64774b84, R178 ;  /* 0x64774b8428b27825 */ /* 0x000fc800078400b2 */
[----:B------:R-:W-:Y:S01]  /*14030*/  IMAD.X R213, RZ, RZ, RZ, P3 ;  /* 0x000000ffffd57224 */ /* 0x000fe200018e06ff */
[----:B------:R-:W-:Y:S01]  /*14040*/  IADD3 RZ, P3, PT, R142, R186, RZ ;  /* 0x000000ba8eff7210 */ /* 0x000fe20007f7e0ff */
[----:B------:R-:W-:Y:S02]  /*14050*/  IMAD.MOV.U32 R212, RZ, RZ, R191 ;  /* 0x000000ffffd47224 */ /* 0x000fe400078e00bf */
[----:B------:R-:W-:-:S04]  /*14060*/  IMAD.WIDE.U32 R202, R40, -0xc7aed41, RZ ;  /* 0xf38512bf28ca7825 */ /* 0x000fc800078e00ff */
[----:B------:R-:W-:-:S04]  /*14070*/  IMAD.WIDE.U32 R184, R41, 0x434bacd7, RZ ;  /* 0x434bacd729b87825 */ /* 0x000fc800078e00ff */
[----:B------:R-:W-:Y:S01]  /*14080*/  IMAD.X R207, RZ, RZ, RZ, P4 ;  /* 0x000000ffffcf7224 */ /* 0x000fe200020e06ff */
[----:B------:R-:W-:Y:S01]  /*14090*/  IADD3 R123, P4, PT, R182, R187, RZ ;  /* 0x000000bbb67b7210 */ /* 0x000fe20007f9e0ff */
[----:B------:R-:W-:Y:S01]  /*140a0*/  IMAD.WIDE.U32.X R212, R41, 0x1eabfffe, R212, P1 ;  /* 0x1eabfffe29d47825 */ /* 0x000fe200008e04d4 */
[----:B------:R-:W-:Y:S02]  /*140b0*/  IADD3 R29, P1, PT, R178, R203, RZ ;  /* 0x000000cbb21d7210 */ /* 0x000fe40007f3e0ff */
[----:B------:R-:W-:Y:S01]  /*140c0*/  IADD3.X RZ, P3, PT, R143, R123, RZ, P3, !PT ;  /* 0x0000007b8fff7210 */ /* 0x000fe20001f7e4ff */
[----:B------:R-:W-:-:S04]  /*140d0*/  IMAD.WIDE.U32 R192, R41, 0x397fe69a, RZ ;  /* 0x397fe69a29c07825 */ /* 0x000fc800078e00ff */
[----:B------:R-:W-:Y:S02]  /*140e0*/  IMAD.X R201, RZ, RZ, RZ, P2 ;  /* 0x000000ffffc97224 */ /* 0x000fe400010e06ff */
[----:B------:R-:W-:-:S04]  /*140f0*/  IMAD.WIDE.U32 R186, R40, -0x4eac0001, R188 ;  /* 0xb153ffff28ba7825 */ /* 0x000fc800078e00bc */
[----:B------:R-:W-:Y:S02]  /*14100*/  IMAD.MOV.U32 R200, RZ, RZ, R179 ;  /* 0x000000ffffc87224 */ /* 0x000fe400078e00b3 */
[----:B------:R-:W-:-:S04]  /*14110*/  IMAD.WIDE.U32 R184, P2, R40, 0x4b1ba7b6, R184 ;  /* 0x4b1ba7b628b87825 */ /* 0x000fc800078400b8 */
[----:B------:R-:W-:-:S04]  /*14120*/  IMAD.WIDE.U32 R198, R40, 0x434bacd7, RZ ;  /* 0x434bacd728c67825 */ /* 0x000fc800078e00ff */
[----:B------:R-:W-:Y:S02]  /*14130*/  IMAD.MOV.U32 R206, RZ, RZ, R183 ;  /* 0x000000ffffce7224 */ /* 0x000fe400078e00b7 */
[----:B------:R-:W-:Y:S01]  /*14140*/  IMAD.WIDE.U32.X R200, R41, 0x64774b84, R200, P1 ;  /* 0x64774b8429c87825 */ /* 0x000fe200008e04c8 */
[----:B------:R-:W-:Y:S02]  /*14150*/  IADD3 R186, P1, PT, R127, R186, RZ ;  /* 0x000000ba7fba7210 */ /* 0x000fe40007f3e0ff */
[----:B------:R-:W-:Y:S01]  /*14160*/  IADD3 R127, P6, PT, R184, R199, RZ ;  /* 0x000000c7b87f7210 */ /* 0x000fe20007fde0ff */
[----:B------:R-:W-:Y:S02]  /*14170*/  IMAD.X R197, RZ, RZ, RZ, P2 ;  /* 0x000000ffffc57224 */ /* 0x000fe400010e06ff */
[----:B------:R-:W-:-:S04]  /*14180*/  IMAD.WIDE.U32 R148, P2, R40, 0x1a0111ea, R192 ;  /* 0x1a0111ea28947825 */ /* 0x000fc800078400c0 */
[----:B------:R-:W-:-:S04]  /*14190*/  IMAD.WIDE.U32.X R206, R41, 0x6730d2a0, R206, P4 ;  /* 0x6730d2a029ce7825 */ /* 0x000fc800020e04ce */
[----:B------:R-:W-:Y:S02]  /*141a0*/  IMAD.IADD R192, R187, 0x1, R190 ;  /* 0x00000001bbc07824 */ /* 0x000fe400078e02be */
[----:B------:R-:W-:-:S03]  /*141b0*/  IMAD.WIDE.U32 R134, P4, R22, R34, R134 ;  /* 0x0000002216867225 */ /* 0x000fc60007880086 */
[----:B------:R-:W-:Y:S01]  /*141c0*/  IADD3.X R187, P1, PT, R192, R111, RZ, P1, !PT ;  /* 0x0000006fc0bb7210 */ /* 0x000fe20000f3e4ff */
[----:B------:R-:W-:Y:S01]  /*141d0*/  IMAD.WIDE.U32 R188, R34, R21, RZ ;  /* 0x0000001522bc7225 */ /* 0x000fe200078e00ff */
[----:B------:R-:W-:-:S03]  /*141e0*/  IADD3.X R111, P0, PT, RZ, R212, RZ, P0, !PT ;  /* 0x000000d4ff6f7210 */ /* 0x000fc6000071e4ff */
[----:B------:R-:W-:-:S04]  /*141f0*/  IMAD.WIDE.U32 R194, R40, 0x397fe69a, RZ ;  /* 0x397fe69a28c27825 */ /* 0x000fc800078e00ff */
[----:B------:R-:W-:Y:S02]  /*14200*/  IMAD.MOV.U32 R196, RZ, RZ, R185 ;  /* 0x000000ffffc47224 */ /* 0x000fe400078e00b9 */
[----:B------:R-:W-:Y:S01]  /*14210*/  IMAD.X R193, RZ, RZ, RZ, P2 ;  /* 0x000000ffffc17224 */ /* 0x000fe200010e06ff */
[----:B------:R-:W-:Y:S01]  /*14220*/  IADD3 R204, P2, PT, R129, R204, RZ ;  /* 0x000000cc81cc7210 */ /* 0x000fe20007f5e0ff */
[----:B------:R-:W-:Y:S01]  /*14230*/  IMAD.X R191, RZ, RZ, RZ, P4 ;  /* 0x000000ffffbf7224 */ /* 0x000fe200020e06ff */
[----:B------:R-:W-:Y:S01]  /*14240*/  IADD3 R129, P4, PT, R134, R189, RZ ;  /* 0x000000bd86817210 */ /* 0x000fe20007f9e0ff */
[----:B------:R-:W-:Y:S01]  /*14250*/  IMAD.WIDE.U32.X R196, R41, 0x4b1ba7b6, R196, P6 ;  /* 0x4b1ba7b629c47825 */ /* 0x000fe200030e04c4 */
[----:B------:R-:W-:Y:S02]  /*14260*/  IADD3 R123, P6, PT, R148, R195, RZ ;  /* 0x000000c3947b7210 */ /* 0x000fe40007fde0ff */
[----:B------:R-:W-:Y:S01]  /*14270*/  IADD3.X R205, P2, PT, R216, R105, RZ, P2, !PT ;  /* 0x00000069d8cd7210 */ /* 0x000fe2000175e4ff */
[----:B------:R-:W-:-:S02]  /*14280*/  IMAD.MOV.U32 R190, RZ, RZ, R135 ;  /* 0x000000ffffbe7224 */ /* 0x000fc400078e0087 */
[----:B------:R-:W-:Y:S02]  /*14290*/  IMAD.MOV.U32 R192, RZ, RZ, R149 ;  /* 0x000000ffffc07224 */ /* 0x000fe400078e0095 */
[----:B------:R-:W-:-:S04]  /*142a0*/  IMAD.WIDE.U32.X R190, R22, R211, R190, P4 ;  /* 0x000000d316be7225 */ /* 0x000fc800020e04be */
[----:B------:R-:W-:Y:S01]  /*142b0*/  IMAD.WIDE.U32.X R192, R41, 0x1a0111ea, R192, P6 ;  /* 0x1a0111ea29c07825 */ /* 0x000fe200030e04c0 */
[----:B------:R-:W-:Y:S02]  /*142c0*/  IADD3.X R41, P4, PT, RZ, R111, RZ, P1, !PT ;  /* 0x0000006fff297210 */ /* 0x000fe40000f9e4ff */
[----:B------:R-:W-:Y:S01]  /*142d0*/  IADD3 RZ, P6, PT, R44, R180, RZ ;  /* 0x000000b42cff7210 */ /* 0x000fe20007fde0ff */
[----:B------:R-:W-:Y:S01]  /*142e0*/  IMAD.WIDE.U32 R142, R40, -0x94f09dc, R142 ;  /* 0xf6b0f624288e7825 */ /* 0x000fe200078e008e */
[----:B------:R-:W-:Y:S02]  /*142f0*/  IADD3.X R213, PT, PT, RZ, RZ, R213, P4, P0 ;  /* 0x000000ffffd57210 */ /* 0x000fe400027e04d5 */
[----:B------:R-:W-:Y:S01]  /*14300*/  IADD3 R214, P1, PT, R33, R214, RZ ;  /* 0x000000d621d67210 */ /* 0x000fe20007f3e0ff */
[----:B------:R-:W-:Y:S01]  /*14310*/  IMAD.IADD R182, R143, 0x1, R182 ;  /* 0x000000018fb67824 */ /* 0x000fe200078e02b6 */
[----:B------:R-:W-:Y:S01]  /*14320*/  IADD3 R142, P4, PT, R41, R142, RZ ;  /* 0x0000008e298e7210 */ /* 0x000fe20007f9e0ff */
[----:B------:R-:W-:Y:S01]  /*14330*/  IMAD.WIDE.U32 R180, R27, R34, R44 ;  /* 0x000000221bb47225 */ /* 0x000fe200078e002c */
[----:B------:R-:W-:-:S02]  /*14340*/  IADD3.X R41, P5, PT, RZ, R154, RZ, P5, !PT ;  /* 0x0000009aff297210 */ /* 0x000fc40002fbe4ff */
[----:B------:R-:W-:Y:S01]  /*14350*/  IADD3.X R143, P4, PT, R182, R213, RZ, P4, !PT ;  /* 0x000000d5b68f7210 */ /* 0x000fe2000279e4ff */
[----:B------:R-:W-:Y:S01]  /*14360*/  IMAD.IADD R72, R181, 0x1, R72 ;  /* 0x00000001b5487824 */ /* 0x000fe200078e0248 */
[----:B------:R-:W-:Y:S02]  /*14370*/  IADD3.X R41, P2, PT, RZ, R41, RZ, P2, !PT ;  /* 0x00000029ff297210 */ /* 0x000fe4000175e4ff */
[----:B------:R-:W-:Y:S02]  /*14380*/  IADD3.X R33, P3, PT, RZ, R206, RZ, P3, !PT ;  /* 0x000000ceff217210 */ /* 0x000fe40001f7e4ff */
[----:B------:R-:W-:Y:S01]  /*14390*/  IADD3.X RZ, P6, PT, R45, R117, RZ, P6, !PT ;  /* 0x000000752dff7210 */ /* 0x000fe200037de4ff */
[----:B------:R-:W-:Y:S01]  /*143a0*/  IMAD.WIDE.U32 R44, R40, -0xc7aed41, R204 ;  /* 0xf38512bf282c7825 */ /* 0x000fe200078e00cc */
[----:B------:R-:W-:Y:S02]  /*143b0*/  IADD3.X R105, PT, PT, RZ, RZ, R155, P2, P5 ;  /* 0x000000ffff697210 */ /* 0x000fe400017ea49b */
[----:B------:R-:W-:Y:S01]  /*143c0*/  IADD3.X R155, P5, PT, RZ, R33, RZ, P4, !PT ;  /* 0x00000021ff9b7210 */ /* 0x000fe200027be4ff */
[----:B------:R-:W-:Y:S01]  /*143d0*/  IMAD.IADD R178, R45, 0x1, R178 ;  /* 0x000000012db27824 */ /* 0x000fe200078e02b2 */
[----:B------:R-:W-:-:S02]  /*143e0*/  IADD3 R180, P4, PT, R41, R180, RZ ;  /* 0x000000b429b47210 */ /* 0x000fc40007f9e0ff */
[----:B------:R-:W-:Y:S02]  /*143f0*/  IADD3 RZ, P0, PT, R204, R202, RZ ;  /* 0x000000caccff7210 */ /* 0x000fe40007f1e0ff */
[----:B------:R-:W-:Y:S01]  /*14400*/  IADD3 R154, P2, PT, R155, R44, RZ ;  /* 0x0000002c9b9a7210 */ /* 0x000fe20007f5e0ff */
[----:B------:R-:W-:Y:S01]  /*14410*/  IMAD.WIDE.U32 R44, R37, R27, RZ ;  /* 0x0000001b252c7225 */ /* 0x000fe200078e00ff */
[----:B------:R-:W-:Y:S02]  /*14420*/  IADD3.X R207, PT, PT, RZ, RZ, R207, P5, P3 ;  /* 0x000000ffffcf7210 */ /* 0x000fe40002fe64cf */
[----:B------:R-:W-:Y:S02]  /*14430*/  IADD3.X R181, P3, PT, R72, R105, RZ, P4, !PT ;  /* 0x0000006948b57210 */ /* 0x000fe4000277e4ff */
[----:B------:R-:W-:Y:S01]  /*14440*/  IADD3.X R33, P6, PT, RZ, R156, RZ, P6, !PT ;  /* 0x0000009cff217210 */ /* 0x000fe200037de4ff */
[----:B------:R-:W-:Y:S01]  /*14450*/  IMAD.WIDE.U32 R44, P4, R28, R32, R44 ;  /* 0x000000201c2c7225 */ /* 0x000fe2000788002c */
[----:B------:R-:W-:-:S02]  /*14460*/  IADD3.X RZ, P0, PT, R205, R29, RZ, P0, !PT ;  /* 0x0000001dcdff7210 */ /* 0x000fc4000071e4ff */
[----:B------:R-:W-:Y:S02]  /*14470*/  IADD3.X R33, P3, PT, RZ, R33, RZ, P3, !PT ;  /* 0x00000021ff217210 */ /* 0x000fe40001f7e4ff */
[----:B------:R-:W-:Y:S01]  /*14480*/  IADD3.X R155, P2, PT, R178, R207, RZ, P2, !PT ;  /* 0x000000cfb29b7210 */ /* 0x000fe2000175e4ff */
[----:B------:R-:W-:Y:S01]  /*14490*/  IMAD.WIDE.U32 R178, R32, R27, RZ ;  /* 0x0000001b20b27225 */ /* 0x000fe200078e00ff */
[----:B------:R-:W-:Y:S02]  /*144a0*/  IADD3.X R29, P0, PT, RZ, R200, RZ, P0, !PT ;  /* 0x000000c8ff1d7210 */ /* 0x000fe4000071e4ff */
[----:B------:R-:W-:Y:S02]  /*144b0*/  IADD3.X R50, P1, PT, R50, R119, RZ, P1, !PT ;  /* 0x0000007732327210 */ /* 0x000fe40000f3e4ff */
[----:B------:R-:W-:Y:S02]  /*144c0*/  IADD3 R156, P5, PT, R103, R214, RZ ;  /* 0x000000d6679c7210 */ /* 0x000fe40007fbe0ff */
[----:B------:R-:W-:-:S02]  /*144d0*/  IADD3.X R41, PT, PT, RZ, RZ, R157, P3, P6 ;  /* 0x000000ffff297210 */ /* 0x000fc40001fec49d */
[----:B------:R-:W-:Y:S02]  /*144e0*/  IADD3.X R29, P3, PT, RZ, R29, RZ, P2, !PT ;  /* 0x0000001dff1d7210 */ /* 0x000fe4000177e4ff */
[----:B------:R-:W-:Y:S01]  /*144f0*/  IADD3 R103, P6, PT, R44, R179, RZ ;  /* 0x000000b32c677210 */ /* 0x000fe20007fde0ff */
[----:B------:R-:W-:Y:S01]  /*14500*/  IMAD.X R179, RZ, RZ, RZ, P4 ;  /* 0x000000ffffb37224 */ /* 0x000fe200020e06ff */
[----:B------:R-:W-:Y:S01]  /*14510*/  IADD3 RZ, P2, PT, R156, R178, RZ ;  /* 0x000000b29cff7210 */ /* 0x000fe20007f5e0ff */
[----:B------:R-:W-:Y:S01]  /*14520*/  IMAD.MOV.U32 R178, RZ, RZ, R45 ;  /* 0x000000ffffb27224 */ /* 0x000fe200078e002d */
[----:B------:R-:W-:Y:S02]  /*14530*/  IADD3.X R157, P5, PT, R47, R50, RZ, P5, !PT ;  /* 0x000000322f9d7210 */ /* 0x000fe40002fbe4ff */
[----:B------:R-:W-:Y:S01]  /*14540*/  IADD3.X R201, PT, PT, RZ, RZ, R201, P3, P0 ;  /* 0x000000ffffc97210 */ /* 0x000fe20001fe04c9 */
[----:B------:R-:W-:Y:S01]  /*14550*/  IMAD.WIDE.U32.X R178, R28, R37, R178, P6 ;  /* 0x000000251cb27225 */ /* 0x000fe200030e04b2 */
[----:B------:R-:W-:-:S02]  /*14560*/  IADD3 RZ, P0, PT, R186, R170, RZ ;  /* 0x000000aabaff7210 */ /* 0x000fc40007f1e0ff */
[----:B------:R-:W-:Y:S01]  /*14570*/  IADD3.X RZ, P2, PT, R157, R103, RZ, P2, !PT ;  /* 0x000000679dff7210 */ /* 0x000fe2000175e4ff */
[----:B------:R-:W-:Y:S01]  /*14580*/  IMAD.WIDE.U32 R156, R27, R32, R156 ;  /* 0x000000201b9c7225 */ /* 0x000fe200078e009c */
[----:B------:R-:W-:Y:S02]  /*14590*/  IADD3.X RZ, P0, PT, R187, R171, RZ, P0, !PT ;  /* 0x000000abbbff7210 */ /* 0x000fe4000071e4ff */
[----:B------:R-:W-:Y:S01]  /*145a0*/  IADD3 RZ, P3, PT, R180, R198, RZ ;  /* 0x000000c6b4ff7210 */ /* 0x000fe20007f7e0ff */
[----:B------:R-:W-:Y:S01]  /*145b0*/  IMAD.WIDE.U32 R170, R40, 0x434bacd7, R180 ;  /* 0x434bacd728aa7825 */ /* 0x000fe200078e00b4 */
[----:B------:R-:W-:Y:S02]  /*145c0*/  IADD3 R156, P6, PT, R33, R156, RZ ;  /* 0x0000009c219c7210 */ /* 0x000fe40007fde0ff */
[----:B------:R-:W-:Y:S01]  /*145d0*/  IADD3.X RZ, P3, PT, R181, R127, RZ, P3, !PT ;  /* 0x0000007fb5ff7210 */ /* 0x000fe20001f7e4ff */
[----:B------:R-:W-:Y:S01]  /*145e0*/  IMAD.IADD R44, R157, 0x1, R44 ;  /* 0x000000019d2c7824 */ /* 0x000fe200078e022c */
[----:B------:R-:W-:Y:S01]  /*145f0*/  IADD3 R170, P4, PT, R29, R170, RZ ;  /* 0x000000aa1daa7210 */ /* 0x000fe20007f9e0ff */
[----:B------:R-:W-:Y:S01]  /*14600*/  IMAD.IADD R184, R171, 0x1, R184 ;  /* 0x00000001abb87824 */ /* 0x000fe200078e02b8 */
[----:B------:R-:W-:Y:S01]  /*14610*/  IADD3.X R29, P2, PT, RZ, R178, RZ, P2, !PT ;  /* 0x000000b2ff1d7210 */ /* 0x000fe2000175e4ff */
[----:B------:R-:W-:Y:S01]  /*14620*/  IMAD.WIDE.U32 R186, R25, R30, R186 ;  /* 0x0000001e19ba7225 */ /* 0x000fe200078e00ba */
[----:B------:R-:W-:-:S02]  /*14630*/  IADD3.X R157, P6, PT, R44, R41, RZ, P6, !PT ;  /* 0x000000292c9d7210 */ /* 0x000fc400037de4ff */
[----:B------:R-:W-:Y:S01]  /*14640*/  IADD3.X R41, P1, PT, RZ, RZ, RZ, P1, !PT ;  /* 0x000000ffff297210 */ /* 0x000fe20000f3e4ff */
[----:B------:R-:W-:Y:S01]  /*14650*/  IMAD.IADD R187, R187, 0x1, R48 ;  /* 0x00000001bbbb7824 */ /* 0x000fe200078e0230 */
[----:B------:R-:W-:Y:S01]  /*14660*/  IADD3.X R29, P6, PT, RZ, R29, RZ, P6, !PT ;  /* 0x0000001dff1d7210 */ /* 0x000fe200037de4ff */
[----:B------:R-:W-:Y:S01]  /*14670*/  IMAD.WIDE.U32 R44, R40, 0x397fe69a, R156 ;  /* 0x397fe69a282c7825 */ /* 0x000fe200078e009c */
[----:B------:R-:W-:Y:S02]  /*14680*/  IADD3.X R171, P4, PT, R184, R201, RZ, P4, !PT ;  /* 0x000000c9b8ab7210 */ /* 0x000fe4000279e4ff */
[----:B------:R-:W-:Y:S01]  /*14690*/  IADD3.X R33, P3, PT, RZ, R196, RZ, P3, !PT ;  /* 0x000000c4ff217210 */ /* 0x000fe20001f7e4ff */
[----:B------:R-:W-:Y:S01]  /*146a0*/  IMAD.X R47, RZ, RZ, RZ, P1 ;  /* 0x000000ffff2f7224 */ /* 0x000fe200008e06ff */
[----:B------:R-:W-:Y:S01]  /*146b0*/  IADD3.X R50, P5, PT, RZ, RZ, RZ, P5, !PT ;  /* 0x000000ffff327210 */ /* 0x000fe20002fbe4ff */
[----:B------:R-:W-:Y:S01]  /*146c0*/  IMAD.IADD R148, R45, 0x1, R148 ;  /* 0x000000012d947824 */ /* 0x000fe200078e0294 */
[----:B------:R-:W-:-:S02]  /*146d0*/  IADD3.X R178, PT, PT, RZ, RZ, R179, P6, P2 ;  /* 0x000000ffffb27210 */ /* 0x000fc400037e44b3 */
[----:B------:R-:W-:Y:S02]  /*146e0*/  IADD3.X R33, P6, PT, RZ, R33, RZ, P4, !PT ;  /* 0x00000021ff217210 */ /* 0x000fe400027de4ff */
[----:B------:R-:W-:Y:S02]  /*146f0*/  IADD3 R50, P4, PT, R50, R41, RZ ;  /* 0x0000002932327210 */ /* 0x000fe40007f9e0ff */
[----:B------:R-:W-:Y:S02]  /*14700*/  IADD3.X R197, PT, PT, RZ, RZ, R197, P6, P3 ;  /* 0x000000ffffc57210 */ /* 0x000fe400037e64c5 */
[----:B------:R-:W-:Y:S02]  /*14710*/  IADD3 RZ, P3, PT, RZ, R186, RZ ;  /* 0x000000baffff7210 */ /* 0x000fe40007f7e0ff */
[----:B------:R-:W-:Y:S02]  /*14720*/  IADD3.X R47, PT, PT, R47, RZ, RZ, P4, P5 ;  /* 0x000000ff2f2f7210 */ /* 0x000fe400027ea4ff */
[----:B------:R-:W-:-:S02]  /*14730*/  IADD3 RZ, P2, PT, R142, R52, RZ ;  /* 0x000000348eff7210 */ /* 0x000fc40007f5e0ff */
[----:B------:R-:W-:Y:S01]  /*14740*/  IADD3 R44, P4, PT, R33, R44, RZ ;  /* 0x0000002c212c7210 */ /* 0x000fe20007f9e0ff */
[----:B------:R-:W-:Y:S01]  /*14750*/  IMAD R33, R187, -0x30003, RZ ;  /* 0xfffcfffdbb217824 */ /* 0x000fe200078e02ff */
[----:B------:R-:W-:Y:S02]  /*14760*/  IADD3 RZ, P1, PT, R156, R194, RZ ;  /* 0x000000c29cff7210 */ /* 0x000fe40007f3e0ff */
[----:B------:R-:W-:Y:S01]  /*14770*/  IADD3.X R41, P0, PT, RZ, R138, RZ, P0, !PT ;  /* 0x0000008aff297210 */ /* 0x000fe2000071e4ff */
[C---:B------:R-:W-:Y:S01]  /*14780*/  IMAD R105, R186.reuse, -0x760c0004, R33 ;  /* 0x89f3fffcba697824 */ /* 0x040fe200078e0221 */
[----:B------:R-:W-:Y:S02]  /*14790*/  IADD3.X RZ, P3, PT, RZ, R187, RZ, P3, !PT ;  /* 0x000000bbffff7210 */ /* 0x000fe40001f7e4ff */
[----:B------:R-:W-:Y:S01]  /*147a0*/  IADD3.X RZ, P2, PT, R143, R53, RZ, P2, !PT ;  /* 0x000000358fff7210 */ /* 0x000fe2000175e4ff */
[----:B------:R-:W-:Y:S01]  /*147b0*/  IMAD.WIDE.U32 R52, R186, -0x30003, RZ ;  /* 0xfffcfffdba347825 */ /* 0x000fe200078e00ff */
[----:B------:R-:W-:-:S02]  /*147c0*/  IADD3.X RZ, P1, PT, R157, R123, RZ, P1, !PT ;  /* 0x0000007b9dff7210 */ /* 0x000fc40000f3e4ff */
[----:B------:R-:W-:Y:S01]  /*147d0*/  IADD3.X R41, P6, PT, RZ, R41, RZ, P3, !PT ;  /* 0x00000029ff297210 */ /* 0x000fe20001fde4ff */
[----:B------:R-:W-:Y:S01]  /*147e0*/  IMAD.WIDE.U32 R142, R25, R210, R142 ;  /* 0x000000d2198e7225 */ /* 0x000fe200078e008e */
[----:B------:R-:W-:Y:S02]  /*147f0*/  IADD3.X R45, P4, PT, R148, R197, RZ, P4, !PT ;  /* 0x000000c5942d7210 */ /* 0x000fe4000279e4ff */
[----:B------:R-:W-:Y:S01]  /*14800*/  IADD3.X R48, P1, PT, RZ, R192, RZ, P1, !PT ;  /* 0x000000c0ff307210 */ /* 0x000fe20000f3e4ff */
[----:B------:R-:W-:Y:S01]  /*14810*/  IMAD.IADD R105, R53, 0x1, R105 ;  /* 0x0000000135697824 */ /* 0x000fe200078e0269 */
[----:B------:R-:W-:Y:S01]  /*14820*/  IADD3 R40, P3, PT, R41, R142, RZ ;  /* 0x0000008e29287210 */ /* 0x000fe20007f7e0ff */
[----:B------:R-:W-:Y:S01]  /*14830*/  IMAD.IADD R168, R143, 0x1, R168 ;  /* 0x000000018fa87824 */ /* 0x000fe200078e02a8 */
[----:B------:R-:W-:Y:S01]  /*14840*/  IADD3.X R139, PT, PT, RZ, RZ, R139, P6, P0 ;  /* 0x000000ffff8b7210 */ /* 0x000fe200037e048b */
[----:B------:R-:W-:Y:S01]  /*14850*/  IMAD.WIDE.U32 R196, R105, -0x5555, RZ ;  /* 0xffffaaab69c47825 */ /* 0x000fe200078e00ff */
[----:B------:R-:W-:-:S02]  /*14860*/  IADD3 RZ, P0, PT, R154, R152, RZ ;  /* 0x000000989aff7210 */ /* 0x000fc40007f1e0ff */
[----:B------:R-:W-:Y:S01]  /*14870*/  IADD3.X R48, P4, PT, RZ, R48, RZ, P4, !PT ;  /* 0x00000030ff307210 */ /* 0x000fe2000279e4ff */
[C---:B------:R-:W-:Y:S01]  /*14880*/  IMAD.WIDE.U32 R142, R105.reuse, -0x94f09dc, RZ ;  /* 0xf6b0f624698e7825 */ /* 0x040fe200078e00ff */
[----:B------:R-:W-:Y:S02]  /*14890*/  IADD3.X R41, P3, PT, R168, R139, RZ, P3, !PT ;  /* 0x0000008ba8297210 */ /* 0x000fe40001f7e4ff */
[----:B------:R-:W-:Y:S01]  /*148a0*/  IADD3.X R199, P6, PT, RZ, R162, RZ, P2, !PT ;  /* 0x000000a2ffc77210 */ /* 0x000fe200017de4ff */
[----:B------:R-:W-:Y:S01]  /*148b0*/  IMAD.WIDE.U32 R138, R105, -0x4eac0001, RZ ;  /* 0xb153ffff698a7825 */ /* 0x000fe200078e00ff */
[----:B------:R-:W-:Y:S02]  /*148c0*/  IADD3 R29, P5, PT, R29, R50, RZ ;  /* 0x000000321d1d7210 */ /* 0x000fe40007fbe0ff */
[----:B------:R-:W-:Y:S01]  /*148d0*/  IADD3.X RZ, P0, PT, R155, R113, RZ, P0, !PT ;  /* 0x000000719bff7210 */ /* 0x000fe2000071e4ff */
[----:B------:R-:W-:Y:S01]  /*148e0*/  IMAD.WIDE.U32 R148, R105, -0xc7aed41, RZ ;  /* 0xf38512bf69947825 */ /* 0x000fe200078e00ff */
[----:B------:R-:W-:-:S02]  /*148f0*/  IADD3.X R50, PT, PT, RZ, RZ, R193, P4, P1 ;  /* 0x000000ffff327210 */ /* 0x000fc400027e24c1 */
[----:B------:R-:W-:Y:S01]  /*14900*/  IADD3.X R199, P3, PT, RZ, R199, RZ, P3, !PT ;  /* 0x000000c7ffc77210 */ /* 0x000fe20001f7e4ff */
[C---:B------:R-:W-:Y:S01]  /*14910*/  IMAD.WIDE.U32 R152, R105.reuse, 0x434bacd7, RZ ;  /* 0x434bacd769987825 */ /* 0x040fe200078e00ff */
[----:B------:R-:W-:Y:S02]  /*14920*/  IADD3.X R33, P2, PT, R178, R47, RZ, P5, !PT ;  /* 0x0000002fb2217210 */ /* 0x000fe40002f5e4ff */
[----:B------:R-:W-:Y:S01]  /*14930*/  IADD3.X R72, PT, PT, RZ, RZ, R163, P3, P6 ;  /* 0x000000ffff487210 */ /* 0x000fe20001fec4a3 */
[----:B------:R-:W-:-:S04]  /*14940*/  IMAD.WIDE.U32 R156, R105, 0x397fe69a, RZ ;  /* 0x397fe69a699c7825 */ /* 0x000fc800078e00ff */
[----:B------:R-:W-:-:S04]  /*14950*/  IMAD.WIDE.U32 R154, R25, R38, R154 ;  /* 0x00000026199a7225 */ /* 0x000fc800078e009a */
[----:B------:R-:W-:-:S04]  /*14960*/  IMAD.WIDE.U32 R196, P4, R52, -0x46010001, R196 ;  /* 0xb9feffff34c47825 */ /* 0x000fc800078800c4 */
[----:B------:R-:W-:-:S04]  /*14970*/  IMAD.WIDE.U32 R142, P1, R52, 0x6730d2a0, R142 ;  /* 0x6730d2a0348e7825 */ /* 0x000fc8000782008e */
[----:B------:R-:W-:Y:S02]  /*14980*/  IMAD.IADD R111, R155, 0x1, R160 ;  /* 0x000000019b6f7824 */ /* 0x000fe400078e02a0 */
[----:B------:R-:W-:Y:S02]  /*14990*/  IMAD.X R181, RZ, RZ, RZ, P4 ;  /* 0x000000ffffb57224 */ /* 0x000fe400020e06ff */
[----:B------:R-:W-:Y:S02]  /*149a0*/  IMAD.X R185, RZ, RZ, RZ, P1 ;  /* 0x000000ffffb97224 */ /* 0x000fe400008e06ff */
[----:B------:R-:W-:-:S04]  /*149b0*/  IMAD.WIDE.U32 R162, R52, -0x5555, RZ ;  /* 0xffffaaab34a27825 */ /* 0x000fc800078e00ff */
[----:B------:R-:W-:Y:S01]  /*149c0*/  IMAD.WIDE.U32 R160, R52, -0x4eac0001, RZ ;  /* 0xb153ffff34a07825 */ /* 0x000fe200078e00ff */
[----:B------:R-:W-:-:S03]  /*149d0*/  IADD3 RZ, P3, PT, R186, R162, RZ ;  /* 0x000000a2baff7210 */ /* 0x000fc60007f7e0ff */
[----:B------:R-:W-:-:S04]  /*149e0*/  IMAD.WIDE.U32 R138, P6, R52, 0x1eabfffe, R138 ;  /* 0x1eabfffe348a7825 */ /* 0x000fc800078c008a */
[----:B------:R-:W-:-:S04]  /*149f0*/  IMAD.WIDE.U32 R148, P5, R52, 0x64774b84, R148 ;  /* 0x64774b8434947825 */ /* 0x000fc800078a0094 */
        /* <DEDUP_REMOVED lines=8> */
[----:B------:R-:W-:Y:S02]  /*14a80*/  IMAD.X R183, RZ, RZ, RZ, P6 ;  /* 0x000000ffffb77224 */ /* 0x000fe400030e06ff */
[----:B------:R-:W-:Y:S01]  /*14a90*/  IMAD.WIDE.U32 R160, R52, -0x94f09dc, RZ ;  /* 0xf6b0f62434a07825 */ /* 0x000fe200078e00ff */
[----:B------:R-:W-:-:S03]  /*14aa0*/  IADD3.X RZ, P4, PT, R41, R119, RZ, P4, !PT ;  /* 0x0000007729ff7210 */ /* 0x000fc6000279e4ff */
[----:B------:R-:W-:-:S04]  /*14ab0*/  IMAD.WIDE.U32 R162, R52, -0xc7aed41, RZ ;  /* 0xf38512bf34a27825 */ /* 0x000fc800078e00ff */
[----:B------:R-:W-:Y:S02]  /*14ac0*/  IMAD.MOV.U32 R180, RZ, RZ, R197 ;  /* 0x000000ffffb47224 */ /* 0x000fe400078e00c5 */
[----:B------:R-:W-:Y:S02]  /*14ad0*/  IMAD.MOV.U32 R182, RZ, RZ, R139 ;  /* 0x000000ffffb67224 */ /* 0x000fe400078e008b */
[----:B------:R-:W-:Y:S01]  /*14ae0*/  IMAD.WIDE.U32.X R180, R105, -0x46010001, R180, P5 ;  /* 0xb9feffff69b47825 */ /* 0x000fe200028e04b4 */
[----:B------:R-:W-:-:S03]  /*14af0*/  IADD3 R123, P5, PT, R142, R161, RZ ;  /* 0x000000a18e7b7210 */ /* 0x000fc60007fbe0ff */
[----:B------:R-:W-:Y:S01]  /*14b00*/  IMAD.WIDE.U32.X R182, R105, 0x1eabfffe, R182, P1 ;  /* 0x1eabfffe69b67825 */ /* 0x000fe200008e04b6 */
[----:B------:R-:W-:-:S03]  /*14b10*/  IADD3 R103, P1, PT, R148, R163, RZ ;  /* 0x000000a394677210 */ /* 0x000fc60007f3e0ff */
[----:B------:R-:W-:-:S04]  /*14b20*/  IMAD.WIDE.U32 R168, R52, 0x434bacd7, RZ ;  /* 0x434bacd734a87825 */ /* 0x000fc800078e00ff */
[----:B------:R-:W-:-:S04]  /*14b30*/  IMAD.WIDE.U32 R178, R52, 0x397fe69a, RZ ;  /* 0x397fe69a34b27825 */ /* 0x000fc800078e00ff */
[----:B------:R-:W-:Y:S01]  /*14b40*/  IMAD.MOV.U32 R184, RZ, RZ, R143 ;  /* 0x000000ffffb87224 */ /* 0x000fe200078e008f */
[----:B------:R-:W-:Y:S01]  /*14b50*/  IADD3 R47, P6, PT, R156, R179, RZ ;  /* 0x000000b39c2f7210 */ /* 0x000fe20007fde0ff */
[----:B------:R-:W-:Y:S02]  /*14b60*/  IMAD.MOV.U32 R192, RZ, RZ, R149 ;  /* 0x000000ffffc07224 */ /* 0x000fe400078e0095 */
[----:B------:R-:W-:Y:S01]  /*14b70*/  IMAD.WIDE.U32.X R184, R105, 0x6730d2a0, R184, P5 ;  /* 0x6730d2a069b87825 */ /* 0x000fe200028e04b8 */
[----:B------:R-:W-:-:S03]  /*14b80*/  IADD3 R53, P5, PT, R152, R169, RZ ;  /* 0x000000a998357210 */ /* 0x000fc60007fbe0ff */
[----:B------:R-:W-:Y:S01]  /*14b90*/  IMAD.WIDE.U32.X R192, R105, 0x64774b84, R192, P1 ;  /* 0x64774b8469c07825 */ /* 0x000fe200008e04c0 */
[----:B------:R-:W-:-:S03]  /*14ba0*/  IADD3 R198, P1, PT, R199, R154, RZ ;  /* 0x0000009ac7c67210 */ /* 0x000fc60007f3e0ff */
[----:B------:R-:W-:Y:S01]  /*14bb0*/  IMAD.MOV.U32 R194, RZ, RZ, R153 ;  /* 0x000000ffffc27224 */ /* 0x000fe200078e0099 */
[----:B------:R-:W-:Y:S01]  /*14bc0*/  IADD3.X R199, P1, PT, R111, R72, RZ, P1, !PT ;  /* 0x000000486fc77210 */ /* 0x000fe20000f3e4ff */
[----:B------:R-:W-:Y:S02]  /*14bd0*/  IMAD.MOV.U32 R154, RZ, RZ, R157 ;  /* 0x000000ffff9a7224 */ /* 0x000fe400078e009d */
[----:B------:R-:W-:Y:S01]  /*14be0*/  IMAD.WIDE.U32.X R194, R105, 0x4b1ba7b6, R194, P5 ;  /* 0x4b1ba7b669c27825 */ /* 0x000fe200028e04c2 */
[----:B------:R-:W-:-:S03]  /*14bf0*/  IADD3 RZ, P5, PT, R170, R116, RZ ;  /* 0x00000074aaff7210 */ /* 0x000fc60007fbe0ff */
[----:B------:R-:W-:Y:S01]  /*14c00*/  IMAD.WIDE.U32.X R154, R105, 0x1a0111ea, R154, P6 ;  /* 0x1a0111ea699a7825 */ /* 0x000fe200030e049a */
[----:B------:R-:W-:Y:S02]  /*14c10*/  IADD3.X R105, P0, PT, RZ, R164, RZ, P0, !PT ;  /* 0x000000a4ff697210 */ /* 0x000fe4000071e4ff */
[----:B------:R-:W-:Y:S01]  /*14c20*/  IADD3.X RZ, P5, PT, R171, R55, RZ, P5, !PT ;  /* 0x00000037abff7210 */ /* 0x000fe20002fbe4ff */
[----:B------:R-:W-:Y:S01]  /*14c30*/  IMAD.WIDE.U32 R116, R25, R36, R170 ;  /* 0x0000002419747225 */ /* 0x000fe200078e00aa */
[----:B------:R-:W-:Y:S02]  /*14c40*/  IADD3.X R105, P1, PT, RZ, R105, RZ, P1, !PT ;  /* 0x00000069ff697210 */ /* 0x000fe40000f3e4ff */
[----:B------:R-:W-:Y:S01]  /*14c50*/  IADD3.X R55, P5, PT, RZ, R124, RZ, P5, !PT ;  /* 0x0000007cff377210 */ /* 0x000fe20002fbe4ff */
[----:B------:R-:W-:Y:S01]  /*14c60*/  IMAD.IADD R144, R117, 0x1, R144 ;  /* 0x0000000175907824 */ /* 0x000fe200078e0290 */
[----:B------:R-:W-:Y:S01]  /*14c70*/  IADD3 R116, P6, PT, R105, R116, RZ ;  /* 0x0000007469747210 */ /* 0x000fe20007fde0ff */
[----:B------:R-:W-:Y:S01]  /*14c80*/  IMAD.WIDE.U32 R200, R52, -0x5555, R186 ;  /* 0xffffaaab34c87825 */ /* 0x000fe200078e00ba */
[----:B------:R-:W-:-:S02]  /*14c90*/  IADD3.X R165, PT, PT, RZ, RZ, R165, P1, P0 ;  /* 0x000000ffffa57210 */ /* 0x000fc40000fe04a5 */
[----:B------:R-:W-:Y:S01]  /*14ca0*/  IADD3.X RZ, P0, PT, R187, R113, RZ, P3, !PT ;  /* 0x00000071bbff7210 */ /* 0x000fe20001f1e4ff */
[----:B------:R-:W-:Y:S01]  /*14cb0*/  IMAD.IADD R196, R201, 0x1, R196 ;  /* 0x00000001c9c47824 */ /* 0x000fe200078e02c4 */
[----:B------:R-:W-:Y:S01]  /*14cc0*/  IADD3.X R117, P6, PT, R144, R165, RZ, P6, !PT ;  /* 0x000000a590757210 */ /* 0x000fe200037de4ff */
[----:B------:R-:W-:Y:S01]  /*14cd0*/  IMAD.WIDE.U32 R144, R52, -0x4eac0001, R40 ;  /* 0xb153ffff34907825 */ /* 0x000fe200078e0028 */
[----:B------:R-:W-:Y:S02]  /*14ce0*/  IADD3 RZ, P1, PT, RZ, R200, RZ ;  /* 0x000000c8ffff7210 */ /* 0x000fe40007f3e0ff */
[----:B------:R-:W-:Y:S01]  /*14cf0*/  IADD3.X R55, P6, PT, RZ, R55, RZ, P6, !PT ;  /* 0x00000037ff377210 */ /* 0x000fe200037de4ff */
[----:B------:R-:W-:Y:S01]  /*14d00*/  IMAD.IADD R138, R145, 0x1, R138 ;  /* 0x00000001918a7824 */ /* 0x000fe200078e028a */
[----:B------:R-:W-:Y:S02]  /*14d10*/  IADD3.X RZ, P1, PT, RZ, R196, RZ, P1, !PT ;  /* 0x000000c4ffff7210 */ /* 0x000fe40000f3e4ff */
[----:B------:R-:W-:Y:S01]  /*14d20*/  IADD3.X R105, PT, PT, RZ, RZ, R125, P6, P5 ;  /* 0x000000ffff697210 */ /* 0x000fe200037ea47d */
[----:B------:R-:W-:Y:S01]  /*14d30*/  IMAD.WIDE.U32 R124, R25, R34, R44 ;  /* 0x00000022197c7225 */ /* 0x000fe200078e002c */
[----:B------:R-:W-:-:S02]  /*14d40*/  IADD3 R40, P5, PT, R48, R29, RZ ;  /* 0x0000001d30287210 */ /* 0x000fc40007fbe0ff */
[----:B------:R-:W-:Y:S01]  /*14d50*/  IADD3.X R48, P2, PT, RZ, RZ, RZ, P2, !PT ;  /* 0x000000ffff307210 */ /* 0x000fe2000175e4ff */
[----:B------:R-:W-:Y:S01]  /*14d60*/  IMAD.IADD R174, R125, 0x1, R174 ;  /* 0x000000017dae7824 */ /* 0x000fe200078e02ae */
[----:B------:R-:W-:Y:S02]  /*14d70*/  IADD3.X R41, P5, PT, R50, R33, RZ, P5, !PT ;  /* 0x0000002132297210 */ /* 0x000fe40002fbe4ff */
[----:B------:R-:W-:Y:S01]  /*14d80*/  IADD3.X R145, P0, PT, RZ, R180, RZ, P0, !PT ;  /* 0x000000b4ff917210 */ /* 0x000fe2000071e4ff */
[----:B------:R-:W-:Y:S01]  /*14d90*/  IMAD.X R33, RZ, RZ, RZ, P2 ;  /* 0x000000ffff217224 */ /* 0x000fe200010e06ff */
[----:B------:R-:W-:Y:S02]  /*14da0*/  IADD3 RZ, P6, PT, R44, R176, RZ ;  /* 0x000000b02cff7210 */ /* 0x000fe40007fde0ff */
[----:B------:R-:W-:Y:S02]  /*14db0*/  IADD3.X R29, P5, PT, RZ, RZ, RZ, P5, !PT ;  /* 0x000000ffff1d7210 */ /* 0x000fe40002fbe4ff */
[----:B------:R-:W-:-:S02]  /*14dc0*/  IADD3.X R145, P2, PT, RZ, R145, RZ, P1, !PT ;  /* 0x00000091ff917210 */ /* 0x000fc40000f5e4ff */
[----:B------:R-:W-:Y:S02]  /*14dd0*/  IADD3.X RZ, P1, PT, R45, R115, RZ, P6, !PT ;  /* 0x000000732dff7210 */ /* 0x000fe4000373e4ff */
[----:B------:R-:W-:Y:S02]  /*14de0*/  IADD3 R29, P6, PT, R29, R48, RZ ;  /* 0x000000301d1d7210 */ /* 0x000fe40007fde0ff */
[----:B------:R-:W-:Y:S02]  /*14df0*/  IADD3.X R181, PT, PT, RZ, RZ, R181, P2, P0 ;  /* 0x000000ffffb57210 */ /* 0x000fe400017e04b5 */
[----:B------:R-:W-:Y:S02]  /*14e00*/  IADD3 R144, P2, PT, R145, R144, RZ ;  /* 0x0000009091907210 */ /* 0x000fe40007f5e0ff */
[----:B------:R-:W-:Y:S02]  /*14e10*/  IADD3.X R33, PT, PT, R33, RZ, RZ, P6, P5 ;  /* 0x000000ff21217210 */ /* 0x000fe400037ea4ff */
[----:B------:R-:W-:Y:S01]  /*14e20*/  IADD3 R44, P6, PT, R55, R124, RZ ;  /* 0x0000007c372c7210 */ /* 0x000fe20007fde0ff */
[----:B------:R-:W-:Y:S01]  /*14e30*/  IMAD.WIDE.U32 R124, R37, R25, RZ ;  /* 0x00000019257c7225 */ /* 0x000fe200078e00ff */
[----:B------:R-:W-:-:S02]  /*14e40*/  IADD3.X R145, P5, PT, R138, R181, RZ, P2, !PT ;  /* 0x000000b58a917210 */ /* 0x000fc400017be4ff */
[----:B------:R-:W-:Y:S01]  /*14e50*/  IADD3.X R45, P2, PT, R174, R105, RZ, P6, !PT ;  /* 0x00000069ae2d7210 */ /* 0x000fe2000375e4ff */
[----:B------:R-:W-:Y:S01]  /*14e60*/  IMAD.WIDE.U32 R138, R32, R25, RZ ;  /* 0x00000019208a7225 */ /* 0x000fe200078e00ff */
[----:B------:R-:W-:Y:S02]  /*14e70*/  IADD3.X R105, P1, PT, RZ, R150, RZ, P1, !PT ;  /* 0x00000096ff697210 */ /* 0x000fe40000f3e4ff */
[----:B------:R-:W-:Y:S01]  /*14e80*/  IADD3 RZ, P3, PT, R198, R160, RZ ;  /* 0x000000a0c6ff7210 */ /* 0x000fe20007f7e0ff */
[----:B------:R-:W-:Y:S01]  /*14e90*/  IMAD.WIDE.U32 R124, P6, R26, R32, R124 ;  /* 0x000000201a7c7225 */ /* 0x000fe200078c007c */
[----:B------:R-:W-:Y:S02]  /*14ea0*/  IADD3 RZ, P0, PT, R116, R162, RZ ;  /* 0x000000a274ff7210 */ /* 0x000fe40007f1e0ff */
[----:B------:R-:W-:Y:S02]  /*14eb0*/  IADD3.X R105, P2, PT, RZ, R105, RZ, P2, !PT ;  /* 0x00000069ff697210 */ /* 0x000fe4000175e4ff */
[----:B------:R-:W-:-:S02]  /*14ec0*/  IADD3.X R55, P4, PT, RZ, R182, RZ, P4, !PT ;  /* 0x000000b6ff377210 */ /* 0x000fc4000279e4ff */
[----:B------:R-:W-:Y:S01]  /*14ed0*/  IADD3.X RZ, P3, PT, R199, R123, RZ, P3, !PT ;  /* 0x0000007bc7ff7210 */ /* 0x000fe20001f7e4ff */
[----:B------:R-:W-:Y:S01]  /*14ee0*/  IMAD.WIDE.U32 R198, R52, -0x94f09dc, R198 ;  /* 0xf6b0f62434c67825 */ /* 0x000fe200078e00c6 */
[----:B------:R-:W-:Y:S02]  /*14ef0*/  IADD3.X RZ, P0, PT, R117, R103, RZ, P0, !PT ;  /* 0x0000006775ff7210 */ /* 0x000fe4000071e4ff */
[----:B------:R-:W-:Y:S01]  /*14f00*/  IADD3.X R150, PT, PT, RZ, RZ, R151, P2, P1 ;  /* 0x000000ffff967210 */ /* 0x000fe200017e2497 */
[----:B------:R-:W-:Y:S01]  /*14f10*/  IMAD.IADD R48, R199, 0x1, R142 ;  /* 0x00000001c7307824 */ /* 0x000fe200078e028e */
[----:B------:R-:W-:Y:S01]  /*14f20*/  IADD3 R103, P1, PT, R124, R139, RZ ;  /* 0x0000008b7c677210 */ /* 0x000fe20007f3e0ff */
[----:B------:R-:W-:Y:S01]  /*14f30*/  IMAD.X R139, RZ, RZ, RZ, P6 ;  /* 0x000000ffff8b7224 */ /* 0x000fe200030e06ff */
[----:B------:R-:W-:Y:S01]  /*14f40*/  IADD3 RZ, P2, PT, R40, R138, RZ ;  /* 0x0000008a28ff7210 */ /* 0x000fe20007f5e0ff */
[----:B------:R-:W-:Y:S01]  /*14f50*/  IMAD.MOV.U32 R138, RZ, RZ, R125 ;  /* 0x000000ffff8a7224 */ /* 0x000fe200078e007d */
[----:B------:R-:W-:Y:S01]  /*14f60*/  IADD3.X R55, P5, PT, RZ, R55, RZ, P5, !PT ;  /* 0x00000037ff377210 */ /* 0x000fe20002fbe4ff */
[----:B------:R-:W-:Y:S01]  /*14f70*/  IMAD.WIDE.U32 R142, R52, -0xc7aed41, R116 ;  /* 0xf38512bf348e7825 */ /* 0x000fe200078e0074 */
[----:B------:R-:W-:-:S02]  /*14f80*/  IADD3.X RZ, P2, PT, R41, R103, RZ, P2, !PT ;  /* 0x0000006729ff7210 */ /* 0x000fc4000175e4ff */
[----:B------:R-:W-:Y:S01]  /*14f90*/  IADD3.X R183, PT, PT, RZ, RZ, R183, P5, P4 ;  /* 0x000000ffffb77210 */ /* 0x000fe20002fe84b7 */
[----:B------:R-:W-:Y:S01]  /*14fa0*/  IMAD.WIDE.U32.X R138, R26, R37, R138, P1 ;  /* 0x000000251a8a7225 */ /* 0x000fe200008e048a */
[----:B------:R-:W-:Y:S02]  /*14fb0*/  IADD3 R116, P1, PT, R55, R198, RZ ;  /* 0x000000c637747210 */ /* 0x000fe40007f3e0ff */
[----:B------:R-:W-:Y:S01]  /*14fc0*/  IADD3 RZ, P4, PT, R44, R168, RZ ;  /* 0x000000a82cff7210 */ /* 0x000fe20007f9e0ff */
[----:B------:R-:W-:Y:S01]  /*14fd0*/  IMAD.WIDE.U32 R40, R25, R32, R40 ;  /* 0x0000002019287225 */ /* 0x000fe200078e0028 */
[----:B------:R-:W-:Y:S02]  /*14fe0*/  IADD3.X R117, P1, PT, R48, R183, RZ, P1, !PT ;  /* 0x000000b730757210 */ /* 0x000fe40000f3e4ff */
[----:B------:R-:W-:Y:S01]  /*14ff0*/  IADD3.X R48, P3, PT, RZ, R184, RZ, P3, !PT ;  /* 0x000000b8ff307210 */ /* 0x000fe20001f7e4ff */
[----:B------:R-:W-:Y:S01]  /*15000*/  IMAD.IADD R125, R41, 0x1, R124 ;  /* 0x00000001297d7824 */ /* 0x000fe200078e027c */
[----:B------:R-:W-:Y:S01]  /*15010*/  IADD3 R124, P6, PT, R105, R40, RZ ;  /* 0x00000028697c7210 */ /* 0x000fe20007fde0ff */
[----:B------:R-:W-:Y:S01]  /*15020*/  IMAD.IADD R148, R143, 0x1, R148 ;  /* 0x000000018f947824 */ /* 0x000fe200078e0294 */
[----:B------:R-:W-:-:S02]  /*15030*/  IADD3.X R41, P1, PT, RZ, R48, RZ, P1, !PT ;  /* 0x00000030ff297210 */ /* 0x000fc40000f3e4ff */
[----:B------:R-:W-:Y:S01]  /*15040*/  IADD3.X RZ, P4, PT, R45, R53, RZ, P4, !PT ;  /* 0x000000352dff7210 */ /* 0x000fe2000279e4ff */
[----:B------:R-:W-:Y:S01]  /*15050*/  IMAD.WIDE.U32 R44, R52, 0x434bacd7, R44 ;  /* 0x434bacd7342c7825 */ /* 0x000fe200078e002c */
[----:B------:R-:W-:Y:S02]  /*15060*/  IADD3.X R185, PT, PT, RZ, RZ, R185, P1, P3 ;  /* 0x000000ffffb97210 */ /* 0x000fe40000fe64b9 */
[----:B------:R-:W-:Y:S01]  /*15070*/  IADD3.X R125, P3, PT, R125, R150, RZ, P6, !PT ;  /* 0x000000967d7d7210 */ /* 0x000fe2000377e4ff */
[----:B------:R-:W-:Y:S01]  /*15080*/  IMAD.IADD R152, R45, 0x1, R152 ;  /* 0x000000012d987824 */ /* 0x000fe200078e0298 */
[----:B------:R-:W-:Y:S02]  /*15090*/  IADD3 R40, P6, PT, R41, R142, RZ ;  /* 0x0000008e29287210 */ /* 0x000fe40007fde0ff */
[----:B------:R-:W-:Y:S02]  /*150a0*/  IADD3 RZ, P5, PT, R144, R158, RZ ;  /* 0x0000009e90ff7210 */ /* 0x000fe40007fbe0ff */
[----:B------:R-:W-:-:S02]  /*150b0*/  IADD3.X R50, P2, PT, RZ, R138, RZ, P2, !PT ;  /* 0x0000008aff327210 */ /* 0x000fc4000175e4ff */
[----:B------:R-:W-:Y:S02]  /*150c0*/  IADD3.X R41, P6, PT, R148, R185, RZ, P6, !PT ;  /* 0x000000b994297210 */ /* 0x000fe400037de4ff */
[----:B------:R-:W-:Y:S02]  /*150d0*/  IADD3.X R48, P0, PT, RZ, R192, RZ, P0, !PT ;  /* 0x000000c0ff307210 */ /* 0x000fe4000071e4ff */
[----:B------:R-:W-:Y:S01]  /*150e0*/  IADD3.X RZ, P5, PT, R145, R159, RZ, P5, !PT ;  /* 0x0000009f91ff7210 */ /* 0x000fe20002fbe4ff */
[----:B------:R-:W-:Y:S01]  /*150f0*/  IMAD.WIDE.U32 R144, R23, R30, R144 ;  /* 0x0000001e17907225 */ /* 0x000fe200078e0090 */
[----:B------:R-:W-:Y:S02]  /*15100*/  IADD3.X R50, P3, PT, RZ, R50, RZ, P3, !PT ;  /* 0x00000032ff327210 */ /* 0x000fe40001f7e4ff */
[----:B------:R-:W-:Y:S01]  /*15110*/  IADD3.X R45, P6, PT, RZ, R48, RZ, P6, !PT ;  /* 0x00000030ff2d7210 */ /* 0x000fe200037de4ff */
[----:B------:R-:W-:Y:S01]  /*15120*/  IMAD.IADD R145, R145, 0x1, R56 ;  /* 0x0000000191917824 */ /* 0x000fe200078e0238 */
[----:B------:R-:W-:-:S02]  /*15130*/  IADD3.X R138, PT, PT, RZ, RZ, R139, P3, P2 ;  /* 0x000000ffff8a7210 */ /* 0x000fc40001fe448b */
[----:B------:R-:W-:Y:S01]  /*15140*/  IADD3 RZ, P2, PT, R124, R178, RZ ;  /* 0x000000b27cff7210 */ /* 0x000fe20007f5e0ff */
[----:B------:R-:W-:Y:S01]  /*15150*/  IMAD R55, R145, -0x30003, RZ ;  /* 0xfffcfffd91377824 */ /* 0x000fe200078e02ff */
[----:B------:R-:W-:Y:S02]  /*15160*/  IADD3.X R193, PT, PT, RZ, RZ, R193, P6, P0 ;  /* 0x000000ffffc17210 */ /* 0x000fe400037e04c1 */
[----:B------:R-:W-:Y:S01]  /*15170*/  IADD3 RZ, P3, PT, RZ, R144, RZ ;  /* 0x00000090ffff7210 */ /* 0x000fe20007f7e0ff */
[----:B------:R-:W-:Y:S01]  /*15180*/  IMAD R55, R144, -0x760c0004, R55 ;  /* 0x89f3fffc90377824 */ /* 0x000fe200078e0237 */
[----:B------:R-:W-:Y:S02]  /*15190*/  IADD3 R44, P6, PT, R45, R44, RZ ;  /* 0x0000002c2d2c7210 */ /* 0x000fe40007fde0ff */
[----:B------:R-:W-:Y:S02]  /*151a0*/  IADD3 RZ, P1, PT, R116, R140, RZ ;  /* 0x0000008c74ff7210 */ /* 0x000fe40007f3e0ff */
[----:B------:R-:W-:Y:S01]  /*151b0*/  IADD3.X RZ, P2, PT, R125, R47, RZ, P2, !PT ;  /* 0x0000002f7dff7210 */ /* 0x000fe2000175e4ff */
[----:B------:R-:W-:Y:S01]  /*151c0*/  IMAD.WIDE.U32 R124, R52, 0x397fe69a, R124 ;  /* 0x397fe69a347c7825 */ /* 0x000fe200078e007c */
[----:B------:R-:W-:-:S02]  /*151d0*/  IADD3.X R53, P0, PT, RZ, R120, RZ, P5, !PT ;  /* 0x00000078ff357210 */ /* 0x000fc40002f1e4ff */
[----:B------:R-:W-:Y:S01]  /*151e0*/  IADD3.X RZ, P3, PT, RZ, R145, RZ, P3, !PT ;  /* 0x00000091ffff7210 */ /* 0x000fe20001f7e4ff */
[----:B------:R-:W-:Y:S01]  /*151f0*/  IMAD.IADD R156, R125, 0x1, R156 ;  /* 0x000000017d9c7824 */ /* 0x000fe200078e029c */
[----:B------:R-:W-:Y:S02]  /*15200*/  IADD3.X R45, P6, PT, R152, R193, RZ, P6, !PT ;  /* 0x000000c1982d7210 */ /* 0x000fe400037de4ff */
[----:B------:R-:W-:Y:S02]  /*15210*/  IADD3.X R47, P4, PT, RZ, R194, RZ, P4, !PT ;  /* 0x000000c2ff2f7210 */ /* 0x000fe4000279e4ff */
[----:B------:R-:W-:Y:S01]  /*15220*/  IADD3.X RZ, P1, PT, R117, R57, RZ, P1, !PT ;  /* 0x0000003975ff7210 */ /* 0x000fe20000f3e4ff */
[----:B------:R-:W-:Y:S01]  /*15230*/  IMAD.WIDE.U32 R116, R23, R210, R116 ;  /* 0x000000d217747225 */ /* 0x000fe200078e0074 */
[----:B------:R-:W-:Y:S02]  /*15240*/  IADD3.X R53, P5, PT, RZ, R53, RZ, P3, !PT ;  /* 0x00000035ff357210 */ /* 0x000fe40001fbe4ff */
[----:B------:R-:W-:Y:S01]  /*15250*/  IADD3.X R47, P6, PT, RZ, R47, RZ, P6, !PT ;  /* 0x0000002fff2f7210 */ /* 0x000fe200037de4ff */
[----:B------:R-:W-:Y:S01]  /*15260*/  IMAD.IADD R122, R117, 0x1, R122 ;  /* 0x00000001757a7824 */ /* 0x000fe200078e027a */
[----:B------:R-:W-:Y:S01]  /*15270*/  IADD3 R52, P3, PT, R53, R116, RZ ;  /* 0x0000007435347210 */ /* 0x000fe20007f7e0ff */
[----:B------:R-:W-:Y:S01]  /*15280*/  IMAD.WIDE.U32 R56, R144, -0x30003, RZ ;  /* 0xfffcfffd90387825 */ /* 0x000fe200078e00ff */
[----:B------:R-:W-:-:S02]  /*15290*/  IADD3.X R121, PT, PT, RZ, RZ, R121, P5, P0 ;  /* 0x000000ffff797210 */ /* 0x000fc40002fe0479 */
[----:B------:R-:W-:Y:S01]  /*152a0*/  IADD3.X R195, PT, PT, RZ, RZ, R195, P6, P4 ;  /* 0x000000ffffc37210 */ /* 0x000fe200037e84c3 */
[----:B------:R-:W-:Y:S01]  /*152b0*/  IMAD.IADD R105, R57, 0x1, R55 ;  /* 0x0000000139697824 */ /* 0x000fe200078e0237 */
[----:B------:R-:W-:Y:S01]  /*152c0*/  IADD3 R124, P4, PT, R47, R124, RZ ;  /* 0x0000007c2f7c7210 */ /* 0x000fe20007f9e0ff */
[----:B------:R-:W-:Y:S01]  /*152d0*/  IMAD.WIDE.U32 R150, R56, -0xc7aed41, RZ ;  /* 0xf38512bf38967825 */ /* 0x000fe200078e00ff */
[----:B------:R-:W-:Y:S02]  /*152e0*/  IADD3 R29, P0, PT, R50, R29, RZ ;  /* 0x0000001d321d7210 */ /* 0x000fe40007f1e0ff */
[----:B------:R-:W-:Y:S01]  /*152f0*/  IADD3.X R53, P3, PT, R122, R121, RZ, P3, !PT ;  /* 0x000000797a357210 */ /* 0x000fe20001f7e4ff */
[C---:B------:R-:W-:Y:S01]  /*15300*/  IMAD.WIDE.U32 R120, R105.reuse, -0x5555, RZ ;  /* 0xffffaaab69787825 */ /* 0x040fe200078e00ff */
[----:B------:R-:W-:Y:S02]  /*15310*/  IADD3.X R111, P1, PT, RZ, R136, RZ, P1, !PT ;  /* 0x00000088ff6f7210 */ /* 0x000fe40000f3e4ff */
[----:B------:R-:W-:Y:S01]  /*15320*/  IADD3.X R125, P4, PT, R156, R195, RZ, P4, !PT ;  /* 0x000000c39c7d7210 */ /* 0x000fe2000279e4ff */
[----:B------:R-:W-:Y:S01]  /*15330*/  IMAD.WIDE.U32 R140, R105, -0x94f09dc, RZ ;  /* 0xf6b0f624698c7825 */ /* 0x000fe200078e00ff */
[----:B------:R-:W-:-:S02]  /*15340*/  IADD3.X R48, P2, PT, RZ, R154, RZ, P2, !PT ;  /* 0x0000009aff307210 */ /* 0x000fc4000175e4ff */
[----:B------:R-:W-:Y:S01]  /*15350*/  IADD3 RZ, P5, PT, R40, R118, RZ ;  /* 0x0000007628ff7210 */ /* 0x000fe20007fbe0ff */
[C---:B------:R-:W-:Y:S01]  /*15360*/  IMAD.WIDE.U32 R142, R105.reuse, -0x4eac0001, RZ ;  /* 0xb153ffff698e7825 */ /* 0x040fe200078e00ff */
[----:B------:R-:W-:Y:S02]  /*15370*/  IADD3.X R33, P0, PT, R138, R33, RZ, P0, !PT ;  /* 0x000000218a217210 */ /* 0x000fe4000071e4ff */
[----:B------:R-:W-:Y:S01]  /*15380*/  IADD3.X R111, P3, PT, RZ, R111, RZ, P3, !PT ;  /* 0x0000006fff6f7210 */ /* 0x000fe20001f7e4ff */
[----:B------:R-:W-:Y:S01]  /*15390*/  IMAD.WIDE.U32 R138, R105, -0xc7aed41, RZ ;  /* 0xf38512bf698a7825 */ /* 0x000fe200078e00ff */
[----:B------:R-:W-:Y:S02]  /*153a0*/  IADD3.X R48, P4, PT, RZ, R48, RZ, P4, !PT ;  /* 0x00000030ff307210 */ /* 0x000fe4000279e4ff */
[----:B------:R-:W-:Y:S01]  /*153b0*/  IADD3.X RZ, P5, PT, R41, R51, RZ, P5, !PT ;  /* 0x0000003329ff7210 */ /* 0x000fe20002fbe4ff */
[----:B------:R-:W-:Y:S01]  /*153c0*/  IMAD.WIDE.U32 R116, R105, 0x434bacd7, RZ ;  /* 0x434bacd769747825 */ /* 0x000fe200078e00ff */
[----:B------:R-:W-:-:S02]  /*153d0*/  IADD3.X R113, PT, PT, RZ, RZ, R137, P3, P1 ;  /* 0x000000ffff717210 */ /* 0x000fc40001fe2489 */
[----:B------:R-:W-:Y:S01]  /*153e0*/  IADD3.X R154, PT, PT, RZ, RZ, R155, P4, P2 ;  /* 0x000000ffff9a7210 */ /* 0x000fe200027e449b */
        /* <DEDUP_REMOVED lines=11> */
[----:B------:R-:W-:-:S04]  /*154a0*/  IMAD.WIDE.U32 R50, P3, R56, 0x1a0111ea, R50 ;  /* 0x1a0111ea38327825 */ /* 0x000fc80007860032 */
[----:B------:R-:W-:Y:S01]  /*154b0*/  IMAD.X R161, RZ, RZ, RZ, P4 ;  /* 0x000000ffffa17224 */ /* 0x000fe200020e06ff */
[----:B------:R-:W-:Y:S01]  /*154c0*/  IADD3 R47, P4, PT, R120, R119, RZ ;  /* 0x00000077782f7210 */ /* 0x000fe20007f9e0ff */
[----:B------:R-:W-:Y:S02]  /*154d0*/  IMAD.MOV.U32 R158, RZ, RZ, R121 ;  /* 0x000000ffff9e7224 */ /* 0x000fe400078e0079 */
[----:B------:R-:W-:Y:S01]  /*154e0*/  IMAD.X R123, RZ, RZ, RZ, P1 ;  /* 0x000000ffff7b7224 */ /* 0x000fe200008e06ff */
[----:B------:R-:W-:Y:S01]  /*154f0*/  IADD3 RZ, P1, PT, R52, R136, RZ ;  /* 0x0000008834ff7210 */ /* 0x000fe20007f3e0ff */
[----:B------:R-:W-:Y:S01]  /*15500*/  IMAD.X R103, RZ, RZ, RZ, P3 ;  /* 0x000000ffff677224 */ /* 0x000fe200018e06ff */
[----:B------:R-:W-:Y:S01]  /*15510*/  IADD3 R115, P3, PT, R142, R137, RZ ;  /* 0x000000898e737210 */ /* 0x000fe20007f7e0ff */
[----:B------:R-:W-:Y:S01]  /*15520*/  IMAD.X R153, RZ, RZ, RZ, P6 ;  /* 0x000000ffff997224 */ /* 0x000fe200030e06ff */
[----:B------:R-:W-:Y:S01]  /*15530*/  IADD3.X RZ, P2, PT, R145, R47, RZ, P2, !PT ;  /* 0x0000002f91ff7210 */ /* 0x000fe2000175e4ff */
[----:B------:R-:W-:Y:S01]  /*15540*/  IMAD.WIDE.U32 R136, R56, -0x5555, R144 ;  /* 0xffffaaab38887825 */ /* 0x000fe200078e0090 */
[----:B------:R-:W-:-:S03]  /*15550*/  IADD3.X RZ, P1, PT, R53, R115, RZ, P1, !PT ;  /* 0x0000007335ff7210 */ /* 0x000fc60000f3e4ff */
[----:B------:R-:W-:Y:S01]  /*15560*/  IMAD.WIDE.U32.X R158, R105, -0x46010001, R158, P4 ;  /* 0xb9feffff699e7825 */ /* 0x000fe200020e049e */
[----:B------:R-:W-:-:S03]  /*15570*/  IADD3 R131, P4, PT, R138, R151, RZ ;  /* 0x000000978a837210 */ /* 0x000fc60007f9e0ff */
[----:B------:R-:W-:Y:S02]  /*15580*/  IMAD.MOV.U32 R152, RZ, RZ, R143 ;  /* 0x000000ffff987224 */ /* 0x000fe400078e008f */
[----:B------:R-:W-:-:S04]  /*15590*/  IMAD.WIDE.U32 R118, R56, 0x434bacd7, RZ ;  /* 0x434bacd738767825 */ /* 0x000fc800078e00ff */
[----:B------:R-:W-:Y:S02]  /*155a0*/  IMAD.MOV.U32 R160, RZ, RZ, R139 ;  /* 0x000000ffffa07224 */ /* 0x000fe400078e008b */
[----:B------:R-:W-:Y:S01]  /*155b0*/  IMAD.WIDE.U32.X R152, R105, 0x1eabfffe, R152, P3 ;  /* 0x1eabfffe69987825 */ /* 0x000fe200018e0498 */
[----:B------:R-:W-:-:S03]  /*155c0*/  IADD3 RZ, P3, PT, RZ, R136, RZ ;  /* 0x00000088ffff7210 */ /* 0x000fc60007f7e0ff */
[----:B------:R-:W-:Y:S02]  /*155d0*/  IMAD.IADD R57, R137, 0x1, R120 ;  /* 0x0000000189397824 */ /* 0x000fe400078e0278 */
[----:B------:R-:W-:Y:S01]  /*155e0*/  IMAD.WIDE.U32.X R136, R105, 0x64774b84, R160, P4 ;  /* 0x64774b8469887825 */ /* 0x000fe200020e04a0 */
[----:B------:R-:W-:Y:S02]  /*155f0*/  IADD3 R55, P4, PT, R116, R119, RZ ;  /* 0x0000007774377210 */ /* 0x000fe40007f9e0ff */
[----:B------:R-:W-:Y:S01]  /*15600*/  IADD3.X RZ, P3, PT, RZ, R57, RZ, P3, !PT ;  /* 0x00000039ffff7210 */ /* 0x000fe20001f7e4ff */
[----:B------:R-:W-:Y:S01]  /*15610*/  IMAD.WIDE.U32 R156, R56, -0x94f09dc, RZ ;  /* 0xf6b0f624389c7825 */ /* 0x000fe200078e00ff */
[----:B------:R-:W-:-:S03]  /*15620*/  IADD3.X R57, P2, PT, RZ, R158, RZ, P2, !PT ;  /* 0x0000009eff397210 */ /* 0x000fc6000175e4ff */
[----:B------:R-:W-:Y:S01]  /*15630*/  IMAD.WIDE.U32 R120, R56, 0x397fe69a, RZ ;  /* 0x397fe69a38787825 */ /* 0x000fe200078e00ff */
[----:B------:R-:W-:-:S03]  /*15640*/  IADD3 R127, P6, PT, R140, R157, RZ ;  /* 0x0000009d8c7f7210 */ /* 0x000fc60007fde0ff */
[----:B------:R-:W-:Y:S02]  /*15650*/  IMAD.MOV.U32 R122, RZ, RZ, R117 ;  /* 0x000000ffff7a7224 */ /* 0x000fe400078e0075 */
[----:B------:R-:W-:-:S04]  /*15660*/  IMAD.WIDE.U32 R144, R23, R38, R40 ;  /* 0x0000002617907225 */ /* 0x000fc800078e0028 */
[----:B------:R-:W-:Y:S01]  /*15670*/  IMAD.WIDE.U32.X R122, R105, 0x4b1ba7b6, R122, P4 ;  /* 0x4b1ba7b6697a7825 */ /* 0x000fe200020e047a */
[----:B------:R-:W-:-:S03]  /*15680*/  IADD3 R47, P4, PT, R50, R121, RZ ;  /* 0x00000079322f7210 */ /* 0x000fc60007f9e0ff */
[----:B------:R-:W-:Y:S02]  /*15690*/  IMAD.IADD R72, R145, 0x1, R102 ;  /* 0x0000000191487824 */ /* 0x000fe400078e0266 */
[----:B------:R-:W-:Y:S02]  /*156a0*/  IMAD.MOV.U32 R148, RZ, RZ, R141 ;  /* 0x000000ffff947224 */ /* 0x000fe400078e008d */
[----:B------:R-:W-:Y:S01]  /*156b0*/  IMAD.MOV.U32 R102, RZ, RZ, R51 ;  /* 0x000000ffff667224 */ /* 0x000fe200078e0033 */
[----:B------:R-:W-:Y:S01]  /*156c0*/  IADD3.X R51, P5, PT, RZ, R108, RZ, P5, !PT ;  /* 0x0000006cff337210 */ /* 0x000fe20002fbe4ff */
[----:B------:R-:W-:-:S04]  /*156d0*/  IMAD.WIDE.U32.X R148, R105, 0x6730d2a0, R148, P6 ;  /* 0x6730d2a069947825 */ /* 0x000fc800030e0494 */
[----:B------:R-:W-:Y:S01]  /*156e0*/  IMAD.WIDE.U32.X R40, R105, 0x1a0111ea, R102, P4 ;  /* 0x1a0111ea69287825 */ /* 0x000fe200020e0466 */
[----:B------:R-:W-:Y:S02]  /*156f0*/  IADD3.X R103, P6, PT, RZ, R57, RZ, P3, !PT ;  /* 0x00000039ff677210 */ /* 0x000fe40001fde4ff */
[----:B------:R-:W-:Y:S01]  /*15700*/  IADD3 R144, P3, PT, R111, R144, RZ ;  /* 0x000000906f907210 */ /* 0x000fe20007f7e0ff */
[----:B------:R-:W-:Y:S01]  /*15710*/  IMAD.WIDE.U32 R52, R56, -0x4eac0001, R52 ;  /* 0xb153ffff38347825 */ /* 0x000fe200078e0034 */
[----:B------:R-:W-:Y:S02]  /*15720*/  IADD3 RZ, P4, PT, R44, R128, RZ ;  /* 0x000000802cff7210 */ /* 0x000fe40007f9e0ff */
[----:B------:R-:W-:Y:S01]  /*15730*/  IADD3.X R159, PT, PT, RZ, RZ, R159, P6, P2 ;  /* 0x000000ffff9f7210 */ /* 0x000fe200037e449f */
[----:B------:R-:W-:Y:S01]  /*15740*/  IMAD.IADD R142, R53, 0x1, R142 ;  /* 0x00000001358e7824 */ /* 0x000fe200078e028e */
[----:B------:R-:W-:Y:S02]  /*15750*/  IADD3.X R145, P3, PT, R72, R113, RZ, P3, !PT ;  /* 0x0000007148917210 */ /* 0x000fe40001f7e4ff */
[----:B------:R-:W-:-:S02]  /*15760*/  IADD3 R102, P6, PT, R103, R52, RZ ;  /* 0x0000003467667210 */ /* 0x000fc40007fde0ff */
[----:B------:R-:W-:Y:S01]  /*15770*/  IADD3.X RZ, P4, PT, R45, R31, RZ, P4, !PT ;  /* 0x0000001f2dff7210 */ /* 0x000fe2000279e4ff */
[----:B------:R-:W-:Y:S01]  /*15780*/  IMAD.WIDE.U32 R44, R23, R36, R44 ;  /* 0x00000024172c7225 */ /* 0x000fe200078e002c */
[----:B------:R-:W-:Y:S02]  /*15790*/  IADD3.X R51, P3, PT, RZ, R51, RZ, P3, !PT ;  /* 0x00000033ff337210 */ /* 0x000fe40001f7e4ff */
[----:B------:R-:W-:Y:S01]  /*157a0*/  IADD3.X R103, P6, PT, R142, R159, RZ, P6, !PT ;  /* 0x0000009f8e677210 */ /* 0x000fe200037de4ff */
[----:B------:R-:W-:Y:S01]  /*157b0*/  IMAD.IADD R130, R45, 0x1, R130 ;  /* 0x000000012d827824 */ /* 0x000fe200078e0282 */
[----:B------:R-:W-:Y:S02]  /*157c0*/  IADD3.X R31, P1, PT, RZ, R152, RZ, P1, !PT ;  /* 0x00000098ff1f7210 */ /* 0x000fe40000f3e4ff */
[----:B------:R-:W-:Y:S01]  /*157d0*/  IADD3.X R53, PT, PT, RZ, RZ, R109, P3, P5 ;  /* 0x000000ffff357210 */ /* 0x000fe20001fea46d */
[----:B------:R-:W-:Y:S01]  /*157e0*/  IMAD.WIDE.U32 R108, R56, -0x94f09dc, R144 ;  /* 0xf6b0f624386c7825 */ /* 0x000fe200078e0090 */
[----:B------:R-:W-:-:S02]  /*157f0*/  IADD3.X R31, P6, PT, RZ, R31, RZ, P6, !PT ;  /* 0x0000001fff1f7210 */ /* 0x000fc400037de4ff */
[----:B------:R-:W-:Y:S01]  /*15800*/  IADD3 R44, P3, PT, R51, R44, RZ ;  /* 0x0000002c332c7210 */ /* 0x000fe20007f7e0ff */
[----:B------:R-:W-:Y:S01]  /*15810*/  IMAD.IADD R140, R109, 0x1, R140 ;  /* 0x000000016d8c7824 */ /* 0x000fe200078e028c */
[----:B------:R-:W-:Y:S02]  /*15820*/  IADD3.X R153, PT, PT, RZ, RZ, R153, P6, P1 ;  /* 0x000000ffff997210 */ /* 0x000fe400037e2499 */
[----:B------:R-:W-:Y:S02]  /*15830*/  IADD3 RZ, P1, PT, R44, R150, RZ ;  /* 0x000000962cff7210 */ /* 0x000fe40007f3e0ff */
[----:B------:R-:W-:Y:S02]  /*15840*/  IADD3.X R45, P3, PT, R130, R53, RZ, P3, !PT ;  /* 0x00000035822d7210 */ /* 0x000fe40001f7e4ff */
[----:B------:R-:W-:Y:S02]  /*15850*/  IADD3 RZ, P2, PT, R144, R156, RZ ;  /* 0x0000009c90ff7210 */ /* 0x000fe40007f5e0ff */
[----:B------:R-:W-:Y:S01]  /*15860*/  IADD3 RZ, P5, PT, R124, R166, RZ ;  /* 0x000000a67cff7210 */ /* 0x000fe20007fbe0ff */
[----:B------:R-:W-:Y:S01]  /*15870*/  IMAD.WIDE.U32 R52, R56, -0xc7aed41, R44 ;  /* 0xf38512bf38347825 */ /* 0x000fe200078e002c */
[----:B------:R-:W-:-:S02]  /*15880*/  IADD3.X RZ, P1, PT, R45, R131, RZ, P1, !PT ;  /* 0x000000832dff7210 */ /* 0x000fc40000f3e4ff */
[----:B------:R-:W-:Y:S01]  /*15890*/  IADD3.X RZ, P2, PT, R145, R127, RZ, P2, !PT ;  /* 0x0000007f91ff7210 */ /* 0x000fe2000175e4ff */
[----:B------:R-:W-:Y:S01]  /*158a0*/  IMAD.IADD R138, R53, 0x1, R138 ;  /* 0x00000001358a7824 */ /* 0x000fe200078e028a */
[----:B------:R-:W-:Y:S01]  /*158b0*/  IADD3 R108, P6, PT, R31, R108, RZ ;  /* 0x0000006c1f6c7210 */ /* 0x000fe20007fde0ff */
[----:B------:R-:W-:Y:S01]  /*158c0*/  IMAD.WIDE.U32 R44, R37, R23, RZ ;  /* 0x00000017252c7225 */ /* 0x000fe200078e00ff */
[----:B------:R-:W-:Y:S02]  /*158d0*/  IADD3.X R131, P4, PT, RZ, R132, RZ, P4, !PT ;  /* 0x00000084ff837210 */ /* 0x000fe4000279e4ff */
[----:B------:R-:W-:Y:S01]  /*158e0*/  IADD3.X RZ, P5, PT, R125, R73, RZ, P5, !PT ;  /* 0x000000497dff7210 */ /* 0x000fe20002fbe4ff */
[----:B------:R-:W-:Y:S01]  /*158f0*/  IMAD.WIDE.U32 R124, R23, R34, R124 ;  /* 0x00000022177c7225 */ /* 0x000fe200078e007c */
[----:B------:R-:W-:Y:S02]  /*15900*/  IADD3.X R109, P6, PT, R140, R153, RZ, P6, !PT ;  /* 0x000000998c6d7210 */ /* 0x000fe400037de4ff */
[----:B------:R-:W-:Y:S01]  /*15910*/  IADD3.X R31, P2, PT, RZ, R148, RZ, P2, !PT ;  /* 0x00000094ff1f7210 */ /* 0x000fe2000175e4ff */
[----:B------:R-:W-:Y:S01]  /*15920*/  IMAD.IADD R172, R125, 0x1, R172 ;  /* 0x000000017dac7824 */ /* 0x000fe200078e02ac */
[----:B------:R-:W-:-:S02]  /*15930*/  IADD3.X R131, P3, PT, RZ, R131, RZ, P3, !PT ;  /* 0x00000083ff837210 */ /* 0x000fc40001f7e4ff */
[----:B------:R-:W-:Y:S02]  /*15940*/  IADD3.X R31, P6, PT, RZ, R31, RZ, P6, !PT ;  /* 0x0000001fff1f7210 */ /* 0x000fe400037de4ff */
[----:B------:R-:W-:Y:S02]  /*15950*/  IADD3.X R133, PT, PT, RZ, RZ, R133, P3, P4 ;  /* 0x000000ffff857210 */ /* 0x000fe40001fe8485 */
[----:B------:R-:W-:Y:S02]  /*15960*/  IADD3 R130, P4, PT, R131, R124, RZ ;  /* 0x0000007c83827210 */ /* 0x000fe40007f9e0ff */
[----:B------:R-:W-:Y:S02]  /*15970*/  IADD3 R52, P3, PT, R31, R52, RZ ;  /* 0x000000341f347210 */ /* 0x000fe40007f7e0ff */
[----:B------:R-:W-:Y:S01]  /*15980*/  IADD3.X R149, PT, PT, RZ, RZ, R149, P6, P2 ;  /* 0x000000ffff957210 */ /* 0x000fe200037e4495 */
[----:B------:R-:W-:Y:S01]  /*15990*/  IMAD.WIDE.U32 R72, P6, R24, R32, R44 ;  /* 0x0000002018487225 */ /* 0x000fe200078c002c */
[----:B------:R-:W-:-:S02]  /*159a0*/  IADD3.X R131, P2, PT, R172, R133, RZ, P4, !PT ;  /* 0x00000085ac837210 */ /* 0x000fc4000275e4ff */
[----:B------:R-:W-:Y:S01]  /*159b0*/  IADD3.X R31, P5, PT, RZ, R146, RZ, P5, !PT ;  /* 0x00000092ff1f7210 */ /* 0x000fe20002fbe4ff */
[----:B------:R-:W-:Y:S01]  /*159c0*/  IMAD.WIDE.U32 R44, R32, R23, RZ ;  /* 0x00000017202c7225 */ /* 0x000fe200078e00ff */
[----:B------:R-:W-:Y:S02]  /*159d0*/  IADD3 R124, P4, PT, R48, R29, RZ ;  /* 0x0000001d307c7210 */ /* 0x000fe40007f9e0ff */
[----:B------:R-:W-:Y:S01]  /*159e0*/  IADD3.X R31, P2, PT, RZ, R31, RZ, P2, !PT ;  /* 0x0000001fff1f7210 */ /* 0x000fe2000175e4ff */
[----:B------:R-:W-:Y:S01]  /*159f0*/  IMAD.X R119, RZ, RZ, RZ, P6 ;  /* 0x000000ffff777224 */ /* 0x000fe200030e06ff */
[----:B------:R-:W-:Y:S02]  /*15a00*/  IADD3.X R53, P3, PT, R138, R149, RZ, P3, !PT ;  /* 0x000000958a357210 */ /* 0x000fe40001f7e4ff */
[----:B------:R-:W-:Y:S02]  /*15a10*/  IADD3.X R29, P1, PT, RZ, R136, RZ, P1, !PT ;  /* 0x00000088ff1d7210 */ /* 0x000fe40000f3e4ff */
[----:B------:R-:W-:-:S02]  /*15a20*/  IADD3.X R146, PT, PT, RZ, RZ, R147, P2, P5 ;  /* 0x000000ffff927210 */ /* 0x000fc400017ea493 */
[----:B------:R-:W-:Y:S02]  /*15a30*/  IADD3.X R29, P5, PT, RZ, R29, RZ, P3, !PT ;  /* 0x0000001dff1d7210 */ /* 0x000fe40001fbe4ff */
[----:B------:R-:W-:Y:S02]  /*15a40*/  IADD3.X R125, P4, PT, R154, R33, RZ, P4, !PT ;  /* 0x000000219a7d7210 */ /* 0x000fe4000279e4ff */
[----:B------:R-:W-:Y:S02]  /*15a50*/  IADD3.X R137, PT, PT, RZ, RZ, R137, P5, P1 ;  /* 0x000000ffff897210 */ /* 0x000fe40002fe2489 */
[----:B------:R-:W-:Y:S02]  /*15a60*/  IADD3 R33, P6, PT, R72, R45, RZ ;  /* 0x0000002d48217210 */ /* 0x000fe40007fde0ff */
[----:B------:R-:W-:Y:S01]  /*15a70*/  IADD3 RZ, P3, PT, R124, R44, RZ ;  /* 0x0000002c7cff7210 */ /* 0x000fe20007f7e0ff */
[----:B------:R-:W-:Y:S01]  /*15a80*/  IMAD.WIDE.U32 R44, R23, R32, R124 ;  /* 0x00000020172c7225 */ /* 0x000fe200078e007c */
[----:B------:R-:W-:-:S02]  /*15a90*/  IADD3 RZ, P5, PT, R130, R118, RZ ;  /* 0x0000007682ff7210 */ /* 0x000fc40007fbe0ff */
[----:B------:R-:W-:Y:S01]  /*15aa0*/  IADD3 RZ, P2, PT, R102, R126, RZ ;  /* 0x0000007e66ff7210 */ /* 0x000fe20007f5e0ff */
[----:B------:R-:W-:Y:S01]  /*15ab0*/  IMAD.MOV.U32 R118, RZ, RZ, R73 ;  /* 0x000000ffff767224 */ /* 0x000fe200078e0049 */
[----:B------:R-:W-:Y:S01]  /*15ac0*/  IADD3.X RZ, P1, PT, R125, R33, RZ, P3, !PT ;  /* 0x000000217dff7210 */ /* 0x000fe20001f3e4ff */
[----:B------:R-:W-:Y:S01]  /*15ad0*/  IMAD.WIDE.U32 R126, R56, 0x434bacd7, R130 ;  /* 0x434bacd7387e7825 */ /* 0x000fe200078e0082 */
[----:B------:R-:W-:Y:S02]  /*15ae0*/  IADD3.X RZ, P5, PT, R131, R55, RZ, P5, !PT ;  /* 0x0000003783ff7210 */ /* 0x000fe40002fbe4ff */
[----:B------:R-:W-:Y:S01]  /*15af0*/  IADD3.X RZ, P2, PT, R103, R35, RZ, P2, !PT ;  /* 0x0000002367ff7210 */ /* 0x000fe2000175e4ff */
[----:B------:R-:W-:Y:S01]  /*15b00*/  IMAD.IADD R73, R45, 0x1, R72 ;  /* 0x000000012d497824 */ /* 0x000fe200078e0248 */
[----:B------:R-:W-:Y:S01]  /*15b10*/  IADD3 R72, P3, PT, R29, R126, RZ ;  /* 0x0000007e1d487210 */ /* 0x000fe20007f7e0ff */
[----:B------:R-:W-:Y:S01]  /*15b20*/  IMAD.WIDE.U32.X R118, R24, R37, R118, P6 ;  /* 0x0000002518767225 */ /* 0x000fe200030e0476 */
[----:B------:R-:W-:-:S02]  /*15b30*/  IADD3 R124, P6, PT, R31, R44, RZ ;  /* 0x0000002c1f7c7210 */ /* 0x000fc40007fde0ff */
[----:B------:R-:W-:Y:S01]  /*15b40*/  IADD3.X R31, P5, PT, RZ, R122, RZ, P5, !PT ;  /* 0x0000007aff1f7210 */ /* 0x000fe20002fbe4ff */
[----:B------:R-:W-:Y:S01]  /*15b50*/  IMAD.IADD R116, R127, 0x1, R116 ;  /* 0x000000017f747824 */ /* 0x000fe200078e0274 */
[----:B------:R-:W-:Y:S02]  /*15b60*/  IADD3.X R125, P6, PT, R73, R146, RZ, P6, !PT ;  /* 0x00000092497d7210 */ /* 0x000fe400037de4ff */
[----:B------:R-:W-:Y:S02]  /*15b70*/  IADD3.X R29, P1, PT, RZ, R118, RZ, P1, !PT ;  /* 0x00000076ff1d7210 */ /* 0x000fe40000f3e4ff */
[----:B------:R-:W-:Y:S01]  /*15b80*/  IADD3.X R73, P3, PT, R116, R137, RZ, P3, !PT ;  /* 0x0000008974497210 */ /* 0x000fe20001f7e4ff */
[----:B------:R-:W-:Y:S01]  /*15b90*/  IMAD.WIDE.U32 R116, R21, R30, R102 ;  /* 0x0000001e15747225 */ /* 0x000fe200078e0066 */
[----:B------:R-:W-:Y:S02]  /*15ba0*/  IADD3.X R55, P6, PT, RZ, R29, RZ, P6, !PT ;  /* 0x0000001dff377210 */ /* 0x000fe400037de4ff */
[----:B------:R-:W-:Y:S01]  /*15bb0*/  IADD3.X R29, P2, PT, RZ, R100, RZ, P2, !PT ;  /* 0x00000064ff1d7210 */ /* 0x000fe2000175e4ff */
[----:B------:R-:W-:Y:S01]  /*15bc0*/  IMAD.IADD R117, R117, 0x1, R114 ;  /* 0x0000000175757824 */ /* 0x000fe200078e0272 */
[----:B------:R-:W-:Y:S01]  /*15bd0*/  IADD3.X R118, PT, PT, RZ, RZ, R119, P6, P1 ;  /* 0x000000ffff767210 */ /* 0x000fe200037e2477 */
[----:B------:R-:W-:Y:S01]  /*15be0*/  IMAD.WIDE.U32 R44, R56, 0x397fe69a, R124 ;  /* 0x397fe69a382c7825 */ /* 0x000fe200078e007c */
[----:B------:R-:W-:-:S02]  /*15bf0*/  IADD3.X R31, P6, PT, RZ, R31, RZ, P3, !PT ;  /* 0x0000001fff1f7210 */ /* 0x000fc40001fde4ff */
[----:B------:R-:W-:Y:S01]  /*15c00*/  IADD3 RZ, P1, PT, R108, R112, RZ ;  /* 0x000000706cff7210 */ /* 0x000fe20007f3e0ff */
[----:B------:R-:W-:Y:S01]  /*15c10*/  IMAD.IADD R50, R45, 0x1, R50 ;  /* 0x000000012d327824 */ /* 0x000fe200078e0232 */
[----:B------:R-:W-:Y:S01]  /*15c20*/  IADD3.X R123, PT, PT, RZ, RZ, R123, P6, P5 ;  /* 0x000000ffff7b7210 */ /* 0x000fe200037ea47b */
[----:B------:R-:W-:Y:S01]  /*15c30*/  IMAD R35, R117, -0x30003, RZ ;  /* 0xfffcfffd75237824 */ /* 0x000fe200078e02ff */
[----:B------:R-:W-:Y:S02]  /*15c40*/  IADD3 RZ, P5, PT, RZ, R116, RZ ;  /* 0x00000074ffff7210 */ /* 0x000fe40007fbe0ff */
[----:B------:R-:W-:Y:S02]  /*15c50*/  IADD3 RZ, P3, PT, R124, R120, RZ ;  /* 0x000000787cff7210 */ /* 0x000fe40007f7e0ff */
[----:B------:R-:W-:Y:S02]  /*15c60*/  IADD3.X RZ, P5, PT, RZ, R117, RZ, P5, !PT ;  /* 0x00000075ffff7210 */ /* 0x000fe40002fbe4ff */
[----:B------:R-:W-:Y:S01]  /*15c70*/  IADD3.X RZ, P1, PT, R109, R49, RZ, P1, !PT ;  /* 0x000000316dff7210 */ /* 0x000fe20000f3e4ff */
[----:B------:R-:W-:Y:S01]  /*15c80*/  IMAD.WIDE.U32 R108, R21, R210, R108 ;  /* 0x000000d2156c7225 */ /* 0x000fe200078e006c */
[----:B------:R-:W-:-:S02]  /*15c90*/  IADD3.X R29, P6, PT, RZ, R29, RZ, P5, !PT ;  /* 0x0000001dff1d7210 */ /* 0x000fc40002fde4ff */
[----:B------:R-:W-:Y:S01]  /*15ca0*/  IADD3 R44, P5, PT, R31, R44, RZ ;  /* 0x0000002c1f2c7210 */ /* 0x000fe20007fbe0ff */
[----:B------:R-:W-:Y:S01]  /*15cb0*/  IMAD.IADD R46, R109, 0x1, R46 ;  /* 0x000000016d2e7824 */ /* 0x000fe200078e022e */
[----:B------:R-:W-:Y:S01]  /*15cc0*/  IADD3.X RZ, P3, PT, R125, R47, RZ, P3, !PT ;  /* 0x0000002f7dff7210 */ /* 0x000fe20001f7e4ff */
[----:B------:R-:W-:Y:S01]  /*15cd0*/  IMAD.WIDE.U32 R30, R116, -0x30003, RZ ;  /* 0xfffcfffd741e7825 */ /* 0x000fe200078e00ff */
[----:B------:R-:W-:Y:S02]  /*15ce0*/  IADD3.X R101, PT, PT, RZ, RZ, R101, P6, P2 ;  /* 0x000000ffff657210 */ /* 0x000fe400037e4465 */
[----:B------:R-:W-:Y:S01]  /*15cf0*/  IADD3.X R45, P2, PT, R50, R123, RZ, P5, !PT ;  /* 0x0000007b322d7210 */ /* 0x000fe20002f5e4ff */
[----:B------:R-:W-:Y:S01]  /*15d00*/  IMAD R47, R116, -0x760c0004, R35 ;  /* 0x89f3fffc742f7824 */ /* 0x000fe200078e0223 */
[----:B------:R-:W-:Y:S01]  /*15d10*/  IADD3.X R33, P3, PT, RZ, R40, RZ, P3, !PT ;  /* 0x00000028ff217210 */ /* 0x000fe20001f7e4ff */
[----:B------:R-:W-:Y:S01]  /*15d20*/  IMAD.WIDE.U32 R48, R30, -0x5555, RZ ;  /* 0xffffaaab1e307825 */ /* 0x000fe200078e00ff */
[----:B------:R-:W-:-:S02]  /*15d30*/  IADD3 R108, P5, PT, R29, R108, RZ ;  /* 0x0000006c1d6c7210 */ /* 0x000fc40007fbe0ff */
[----:B------:R-:W-:Y:S01]  /*15d40*/  IADD3.X R33, P2, PT, RZ, R33, RZ, P2, !PT ;  /* 0x00000021ff217210 */ /* 0x000fe2000175e4ff */
[----:B------:R-:W-:Y:S01]  /*15d50*/  IMAD.IADD R29, R31, 0x1, R47 ;  /* 0x000000011f1d7824 */ /* 0x000fe200078e022f */
[----:B------:R-:W-:Y:S02]  /*15d60*/  IADD3.X R109, P6, PT, R46, R101, RZ, P5, !PT ;  /* 0x000000652e6d7210 */ /* 0x000fe40002fde4ff */
[----:B------:R-:W-:Y:S01]  /*15d70*/  IADD3.X R31, P5, PT, RZ, R98, RZ, P1, !PT ;  /* 0x00000062ff1f7210 */ /* 0x000fe20000fbe4ff */
[----:B------:R-:W-:Y:S01]  /*15d80*/  IMAD.WIDE.U32 R46, R29, -0x5555, RZ ;  /* 0xffffaaab1d2e7825 */ /* 0x000fe200078e00ff */
[----:B------:R-:W-:Y:S02]  /*15d90*/  IADD3.X R100, PT, PT, RZ, RZ, R41, P2, P3 ;  /* 0x000000ffff647210 */ /* 0x000fe400017e6429 */
[----:B------:R-:W-:Y:S01]  /*15da0*/  IADD3.X R31, P1, PT, RZ, R31, RZ, P6, !PT ;  /* 0x0000001fff1f7210 */ /* 0x000fe2000373e4ff */
[----:B------:R-:W-:Y:S01]  /*15db0*/  IMAD.WIDE.U32 R40, R21, R38, R52 ;  /* 0x0000002615287225 */ /* 0x000fe200078e0034 */
[----:B------:R-:W-:-:S02]  /*15dc0*/  IADD3 RZ, P2, PT, R52, R54, RZ ;  /* 0x0000003634ff7210 */ /* 0x000fc40007f5e0ff */
[----:B------:R-:W-:Y:S01]  /*15dd0*/  IADD3.X R35, P0, PT, RZ, RZ, RZ, P0, !PT ;  /* 0x000000ffff237210 */ /* 0x000fe2000071e4ff */
[C---:B------:R-:W-:Y:S01]  /*15de0*/  IMAD.WIDE.U32 R46, P6, R30.reuse, -0x46010001, R46 ;  /* 0xb9feffff1e2e7825 */ /* 0x040fe200078c002e */
[----:B------:R-:W-:Y:S02]  /*15df0*/  IADD3.X R56, P4, PT, RZ, RZ, RZ, P4, !PT ;  /* 0x000000ffff387210 */ /* 0x000fe4000279e4ff */
[----:B------:R-:W-:Y:S01]  /*15e00*/  IADD3.X R99, PT, PT, RZ, RZ, R99, P1, P5 ;  /* 0x000000ffff637210 */ /* 0x000fe20000fea463 */
[----:B------:R-:W-:Y:S01]  /*15e10*/  IMAD.IADD R110, R41, 0x1, R110 ;  /* 0x00000001296e7824 */ /* 0x000fe200078e026e */
[----:B------:R-:W-:Y:S01]  /*15e20*/  IADD3.X RZ, P2, PT, R53, R39, RZ, P2, !PT ;  /* 0x0000002735ff7210 */ /* 0x000fe2000175e4ff */
[----:B------:R-:W-:Y:S01]  /*15e30*/  IMAD.X R51, RZ, RZ, RZ, P6 ;  /* 0x000000ffff337224 */ /* 0x000fe200030e06ff */
[----:B------:R-:W-:Y:S01]  /*15e40*/  IADD3 R38, P5, PT, R31, R40, RZ ;  /* 0x000000281f267210 */ /* 0x000fe20007fbe0ff */
[----:B------:R-:W-:Y:S01]  /*15e50*/  IMAD.WIDE.U32 R40, R30, -0x5555, R116 ;  /* 0xffffaaab1e287825 */ /* 0x000fe200078e0074 */
[----:B------:R-:W-:-:S02]  /*15e60*/  IADD3 R56, P3, PT, R56, R35, RZ ;  /* 0x0000002338387210 */ /* 0x000fc40007f7e0ff */
[----:B------:R-:W-:Y:S01]  /*15e70*/  IADD3 R35, P6, PT, R46, R49, RZ ;  /* 0x000000312e237210 */ /* 0x000fe20007fde0ff */
[----:B------:R-:W-:Y:S01]  /*15e80*/  IMAD.MOV.U32 R50, RZ, RZ, R47 ;  /* 0x000000ffff327224 */ /* 0x000fe200078e002f */
[----:B------:R-:W-:Y:S01]  /*15e90*/  IADD3.X R39, P5, PT, R110, R99, RZ, P5, !PT ;  /* 0x000000636e277210 */ /* 0x000fe20002fbe4ff */
[----:B------:R-:W-:Y:S01]  /*15ea0*/  IMAD.IADD R46, R41, 0x1, R46 ;  /* 0x00000001292e7824 */ /* 0x000fe200078e022e */
[----:B------:R-:W-:Y:S02]  /*15eb0*/  IADD3.X R31, P2, PT, RZ, R106, RZ, P2, !PT ;  /* 0x0000006aff1f7210 */ /* 0x000fe4000175e4ff */
[----:B------:R-:W-:Y:S01]  /*15ec0*/  IADD3 RZ, P1, PT, R116, R48, RZ ;  /* 0x0000003074ff7210 */ /* 0x000fe20007f3e0ff */
[----:B------:R-:W-:Y:S01]  /*15ed0*/  IMAD.WIDE.U32.X R48, R29, -0x46010001, R50, P6 ;  /* 0xb9feffff1d307825 */ /* 0x000fe200030e0432 */
[----:B------:R-:W-:Y:S02]  /*15ee0*/  IADD3.X R31, P5, PT, RZ, R31, RZ, P5, !PT ;  /* 0x0000001fff1f7210 */ /* 0x000fe40002fbe4ff */
[----:B------:R-:W-:Y:S01]  /*15ef0*/  IADD3 RZ, P6, PT, RZ, R40, RZ ;  /* 0x00000028ffff7210 */ /* 0x000fe20007fde0ff */
[----:B------:R-:W-:Y:S01]  /*15f00*/  IMAD.WIDE.U32 R40, R21, R36, R72 ;  /* 0x0000002415287225 */ /* 0x000fe200078e0048 */
[----:B------:R-:W-:-:S02]  /*15f10*/  IADD3.X RZ, P1, PT, R117, R35, RZ, P1, !PT ;  /* 0x0000002375ff7210 */ /* 0x000fc40000f3e4ff */
[----:B------:R-:W-:Y:S01]  /*15f20*/  IADD3.X R107, PT, PT, RZ, RZ, R107, P5, P2 ;  /* 0x000000ffff6b7210 */ /* 0x000fe20002fe446b */
[----:B------:R-:W-:Y:S01]  /*15f30*/  IMAD.IADD R104, R41, 0x1, R104 ;  /* 0x0000000129687824 */ /* 0x000fe200078e0268 */
[----:B------:R-:W-:Y:S02]  /*15f40*/  IADD3 RZ, P2, PT, R72, R42, RZ ;  /* 0x0000002a48ff7210 */ /* 0x000fe40007f5e0ff */
[----:B------:R-:W-:Y:S01]  /*15f50*/  IADD3.X RZ, P6, PT, RZ, R46, RZ, P6, !PT ;  /* 0x0000002effff7210 */ /* 0x000fe200037de4ff */
[----:B------:R-:W-:Y:S01]  /*15f60*/  IMAD.WIDE.U32 R46, R29, -0x4eac0001, RZ ;  /* 0xb153ffff1d2e7825 */ /* 0x000fe200078e00ff */
[----:B------:R-:W-:Y:S02]  /*15f70*/  IADD3.X R53, P1, PT, RZ, R48, RZ, P1, !PT ;  /* 0x00000030ff357210 */ /* 0x000fe40000f3e4ff */
[----:B------:R-:W-:Y:S01]  /*15f80*/  IADD3 R72, P5, PT, R31, R40, RZ ;  /* 0x000000281f487210 */ /* 0x000fe20007fbe0ff */
[----:B------:R-:W-:Y:S01]  /*15f90*/  IMAD.WIDE.U32 R40, R37, R21, RZ ;  /* 0x0000001525287225 */ /* 0x000fe200078e00ff */
[----:B------:R-:W-:-:S02]  /*15fa0*/  IADD3.X RZ, P2, PT, R73, R43, RZ, P2, !PT ;  /* 0x0000002b49ff7210 */ /* 0x000fc4000175e4ff */
[----:B------:R-:W-:Y:S01]  /*15fb0*/  IADD3.X R53, P6, PT, RZ, R53, RZ, P6, !PT ;  /* 0x00000035ff357210 */ /* 0x000fe200037de4ff */
[----:B------:R-:W-:Y:S01]  /*15fc0*/  IMAD.WIDE.U32 R42, R32, R21, RZ ;  /* 0x00000015202a7225 */ /* 0x000fe200078e00ff */
[----:B------:R-:W-:Y:S02]  /*15fd0*/  IADD3.X R73, P5, PT, R104, R107, RZ, P5, !PT ;  /* 0x0000006b68497210 */ /* 0x000fe40002fbe4ff */
[----:B------:R-:W-:Y:S02]  /*15fe0*/  IADD3.X R99, P2, PT, RZ, R208, RZ, P2, !PT ;  /* 0x000000d0ff637210 */ /* 0x000fe4000175e4ff */
[----:B------:R-:W-:Y:S01]  /*15ff0*/  IADD3.X R31, PT, PT, RZ, RZ, R49, P6, P1 ;  /* 0x000000ffff1f7210 */ /* 0x000fe200037e2431 */
[----:B------:R-:W-:Y:S01]  /*16000*/  IMAD.WIDE.U32 R40, P1, R22, R32, R40 ;  /* 0x0000002016287225 */ /* 0x000fe20007820028 */
[----:B------:R-:W-:-:S03]  /*16010*/  IADD3.X R99, P6, PT, RZ, R99, RZ, P5, !PT ;  /* 0x00000063ff637210 */ /* 0x000fc60002fde4ff */
[----:B------:R-:W-:Y:S01]  /*16020*/  IMAD.WIDE.U32 R48, R30, -0x4eac0001, RZ ;  /* 0xb153ffff1e307825 */ /* 0x000fe200078e00ff */
[----:B------:R-:W-:-:S03]  /*16030*/  IADD3.X R209, PT, PT, RZ, RZ, R209, P6, P2 ;  /* 0x000000ffffd17210 */ /* 0x000fc600037e44d1 */
        /* <DEDUP_REMOVED lines=14> */
[----:B------:R-:W-:-:S04]  /*16120*/  IMAD.WIDE.U32 R48, R29, -0x94f09dc, RZ ;  /* 0xf6b0f6241d307825 */ /* 0x000fc800078e00ff */
[----:B------:R-:W-:Y:S01]  /*16130*/  IMAD.WIDE.U32.X R46, R29, 0x1eabfffe, R46, P2 ;  /* 0x1eabfffe1d2e7825 */ /* 0x000fe200010e042e */
[----:B------:R-:W-:-:S03]  /*16140*/  IADD3.X R54, P2, PT, R54, R31, RZ, P5, !PT ;  /* 0x0000001f36367210 */ /* 0x000fc60002f5e4ff */
[----:B------:R-:W-:Y:S01]  /*16150*/  IMAD.X R41, RZ, RZ, RZ, P0 ;  /* 0x000000ffff297224 */ /* 0x000fe200000e06ff */
[----:B------:R-:W-:Y:S01]  /*16160*/  IADD3.X R55, P0, PT, RZ, R46, RZ, P6, !PT ;  /* 0x0000002eff377210 */ /* 0x000fe2000371e4ff */
[----:B------:R-:W-:Y:S01]  /*16170*/  IMAD.WIDE.U32 R50, R30, -0x94f09dc, RZ ;  /* 0xf6b0f6241e327825 */ /* 0x000fe200078e00ff */
[----:B------:R-:W-:Y:S02]  /*16180*/  IADD3 RZ, P6, PT, R44, R188, RZ ;  /* 0x000000bc2cff7210 */ /* 0x000fe40007fde0ff */
[----:B------:R-:W-:Y:S01]  /*16190*/  IADD3.X R41, PT, PT, R41, RZ, RZ, P3, P4 ;  /* 0x000000ff29297210 */ /* 0x000fe20001fe84ff */
[----:B------:R-:W-:Y:S01]  /*161a0*/  IMAD.WIDE.U32 R48, P5, R30, 0x6730d2a0, R48 ;  /* 0x6730d2a01e307825 */ /* 0x000fe200078a0030 */
[----:B------:R-:W-:Y:S02]  /*161b0*/  IADD3.X R55, P4, PT, RZ, R55, RZ, P2, !PT ;  /* 0x00000037ff377210 */ /* 0x000fe4000179e4ff */
[----:B------:R-:W-:Y:S01]  /*161c0*/  IADD3 RZ, P2, PT, R38, R50, RZ ;  /* 0x0000003226ff7210 */ /* 0x000fe20007f5e0ff */
[----:B------:R-:W-:Y:S01]  /*161d0*/  IMAD.WIDE.U32 R34, R21, R34, R44 ;  /* 0x0000002215227225 */ /* 0x000fe200078e002c */
[----:B------:R-:W-:-:S02]  /*161e0*/  IADD3 R43, P3, PT, R48, R51, RZ ;  /* 0x00000033302b7210 */ /* 0x000fc40007f7e0ff */
[----:B------:R-:W-:Y:S01]  /*161f0*/  IADD3.X R31, PT, PT, RZ, RZ, R47, P4, P0 ;  /* 0x000000ffff1f7210 */ /* 0x000fe200027e042f */
[----:B------:R-:W-:Y:S01]  /*16200*/  IMAD.IADD R134, R35, 0x1, R134 ;  /* 0x0000000123867824 */ /* 0x000fe200078e0286 */
[----:B------:R-:W-:Y:S01]  /*16210*/  IADD3 R98, P4, PT, R99, R34, RZ ;  /* 0x0000002263627210 */ /* 0x000fe20007f9e0ff */
[----:B------:R-:W-:Y:S01]  /*16220*/  IMAD.MOV.U32 R44, RZ, RZ, R49 ;  /* 0x000000ffff2c7224 */ /* 0x000fe200078e0031 */
[----:B------:R-:W-:Y:S01]  /*16230*/  IADD3.X RZ, P0, PT, R45, R129, RZ, P6, !PT ;  /* 0x000000812dff7210 */ /* 0x000fe2000371e4ff */
[----:B------:R-:W-:Y:S01]  /*16240*/  IMAD.X R45, RZ, RZ, RZ, P5 ;  /* 0x000000ffff2d7224 */ /* 0x000fe200028e06ff */
[----:B------:R-:W-:Y:S01]  /*16250*/  IADD3.X RZ, P2, PT, R39, R43, RZ, P2, !PT ;  /* 0x0000002b27ff7210 */ /* 0x000fe2000175e4ff */
[----:B------:R-:W-:Y:S01]  /*16260*/  IMAD.WIDE.U32 R38, R30, -0x94f09dc, R38 ;  /* 0xf6b0f6241e267825 */ /* 0x000fe200078e0026 */
[----:B------:R-:W-:Y:S02]  /*16270*/  IADD3.X R99, P4, PT, R134, R209, RZ, P4, !PT ;  /* 0x000000d186637210 */ /* 0x000fe4000279e4ff */
[----:B------:R-:W-:Y:S01]  /*16280*/  IADD3.X R57, P0, PT, RZ, R190, RZ, P0, !PT ;  /* 0x000000beff397210 */ /* 0x000fe2000071e4ff */
[----:B------:R-:W-:Y:S01]  /*16290*/  IMAD.WIDE.U32 R34, R29, -0xc7aed41, RZ ;  /* 0xf38512bf1d227825 */ /* 0x000fe200078e00ff */
[----:B------:R-:W-:-:S02]  /*162a0*/  IADD3.X R41, P1, PT, R118, R41, RZ, P1, !PT ;  /* 0x0000002976297210 */ /* 0x000fc40000f3e4ff */
[----:B------:R-:W-:Y:S01]  /*162b0*/  IADD3.X R57, P4, PT, RZ, R57, RZ, P4, !PT ;  /* 0x00000039ff397210 */ /* 0x000fe2000279e4ff */
[----:B------:R-:W-:Y:S02]  /*162c0*/  IMAD.IADD R48, R39, 0x1, R48 ;  /* 0x0000000127307824 */ /* 0x000fe400078e0230 */
[----:B------:R-:W-:Y:S01]  /*162d0*/  IMAD.WIDE.U32.X R44, R29, 0x6730d2a0, R44, P3 ;  /* 0x6730d2a01d2c7825 */ /* 0x000fe200018e042c */
[----:B------:R-:W-:Y:S02]  /*162e0*/  IADD3 R55, P3, PT, R55, R38, RZ ;  /* 0x0000002637377210 */ /* 0x000fe40007f7e0ff */
[----:B------:R-:W-:Y:S01]  /*162f0*/  IADD3.X R191, PT, PT, RZ, RZ, R191, P4, P0 ;  /* 0x000000ffffbf7210 */ /* 0x000fe200027e04bf */
[----:B------:R-:W-:Y:S01]  /*16300*/  IMAD.WIDE.U32 R50, R30, -0xc7aed41, RZ ;  /* 0xf38512bf1e327825 */ /* 0x000fe200078e00ff */
[----:B------:R-:W-:Y:S02]  /*16310*/  IADD3.X R56, P3, PT, R48, R31, RZ, P3, !PT ;  /* 0x0000001f30387210 */ /* 0x000fe40001f7e4ff */
[----:B------:R-:W-:Y:S01]  /*16320*/  IADD3.X R31, P2, PT, RZ, R44, RZ, P2, !PT ;  /* 0x0000002cff1f7210 */ /* 0x000fe2000175e4ff */
[----:B------:R-:W-:Y:S01]  /*16330*/  IMAD.WIDE.U32 R46, P6, R30, 0x64774b84, R34 ;  /* 0x64774b841e2e7825 */ /* 0x000fe200078c0022 */
[----:B------:R-:W-:-:S02]  /*16340*/  IADD3 R34, P0, PT, R33, R52, RZ ;  /* 0x0000003421227210 */ /* 0x000fc40007f1e0ff */
[----:B------:R-:W-:Y:S01]  /*16350*/  IADD3 RZ, P4, PT, R72, R50, RZ ;  /* 0x0000003248ff7210 */ /* 0x000fe20007f9e0ff */
[----:B------:R-:W-:Y:S01]  /*16360*/  IMAD.X R43, RZ, RZ, RZ, P6 ;  /* 0x000000ffff2b7224 */ /* 0x000fe200030e06ff */
[----:B------:R-:W-:Y:S01]  /*16370*/  IADD3 R35, P5, PT, R46, R51, RZ ;  /* 0x000000332e237210 */ /* 0x000fe20007fbe0ff */
[----:B------:R-:W-:Y:S01]  /*16380*/  IMAD.WIDE.U32 R38, R30, -0xc7aed41, R72 ;  /* 0xf38512bf1e267825 */ /* 0x000fe200078e0048 */
[----:B------:R-:W-:Y:S02]  /*16390*/  IADD3.X R31, P3, PT, RZ, R31, RZ, P3, !PT ;  /* 0x0000001fff1f7210 */ /* 0x000fe40001f7e4ff */
[----:B------:R-:W-:Y:S01]  /*163a0*/  IADD3 RZ, P6, PT, R34, R42, RZ ;  /* 0x0000002a22ff7210 */ /* 0x000fe20007fde0ff */
[----:B------:R-:W-:Y:S01]  /*163b0*/  IMAD.MOV.U32 R42, RZ, RZ, R47 ;  /* 0x000000ffff2a7224 */ /* 0x000fe200078e002f */
[----:B------:R-:W-:Y:S01]  /*163c0*/  IADD3.X RZ, P4, PT, R73, R35, RZ, P4, !PT ;  /* 0x0000002349ff7210 */ /* 0x000fe2000279e4ff */
[----:B------:R-:W-:Y:S01]  /*163d0*/  IMAD.IADD R46, R39, 0x1, R46 ;  /* 0x00000001272e7824 */ /* 0x000fe200078e022e */
[----:B------:R-:W-:Y:S01]  /*163e0*/  IADD3.X R35, P0, PT, R100, R41, RZ, P0, !PT ;  /* 0x0000002964237210 */ /* 0x000fe2000071e4ff */
[----:B------:R-:W-:Y:S01]  /*163f0*/  IMAD.WIDE.U32 R48, R29, 0x434bacd7, RZ ;  /* 0x434bacd71d307825 */ /* 0x000fe200078e00ff */
[----:B------:R-:W-:-:S02]  /*16400*/  IADD3.X R41, PT, PT, RZ, RZ, R45, P3, P2 ;  /* 0x000000ffff297210 */ /* 0x000fc40001fe442d */
[----:B------:R-:W-:Y:S01]  /*16410*/  IADD3 R50, P2, PT, R31, R38, RZ ;  /* 0x000000261f327210 */ /* 0x000fe20007f5e0ff */
[----:B------:R-:W-:Y:S01]  /*16420*/  IMAD.WIDE.U32.X R38, R29, 0x64774b84, R42, P5 ;  /* 0x64774b841d267825 */ /* 0x000fe200028e042a */
[----:B------:R-:W-:Y:S02]  /*16430*/  IADD3.X RZ, P6, PT, R35, R101, RZ, P6, !PT ;  /* 0x0000006523ff7210 */ /* 0x000fe400037de4ff */
[----:B------:R-:W-:Y:S01]  /*16440*/  IADD3.X R46, P2, PT, R46, R41, RZ, P2, !PT ;  /* 0x000000292e2e7210 */ /* 0x000fe2000175e4ff */
[----:B------:R-:W-:Y:S01]  /*16450*/  IMAD.WIDE.U32 R44, R30, 0x434bacd7, RZ ;  /* 0x434bacd71e2c7825 */ /* 0x000fe200078e00ff */
[----:B------:R-:W-:-:S03]  /*16460*/  IADD3.X R31, P4, PT, RZ, R38, RZ, P4, !PT ;  /* 0x00000026ff1f7210 */ /* 0x000fc6000279e4ff */
[----:B------:R-:W-:Y:S01]  /*16470*/  IMAD.WIDE.U32 R48, P3, R30, 0x4b1ba7b6, R48 ;  /* 0x4b1ba7b61e307825 */ /* 0x000fe20007860030 */
[----:B------:R-:W-:-:S03]  /*16480*/  IADD3.X R31, P2, PT, RZ, R31, RZ, P2, !PT ;  /* 0x0000001fff1f7210 */ /* 0x000fc6000175e4ff */
[----:B------:R-:W-:Y:S01]  /*16490*/  IMAD.WIDE.U32 R32, R21, R32, R34 ;  /* 0x0000002015207225 */ /* 0x000fe200078e0022 */
[----:B------:R-:W-:Y:S02]  /*164a0*/  IADD3.X R47, PT, PT, RZ, RZ, R39, P2, P4 ;  /* 0x000000ffff2f7210 */ /* 0x000fe400017e8427 */
[----:B------:R-:W-:Y:S01]  /*164b0*/  IADD3 R45, P5, PT, R48, R45, RZ ;  /* 0x0000002d302d7210 */ /* 0x000fe20007fbe0ff */
[----:B------:R-:W-:Y:S02]  /*164c0*/  IMAD.IADD R34, R33, 0x1, R40 ;  /* 0x0000000121227824 */ /* 0x000fe400078e0228 */
[----:B------:R-:W-:-:S04]  /*164d0*/  IMAD.WIDE.U32 R40, R30, 0x434bacd7, R98 ;  /* 0x434bacd71e287825 */ /* 0x000fc800078e0062 */
[----:B------:R-:W-:-:S04]  /*164e0*/  IMAD.WIDE.U32 R38, R29, 0x397fe69a, RZ ;  /* 0x397fe69a1d267825 */ /* 0x000fc800078e00ff */
[----:B------:R-:W-:Y:S01]  /*164f0*/  IMAD.X R43, RZ, RZ, RZ, P3 ;  /* 0x000000ffff2b7224 */ /* 0x000fe200018e06ff */
[----:B------:R-:W-:Y:S01]  /*16500*/  IADD3 RZ, P3, PT, R98, R44, RZ ;  /* 0x0000002c62ff7210 */ /* 0x000fe20007f7e0ff */
[----:B------:R-:W-:Y:S01]  /*16510*/  IMAD.MOV.U32 R42, RZ, RZ, R49 ;  /* 0x000000ffff2a7224 */ /* 0x000fe200078e0031 */
[----:B------:R-:W-:Y:S01]  /*16520*/  IADD3 R44, P2, PT, R57, R32, RZ ;  /* 0x00000020392c7210 */ /* 0x000fe20007f5e0ff */
[----:B------:R-:W-:Y:S01]  /*16530*/  IMAD.IADD R48, R41, 0x1, R48 ;  /* 0x0000000129307824 */ /* 0x000fe200078e0230 */
[----:B------:R-:W-:Y:S01]  /*16540*/  IADD3 R49, P4, PT, R31, R40, RZ ;  /* 0x000000281f317210 */ /* 0x000fe20007f9e0ff */
[----:B------:R-:W-:Y:S01]  /*16550*/  IMAD.WIDE.U32.X R32, R29, 0x4b1ba7b6, R42, P5 ;  /* 0x4b1ba7b61d207825 */ /* 0x000fe200028e042a */
[----:B------:R-:W-:Y:S02]  /*16560*/  IADD3.X RZ, P3, PT, R99, R45, RZ, P3, !PT ;  /* 0x0000002d63ff7210 */ /* 0x000fe40001f7e4ff */
[----:B------:R-:W-:Y:S01]  /*16570*/  IADD3.X R45, P2, PT, R34, R191, RZ, P2, !PT ;  /* 0x000000bf222d7210 */ /* 0x000fe2000175e4ff */
[----:B------:R-:W-:Y:S01]  /*16580*/  IMAD.WIDE.U32 R38, P5, R30, 0x1a0111ea, R38 ;  /* 0x1a0111ea1e267825 */ /* 0x000fe200078a0026 */
[----:B------:R-:W-:-:S02]  /*16590*/  IADD3.X R47, P4, PT, R48, R47, RZ, P4, !PT ;  /* 0x0000002f302f7210 */ /* 0x000fc4000279e4ff */
[----:B------:R-:W-:Y:S01]  /*165a0*/  IADD3.X R32, P3, PT, RZ, R32, RZ, P3, !PT ;  /* 0x00000020ff207210 */ /* 0x000fe20001f7e4ff */
        /* <DEDUP_REMOVED lines=90> */
.L_x_1362:
[----:B------:R-:W-:Y:S05]  /*16b50*/  BSYNC.RELIABLE B4 ;  /* 0x0000000000047941 */ /* 0x000fea0003800100 */
.L_x_1361:
        /* <DEDUP_REMOVED lines=12> */
.L_x_1363:
[----:B------:R-:W-:Y:S05]  /*16c20*/  BSYNC.RECONVERGENT B3 ;  /* 0x0000000000037941 */ /* 0x000fea0003800200 */
.L_x_1360:
        /* <DEDUP_REMOVED lines=66> */
[----:B------:R-:W-:-:S02]  /*17050*/  IADD3.X RZ, P0, PT, RZ, R4, RZ, P2, !PT ;  /* 0x00000004ffff7210 */ /* 0x000fc4000171e4ff */
[----:B------:R-:W-:Y:S01]  /*17060*/  IADD3.X R33, P2, PT, R4, R7, RZ, P3, !PT ;  /* 0x0000000704217210 */ /* 0x000fe20001f5e4ff */
[----:B------:R-:W-:Y:S01]  /*17070*/  IMAD.WIDE.U32 R14, P1, R92, R91, R14 ;  /* 0x0000005b5c0e7225 */ /* 0x000fe2000782000e */
[----:B------:R-:W-:-:S03]  /*17080*/  IADD3.X R41, P0, PT, RZ, R8, RZ, P0, !PT ;  /* 0x00000008ff297210 */ /* 0x000fc6000071e4ff */
[----:B------:R-:W-:Y:S01]  /*17090*/  IMAD.WIDE.U32 R10, R92, R90, RZ ;  /* 0x0000005a5c0a7225 */ /* 0x000fe200078e00ff */
[----:B------:R-:W-:-:S03]  /*170a0*/  IADD3.X R41, P2, PT, RZ, R41, RZ, P2, !PT ;  /* 0x00000029ff297210 */ /* 0x000fc6000175e4ff */
[----:B------:R-:W-:Y:S01]  /*170b0*/  IMAD.WIDE.U32 R16, R89, R90, RZ ;  /* 0x0000005a59107225 */ /* 0x000fe200078e00ff */
[----:B------:R-:W-:Y:S02]  /*170c0*/  IADD3 R4, P3, PT, R11, R14, RZ ;  /* 0x0000000e0b047210 */ /* 0x000fe40007f7e0ff */
[----:B------:R-:W-:Y:S01]  /*170d0*/  IADD3.X R7, PT, PT, RZ, RZ, R9, P2, P0 ;  /* 0x000000ffff077210 */ /* 0x000fe200017e0409 */
[----:B------:R-:W-:Y:S01]  /*170e0*/  IMAD.MOV.U32 R12, RZ, RZ, R15 ;  /* 0x000000ffff0c7224 */ /* 0x000fe200078e000f */
[----:B------:R-:W-:Y:S01]  /*170f0*/  IADD3 RZ, P4, PT, RZ, R10, RZ ;  /* 0x0000000affff7210 */ /* 0x000fe20007f9e0ff */
[----:B------:R-:W-:-:S03]  /*17100*/  IMAD.WIDE.U32 R14, P5, R88, R91, R16 ;  /* 0x0000005b580e7225 */ /* 0x000fc600078a0010 */
[----:B------:R-:W-:Y:S01]  /*17110*/  IADD3.X RZ, P4, PT, RZ, R4, RZ, P4, !PT ;  /* 0x00000004ffff7210 */ /* 0x000fe2000279e4ff */
[----:B------:R-:W-:Y:S02]  /*17120*/  IMAD R21, R25, -0x30003, RZ ;  /* 0xfffcfffd19157824 */ /* 0x000fe400078e02ff */
[----:B------:R-:W-:-:S04]  /*17130*/  IMAD.WIDE.U32 R16, R88, R90, RZ ;  /* 0x0000005a58107225 */ /* 0x000fc800078e00ff */
[----:B------:R-:W-:Y:S01]  /*17140*/  IMAD.WIDE.U32 R8, R87, R90, RZ ;  /* 0x0000005a57087225 */ /* 0x000fe200078e00ff */
[----:B------:R-:W-:-:S03]  /*17150*/  IADD3 R17, P0, PT, R17, R14, RZ ;  /* 0x0000000e11117210 */ /* 0x000fc60007f1e0ff */
[----:B------:R-:W-:Y:S01]  /*17160*/  IMAD.X R13, RZ, RZ, RZ, P1 ;  /* 0x000000ffff0d7224 */ /* 0x000fe200008e06ff */
[----:B------:R-:W-:Y:S01]  /*17170*/  IADD3 R40, P1, PT, R41, R10, RZ ;  /* 0x0000000a29287210 */ /* 0x000fe20007f3e0ff */
[----:B------:R-:W-:-:S03]  /*17180*/  IMAD.WIDE.U32 R10, R6, -0x30003, RZ ;  /* 0xfffcfffd060a7825 */ /* 0x000fc600078e00ff */
[----:B------:R-:W-:Y:S01]  /*17190*/  IADD3.X R41, P1, PT, R4, R7, RZ, P1, !PT ;  /* 0x0000000704297210 */ /* 0x000fe20000f3e4ff */
[----:B------:R-:W-:Y:S02]  /*171a0*/  IMAD R21, R6, -0x760c0004, R21 ;  /* 0x89f3fffc06157824 */ /* 0x000fe400078e0215 */
[----:B------:R-:W-:Y:S02]  /*171b0*/  IMAD.MOV.U32 R18, RZ, RZ, R15 ;  /* 0x000000ffff127224 */ /* 0x000fe400078e000f */
[----:B------:R-:W-:-:S04]  /*171c0*/  IMAD.WIDE.U32 R14, P2, R86, R91, R8 ;  /* 0x0000005b560e7225 */ /* 0x000fc80007840008 */
[----:B------:R-:W-:Y:S02]  /*171d0*/  IMAD.IADD R55, R11, 0x1, R21 ;  /* 0x000000010b377824 */ /* 0x000fe400078e0215 */
[----:B------:R-:W-:-:S04]  /*171e0*/  IMAD.WIDE.U32.X R8, R93, R91, R12, P3 ;  /* 0x0000005b5d087225 */ /* 0x000fc800018e040c */
[----:B------:R-:W-:Y:S01]  /*171f0*/  IMAD.WIDE.U32 R12, R55, -0x5555, RZ ;  /* 0xffffaaab370c7825 */ /* 0x000fe200078e00ff */
[----:B------:R-:W-:-:S03]  /*17200*/  IADD3.X R11, P4, PT, RZ, R8, RZ, P4, !PT ;  /* 0x00000008ff0b7210 */ /* 0x000fc6000279e4ff */
[----:B------:R-:W-:Y:S01]  /*17210*/  IMAD.WIDE.U32 R26, R10, -0x5555, RZ ;  /* 0xffffaaab0a1a7825 */ /* 0x000fe200078e00ff */
[----:B------:R-:W-:-:S03]  /*17220*/  IADD3.X R11, P6, PT, RZ, R11, RZ, P1, !PT ;  /* 0x0000000bff0b7210 */ /* 0x000fc60000fde4ff */
[----:B------:R-:W-:Y:S01]  /*17230*/  IMAD.MOV.U32 R24, RZ, RZ, R6 ;  /* 0x000000ffff187224 */ /* 0x000fe200078e0006 */
[----:B------:R-:W-:Y:S01]  /*17240*/  IADD3.X R54, PT, PT, RZ, RZ, R9, P6, P4 ;  /* 0x000000ffff367210 */ /* 0x000fe200037e8409 */
[----:B------:R-:W-:-:S04]  /*17250*/  IMAD.WIDE.U32 R20, R86, R90, RZ ;  /* 0x0000005a56147225 */ /* 0x000fc800078e00ff */
[----:B------:R-:W-:-:S04]  /*17260*/  IMAD.WIDE.U32 R28, R55, -0x4eac0001, RZ ;  /* 0xb153ffff371c7825 */ /* 0x000fc800078e00ff */
[----:B------:R-:W-:Y:S01]  /*17270*/  IMAD.X R23, RZ, RZ, RZ, P2 ;  /* 0x000000ffff177224 */ /* 0x000fe200010e06ff */
[----:B------:R-:W-:Y:S01]  /*17280*/  IADD3 RZ, P2, PT, R6, R26, RZ ;  /* 0x0000001a06ff7210 */ /* 0x000fe20007f5e0ff */
[----:B------:R-:W-:-:S04]  /*17290*/  IMAD.WIDE.U32 R12, P3, R10, -0x46010001, R12 ;  /* 0xb9feffff0a0c7825 */ /* 0x000fc8000786000c */
[----:B------:R-:W-:Y:S01]  /*172a0*/  IMAD.WIDE.U32 R6, R10, -0x5555, R24 ;  /* 0xffffaaab0a067825 */ /* 0x000fe200078e0018 */
[----:B------:R-:W-:-:S03]  /*172b0*/  IADD3 R27, P1, PT, R12, R27, RZ ;  /* 0x0000001b0c1b7210 */ /* 0x000fc60007f3e0ff */
[----:B------:R-:W-:Y:S01]  /*172c0*/  IMAD.X R19, RZ, RZ, RZ, P5 ;  /* 0x000000ffff137224 */ /* 0x000fe200028e06ff */
[----:B------:R-:W-:Y:S01]  /*172d0*/  IADD3 R21, P5, PT, R21, R14, RZ ;  /* 0x0000000e15157210 */ /* 0x000fe20007fbe0ff */
[----:B------:R-:W-:Y:S01]  /*172e0*/  IMAD.MOV.U32 R22, RZ, RZ, R15 ;  /* 0x000000ffff167224 */ /* 0x000fe200078e000f */
[----:B------:R-:W-:Y:S01]  /*172f0*/  IADD3 RZ, P4, PT, RZ, R6, RZ ;  /* 0x00000006ffff7210 */ /* 0x000fe20007f9e0ff */
[----:B------:R-:W-:Y:S01]  /*17300*/  IMAD.WIDE.U32 R14, R10, -0x4eac0001, RZ ;  /* 0xb153ffff0a0e7825 */ /* 0x000fe200078e00ff */
[----:B------:R-:W-:-:S03]  /*17310*/  IADD3.X RZ, P2, PT, R25, R27, RZ, P2, !PT ;  /* 0x0000001b19ff7210 */ /* 0x000fc6000175e4ff */
[----:B------:R-:W-:-:S04]  /*17320*/  IMAD.WIDE.U32 R28, P6, R10, 0x1eabfffe, R28 ;  /* 0x1eabfffe0a1c7825 */ /* 0x000fc800078c001c */
[----:B------:R-:W-:Y:S02]  /*17330*/  IMAD.IADD R4, R7, 0x1, R12 ;  /* 0x0000000107047824 */ /* 0x000fe400078e020c */
[----:B------:R-:W-:Y:S02]  /*17340*/  IMAD.MOV.U32 R8, RZ, RZ, R13 ;  /* 0x000000ffff087224 */ /* 0x000fe400078e000d */
[----:B------:R-:W-:Y:S01]  /*17350*/  IMAD.WIDE.U32 R12, R55, -0x94f09dc, RZ ;  /* 0xf6b0f624370c7825 */ /* 0x000fe200078e00ff */
[----:B------:R-:W-:-:S03]  /*17360*/  IADD3.X RZ, P4, PT, RZ, R4, RZ, P4, !PT ;  /* 0x00000004ffff7210 */ /* 0x000fc6000279e4ff */
[----:B------:R-:W-:Y:S01]  /*17370*/  IMAD.X R9, RZ, RZ, RZ, P3 ;  /* 0x000000ffff097224 */ /* 0x000fe200018e06ff */
[----:B------:R-:W-:Y:S01]  /*17380*/  IADD3 R57, P3, PT, R28, R15, RZ ;  /* 0x0000000f1c397210 */ /* 0x000fe20007f7e0ff */
[----:B------:R-:W-:Y:S01]  /*17390*/  IMAD.WIDE.U32.X R6, R89, R91, R18, P0 ;  /* 0x0000005b59067225 */ /* 0x000fe200000e0412 */
[----:B------:R-:W-:-:S03]  /*173a0*/  IADD3 RZ, P0, PT, R30, R14, RZ ;  /* 0x0000000e1eff7210 */ /* 0x000fc60007f1e0ff */
[----:B------:R-:W-:Y:S01]  /*173b0*/  IMAD.WIDE.U32 R36, R55, 0x434bacd7, RZ ;  /* 0x434bacd737247825 */ /* 0x000fe200078e00ff */
[----:B------:R-:W-:-:S03]  /*173c0*/  IADD3.X RZ, P0, PT, R31, R57, RZ, P0, !PT ;  /* 0x000000391fff7210 */ /* 0x000fc6000071e4ff */
[----:B------:R-:W-:Y:S02]  /*173d0*/  IMAD.X R25, RZ, RZ, RZ, P6 ;  /* 0x000000ffff197224 */ /* 0x000fe400030e06ff */
[----:B------:R-:W-:Y:S02]  /*173e0*/  IMAD.MOV.U32 R24, RZ, RZ, R29 ;  /* 0x000000ffff187224 */ /* 0x000fe400078e001d */
[----:B------:R-:W-:-:S04]  /*173f0*/  IMAD.WIDE.U32 R14, R55, -0xc7aed41, RZ ;  /* 0xf38512bf370e7825 */ /* 0x000fc800078e00ff */
[----:B------:R-:W-:-:S04]  /*17400*/  IMAD.WIDE.U32 R34, R10, -0x94f09dc, RZ ;  /* 0xf6b0f6240a227825 */ /* 0x000fc800078e00ff */
[----:B------:R-:W-:-:S04]  /*17410*/  IMAD.WIDE.U32 R26, P6, R10, 0x6730d2a0, R12 ;  /* 0x6730d2a00a1a7825 */ /* 0x000fc800078c000c */
[----:B------:R-:W-:-:S04]  /*17420*/  IMAD.WIDE.U32.X R24, R55, 0x1eabfffe, R24, P3 ;  /* 0x1eabfffe37187825 */ /* 0x000fc800018e0418 */
[----:B------:R-:W-:-:S04]  /*17430*/  IMAD.WIDE.U32 R46, P3, R10, 0x4b1ba7b6, R36 ;  /* 0x4b1ba7b60a2e7825 */ /* 0x000fc80007860024 */
[----:B------:R-:W-:-:S04]  /*17440*/  IMAD.WIDE.U32.X R18, R55, -0x46010001, R8, P1 ;  /* 0xb9feffff37127825 */ /* 0x000fc800008e0408 */
[----:B------:R-:W-:Y:S01]  /*17450*/  IMAD.X R37, RZ, RZ, RZ, P6 ;  /* 0x000000ffff257224 */ /* 0x000fe200030e06ff */
[----:B------:R-:W-:Y:S01]  /*17460*/  IADD3 R73, P6, PT, R26, R35, RZ ;  /* 0x000000231a497210 */ /* 0x000fe20007fde0ff */
[----:B------:R-:W-:-:S04]  /*17470*/  IMAD.WIDE.U32 R42, R10, -0xc7aed41, RZ ;  /* 0xf38512bf0a2a7825 */ /* 0x000fc800078e00ff */
[----:B------:R-:W-:-:S04]  /*17480*/  IMAD.WIDE.U32 R38, P1, R10, 0x64774b84, R14 ;  /* 0x64774b840a267825 */ /* 0x000fc8000782000e */
[----:B------:R-:W-:-:S04]  /*17490*/  IMAD.WIDE.U32 R50, R10, 0x434bacd7, RZ ;  /* 0x434bacd70a327825 */ /* 0x000fc800078e00ff */
        /* <DEDUP_REMOVED lines=26> */
[-C--:B------:R-:W-:Y:S01]  /*17640*/  IADD3 RZ, P6, PT, RZ, R20.reuse, RZ ;  /* 0x00000014ffff7210 */ /* 0x080fe20007fde0ff */
[----:B------:R-:W-:Y:S01]  /*17650*/  IMAD.WIDE.U32.X R6, R87, R91, R22, P5 ;  /* 0x0000005b57067225 */ /* 0x000fe200028e0416 */
[----:B------:R-:W-:Y:S02]  /*17660*/  IADD3 R20, P2, PT, R13, R20, RZ ;  /* 0x000000140d147210 */ /* 0x000fe40007f5e0ff */
[----:B------:R-:W-:Y:S01]  /*17670*/  IADD3.X RZ, P5, PT, RZ, R21, RZ, P6, !PT ;  /* 0x00000015ffff7210 */ /* 0x000fe200037be4ff */
[----:B------:R-:W-:Y:S01]  /*17680*/  IMAD.X R9, RZ, RZ, RZ, P1 ;  /* 0x000000ffff097224 */ /* 0x000fe200008e06ff */
[----:B------:R-:W-:Y:S01]  /*17690*/  IADD3.X R21, P6, PT, R21, R4, RZ, P2, !PT ;  /* 0x0000000415157210 */ /* 0x000fe200017de4ff */
[----:B------:R-:W-:Y:S01]  /*176a0*/  IMAD.WIDE.U32 R22, R90, R96, RZ ;  /* 0x000000605a167225 */ /* 0x000fe200078e00ff */
[----:B------:R-:W-:Y:S02]  /*176b0*/  IADD3.X R35, P2, PT, RZ, R6, RZ, P5, !PT ;  /* 0x00000006ff237210 */ /* 0x000fe40002f5e4ff */
[----:B------:R-:W-:Y:S01]  /*176c0*/  IADD3 R28, P3, PT, R11, R16, RZ ;  /* 0x000000100b1c7210 */ /* 0x000fe20007f7e0ff */
[----:B------:R-:W-:Y:S01]  /*176d0*/  IMAD.WIDE.U32 R16, R91, R96, RZ ;  /* 0x000000605b107225 */ /* 0x000fe200078e00ff */
[----:B------:R-:W-:-:S02]  /*176e0*/  IADD3.X R35, P6, PT, RZ, R35, RZ, P6, !PT ;  /* 0x00000023ff237210 */ /* 0x000fc400037de4ff */
[----:B------:R-:W-:Y:S02]  /*176f0*/  IADD3.X R29, P3, PT, R29, R18, RZ, P3, !PT ;  /* 0x000000121d1d7210 */ /* 0x000fe40001f7e4ff */
[----:B------:R-:W-:Y:S01]  /*17700*/  IADD3.X R4, P0, PT, RZ, R24, RZ, P0, !PT ;  /* 0x00000018ff047210 */ /* 0x000fe2000071e4ff */
[----:B------:R-:W-:Y:S01]  /*17710*/  IMAD.WIDE.U32 R18, P5, R97, R90, R16 ;  /* 0x0000005a61127225 */ /* 0x000fe200078a0010 */
[----:B------:R-:W-:Y:S02]  /*17720*/  IADD3.X R39, PT, PT, RZ, RZ, R7, P6, P2 ;  /* 0x000000ffff277210 */ /* 0x000fe400037e4407 */
[----:B------:R-:W-:Y:S01]  /*17730*/  IADD3 R47, P1, PT, R12, R53, RZ ;  /* 0x000000350c2f7210 */ /* 0x000fe20007f3e0ff */
[----:B------:R-:W-:Y:S01]  /*17740*/  IMAD.WIDE.U32 R16, R10, -0x94f09dc, R32 ;  /* 0xf6b0f6240a107825 */ /* 0x000fe200078e0020 */
[----:B------:R-:W-:Y:S02]  /*17750*/  IADD3.X R7, P6, PT, RZ, R4, RZ, P3, !PT ;  /* 0x00000004ff077210 */ /* 0x000fe40001fde4ff */
[----:B------:R-:W-:Y:S01]  /*17760*/  IADD3 R11, P3, PT, R18, R23, RZ ;  /* 0x00000017120b7210 */ /* 0x000fe20007f7e0ff */
[----:B------:R-:W-:Y:S01]  /*17770*/  IMAD.IADD R27, R17, 0x1, R26 ;  /* 0x00000001111b7824 */ /* 0x000fe200078e021a */
[----:B------:R-:W-:Y:S01]  /*17780*/  IADD3.X R24, PT, PT, RZ, RZ, R25, P6, P0 ;  /* 0x000000ffff187210 */ /* 0x000fe200037e0419 */
[----:B------:R-:W-:Y:S01]  /*17790*/  IMAD.WIDE.U32.X R8, R55, 0x1a0111ea, R8, P1 ;  /* 0x1a0111ea37087825 */ /* 0x000fe200008e0408 */
[----:B------:R-:W-:-:S02]  /*177a0*/  IADD3 R26, P0, PT, R7, R16, RZ ;  /* 0x00000010071a7210 */ /* 0x000fc40007f1e0ff */
[----:B------:R-:W-:Y:S01]  /*177b0*/  IADD3 RZ, P1, PT, R32, R34, RZ ;  /* 0x0000002220ff7210 */ /* 0x000fe20007f3e0ff */
[----:B------:R-:W-:Y:S01]  /*177c0*/  IMAD.WIDE.U32 R16, R97, R96, RZ ;  /* 0x0000006061107225 */ /* 0x000fe200078e00ff */
[----:B------:R-:W-:Y:S02]  /*177d0*/  IADD3 RZ, P2, PT, R28, R22, RZ ;  /* 0x000000161cff7210 */ /* 0x000fe40007f5e0ff */
[----:B------:R-:W-:Y:S01]  /*177e0*/  IADD3.X RZ, P1, PT, R33, R73, RZ, P1, !PT ;  /* 0x0000004921ff7210 */ /* 0x000fe20000f3e4ff */
[----:B------:R-:W-:Y:S01]  /*177f0*/  IMAD.WIDE.U32 R6, R96, R90, R28 ;  /* 0x0000005a60067225 */ /* 0x000fe200078e001c */
[----:B------:R-:W-:Y:S02]  /*17800*/  IADD3.X R27, P0, PT, R27, R24, RZ, P0, !PT ;  /* 0x000000181b1b7210 */ /* 0x000fe4000071e4ff */
[----:B------:R-:W-:Y:S01]  /*17810*/  IADD3.X RZ, P2, PT, R29, R11, RZ, P2, !PT ;  /* 0x0000000b1dff7210 */ /* 0x000fe2000175e4ff */
[----:B------:R-:W-:Y:S01]  /*17820*/  IMAD.X R23, RZ, RZ, RZ, P5 ;  /* 0x000000ffff177224 */ /* 0x000fe200028e06ff */
[----:B------:R-:W-:Y:S01]  /*17830*/  IADD3.X R11, P6, PT, RZ, R36, RZ, P1, !PT ;  /* 0x00000024ff0b7210 */ /* 0x000fe20000fde4ff */
[----:B------:R-:W-:Y:S01]  /*17840*/  IMAD.MOV.U32 R22, RZ, RZ, R19 ;  /* 0x000000ffff167224 */ /* 0x000fe200078e0013 */
[----:B------:R-:W-:Y:S01]  /*17850*/  IADD3 RZ, P4, PT, R40, R42, RZ ;  /* 0x0000002a28ff7210 */ /* 0x000fe20007f9e0ff */
[----:B------:R-:W-:Y:S01]  /*17860*/  IMAD.IADD R7, R7, 0x1, R18 ;  /* 0x0000000107077824 */ /* 0x000fe200078e0212 */
[----:B------:R-:W-:Y:S01]  /*17870*/  IADD3.X R11, P0, PT, RZ, R11, RZ, P0, !PT ;  /* 0x0000000bff0b7210 */ /* 0x000fe2000071e4ff */
[----:B------:R-:W-:Y:S01]  /*17880*/  IMAD.WIDE.U32 R24, P5, R96, R97, R16 ;  /* 0x0000006160187225 */ /* 0x000fe200078a0010 */
[----:B------:R-:W-:-:S02]  /*17890*/  IADD3.X RZ, P4, PT, R41, R43, RZ, P4, !PT ;  /* 0x0000002b29ff7210 */ /* 0x000fc4000279e4ff */
[----:B------:R-:W-:Y:S01]  /*178a0*/  IADD3.X R37, PT, PT, RZ, RZ, R37, P0, P6 ;  /* 0x000000ffff257210 */ /* 0x000fe200007ec425 */
[----:B------:R-:W-:Y:S01]  /*178b0*/  IMAD.WIDE.U32 R16, R10, -0xc7aed41, R40 ;  /* 0xf38512bf0a107825 */ /* 0x000fe200078e0028 */
[----:B------:R-:W-:-:S03]  /*178c0*/  IADD3 RZ, P1, PT, R48, R50, RZ ;  /* 0x0000003230ff7210 */ /* 0x000fc60007f3e0ff */
[----:B------:R-:W-:Y:S01]  /*178d0*/  IMAD.WIDE.U32.X R18, R97, R91, R22, P3 ;  /* 0x0000005b61127225 */ /* 0x000fe200018e0416 */
[----:B------:R-:W-:Y:S02]  /*178e0*/  IADD3 RZ, P3, PT, RZ, R6, RZ ;  /* 0x00000006ffff7210 */ /* 0x000fe40007f7e0ff */
[----:B------:R-:W-:Y:S01]  /*178f0*/  IADD3.X RZ, P1, PT, R49, R51, RZ, P1, !PT ;  /* 0x0000003331ff7210 */ /* 0x000fe20000f3e4ff */
[----:B------:R-:W-:Y:S01]  /*17900*/  IMAD.IADD R38, R17, 0x1, R38 ;  /* 0x0000000111267824 */ /* 0x000fe200078e0226 */
[----:B------:R-:W-:Y:S01]  /*17910*/  IADD3.X R17, P2, PT, RZ, R18, RZ, P2, !PT ;  /* 0x00000012ff117210 */ /* 0x000fe2000175e4ff */
[----:B------:R-:W-:Y:S01]  /*17920*/  IMAD.WIDE.U32 R28, R96, R96, RZ ;  /* 0x00000060601c7225 */ /* 0x000fe200078e00ff */
[----:B------:R-:W-:-:S03]  /*17930*/  IADD3.X RZ, P3, PT, RZ, R7, RZ, P3, !PT ;  /* 0x00000007ffff7210 */ /* 0x000fc60001f7e4ff */
[----:B------:R-:W-:Y:S01]  /*17940*/  IMAD.WIDE.U32 R22, R96, R96, R26 ;  /* 0x0000006060167225 */ /* 0x000fe200078e001a */
[----:B------:R-:W-:Y:S02]  /*17950*/  IADD3.X R17, P3, PT, RZ, R17, RZ, P3, !PT ;  /* 0x00000011ff117210 */ /* 0x000fe40001f7e4ff */
[----:B------:R-:W-:Y:S01]  /*17960*/  IADD3 R13, P6, PT, R24, R29, RZ ;  /* 0x0000001d180d7210 */ /* 0x000fe20007fde0ff */
[----:B------:R-:W-:Y:S01]  /*17970*/  IMAD.X R29, RZ, RZ, RZ, P5 ;  /* 0x000000ffff1d7224 */ /* 0x000fe200028e06ff */
[----:B------:R-:W-:Y:S01]  /*17980*/  IADD3 RZ, P0, PT, R26, R28, RZ ;  /* 0x0000001c1aff7210 */ /* 0x000fe20007f1e0ff */
[----:B------:R-:W-:Y:S01]  /*17990*/  IMAD.IADD R24, R23, 0x1, R24 ;  /* 0x0000000117187824 */ /* 0x000fe200078e0218 */
[----:B------:R-:W-:Y:S01]  /*179a0*/  IADD3 R26, P5, PT, R11, R16, RZ ;  /* 0x000000100b1a7210 */ /* 0x000fe20007fbe0ff */
[----:B------:R-:W-:Y:S01]  /*179b0*/  IMAD.MOV.U32 R28, RZ, RZ, R25 ;  /* 0x000000ffff1c7224 */ /* 0x000fe200078e0019 */
[----:B------:R-:W-:Y:S01]  /*179c0*/  IADD3.X R11, PT, PT, RZ, RZ, R19, P3, P2 ;  /* 0x000000ffff0b7210 */ /* 0x000fe20001fe4413 */
[----:B------:R-:W-:Y:S01]  /*179d0*/  IMAD.WIDE.U32 R18, R95, R96, RZ ;  /* 0x000000605f127225 */ /* 0x000fe200078e00ff */
[----:B------:R-:W-:-:S02]  /*179e0*/  IADD3 R16, P3, PT, R17, R22, RZ ;  /* 0x0000001611107210 */ /* 0x000fc40007f7e0ff */
[----:B------:R-:W-:Y:S01]  /*179f0*/  IADD3.X RZ, P0, PT, R27, R13, RZ, P0, !PT ;  /* 0x0000000d1bff7210 */ /* 0x000fe2000071e4ff */
[----:B------:R-:W-:Y:S01]  /*17a00*/  IMAD.WIDE.U32.X R22, R97, R97, R28, P6 ;  /* 0x0000006161167225 */ /* 0x000fe200030e041c */
[----:B------:R-:W-:Y:S02]  /*17a10*/  IADD3.X R17, P3, PT, R24, R11, RZ, P3, !PT ;  /* 0x0000000b18117210 */ /* 0x000fe40001f7e4ff */
[----:B------:R-:W-:Y:S01]  /*17a20*/  IADD3.X R27, P5, PT, R38, R37, RZ, P5, !PT ;  /* 0x00000025261b7210 */ /* 0x000fe20002fbe4ff */
[C---:B------:R-:W-:Y:S01]  /*17a30*/  IMAD.WIDE.U32 R28, R94.reuse, R96, RZ ;  /* 0x000000605e1c7225 */ /* 0x040fe200078e00ff */
[----:B------:R-:W-:Y:S02]  /*17a40*/  IADD3.X R11, P4, PT, RZ, R44, RZ, P4, !PT ;  /* 0x0000002cff0b7210 */ /* 0x000fe4000279e4ff */
[----:B------:R-:W-:Y:S01]  /*17a50*/  IADD3.X R31, P0, PT, RZ, R22, RZ, P0, !PT ;  /* 0x00000016ff1f7210 */ /* 0x000fe2000071e4ff */
[----:B------:R-:W-:Y:S01]  /*17a60*/  IMAD.WIDE.U32 R24, P6, R94, R97, R18 ;  /* 0x000000615e187225 */ /* 0x000fe200078c0012 */
[----:B------:R-:W-:-:S02]  /*17a70*/  IADD3.X R11, P5, PT, RZ, R11, RZ, P5, !PT ;  /* 0x0000000bff0b7210 */ /* 0x000fc40002fbe4ff */
[----:B------:R-:W-:Y:S01]  /*17a80*/  IADD3 RZ, P2, PT, R20, R52, RZ ;  /* 0x0000003414ff7210 */ /* 0x000fe20007f5e0ff */
[----:B------:R-:W-:Y:S01]  /*17a90*/  IMAD.WIDE.U32 R18, R10, 0x434bacd7, R48 ;  /* 0x434bacd70a127825 */ /* 0x000fe200078e0030 */
[----:B------:R-:W-:Y:S02]  /*17aa0*/  IADD3.X R45, PT, PT, RZ, RZ, R45, P5, P4 ;  /* 0x000000ffff2d7210 */ /* 0x000fe40002fe842d */
[----:B------:R-:W-:Y:S01]  /*17ab0*/  IADD3.X R31, P5, PT, RZ, R31, RZ, P3, !PT ;  /* 0x0000001fff1f7210 */ /* 0x000fe20001fbe4ff */
[----:B------:R-:W-:Y:S01]  /*17ac0*/  IMAD.IADD R46, R19, 0x1, R46 ;  /* 0x00000001132e7824 */ /* 0x000fe200078e022e */
[----:B------:R-:W-:Y:S02]  /*17ad0*/  IADD3 R29, P4, PT, R24, R29, RZ ;  /* 0x0000001d181d7210 */ /* 0x000fe40007f9e0ff */
[----:B------:R-:W-:Y:S02]  /*17ae0*/  IADD3 RZ, P3, PT, R26, R28, RZ ;  /* 0x0000001c1aff7210 */ /* 0x000fe40007f7e0ff */
[----:B------:R-:W-:Y:S01]  /*17af0*/  IADD3.X R13, PT, PT, RZ, RZ, R23, P5, P0 ;  /* 0x000000ffff0d7210 */ /* 0x000fe20002fe0417 */
[----:B------:R-:W-:Y:S01]  /*17b00*/  IMAD.WIDE.U32 R22, R93, R96, RZ ;  /* 0x000000605d167225 */ /* 0x000fe200078e00ff */
[----:B------:R-:W-:-:S02]  /*17b10*/  IADD3 R28, P5, PT, R11, R18, RZ ;  /* 0x000000120b1c7210 */ /* 0x000fc40007fbe0ff */
[----:B------:R-:W-:Y:S01]  /*17b20*/  IADD3.X RZ, P2, PT, R21, R47, RZ, P2, !PT ;  /* 0x0000002f15ff7210 */ /* 0x000fe2000175e4ff */
[----:B------:R-:W-:Y:S01]  /*17b30*/  IMAD.WIDE.U32 R18, R94, R96, R26 ;  /* 0x000000605e127225 */ /* 0x000fe200078e001a */
[----:B------:R-:W-:Y:S02]  /*17b40*/  IADD3.X RZ, P0, PT, R27, R29, RZ, P3, !PT ;  /* 0x0000001d1bff7210 */ /* 0x000fe40001f1e4ff */
[----:B------:R-:W-:Y:S01]  /*17b50*/  IADD3.X R29, P3, PT, R46, R45, RZ, P5, !PT ;  /* 0x0000002d2e1d7210 */ /* 0x000fe20002f7e4ff */
[----:B------:R-:W-:Y:S01]  /*17b60*/  IMAD.WIDE.U32 R10, R10, 0x397fe69a, R20 ;  /* 0x397fe69a0a0a7825 */ /* 0x000fe200078e0014 */
[----:B------:R-:W-:Y:S02]  /*17b70*/  IADD3.X R4, P5, PT, RZ, R14, RZ, P1, !PT ;  /* 0x0000000eff047210 */ /* 0x000fe40000fbe4ff */
[----:B------:R-:W-:Y:S01]  /*17b80*/  IADD3 R30, P1, PT, R31, R18, RZ ;  /* 0x000000121f1e7210 */ /* 0x000fe20007f3e0ff */
[----:B------:R-:W-:Y:S02]  /*17b90*/  IMAD.X R21, RZ, RZ, RZ, P6 ;  /* 0x000000ffff157224 */ /* 0x000fe400030e06ff */
[----:B------:R-:W-:Y:S01]  /*17ba0*/  IMAD.MOV.U32 R20, RZ, RZ, R25 ;  /* 0x000000ffff147224 */ /* 0x000fe200078e0019 */
[----:B------:R-:W-:Y:S01]  /*17bb0*/  IADD3.X R25, P3, PT, RZ, R4, RZ, P3, !PT ;  /* 0x00000004ff197210 */ /* 0x000fe20001f7e4ff */
[----:B------:R-:W-:-:S02]  /*17bc0*/  IMAD.IADD R24, R19, 0x1, R24 ;  /* 0x0000000113187824 */ /* 0x000fc400078e0218 */
[----:B------:R-:W-:Y:S01]  /*17bd0*/  IMAD.WIDE.U32.X R18, R95, R97, R20, P4 ;  /* 0x000000615f127225 */ /* 0x000fe200020e0414 */
[----:B------:R-:W-:Y:S02]  /*17be0*/  IADD3.X R33, PT, PT, RZ, RZ, R15, P3, P5 ;  /* 0x000000ffff217210 */ /* 0x000fe40001fea40f */
[----:B------:R-:W-:Y:S01]  /*17bf0*/  IADD3.X R31, P4, PT, R24, R13, RZ, P1, !PT ;  /* 0x0000000d181f7210 */ /* 0x000fe20000f9e4ff */
[C---:B------:R-:W-:Y:S01]  /*17c00*/  IMAD.WIDE.U32 R26, R92.reuse, R96, RZ ;  /* 0x000000605c1a7225 */ /* 0x040fe200078e00ff */
[----:B------:R-:W-:Y:S02]  /*17c10*/  IADD3.X R21, P0, PT, RZ, R18, RZ, P0, !PT ;  /* 0x00000012ff157210 */ /* 0x000fe4000071e4ff */
[----:B------:R-:W-:Y:S01]  /*17c20*/  IADD3 R20, P1, PT, R25, R10, RZ ;  /* 0x0000000a19147210 */ /* 0x000fe20007f3e0ff */
[----:B------:R-:W-:Y:S01]  /*17c30*/  IMAD.WIDE.U32 R22, P6, R92, R97, R22 ;  /* 0x000000615c167225 */ /* 0x000fe200078c0016 */
[----:B------:R-:W-:Y:S02]  /*17c40*/  IADD3.X R21, P4, PT, RZ, R21, RZ, P4, !PT ;  /* 0x00000015ff157210 */ /* 0x000fe4000279e4ff */
[----:B------:R-:W-:Y:S01]  /*17c50*/  IADD3 RZ, P3, PT, R28, R26, RZ ;  /* 0x0000001a1cff7210 */ /* 0x000fe20007f7e0ff */
[----:B------:R-:W-:Y:S01]  /*17c60*/  IMAD.WIDE.U32 R14, R89, R96, RZ ;  /* 0x00000060590e7225 */ /* 0x000fe200078e00ff */
[----:B------:R-:W-:-:S02]  /*17c70*/  IADD3 R37, P5, PT, R22, R27, RZ ;  /* 0x0000001b16257210 */ /* 0x000fc40007fbe0ff */
[----:B------:R-:W-:Y:S01]  /*17c80*/  IADD3.X R27, PT, PT, RZ, RZ, R19, P4, P0 ;  /* 0x000000ffff1b7210 */ /* 0x000fe200027e0413 */
[----:B------:R-:W-:Y:S01]  /*17c90*/  IMAD.IADD R4, R11, 0x1, R12 ;  /* 0x000000010b047824 */ /* 0x000fe200078e020c */
[----:B------:R-:W-:Y:S01]  /*17ca0*/  IADD3.X RZ, P3, PT, R29, R37, RZ, P3, !PT ;  /* 0x000000251dff7210 */ /* 0x000fe20001f7e4ff */
[----:B------:R-:W-:-:S04]  /*17cb0*/  IMAD.WIDE.U32 R10, R92, R96, R28 ;  /* 0x000000605c0a7225 */ /* 0x000fc800078e001c */
[----:B------:R-:W-:Y:S01]  /*17cc0*/  IMAD.X R13, RZ, RZ, RZ, P6 ;  /* 0x000000ffff0d7224 */ /* 0x000fe200030e06ff */
[----:B------:R-:W-:Y:S01]  /*17cd0*/  IADD3 R10, P0, PT, R21, R10, RZ ;  /* 0x0000000a150a7210 */ /* 0x000fe20007f1e0ff */
[----:B------:R-:W-:Y:S01]  /*17ce0*/  IMAD.MOV.U32 R12, RZ, RZ, R23 ;  /* 0x000000ffff0c7224 */ /* 0x000fe200078e0017 */
[----:B------:R-:W-:Y:S01]  /*17cf0*/  IADD3.X R21, P1, PT, R4, R33, RZ, P1, !PT ;  /* 0x0000002104157210 */ /* 0x000fe20000f3e4ff */
[----:B------:R-:W-:Y:S01]  /*17d00*/  IMAD.WIDE.U32 R24, R88, R96, RZ ;  /* 0x0000006058187225 */ /* 0x000fe200078e00ff */
[----:B------:R-:W-:-:S03]  /*17d10*/  IADD3.X R4, P2, PT, RZ, R8, RZ, P2, !PT ;  /* 0x00000008ff047210 */ /* 0x000fc6000175e4ff */
[----:B------:R-:W-:-:S04]  /*17d20*/  IMAD.WIDE.U32 R18, P4, R88, R97, R14 ;  /* 0x0000006158127225 */ /* 0x000fc8000788000e */
[----:B------:R-:W-:Y:S01]  /*17d30*/  IMAD.IADD R22, R11, 0x1, R22 ;  /* 0x000000010b167824 */ /* 0x000fe200078e0216 */
[----:B------:R-:W-:Y:S01]  /*17d40*/  IADD3 R15, P6, PT, R18, R25, RZ ;  /* 0x00000019120f7210 */ /* 0x000fe20007fde0ff */
[----:B------:R-:W-:Y:S01]  /*17d50*/  IMAD.WIDE.U32.X R12, R93, R97, R12, P5 ;  /* 0x000000615d0c7225 */ /* 0x000fe200028e040c */
[----:B------:R-:W-:Y:S02]  /*17d60*/  IADD3 RZ, P5, PT, R20, R24, RZ ;  /* 0x0000001814ff7210 */ /* 0x000fe40007fbe0ff */
[----:B------:R-:W-:Y:S01]  /*17d70*/  IADD3.X R11, P0, PT, R22, R27, RZ, P0, !PT ;  /* 0x0000001b160b7210 */ /* 0x000fe2000071e4ff */
[----:B------:R-:W-:Y:S01]  /*17d80*/  IMAD.WIDE.U32 R22, R87, R96, RZ ;  /* 0x0000006057167225 */ /* 0x000fe200078e00ff */
[----:B------:R-:W-:Y:S02]  /*17d90*/  IADD3.X R25, P3, PT, RZ, R12, RZ, P3, !PT ;  /* 0x0000000cff197210 */ /* 0x000fe40001f7e4ff */
[----:B------:R-:W-:Y:S01]  /*17da0*/  IADD3.X R24, P1, PT, RZ, R4, RZ, P1, !PT ;  /* 0x00000004ff187210 */ /* 0x000fe20000f3e4ff */
[----:B------:R-:W-:Y:S01]  /*17db0*/  IMAD.MOV.U32 R8, RZ, RZ, R19 ;  /* 0x000000ffff087224 */ /* 0x000fe200078e0013 */
[----:B------:R-:W-:Y:S01]  /*17dc0*/  IADD3.X RZ, P5, PT, R21, R15, RZ, P5, !PT ;  /* 0x0000000f15ff7210 */ /* 0x000fe20002fbe4ff */
[----:B------:R-:W-:Y:S01]  /*17dd0*/  IMAD.WIDE.U32 R14, R88, R96, R20 ;  /* 0x00000060580e7225 */ /* 0x000fe200078e0014 */
[----:B------:R-:W-:-:S02]  /*17de0*/  IADD3.X R25, P0, PT, RZ, R25, RZ, P0, !PT ;  /* 0x00000019ff197210 */ /* 0x000fc4000071e4ff */
[----:B------:R-:W-:Y:S01]  /*17df0*/  IADD3.X R4, PT, PT, RZ, RZ, R9, P1, P2 ;  /* 0x000000ffff047210 */ /* 0x000fe20000fe4409 */
[----:B------:R-:W-:Y:S01]  /*17e00*/  IMAD.X R9, RZ, RZ, RZ, P4 ;  /* 0x000000ffff097224 */ /* 0x000fe200020e06ff */
[----:B------:R-:W-:Y:S01]  /*17e10*/  IADD3.X R27, PT, PT, RZ, RZ, R13, P0, P3 ;  /* 0x000000ffff1b7210 */ /* 0x000fe200007e640d */
[----:B------:R-:W-:Y:S01]  /*17e20*/  IMAD.IADD R18, R15, 0x1, R18 ;  /* 0x000000010f127824 */ /* 0x000fe200078e0212 */
[----:B------:R-:W-:Y:S01]  /*17e30*/  IADD3 R24, P1, PT, R24, R35, RZ ;  /* 0x0000002318187210 */ /* 0x000fe20007f3e0ff */
[----:B------:R-:W-:Y:S01]  /*17e40*/  IMAD.WIDE.U32 R20, R86, R96, RZ ;  /* 0x0000006056147225 */ /* 0x000fe200078e00ff */
[----:B------:R-:W-:Y:S02]  /*17e50*/  IADD3 R14, P0, PT, R25, R14, RZ ;  /* 0x0000000e190e7210 */ /* 0x000fe40007f1e0ff */
[----:B------:R-:W-:Y:S01]  /*17e60*/  IADD3.X R25, P1, PT, R4, R39, RZ, P1, !PT ;  /* 0x0000002704197210 */ /* 0x000fe20000f3e4ff */
[----:B------:R-:W-:Y:S01]  /*17e70*/  IMAD.WIDE.U32 R22, P4, R86, R97, R22 ;  /* 0x0000006156167225 */ /* 0x000fe20007880016 */
[----:B------:R-:W-:-:S02]  /*17e80*/  IADD3.X R15, P0, PT, R18, R27, RZ, P0, !PT ;  /* 0x0000001b120f7210 */ /* 0x000fc4000071e4ff */
[----:B------:R-:W-:Y:S01]  /*17e90*/  IADD3 RZ, P2, PT, RZ, R35, RZ ;  /* 0x00000023ffff7210 */ /* 0x000fe20007f5e0ff */
        /* <DEDUP_REMOVED lines=36> */
[----:B------:R-:W-:Y:S01]  /*180e0*/  IMAD.WIDE.U32 R26, P6, R8, 0x1eabfffe, R26 ;  /* 0x1eabfffe081a7825 */ /* 0x000fe200078c001a */
[----:B------:R-:W-:-:S03]  /*180f0*/  IADD3.X R35, P0, PT, RZ, R18, RZ, P0, !PT ;  /* 0x00000012ff237210 */ /* 0x000fc6000071e4ff */
[----:B------:R-:W-:-:S04]  /*18100*/  IMAD.WIDE.U32 R24, R8, -0x4eac0001, RZ ;  /* 0xb153ffff08187825 */ /* 0x000fc800078e00ff */
[----:B------:R-:W-:Y:S01]  /*18110*/  IMAD.X R21, RZ, RZ, RZ, P6 ;  /* 0x000000ffff157224 */ /* 0x000fe200030e06ff */
[----:B------:R-:W-:Y:S01]  /*18120*/  IADD3.X R35, P6, PT, RZ, R35, RZ, P5, !PT ;  /* 0x00000023ff237210 */ /* 0x000fe20002fde4ff */
[----:B------:R-:W-:Y:S01]  /*18130*/  IMAD.WIDE.U32 R6, R8, -0x4eac0001, R16 ;  /* 0xb153ffff08067825 */ /* 0x000fe200078e0010 */
[----:B------:R-:W-:Y:S02]  /*18140*/  IADD3 R25, P4, PT, R26, R25, RZ ;  /* 0x000000191a197210 */ /* 0x000fe40007f9e0ff */
[----:B------:R-:W-:Y:S01]  /*18150*/  IADD3 RZ, P3, PT, R16, R24, RZ ;  /* 0x0000001810ff7210 */ /* 0x000fe20007f7e0ff */
[----:B------:R-:W-:Y:S01]  /*18160*/  IMAD.WIDE.U32 R22, R41, -0x94f09dc, RZ ;  /* 0xf6b0f62429167825 */ /* 0x000fe200078e00ff */
[----:B------:R-:W-:Y:S02]  /*18170*/  IADD3.X R19, PT, PT, RZ, RZ, R19, P6, P0 ;  /* 0x000000ffff137210 */ /* 0x000fe400037e0413 */
[----:B------:R-:W-:Y:S01]  /*18180*/  IADD3 R34, P6, PT, R35, R6, RZ ;  /* 0x0000000623227210 */ /* 0x000fe20007fde0ff */
[----:B------:R-:W-:Y:S01]  /*18190*/  IMAD.MOV.U32 R20, RZ, RZ, R27 ;  /* 0x000000ffff147224 */ /* 0x000fe200078e001b */
[----:B------:R-:W-:Y:S01]  /*181a0*/  IADD3.X RZ, P3, PT, R17, R25, RZ, P3, !PT ;  /* 0x0000001911ff7210 */ /* 0x000fe20001f7e4ff */
[----:B------:R-:W-:-:S02]  /*181b0*/  IMAD.IADD R4, R7, 0x1, R26 ;  /* 0x0000000107047824 */ /* 0x000fc400078e021a */
        /* <DEDUP_REMOVED lines=8> */
[----:B------:R-:W-:-:S03]  /*18240*/  IADD3 R9, P4, PT, R22, R17, RZ ;  /* 0x0000001116097210 */ /* 0x000fc60007f9e0ff */
[C---:B------:R-:W-:Y:S01]  /*18250*/  IMAD.WIDE.U32 R16, R8.reuse, -0x94f09dc, R30 ;  /* 0xf6b0f62408107825 */ /* 0x040fe200078e001e */
[----:B------:R-:W-:Y:S02]  /*18260*/  IADD3.X RZ, P0, PT, R31, R9, RZ, P0, !PT ;  /* 0x000000091fff7210 */ /* 0x000fe4000071e4ff */
[----:B------:R-:W-:Y:S01]  /*18270*/  IADD3.X R9, PT, PT, RZ, RZ, R7, P6, P3 ;  /* 0x000000ffff097210 */ /* 0x000fe200037e6407 */
[----:B------:R-:W-:Y:S02]  /*18280*/  IMAD.X R19, RZ, RZ, RZ, P5 ;  /* 0x000000ffff137224 */ /* 0x000fe400028e06ff */
[----:B------:R-:W-:-:S04]  /*18290*/  IMAD.WIDE.U32 R24, R8, -0xc7aed41, RZ ;  /* 0xf38512bf08187825 */ /* 0x000fc800078e00ff */
[----:B------:R-:W-:Y:S01]  /*182a0*/  IMAD.WIDE.U32 R20, P5, R8, 0x64774b84, R20 ;  /* 0x64774b8408147825 */ /* 0x000fe200078a0014 */
[----:B------:R-:W-:-:S03]  /*182b0*/  IADD3 RZ, P6, PT, R10, R24, RZ ;  /* 0x000000180aff7210 */ /* 0x000fc60007fde0ff */
[----:B------:R-:W-:Y:S01]  /*182c0*/  IMAD.MOV.U32 R18, RZ, RZ, R23 ;  /* 0x000000ffff127224 */ /* 0x000fe200078e0017 */
[----:B------:R-:W-:Y:S01]  /*182d0*/  IADD3 R43, P3, PT, R20, R25, RZ ;  /* 0x00000019142b7210 */ /* 0x000fe20007f7e0ff */
[----:B------:R-:W-:Y:S02]  /*182e0*/  IMAD.IADD R4, R17, 0x1, R22 ;  /* 0x0000000111047824 */ /* 0x000fe400078e0216 */
[----:B------:R-:W-:-:S04]  /*182f0*/  IMAD.WIDE.U32 R22, R41, 0x434bacd7, RZ ;  /* 0x434bacd729167825 */ /* 0x000fc800078e00ff */
[----:B------:R-:W-:Y:S01]  /*18300*/  IMAD.X R17, RZ, RZ, RZ, P5 ;  /* 0x000000ffff117224 */ /* 0x000fe200028e06ff */
[----:B------:R-:W-:Y:S01]  /*18310*/  IADD3 R38, P5, PT, R39, R16, RZ ;  /* 0x0000001027267210 */ /* 0x000fe20007fbe0ff */
[----:B------:R-:W-:-:S03]  /*18320*/  IMAD.WIDE.U32 R24, R41, 0x397fe69a, RZ ;  /* 0x397fe69a29187825 */ /* 0x000fc600078e00ff */
[----:B------:R-:W-:Y:S01]  /*18330*/  IADD3.X R39, P5, PT, R4, R9, RZ, P5, !PT ;  /* 0x0000000904277210 */ /* 0x000fe20002fbe4ff */
        /* <DEDUP_REMOVED lines=8> */
[----:B------:R-:W-:Y:S01]  /*183c0*/  IMAD.WIDE.U32 R28, R8, 0x397fe69a, RZ ;  /* 0x397fe69a081c7825 */ /* 0x000fe200078e00ff */
[----:B------:R-:W-:-:S03]  /*183d0*/  IADD3.X R19, P2, PT, RZ, RZ, RZ, P2, !PT ;  /* 0x000000ffff137210 */ /* 0x000fc6000175e4ff */
[----:B------:R-:W-:-:S04]  /*183e0*/  IMAD.WIDE.U32 R32, R91, R94, RZ ;  /* 0x0000005e5b207225 */ /* 0x000fc800078e00ff */
[----:B------:R-:W-:Y:S01]  /*183f0*/  IMAD.X R31, RZ, RZ, RZ, P3 ;  /* 0x000000ffff1f7224 */ /* 0x000fe200018e06ff */
[----:B------:R-:W-:Y:S01]  /*18400*/  IADD3.X R42, P3, PT, RZ, RZ, RZ, P1, !PT ;  /* 0x000000ffff2a7210 */ /* 0x000fe20000f7e4ff */
[----:B------:R-:W-:Y:S01]  /*18410*/  IMAD.MOV.U32 R24, RZ, RZ, R23 ;  /* 0x000000ffff187224 */ /* 0x000fe200078e0017 */
[----:B------:R-:W-:Y:S01]  /*18420*/  IADD3 R47, P1, PT, R26, R29, RZ ;  /* 0x0000001d1a2f7210 */ /* 0x000fe20007f3e0ff */
[----:B------:R-:W-:Y:S01]  /*18430*/  IMAD.MOV.U32 R30, RZ, RZ, R27 ;  /* 0x000000ffff1e7224 */ /* 0x000fe200078e001b */
[----:B------:R-:W-:Y:S01]  /*18440*/  IADD3.X R27, P0, PT, RZ, R6, RZ, P0, !PT ;  /* 0x00000006ff1b7210 */ /* 0x000fe2000071e4ff */
[----:B------:R-:W-:Y:S01]  /*18450*/  IMAD.WIDE.U32.X R24, R41, 0x4b1ba7b6, R24, P4 ;  /* 0x4b1ba7b629187825 */ /* 0x000fe200020e0418 */
[----:B------:R-:W-:Y:S02]  /*18460*/  IADD3 R42, P4, PT, R42, R19, RZ ;  /* 0x000000132a2a7210 */ /* 0x000fe40007f9e0ff */
[----:B------:R-:W-:Y:S01]  /*18470*/  IADD3.X R27, P5, PT, RZ, R27, RZ, P5, !PT ;  /* 0x0000001bff1b7210 */ /* 0x000fe20002fbe4ff */
[----:B------:R-:W-:-:S02]  /*18480*/  IMAD.X R44, RZ, RZ, RZ, P2 ;  /* 0x000000ffff2c7224 */ /* 0x000fc400010e06ff */
[----:B------:R-:W-:Y:S01]  /*18490*/  IMAD.WIDE.U32 R36, R90, R94, RZ ;  /* 0x0000005e5a247225 */ /* 0x000fe200078e00ff */
[----:B------:R-:W-:Y:S02]  /*184a0*/  IADD3.X R40, PT, PT, RZ, RZ, R7, P5, P0 ;  /* 0x000000ffff287210 */ /* 0x000fe40002fe0407 */
[----:B------:R-:W-:Y:S01]  /*184b0*/  IADD3.X R44, PT, PT, R44, RZ, RZ, P4, P3 ;  /* 0x000000ff2c2c7210 */ /* 0x000fe200027e64ff */
[----:B------:R-:W-:Y:S01]  /*184c0*/  IMAD.WIDE.U32 R32, P2, R95, R90, R32 ;  /* 0x0000005a5f207225 */ /* 0x000fe20007840020 */
[----:B------:R-:W-:Y:S02]  /*184d0*/  IADD3 RZ, P4, PT, R14, R18, RZ ;  /* 0x000000120eff7210 */ /* 0x000fe40007f9e0ff */
[----:B------:R-:W-:Y:S01]  /*184e0*/  IADD3 RZ, P3, PT, R34, R36, RZ ;  /* 0x0000002422ff7210 */ /* 0x000fe20007f7e0ff */
[----:B------:R-:W-:Y:S01]  /*184f0*/  IMAD.WIDE.U32.X R30, R41, 0x1a0111ea, R30, P1 ;  /* 0x1a0111ea291e7825 */ /* 0x000fe200008e041e */
[----:B------:R-:W-:Y:S02]  /*18500*/  IADD3.X RZ, P1, PT, R11, R43, RZ, P6, !PT ;  /* 0x0000002b0bff7210 */ /* 0x000fe4000373e4ff */
[----:B------:R-:W-:Y:S01]  /*18510*/  IADD3 R9, P6, PT, R32, R37, RZ ;  /* 0x0000002520097210 */ /* 0x000fe20007fde0ff */
[----:B------:R-:W-:Y:S01]  /*18520*/  IMAD.X R7, RZ, RZ, RZ, P2 ;  /* 0x000000ffff077224 */ /* 0x000fe200010e06ff */
[----:B------:R-:W-:Y:S01]  /*18530*/  IADD3.X RZ, P4, PT, R15, R45, RZ, P4, !PT ;  /* 0x0000002d0fff7210 */ /* 0x000fe2000279e4ff */
[----:B------:R-:W-:Y:S01]  /*18540*/  IMAD.WIDE.U32 R18, R94, R90, R34 ;  /* 0x0000005a5e127225 */ /* 0x000fe200078e0022 */
[----:B------:R-:W-:-:S03]  /*18550*/  IADD3.X RZ, P3, PT, R35, R9, RZ, P3, !PT ;  /* 0x0000000923ff7210 */ /* 0x000fc60001f7e4ff */
[----:B------:R-:W-:Y:S02]  /*18560*/  IMAD.MOV.U32 R6, RZ, RZ, R33 ;  /* 0x000000ffff067224 */ /* 0x000fe400078e0021 */
[----:B------:R-:W-:-:S04]  /*18570*/  IMAD.WIDE.U32 R36, R97, R94, RZ ;  /* 0x0000005e61247225 */ /* 0x000fc800078e00ff */
[----:B------:R-:W-:-:S04]  /*18580*/  IMAD.WIDE.U32 R10, R8, -0xc7aed41, R10 ;  /* 0xf38512bf080a7825 */ /* 0x000fc800078e000a */
[----:B------:R-:W-:Y:S01]  /*18590*/  IMAD.WIDE.U32.X R6, R95, R91, R6, P6 ;  /* 0x0000005b5f067225 */ /* 0x000fe200030e0406 */
[----:B------:R-:W-:-:S03]  /*185a0*/  IADD3 RZ, P6, PT, RZ, R18, RZ ;  /* 0x00000012ffff7210 */ /* 0x000fc60007fde0ff */
[----:B------:R-:W-:Y:S01]  /*185b0*/  IMAD.IADD R33, R19, 0x1, R32 ;  /* 0x0000000113217824 */ /* 0x000fe200078e0220 */
[----:B------:R-:W-:Y:S01]  /*185c0*/  IADD3.X R29, P3, PT, RZ, R6, RZ, P3, !PT ;  /* 0x00000006ff1d7210 */ /* 0x000fe20001f7e4ff */
[----:B------:R-:W-:Y:S01]  /*185d0*/  IMAD.IADD R23, R11, 0x1, R20 ;  /* 0x000000010b177824 */ /* 0x000fe200078e0214 */
[----:B------:R-:W-:Y:S01]  /*185e0*/  IADD3.X R19, P1, PT, RZ, R16, RZ, P1, !PT ;  /* 0x00000010ff137210 */ /* 0x000fe20000f3e4ff */
[----:B------:R-:W-:Y:S01]  /*185f0*/  IMAD.WIDE.U32 R20, R96, R94, RZ ;  /* 0x0000005e60147225 */ /* 0x000fe200078e00ff */
[----:B------:R-:W-:-:S03]  /*18600*/  IADD3.X RZ, P6, PT, RZ, R33, RZ, P6, !PT ;  /* 0x00000021ffff7210 */ /* 0x000fc600037de4ff */
        /* <DEDUP_REMOVED lines=17> */
[----:B------:R-:W-:-:S02]  /*18720*/  IADD3.X RZ, P0, PT, R13, R47, RZ, P0, !PT ;  /* 0x0000002f0dff7210 */ /* 0x000fc4000071e4ff */
        /* <DEDUP_REMOVED lines=20> */
[----:B------:R-:W-:Y:S01]  /*18870*/  IMAD.IADD R20, R11, 0x1, R20 ;  /* 0x000000010b147824 */ /* 0x000fe200078e0214 */
[----:B------:R-:W-:Y:S01]  /*18880*/  IADD3.X R23, P3, PT, RZ, R23, RZ, P3, !PT ;  /* 0x00000017ff177210 */ /* 0x000fe20001f7e4ff */
[----:B------:R-:W-:Y:S01]  /*18890*/  IMAD.IADD R26, R9, 0x1, R26 ;  /* 0x00000001091a7824 */ /* 0x000fe200078e021a */
[----:B------:R-:W-:Y:S01]  /*188a0*/  IADD3.X R46, P0, PT, RZ, R30, RZ, P0, !PT ;  /* 0x0000001eff2e7210 */ /* 0x000fe2000071e4ff */
[----:B------:R-:W-:Y:S01]  /*188b0*/  IMAD R9, R33, -0x30003, RZ ;  /* 0xfffcfffd21097824 */ /* 0x000fe200078e02ff */
[----:B------:R-:W-:Y:S01]  /*188c0*/  IADD3.X R11, P5, PT, R20, R7, RZ, P5, !PT ;  /* 0x00000007140b7210 */ /* 0x000fe20002fbe4ff */
[----:B------:R-:W-:Y:S01]  /*188d0*/  IMAD.WIDE.U32.X R12, R95, R95, R12, P6 ;  /* 0x0000005f5f0c7225 */ /* 0x000fe200030e040c */
[----:B------:R-:W-:-:S02]  /*188e0*/  IADD3 R22, P6, PT, R23, R8, RZ ;  /* 0x0000000817167210 */ /* 0x000fc40007fde0ff */
[----:B------:R-:W-:Y:S01]  /*188f0*/  IADD3.X R25, PT, PT, RZ, RZ, R25, P3, P4 ;  /* 0x000000ffff197210 */ /* 0x000fe20001fe8419 */
[----:B------:R-:W-:Y:S01]  /*18900*/  IMAD.WIDE.U32 R6, R18, -0x30003, RZ ;  /* 0xfffcfffd12067825 */ /* 0x000fe200078e00ff */
[----:B------:R-:W-:Y:S02]  /*18910*/  IADD3.X R27, P1, PT, RZ, R12, RZ, P1, !PT ;  /* 0x0000000cff1b7210 */ /* 0x000fe40000f3e4ff */
[----:B------:R-:W-:Y:S01]  /*18920*/  IADD3.X R23, P6, PT, R26, R25, RZ, P6, !PT ;  /* 0x000000191a177210 */ /* 0x000fe200037de4ff */
[----:B------:R-:W-:Y:S01]  /*18930*/  IMAD R47, R18, -0x760c0004, R9 ;  /* 0x89f3fffc122f7824 */ /* 0x000fe200078e0209 */
[----:B------:R-:W-:Y:S01]  /*18940*/  IADD3.X R27, P3, PT, RZ, R27, RZ, P5, !PT ;  /* 0x0000001bff1b7210 */ /* 0x000fe20002f7e4ff */
[----:B------:R-:W-:Y:S01]  /*18950*/  IMAD.WIDE.U32 R8, R93, R94, RZ ;  /* 0x0000005e5d087225 */ /* 0x000fe200078e00ff */
[----:B------:R-:W-:Y:S02]  /*18960*/  IADD3.X R46, P6, PT, RZ, R46, RZ, P6, !PT ;  /* 0x0000002eff2e7210 */ /* 0x000fe400037de4ff */
[----:B------:R-:W-:Y:S01]  /*18970*/  IADD3 R49, P2, PT, R49, R42, RZ ;  /* 0x0000002a31317210 */ /* 0x000fe20007f5e0ff */
[----:B------:R-:W-:Y:S01]  /*18980*/  IMAD.IADD R47, R7, 0x1, R47 ;  /* 0x00000001072f7824 */ /* 0x000fe200078e022f */
[----:B------:R-:W-:Y:S01]  /*18990*/  IADD3.X R7, PT, PT, RZ, RZ, R13, P3, P1 ;  /* 0x000000ffff077210 */ /* 0x000fe20001fe240d */
[----:B------:R-:W-:Y:S01]  /*189a0*/  IMAD.WIDE.U32 R14, P5, R92, R95, R8 ;  /* 0x0000005f5c0e7225 */ /* 0x000fe200078a0008 */
[----:B------:R-:W-:-:S02]  /*189b0*/  IADD3.X R48, PT, PT, RZ, RZ, R31, P6, P0 ;  /* 0x000000ffff307210 */ /* 0x000fc400037e041f */
[----:B------:R-:W-:Y:S01]  /*189c0*/  IADD3.X R51, P2, PT, R51, R44, RZ, P2, !PT ;  /* 0x0000002c33337210 */ /* 0x000fe2000175e4ff */
[----:B------:R-:W-:-:S04]  /*189d0*/  IMAD.WIDE.U32 R20, R92, R94, RZ ;  /* 0x0000005e5c147225 */ /* 0x000fc800078e00ff */
[----:B------:R-:W-:Y:S01]  /*189e0*/  IMAD.WIDE.U32 R8, R47, -0x5555, RZ ;  /* 0xffffaaab2f087825 */ /* 0x000fe200078e00ff */
[----:B------:R-:W-:Y:S02]  /*189f0*/  IADD3 R35, P4, PT, R14, R21, RZ ;  /* 0x000000150e237210 */ /* 0x000fe40007f9e0ff */
[----:B------:R-:W-:Y:S01]  /*18a00*/  IADD3 RZ, P3, PT, R16, R20, RZ ;  /* 0x0000001410ff7210 */ /* 0x000fe20007f7e0ff */
[----:B------:R-:W-:-:S03]  /*18a10*/  IMAD.WIDE.U32 R24, R6, -0x5555, RZ ;  /* 0xffffaaab06187825 */ /* 0x000fc600078e00ff */
[----:B------:R-:W-:Y:S01]  /*18a20*/  IADD3.X RZ, P3, PT, R17, R35, RZ, P3, !PT ;  /* 0x0000002311ff7210 */ /* 0x000fe20001f7e4ff */
        /* <DEDUP_REMOVED lines=35> */
[----:B------:R-:W-:-:S04]  /*18c60*/  IMAD.WIDE.U32 R24, P1, R6, 0x6730d2a0, R16 ;  /* 0x6730d2a006187825 */ /* 0x000fc80007820010 */
[----:B------:R-:W-:Y:S01]  /*18c70*/  IMAD.WIDE.U32 R16, R6, -0x4eac0001, R28 ;  /* 0xb153ffff06107825 */ /* 0x000fe200078e001c */
[----:B------:R-:W-:-:S03]  /*18c80*/  IADD3 R29, P0, PT, R12, R9, RZ ;  /* 0x000000090c1d7210 */ /* 0x000fc60007f1e0ff */
[----:B------:R-:W-:Y:S02]  /*18c90*/  IMAD.X R15, RZ, RZ, RZ, P6 ;  /* 0x000000ffff0f7224 */ /* 0x000fe400030e06ff */
[----:B------:R-:W-:Y:S02]  /*18ca0*/  IMAD.MOV.U32 R14, RZ, RZ, R13 ;  /* 0x000000ffff0e7224 */ /* 0x000fe400078e000d */
[----:B------:R-:W-:-:S04]  /*18cb0*/  IMAD.WIDE.U32 R26, R6, -0x94f09dc, RZ ;  /* 0xf6b0f624061a7825 */ /* 0x000fc800078e00ff */
[----:B------:R-:W-:Y:S01]  /*18cc0*/  IMAD.WIDE.U32.X R14, R89, R95, R14, P0 ;  /* 0x0000005f590e7225 */ /* 0x000fe200000e040e */
[----:B------:R-:W-:Y:S02]  /*18cd0*/  IADD3 RZ, P0, PT, R22, R8, RZ ;  /* 0x0000000816ff7210 */ /* 0x000fe40007f1e0ff */
[----:B------:R-:W-:Y:S01]  /*18ce0*/  IADD3 R27, P6, PT, R24, R27, RZ ;  /* 0x0000001b181b7210 */ /* 0x000fe20007fde0ff */
[----:B------:R-:W-:Y:S01]  /*18cf0*/  IMAD.X R21, RZ, RZ, RZ, P5 ;  /* 0x000000ffff157224 */ /* 0x000fe200028e06ff */
[----:B------:R-:W-:Y:S01]  /*18d00*/  IADD3 RZ, P5, PT, R10, R26, RZ ;  /* 0x0000001a0aff7210 */ /* 0x000fe20007fbe0ff */
[----:B------:R-:W-:Y:S01]  /*18d10*/  IMAD.IADD R4, R17, 0x1, R18 ;  /* 0x0000000111047824 */ /* 0x000fe200078e0212 */
[----:B------:R-:W-:Y:S01]  /*18d20*/  IADD3.X RZ, P0, PT, R23, R29, RZ, P0, !PT ;  /* 0x0000001d17ff7210 */ /* 0x000fe2000071e4ff */
[----:B------:R-:W-:Y:S01]  /*18d30*/  IMAD.MOV.U32 R20, RZ, RZ, R19 ;  /* 0x000000ffff147224 */ /* 0x000fe200078e0013 */
[----:B------:R-:W-:Y:S01]  /*18d40*/  IADD3.X RZ, P5, PT, R11, R27, RZ, P5, !PT ;  /* 0x0000001b0bff7210 */ /* 0x000fe20002fbe4ff */
[----:B------:R-:W-:Y:S01]  /*18d50*/  IMAD.WIDE.U32 R8, R88, R94, R22 ;  /* 0x0000005e58087225 */ /* 0x000fe200078e0016 */
[----:B------:R-:W-:-:S03]  /*18d60*/  IADD3.X R14, P0, PT, RZ, R14, RZ, P0, !PT ;  /* 0x0000000eff0e7210 */ /* 0x000fc6000071e4ff */
[----:B------:R-:W-:-:S04]  /*18d70*/  IMAD.WIDE.U32 R18, R47, -0xc7aed41, RZ ;  /* 0xf38512bf2f127825 */ /* 0x000fc800078e00ff */
[----:B------:R-:W-:Y:S02]  /*18d80*/  IMAD.IADD R9, R9, 0x1, R12 ;  /* 0x0000000109097824 */ /* 0x000fe400078e020c */
[----:B------:R-:W-:-:S04]  /*18d90*/  IMAD.WIDE.U32 R12, R47, 0x434bacd7, RZ ;  /* 0x434bacd72f0c7825 */ /* 0x000fc800078e00ff */
[----:B------:R-:W-:Y:S02]  /*18da0*/  IMAD.X R27, RZ, RZ, RZ, P1 ;  /* 0x000000ffff1b7224 */ /* 0x000fe400008e06ff */
[----:B------:R-:W-:-:S04]  /*18db0*/  IMAD.WIDE.U32 R28, P1, R6, 0x64774b84, R18 ;  /* 0x64774b84061c7825 */ /* 0x000fc80007820012 */
[----:B------:R-:W-:Y:S02]  /*18dc0*/  IMAD.MOV.U32 R26, RZ, RZ, R25 ;  /* 0x000000ffff1a7224 */ /* 0x000fe400078e0019 */
[----:B------:R-:W-:-:S04]  /*18dd0*/  IMAD.WIDE.U32 R18, R6, -0xc7aed41, RZ ;  /* 0xf38512bf06127825 */ /* 0x000fc800078e00ff */
        /* <DEDUP_REMOVED lines=8> */
[----:B------:R-:W-:-:S04]  /*18e60*/  IMAD.WIDE.U32 R22, R47, 0x397fe69a, RZ ;  /* 0x397fe69a2f167825 */ /* 0x000fc800078e00ff */
[----:B------:R-:W-:Y:S02]  /*18e70*/  IMAD.MOV.U32 R32, RZ, RZ, R29 ;  /* 0x000000ffff207224 */ /* 0x000fe400078e001d */
[----:B------:R-:W-:Y:S01]  /*18e80*/  IMAD.X R41, RZ, RZ, RZ, P4 ;  /* 0x000000ffff297224 */ /* 0x000fe200020e06ff */
[----:B------:R-:W-:Y:S01]  /*18e90*/  IADD3 R55, P4, PT, R34, R39, RZ ;  /* 0x0000002722377210 */ /* 0x000fe20007f9e0ff */
[----:B------:R-:W-:Y:S02]  /*18ea0*/  IMAD.MOV.U32 R40, RZ, RZ, R35 ;  /* 0x000000ffff287224 */ /* 0x000fe400078e0023 */
[----:B------:R-:W-:-:S04]  /*18eb0*/  IMAD.WIDE.U32.X R32, R47, 0x64774b84, R32, P1 ;  /* 0x64774b842f207825 */ /* 0x000fc800008e0420 */
[----:B------:R-:W-:-:S04]  /*18ec0*/  IMAD.WIDE.U32 R12, P1, R6, 0x1a0111ea, R22 ;  /* 0x1a0111ea060c7825 */ /* 0x000fc80007820016 */
[----:B------:R-:W-:Y:S01]  /*18ed0*/  IMAD.WIDE.U32.X R40, R47, 0x4b1ba7b6, R40, P4 ;  /* 0x4b1ba7b62f287825 */ /* 0x000fe200020e0428 */
[----:B------:R-:W-:-:S03]  /*18ee0*/  IADD3 R44, P4, PT, R45, R16, RZ ;  /* 0x000000102d2c7210 */ /* 0x000fc60007f9e0ff */
[----:B------:R-:W-:Y:S01]  /*18ef0*/  IMAD.WIDE.U32 R42, R6, 0x397fe69a, RZ ;  /* 0x397fe69a062a7825 */ /* 0x000fe200078e00ff */
[----:B------:R-:W-:Y:S02]  /*18f00*/  IADD3.X R45, P4, PT, R4, R7, RZ, P4, !PT ;  /* 0x00000007042d7210 */ /* 0x000fe4000279e4ff */
[----:B------:R-:W-:Y:S01]  /*18f10*/  IADD3.X R7, P3, PT, RZ, R20, RZ, P3, !PT ;  /* 0x00000014ff077210 */ /* 0x000fe20001f7e4ff */
[----:B------:R-:W-:-:S03]  /*18f20*/  IMAD.WIDE.U32 R16, R87, R94, RZ ;  /* 0x0000005e57107225 */ /* 0x000fc600078e00ff */
[----:B------:R-:W-:Y:S01]  /*18f30*/  IADD3.X R7, P4, PT, RZ, R7, RZ, P4, !PT ;  /* 0x00000007ff077210 */ /* 0x000fe2000279e4ff */
[----:B------:R-:W-:Y:S01]  /*18f40*/  IMAD.MOV.U32 R8, RZ, RZ, R13 ;  /* 0x000000ffff087224 */ /* 0x000fe200078e000d */
[----:B------:R-:W-:Y:S01]  /*18f50*/  IADD3.X R13, P6, PT, RZ, R14, RZ, P6, !PT ;  /* 0x0000000eff0d7210 */ /* 0x000fe200037de4ff */
[----:B------:R-:W-:Y:S01]  /*18f60*/  IMAD.X R9, RZ, RZ, RZ, P1 ;  /* 0x000000ffff097224 */ /* 0x000fe200008e06ff */
[----:B------:R-:W-:Y:S01]  /*18f70*/  IADD3 R43, P1, PT, R12, R43, RZ ;  /* 0x0000002b0c2b7210 */ /* 0x000fe20007f3e0ff */
[----:B------:R-:W-:Y:S01]  /*18f80*/  IMAD.WIDE.U32 R22, R6, -0x94f09dc, R10 ;  /* 0xf6b0f62406167825 */ /* 0x000fe200078e000a */
[----:B------:R-:W-:Y:S02]  /*18f90*/  IADD3.X R25, PT, PT, RZ, RZ, R15, P6, P0 ;  /* 0x000000ffff197210 */ /* 0x000fe400037e040f */
[----:B------:R-:W-:Y:S01]  /*18fa0*/  IADD3.X R21, PT, PT, RZ, RZ, R21, P4, P3 ;  /* 0x000000ffff157210 */ /* 0x000fe200027e6415 */
[----:B------:R-:W-:Y:S01]  /*18fb0*/  IMAD.WIDE.U32 R16, P0, R86, R95, R16 ;  /* 0x0000005f56107225 */ /* 0x000fe20007800010 */
[----:B------:R-:W-:-:S02]  /*18fc0*/  IADD3 R22, P3, PT, R7, R22, RZ ;  /* 0x0000001607167210 */ /* 0x000fc40007f7e0ff */
[----:B------:R-:W-:Y:S01]  /*18fd0*/  IADD3.X R7, P5, PT, RZ, R26, RZ, P5, !PT ;  /* 0x0000001aff077210 */ /* 0x000fe20002fbe4ff */
[----:B------:R-:W-:-:S04]  /*18fe0*/  IMAD.WIDE.U32 R10, R86, R94, RZ ;  /* 0x0000005e560a7225 */ /* 0x000fc800078e00ff */
[----:B------:R-:W-:Y:S01]  /*18ff0*/  IMAD.WIDE.U32.X R8, R47, 0x1a0111ea, R8, P1 ;  /* 0x1a0111ea2f087825 */ /* 0x000fe200008e0408 */
[----:B------:R-:W-:Y:S02]  /*19000*/  IADD3 RZ, P1, PT, R30, R18, RZ ;  /* 0x000000121eff7210 */ /* 0x000fe40007f3e0ff */
[----:B------:R-:W-:Y:S01]  /*19010*/  IADD3 R29, P6, PT, R16, R11, RZ ;  /* 0x0000000b101d7210 */ /* 0x000fe20007fde0ff */
[----:B------:R-:W-:Y:S01]  /*19020*/  IMAD.X R19, RZ, RZ, RZ, P0 ;  /* 0x000000ffff137224 */ /* 0x000fe200000e06ff */
[----:B------:R-:W-:Y:S01]  /*19030*/  IADD3 R14, P0, PT, R46, R49, RZ ;  /* 0x000000312e0e7210 */ /* 0x000fe20007f1e0ff */
[----:B------:R-:W-:Y:S01]  /*19040*/  IMAD.IADD R24, R23, 0x1, R24 ;  /* 0x0000000117187824 */ /* 0x000fe200078e0218 */
[----:B------:R-:W-:Y:S01]  /*19050*/  IADD3.X RZ, P1, PT, R31, R53, RZ, P1, !PT ;  /* 0x000000351fff7210 */ /* 0x000fe20000f3e4ff */
[----:B------:R-:W-:Y:S01]  /*19060*/  IMAD.MOV.U32 R18, RZ, RZ, R17 ;  /* 0x000000ffff127224 */ /* 0x000fe200078e0011 */
[----:B------:R-:W-:Y:S02]  /*19070*/  IADD3.X R15, P0, PT, R48, R51, RZ, P0, !PT ;  /* 0x00000033300f7210 */ /* 0x000fe4000071e4ff */
[----:B------:R-:W-:Y:S01]  /*19080*/  IADD3 RZ, P4, PT, R14, R10, RZ ;  /* 0x0000000a0eff7210 */ /* 0x000fe20007f9e0ff */
[----:B------:R-:W-:Y:S01]  /*19090*/  IMAD.WIDE.U32.X R18, R87, R95, R18, P6 ;  /* 0x0000005f57127225 */ /* 0x000fe200030e0412 */
[----:B------:R-:W-:-:S02]  /*190a0*/  IADD3.X R23, P6, PT, R24, R21, RZ, P3, !PT ;  /* 0x0000001518177210 */ /* 0x000fc40001fde4ff */
[----:B------:R-:W-:Y:S01]  /*190b0*/  IADD3.X RZ, P4, PT, R15, R29, RZ, P4, !PT ;  /* 0x0000001d0fff7210 */ /* 0x000fe2000279e4ff */
[----:B------:R-:W-:Y:S01]  /*190c0*/  IMAD.WIDE.U32 R20, R6, -0xc7aed41, R30 ;  /* 0xf38512bf06147825 */ /* 0x000fe200078e001e */
[----:B------:R-:W-:Y:S02]  /*190d0*/  IADD3.X R7, P6, PT, RZ, R7, RZ, P6, !PT ;  /* 0x00000007ff077210 */ /* 0x000fe400037de4ff */
[----:B------:R-:W-:Y:S01]  /*190e0*/  IADD3.X R31, P1, PT, RZ, R32, RZ, P1, !PT ;  /* 0x00000020ff1f7210 */ /* 0x000fe20000f3e4ff */
[----:B------:R-:W-:Y:S01]  /*190f0*/  IMAD.WIDE.U32 R10, R86, R94, R14 ;  /* 0x0000005e560a7225 */ /* 0x000fe200078e000e */
[----:B------:R-:W-:Y:S02]  /*19100*/  IADD3.X R26, PT, PT, RZ, RZ, R27, P6, P5 ;  /* 0x000000ffff1a7210 */ /* 0x000fe400037ea41b */
[----:B------:R-:W-:Y:S01]  /*19110*/  IADD3.X R39, P4, PT, RZ, R18, RZ, P4, !PT ;  /* 0x00000012ff277210 */ /* 0x000fe2000279e4ff */
[----:B------:R-:W-:Y:S01]  /*19120*/  IMAD.IADD R29, R21, 0x1, R28 ;  /* 0x00000001151d7824 */ /* 0x000fe200078e021c */
[----:B------:R-:W-:Y:S01]  /*19130*/  IADD3 R28, P5, PT, R7, R20, RZ ;  /* 0x00000014071c7210 */ /* 0x000fe20007fbe0ff */
[----:B------:R-:W-:Y:S01]  /*19140*/  IMAD.IADD R16, R11, 0x1, R16 ;  /* 0x000000010b107824 */ /* 0x000fe200078e0210 */
[----:B------:R-:W-:Y:S01]  /*19150*/  IADD3 R14, P3, PT, R13, R10, RZ ;  /* 0x0000000a0d0e7210 */ /* 0x000fe20007f7e0ff */
[----:B------:R-:W-:Y:S01]  /*19160*/  IMAD.WIDE.U32 R10, R91, R92, RZ ;  /* 0x0000005c5b0a7225 */ /* 0x000fe200078e00ff */
[----:B------:R-:W-:-:S02]  /*19170*/  IADD3.X R29, P5, PT, R29, R26, RZ, P5, !PT ;  /* 0x0000001a1d1d7210 */ /* 0x000fc40002fbe4ff */
[----:B------:R-:W-:Y:S01]  /*19180*/  IADD3.X R15, P3, PT, R16, R25, RZ, P3, !PT ;  /* 0x00000019100f7210 */ /* 0x000fe20001f7e4ff */
[----:B------:R-:W-:Y:S01]  /*19190*/  IMAD.WIDE.U32 R20, R90, R92, RZ ;  /* 0x0000005c5a147225 */ /* 0x000fe200078e00ff */
[----:B------:R-:W-:Y:S02]  /*191a0*/  IADD3.X R31, P5, PT, RZ, R31, RZ, P5, !PT ;  /* 0x0000001fff1f7210 */ /* 0x000fe40002fbe4ff */
[----:B------:R-:W-:Y:S01]  /*191b0*/  IADD3.X R39, P3, PT, RZ, R39, RZ, P3, !PT ;  /* 0x00000027ff277210 */ /* 0x000fe20001f7e4ff */
[----:B------:R-:W-:Y:S01]  /*191c0*/  IMAD.WIDE.U32 R16, P6, R93, R90, R10 ;  /* 0x0000005a5d107225 */ /* 0x000fe200078c000a */
[----:B------:R-:W-:Y:S02]  /*191d0*/  IADD3.X R33, PT, PT, RZ, RZ, R33, P5, P1 ;  /* 0x000000ffff217210 */ /* 0x000fe40002fe2421 */
[----:B------:R-:W-:Y:S01]  /*191e0*/  IADD3 RZ, P5, PT, R36, R38, RZ ;  /* 0x0000002624ff7210 */ /* 0x000fe20007fbe0ff */
[----:B------:R-:W-:Y:S01]  /*191f0*/  IMAD.WIDE.U32 R10, R6, 0x434bacd7, R36 ;  /* 0x434bacd7060a7825 */ /* 0x000fe200078e0024 */
[----:B------:R-:W-:-:S02]  /*19200*/  IADD3.X R4, PT, PT, RZ, RZ, R19, P3, P4 ;  /* 0x000000ffff047210 */ /* 0x000fc40001fe8413 */
[----:B------:R-:W-:Y:S01]  /*19210*/  IADD3 R7, P4, PT, R16, R21, RZ ;  /* 0x0000001510077210 */ /* 0x000fe20007f9e0ff */
[----:B------:R-:W-:Y:S01]  /*19220*/  IMAD.IADD R34, R11, 0x1, R34 ;  /* 0x000000010b227824 */ /* 0x000fe200078e0222 */
[----:B------:R-:W-:Y:S01]  /*19230*/  IADD3 R30, P1, PT, R31, R10, RZ ;  /* 0x0000000a1f1e7210 */ /* 0x000fe20007f3e0ff */
[----:B------:R-:W-:Y:S01]  /*19240*/  IMAD.WIDE.U32 R10, R92, R90, R44 ;  /* 0x0000005a5c0a7225 */ /* 0x000fe200078e002c */
[----:B------:R-:W-:Y:S02]  /*19250*/  IADD3.X RZ, P5, PT, R37, R55, RZ, P5, !PT ;  /* 0x0000003725ff7210 */ /* 0x000fe40002fbe4ff */
[----:B------:R-:W-:Y:S01]  /*19260*/  IADD3 RZ, P3, PT, R44, R20, RZ ;  /* 0x000000142cff7210 */ /* 0x000fe20007f7e0ff */
[----:B------:R-:W-:Y:S01]  /*19270*/  IMAD.X R19, RZ, RZ, RZ, P6 ;  /* 0x000000ffff137224 */ /* 0x000fe200030e06ff */
[----:B------:R-:W-:Y:S01]  /*19280*/  IADD3.X R31, P1, PT, R34, R33, RZ, P1, !PT ;  /* 0x00000021221f7210 */ /* 0x000fe20000f3e4ff */
[----:B------:R-:W-:Y:S01]  /*19290*/  IMAD.MOV.U32 R18, RZ, RZ, R17 ;  /* 0x000000ffff127224 */ /* 0x000fe200078e0011 */
[----:B------:R-:W-:Y:S01]  /*192a0*/  IADD3.X R13, P6, PT, RZ, R40, RZ, P5, !PT ;  /* 0x00000028ff0d7210 */ /* 0x000fe20002fde4ff */
[----:B------:R-:W-:Y:S01]  /*192b0*/  IMAD.WIDE.U32 R20, R97, R92, RZ ;  /* 0x0000005c61147225 */ /* 0x000fe200078e00ff */
[----:B------:R-:W-:-:S02]  /*192c0*/  IADD3.X RZ, P3, PT, R45, R7, RZ, P3, !PT ;  /* 0x000000072dff7210 */ /* 0x000fc40001f7e4ff */
[----:B------:R-:W-:Y:S01]  /*192d0*/  IADD3.X R13, P1, PT, RZ, R13, RZ, P1, !PT ;  /* 0x0000000dff0d7210 */ /* 0x000fe20000f3e4ff */
[----:B------:R-:W-:Y:S02]  /*192e0*/  IMAD.IADD R33, R11, 0x1, R16 ;  /* 0x000000010b217824 */ /* 0x000fe400078e0210 */
[C---:B------:R-:W-:Y:S01]  /*192f0*/  IMAD.WIDE.U32.X R16, R93.reuse, R91, R18, P4 ;  /* 0x0000005b5d107225 */ /* 0x040fe200020e0412 */
[----:B------:R-:W-:Y:S02]  /*19300*/  IADD3 RZ, P4, PT, RZ, R10, RZ ;  /* 0x0000000affff7210 */ /* 0x000fe40007f9e0ff */
[----:B------:R-:W-:Y:S01]  /*19310*/  IADD3.X R40, PT, PT, RZ, RZ, R41, P1, P6 ;  /* 0x000000ffff287210 */ /* 0x000fe20000fec429 */
[----:B------:R-:W-:Y:S01]  /*19320*/  IMAD.WIDE.U32 R24, R96, R92, RZ ;  /* 0x0000005c60187225 */ /* 0x000fe200078e00ff */
[----:B------:R-:W-:Y:S02]  /*19330*/  IADD3.X R35, P3, PT, RZ, R16, RZ, P3, !PT ;  /* 0x00000010ff237210 */ /* 0x000fe40001f7e4ff */
[----:B------:R-:W-:Y:S01]  /*19340*/  IADD3.X RZ, P4, PT, RZ, R33, RZ, P4, !PT ;  /* 0x00000021ffff7210 */ /* 0x000fe2000279e4ff */
[----:B------:R-:W-:Y:S01]  /*19350*/  IMAD.WIDE.U32 R20, P5, R93, R96, R20 ;  /* 0x000000605d147225 */ /* 0x000fe200078a0014 */
[----:B------:R-:W-:-:S02]  /*19360*/  IADD3 RZ, P1, PT, R22, R24, RZ ;  /* 0x0000001816ff7210 */ /* 0x000fc40007f3e0ff */
[----:B------:R-:W-:Y:S01]  /*19370*/  IADD3.X R35, P4, PT, RZ, R35, RZ, P4, !PT ;  /* 0x00000023ff237210 */ /* 0x000fe2000279e4ff */
[----:B------:R-:W-:Y:S01]  /*19380*/  IMAD.WIDE.U32 R18, R92, R96, R22 ;  /* 0x000000605c127225 */ /* 0x000fe200078e0016 */
[----:B------:R-:W-:-:S03]  /*19390*/  IADD3 R7, P6, PT, R20, R25, RZ ;  /* 0x0000001914077210 */ /* 0x000fc60007fde0ff */
        /* <DEDUP_REMOVED lines=42> */
[----:B------:R-:W-:Y:S02]  /*19640*/  IMAD.MOV.U32 R32, RZ, RZ, R10 ;  /* 0x000000ffff207224 */ /* 0x000fe400078e000a */
        /* <DEDUP_REMOVED lines=15> */
[----:B------:R-:W-:Y:S01]  /*19740*/  IMAD.MOV.U32 R12, RZ, RZ, R21 ;  /* 0x000000ffff0c7224 */ /* 0x000fe200078e0015 */
[----:B------:R-:W-:Y:S01]  /*19750*/  IADD3.X R20, P2, PT, RZ, RZ, RZ, P2, !PT ;  /* 0x000000ffff147210 */ /* 0x000fe2000175e4ff */
[----:B------:R-:W-:Y:S01]  /*19760*/  IMAD.WIDE.U32 R8, R92, R92, R30 ;  /* 0x0000005c5c087225 */ /* 0x000fe200078e001e */
[----:B------:R-:W-:-:S03]  /*19770*/  IADD3.X RZ, P6, PT, RZ, R16, RZ, P6, !PT ;  /* 0x00000010ffff7210 */ /* 0x000fc600037de4ff */
[----:B------:R-:W-:Y:S02]  /*19780*/  IMAD.MOV.U32 R10, RZ, RZ, R15 ;  /* 0x000000ffff0a7224 */ /* 0x000fe400078e000f */
[----:B------:R-:W-:Y:S01]  /*19790*/  IMAD.WIDE.U32.X R12, R7, -0x46010001, R12, P5 ;  /* 0xb9feffff070c7825 */ /* 0x000fe200028e040c */
[----:B------:R-:W-:-:S03]  /*197a0*/  IADD3 R28, P5, PT, R29, R8, RZ ;  /* 0x000000081d1c7210 */ /* 0x000fc60007fbe0ff */
[----:B------:R-:W-:Y:S01]  /*197b0*/  IMAD.IADD R14, R9, 0x1, R14 ;  /* 0x00000001090e7824 */ /* 0x000fe200078e020e */
[----:B------:R-:W-:Y:S01]  /*197c0*/  IADD3.X R31, P1, PT, RZ, R12, RZ, P1, !PT ;  /* 0x0000000cff1f7210 */ /* 0x000fe20000f3e4ff */
[----:B------:R-:W-:Y:S01]  /*197d0*/  IMAD.WIDE.U32.X R10, R93, R93, R10, P4 ;  /* 0x0000005d5d0a7225 */ /* 0x000fe200020e040a */
[----:B------:R-:W-:Y:S02]  /*197e0*/  IADD3.X R9, P0, PT, RZ, RZ, RZ, P0, !PT ;  /* 0x000000ffff097210 */ /* 0x000fe4000071e4ff */
[----:B------:R-:W-:Y:S01]  /*197f0*/  IADD3.X R29, P5, PT, R14, R27, RZ, P5, !PT ;  /* 0x0000001b0e1d7210 */ /* 0x000fe20002fbe4ff */
[----:B------:R-:W-:Y:S01]  /*19800*/  IMAD.WIDE.U32 R14, R7, -0x4eac0001, RZ ;  /* 0xb153ffff070e7825 */ /* 0x000fe200078e00ff */
[----:B------:R-:W-:Y:S02]  /*19810*/  IADD3.X R33, P3, PT, RZ, R10, RZ, P3, !PT ;  /* 0x0000000aff217210 */ /* 0x000fe40001f7e4ff */
[----:B------:R-:W-:Y:S01]  /*19820*/  IADD3.X R31, P6, PT, RZ, R31, RZ, P6, !PT ;  /* 0x0000001fff1f7210 */ /* 0x000fe200037de4ff */
[----:B------:R-:W-:Y:S01]  /*19830*/  IMAD.X R37, RZ, RZ, RZ, P2 ;  /* 0x000000ffff257224 */ /* 0x000fe200010e06ff */
[----:B------:R-:W-:Y:S01]  /*19840*/  IADD3 R12, P4, PT, R9, R20, RZ ;  /* 0x00000014090c7210 */ /* 0x000fe20007f9e0ff */
[----:B------:R-:W-:Y:S01]  /*19850*/  IMAD.WIDE.U32 R8, R89, R92, RZ ;  /* 0x0000005c59087225 */ /* 0x000fe200078e00ff */
[----:B------:R-:W-:-:S02]  /*19860*/  IADD3.X R33, P5, PT, RZ, R33, RZ, P5, !PT ;  /* 0x00000021ff217210 */ /* 0x000fc40002fbe4ff */
[----:B------:R-:W-:Y:S01]  /*19870*/  IADD3.X R30, PT, PT, RZ, RZ, R13, P6, P1 ;  /* 0x000000ffff1e7210 */ /* 0x000fe200037e240d */
[C---:B------:R-:W-:Y:S01]  /*19880*/  IMAD.WIDE.U32 R26, R6.reuse, -0x94f09dc, RZ ;  /* 0xf6b0f624061a7825 */ /* 0x040fe200078e00ff */
[----:B------:R-:W-:Y:S02]  /*19890*/  IADD3 R39, P1, PT, R39, R12, RZ ;  /* 0x0000000c27277210 */ /* 0x000fe40007f3e0ff */
[----:B------:R-:W-:Y:S01]  /*198a0*/  IADD3.X R32, PT, PT, RZ, RZ, R11, P5, P3 ;  /* 0x000000ffff207210 */ /* 0x000fe20002fe640b */
[----:B------:R-:W-:Y:S01]  /*198b0*/  IMAD.WIDE.U32 R12, R6, -0x4eac0001, RZ ;  /* 0xb153ffff060c7825 */ /* 0x000fe200078e00ff */
[----:B------:R-:W-:Y:S02]  /*198c0*/  IADD3.X R37, PT, PT, R37, RZ, RZ, P4, P0 ;  /* 0x000000ff25257210 */ /* 0x000fe400027e04ff */
[----:B------:R-:W-:Y:S01]  /*198d0*/  IADD3 RZ, P0, PT, R24, R26, RZ ;  /* 0x0000001a18ff7210 */ /* 0x000fe20007f1e0ff */
[----:B------:R-:W-:Y:S01]  /*198e0*/  IMAD.WIDE.U32 R16, P3, R6, 0x1eabfffe, R14 ;  /* 0x1eabfffe06107825 */ /* 0x000fe2000786000e */
[----:B------:R-:W-:-:S03]  /*198f0*/  IADD3 RZ, P2, PT, R34, R12, RZ ;  /* 0x0000000c22ff7210 */ /* 0x000fc60007f5e0ff */
[----:B------:R-:W-:Y:S01]  /*19900*/  IMAD.WIDE.U32 R14, R7, -0x94f09dc, RZ ;  /* 0xf6b0f624070e7825 */ /* 0x000fe200078e00ff */
[----:B------:R-:W-:-:S03]  /*19910*/  IADD3 R43, P6, PT, R16, R13, RZ ;  /* 0x0000000d102b7210 */ /* 0x000fc60007fde0ff */
[----:B------:R-:W-:Y:S01]  /*19920*/  IMAD.WIDE.U32 R10, P5, R88, R93, R8 ;  /* 0x0000005d580a7225 */ /* 0x000fe200078a0008 */
[----:B------:R-:W-:-:S03]  /*19930*/  IADD3.X RZ, P2, PT, R35, R43, RZ, P2, !PT ;  /* 0x0000002b23ff7210 */ /* 0x000fc6000175e4ff */
[----:B------:R-:W-:-:S04]  /*19940*/  IMAD.WIDE.U32 R8, R88, R92, RZ ;  /* 0x0000005c58087225 */ /* 0x000fc800078e00ff */
[----:B------:R-:W-:Y:S02]  /*19950*/  IMAD.X R13, RZ, RZ, RZ, P5 ;  /* 0x000000ffff0d7224 */ /* 0x000fe400028e06ff */
[----:B------:R-:W-:-:S04]  /*19960*/  IMAD.WIDE.U32 R22, P5, R6, 0x6730d2a0, R14 ;  /* 0x6730d2a006167825 */ /* 0x000fc800078a000e */
[----:B------:R-:W-:Y:S01]  /*19970*/  IMAD.WIDE.U32 R14, R6, -0x4eac0001, R34 ;  /* 0xb153ffff060e7825 */ /* 0x000fe200078e0022 */
[----:B------:R-:W-:-:S03]  /*19980*/  IADD3 R27, P4, PT, R22, R27, RZ ;  /* 0x0000001b161b7210 */ /* 0x000fc60007f9e0ff */
[----:B------:R-:W-:Y:S01]  /*19990*/  IMAD.X R21, RZ, RZ, RZ, P3 ;  /* 0x000000ffff157224 */ /* 0x000fe200018e06ff */
[----:B------:R-:W-:Y:S01]  /*199a0*/  IADD3 R41, P3, PT, R10, R9, RZ ;  /* 0x000000090a297210 */ /* 0x000fe20007f7e0ff */
[----:B------:R-:W-:Y:S01]  /*199b0*/  IMAD.MOV.U32 R20, RZ, RZ, R17 ;  /* 0x000000ffff147224 */ /* 0x000fe200078e0011 */
[----:B------:R-:W-:Y:S01]  /*199c0*/  IADD3.X RZ, P0, PT, R25, R27, RZ, P0, !PT ;  /* 0x0000001b19ff7210 */ /* 0x000fe2000071e4ff */
[----:B------:R-:W-:Y:S02]  /*199d0*/  IMAD.IADD R9, R15, 0x1, R16 ;  /* 0x000000010f097824 */ /* 0x000fe400078e0210 */
[----:B------:R-:W-:Y:S02]  /*199e0*/  IMAD.MOV.U32 R12, RZ, RZ, R11 ;  /* 0x000000ffff0c7224 */ /* 0x000fe400078e000b */
[----:B------:R-:W-:Y:S01]  /*199f0*/  IMAD.WIDE.U32.X R16, R7, 0x1eabfffe, R20, P6 ;  /* 0x1eabfffe07107825 */ /* 0x000fe200030e0414 */
[----:B------:R-:W-:-:S03]  /*19a00*/  IADD3 R26, P6, PT, R31, R14, RZ ;  /* 0x0000000e1f1a7210 */ /* 0x000fc60007fde0ff */
[----:B------:R-:W-:Y:S01]  /*19a10*/  IMAD.WIDE.U32.X R12, R89, R93, R12, P3 ;  /* 0x0000005d590c7225 */ /* 0x000fe200018e040c */
[----:B------:R-:W-:Y:S02]  /*19a20*/  IADD3 RZ, P3, PT, R18, R8, RZ ;  /* 0x0000000812ff7210 */ /* 0x000fe40007f7e0ff */
[----:B------:R-:W-:Y:S01]  /*19a30*/  IADD3.X R27, P6, PT, R9, R30, RZ, P6, !PT ;  /* 0x0000001e091b7210 */ /* 0x000fe200037de4ff */
[----:B------:R-:W-:Y:S01]  /*19a40*/  IMAD.WIDE.U32 R8, R88, R92, R18 ;  /* 0x0000005c58087225 */ /* 0x000fe200078e0012 */
[----:B------:R-:W-:Y:S02]  /*19a50*/  IADD3.X R31, P2, PT, RZ, R16, RZ, P2, !PT ;  /* 0x00000010ff1f7210 */ /* 0x000fe4000175e4ff */
[----:B------:R-:W-:Y:S01]  /*19a60*/  IADD3.X RZ, P3, PT, R19, R41, RZ, P3, !PT ;  /* 0x0000002913ff7210 */ /* 0x000fe20001f7e4ff */
[----:B------:R-:W-:Y:S01]  /*19a70*/  IMAD.X R11, RZ, RZ, RZ, P5 ;  /* 0x000000ffff0b7224 */ /* 0x000fe200028e06ff */
[----:B------:R-:W-:Y:S01]  /*19a80*/  IADD3.X R31, P6, PT, RZ, R31, RZ, P6, !PT ;  /* 0x0000001fff1f7210 */ /* 0x000fe200037de4ff */
[----:B------:R-:W-:Y:S01]  /*19a90*/  IMAD.WIDE.U32 R14, R6, -0x94f09dc, R24 ;  /* 0xf6b0f624060e7825 */ /* 0x000fe200078e0018 */
[----:B------:R-:W-:-:S02]  /*19aa0*/  IADD3 R24, P5, PT, R33, R8, RZ ;  /* 0x0000000821187210 */ /* 0x000fc40007fbe0ff */
[----:B------:R-:W-:Y:S01]  /*19ab0*/  IADD3.X R17, PT, PT, RZ, RZ, R17, P6, P2 ;  /* 0x000000ffff117210 */ /* 0x000fe200037e4411 */
[----:B------:R-:W-:Y:S01]  /*19ac0*/  IMAD.IADD R9, R9, 0x1, R10 ;  /* 0x0000000109097824 */ /* 0x000fe200078e020a */
[----:B------:R-:W-:Y:S01]  /*19ad0*/  IADD3.X R35, P2, PT, RZ, R12, RZ, P3, !PT ;  /* 0x0000000cff237210 */ /* 0x000fe20001f5e4ff */
[----:B------:R-:W-:Y:S01]  /*19ae0*/  IMAD.MOV.U32 R10, RZ, RZ, R23 ;  /* 0x000000ffff0a7224 */ /* 0x000fe200078e0017 */
[----:B------:R-:W-:Y:S01]  /*19af0*/  IADD3 R30, P6, PT, R31, R14, RZ ;  /* 0x0000000e1f1e7210 */ /* 0x000fe20007fde0ff */
[----:B------:R-:W-:Y:S01]  /*19b00*/  IMAD.IADD R22, R15, 0x1, R22 ;  /* 0x000000010f167824 */ /* 0x000fe200078e0216 */
[----:B------:R-:W-:Y:S01]  /*19b10*/  IADD3.X R25, P5, PT, R9, R32, RZ, P5, !PT ;  /* 0x0000002009197210 */ /* 0x000fe20002fbe4ff */
[----:B------:R-:W-:-:S03]  /*19b20*/  IMAD.WIDE.U32 R8, R7, -0xc7aed41, RZ ;  /* 0xf38512bf07087825 */ /* 0x000fc600078e00ff */
[----:B------:R-:W-:Y:S01]  /*19b30*/  IADD3.X R35, P5, PT, RZ, R35, RZ, P5, !PT ;  /* 0x00000023ff237210 */ /* 0x000fe20002fbe4ff */
[----:B------:R-:W-:Y:S01]  /*19b40*/  IMAD.WIDE.U32.X R10, R7, 0x6730d2a0, R10, P4 ;  /* 0x6730d2a0070a7825 */ /* 0x000fe200020e040a */
[----:B------:R-:W-:Y:S02]  /*19b50*/  IADD3.X R31, P4, PT, R22, R17, RZ, P6, !PT ;  /* 0x00000011161f7210 */ /* 0x000fe4000379e4ff */
[----:B------:R-:W-:Y:S01]  /*19b60*/  IADD3.X R17, P1, PT, R4, R37, RZ, P1, !PT ;  /* 0x0000002504117210 */ /* 0x000fe20000f3e4ff */
[C---:B------:R-:W-:Y:S01]  /*19b70*/  IMAD.WIDE.U32 R14, R6.reuse, -0xc7aed41, RZ ;  /* 0xf38512bf060e7825 */ /* 0x040fe200078e00ff */
[----:B------:R-:W-:Y:S02]  /*19b80*/  IADD3.X R33, P0, PT, RZ, R10, RZ, P0, !PT ;  /* 0x0000000aff217210 */ /* 0x000fe4000071e4ff */
[----:B------:R-:W-:Y:S01]  /*19b90*/  IADD3.X R37, PT, PT, RZ, RZ, R13, P5, P2 ;  /* 0x000000ffff257210 */ /* 0x000fe20002fe440d */
[----:B------:R-:W-:Y:S01]  /*19ba0*/  IMAD.WIDE.U32 R18, P3, R6, 0x64774b84, R8 ;  /* 0x64774b8406127825 */ /* 0x000fe20007860008 */
[----:B------:R-:W-:-:S02]  /*19bb0*/  IADD3.X R33, P5, PT, RZ, R33, RZ, P4, !PT ;  /* 0x00000021ff217210 */ /* 0x000fc400027be4ff */
[----:B------:R-:W-:Y:S01]  /*19bc0*/  IADD3 RZ, P2, PT, R28, R14, RZ ;  /* 0x0000000e1cff7210 */ /* 0x000fe20007f5e0ff */
[-C--:B------:R-:W-:Y:S01]  /*19bd0*/  IMAD.WIDE.U32 R8, R87, R92.reuse, RZ ;  /* 0x0000005c57087225 */ /* 0x080fe200078e00ff */
[----:B------:R-:W-:Y:S02]  /*19be0*/  IADD3 R13, P6, PT, R18, R15, RZ ;  /* 0x0000000f120d7210 */ /* 0x000fe40007fde0ff */
[----:B------:R-:W-:Y:S01]  /*19bf0*/  IADD3 R12, P4, PT, R36, R39, RZ ;  /* 0x00000027240c7210 */ /* 0x000fe20007f9e0ff */
[----:B------:R-:W-:Y:S01]  /*19c00*/  IMAD.X R21, RZ, RZ, RZ, P3 ;  /* 0x000000ffff157224 */ /* 0x000fe200018e06ff */
[----:B------:R-:W-:Y:S01]  /*19c10*/  IADD3.X R23, PT, PT, RZ, RZ, R11, P5, P0 ;  /* 0x000000ffff177210 */ /* 0x000fe20002fe040b */
[----:B------:R-:W-:Y:S01]  /*19c20*/  IMAD.WIDE.U32 R10, P0, R86, R93, R8 ;  /* 0x0000005d560a7225 */ /* 0x000fe20007800008 */
[----:B------:R-:W-:Y:S02]  /*19c30*/  IADD3.X RZ, P2, PT, R29, R13, RZ, P2, !PT ;  /* 0x0000000d1dff7210 */ /* 0x000fe4000175e4ff */
[----:B------:R-:W-:Y:S01]  /*19c40*/  IADD3.X R13, P4, PT, R38, R17, RZ, P4, !PT ;  /* 0x00000011260d7210 */ /* 0x000fe2000279e4ff */
[----:B------:R-:W-:-:S03]  /*19c50*/  IMAD.WIDE.U32 R8, R86, R92, RZ ;  /* 0x0000005c56087225 */ /* 0x000fc600078e00ff */
[----:B------:R-:W-:Y:S01]  /*19c60*/  IADD3.X R34, P4, PT, RZ, RZ, RZ, P4, !PT ;  /* 0x000000ffff227210 */ /* 0x000fe2000279e4ff */
        /* <DEDUP_REMOVED lines=15> */
[----:B------:R-:W-:Y:S02]  /*19d60*/  IADD3.X R41, P0, PT, RZ, R8, RZ, P0, !PT ;  /* 0x00000008ff297210 */ /* 0x000fe4000071e4ff */
        /* <DEDUP_REMOVED lines=29> */
[----:B------:R-:W-:-:S04]  /*19f40*/  IMAD.WIDE.U32 R8, R6, 0x397fe69a, RZ ;  /* 0x397fe69a06087825 */ /* 0x000fc800078e00ff */
[----:B------:R-:W-:Y:S02]  /*19f50*/  IMAD.MOV.U32 R10, RZ, RZ, R13 ;  /* 0x000000ffff0a7224 */ /* 0x000fe400078e000d */
[----:B------:R-:W-:-:S04]  /*19f60*/  IMAD.WIDE.U32 R26, R97, R88, RZ ;  /* 0x00000058611a7225 */ /* 0x000fc800078e00ff */
[----:B------:R-:W-:Y:S01]  /*19f70*/  IMAD.WIDE.U32.X R10, R7, 0x4b1ba7b6, R10, P6 ;  /* 0x4b1ba7b6070a7825 */ /* 0x000fe200030e040a */
[----:B------:R-:W-:Y:S02]  /*19f80*/  IADD3 R45, P6, PT, R14, R9, RZ ;  /* 0x000000090e2d7210 */ /* 0x000fe40007fde0ff */
[----:B------:R-:W-:Y:S01]  /*19f90*/  IADD3.X R9, P1, PT, RZ, RZ, RZ, P1, !PT ;  /* 0x000000ffff097210 */ /* 0x000fe20000f3e4ff */
        /* <DEDUP_REMOVED lines=10> */
[----:B------:R-:W-:Y:S01]  /*1a040*/  IADD3 RZ, P1, PT, R18, R8, RZ ;  /* 0x0000000812ff7210 */ /* 0x000fe20007f3e0ff */
[----:B------:R-:W-:Y:S01]  /*1a050*/  IMAD.WIDE.U32 R8, R6, 0x434bacd7, R24 ;  /* 0x434bacd706087825 */ /* 0x000fe200078e0018 */
[----:B------:R-:W-:Y:S02]  /*1a060*/  IADD3 R13, P3, PT, R26, R29, RZ ;  /* 0x0000001d1a0d7210 */ /* 0x000fe40007f7e0ff */
[----:B------:R-:W-:Y:S01]  /*1a070*/  IADD3 RZ, P0, PT, R30, R28, RZ ;  /* 0x0000001c1eff7210 */ /* 0x000fe20007f1e0ff */
[----:B------:R-:W-:Y:S01]  /*1a080*/  IMAD.WIDE.U32 R22, R88, R96, R30 ;  /* 0x0000006058167225 */ /* 0x000fe200078e001e */
[----:B------:R-:W-:-:S02]  /*1a090*/  IADD3.X R36, PT, PT, R36, RZ, RZ, P6, P4 ;  /* 0x000000ff24247210 */ /* 0x000fc400037e84ff */
[----:B------:R-:W-:Y:S01]  /*1a0a0*/  IADD3.X RZ, P0, PT, R31, R13, RZ, P0, !PT ;  /* 0x0000000d1fff7210 */ /* 0x000fe2000071e4ff */
[----:B------:R-:W-:Y:S01]  /*1a0b0*/  IMAD.IADD R28, R9, 0x1, R12 ;  /* 0x00000001091c7824 */ /* 0x000fe200078e020c */
[----:B------:R-:W-:Y:S01]  /*1a0c0*/  IADD3 R30, P4, PT, R15, R22, RZ ;  /* 0x000000160f1e7210 */ /* 0x000fe20007f9e0ff */
[----:B------:R-:W-:Y:S01]  /*1a0d0*/  IMAD.X R13, RZ, RZ, RZ, P5 ;  /* 0x000000ffff0d7224 */ /* 0x000fe200028e06ff */
[----:B------:R-:W-:Y:S01]  /*1a0e0*/  IADD3.X RZ, P1, PT, R19, R45, RZ, P1, !PT ;  /* 0x0000002d13ff7210 */ /* 0x000fe20000f3e4ff */
[----:B------:R-:W-:Y:S02]  /*1a0f0*/  IMAD.MOV.U32 R12, RZ, RZ, R27 ;  /* 0x000000ffff0c7224 */ /* 0x000fe400078e001b */
        /* <DEDUP_REMOVED lines=8> */
[----:B------:R-:W-:-:S03]  /*1a180*/  IADD3 RZ, P3, PT, R32, R26, RZ ;  /* 0x0000001a20ff7210 */ /* 0x000fc60007f7e0ff */
[----:B------:R-:W-:Y:S01]  /*1a190*/  IMAD.WIDE.U32 R12, R6, 0x397fe69a, R18 ;  /* 0x397fe69a060c7825 */ /* 0x000fe200078e0012 */
[----:B------:R-:W-:Y:S02]  /*1a1a0*/  IADD3 R19, P6, PT, R24, R27, RZ ;  /* 0x0000001b18137210 */ /* 0x000fe40007fde0ff */
[----:B------:R-:W-:Y:S01]  /*1a1b0*/  IADD3.X R27, PT, PT, RZ, RZ, R23, P4, P0 ;  /* 0x000000ffff1b7210 */ /* 0x000fe200027e0417 */
[----:B------:R-:W-:Y:S01]  /*1a1c0*/  IMAD.WIDE.U32 R6, R88, R94, R32 ;  /* 0x0000005e58067225 */ /* 0x000fe200078e0020 */
[----:B------:R-:W-:Y:S02]  /*1a1d0*/  IADD3 R22, P0, PT, R35, R8, RZ ;  /* 0x0000000823167210 */ /* 0x000fe40007f1e0ff */
[----:B------:R-:W-:Y:S01]  /*1a1e0*/  IADD3.X RZ, P3, PT, R33, R19, RZ, P3, !PT ;  /* 0x0000001321ff7210 */ /* 0x000fe20001f7e4ff */
[----:B------:R-:W-:Y:S01]  /*1a1f0*/  IMAD.X R9, RZ, RZ, RZ, P5 ;  /* 0x000000ffff097224 */ /* 0x000fe200028e06ff */
[----:B------:R-:W-:Y:S01]  /*1a200*/  IADD3 R32, P4, PT, R15, R6, RZ ;  /* 0x000000060f207210 */ /* 0x000fe20007f9e0ff */
[----:B------:R-:W-:Y:S01]  /*1a210*/  IMAD.MOV.U32 R8, RZ, RZ, R25 ;  /* 0x000000ffff087224 */ /* 0x000fe200078e0019 */
[----:B------:R-:W-:Y:S01]  /*1a220*/  IADD3.X R23, P0, PT, R28, R37, RZ, P0, !PT ;  /* 0x000000251c177210 */ /* 0x000fe2000071e4ff */
[----:B------:R-:W-:Y:S01]  /*1a230*/  IMAD R15, R21, -0x30003, RZ ;  /* 0xfffcfffd150f7824 */ /* 0x000fe200078e02ff */
[----:B------:R-:W-:Y:S01]  /*1a240*/  IADD3 R41, P5, PT, R41, R34, RZ ;  /* 0x0000002229297210 */ /* 0x000fe20007fbe0ff */
[----:B------:R-:W-:Y:S01]  /*1a250*/  IMAD.IADD R24, R7, 0x1, R24 ;  /* 0x0000000107187824 */ /* 0x000fe200078e0218 */
[----:B------:R-:W-:Y:S01]  /*1a260*/  IADD3.X R39, P0, PT, RZ, R39, RZ, P0, !PT ;  /* 0x00000027ff277210 */ /* 0x000fe2000071e4ff */
[----:B------:R-:W-:Y:S01]  /*1a270*/  IMAD.WIDE.U32 R6, R20, -0x30003, RZ ;  /* 0xfffcfffd14067825 */ /* 0x000fe200078e00ff */
[----:B------:R-:W-:-:S02]  /*1a280*/  IADD3.X R43, P5, PT, R43, R36, RZ, P5, !PT ;  /* 0x000000242b2b7210 */ /* 0x000fc40002fbe4ff */
[----:B------:R-:W-:Y:S01]  /*1a290*/  IADD3.X R33, P4, PT, R24, R27, RZ, P4, !PT ;  /* 0x0000001b18217210 */ /* 0x000fe2000279e4ff */
[----:B------:R-:W-:Y:S01]  /*1a2a0*/  IMAD R15, R20, -0x760c0004, R15 ;  /* 0x89f3fffc140f7824 */ /* 0x000fe200078e020f */
[----:B------:R-:W-:Y:S01]  /*1a2b0*/  IADD3.X R34, PT, PT, RZ, RZ, R11, P0, P2 ;  /* 0x000000ffff227210 */ /* 0x000fe200007e440b */
[----:B------:R-:W-:Y:S01]  /*1a2c0*/  IMAD.WIDE.U32.X R8, R89, R95, R8, P6 ;  /* 0x0000005f59087225 */ /* 0x000fe200030e0408 */
[----:B------:R-:W-:-:S03]  /*1a2d0*/  IADD3.X R36, P1, PT, RZ, R16, RZ, P1, !PT ;  /* 0x00000010ff247210 */ /* 0x000fc60000f3e4ff */
        /* <DEDUP_REMOVED lines=14> */
[----:B------:R-:W-:-:S04]  /*1a3c0*/  IMAD.WIDE.U32 R8, R6, -0x5555, R20 ;  /* 0xffffaaab06087825 */ /* 0x000fc800078e0014 */
[----:B------:R-:W-:Y:S01]  /*1a3d0*/  IMAD.X R11, RZ, RZ, RZ, P6 ;  /* 0x000000ffff0b7224 */ /* 0x000fe200030e06ff */
[----:B------:R-:W-:Y:S01]  /*1a3e0*/  IADD3 R29, P6, PT, R26, R29, RZ ;  /* 0x0000001d1a1d7210 */ /* 0x000fe20007fde0ff */
[----:B------:R-:W-:Y:S02]  /*1a3f0*/  IMAD.MOV.U32 R10, RZ, RZ, R19 ;  /* 0x000000ffff0a7224 */ /* 0x000fe400078e0013 */
[----:B------:R-:W-:Y:S01]  /*1a400*/  IMAD.IADD R13, R13, 0x1, R14 ;  /* 0x000000010d0d7824 */ /* 0x000fe200078e020e */
[----:B------:R-:W-:Y:S01]  /*1a410*/  IADD3.X RZ, P2, PT, R21, R29, RZ, P2, !PT ;  /* 0x0000001d15ff7210 */ /* 0x000fe2000175e4ff */
[----:B------:R-:W-:Y:S01]  /*1a420*/  IMAD.X R15, RZ, RZ, RZ, P4 ;  /* 0x000000ffff0f7224 */ /* 0x000fe200020e06ff */
[----:B------:R-:W-:Y:S01]  /*1a430*/  IADD3 RZ, P4, PT, RZ, R8, RZ ;  /* 0x00000008ffff7210 */ /* 0x000fe20007f9e0ff */
[----:B------:R-:W-:Y:S01]  /*1a440*/  IMAD.WIDE.U32.X R10, R89, R93, R10, P0 ;  /* 0x0000005d590a7225 */ /* 0x000fe200000e040a */
[----:B------:R-:W-:-:S03]  /*1a450*/  IADD3 R12, P0, PT, R39, R12, RZ ;  /* 0x0000000c270c7210 */ /* 0x000fc60007f1e0ff */
[----:B------:R-:W-:Y:S01]  /*1a460*/  IMAD.IADD R7, R9, 0x1, R26 ;  /* 0x0000000109077824 */ /* 0x000fe200078e021a */
[----:B------:R-:W-:Y:S01]  /*1a470*/  IADD3.X R13, P0, PT, R13, R34, RZ, P0, !PT ;  /* 0x000000220d0d7210 */ /* 0x000fe2000071e4ff */
[----:B------:R-:W-:-:S03]  /*1a480*/  IMAD.WIDE.U32 R8, R88, R92, R22 ;  /* 0x0000005c58087225 */ /* 0x000fc600078e0016 */
[----:B------:R-:W-:Y:S01]  /*1a490*/  IADD3.X R36, P0, PT, RZ, R36, RZ, P0, !PT ;  /* 0x00000024ff247210 */ /* 0x000fe2000071e4ff */
[----:B------:R-:W-:Y:S01]  /*1a4a0*/  IMAD.MOV.U32 R14, RZ, RZ, R27 ;  /* 0x000000ffff0e7224 */ /* 0x000fe200078e001b */
[----:B------:R-:W-:Y:S01]  /*1a4b0*/  IADD3.X RZ, P4, PT, RZ, R7, RZ, P4, !PT ;  /* 0x00000007ffff7210 */ /* 0x000fe2000279e4ff */
[----:B------:R-:W-:Y:S01]  /*1a4c0*/  IMAD.IADD R18, R9, 0x1, R18 ;  /* 0x0000000109127824 */ /* 0x000fe200078e0212 */
[----:B------:R-:W-:Y:S01]  /*1a4d0*/  IADD3.X R38, PT, PT, RZ, RZ, R17, P0, P1 ;  /* 0x000000ffff267210 */ /* 0x000fe200007e2411 */
[C---:B------:R-:W-:Y:S01]  /*1a4e0*/  IMAD.WIDE.U32.X R14, R4.reuse, -0x46010001, R14, P6 ;  /* 0xb9feffff040e7825 */ /* 0x040fe200030e040e */
[----:B------:R-:W-:Y:S02]  /*1a4f0*/  IADD3 R26, P6, PT, R35, R8, RZ ;  /* 0x00000008231a7210 */ /* 0x000fe40007fde0ff */
[----:B------:R-:W-:Y:S01]  /*1a500*/  IADD3.X R35, P3, PT, RZ, R10, RZ, P3, !PT ;  /* 0x0000000aff237210 */ /* 0x000fe20001f7e4ff */
[----:B------:R-:W-:Y:S01]  /*1a510*/  IMAD.WIDE.U32 R8, R4, -0x4eac0001, RZ ;  /* 0xb153ffff04087825 */ /* 0x000fe200078e00ff */
[----:B------:R-:W-:-:S02]  /*1a520*/  IADD3.X R27, P6, PT, R18, R37, RZ, P6, !PT ;  /* 0x00000025121b7210 */ /* 0x000fc400037de4ff */
[----:B------:R-:W-:Y:S01]  /*1a530*/  IADD3.X R29, P2, PT, RZ, R14, RZ, P2, !PT ;  /* 0x0000000eff1d7210 */ /* 0x000fe2000175e4ff */
[----:B------:R-:W-:Y:S01]  /*1a540*/  IMAD.WIDE.U32 R16, R4, -0x94f09dc, RZ ;  /* 0xf6b0f62404107825 */ /* 0x000fe200078e00ff */
[----:B------:R-:W-:Y:S02]  /*1a550*/  IADD3.X R35, P6, PT, RZ, R35, RZ, P6, !PT ;  /* 0x00000023ff237210 */ /* 0x000fe400037de4ff */
[----:B------:R-:W-:Y:S01]  /*1a560*/  IADD3.X R29, P4, PT, RZ, R29, RZ, P4, !PT ;  /* 0x0000001dff1d7210 */ /* 0x000fe2000279e4ff */
[C---:B------:R-:W-:Y:S01]  /*1a570*/  IMAD.WIDE.U32 R20, R6.reuse, -0x4eac0001, RZ ;  /* 0xb153ffff06147825 */ /* 0x040fe200078e00ff */
[----:B------:R-:W-:Y:S02]  /*1a580*/  IADD3.X R37, PT, PT, RZ, RZ, R11, P6, P3 ;  /* 0x000000ffff257210 */ /* 0x000fe400037e640b */
[----:B------:R-:W-:Y:S01]  /*1a590*/  IADD3.X R34, PT, PT, RZ, RZ, R15, P4, P2 ;  /* 0x000000ffff227210 */ /* 0x000fe200027e440f */
[----:B------:R-:W-:Y:S01]  /*1a5a0*/  IMAD.WIDE.U32 R18, P1, R6, 0x1eabfffe, R8 ;  /* 0x1eabfffe06127825 */ /* 0x000fe20007820008 */
[----:B------:R-:W-:-:S03]  /*1a5b0*/  IADD3 RZ, P0, PT, R30, R20, RZ ;  /* 0x000000141eff7210 */ /* 0x000fc60007f1e0ff */
[----:B------:R-:W-:Y:S01]  /*1a5c0*/  IMAD.WIDE.U32 R22, P3, R6, 0x6730d2a0, R16 ;  /* 0x6730d2a006167825 */ /* 0x000fe20007860010 */
[----:B------:R-:W-:-:S03]  /*1a5d0*/  IADD3 R39, P2, PT, R18, R21, RZ ;  /* 0x0000001512277210 */ /* 0x000fc60007f5e0ff */
[----:B------:R-:W-:Y:S01]  /*1a5e0*/  IMAD.WIDE.U32 R8, R89, R88, RZ ;  /* 0x0000005859087225 */ /* 0x000fe200078e00ff */
[----:B------:R-:W-:-:S03]  /*1a5f0*/  IADD3.X RZ, P0, PT, R31, R39, RZ, P0, !PT ;  /* 0x000000271fff7210 */ /* 0x000fc6000071e4ff */
[----:B------:R-:W-:-:S04]  /*1a600*/  IMAD.WIDE.U32 R16, R6, -0x4eac0001, R30 ;  /* 0xb153ffff06107825 */ /* 0x000fc800078e001e */
[----:B------:R-:W-:Y:S02]  /*1a610*/  IMAD.X R21, RZ, RZ, RZ, P1 ;  /* 0x000000ffff157224 */ /* 0x000fe400008e06ff */
[----:B------:R-:W-:Y:S02]  /*1a620*/  IMAD.MOV.U32 R20, RZ, RZ, R19 ;  /* 0x000000ffff147224 */ /* 0x000fe400078e0013 */
[----:B------:R-:W-:Y:S02]  /*1a630*/  IMAD.IADD R7, R17, 0x1, R18 ;  /* 0x0000000111077824 */ /* 0x000fe400078e0212 */
[----:B------:R-:W-:-:S04]  /*1a640*/  IMAD.WIDE.U32.X R18, R4, 0x1eabfffe, R20, P2 ;  /* 0x1eabfffe04127825 */ /* 0x000fc800010e0414 */
[----:B------:R-:W-:-:S04]  /*1a650*/  IMAD.WIDE.U32 R14, R88, R88, RZ ;  /* 0x00000058580e7225 */ /* 0x000fc800078e00ff */
[----:B------:R-:W-:Y:S01]  /*1a660*/  IMAD.WIDE.U32 R10, P4, R88, R89, R8 ;  /* 0x00000059580a7225 */ /* 0x000fe20007880008 */
        /* <DEDUP_REMOVED lines=12> */
[----:B------:R-:W-:Y:S01]  /*1a730*/  IADD3 RZ, P1, PT, R32, R24, RZ ;  /* 0x0000001820ff7210 */ /* 0x000fe20007f3e0ff */
[----:B------:R-:W-:Y:S01]  /*1a740*/  IMAD.WIDE.U32 R14, R6, -0x94f09dc, R32 ;  /* 0xf6b0f624060e7825 */ /* 0x000fe200078e0020 */
[----:B------:R-:W-:Y:S02]  /*1a750*/  IADD3.X R18, PT, PT, RZ, RZ, R19, P3, P0 ;  /* 0x000000ffff127210 */ /* 0x000fe40001fe0413 */
[----:B------:R-:W-:Y:S01]  /*1a760*/  IADD3 R25, P6, PT, R22, R25, RZ ;  /* 0x0000001916197210 */ /* 0x000fe20007fde0ff */
[----:B------:R-:W-:Y:S01]  /*1a770*/  IMAD.IADD R10, R9, 0x1, R10 ;  /* 0x00000001090a7824 */ /* 0x000fe200078e020a */
[----:B------:R-:W-:Y:S01]  /*1a780*/  IADD3 R24, P3, PT, R35, R8, RZ ;  /* 0x0000000823187210 */ /* 0x000fe20007f7e0ff */
[----:B------:R-:W-:Y:S01]  /*1a790*/  IMAD.MOV.U32 R20, RZ, RZ, R23 ;  /* 0x000000ffff147224 */ /* 0x000fe200078e0017 */
[----:B------:R-:W-:Y:S01]  /*1a7a0*/  IADD3.X RZ, P1, PT, R33, R25, RZ, P1, !PT ;  /* 0x0000001921ff7210 */ /* 0x000fe20000f3e4ff */
[----:B------:R-:W-:Y:S01]  /*1a7b0*/  IMAD.WIDE.U32.X R8, R89, R89, R16, P4 ;  /* 0x0000005959087225 */ /* 0x000fe200020e0410 */
[----:B------:R-:W-:-:S02]  /*1a7c0*/  IADD3.X R25, P3, PT, R10, R37, RZ, P3, !PT ;  /* 0x000000250a197210 */ /* 0x000fc40001f7e4ff */
[----:B------:R-:W-:Y:S01]  /*1a7d0*/  IADD3 R12, P0, PT, R36, R41, RZ ;  /* 0x00000029240c7210 */ /* 0x000fe20007f1e0ff */
        /* <DEDUP_REMOVED lines=12> */
[----:B------:R-:W-:Y:S02]  /*1a8a0*/  IADD3.X R31, PT, PT, RZ, RZ, R15, P4, P1 ;  /* 0x000000ffff1f7210 */ /* 0x000fe400027e240f */
[----:B------:R-:W-:Y:S01]  /*1a8b0*/  IADD3.X R13, P0, PT, R38, R43, RZ, P0, !PT ;  /* 0x0000002b260d7210 */ /* 0x000fe2000071e4ff */
        /* <DEDUP_REMOVED lines=42> */
[----:B------:R-:W-:-:S03]  /*1ab60*/  IMAD.WIDE.U32 R8, R6, 0x434bacd7, R24 ;  /* 0x434bacd706087825 */ /* 0x000fc600078e0018 */
[----:B------:R-:W-:Y:S01]  /*1ab70*/  IADD3.X RZ, P2, PT, R25, R7, RZ, P2, !PT ;  /* 0x0000000719ff7210 */ /* 0x000fe2000175e4ff */
[----:B------:R-:W-:Y:S01]  /*1ab80*/  IMAD.WIDE.U32 R14, R86, R90, R28 ;  /* 0x0000005a560e7225 */ /* 0x000fe200078e001c */
[----:B------:R-:W-:-:S03]  /*1ab90*/  IADD3 R24, P3, PT, R31, R8, RZ ;  /* 0x000000081f187210 */ /* 0x000fc60007f7e0ff */
[----:B------:R-:W-:Y:S02]  /*1aba0*/  IMAD.MOV.U32 R18, RZ, RZ, R17 ;  /* 0x000000ffff127224 */ /* 0x000fe400078e0011 */
[----:B------:R-:W-:Y:S02]  /*1abb0*/  IMAD.MOV.U32 R10, RZ, RZ, R13 ;  /* 0x000000ffff0a7224 */ /* 0x000fe400078e000d */
[----:B------:R-:W-:Y:S02]  /*1abc0*/  IMAD.IADD R7, R9, 0x1, R12 ;  /* 0x0000000109077824 */ /* 0x000fe400078e020c */
[----:B------:R-:W-:Y:S02]  /*1abd0*/  IMAD.IADD R15, R15, 0x1, R16 ;  /* 0x000000010f0f7824 */ /* 0x000fe400078e0210 */
[----:B------:R-:W-:Y:S01]  /*1abe0*/  IMAD.WIDE.U32.X R12, R87, R91, R18, P4 ;  /* 0x0000005b570c7225 */ /* 0x000fe200020e0412 */
[----:B------:R-:W-:Y:S02]  /*1abf0*/  IADD3 RZ, P4, PT, RZ, R14, RZ ;  /* 0x0000000effff7210 */ /* 0x000fe40007f9e0ff */
[----:B------:R-:W-:Y:S01]  /*1ac00*/  IADD3.X R25, P3, PT, R7, R30, RZ, P3, !PT ;  /* 0x0000001e07197210 */ /* 0x000fe20001f7e4ff */
[----:B------:R-:W-:Y:S01]  /*1ac10*/  IMAD.WIDE.U32.X R10, R4, 0x4b1ba7b6, R10, P6 ;  /* 0x4b1ba7b6040a7825 */ /* 0x000fe200030e040a */
[----:B------:R-:W-:-:S02]  /*1ac20*/  IADD3.X R31, P1, PT, RZ, R12, RZ, P1, !PT ;  /* 0x0000000cff1f7210 */ /* 0x000fc40000f3e4ff */
[----:B------:R-:W-:Y:S01]  /*1ac30*/  IADD3.X RZ, P4, PT, RZ, R15, RZ, P4, !PT ;  /* 0x0000000fffff7210 */ /* 0x000fe2000279e4ff */
[----:B------:R-:W-:Y:S01]  /*1ac40*/  IMAD.WIDE.U32 R8, R4, 0x397fe69a, RZ ;  /* 0x397fe69a04087825 */ /* 0x000fe200078e00ff */
[----:B------:R-:W-:Y:S02]  /*1ac50*/  IADD3.X R35, P2, PT, RZ, R10, RZ, P2, !PT ;  /* 0x0000000aff237210 */ /* 0x000fe4000175e4ff */
[----:B------:R-:W-:Y:S01]  /*1ac60*/  IADD3.X R31, P4, PT, RZ, R31, RZ, P4, !PT ;  /* 0x0000001fff1f7210 */ /* 0x000fe2000279e4ff */
[----:B------:R-:W-:Y:S01]  /*1ac70*/  IMAD.WIDE.U32 R16, R97, R86, RZ ;  /* 0x0000005661107225 */ /* 0x000fe200078e00ff */
[----:B------:R-:W-:Y:S02]  /*1ac80*/  IADD3.X R35, P3, PT, RZ, R35, RZ, P3, !PT ;  /* 0x00000023ff237210 */ /* 0x000fe40001f7e4ff */
[----:B------:R-:W-:Y:S01]  /*1ac90*/  IADD3.X R29, PT, PT, RZ, RZ, R13, P4, P1 ;  /* 0x000000ffff1d7210 */ /* 0x000fe200027e240d */
[----:B------:R-:W-:Y:S01]  /*1aca0*/  IMAD.WIDE.U32 R8, P4, R6, 0x1a0111ea, R8 ;  /* 0x1a0111ea06087825 */ /* 0x000fe20007880008 */
[----:B------:R-:W-:-:S03]  /*1acb0*/  IADD3.X R37, PT, PT, RZ, RZ, R11, P3, P2 ;  /* 0x000000ffff257210 */ /* 0x000fc60001fe440b */
[----:B------:R-:W-:-:S04]  /*1acc0*/  IMAD.WIDE.U32 R12, R6, 0x397fe69a, RZ ;  /* 0x397fe69a060c7825 */ /* 0x000fc800078e00ff */
[----:B------:R-:W-:Y:S01]  /*1acd0*/  IMAD.WIDE.U32 R18, R96, R86, RZ ;  /* 0x0000005660127225 */ /* 0x000fe200078e00ff */
[----:B------:R-:W-:-:S03]  /*1ace0*/  IADD3 R13, P3, PT, R8, R13, RZ ;  /* 0x0000000d080d7210 */ /* 0x000fc60007f7e0ff */
[----:B------:R-:W-:Y:S01]  /*1acf0*/  IMAD.WIDE.U32 R16, P6, R87, R96, R16 ;  /* 0x0000006057107225 */ /* 0x000fe200078c0010 */
[----:B------:R-:W-:Y:S02]  /*1ad00*/  IADD3 RZ, P1, PT, R22, R18, RZ ;  /* 0x0000001216ff7210 */ /* 0x000fe40007f3e0ff */
[----:B------:R-:W-:Y:S01]  /*1ad10*/  IADD3.X R18, P5, PT, RZ, RZ, RZ, P5, !PT ;  /* 0x000000ffff127210 */ /* 0x000fe20002fbe4ff */
[----:B------:R-:W-:Y:S01]  /*1ad20*/  IMAD.X R11, RZ, RZ, RZ, P4 ;  /* 0x000000ffff0b7224 */ /* 0x000fe200020e06ff */
[----:B------:R-:W-:Y:S01]  /*1ad30*/  IADD3.X R7, P4, PT, RZ, RZ, RZ, P0, !PT ;  /* 0x000000ffff077210 */ /* 0x000fe2000079e4ff */
[----:B------:R-:W-:Y:S01]  /*1ad40*/  IMAD.MOV.U32 R10, RZ, RZ, R9 ;  /* 0x000000ffff0a7224 */ /* 0x000fe200078e0009 */
[----:B------:R-:W-:Y:S01]  /*1ad50*/  IADD3 RZ, P0, PT, R20, R12, RZ ;  /* 0x0000000c14ff7210 */ /* 0x000fe20007f1e0ff */
[----:B------:R-:W-:Y:S01]  /*1ad60*/  IMAD.X R34, RZ, RZ, RZ, P5 ;  /* 0x000000ffff227224 */ /* 0x000fe200028e06ff */
[----:B------:R-:W-:Y:S01]  /*1ad70*/  IADD3 R19, P2, PT, R16, R19, RZ ;  /* 0x0000001310137210 */ /* 0x000fe20007f5e0ff */
[----:B------:R-:W-:Y:S01]  /*1ad80*/  IMAD.WIDE.U32.X R10, R4, 0x1a0111ea, R10, P3 ;  /* 0x1a0111ea040a7825 */ /* 0x000fe200018e040a */
[----:B------:R-:W-:-:S02]  /*1ad90*/  IADD3 R4, P3, PT, R7, R18, RZ ;  /* 0x0000001207047210 */ /* 0x000fc40007f7e0ff */
[----:B------:R-:W-:Y:S01]  /*1ada0*/  IADD3.X RZ, P0, PT, R21, R13, RZ, P0, !PT ;  /* 0x0000000d15ff7210 */ /* 0x000fe2000071e4ff */
[----:B------:R-:W-:Y:S01]  /*1adb0*/  IMAD.WIDE.U32 R6, R6, 0x397fe69a, R20 ;  /* 0x397fe69a06067825 */ /* 0x000fe200078e0014 */
[----:B------:R-:W-:Y:S02]  /*1adc0*/  IADD3.X RZ, P1, PT, R23, R19, RZ, P1, !PT ;  /* 0x0000001317ff7210 */ /* 0x000fe40000f3e4ff */
[----:B------:R-:W-:Y:S01]  /*1add0*/  IADD3.X R34, PT, PT, R34, RZ, RZ, P3, P4 ;  /* 0x000000ff22227210 */ /* 0x000fe20001fe84ff */
[----:B------:R-:W-:Y:S01]  /*1ade0*/  IMAD.WIDE.U32 R12, R86, R96, R22 ;  /* 0x00000060560c7225 */ /* 0x000fe200078e0016 */
[----:B------:R-:W-:Y:S02]  /*1adf0*/  IADD3 R57, P3, PT, R57, R4, RZ ;  /* 0x0000000439397210 */ /* 0x000fe40007f7e0ff */
[----:B------:R-:W-:Y:S01]  /*1ae00*/  IADD3.X R48, P0, PT, RZ, R10, RZ, P0, !PT ;  /* 0x0000000aff307210 */ /* 0x000fe2000071e4ff */
[----:B------:R-:W-:Y:S01]  /*1ae10*/  IMAD.WIDE.U32 R20, R95, R86, RZ ;  /* 0x000000565f147225 */ /* 0x000fe200078e00ff */
[----:B------:R-:W-:-:S02]  /*1ae20*/  IADD3 R30, P5, PT, R31, R12, RZ ;  /* 0x0000000c1f1e7210 */ /* 0x000fc40007fbe0ff */
[----:B------:R-:W-:Y:S01]  /*1ae30*/  IADD3.X R73, P3, PT, R73, R34, RZ, P3, !PT ;  /* 0x0000002249497210 */ /* 0x000fe20001f7e4ff */
[----:B------:R-:W-:Y:S02]  /*1ae40*/  IMAD.X R19, RZ, RZ, RZ, P6 ;  /* 0x000000ffff137224 */ /* 0x000fe400030e06ff */
[----:B------:R-:W-:Y:S02]  /*1ae50*/  IMAD.MOV.U32 R18, RZ, RZ, R17 ;  /* 0x000000ffff127224 */ /* 0x000fe400078e0011 */
        /* <DEDUP_REMOVED lines=23> */
[----:B------:R-:W-:Y:S01]  /*1afd0*/  IMAD R19, R15, -0x30003, RZ ;  /* 0xfffcfffd0f137824 */ /* 0x000fe200078e02ff */
[----:B------:R-:W-:Y:S01]  /*1afe0*/  IADD3.X R33, P2, PT, RZ, R12, RZ, P2, !PT ;  /* 0x0000000cff217210 */ /* 0x000fe2000175e4ff */
[----:B------:R-:W-:Y:S01]  /*1aff0*/  IMAD.IADD R4, R7, 0x1, R8 ;  /* 0x0000000107047824 */ /* 0x000fe200078e0208 */
[----:B------:R-:W-:Y:S01]  /*1b000*/  IADD3.X RZ, P4, PT, R25, R9, RZ, P4, !PT ;  /* 0x0000000919ff7210 */ /* 0x000fe2000279e4ff */
[----:B------:R-:W-:Y:S01]  /*1b010*/  IMAD.X R17, RZ, RZ, RZ, P5 ;  /* 0x000000ffff117224 */ /* 0x000fe200028e06ff */
[----:B------:R-:W-:Y:S01]  /*1b020*/  IADD3 R18, P5, PT, R35, R6, RZ ;  /* 0x0000000623127210 */ /* 0x000fe20007fbe0ff */
[----:B------:R-:W-:Y:S01]  /*1b030*/  IMAD.WIDE.U32 R6, R14, -0x30003, RZ ;  /* 0xfffcfffd0e067825 */ /* 0x000fe200078e00ff */
[----:B------:R-:W-:-:S03]  /*1b040*/  IADD3.X R33, P1, PT, RZ, R33, RZ, P1, !PT ;  /* 0x00000021ff217210 */ /* 0x000fc60000f3e4ff */
[----:B------:R-:W-:Y:S01]  /*1b050*/  IMAD R49, R14, -0x760c0004, R19 ;  /* 0x89f3fffc0e317824 */ /* 0x000fe200078e0213 */
[----:B------:R-:W-:Y:S01]  /*1b060*/  IADD3.X R19, P5, PT, R4, R37, RZ, P5, !PT ;  /* 0x0000002504137210 */ /* 0x000fe20002fbe4ff */
[----:B------:R-:W-:Y:S01]  /*1b070*/  IMAD.WIDE.U32 R8, R86, R92, R24 ;  /* 0x0000005c56087225 */ /* 0x000fe200078e0018 */
[----:B------:R-:W-:Y:S02]  /*1b080*/  IADD3.X R21, PT, PT, RZ, RZ, R13, P1, P2 ;  /* 0x000000ffff157210 */ /* 0x000fe40000fe440d */
[----:B------:R-:W-:Y:S01]  /*1b090*/  IADD3.X R48, P5, PT, RZ, R48, RZ, P5, !PT ;  /* 0x00000030ff307210 */ /* 0x000fe20002fbe4ff */
[----:B------:R-:W-:Y:S01]  /*1b0a0*/  IMAD.MOV.U32 R16, RZ, RZ, R23 ;  /* 0x000000ffff107224 */ /* 0x000fe200078e0017 */
[----:B------:R-:W-:Y:S01]  /*1b0b0*/  IADD3 R32, P1, PT, R33, R8, RZ ;  /* 0x0000000821207210 */ /* 0x000fe20007f3e0ff */
[----:B------:R-:W-:Y:S01]  /*1b0c0*/  IMAD.IADD R49, R7, 0x1, R49 ;  /* 0x0000000107317824 */ /* 0x000fe200078e0231 */
[----:B------:R-:W-:Y:S01]  /*1b0d0*/  IADD3.X R50, PT, PT, RZ, RZ, R11, P5, P0 ;  /* 0x000000ffff327210 */ /* 0x000fe20002fe040b */
        /* <DEDUP_REMOVED lines=10> */
[----:B------:R-:W-:Y:S01]  /*1b180*/  IMAD.WIDE.U32 R20, R49, -0x4eac0001, RZ ;  /* 0xb153ffff31147825 */ /* 0x000fe200078e00ff */
[----:B------:R-:W-:-:S03]  /*1b190*/  IADD3 R7, P4, PT, R12, R17, RZ ;  /* 0x000000110c077210 */ /* 0x000fc60007f9e0ff */
[----:B------:R-:W-:Y:S01]  /*1b1a0*/  IMAD.WIDE.U32 R10, R6, -0x5555, R14 ;  /* 0xffffaaab060a7825 */ /* 0x000fe200078e000e */
[----:B------:R-:W-:-:S03]  /*1b1b0*/  IADD3.X RZ, P0, PT, R15, R7, RZ, P0, !PT ;  /* 0x000000070fff7210 */ /* 0x000fc6000071e4ff */
[----:B------:R-:W-:Y:S01]  /*1b1c0*/  IMAD.WIDE.U32 R16, R6, -0x4eac0001, RZ ;  /* 0xb153ffff06107825 */ /* 0x000fe200078e00ff */
[----:B------:R-:W-:-:S03]  /*1b1d0*/  IADD3 RZ, P1, PT, RZ, R10, RZ ;  /* 0x0000000affff7210 */ /* 0x000fc60007f3e0ff */
[----:B------:R-:W-:Y:S01]  /*1b1e0*/  IMAD.WIDE.U32 R20, P6, R6, 0x1eabfffe, R20 ;  /* 0x1eabfffe06147825 */ /* 0x000fe200078c0014 */
[----:B------:R-:W-:-:S03]  /*1b1f0*/  IADD3 RZ, P5, PT, R30, R16, RZ ;  /* 0x000000101eff7210 */ /* 0x000fc60007fbe0ff */
[----:B------:R-:W-:Y:S02]  /*1b200*/  IMAD.IADD R4, R11, 0x1, R12 ;  /* 0x000000010b047824 */ /* 0x000fe400078e020c */
[----:B------:R-:W-:Y:S01]  /*1b210*/  IMAD.X R9, RZ, RZ, RZ, P2 ;  /* 0x000000ffff097224 */ /* 0x000fe200010e06ff */
[----:B------:R-:W-:Y:S01]  /*1b220*/  IADD3 R17, P2, PT, R20, R17, RZ ;  /* 0x0000001114117210 */ /* 0x000fe20007f5e0ff */
[----:B------:R-:W-:Y:S01]  /*1b230*/  IMAD.WIDE.U32 R10, R49, -0x94f09dc, RZ ;  /* 0xf6b0f624310a7825 */ /* 0x000fe200078e00ff */
[----:B------:R-:W-:Y:S02]  /*1b240*/  IADD3.X RZ, P1, PT, RZ, R4, RZ, P1, !PT ;  /* 0x00000004ffff7210 */ /* 0x000fe40000f3e4ff */
[----:B------:R-:W-:Y:S01]  /*1b250*/  IADD3.X RZ, P5, PT, R31, R17, RZ, P5, !PT ;  /* 0x000000111fff7210 */ /* 0x000fe20002fbe4ff */
[----:B------:R-:W-:Y:S02]  /*1b260*/  IMAD.MOV.U32 R8, RZ, RZ, R13 ;  /* 0x000000ffff087224 */ /* 0x000fe400078e000d */
[----:B------:R-:W-:-:S04]  /*1b270*/  IMAD.WIDE.U32 R12, R6, -0x94f09dc, RZ ;  /* 0xf6b0f624060c7825 */ /* 0x000fc800078e00ff */
[----:B------:R-:W-:-:S04]  /*1b280*/  IMAD.WIDE.U32.X R14, R49, -0x46010001, R8, P4 ;  /* 0xb9feffff310e7825 */ /* 0x000fc800020e0408 */
[----:B------:R-:W-:-:S04]  /*1b290*/  IMAD.WIDE.U32 R8, R49, -0xc7aed41, RZ ;  /* 0xf38512bf31087825 */ /* 0x000fc800078e00ff */
        /* <DEDUP_REMOVED lines=8> */
[----:B------:R-:W-:-:S04]  /*1b320*/  IMAD.WIDE.U32 R8, R49, 0x434bacd7, RZ ;  /* 0x434bacd731087825 */ /* 0x000fc800078e00ff */
        /* <DEDUP_REMOVED lines=14> */
[----:B------:R-:W-:Y:S02]  /*1b410*/  IADD3.X RZ, P2, PT, R27, R7, RZ, P2, !PT ;  /* 0x000000071bff7210 */ /* 0x000fe4000175e4ff */
[----:B------:R-:W-:Y:S01]  /*1b420*/  IADD3.X R7, P0, PT, RZ, R14, RZ, P0, !PT ;  /* 0x0000000eff077210 */ /* 0x000fe2000071e4ff */
[----:B------:R-:W-:-:S03]  /*1b430*/  IMAD.WIDE.U32 R42, P6, R6, 0x1a0111ea, R10 ;  /* 0x1a0111ea062a7825 */ /* 0x000fc600078c000a */
[----:B------:R-:W-:Y:S01]  /*1b440*/  IADD3.X R7, P1, PT, RZ, R7, RZ, P1, !PT ;  /* 0x00000007ff077210 */ /* 0x000fe20000f3e4ff */
[----:B------:R-:W-:-:S03]  /*1b450*/  IMAD.WIDE.U32 R44, R6, 0x397fe69a, RZ ;  /* 0x397fe69a062c7825 */ /* 0x000fc600078e00ff */
[----:B------:R-:W-:Y:S01]  /*1b460*/  IADD3.X R15, PT, PT, RZ, RZ, R15, P1, P0 ;  /* 0x000000ffff0f7210 */ /* 0x000fe20000fe040f */
[----:B------:R-:W-:Y:S01]  /*1b470*/  IMAD.MOV.U32 R40, RZ, RZ, R37 ;  /* 0x000000ffff287224 */ /* 0x000fe200078e0025 */
[----:B------:R-:W-:Y:S01]  /*1b480*/  IADD3 RZ, P0, PT, R32, R30, RZ ;  /* 0x0000001e20ff7210 */ /* 0x000fe20007f1e0ff */
[----:B------:R-:W-:Y:S02]  /*1b490*/  IMAD.X R47, RZ, RZ, RZ, P6 ;  /* 0x000000ffff2f7224 */ /* 0x000fe400030e06ff */
[----:B------:R-:W-:Y:S01]  /*1b4a0*/  IMAD.WIDE.U32.X R40, R49, 0x4b1ba7b6, R40, P4 ;  /* 0x4b1ba7b631287825 */ /* 0x000fe200020e0428 */
[----:B------:R-:W-:Y:S02]  /*1b4b0*/  IADD3 R37, P4, PT, R42, R45, RZ ;  /* 0x0000002d2a257210 */ /* 0x000fe40007f9e0ff */
[----:B------:R-:W-:Y:S01]  /*1b4c0*/  IADD3.X RZ, P0, PT, R33, R31, RZ, P0, !PT ;  /* 0x0000001f21ff7210 */ /* 0x000fe2000071e4ff */
[----:B------:R-:W-:Y:S02]  /*1b4d0*/  IMAD.MOV.U32 R46, RZ, RZ, R43 ;  /* 0x000000ffff2e7224 */ /* 0x000fe400078e002b */
[----:B------:R-:W-:-:S04]  /*1b4e0*/  IMAD.WIDE.U32 R8, R89, R86, RZ ;  /* 0x0000005659087225 */ /* 0x000fc800078e00ff */
[----:B------:R-:W-:Y:S01]  /*1b4f0*/  IMAD.WIDE.U32.X R46, R49, 0x1a0111ea, R46, P4 ;  /* 0x1a0111ea312e7825 */ /* 0x000fe200020e042e */
[----:B------:R-:W-:Y:S02]  /*1b500*/  IADD3 R14, P4, PT, R7, R16, RZ ;  /* 0x00000010070e7210 */ /* 0x000fe40007f9e0ff */
[----:B------:R-:W-:Y:S01]  /*1b510*/  IADD3.X R7, P5, PT, RZ, R22, RZ, P5, !PT ;  /* 0x00000016ff077210 */ /* 0x000fe20002fbe4ff */
[----:B------:R-:W-:Y:S01]  /*1b520*/  IMAD.WIDE.U32 R12, R88, R86, RZ ;  /* 0x00000056580c7225 */ /* 0x000fe200078e00ff */
[----:B------:R-:W-:-:S03]  /*1b530*/  IADD3.X R15, P4, PT, R4, R15, RZ, P4, !PT ;  /* 0x0000000f040f7210 */ /* 0x000fc6000279e4ff */
[----:B------:R-:W-:Y:S01]  /*1b540*/  IMAD.WIDE.U32 R10, P6, R87, R88, R8 ;  /* 0x00000058570a7225 */ /* 0x000fe200078c0008 */
[----:B------:R-:W-:Y:S02]  /*1b550*/  IADD3 RZ, P1, PT, R18, R12, RZ ;  /* 0x0000000c12ff7210 */ /* 0x000fe40007f3e0ff */
[----:B------:R-:W-:Y:S01]  /*1b560*/  IADD3.X R7, P4, PT, RZ, R7, RZ, P4, !PT ;  /* 0x00000007ff077210 */ /* 0x000fe2000279e4ff */
[----:B------:R-:W-:Y:S01]  /*1b570*/  IMAD.X R17, RZ, RZ, RZ, P6 ;  /* 0x000000ffff117224 */ /* 0x000fe200030e06ff */
[----:B------:R-:W-:Y:S01]  /*1b580*/  IADD3 R9, P6, PT, R10, R13, RZ ;  /* 0x0000000d0a097210 */ /* 0x000fe20007fde0ff */
[----:B------:R-:W-:Y:S01]  /*1b590*/  IMAD.WIDE.U32 R12, R6, -0x94f09dc, R26 ;  /* 0xf6b0f624060c7825 */ /* 0x000fe200078e001a */
[----:B------:R-:W-:Y:S02]  /*1b5a0*/  IADD3.X R23, PT, PT, RZ, RZ, R23, P4, P5 ;  /* 0x000000ffff177210 */ /* 0x000fe400027ea417 */
[----:B------:R-:W-:Y:S01]  /*1b5b0*/  IADD3.X RZ, P1, PT, R19, R9, RZ, P1, !PT ;  /* 0x0000000913ff7210 */ /* 0x000fe20000f3e4ff */
[----:B------:R-:W-:Y:S01]  /*1b5c0*/  IMAD.WIDE.U32 R8, R86, R88, R18 ;  /* 0x0000005856087225 */ /* 0x000fe200078e0012 */
[----:B------:R-:W-:-:S02]  /*1b5d0*/  IADD3 R12, P5, PT, R7, R12, RZ ;  /* 0x0000000c070c7210 */ /* 0x000fc40007fbe0ff */
[----:B------:R-:W-:Y:S01]  /*1b5e0*/  IADD3.X R7, P2, PT, RZ, R20, RZ, P2, !PT ;  /* 0x00000014ff077210 */ /* 0x000fe2000175e4ff */
[----:B------:R-:W-:Y:S01]  /*1b5f0*/  IMAD.IADD R24, R13, 0x1, R24 ;  /* 0x000000010d187824 */ /* 0x000fe200078e0218 */
[----:B------:R-:W-:Y:S01]  /*1b600*/  IADD3 R22, P4, PT, R51, R8, RZ ;  /* 0x0000000833167210 */ /* 0x000fe20007f9e0ff */
[----:B------:R-:W-:Y:S02]  /*1b610*/  IMAD.MOV.U32 R16, RZ, RZ, R11 ;  /* 0x000000ffff107224 */ /* 0x000fe400078e000b */
[----:B------:R-:W-:Y:S01]  /*1b620*/  IMAD.IADD R4, R9, 0x1, R10 ;  /* 0x0000000109047824 */ /* 0x000fe200078e020a */
[----:B------:R-:W-:Y:S01]  /*1b630*/  IADD3.X R53, P5, PT, R24, R23, RZ, P5, !PT ;  /* 0x0000001718357210 */ /* 0x000fe20002fbe4ff */
[----:B------:R-:W-:Y:S01]  /*1b640*/  IMAD.WIDE.U32.X R10, R87, R89, R16, P6 ;  /* 0x00000059570a7225 */ /* 0x000fe200030e0410 */
[----:B------:R-:W-:Y:S02]  /*1b650*/  IADD3 R16, P6, PT, R48, R57, RZ ;  /* 0x0000003930107210 */ /* 0x000fe40007fde0ff */
[----:B------:R-:W-:Y:S01]  /*1b660*/  IADD3.X R7, P5, PT, RZ, R7, RZ, P5, !PT ;  /* 0x00000007ff077210 */ /* 0x000fe20002fbe4ff */
[----:B------:R-:W-:Y:S01]  /*1b670*/  IMAD.WIDE.U32 R18, R6, -0xc7aed41, R32 ;  /* 0xf38512bf06127825 */ /* 0x000fe200078e0020 */
[----:B------:R-:W-:-:S02]  /*1b680*/  IADD3.X R23, P4, PT, R4, R55, RZ, P4, !PT ;  /* 0x0000003704177210 */ /* 0x000fc4000279e4ff */
[----:B------:R-:W-:Y:S01]  /*1b690*/  IADD3.X R4, P1, PT, RZ, R10, RZ, P1, !PT ;  /* 0x0000000aff047210 */ /* 0x000fe20000f3e4ff */
[----:B------:R-:W-:Y:S01]  /*1b6a0*/  IMAD.IADD R25, R19, 0x1, R28 ;  /* 0x0000000113197824 */ /* 0x000fe200078e021c */
[----:B------:R-:W-:Y:S01]  /*1b6b0*/  IADD3.X R20, PT, PT, RZ, RZ, R21, P5, P2 ;  /* 0x000000ffff147210 */ /* 0x000fe20002fe4415 */
[----:B------:R-:W-:Y:S01]  /*1b6c0*/  IMAD.WIDE.U32 R8, R87, R86, RZ ;  /* 0x0000005657087225 */ /* 0x000fe200078e00ff */
[----:B------:R-:W-:Y:S02]  /*1b6d0*/  IADD3.X R21, P4, PT, RZ, R4, RZ, P4, !PT ;  /* 0x00000004ff157210 */ /* 0x000fe4000279e4ff */
[----:B------:R-:W-:Y:S01]  /*1b6e0*/  IADD3 R24, P2, PT, R7, R18, RZ ;  /* 0x0000001207187210 */ /* 0x000fe20007f5e0ff */
[----:B------:R-:W-:Y:S01]  /*1b6f0*/  IMAD.WIDE.U32 R18, R6, 0x434bacd7, R22 ;  /* 0x434bacd706127825 */ /* 0x000fe200078e0016 */
[----:B------:R-:W-:Y:S02]  /*1b700*/  IADD3.X R17, P6, PT, R50, R73, RZ, P6, !PT ;  /* 0x0000004932117210 */ /* 0x000fe400037de4ff */
[----:B------:R-:W-:Y:S01]  /*1b710*/  IADD3.X R13, PT, PT, RZ, RZ, R11, P4, P1 ;  /* 0x000000ffff0d7210 */ /* 0x000fe200027e240b */
[----:B------:R-:W-:Y:S01]  /*1b720*/  IMAD.WIDE.U32 R10, P5, R86, R87, R8 ;  /* 0x00000057560a7225 */ /* 0x000fe200078a0008 */
[----:B------:R-:W-:-:S02]  /*1b730*/  IADD3.X R25, P4, PT, R25, R20, RZ, P2, !PT ;  /* 0x0000001419197210 */ /* 0x000fc4000179e4ff */
[----:B------:R-:W-:Y:S01]  /*1b740*/  IADD3.X R7, P0, PT, RZ, R34, RZ, P0, !PT ;  /* 0x00000022ff077210 */ /* 0x000fe2000071e4ff */
[----:B------:R-:W-:Y:S01]  /*1b750*/  IMAD.WIDE.U32 R8, R86, R86, R16 ;  /* 0x0000005656087225 */ /* 0x000fe200078e0010 */
[----:B------:R-:W-:Y:S02]  /*1b760*/  IADD3 RZ, P2, PT, R22, R38, RZ ;  /* 0x0000002616ff7210 */ /* 0x000fe40007f5e0ff */
[----:B------:R-:W-:Y:S01]  /*1b770*/  IADD3.X R7, P4, PT, RZ, R7, RZ, P4, !PT ;  /* 0x00000007ff077210 */ /* 0x000fe2000279e4ff */
[----:B------:R-:W-:Y:S01]  /*1b780*/  IMAD.IADD R4, R9, 0x1, R10 ;  /* 0x0000000109047824 */ /* 0x000fe200078e020a */
[----:B------:R-:W-:Y:S01]  /*1b790*/  IADD3 R20, P1, PT, R21, R8, RZ ;  /* 0x0000000815147210 */ /* 0x000fe20007f3e0ff */
[----:B------:R-:W-:Y:S01]  /*1b7a0*/  IMAD.IADD R36, R19, 0x1, R36 ;  /* 0x0000000113247824 */ /* 0x000fe200078e0224 */
[----:B------:R-:W-:Y:S01]  /*1b7b0*/  IADD3.X R35, PT, PT, RZ, RZ, R35, P4, P0 ;  /* 0x000000ffff237210 */ /* 0x000fe200027e0423 */
[----:B------:R-:W-:Y:S01]  /*1b7c0*/  IMAD.WIDE.U32 R8, R86, R86, RZ ;  /* 0x0000005656087225 */ /* 0x000fe200078e00ff */
[----:B------:R-:W-:-:S02]  /*1b7d0*/  IADD3 R22, P4, PT, R7, R18, RZ ;  /* 0x0000001207167210 */ /* 0x000fc40007f9e0ff */
[----:B------:R-:W-:Y:S01]  /*1b7e0*/  IADD3.X RZ, P2, PT, R23, R29, RZ, P2, !PT ;  /* 0x0000001d17ff7210 */ /* 0x000fe2000175e4ff */
[----:B------:R-:W-:Y:S01]  /*1b7f0*/  IMAD.X R7, RZ, RZ, RZ, P5 ;  /* 0x000000ffff077224 */ /* 0x000fe200028e06ff */
[----:B------:R-:W-:Y:S02]  /*1b800*/  IADD3.X R21, P1, PT, R4, R13, RZ, P1, !PT ;  /* 0x0000000d04157210 */ /* 0x000fe40000f3e4ff */
[----:B------:R-:W-:Y:S02]  /*1b810*/  IADD3.X R23, P4, PT, R36, R35, RZ, P4, !PT ;  /* 0x0000002324177210 */ /* 0x000fe4000279e4ff */
[----:B------:R-:W-:Y:S02]  /*1b820*/  IADD3.X R13, P2, PT, RZ, R40, RZ, P2, !PT ;  /* 0x00000028ff0d7210 */ /* 0x000fe4000175e4ff */
[----:B------:R-:W-:Y:S02]  /*1b830*/  IADD3 R19, P5, PT, R10, R9, RZ ;  /* 0x000000090a137210 */ /* 0x000fe40007fbe0ff */
[----:B------:R-:W-:-:S02]  /*1b840*/  IADD3.X R13, P4, PT, RZ, R13, RZ, P4, !PT ;  /* 0x0000000dff0d7210 */ /* 0x000fc4000279e4ff */
[----:B------:R-:W-:Y:S01]  /*1b850*/  IADD3 RZ, P0, PT, R16, R8, RZ ;  /* 0x0000000810ff7210 */ /* 0x000fe20007f1e0ff */
[----:B------:R-:W-:Y:S01]  /*1b860*/  IMAD.WIDE.U32 R8, R6, 0x397fe69a, R20 ;  /* 0x397fe69a06087825 */ /* 0x000fe200078e0014 */
[----:B------:R-:W-:Y:S02]  /*1b870*/  IADD3.X R40, PT, PT, RZ, RZ, R41, P4, P2 ;  /* 0x000000ffff287210 */ /* 0x000fe400027e4429 */
[----:B------:R-:W-:Y:S01]  /*1b880*/  IADD3 RZ, P2, PT, R20, R44, RZ ;  /* 0x0000002c14ff7210 */ /* 0x000fe20007f5e0ff */
[----:B------:R-:W-:Y:S01]  /*1b890*/  IMAD.MOV.U32 R6, RZ, RZ, R11 ;  /* 0x000000ffff067224 */ /* 0x000fe200078e000b */
[----:B------:R-:W-:Y:S01]  /*1b8a0*/  IADD3.X RZ, P0, PT, R17, R19, RZ, P0, !PT ;  /* 0x0000001311ff7210 */ /* 0x000fe2000071e4ff */
[----:B------:R-:W-:Y:S01]  /*1b8b0*/  IMAD.IADD R19, R9, 0x1, R42 ;  /* 0x0000000109137824 */ /* 0x000fe200078e022a */
[----:B------:R-:W-:Y:S01]  /*1b8c0*/  IADD3 R18, P4, PT, R13, R8, RZ ;  /* 0x000000080d127210 */ /* 0x000fe20007f9e0ff */
[----:B------:R-:W-:Y:S01]  /*1b8d0*/  IMAD.WIDE.U32.X R6, R87, R87, R6, P5 ;  /* 0x0000005757067225 */ /* 0x000fe200028e0406 */
[----:B------:R-:W-:-:S02]  /*1b8e0*/  IADD3.X RZ, P2, PT, R21, R37, RZ, P2, !PT ;  /* 0x0000002515ff7210 */ /* 0x000fc4000175e4ff */
[----:B------:R-:W-:Y:S02]  /*1b8f0*/  IADD3.X R9, P3, PT, RZ, RZ, RZ, P3, !PT ;  /* 0x000000ffff097210 */ /* 0x000fe40001f7e4ff */
[----:B------:R-:W-:Y:S02]  /*1b900*/  IADD3.X R4, P6, PT, RZ, RZ, RZ, P6, !PT ;  /* 0x000000ffff047210 */ /* 0x000fe400037de4ff */
[----:B------:R-:W-:Y:S01]  /*1b910*/  IADD3.X R19, P4, PT, R19, R40, RZ, P4, !PT ;  /* 0x0000002813137210 */ /* 0x000fe2000279e4ff */
[----:B------:R-:W-:Y:S01]  /*1b920*/  IMAD.X R8, RZ, RZ, RZ, P3 ;  /* 0x000000ffff087224 */ /* 0x000fe200018e06ff */
        /* <DEDUP_REMOVED lines=74> */
.L_x_1368:
[----:B------:R-:W-:Y:S05]  /*1bdd0*/  BSYNC.RELIABLE B5 ;  /* 0x0000000000057941 */ /* 0x000fea0003800100 */
.L_x_1367:
        /* <DEDUP_REMOVED lines=12> */
.L_x_1369:
[----:B------:R-:W-:Y:S05]  /*1bea0*/  BSYNC.RECONVERGENT B4 ;  /* 0x0000000000047941 */ /* 0x000fea0003800200 */
.L_x_1366:
        /* <DEDUP_REMOVED lines=21> */
[----:B------:R-:W-:Y:S01]  /*1c000*/  IADD3 R44, P2, PT, R45, R20, RZ ;  /* 0x000000142d2c7210 */ /* 0x000fe20007f5e0ff */
[----:B------:R-:W-:Y:S01]  /*1c010*/  IMAD.WIDE.U32 R22, R80, R84, RZ ;  /* 0x0000005450167225 */ /* 0x000fe200078e00ff */
[----:B------:R-:W-:Y:S02]  /*1c020*/  IADD3.X R20, PT, PT, RZ, RZ, R19, P0, P3 ;  /* 0x000000ffff147210 */ /* 0x000fe400007e6413 */
[----:B------:R-:W-:Y:S01]  /*1c030*/  IADD3.X RZ, P0, PT, RZ, R17, RZ, P1, !PT ;  /* 0x00000011ffff7210 */ /* 0x000fe20000f1e4ff */
[----:B------:R-:W-:Y:S01]  /*1c040*/  IMAD.WIDE.U32.X R18, R83, R85, R24, P4 ;  /* 0x0000005553127225 */ /* 0x000fe200020e0418 */
[----:B------:R-:W-:-:S02]  /*1c050*/  IADD3.X R45, P1, PT, R17, R20, RZ, P2, !PT ;  /* 0x00000014112d7210 */ /* 0x000fc4000173e4ff */
[----:B------:R-:W-:Y:S01]  /*1c060*/  IADD3 RZ, P2, PT, RZ, R22, RZ ;  /* 0x00000016ffff7210 */ /* 0x000fe20007f5e0ff */
[----:B------:R-:W-:Y:S01]  /*1c070*/  IMAD.WIDE.U32 R26, P3, R80, R85, R26 ;  /* 0x00000055501a7225 */ /* 0x000fe2000786001a */
[----:B------:R-:W-:-:S03]  /*1c080*/  IADD3.X R29, P0, PT, RZ, R18, RZ, P0, !PT ;  /* 0x00000012ff1d7210 */ /* 0x000fc6000071e4ff */
[----:B------:R-:W-:Y:S01]  /*1c090*/  IMAD.X R21, RZ, RZ, RZ, P3 ;  /* 0x000000ffff157224 */ /* 0x000fe200018e06ff */
[----:B------:R-:W-:Y:S01]  /*1c0a0*/  IADD3.X R29, P1, PT, RZ, R29, RZ, P1, !PT ;  /* 0x0000001dff1d7210 */ /* 0x000fe20000f3e4ff */
[----:B------:R-:W-:Y:S01]  /*1c0b0*/  IMAD.WIDE.U32 R24, R79, R84, RZ ;  /* 0x000000544f187225 */ /* 0x000fe200078e00ff */
[----:B------:R-:W-:Y:S02]  /*1c0c0*/  IADD3 R17, P4, PT, R23, R26, RZ ;  /* 0x0000001a17117210 */ /* 0x000fe40007f9e0ff */
[----:B------:R-:W-:Y:S01]  /*1c0d0*/  IADD3.X R28, PT, PT, RZ, RZ, R19, P1, P0 ;  /* 0x000000ffff1c7210 */ /* 0x000fe20000fe0413 */
[----:B------:R-:W-:Y:S01]  /*1c0e0*/  IMAD.MOV.U32 R20, RZ, RZ, R27 ;  /* 0x000000ffff147224 */ /* 0x000fe200078e001b */
[----:B------:R-:W-:Y:S01]  /*1c0f0*/  IADD3 R22, P3, PT, R29, R22, RZ ;  /* 0x000000161d167210 */ /* 0x000fe20007f7e0ff */
[----:B------:R-:W-:Y:S01]  /*1c100*/  IMAD.WIDE.U32 R26, P1, R78, R85, R24 ;  /* 0x000000554e1a7225 */ /* 0x000fe20007820018 */
[----:B------:R-:W-:Y:S02]  /*1c110*/  IADD3.X RZ, P0, PT, RZ, R17, RZ, P2, !PT ;  /* 0x00000011ffff7210 */ /* 0x000fe4000171e4ff */
[----:B------:R-:W-:Y:S01]  /*1c120*/  IADD3.X R23, P2, PT, R17, R28, RZ, P3, !PT ;  /* 0x0000001c11177210 */ /* 0x000fe20001f5e4ff */
[----:B------:R-:W-:-:S04]  /*1c130*/  IMAD.WIDE.U32.X R18, R81, R85, R20, P4 ;  /* 0x0000005551127225 */ /* 0x000fc800020e0414 */
[----:B------:R-:W-:Y:S01]  /*1c140*/  IMAD.WIDE.U32 R24, R78, R84, RZ ;  /* 0x000000544e187225 */ /* 0x000fe200078e00ff */
[----:B------:R-:W-:-:S03]  /*1c150*/  IADD3.X R18, P0, PT, RZ, R18, RZ, P0, !PT ;  /* 0x00000012ff127210 */ /* 0x000fc6000071e4ff */
        /* <DEDUP_REMOVED lines=34> */
[----:B------:R-:W-:Y:S02]  /*1c380*/  IMAD.X R35, RZ, RZ, RZ, P5 ;  /* 0x000000ffff237224 */ /* 0x000fe400028e06ff */
[----:B------:R-:W-:Y:S01]  /*1c390*/  IMAD.WIDE.U32 R20, R18, -0x4eac0001, RZ ;  /* 0xb153ffff12147825 */ /* 0x000fe200078e00ff */
[----:B------:R-:W-:-:S03]  /*1c3a0*/  IADD3.X RZ, P4, PT, RZ, R16, RZ, P4, !PT ;  /* 0x00000010ffff7210 */ /* 0x000fc6000279e4ff */
        /* <DEDUP_REMOVED lines=23> */
[----:B------:R-:W-:-:S04]  /*1c520*/  IMAD.WIDE.U32 R36, R74, R84, RZ ;  /* 0x000000544a247225 */ /* 0x000fc800078e00ff */
[----:B------:R-:W-:Y:S01]  /*1c530*/  IMAD.WIDE.U32 R100, R18, 0x434bacd7, RZ ;  /* 0x434bacd712647825 */ /* 0x000fe200078e00ff */
[----:B------:R-:W-:-:S03]  /*1c540*/  IADD3 R37, P5, PT, R37, R26, RZ ;  /* 0x0000001a25257210 */ /* 0x000fc60007fbe0ff */
        /* <DEDUP_REMOVED lines=105> */
[----:B------:R-:W-:Y:S01]  /*1cbe0*/  IMAD.WIDE.U32 R32, R79, R82, RZ ;  /* 0x000000524f207225 */ /* 0x000fe200078e00ff */
[----:B------:R-:W-:Y:S02]  /*1cbf0*/  IADD3.X RZ, P0, PT, R43, R29, RZ, P3, !PT ;  /* 0x0000001d2bff7210 */ /* 0x000fe40001f1e4ff */
[----:B------:R-:W-:Y:S01]  /*1cc00*/  IADD3.X R35, P3, PT, R28, R31, RZ, P5, !PT ;  /* 0x0000001f1c237210 */ /* 0x000fe20002f7e4ff */
[----:B------:R-:W-:Y:S01]  /*1cc10*/  IMAD.X R31, RZ, RZ, RZ, P6 ;  /* 0x000000ffff1f7224 */ /* 0x000fe200030e06ff */
[----:B------:R-:W-:Y:S01]  /*1cc20*/  IADD3.X R26, P5, PT, RZ, R26, RZ, P1, !PT ;  /* 0x0000001aff1a7210 */ /* 0x000fe20000fbe4ff */
[----:B------:R-:W-:Y:S01]  /*1cc30*/  IMAD.WIDE.U32 R28, R80, R82, R42 ;  /* 0x00000052501c7225 */ /* 0x000fe200078e002a */
[----:B------:R-:W-:-:S02]  /*1cc40*/  IADD3.X RZ, P2, PT, R37, R57, RZ, P2, !PT ;  /* 0x0000003925ff7210 */ /* 0x000fc4000175e4ff */
[----:B------:R-:W-:Y:S01]  /*1cc50*/  IADD3.X R39, P3, PT, RZ, R26, RZ, P3, !PT ;  /* 0x0000001aff277210 */ /* 0x000fe20001f7e4ff */
[----:B------:R-:W-:Y:S01]  /*1cc60*/  IMAD.WIDE.U32 R18, R18, 0x397fe69a, R36 ;  /* 0x397fe69a12127825 */ /* 0x000fe200078e0024 */
[----:B------:R-:W-:Y:S02]  /*1cc70*/  IADD3 R28, P1, PT, R21, R28, RZ ;  /* 0x0000001c151c7210 */ /* 0x000fe40007f3e0ff */
[----:B------:R-:W-:Y:S01]  /*1cc80*/  IADD3.X R43, PT, PT, RZ, RZ, R27, P3, P5 ;  /* 0x000000ffff2b7210 */ /* 0x000fe20001fea41b */
[----:B------:R-:W-:-:S04]  /*1cc90*/  IMAD.WIDE.U32 R36, R78, R82, RZ ;  /* 0x000000524e247225 */ /* 0x000fc800078e00ff */
        /* <DEDUP_REMOVED lines=97> */
[----:B------:R-:W-:Y:S01]  /*1d2b0*/  IMAD.WIDE.U32.X R22, R51, 0x1eabfffe, R32, P4 ;  /* 0x1eabfffe33167825 */ /* 0x000fe200020e0420 */
        /* <DEDUP_REMOVED lines=18> */
[----:B------:R-:W-:-:S04]  /*1d3e0*/  IMAD.WIDE.U32 R32, R51, 0x434bacd7, RZ ;  /* 0x434bacd733207825 */ /* 0x000fc800078e00ff */
[----:B------:R-:W-:Y:S01]  /*1d3f0*/  IMAD.MOV.U32 R28, RZ, RZ, R31 ;  /* 0x000000ffff1c7224 */ /* 0x000fe200078e001f */
[----:B------:R-:W-:Y:S01]  /*1d400*/  IADD3.X R31, P2, PT, RZ, RZ, RZ, P2, !PT ;  /* 0x000000ffff1f7210 */ /* 0x000fe2000175e4ff */
[----:B------:R-:W-:Y:S02]  /*1d410*/  IMAD.MOV.U32 R24, RZ, RZ, R35 ;  /* 0x000000ffff187224 */ /* 0x000fe400078e0023 */
[----:B------:R-:W-:-:S04]  /*1d420*/  IMAD.WIDE.U32.X R28, R51, 0x64774b84, R28, P3 ;  /* 0x64774b84331c7825 */ /* 0x000fc800018e041c */
[----:B------:R-:W-:-:S04]  /*1d430*/  IMAD.WIDE.U32.X R22, R51, 0x6730d2a0, R24, P4 ;  /* 0x6730d2a033167825 */ /* 0x000fc800020e0418 */
[----:B------:R-:W-:-:S04]  /*1d440*/  IMAD.WIDE.U32 R38, P3, R16, 0x1a0111ea, R36 ;  /* 0x1a0111ea10267825 */ /* 0x000fc80007860024 */
[----:B------:R-:W-:-:S04]  /*1d450*/  IMAD.WIDE.U32 R34, R16, 0x434bacd7, RZ ;  /* 0x434bacd710227825 */ /* 0x000fc800078e00ff */
[----:B------:R-:W-:-:S04]  /*1d460*/  IMAD.WIDE.U32 R32, P4, R16, 0x4b1ba7b6, R32 ;  /* 0x4b1ba7b610207825 */ /* 0x000fc80007880020 */
[----:B------:R-:W-:-:S04]  /*1d470*/  IMAD.WIDE.U32 R40, R16, 0x397fe69a, RZ ;  /* 0x397fe69a10287825 */ /* 0x000fc800078e00ff */
[----:B------:R-:W-:Y:S01]  /*1d480*/  IMAD.X R25, RZ, RZ, RZ, P3 ;  /* 0x000000ffff197224 */ /* 0x000fe200018e06ff */
[----:B------:R-:W-:Y:S01]  /*1d490*/  IADD3.X R52, P3, PT, RZ, RZ, RZ, P1, !PT ;  /* 0x000000ffff347210 */ /* 0x000fe20000f7e4ff */
[----:B------:R-:W-:Y:S01]  /*1d4a0*/  IMAD.X R37, RZ, RZ, RZ, P4 ;  /* 0x000000ffff257224 */ /* 0x000fe200020e06ff */
[----:B------:R-:W-:Y:S01]  /*1d4b0*/  IADD3 R57, P4, PT, R32, R35, RZ ;  /* 0x0000002320397210 */ /* 0x000fe20007f9e0ff */
[----:B------:R-:W-:Y:S01]  /*1d4c0*/  IMAD.MOV.U32 R36, RZ, RZ, R33 ;  /* 0x000000ffff247224 */ /* 0x000fe200078e0021 */
[----:B------:R-:W-:Y:S01]  /*1d4d0*/  IADD3 R73, P1, PT, R38, R41, RZ ;  /* 0x0000002926497210 */ /* 0x000fe20007f3e0ff */
[----:B------:R-:W-:Y:S02]  /*1d4e0*/  IMAD.MOV.U32 R24, RZ, RZ, R39 ;  /* 0x000000ffff187224 */ /* 0x000fe400078e0027 */
[----:B------:R-:W-:-:S04]  /*1d4f0*/  IMAD.WIDE.U32 R42, R85, R80, RZ ;  /* 0x00000050552a7225 */ /* 0x000fc800078e00ff */
[----:B------:R-:W-:Y:S01]  /*1d500*/  IMAD.WIDE.U32.X R36, R51, 0x4b1ba7b6, R36, P4 ;  /* 0x4b1ba7b633247825 */ /* 0x000fe200020e0424 */
[----:B------:R-:W-:-:S03]  /*1d510*/  IADD3 R52, P4, PT, R52, R31, RZ ;  /* 0x0000001f34347210 */ /* 0x000fc60007f9e0ff */
[----:B------:R-:W-:Y:S01]  /*1d520*/  IMAD.WIDE.U32.X R24, R51, 0x1a0111ea, R24, P1 ;  /* 0x1a0111ea33187825 */ /* 0x000fe200008e0418 */
[----:B------:R-:W-:Y:S02]  /*1d530*/  IADD3.X R51, P0, PT, RZ, R22, RZ, P0, !PT ;  /* 0x00000016ff337210 */ /* 0x000fe4000071e4ff */
[----:B------:R-:W-:Y:S01]  /*1d540*/  IADD3.X RZ, P1, PT, R21, R55, RZ, P6, !PT ;  /* 0x0000003715ff7210 */ /* 0x000fe2000373e4ff */
[----:B------:R-:W-:Y:S01]  /*1d550*/  IMAD.X R54, RZ, RZ, RZ, P2 ;  /* 0x000000ffff367224 */ /* 0x000fe200010e06ff */
[----:B------:R-:W-:Y:S01]  /*1d560*/  IADD3.X R51, P5, PT, RZ, R51, RZ, P5, !PT ;  /* 0x00000033ff337210 */ /* 0x000fe20002fbe4ff */
[----:B------:R-:W-:-:S03]  /*1d570*/  IMAD.WIDE.U32 R46, R84, R80, RZ ;  /* 0x00000050542e7225 */ /* 0x000fc600078e00ff */
[----:B------:R-:W-:Y:S01]  /*1d580*/  IADD3.X R54, PT, PT, R54, RZ, RZ, P4, P3 ;  /* 0x000000ff36367210 */ /* 0x000fe200027e64ff */
[----:B------:R-:W-:Y:S01]  /*1d590*/  IMAD.WIDE.U32 R42, P2, R81, R84, R42 ;  /* 0x00000054512a7225 */ /* 0x000fe2000784002a */
[----:B------:R-:W-:Y:S02]  /*1d5a0*/  IADD3.X R50, PT, PT, RZ, RZ, R23, P5, P0 ;  /* 0x000000ffff327210 */ /* 0x000fe40002fe0417 */
[----:B------:R-:W-:Y:S01]  /*1d5b0*/  IADD3 RZ, P3, PT, R44, R46, RZ ;  /* 0x0000002e2cff7210 */ /* 0x000fe20007f7e0ff */
[----:B------:R-:W-:Y:S01]  /*1d5c0*/  IMAD.WIDE.U32 R20, R16, -0xc7aed41, R20 ;  /* 0xf38512bf10147825 */ /* 0x000fe200078e0014 */
[----:B------:R-:W-:Y:S02]  /*1d5d0*/  IADD3 R17, P6, PT, R42, R47, RZ ;  /* 0x0000002f2a117210 */ /* 0x000fe40007fde0ff */
[----:B------:R-:W-:Y:S01]  /*1d5e0*/  IADD3 RZ, P4, PT, R26, R34, RZ ;  /* 0x000000221aff7210 */ /* 0x000fe20007f9e0ff */
[----:B------:R-:W-:Y:S01]  /*1d5f0*/  IMAD.IADD R41, R21, 0x1, R30 ;  /* 0x0000000115297824 */ /* 0x000fe200078e021e */
[----:B------:R-:W-:Y:S01]  /*1d600*/  IADD3.X RZ, P3, PT, R45, R17, RZ, P3, !PT ;  /* 0x000000112dff7210 */ /* 0x000fe20001f7e4ff */
[----:B------:R-:W-:Y:S01]  /*1d610*/  IMAD.X R23, RZ, RZ, RZ, P2 ;  /* 0x000000ffff177224 */ /* 0x000fe200010e06ff */
[----:B------:R-:W-:Y:S01]  /*1d620*/  IADD3.X RZ, P4, PT, R27, R57, RZ, P4, !PT ;  /* 0x000000391bff7210 */ /* 0x000fe2000279e4ff */
[----:B------:R-:W-:Y:S01]  /*1d630*/  IMAD.WIDE.U32 R30, R80, R84, R44 ;  /* 0x00000054501e7225 */ /* 0x000fe200078e002c */
[----:B------:R-:W-:-:S03]  /*1d640*/  IADD3.X R45, P1, PT, RZ, R28, RZ, P1, !PT ;  /* 0x0000001cff2d7210 */ /* 0x000fc60000f3e4ff */
        /* <DEDUP_REMOVED lines=32> */
[----:B------:R-:W-:Y:S01]  /*1d850*/  IADD3.X R72, P0, PT, RZ, R24, RZ, P0, !PT ;  /* 0x00000018ff487210 */ /* 0x000fe2000071e4ff */
[----:B------:R-:W-:Y:S01]  /*1d860*/  IMAD.WIDE.U32 R32, P5, R80, R81, R32 ;  /* 0x0000005150207225 */ /* 0x000fe200078a0020 */
[----:B------:R-:W-:-:S02]  /*1d870*/  IADD3.X R31, PT, PT, RZ, RZ, R23, P3, P2 ;  /* 0x000000ffff1f7210 */ /* 0x000fc40001fe4417 */
[----:B------:R-:W-:Y:S01]  /*1d880*/  IADD3 R28, P3, PT, R45, R26, RZ ;  /* 0x0000001a2d1c7210 */ /* 0x000fe20007f7e0ff */
[----:B------:R-:W-:Y:S01]  /*1d890*/  IMAD.WIDE.U32 R16, R16, 0x397fe69a, R18 ;  /* 0x397fe69a10107825 */ /* 0x000fe200078e0012 */
[----:B------:R-:W-:Y:S02]  /*1d8a0*/  IADD3.X R18, PT, PT, RZ, RZ, R29, P6, P1 ;  /* 0x000000ffff127210 */ /* 0x000fe400037e241d */
[----:B------:R-:W-:Y:S01]  /*1d8b0*/  IADD3 R29, P6, PT, R32, R35, RZ ;  /* 0x00000023201d7210 */ /* 0x000fe20007fde0ff */
[----:B------:R-:W-:Y:S01]  /*1d8c0*/  IMAD.X R19, RZ, RZ, RZ, P5 ;  /* 0x000000ffff137224 */ /* 0x000fe200028e06ff */
[----:B------:R-:W-:Y:S01]  /*1d8d0*/  IADD3 RZ, P1, PT, R40, R34, RZ ;  /* 0x0000002228ff7210 */ /* 0x000fe20007f3e0ff */
[----:B------:R-:W-:Y:S01]  /*1d8e0*/  IMAD.WIDE.U32 R22, R80, R80, R40 ;  /* 0x0000005050167225 */ /* 0x000fe200078e0028 */
[----:B------:R-:W-:Y:S02]  /*1d8f0*/  IADD3.X R35, P4, PT, RZ, R36, RZ, P4, !PT ;  /* 0x00000024ff237210 */ /* 0x000fe4000279e4ff */
[----:B------:R-:W-:Y:S01]  /*1d900*/  IADD3.X RZ, P1, PT, R41, R29, RZ, P1, !PT ;  /* 0x0000001d29ff7210 */ /* 0x000fe20000f3e4ff */
[----:B------:R-:W-:Y:S01]  /*1d910*/  IMAD.IADD R32, R23, 0x1, R32 ;  /* 0x0000000117207824 */ /* 0x000fe200078e0220 */
[----:B------:R-:W-:Y:S01]  /*1d920*/  IADD3.X R29, P3, PT, R39, R18, RZ, P3, !PT ;  /* 0x00000012271d7210 */ /* 0x000fe20001f7e4ff */
[----:B------:R-:W-:Y:S01]  /*1d930*/  IMAD.MOV.U32 R18, RZ, RZ, R33 ;  /* 0x000000ffff127224 */ /* 0x000fe200078e0021 */
[----:B------:R-:W-:Y:S01]  /*1d940*/  IADD3 R22, P5, PT, R27, R22, RZ ;  /* 0x000000161b167210 */ /* 0x000fe20007fbe0ff */
[----:B------:R-:W-:Y:S01]  /*1d950*/  IMAD R27, R43, -0x30003, RZ ;  /* 0xfffcfffd2b1b7824 */ /* 0x000fe200078e02ff */
[----:B------:R-:W-:Y:S01]  /*1d960*/  IADD3.X R35, P3, PT, RZ, R35, RZ, P3, !PT ;  /* 0x00000023ff237210 */ /* 0x000fe20001f7e4ff */
[----:B------:R-:W-:Y:S01]  /*1d970*/  IMAD.WIDE.U32.X R18, R81, R81, R18, P6 ;  /* 0x0000005151127225 */ /* 0x000fe200030e0412 */
[----:B------:R-:W-:-:S02]  /*1d980*/  IADD3.X R23, P5, PT, R32, R31, RZ, P5, !PT ;  /* 0x0000001f20177210 */ /* 0x000fc40002fbe4ff */
        /* <DEDUP_REMOVED lines=9> */
[----:B------:R-:W-:-:S02]  /*1da20*/  IADD3.X R38, PT, PT, RZ, RZ, R19, P3, P1 ;  /* 0x000000ffff267210 */ /* 0x000fc40001fe2413 */
[----:B------:R-:W-:Y:S01]  /*1da30*/  IADD3.X R72, P6, PT, RZ, R72, RZ, P6, !PT ;  /* 0x00000048ff487210 */ /* 0x000fe200037de4ff */
[----:B------:R-:W-:Y:S01]  /*1da40*/  IMAD.IADD R73, R17, 0x1, R73 ;  /* 0x0000000111497824 */ /* 0x000fe200078e0249 */
[----:B------:R-:W-:Y:S01]  /*1da50*/  IADD3 R99, P2, PT, R99, R52, RZ ;  /* 0x0000003463637210 */ /* 0x000fe20007f5e0ff */
[C---:B------:R-:W-:Y:S01]  /*1da60*/  IMAD.WIDE.U32 R32, R78.reuse, R80, RZ ;  /* 0x000000504e207225 */ /* 0x040fe200078e00ff */
[----:B------:R-:W-:Y:S02]  /*1da70*/  IADD3.X R98, PT, PT, RZ, RZ, R25, P6, P0 ;  /* 0x000000ffff627210 */ /* 0x000fe400037e0419 */
[----:B------:R-:W-:Y:S01]  /*1da80*/  IADD3.X R101, P2, PT, R101, R54, RZ, P2, !PT ;  /* 0x0000003665657210 */ /* 0x000fe2000175e4ff */
[----:B------:R-:W-:Y:S01]  /*1da90*/  IMAD.WIDE.U32 R26, P5, R78, R81, R26 ;  /* 0x000000514e1a7225 */ /* 0x000fe200078a001a */
[----:B------:R-:W-:-:S03]  /*1daa0*/  IADD3 RZ, P3, PT, R28, R32, RZ ;  /* 0x000000201cff7210 */ /* 0x000fc60007f7e0ff */
        /* <DEDUP_REMOVED lines=17> */
[----:B------:R-:W-:Y:S01]  /*1dbc0*/  IMAD.X R27, RZ, RZ, RZ, P6 ;  /* 0x000000ffff1b7224 */ /* 0x000fe200030e06ff */
[----:B------:R-:W-:Y:S01]  /*1dbd0*/  IADD3.X R25, P4, PT, R25, R38, RZ, P4, !PT ;  /* 0x0000002619197210 */ /* 0x000fe2000279e4ff */
[----:B------:R-:W-:Y:S01]  /*1dbe0*/  IMAD.MOV.U32 R26, RZ, RZ, R33 ;  /* 0x000000ffff1a7224 */ /* 0x000fe200078e0021 */
[----:B------:R-:W-:Y:S01]  /*1dbf0*/  IADD3.X R47, P3, PT, RZ, R18, RZ, P3, !PT ;  /* 0x00000012ff2f7210 */ /* 0x000fe20001f7e4ff */
[----:B------:R-:W-:Y:S02]  /*1dc00*/  IMAD.IADD R17, R31, 0x1, R32 ;  /* 0x000000011f117824 */ /* 0x000fe400078e0220 */
[C---:B------:R-:W-:Y:S01]  /*1dc10*/  IMAD.WIDE.U32 R30, R73.reuse, -0x4eac0001, RZ ;  /* 0xb153ffff491e7825 */ /* 0x040fe200078e00ff */
[----:B------:R-:W-:Y:S02]  /*1dc20*/  IADD3.X R47, P4, PT, RZ, R47, RZ, P4, !PT ;  /* 0x0000002fff2f7210 */ /* 0x000fe4000279e4ff */
[----:B------:R-:W-:Y:S01]  /*1dc30*/  IADD3.X RZ, P1, PT, RZ, R17, RZ, P1, !PT ;  /* 0x00000011ffff7210 */ /* 0x000fe20000f3e4ff */
        /* <DEDUP_REMOVED lines=10> */
[----:B------:R-:W-:Y:S01]  /*1dce0*/  IMAD.WIDE.U32 R30, R73, -0x94f09dc, RZ ;  /* 0xf6b0f624491e7825 */ /* 0x000fe200078e00ff */
[----:B------:R-:W-:-:S03]  /*1dcf0*/  IADD3.X RZ, P3, PT, R21, R37, RZ, P3, !PT ;  /* 0x0000002515ff7210 */ /* 0x000fc60001f7e4ff */
[----:B------:R-:W-:-:S04]  /*1dd00*/  IMAD.WIDE.U32 R26, P6, R76, R81, R26 ;  /* 0x000000514c1a7225 */ /* 0x000fc800078c001a */
[----:B------:R-:W-:-:S04]  /*1dd10*/  IMAD.WIDE.U32 R18, R76, R80, RZ ;  /* 0x000000504c127225 */ /* 0x000fc800078e00ff */
[----:B------:R-:W-:Y:S01]  /*1dd20*/  IMAD.WIDE.U32 R36, P1, R16, 0x6730d2a0, R30 ;  /* 0x6730d2a010247825 */ /* 0x000fe2000782001e */
[----:B------:R-:W-:-:S03]  /*1dd30*/  IADD3 R41, P0, PT, R26, R19, RZ ;  /* 0x000000131a297210 */ /* 0x000fc60007f1e0ff */
[----:B------:R-:W-:-:S04]  /*1dd40*/  IMAD.WIDE.U32 R38, R16, -0x94f09dc, RZ ;  /* 0xf6b0f62410267825 */ /* 0x000fc800078e00ff */
[----:B------:R-:W-:-:S04]  /*1dd50*/  IMAD.WIDE.U32 R30, R16, -0x4eac0001, R20 ;  /* 0xb153ffff101e7825 */ /* 0x000fc800078e0014 */
[----:B------:R-:W-:Y:S01]  /*1dd60*/  IMAD.X R29, RZ, RZ, RZ, P6 ;  /* 0x000000ffff1d7224 */ /* 0x000fe200030e06ff */
[----:B------:R-:W-:Y:S01]  /*1dd70*/  IADD3 R39, P6, PT, R36, R39, RZ ;  /* 0x0000002724277210 */ /* 0x000fe20007fde0ff */
[----:B------:R-:W-:Y:S02]  /*1dd80*/  IMAD.MOV.U32 R28, RZ, RZ, R27 ;  /* 0x000000ffff1c7224 */ /* 0x000fe400078e001b */
[----:B------:R-:W-:Y:S01]  /*1dd90*/  IMAD.X R21, RZ, RZ, RZ, P5 ;  /* 0x000000ffff157224 */ /* 0x000fe200028e06ff */
[----:B------:R-:W-:Y:S01]  /*1dda0*/  IADD3 RZ, P5, PT, R22, R38, RZ ;  /* 0x0000002616ff7210 */ /* 0x000fe20007fbe0ff */
[----:B------:R-:W-:Y:S02]  /*1ddb0*/  IMAD.IADD R17, R31, 0x1, R32 ;  /* 0x000000011f117824 */ /* 0x000fe400078e0220 */
[----:B------:R-:W-:Y:S01]  /*1ddc0*/  IMAD.MOV.U32 R20, RZ, RZ, R33 ;  /* 0x000000ffff147224 */ /* 0x000fe200078e0021 */
[----:B------:R-:W-:Y:S01]  /*1ddd0*/  IADD3.X RZ, P5, PT, R23, R39, RZ, P5, !PT ;  /* 0x0000002717ff7210 */ /* 0x000fe20002fbe4ff */
[----:B------:R-:W-:Y:S01]  /*1dde0*/  IMAD.WIDE.U32.X R28, R77, R81, R28, P0 ;  /* 0x000000514d1c7225 */ /* 0x000fe200000e041c */
[----:B------:R-:W-:-:S03]  /*1ddf0*/  IADD3 RZ, P0, PT, R34, R18, RZ ;  /* 0x0000001222ff7210 */ /* 0x000fc60007f1e0ff */
[----:B------:R-:W-:Y:S01]  /*1de00*/  IMAD.WIDE.U32 R32, R73, -0xc7aed41, RZ ;  /* 0xf38512bf49207825 */ /* 0x000fe200078e00ff */
[----:B------:R-:W-:-:S03]  /*1de10*/  IADD3.X RZ, P0, PT, R35, R41, RZ, P0, !PT ;  /* 0x0000002923ff7210 */ /* 0x000fc6000071e4ff */
        /* <DEDUP_REMOVED lines=11> */
[----:B------:R-:W-:-:S04]  /*1ded0*/  IMAD.WIDE.U32.X R32, R73, 0x1eabfffe, R20, P4 ;  /* 0x1eabfffe49207825 */ /* 0x000fc800020e0414 */
[----:B------:R-:W-:Y:S02]  /*1dee0*/  IMAD.MOV.U32 R38, RZ, RZ, R37 ;  /* 0x000000ffff267224 */ /* 0x000fe400078e0025 */
[----:B------:R-:W-:-:S04]  /*1def0*/  IMAD.WIDE.U32 R44, P4, R16, 0x4b1ba7b6, R26 ;  /* 0x4b1ba7b6102c7825 */ /* 0x000fc8000788001a */
[----:B------:R-:W-:-:S04]  /*1df00*/  IMAD.WIDE.U32 R48, R16, 0x434bacd7, RZ ;  /* 0x434bacd710307825 */ /* 0x000fc800078e00ff */
[----:B------:R-:W-:-:S04]  /*1df10*/  IMAD.WIDE.U32.X R42, R73, 0x64774b84, R42, P1 ;  /* 0x64774b84492a7825 */ /* 0x000fc800008e042a */
[----:B------:R-:W-:Y:S01]  /*1df20*/  IMAD.WIDE.U32.X R38, R73, 0x6730d2a0, R38, P6 ;  /* 0x6730d2a049267825 */ /* 0x000fe200030e0426 */
[----:B------:R-:W-:-:S03]  /*1df30*/  IADD3 R46, P6, PT, R47, R18, RZ ;  /* 0x000000122f2e7210 */ /* 0x000fc60007fde0ff */
[----:B------:R-:W-:Y:S01]  /*1df40*/  IMAD.WIDE.U32 R20, P1, R16, 0x1a0111ea, R50 ;  /* 0x1a0111ea10147825 */ /* 0x000fe20007820032 */
[----:B------:R-:W-:-:S03]  /*1df50*/  IADD3.X R47, P6, PT, R19, R56, RZ, P6, !PT ;  /* 0x00000038132f7210 */ /* 0x000fc600037de4ff */
        /* <DEDUP_REMOVED lines=19> */
[C---:B------:R-:W-:Y:S01]  /*1e090*/  IMAD.WIDE.U32 R26, P0, R74.reuse, R81, R26 ;  /* 0x000000514a1a7225 */ /* 0x040fe2000780001a */
[----:B------:R-:W-:Y:S02]  /*1e0a0*/  IADD3.X R33, PT, PT, RZ, RZ, R33, P4, P3 ;  /* 0x000000ffff217210 */ /* 0x000fe400027e6421 */
[----:B------:R-:W-:Y:S01]  /*1e0b0*/  IADD3 R34, P3, PT, R17, R34, RZ ;  /* 0x0000002211227210 */ /* 0x000fe20007f7e0ff */
[----:B------:R-:W-:Y:S01]  /*1e0c0*/  IMAD.WIDE.U32 R22, R74, R80, RZ ;  /* 0x000000504a167225 */ /* 0x000fe200078e00ff */
[----:B------:R-:W-:Y:S02]  /*1e0d0*/  IADD3.X R17, P5, PT, RZ, R38, RZ, P5, !PT ;  /* 0x00000026ff117210 */ /* 0x000fe40002fbe4ff */
[----:B------:R-:W-:Y:S01]  /*1e0e0*/  IADD3.X R41, P1, PT, RZ, R42, RZ, P1, !PT ;  /* 0x0000002aff297210 */ /* 0x000fe20000f3e4ff */
[----:B------:R-:W-:Y:S01]  /*1e0f0*/  IMAD.X R31, RZ, RZ, RZ, P0 ;  /* 0x000000ffff1f7224 */ /* 0x000fe200000e06ff */
[----:B------:R-:W-:Y:S01]  /*1e100*/  IADD3 R37, P6, PT, R26, R23, RZ ;  /* 0x000000171a257210 */ /* 0x000fe20007fde0ff */
[----:B------:R-:W-:Y:S01]  /*1e110*/  IMAD.IADD R36, R35, 0x1, R36 ;  /* 0x0000000123247824 */ /* 0x000fe200078e0224 */
[----:B------:R-:W-:Y:S01]  /*1e120*/  IADD3 R28, P0, PT, R72, R99, RZ ;  /* 0x00000063481c7210 */ /* 0x000fe20007f1e0ff */
[----:B------:R-:W-:-:S03]  /*1e130*/  IMAD.MOV.U32 R30, RZ, RZ, R27 ;  /* 0x000000ffff1e7224 */ /* 0x000fc600078e001b */
[----:B------:R-:W-:Y:S01]  /*1e140*/  IADD3.X R29, P0, PT, R98, R101, RZ, P0, !PT ;  /* 0x00000065621d7210 */ /* 0x000fe2000071e4ff */
[----:B------:R-:W-:Y:S01]  /*1e150*/  IMAD.WIDE.U32.X R30, R75, R81, R30, P6 ;  /* 0x000000514b1e7225 */ /* 0x000fe200030e041e */
[----:B------:R-:W-:Y:S02]  /*1e160*/  IADD3.X R35, P6, PT, R36, R33, RZ, P3, !PT ;  /* 0x0000002124237210 */ /* 0x000fe40001fde4ff */
[----:B------:R-:W-:Y:S01]  /*1e170*/  IADD3 RZ, P4, PT, R28, R22, RZ ;  /* 0x000000161cff7210 */ /* 0x000fe20007f9e0ff */
[----:B------:R-:W-:Y:S01]  /*1e180*/  IMAD.WIDE.U32 R32, R16, -0xc7aed41, R24 ;  /* 0xf38512bf10207825 */ /* 0x000fe200078e0018 */
[----:B------:R-:W-:Y:S02]  /*1e190*/  IADD3.X R17, P6, PT, RZ, R17, RZ, P6, !PT ;  /* 0x00000011ff117210 */ /* 0x000fe400037de4ff */
[----:B------:R-:W-:Y:S01]  /*1e1a0*/  IADD3.X RZ, P4, PT, R29, R37, RZ, P4, !PT ;  /* 0x000000251dff7210 */ /* 0x000fe2000279e4ff */
[----:B------:R-:W-:Y:S01]  /*1e1b0*/  IMAD.WIDE.U32 R22, R74, R80, R28 ;  /* 0x000000504a167225 */ /* 0x000fe200078e001c */
[----:B------:R-:W-:-:S02]  /*1e1c0*/  IADD3.X R39, PT, PT, RZ, RZ, R39, P6, P5 ;  /* 0x000000ffff277210 */ /* 0x000fc400037ea427 */
[----:B------:R-:W-:Y:S01]  /*1e1d0*/  IADD3 R38, P5, PT, R17, R32, RZ ;  /* 0x0000002011267210 */ /* 0x000fe20007fbe0ff */
[----:B------:R-:W-:Y:S01]  /*1e1e0*/  IMAD.IADD R40, R33, 0x1, R40 ;  /* 0x0000000121287824 */ /* 0x000fe200078e0228 */
[----:B------:R-:W-:Y:S01]  /*1e1f0*/  IADD3.X R49, P4, PT, RZ, R30, RZ, P4, !PT ;  /* 0x0000001eff317210 */ /* 0x000fe2000279e4ff */
[----:B------:R-:W-:Y:S01]  /*1e200*/  IMAD.IADD R27, R23, 0x1, R26 ;  /* 0x00000001171b7824 */ /* 0x000fe200078e021a */
[----:B------:R-:W-:Y:S01]  /*1e210*/  IADD3 R26, P3, PT, R21, R22, RZ ;  /* 0x00000016151a7210 */ /* 0x000fe20007f7e0ff */
[----:B------:R-:W-:Y:S01]  /*1e220*/  IMAD.WIDE.U32 R22, R85, R78, RZ ;  /* 0x0000004e55167225 */ /* 0x000fe200078e00ff */
[----:B------:R-:W-:Y:S02]  /*1e230*/  IADD3.X R39, P5, PT, R40, R39, RZ, P5, !PT ;  /* 0x0000002728277210 */ /* 0x000fe40002fbe4ff */
[----:B------:R-:W-:Y:S01]  /*1e240*/  IADD3.X R27, P3, PT, R27, R52, RZ, P3, !PT ;  /* 0x000000341b1b7210 */ /* 0x000fe20001f7e4ff */
[----:B------:R-:W-:Y:S01]  /*1e250*/  IMAD.WIDE.U32 R24, R84, R78, RZ ;  /* 0x0000004e54187225 */ /* 0x000fe200078e00ff */
[----:B------:R-:W-:-:S02]  /*1e260*/  IADD3.X R41, P5, PT, RZ, R41, RZ, P5, !PT ;  /* 0x00000029ff297210 */ /* 0x000fc40002fbe4ff */
[----:B------:R-:W-:Y:S01]  /*1e270*/  IADD3.X R49, P3, PT, RZ, R49, RZ, P3, !PT ;  /* 0x00000031ff317210 */ /* 0x000fe20001f7e4ff */
[----:B------:R-:W-:Y:S01]  /*1e280*/  IMAD.WIDE.U32 R28, P6, R79, R84, R22 ;  /* 0x000000544f1c7225 */ /* 0x000fe200078c0016 */
[----:B------:R-:W-:Y:S02]  /*1e290*/  IADD3.X R43, PT, PT, RZ, RZ, R43, P5, P1 ;  /* 0x000000ffff2b7210 */ /* 0x000fe40002fe242b */
[----:B------:R-:W-:Y:S01]  /*1e2a0*/  IADD3 RZ, P5, PT, R46, R48, RZ ;  /* 0x000000302eff7210 */ /* 0x000fe20007fbe0ff */
        /* <DEDUP_REMOVED lines=8> */
[----:B------:R-:W-:-:S02]  /*1e330*/  IADD3.X RZ, P5, PT, R47, R105, RZ, P5, !PT ;  /* 0x000000692fff7210 */ /* 0x000fc40002fbe4ff */
[----:B------:R-:W-:Y:S01]  /*1e340*/  IADD3.X R41, P1, PT, R44, R43, RZ, P1, !PT ;  /* 0x0000002b2c297210 */ /* 0x000fe20000f3e4ff */
[----:B------:R-:W-:Y:S01]  /*1e350*/  IMAD.MOV.U32 R22, RZ, RZ, R29 ;  /* 0x000000ffff167224 */ /* 0x000fe200078e001d */
[----:B------:R-:W-:Y:S01]  /*1e360*/  IADD3.X R45, P6, PT, RZ, R50, RZ, P5, !PT ;  /* 0x00000032ff2d7210 */ /* 0x000fe20002fde4ff */
[----:B------:R-:W-:Y:S01]  /*1e370*/  IMAD.WIDE.U32 R30, R83, R78, RZ ;  /* 0x0000004e531e7225 */ /* 0x000fe200078e00ff */
[----:B------:R-:W-:Y:S02]  /*1e380*/  IADD3.X RZ, P3, PT, R57, R17, RZ, P3, !PT ;  /* 0x0000001139ff7210 */ /* 0x000fe40001f7e4ff */
[----:B------:R-:W-:Y:S01]  /*1e390*/  IADD3.X R45, P1, PT, RZ, R45, RZ, P1, !PT ;  /* 0x0000002dff2d7210 */ /* 0x000fe20000f3e4ff */
[----:B------:R-:W-:Y:S02]  /*1e3a0*/  IMAD.IADD R43, R25, 0x1, R28 ;  /* 0x00000001192b7824 */ /* 0x000fe400078e021c */
        /* <DEDUP_REMOVED lines=17> */
[----:B------:R-:W-:-:S03]  /*1e4c0*/  IADD3 RZ, P5, PT, R26, R54, RZ ;  /* 0x000000361aff7210 */ /* 0x000fc60007fbe0ff */
[----:B------:R-:W-:Y:S01]  /*1e4d0*/  IMAD.IADD R17, R29, 0x1, R30 ;  /* 0x000000011d117824 */ /* 0x000fe200078e021e */
[----:B------:R-:W-:Y:S01]  /*1e4e0*/  IADD3.X RZ, P5, PT, R27, R55, RZ, P5, !PT ;  /* 0x000000371bff7210 */ /* 0x000fe20002fbe4ff */
        /* <DEDUP_REMOVED lines=34> */
[----:B------:R-:W-:-:S04]  /*1e710*/  IMAD.WIDE.U32 R28, P5, R78, R79, R28 ;  /* 0x0000004f4e1c7225 */ /* 0x000fc800078a001c */
[----:B------:R-:W-:-:S04]  /*1e720*/  IMAD.WIDE.U32 R36, R16, -0x5555, RZ ;  /* 0xffffaaab10247825 */ /* 0x000fc800078e00ff */
[----:B------:R-:W-:Y:S01]  /*1e730*/  IMAD.WIDE.U32 R32, P6, R16, -0x46010001, R32 ;  /* 0xb9feffff10207825 */ /* 0x000fe200078c0020 */
[----:B------:R-:W-:-:S03]  /*1e740*/  IADD3 RZ, P1, PT, R24, R36, RZ ;  /* 0x0000002418ff7210 */ /* 0x000fc60007f3e0ff */
[----:B------:R-:W-:-:S04]  /*1e750*/  IMAD.WIDE.U32 R18, R16, -0x5555, R42 ;  /* 0xffffaaab10127825 */ /* 0x000fc800078e002a */
[----:B------:R-:W-:-:S04]  /*1e760*/  IMAD.WIDE.U32 R30, R78, R78, RZ ;  /* 0x0000004e4e1e7225 */ /* 0x000fc800078e00ff */
[----:B------:R-:W-:Y:S01]  /*1e770*/  IMAD.X R25, RZ, RZ, RZ, P5 ;  /* 0x000000ffff197224 */ /* 0x000fe200028e06ff */
[----:B------:R-:W-:Y:S01]  /*1e780*/  IADD3 R37, P5, PT, R32, R37, RZ ;  /* 0x0000002520257210 */ /* 0x000fe20007fbe0ff */
[----:B------:R-:W-:Y:S01]  /*1e790*/  IMAD.X R27, RZ, RZ, RZ, P6 ;  /* 0x000000ffff1b7224 */ /* 0x000fe200030e06ff */
[----:B------:R-:W-:Y:S01]  /*1e7a0*/  IADD3 RZ, P6, PT, RZ, R18, RZ ;  /* 0x00000012ffff7210 */ /* 0x000fe20007fde0ff */
[----:B------:R-:W-:Y:S01]  /*1e7b0*/  IMAD.IADD R20, R19, 0x1, R32 ;  /* 0x0000000113147824 */ /* 0x000fe200078e0220 */
[----:B------:R-:W-:Y:S01]  /*1e7c0*/  IADD3 R31, P4, PT, R28, R31, RZ ;  /* 0x0000001f1c1f7210 */ /* 0x000fe20007f9e0ff */
[----:B------:R-:W-:Y:S01]  /*1e7d0*/  IMAD.WIDE.U32 R18, R78, R78, R40 ;  /* 0x0000004e4e127225 */ /* 0x000fe200078e0028 */
[----:B------:R-:W-:Y:S02]  /*1e7e0*/  IADD3 RZ, P3, PT, R40, R30, RZ ;  /* 0x0000001e28ff7210 */ /* 0x000fe40007f7e0ff */
[----:B------:R-:W-:Y:S01]  /*1e7f0*/  IADD3.X RZ, P1, PT, R43, R37, RZ, P1, !PT ;  /* 0x000000252bff7210 */ /* 0x000fe20000f3e4ff */
[----:B------:R-:W-:Y:S01]  /*1e800*/  IMAD.MOV.U32 R26, RZ, RZ, R33 ;  /* 0x000000ffff1a7224 */ /* 0x000fe200078e0021 */
[----:B------:R-:W-:Y:S01]  /*1e810*/  IADD3.X RZ, P3, PT, R41, R31, RZ, P3, !PT ;  /* 0x0000001f29ff7210 */ /* 0x000fe20001f7e4ff */
[----:B------:R-:W-:Y:S01]  /*1e820*/  IMAD.MOV.U32 R24, RZ, RZ, R29 ;  /* 0x000000ffff187224 */ /* 0x000fe200078e001d */
[----:B------:R-:W-:Y:S01]  /*1e830*/  IADD3.X RZ, P6, PT, RZ, R20, RZ, P6, !PT ;  /* 0x00000014ffff7210 */ /* 0x000fe200037de4ff */
[----:B------:R-:W-:Y:S01]  /*1e840*/  IMAD.IADD R28, R19, 0x1, R28 ;  /* 0x00000001131c7824 */ /* 0x000fe200078e021c */
[----:B------:R-:W-:Y:S01]  /*1e850*/  IADD3.X R30, P2, PT, RZ, RZ, RZ, P2, !PT ;  /* 0x000000ffff1e7210 */ /* 0x000fe2000175e4ff */
[----:B------:R-:W-:Y:S01]  /*1e860*/  IMAD.WIDE.U32.X R26, R17, -0x46010001, R26, P5 ;  /* 0xb9feffff111a7825 */ /* 0x000fe200028e041a */
[----:B------:R-:W-:-:S02]  /*1e870*/  IADD3 R42, P5, PT, R45, R18, RZ ;  /* 0x000000122d2a7210 */ /* 0x000fc40007fbe0ff */
[----:B------:R-:W-:Y:S01]  /*1e880*/  IADD3.X R19, P0, PT, RZ, RZ, RZ, P0, !PT ;  /* 0x000000ffff137210 */ /* 0x000fe2000071e4ff */
[----:B------:R-:W-:Y:S01]  /*1e890*/  IMAD.WIDE.U32.X R24, R79, R79, R24, P4 ;  /* 0x0000004f4f187225 */ /* 0x000fe200020e0418 */
[----:B------:R-:W-:Y:S02]  /*1e8a0*/  IADD3.X R45, P1, PT, RZ, R26, RZ, P1, !PT ;  /* 0x0000001aff2d7210 */ /* 0x000fe40000f3e4ff */
        /* <DEDUP_REMOVED lines=31> */
[----:B------:R-:W-:Y:S01]  /*1eaa0*/  IMAD.WIDE.U32.X R30, R17, 0x1eabfffe, R32, P6 ;  /* 0x1eabfffe111e7825 */ /* 0x000fe200030e0420 */
[----:B------:R-:W-:-:S03]  /*1eab0*/  IADD3 R40, P6, PT, R45, R28, RZ ;  /* 0x0000001c2d287210 */ /* 0x000fc60007fde0ff */
[----:B------:R-:W-:Y:S01]  /*1eac0*/  IMAD.MOV.U32 R26, RZ, RZ, R25 ;  /* 0x000000ffff1a7224 */ /* 0x000fe200078e0019 */
[----:B------:R-:W-:Y:S01]  /*1ead0*/  IADD3.X R41, P6, PT, R19, R20, RZ, P6, !PT ;  /* 0x0000001413297210 */ /* 0x000fe200037de4ff */
[----:B------:R-:W-:Y:S01]  /*1eae0*/  IMAD.WIDE.U32 R22, R16, -0x94f09dc, R38 ;  /* 0xf6b0f62410167825 */ /* 0x000fe200078e0026 */
[----:B------:R-:W-:-:S03]  /*1eaf0*/  IADD3.X R20, P2, PT, RZ, R30, RZ, P2, !PT ;  /* 0x0000001eff147210 */ /* 0x000fc6000175e4ff */
[----:B------:R-:W-:Y:S01]  /*1eb00*/  IMAD.WIDE.U32.X R26, R77, R79, R26, P3 ;  /* 0x0000004f4d1a7225 */ /* 0x000fe200018e041a */
[----:B------:R-:W-:Y:S02]  /*1eb10*/  IADD3 RZ, P3, PT, R34, R18, RZ ;  /* 0x0000001222ff7210 */ /* 0x000fe40007f7e0ff */
[----:B------:R-:W-:Y:S01]  /*1eb20*/  IADD3.X R39, P6, PT, RZ, R20, RZ, P6, !PT ;  /* 0x00000014ff277210 */ /* 0x000fe200037de4ff */
[----:B------:R-:W-:Y:S01]  /*1eb30*/  IMAD.WIDE.U32 R18, R76, R78, R34 ;  /* 0x0000004e4c127225 */ /* 0x000fe200078e0022 */
[----:B------:R-:W-:Y:S02]  /*1eb40*/  IADD3.X RZ, P3, PT, R35, R51, RZ, P3, !PT ;  /* 0x0000003323ff7210 */ /* 0x000fe40001f7e4ff */
[----:B------:R-:W-:Y:S01]  /*1eb50*/  IADD3.X R31, PT, PT, RZ, RZ, R31, P6, P2 ;  /* 0x000000ffff1f7210 */ /* 0x000fe200037e441f */
[----:B------:R-:W-:Y:S01]  /*1eb60*/  IMAD.X R25, RZ, RZ, RZ, P5 ;  /* 0x000000ffff197224 */ /* 0x000fe200028e06ff */
[----:B------:R-:W-:Y:S01]  /*1eb70*/  IADD3 R32, P5, PT, R47, R18, RZ ;  /* 0x000000122f207210 */ /* 0x000fe20007fbe0ff */
[----:B------:R-:W-:Y:S01]  /*1eb80*/  IMAD.IADD R19, R19, 0x1, R24 ;  /* 0x0000000113137824 */ /* 0x000fe200078e0218 */
[----:B------:R-:W-:Y:S01]  /*1eb90*/  IADD3 R38, P6, PT, R39, R22, RZ ;  /* 0x0000001627267210 */ /* 0x000fe20007fde0ff */
[----:B------:R-:W-:Y:S01]  /*1eba0*/  IMAD.MOV.U32 R24, RZ, RZ, R37 ;  /* 0x000000ffff187224 */ /* 0x000fe200078e0025 */
[----:B------:R-:W-:Y:S01]  /*1ebb0*/  IADD3.X R37, P2, PT, RZ, R26, RZ, P3, !PT ;  /* 0x0000001aff257210 */ /* 0x000fe20001f5e4ff */
[----:B------:R-:W-:Y:S01]  /*1ebc0*/  IMAD.IADD R36, R23, 0x1, R36 ;  /* 0x0000000117247824 */ /* 0x000fe200078e0224 */
[----:B------:R-:W-:Y:S01]  /*1ebd0*/  IADD3.X R33, P5, PT, R19, R44, RZ, P5, !PT ;  /* 0x0000002c13217210 */ /* 0x000fe20002fbe4ff */
[----:B------:R-:W-:-:S03]  /*1ebe0*/  IMAD.WIDE.U32.X R22, R17, 0x6730d2a0, R24, P4 ;  /* 0x6730d2a011167825 */ /* 0x000fc600020e0418 */
[----:B------:R-:W-:Y:S01]  /*1ebf0*/  IADD3.X R37, P5, PT, RZ, R37, RZ, P5, !PT ;  /* 0x00000025ff257210 */ /* 0x000fe20002fbe4ff */
[----:B------:R-:W-:Y:S01]  /*1ec00*/  IMAD.WIDE.U32 R18, R17, -0xc7aed41, RZ ;  /* 0xf38512bf11127825 */ /* 0x000fe200078e00ff */
[----:B------:R-:W-:Y:S02]  /*1ec10*/  IADD3.X R39, P4, PT, R36, R31, RZ, P6, !PT ;  /* 0x0000001f24277210 */ /* 0x000fe4000379e4ff */
[----:B------:R-:W-:Y:S01]  /*1ec20*/  IADD3.X R35, P0, PT, RZ, R22, RZ, P0, !PT ;  /* 0x00000016ff237210 */ /* 0x000fe2000071e4ff */
[C---:B------:R-:W-:Y:S01]  /*1ec30*/  IMAD.WIDE.U32 R24, R16.reuse, -0xc7aed41, RZ ;  /* 0xf38512bf10187825 */ /* 0x040fe200078e00ff */
[----:B------:R-:W-:Y:S02]  /*1ec40*/  IADD3.X R45, PT, PT, RZ, RZ, R27, P5, P2 ;  /* 0x000000ffff2d7210 */ /* 0x000fe40002fe441b */
[----:B------:R-:W-:Y:S01]  /*1ec50*/  IADD3.X R35, P5, PT, RZ, R35, RZ, P4, !PT ;  /* 0x00000023ff237210 */ /* 0x000fe200027be4ff */
[----:B------:R-:W-:Y:S01]  /*1ec60*/  IMAD.WIDE.U32 R28, P3, R16, 0x64774b84, R18 ;  /* 0x64774b84101c7825 */ /* 0x000fe20007860012 */
[----:B------:R-:W-:-:S02]  /*1ec70*/  IADD3.X R31, P1, PT, R21, R50, RZ, P1, !PT ;  /* 0x00000032151f7210 */ /* 0x000fc40000f3e4ff */
[----:B------:R-:W-:Y:S01]  /*1ec80*/  IADD3 R22, P4, PT, R46, R49, RZ ;  /* 0x000000312e167210 */ /* 0x000fe20007f9e0ff */
[----:B------:R-:W-:Y:S01]  /*1ec90*/  IMAD.WIDE.U32 R18, R75, R78, RZ ;  /* 0x0000004e4b127225 */ /* 0x000fe200078e00ff */
[----:B------:R-:W-:Y:S02]  /*1eca0*/  IADD3.X R34, PT, PT, RZ, RZ, R23, P5, P0 ;  /* 0x000000ffff227210 */ /* 0x000fe40002fe0417 */
[----:B------:R-:W-:Y:S01]  /*1ecb0*/  IADD3 R25, P6, PT, R28, R25, RZ ;  /* 0x000000191c197210 */ /* 0x000fe20007fde0ff */
[----:B------:R-:W-:Y:S01]  /*1ecc0*/  IMAD.WIDE.U32 R26, R16, -0xc7aed41, R42 ;  /* 0xf38512bf101a7825 */ /* 0x000fe200078e002a */
[----:B------:R-:W-:Y:S02]  /*1ecd0*/  IADD3 RZ, P2, PT, R42, R24, RZ ;  /* 0x000000182aff7210 */ /* 0x000fe40007f5e0ff */
[----:B------:R-:W-:Y:S01]  /*1ece0*/  IADD3.X R23, P4, PT, R48, R31, RZ, P4, !PT ;  /* 0x0000001f30177210 */ /* 0x000fe2000279e4ff */
[----:B------:R-:W-:Y:S01]  /*1ecf0*/  IMAD.WIDE.U32 R20, P0, R74, R79, R18 ;  /* 0x0000004f4a147225 */ /* 0x000fe20007800012 */
[----:B------:R-:W-:-:S02]  /*1ed00*/  IADD3.X RZ, P2, PT, R43, R25, RZ, P2, !PT ;  /* 0x000000192bff7210 */ /* 0x000fc4000175e4ff */
[----:B------:R-:W-:Y:S01]  /*1ed10*/  IADD3.X R46, P4, PT, RZ, RZ, RZ, P4, !PT ;  /* 0x000000ffff2e7210 */ /* 0x000fe2000279e4ff */
[----:B------:R-:W-:-:S04]  /*1ed20*/  IMAD.WIDE.U32 R18, R74, R78, RZ ;  /* 0x0000004e4a127225 */ /* 0x000fc800078e00ff */
        /* <DEDUP_REMOVED lines=30> */
[----:B------:R-:W-:Y:S01]  /*1ef10*/  IMAD.WIDE.U32 R22, P5, R16, 0x4b1ba7b6, R22 ;  /* 0x4b1ba7b610167825 */ /* 0x000fe200078a0016 */
[----:B------:R-:W-:-:S03]  /*1ef20*/  IADD3 RZ, P2, PT, R32, R18, RZ ;  /* 0x0000001220ff7210 */ /* 0x000fc60007f5e0ff */
[----:B------:R-:W-:-:S04]  /*1ef30*/  IMAD.WIDE.U32 R20, R17, 0x397fe69a, RZ ;  /* 0x397fe69a11147825 */ /* 0x000fc800078e00ff */
[----:B------:R-:W-:-:S04]  /*1ef40*/  IMAD.WIDE.U32 R34, R76, R84, R40 ;  /* 0x000000544c227225 */ /* 0x000fc800078e0028 */
[----:B------:R-:W-:Y:S01]  /*1ef50*/  IMAD.X R31, RZ, RZ, RZ, P6 ;  /* 0x000000ffff1f7224 */ /* 0x000fe200030e06ff */
[----:B------:R-:W-:Y:S01]  /*1ef60*/  IADD3 R49, P6, PT, R22, R19, RZ ;  /* 0x0000001316317210 */ /* 0x000fe20007fde0ff */
[----:B------:R-:W-:Y:S02]  /*1ef70*/  IMAD.MOV.U32 R30, RZ, RZ, R25 ;  /* 0x000000ffff1e7224 */ /* 0x000fe400078e0019 */
[----:B------:R-:W-:Y:S01]  /*1ef80*/  IMAD.IADD R35, R35, 0x1, R24 ;  /* 0x0000000123237824 */ /* 0x000fe200078e0218 */
[----:B------:R-:W-:Y:S01]  /*1ef90*/  IADD3.X RZ, P2, PT, R33, R49, RZ, P2, !PT ;  /* 0x0000003121ff7210 */ /* 0x000fe2000175e4ff */
[----:B------:R-:W-:Y:S02]  /*1efa0*/  IMAD.X R25, RZ, RZ, RZ, P5 ;  /* 0x000000ffff197224 */ /* 0x000fe400028e06ff */
[----:B------:R-:W-:-:S04]  /*1efb0*/  IMAD.WIDE.U32 R26, P5, R16, 0x1a0111ea, R20 ;  /* 0x1a0111ea101a7825 */ /* 0x000fc800078a0014 */
[----:B------:R-:W-:-:S04]  /*1efc0*/  IMAD.WIDE.U32 R18, R16, 0x397fe69a, RZ ;  /* 0x397fe69a10127825 */ /* 0x000fc800078e00ff */
[----:B------:R-:W-:Y:S01]  /*1efd0*/  IMAD.MOV.U32 R24, RZ, RZ, R23 ;  /* 0x000000ffff187224 */ /* 0x000fe200078e0017 */
[----:B------:R-:W-:Y:S01]  /*1efe0*/  IADD3.X R23, P1, PT, RZ, RZ, RZ, P1, !PT ;  /* 0x000000ffff177210 */ /* 0x000fe20000f3e4ff */
[----:B------:R-:W-:Y:S01]  /*1eff0*/  IMAD.WIDE.U32.X R20, R77, R85, R30, P3 ;  /* 0x000000554d147225 */ /* 0x000fe200018e041e */
[----:B------:R-:W-:-:S03]  /*1f000*/  IADD3 RZ, P3, PT, RZ, R34, RZ ;  /* 0x00000022ffff7210 */ /* 0x000fc60007f7e0ff */
[----:B------:R-:W-:Y:S01]  /*1f010*/  IMAD.WIDE.U32 R36, R83, R76, RZ ;  /* 0x0000004c53247225 */ /* 0x000fe200078e00ff */
[----:B------:R-:W-:-:S03]  /*1f020*/  IADD3.X RZ, P3, PT, RZ, R35, RZ, P3, !PT ;  /* 0x00000023ffff7210 */ /* 0x000fc60001f7e4ff */
[----:B------:R-:W-:Y:S01]  /*1f030*/  IMAD.WIDE.U32.X R24, R17, 0x4b1ba7b6, R24, P6 ;  /* 0x4b1ba7b611187825 */ /* 0x000fe200030e0418 */
[----:B------:R-:W-:Y:S02]  /*1f040*/  IADD3 R51, P6, PT, R26, R19, RZ ;  /* 0x000000131a337210 */ /* 0x000fe40007fde0ff */
[----:B------:R-:W-:Y:S01]  /*1f050*/  IADD3.X R19, P0, PT, RZ, R20, RZ, P0, !PT ;  /* 0x00000014ff137210 */ /* 0x000fe2000071e4ff */
[----:B------:R-:W-:Y:S01]  /*1f060*/  IMAD.X R31, RZ, RZ, RZ, P5 ;  /* 0x000000ffff1f7224 */ /* 0x000fe200028e06ff */
[----:B------:R-:W-:Y:S01]  /*1f070*/  IADD3.X R49, P2, PT, RZ, R24, RZ, P2, !PT ;  /* 0x00000018ff317210 */ /* 0x000fe2000175e4ff */
        /* <DEDUP_REMOVED lines=14> */
[----:B------:R-:W-:Y:S01]  /*1f160*/  IMAD.X R33, RZ, RZ, RZ, P5 ;  /* 0x000000ffff217224 */ /* 0x000fe200028e06ff */
        /* <DEDUP_REMOVED lines=33> */
[----:B------:R-:W-:-:S04]  /*1f380*/  IMAD.WIDE.U32.X R20, R77, R81, R20, P6 ;  /* 0x000000514d147225 */ /* 0x000fc800030e0414 */
        /* <DEDUP_REMOVED lines=13> */
[----:B------:R-:W-:Y:S01]  /*1f460*/  IADD3.X R40, P1, PT, RZ, R30, RZ, P1, !PT ;  /* 0x0000001eff287210 */ /* 0x000fe20000f3e4ff */
[----:B------:R-:W-:Y:S01]  /*1f470*/  IMAD.X R25, RZ, RZ, RZ, P6 ;  /* 0x000000ffff197224 */ /* 0x000fe200030e06ff */
[----:B------:R-:W-:Y:S01]  /*1f480*/  IADD3 R41, P6, PT, R38, R41, RZ ;  /* 0x0000002926297210 */ /* 0x000fe20007fde0ff */
[----:B------:R-:W-:Y:S01]  /*1f490*/  IMAD.IADD R44, R23, 0x1, R26 ;  /* 0x00000001172c7824 */ /* 0x000fe200078e021a */
[----:B------:R-:W-:Y:S01]  /*1f4a0*/  IADD3.X RZ, P3, PT, R33, R37, RZ, P3, !PT ;  /* 0x0000002521ff7210 */ /* 0x000fe20001f7e4ff */
[----:B------:R-:W-:Y:S01]  /*1f4b0*/  IMAD.WIDE.U32 R20, R16, -0x5555, R34 ;  /* 0xffffaaab10147825 */ /* 0x000fe200078e0022 */
[----:B------:R-:W-:-:S03]  /*1f4c0*/  IADD3.X RZ, P2, PT, R35, R41, RZ, P2, !PT ;  /* 0x0000002923ff7210 */ /* 0x000fc6000175e4ff */
[----:B------:R-:W-:Y:S01]  /*1f4d0*/  IMAD.X R27, RZ, RZ, RZ, P4 ;  /* 0x000000ffff1b7224 */ /* 0x000fe200020e06ff */
[----:B------:R-:W-:Y:S01]  /*1f4e0*/  IADD3 RZ, P4, PT, RZ, R20, RZ ;  /* 0x00000014ffff7210 */ /* 0x000fe20007f9e0ff */
[----:B------:R-:W-:Y:S02]  /*1f4f0*/  IMAD.MOV.U32 R26, RZ, RZ, R39 ;  /* 0x000000ffff1a7224 */ /* 0x000fe400078e0027 */
[----:B------:R-:W-:Y:S02]  /*1f500*/  IMAD.MOV.U32 R24, RZ, RZ, R29 ;  /* 0x000000ffff187224 */ /* 0x000fe400078e001d */
[----:B------:R-:W-:Y:S02]  /*1f510*/  IMAD.IADD R23, R21, 0x1, R38 ;  /* 0x0000000115177824 */ /* 0x000fe400078e0226 */
[----:B------:R-:W-:Y:S01]  /*1f520*/  IMAD.WIDE.U32.X R24, R77, R79, R24, P0 ;  /* 0x0000004f4d187225 */ /* 0x000fe200000e0418 */
[----:B------:R-:W-:Y:S02]  /*1f530*/  IADD3 R22, P0, PT, R49, R22, RZ ;  /* 0x0000001631167210 */ /* 0x000fe40007f1e0ff */
[----:B------:R-:W-:Y:S01]  /*1f540*/  IADD3.X RZ, P4, PT, RZ, R23, RZ, P4, !PT ;  /* 0x00000017ffff7210 */ /* 0x000fe2000279e4ff */
[----:B------:R-:W-:Y:S01]  /*1f550*/  IMAD.WIDE.U32.X R26, R17, -0x46010001, R26, P6 ;  /* 0xb9feffff111a7825 */ /* 0x000fe200030e041a */
[----:B------:R-:W-:-:S03]  /*1f560*/  IADD3.X R23, P0, PT, R44, R51, RZ, P0, !PT ;  /* 0x000000332c177210 */ /* 0x000fc6000071e4ff */
[----:B------:R-:W-:Y:S01]  /*1f570*/  IMAD.WIDE.U32 R20, R76, R78, R32 ;  /* 0x0000004e4c147225 */ /* 0x000fe200078e0020 */
[----:B------:R-:W-:Y:S02]  /*1f580*/  IADD3.X R39, P2, PT, RZ, R26, RZ, P2, !PT ;  /* 0x0000001aff277210 */ /* 0x000fe4000175e4ff */
[----:B------:R-:W-:Y:S01]  /*1f590*/  IADD3.X R40, P0, PT, RZ, R40, RZ, P0, !PT ;  /* 0x00000028ff287210 */ /* 0x000fe2000071e4ff */
[----:B------:R-:W-:Y:S01]  /*1f5a0*/  IMAD.IADD R28, R21, 0x1, R28 ;  /* 0x00000001151c7824 */ /* 0x000fe200078e021c */
[----:B------:R-:W-:Y:S01]  /*1f5b0*/  IADD3 R36, P6, PT, R45, R20, RZ ;  /* 0x000000142d247210 */ /* 0x000fe20007fde0ff */
[----:B------:R-:W-:Y:S01]  /*1f5c0*/  IMAD.WIDE.U32 R20, R17, -0x4eac0001, RZ ;  /* 0xb153ffff11147825 */ /* 0x000fe200078e00ff */
[----:B------:R-:W-:Y:S02]  /*1f5d0*/  IADD3.X R39, P4, PT, RZ, R39, RZ, P4, !PT ;  /* 0x00000027ff277210 */ /* 0x000fe4000279e4ff */
[----:B------:R-:W-:Y:S01]  /*1f5e0*/  IADD3.X R37, P6, PT, R28, R47, RZ, P6, !PT ;  /* 0x0000002f1c257210 */ /* 0x000fe200037de4ff */
[----:B------:R-:W-:Y:S01]  /*1f5f0*/  IMAD.WIDE.U32 R32, R16, -0x4eac0001, RZ ;  /* 0xb153ffff10207825 */ /* 0x000fe200078e00ff */
[----:B------:R-:W-:-:S02]  /*1f600*/  IADD3.X R45, P3, PT, RZ, R24, RZ, P3, !PT ;  /* 0x00000018ff2d7210 */ /* 0x000fc40001f7e4ff */
[----:B------:R-:W-:Y:S01]  /*1f610*/  IADD3.X R44, PT, PT, RZ, RZ, R31, P0, P1 ;  /* 0x000000ffff2c7210 */ /* 0x000fe200007e241f */
[----:B------:R-:W-:Y:S01]  /*1f620*/  IMAD.WIDE.U32 R28, P1, R16, 0x1eabfffe, R20 ;  /* 0x1eabfffe101c7825 */ /* 0x000fe20007820014 */
[----:B------:R-:W-:Y:S02]  /*1f630*/  IADD3.X R41, PT, PT, RZ, RZ, R27, P4, P2 ;  /* 0x000000ffff297210 */ /* 0x000fe400027e441b */
[----:B------:R-:W-:Y:S01]  /*1f640*/  IADD3.X R45, P6, PT, RZ, R45, RZ, P6, !PT ;  /* 0x0000002dff2d7210 */ /* 0x000fe200037de4ff */
[----:B------:R-:W-:Y:S01]  /*1f650*/  IMAD.WIDE.U32 R26, R17, -0x94f09dc, RZ ;  /* 0xf6b0f624111a7825 */ /* 0x000fe200078e00ff */
[----:B------:R-:W-:Y:S02]  /*1f660*/  IADD3 RZ, P0, PT, R18, R32, RZ ;  /* 0x0000002012ff7210 */ /* 0x000fe40007f1e0ff */
        /* <DEDUP_REMOVED lines=9> */
[----:B------:R-:W-:-:S04]  /*1f700*/  IMAD.WIDE.U32 R24, R76, R76, RZ ;  /* 0x0000004c4c187225 */ /* 0x000fc800078e00ff */
[----:B------:R-:W-:Y:S01]  /*1f710*/  IMAD.WIDE.U32.X R28, R17, 0x1eabfffe, R30, P2 ;  /* 0x1eabfffe111c7825 */ /* 0x000fe200010e041e */
[----:B------:R-:W-:-:S03]  /*1f720*/  IADD3 RZ, P2, PT, R22, R24, RZ ;  /* 0x0000001816ff7210 */ /* 0x000fc60007f5e0ff */
[----:B------:R-:W-:Y:S01]  /*1f730*/  IMAD.X R31, RZ, RZ, RZ, P3 ;  /* 0x000000ffff1f7224 */ /* 0x000fe200018e06ff */
[----:B------:R-:W-:Y:S01]  /*1f740*/  IADD3 R38, P3, PT, R39, R26, RZ ;  /* 0x0000001a27267210 */ /* 0x000fe20007f7e0ff */
[----:B------:R-:W-:Y:S01]  /*1f750*/  IMAD.WIDE.U32 R20, P4, R76, R77, R20 ;  /* 0x0000004d4c147225 */ /* 0x000fe20007880014 */
[----:B------:R-:W-:Y:S02]  /*1f760*/  IADD3.X R24, P0, PT, RZ, R28, RZ, P0, !PT ;  /* 0x0000001cff187210 */ /* 0x000fe4000071e4ff */
[----:B------:R-:W-:Y:S01]  /*1f770*/  IADD3.X R39, P3, PT, R18, R41, RZ, P3, !PT ;  /* 0x0000002912277210 */ /* 0x000fe20001f7e4ff */
[----:B------:R-:W-:Y:S01]  /*1f780*/  IMAD.X R27, RZ, RZ, RZ, P4 ;  /* 0x000000ffff1b7224 */ /* 0x000fe200020e06ff */
[----:B------:R-:W-:Y:S01]  /*1f790*/  IADD3 R25, P4, PT, R20, R25, RZ ;  /* 0x0000001914197210 */ /* 0x000fe20007f9e0ff */
[----:B------:R-:W-:-:S03]  /*1f7a0*/  IMAD.WIDE.U32 R34, R16, -0x94f09dc, RZ ;  /* 0xf6b0f62410227825 */ /* 0x000fc600078e00ff */
[----:B------:R-:W-:Y:S01]  /*1f7b0*/  IADD3.X RZ, P2, PT, R23, R25, RZ, P2, !PT ;  /* 0x0000001917ff7210 */ /* 0x000fe2000175e4ff */
[----:B------:R-:W-:Y:S01]  /*1f7c0*/  IMAD.MOV.U32 R26, RZ, RZ, R21 ;  /* 0x000000ffff1a7224 */ /* 0x000fe200078e0015 */
[----:B------:R-:W-:Y:S01]  /*1f7d0*/  IADD3.X R21, P3, PT, RZ, R24, RZ, P3, !PT ;  /* 0x00000018ff157210 */ /* 0x000fe20001f7e4ff */
[----:B------:R-:W-:Y:S01]  /*1f7e0*/  IMAD.WIDE.U32 R18, R76, R76, R22 ;  /* 0x0000004c4c127225 */ /* 0x000fe200078e0016 */
[----:B------:R-:W-:Y:S02]  /*1f7f0*/  IADD3 RZ, P1, PT, R42, R34, RZ ;  /* 0x000000222aff7210 */ /* 0x000fe40007f3e0ff */
[----:B------:R-:W-:Y:S01]  /*1f800*/  IADD3.X R28, PT, PT, RZ, RZ, R29, P3, P0 ;  /* 0x000000ffff1c7210 */ /* 0x000fe20001fe041d */
[----:B------:R-:W-:Y:S01]  /*1f810*/  IMAD.WIDE.U32 R24, R16, -0x94f09dc, R42 ;  /* 0xf6b0f62410187825 */ /* 0x000fe200078e002a */
[----:B------:R-:W-:Y:S02]  /*1f820*/  IADD3 R35, P6, PT, R32, R35, RZ ;  /* 0x0000002320237210 */ /* 0x000fe40007fde0ff */
[----:B------:R-:W-:Y:S01]  /*1f830*/  IADD3 R34, P3, PT, R45, R18, RZ ;  /* 0x000000122d227210 */ /* 0x000fe20007f7e0ff */
[----:B------:R-:W-:Y:S01]  /*1f840*/  IMAD.IADD R20, R19, 0x1, R20 ;  /* 0x0000000113147824 */ /* 0x000fe200078e0214 */
[----:B------:R-:W-:Y:S01]  /*1f850*/  IADD3.X RZ, P1, PT, R43, R35, RZ, P1, !PT ;  /* 0x000000232bff7210 */ /* 0x000fe20000f3e4ff */
[----:B------:R-:W-:Y:S01]  /*1f860*/  IMAD.MOV.U32 R30, RZ, RZ, R33 ;  /* 0x000000ffff1e7224 */ /* 0x000fe200078e0021 */
[----:B------:R-:W-:Y:S01]  /*1f870*/  IADD3 R22, P0, PT, R40, R55, RZ ;  /* 0x0000003728167210 */ /* 0x000fe20007f1e0ff */
[----:B------:R-:W-:Y:S01]  /*1f880*/  IMAD.WIDE.U32.X R18, R77, R77, R26, P4 ;  /* 0x0000004d4d127225 */ /* 0x000fe200020e041a */
[----:B------:R-:W-:-:S02]  /*1f890*/  IADD3.X R35, P3, PT, R20, R47, RZ, P3, !PT ;  /* 0x0000002f14237210 */ /* 0x000fc40001f7e4ff */
[----:B------:R-:W-:Y:S01]  /*1f8a0*/  IADD3.X R23, P0, PT, R44, R57, RZ, P0, !PT ;  /* 0x000000392c177210 */ /* 0x000fe2000071e4ff */
[----:B------:R-:W-:Y:S01]  /*1f8b0*/  IMAD.IADD R33, R25, 0x1, R32 ;  /* 0x0000000119217824 */ /* 0x000fe200078e0220 */
[----:B------:R-:W-:Y:S01]  /*1f8c0*/  IADD3 R32, P4, PT, R21, R24, RZ ;  /* 0x0000001815207210 */ /* 0x000fe20007f9e0ff */
[----:B------:R-:W-:Y:S01]  /*1f8d0*/  IMAD.WIDE.U32.X R24, R17, 0x6730d2a0, R30, P6 ;  /* 0x6730d2a011187825 */ /* 0x000fe200030e041e */
        /* <DEDUP_REMOVED lines=72> */
[----:B------:R-:W-:-:S03]  /*1fd60*/  IMAD.WIDE.U32 R28, P6, R75, R82, R24 ;  /* 0x000000524b1c7225 */ /* 0x000fc600078c0018 */
[----:B------:R-:W-:Y:S01]  /*1fd70*/  IADD3.X R47, PT, PT, RZ, RZ, R23, P3, P2 ;  /* 0x000000ffff2f7210 */ /* 0x000fe20001fe4417 */
[----:B------:R-:W-:Y:S01]  /*1fd80*/  IMAD.WIDE.U32 R20, P4, R16, 0x1a0111ea, R20 ;  /* 0x1a0111ea10147825 */ /* 0x000fe20007880014 */
[----:B------:R-:W-:-:S03]  /*1fd90*/  IADD3.X R23, P5, PT, RZ, RZ, RZ, P5, !PT ;  /* 0x000000ffff177210 */ /* 0x000fc60002fbe4ff */
[----:B------:R-:W-:-:S04]  /*1fda0*/  IMAD.WIDE.U32 R24, R16, 0x397fe69a, RZ ;  /* 0x397fe69a10187825 */ /* 0x000fc800078e00ff */
[----:B------:R-:W-:Y:S01]  /*1fdb0*/  IMAD.WIDE.U32 R34, R82, R74, RZ ;  /* 0x0000004a52227225 */ /* 0x000fe200078e00ff */
[----:B------:R-:W-:-:S03]  /*1fdc0*/  IADD3 R25, P3, PT, R20, R25, RZ ;  /* 0x0000001914197210 */ /* 0x000fc60007f7e0ff */
[----:B------:R-:W-:Y:S01]  /*1fdd0*/  IMAD.X R27, RZ, RZ, RZ, P4 ;  /* 0x000000ffff1b7224 */ /* 0x000fe200020e06ff */
[----:B------:R-:W-:Y:S01]  /*1fde0*/  IADD3 RZ, P1, PT, R32, R34, RZ ;  /* 0x0000002220ff7210 */ /* 0x000fe20007f3e0ff */
[----:B------:R-:W-:Y:S01]  /*1fdf0*/  IMAD.MOV.U32 R26, RZ, RZ, R21 ;  /* 0x000000ffff1a7224 */ /* 0x000fe200078e0015 */
[----:B------:R-:W-:Y:S01]  /*1fe00*/  IADD3.X R34, P4, PT, RZ, RZ, RZ, P0, !PT ;  /* 0x000000ffff227210 */ /* 0x000fe2000079e4ff */
[----:B------:R-:W-:Y:S01]  /*1fe10*/  IMAD.X R42, RZ, RZ, RZ, P5 ;  /* 0x000000ffff2a7224 */ /* 0x000fe200028e06ff */
[----:B------:R-:W-:Y:S01]  /*1fe20*/  IADD3 RZ, P0, PT, R30, R24, RZ ;  /* 0x000000181eff7210 */ /* 0x000fe20007f1e0ff */
[----:B------:R-:W-:Y:S01]  /*1fe30*/  IMAD.WIDE.U32.X R26, R17, 0x1a0111ea, R26, P3 ;  /* 0x1a0111ea111a7825 */ /* 0x000fe200018e041a */
[----:B------:R-:W-:Y:S02]  /*1fe40*/  IADD3 R34, P3, PT, R34, R23, RZ ;  /* 0x0000001722227210 */ /* 0x000fe40007f7e0ff */
[----:B------:R-:W-:Y:S01]  /*1fe50*/  IADD3 R35, P2, PT, R28, R35, RZ ;  /* 0x000000231c237210 */ /* 0x000fe20007f5e0ff */
[----:B------:R-:W-:Y:S01]  /*1fe60*/  IMAD.WIDE.U32 R22, R74, R82, R32 ;  /* 0x000000524a167225 */ /* 0x000fe200078e0020 */
[----:B------:R-:W-:-:S02]  /*1fe70*/  IADD3.X RZ, P0, PT, R31, R25, RZ, P0, !PT ;  /* 0x000000191fff7210 */ /* 0x000fc4000071e4ff */
        /* <DEDUP_REMOVED lines=38> */
[----:B------:R-:W-:Y:S01]  /*200e0*/  IADD3.X R35, P1, PT, RZ, R35, RZ, P1, !PT ;  /* 0x00000023ff237210 */ /* 0x000fe20000f3e4ff */
[----:B------:R-:W-:Y:S01]  /*200f0*/  IMAD.WIDE.U32 R16, R74, R78, R38 ;  /* 0x0000004e4a107225 */ /* 0x000fe200078e0026 */
[----:B------:R-:W-:-:S02]  /*20100*/  IADD3.X RZ, P4, PT, R39, R21, RZ, P4, !PT ;  /* 0x0000001527ff7210 */ /* 0x000fc4000279e4ff */
[----:B------:R-:W-:Y:S01]  /*20110*/  IADD3.X R34, PT, PT, RZ, RZ, R25, P1, P2 ;  /* 0x000000ffff227210 */ /* 0x000fe20000fe4419 */
[----:B------:R-:W-:Y:S01]  /*20120*/  IMAD R99, R18, -0x760c0004, R31 ;  /* 0x89f3fffc12637824 */ /* 0x000fe200078e021f */
[----:B------:R-:W-:Y:S01]  /*20130*/  IADD3.X R31, P5, PT, R28, R47, RZ, P5, !PT ;  /* 0x0000002f1c1f7210 */ /* 0x000fe20002fbe4ff */
[----:B------:R-:W-:Y:S01]  /*20140*/  IMAD.WIDE.U32 R20, R18, -0x30003, RZ ;  /* 0xfffcfffd12147825 */ /* 0x000fe200078e00ff */
[----:B------:R-:W-:Y:S02]  /*20150*/  IADD3 R24, P1, PT, R35, R16, RZ ;  /* 0x0000001023187210 */ /* 0x000fe40007f3e0ff */
[----:B------:R-:W-:Y:S01]  /*20160*/  IADD3.X R98, P5, PT, RZ, R98, RZ, P5, !PT ;  /* 0x00000062ff627210 */ /* 0x000fe20002fbe4ff */
[----:B------:R-:W-:Y:S02]  /*20170*/  IMAD.MOV.U32 R28, RZ, RZ, R33 ;  /* 0x000000ffff1c7224 */ /* 0x000fe400078e0021 */
[----:B------:R-:W-:Y:S01]  /*20180*/  IMAD.IADD R25, R17, 0x1, R32 ;  /* 0x0000000111197824 */ /* 0x000fe200078e0220 */
[----:B------:R-:W-:Y:S01]  /*20190*/  IADD3.X R100, PT, PT, RZ, RZ, R27, P5, P0 ;  /* 0x000000ffff647210 */ /* 0x000fe20002fe041b */
[----:B------:R-:W-:-:S02]  /*201a0*/  IMAD.IADD R99, R21, 0x1, R99 ;  /* 0x0000000115637824 */ /* 0x000fc400078e0263 */
[----:B------:R-:W-:Y:S01]  /*201b0*/  IMAD.WIDE.U32.X R16, R75, R79, R28, P6 ;  /* 0x0000004f4b107225 */ /* 0x000fe200030e041c */
[----:B------:R-:W-:-:S03]  /*201c0*/  IADD3.X R25, P1, PT, R25, R34, RZ, P1, !PT ;  /* 0x0000002219197210 */ /* 0x000fc60000f3e4ff */
[----:B------:R-:W-:Y:S01]  /*201d0*/  IMAD.WIDE.U32 R28, R99, -0x5555, RZ ;  /* 0xffffaaab631c7825 */ /* 0x000fe200078e00ff */
[----:B------:R-:W-:-:S03]  /*201e0*/  IADD3.X R101, P5, PT, RZ, R16, RZ, P4, !PT ;  /* 0x00000010ff657210 */ /* 0x000fc600027be4ff */
[----:B------:R-:W-:Y:S01]  /*201f0*/  IMAD.WIDE.U32 R32, R20, -0x5555, RZ ;  /* 0xffffaaab14207825 */ /* 0x000fe200078e00ff */
[----:B------:R-:W-:-:S03]  /*20200*/  IADD3.X R101, P1, PT, RZ, R101, RZ, P1, !PT ;  /* 0x00000065ff657210 */ /* 0x000fc60000f3e4ff */
[----:B------:R-:W-:Y:S01]  /*20210*/  IMAD.WIDE.U32 R26, R20, -0x5555, R18 ;  /* 0xffffaaab141a7825 */ /* 0x000fe200078e0012 */
[----:B------:R-:W-:Y:S02]  /*20220*/  IADD3.X R52, PT, PT, RZ, RZ, R17, P1, P5 ;  /* 0x000000ffff347210 */ /* 0x000fe40000fea411 */
[----:B------:R-:W-:Y:S01]  /*20230*/  IADD3 RZ, P0, PT, R18, R32, RZ ;  /* 0x0000002012ff7210 */ /* 0x000fe20007f1e0ff */
[----:B------:R-:W-:Y:S01]  /*20240*/  IMAD.WIDE.U32 R28, P2, R20, -0x46010001, R28 ;  /* 0xb9feffff141c7825 */ /* 0x000fe2000784001c */
[----:B------:R-:W-:-:S03]  /*20250*/  IADD3 RZ, P1, PT, RZ, R26, RZ ;  /* 0x0000001affff7210 */ /* 0x000fc60007f3e0ff */
[----:B------:R-:W-:Y:S01]  /*20260*/  IMAD.WIDE.U32 R34, R99, -0x4eac0001, RZ ;  /* 0xb153ffff63227825 */ /* 0x000fe200078e00ff */
[----:B------:R-:W-:-:S03]  /*20270*/  IADD3 R18, P4, PT, R28, R33, RZ ;  /* 0x000000211c127210 */ /* 0x000fc60007f9e0ff */
[----:B------:R-:W-:Y:S01]  /*20280*/  IMAD.IADD R21, R27, 0x1, R28 ;  /* 0x000000011b157824 */ /* 0x000fe200078e021c */
[----:B------:R-:W-:Y:S01]  /*20290*/  IADD3.X RZ, P0, PT, R19, R18, RZ, P0, !PT ;  /* 0x0000001213ff7210 */ /* 0x000fe2000071e4ff */
        /* <DEDUP_REMOVED lines=12> */
[----:B------:R-:W-:-:S04]  /*20360*/  IMAD.WIDE.U32 R26, R99, -0xc7aed41, RZ ;  /* 0xf38512bf631a7825 */ /* 0x000fc800078e00ff */
[----:B------:R-:W-:-:S04]  /*20370*/  IMAD.WIDE.U32 R34, R20, -0x4eac0001, R40 ;  /* 0xb153ffff14227825 */ /* 0x000fc800078e0028 */
[----:B------:R-:W-:Y:S01]  /*20380*/  IMAD.X R37, RZ, RZ, RZ, P6 ;  /* 0x000000ffff257224 */ /* 0x000fe200030e06ff */
[----:B------:R-:W-:Y:S01]  /*20390*/  IADD3 R29, P6, PT, R38, R19, RZ ;  /* 0x00000013261d7210 */ /* 0x000fe20007fde0ff */
[----:B------:R-:W-:Y:S02]  /*203a0*/  IMAD.MOV.U32 R36, RZ, RZ, R17 ;  /* 0x000000ffff247224 */ /* 0x000fe400078e0011 */
[----:B------:R-:W-:Y:S01]  /*203b0*/  IMAD.IADD R21, R35, 0x1, R16 ;  /* 0x0000000123157824 */ /* 0x000fe200078e0210 */
[----:B------:R-:W-:Y:S01]  /*203c0*/  IADD3.X R35, P0, PT, RZ, R32, RZ, P0, !PT ;  /* 0x00000020ff237210 */ /* 0x000fe2000071e4ff */
[----:B------:R-:W-:Y:S02]  /*203d0*/  IMAD.X R41, RZ, RZ, RZ, P4 ;  /* 0x000000ffff297224 */ /* 0x000fe400020e06ff */
[----:B------:R-:W-:Y:S01]  /*203e0*/  IMAD.WIDE.U32 R16, R99, 0x434bacd7, RZ ;  /* 0x434bacd763107825 */ /* 0x000fe200078e00ff */
[----:B------:R-:W-:-:S03]  /*203f0*/  IADD3.X R35, P1, PT, RZ, R35, RZ, P1, !PT ;  /* 0x00000023ff237210 */ /* 0x000fc60000f3e4ff */
[----:B------:R-:W-:-:S04]  /*20400*/  IMAD.WIDE.U32 R42, P4, R20, 0x64774b84, R26 ;  /* 0x64774b84142a7825 */ /* 0x000fc8000788001a */
[----:B------:R-:W-:-:S04]  /*20410*/  IMAD.WIDE.U32 R44, R20, -0xc7aed41, RZ ;  /* 0xf38512bf142c7825 */ /* 0x000fc800078e00ff */
[----:B------:R-:W-:Y:S02]  /*20420*/  IMAD.MOV.U32 R40, RZ, RZ, R39 ;  /* 0x000000ffff287224 */ /* 0x000fe400078e0027 */
[----:B------:R-:W-:Y:S01]  /*20430*/  IMAD.WIDE.U32.X R36, R99, 0x1eabfffe, R36, P2 ;  /* 0x1eabfffe63247825 */ /* 0x000fe200010e0424 */
[----:B------:R-:W-:-:S03]  /*20440*/  IADD3 RZ, P2, PT, R22, R18, RZ ;  /* 0x0000001216ff7210 */ /* 0x000fc60007f5e0ff */
[----:B------:R-:W-:Y:S01]  /*20450*/  IMAD.X R47, RZ, RZ, RZ, P4 ;  /* 0x000000ffff2f7224 */ /* 0x000fe200020e06ff */
[----:B------:R-:W-:Y:S01]  /*20460*/  IADD3.X RZ, P2, PT, R23, R29, RZ, P2, !PT ;  /* 0x0000001d17ff7210 */ /* 0x000fe2000175e4ff */
        /* <DEDUP_REMOVED lines=17> */
[----:B------:R-:W-:Y:S01]  /*20580*/  IMAD.WIDE.U32 R28, P6, R75, R76, R16 ;  /* 0x0000004c4b1c7225 */ /* 0x000fe200078c0010 */
[----:B------:R-:W-:Y:S02]  /*20590*/  IADD3.X R16, PT, PT, RZ, RZ, R33, P1, P0 ;  /* 0x000000ffff107210 */ /* 0x000fe40000fe0421 */
[----:B------:R-:W-:Y:S01]  /*205a0*/  IADD3 RZ, P0, PT, R24, R44, RZ ;  /* 0x0000002c18ff7210 */ /* 0x000fe20007f1e0ff */
[----:B------:R-:W-:Y:S01]  /*205b0*/  IMAD.WIDE.U32.X R26, R99, 0x1a0111ea, R26, P4 ;  /* 0x1a0111ea631a7825 */ /* 0x000fe200020e041a */
[----:B------:R-:W-:Y:S02]  /*205c0*/  IADD3 R17, P4, PT, R35, R34, RZ ;  /* 0x0000002223117210 */ /* 0x000fe40007f9e0ff */
[----:B------:R-:W-:Y:S01]  /*205d0*/  IADD3.X RZ, P0, PT, R25, R39, RZ, P0, !PT ;  /* 0x0000002719ff7210 */ /* 0x000fe2000071e4ff */
[----:B------:R-:W-:Y:S01]  /*205e0*/  IMAD.WIDE.U32 R18, R76, R74, RZ ;  /* 0x0000004a4c127225 */ /* 0x000fe200078e00ff */
[----:B------:R-:W-:-:S02]  /*205f0*/  IADD3.X R16, P4, PT, R21, R16, RZ, P4, !PT ;  /* 0x0000001015107210 */ /* 0x000fc4000279e4ff */
[----:B------:R-:W-:Y:S01]  /*20600*/  IADD3.X R21, P5, PT, RZ, R36, RZ, P5, !PT ;  /* 0x00000024ff157210 */ /* 0x000fe20002fbe4ff */
[----:B------:R-:W-:Y:S01]  /*20610*/  IMAD.X R33, RZ, RZ, RZ, P6 ;  /* 0x000000ffff217224 */ /* 0x000fe200030e06ff */
[----:B------:R-:W-:Y:S01]  /*20620*/  IADD3 R35, P6, PT, R28, R19, RZ ;  /* 0x000000131c237210 */ /* 0x000fe20007fde0ff */
[----:B------:R-:W-:Y:S01]  /*20630*/  IMAD.MOV.U32 R32, RZ, RZ, R29 ;  /* 0x000000ffff207224 */ /* 0x000fe200078e001d */
        /* <DEDUP_REMOVED lines=8> */
[----:B------:R-:W-:Y:S01]  /*206c0*/  IADD3 R34, P4, PT, R101, R22, RZ ;  /* 0x0000001665227210 */ /* 0x000fe20007f9e0ff */
[----:B------:R-:W-:Y:S01]  /*206d0*/  IMAD.IADD R23, R23, 0x1, R28 ;  /* 0x0000000117177824 */ /* 0x000fe200078e021c */
[----:B------:R-:W-:Y:S01]  /*206e0*/  IADD3.X R21, P2, PT, RZ, R40, RZ, P2, !PT ;  /* 0x00000028ff157210 */ /* 0x000fe2000175e4ff */
[----:B------:R-:W-:Y:S01]  /*206f0*/  IMAD.WIDE.U32.X R28, R75, R77, R32, P6 ;  /* 0x0000004d4b1c7225 */ /* 0x000fe200030e0420 */
[----:B------:R-:W-:Y:S02]  /*20700*/  IADD3.X R19, P5, PT, R19, R36, RZ, P5, !PT ;  /* 0x0000002413137210 */ /* 0x000fe40002fbe4ff */
[----:B------:R-:W-:Y:S01]  /*20710*/  IADD3.X R35, P4, PT, R23, R52, RZ, P4, !PT ;  /* 0x0000003417237210 */ /* 0x000fe2000279e4ff */
[----:B------:R-:W-:Y:S01]  /*20720*/  IMAD.WIDE.U32 R32, R20, -0xc7aed41, R24 ;  /* 0xf38512bf14207825 */ /* 0x000fe200078e0018 */
[----:B------:R-:W-:-:S02]  /*20730*/  IADD3.X R21, P5, PT, RZ, R21, RZ, P5, !PT ;  /* 0x00000015ff157210 */ /* 0x000fc40002fbe4ff */
[----:B------:R-:W-:Y:S01]  /*20740*/  IADD3.X R24, P1, PT, RZ, R28, RZ, P1, !PT ;  /* 0x0000001cff187210 */ /* 0x000fe20000f3e4ff */
[----:B------:R-:W-:Y:S01]  /*20750*/  IMAD.IADD R37, R33, 0x1, R42 ;  /* 0x0000000121257824 */ /* 0x000fe200078e022a */
[----:B------:R-:W-:Y:S01]  /*20760*/  IADD3.X R40, PT, PT, RZ, RZ, R41, P5, P2 ;  /* 0x000000ffff287210 */ /* 0x000fe20002fe4429 */
[----:B------:R-:W-:Y:S01]  /*20770*/  IMAD.WIDE.U32 R22, R75, R74, RZ ;  /* 0x0000004a4b167225 */ /* 0x000fe200078e00ff */
[----:B------:R-:W-:Y:S02]  /*20780*/  IADD3.X R33, P4, PT, RZ, R24, RZ, P4, !PT ;  /* 0x00000018ff217210 */ /* 0x000fe4000279e4ff */
[----:B------:R-:W-:Y:S02]  /*20790*/  IADD3 R30, P6, PT, R98, R103, RZ ;  /* 0x00000067621e7210 */ /* 0x000fe40007fde0ff */
[----:B------:R-:W-:Y:S01]  /*207a0*/  IADD3 R36, P2, PT, R21, R32, RZ ;  /* 0x0000002015247210 */ /* 0x000fe20007f5e0ff */
[----:B------:R-:W-:Y:S01]  /*207b0*/  IMAD.WIDE.U32 R24, P5, R74, R75, R22 ;  /* 0x0000004b4a187225 */ /* 0x000fe200078a0016 */
[----:B------:R-:W-:-:S02]  /*207c0*/  IADD3.X R38, PT, PT, RZ, RZ, R29, P4, P1 ;  /* 0x000000ffff267210 */ /* 0x000fc400027e241d */
[----:B------:R-:W-:Y:S01]  /*207d0*/  IADD3.X R31, P6, PT, R100, R105, RZ, P6, !PT ;  /* 0x00000069641f7210 */ /* 0x000fe200037de4ff */
[----:B------:R-:W-:Y:S01]  /*207e0*/  IMAD.WIDE.U32 R28, R20, 0x434bacd7, R34 ;  /* 0x434bacd7141c7825 */ /* 0x000fe200078e0022 */
[----:B------:R-:W-:Y:S02]  /*207f0*/  IADD3.X R37, P4, PT, R37, R40, RZ, P2, !PT ;  /* 0x0000002825257210 */ /* 0x000fe4000179e4ff */
[----:B------:R-:W-:Y:S01]  /*20800*/  IADD3.X R21, P0, PT, RZ, R46, RZ, P0, !PT ;  /* 0x0000002eff157210 */ /* 0x000fe2000071e4ff */
[----:B------:R-:W-:Y:S01]  /*20810*/  IMAD.WIDE.U32 R22, R74, R74, R30 ;  /* 0x0000004a4a167225 */ /* 0x000fe200078e001e */
[----:B------:R-:W-:Y:S02]  /*20820*/  IADD3 RZ, P2, PT, R34, R50, RZ ;  /* 0x0000003222ff7210 */ /* 0x000fe40007f5e0ff */
[----:B------:R-:W-:Y:S01]  /*20830*/  IADD3.X R21, P4, PT, RZ, R21, RZ, P4, !PT ;  /* 0x00000015ff157210 */ /* 0x000fe2000279e4ff */
[----:B------:R-:W-:Y:S01]  /*20840*/  IMAD.IADD R48, R29, 0x1, R48 ;  /* 0x000000011d307824 */ /* 0x000fe200078e0230 */
[----:B------:R-:W-:-:S02]  /*20850*/  IADD3.X RZ, P2, PT, R35, R43, RZ, P2, !PT ;  /* 0x0000002b23ff7210 */ /* 0x000fc4000175e4ff */
[----:B------:R-:W-:Y:S02]  /*20860*/  IADD3.X R47, PT, PT, RZ, RZ, R47, P4, P0 ;  /* 0x000000ffff2f7210 */ /* 0x000fe400027e042f */
[----:B------:R-:W-:Y:S01]  /*20870*/  IADD3 R34, P4, PT, R21, R28, RZ ;  /* 0x0000001c15227210 */ /* 0x000fe20007f9e0ff */
[----:B------:R-:W-:Y:S01]  /*20880*/  IMAD.X R21, RZ, RZ, RZ, P5 ;  /* 0x000000ffff157224 */ /* 0x000fe200028e06ff */
[----:B------:R-:W-:Y:S01]  /*20890*/  IADD3 R32, P1, PT, R33, R22, RZ ;  /* 0x0000001621207210 */ /* 0x000fe20007f3e0ff */
[----:B------:R-:W-:Y:S01]  /*208a0*/  IMAD.IADD R33, R23, 0x1, R24 ;  /* 0x0000000117217824 */ /* 0x000fe200078e0218 */
[----:B------:R-:W-:Y:S01]  /*208b0*/  IADD3.X R35, P4, PT, R48, R47, RZ, P4, !PT ;  /* 0x0000002f30237210 */ /* 0x000fe2000279e4ff */
[----:B------:R-:W-:Y:S01]  /*208c0*/  IMAD.WIDE.U32 R22, R74, R74, RZ ;  /* 0x0000004a4a167225 */ /* 0x000fe200078e00ff */
[----:B------:R-:W-:Y:S02]  /*208d0*/  IADD3.X R29, P2, PT, RZ, R54, RZ, P2, !PT ;  /* 0x00000036ff1d7210 */ /* 0x000fe4000175e4ff */
[----:B------:R-:W-:-:S02]  /*208e0*/  IADD3.X R33, P1, PT, R33, R38, RZ, P1, !PT ;  /* 0x0000002621217210 */ /* 0x000fc40000f3e4ff */
[----:B------:R-:W-:Y:S02]  /*208f0*/  IADD3.X R29, P4, PT, RZ, R29, RZ, P4, !PT ;  /* 0x0000001dff1d7210 */ /* 0x000fe4000279e4ff */
[----:B------:R-:W-:Y:S02]  /*20900*/  IADD3 R39, P5, PT, R24, R23, RZ ;  /* 0x0000001718277210 */ /* 0x000fe40007fbe0ff */
        /* <DEDUP_REMOVED lines=88> */
.L_x_1372:
[----:B------:R-:W-:Y:S05]  /*20e90*/  BSYNC.RELIABLE B5 ;  /* 0x0000000000057941 */ /* 0x000fea0003800100 */
.L_x_1371:
        /* <DEDUP_REMOVED lines=12> */
.L_x_1373:
[----:B------:R-:W-:Y:S05]  /*20f60*/  BSYNC.RECONVERGENT B4 ;  /* 0x0000000000047941 */ /* 0x000fea0003800200 */
.L_x_1370:
        /* <DEDUP_REMOVED lines=43> */
[----:B------:R-:W-:Y:S01]  /*21220*/  IMAD.X R37, RZ, RZ, RZ, P1 ;  /* 0x000000ffff257224 */ /* 0x000fe200008e06ff */
[----:B------:R-:W-:Y:S01]  /*21230*/  IADD3 R33, P3, PT, R39, R40, RZ ;  /* 0x0000002827217210 */ /* 0x000fe20007f7e0ff */
[----:B------:R-:W-:Y:S01]  /*21240*/  IMAD.MOV.U32 R36, RZ, RZ, R41 ;  /* 0x000000ffff247224 */ /* 0x000fe200078e0029 */
[----:B------:R-:W-:Y:S01]  /*21250*/  IADD3.X R39, P2, PT, RZ, R28, RZ, P2, !PT ;  /* 0x0000001cff277210 */ /* 0x000fe2000175e4ff */
[-C--:B------:R-:W-:Y:S01]  /*21260*/  IMAD.WIDE.U32 R42, R23, R17.reuse, RZ ;  /* 0x00000011172a7225 */ /* 0x080fe200078e00ff */
[-C--:B------:R-:W-:Y:S02]  /*21270*/  IADD3 RZ, P4, PT, RZ, R38.reuse, RZ ;  /* 0x00000026ffff7210 */ /* 0x080fe40007f9e0ff */
[----:B------:R-:W-:Y:S01]  /*21280*/  IADD3 R38, P1, PT, R39, R38, RZ ;  /* 0x0000002627267210 */ /* 0x000fe20007f3e0ff */
[----:B------:R-:W-:Y:S01]  /*21290*/  IMAD R39, R55, -0x30003, RZ ;  /* 0xfffcfffd37277824 */ /* 0x000fe200078e02ff */
[----:B------:R-:W-:Y:S01]  /*212a0*/  IADD3.X R48, PT, PT, RZ, RZ, R29, P2, P0 ;  /* 0x000000ffff307210 */ /* 0x000fe200017e041d */
[----:B------:R-:W-:Y:S01]  /*212b0*/  IMAD.WIDE.U32 R40, R20, R17, RZ ;  /* 0x0000001114287225 */ /* 0x000fe200078e00ff */
[----:B------:R-:W-:-:S03]  /*212c0*/  IADD3.X RZ, P4, PT, RZ, R33, RZ, P4, !PT ;  /* 0x00000021ffff7210 */ /* 0x000fc6000279e4ff */
[----:B------:R-:W-:Y:S01]  /*212d0*/  IMAD R117, R32, -0x760c0004, R39 ;  /* 0x89f3fffc20757824 */ /* 0x000fe200078e0227 */
[----:B------:R-:W-:Y:S01]  /*212e0*/  IADD3.X R39, P1, PT, R33, R48, RZ, P1, !PT ;  /* 0x0000003021277210 */ /* 0x000fe20000f3e4ff */
[----:B------:R-:W-:-:S04]  /*212f0*/  IMAD.WIDE.U32 R42, P5, R16, R22, R42 ;  /* 0x00000016102a7225 */ /* 0x000fc800078a002a */
[----:B------:R-:W-:-:S04]  /*21300*/  IMAD.WIDE.U32 R28, R32, -0x30003, RZ ;  /* 0xfffcfffd201c7825 */ /* 0x000fc800078e00ff */
[----:B------:R-:W-:-:S04]  /*21310*/  IMAD.WIDE.U32 R40, P2, R16, R21, R40 ;  /* 0x0000001510287225 */ /* 0x000fc80007840028 */
[----:B------:R-:W-:-:S04]  /*21320*/  IMAD.WIDE.U32 R48, R21, R17, RZ ;  /* 0x0000001115307225 */ /* 0x000fc800078e00ff */
[----:B------:R-:W-:-:S04]  /*21330*/  IMAD.WIDE.U32.X R36, R16, R24, R36, P3 ;  /* 0x0000001810247225 */ /* 0x000fc800018e0424 */
[----:B------:R-:W-:-:S04]  /*21340*/  IMAD.WIDE.U32 R44, R22, R17, RZ ;  /* 0x00000011162c7225 */ /* 0x000fc800078e00ff */
[----:B------:R-:W-:Y:S01]  /*21350*/  IMAD.X R47, RZ, RZ, RZ, P5 ;  /* 0x000000ffff2f7224 */ /* 0x000fe200028e06ff */
[----:B------:R-:W-:Y:S01]  /*21360*/  IADD3 R52, P5, PT, R49, R40, RZ ;  /* 0x0000002831347210 */ /* 0x000fe20007fbe0ff */
[----:B------:R-:W-:Y:S01]  /*21370*/  IMAD.IADD R117, R29, 0x1, R117 ;  /* 0x000000011d757824 */ /* 0x000fe200078e0275 */
[----:B------:R-:W-:Y:S01]  /*21380*/  IADD3.X R49, P4, PT, RZ, R36, RZ, P4, !PT ;  /* 0x00000024ff317210 */ /* 0x000fe2000279e4ff */
[----:B------:R-:W-:Y:S01]  /*21390*/  IMAD.MOV.U32 R46, RZ, RZ, R43 ;  /* 0x000000ffff2e7224 */ /* 0x000fe200078e002b */
[----:B------:R-:W-:Y:S01]  /*213a0*/  IADD3 R45, P0, PT, R45, R42, RZ ;  /* 0x0000002a2d2d7210 */ /* 0x000fe20007f1e0ff */
[----:B------:R-:W-:Y:S01]  /*213b0*/  IMAD.WIDE.U32 R56, R28, -0x5555, RZ ;  /* 0xffffaaab1c387825 */ /* 0x000fe200078e00ff */
[----:B------:R-:W-:-:S03]  /*213c0*/  IADD3.X R49, P6, PT, RZ, R49, RZ, P1, !PT ;  /* 0x00000031ff317210 */ /* 0x000fc60000fde4ff */
[----:B------:R-:W-:Y:S01]  /*213d0*/  IMAD.WIDE.U32 R42, R117, -0x5555, RZ ;  /* 0xffffaaab752a7825 */ /* 0x000fe200078e00ff */
[----:B------:R-:W-:-:S03]  /*213e0*/  IADD3.X R114, PT, PT, RZ, RZ, R37, P6, P4 ;  /* 0x000000ffff727210 */ /* 0x000fc600037e8425 */
[----:B------:R-:W-:-:S04]  /*213f0*/  IMAD.WIDE.U32 R72, R117, -0x4eac0001, RZ ;  /* 0xb153ffff75487825 */ /* 0x000fc800078e00ff */
[----:B------:R-:W-:Y:S02]  /*21400*/  IMAD.MOV.U32 R54, RZ, RZ, R32 ;  /* 0x000000ffff367224 */ /* 0x000fe400078e0020 */
[----:B------:R-:W-:Y:S01]  /*21410*/  IMAD.X R51, RZ, RZ, RZ, P2 ;  /* 0x000000ffff337224 */ /* 0x000fe200010e06ff */
[----:B------:R-:W-:Y:S01]  /*21420*/  IADD3 RZ, P2, PT, R32, R56, RZ ;  /* 0x0000003820ff7210 */ /* 0x000fe20007f5e0ff */
[----:B------:R-:W-:-:S04]  /*21430*/  IMAD.WIDE.U32 R42, P3, R28, -0x46010001, R42 ;  /* 0xb9feffff1c2a7825 */ /* 0x000fc8000786002a */
[----:B------:R-:W-:Y:S01]  /*21440*/  IMAD.WIDE.U32 R32, R28, -0x5555, R54 ;  /* 0xffffaaab1c207825 */ /* 0x000fe200078e0036 */
[----:B------:R-:W-:-:S03]  /*21450*/  IADD3 R57, P1, PT, R42, R57, RZ ;  /* 0x000000392a397210 */ /* 0x000fc60007f3e0ff */
[C---:B------:R-:W-:Y:S01]  /*21460*/  IMAD.WIDE.U32 R36, R28.reuse, -0x4eac0001, RZ ;  /* 0xb153ffff1c247825 */ /* 0x040fe200078e00ff */
[----:B------:R-:W-:Y:S02]  /*21470*/  IADD3 RZ, P4, PT, RZ, R32, RZ ;  /* 0x00000020ffff7210 */ /* 0x000fe40007f9e0ff */
[----:B------:R-:W-:Y:S01]  /*21480*/  IADD3.X RZ, P2, PT, R55, R57, RZ, P2, !PT ;  /* 0x0000003937ff7210 */ /* 0x000fe2000175e4ff */
[----:B------:R-:W-:-:S04]  /*21490*/  IMAD.WIDE.U32 R72, P6, R28, 0x1eabfffe, R72 ;  /* 0x1eabfffe1c487825 */ /* 0x000fc800078c0048 */
[----:B------:R-:W-:Y:S02]  /*214a0*/  IMAD.IADD R29, R33, 0x1, R42 ;  /* 0x00000001211d7824 */ /* 0x000fe400078e022a */
[----:B------:R-:W-:Y:S01]  /*214b0*/  IMAD.X R33, RZ, RZ, RZ, P3 ;  /* 0x000000ffff217224 */ /* 0x000fe200018e06ff */
[----:B------:R-:W-:Y:S01]  /*214c0*/  IADD3 R115, P3, PT, R72, R37, RZ ;  /* 0x0000002548737210 */ /* 0x000fe20007f7e0ff */
[----:B------:R-:W-:Y:S01]  /*214d0*/  IMAD.WIDE.U32.X R46, R16, R23, R46, P0 ;  /* 0x00000017102e7225 */ /* 0x000fe200000e042e */
[----:B------:R-:W-:Y:S02]  /*214e0*/  IADD3 RZ, P0, PT, R30, R36, RZ ;  /* 0x000000241eff7210 */ /* 0x000fe40007f1e0ff */
[----:B------:R-:W-:Y:S01]  /*214f0*/  IADD3.X RZ, P4, PT, RZ, R29, RZ, P4, !PT ;  /* 0x0000001dffff7210 */ /* 0x000fe2000279e4ff */
[----:B------:R-:W-:Y:S01]  /*21500*/  IMAD.WIDE.U32 R36, R117, -0x94f09dc, RZ ;  /* 0xf6b0f62475247825 */ /* 0x000fe200078e00ff */
[----:B------:R-:W-:-:S03]  /*21510*/  IADD3.X RZ, P0, PT, R31, R115, RZ, P0, !PT ;  /* 0x000000731fff7210 */ /* 0x000fc6000071e4ff */
[----:B------:R-:W-:Y:S02]  /*21520*/  IMAD.MOV.U32 R50, RZ, RZ, R41 ;  /* 0x000000ffff327224 */ /* 0x000fe400078e0029 */
[----:B------:R-:W-:Y:S02]  /*21530*/  IMAD.MOV.U32 R32, RZ, RZ, R43 ;  /* 0x000000ffff207224 */ /* 0x000fe400078e002b */
        /* <DEDUP_REMOVED lines=9> */
[----:B------:R-:W-:Y:S01]  /*215d0*/  IMAD.WIDE.U32 R106, P1, R28, 0x64774b84, R40 ;  /* 0x64774b841c6a7825 */ /* 0x000fe20007820028 */
[----:B------:R-:W-:-:S03]  /*215e0*/  IADD3.X R29, P2, PT, RZ, R54, RZ, P2, !PT ;  /* 0x00000036ff1d7210 */ /* 0x000fc6000175e4ff */
[----:B------:R-:W-:Y:S01]  /*215f0*/  IMAD.WIDE.U32.X R98, R117, 0x1eabfffe, R98, P3 ;  /* 0x1eabfffe75627825 */ /* 0x000fe200018e0462 */
[----:B------:R-:W-:-:S03]  /*21600*/  IADD3.X R29, P4, PT, RZ, R29, RZ, P4, !PT ;  /* 0x0000001dff1d7210 */ /* 0x000fc6000279e4ff */
[----:B------:R-:W-:-:S04]  /*21610*/  IMAD.WIDE.U32 R110, R28, 0x434bacd7, RZ ;  /* 0x434bacd71c6e7825 */ /* 0x000fc800078e00ff */
[----:B------:R-:W-:-:S04]  /*21620*/  IMAD.WIDE.U32 R40, P3, R28, 0x4b1ba7b6, R42 ;  /* 0x4b1ba7b61c287825 */ /* 0x000fc8000786002a */
[----:B------:R-:W-:Y:S02]  /*21630*/  IMAD.MOV.U32 R104, RZ, RZ, R101 ;  /* 0x000000ffff687224 */ /* 0x000fe400078e0065 */
[----:B------:R-:W-:-:S04]  /*21640*/  IMAD.WIDE.U32 R108, R28, -0xc7aed41, RZ ;  /* 0xf38512bf1c6c7825 */ /* 0x000fc800078e00ff */
[----:B------:R-:W-:Y:S01]  /*21650*/  IMAD.WIDE.U32.X R104, R117, 0x6730d2a0, R104, P6 ;  /* 0x6730d2a075687825 */ /* 0x000fe200030e0468 */
[----:B------:R-:W-:-:S03]  /*21660*/  IADD3 R111, P6, PT, R40, R111, RZ ;  /* 0x0000006f286f7210 */ /* 0x000fc60007fde0ff */
[----:B------:R-:W-:Y:S01]  /*21670*/  IMAD.X R37, RZ, RZ, RZ, P3 ;  /* 0x000000ffff257224 */ /* 0x000fe200018e06ff */
[----:B------:R-:W-:Y:S01]  /*21680*/  IADD3 RZ, P3, PT, RZ, R44, RZ ;  /* 0x0000002cffff7210 */ /* 0x000fe20007f7e0ff */
[----:B------:R-:W-:Y:S02]  /*21690*/  IMAD.MOV.U32 R36, RZ, RZ, R41 ;  /* 0x000000ffff247224 */ /* 0x000fe400078e0029 */
[----:B------:R-:W-:Y:S01]  /*216a0*/  IMAD.X R43, RZ, RZ, RZ, P1 ;  /* 0x000000ffff2b7224 */ /* 0x000fe200008e06ff */
[----:B------:R-:W-:Y:S01]  /*216b0*/  IADD3 R109, P1, PT, R106, R109, RZ ;  /* 0x0000006d6a6d7210 */ /* 0x000fe20007f3e0ff */
        /* <DEDUP_REMOVED lines=8> */
[----:B------:R-:W-:-:S04]  /*21740*/  IMAD.WIDE.U32 R32, P1, R28, 0x1a0111ea, R56 ;  /* 0x1a0111ea1c207825 */ /* 0x000fc80007820038 */
[----:B------:R-:W-:Y:S01]  /*21750*/  IMAD.MOV.U32 R114, RZ, RZ, R33 ;  /* 0x000000ffff727224 */ /* 0x000fe200078e0021 */
[----:B------:R-:W-:Y:S01]  /*21760*/  IADD3.X R33, P6, PT, RZ, R41, RZ, P6, !PT ;  /* 0x00000029ff217210 */ /* 0x000fe200037de4ff */
[----:B------:R-:W-:-:S03]  /*21770*/  IMAD.WIDE.U32 R56, R28, -0x4eac0001, R30 ;  /* 0xb153ffff1c387825 */ /* 0x000fc600078e001e */
[----:B------:R-:W-:Y:S01]  /*21780*/  IADD3.X R41, PT, PT, RZ, RZ, R47, P6, P3 ;  /* 0x000000ffff297210 */ /* 0x000fe200037e642f */
[----:B------:R-:W-:Y:S01]  /*21790*/  IMAD.WIDE.U32.X R46, R16, R20, R50, P5 ;  /* 0x00000014102e7225 */ /* 0x000fe200028e0432 */
[----:B------:R-:W-:Y:S02]  /*217a0*/  IADD3 RZ, P6, PT, RZ, R48, RZ ;  /* 0x00000030ffff7210 */ /* 0x000fe40007fde0ff */
[----:B------:R-:W-:Y:S01]  /*217b0*/  IADD3 R56, P3, PT, R29, R56, RZ ;  /* 0x000000381d387210 */ /* 0x000fe20007f7e0ff */
[----:B------:R-:W-:Y:S01]  /*217c0*/  IMAD.WIDE.U32 R112, R28, 0x397fe69a, RZ ;  /* 0x397fe69a1c707825 */ /* 0x000fe200078e00ff */
[----:B------:R-:W-:Y:S02]  /*217d0*/  IADD3.X R29, PT, PT, RZ, RZ, R55, P4, P2 ;  /* 0x000000ffff1d7210 */ /* 0x000fe400027e4437 */
[----:B------:R-:W-:Y:S01]  /*217e0*/  IADD3 R54, P2, PT, R33, R48, RZ ;  /* 0x0000003021367210 */ /* 0x000fe20007f5e0ff */
[----:B------:R-:W-:Y:S01]  /*217f0*/  IMAD.IADD R72, R57, 0x1, R72 ;  /* 0x0000000139487824 */ /* 0x000fe200078e0248 */
[----:B------:R-:W-:Y:S01]  /*21800*/  IADD3.X RZ, P5, PT, RZ, R52, RZ, P6, !PT ;  /* 0x00000034ffff7210 */ /* 0x000fe200037be4ff */
[----:B------:R-:W-:Y:S01]  /*21810*/  IMAD.X R115, RZ, RZ, RZ, P1 ;  /* 0x000000ffff737224 */ /* 0x000fe200008e06ff */
[----:B------:R-:W-:Y:S01]  /*21820*/  IADD3.X R55, P6, PT, R52, R41, RZ, P2, !PT ;  /* 0x0000002934377210 */ /* 0x000fe200017de4ff */
[----:B------:R-:W-:Y:S01]  /*21830*/  IMAD.WIDE.U32 R48, R16, R18, RZ ;  /* 0x0000001210307225 */ /* 0x000fe200078e00ff */
[----:B------:R-:W-:-:S02]  /*21840*/  IADD3.X R101, P2, PT, RZ, R46, RZ, P5, !PT ;  /* 0x0000002eff657210 */ /* 0x000fc40002f5e4ff */
[----:B------:R-:W-:Y:S02]  /*21850*/  IADD3 R107, P1, PT, R32, R113, RZ ;  /* 0x00000071206b7210 */ /* 0x000fe40007f3e0ff */
[----:B------:R-:W-:Y:S01]  /*21860*/  IADD3.X R57, P3, PT, R72, R29, RZ, P3, !PT ;  /* 0x0000001d48397210 */ /* 0x000fe20001f7e4ff */
[----:B------:R-:W-:Y:S01]  /*21870*/  IMAD.WIDE.U32 R72, R17, R18, RZ ;  /* 0x0000001211487225 */ /* 0x000fe200078e00ff */
[----:B------:R-:W-:Y:S02]  /*21880*/  IADD3.X R101, P6, PT, RZ, R101, RZ, P6, !PT ;  /* 0x00000065ff657210 */ /* 0x000fe400037de4ff */
[----:B------:R-:W-:Y:S01]  /*21890*/  IADD3.X R29, P0, PT, RZ, R98, RZ, P0, !PT ;  /* 0x00000062ff1d7210 */ /* 0x000fe2000071e4ff */
[----:B------:R-:W-:Y:S01]  /*218a0*/  IMAD.WIDE.U32.X R30, R117, 0x1a0111ea, R114, P1 ;  /* 0x1a0111ea751e7825 */ /* 0x000fe200008e0472 */
[----:B------:R-:W-:Y:S02]  /*218b0*/  IADD3 RZ, P1, PT, R34, R102, RZ ;  /* 0x0000006622ff7210 */ /* 0x000fe40007f3e0ff */
[----:B------:R-:W-:Y:S01]  /*218c0*/  IADD3.X R33, PT, PT, RZ, RZ, R47, P6, P2 ;  /* 0x000000ffff217210 */ /* 0x000fe200037e442f */
[----:B------:R-:W-:Y:S01]  /*218d0*/  IMAD.WIDE.U32 R50, P5, R17, R19, R48 ;  /* 0x0000001311327225 */ /* 0x000fe200078a0030 */
[----:B------:R-:W-:-:S02]  /*218e0*/  IADD3.X R29, P6, PT, RZ, R29, RZ, P3, !PT ;  /* 0x0000001dff1d7210 */ /* 0x000fc40001fde4ff */
[----:B------:R-:W-:Y:S01]  /*218f0*/  IADD3 RZ, P4, PT, R38, R108, RZ ;  /* 0x0000006c26ff7210 */ /* 0x000fe20007f9e0ff */
[----:B------:R-:W-:Y:S01]  /*21900*/  IMAD.WIDE.U32 R48, R28, -0x94f09dc, R34 ;  /* 0xf6b0f6241c307825 */ /* 0x000fe200078e0022 */
[----:B------:R-:W-:Y:S02]  /*21910*/  IADD3 R41, P3, PT, R50, R73, RZ ;  /* 0x0000004932297210 */ /* 0x000fe40007f7e0ff */
[----:B------:R-:W-:Y:S01]  /*21920*/  IADD3.X RZ, P1, PT, R35, R103, RZ, P1, !PT ;  /* 0x0000006723ff7210 */ /* 0x000fe20000f3e4ff */
[----:B------:R-:W-:Y:S01]  /*21930*/  IMAD.X R47, RZ, RZ, RZ, P5 ;  /* 0x000000ffff2f7224 */ /* 0x000fe200028e06ff */
[----:B------:R-:W-:Y:S01]  /*21940*/  IADD3 RZ, P2, PT, R56, R72, RZ ;  /* 0x0000004838ff7210 */ /* 0x000fe20007f5e0ff */
[----:B------:R-:W-:Y:S01]  /*21950*/  IMAD.WIDE.U32 R34, R17, R18, R56 ;  /* 0x0000001211227225 */ /* 0x000fe200078e0038 */
[----:B------:R-:W-:Y:S02]  /*21960*/  IADD3.X R99, PT, PT, RZ, RZ, R99, P6, P0 ;  /* 0x000000ffff637210 */ /* 0x000fe400037e0463 */
[----:B------:R-:W-:Y:S01]  /*21970*/  IADD3 R72, P0, PT, R29, R48, RZ ;  /* 0x000000301d487210 */ /* 0x000fe20007f1e0ff */
[----:B------:R-:W-:Y:S01]  /*21980*/  IMAD.MOV.U32 R46, RZ, RZ, R51 ;  /* 0x000000ffff2e7224 */ /* 0x000fe200078e0033 */
[----:B------:R-:W-:Y:S01]  /*21990*/  IADD3.X RZ, P4, PT, R39, R109, RZ, P4, !PT ;  /* 0x0000006d27ff7210 */ /* 0x000fe2000279e4ff */
[----:B------:R-:W-:Y:S01]  /*219a0*/  IMAD.IADD R100, R49, 0x1, R100 ;  /* 0x0000000131647824 */ /* 0x000fe200078e0264 */
[----:B------:R-:W-:Y:S01]  /*219b0*/  IADD3.X RZ, P2, PT, R57, R41, RZ, P2, !PT ;  /* 0x0000002939ff7210 */ /* 0x000fe2000175e4ff */
[----:B------:R-:W-:Y:S01]  /*219c0*/  IMAD.WIDE.U32 R48, R19, R18, RZ ;  /* 0x0000001213307225 */ /* 0x000fe200078e00ff */
[----:B------:R-:W-:-:S02]  /*219d0*/  IADD3.X R29, P6, PT, RZ, R104, RZ, P1, !PT ;  /* 0x00000068ff1d7210 */ /* 0x000fc40000fde4ff */
[----:B------:R-:W-:Y:S01]  /*219e0*/  IADD3.X R73, P0, PT, R100, R99, RZ, P0, !PT ;  /* 0x0000006364497210 */ /* 0x000fe2000071e4ff */
[----:B------:R-:W-:Y:S01]  /*219f0*/  IMAD.IADD R35, R35, 0x1, R50 ;  /* 0x0000000123237824 */ /* 0x000fe200078e0232 */
[----:B------:R-:W-:Y:S01]  /*21a00*/  IADD3 RZ, P1, PT, R44, R110, RZ ;  /* 0x0000006e2cff7210 */ /* 0x000fe20007f3e0ff */
[----:B------:R-:W-:Y:S01]  /*21a10*/  IMAD.WIDE.U32 R38, R28, -0xc7aed41, R38 ;  /* 0xf38512bf1c267825 */ /* 0x000fe200078e0026 */
[----:B------:R-:W-:Y:S02]  /*21a20*/  IADD3.X R29, P0, PT, RZ, R29, RZ, P0, !PT ;  /* 0x0000001dff1d7210 */ /* 0x000fe4000071e4ff */
[----:B------:R-:W-:Y:S01]  /*21a30*/  IADD3.X RZ, P1, PT, R45, R111, RZ, P1, !PT ;  /* 0x0000006f2dff7210 */ /* 0x000fe20000f3e4ff */
[----:B------:R-:W-:Y:S01]  /*21a40*/  IMAD.WIDE.U32.X R46, R16, R19, R46, P3 ;  /* 0x00000013102e7225 */ /* 0x000fe200018e042e */
[----:B------:R-:W-:Y:S02]  /*21a50*/  IADD3 RZ, P3, PT, RZ, R34, RZ ;  /* 0x00000022ffff7210 */ /* 0x000fe40007f7e0ff */
[----:B------:R-:W-:Y:S01]  /*21a60*/  IADD3.X R105, PT, PT, RZ, RZ, R105, P0, P6 ;  /* 0x000000ffff697210 */ /* 0x000fe200007ec469 */
[----:B------:R-:W-:Y:S01]  /*21a70*/  IMAD.IADD R106, R39, 0x1, R106 ;  /* 0x00000001276a7824 */ /* 0x000fe200078e026a */
[----:B------:R-:W-:Y:S01]  /*21a80*/  IADD3.X R39, P2, PT, RZ, R46, RZ, P2, !PT ;  /* 0x0000002eff277210 */ /* 0x000fe2000175e4ff */
[----:B------:R-:W-:Y:S01]  /*21a90*/  IMAD.WIDE.U32 R56, R18, R18, RZ ;  /* 0x0000001212387225 */ /* 0x000fe200078e00ff */
[----:B------:R-:W-:-:S03]  /*21aa0*/  IADD3.X RZ, P3, PT, RZ, R35, RZ, P3, !PT ;  /* 0x00000023ffff7210 */ /* 0x000fc60001f7e4ff */
[----:B------:R-:W-:Y:S01]  /*21ab0*/  IMAD.WIDE.U32 R50, P5, R18, R19, R48 ;  /* 0x0000001312327225 */ /* 0x000fe200078a0030 */
[----:B------:R-:W-:Y:S02]  /*21ac0*/  IADD3.X R39, P3, PT, RZ, R39, RZ, P3, !PT ;  /* 0x00000027ff277210 */ /* 0x000fe40001f7e4ff */
[----:B------:R-:W-:Y:S01]  /*21ad0*/  IADD3 RZ, P0, PT, R72, R56, RZ ;  /* 0x0000003848ff7210 */ /* 0x000fe20007f1e0ff */
[----:B------:R-:W-:Y:S01]  /*21ae0*/  IMAD.WIDE.U32 R48, R18, R18, R72 ;  /* 0x0000001212307225 */ /* 0x000fe200078e0048 */
[----:B------:R-:W-:Y:S02]  /*21af0*/  IADD3 R41, P6, PT, R50, R57, RZ ;  /* 0x0000003932297210 */ /* 0x000fe40007fde0ff */
        /* <DEDUP_REMOVED lines=8> */
[----:B------:R-:W-:-:S02]  /*21b80*/  IADD3.X R39, P3, PT, R50, R47, RZ, P3, !PT ;  /* 0x0000002f32277210 */ /* 0x000fc40001f7e4ff */
[----:B------:R-:W-:Y:S01]  /*21b90*/  IADD3.X R73, P5, PT, R106, R105, RZ, P5, !PT ;  /* 0x000000696a497210 */ /* 0x000fe20002fbe4ff */
[C---:B------:R-:W-:Y:S01]  /*21ba0*/  IMAD.WIDE.U32.X R46, R19.reuse, R19, R56, P6 ;  /* 0x00000013132e7225 */ /* 0x040fe200030e0438 */
[----:B------:R-:W-:Y:S02]  /*21bb0*/  IADD3.X R29, P4, PT, RZ, R42, RZ, P4, !PT ;  /* 0x0000002aff1d7210 */ /* 0x000fe4000279e4ff */
[----:B------:R-:W-:Y:S01]  /*21bc0*/  IADD3 RZ, P2, PT, R54, R112, RZ ;  /* 0x0000007036ff7210 */ /* 0x000fe20007f5e0ff */
[----:B------:R-:W-:Y:S01]  /*21bd0*/  IMAD.WIDE.U32 R50, R26, R18, RZ ;  /* 0x000000121a327225 */ /* 0x000fe200078e00ff */
[----:B------:R-:W-:Y:S02]  /*21be0*/  IADD3.X R29, P5, PT, RZ, R29, RZ, P5, !PT ;  /* 0x0000001dff1d7210 */ /* 0x000fe40002fbe4ff */
[----:B------:R-:W-:Y:S01]  /*21bf0*/  IADD3.X R57, P0, PT, RZ, R46, RZ, P0, !PT ;  /* 0x0000002eff397210 */ /* 0x000fe2000071e4ff */
[----:B------:R-:W-:Y:S01]  /*21c00*/  IMAD.WIDE.U32 R48, P6, R19, R26, R48 ;  /* 0x0000001a13307225 */ /* 0x000fe200078c0030 */
[----:B------:R-:W-:-:S02]  /*21c10*/  IADD3.X R43, PT, PT, RZ, RZ, R43, P5, P4 ;  /* 0x000000ffff2b7210 */ /* 0x000fc40002fe842b */
[----:B------:R-:W-:Y:S01]  /*21c20*/  IADD3.X R57, P5, PT, RZ, R57, RZ, P3, !PT ;  /* 0x00000039ff397210 */ /* 0x000fe20001fbe4ff */
[----:B------:R-:W-:Y:S01]  /*21c30*/  IMAD.WIDE.U32 R44, R28, 0x434bacd7, R44 ;  /* 0x434bacd71c2c7825 */ /* 0x000fe200078e002c */
[----:B------:R-:W-:Y:S02]  /*21c40*/  IADD3 R41, P4, PT, R48, R51, RZ ;  /* 0x0000003330297210 */ /* 0x000fe40007f9e0ff */
[----:B------:R-:W-:Y:S01]  /*21c50*/  IADD3 RZ, P3, PT, R72, R50, RZ ;  /* 0x0000003248ff7210 */ /* 0x000fe20007f7e0ff */
[----:B------:R-:W-:Y:S01]  /*21c60*/  IMAD.IADD R40, R45, 0x1, R40 ;  /* 0x000000012d287824 */ /* 0x000fe200078e0228 */
[----:B------:R-:W-:Y:S01]  /*21c70*/  IADD3.X R99, PT, PT, RZ, RZ, R47, P5, P0 ;  /* 0x000000ffff637210 */ /* 0x000fe20002fe042f */
[----:B------:R-:W-:Y:S01]  /*21c80*/  IMAD.MOV.U32 R42, RZ, RZ, R49 ;  /* 0x000000ffff2a7224 */ /* 0x000fe200078e0031 */
[----:B------:R-:W-:Y:S01]  /*21c90*/  IADD3 R46, P5, PT, R29, R44, RZ ;  /* 0x0000002c1d2e7210 */ /* 0x000fe20007fbe0ff */
[----:B------:R-:W-:Y:S01]  /*21ca0*/  IMAD.WIDE.U32 R44, R24, R18, RZ ;  /* 0x00000012182c7225 */ /* 0x000fe200078e00ff */
[----:B------:R-:W-:-:S02]  /*21cb0*/  IADD3.X RZ, P0, PT, R73, R41, RZ, P3, !PT ;  /* 0x0000002949ff7210 */ /* 0x000fc40001f1e4ff */
        /* <DEDUP_REMOVED lines=8> */
[----:B------:R-:W-:Y:S01]  /*21d40*/  IMAD.WIDE.U32.X R42, R19, R27, R42, P4 ;  /* 0x0000001b132a7225 */ /* 0x000fe200020e042a */
[----:B------:R-:W-:-:S02]  /*21d50*/  IADD3.X R73, PT, PT, RZ, RZ, R37, P3, P5 ;  /* 0x000000ffff497210 */ /* 0x000fc40001fea425 */
[----:B------:R-:W-:Y:S01]  /*21d60*/  IADD3.X R41, P4, PT, R48, R99, RZ, P1, !PT ;  /* 0x0000006330297210 */ /* 0x000fe20000f9e4ff */
[----:B------:R-:W-:Y:S01]  /*21d70*/  IMAD.WIDE.U32 R28, R28, 0x397fe69a, R54 ;  /* 0x397fe69a1c1c7825 */ /* 0x000fe200078e0036 */
[----:B------:R-:W-:Y:S02]  /*21d80*/  IADD3.X R55, P0, PT, RZ, R42, RZ, P0, !PT ;  /* 0x0000002aff377210 */ /* 0x000fe4000071e4ff */
[----:B------:R-:W-:Y:S01]  /*21d90*/  IADD3.X R30, P2, PT, RZ, R30, RZ, P2, !PT ;  /* 0x0000001eff1e7210 */ /* 0x000fe2000175e4ff */
[----:B------:R-:W-:Y:S01]  /*21da0*/  IMAD.WIDE.U32 R50, R25, R18, RZ ;  /* 0x0000001219327225 */ /* 0x000fe200078e00ff */
[----:B------:R-:W-:Y:S02]  /*21db0*/  IADD3 R42, P1, PT, R49, R28, RZ ;  /* 0x0000001c312a7210 */ /* 0x000fe40007f3e0ff */
[----:B------:R-:W-:Y:S01]  /*21dc0*/  IADD3.X R55, P4, PT, RZ, R55, RZ, P4, !PT ;  /* 0x00000037ff377210 */ /* 0x000fe2000279e4ff */
[----:B------:R-:W-:Y:S01]  /*21dd0*/  IMAD.WIDE.U32 R44, P6, R19, R25, R44 ;  /* 0x00000019132c7225 */ /* 0x000fe200078c002c */
[----:B------:R-:W-:-:S02]  /*21de0*/  IADD3 RZ, P3, PT, R46, R50, RZ ;  /* 0x000000322eff7210 */ /* 0x000fc40007f7e0ff */
[----:B------:R-:W-:Y:S01]  /*21df0*/  IADD3.X R57, PT, PT, RZ, RZ, R43, P4, P0 ;  /* 0x000000ffff397210 */ /* 0x000fe200027e042b */
[----:B------:R-:W-:Y:S01]  /*21e00*/  IMAD.WIDE.U32 R48, R23, R18, RZ ;  /* 0x0000001217307225 */ /* 0x000fe200078e00ff */
[----:B------:R-:W-:-:S03]  /*21e10*/  IADD3 R103, P5, PT, R44, R51, RZ ;  /* 0x000000332c677210 */ /* 0x000fc60007fbe0ff */
[----:B------:R-:W-:Y:S01]  /*21e20*/  IMAD.IADD R32, R29, 0x1, R32 ;  /* 0x000000011d207824 */ /* 0x000fe200078e0220 */
[----:B------:R-:W-:Y:S01]  /*21e30*/  IADD3.X RZ, P3, PT, R47, R103, RZ, P3, !PT ;  /* 0x000000672fff7210 */ /* 0x000fe20001f7e4ff */
[----:B------:R-:W-:Y:S02]  /*21e40*/  IMAD.X R29, RZ, RZ, RZ, P6 ;  /* 0x000000ffff1d7224 */ /* 0x000fe400030e06ff */
[----:B------:R-:W-:Y:S01]  /*21e50*/  IMAD.WIDE.U32 R36, R18, R25, R46 ;  /* 0x0000001912247225 */ /* 0x000fe200078e002e */
[----:B------:R-:W-:-:S03]  /*21e60*/  IADD3.X R43, P1, PT, R32, R73, RZ, P1, !PT ;  /* 0x00000049202b7210 */ /* 0x000fc60000f3e4ff */
        /* <DEDUP_REMOVED lines=8> */
[----:B------:R-:W-:Y:S01]  /*21ef0*/  IADD3.X R50, P1, PT, RZ, R30, RZ, P1, !PT ;  /* 0x0000001eff327210 */ /* 0x000fe20000f3e4ff */
[----:B------:R-:W-:Y:S01]  /*21f00*/  IMAD.WIDE.U32 R46, R20, R18, RZ ;  /* 0x00000012142e7225 */ /* 0x000fe200078e00ff */
[----:B------:R-:W-:Y:S02]  /*21f10*/  IADD3.X R37, P0, PT, R44, R57, RZ, P0, !PT ;  /* 0x000000392c257210 */ /* 0x000fe4000071e4ff */
[----:B------:R-:W-:Y:S01]  /*21f20*/  IADD3.X R51, P3, PT, RZ, R28, RZ, P3, !PT ;  /* 0x0000001cff337210 */ /* 0x000fe20001f7e4ff */
[----:B------:R-:W-:Y:S01]  /*21f30*/  IMAD.MOV.U32 R44, RZ, RZ, R49 ;  /* 0x000000ffff2c7224 */ /* 0x000fe200078e0031 */
[----:B------:R-:W-:Y:S01]  /*21f40*/  IADD3.X RZ, P5, PT, R43, R45, RZ, P5, !PT ;  /* 0x0000002d2bff7210 */ /* 0x000fe20002fbe4ff */
[----:B------:R-:W-:Y:S01]  /*21f50*/  IMAD.X R45, RZ, RZ, RZ, P4 ;  /* 0x000000ffff2d7224 */ /* 0x000fe200020e06ff */
[----:B------:R-:W-:Y:S01]  /*21f60*/  IADD3.X R32, PT, PT, RZ, RZ, R31, P1, P2 ;  /* 0x000000ffff207210 */ /* 0x000fe20000fe441f */
[----:B------:R-:W-:Y:S01]  /*21f70*/  IMAD.WIDE.U32 R30, R18, R22, R42 ;  /* 0x00000016121e7225 */ /* 0x000fe200078e002a */
[----:B------:R-:W-:-:S02]  /*21f80*/  IADD3.X R51, P0, PT, RZ, R51, RZ, P0, !PT ;  /* 0x00000033ff337210 */ /* 0x000fc4000071e4ff */
[----:B------:R-:W-:Y:S01]  /*21f90*/  IADD3 R50, P1, PT, R50, R101, RZ ;  /* 0x0000006532327210 */ /* 0x000fe20007f3e0ff */
[----:B------:R-:W-:Y:S01]  /*21fa0*/  IMAD.WIDE.U32 R54, R21, R18, RZ ;  /* 0x0000001215367225 */ /* 0x000fe200078e00ff */
[----:B------:R-:W-:Y:S02]  /*21fb0*/  IADD3.X R29, PT, PT, RZ, RZ, R29, P0, P3 ;  /* 0x000000ffff1d7210 */ /* 0x000fe400007e641d */
[----:B------:R-:W-:Y:S01]  /*21fc0*/  IADD3 R30, P0, PT, R51, R30, RZ ;  /* 0x0000001e331e7210 */ /* 0x000fe20007f1e0ff */
[----:B------:R-:W-:Y:S01]  /*21fd0*/  IMAD.WIDE.U32 R46, P4, R19, R21, R46 ;  /* 0x00000015132e7225 */ /* 0x000fe2000788002e */
[----:B------:R-:W-:Y:S02]  /*21fe0*/  IADD3.X R51, P1, PT, R32, R33, RZ, P1, !PT ;  /* 0x0000002120337210 */ /* 0x000fe40000f3e4ff */
[----:B------:R-:W-:Y:S01]  /*21ff0*/  IADD3 RZ, P2, PT, RZ, R101, RZ ;  /* 0x00000065ffff7210 */ /* 0x000fe20007f5e0ff */
[----:B------:R-:W-:Y:S01]  /*22000*/  IMAD.IADD R48, R31, 0x1, R48 ;  /* 0x000000011f307824 */ /* 0x000fe200078e0230 */
[----:B------:R-:W-:Y:S01]  /*22010*/  IADD3 R55, P3, PT, R46, R55, RZ ;  /* 0x000000372e377210 */ /* 0x000fe20007f7e0ff */
[----:B------:R-:W-:Y:S01]  /*22020*/  IMAD.WIDE.U32.X R42, R19, R23, R44, P6 ;  /* 0x00000017132a7225 */ /* 0x000fe200030e042c */
[----:B------:R-:W-:-:S02]  /*22030*/  IADD3 RZ, P6, PT, R50, R54, RZ ;  /* 0x0000003632ff7210 */ /* 0x000fc40007fde0ff */
[----:B------:R-:W-:Y:S01]  /*22040*/  IADD3.X R31, P0, PT, R48, R29, RZ, P0, !PT ;  /* 0x0000001d301f7210 */ /* 0x000fe2000071e4ff */
        /* <DEDUP_REMOVED lines=10> */
[----:B------:R-:W-:Y:S02]  /*220f0*/  IMAD.MOV.U32 R48, RZ, RZ, R47 ;  /* 0x000000ffff307224 */ /* 0x000fe400078e002f */
        /* <DEDUP_REMOVED lines=69> */
[----:B------:R-:W-:-:S04]  /*22550*/  IMAD.WIDE.U32 R54, R28, 0x397fe69a, RZ ;  /* 0x397fe69a1c367825 */ /* 0x000fc800078e00ff */
[----:B------:R-:W-:Y:S01]  /*22560*/  IMAD.X R35, RZ, RZ, RZ, P3 ;  /* 0x000000ffff237224 */ /* 0x000fe200018e06ff */
[----:B------:R-:W-:Y:S01]  /*22570*/  IADD3.X R102, P3, PT, RZ, RZ, RZ, P1, !PT ;  /* 0x000000ffff667210 */ /* 0x000fe20000f7e4ff */
[----:B------:R-:W-:Y:S01]  /*22580*/  IMAD.MOV.U32 R38, RZ, RZ, R41 ;  /* 0x000000ffff267224 */ /* 0x000fe200078e0029 */
[----:B------:R-:W-:Y:S01]  /*22590*/  IADD3 R107, P1, PT, R50, R55, RZ ;  /* 0x00000037326b7210 */ /* 0x000fe20007f3e0ff */
[----:B------:R-:W-:Y:S01]  /*225a0*/  IMAD.WIDE.U32 R56, R16, R26, RZ ;  /* 0x0000001a10387225 */ /* 0x000fe200078e00ff */
[----:B------:R-:W-:-:S03]  /*225b0*/  IADD3.X R55, P0, PT, RZ, R42, RZ, P0, !PT ;  /* 0x0000002aff377210 */ /* 0x000fc6000071e4ff */
[----:B------:R-:W-:Y:S01]  /*225c0*/  IMAD.WIDE.U32.X R38, R103, 0x4b1ba7b6, R38, P4 ;  /* 0x4b1ba7b667267825 */ /* 0x000fe200020e0426 */
[----:B------:R-:W-:Y:S02]  /*225d0*/  IADD3 R102, P4, PT, R102, R45, RZ ;  /* 0x0000002d66667210 */ /* 0x000fe40007f9e0ff */
[----:B------:R-:W-:Y:S01]  /*225e0*/  IADD3.X R55, P5, PT, RZ, R55, RZ, P5, !PT ;  /* 0x00000037ff377210 */ /* 0x000fe20002fbe4ff */
[----:B------:R-:W-:Y:S02]  /*225f0*/  IMAD.X R104, RZ, RZ, RZ, P2 ;  /* 0x000000ffff687224 */ /* 0x000fe400010e06ff */
[----:B------:R-:W-:Y:S01]  /*22600*/  IMAD.MOV.U32 R34, RZ, RZ, R51 ;  /* 0x000000ffff227224 */ /* 0x000fe200078e0033 */
[----:B------:R-:W-:Y:S01]  /*22610*/  IADD3.X R52, PT, PT, RZ, RZ, R43, P5, P0 ;  /* 0x000000ffff347210 */ /* 0x000fe20002fe042b */
[----:B------:R-:W-:Y:S01]  /*22620*/  IMAD.WIDE.U32 R98, R17, R26, RZ ;  /* 0x0000001a11627225 */ /* 0x000fe200078e00ff */
[----:B------:R-:W-:Y:S02]  /*22630*/  IADD3.X R104, PT, PT, R104, RZ, RZ, P4, P3 ;  /* 0x000000ff68687210 */ /* 0x000fe400027e64ff */
[----:B------:R-:W-:Y:S01]  /*22640*/  IADD3 RZ, P4, PT, R30, R48, RZ ;  /* 0x000000301eff7210 */ /* 0x000fe20007f9e0ff */
[----:B------:R-:W-:Y:S01]  /*22650*/  IMAD.WIDE.U32.X R34, R103, 0x1a0111ea, R34, P1 ;  /* 0x1a0111ea67227825 */ /* 0x000fe200008e0422 */
[----:B------:R-:W-:-:S02]  /*22660*/  IADD3.X RZ, P1, PT, R37, R105, RZ, P6, !PT ;  /* 0x0000006925ff7210 */ /* 0x000fc4000373e4ff */
[----:B------:R-:W-:Y:S01]  /*22670*/  IADD3 RZ, P3, PT, R72, R98, RZ ;  /* 0x0000006248ff7210 */ /* 0x000fe20007f7e0ff */
[----:B------:R-:W-:Y:S01]  /*22680*/  IMAD.WIDE.U32 R56, P2, R17, R27, R56 ;  /* 0x0000001b11387225 */ /* 0x000fe20007840038 */
[----:B------:R-:W-:-:S03]  /*22690*/  IADD3.X RZ, P4, PT, R31, R49, RZ, P4, !PT ;  /* 0x000000311fff7210 */ /* 0x000fc6000279e4ff */
[----:B------:R-:W-:Y:S01]  /*226a0*/  IMAD.WIDE.U32 R36, R28, -0xc7aed41, R36 ;  /* 0xf38512bf1c247825 */ /* 0x000fe200078e0024 */
[----:B------:R-:W-:-:S03]  /*226b0*/  IADD3 R29, P6, PT, R56, R99, RZ ;  /* 0x00000063381d7210 */ /* 0x000fc60007fde0ff */
[----:B------:R-:W-:Y:S01]  /*226c0*/  IMAD.IADD R51, R37, 0x1, R44 ;  /* 0x0000000125337824 */ /* 0x000fe200078e022c */
[----:B------:R-:W-:Y:S01]  /*226d0*/  IADD3.X RZ, P3, PT, R73, R29, RZ, P3, !PT ;  /* 0x0000001d49ff7210 */ /* 0x000fe20001f7e4ff */
[----:B------:R-:W-:-:S04]  /*226e0*/  IMAD.WIDE.U32 R98, R19, R26, RZ ;  /* 0x0000001a13627225 */ /* 0x000fc800078e00ff */
[----:B------:R-:W-:Y:S02]  /*226f0*/  IMAD.X R49, RZ, RZ, RZ, P2 ;  /* 0x000000ffff317224 */ /* 0x000fe400010e06ff */
[----:B------:R-:W-:-:S04]  /*22700*/  IMAD.WIDE.U32 R44, R17, R26, R72 ;  /* 0x0000001a112c7225 */ /* 0x000fc800078e0048 */
[----:B------:R-:W-:Y:S02]  /*22710*/  IMAD.MOV.U32 R48, RZ, RZ, R57 ;  /* 0x000000ffff307224 */ /* 0x000fe400078e0039 */
[----:B------:R-:W-:Y:S02]  /*22720*/  IMAD.IADD R41, R45, 0x1, R56 ;  /* 0x000000012d297824 */ /* 0x000fe400078e0238 */
        /* <DEDUP_REMOVED lines=10> */
[----:B------:R-:W-:Y:S01]  /*227d0*/  IMAD.WIDE.U32 R42, R28, 0x434bacd7, R30 ;  /* 0x434bacd71c2a7825 */ /* 0x000fe200078e001e */
[----:B------:R-:W-:-:S02]  /*227e0*/  IADD3 RZ, P0, PT, R32, R54, RZ ;  /* 0x0000003620ff7210 */ /* 0x000fc40007f1e0ff */
[----:B------:R-:W-:Y:S01]  /*227f0*/  IADD3.X RZ, P2, PT, R101, R73, RZ, P2, !PT ;  /* 0x0000004965ff7210 */ /* 0x000fe2000175e4ff */
[----:B------:R-:W-:Y:S01]  /*22800*/  IMAD.IADD R40, R43, 0x1, R40 ;  /* 0x000000012b287824 */ /* 0x000fe200078e0228 */
[----:B------:R-:W-:Y:S01]  /*22810*/  IADD3.X R43, PT, PT, RZ, RZ, R49, P6, P3 ;  /* 0x000000ffff2b7210 */ /* 0x000fe200037e6431 */
[----:B------:R-:W-:Y:S01]  /*22820*/  IMAD.WIDE.U32 R30, R18, R26, R100 ;  /* 0x0000001a121e7225 */ /* 0x000fe200078e0064 */
[----:B------:R-:W-:Y:S02]  /*22830*/  IADD3 R54, P6, PT, R55, R36, RZ ;  /* 0x0000002437367210 */ /* 0x000fe40007fde0ff */
[----:B------:R-:W-:Y:S01]  /*22840*/  IADD3.X RZ, P0, PT, R33, R107, RZ, P0, !PT ;  /* 0x0000006b21ff7210 */ /* 0x000fe2000071e4ff */
        /* <DEDUP_REMOVED lines=15> */
[----:B------:R-:W-:Y:S01]  /*22940*/  IADD3.X R47, PT, PT, RZ, RZ, R37, P3, P2 ;  /* 0x000000ffff2f7210 */ /* 0x000fe20001fe4425 */
[----:B------:R-:W-:Y:S01]  /*22950*/  IMAD.WIDE.U32 R36, R26, R26, R54 ;  /* 0x0000001a1a247225 */ /* 0x000fe200078e0036 */
[----:B------:R-:W-:Y:S02]  /*22960*/  IADD3 R42, P3, PT, R43, R42, RZ ;  /* 0x0000002a2b2a7210 */ /* 0x000fe40007f7e0ff */
[----:B------:R-:W-:Y:S01]  /*22970*/  IADD3 R57, P6, PT, R48, R57, RZ ;  /* 0x0000003930397210 */ /* 0x000fe20007fde0ff */
[----:B------:R-:W-:Y:S01]  /*22980*/  IMAD.WIDE.U32 R28, R28, 0x397fe69a, R32 ;  /* 0x397fe69a1c1c7825 */ /* 0x000fe200078e0020 */
[----:B------:R-:W-:Y:S02]  /*22990*/  IADD3 RZ, P1, PT, R54, R56, RZ ;  /* 0x0000003836ff7210 */ /* 0x000fe40007f3e0ff */
[----:B------:R-:W-:Y:S01]  /*229a0*/  IADD3.X R43, P3, PT, R40, R51, RZ, P3, !PT ;  /* 0x00000033282b7210 */ /* 0x000fe20001f7e4ff */
[----:B------:R-:W-:Y:S01]  /*229b0*/  IMAD.X R33, RZ, RZ, RZ, P5 ;  /* 0x000000ffff217224 */ /* 0x000fe200028e06ff */
[----:B------:R-:W-:Y:S01]  /*229c0*/  IADD3 R36, P5, PT, R45, R36, RZ ;  /* 0x000000242d247210 */ /* 0x000fe20007fbe0ff */
[----:B------:R-:W-:Y:S01]  /*229d0*/  IMAD.MOV.U32 R32, RZ, RZ, R49 ;  /* 0x000000ffff207224 */ /* 0x000fe200078e0031 */
[----:B------:R-:W-:Y:S01]  /*229e0*/  IADD3.X R49, P4, PT, RZ, R38, RZ, P4, !PT ;  /* 0x00000026ff317210 */ /* 0x000fe2000279e4ff */
[----:B------:R-:W-:Y:S01]  /*229f0*/  IMAD.IADD R48, R37, 0x1, R48 ;  /* 0x0000000125307824 */ /* 0x000fe200078e0230 */
[----:B------:R-:W-:Y:S01]  /*22a00*/  IADD3.X RZ, P1, PT, R55, R57, RZ, P1, !PT ;  /* 0x0000003937ff7210 */ /* 0x000fe20000f3e4ff */
        /* <DEDUP_REMOVED lines=17> */
[----:B------:R-:W-:Y:S01]  /*22b20*/  IMAD.WIDE.U32 R46, R25, R26, RZ ;  /* 0x0000001a192e7225 */ /* 0x000fe200078e00ff */
        /* <DEDUP_REMOVED lines=26> */
[C---:B------:R-:W-:Y:S01]  /*22cd0*/  IMAD.WIDE.U32.X R40, R109.reuse, -0x46010001, R38, P5 ;  /* 0xb9feffff6d287825 */ /* 0x040fe200028e0426 */
[----:B------:R-:W-:Y:S02]  /*22ce0*/  IADD3.X R103, P4, PT, RZ, R103, RZ, P4, !PT ;  /* 0x00000067ff677210 */ /* 0x000fe4000279e4ff */
[----:B------:R-:W-:Y:S01]  /*22cf0*/  IADD3.X RZ, P1, PT, RZ, R44, RZ, P1, !PT ;  /* 0x0000002cffff7210 */ /* 0x000fe20000f3e4ff */
[----:B------:R-:W-:Y:S01]  /*22d00*/  IMAD.WIDE.U32 R42, R109, -0x4eac0001, RZ ;  /* 0xb153ffff6d2a7825 */ /* 0x000fe200078e00ff */
[----:B------:R-:W-:-:S02]  /*22d10*/  IADD3.X R107, P0, PT, RZ, R40, RZ, P0, !PT ;  /* 0x00000028ff6b7210 */ /* 0x000fc4000071e4ff */
[----:B------:R-:W-:Y:S01]  /*22d20*/  IADD3.X R106, PT, PT, RZ, RZ, R35, P4, P3 ;  /* 0x000000ffff6a7210 */ /* 0x000fe200027e6423 */
[----:B------:R-:W-:Y:S01]  /*22d30*/  IMAD.WIDE.U32 R38, R23, R26, RZ ;  /* 0x0000001a17267225 */ /* 0x000fe200078e00ff */
[----:B------:R-:W-:-:S03]  /*22d40*/  IADD3.X R107, P1, PT, RZ, R107, RZ, P1, !PT ;  /* 0x0000006bff6b7210 */ /* 0x000fc60000f3e4ff */
[----:B------:R-:W-:Y:S01]  /*22d50*/  IMAD.WIDE.U32 R44, R28, -0x4eac0001, RZ ;  /* 0xb153ffff1c2c7825 */ /* 0x000fe200078e00ff */
[----:B------:R-:W-:-:S03]  /*22d60*/  IADD3.X R52, PT, PT, RZ, RZ, R41, P1, P0 ;  /* 0x000000ffff347210 */ /* 0x000fc60000fe0429 */
[----:B------:R-:W-:Y:S01]  /*22d70*/  IMAD.WIDE.U32 R46, P5, R28, 0x1eabfffe, R42 ;  /* 0x1eabfffe1c2e7825 */ /* 0x000fe200078a002a */
[----:B------:R-:W-:-:S03]  /*22d80*/  IADD3 RZ, P3, PT, R30, R44, RZ ;  /* 0x0000002c1eff7210 */ /* 0x000fc60007f7e0ff */
[----:B------:R-:W-:Y:S01]  /*22d90*/  IMAD.WIDE.U32 R38, P6, R22, R27, R38 ;  /* 0x0000001b16267225 */ /* 0x000fe200078c0026 */
[----:B------:R-:W-:-:S03]  /*22da0*/  IADD3 R29, P4, PT, R46, R45, RZ ;  /* 0x0000002d2e1d7210 */ /* 0x000fc60007f9e0ff */
[----:B------:R-:W-:Y:S01]  /*22db0*/  IMAD.WIDE.U32 R34, R22, R26, RZ ;  /* 0x0000001a16227225 */ /* 0x000fe200078e00ff */
[----:B------:R-:W-:-:S03]  /*22dc0*/  IADD3.X RZ, P3, PT, R31, R29, RZ, P3, !PT ;  /* 0x0000001d1fff7210 */ /* 0x000fc60001f7e4ff */
[----:B------:R-:W-:Y:S01]  /*22dd0*/  IMAD.WIDE.U32 R44, R109, -0x94f09dc, RZ ;  /* 0xf6b0f6246d2c7825 */ /* 0x000fe200078e00ff */
[----:B------:R-:W-:-:S03]  /*22de0*/  IADD3 R57, P0, PT, R38, R35, RZ ;  /* 0x0000002326397210 */ /* 0x000fc60007f1e0ff */
[----:B------:R-:W-:Y:S02]  /*22df0*/  IMAD.X R43, RZ, RZ, RZ, P6 ;  /* 0x000000ffff2b7224 */ /* 0x000fe400030e06ff */
[----:B------:R-:W-:Y:S02]  /*22e00*/  IMAD.MOV.U32 R42, RZ, RZ, R39 ;  /* 0x000000ffff2a7224 */ /* 0x000fe400078e0027 */
[----:B------:R-:W-:-:S04]  /*22e10*/  IMAD.WIDE.U32 R54, P1, R28, 0x6730d2a0, R44 ;  /* 0x6730d2a01c367825 */ /* 0x000fc8000782002c */
[----:B------:R-:W-:Y:S01]  /*22e20*/  IMAD.WIDE.U32.X R42, R23, R27, R42, P0 ;  /* 0x0000001b172a7225 */ /* 0x000fe200000e042a */
[----:B------:R-:W-:-:S03]  /*22e30*/  IADD3 RZ, P0, PT, R48, R34, RZ ;  /* 0x0000002230ff7210 */ /* 0x000fc60007f1e0ff */
[----:B------:R-:W-:Y:S01]  /*22e40*/  IMAD.WIDE.U32 R34, R109, -0xc7aed41, RZ ;  /* 0xf38512bf6d227825 */ /* 0x000fe200078e00ff */
[----:B------:R-:W-:-:S03]  /*22e50*/  IADD3.X RZ, P0, PT, R49, R57, RZ, P0, !PT ;  /* 0x0000003931ff7210 */ /* 0x000fc6000071e4ff */
[----:B------:R-:W-:-:S04]  /*22e60*/  IMAD.WIDE.U32 R44, R28, -0x4eac0001, R30 ;  /* 0xb153ffff1c2c7825 */ /* 0x000fc800078e001e */
[----:B------:R-:W-:Y:S02]  /*22e70*/  IMAD.IADD R29, R45, 0x1, R46 ;  /* 0x000000012d1d7824 */ /* 0x000fe400078e022e */
[----:B------:R-:W-:Y:S02]  /*22e80*/  IMAD.MOV.U32 R40, RZ, RZ, R47 ;  /* 0x000000ffff287224 */ /* 0x000fe400078e002f */
[----:B------:R-:W-:Y:S02]  /*22e90*/  IMAD.X R57, RZ, RZ, RZ, P1 ;  /* 0x000000ffff397224 */ /* 0x000fe400008e06ff */
[----:B------:R-:W-:-:S04]  /*22ea0*/  IMAD.WIDE.U32 R50, R28, -0x94f09dc, RZ ;  /* 0xf6b0f6241c327825 */ /* 0x000fc800078e00ff */
[----:B------:R-:W-:Y:S01]  /*22eb0*/  IMAD.WIDE.U32 R30, R22, R26, R48 ;  /* 0x0000001a161e7225 */ /* 0x000fe200078e0030 */
[----:B------:R-:W-:-:S03]  /*22ec0*/  IADD3 R51, P6, PT, R54, R51, RZ ;  /* 0x0000003336337210 */ /* 0x000fc60007fde0ff */
[----:B------:R-:W-:-:S04]  /*22ed0*/  IMAD.WIDE.U32 R72, P1, R28, 0x64774b84, R34 ;  /* 0x64774b841c487825 */ /* 0x000fc80007820022 */
[----:B------:R-:W-:-:S04]  /*22ee0*/  IMAD.WIDE.U32 R46, R28, -0xc7aed41, RZ ;  /* 0xf38512bf1c2e7825 */ /* 0x000fc800078e00ff */
[----:B------:R-:W-:-:S04]  /*22ef0*/  IMAD.WIDE.U32 R34, R109, 0x434bacd7, RZ ;  /* 0x434bacd76d227825 */ /* 0x000fc800078e00ff */
[----:B------:R-:W-:Y:S01]  /*22f00*/  IMAD.X R41, RZ, RZ, RZ, P5 ;  /* 0x000000ffff297224 */ /* 0x000fe200028e06ff */
[----:B------:R-:W-:Y:S01]  /*22f10*/  IADD3 RZ, P5, PT, R36, R50, RZ ;  /* 0x0000003224ff7210 */ /* 0x000fe20007fbe0ff */
[----:B------:R-:W-:Y:S02]  /*22f20*/  IMAD.IADD R31, R31, 0x1, R38 ;  /* 0x000000011f1f7824 */ /* 0x000fe400078e0226 */
[----:B------:R-:W-:Y:S01]  /*22f30*/  IMAD.X R99, RZ, RZ, RZ, P1 ;  /* 0x000000ffff637224 */ /* 0x000fe200008e06ff */
[----:B------:R-:W-:Y:S01]  /*22f40*/  IADD3 R115, P1, PT, R72, R47, RZ ;  /* 0x0000002f48737210 */ /* 0x000fe20007f3e0ff */
[----:B------:R-:W-:Y:S01]  /*22f50*/  IMAD.WIDE.U32 R38, R109, 0x397fe69a, RZ ;  /* 0x397fe69a6d267825 */ /* 0x000fe200078e00ff */
[----:B------:R-:W-:-:S03]  /*22f60*/  IADD3.X RZ, P5, PT, R37, R51, RZ, P5, !PT ;  /* 0x0000003325ff7210 */ /* 0x000fc60002fbe4ff */
        /* <DEDUP_REMOVED lines=17> */
[----:B------:R-:W-:Y:S02]  /*23080*/  IADD3.X R39, P0, PT, RZ, R42, RZ, P0, !PT ;  /* 0x0000002aff277210 */ /* 0x000fe4000071e4ff */
[----:B------:R-:W-:Y:S01]  /*23090*/  IADD3 R106, P4, PT, R107, R44, RZ ;  /* 0x0000002c6b6a7210 */ /* 0x000fe20007f9e0ff */
[----:B------:R-:W-:-:S03]  /*230a0*/  IMAD.WIDE.U32 R44, R20, R26, RZ ;  /* 0x0000001a142c7225 */ /* 0x000fc600078e00ff */
[----:B------:R-:W-:Y:S01]  /*230b0*/  IADD3.X R107, P4, PT, R29, R52, RZ, P4, !PT ;  /* 0x000000341d6b7210 */ /* 0x000fe2000279e4ff */
[----:B------:R-:W-:Y:S01]  /*230c0*/  IMAD.MOV.U32 R30, RZ, RZ, R35 ;  /* 0x000000ffff1e7224 */ /* 0x000fe200078e0023 */
[----:B------:R-:W-:Y:S01]  /*230d0*/  IADD3.X R35, P6, PT, RZ, R39, RZ, P6, !PT ;  /* 0x00000027ff237210 */ /* 0x000fe200037de4ff */
[----:B------:R-:W-:Y:S01]  /*230e0*/  IMAD.WIDE.U32 R50, R28, -0x94f09dc, R36 ;  /* 0xf6b0f6241c327825 */ /* 0x000fe200078e0024 */
[----:B------:R-:W-:Y:S02]  /*230f0*/  IADD3.X R29, P3, PT, RZ, R48, RZ, P3, !PT ;  /* 0x00000030ff1d7210 */ /* 0x000fe40001f7e4ff */
[----:B------:R-:W-:Y:S01]  /*23100*/  IADD3.X R39, PT, PT, RZ, RZ, R43, P6, P0 ;  /* 0x000000ffff277210 */ /* 0x000fe200037e042b */
[----:B------:R-:W-:Y:S01]  /*23110*/  IMAD.WIDE.U32 R44, P0, R21, R27, R44 ;  /* 0x0000001b152c7225 */ /* 0x000fe2000780002c */
[----:B------:R-:W-:-:S03]  /*23120*/  IADD3.X R29, P4, PT, RZ, R29, RZ, P4, !PT ;  /* 0x0000001dff1d7210 */ /* 0x000fc6000279e4ff */
[----:B------:R-:W-:Y:S01]  /*23130*/  IMAD.WIDE.U32 R36, R21, R26, RZ ;  /* 0x0000001a15247225 */ /* 0x000fe200078e00ff */
[----:B------:R-:W-:Y:S02]  /*23140*/  IADD3.X R49, PT, PT, RZ, RZ, R49, P4, P3 ;  /* 0x000000ffff317210 */ /* 0x000fe400027e6431 */
[----:B------:R-:W-:Y:S01]  /*23150*/  IADD3 R50, P3, PT, R29, R50, RZ ;  /* 0x000000321d327210 */ /* 0x000fe20007f7e0ff */
[----:B------:R-:W-:Y:S01]  /*23160*/  IMAD.WIDE.U32.X R30, R109, 0x1a0111ea, R30, P1 ;  /* 0x1a0111ea6d1e7825 */ /* 0x000fe200008e041e */
[----:B------:R-:W-:Y:S02]  /*23170*/  IADD3 RZ, P1, PT, R32, R46, RZ ;  /* 0x0000002e20ff7210 */ /* 0x000fe40007f3e0ff */
[----:B------:R-:W-:Y:S01]  /*23180*/  IADD3 R55, P6, PT, R44, R37, RZ ;  /* 0x000000252c377210 */ /* 0x000fe20007fde0ff */
[----:B------:R-:W-:Y:S01]  /*23190*/  IMAD.X R47, RZ, RZ, RZ, P0 ;  /* 0x000000ffff2f7224 */ /* 0x000fe200000e06ff */
[----:B------:R-:W-:Y:S01]  /*231a0*/  IADD3 R42, P0, PT, R108, R111, RZ ;  /* 0x0000006f6c2a7210 */ /* 0x000fe20007f1e0ff */
[----:B------:R-:W-:Y:S01]  /*231b0*/  IMAD.IADD R54, R51, 0x1, R54 ;  /* 0x0000000133367824 */ /* 0x000fe200078e0236 */
[----:B------:R-:W-:Y:S01]  /*231c0*/  IADD3.X R29, P5, PT, RZ, R56, RZ, P5, !PT ;  /* 0x00000038ff1d7210 */ /* 0x000fe20002fbe4ff */
[----:B------:R-:W-:Y:S01]  /*231d0*/  IMAD.MOV.U32 R46, RZ, RZ, R45 ;  /* 0x000000ffff2e7224 */ /* 0x000fe200078e002d */
[----:B------:R-:W-:-:S02]  /*231e0*/  IADD3.X R43, P0, PT, R110, R113, RZ, P0, !PT ;  /* 0x000000716e2b7210 */ /* 0x000fc4000071e4ff */
[----:B------:R-:W-:Y:S01]  /*231f0*/  IADD3 RZ, P4, PT, R42, R36, RZ ;  /* 0x000000242aff7210 */ /* 0x000fe20007f9e0ff */
[----:B------:R-:W-:Y:S01]  /*23200*/  IMAD.WIDE.U32.X R46, R20, R27, R46, P6 ;  /* 0x0000001b142e7225 */ /* 0x000fe200030e042e */
[----:B------:R-:W-:Y:S02]  /*23210*/  IADD3.X R51, P6, PT, R54, R49, RZ, P3, !PT ;  /* 0x0000003136337210 */ /* 0x000fe40001fde4ff */
[----:B------:R-:W-:Y:S01]  /*23220*/  IADD3.X RZ, P1, PT, R33, R115, RZ, P1, !PT ;  /* 0x0000007321ff7210 */ /* 0x000fe20000f3e4ff */
[----:B------:R-:W-:Y:S01]  /*23230*/  IMAD.WIDE.U32 R48, R28, -0xc7aed41, R32 ;  /* 0xf38512bf1c307825 */ /* 0x000fe200078e0020 */
[----:B------:R-:W-:Y:S02]  /*23240*/  IADD3.X R29, P6, PT, RZ, R29, RZ, P6, !PT ;  /* 0x0000001dff1d7210 */ /* 0x000fe400037de4ff */
[----:B------:R-:W-:Y:S01]  /*23250*/  IADD3.X R73, P1, PT, RZ, R98, RZ, P1, !PT ;  /* 0x00000062ff497210 */ /* 0x000fe20000f3e4ff */
[----:B------:R-:W-:Y:S01]  /*23260*/  IMAD.WIDE.U32 R36, R21, R26, R42 ;  /* 0x0000001a15247225 */ /* 0x000fe200078e002a */
[----:B------:R-:W-:-:S02]  /*23270*/  IADD3.X R57, PT, PT, RZ, RZ, R57, P6, P5 ;  /* 0x000000ffff397210 */ /* 0x000fc400037ea439 */
[----:B------:R-:W-:Y:S01]  /*23280*/  IADD3 R56, P5, PT, R29, R48, RZ ;  /* 0x000000301d387210 */ /* 0x000fe20007fbe0ff */
[----:B------:R-:W-:Y:S01]  /*23290*/  IMAD.IADD R72, R49, 0x1, R72 ;  /* 0x0000000131487824 */ /* 0x000fe200078e0248 */
[----:B------:R-:W-:Y:S01]  /*232a0*/  IADD3 R42, P3, PT, R35, R36, RZ ;  /* 0x00000024232a7210 */ /* 0x000fe20007f7e0ff */
[----:B------:R-:W-:Y:S01]  /*232b0*/  IMAD.IADD R44, R37, 0x1, R44 ;  /* 0x00000001252c7824 */ /* 0x000fe200078e022c */
[----:B------:R-:W-:Y:S01]  /*232c0*/  IADD3.X RZ, P4, PT, R43, R55, RZ, P4, !PT ;  /* 0x000000372bff7210 */ /* 0x000fe2000279e4ff */
        /* <DEDUP_REMOVED lines=8> */
[----:B------:R-:W-:Y:S01]  /*23350*/  IADD3.X R101, P3, PT, RZ, R101, RZ, P3, !PT ;  /* 0x00000065ff657210 */ /* 0x000fe20001f7e4ff */
[----:B------:R-:W-:Y:S01]  /*23360*/  IMAD.WIDE.U32 R36, R28, 0x434bacd7, R102 ;  /* 0x434bacd71c247825 */ /* 0x000fe200078e0066 */
[----:B------:R-:W-:Y:S02]  /*23370*/  IADD3 RZ, P5, PT, R102, R104, RZ ;  /* 0x0000006866ff7210 */ /* 0x000fe40007fbe0ff */
[----:B------:R-:W-:Y:S01]  /*23380*/  IADD3.X R32, PT, PT, RZ, RZ, R47, P3, P4 ;  /* 0x000000ffff207210 */ /* 0x000fe20001fe842f */
[----:B------:R-:W-:Y:S01]  /*23390*/  IMAD.IADD R100, R37, 0x1, R100 ;  /* 0x0000000125647824 */ /* 0x000fe200078e0264 */
[----:B------:R-:W-:Y:S01]  /*233a0*/  IADD3 R72, P1, PT, R73, R36, RZ ;  /* 0x0000002449487210 */ /* 0x000fe20007f3e0ff */
[----:B------:R-:W-:Y:S01]  /*233b0*/  IMAD.X R37, RZ, RZ, RZ, P6 ;  /* 0x000000ffff257224 */ /* 0x000fe200030e06ff */
[----:B------:R-:W-:Y:S01]  /*233c0*/  IADD3.X RZ, P5, PT, R103, R105, RZ, P5, !PT ;  /* 0x0000006967ff7210 */ /* 0x000fe20002fbe4ff */
[----:B------:R-:W-:Y:S01]  /*233d0*/  IMAD.MOV.U32 R36, RZ, RZ, R49 ;  /* 0x000000ffff247224 */ /* 0x000fe200078e0031 */
[----:B------:R-:W-:Y:S01]  /*233e0*/  IADD3 R29, P4, PT, R48, R45, RZ ;  /* 0x0000002d301d7210 */ /* 0x000fe20007f9e0ff */
[----:B------:R-:W-:Y:S01]  /*233f0*/  IMAD.WIDE.U32 R46, R19, R25, RZ ;  /* 0x00000019132e7225 */ /* 0x000fe200078e00ff */
[----:B------:R-:W-:-:S02]  /*23400*/  IADD3 RZ, P3, PT, R106, R44, RZ ;  /* 0x0000002c6aff7210 */ /* 0x000fc40007f7e0ff */
[----:B------:R-:W-:Y:S01]  /*23410*/  IADD3.X R73, P1, PT, R100, R99, RZ, P1, !PT ;  /* 0x0000006364497210 */ /* 0x000fe20000f3e4ff */
[----:B------:R-:W-:Y:S01]  /*23420*/  IMAD.WIDE.U32 R44, R17, R25, R106 ;  /* 0x00000019112c7225 */ /* 0x000fe200078e006a */
[----:B------:R-:W-:Y:S02]  /*23430*/  IADD3.X R35, P6, PT, RZ, R40, RZ, P5, !PT ;  /* 0x00000028ff237210 */ /* 0x000fe40002fde4ff */
[----:B------:R-:W-:Y:S01]  /*23440*/  IADD3.X RZ, P3, PT, R107, R29, RZ, P3, !PT ;  /* 0x0000001d6bff7210 */ /* 0x000fe20001f7e4ff */
[----:B------:R-:W-:Y:S01]  /*23450*/  IMAD.IADD R45, R45, 0x1, R48 ;  /* 0x000000012d2d7824 */ /* 0x000fe200078e0230 */
[----:B------:R-:W-:Y:S01]  /*23460*/  IADD3.X R35, P1, PT, RZ, R35, RZ, P1, !PT ;  /* 0x00000023ff237210 */ /* 0x000fe20000f3e4ff */
[----:B------:R-:W-:Y:S01]  /*23470*/  IMAD.WIDE.U32.X R36, R16, R24, R36, P4 ;  /* 0x0000001810247225 */ /* 0x000fe200020e0424 */
[----:B------:R-:W-:Y:S02]  /*23480*/  IADD3 RZ, P4, PT, RZ, R44, RZ ;  /* 0x0000002cffff7210 */ /* 0x000fe40007f9e0ff */
[----:B------:R-:W-:Y:S01]  /*23490*/  IADD3.X R52, PT, PT, RZ, RZ, R41, P1, P6 ;  /* 0x000000ffff347210 */ /* 0x000fe20000fec429 */
[----:B------:R-:W-:Y:S01]  /*234a0*/  IMAD.WIDE.U32 R46, P5, R18, R24, R46 ;  /* 0x00000018122e7225 */ /* 0x000fe200078a002e */
[----:B------:R-:W-:-:S02]  /*234b0*/  IADD3.X R29, P3, PT, RZ, R36, RZ, P3, !PT ;  /* 0x00000024ff1d7210 */ /* 0x000fc40001f7e4ff */
[----:B------:R-:W-:Y:S01]  /*234c0*/  IADD3.X RZ, P4, PT, RZ, R45, RZ, P4, !PT ;  /* 0x0000002dffff7210 */ /* 0x000fe2000279e4ff */
[----:B------:R-:W-:-:S03]  /*234d0*/  IMAD.WIDE.U32 R54, R18, R25, RZ ;  /* 0x0000001912367225 */ /* 0x000fc600078e00ff */
[----:B------:R-:W-:Y:S01]  /*234e0*/  IADD3.X R29, P4, PT, RZ, R29, RZ, P4, !PT ;  /* 0x0000001dff1d7210 */ /* 0x000fe2000279e4ff */
[----:B------:R-:W-:Y:S01]  /*234f0*/  IMAD.X R41, RZ, RZ, RZ, P5 ;  /* 0x000000ffff297224 */ /* 0x000fe200028e06ff */
[----:B------:R-:W-:Y:S01]  /*23500*/  IADD3 RZ, P5, PT, R42, R38, RZ ;  /* 0x000000262aff7210 */ /* 0x000fe20007fbe0ff */
[----:B------:R-:W-:Y:S01]  /*23510*/  IMAD.WIDE.U32 R38, R18, R25, R50 ;  /* 0x0000001912267225 */ /* 0x000fe200078e0032 */
[----:B------:R-:W-:Y:S02]  /*23520*/  IADD3 R33, P6, PT, R46, R55, RZ ;  /* 0x000000372e217210 */ /* 0x000fe40007fde0ff */
[----:B------:R-:W-:Y:S01]  /*23530*/  IADD3 RZ, P1, PT, R50, R54, RZ ;  /* 0x0000003632ff7210 */ /* 0x000fe20007f3e0ff */
[----:B------:R-:W-:Y:S01]  /*23540*/  IMAD.MOV.U32 R40, RZ, RZ, R47 ;  /* 0x000000ffff287224 */ /* 0x000fe200078e002f */
[----:B------:R-:W-:Y:S01]  /*23550*/  IADD3.X R37, PT, PT, RZ, RZ, R37, P4, P3 ;  /* 0x000000ffff257210 */ /* 0x000fe200027e6425 */
[----:B------:R-:W-:Y:S01]  /*23560*/  IMAD.WIDE.U32 R48, R27, R25, RZ ;  /* 0x000000191b307225 */ /* 0x000fe200078e00ff */
[----:B------:R-:W-:-:S02]  /*23570*/  IADD3 R36, P3, PT, R29, R38, RZ ;  /* 0x000000261d247210 */ /* 0x000fc40007f7e0ff */
[----:B------:R-:W-:Y:S01]  /*23580*/  IADD3.X RZ, P1, PT, R51, R33, RZ, P1, !PT ;  /* 0x0000002133ff7210 */ /* 0x000fe20000f3e4ff */
        /* <DEDUP_REMOVED lines=24> */
[C---:B------:R-:W-:Y:S01]  /*23710*/  IMAD.WIDE.U32.X R34, R24.reuse, R27, R46, P4 ;  /* 0x0000001b18227225 */ /* 0x040fe200020e042e */
        /* <DEDUP_REMOVED lines=34> */
[----:B------:R-:W-:-:S02]  /*23940*/  IADD3.X R42, P0, PT, RZ, RZ, RZ, P0, !PT ;  /* 0x000000ffff2a7210 */ /* 0x000fc4000071e4ff */
[----:B------:R-:W-:Y:S01]  /*23950*/  IADD3.X R33, P1, PT, RZ, R40, RZ, P1, !PT ;  /* 0x00000028ff217210 */ /* 0x000fe20000f3e4ff */
[----:B------:R-:W-:Y:S01]  /*23960*/  IMAD.X R103, RZ, RZ, RZ, P2 ;  /* 0x000000ffff677224 */ /* 0x000fe200010e06ff */
[----:B------:R-:W-:Y:S01]  /*23970*/  IADD3.X R57, P5, PT, R31, R52, RZ, P5, !PT ;  /* 0x000000341f397210 */ /* 0x000fe20002fbe4ff */
        /* <DEDUP_REMOVED lines=8> */
[----:B------:R-:W-:Y:S01]  /*23a00*/  IADD3 R101, P1, PT, R101, R40, RZ ;  /* 0x0000002865657210 */ /* 0x000fe20007f3e0ff */
[C---:B------:R-:W-:Y:S01]  /*23a10*/  IMAD.WIDE.U32 R40, R28.reuse, -0x4eac0001, RZ ;  /* 0xb153ffff1c287825 */ /* 0x040fe200078e00ff */
[----:B------:R-:W-:Y:S02]  /*23a20*/  IADD3.X R99, PT, PT, RZ, RZ, R35, P5, P3 ;  /* 0x000000ffff637210 */ /* 0x000fe40002fe6423 */
[----:B------:R-:W-:Y:S01]  /*23a30*/  IADD3.X R103, PT, PT, R103, RZ, RZ, P4, P0 ;  /* 0x000000ff67677210 */ /* 0x000fe200027e04ff */
[----:B------:R-:W-:Y:S01]  /*23a40*/  IMAD.WIDE.U32 R44, P3, R28, 0x1eabfffe, R42 ;  /* 0x1eabfffe1c2c7825 */ /* 0x000fe2000786002a */
[----:B------:R-:W-:Y:S02]  /*23a50*/  IADD3 RZ, P2, PT, R36, R40, RZ ;  /* 0x0000002824ff7210 */ /* 0x000fe40007f5e0ff */
[----:B------:R-:W-:Y:S01]  /*23a60*/  IADD3 RZ, P0, PT, R38, R54, RZ ;  /* 0x0000003626ff7210 */ /* 0x000fe20007f1e0ff */
        /* <DEDUP_REMOVED lines=33> */
[----:B------:R-:W-:Y:S01]  /*23c80*/  IMAD.WIDE.U32 R38, R29, -0xc7aed41, RZ ;  /* 0xf38512bf1d267825 */ /* 0x000fe200078e00ff */
[----:B------:R-:W-:-:S03]  /*23c90*/  IADD3.X R73, P2, PT, RZ, R40, RZ, P3, !PT ;  /* 0x00000028ff497210 */ /* 0x000fc60001f5e4ff */
[----:B------:R-:W-:Y:S01]  /*23ca0*/  IMAD.WIDE.U32.X R36, R29, 0x6730d2a0, R36, P4 ;  /* 0x6730d2a01d247825 */ /* 0x000fe200020e0424 */
[----:B------:R-:W-:Y:S02]  /*23cb0*/  IADD3.X R73, P5, PT, RZ, R73, RZ, P5, !PT ;  /* 0x00000049ff497210 */ /* 0x000fe40002fbe4ff */
[----:B------:R-:W-:Y:S01]  /*23cc0*/  IADD3.X R35, P4, PT, R50, R45, RZ, P6, !PT ;  /* 0x0000002d32237210 */ /* 0x000fe2000379e4ff */
[----:B------:R-:W-:Y:S01]  /*23cd0*/  IMAD.WIDE.U32 R44, P3, R28, 0x64774b84, R38 ;  /* 0x64774b841c2c7825 */ /* 0x000fe20007860026 */
[----:B------:R-:W-:Y:S02]  /*23ce0*/  IADD3.X R49, P0, PT, RZ, R36, RZ, P0, !PT ;  /* 0x00000024ff317210 */ /* 0x000fe4000071e4ff */
[----:B------:R-:W-:Y:S01]  /*23cf0*/  IADD3.X R39, P1, PT, R32, R103, RZ, P1, !PT ;  /* 0x0000006720277210 */ /* 0x000fe20000f3e4ff */
[----:B------:R-:W-:Y:S01]  /*23d00*/  IMAD.WIDE.U32 R32, R20, R25, RZ ;  /* 0x0000001914207225 */ /* 0x000fe200078e00ff */
[----:B------:R-:W-:Y:S02]  /*23d10*/  IADD3.X R99, PT, PT, RZ, RZ, R41, P5, P2 ;  /* 0x000000ffff637210 */ /* 0x000fe40002fe4429 */
[----:B------:R-:W-:Y:S01]  /*23d20*/  IADD3.X R49, P5, PT, RZ, R49, RZ, P4, !PT ;  /* 0x00000031ff317210 */ /* 0x000fe200027be4ff */
[----:B------:R-:W-:Y:S01]  /*23d30*/  IMAD.WIDE.U32 R42, R28, -0xc7aed41, RZ ;  /* 0xf38512bf1c2a7825 */ /* 0x000fe200078e00ff */
[----:B------:R-:W-:-:S02]  /*23d40*/  IADD3 R38, P4, PT, R98, R101, RZ ;  /* 0x0000006562267210 */ /* 0x000fc40007f9e0ff */
[----:B------:R-:W-:Y:S01]  /*23d50*/  IADD3.X R51, PT, PT, RZ, RZ, R37, P5, P0 ;  /* 0x000000ffff337210 */ /* 0x000fe20002fe0425 */
[C---:B------:R-:W-:Y:S01]  /*23d60*/  IMAD.WIDE.U32 R36, P0, R21.reuse, R24, R32 ;  /* 0x0000001815247225 */ /* 0x040fe20007800020 */
[----:B------:R-:W-:Y:S02]  /*23d70*/  IADD3 R41, P6, PT, R44, R43, RZ ;  /* 0x0000002b2c297210 */ /* 0x000fe40007fde0ff */
[----:B------:R-:W-:Y:S01]  /*23d80*/  IADD3 RZ, P2, PT, R56, R42, RZ ;  /* 0x0000002a38ff7210 */ /* 0x000fe20007f5e0ff */
[----:B------:R-:W-:Y:S01]  /*23d90*/  IMAD.WIDE.U32 R32, R21, R25, RZ ;  /* 0x0000001915207225 */ /* 0x000fe200078e00ff */
[----:B------:R-:W-:Y:S02]  /*23da0*/  IADD3.X R39, P4, PT, R100, R39, RZ, P4, !PT ;  /* 0x0000002764277210 */ /* 0x000fe4000279e4ff */
[----:B------:R-:W-:Y:S01]  /*23db0*/  IADD3.X RZ, P2, PT, R57, R41, RZ, P2, !PT ;  /* 0x0000002939ff7210 */ /* 0x000fe2000175e4ff */
[----:B------:R-:W-:Y:S01]  /*23dc0*/  IMAD.X R41, RZ, RZ, RZ, P0 ;  /* 0x000000ffff297224 */ /* 0x000fe200000e06ff */
[----:B------:R-:W-:Y:S01]  /*23dd0*/  IADD3 R101, P5, PT, R36, R33, RZ ;  /* 0x0000002124657210 */ /* 0x000fe20007fbe0ff */
[----:B------:R-:W-:Y:S01]  /*23de0*/  IMAD.WIDE.U32 R42, R28, -0xc7aed41, R56 ;  /* 0xf38512bf1c2a7825 */ /* 0x000fe200078e0038 */
[----:B------:R-:W-:-:S02]  /*23df0*/  IADD3 RZ, P0, PT, R38, R32, RZ ;  /* 0x0000002026ff7210 */ /* 0x000fc40007f1e0ff */
[----:B------:R-:W-:Y:S01]  /*23e00*/  IADD3.X R72, P4, PT, RZ, RZ, RZ, P4, !PT ;  /* 0x000000ffff487210 */ /* 0x000fe2000279e4ff */
[----:B------:R-:W-:Y:S01]  /*23e10*/  IMAD.WIDE.U32 R32, R21, R25, R38 ;  /* 0x0000001915207225 */ /* 0x000fe200078e0026 */
[----:B------:R-:W-:-:S03]  /*23e20*/  IADD3.X RZ, P0, PT, R39, R101, RZ, P0, !PT ;  /* 0x0000006527ff7210 */ /* 0x000fc6000071e4ff */
[----:B------:R-:W-:Y:S02]  /*23e30*/  IMAD.MOV.U32 R40, RZ, RZ, R37 ;  /* 0x000000ffff287224 */ /* 0x000fe400078e0025 */
[----:B------:R-:W-:Y:S01]  /*23e40*/  IMAD.X R47, RZ, RZ, RZ, P3 ;  /* 0x000000ffff2f7224 */ /* 0x000fe200018e06ff */
[----:B------:R-:W-:Y:S01]  /*23e50*/  IADD3 R48, P3, PT, R73, R32, RZ ;  /* 0x0000002049307210 */ /* 0x000fe20007f7e0ff */
[----:B------:R-:W-:Y:S02]  /*23e60*/  IMAD.IADD R36, R33, 0x1, R36 ;  /* 0x0000000121247824 */ /* 0x000fe400078e0224 */
[----:B------:R-:W-:Y:S02]  /*23e70*/  IMAD.MOV.U32 R46, RZ, RZ, R45 ;  /* 0x000000ffff2e7224 */ /* 0x000fe400078e002d */
[----:B------:R-:W-:Y:S01]  /*23e80*/  IMAD.WIDE.U32.X R32, R20, R24, R40, P5 ;  /* 0x0000001814207225 */ /* 0x000fe200028e0428 */
[----:B------:R-:W-:Y:S02]  /*23e90*/  IADD3 R56, P5, PT, R49, R42, RZ ;  /* 0x0000002a31387210 */ /* 0x000fe40007fbe0ff */
[----:B------:R-:W-:Y:S01]  /*23ea0*/  IADD3.X R49, P3, PT, R36, R99, RZ, P3, !PT ;  /* 0x0000006324317210 */ /* 0x000fe20001f7e4ff */
        /* <DEDUP_REMOVED lines=20> */
[----:B------:R-:W-:-:S04]  /*23ff0*/  IMAD.WIDE.U32 R36, R17, R22, R54 ;  /* 0x0000001611247225 */ /* 0x000fc800078e0036 */
[----:B------:R-:W-:Y:S01]  /*24000*/  IMAD.X R47, RZ, RZ, RZ, P6 ;  /* 0x000000ffff2f7224 */ /* 0x000fe200030e06ff */
[----:B------:R-:W-:Y:S01]  /*24010*/  IADD3 R105, P6, PT, R40, R33, RZ ;  /* 0x0000002128697210 */ /* 0x000fe20007fde0ff */
[----:B------:R-:W-:Y:S02]  /*24020*/  IMAD.MOV.U32 R46, RZ, RZ, R43 ;  /* 0x000000ffff2e7224 */ /* 0x000fe400078e002b */
[----:B------:R-:W-:Y:S01]  /*24030*/  IMAD.X R43, RZ, RZ, RZ, P5 ;  /* 0x000000ffff2b7224 */ /* 0x000fe200028e06ff */
[----:B------:R-:W-:Y:S01]  /*24040*/  IADD3.X RZ, P2, PT, R31, R105, RZ, P2, !PT ;  /* 0x000000691fff7210 */ /* 0x000fe2000175e4ff */
[----:B------:R-:W-:Y:S02]  /*24050*/  IMAD.IADD R37, R37, 0x1, R42 ;  /* 0x0000000125257824 */ /* 0x000fe400078e022a */
[----:B------:R-:W-:-:S04]  /*24060*/  IMAD.WIDE.U32 R44, P5, R28, 0x1a0111ea, R38 ;  /* 0x1a0111ea1c2c7825 */ /* 0x000fc800078a0026 */
[----:B------:R-:W-:-:S04]  /*24070*/  IMAD.WIDE.U32 R38, R28, 0x397fe69a, RZ ;  /* 0x397fe69a1c267825 */ /* 0x000fc800078e00ff */
[----:B------:R-:W-:Y:S01]  /*24080*/  IMAD.MOV.U32 R42, RZ, RZ, R41 ;  /* 0x000000ffff2a7224 */ /* 0x000fe200078e0029 */
[----:B------:R-:W-:Y:S01]  /*24090*/  IADD3.X R41, P1, PT, RZ, RZ, RZ, P1, !PT ;  /* 0x000000ffff297210 */ /* 0x000fe20000f3e4ff */
[----:B------:R-:W-:Y:S01]  /*240a0*/  IMAD.WIDE.U32.X R46, R16, R23, R46, P3 ;  /* 0x00000017102e7225 */ /* 0x000fe200018e042e */
[----:B------:R-:W-:-:S03]  /*240b0*/  IADD3 RZ, P3, PT, RZ, R36, RZ ;  /* 0x00000024ffff7210 */ /* 0x000fc60007f7e0ff */
[----:B------:R-:W-:Y:S01]  /*240c0*/  IMAD.WIDE.U32.X R42, R29, 0x4b1ba7b6, R42, P6 ;  /* 0x4b1ba7b61d2a7825 */ /* 0x000fe200030e042a */
[----:B------:R-:W-:Y:S02]  /*240d0*/  IADD3 R107, P6, PT, R44, R39, RZ ;  /* 0x000000272c6b7210 */ /* 0x000fe40007fde0ff */
[----:B------:R-:W-:Y:S01]  /*240e0*/  IADD3.X R39, P0, PT, RZ, R46, RZ, P0, !PT ;  /* 0x0000002eff277210 */ /* 0x000fe2000071e4ff */
[----:B------:R-:W-:Y:S01]  /*240f0*/  IMAD.WIDE.U32 R50, R19, R22, RZ ;  /* 0x0000001613327225 */ /* 0x000fe200078e00ff */
[----:B------:R-:W-:-:S03]  /*24100*/  IADD3.X RZ, P3, PT, RZ, R37, RZ, P3, !PT ;  /* 0x00000025ffff7210 */ /* 0x000fc60001f7e4ff */
[----:B------:R-:W-:Y:S01]  /*24110*/  IMAD.MOV.U32 R32, RZ, RZ, R45 ;  /* 0x000000ffff207224 */ /* 0x000fe200078e002d */
[----:B------:R-:W-:Y:S01]  /*24120*/  IADD3.X R45, P3, PT, RZ, R39, RZ, P3, !PT ;  /* 0x00000027ff2d7210 */ /* 0x000fe20001f7e4ff */
[----:B------:R-:W-:-:S03]  /*24130*/  IMAD.WIDE.U32 R54, R18, R22, RZ ;  /* 0x0000001612367225 */ /* 0x000fc600078e00ff */
[----:B------:R-:W-:Y:S01]  /*24140*/  IADD3.X R52, PT, PT, RZ, RZ, R47, P3, P0 ;  /* 0x000000ffff347210 */ /* 0x000fe20001fe042f */
[----:B------:R-:W-:Y:S01]  /*24150*/  IMAD.X R33, RZ, RZ, RZ, P5 ;  /* 0x000000ffff217224 */ /* 0x000fe200028e06ff */
[----:B------:R-:W-:Y:S01]  /*24160*/  IADD3 RZ, P0, PT, R34, R54, RZ ;  /* 0x0000003622ff7210 */ /* 0x000fe20007f1e0ff */
[----:B------:R-:W-:Y:S01]  /*24170*/  IMAD.X R98, RZ, RZ, RZ, P1 ;  /* 0x000000ffff627224 */ /* 0x000fe200008e06ff */
[----:B------:R-:W-:Y:S01]  /*24180*/  IADD3 RZ, P1, PT, R48, R38, RZ ;  /* 0x0000002630ff7210 */ /* 0x000fe20007f3e0ff */
[----:B------:R-:W-:-:S03]  /*24190*/  IMAD.WIDE.U32 R50, P5, R18, R23, R50 ;  /* 0x0000001712327225 */ /* 0x000fc600078a0032 */
[----:B------:R-:W-:Y:S01]  /*241a0*/  IADD3.X RZ, P1, PT, R49, R107, RZ, P1, !PT ;  /* 0x0000006b31ff7210 */ /* 0x000fe20000f3e4ff */
[----:B------:R-:W-:-:S04]  /*241b0*/  IMAD.WIDE.U32 R38, R28, 0x434bacd7, R30 ;  /* 0x434bacd71c267825 */ /* 0x000fc800078e001e */
[----:B------:R-:W-:Y:S01]  /*241c0*/  IMAD.WIDE.U32.X R32, R29, 0x1a0111ea, R32, P6 ;  /* 0x1a0111ea1d207825 */ /* 0x000fe200030e0420 */
[----:B------:R-:W-:Y:S02]  /*241d0*/  IADD3 R72, P6, PT, R72, R41, RZ ;  /* 0x0000002948487210 */ /* 0x000fe40007fde0ff */
[----:B------:R-:W-:Y:S01]  /*241e0*/  IADD3 R29, P3, PT, R50, R55, RZ ;  /* 0x00000037321d7210 */ /* 0x000fe20007f7e0ff */
[----:B------:R-:W-:Y:S01]  /*241f0*/  IMAD.IADD R54, R39, 0x1, R40 ;  /* 0x0000000127367824 */ /* 0x000fe200078e0228 */
[----:B------:R-:W-:Y:S01]  /*24200*/  IADD3.X R98, PT, PT, R98, RZ, RZ, P6, P4 ;  /* 0x000000ff62627210 */ /* 0x000fe200037e84ff */
[----:B------:R-:W-:Y:S01]  /*24210*/  IMAD.X R41, RZ, RZ, RZ, P5 ;  /* 0x000000ffff297224 */ /* 0x000fe200028e06ff */
[----:B------:R-:W-:Y:S01]  /*24220*/  IADD3.X RZ, P0, PT, R35, R29, RZ, P0, !PT ;  /* 0x0000001d23ff7210 */ /* 0x000fe2000071e4ff */
[----:B------:R-:W-:Y:S01]  /*24230*/  IMAD.WIDE.U32 R30, R18, R22, R34 ;  /* 0x00000016121e7225 */ /* 0x000fe200078e0022 */
[----:B------:R-:W-:-:S03]  /*24240*/  IADD3.X R32, P1, PT, RZ, R32, RZ, P1, !PT ;  /* 0x00000020ff207210 */ /* 0x000fc60000f3e4ff */
        /* <DEDUP_REMOVED lines=22> */
[----:B------:R-:W-:Y:S01]  /*243b0*/  IADD3.X R99, P2, PT, RZ, R42, RZ, P2, !PT ;  /* 0x0000002aff637210 */ /* 0x000fe2000175e4ff */
[----:B------:R-:W-:Y:S01]  /*243c0*/  IMAD.IADD R46, R29, 0x1, R46 ;  /* 0x000000011d2e7824 */ /* 0x000fe200078e022e */
[----:B------:R-:W-:Y:S01]  /*243d0*/  IADD3 R101, P5, PT, R101, R72, RZ ;  /* 0x0000004865657210 */ /* 0x000fe20007fbe0ff */
[----:B------:R-:W-:Y:S01]  /*243e0*/  IMAD.WIDE.U32 R28, R36, -0x30003, RZ ;  /* 0xfffcfffd241c7825 */ /* 0x000fe200078e00ff */
[----:B------:R-:W-:-:S02]  /*243f0*/  IADD3.X R99, P0, PT, RZ, R99, RZ, P0, !PT ;  /* 0x00000063ff637210 */ /* 0x000fc4000071e4ff */
[----:B------:R-:W-:Y:S01]  /*24400*/  IADD3.X R57, P4, PT, R46, R51, RZ, P4, !PT ;  /* 0x000000332e397210 */ /* 0x000fe2000279e4ff */
[----:B------:R-:W-:Y:S01]  /*24410*/  IMAD R45, R36, -0x760c0004, R45 ;  /* 0x89f3fffc242d7824 */ /* 0x000fe200078e022d */
[----:B------:R-:W-:Y:S01]  /*24420*/  IADD3.X R72, PT, PT, RZ, RZ, R43, P0, P2 ;  /* 0x000000ffff487210 */ /* 0x000fe200007e442b */
[----:B------:R-:W-:Y:S01]  /*24430*/  IMAD.WIDE.U32.X R38, R23, R27, R38, P6 ;  /* 0x0000001b17267225 */ /* 0x000fe200030e0426 */
[----:B------:R-:W-:-:S03]  /*24440*/  IADD3.X R103, P5, PT, R103, R98, RZ, P5, !PT ;  /* 0x0000006267677210 */ /* 0x000fc60002fbe4ff */
[----:B------:R-:W-:Y:S01]  /*24450*/  IMAD.IADD R29, R29, 0x1, R45 ;  /* 0x000000011d1d7824 */ /* 0x000fe200078e022d */
[----:B------:R-:W-:Y:S01]  /*24460*/  IADD3.X R73, P3, PT, RZ, R38, RZ, P3, !PT ;  /* 0x00000026ff497210 */ /* 0x000fe20001f7e4ff */
[----:B------:R-:W-:-:S03]  /*24470*/  IMAD.WIDE.U32 R40, R24, R22, RZ ;  /* 0x0000001618287225 */ /* 0x000fc600078e00ff */
[----:B------:R-:W-:Y:S01]  /*24480*/  IADD3.X R73, P4, PT, RZ, R73, RZ, P4, !PT ;  /* 0x00000049ff497210 */ /* 0x000fe2000279e4ff */
[----:B------:R-:W-:-:S03]  /*24490*/  IMAD.WIDE.U32 R50, R29, -0x5555, RZ ;  /* 0xffffaaab1d327825 */ /* 0x000fc600078e00ff */
[----:B------:R-:W-:Y:S01]  /*244a0*/  IADD3.X R52, PT, PT, RZ, RZ, R39, P4, P3 ;  /* 0x000000ffff347210 */ /* 0x000fe200027e6427 */
[----:B------:R-:W-:-:S04]  /*244b0*/  IMAD.WIDE.U32 R40, P6, R23, R25, R40 ;  /* 0x0000001917287225 */ /* 0x000fc800078c0028 */
[----:B------:R-:W-:-:S04]  /*244c0*/  IMAD.WIDE.U32 R54, R28, -0x5555, RZ ;  /* 0xffffaaab1c367825 */ /* 0x000fc800078e00ff */
[----:B------:R-:W-:Y:S01]  /*244d0*/  IMAD.WIDE.U32 R50, P4, R28, -0x46010001, R50 ;  /* 0xb9feffff1c327825 */ /* 0x000fe20007880032 */
[----:B------:R-:W-:-:S03]  /*244e0*/  IADD3 RZ, P2, PT, R36, R54, RZ ;  /* 0x0000003624ff7210 */ /* 0x000fc60007f5e0ff */
[----:B------:R-:W-:Y:S01]  /*244f0*/  IMAD.X R39, RZ, RZ, RZ, P6 ;  /* 0x000000ffff277224 */ /* 0x000fe200030e06ff */
[----:B------:R-:W-:Y:S01]  /*24500*/  IADD3 R55, P6, PT, R50, R55, RZ ;  /* 0x0000003732377210 */ /* 0x000fe20007fde0ff */
[----:B------:R-:W-:-:S03]  /*24510*/  IMAD.WIDE.U32 R46, R25, R22, RZ ;  /* 0x00000016192e7225 */ /* 0x000fc600078e00ff */
[----:B------:R-:W-:Y:S01]  /*24520*/  IADD3.X RZ, P2, PT, R37, R55, RZ, P2, !PT ;  /* 0x0000003725ff7210 */ /* 0x000fe2000175e4ff */
[----:B------:R-:W-:Y:S01]  /*24530*/  IMAD.WIDE.U32 R42, R28, -0x5555, R36 ;  /* 0xffffaaab1c2a7825 */ /* 0x000fe200078e0024 */
[----:B------:R-:W-:Y:S02]  /*24540*/  IADD3 R47, P0, PT, R40, R47, RZ ;  /* 0x0000002f282f7210 */ /* 0x000fe40007f1e0ff */
[----:B------:R-:W-:Y:S01]  /*24550*/  IADD3 RZ, P3, PT, R48, R46, RZ ;  /* 0x0000002e30ff7210 */ /* 0x000fe20007f7e0ff */
[----:B------:R-:W-:Y:S02]  /*24560*/  IMAD.IADD R35, R35, 0x1, R44 ;  /* 0x0000000123237824 */ /* 0x000fe400078e022c */
[----:B------:R-:W-:Y:S01]  /*24570*/  IMAD.WIDE.U32 R36, R22, R25, R48 ;  /* 0x0000001916247225 */ /* 0x000fe200078e0030 */
[----:B------:R-:W-:-:S03]  /*24580*/  IADD3.X RZ, P3, PT, R49, R47, RZ, P3, !PT ;  /* 0x0000002f31ff7210 */ /* 0x000fc60001f7e4ff */
[----:B------:R-:W-:Y:S01]  /*24590*/  IMAD.X R45, RZ, RZ, RZ, P4 ;  /* 0x000000ffff2d7224 */ /* 0x000fe200020e06ff */
[----:B------:R-:W-:Y:S01]  /*245a0*/  IADD3 RZ, P4, PT, RZ, R42, RZ ;  /* 0x0000002affff7210 */ /* 0x000fe20007f9e0ff */
[----:B------:R-:W-:Y:S02]  /*245b0*/  IMAD.MOV.U32 R44, RZ, RZ, R51 ;  /* 0x000000ffff2c7224 */ /* 0x000fe400078e0033 */
[----:B------:R-:W-:Y:S02]  /*245c0*/  IMAD.MOV.U32 R38, RZ, RZ, R41 ;  /* 0x000000ffff267224 */ /* 0x000fe400078e0029 */
[----:B------:R-:W-:Y:S02]  /*245d0*/  IMAD.IADD R37, R37, 0x1, R40 ;  /* 0x0000000125257824 */ /* 0x000fe400078e0228 */
[----:B------:R-:W-:Y:S02]  /*245e0*/  IMAD.IADD R42, R43, 0x1, R50 ;  /* 0x000000012b2a7824 */ /* 0x000fe400078e0232 */
[----:B------:R-:W-:Y:S01]  /*245f0*/  IMAD.WIDE.U32.X R38, R23, R24, R38, P0 ;  /* 0x0000001817267225 */ /* 0x000fe200000e0426 */
[----:B------:R-:W-:-:S02]  /*24600*/  IADD3 R34, P0, PT, R99, R34, RZ ;  /* 0x0000002263227210 */ /* 0x000fc40007f1e0ff */
[----:B------:R-:W-:Y:S01]  /*24610*/  IADD3.X RZ, P4, PT, RZ, R42, RZ, P4, !PT ;  /* 0x0000002affff7210 */ /* 0x000fe2000279e4ff */
[----:B------:R-:W-:Y:S01]  /*24620*/  IMAD.WIDE.U32.X R40, R29, -0x46010001, R44, P6 ;  /* 0xb9feffff1d287825 */ /* 0x000fe200030e042c */
[----:B------:R-:W-:Y:S02]  /*24630*/  IADD3 R48, P6, PT, R73, R36, RZ ;  /* 0x0000002449307210 */ /* 0x000fe40007fde0ff */
[----:B------:R-:W-:Y:S01]  /*24640*/  IADD3.X R35, P0, PT, R35, R72, RZ, P0, !PT ;  /* 0x0000004823237210 */ /* 0x000fe2000071e4ff */
[----:B------:R-:W-:Y:S01]  /*24650*/  IMAD.WIDE.U32 R44, R28, -0x4eac0001, RZ ;  /* 0xb153ffff1c2c7825 */ /* 0x000fe200078e00ff */
[----:B------:R-:W-:Y:S02]  /*24660*/  IADD3.X R51, P2, PT, RZ, R40, RZ, P2, !PT ;  /* 0x00000028ff337210 */ /* 0x000fe4000175e4ff */
        /* <DEDUP_REMOVED lines=13> */
[----:B------:R-:W-:Y:S01]  /*24740*/  IMAD.WIDE.U32 R32, R23, R22, RZ ;  /* 0x0000001617207225 */ /* 0x000fe200078e00ff */
[----:B------:R-:W-:Y:S02]  /*24750*/  IADD3.X R99, PT, PT, RZ, RZ, R39, P6, P3 ;  /* 0x000000ffff637210 */ /* 0x000fe400037e6427 */
[----:B------:R-:W-:Y:S01]  /*24760*/  IADD3.X RZ, P0, PT, R31, R105, RZ, P0, !PT ;  /* 0x000000691fff7210 */ /* 0x000fe2000071e4ff */
[----:B------:R-:W-:-:S04]  /*24770*/  IMAD.WIDE.U32 R44, P3, R28, 0x6730d2a0, R40 ;  /* 0x6730d2a01c2c7825 */ /* 0x000fc80007860028 */
[----:B------:R-:W-:Y:S01]  /*24780*/  IMAD.WIDE.U32 R38, R28, -0x4eac0001, R30 ;  /* 0xb153ffff1c267825 */ /* 0x000fe200078e001e */
[----:B------:R-:W-:-:S03]  /*24790*/  IADD3 R47, P6, PT, R44, R47, RZ ;  /* 0x0000002f2c2f7210 */ /* 0x000fc60007fde0ff */
[----:B------:R-:W-:-:S04]  /*247a0*/  IMAD.WIDE.U32 R36, R22, R22, RZ ;  /* 0x0000001616247225 */ /* 0x000fc800078e00ff */
[----:B------:R-:W-:Y:S01]  /*247b0*/  IMAD.X R41, RZ, RZ, RZ, P1 ;  /* 0x000000ffff297224 */ /* 0x000fe200008e06ff */
[----:B------:R-:W-:Y:S01]  /*247c0*/  IADD3 RZ, P1, PT, R56, R46, RZ ;  /* 0x0000002e38ff7210 */ /* 0x000fe20007f3e0ff */
[----:B------:R-:W-:-:S03]  /*247d0*/  IMAD.WIDE.U32 R32, P4, R22, R23, R32 ;  /* 0x0000001716207225 */ /* 0x000fc60007880020 */
[----:B------:R-:W-:Y:S01]  /*247e0*/  IADD3.X RZ, P1, PT, R57, R47, RZ, P1, !PT ;  /* 0x0000002f39ff7210 */ /* 0x000fe20000f3e4ff */
[----:B------:R-:W-:Y:S02]  /*247f0*/  IMAD.MOV.U32 R40, RZ, RZ, R43 ;  /* 0x000000ffff287224 */ /* 0x000fe400078e002b */
[----:B------:R-:W-:Y:S02]  /*24800*/  IMAD.IADD R30, R39, 0x1, R42 ;  /* 0x00000001271e7824 */ /* 0x000fe400078e022a */
[----:B------:R-:W-:Y:S01]  /*24810*/  IMAD.X R39, RZ, RZ, RZ, P4 ;  /* 0x000000ffff277224 */ /* 0x000fe200020e06ff */
[----:B------:R-:W-:Y:S01]  /*24820*/  IADD3 R37, P4, PT, R32, R37, RZ ;  /* 0x0000002520257210 */ /* 0x000fe20007f9e0ff */
[----:B------:R-:W-:Y:S01]  /*24830*/  IMAD.WIDE.U32.X R40, R29, 0x1eabfffe, R40, P2 ;  /* 0x1eabfffe1d287825 */ /* 0x000fe200010e0428 */
[----:B------:R-:W-:-:S03]  /*24840*/  IADD3 RZ, P2, PT, R34, R36, RZ ;  /* 0x0000002422ff7210 */ /* 0x000fc60007f5e0ff */
[----:B------:R-:W-:Y:S01]  /*24850*/  IMAD.X R43, RZ, RZ, RZ, P3 ;  /* 0x000000ffff2b7224 */ /* 0x000fe200018e06ff */
[----:B------:R-:W-:Y:S01]  /*24860*/  IADD3 R50, P3, PT, R51, R38, RZ ;  /* 0x0000002633327210 */ /* 0x000fe20007f7e0ff */
[----:B------:R-:W-:Y:S01]  /*24870*/  IMAD.MOV.U32 R38, RZ, RZ, R33 ;  /* 0x000000ffff267224 */ /* 0x000fe200078e0021 */
[----:B------:R-:W-:Y:S01]  /*24880*/  IADD3.X RZ, P2, PT, R35, R37, RZ, P2, !PT ;  /* 0x0000002523ff7210 */ /* 0x000fe2000175e4ff */
[----:B------:R-:W-:Y:S01]  /*24890*/  IMAD.MOV.U32 R42, RZ, RZ, R45 ;  /* 0x000000ffff2a7224 */ /* 0x000fe200078e002d */
[----:B------:R-:W-:Y:S01]  /*248a0*/  IADD3.X R51, P3, PT, R30, R55, RZ, P3, !PT ;  /* 0x000000371e337210 */ /* 0x000fe20001f7e4ff */
[----:B------:R-:W-:Y:S01]  /*248b0*/  IMAD.WIDE.U32 R30, R22, R22, R34 ;  /* 0x00000016161e7225 */ /* 0x000fe200078e0022 */
[----:B------:R-:W-:-:S03]  /*248c0*/  IADD3.X R37, P0, PT, RZ, R40, RZ, P0, !PT ;  /* 0x00000028ff257210 */ /* 0x000fc6000071e4ff */
[----:B------:R-:W-:Y:S01]  /*248d0*/  IMAD.IADD R40, R31, 0x1, R32 ;  /* 0x000000011f287824 */ /* 0x000fe200078e0220 */
[----:B------:R-:W-:Y:S01]  /*248e0*/  IADD3.X R37, P3, PT, RZ, R37, RZ, P3, !PT ;  /* 0x00000025ff257210 */ /* 0x000fe20001f7e4ff */
[----:B------:R-:W-:-:S03]  /*248f0*/  IMAD.WIDE.U32 R34, R28, -0x94f09dc, R56 ;  /* 0xf6b0f6241c227825 */ /* 0x000fc600078e0038 */
[----:B------:R-:W-:Y:S01]  /*24900*/  IADD3.X R31, PT, PT, RZ, RZ, R41, P3, P0 ;  /* 0x000000ffff1f7210 */ /* 0x000fe20001fe0429 */
[----:B------:R-:W-:Y:S01]  /*24910*/  IMAD.WIDE.U32.X R32, R23, R23, R38, P4 ;  /* 0x0000001717207225 */ /* 0x000fe200020e0426 */
[----:B------:R-:W-:Y:S02]  /*24920*/  IADD3 R46, P3, PT, R73, R30, RZ ;  /* 0x0000001e492e7210 */ /* 0x000fe40007f7e0ff */
[----:B------:R-:W-:Y:S01]  /*24930*/  IADD3 R30, P4, PT, R37, R34, RZ ;  /* 0x00000022251e7210 */ /* 0x000fe20007f9e0ff */
[----:B------:R-:W-:Y:S01]  /*24940*/  IMAD.IADD R44, R35, 0x1, R44 ;  /* 0x00000001232c7824 */ /* 0x000fe200078e022c */
[----:B------:R-:W-:Y:S01]  /*24950*/  IADD3.X R47, P3, PT, R40, R99, RZ, P3, !PT ;  /* 0x00000063282f7210 */ /* 0x000fe20001f7e4ff */
[----:B------:R-:W-:Y:S01]  /*24960*/  IMAD.WIDE.U32.X R38, R29, 0x6730d2a0, R42, P6 ;  /* 0x6730d2a01d267825 */ /* 0x000fe200030e042a */
[----:B------:R-:W-:Y:S02]  /*24970*/  IADD3.X R57, P2, PT, RZ, R32, RZ, P2, !PT ;  /* 0x00000020ff397210 */ /* 0x000fe4000175e4ff */
[----:B------:R-:W-:Y:S01]  /*24980*/  IADD3.X R31, P4, PT, R44, R31, RZ, P4, !PT ;  /* 0x0000001f2c1f7210 */ /* 0x000fe2000279e4ff */
[----:B------:R-:W-:Y:S01]  /*24990*/  IMAD.WIDE.U32 R34, R20, R22, RZ ;  /* 0x0000001614227225 */ /* 0x000fe200078e00ff */
[----:B------:R-:W-:-:S02]  /*249a0*/  IADD3.X R55, P1, PT, RZ, R38, RZ, P1, !PT ;  /* 0x00000026ff377210 */ /* 0x000fc40000f3e4ff */
[----:B------:R-:W-:Y:S01]  /*249b0*/  IADD3.X R57, P3, PT, RZ, R57, RZ, P3, !PT ;  /* 0x00000039ff397210 */ /* 0x000fe20001f7e4ff */
[----:B------:R-:W-:Y:S01]  /*249c0*/  IMAD.WIDE.U32 R40, R29, -0xc7aed41, RZ ;  /* 0xf38512bf1d287825 */ /* 0x000fe200078e00ff */
[----:B------:R-:W-:Y:S02]  /*249d0*/  IADD3.X R55, P4, PT, RZ, R55, RZ, P4, !PT ;  /* 0x00000037ff377210 */ /* 0x000fe4000279e4ff */
[----:B------:R-:W-:Y:S01]  /*249e0*/  IADD3.X R54, PT, PT, RZ, RZ, R33, P3, P2 ;  /* 0x000000ffff367210 */ /* 0x000fe20001fe4421 */
[C---:B------:R-:W-:Y:S01]  /*249f0*/  IMAD.WIDE.U32 R34, P2, R21.reuse, R23, R34 ;  /* 0x0000001715227225 */ /* 0x040fe20007840022 */
[----:B------:R-:W-:Y:S02]  /*24a00*/  IADD3 R36, P0, PT, R52, R101, RZ ;  /* 0x0000006534247210 */ /* 0x000fe40007f1e0ff */
[----:B------:R-:W-:Y:S01]  /*24a10*/  IADD3.X R52, PT, PT, RZ, RZ, R39, P4, P1 ;  /* 0x000000ffff347210 */ /* 0x000fe200027e2427 */
[----:B------:R-:W-:Y:S01]  /*24a20*/  IMAD.WIDE.U32 R32, R21, R22, RZ ;  /* 0x0000001615207225 */ /* 0x000fe200078e00ff */
[----:B------:R-:W-:-:S03]  /*24a30*/  IADD3.X R37, P0, PT, R72, R103, RZ, P0, !PT ;  /* 0x0000006748257210 */ /* 0x000fc6000071e4ff */
        /* <DEDUP_REMOVED lines=55> */
[----:B------:R-:W-:Y:S01]  /*24db0*/  IMAD.WIDE.U32 R40, R19, R21, RZ ;  /* 0x0000001513287225 */ /* 0x000fe200078e00ff */
[----:B------:R-:W-:Y:S02]  /*24dc0*/  IADD3.X R73, P2, PT, RZ, R38, RZ, P2, !PT ;  /* 0x00000026ff497210 */ /* 0x000fe4000175e4ff */
[----:B------:R-:W-:Y:S01]  /*24dd0*/  IADD3.X R55, P4, PT, RZ, R55, RZ, P4, !PT ;  /* 0x00000037ff377210 */ /* 0x000fe2000279e4ff */
[----:B------:R-:W-:Y:S01]  /*24de0*/  IMAD.WIDE.U32 R36, R29, 0x397fe69a, RZ ;  /* 0x397fe69a1d247825 */ /* 0x000fe200078e00ff */
[----:B------:R-:W-:-:S02]  /*24df0*/  IADD3.X R73, P3, PT, RZ, R73, RZ, P3, !PT ;  /* 0x00000049ff497210 */ /* 0x000fc40001f7e4ff */
[----:B------:R-:W-:Y:S01]  /*24e00*/  IADD3.X R57, PT, PT, RZ, RZ, R43, P4, P1 ;  /* 0x000000ffff397210 */ /* 0x000fe200027e242b */
[C---:B------:R-:W-:Y:S01]  /*24e10*/  IMAD.WIDE.U32 R48, R18.reuse, R21, RZ ;  /* 0x0000001512307225 */ /* 0x040fe200078e00ff */
[----:B------:R-:W-:Y:S02]  /*24e20*/  IADD3.X R52, PT, PT, RZ, RZ, R39, P3, P2 ;  /* 0x000000ffff347210 */ /* 0x000fe40001fe4427 */
[----:B------:R-:W-:Y:S01]  /*24e30*/  IADD3.X R43, P5, PT, RZ, RZ, RZ, P5, !PT ;  /* 0x000000ffff2b7210 */ /* 0x000fe20002fbe4ff */
        /* <DEDUP_REMOVED lines=15> */
[----:B------:R-:W-:-:S03]  /*24f30*/  IMAD.WIDE.U32 R42, R27, R21, RZ ;  /* 0x000000151b2a7225 */ /* 0x000fc600078e00ff */
[----:B------:R-:W-:Y:S01]  /*24f40*/  IADD3.X R112, P0, PT, RZ, R40, RZ, P0, !PT ;  /* 0x00000028ff707210 */ /* 0x000fe2000071e4ff */
[----:B------:R-:W-:Y:S02]  /*24f50*/  IMAD.X R39, RZ, RZ, RZ, P6 ;  /* 0x000000ffff277224 */ /* 0x000fe400030e06ff */
[----:B------:R-:W-:Y:S02]  /*24f60*/  IMAD.MOV.U32 R38, RZ, RZ, R47 ;  /* 0x000000ffff267224 */ /* 0x000fe400078e002f */
[----:B------:R-:W-:Y:S01]  /*24f70*/  IMAD.X R56, RZ, RZ, RZ, P5 ;  /* 0x000000ffff387224 */ /* 0x000fe200028e06ff */
[----:B------:R-:W-:Y:S01]  /*24f80*/  IADD3 R54, P5, PT, R55, R30, RZ ;  /* 0x0000001e37367210 */ /* 0x000fe20007fbe0ff */
[----:B------:R-:W-:Y:S02]  /*24f90*/  IMAD.IADD R46, R31, 0x1, R46 ;  /* 0x000000011f2e7824 */ /* 0x000fe400078e022e */
[----:B------:R-:W-:Y:S01]  /*24fa0*/  IMAD.WIDE.U32.X R30, R19, R20, R38, P2 ;  /* 0x00000014131e7225 */ /* 0x000fe200010e0426 */
[----:B------:R-:W-:-:S02]  /*24fb0*/  IADD3.X R56, PT, PT, R56, RZ, RZ, P3, P4 ;  /* 0x000000ff38387210 */ /* 0x000fc40001fe84ff */
[----:B------:R-:W-:Y:S01]  /*24fc0*/  IADD3.X R55, P5, PT, R46, R57, RZ, P5, !PT ;  /* 0x000000392e377210 */ /* 0x000fe20002fbe4ff */
[----:B------:R-:W-:Y:S01]  /*24fd0*/  IMAD.WIDE.U32 R28, R28, 0x397fe69a, R44 ;  /* 0x397fe69a1c1c7825 */ /* 0x000fe200078e002c */
[----:B------:R-:W-:Y:S02]  /*24fe0*/  IADD3.X R37, P1, PT, RZ, R30, RZ, P1, !PT ;  /* 0x0000001eff257210 */ /* 0x000fe40000f3e4ff */
[----:B------:R-:W-:Y:S01]  /*24ff0*/  IADD3 R115, P3, PT, R115, R48, RZ ;  /* 0x0000003073737210 */ /* 0x000fe20007f7e0ff */
[----:B------:R-:W-:-:S03]  /*25000*/  IMAD.WIDE.U32 R44, R26, R21, RZ ;  /* 0x000000151a2c7225 */ /* 0x000fc600078e00ff */
[----:B------:R-:W-:Y:S01]  /*25010*/  IADD3.X R117, P3, PT, R117, R56, RZ, P3, !PT ;  /* 0x0000003875757210 */ /* 0x000fe20001f7e4ff */
[----:B------:R-:W-:Y:S01]  /*25020*/  IMAD.WIDE.U32 R42, P6, R20, R26, R42 ;  /* 0x0000001a142a7225 */ /* 0x000fe200078c002a */
[----:B------:R-:W-:-:S03]  /*25030*/  IADD3 RZ, P2, PT, R32, R44, RZ ;  /* 0x0000002c20ff7210 */ /* 0x000fc60007f5e0ff */
[----:B------:R-:W-:Y:S01]  /*25040*/  IMAD.WIDE.U32 R46, R24, R21, RZ ;  /* 0x00000015182e7225 */ /* 0x000fe200078e00ff */
[----:B------:R-:W-:-:S03]  /*25050*/  IADD3 R99, P4, PT, R42, R45, RZ ;  /* 0x0000002d2a637210 */ /* 0x000fc60007f9e0ff */
[----:B------:R-:W-:Y:S01]  /*25060*/  IMAD.X R45, RZ, RZ, RZ, P6 ;  /* 0x000000ffff2d7224 */ /* 0x000fe200030e06ff */
[----:B------:R-:W-:Y:S01]  /*25070*/  IADD3.X R37, P6, PT, RZ, R37, RZ, P5, !PT ;  /* 0x00000025ff257210 */ /* 0x000fe20002fde4ff */
[----:B------:R-:W-:Y:S01]  /*25080*/  IMAD.WIDE.U32 R38, R21, R26, R32 ;  /* 0x0000001a15267225 */ /* 0x000fe200078e0020 */
[----:B------:R-:W-:Y:S02]  /*25090*/  IADD3.X RZ, P2, PT, R33, R99, RZ, P2, !PT ;  /* 0x0000006321ff7210 */ /* 0x000fe4000175e4ff */
[----:B------:R-:W-:Y:S01]  /*250a0*/  IADD3.X R57, PT, PT, RZ, RZ, R31, P6, P1 ;  /* 0x000000ffff397210 */ /* 0x000fe200037e241f */
        /* <DEDUP_REMOVED lines=16> */
[----:B------:R-:W-:-:S02]  /*251b0*/  IADD3.X R45, P1, PT, RZ, R45, RZ, P1, !PT ;  /* 0x0000002dff2d7210 */ /* 0x000fc40000f3e4ff */
[----:B------:R-:W-:Y:S01]  /*251c0*/  IADD3.X R39, P5, PT, R39, R52, RZ, P5, !PT ;  /* 0x0000003427277210 */ /* 0x000fe20002fbe4ff */
[C---:B------:R-:W-:Y:S01]  /*251d0*/  IMAD.WIDE.U32 R28, R34.reuse, -0x30003, RZ ;  /* 0xfffcfffd221c7825 */ /* 0x040fe200078e00ff */
[----:B------:R-:W-:Y:S02]  /*251e0*/  IADD3.X R31, PT, PT, RZ, RZ, R31, P1, P2 ;  /* 0x000000ffff1f7210 */ /* 0x000fe40000fe441f */
[----:B------:R-:W-:Y:S01]  /*251f0*/  IADD3 R30, P1, PT, R45, R36, RZ ;  /* 0x000000242d1e7210 */ /* 0x000fe20007f3e0ff */
[----:B------:R-:W-:Y:S01]  /*25200*/  IMAD R49, R34, -0x760c0004, R49 ;  /* 0x89f3fffc22317824 */ /* 0x000fe200078e0231 */
        /* <DEDUP_REMOVED lines=31> */
[----:B------:R-:W-:Y:S01]  /*25400*/  IMAD.WIDE.U32 R56, P4, R28, 0x6730d2a0, R40 ;  /* 0x6730d2a01c387825 */ /* 0x000fe20007880028 */
[----:B------:R-:W-:-:S03]  /*25410*/  IADD3.X R36, P0, PT, RZ, R36, RZ, P0, !PT ;  /* 0x00000024ff247210 */ /* 0x000fc6000071e4ff */
[----:B------:R-:W-:Y:S01]  /*25420*/  IMAD.X R35, RZ, RZ, RZ, P6 ;  /* 0x000000ffff237224 */ /* 0x000fe200030e06ff */
[----:B------:R-:W-:Y:S01]  /*25430*/  IADD3 R45, P6, PT, R56, R43, RZ ;  /* 0x0000002b382d7210 */ /* 0x000fe20007fde0ff */
[----:B------:R-:W-:-:S04]  /*25440*/  IMAD.WIDE.U32 R40, R111, -0xc7aed41, RZ ;  /* 0xf38512bf6f287825 */ /* 0x000fc800078e00ff */
[----:B------:R-:W-:Y:S02]  /*25450*/  IMAD.MOV.U32 R34, RZ, RZ, R47 ;  /* 0x000000ffff227224 */ /* 0x000fe400078e002f */
[----:B------:R-:W-:-:S04]  /*25460*/  IMAD.WIDE.U32 R50, R28, -0x4eac0001, R54 ;  /* 0xb153ffff1c327825 */ /* 0x000fc800078e0036 */
[----:B------:R-:W-:Y:S01]  /*25470*/  IMAD.WIDE.U32.X R54, R111, 0x1eabfffe, R34, P2 ;  /* 0x1eabfffe6f367825 */ /* 0x000fe200010e0422 */
[----:B------:R-:W-:-:S03]  /*25480*/  IADD3 RZ, P2, PT, R32, R42, RZ ;  /* 0x0000002a20ff7210 */ /* 0x000fc60007f5e0ff */
[----:B------:R-:W-:Y:S01]  /*25490*/  IMAD.X R73, RZ, RZ, RZ, P4 ;  /* 0x000000ffff497224 */ /* 0x000fe200020e06ff */
[----:B------:R-:W-:Y:S01]  /*254a0*/  IADD3.X RZ, P2, PT, R33, R45, RZ, P2, !PT ;  /* 0x0000002d21ff7210 */ /* 0x000fe2000175e4ff */
[----:B------:R-:W-:-:S04]  /*254b0*/  IMAD.WIDE.U32 R34, R111, 0x434bacd7, RZ ;  /* 0x434bacd76f227825 */ /* 0x000fc800078e00ff */
        /* <DEDUP_REMOVED lines=21> */
[----:B------:R-:W-:Y:S02]  /*25610*/  IMAD.MOV.U32 R108, RZ, RZ, R43 ;  /* 0x000000ffff6c7224 */ /* 0x000fe400078e002b */
[----:B------:R-:W-:Y:S02]  /*25620*/  IMAD.IADD R29, R51, 0x1, R46 ;  /* 0x00000001331d7824 */ /* 0x000fe400078e022e */
[----:B------:R-:W-:-:S04]  /*25630*/  IMAD.WIDE.U32 R46, P6, R20, R22, R34 ;  /* 0x00000016142e7225 */ /* 0x000fc800078c0022 */
[----:B------:R-:W-:Y:S01]  /*25640*/  IMAD.WIDE.U32.X R34, R111, 0x1a0111ea, R108, P4 ;  /* 0x1a0111ea6f227825 */ /* 0x000fe200020e046c */
[----:B------:R-:W-:Y:S02]  /*25650*/  IADD3 R36, P4, PT, R41, R50, RZ ;  /* 0x0000003229247210 */ /* 0x000fe40007f9e0ff */
[----:B------:R-:W-:Y:S01]  /*25660*/  IADD3.X R50, PT, PT, RZ, RZ, R37, P1, P0 ;  /* 0x000000ffff327210 */ /* 0x000fe20000fe0425 */
[----:B------:R-:W-:Y:S01]  /*25670*/  IMAD.WIDE.U32 R48, R22, R21, RZ ;  /* 0x0000001516307225 */ /* 0x000fe200078e00ff */
[----:B------:R-:W-:Y:S02]  /*25680*/  IADD3 RZ, P0, PT, R30, R100, RZ ;  /* 0x000000641eff7210 */ /* 0x000fe40007f1e0ff */
[----:B------:R-:W-:Y:S01]  /*25690*/  IADD3.X R37, P4, PT, R29, R50, RZ, P4, !PT ;  /* 0x000000321d257210 */ /* 0x000fe2000279e4ff */
[----:B------:R-:W-:Y:S01]  /*256a0*/  IMAD.X R51, RZ, RZ, RZ, P6 ;  /* 0x000000ffff337224 */ /* 0x000fe200030e06ff */
[----:B------:R-:W-:Y:S01]  /*256b0*/  IADD3.X R29, P5, PT, RZ, R54, RZ, P5, !PT ;  /* 0x00000036ff1d7210 */ /* 0x000fe20002fbe4ff */
[----:B------:R-:W-:Y:S01]  /*256c0*/  IMAD.MOV.U32 R50, RZ, RZ, R47 ;  /* 0x000000ffff327224 */ /* 0x000fe200078e002f */
[----:B------:R-:W-:-:S02]  /*256d0*/  IADD3 R41, P6, PT, R46, R49, RZ ;  /* 0x000000312e297210 */ /* 0x000fc40007fde0ff */
[----:B------:R-:W-:Y:S01]  /*256e0*/  IADD3 RZ, P1, PT, R38, R48, RZ ;  /* 0x0000003026ff7210 */ /* 0x000fe20007f3e0ff */
[----:B------:R-:W-:Y:S01]  /*256f0*/  IMAD.WIDE.U32 R48, R28, -0x94f09dc, R32 ;  /* 0xf6b0f6241c307825 */ /* 0x000fe200078e0020 */
[----:B------:R-:W-:Y:S02]  /*25700*/  IADD3.X R29, P4, PT, RZ, R29, RZ, P4, !PT ;  /* 0x0000001dff1d7210 */ /* 0x000fe4000279e4ff */
[----:B------:R-:W-:Y:S01]  /*25710*/  IADD3.X RZ, P1, PT, R39, R41, RZ, P1, !PT ;  /* 0x0000002927ff7210 */ /* 0x000fe20000f3e4ff */
[----:B------:R-:W-:Y:S01]  /*25720*/  IMAD.WIDE.U32 R32, R21, R22, R38 ;  /* 0x0000001615207225 */ /* 0x000fe200078e0026 */
[----:B------:R-:W-:Y:S02]  /*25730*/  IADD3.X R52, PT, PT, RZ, RZ, R55, P4, P5 ;  /* 0x000000ffff347210 */ /* 0x000fe400027ea437 */
[----:B------:R-:W-:Y:S01]  /*25740*/  IADD3 R38, P5, PT, R29, R48, RZ ;  /* 0x000000301d267210 */ /* 0x000fe20007fbe0ff */
[----:B------:R-:W-:Y:S01]  /*25750*/  IMAD.IADD R39, R49, 0x1, R56 ;  /* 0x0000000131277824 */ /* 0x000fe200078e0238 */
[----:B------:R-:W-:Y:S01]  /*25760*/  IADD3 R54, P4, PT, R113, R32, RZ ;  /* 0x0000002071367210 */ /* 0x000fe20007f9e0ff */
[----:B------:R-:W-:Y:S01]  /*25770*/  IMAD.IADD R33, R33, 0x1, R46 ;  /* 0x0000000121217824 */ /* 0x000fe200078e022e */
[----:B------:R-:W-:Y:S01]  /*25780*/  IADD3.X R29, P2, PT, RZ, R72, RZ, P2, !PT ;  /* 0x00000048ff1d7210 */ /* 0x000fe2000175e4ff */
[----:B------:R-:W-:Y:S01]  /*25790*/  IMAD.WIDE.U32.X R46, R20, R23, R50, P6 ;  /* 0x00000017142e7225 */ /* 0x000fe200030e0432 */
[----:B------:R-:W-:-:S02]  /*257a0*/  IADD3.X R39, P5, PT, R39, R52, RZ, P5, !PT ;  /* 0x0000003427277210 */ /* 0x000fc40002fbe4ff */
        /* <DEDUP_REMOVED lines=11> */
[----:B------:R-:W-:Y:S02]  /*25860*/  IADD3.X RZ, P0, PT, R31, R57, RZ, P0, !PT ;  /* 0x000000391fff7210 */ /* 0x000fe4000071e4ff */
        /* <DEDUP_REMOVED lines=35> */
[----:B------:R-:W-:Y:S02]  /*25aa0*/  IADD3 R32, P5, PT, R32, R31, RZ ;  /* 0x0000001f20207210 */ /* 0x000fe40007fbe0ff */
[----:B------:R-:W-:Y:S02]  /*25ab0*/  IADD3.X R31, P0, PT, RZ, R28, RZ, P0, !PT ;  /* 0x0000001cff1f7210 */ /* 0x000fe4000071e4ff */
[----:B------:R-:W-:Y:S01]  /*25ac0*/  IADD3.X R28, P4, PT, RZ, R30, RZ, P4, !PT ;  /* 0x0000001eff1c7210 */ /* 0x000fe2000279e4ff */
[----:B------:R-:W-:Y:S02]  /*25ad0*/  IMAD.X R30, RZ, RZ, RZ, P3 ;  /* 0x000000ffff1e7224 */ /* 0x000fe400018e06ff */
[----:B------:R-:W-:Y:S01]  /*25ae0*/  IMAD.X R29, RZ, RZ, R29, P0 ;  /* 0x000000ffff1d7224 */ /* 0x000fe200000e061d */
[----:B------:R-:W-:-:S02]  /*25af0*/  IADD3.X R31, P1, P0, R28, R32, R31, !PT, P1 ;  /* 0x000000201c1f7210 */ /* 0x000fc4000782241f */
        /* <DEDUP_REMOVED lines=68> */
.L_x_1376:
[----:B------:R-:W-:Y:S05]  /*25f40*/  BSYNC.RELIABLE B5 ;  /* 0x0000000000057941 */ /* 0x000fea0003800100 */
.L_x_1375:
        /* <DEDUP_REMOVED lines=12> */
.L_x_1377:
[----:B------:R-:W-:Y:S05]  /*26010*/  BSYNC.RECONVERGENT B4 ;  /* 0x0000000000047941 */ /* 0x000fea0003800200 */
.L_x_1374:
        /* <DEDUP_REMOVED lines=79> */
.L_x_1380:
[----:B------:R-:W-:Y:S05]  /*26510*/  BSYNC.RELIABLE B5 ;  /* 0x0000000000057941 */ /* 0x000fea0003800100 */
.L_x_1379:
        /* <DEDUP_REMOVED lines=12> */
.L_x_1381:
[----:B------:R-:W-:Y:S05]  /*265e0*/  BSYNC.RECONVERGENT B4 ;  /* 0x0000000000047941 */ /* 0x000fea0003800200 */
.L_x_1378:
        /* <DEDUP_REMOVED lines=11> */
[----:B------:R-:W-:-:S04]  /*266a0*/  IMAD.WIDE.U32 R18, P2, R25, R91, R32 ;  /* 0x0000005b19127225 */ /* 0x000fc80007840020 */
[----:B------:R-:W-:-:S04]  /*266b0*/  IMAD.WIDE.U32 R54, R25, R90, RZ ;  /* 0x0000005a19367225 */ /* 0x000fc800078e00ff */
[----:B------:R-:W-:Y:S01]  /*266c0*/  IMAD.WIDE.U32 R92, R17, R90, RZ ;  /* 0x0000005a115c7225 */ /* 0x000fe200078e00ff */
[----:B------:R-:W-:-:S03]  /*266d0*/  IADD3 R49, P3, PT, R55, R18, RZ ;  /* 0x0000001237317210 */ /* 0x000fc60007f7e0ff */
[----:B------:R-:W-:Y:S01]  /*266e0*/  IMAD.X R33, RZ, RZ, RZ, P0 ;  /* 0x000000ffff217224 */ /* 0x000fe200000e06ff */
[----:B------:R-:W-:Y:S01]  /*266f0*/  IADD3 RZ, P0, PT, RZ, R26, RZ ;  /* 0x0000001affff7210 */ /* 0x000fe20007f1e0ff */
[----:B------:R-:W-:Y:S01]  /*26700*/  IMAD.MOV.U32 R104, RZ, RZ, R19 ;  /* 0x000000ffff687224 */ /* 0x000fe200078e0013 */
[----:B------:R-:W-:Y:S01]  /*26710*/  IADD3 R22, P5, PT, R93, R30, RZ ;  /* 0x0000001e5d167210 */ /* 0x000fe20007fbe0ff */
[----:B------:R-:W-:Y:S01]  /*26720*/  IMAD.WIDE.U32.X R18, R91, R91, R28, P1 ;  /* 0x0000005b5b127225 */ /* 0x000fe200008e041c */
[----:B------:R-:W-:-:S03]  /*26730*/  IADD3.X RZ, P0, PT, RZ, R27, RZ, P0, !PT ;  /* 0x0000001bffff7210 */ /* 0x000fc6000071e4ff */
[----:B------:R-:W-:Y:S01]  /*26740*/  IMAD.MOV.U32 R32, RZ, RZ, R31 ;  /* 0x000000ffff207224 */ /* 0x000fe200078e001f */
[----:B------:R-:W-:Y:S01]  /*26750*/  IADD3.X R93, P1, PT, RZ, R18, RZ, P0, !PT ;  /* 0x00000012ff5d7210 */ /* 0x000fe2000073e4ff */
[----:B------:R-:W-:-:S03]  /*26760*/  IMAD.WIDE.U32 R30, R219, R90, RZ ;  /* 0x0000005adb1e7225 */ /* 0x000fc600078e00ff */
[----:B------:R-:W-:Y:S01]  /*26770*/  IADD3.X R93, P0, PT, RZ, R93, RZ, P0, !PT ;  /* 0x0000005dff5d7210 */ /* 0x000fe2000071e4ff */
[----:B------:R-:W-:-:S03]  /*26780*/  IMAD.WIDE.U32 R34, R218, R90, RZ ;  /* 0x0000005ada227225 */ /* 0x000fc600078e00ff */
[----:B------:R-:W-:Y:S01]  /*26790*/  IADD3.X R19, PT, PT, RZ, RZ, R19, P0, P1 ;  /* 0x000000ffff137210 */ /* 0x000fe200007e2413 */
[----:B------:R-:W-:Y:S01]  /*267a0*/  IMAD.X R105, RZ, RZ, RZ, P2 ;  /* 0x000000ffff697224 */ /* 0x000fe200010e06ff */
[-C--:B------:R-:W-:Y:S01]  /*267b0*/  IADD3 RZ, P1, PT, RZ, R92.reuse, RZ ;  /* 0x0000005cffff7210 */ /* 0x080fe20007f3e0ff */
[-C--:B------:R-:W-:Y:S01]  /*267c0*/  IMAD.WIDE.U32 R56, P2, R21, R91.reuse, R30 ;  /* 0x0000005b15387225 */ /* 0x080fe2000784001e */
[----:B------:R-:W-:Y:S02]  /*267d0*/  IADD3 R92, P0, PT, R93, R92, RZ ;  /* 0x0000005c5d5c7210 */ /* 0x000fe40007f1e0ff */
[----:B------:R-:W-:Y:S01]  /*267e0*/  IADD3.X RZ, P1, PT, RZ, R22, RZ, P1, !PT ;  /* 0x00000016ffff7210 */ /* 0x000fe20000f3e4ff */
[----:B------:R-:W-:Y:S01]  /*267f0*/  IMAD.WIDE.U32 R50, P4, R24, R91, R34 ;  /* 0x0000005b18327225 */ /* 0x000fe20007880022 */
[----:B------:R-:W-:-:S03]  /*26800*/  IADD3.X R93, P0, PT, R22, R19, RZ, P0, !PT ;  /* 0x00000013165d7210 */ /* 0x000fc6000071e4ff */
[----:B------:R-:W-:-:S04]  /*26810*/  IMAD.WIDE.U32 R30, R21, R90, RZ ;  /* 0x0000005a151e7225 */ /* 0x000fc800078e00ff */
[----:B------:R-:W-:-:S04]  /*26820*/  IMAD.WIDE.U32 R34, R24, R90, RZ ;  /* 0x0000005a18227225 */ /* 0x000fc800078e00ff */
[----:B------:R-:W-:Y:S01]  /*26830*/  IMAD.WIDE.U32 R72, R23, R90, RZ ;  /* 0x0000005a17487225 */ /* 0x000fe200078e00ff */
[----:B------:R-:W-:-:S03]  /*26840*/  IADD3 R35, P6, PT, R35, R50, RZ ;  /* 0x0000003223237210 */ /* 0x000fc60007fde0ff */
[----:B------:R-:W-:Y:S01]  /*26850*/  IMAD.X R97, RZ, RZ, RZ, P4 ;  /* 0x000000ffff617224 */ /* 0x000fe200020e06ff */
[----:B------:R-:W-:Y:S01]  /*26860*/  IADD3 R31, P4, PT, R31, R56, RZ ;  /* 0x000000381f1f7210 */ /* 0x000fe20007f9e0ff */
[----:B------:R-:W-:Y:S02]  /*26870*/  IMAD.MOV.U32 R94, RZ, RZ, R57 ;  /* 0x000000ffff5e7224 */ /* 0x000fe400078e0039 */
[----:B------:R-:W-:Y:S02]  /*26880*/  IMAD.X R95, RZ, RZ, RZ, P2 ;  /* 0x000000ffff5f7224 */ /* 0x000fe400010e06ff */
[----:B------:R-:W-:Y:S02]  /*26890*/  IMAD.MOV.U32 R96, RZ, RZ, R51 ;  /* 0x000000ffff607224 */ /* 0x000fe400078e0033 */
[----:B------:R-:W-:-:S04]  /*268a0*/  IMAD.WIDE.U32 R56, R91, R17, RZ ;  /* 0x000000115b387225 */ /* 0x000fc800078e00ff */
[----:B------:R-:W-:-:S04]  /*268b0*/  IMAD.WIDE.U32 R72, P2, R20, R91, R72 ;  /* 0x0000005b14487225 */ /* 0x000fc80007840048 */
[----:B------:R-:W-:-:S04]  /*268c0*/  IMAD.WIDE.U32 R50, R20, R90, RZ ;  /* 0x0000005a14327225 */ /* 0x000fc800078e00ff */
[----:B------:R-:W-:Y:S02]  /*268d0*/  IMAD R29, R27, -0x30003, RZ ;  /* 0xfffcfffd1b1d7824 */ /* 0x000fe400078e02ff */
[----:B------:R-:W-:-:S04]  /*268e0*/  IMAD.WIDE.U32 R178, R91, R25, RZ ;  /* 0x000000195bb27225 */ /* 0x000fc800078e00ff */
[----:B------:R-:W-:-:S04]  /*268f0*/  IMAD.WIDE.U32 R156, R91, R24, RZ ;  /* 0x000000185b9c7225 */ /* 0x000fc800078e00ff */
[----:B------:R-:W-:Y:S01]  /*26900*/  IMAD.X R89, RZ, RZ, RZ, P2 ;  /* 0x000000ffff597224 */ /* 0x000fe200010e06ff */
[----:B------:R-:W-:Y:S01]  /*26910*/  IADD3 R16, P2, PT, R51, R72, RZ ;  /* 0x0000004833107210 */ /* 0x000fe20007f5e0ff */
[----:B------:R-:W-:-:S04]  /*26920*/  IMAD.WIDE.U32 R140, R91, R21, RZ ;  /* 0x000000155b8c7225 */ /* 0x000fc800078e00ff */
[----:B------:R-:W-:-:S04]  /*26930*/  IMAD.WIDE.U32.X R18, R91, R46, R32, P5 ;  /* 0x0000002e5b127225 */ /* 0x000fc800028e0420 */
[----:B------:R-:W-:Y:S01]  /*26940*/  IMAD.WIDE.U32 R86, R90, R17, RZ ;  /* 0x000000115a567225 */ /* 0x000fe200078e00ff */
[----:B------:R-:W-:-:S03]  /*26950*/  IADD3.X R131, P1, PT, RZ, R18, RZ, P1, !PT ;  /* 0x00000012ff837210 */ /* 0x000fc60000f3e4ff */
[----:B------:R-:W-:-:S04]  /*26960*/  IMAD.WIDE.U32 R122, R91, R20, RZ ;  /* 0x000000145b7a7225 */ /* 0x000fc800078e00ff */
[----:B------:R-:W-:-:S04]  /*26970*/  IMAD.WIDE.U32 R56, P5, R90, R46, R56 ;  /* 0x0000002e5a387225 */ /* 0x000fc800078a0038 */
[----:B------:R-:W-:-:S04]  /*26980*/  IMAD.WIDE.U32 R206, R26, -0x30003, RZ ;  /* 0xfffcfffd1ace7825 */ /* 0x000fc800078e00ff */
[----:B------:R-:W-:Y:S02]  /*26990*/  IMAD R29, R26, -0x760c0004, R29 ;  /* 0x89f3fffc1a1d7824 */ /* 0x000fe400078e021d */
[----:B------:R-:W-:Y:S02]  /*269a0*/  IMAD.MOV.U32 R88, RZ, RZ, R73 ;  /* 0x000000ffff587224 */ /* 0x000fe400078e0049 */
[----:B------:R-:W-:-:S04]  /*269b0*/  IMAD.WIDE.U32.X R104, R213, R91, R104, P3 ;  /* 0x0000005bd5687225 */ /* 0x000fc800018e0468 */
[----:B------:R-:W-:-:S04]  /*269c0*/  IMAD.WIDE.U32 R124, R90, R25, RZ ;  /* 0x000000195a7c7225 */ /* 0x000fc800078e00ff */
[----:B------:R-:W-:-:S04]  /*269d0*/  IMAD.WIDE.U32 R178, P3, R213, R90, R178 ;  /* 0x0000005ad5b27225 */ /* 0x000fc800078600b2 */
[----:B------:R-:W-:-:S04]  /*269e0*/  IMAD.WIDE.U32.X R96, R218, R91, R96, P6 ;  /* 0x0000005bda607225 */ /* 0x000fc800030e0460 */
[----:B------:R-:W-:-:S04]  /*269f0*/  IMAD.WIDE.U32 R142, R90, R24, RZ ;  /* 0x000000185a8e7225 */ /* 0x000fc800078e00ff */
[----:B------:R-:W-:-:S04]  /*26a00*/  IMAD.WIDE.U32 R156, P6, R218, R90, R156 ;  /* 0x0000005ada9c7225 */ /* 0x000fc800078c009c */
[----:B------:R-:W-:-:S04]  /*26a10*/  IMAD.WIDE.U32.X R94, R219, R91, R94, P4 ;  /* 0x0000005bdb5e7225 */ /* 0x000fc800020e045e */
[----:B------:R-:W-:Y:S01]  /*26a20*/  IMAD.X R73, RZ, RZ, RZ, P5 ;  /* 0x000000ffff497224 */ /* 0x000fe200028e06ff */
[----:B------:R-:W-:Y:S01]  /*26a30*/  IADD3 R139, P5, PT, R56, R87, RZ ;  /* 0x00000057388b7210 */ /* 0x000fe20007fbe0ff */
[----:B------:R-:W-:Y:S02]  /*26a40*/  IMAD.IADD R51, R207, 0x1, R29 ;  /* 0x00000001cf337824 */ /* 0x000fe400078e021d */
        /* <DEDUP_REMOVED lines=8> */
[----:B------:R-:W-:Y:S01]  /*26ad0*/  IMAD.X R101, RZ, RZ, RZ, P6 ;  /* 0x000000ffff657224 */ /* 0x000fe200030e06ff */
[----:B------:R-:W-:Y:S01]  /*26ae0*/  IADD3 R217, P6, PT, R156, R143, RZ ;  /* 0x0000008f9cd97210 */ /* 0x000fe20007fde0ff */
[----:B------:R-:W-:-:S04]  /*26af0*/  IMAD.WIDE.U32 R28, R51, -0x5555, RZ ;  /* 0xffffaaab331c7825 */ /* 0x000fc800078e00ff */
[----:B------:R-:W-:Y:S01]  /*26b00*/  IMAD.X R33, RZ, RZ, RZ, P4 ;  /* 0x000000ffff217224 */ /* 0x000fe200020e06ff */
[----:B------:R-:W-:Y:S01]  /*26b10*/  IADD3 R143, P4, PT, R140, R151, RZ ;  /* 0x000000978c8f7210 */ /* 0x000fe20007f9e0ff */
[----:B------:R-:W-:Y:S02]  /*26b20*/  IMAD.MOV.U32 R112, RZ, RZ, R179 ;  /* 0x000000ffff707224 */ /* 0x000fe400078e00b3 */
[----:B------:R-:W-:Y:S01]  /*26b30*/  IMAD.WIDE.U32.X R72, R91, R46, R72, P5 ;  /* 0x0000002e5b487225 */ /* 0x000fe200028e0448 */
[----:B------:R-:W-:-:S03]  /*26b40*/  IADD3 R22, P5, PT, R122, R133, RZ ;  /* 0x000000857a167210 */ /* 0x000fc60007fbe0ff */
[----:B------:R-:W-:Y:S02]  /*26b50*/  IMAD.MOV.U32 R32, RZ, RZ, R141 ;  /* 0x000000ffff207224 */ /* 0x000fe400078e008d */
[----:B------:R-:W-:Y:S02]  /*26b60*/  IMAD.X R109, RZ, RZ, RZ, P2 ;  /* 0x000000ffff6d7224 */ /* 0x000fe400010e06ff */
[----:B------:R-:W-:Y:S02]  /*26b70*/  IMAD.MOV.U32 R108, RZ, RZ, R123 ;  /* 0x000000ffff6c7224 */ /* 0x000fe400078e007b */
[----:B------:R-:W-:-:S04]  /*26b80*/  IMAD.WIDE.U32.X R112, R213, R91, R112, P3 ;  /* 0x0000005bd5707225 */ /* 0x000fc800018e0470 */
[----:B------:R-:W-:-:S04]  /*26b90*/  IMAD.WIDE.U32 R106, P3, R206, -0x46010001, R28 ;  /* 0xb9feffffce6a7825 */ /* 0x000fc8000786001c */
[----:B------:R-:W-:-:S04]  /*26ba0*/  IMAD.WIDE.U32.X R28, R219, R91, R32, P4 ;  /* 0x0000005bdb1c7225 */ /* 0x000fc800020e0420 */
[----:B------:R-:W-:Y:S01]  /*26bb0*/  IMAD.WIDE.U32.X R32, R23, R91, R108, P5 ;  /* 0x0000005b17207225 */ /* 0x000fe200028e046c */
[----:B------:R-:W-:-:S03]  /*26bc0*/  IADD3.X R131, P5, PT, RZ, R131, RZ, P0, !PT ;  /* 0x00000083ff837210 */ /* 0x000fc600007be4ff */
[----:B------:R-:W-:Y:S01]  /*26bd0*/  IMAD.WIDE.U32 R102, R206, -0x5555, RZ ;  /* 0xffffaaabce667825 */ /* 0x000fe200078e00ff */
[----:B------:R-:W-:-:S03]  /*26be0*/  IADD3.X R52, PT, PT, RZ, RZ, R19, P5, P1 ;  /* 0x000000ffff347210 */ /* 0x000fc60002fe2413 */
[----:B------:R-:W-:Y:S01]  /*26bf0*/  IMAD.WIDE.U32 R98, R206, -0x5555, R26 ;  /* 0xffffaaabce627825 */ /* 0x000fe200078e001a */
[----:B------:R-:W-:Y:S02]  /*26c00*/  IADD3 RZ, P2, PT, R26, R102, RZ ;  /* 0x000000661aff7210 */ /* 0x000fe40007f5e0ff */
[----:B------:R-:W-:Y:S01]  /*26c10*/  IADD3 R57, P4, PT, R106, R103, RZ ;  /* 0x000000676a397210 */ /* 0x000fe20007f9e0ff */
[----:B------:R-:W-:Y:S01]  /*26c20*/  IMAD.WIDE.U32 R116, R51, -0x94f09dc, RZ ;  /* 0xf6b0f62433747825 */ /* 0x000fe200078e00ff */
[----:B------:R-:W-:Y:S02]  /*26c30*/  IADD3 RZ, P0, PT, RZ, R98, RZ ;  /* 0x00000062ffff7210 */ /* 0x000fe40007f1e0ff */
[----:B------:R-:W-:Y:S01]  /*26c40*/  IADD3.X RZ, P2, PT, R27, R57, RZ, P2, !PT ;  /* 0x000000391bff7210 */ /* 0x000fe2000175e4ff */
[----:B------:R-:W-:-:S04]  /*26c50*/  IMAD.WIDE.U32 R18, R51, 0x397fe69a, RZ ;  /* 0x397fe69a33127825 */ /* 0x000fc800078e00ff */
[----:B------:R-:W-:-:S04]  /*26c60*/  IMAD.WIDE.U32 R126, R51, -0x4eac0001, RZ ;  /* 0xb153ffff337e7825 */ /* 0x000fc800078e00ff */
[----:B------:R-:W-:Y:S02]  /*26c70*/  IMAD.IADD R26, R99, 0x1, R106 ;  /* 0x00000001631a7824 */ /* 0x000fe400078e026a */
[----:B------:R-:W-:Y:S02]  /*26c80*/  IMAD.X R129, RZ, RZ, RZ, P3 ;  /* 0x000000ffff817224 */ /* 0x000fe400018e06ff */
[----:B------:R-:W-:Y:S01]  /*26c90*/  IMAD.MOV.U32 R100, RZ, RZ, R157 ;  /* 0x000000ffff647224 */ /* 0x000fe200078e009d */
[----:B------:R-:W-:Y:S01]  /*26ca0*/  IADD3.X RZ, P0, PT, RZ, R26, RZ, P0, !PT ;  /* 0x0000001affff7210 */ /* 0x000fe2000071e4ff */
[----:B------:R-:W-:-:S04]  /*26cb0*/  IMAD.WIDE.U32 R102, R51, -0xc7aed41, RZ ;  /* 0xf38512bf33667825 */ /* 0x000fc800078e00ff */
[----:B------:R-:W-:-:S04]  /*26cc0*/  IMAD.WIDE.U32 R98, R51, 0x434bacd7, RZ ;  /* 0x434bacd733627825 */ /* 0x000fc800078e00ff */
[----:B------:R-:W-:-:S04]  /*26cd0*/  IMAD.WIDE.U32 R116, P5, R206, 0x6730d2a0, R116 ;  /* 0x6730d2a0ce747825 */ /* 0x000fc800078a0074 */
[----:B------:R-:W-:-:S04]  /*26ce0*/  IMAD.WIDE.U32 R18, P3, R206, 0x1a0111ea, R18 ;  /* 0x1a0111eace127825 */ /* 0x000fc80007860012 */
[----:B------:R-:W-:-:S04]  /*26cf0*/  IMAD.WIDE.U32 R134, R206, -0x94f09dc, RZ ;  /* 0xf6b0f624ce867825 */ /* 0x000fc800078e00ff */
[----:B------:R-:W-:-:S04]  /*26d00*/  IMAD.WIDE.U32 R126, P1, R206, 0x1eabfffe, R126 ;  /* 0x1eabfffece7e7825 */ /* 0x000fc8000782007e */
[----:B------:R-:W-:-:S04]  /*26d10*/  IMAD.WIDE.U32.X R100, R218, R91, R100, P6 ;  /* 0x0000005bda647225 */ /* 0x000fc800030e0464 */
[----:B------:R-:W-:Y:S01]  /*26d20*/  IMAD.X R211, RZ, RZ, RZ, P3 ;  /* 0x000000ffffd37224 */ /* 0x000fe200018e06ff */
[----:B------:R-:W-:Y:S01]  /*26d30*/  IADD3 R91, P3, PT, R116, R135, RZ ;  /* 0x00000087745b7210 */ /* 0x000fe20007f7e0ff */
[----:B------:R-:W-:Y:S02]  /*26d40*/  IMAD.X R119, RZ, RZ, RZ, P1 ;  /* 0x000000ffff777224 */ /* 0x000fe400008e06ff */
[----:B------:R-:W-:-:S04]  /*26d50*/  IMAD.WIDE.U32 R102, P6, R206, 0x64774b84, R102 ;  /* 0x64774b84ce667825 */ /* 0x000fc800078c0066 */
[----:B------:R-:W-:-:S04]  /*26d60*/  IMAD.WIDE.U32 R98, P1, R206, 0x4b1ba7b6, R98 ;  /* 0x4b1ba7b6ce627825 */ /* 0x000fc80007820062 */
[----:B------:R-:W-:Y:S02]  /*26d70*/  IMAD.X R111, RZ, RZ, RZ, P5 ;  /* 0x000000ffff6f7224 */ /* 0x000fe400028e06ff */
[----:B------:R-:W-:Y:S02]  /*26d80*/  IMAD.MOV.U32 R128, RZ, RZ, R107 ;  /* 0x000000ffff807224 */ /* 0x000fe400078e006b */
[----:B------:R-:W-:-:S04]  /*26d90*/  IMAD.WIDE.U32 R120, R206, -0xc7aed41, RZ ;  /* 0xf38512bfce787825 */ /* 0x000fc800078e00ff */
[----:B------:R-:W-:Y:S02]  /*26da0*/  IMAD.MOV.U32 R110, RZ, RZ, R117 ;  /* 0x000000ffff6e7224 */ /* 0x000fe400078e0075 */
[----:B------:R-:W-:Y:S01]  /*26db0*/  IMAD.X R137, RZ, RZ, RZ, P1 ;  /* 0x000000ffff897224 */ /* 0x000fe200008e06ff */
[-C--:B------:R-:W-:Y:S01]  /*26dc0*/  IADD3 RZ, P1, PT, RZ, R54.reuse, RZ ;  /* 0x00000036ffff7210 */ /* 0x080fe20007f3e0ff */
[C---:B------:R-:W-:Y:S01]  /*26dd0*/  IMAD.WIDE.U32.X R128, R51.reuse, -0x46010001, R128, P4 ;  /* 0xb9feffff33807825 */ /* 0x040fe200020e0480 */
[----:B------:R-:W-:Y:S02]  /*26de0*/  IADD3 R121, P4, PT, R102, R121, RZ ;  /* 0x0000007966797210 */ /* 0x000fe40007f9e0ff */
[----:B------:R-:W-:Y:S01]  /*26df0*/  IADD3.X RZ, P1, PT, RZ, R49, RZ, P1, !PT ;  /* 0x00000031ffff7210 */ /* 0x000fe20000f3e4ff */
[----:B------:R-:W-:Y:S01]  /*26e00*/  IMAD.WIDE.U32.X R110, R51, 0x6730d2a0, R110, P3 ;  /* 0x6730d2a0336e7825 */ /* 0x000fe200018e046e */
[----:B------:R-:W-:-:S03]  /*26e10*/  IADD3 R130, P3, PT, R131, R54, RZ ;  /* 0x0000003683827210 */ /* 0x000fc60007f7e0ff */
[----:B------:R-:W-:Y:S01]  /*26e20*/  IMAD.WIDE.U32 R108, R206, -0x4eac0001, RZ ;  /* 0xb153ffffce6c7825 */ /* 0x000fe200078e00ff */
[----:B------:R-:W-:Y:S02]  /*26e30*/  IADD3.X R131, P3, PT, R49, R52, RZ, P3, !PT ;  /* 0x0000003431837210 */ /* 0x000fe40001f7e4ff */
[----:B------:R-:W-:Y:S01]  /*26e40*/  IADD3.X R49, P1, PT, RZ, R104, RZ, P1, !PT ;  /* 0x00000068ff317210 */ /* 0x000fe20000f3e4ff */
[----:B------:R-:W-:Y:S01]  /*26e50*/  IMAD.X R55, RZ, RZ, RZ, P6 ;  /* 0x000000ffff377224 */ /* 0x000fe200030e06ff */
[----:B------:R-:W-:Y:S01]  /*26e60*/  IADD3 RZ, P5, PT, R92, R108, RZ ;  /* 0x0000006c5cff7210 */ /* 0x000fe20007fbe0ff */
[----:B------:R-:W-:Y:S01]  /*26e70*/  IMAD.WIDE.U32 R114, R206, 0x434bacd7, RZ ;  /* 0x434bacd7ce727825 */ /* 0x000fe200078e00ff */
[----:B------:R-:W-:-:S03]  /*26e80*/  IADD3 R87, P6, PT, R126, R109, RZ ;  /* 0x0000006d7e577210 */ /* 0x000fc60007fde0ff */
[----:B------:R-:W-:Y:S01]  /*26e90*/  IMAD.MOV.U32 R54, RZ, RZ, R103 ;  /* 0x000000ffff367224 */ /* 0x000fe200078e0067 */
[----:B------:R-:W-:Y:S01]  /*26ea0*/  IADD3.X RZ, P5, PT, R93, R87, RZ, P5, !PT ;  /* 0x000000575dff7210 */ /* 0x000fe20002fbe4ff */
[----:B------:R-:W-:-:S04]  /*26eb0*/  IMAD.WIDE.U32 R108, R206, 0x397fe69a, RZ ;  /* 0x397fe69ace6c7825 */ /* 0x000fc800078e00ff */
[----:B------:R-:W-:Y:S01]  /*26ec0*/  IMAD.WIDE.U32.X R106, R51, 0x64774b84, R54, P4 ;  /* 0x64774b84336a7825 */ /* 0x000fe200020e0436 */
[----:B------:R-:W-:-:S03]  /*26ed0*/  IADD3 R103, P4, PT, R98, R115, RZ ;  /* 0x0000007362677210 */ /* 0x000fc60007f9e0ff */
[----:B------:R-:W-:Y:S02]  /*26ee0*/  IMAD.MOV.U32 R136, RZ, RZ, R99 ;  /* 0x000000ffff887224 */ /* 0x000fe400078e0063 */
[----:B------:R-:W-:Y:S01]  /*26ef0*/  IMAD.MOV.U32 R210, RZ, RZ, R19 ;  /* 0x000000ffffd27224 */ /* 0x000fe200078e0013 */
[----:B------:R-:W-:Y:S01]  /*26f00*/  IADD3.X R19, P3, PT, RZ, R49, RZ, P3, !PT ;  /* 0x00000031ff137210 */ /* 0x000fe20001f7e4ff */
[C---:B------:R-:W-:Y:S01]  /*26f10*/  IMAD.WIDE.U32.X R54, R51.reuse, 0x4b1ba7b6, R136, P4 ;  /* 0x4b1ba7b633367825 */ /* 0x040fe200020e0488 */
[----:B------:R-:W-:Y:S02]  /*26f20*/  IADD3 R99, P4, PT, R18, R109, RZ ;  /* 0x0000006d12637210 */ /* 0x000fe40007f9e0ff */
[----:B------:R-:W-:Y:S01]  /*26f30*/  IADD3.X R104, PT, PT, RZ, RZ, R105, P3, P1 ;  /* 0x000000ffff687210 */ /* 0x000fe20001fe2469 */
[----:B------:R-:W-:Y:S01]  /*26f40*/  IMAD.MOV.U32 R118, RZ, RZ, R127 ;  /* 0x000000ffff767224 */ /* 0x000fe200078e007f */
[----:B------:R-:W-:Y:S01]  /*26f50*/  IADD3 RZ, P1, PT, RZ, R30, RZ ;  /* 0x0000001effff7210 */ /* 0x000fe20007f3e0ff */
[----:B------:R-:W-:Y:S01]  /*26f60*/  IMAD.WIDE.U32.X R210, R51, 0x1a0111ea, R210, P4 ;  /* 0x1a0111ea33d27825 */ /* 0x000fe200020e04d2 */
[----:B------:R-:W-:-:S02]  /*26f70*/  IADD3 RZ, P4, PT, RZ, R34, RZ ;  /* 0x00000022ffff7210 */ /* 0x000fc40007f9e0ff */
[----:B------:R-:W-:Y:S01]  /*26f80*/  IADD3.X RZ, P1, PT, RZ, R31, RZ, P1, !PT ;  /* 0x0000001fffff7210 */ /* 0x000fe20000f3e4ff */
[----:B------:R-:W-:Y:S01]  /*26f90*/  IMAD.WIDE.U32.X R118, R51, 0x1eabfffe, R118, P6 ;  /* 0x1eabfffe33767825 */ /* 0x000fe200030e0476 */
[----:B------:R-:W-:Y:S02]  /*26fa0*/  IADD3 R34, P6, PT, R19, R34, RZ ;  /* 0x0000002213227210 */ /* 0x000fe40007fde0ff */
[----:B------:R-:W-:Y:S01]  /*26fb0*/  IADD3.X RZ, P4, PT, RZ, R35, RZ, P4, !PT ;  /* 0x00000023ffff7210 */ /* 0x000fe2000279e4ff */
[----:B------:R-:W-:Y:S01]  /*26fc0*/  IMAD.WIDE.U32 R92, R206, -0x4eac0001, R92 ;  /* 0xb153ffffce5c7825 */ /* 0x000fe200078e005c */
[----:B------:R-:W-:Y:S02]  /*26fd0*/  IADD3.X R35, P6, PT, R35, R104, RZ, P6, !PT ;  /* 0x0000006823237210 */ /* 0x000fe400037de4ff */
[----:B------:R-:W-:Y:S01]  /*26fe0*/  IADD3.X R27, P4, PT, RZ, R96, RZ, P4, !PT ;  /* 0x00000060ff1b7210 */ /* 0x000fe2000279e4ff */
[----:B------:R-:W-:Y:S01]  /*26ff0*/  IMAD.IADD R126, R93, 0x1, R126 ;  /* 0x000000015d7e7824 */ /* 0x000fe200078e027e */
[----:B------:R-:W-:Y:S01]  /*27000*/  IADD3.X R19, P2, PT, RZ, R128, RZ, P2, !PT ;  /* 0x00000080ff137210 */ /* 0x000fe2000175e4ff */
[----:B------:R-:W-:Y:S01]  /*27010*/  IMAD.WIDE.U32 R208, R219, R17, RZ ;  /* 0x00000011dbd07225 */ /* 0x000fe200078e00ff */
[----:B------:R-:W-:-:S02]  /*27020*/  IADD3.X R27, P6, PT, RZ, R27, RZ, P6, !PT ;  /* 0x0000001bff1b7210 */ /* 0x000fc400037de4ff */
[----:B------:R-:W-:Y:S01]  /*27030*/  IADD3.X R93, P0, PT, RZ, R19, RZ, P0, !PT ;  /* 0x00000013ff5d7210 */ /* 0x000fe2000071e4ff */
[----:B------:R-:W-:Y:S01]  /*27040*/  IMAD.WIDE.U32 R198, R23, R17, RZ ;  /* 0x0000001117c67225 */ /* 0x000fe200078e00ff */
[----:B------:R-:W-:Y:S02]  /*27050*/  IADD3.X R96, PT, PT, RZ, RZ, R97, P6, P4 ;  /* 0x000000ffff607210 */ /* 0x000fe400037e8461 */
[----:B------:R-:W-:Y:S01]  /*27060*/  IADD3 R30, P4, PT, R27, R30, RZ ;  /* 0x0000001e1b1e7210 */ /* 0x000fe20007f9e0ff */
[-C--:B------:R-:W-:Y:S01]  /*27070*/  IMAD.WIDE.U32 R190, R46, R25.reuse, RZ ;  /* 0x000000192ebe7225 */ /* 0x080fe200078e00ff */
[----:B------:R-:W-:Y:S02]  /*27080*/  IADD3.X R27, P1, PT, RZ, R94, RZ, P1, !PT ;  /* 0x0000005eff1b7210 */ /* 0x000fe40000f3e4ff */
[----:B------:R-:W-:Y:S01]  /*27090*/  IADD3.X R31, P4, PT, R31, R96, RZ, P4, !PT ;  /* 0x000000601f1f7210 */ /* 0x000fe2000279e4ff */
[----:B------:R-:W-:Y:S01]  /*270a0*/  IMAD.WIDE.U32 R166, R218, R25, RZ ;  /* 0x00000019daa67225 */ /* 0x000fe200078e00ff */
[----:B------:R-:W-:-:S02]  /*270b0*/  IADD3 RZ, P3, PT, R130, R134, RZ ;  /* 0x0000008682ff7210 */ /* 0x000fc40007f7e0ff */
[----:B------:R-:W-:Y:S01]  /*270c0*/  IADD3 R92, P6, PT, R93, R92, RZ ;  /* 0x0000005c5d5c7210 */ /* 0x000fe20007fde0ff */
[----:B------:R-:W-:Y:S01]  /*270d0*/  IMAD.WIDE.U32 R204, R219, R25, RZ ;  /* 0x00000019dbcc7225 */ /* 0x000fe200078e00ff */
[----:B------:R-:W-:Y:S02]  /*270e0*/  IADD3.X R129, PT, PT, RZ, RZ, R129, P0, P2 ;  /* 0x000000ffff817210 */ /* 0x000fe400007e4481 */
[----:B------:R-:W-:Y:S01]  /*270f0*/  IADD3.X R27, P4, PT, RZ, R27, RZ, P4, !PT ;  /* 0x0000001bff1b7210 */ /* 0x000fe2000279e4ff */
[----:B------:R-:W-:Y:S01]  /*27100*/  IMAD.WIDE.U32 R146, R23, R25, RZ ;  /* 0x0000001917927225 */ /* 0x000fe200078e00ff */
[----:B------:R-:W-:Y:S02]  /*27110*/  IADD3.X RZ, P3, PT, R131, R91, RZ, P3, !PT ;  /* 0x0000005b83ff7210 */ /* 0x000fe40001f7e4ff */
[----:B------:R-:W-:Y:S01]  /*27120*/  IADD3.X R93, P6, PT, R126, R129, RZ, P6, !PT ;  /* 0x000000817e5d7210 */ /* 0x000fe200037de4ff */
[----:B------:R-:W-:Y:S01]  /*27130*/  IMAD.WIDE.U32 R130, R206, -0x94f09dc, R130 ;  /* 0xf6b0f624ce827825 */ /* 0x000fe200078e0082 */
[----:B------:R-:W-:-:S02]  /*27140*/  IADD3.X R19, P5, PT, RZ, R118, RZ, P5, !PT ;  /* 0x00000076ff137210 */ /* 0x000fc40002fbe4ff */
[----:B------:R-:W-:Y:S01]  /*27150*/  IADD3.X R95, PT, PT, RZ, RZ, R95, P4, P1 ;  /* 0x000000ffff5f7210 */ /* 0x000fe200027e245f */
[----:B------:R-:W-:Y:S01]  /*27160*/  IMAD.IADD R116, R131, 0x1, R116 ;  /* 0x0000000183747824 */ /* 0x000fe200078e0274 */
[-C--:B------:R-:W-:Y:S01]  /*27170*/  IADD3 RZ, P1, PT, RZ, R50.reuse, RZ ;  /* 0x00000032ffff7210 */ /* 0x080fe20007f3e0ff */
[----:B------:R-:W-:Y:S01]  /*27180*/  IMAD.WIDE.U32 R136, R46, R21, RZ ;  /* 0x000000152e887225 */ /* 0x000fe200078e00ff */
[----:B------:R-:W-:Y:S02]  /*27190*/  IADD3.X R131, P6, PT, RZ, R19, RZ, P6, !PT ;  /* 0x00000013ff837210 */ /* 0x000fe400037de4ff */
[----:B------:R-:W-:Y:S01]  /*271a0*/  IADD3 R26, P4, PT, R27, R50, RZ ;  /* 0x000000321b1a7210 */ /* 0x000fe20007f9e0ff */
[----:B------:R-:W-:Y:S01]  /*271b0*/  IMAD.WIDE.U32 R50, R90, R17, R92 ;  /* 0x000000115a327225 */ /* 0x000fe200078e005c */
[----:B------:R-:W-:Y:S02]  /*271c0*/  IADD3.X RZ, P1, PT, RZ, R16, RZ, P1, !PT ;  /* 0x00000010ffff7210 */ /* 0x000fe40000f3e4ff */
[----:B------:R-:W-:Y:S01]  /*271d0*/  IADD3.X R119, PT, PT, RZ, RZ, R119, P6, P5 ;  /* 0x000000ffff777210 */ /* 0x000fe200037ea477 */
[----:B------:R-:W-:Y:S01]  /*271e0*/  IMAD.IADD R57, R51, 0x1, R56 ;  /* 0x0000000133397824 */ /* 0x000fe200078e0238 */
[----:B------:R-:W-:Y:S01]  /*271f0*/  IADD3.X R27, P4, PT, R16, R95, RZ, P4, !PT ;  /* 0x0000005f101b7210 */ /* 0x000fe2000279e4ff */
[----:B------:R-:W-:Y:S01]  /*27200*/  IMAD.MOV.U32 R56, RZ, RZ, R50 ;  /* 0x000000ffff387224 */ /* 0x000fe200078e0032 */
[----:B------:R-:W-:Y:S01]  /*27210*/  IADD3.X R151, P6, PT, RZ, R88, RZ, P1, !PT ;  /* 0x00000058ff977210 */ /* 0x000fe20000fde4ff */
[----:B------:R-:W-:Y:S01]  /*27220*/  IMAD.WIDE.U32 R202, R21, R17, RZ ;  /* 0x0000001115ca7225 */ /* 0x000fe200078e00ff */
[----:B------:R-:W-:-:S02]  /*27230*/  IADD3 R130, P5, PT, R131, R130, RZ ;  /* 0x0000008283827210 */ /* 0x000fc40007fbe0ff */
[----:B------:R-:W-:Y:S01]  /*27240*/  IADD3.X R151, P4, PT, RZ, R151, RZ, P4, !PT ;  /* 0x00000097ff977210 */ /* 0x000fe2000279e4ff */
[----:B------:R-:W-:Y:S01]  /*27250*/  IMAD.WIDE.U32 R196, R20, R17, RZ ;  /* 0x0000001114c47225 */ /* 0x000fe200078e00ff */
[----:B------:R-:W-:Y:S02]  /*27260*/  IADD3 RZ, P2, PT, R92, R86, RZ ;  /* 0x000000565cff7210 */ /* 0x000fe40007f5e0ff */
[----:B------:R-:W-:Y:S01]  /*27270*/  IADD3.X R131, P5, PT, R116, R119, RZ, P5, !PT ;  /* 0x0000007774837210 */ /* 0x000fe20002fbe4ff */
[-C--:B------:R-:W-:Y:S01]  /*27280*/  IMAD.WIDE.U32 R86, R46, R17.reuse, RZ ;  /* 0x000000112e567225 */ /* 0x080fe200078e00ff */
[----:B------:R-:W-:Y:S02]  /*27290*/  IADD3.X R157, PT, PT, RZ, RZ, R89, P4, P6 ;  /* 0x000000ffff9d7210 */ /* 0x000fe400027ec459 */
[----:B------:R-:W-:Y:S01]  /*272a0*/  IADD3.X R51, P3, PT, RZ, R110, RZ, P3, !PT ;  /* 0x0000006eff337210 */ /* 0x000fe20001f7e4ff */
[----:B------:R-:W-:Y:S01]  /*272b0*/  IMAD.WIDE.U32 R194, R17, R17, R130 ;  /* 0x0000001111c27225 */ /* 0x000fe200078e0082 */
[----:B------:R-:W-:-:S02]  /*272c0*/  IADD3.X RZ, P2, PT, R93, R139, RZ, P2, !PT ;  /* 0x0000008b5dff7210 */ /* 0x000fc4000175e4ff */
[----:B------:R-:W-:Y:S01]  /*272d0*/  IADD3 RZ, P4, PT, RZ, R50, RZ ;  /* 0x00000032ffff7210 */ /* 0x000fe20007f9e0ff */
[----:B------:R-:W-:Y:S01]  /*272e0*/  IMAD.WIDE.U32 R88, P6, R17, R46, R86 ;  /* 0x0000002e11587225 */ /* 0x000fe200078c0056 */
[----:B------:R-:W-:Y:S02]  /*272f0*/  IADD3.X R51, P5, PT, RZ, R51, RZ, P5, !PT ;  /* 0x00000033ff337210 */ /* 0x000fe40002fbe4ff */
[----:B------:R-:W-:Y:S01]  /*27300*/  IADD3.X R19, P2, PT, RZ, R72, RZ, P2, !PT ;  /* 0x00000048ff137210 */ /* 0x000fe2000175e4ff */
[----:B------:R-:W-:Y:S01]  /*27310*/  IMAD.WIDE.U32 R86, R206, -0xc7aed41, R34 ;  /* 0xf38512bfce567825 */ /* 0x000fe200078e0022 */
[----:B------:R-:W-:Y:S02]  /*27320*/  IADD3.X RZ, P4, PT, RZ, R57, RZ, P4, !PT ;  /* 0x00000039ffff7210 */ /* 0x000fe4000279e4ff */
[----:B------:R-:W-:Y:S01]  /*27330*/  IADD3.X R111, PT, PT, RZ, RZ, R111, P5, P3 ;  /* 0x000000ffff6f7210 */ /* 0x000fe20002fe646f */
[----:B------:R-:W-:Y:S01]  /*27340*/  IMAD.IADD R102, R87, 0x1, R102 ;  /* 0x0000000157667824 */ /* 0x000fe200078e0266 */
[----:B------:R-:W-:Y:S01]  /*27350*/  IADD3.X R19, P5, PT, RZ, R19, RZ, P4, !PT ;  /* 0x00000013ff137210 */ /* 0x000fe200027be4ff */
[----:B------:R-:W-:Y:S01]  /*27360*/  IMAD.WIDE.U32 R92, R17, R17, RZ ;  /* 0x00000011115c7225 */ /* 0x000fe200078e00ff */
[----:B------:R-:W-:-:S02]  /*27370*/  IADD3 RZ, P0, PT, R34, R120, RZ ;  /* 0x0000007822ff7210 */ /* 0x000fc40007f1e0ff */
[----:B------:R-:W-:Y:S01]  /*27380*/  IADD3.X R49, PT, PT, RZ, RZ, R73, P5, P2 ;  /* 0x000000ffff317210 */ /* 0x000fe20002fe4449 */
[----:B------:R-:W-:Y:S01]  /*27390*/  IMAD.MOV.U32 R34, RZ, RZ, R89 ;  /* 0x000000ffff227224 */ /* 0x000fe200078e0059 */
[----:B------:R-:W-:Y:S01]  /*273a0*/  IADD3 R86, P2, PT, R51, R86, RZ ;  /* 0x0000005633567210 */ /* 0x000fe20007f5e0ff */
[----:B------:R-:W-:Y:S01]  /*273b0*/  IMAD.WIDE.U32 R72, R213, R17, RZ ;  /* 0x00000011d5487225 */ /* 0x000fe200078e00ff */
[----:B------:R-:W-:Y:S02]  /*273c0*/  IADD3.X RZ, P0, PT, R35, R121, RZ, P0, !PT ;  /* 0x0000007923ff7210 */ /* 0x000fe4000071e4ff */
[----:B------:R-:W-:Y:S01]  /*273d0*/  IADD3.X R87, P5, PT, R102, R111, RZ, P2, !PT ;  /* 0x0000006f66577210 */ /* 0x000fe200017be4ff */
[----:B------:R-:W-:Y:S01]  /*273e0*/  IMAD.X R35, RZ, RZ, RZ, P6 ;  /* 0x000000ffff237224 */ /* 0x000fe200030e06ff */
[----:B------:R-:W-:Y:S01]  /*273f0*/  IADD3.X R51, P2, PT, RZ, R106, RZ, P0, !PT ;  /* 0x0000006aff337210 */ /* 0x000fe2000075e4ff */
[----:B------:R-:W-:Y:S01]  /*27400*/  IMAD.IADD R16, R195, 0x1, R88 ;  /* 0x00000001c3107824 */ /* 0x000fe200078e0258 */
[----:B------:R-:W-:Y:S01]  /*27410*/  IADD3 R91, P4, PT, R88, R93, RZ ;  /* 0x0000005d585b7210 */ /* 0x000fe20007f9e0ff */
[----:B------:R-:W-:Y:S01]  /*27420*/  IMAD.WIDE.U32 R88, R25, R17, RZ ;  /* 0x0000001119587225 */ /* 0x000fe200078e00ff */
[----:B------:R-:W-:-:S02]  /*27430*/  IADD3.X R51, P5, PT, RZ, R51, RZ, P5, !PT ;  /* 0x00000033ff337210 */ /* 0x000fc40002fbe4ff */
[----:B------:R-:W-:Y:S01]  /*27440*/  IADD3 RZ, P3, PT, R130, R92, RZ ;  /* 0x0000005c82ff7210 */ /* 0x000fe20007f7e0ff */
[-C--:B------:R-:W-:Y:S01]  /*27450*/  IMAD.WIDE.U32.X R34, R46, R46.reuse, R34, P4 ;  /* 0x0000002e2e227225 */ /* 0x080fe200020e0422 */
[----:B------:R-:W-:Y:S02]  /*27460*/  IADD3.X R107, PT, PT, RZ, RZ, R107, P5, P2 ;  /* 0x000000ffff6b7210 */ /* 0x000fe40002fe446b */
[----:B------:R-:W-:Y:S01]  /*27470*/  IADD3.X RZ, P3, PT, R131, R91, RZ, P3, !PT ;  /* 0x0000005b83ff7210 */ /* 0x000fe20001f7e4ff */
[----:B------:R-:W-:Y:S01]  /*27480*/  IMAD.WIDE.U32 R72, P5, R25, R46, R72 ;  /* 0x0000002e19487225 */ /* 0x000fe200078a0048 */
[----:B------:R-:W-:Y:S02]  /*27490*/  IADD3 R194, P2, PT, R19, R194, RZ ;  /* 0x000000c213c27210 */ /* 0x000fe40007f5e0ff */
[----:B------:R-:W-:Y:S01]  /*274a0*/  IADD3 RZ, P1, PT, R30, R114, RZ ;  /* 0x000000721eff7210 */ /* 0x000fe20007f3e0ff */
[----:B------:R-:W-:Y:S01]  /*274b0*/  IMAD.WIDE.U32 R104, R25, R17, R86 ;  /* 0x0000001119687225 */ /* 0x000fe200078e0056 */
[----:B------:R-:W-:-:S02]  /*274c0*/  IADD3.X R195, P2, PT, R16, R49, RZ, P2, !PT ;  /* 0x0000003110c37210 */ /* 0x000fc4000175e4ff */
[----:B------:R-:W-:Y:S01]  /*274d0*/  IADD3.X R19, P3, PT, RZ, R34, RZ, P3, !PT ;  /* 0x00000022ff137210 */ /* 0x000fe20001f7e4ff */
[----:B------:R-:W-:Y:S01]  /*274e0*/  IMAD.X R93, RZ, RZ, RZ, P5 ;  /* 0x000000ffff5d7224 */ /* 0x000fe200028e06ff */
[----:B------:R-:W-:Y:S01]  /*274f0*/  IADD3.X RZ, P1, PT, R31, R103, RZ, P1, !PT ;  /* 0x000000671fff7210 */ /* 0x000fe20000f3e4ff */
[----:B------:R-:W-:Y:S01]  /*27500*/  IMAD.WIDE.U32 R30, R206, 0x434bacd7, R30 ;  /* 0x434bacd7ce1e7825 */ /* 0x000fe200078e001e */
[----:B------:R-:W-:Y:S02]  /*27510*/  IADD3.X R19, P2, PT, RZ, R19, RZ, P2, !PT ;  /* 0x00000013ff137210 */ /* 0x000fe4000175e4ff */
[----:B------:R-:W-:Y:S01]  /*27520*/  IADD3 R89, P5, PT, R72, R89, RZ ;  /* 0x0000005948597210 */ /* 0x000fe20007fbe0ff */
[----:B------:R-:W-:Y:S01]  /*27530*/  IMAD.IADD R98, R31, 0x1, R98 ;  /* 0x000000011f627824 */ /* 0x000fe200078e0262 */
[----:B------:R-:W-:Y:S01]  /*27540*/  IADD3 RZ, P4, PT, R86, R88, RZ ;  /* 0x0000005856ff7210 */ /* 0x000fe20007f9e0ff */
[----:B------:R-:W-:Y:S01]  /*27550*/  IMAD.IADD R72, R105, 0x1, R72 ;  /* 0x0000000169487824 */ /* 0x000fe200078e0248 */
[----:B------:R-:W-:Y:S01]  /*27560*/  IADD3.X R49, PT, PT, RZ, RZ, R35, P2, P3 ;  /* 0x000000ffff317210 */ /* 0x000fe200017e6423 */
[----:B------:R-:W-:Y:S01]  /*27570*/  IMAD.MOV.U32 R92, RZ, RZ, R73 ;  /* 0x000000ffff5c7224 */ /* 0x000fe200078e0049 */
[----:B------:R-:W-:Y:S01]  /*27580*/  IADD3 R30, P6, PT, R51, R30, RZ ;  /* 0x0000001e331e7210 */ /* 0x000fe20007fde0ff */
[----:B------:R-:W-:Y:S01]  /*27590*/  IMAD.WIDE.U32 R206, R206, 0x397fe69a, R26 ;  /* 0x397fe69acece7825 */ /* 0x000fe200078e001a */
[----:B------:R-:W-:-:S02]  /*275a0*/  IADD3 R104, P2, PT, R19, R104, RZ ;  /* 0x0000006813687210 */ /* 0x000fc40007f5e0ff */
[----:B------:R-:W-:Y:S01]  /*275b0*/  IADD3.X RZ, P4, PT, R87, R89, RZ, P4, !PT ;  /* 0x0000005957ff7210 */ /* 0x000fe2000279e4ff */
[----:B------:R-:W-:Y:S01]  /*275c0*/  IMAD R19, R57, -0x30003, RZ ;  /* 0xfffcfffd39137824 */ /* 0x000fe200078e02ff */
[----:B------:R-:W-:Y:S01]  /*275d0*/  IADD3 RZ, P0, PT, R26, R108, RZ ;  /* 0x0000006c1aff7210 */ /* 0x000fe20007f1e0ff */
[----:B------:R-:W-:Y:S01]  /*275e0*/  IMAD.WIDE.U32 R86, R218, R17, RZ ;  /* 0x00000011da567225 */ /* 0x000fe200078e00ff */
[----:B------:R-:W-:Y:S02]  /*275f0*/  IADD3.X R31, P6, PT, R98, R107, RZ, P6, !PT ;  /* 0x0000006b621f7210 */ /* 0x000fe400037de4ff */
[----:B------:R-:W-:Y:S01]  /*27600*/  IADD3.X R105, P2, PT, R72, R49, RZ, P2, !PT ;  /* 0x0000003148697210 */ /* 0x000fe2000175e4ff */
[C---:B------:R-:W-:Y:S01]  /*27610*/  IMAD.WIDE.U32 R106, R50.reuse, -0x30003, RZ ;  /* 0xfffcfffd326a7825 */ /* 0x040fe200078e00ff */
[----:B------:R-:W-:Y:S02]  /*27620*/  IADD3.X RZ, P0, PT, R27, R99, RZ, P0, !PT ;  /* 0x000000631bff7210 */ /* 0x000fe4000071e4ff */
[----:B------:R-:W-:Y:S01]  /*27630*/  IADD3.X R215, P1, PT, RZ, R54, RZ, P1, !PT ;  /* 0x00000036ffd77210 */ /* 0x000fe20000f3e4ff */
[----:B------:R-:W-:-:S02]  /*27640*/  IMAD R49, R50, -0x760c0004, R19 ;  /* 0x89f3fffc32317824 */ /* 0x000fc400078e0213 */
[----:B------:R-:W-:Y:S01]  /*27650*/  IMAD.WIDE.U32 R86, P3, R24, R46, R86 ;  /* 0x0000002e18567225 */ /* 0x000fe20007860056 */
[----:B------:R-:W-:-:S03]  /*27660*/  IADD3.X R215, P6, PT, RZ, R215, RZ, P6, !PT ;  /* 0x000000d7ffd77210 */ /* 0x000fc600037de4ff */
[----:B------:R-:W-:-:S04]  /*27670*/  IMAD.WIDE.U32 R26, R24, R17, RZ ;  /* 0x00000011181a7225 */ /* 0x000fc800078e00ff */
[----:B------:R-:W-:-:S04]  /*27680*/  IMAD.WIDE.U32.X R34, R213, R46, R92, P5 ;  /* 0x0000002ed5227225 */ /* 0x000fc800028e045c */
[----:B------:R-:W-:Y:S01]  /*27690*/  IMAD.IADD R49, R107, 0x1, R49 ;  /* 0x000000016b317824 */ /* 0x000fe200078e0231 */
[----:B------:R-:W-:Y:S01]  /*276a0*/  IADD3.X R91, P4, PT, RZ, R34, RZ, P4, !PT ;  /* 0x00000022ff5b7210 */ /* 0x000fe2000279e4ff */
[----:B------:R-:W-:Y:S01]  /*276b0*/  IMAD.X R73, RZ, RZ, RZ, P3 ;  /* 0x000000ffff497224 */ /* 0x000fe200018e06ff */
[----:B------:R-:W-:Y:S01]  /*276c0*/  IADD3 R19, P3, PT, R86, R27, RZ ;  /* 0x0000001b56137210 */ /* 0x000fe20007f7e0ff */
[C---:B------:R-:W-:Y:S01]  /*276d0*/  IMAD.WIDE.U32 R108, R49.reuse, -0x5555, RZ ;  /* 0xffffaaab316c7825 */ /* 0x040fe200078e00ff */
[----:B------:R-:W-:Y:S02]  /*276e0*/  IADD3.X R34, PT, PT, RZ, RZ, R55, P6, P1 ;  /* 0x000000ffff227210 */ /* 0x000fe400037e2437 */
[----:B------:R-:W-:Y:S01]  /*276f0*/  IADD3.X R91, P5, PT, RZ, R91, RZ, P2, !PT ;  /* 0x0000005bff5b7210 */ /* 0x000fe200017be4ff */
[----:B------:R-:W-:Y:S01]  /*27700*/  IMAD.MOV.U32 R72, RZ, RZ, R87 ;  /* 0x000000ffff487224 */ /* 0x000fe200078e0057 */
[----:B------:R-:W-:Y:S01]  /*27710*/  IADD3 RZ, P2, PT, R30, R26, RZ ;  /* 0x0000001a1eff7210 */ /* 0x000fe20007f5e0ff */
[----:B------:R-:W-:Y:S01]  /*27720*/  IMAD.WIDE.U32 R144, R49, -0x4eac0001, RZ ;  /* 0xb153ffff31907825 */ /* 0x000fe200078e00ff */
[----:B------:R-:W-:-:S03]  /*27730*/  IADD3.X R93, PT, PT, RZ, RZ, R35, P5, P4 ;  /* 0x000000ffff5d7210 */ /* 0x000fc60002fe8423 */
[----:B------:R-:W-:-:S04]  /*27740*/  IMAD.WIDE.U32.X R54, R218, R46, R72, P3 ;  /* 0x0000002eda367225 */ /* 0x000fc800018e0448 */
[----:B------:R-:W-:-:S04]  /*27750*/  IMAD.WIDE.U32 R130, R49, -0xc7aed41, RZ ;  /* 0xf38512bf31827825 */ /* 0x000fc800078e00ff */
[----:B------:R-:W-:-:S04]  /*27760*/  IMAD.WIDE.U32 R108, P3, R106, -0x46010001, R108 ;  /* 0xb9feffff6a6c7825 */ /* 0x000fc8000786006c */
[----:B------:R-:W-:-:S04]  /*27770*/  IMAD.WIDE.U32 R26, R106, -0x5555, RZ ;  /* 0xffffaaab6a1a7825 */ /* 0x000fc800078e00ff */
[----:B------:R-:W-:Y:S01]  /*27780*/  IMAD.WIDE.U32 R144, P5, R106, 0x1eabfffe, R144 ;  /* 0x1eabfffe6a907825 */ /* 0x000fe200078a0090 */
[----:B------:R-:W-:-:S03]  /*27790*/  IADD3 RZ, P4, PT, R50, R26, RZ ;  /* 0x0000001a32ff7210 */ /* 0x000fc60007f9e0ff */
[----:B------:R-:W-:-:S04]  /*277a0*/  IMAD.WIDE.U32 R88, R49, 0x397fe69a, RZ ;  /* 0x397fe69a31587825 */ /* 0x000fc800078e00ff */
[----:B------:R-:W-:Y:S02]  /*277b0*/  IMAD.X R181, RZ, RZ, RZ, P3 ;  /* 0x000000ffffb57224 */ /* 0x000fe400018e06ff */
[----:B------:R-:W-:-:S04]  /*277c0*/  IMAD.WIDE.U32 R130, P3, R106, 0x64774b84, R130 ;  /* 0x64774b846a827825 */ /* 0x000fc80007860082 */
[----:B------:R-:W-:Y:S01]  /*277d0*/  IMAD.X R173, RZ, RZ, RZ, P5 ;  /* 0x000000ffffad7224 */ /* 0x000fe200028e06ff */
[----:B------:R-:W-:Y:S01]  /*277e0*/  IADD3 R87, P5, PT, R108, R27, RZ ;  /* 0x0000001b6c577210 */ /* 0x000fe20007fbe0ff */
[----:B------:R-:W-:Y:S02]  /*277f0*/  IMAD.X R175, RZ, RZ, RZ, P3 ;  /* 0x000000ffffaf7224 */ /* 0x000fe400018e06ff */
[----:B------:R-:W-:Y:S01]  /*27800*/  IMAD.WIDE.U32 R176, R49, -0x94f09dc, RZ ;  /* 0xf6b0f62431b07825 */ /* 0x000fe200078e00ff */
[----:B------:R-:W-:-:S03]  /*27810*/  IADD3.X RZ, P4, PT, R57, R87, RZ, P4, !PT ;  /* 0x0000005739ff7210 */ /* 0x000fc6000279e4ff */
[----:B------:R-:W-:-:S04]  /*27820*/  IMAD.WIDE.U32 R26, P3, R106, 0x1a0111ea, R88 ;  /* 0x1a0111ea6a1a7825 */ /* 0x000fc80007860058 */
[----:B------:R-:W-:Y:S01]  /*27830*/  IMAD.X R51, RZ, RZ, RZ, P3 ;  /* 0x000000ffff337224 */ /* 0x000fe200018e06ff */
[----:B------:R-:W-:Y:S01]  /*27840*/  IADD3.X RZ, P3, PT, R31, R19, RZ, P2, !PT ;  /* 0x000000131fff7210 */ /* 0x000fe2000177e4ff */
[----:B------:R-:W-:-:S04]  /*27850*/  IMAD.WIDE.U32 R96, R24, R17, R30 ;  /* 0x0000001118607225 */ /* 0x000fc800078e001e */
[----:B------:R-:W-:-:S04]  /*27860*/  IMAD.WIDE.U32 R176, P1, R106, 0x6730d2a0, R176 ;  /* 0x6730d2a06ab07825 */ /* 0x000fc800078200b0 */
[----:B------:R-:W-:-:S04]  /*27870*/  IMAD.WIDE.U32 R30, R106, -0x94f09dc, RZ ;  /* 0xf6b0f6246a1e7825 */ /* 0x000fc800078e00ff */
[----:B------:R-:W-:Y:S01]  /*27880*/  IMAD.X R135, RZ, RZ, RZ, P1 ;  /* 0x000000ffff877224 */ /* 0x000fe200008e06ff */
[----:B------:R-:W-:Y:S01]  /*27890*/  IADD3 R179, P2, PT, R176, R31, RZ ;  /* 0x0000001fb0b37210 */ /* 0x000fe20007f5e0ff */
[----:B------:R-:W-:Y:S02]  /*278a0*/  IMAD.MOV.U32 R134, RZ, RZ, R177 ;  /* 0x000000ffff867224 */ /* 0x000fe400078e00b1 */
[----:B------:R-:W-:Y:S02]  /*278b0*/  IMAD.IADD R86, R97, 0x1, R86 ;  /* 0x0000000161567824 */ /* 0x000fe400078e0256 */
[----:B------:R-:W-:Y:S01]  /*278c0*/  IMAD.WIDE.U32.X R134, R49, 0x6730d2a0, R134, P2 ;  /* 0x6730d2a031867825 */ /* 0x000fe200010e0486 */
[----:B------:R-:W-:-:S03]  /*278d0*/  IADD3 R96, P2, PT, R91, R96, RZ ;  /* 0x000000605b607210 */ /* 0x000fc60007f5e0ff */
[----:B------:R-:W-:Y:S01]  /*278e0*/  IMAD.MOV.U32 R174, RZ, RZ, R131 ;  /* 0x000000ffffae7224 */ /* 0x000fe200078e0083 */
[----:B------:R-:W-:Y:S01]  /*278f0*/  IADD3.X R97, P2, PT, R86, R93, RZ, P2, !PT ;  /* 0x0000005d56617210 */ /* 0x000fe2000175e4ff */
[----:B------:R-:W-:Y:S01]  /*27900*/  IMAD.MOV.U32 R50, RZ, RZ, R27 ;  /* 0x000000ffff327224 */ /* 0x000fe200078e001b */
[----:B------:R-:W-:Y:S01]  /*27910*/  IADD3.X R131, P3, PT, RZ, R54, RZ, P3, !PT ;  /* 0x00000036ff837210 */ /* 0x000fe20001f7e4ff */
[----:B------:R-:W-:-:S03]  /*27920*/  IMAD.WIDE.U32 R182, R49, 0x434bacd7, RZ ;  /* 0x434bacd731b67825 */ /* 0x000fc600078e00ff */
[----:B------:R-:W-:Y:S01]  /*27930*/  IADD3.X R131, P2, PT, RZ, R131, RZ, P2, !PT ;  /* 0x00000083ff837210 */ /* 0x000fe2000175e4ff */
[----:B------:R-:W-:-:S03]  /*27940*/  IMAD.WIDE.U32 R88, R213, R25, RZ ;  /* 0x00000019d5587225 */ /* 0x000fc600078e00ff */
[----:B------:R-:W-:Y:S01]  /*27950*/  IADD3.X R27, PT, PT, RZ, RZ, R55, P2, P3 ;  /* 0x000000ffff1b7210 */ /* 0x000fe200017e6437 */
[----:B------:R-:W-:-:S04]  /*27960*/  IMAD.WIDE.U32 R208, P2, R21, R46, R208 ;  /* 0x0000002e15d07225 */ /* 0x000fc800078400d0 */
[----:B------:R-:W-:Y:S02]  /*27970*/  IMAD.X R201, RZ, RZ, RZ, P2 ;  /* 0x000000ffffc97224 */ /* 0x000fe400010e06ff */
[----:B------:R-:W-:-:S04]  /*27980*/  IMAD.WIDE.U32 R198, P3, R20, R46, R198 ;  /* 0x0000002e14c67225 */ /* 0x000fc800078600c6 */
[----:B------:R-:W-:-:S04]  /*27990*/  IMAD.WIDE.U32 R190, P2, R213, R17, R190 ;  /* 0x00000011d5be7225 */ /* 0x000fc800078400be */
[----:B------:R-:W-:-:S04]  /*279a0*/  IMAD.WIDE.U32 R182, P6, R106, 0x4b1ba7b6, R182 ;  /* 0x4b1ba7b66ab67825 */ /* 0x000fc800078c00b6 */
[----:B------:R-:W-:-:S04]  /*279b0*/  IMAD.WIDE.U32 R72, R106, -0x4eac0001, RZ ;  /* 0xb153ffff6a487825 */ /* 0x000fc800078e00ff */
[----:B------:R-:W-:Y:S01]  /*279c0*/  IMAD.X R193, RZ, RZ, RZ, P3 ;  /* 0x000000ffffc17224 */ /* 0x000fe200018e06ff */
[----:B------:R-:W-:Y:S01]  /*279d0*/  IADD3 RZ, P1, PT, R194, R72, RZ ;  /* 0x00000048c2ff7210 */ /* 0x000fe20007f3e0ff */
[----:B------:R-:W-:Y:S02]  /*279e0*/  IMAD.X R93, RZ, RZ, RZ, P2 ;  /* 0x000000ffff5d7224 */ /* 0x000fe400010e06ff */
[----:B------:R-:W-:-:S04]  /*279f0*/  IMAD.WIDE.U32 R88, P3, R25, R213, R88 ;  /* 0x000000d519587225 */ /* 0x000fc80007860058 */
[----:B------:R-:W-:-:S04]  /*27a00*/  IMAD.WIDE.U32 R166, P2, R213, R24, R166 ;  /* 0x00000018d5a67225 */ /* 0x000fc800078400a6 */
[----:B------:R-:W-:Y:S01]  /*27a10*/  IMAD.X R159, RZ, RZ, RZ, P6 ;  /* 0x000000ffff9f7224 */ /* 0x000fe200030e06ff */
[----:B------:R-:W-:Y:S01]  /*27a20*/  IADD3 R35, P6, PT, R144, R73, RZ ;  /* 0x0000004990237210 */ /* 0x000fe20007fde0ff */
[----:B------:R-:W-:-:S03]  /*27a30*/  IMAD.WIDE.U32 R72, R106, -0x5555, R56 ;  /* 0xffffaaab6a487825 */ /* 0x000fc600078e0038 */
[----:B------:R-:W-:Y:S01]  /*27a40*/  IADD3.X RZ, P1, PT, R195, R35, RZ, P1, !PT ;  /* 0x00000023c3ff7210 */ /* 0x000fe20000f3e4ff */
[----:B------:R-:W-:-:S04]  /*27a50*/  IMAD.WIDE.U32 R118, R46, R24, RZ ;  /* 0x000000182e767225 */ /* 0x000fc800078e00ff */
[----:B------:R-:W-:Y:S02]  /*27a60*/  IMAD.X R169, RZ, RZ, RZ, P3 ;  /* 0x000000ffffa97224 */ /* 0x000fe400018e06ff */
[----:B------:R-:W-:-:S04]  /*27a70*/  IMAD.WIDE.U32 R138, R213, R24, RZ ;  /* 0x00000018d58a7225 */ /* 0x000fc800078e00ff */
[----:B------:R-:W-:Y:S02]  /*27a80*/  IMAD.X R163, RZ, RZ, RZ, P2 ;  /* 0x000000ffffa37224 */ /* 0x000fe400010e06ff */
[----:B------:R-:W-:-:S04]  /*27a90*/  IMAD.WIDE.U32 R204, P3, R213, R21, R204 ;  /* 0x00000015d5cc7225 */ /* 0x000fc800078600cc */
[----:B------:R-:W-:-:S04]  /*27aa0*/  IMAD.WIDE.U32 R146, P2, R213, R20, R146 ;  /* 0x00000014d5927225 */ /* 0x000fc80007840092 */
[----:B------:R-:W-:Y:S02]  /*27ab0*/  IMAD.IADD R108, R73, 0x1, R108 ;  /* 0x00000001496c7824 */ /* 0x000fe400078e026c */
[----:B------:R-:W-:-:S04]  /*27ac0*/  IMAD.WIDE.U32 R152, R106, -0xc7aed41, RZ ;  /* 0xf38512bf6a987825 */ /* 0x000fc800078e00ff */
[----:B------:R-:W-:Y:S02]  /*27ad0*/  IMAD.MOV.U32 R180, RZ, RZ, R109 ;  /* 0x000000ffffb47224 */ /* 0x000fe400078e006d */
[----:B------:R-:W-:Y:S02]  /*27ae0*/  IMAD.X R73, RZ, RZ, RZ, P3 ;  /* 0x000000ffff497224 */ /* 0x000fe400018e06ff */
[----:B------:R-:W-:Y:S02]  /*27af0*/  IMAD.X R95, RZ, RZ, RZ, P2 ;  /* 0x000000ffff5f7224 */ /* 0x000fe400010e06ff */
[----:B------:R-:W-:-:S04]  /*27b00*/  IMAD.WIDE.U32 R118, P3, R218, R17, R118 ;  /* 0x00000011da767225 */ /* 0x000fc80007860076 */
[----:B------:R-:W-:-:S04]  /*27b10*/  IMAD.WIDE.U32 R138, P2, R25, R218, R138 ;  /* 0x000000da198a7225 */ /* 0x000fc8000784008a */
[----:B------:R-:W-:Y:S01]  /*27b20*/  IMAD.WIDE.U32.X R180, R49, -0x46010001, R180, P5 ;  /* 0xb9feffff31b47825 */ /* 0x000fe200028e04b4 */
[----:B------:R-:W-:-:S03]  /*27b30*/  IADD3 R107, P5, PT, R130, R153, RZ ;  /* 0x00000099826b7210 */ /* 0x000fc60007fbe0ff */
[----:B------:R-:W-:-:S04]  /*27b40*/  IMAD.WIDE.U32 R170, R106, 0x434bacd7, RZ ;  /* 0x434bacd76aaa7825 */ /* 0x000fc800078e00ff */
[----:B------:R-:W-:Y:S02]  /*27b50*/  IMAD.MOV.U32 R172, RZ, RZ, R145 ;  /* 0x000000ffffac7224 */ /* 0x000fe400078e0091 */
[----:B------:R-:W-:Y:S02]  /*27b60*/  IMAD.X R87, RZ, RZ, RZ, P3 ;  /* 0x000000ffff577224 */ /* 0x000fe400018e06ff */
[----:B------:R-:W-:Y:S01]  /*27b70*/  IMAD.X R99, RZ, RZ, RZ, P2 ;  /* 0x000000ffff637224 */ /* 0x000fe200010e06ff */
[----:B------:R-:W-:Y:S01]  /*27b80*/  IADD3 R153, P2, PT, R208, R203, RZ ;  /* 0x000000cbd0997210 */ /* 0x000fe20007f5e0ff */
[----:B------:R-:W-:-:S04]  /*27b90*/  IMAD.WIDE.U32 R136, P3, R219, R17, R136 ;  /* 0x00000011db887225 */ /* 0x000fc80007860088 */
[----:B------:R-:W-:-:S04]  /*27ba0*/  IMAD.WIDE.U32 R186, R17, R25, RZ ;  /* 0x0000001911ba7225 */ /* 0x000fc800078e00ff */
[----:B------:R-:W-:Y:S02]  /*27bb0*/  IMAD.MOV.U32 R200, RZ, RZ, R209 ;  /* 0x000000ffffc87224 */ /* 0x000fe400078e00d1 */
[----:B------:R-:W-:Y:S01]  /*27bc0*/  IMAD.WIDE.U32.X R172, R49, 0x1eabfffe, R172, P6 ;  /* 0x1eabfffe31ac7825 */ /* 0x000fe200030e04ac */
[----:B------:R-:W-:-:S03]  /*27bd0*/  IADD3 R19, P6, PT, R182, R171, RZ ;  /* 0x000000abb6137210 */ /* 0x000fc60007fde0ff */
[----:B------:R-:W-:Y:S01]  /*27be0*/  IMAD.X R57, RZ, RZ, RZ, P3 ;  /* 0x000000ffff397224 */ /* 0x000fe200018e06ff */
[----:B------:R-:W-:Y:S01]  /*27bf0*/  IADD3 R171, P3, PT, R198, R197, RZ ;  /* 0x000000c5c6ab7210 */ /* 0x000fe20007f7e0ff */
[----:B------:R-:W-:Y:S01]  /*27c00*/  IMAD.WIDE.U32.X R200, R219, R46, R200, P2 ;  /* 0x0000002edbc87225 */ /* 0x000fe200010e04c8 */
[----:B------:R-:W-:-:S03]  /*27c10*/  IADD3 R177, P2, PT, R190, R187, RZ ;  /* 0x000000bbbeb17210 */ /* 0x000fc60007f5e0ff */
[----:B------:R-:W-:-:S04]  /*27c20*/  IMAD.WIDE.U32 R184, R106, 0x397fe69a, RZ ;  /* 0x397fe69a6ab87825 */ /* 0x000fc800078e00ff */
[----:B------:R-:W-:-:S04]  /*27c30*/  IMAD.WIDE.U32 R188, R25, R25, RZ ;  /* 0x0000001919bc7225 */ /* 0x000fc800078e00ff */
[----:B------:R-:W-:Y:S02]  /*27c40*/  IMAD.MOV.U32 R192, RZ, RZ, R199 ;  /* 0x000000ffffc07224 */ /* 0x000fe400078e00c7 */
[----:B------:R-:W-:-:S04]  /*27c50*/  IMAD.WIDE.U32 R160, R24, R25, RZ ;  /* 0x0000001918a07225 */ /* 0x000fc800078e00ff */
[----:B------:R-:W-:Y:S02]  /*27c60*/  IMAD.MOV.U32 R92, RZ, RZ, R191 ;  /* 0x000000ffff5c7224 */ /* 0x000fe400078e00bf */
[----:B------:R-:W-:Y:S01]  /*27c70*/  IMAD.WIDE.U32.X R174, R49, 0x64774b84, R174, P5 ;  /* 0x64774b8431ae7825 */ /* 0x000fe200028e04ae */
[----:B------:R-:W-:-:S03]  /*27c80*/  IADD3 R91, P5, PT, R26, R185, RZ ;  /* 0x000000b91a5b7210 */ /* 0x000fc60007fbe0ff */
[----:B------:R-:W-:Y:S01]  /*27c90*/  IMAD.WIDE.U32.X R192, R23, R46, R192, P3 ;  /* 0x0000002e17c07225 */ /* 0x000fe200018e04c0 */
[----:B------:R-:W-:-:S03]  /*27ca0*/  IADD3 R16, P3, PT, R88, R189, RZ ;  /* 0x000000bd58107210 */ /* 0x000fc60007f7e0ff */
[----:B------:R-:W-:Y:S01]  /*27cb0*/  IMAD.WIDE.U32.X R92, R213, R46, R92, P2 ;  /* 0x0000002ed55c7225 */ /* 0x000fe200010e045c */
[----:B------:R-:W-:-:S03]  /*27cc0*/  IADD3 R141, P2, PT, R166, R161, RZ ;  /* 0x000000a1a68d7210 */ /* 0x000fc60007f5e0ff */
[----:B------:R-:W-:-:S04]  /*27cd0*/  IMAD.WIDE.U32 R164, R21, R25, RZ ;  /* 0x0000001915a47225 */ /* 0x000fc800078e00ff */
[----:B------:R-:W-:Y:S02]  /*27ce0*/  IMAD.MOV.U32 R168, RZ, RZ, R89 ;  /* 0x000000ffffa87224 */ /* 0x000fe400078e0059 */
[----:B------:R-:W-:-:S04]  /*27cf0*/  IMAD.WIDE.U32 R148, R20, R25, RZ ;  /* 0x0000001914947225 */ /* 0x000fc800078e00ff */
[----:B------:R-:W-:Y:S02]  /*27d00*/  IMAD.MOV.U32 R162, RZ, RZ, R167 ;  /* 0x000000ffffa27224 */ /* 0x000fe400078e00a7 */
[----:B------:R-:W-:Y:S01]  /*27d10*/  IMAD.WIDE.U32.X R50, R49, 0x1a0111ea, R50, P5 ;  /* 0x1a0111ea31327825 */ /* 0x000fe200028e0432 */
[----:B------:R-:W-:-:S03]  /*27d20*/  IADD3 RZ, P5, PT, RZ, R72, RZ ;  /* 0x00000048ffff7210 */ /* 0x000fc60007fbe0ff */
[C---:B------:R-:W-:Y:S01]  /*27d30*/  IMAD.WIDE.U32.X R168, R213.reuse, R213, R168, P3 ;  /* 0x000000d5d5a87225 */ /* 0x040fe200018e04a8 */
[----:B------:R-:W-:Y:S02]  /*27d40*/  IADD3 R133, P3, PT, R204, R165, RZ ;  /* 0x000000a5cc857210 */ /* 0x000fe40007f7e0ff */
[----:B------:R-:W-:Y:S01]  /*27d50*/  IADD3.X RZ, P5, PT, RZ, R108, RZ, P5, !PT ;  /* 0x0000006cffff7210 */ /* 0x000fe20002fbe4ff */
[----:B------:R-:W-:Y:S01]  /*27d60*/  IMAD.WIDE.U32.X R162, R213, R218, R162, P2 ;  /* 0x000000dad5a27225 */ /* 0x000fe200010e04a2 */
[----:B------:R-:W-:-:S03]  /*27d70*/  IADD3 R123, P2, PT, R146, R149, RZ ;  /* 0x00000095927b7210 */ /* 0x000fc60007f5e0ff */
[----:B------:R-:W-:-:S04]  /*27d80*/  IMAD.WIDE.U32 R128, R17, R24, RZ ;  /* 0x0000001811807225 */ /* 0x000fc800078e00ff */
[----:B------:R-:W-:-:S04]  /*27d90*/  IMAD.WIDE.U32 R126, R213, R21, RZ ;  /* 0x00000015d57e7225 */ /* 0x000fc800078e00ff */
[----:B------:R-:W-:Y:S02]  /*27da0*/  IMAD.MOV.U32 R72, RZ, RZ, R205 ;  /* 0x000000ffff487224 */ /* 0x000fe400078e00cd */
[----:B------:R-:W-:Y:S02]  /*27db0*/  IMAD.MOV.U32 R158, RZ, RZ, R183 ;  /* 0x000000ffff9e7224 */ /* 0x000fe400078e00b7 */
[----:B------:R-:W-:-:S04]  /*27dc0*/  IMAD.WIDE.U32 R154, R25, R24, RZ ;  /* 0x00000018199a7225 */ /* 0x000fc800078e00ff */
[----:B------:R-:W-:Y:S02]  /*27dd0*/  IMAD.MOV.U32 R94, RZ, RZ, R147 ;  /* 0x000000ffff5e7224 */ /* 0x000fe400078e0093 */
[----:B------:R-:W-:Y:S01]  /*27de0*/  IMAD.WIDE.U32.X R72, R213, R219, R72, P3 ;  /* 0x000000dbd5487225 */ /* 0x000fe200018e0448 */
[----:B------:R-:W-:-:S03]  /*27df0*/  IADD3 R129, P3, PT, R118, R129, RZ ;  /* 0x0000008176817210 */ /* 0x000fc60007f7e0ff */
[----:B------:R-:W-:-:S04]  /*27e00*/  IMAD.WIDE.U32.X R158, R49, 0x4b1ba7b6, R158, P6 ;  /* 0x4b1ba7b6319e7825 */ /* 0x000fc800030e049e */
[----:B------:R-:W-:Y:S02]  /*27e10*/  IMAD.IADD R145, R207, 0x1, R18 ;  /* 0x00000001cf917824 */ /* 0x000fe400078e0212 */
[----:B------:R-:W-:Y:S01]  /*27e20*/  IMAD.WIDE.U32.X R94, R213, R23, R94, P2 ;  /* 0x00000017d55e7225 */ /* 0x000fe200010e045e */
[----:B------:R-:W-:-:S03]  /*27e30*/  IADD3 R18, P2, PT, R138, R155, RZ ;  /* 0x0000009b8a127210 */ /* 0x000fc60007f5e0ff */
[----:B------:R-:W-:-:S04]  /*27e40*/  IMAD.WIDE.U32 R120, R17, R21, RZ ;  /* 0x0000001511787225 */ /* 0x000fc800078e00ff */
        /* <DEDUP_REMOVED lines=9> */
[----:B------:R-:W-:-:S04]  /*27ee0*/  IMAD.WIDE.U32.X R98, R213, R218, R98, P2 ;  /* 0x000000dad5627225 */ /* 0x000fc800010e0462 */
[----:B------:R-:W-:-:S04]  /*27ef0*/  IMAD.WIDE.U32 R102, P2, R23, R17, R102 ;  /* 0x0000001117667225 */ /* 0x000fc80007840066 */
[----:B------:R-:W-:Y:S02]  /*27f00*/  IMAD.MOV.U32 R56, RZ, RZ, R137 ;  /* 0x000000ffff387224 */ /* 0x000fe400078e0089 */
[----:B------:R-:W-:-:S04]  /*27f10*/  IMAD.WIDE.U32 R116, R17, R20, RZ ;  /* 0x0000001411747225 */ /* 0x000fc800078e00ff */
[----:B------:R-:W-:Y:S02]  /*27f20*/  IMAD.MOV.U32 R54, RZ, RZ, R127 ;  /* 0x000000ffff367224 */ /* 0x000fe400078e007f */
[----:B------:R-:W-:Y:S01]  /*27f30*/  IMAD.WIDE.U32.X R56, R219, R46, R56, P3 ;  /* 0x0000002edb387225 */ /* 0x000fe200018e0438 */
[----:B------:R-:W-:-:S03]  /*27f40*/  IADD3 RZ, P3, PT, R104, R30, RZ ;  /* 0x0000001e68ff7210 */ /* 0x000fc60007f7e0ff */
[----:B------:R-:W-:Y:S01]  /*27f50*/  IMAD.WIDE.U32.X R54, R213, R219, R54, P6 ;  /* 0x000000dbd5367225 */ /* 0x000fe200030e0436 */
[----:B------:R-:W-:Y:S02]  /*27f60*/  IADD3 R49, P6, PT, R102, R117, RZ ;  /* 0x0000007566317210 */ /* 0x000fe40007fde0ff */
[----:B------:R-:W-:Y:S01]  /*27f70*/  IADD3.X RZ, P3, PT, R105, R179, RZ, P3, !PT ;  /* 0x000000b369ff7210 */ /* 0x000fe20001f7e4ff */
[----:B------:R-:W-:Y:S02]  /*27f80*/  IMAD.X R31, RZ, RZ, RZ, P2 ;  /* 0x000000ffff1f7224 */ /* 0x000fe400010e06ff */
[----:B------:R-:W-:Y:S01]  /*27f90*/  IMAD.MOV.U32 R30, RZ, RZ, R103 ;  /* 0x000000ffff1e7224 */ /* 0x000fe200078e0067 */
[----:B------:R-:W-:Y:S01]  /*27fa0*/  IADD3.X R103, P4, PT, RZ, R180, RZ, P4, !PT ;  /* 0x000000b4ff677210 */ /* 0x000fe2000279e4ff */
[----:B------:R-:W-:-:S04]  /*27fb0*/  IMAD.WIDE.U32 R114, R213, R20, RZ ;  /* 0x00000014d5727225 */ /* 0x000fc800078e00ff */
[----:B------:R-:W-:Y:S01]  /*27fc0*/  IMAD.WIDE.U32.X R30, R23, R46, R30, P6 ;  /* 0x0000002e171e7225 */ /* 0x000fe200030e041e */
[----:B------:R-:W-:-:S03]  /*27fd0*/  IADD3 R206, P6, PT, R215, R206, RZ ;  /* 0x000000ced7ce7210 */ /* 0x000fc60007fde0ff */
[----:B------:R-:W-:Y:S01]  /*27fe0*/  IMAD.WIDE.U32 R108, R25, R20, RZ ;  /* 0x00000014196c7225 */ /* 0x000fe200078e00ff */
[----:B------:R-:W-:-:S03]  /*27ff0*/  IADD3.X R207, P6, PT, R145, R34, RZ, P6, !PT ;  /* 0x0000002291cf7210 */ /* 0x000fc600037de4ff */
[----:B------:R-:W-:-:S04]  /*28000*/  IMAD.WIDE.U32 R114, P2, R25, R23, R114 ;  /* 0x0000001719727225 */ /* 0x000fc80007840072 */
[----:B------:R-:W-:-:S04]  /*28010*/  IMAD.WIDE.U32 R194, R106, -0x4eac0001, R194 ;  /* 0xb153ffff6ac27825 */ /* 0x000fc800078e00c2 */
[----:B------:R-:W-:Y:S01]  /*28020*/  IMAD.X R35, RZ, RZ, RZ, P2 ;  /* 0x000000ffff237224 */ /* 0x000fe200010e06ff */
[----:B------:R-:W-:Y:S01]  /*28030*/  IADD3 R46, P2, PT, R114, R109, RZ ;  /* 0x0000006d722e7210 */ /* 0x000fe20007f5e0ff */
[----:B------:R-:W-:Y:S01]  /*28040*/  IMAD.IADD R89, R195, 0x1, R144 ;  /* 0x00000001c3597824 */ /* 0x000fe200078e0290 */
[----:B------:R-:W-:Y:S01]  /*28050*/  IADD3.X R195, P5, PT, RZ, R103, RZ, P5, !PT ;  /* 0x00000067ffc37210 */ /* 0x000fe20002fbe4ff */
[----:B------:R-:W-:Y:S01]  /*28060*/  IMAD.MOV.U32 R34, RZ, RZ, R115 ;  /* 0x000000ffff227224 */ /* 0x000fe200078e0073 */
[----:B------:R-:W-:Y:S01]  /*28070*/  IADD3.X R103, P0, PT, RZ, R210, RZ, P0, !PT ;  /* 0x000000d2ff677210 */ /* 0x000fe2000071e4ff */
[----:B------:R-:W-:Y:S01]  /*28080*/  IMAD.WIDE.U32 R144, R21, R17, R206 ;  /* 0x0000001115907225 */ /* 0x000fe200078e00ce */
[----:B------:R-:W-:Y:S02]  /*28090*/  IADD3.X R180, PT, PT, RZ, RZ, R181, P5, P4 ;  /* 0x000000ffffb47210 */ /* 0x000fe40002fe84b5 */
[----:B------:R-:W-:Y:S01]  /*280a0*/  IADD3 R194, P5, PT, R195, R194, RZ ;  /* 0x000000c2c3c27210 */ /* 0x000fe20007fbe0ff */
[----:B------:R-:W-:Y:S01]  /*280b0*/  IMAD.WIDE.U32.X R34, R213, R23, R34, P2 ;  /* 0x00000017d5227225 */ /* 0x000fe200010e0422 */
[----:B------:R-:W-:-:S02]  /*280c0*/  IADD3 RZ, P2, PT, R206, R202, RZ ;  /* 0x000000caceff7210 */ /* 0x000fc40007f5e0ff */
[----:B------:R-:W-:Y:S01]  /*280d0*/  IADD3 R144, P4, PT, R131, R144, RZ ;  /* 0x0000009083907210 */ /* 0x000fe20007f9e0ff */
[----:B------:R-:W-:Y:S01]  /*280e0*/  IMAD.IADD R208, R145, 0x1, R208 ;  /* 0x0000000191d07824 */ /* 0x000fe200078e02d0 */
[----:B------:R-:W-:Y:S01]  /*280f0*/  IADD3.X RZ, P2, PT, R207, R153, RZ, P2, !PT ;  /* 0x00000099cfff7210 */ /* 0x000fe2000175e4ff */
[----:B------:R-:W-:Y:S01]  /*28100*/  IMAD.WIDE.U32 R104, R106, -0x94f09dc, R104 ;  /* 0xf6b0f6246a687825 */ /* 0x000fe200078e0068 */
[----:B------:R-:W-:Y:S02]  /*28110*/  IADD3.X R195, P5, PT, R89, R180, RZ, P5, !PT ;  /* 0x000000b459c37210 */ /* 0x000fe40002fbe4ff */
[----:B------:R-:W-:Y:S01]  /*28120*/  IADD3.X R145, P4, PT, R208, R27, RZ, P4, !PT ;  /* 0x0000001bd0917210 */ /* 0x000fe2000279e4ff */
[----:B------:R-:W-:Y:S01]  /*28130*/  IMAD.IADD R176, R105, 0x1, R176 ;  /* 0x0000000169b07824 */ /* 0x000fe200078e02b0 */
[----:B------:R-:W-:Y:S01]  /*28140*/  IADD3.X R27, P1, PT, RZ, R172, RZ, P1, !PT ;  /* 0x000000acff1b7210 */ /* 0x000fe20000f3e4ff */
[----:B------:R-:W-:Y:S01]  /*28150*/  IMAD.WIDE.U32 R206, R219, R20, RZ ;  /* 0x00000014dbce7225 */ /* 0x000fe200078e00ff */
[----:B------:R-:W-:-:S02]  /*28160*/  IADD3.X R180, P6, PT, RZ, R103, RZ, P6, !PT ;  /* 0x00000067ffb47210 */ /* 0x000fc400037de4ff */
[----:B------:R-:W-:Y:S02]  /*28170*/  IADD3.X R89, P2, PT, RZ, R200, RZ, P2, !PT ;  /* 0x000000c8ff597210 */ /* 0x000fe4000175e4ff */
[----:B------:R-:W-:Y:S02]  /*28180*/  IADD3.X R27, P5, PT, RZ, R27, RZ, P5, !PT ;  /* 0x0000001bff1b7210 */ /* 0x000fe40002fbe4ff */
[----:B------:R-:W-:Y:S02]  /*28190*/  IADD3.X R210, PT, PT, RZ, RZ, R211, P6, P0 ;  /* 0x000000ffffd27210 */ /* 0x000fe400037e04d3 */
[----:B------:R-:W-:Y:S02]  /*281a0*/  IADD3.X R89, P6, PT, RZ, R89, RZ, P4, !PT ;  /* 0x00000059ff597210 */ /* 0x000fe400027de4ff */
[----:B------:R-:W-:Y:S02]  /*281b0*/  IADD3 R104, P4, PT, R27, R104, RZ ;  /* 0x000000681b687210 */ /* 0x000fe40007f9e0ff */
[----:B------:R-:W-:-:S02]  /*281c0*/  IADD3.X R173, PT, PT, RZ, RZ, R173, P5, P1 ;  /* 0x000000ffffad7210 */ /* 0x000fc40002fe24ad */
[----:B------:R-:W-:Y:S02]  /*281d0*/  IADD3 RZ, P0, PT, R96, R152, RZ ;  /* 0x0000009860ff7210 */ /* 0x000fe40007f1e0ff */
[----:B------:R-:W-:Y:S02]  /*281e0*/  IADD3.X R105, P4, PT, R176, R173, RZ, P4, !PT ;  /* 0x000000adb0697210 */ /* 0x000fe4000279e4ff */
[----:B------:R-:W-:Y:S02]  /*281f0*/  IADD3.X R27, P3, PT, RZ, R134, RZ, P3, !PT ;  /* 0x00000086ff1b7210 */ /* 0x000fe40001f7e4ff */
[----:B------:R-:W-:Y:S01]  /*28200*/  IADD3.X RZ, P0, PT, R97, R107, RZ, P0, !PT ;  /* 0x0000006b61ff7210 */ /* 0x000fe2000071e4ff */
[----:B------:R-:W-:Y:S01]  /*28210*/  IMAD.WIDE.U32 R96, R106, -0xc7aed41, R96 ;  /* 0xf38512bf6a607825 */ /* 0x000fe200078e0060 */
[----:B------:R-:W-:Y:S02]  /*28220*/  IADD3.X R27, P4, PT, RZ, R27, RZ, P4, !PT ;  /* 0x0000001bff1b7210 */ /* 0x000fe4000279e4ff */
[----:B------:R-:W-:Y:S01]  /*28230*/  IADD3.X R201, PT, PT, RZ, RZ, R201, P6, P2 ;  /* 0x000000ffffc97210 */ /* 0x000fe200037e44c9 */
[----:B------:R-:W-:Y:S01]  /*28240*/  IMAD.IADD R130, R97, 0x1, R130 ;  /* 0x0000000161827824 */ /* 0x000fe200078e0282 */
[----:B------:R-:W-:-:S02]  /*28250*/  IADD3 R152, P1, PT, R180, R151, RZ ;  /* 0x00000097b4987210 */ /* 0x000fc40007f3e0ff */
[----:B------:R-:W-:Y:S02]  /*28260*/  IADD3 R96, P6, PT, R27, R96, RZ ;  /* 0x000000601b607210 */ /* 0x000fe40007fde0ff */
[----:B------:R-:W-:Y:S02]  /*28270*/  IADD3.X R135, PT, PT, RZ, RZ, R135, P4, P3 ;  /* 0x000000ffff877210 */ /* 0x000fe400027e6487 */
[----:B------:R-:W-:Y:S01]  /*28280*/  IADD3 RZ, P5, PT, R152, R196, RZ ;  /* 0x000000c498ff7210 */ /* 0x000fe20007fbe0ff */
[----:B------:R-:W-:Y:S01]  /*28290*/  IMAD.WIDE.U32 R196, R24, R20, RZ ;  /* 0x0000001418c47225 */ /* 0x000fe200078e00ff */
[----:B------:R-:W-:Y:S02]  /*282a0*/  IADD3.X R153, P1, PT, R210, R157, RZ, P1, !PT ;  /* 0x0000009dd2997210 */ /* 0x000fe40000f3e4ff */
[----:B------:R-:W-:Y:S02]  /*282b0*/  IADD3.X R97, P6, PT, R130, R135, RZ, P6, !PT ;  /* 0x0000008782617210 */ /* 0x000fe400037de4ff */
[----:B------:R-:W-:-:S02]  /*282c0*/  IADD3.X R27, P0, PT, RZ, R174, RZ, P0, !PT ;  /* 0x000000aeff1b7210 */ /* 0x000fc4000071e4ff */
[----:B------:R-:W-:Y:S01]  /*282d0*/  IADD3.X RZ, P5, PT, R153, R171, RZ, P5, !PT ;  /* 0x000000ab99ff7210 */ /* 0x000fe20002fbe4ff */
[----:B------:R-:W-:Y:S01]  /*282e0*/  IMAD.WIDE.U32 R152, R20, R17, R152 ;  /* 0x0000001114987225 */ /* 0x000fe200078e0098 */
[----:B------:R-:W-:Y:S02]  /*282f0*/  IADD3.X R27, P6, PT, RZ, R27, RZ, P6, !PT ;  /* 0x0000001bff1b7210 */ /* 0x000fe400037de4ff */
[----:B------:R-:W-:Y:S01]  /*28300*/  IADD3 RZ, P4, PT, R144, R170, RZ ;  /* 0x000000aa90ff7210 */ /* 0x000fe20007f9e0ff */
[----:B------:R-:W-:Y:S01]  /*28310*/  IMAD.IADD R198, R153, 0x1, R198 ;  /* 0x0000000199c67824 */ /* 0x000fe200078e02c6 */
[----:B------:R-:W-:Y:S01]  /*28320*/  IADD3.X R175, PT, PT, RZ, RZ, R175, P6, P0 ;  /* 0x000000ffffaf7210 */ /* 0x000fe200037e04af */
[----:B------:R-:W-:Y:S01]  /*28330*/  IMAD.WIDE.U32 R170, R106, 0x434bacd7, R144 ;  /* 0x434bacd76aaa7825 */ /* 0x000fe200078e0090 */
[----:B------:R-:W-:Y:S02]  /*28340*/  IADD3 R152, P6, PT, R89, R152, RZ ;  /* 0x0000009859987210 */ /* 0x000fe40007fde0ff */
[----:B------:R-:W-:Y:S01]  /*28350*/  IADD3.X RZ, P4, PT, R145, R19, RZ, P4, !PT ;  /* 0x0000001391ff7210 */ /* 0x000fe2000279e4ff */
[----:B------:R-:W-:Y:S01]  /*28360*/  IMAD.IADD R182, R171, 0x1, R182 ;  /* 0x00000001abb67824 */ /* 0x000fe200078e02b6 */
[----:B------:R-:W-:Y:S01]  /*28370*/  IADD3.X R153, P6, PT, R198, R201, RZ, P6, !PT ;  /* 0x000000c9c6997210 */ /* 0x000fe200037de4ff */
[----:B------:R-:W-:Y:S01]  /*28380*/  IMAD.WIDE.U32 R214, R25, R25, R96 ;  /* 0x0000001919d67225 */ /* 0x000fe200078e0060 */
[----:B------:R-:W-:-:S02]  /*28390*/  IADD3.X R19, P5, PT, RZ, R192, RZ, P5, !PT ;  /* 0x000000c0ff137210 */ /* 0x000fc40002fbe4ff */
[----:B------:R-:W-:Y:S01]  /*283a0*/  IADD3 R170, P0, PT, R27, R170, RZ ;  /* 0x000000aa1baa7210 */ /* 0x000fe20007f1e0ff */
[----:B------:R-:W-:Y:S01]  /*283b0*/  IMAD.WIDE.U32 R106, R106, 0x397fe69a, R152 ;  /* 0x397fe69a6a6a7825 */ /* 0x000fe200078e0098 */
[----:B------:R-:W-:Y:S02]  /*283c0*/  IADD3 RZ, P3, PT, R194, R124, RZ ;  /* 0x0000007cc2ff7210 */ /* 0x000fe40007f7e0ff */
[----:B------:R-:W-:Y:S01]  /*283d0*/  IADD3.X R19, P6, PT, RZ, R19, RZ, P6, !PT ;  /* 0x00000013ff137210 */ /* 0x000fe200037de4ff */
[----:B------:R-:W-:Y:S01]  /*283e0*/  IMAD.IADD R26, R107, 0x1, R26 ;  /* 0x000000016b1a7824 */ /* 0x000fe200078e021a */
[----:B------:R-:W-:Y:S01]  /*283f0*/  IADD3.X R171, P0, PT, R182, R175, RZ, P0, !PT ;  /* 0x000000afb6ab7210 */ /* 0x000fe2000071e4ff */
[----:B------:R-:W-:Y:S01]  /*28400*/  IMAD.IADD R115, R215, 0x1, R88 ;  /* 0x00000001d7737824 */ /* 0x000fe200078e0258 */
[----:B------:R-:W-:Y:S01]  /*28410*/  IADD3.X R211, P4, PT, RZ, R158, RZ, P4, !PT ;  /* 0x0000009effd37210 */ /* 0x000fe2000279e4ff */
[----:B------:R-:W-:Y:S01]  /*28420*/  IMAD.WIDE.U32 R182, R21, R21, RZ ;  /* 0x0000001515b67225 */ /* 0x000fe200078e00ff */
[----:B------:R-:W-:-:S02]  /*28430*/  IADD3.X RZ, P3, PT, R195, R125, RZ, P3, !PT ;  /* 0x0000007dc3ff7210 */ /* 0x000fc40001f7e4ff */
[----:B------:R-:W-:Y:S01]  /*28440*/  IADD3.X R27, PT, PT, RZ, RZ, R193, P6, P5 ;  /* 0x000000ffff1b7210 */ /* 0x000fe200037ea4c1 */
[----:B------:R-:W-:Y:S01]  /*28450*/  IMAD.WIDE.U32 R194, R25, R90, R194 ;  /* 0x0000005a19c27225 */ /* 0x000fe200078e00c2 */
[----:B------:R-:W-:Y:S02]  /*28460*/  IADD3 RZ, P2, PT, RZ, R151, RZ ;  /* 0x00000097ffff7210 */ /* 0x000fe40007f5e0ff */
[----:B------:R-:W-:Y:S01]  /*28470*/  IADD3.X R211, P6, PT, RZ, R211, RZ, P0, !PT ;  /* 0x000000d3ffd37210 */ /* 0x000fe200007de4ff */
[----:B------:R-:W-:Y:S01]  /*28480*/  IMAD.IADD R195, R195, 0x1, R178 ;  /* 0x00000001c3c37824 */ /* 0x000fe200078e02b2 */
[----:B------:R-:W-:Y:S01]  /*28490*/  IADD3.X RZ, P2, PT, RZ, R157, RZ, P2, !PT ;  /* 0x0000009dffff7210 */ /* 0x000fe2000175e4ff */
[----:B------:R-:W-:Y:S01]  /*284a0*/  IMAD.WIDE.U32 R144, R194, -0x30003, RZ ;  /* 0xfffcfffdc2907825 */ /* 0x000fe200078e00ff */
[----:B------:R-:W-:Y:S02]  /*284b0*/  IADD3.X R159, PT, PT, RZ, RZ, R159, P6, P4 ;  /* 0x000000ffff9f7210 */ /* 0x000fe400037e849f */
[----:B------:R-:W-:Y:S01]  /*284c0*/  IADD3 RZ, P4, PT, RZ, R194, RZ ;  /* 0x000000c2ffff7210 */ /* 0x000fe20007f9e0ff */
[----:B------:R-:W-:Y:S01]  /*284d0*/  IMAD.WIDE.U32 R200, R218, R20, RZ ;  /* 0x00000014dac87225 */ /* 0x000fe200078e00ff */
[----:B------:R-:W-:-:S02]  /*284e0*/  IADD3 RZ, P0, PT, R104, R186, RZ ;  /* 0x000000ba68ff7210 */ /* 0x000fc40007f1e0ff */
[----:B------:R-:W-:Y:S01]  /*284f0*/  IADD3.X R89, P2, PT, RZ, RZ, RZ, P2, !PT ;  /* 0x000000ffff597210 */ /* 0x000fe2000175e4ff */
[C---:B------:R-:W-:Y:S01]  /*28500*/  IMAD.WIDE.U32 R172, R144.reuse, -0x94f09dc, RZ ;  /* 0xf6b0f62490ac7825 */ /* 0x040fe200078e00ff */
[----:B------:R-:W-:Y:S02]  /*28510*/  IADD3.X R124, P1, PT, RZ, RZ, RZ, P1, !PT ;  /* 0x000000ffff7c7210 */ /* 0x000fe40000f3e4ff */
[----:B------:R-:W-:Y:S01]  /*28520*/  IADD3.X R193, P3, PT, RZ, R112, RZ, P3, !PT ;  /* 0x00000070ffc17210 */ /* 0x000fe20001f7e4ff */
[----:B------:R-:W-:Y:S01]  /*28530*/  IMAD.WIDE.U32 R178, R144, -0x5555, R194 ;  /* 0xffffaaab90b27825 */ /* 0x000fe200078e00c2 */
[----:B------:R-:W-:Y:S02]  /*28540*/  IADD3.X RZ, P4, PT, RZ, R195, RZ, P4, !PT ;  /* 0x000000c3ffff7210 */ /* 0x000fe4000279e4ff */
[----:B------:R-:W-:Y:S01]  /*28550*/  IADD3.X RZ, P0, PT, R105, R177, RZ, P0, !PT ;  /* 0x000000b169ff7210 */ /* 0x000fe2000071e4ff */
[----:B------:R-:W-:Y:S01]  /*28560*/  IMAD.WIDE.U32 R104, R25, R17, R104 ;  /* 0x0000001119687225 */ /* 0x000fe200078e0068 */
[----:B------:R-:W-:-:S02]  /*28570*/  IADD3 R124, P5, PT, R124, R89, RZ ;  /* 0x000000597c7c7210 */ /* 0x000fc40007fbe0ff */
[----:B------:R-:W-:Y:S01]  /*28580*/  IADD3.X R193, P6, PT, RZ, R193, RZ, P4, !PT ;  /* 0x000000c1ffc17210 */ /* 0x000fe200027de4ff */
[----:B------:R-:W-:Y:S01]  /*28590*/  IMAD.X R89, RZ, RZ, RZ, P2 ;  /* 0x000000ffff597224 */ /* 0x000fe200010e06ff */
[----:B------:R-:W-:Y:S01]  /*285a0*/  IADD3 RZ, P2, PT, R152, R184, RZ ;  /* 0x000000b898ff7210 */ /* 0x000fe20007f5e0ff */
[----:B------:R-:W-:Y:S01]  /*285b0*/  IMAD.IADD R190, R105, 0x1, R190 ;  /* 0x0000000169be7824 */ /* 0x000fe200078e02be */
[----:B------:R-:W-:Y:S02]  /*285c0*/  IADD3 R192, P4, PT, R193, R104, RZ ;  /* 0x00000068c1c07210 */ /* 0x000fe40007f9e0ff */
[----:B------:R-:W-:Y:S01]  /*285d0*/  IADD3.X R104, PT, PT, R89, RZ, RZ, P5, P1 ;  /* 0x000000ff59687210 */ /* 0x000fe20002fe24ff */
[----:B------:R-:W-:Y:S01]  /*285e0*/  IMAD R89, R195, -0x30003, RZ ;  /* 0xfffcfffdc3597824 */ /* 0x000fe200078e02ff */
[----:B------:R-:W-:Y:S02]  /*285f0*/  IADD3.X R113, PT, PT, RZ, RZ, R113, P6, P3 ;  /* 0x000000ffff717210 */ /* 0x000fe400037e6471 */
[----:B------:R-:W-:Y:S01]  /*28600*/  IADD3 RZ, P3, PT, R96, R188, RZ ;  /* 0x000000bc60ff7210 */ /* 0x000fe20007f7e0ff */
[----:B------:R-:W-:Y:S01]  /*28610*/  IMAD R89, R194, -0x760c0004, R89 ;  /* 0x89f3fffcc2597824 */ /* 0x000fe200078e0259 */
[----:B------:R-:W-:Y:S01]  /*28620*/  IADD3 R210, P1, PT, R211, R106, RZ ;  /* 0x0000006ad3d27210 */ /* 0x000fe20007f3e0ff */
[----:B------:R-:W-:Y:S01]  /*28630*/  IMAD.WIDE.U32 R106, R144, -0x4eac0001, RZ ;  /* 0xb153ffff906a7825 */ /* 0x000fe200078e00ff */
[----:B------:R-:W-:-:S02]  /*28640*/  IADD3.X RZ, P2, PT, R153, R91, RZ, P2, !PT ;  /* 0x0000005b99ff7210 */ /* 0x000fc4000175e4ff */
[----:B------:R-:W-:Y:S01]  /*28650*/  IADD3 R19, P5, PT, R19, R124, RZ ;  /* 0x0000007c13137210 */ /* 0x000fe20007fbe0ff */
[----:B------:R-:W-:Y:S01]  /*28660*/  IMAD.IADD R109, R145, 0x1, R89 ;  /* 0x00000001916d7824 */ /* 0x000fe200078e0259 */
[----:B------:R-:W-:Y:S01]  /*28670*/  IADD3.X R193, P6, PT, R190, R113, RZ, P4, !PT ;  /* 0x00000071bec17210 */ /* 0x000fe200027de4ff */
[----:B------:R-:W-:Y:S01]  /*28680*/  IMAD.WIDE.U32 R88, R144, -0x5555, RZ ;  /* 0xffffaaab90587825 */ /* 0x000fe200078e00ff */
[----:B------:R-:W-:Y:S02]  /*28690*/  IADD3.X RZ, P4, PT, R97, R16, RZ, P3, !PT ;  /* 0x0000001061ff7210 */ /* 0x000fe40001f9e4ff */
[----:B------:R-:W-:Y:S01]  /*286a0*/  IADD3.X R211, P1, PT, R26, R159, RZ, P1, !PT ;  /* 0x0000009f1ad37210 */ /* 0x000fe20000f3e4ff */
[C---:B------:R-:W-:Y:S01]  /*286b0*/  IMAD.WIDE.U32 R176, R109.reuse, -0x5555, RZ ;  /* 0xffffaaab6db07825 */ /* 0x040fe200078e00ff */
[----:B------:R-:W-:Y:S02]  /*286c0*/  IADD3.X R117, P0, PT, RZ, R92, RZ, P0, !PT ;  /* 0x0000005cff757210 */ /* 0x000fe4000071e4ff */
[----:B------:R-:W-:Y:S01]  /*286d0*/  IADD3.X R26, P3, PT, RZ, R50, RZ, P2, !PT ;  /* 0x00000032ff1a7210 */ /* 0x000fe2000177e4ff */
[----:B------:R-:W-:Y:S01]  /*286e0*/  IMAD.WIDE.U32 R130, R109, -0xc7aed41, RZ ;  /* 0xf38512bf6d827825 */ /* 0x000fe200078e00ff */
[----:B------:R-:W-:-:S02]  /*286f0*/  IADD3.X R27, P2, PT, R27, R104, RZ, P5, !PT ;  /* 0x000000681b1b7210 */ /* 0x000fc40002f5e4ff */
[----:B------:R-:W-:Y:S01]  /*28700*/  IADD3.X R117, P6, PT, RZ, R117, RZ, P6, !PT ;  /* 0x00000075ff757210 */ /* 0x000fe200037de4ff */
[C---:B------:R-:W-:Y:S01]  /*28710*/  IMAD.WIDE.U32 R104, R109.reuse, -0x94f09dc, RZ ;  /* 0xf6b0f6246d687825 */ /* 0x040fe200078e00ff */
[----:B------:R-:W-:Y:S02]  /*28720*/  IADD3.X R26, P1, PT, RZ, R26, RZ, P1, !PT ;  /* 0x0000001aff1a7210 */ /* 0x000fe40000f3e4ff */
[----:B------:R-:W-:Y:S01]  /*28730*/  IADD3.X R180, PT, PT, RZ, RZ, R93, P6, P0 ;  /* 0x000000ffffb47210 */ /* 0x000fe200037e045d */
[----:B------:R-:W-:Y:S01]  /*28740*/  IMAD.WIDE.U32 R174, R109, -0x4eac0001, RZ ;  /* 0xb153ffff6dae7825 */ /* 0x000fe200078e00ff */
[----:B------:R-:W-:Y:S02]  /*28750*/  IADD3.X R216, PT, PT, RZ, RZ, R51, P1, P3 ;  /* 0x000000ffffd87210 */ /* 0x000fe40000fe6433 */
[----:B------:R-:W-:Y:S01]  /*28760*/  IADD3 RZ, P1, PT, R194, R88, RZ ;  /* 0x00000058c2ff7210 */ /* 0x000fe20007f3e0ff */
[----:B------:R-:W-:-:S04]  /*28770*/  IMAD.WIDE.U32 R176, P0, R144, -0x46010001, R176 ;  /* 0xb9feffff90b07825 */ /* 0x000fc800078000b0 */
[----:B------:R-:W-:-:S04]  /*28780*/  IMAD.WIDE.U32 R112, R109, 0x434bacd7, RZ ;  /* 0x434bacd76d707825 */ /* 0x000fc800078e00ff */
[----:B------:R-:W-:-:S04]  /*28790*/  IMAD.WIDE.U32 R134, R109, 0x397fe69a, RZ ;  /* 0x397fe69a6d867825 */ /* 0x000fc800078e00ff */
[----:B------:R-:W-:-:S04]  /*287a0*/  IMAD.WIDE.U32 R130, P5, R144, 0x64774b84, R130 ;  /* 0x64774b8490827825 */ /* 0x000fc800078a0082 */
[----:B------:R-:W-:-:S04]  /*287b0*/  IMAD.WIDE.U32 R104, P3, R144, 0x6730d2a0, R104 ;  /* 0x6730d2a090687825 */ /* 0x000fc80007860068 */
[----:B------:R-:W-:Y:S01]  /*287c0*/  IMAD.X R97, RZ, RZ, RZ, P5 ;  /* 0x000000ffff617224 */ /* 0x000fe200028e06ff */
[----:B------:R-:W-:Y:S01]  /*287d0*/  IADD3 R119, P5, PT, R176, R89, RZ ;  /* 0x00000059b0777210 */ /* 0x000fe20007fbe0ff */
[----:B------:R-:W-:Y:S02]  /*287e0*/  IMAD.X R213, RZ, RZ, RZ, P0 ;  /* 0x000000ffffd57224 */ /* 0x000fe400000e06ff */
[----:B------:R-:W-:Y:S01]  /*287f0*/  IMAD.X R51, RZ, RZ, RZ, P3 ;  /* 0x000000ffff337224 */ /* 0x000fe200018e06ff */
[----:B------:R-:W-:Y:S01]  /*28800*/  IADD3.X RZ, P1, PT, R195, R119, RZ, P1, !PT ;  /* 0x00000077c3ff7210 */ /* 0x000fe20000f3e4ff */
[----:B------:R-:W-:-:S04]  /*28810*/  IMAD.WIDE.U32 R174, P6, R144, 0x1eabfffe, R174 ;  /* 0x1eabfffe90ae7825 */ /* 0x000fc800078c00ae */
[----:B------:R-:W-:-:S04]  /*28820*/  IMAD.WIDE.U32 R112, P0, R144, 0x4b1ba7b6, R112 ;  /* 0x4b1ba7b690707825 */ /* 0x000fc80007800070 */
[----:B------:R-:W-:-:S04]  /*28830*/  IMAD.WIDE.U32 R134, P3, R144, 0x1a0111ea, R134 ;  /* 0x1a0111ea90867825 */ /* 0x000fc80007860086 */
[----:B------:R-:W-:Y:S02]  /*28840*/  IMAD.MOV.U32 R212, RZ, RZ, R177 ;  /* 0x000000ffffd47224 */ /* 0x000fe400078e00b1 */
[----:B------:R-:W-:Y:S01]  /*28850*/  IMAD.X R89, RZ, RZ, RZ, P0 ;  /* 0x000000ffff597224 */ /* 0x000fe200000e06ff */
[----:B------:R-:W-:Y:S01]  /*28860*/  IADD3 RZ, P0, PT, R192, R106, RZ ;  /* 0x0000006ac0ff7210 */ /* 0x000fe20007f1e0ff */
[----:B------:R-:W-:Y:S01]  /*28870*/  IMAD.X R159, RZ, RZ, RZ, P3 ;  /* 0x000000ffff9f7224 */ /* 0x000fe200018e06ff */
[----:B------:R-:W-:Y:S01]  /*28880*/  IADD3 R121, P3, PT, R174, R107, RZ ;  /* 0x0000006bae797210 */ /* 0x000fe20007f7e0ff */
[----:B------:R-:W-:Y:S01]  /*28890*/  IMAD.WIDE.U32.X R212, R109, -0x46010001, R212, P5 ;  /* 0xb9feffff6dd47825 */ /* 0x000fe200028e04d4 */
[----:B------:R-:W-:Y:S02]  /*288a0*/  IADD3 R127, P5, PT, R104, R173, RZ ;  /* 0x000000ad687f7210 */ /* 0x000fe40007fbe0ff */
[----:B------:R-:W-:Y:S01]  /*288b0*/  IADD3.X RZ, P0, PT, R193, R121, RZ, P0, !PT ;  /* 0x00000079c1ff7210 */ /* 0x000fe2000071e4ff */
[----:B------:R-:W-:-:S04]  /*288c0*/  IMAD.WIDE.U32 R106, R144, 0x434bacd7, RZ ;  /* 0x434bacd7906a7825 */ /* 0x000fc800078e00ff */
[----:B------:R-:W-:Y:S01]  /*288d0*/  IMAD.MOV.U32 R50, RZ, RZ, R105 ;  /* 0x000000ffff327224 */ /* 0x000fe200078e0069 */
[----:B------:R-:W-:Y:S01]  /*288e0*/  IADD3.X R105, P4, PT, RZ, R168, RZ, P4, !PT ;  /* 0x000000a8ff697210 */ /* 0x000fe2000279e4ff */
[----:B------:R-:W-:Y:S01]  /*288f0*/  IMAD.X R93, RZ, RZ, RZ, P6 ;  /* 0x000000ffff5d7224 */ /* 0x000fe200030e06ff */
[----:B------:R-:W-:Y:S01]  /*28900*/  IADD3 RZ, P6, PT, RZ, R178, RZ ;  /* 0x000000b2ffff7210 */ /* 0x000fe20007fde0ff */
[----:B------:R-:W-:-:S04]  /*28910*/  IMAD.WIDE.U32 R124, R144, -0xc7aed41, RZ ;  /* 0xf38512bf907c7825 */ /* 0x000fc800078e00ff */
[----:B------:R-:W-:Y:S02]  /*28920*/  IMAD.MOV.U32 R92, RZ, RZ, R175 ;  /* 0x000000ffff5c7224 */ /* 0x000fe400078e00af */
[----:B------:R-:W-:Y:S01]  /*28930*/  IMAD.WIDE.U32.X R50, R109, 0x6730d2a0, R50, P5 ;  /* 0x6730d2a06d327825 */ /* 0x000fe200028e0432 */
[----:B------:R-:W-:-:S03]  /*28940*/  IADD3 R91, P5, PT, R112, R107, RZ ;  /* 0x0000006b705b7210 */ /* 0x000fc60007fbe0ff */
[----:B------:R-:W-:Y:S01]  /*28950*/  IMAD.WIDE.U32.X R92, R109, 0x1eabfffe, R92, P3 ;  /* 0x1eabfffe6d5c7825 */ /* 0x000fe200018e045c */
[----:B------:R-:W-:Y:S02]  /*28960*/  IADD3 R16, P3, PT, R130, R125, RZ ;  /* 0x0000007d82107210 */ /* 0x000fe40007f7e0ff */
[----:B------:R-:W-:Y:S01]  /*28970*/  IADD3.X R125, P1, PT, RZ, R212, RZ, P1, !PT ;  /* 0x000000d4ff7d7210 */ /* 0x000fe20000f3e4ff */
[----:B------:R-:W-:Y:S02]  /*28980*/  IMAD.MOV.U32 R88, RZ, RZ, R113 ;  /* 0x000000ffff587224 */ /* 0x000fe400078e0071 */
[----:B------:R-:W-:-:S04]  /*28990*/  IMAD.WIDE.U32 R152, R144, 0x397fe69a, RZ ;  /* 0x397fe69a90987825 */ /* 0x000fc800078e00ff */
[----:B------:R-:W-:Y:S02]  /*289a0*/  IMAD.MOV.U32 R96, RZ, RZ, R131 ;  /* 0x000000ffff607224 */ /* 0x000fe400078e0083 */
[----:B------:R-:W-:Y:S01]  /*289b0*/  IMAD.WIDE.U32.X R88, R109, 0x4b1ba7b6, R88, P5 ;  /* 0x4b1ba7b66d587825 */ /* 0x000fe200028e0458 */
[----:B------:R-:W-:-:S03]  /*289c0*/  IADD3 R214, P5, PT, R117, R214, RZ ;  /* 0x000000d675d67210 */ /* 0x000fc60007fbe0ff */
[----:B------:R-:W-:Y:S01]  /*289d0*/  IMAD.WIDE.U32.X R96, R109, 0x64774b84, R96, P3 ;  /* 0x64774b846d607825 */ /* 0x000fe200018e0460 */
[----:B------:R-:W-:Y:S02]  /*289e0*/  IADD3 R103, P3, PT, R134, R153, RZ ;  /* 0x0000009986677210 */ /* 0x000fe40007f7e0ff */
[----:B------:R-:W-:Y:S01]  /*289f0*/  IADD3.X R215, P5, PT, R115, R180, RZ, P5, !PT ;  /* 0x000000b473d77210 */ /* 0x000fe20002fbe4ff */
[----:B------:R-:W-:Y:S02]  /*28a00*/  IMAD.MOV.U32 R158, RZ, RZ, R135 ;  /* 0x000000ffff9e7224 */ /* 0x000fe400078e0087 */
[----:B------:R-:W-:Y:S01]  /*28a10*/  IMAD.IADD R176, R179, 0x1, R176 ;  /* 0x00000001b3b07824 */ /* 0x000fe200078e02b0 */
[----:B------:R-:W-:Y:S01]  /*28a20*/  IADD3.X R105, P5, PT, RZ, R105, RZ, P5, !PT ;  /* 0x00000069ff697210 */ /* 0x000fe20002fbe4ff */
[----:B------:R-:W-:Y:S01]  /*28a30*/  IMAD.WIDE.U32.X R158, R109, 0x1a0111ea, R158, P3 ;  /* 0x1a0111ea6d9e7825 */ /* 0x000fe200018e049e */
[----:B------:R-:W-:Y:S02]  /*28a40*/  IADD3 RZ, P3, PT, R170, R160, RZ ;  /* 0x000000a0aaff7210 */ /* 0x000fe40007f7e0ff */
[----:B------:R-:W-:Y:S01]  /*28a50*/  IADD3.X RZ, P6, PT, RZ, R176, RZ, P6, !PT ;  /* 0x000000b0ffff7210 */ /* 0x000fe200037de4ff */
[----:B------:R-:W-:Y:S01]  /*28a60*/  IMAD.WIDE.U32 R160, R25, R24, R170 ;  /* 0x0000001819a07225 */ /* 0x000fe200078e00aa */
[----:B------:R-:W-:-:S02]  /*28a70*/  IADD3.X R169, PT, PT, RZ, RZ, R169, P5, P4 ;  /* 0x000000ffffa97210 */ /* 0x000fc40002fe84a9 */
[----:B------:R-:W-:Y:S01]  /*28a80*/  IADD3.X RZ, P3, PT, R171, R141, RZ, P3, !PT ;  /* 0x0000008dabff7210 */ /* 0x000fe20001f7e4ff */
[----:B------:R-:W-:Y:S01]  /*28a90*/  IMAD.IADD R166, R161, 0x1, R166 ;  /* 0x00000001a1a67824 */ /* 0x000fe200078e02a6 */
[----:B------:R-:W-:Y:S01]  /*28aa0*/  IADD3 R160, P4, PT, R105, R160, RZ ;  /* 0x000000a069a07210 */ /* 0x000fe20007f9e0ff */
[-C--:B------:R-:W-:Y:S01]  /*28ab0*/  IMAD.WIDE.U32 R170, R23, R24.reuse, RZ ;  /* 0x0000001817aa7225 */ /* 0x080fe200078e00ff */
[----:B------:R-:W-:Y:S02]  /*28ac0*/  IADD3.X R125, P6, PT, RZ, R125, RZ, P6, !PT ;  /* 0x0000007dff7d7210 */ /* 0x000fe400037de4ff */
[----:B------:R-:W-:Y:S01]  /*28ad0*/  IADD3.X R161, P4, PT, R166, R169, RZ, P4, !PT ;  /* 0x000000a9a6a17210 */ /* 0x000fe2000279e4ff */
[C---:B------:R-:W-:Y:S01]  /*28ae0*/  IMAD.WIDE.U32 R168, R219.reuse, R24, RZ ;  /* 0x00000018dba87225 */ /* 0x040fe200078e00ff */
[----:B------:R-:W-:Y:S02]  /*28af0*/  IADD3.X R121, P3, PT, RZ, R162, RZ, P3, !PT ;  /* 0x000000a2ff797210 */ /* 0x000fe40001f7e4ff */
[----:B------:R-:W-:Y:S01]  /*28b00*/  IADD3.X R212, PT, PT, RZ, RZ, R213, P6, P1 ;  /* 0x000000ffffd47210 */ /* 0x000fe200037e24d5 */
[----:B------:R-:W-:Y:S01]  /*28b10*/  IMAD.WIDE.U32 R176, R219, R21, RZ ;  /* 0x00000015dbb07225 */ /* 0x000fe200078e00ff */
[----:B------:R-:W-:-:S02]  /*28b20*/  IADD3 RZ, P1, PT, R210, R164, RZ ;  /* 0x000000a4d2ff7210 */ /* 0x000fc40007f3e0ff */
[----:B------:R-:W-:Y:S01]  /*28b30*/  IADD3.X R121, P4, PT, RZ, R121, RZ, P4, !PT ;  /* 0x00000079ff797210 */ /* 0x000fe2000279e4ff */
[----:B------:R-:W-:Y:S01]  /*28b40*/  IMAD.WIDE.U32 R164, R218, R24, RZ ;  /* 0x00000018daa47225 */ /* 0x000fe200078e00ff */
[----:B------:R-:W-:Y:S02]  /*28b50*/  IADD3 RZ, P5, PT, R214, R172, RZ ;  /* 0x000000acd6ff7210 */ /* 0x000fe40007fbe0ff */
[----:B------:R-:W-:Y:S01]  /*28b60*/  IADD3.X R105, PT, PT, RZ, RZ, R163, P4, P3 ;  /* 0x000000ffff697210 */ /* 0x000fe200027e64a3 */
[----:B------:R-:W-:Y:S01]  /*28b70*/  IMAD.WIDE.U32 R172, R218, R21, RZ ;  /* 0x00000015daac7225 */ /* 0x000fe200078e00ff */
[----:B------:R-:W-:Y:S02]  /*28b80*/  IADD3.X RZ, P1, PT, R211, R133, RZ, P1, !PT ;  /* 0x00000085d3ff7210 */ /* 0x000fe40000f3e4ff */
[----:B------:R-:W-:Y:S01]  /*28b90*/  IADD3.X RZ, P5, PT, R215, R127, RZ, P5, !PT ;  /* 0x0000007fd7ff7210 */ /* 0x000fe20002fbe4ff */
[----:B------:R-:W-:-:S04]  /*28ba0*/  IMAD.WIDE.U32 R164, P3, R24, R218, R164 ;  /* 0x000000da18a47225 */ /* 0x000fc800078600a4 */
[----:B------:R-:W-:-:S04]  /*28bb0*/  IMAD.WIDE.U32 R168, P4, R218, R21, R168 ;  /* 0x00000015daa87225 */ /* 0x000fc800078800a8 */
[----:B------:R-:W-:Y:S02]  /*28bc0*/  IMAD.X R185, RZ, RZ, RZ, P3 ;  /* 0x000000ffffb97224 */ /* 0x000fe400018e06ff */
[----:B------:R-:W-:-:S04]  /*28bd0*/  IMAD.WIDE.U32 R170, P3, R218, R20, R170 ;  /* 0x00000014daaa7225 */ /* 0x000fc800078600aa */
[----:B------:R-:W-:-:S04]  /*28be0*/  IMAD.WIDE.U32 R180, R23, R21, RZ ;  /* 0x0000001517b47225 */ /* 0x000fc800078e00ff */
[----:B------:R-:W-:Y:S02]  /*28bf0*/  IMAD.X R187, RZ, RZ, RZ, P4 ;  /* 0x000000ffffbb7224 */ /* 0x000fe400020e06ff */
[----:B------:R-:W-:-:S04]  /*28c00*/  IMAD.WIDE.U32 R172, P4, R24, R219, R172 ;  /* 0x000000db18ac7225 */ /* 0x000fc800078800ac */
[----:B------:R-:W-:Y:S02]  /*28c10*/  IMAD.X R189, RZ, RZ, RZ, P3 ;  /* 0x000000ffffbd7224 */ /* 0x000fe400018e06ff */
[----:B------:R-:W-:-:S04]  /*28c20*/  IMAD.WIDE.U32 R162, R24, R24, RZ ;  /* 0x0000001818a27225 */ /* 0x000fc800078e00ff */
[----:B------:R-:W-:-:S04]  /*28c30*/  IMAD.WIDE.U32 R176, P3, R21, R219, R176 ;  /* 0x000000db15b07225 */ /* 0x000fc800078600b0 */
[----:B------:R-:W-:Y:S01]  /*28c40*/  IMAD.X R191, RZ, RZ, RZ, P4 ;  /* 0x000000ffffbf7224 */ /* 0x000fe200020e06ff */
[----:B------:R-:W-:Y:S01]  /*28c50*/  IADD3 R117, P6, PT, R176, R183, RZ ;  /* 0x000000b7b0757210 */ /* 0x000fe20007fde0ff */
[----:B------:R-:W-:-:S04]  /*28c60*/  IMAD.WIDE.U32 R192, R144, -0x4eac0001, R192 ;  /* 0xb153ffff90c07825 */ /* 0x000fc800078e00c0 */
[----:B------:R-:W-:-:S04]  /*28c70*/  IMAD.WIDE.U32 R166, R21, R24, RZ ;  /* 0x0000001815a67225 */ /* 0x000fc800078e00ff */
[----:B------:R-:W-:-:S04]  /*28c80*/  IMAD.WIDE.U32 R180, P4, R219, R20, R180 ;  /* 0x00000014dbb47225 */ /* 0x000fc800078800b4 */
[----:B------:R-:W-:Y:S01]  /*28c90*/  IMAD.X R199, RZ, RZ, RZ, P3 ;  /* 0x000000ffffc77224 */ /* 0x000fe200018e06ff */
[----:B------:R-:W-:Y:S01]  /*28ca0*/  IADD3 R107, P3, PT, R164, R163, RZ ;  /* 0x000000a3a46b7210 */ /* 0x000fe20007f7e0ff */
[----:B------:R-:W-:Y:S02]  /*28cb0*/  IMAD.IADD R119, R193, 0x1, R174 ;  /* 0x00000001c1777824 */ /* 0x000fe400078e02ae */
[----:B------:R-:W-:Y:S01]  /*28cc0*/  IMAD.X R203, RZ, RZ, RZ, P4 ;  /* 0x000000ffffcb7224 */ /* 0x000fe200020e06ff */
[----:B------:R-:W-:Y:S01]  /*28cd0*/  IADD3 R109, P4, PT, R168, R167, RZ ;  /* 0x000000a7a86d7210 */ /* 0x000fe20007f9e0ff */
[----:B------:R-:W-:-:S04]  /*28ce0*/  IMAD.WIDE.U32 R174, R20, R24, RZ ;  /* 0x0000001814ae7225 */ /* 0x000fc800078e00ff */
[----:B------:R-:W-:Y:S02]  /*28cf0*/  IMAD.MOV.U32 R184, RZ, RZ, R165 ;  /* 0x000000ffffb87224 */ /* 0x000fe400078e00a5 */
[----:B------:R-:W-:-:S04]  /*28d00*/  IMAD.WIDE.U32 R178, R24, R21, RZ ;  /* 0x0000001518b27225 */ /* 0x000fc800078e00ff */
[----:B------:R-:W-:Y:S02]  /*28d10*/  IMAD.MOV.U32 R186, RZ, RZ, R169 ;  /* 0x000000ffffba7224 */ /* 0x000fe400078e00a9 */
[----:B------:R-:W-:Y:S01]  /*28d20*/  IMAD.WIDE.U32.X R184, R218, R218, R184, P3 ;  /* 0x000000dadab87225 */ /* 0x000fe200018e04b8 */
[----:B------:R-:W-:-:S03]  /*28d30*/  IADD3 R113, P3, PT, R170, R175, RZ ;  /* 0x000000afaa717210 */ /* 0x000fc60007f7e0ff */
[----:B------:R-:W-:Y:S01]  /*28d40*/  IMAD.WIDE.U32.X R186, R218, R219, R186, P4 ;  /* 0x000000dbdaba7225 */ /* 0x000fe200020e04ba */
[----:B------:R-:W-:-:S03]  /*28d50*/  IADD3 R115, P4, PT, R172, R179, RZ ;  /* 0x000000b3ac737210 */ /* 0x000fc60007f9e0ff */
[----:B------:R-:W-:Y:S02]  /*28d60*/  IMAD.MOV.U32 R188, RZ, RZ, R171 ;  /* 0x000000ffffbc7224 */ /* 0x000fe400078e00ab */
[----:B------:R-:W-:Y:S02]  /*28d70*/  IMAD.MOV.U32 R190, RZ, RZ, R173 ;  /* 0x000000ffffbe7224 */ /* 0x000fe400078e00ad */
[----:B------:R-:W-:-:S04]  /*28d80*/  IMAD.WIDE.U32 R194, R20, R21, RZ ;  /* 0x0000001514c27225 */ /* 0x000fc800078e00ff */
[----:B------:R-:W-:Y:S02]  /*28d90*/  IMAD.MOV.U32 R198, RZ, RZ, R177 ;  /* 0x000000ffffc67224 */ /* 0x000fe400078e00b1 */
[----:B------:R-:W-:Y:S01]  /*28da0*/  IMAD.WIDE.U32.X R188, R218, R23, R188, P3 ;  /* 0x00000017dabc7225 */ /* 0x000fe200018e04bc */
[----:B------:R-:W-:-:S03]  /*28db0*/  IADD3 R192, P3, PT, R125, R192, RZ ;  /* 0x000000c07dc07210 */ /* 0x000fc60007f7e0ff */
[----:B------:R-:W-:Y:S01]  /*28dc0*/  IMAD.WIDE.U32.X R190, R218, R219, R190, P4 ;  /* 0x000000dbdabe7225 */ /* 0x000fe200020e04be */
[----:B------:R-:W-:Y:S02]  /*28dd0*/  IADD3 R125, P4, PT, R180, R195, RZ ;  /* 0x000000c3b47d7210 */ /* 0x000fe40007f9e0ff */
[----:B------:R-:W-:Y:S01]  /*28de0*/  IADD3.X R193, P3, PT, R119, R212, RZ, P3, !PT ;  /* 0x000000d477c17210 */ /* 0x000fe20001f7e4ff */
[----:B------:R-:W-:-:S04]  /*28df0*/  IMAD.WIDE.U32.X R198, R219, R219, R198, P6 ;  /* 0x000000dbdbc67225 */ /* 0x000fc800030e04c6 */
[----:B------:R-:W-:-:S04]  /*28e00*/  IMAD.WIDE.U32 R200, P6, R24, R23, R200 ;  /* 0x0000001718c87225 */ /* 0x000fc800078c00c8 */
[----:B------:R-:W-:Y:S02]  /*28e10*/  IMAD.MOV.U32 R202, RZ, RZ, R181 ;  /* 0x000000ffffca7224 */ /* 0x000fe400078e00b5 */
[----:B------:R-:W-:-:S04]  /*28e20*/  IMAD.WIDE.U32 R210, R25, R21, R210 ;  /* 0x0000001519d27225 */ /* 0x000fc800078e00d2 */
[----:B------:R-:W-:Y:S01]  /*28e30*/  IMAD.WIDE.U32.X R202, R219, R23, R202, P4 ;  /* 0x00000017dbca7225 */ /* 0x000fe200020e04ca */
[----:B------:R-:W-:-:S03]  /*28e40*/  IADD3 R127, P4, PT, R200, R197, RZ ;  /* 0x000000c5c87f7210 */ /* 0x000fc60007f9e0ff */
[----:B------:R-:W-:Y:S02]  /*28e50*/  IMAD.X R209, RZ, RZ, RZ, P6 ;  /* 0x000000ffffd17224 */ /* 0x000fe400030e06ff */
[----:B------:R-:W-:Y:S02]  /*28e60*/  IMAD.MOV.U32 R208, RZ, RZ, R201 ;  /* 0x000000ffffd07224 */ /* 0x000fe400078e00c9 */
[----:B------:R-:W-:Y:S02]  /*28e70*/  IMAD.IADD R220, R211, 0x1, R204 ;  /* 0x00000001d3dc7824 */ /* 0x000fe400078e02cc */
[----:B------:R-:W-:-:S04]  /*28e80*/  IMAD.WIDE.U32 R204, R21, R20, RZ ;  /* 0x0000001415cc7225 */ /* 0x000fc800078e00ff */
[----:B------:R-:W-:-:S04]  /*28e90*/  IMAD.WIDE.U32 R206, P6, R21, R23, R206 ;  /* 0x0000001715ce7225 */ /* 0x000fc800078c00ce */
[----:B------:R-:W-:Y:S01]  /*28ea0*/  IMAD.WIDE.U32.X R208, R218, R23, R208, P4 ;  /* 0x00000017dad07225 */ /* 0x000fe200020e04d0 */
[----:B------:R-:W-:Y:S02]  /*28eb0*/  IADD3 R210, P4, PT, R121, R210, RZ ;  /* 0x000000d279d27210 */ /* 0x000fe40007f9e0ff */
[----:B------:R-:W-:Y:S01]  /*28ec0*/  IADD3.X R121, P0, PT, RZ, R92, RZ, P0, !PT ;  /* 0x0000005cff797210 */ /* 0x000fe2000071e4ff */
[----:B------:R-:W-:Y:S01]  /*28ed0*/  IMAD.X R213, RZ, RZ, RZ, P6 ;  /* 0x000000ffffd57224 */ /* 0x000fe200030e06ff */
[----:B------:R-:W-:Y:S01]  /*28ee0*/  IADD3 R119, P6, PT, R206, R205, RZ ;  /* 0x000000cdce777210 */ /* 0x000fe20007fde0ff */
[----:B------:R-:W-:Y:S01]  /*28ef0*/  IMAD.WIDE.U32 R214, R144, -0x94f09dc, R214 ;  /* 0xf6b0f62490d67825 */ /* 0x000fe200078e00d6 */
[----:B------:R-:W-:Y:S02]  /*28f00*/  IADD3.X R121, P3, PT, RZ, R121, RZ, P3, !PT ;  /* 0x00000079ff797210 */ /* 0x000fe40001f7e4ff */
[----:B------:R-:W-:Y:S01]  /*28f10*/  IADD3.X R211, P4, PT, R220, R105, RZ, P4, !PT ;  /* 0x00000069dcd37210 */ /* 0x000fe2000279e4ff */
[----:B------:R-:W-:Y:S01]  /*28f20*/  IMAD.MOV.U32 R212, RZ, RZ, R207 ;  /* 0x000000ffffd47224 */ /* 0x000fe200078e00cf */
[----:B------:R-:W-:Y:S01]  /*28f30*/  IADD3.X R93, PT, PT, RZ, RZ, R93, P3, P0 ;  /* 0x000000ffff5d7210 */ /* 0x000fe20001fe045d */
[----:B------:R-:W-:Y:S01]  /*28f40*/  IMAD.IADD R104, R215, 0x1, R104 ;  /* 0x00000001d7687824 */ /* 0x000fe200078e0268 */
[----:B------:R-:W-:Y:S01]  /*28f50*/  IADD3 R26, P3, PT, R26, R19, RZ ;  /* 0x000000131a1a7210 */ /* 0x000fe20007f7e0ff */
[----:B------:R-:W-:Y:S01]  /*28f60*/  IMAD.WIDE.U32.X R212, R219, R23, R212, P6 ;  /* 0x00000017dbd47225 */ /* 0x000fe200030e04d4 */
[----:B------:R-:W-:-:S02]  /*28f70*/  IADD3 R214, P6, PT, R121, R214, RZ ;  /* 0x000000d679d67210 */ /* 0x000fc40007fde0ff */
[----:B------:R-:W-:Y:S02]  /*28f80*/  IADD3.X R19, P5, PT, RZ, R50, RZ, P5, !PT ;  /* 0x00000032ff137210 */ /* 0x000fe40002fbe4ff */
[----:B------:R-:W-:Y:S01]  /*28f90*/  IADD3.X R215, P6, PT, R104, R93, RZ, P6, !PT ;  /* 0x0000005d68d77210 */ /* 0x000fe200037de4ff */
[----:B------:R-:W-:Y:S01]  /*28fa0*/  IMAD.WIDE.U32 R92, R144, -0xc7aed41, R160 ;  /* 0xf38512bf905c7825 */ /* 0x000fe200078e00a0 */
[----:B------:R-:W-:Y:S02]  /*28fb0*/  IADD3 RZ, P0, PT, R160, R124, RZ ;  /* 0x0000007ca0ff7210 */ /* 0x000fe40007f1e0ff */
[----:B------:R-:W-:Y:S01]  /*28fc0*/  IADD3.X R19, P6, PT, RZ, R19, RZ, P6, !PT ;  /* 0x00000013ff137210 */ /* 0x000fe200037de4ff */
[----:B------:R-:W-:Y:S01]  /*28fd0*/  IMAD.IADD R130, R93, 0x1, R130 ;  /* 0x000000015d827824 */ /* 0x000fe200078e0282 */
[----:B------:R-:W-:Y:S02]  /*28fe0*/  IADD3.X R105, P1, PT, RZ, R72, RZ, P1, !PT ;  /* 0x00000048ff697210 */ /* 0x000fe40000f3e4ff */
[----:B------:R-:W-:-:S02]  /*28ff0*/  IADD3.X R51, PT, PT, RZ, RZ, R51, P6, P5 ;  /* 0x000000ffff337210 */ /* 0x000fc400037ea433 */
[----:B------:R-:W-:Y:S02]  /*29000*/  IADD3.X RZ, P0, PT, R161, R16, RZ, P0, !PT ;  /* 0x00000010a1ff7210 */ /* 0x000fe4000071e4ff */
[----:B------:R-:W-:Y:S02]  /*29010*/  IADD3 R92, P5, PT, R19, R92, RZ ;  /* 0x0000005c135c7210 */ /* 0x000fe40007fbe0ff */
[----:B------:R-:W-:Y:S02]  /*29020*/  IADD3.X R27, P3, PT, R216, R27, RZ, P3, !PT ;  /* 0x0000001bd81b7210 */ /* 0x000fe40001f7e4ff */
[----:B------:R-:W-:Y:S02]  /*29030*/  IADD3.X R105, P4, PT, RZ, R105, RZ, P4, !PT ;  /* 0x00000069ff697210 */ /* 0x000fe4000279e4ff */
[----:B------:R-:W-:Y:S01]  /*29040*/  IADD3.X R93, P5, PT, R130, R51, RZ, P5, !PT ;  /* 0x00000033825d7210 */ /* 0x000fe20002fbe4ff */
[----:B------:R-:W-:Y:S01]  /*29050*/  IMAD.WIDE.U32 R50, R25, R20, R26 ;  /* 0x0000001419327225 */ /* 0x000fe200078e001a */
[----:B------:R-:W-:-:S02]  /*29060*/  IADD3.X R19, P6, PT, RZ, R96, RZ, P0, !PT ;  /* 0x00000060ff137210 */ /* 0x000fc400007de4ff */
[----:B------:R-:W-:Y:S01]  /*29070*/  IADD3.X R121, PT, PT, RZ, RZ, R73, P4, P1 ;  /* 0x000000ffff797210 */ /* 0x000fe200027e2449 */
[----:B------:R-:W-:Y:S01]  /*29080*/  IMAD.IADD R146, R51, 0x1, R146 ;  /* 0x0000000133927824 */ /* 0x000fe200078e0292 */
[----:B------:R-:W-:Y:S01]  /*29090*/  IADD3.X R19, P5, PT, RZ, R19, RZ, P5, !PT ;  /* 0x00000013ff137210 */ /* 0x000fe20002fbe4ff */
[----:B------:R-:W-:Y:S01]  /*290a0*/  IMAD.WIDE.U32 R72, R144, 0x434bacd7, R210 ;  /* 0x434bacd790487825 */ /* 0x000fe200078e00d2 */
[----:B------:R-:W-:Y:S02]  /*290b0*/  IADD3 RZ, P4, PT, R26, R148, RZ ;  /* 0x000000941aff7210 */ /* 0x000fe40007f9e0ff */
[----:B------:R-:W-:Y:S01]  /*290c0*/  IADD3.X R97, PT, PT, RZ, RZ, R97, P5, P6 ;  /* 0x000000ffff617210 */ /* 0x000fe20002fec461 */
[----:B------:R-:W-:Y:S01]  /*290d0*/  IMAD.IADD R112, R73, 0x1, R112 ;  /* 0x0000000149707824 */ /* 0x000fe200078e0270 */
[----:B------:R-:W-:Y:S02]  /*290e0*/  IADD3 R50, P6, PT, R105, R50, RZ ;  /* 0x0000003269327210 */ /* 0x000fe40007fde0ff */
[----:B------:R-:W-:Y:S01]  /*290f0*/  IADD3.X RZ, P4, PT, R27, R123, RZ, P4, !PT ;  /* 0x0000007b1bff7210 */ /* 0x000fe2000279e4ff */
[----:B------:R-:W-:Y:S01]  /*29100*/  IMAD.WIDE.U32 R26, R24, R90, R192 ;  /* 0x0000005a181a7225 */ /* 0x000fe200078e00c0 */
[----:B------:R-:W-:-:S02]  /*29110*/  IADD3 RZ, P0, PT, R210, R106, RZ ;  /* 0x0000006ad2ff7210 */ /* 0x000fc40007f1e0ff */
[----:B------:R-:W-:Y:S01]  /*29120*/  IADD3.X R51, P6, PT, R146, R121, RZ, P6, !PT ;  /* 0x0000007992337210 */ /* 0x000fe200037de4ff */
[----:B------:R-:W-:Y:S01]  /*29130*/  IMAD.IADD R27, R27, 0x1, R156 ;  /* 0x000000011b1b7824 */ /* 0x000fe200078e029c */
[----:B------:R-:W-:Y:S02]  /*29140*/  IADD3.X R94, P4, PT, RZ, R94, RZ, P4, !PT ;  /* 0x0000005eff5e7210 */ /* 0x000fe4000279e4ff */
[----:B------:R-:W-:Y:S01]  /*29150*/  IADD3 R72, P5, PT, R19, R72, RZ ;  /* 0x0000004813487210 */ /* 0x000fe20007fbe0ff */
[----:B------:R-:W-:Y:S01]  /*29160*/  IMAD.WIDE.U32 R144, R144, 0x397fe69a, R50 ;  /* 0x397fe69a90907825 */ /* 0x000fe200078e0032 */
[----:B------:R-:W-:Y:S02]  /*29170*/  IADD3.X RZ, P0, PT, R211, R91, RZ, P0, !PT ;  /* 0x0000005bd3ff7210 */ /* 0x000fe4000071e4ff */
[----:B------:R-:W-:Y:S01]  /*29180*/  IADD3.X R94, P6, PT, RZ, R94, RZ, P6, !PT ;  /* 0x0000005eff5e7210 */ /* 0x000fe200037de4ff */
[----:B------:R-:W-:Y:S01]  /*29190*/  IMAD.IADD R133, R145, 0x1, R134 ;  /* 0x0000000191857824 */ /* 0x000fe200078e0286 */
[----:B------:R-:W-:-:S02]  /*291a0*/  IADD3 RZ, P1, PT, R192, R142, RZ ;  /* 0x0000008ec0ff7210 */ /* 0x000fc40007f3e0ff */
[----:B------:R-:W-:Y:S02]  /*291b0*/  IADD3.X R73, P5, PT, R112, R97, RZ, P5, !PT ;  /* 0x0000006170497210 */ /* 0x000fe40002fbe4ff */
[----:B------:R-:W-:Y:S02]  /*291c0*/  IADD3.X R91, P0, PT, RZ, R88, RZ, P0, !PT ;  /* 0x00000058ff5b7210 */ /* 0x000fe4000071e4ff */
[----:B------:R-:W-:Y:S02]  /*291d0*/  IADD3.X R16, PT, PT, RZ, RZ, R95, P6, P4 ;  /* 0x000000ffff107210 */ /* 0x000fe400037e845f */
[----:B------:R-:W-:Y:S02]  /*291e0*/  IADD3.X RZ, P1, PT, R193, R217, RZ, P1, !PT ;  /* 0x000000d9c1ff7210 */ /* 0x000fe40000f3e4ff */
[----:B------:R-:W-:Y:S02]  /*291f0*/  IADD3 RZ, P4, PT, RZ, R26, RZ ;  /* 0x0000001affff7210 */ /* 0x000fe40007f9e0ff */
[----:B------:R-:W-:-:S02]  /*29200*/  IADD3.X R91, P6, PT, RZ, R91, RZ, P5, !PT ;  /* 0x0000005bff5b7210 */ /* 0x000fc40002fde4ff */
[----:B------:R-:W-:Y:S02]  /*29210*/  IADD3.X R19, P1, PT, RZ, R100, RZ, P1, !PT ;  /* 0x00000064ff137210 */ /* 0x000fe40000f3e4ff */
[----:B------:R-:W-:Y:S02]  /*29220*/  IADD3.X RZ, P4, PT, RZ, R27, RZ, P4, !PT ;  /* 0x0000001bffff7210 */ /* 0x000fe4000279e4ff */
[----:B------:R-:W-:Y:S01]  /*29230*/  IADD3.X R106, PT, PT, RZ, RZ, R89, P6, P0 ;  /* 0x000000ffff6a7210 */ /* 0x000fe200037e0459 */
[----:B------:R-:W-:Y:S01]  /*29240*/  IMAD.WIDE.U32 R88, R24, R17, R214 ;  /* 0x0000001118587225 */ /* 0x000fe200078e00d6 */
[----:B------:R-:W-:Y:S02]  /*29250*/  IADD3.X R19, P4, PT, RZ, R19, RZ, P4, !PT ;  /* 0x00000013ff137210 */ /* 0x000fe4000279e4ff */
[----:B------:R-:W-:Y:S01]  /*29260*/  IADD3 RZ, P5, PT, R214, R128, RZ ;  /* 0x00000080d6ff7210 */ /* 0x000fe20007fbe0ff */
[----:B------:R-:W-:Y:S01]  /*29270*/  IMAD.IADD R118, R89, 0x1, R118 ;  /* 0x0000000159767824 */ /* 0x000fe200078e0276 */
[----:B------:R-:W-:-:S02]  /*29280*/  IADD3.X R101, PT, PT, RZ, RZ, R101, P4, P1 ;  /* 0x000000ffff657210 */ /* 0x000fc400027e2465 */
[----:B------:R-:W-:Y:S02]  /*29290*/  IADD3 RZ, P0, PT, R50, R152, RZ ;  /* 0x0000009832ff7210 */ /* 0x000fe40007f1e0ff */
[----:B------:R-:W-:Y:S01]  /*292a0*/  IADD3 R88, P1, PT, R19, R88, RZ ;  /* 0x0000005813587210 */ /* 0x000fe20007f3e0ff */
[----:B------:R-:W-:Y:S01]  /*292b0*/  IMAD R19, R27, -0x30003, RZ ;  /* 0xfffcfffd1b137824 */ /* 0x000fe200078e02ff */
[----:B------:R-:W-:Y:S02]  /*292c0*/  IADD3.X RZ, P5, PT, R215, R129, RZ, P5, !PT ;  /* 0x00000081d7ff7210 */ /* 0x000fe40002fbe4ff */
[----:B------:R-:W-:Y:S01]  /*292d0*/  IADD3.X RZ, P0, PT, R51, R103, RZ, P0, !PT ;  /* 0x0000006733ff7210 */ /* 0x000fe2000071e4ff */
[----:B------:R-:W-:Y:S01]  /*292e0*/  IMAD.WIDE.U32 R50, R26, -0x30003, RZ ;  /* 0xfffcfffd1a327825 */ /* 0x000fe200078e00ff */
[----:B------:R-:W-:Y:S02]  /*292f0*/  IADD3.X R89, P1, PT, R118, R101, RZ, P1, !PT ;  /* 0x0000006576597210 */ /* 0x000fe40000f3e4ff */
[----:B------:R-:W-:Y:S01]  /*29300*/  IADD3.X R103, P5, PT, RZ, R86, RZ, P5, !PT ;  /* 0x00000056ff677210 */ /* 0x000fe20002fbe4ff */
[----:B------:R-:W-:Y:S01]  /*29310*/  IMAD R19, R26, -0x760c0004, R19 ;  /* 0x89f3fffc1a137824 */ /* 0x000fe200078e0213 */
[----:B------:R-:W-:Y:S01]  /*29320*/  IADD3 RZ, P4, PT, R92, R154, RZ ;  /* 0x0000009a5cff7210 */ /* 0x000fe20007f9e0ff */
[----:B------:R-:W-:Y:S01]  /*29330*/  IMAD.WIDE.U32 R104, R50, -0x5555, RZ ;  /* 0xffffaaab32687825 */ /* 0x000fe200078e00ff */
[----:B------:R-:W-:-:S02]  /*29340*/  IADD3.X R96, P2, PT, RZ, RZ, RZ, P2, !PT ;  /* 0x000000ffff607210 */ /* 0x000fc4000175e4ff */
[----:B------:R-:W-:Y:S01]  /*29350*/  IADD3.X R103, P1, PT, RZ, R103, RZ, P1, !PT ;  /* 0x00000067ff677210 */ /* 0x000fe20000f3e4ff */
[----:B------:R-:W-:Y:S01]  /*29360*/  IMAD.IADD R121, R51, 0x1, R19 ;  /* 0x0000000133797824 */ /* 0x000fe200078e0213 */
[----:B------:R-:W-:Y:S01]  /*29370*/  IADD3.X RZ, P4, PT, R93, R18, RZ, P4, !PT ;  /* 0x000000125dff7210 */ /* 0x000fe2000279e4ff */
[----:B------:R-:W-:Y:S01]  /*29380*/  IMAD.X R123, RZ, RZ, RZ, P2 ;  /* 0x000000ffff7b7224 */ /* 0x000fe200010e06ff */
[----:B------:R-:W-:Y:S01]  /*29390*/  IADD3.X R95, P3, PT, RZ, RZ, RZ, P3, !PT ;  /* 0x000000ffff5f7210 */ /* 0x000fe20001f7e4ff */
[----:B------:R-:W-:Y:S01]  /*293a0*/  IMAD.WIDE.U32 R18, R121, -0xc7aed41, RZ ;  /* 0xf38512bf79127825 */ /* 0x000fe200078e00ff */
[----:B------:R-:W-:Y:S02]  /*293b0*/  IADD3.X R112, PT, PT, RZ, RZ, R87, P1, P5 ;  /* 0x000000ffff707210 */ /* 0x000fe40000fea457 */
[----:B------:R-:W-:Y:S01]  /*293c0*/  IADD3 R95, P6, PT, R95, R96, RZ ;  /* 0x000000605f5f7210 */ /* 0x000fe20007fde0ff */
[----:B------:R-:W-:-:S03]  /*293d0*/  IMAD.WIDE.U32 R160, R121, -0x5555, RZ ;  /* 0xffffaaab79a07825 */ /* 0x000fc600078e00ff */
[----:B------:R-:W-:Y:S01]  /*293e0*/  IADD3.X R123, PT, PT, R123, RZ, RZ, P6, P3 ;  /* 0x000000ff7b7b7210 */ /* 0x000fe200037e64ff */
[----:B------:R-:W-:Y:S01]  /*293f0*/  IMAD.WIDE.U32 R86, R121, -0x94f09dc, RZ ;  /* 0xf6b0f62479567825 */ /* 0x000fe200078e00ff */
[----:B------:R-:W-:-:S03]  /*29400*/  IADD3 R51, P2, PT, R94, R95, RZ ;  /* 0x0000005f5e337210 */ /* 0x000fc60007f5e0ff */
[----:B------:R-:W-:Y:S01]  /*29410*/  IMAD.WIDE.U32 R154, R121, -0x4eac0001, RZ ;  /* 0xb153ffff799a7825 */ /* 0x000fe200078e00ff */
[----:B------:R-:W-:-:S03]  /*29420*/  IADD3.X R16, P2, PT, R16, R123, RZ, P2, !PT ;  /* 0x0000007b10107210 */ /* 0x000fc6000175e4ff */
[----:B------:R-:W-:-:S04]  /*29430*/  IMAD.WIDE.U32 R130, R121, 0x397fe69a, RZ ;  /* 0x397fe69a79827825 */ /* 0x000fc800078e00ff */
[----:B------:R-:W-:-:S04]  /*29440*/  IMAD.WIDE.U32 R18, P5, R50, 0x64774b84, R18 ;  /* 0x64774b8432127825 */ /* 0x000fc800078a0012 */
[----:B------:R-:W-:-:S04]  /*29450*/  IMAD.WIDE.U32 R160, P1, R50, -0x46010001, R160 ;  /* 0xb9feffff32a07825 */ /* 0x000fc800078200a0 */
[----:B------:R-:W-:-:S04]  /*29460*/  IMAD.WIDE.U32 R86, P3, R50, 0x6730d2a0, R86 ;  /* 0x6730d2a032567825 */ /* 0x000fc80007860056 */
[----:B------:R-:W-:Y:S02]  /*29470*/  IMAD.X R101, RZ, RZ, RZ, P5 ;  /* 0x000000ffff657224 */ /* 0x000fe400028e06ff */
[----:B------:R-:W-:-:S04]  /*29480*/  IMAD.WIDE.U32 R154, P6, R50, 0x1eabfffe, R154 ;  /* 0x1eabfffe329a7825 */ /* 0x000fc800078c009a */
[----:B------:R-:W-:-:S04]  /*29490*/  IMAD.WIDE.U32 R152, R50, -0x4eac0001, RZ ;  /* 0xb153ffff32987825 */ /* 0x000fc800078e00ff */
[----:B------:R-:W-:-:S04]  /*294a0*/  IMAD.WIDE.U32 R130, P5, R50, 0x1a0111ea, R130 ;  /* 0x1a0111ea32827825 */ /* 0x000fc800078a0082 */
[----:B------:R-:W-:Y:S01]  /*294b0*/  IMAD.X R157, RZ, RZ, RZ, P1 ;  /* 0x000000ffff9d7224 */ /* 0x000fe200008e06ff */
[----:B------:R-:W-:Y:S01]  /*294c0*/  IADD3 RZ, P1, PT, R26, R104, RZ ;  /* 0x000000681aff7210 */ /* 0x000fe20007f3e0ff */
[----:B------:R-:W-:Y:S01]  /*294d0*/  IMAD.X R95, RZ, RZ, RZ, P3 ;  /* 0x000000ffff5f7224 */ /* 0x000fe200018e06ff */
[----:B------:R-:W-:Y:S01]  /*294e0*/  IADD3 R137, P3, PT, R160, R105, RZ ;  /* 0x00000069a0897210 */ /* 0x000fe20007f7e0ff */
[----:B------:R-:W-:Y:S01]  /*294f0*/  IMAD.X R139, RZ, RZ, RZ, P5 ;  /* 0x000000ffff8b7224 */ /* 0x000fe200028e06ff */
[----:B------:R-:W-:Y:S01]  /*29500*/  IADD3 R151, P5, PT, R154, R153, RZ ;  /* 0x000000999a977210 */ /* 0x000fe20007fbe0ff */
[----:B------:R-:W-:Y:S01]  /*29510*/  IMAD.WIDE.U32 R104, R50, -0x94f09dc, RZ ;  /* 0xf6b0f62432687825 */ /* 0x000fe200078e00ff */
[----:B------:R-:W-:-:S03]  /*29520*/  IADD3.X RZ, P1, PT, R27, R137, RZ, P1, !PT ;  /* 0x000000891bff7210 */ /* 0x000fc60000f3e4ff */
[----:B------:R-:W-:Y:S02]  /*29530*/  IMAD.MOV.U32 R156, RZ, RZ, R161 ;  /* 0x000000ffff9c7224 */ /* 0x000fe400078e00a1 */
[----:B------:R-:W-:Y:S02]  /*29540*/  IMAD.X R149, RZ, RZ, RZ, P6 ;  /* 0x000000ffff957224 */ /* 0x000fe400030e06ff */
[----:B------:R-:W-:-:S04]  /*29550*/  IMAD.WIDE.U32 R128, R50, -0xc7aed41, RZ ;  /* 0xf38512bf32807825 */ /* 0x000fc800078e00ff */
[----:B------:R-:W-:Y:S02]  /*29560*/  IMAD.MOV.U32 R148, RZ, RZ, R155 ;  /* 0x000000ffff947224 */ /* 0x000fe400078e009b */
[----:B------:R-:W-:Y:S01]  /*29570*/  IMAD.WIDE.U32.X R156, R121, -0x46010001, R156, P3 ;  /* 0xb9feffff799c7825 */ /* 0x000fe200018e049c */
[----:B------:R-:W-:-:S03]  /*29580*/  IADD3 R141, P3, PT, R86, R105, RZ ;  /* 0x00000069568d7210 */ /* 0x000fc60007f7e0ff */
[----:B------:R-:W-:Y:S01]  /*29590*/  IMAD.WIDE.U32.X R148, R121, 0x1eabfffe, R148, P5 ;  /* 0x1eabfffe79947825 */ /* 0x000fe200028e0494 */
[----:B------:R-:W-:-:S03]  /*295a0*/  IADD3 R105, P5, PT, R18, R129, RZ ;  /* 0x0000008112697210 */ /* 0x000fc60007fbe0ff */
[----:B------:R-:W-:-:S04]  /*295b0*/  IMAD.WIDE.U32 R96, R121, 0x434bacd7, RZ ;  /* 0x434bacd779607825 */ /* 0x000fc800078e00ff */
[----:B------:R-:W-:Y:S02]  /*295c0*/  IMAD.MOV.U32 R100, RZ, RZ, R19 ;  /* 0x000000ffff647224 */ /* 0x000fe400078e0013 */
[----:B------:R-:W-:-:S04]  /*295d0*/  IMAD.WIDE.U32 R96, P6, R50, 0x4b1ba7b6, R96 ;  /* 0x4b1ba7b632607825 */ /* 0x000fc800078c0060 */
[----:B------:R-:W-:Y:S01]  /*295e0*/  IMAD.WIDE.U32.X R100, R121, 0x64774b84, R100, P5 ;  /* 0x64774b8479647825 */ /* 0x000fe200028e0464 */
[----:B------:R-:W-:-:S03]  /*295f0*/  IADD3 R192, P5, PT, R91, R144, RZ ;  /* 0x000000905bc07210 */ /* 0x000fc60007fbe0ff */
[----:B------:R-:W-:Y:S01]  /*29600*/  IMAD.WIDE.U32 R134, R50, 0x434bacd7, RZ ;  /* 0x434bacd732867825 */ /* 0x000fe200078e00ff */
[----:B------:R-:W-:Y:S02]  /*29610*/  IADD3.X R193, P5, PT, R133, R106, RZ, P5, !PT ;  /* 0x0000006a85c17210 */ /* 0x000fe40002fbe4ff */
[----:B------:R-:W-:Y:S01]  /*29620*/  IADD3.X R106, P0, PT, RZ, R158, RZ, P0, !PT ;  /* 0x0000009eff6a7210 */ /* 0x000fe2000071e4ff */
[----:B------:R-:W-:Y:S02]  /*29630*/  IMAD.MOV.U32 R94, RZ, RZ, R87 ;  /* 0x000000ffff5e7224 */ /* 0x000fe400078e0057 */
[----:B------:R-:W-:Y:S01]  /*29640*/  IMAD.WIDE.U32 R92, R25, R24, R92 ;  /* 0x00000018195c7225 */ /* 0x000fe200078e005c */
[----:B------:R-:W-:-:S03]  /*29650*/  IADD3.X R106, P5, PT, RZ, R106, RZ, P5, !PT ;  /* 0x0000006aff6a7210 */ /* 0x000fc60002fbe4ff */
[----:B------:R-:W-:Y:S01]  /*29660*/  IMAD.WIDE.U32.X R94, R121, 0x6730d2a0, R94, P3 ;  /* 0x6730d2a0795e7825 */ /* 0x000fe200018e045e */
[----:B------:R-:W-:-:S03]  /*29670*/  IADD3 R87, P3, PT, R96, R135, RZ ;  /* 0x0000008760577210 */ /* 0x000fc60007f7e0ff */
[----:B------:R-:W-:Y:S01]  /*29680*/  IMAD.X R145, RZ, RZ, RZ, P6 ;  /* 0x000000ffff917224 */ /* 0x000fe200030e06ff */
[----:B------:R-:W-:Y:S01]  /*29690*/  IADD3 R92, P6, PT, R103, R92, RZ ;  /* 0x0000005c675c7210 */ /* 0x000fe20007fde0ff */
[----:B------:R-:W-:-:S04]  /*296a0*/  IMAD.WIDE.U32 R146, R50, 0x397fe69a, RZ ;  /* 0x397fe69a32927825 */ /* 0x000fc800078e00ff */
[----:B------:R-:W-:Y:S02]  /*296b0*/  IMAD.MOV.U32 R144, RZ, RZ, R97 ;  /* 0x000000ffff907224 */ /* 0x000fe400078e0061 */
[----:B------:R-:W-:Y:S02]  /*296c0*/  IMAD.IADD R91, R93, 0x1, R138 ;  /* 0x000000015d5b7824 */ /* 0x000fe400078e028a */
[----:B------:R-:W-:Y:S01]  /*296d0*/  IMAD.WIDE.U32.X R144, R121, 0x4b1ba7b6, R144, P3 ;  /* 0x4b1ba7b679907825 */ /* 0x000fe200018e0490 */
[----:B------:R-:W-:Y:S02]  /*296e0*/  IADD3 R19, P3, PT, R130, R147, RZ ;  /* 0x0000009382137210 */ /* 0x000fe40007f7e0ff */
[----:B------:R-:W-:Y:S01]  /*296f0*/  IADD3.X R93, P6, PT, R91, R112, RZ, P6, !PT ;  /* 0x000000705b5d7210 */ /* 0x000fe200037de4ff */
[----:B------:R-:W-:Y:S01]  /*29700*/  IMAD.MOV.U32 R138, RZ, RZ, R131 ;  /* 0x000000ffff8a7224 */ /* 0x000fe200078e0083 */
[----:B------:R-:W-:Y:S01]  /*29710*/  IADD3.X R91, PT, PT, RZ, RZ, R159, P5, P0 ;  /* 0x000000ffff5b7210 */ /* 0x000fe20002fe049f */
[----:B------:R-:W-:Y:S01]  /*29720*/  IMAD.WIDE.U32 R158, R24, R24, R72 ;  /* 0x00000018189e7225 */ /* 0x000fe200078e0048 */
[----:B------:R-:W-:-:S03]  /*29730*/  IADD3.X R97, P0, PT, RZ, R98, RZ, P4, !PT ;  /* 0x00000062ff617210 */ /* 0x000fc6000271e4ff */
[----:B------:R-:W-:Y:S01]  /*29740*/  IMAD.WIDE.U32.X R138, R121, 0x1a0111ea, R138, P3 ;  /* 0x1a0111ea798a7825 */ /* 0x000fe200018e048a */
[----:B------:R-:W-:Y:S02]  /*29750*/  IADD3 RZ, P3, PT, R88, R152, RZ ;  /* 0x0000009858ff7210 */ /* 0x000fe40007f7e0ff */
[----:B------:R-:W-:Y:S01]  /*29760*/  IADD3.X R97, P5, PT, RZ, R97, RZ, P6, !PT ;  /* 0x00000061ff617210 */ /* 0x000fe200037be4ff */
[----:B------:R-:W-:Y:S01]  /*29770*/  IMAD.WIDE.U32 R152, R50, -0x5555, R26 ;  /* 0xffffaaab32987825 */ /* 0x000fe200078e001a */
[----:B------:R-:W-:Y:S02]  /*29780*/  IADD3 RZ, P6, PT, R72, R162, RZ ;  /* 0x000000a248ff7210 */ /* 0x000fe40007fde0ff */
[----:B------:R-:W-:Y:S01]  /*29790*/  IADD3.X R99, PT, PT, RZ, RZ, R99, P5, P0 ;  /* 0x000000ffff637210 */ /* 0x000fe20002fe0463 */
[----:B------:R-:W-:Y:S01]  /*297a0*/  IMAD.IADD R164, R159, 0x1, R164 ;  /* 0x000000019fa47824 */ /* 0x000fe200078e02a4 */
[----:B------:R-:W-:Y:S01]  /*297b0*/  IADD3 RZ, P4, PT, RZ, R152, RZ ;  /* 0x00000098ffff7210 */ /* 0x000fe20007f9e0ff */
[----:B------:R-:W-:Y:S01]  /*297c0*/  IMAD.IADD R152, R153, 0x1, R160 ;  /* 0x0000000199987824 */ /* 0x000fe200078e02a0 */
[----:B------:R-:W-:-:S02]  /*297d0*/  IADD3 R158, P5, PT, R97, R158, RZ ;  /* 0x0000009e619e7210 */ /* 0x000fc40007fbe0ff */
[----:B------:R-:W-:Y:S01]  /*297e0*/  IADD3.X RZ, P0, PT, R73, R107, RZ, P6, !PT ;  /* 0x0000006b49ff7210 */ /* 0x000fe2000371e4ff */
[----:B------:R-:W-:Y:S01]  /*297f0*/  IMAD.WIDE.U32 R72, R50, -0x94f09dc, R92 ;  /* 0xf6b0f62432487825 */ /* 0x000fe200078e005c */
[----:B------:R-:W-:Y:S02]  /*29800*/  IADD3.X RZ, P3, PT, R89, R151, RZ, P3, !PT ;  /* 0x0000009759ff7210 */ /* 0x000fe40001f7e4ff */
[----:B------:R-:W-:Y:S01]  /*29810*/  IADD3.X R159, P5, PT, R164, R99, RZ, P5, !PT ;  /* 0x00000063a49f7210 */ /* 0x000fe20002fbe4ff */
[----:B------:R-:W-:Y:S01]  /*29820*/  IMAD.WIDE.U32 R88, R50, -0x4eac0001, R88 ;  /* 0xb153ffff32587825 */ /* 0x000fe200078e0058 */
[----:B------:R-:W-:Y:S02]  /*29830*/  IADD3.X R99, P0, PT, RZ, R184, RZ, P0, !PT ;  /* 0x000000b8ff637210 */ /* 0x000fe4000071e4ff */
[----:B------:R-:W-:Y:S01]  /*29840*/  IADD3.X RZ, P4, PT, RZ, R152, RZ, P4, !PT ;  /* 0x00000098ffff7210 */ /* 0x000fe2000279e4ff */
[----:B------:R-:W-:Y:S01]  /*29850*/  IMAD.IADD R154, R89, 0x1, R154 ;  /* 0x00000001599a7824 */ /* 0x000fe200078e029a */
[----:B------:R-:W-:Y:S01]  /*29860*/  IADD3.X R26, P1, PT, RZ, R156, RZ, P1, !PT ;  /* 0x0000009cff1a7210 */ /* 0x000fe20000f3e4ff */
[----:B------:R-:W-:Y:S01]  /*29870*/  IMAD.IADD R86, R73, 0x1, R86 ;  /* 0x0000000149567824 */ /* 0x000fe200078e0256 */
[----:B------:R-:W-:-:S02]  /*29880*/  IADD3.X R99, P6, PT, RZ, R99, RZ, P5, !PT ;  /* 0x00000063ff637210 */ /* 0x000fc40002fde4ff */
[----:B------:R-:W-:Y:S01]  /*29890*/  IADD3.X R89, P4, PT, RZ, R26, RZ, P4, !PT ;  /* 0x0000001aff597210 */ /* 0x000fe2000279e4ff */
[----:B------:R-:W-:Y:S01]  /*298a0*/  IMAD.WIDE.U32 R26, R24, R21, R192 ;  /* 0x00000015181a7225 */ /* 0x000fe200078e00c0 */
[----:B------:R-:W-:Y:S02]  /*298b0*/  IADD3.X R185, PT, PT, RZ, RZ, R185, P6, P0 ;  /* 0x000000ffffb97210 */ /* 0x000fe400037e04b9 */
[----:B------:R-:W-:Y:S01]  /*298c0*/  IADD3 R88, P6, PT, R89, R88, RZ ;  /* 0x0000005859587210 */ /* 0x000fe20007fde0ff */
[----:B------:R-:W-:Y:S01]  /*298d0*/  IMAD.IADD R168, R27, 0x1, R168 ;  /* 0x000000011ba87824 */ /* 0x000fe200078e02a8 */
[----:B------:R-:W-:Y:S02]  /*298e0*/  IADD3.X R157, PT, PT, RZ, RZ, R157, P4, P1 ;  /* 0x000000ffff9d7210 */ /* 0x000fe400027e249d */
[----:B------:R-:W-:Y:S02]  /*298f0*/  IADD3 RZ, P5, PT, R92, R104, RZ ;  /* 0x000000685cff7210 */ /* 0x000fe40007fbe0ff */
[----:B------:R-:W-:-:S02]  /*29900*/  IADD3.X R89, P6, PT, R154, R157, RZ, P6, !PT ;  /* 0x0000009d9a597210 */ /* 0x000fc400037de4ff */
[----:B------:R-:W-:Y:S02]  /*29910*/  IADD3.X R97, P1, PT, RZ, R148, RZ, P3, !PT ;  /* 0x00000094ff617210 */ /* 0x000fe40001f3e4ff */
[----:B------:R-:W-:Y:S02]  /*29920*/  IADD3.X RZ, P5, PT, R93, R141, RZ, P5, !PT ;  /* 0x0000008d5dff7210 */ /* 0x000fe40002fbe4ff */
[----:B------:R-:W-:Y:S02]  /*29930*/  IADD3 RZ, P0, PT, R192, R166, RZ ;  /* 0x000000a6c0ff7210 */ /* 0x000fe40007f1e0ff */
[----:B------:R-:W-:Y:S02]  /*29940*/  IADD3.X R93, P6, PT, RZ, R97, RZ, P6, !PT ;  /* 0x00000061ff5d7210 */ /* 0x000fe400037de4ff */
[----:B------:R-:W-:Y:S02]  /*29950*/  IADD3.X RZ, P0, PT, R193, R109, RZ, P0, !PT ;  /* 0x0000006dc1ff7210 */ /* 0x000fe4000071e4ff */
[----:B------:R-:W-:-:S02]  /*29960*/  IADD3 R26, P3, PT, R99, R26, RZ ;  /* 0x0000001a631a7210 */ /* 0x000fc40007f7e0ff */
[----:B------:R-:W-:Y:S02]  /*29970*/  IADD3.X R149, PT, PT, RZ, RZ, R149, P6, P1 ;  /* 0x000000ffff957210 */ /* 0x000fe400037e2495 */
[----:B------:R-:W-:Y:S01]  /*29980*/  IADD3 R72, P1, PT, R93, R72, RZ ;  /* 0x000000485d487210 */ /* 0x000fe20007f3e0ff */
[----:B------:R-:W-:Y:S01]  /*29990*/  IMAD.WIDE.U32 R92, R50, -0xc7aed41, R158 ;  /* 0xf38512bf325c7825 */ /* 0x000fe200078e009e */
[----:B------:R-:W-:Y:S02]  /*299a0*/  IADD3.X R27, P3, PT, R168, R185, RZ, P3, !PT ;  /* 0x000000b9a81b7210 */ /* 0x000fe40001f7e4ff */
[----:B------:R-:W-:Y:S01]  /*299b0*/  IADD3.X R97, P0, PT, RZ, R186, RZ, P0, !PT ;  /* 0x000000baff617210 */ /* 0x000fe2000071e4ff */
[----:B------:R-:W-:Y:S01]  /*299c0*/  IMAD.IADD R18, R93, 0x1, R18 ;  /* 0x000000015d127824 */ /* 0x000fe200078e0212 */
[----:B------:R-:W-:Y:S02]  /*299d0*/  IADD3 R98, P6, PT, R106, R51, RZ ;  /* 0x000000336a627210 */ /* 0x000fe40007fde0ff */
[----:B------:R-:W-:-:S02]  /*299e0*/  IADD3.X R73, P1, PT, R86, R149, RZ, P1, !PT ;  /* 0x0000009556497210 */ /* 0x000fc40000f3e4ff */
[----:B------:R-:W-:Y:S02]  /*299f0*/  IADD3.X R51, P5, PT, RZ, R94, RZ, P5, !PT ;  /* 0x0000005eff337210 */ /* 0x000fe40002fbe4ff */
[----:B------:R-:W-:Y:S02]  /*29a00*/  IADD3.X R97, P3, PT, RZ, R97, RZ, P3, !PT ;  /* 0x00000061ff617210 */ /* 0x000fe40001f7e4ff */
[----:B------:R-:W-:Y:S02]  /*29a10*/  IADD3 RZ, P4, PT, R158, R128, RZ ;  /* 0x000000809eff7210 */ /* 0x000fe40007f9e0ff */
[----:B------:R-:W-:Y:S02]  /*29a20*/  IADD3.X R51, P1, PT, RZ, R51, RZ, P1, !PT ;  /* 0x00000033ff337210 */ /* 0x000fe40000f3e4ff */
[----:B------:R-:W-:Y:S02]  /*29a30*/  IADD3.X R187, PT, PT, RZ, RZ, R187, P3, P0 ;  /* 0x000000ffffbb7210 */ /* 0x000fe40001fe04bb */
[----:B------:R-:W-:-:S02]  /*29a40*/  IADD3.X RZ, P4, PT, R159, R105, RZ, P4, !PT ;  /* 0x000000699fff7210 */ /* 0x000fc4000279e4ff */
[----:B------:R-:W-:Y:S02]  /*29a50*/  IADD3 R92, P3, PT, R51, R92, RZ ;  /* 0x0000005c335c7210 */ /* 0x000fe40007f7e0ff */
[----:B------:R-:W-:Y:S02]  /*29a60*/  IADD3.X R95, PT, PT, RZ, RZ, R95, P1, P5 ;  /* 0x000000ffff5f7210 */ /* 0x000fe40000fea45f */
[----:B------:R-:W-:Y:S02]  /*29a70*/  IADD3.X R99, P6, PT, R91, R16, RZ, P6, !PT ;  /* 0x000000105b637210 */ /* 0x000fe400037de4ff */
[----:B------:R-:W-:Y:S02]  /*29a80*/  IADD3.X R93, P3, PT, R18, R95, RZ, P3, !PT ;  /* 0x0000005f125d7210 */ /* 0x000fe40001f7e4ff */
[----:B------:R-:W-:Y:S01]  /*29a90*/  IADD3.X R51, P4, PT, RZ, R100, RZ, P4, !PT ;  /* 0x00000064ff337210 */ /* 0x000fe2000279e4ff */
[----:B------:R-:W-:Y:S01]  /*29aa0*/  IMAD.WIDE.U32 R94, R24, R20, R98 ;  /* 0x00000014185e7225 */ /* 0x000fe200078e0062 */
[----:B------:R-:W-:-:S02]  /*29ab0*/  IADD3 RZ, P0, PT, R98, R174, RZ ;  /* 0x000000ae62ff7210 */ /* 0x000fc40007f1e0ff */
[----:B------:R-:W-:Y:S01]  /*29ac0*/  IADD3.X R51, P3, PT, RZ, R51, RZ, P3, !PT ;  /* 0x00000033ff337210 */ /* 0x000fe20001f7e4ff */
[----:B------:R-:W-:Y:S01]  /*29ad0*/  IMAD.IADD R170, R95, 0x1, R170 ;  /* 0x000000015faa7824 */ /* 0x000fe200078e02aa */
[----:B------:R-:W-:Y:S01]  /*29ae0*/  IADD3.X RZ, P0, PT, R99, R113, RZ, P0, !PT ;  /* 0x0000007163ff7210 */ /* 0x000fe2000071e4ff */
[----:B------:R-:W-:Y:S01]  /*29af0*/  IMAD.WIDE.U32 R98, R50, 0x434bacd7, R26 ;  /* 0x434bacd732627825 */ /* 0x000fe200078e001a */
[----:B------:R-:W-:Y:S02]  /*29b00*/  IADD3.X R101, PT, PT, RZ, RZ, R101, P3, P4 ;  /* 0x000000ffff657210 */ /* 0x000fe40001fe8465 */
[----:B------:R-:W-:Y:S01]  /*29b10*/  IADD3 R94, P4, PT, R97, R94, RZ ;  /* 0x0000005e615e7210 */ /* 0x000fe20007f9e0ff */
[----:B------:R-:W-:Y:S01]  /*29b20*/  IMAD.IADD R96, R99, 0x1, R96 ;  /* 0x0000000163607824 */ /* 0x000fe200078e0260 */
[----:B------:R-:W-:Y:S02]  /*29b30*/  IADD3 RZ, P1, PT, R26, R134, RZ ;  /* 0x000000861aff7210 */ /* 0x000fe40007f3e0ff */
[----:B------:R-:W-:-:S02]  /*29b40*/  IADD3 R26, P3, PT, R51, R98, RZ ;  /* 0x00000062331a7210 */ /* 0x000fc40007f7e0ff */
[----:B------:R-:W-:Y:S02]  /*29b50*/  IADD3.X R95, P4, PT, R170, R187, RZ, P4, !PT ;  /* 0x000000bbaa5f7210 */ /* 0x000fe4000279e4ff */
[----:B------:R-:W-:Y:S02]  /*29b60*/  IADD3.X R18, P0, PT, RZ, R188, RZ, P0, !PT ;  /* 0x000000bcff127210 */ /* 0x000fe4000071e4ff */
[----:B------:R-:W-:Y:S01]  /*29b70*/  IADD3.X RZ, P1, PT, R27, R87, RZ, P1, !PT ;  /* 0x000000571bff7210 */ /* 0x000fe20000f3e4ff */
[----:B------:R-:W-:Y:S01]  /*29b80*/  IMAD.WIDE.U32 R86, R21, R90, R88 ;  /* 0x0000005a15567225 */ /* 0x000fe200078e0058 */
[----:B------:R-:W-:Y:S02]  /*29b90*/  IADD3 RZ, P5, PT, R88, R150, RZ ;  /* 0x0000009658ff7210 */ /* 0x000fe40007fbe0ff */
[----:B------:R-:W-:Y:S01]  /*29ba0*/  IADD3.X R27, P3, PT, R96, R101, RZ, P3, !PT ;  /* 0x00000065601b7210 */ /* 0x000fe20001f7e4ff */
[----:B------:R-:W-:Y:S01]  /*29bb0*/  IMAD.IADD R141, R87, 0x1, R140 ;  /* 0x00000001578d7824 */ /* 0x000fe200078e028c */
[----:B------:R-:W-:Y:S01]  /*29bc0*/  IADD3.X R18, P4, PT, RZ, R18, RZ, P4, !PT ;  /* 0x00000012ff127210 */ /* 0x000fe2000279e4ff */
[----:B------:R-:W-:Y:S01]  /*29bd0*/  IMAD.MOV.U32 R140, RZ, RZ, R86 ;  /* 0x000000ffff8c7224 */ /* 0x000fe200078e0056 */
[----:B------:R-:W-:Y:S01]  /*29be0*/  IADD3.X R96, P2, PT, RZ, RZ, RZ, P2, !PT ;  /* 0x000000ffff607210 */ /* 0x000fe2000175e4ff */
[----:B------:R-:W-:Y:S01]  /*29bf0*/  IMAD R87, R141, -0x30003, RZ ;  /* 0xfffcfffd8d577824 */ /* 0x000fe200078e02ff */
[----:B------:R-:W-:-:S02]  /*29c00*/  IADD3.X R16, P1, PT, RZ, R144, RZ, P1, !PT ;  /* 0x00000090ff107210 */ /* 0x000fc40000f3e4ff */
[----:B------:R-:W-:Y:S01]  /*29c10*/  IADD3.X RZ, P5, PT, R89, R143, RZ, P5, !PT ;  /* 0x0000008f59ff7210 */ /* 0x000fe20002fbe4ff */
[----:B------:R-:W-:Y:S01]  /*29c20*/  IMAD R87, R86, -0x760c0004, R87 ;  /* 0x89f3fffc56577824 */ /* 0x000fe200078e0257 */
[----:B------:R-:W-:Y:S02]  /*29c30*/  IADD3.X R188, PT, PT, RZ, RZ, R189, P4, P0 ;  /* 0x000000ffffbc7210 */ /* 0x000fe400027e04bd */
[----:B------:R-:W-:Y:S01]  /*29c40*/  IADD3.X R89, P4, PT, RZ, R16, RZ, P3, !PT ;  /* 0x00000010ff597210 */ /* 0x000fe20001f9e4ff */
[----:B------:R-:W-:Y:S01]  /*29c50*/  IMAD.X R16, RZ, RZ, RZ, P2 ;  /* 0x000000ffff107224 */ /* 0x000fe200010e06ff */
[----:B------:R-:W-:Y:S02]  /*29c60*/  IADD3 RZ, P2, PT, RZ, R86, RZ ;  /* 0x00000056ffff7210 */ /* 0x000fe40007f5e0ff */
[----:B------:R-:W-:Y:S02]  /*29c70*/  IADD3 RZ, P0, PT, R72, R120, RZ ;  /* 0x0000007848ff7210 */ /* 0x000fe40007f1e0ff */
[----:B------:R-:W-:-:S02]  /*29c80*/  IADD3.X R145, PT, PT, RZ, RZ, R145, P4, P1 ;  /* 0x000000ffff917210 */ /* 0x000fc400027e2491 */
[----:B------:R-:W-:Y:S02]  /*29c90*/  IADD3.X R91, P6, PT, RZ, RZ, RZ, P6, !PT ;  /* 0x000000ffff5b7210 */ /* 0x000fe400037de4ff */
[----:B------:R-:W-:Y:S02]  /*29ca0*/  IADD3.X R51, P5, PT, RZ, R28, RZ, P5, !PT ;  /* 0x0000001cff337210 */ /* 0x000fe40002fbe4ff */
[----:B------:R-:W-:Y:S02]  /*29cb0*/  IADD3.X RZ, P4, PT, RZ, R141, RZ, P2, !PT ;  /* 0x0000008dffff7210 */ /* 0x000fe4000179e4ff */
[----:B------:R-:W-:Y:S02]  /*29cc0*/  IADD3 RZ, P1, PT, R94, R146, RZ ;  /* 0x000000925eff7210 */ /* 0x000fe40007f3e0ff */
[----:B------:R-:W-:Y:S01]  /*29cd0*/  IADD3.X RZ, P0, PT, R73, R52, RZ, P0, !PT ;  /* 0x0000003449ff7210 */ /* 0x000fe2000071e4ff */
[----:B------:R-:W-:Y:S01]  /*29ce0*/  IMAD.WIDE.U32 R72, R21, R17, R72 ;  /* 0x0000001115487225 */ /* 0x000fe200078e0048 */
[----:B------:R-:W-:-:S02]  /*29cf0*/  IADD3 R91, P3, PT, R91, R96, RZ ;  /* 0x000000605b5b7210 */ /* 0x000fc40007f7e0ff */
[----:B------:R-:W-:Y:S01]  /*29d00*/  IADD3.X R51, P4, PT, RZ, R51, RZ, P4, !PT ;  /* 0x00000033ff337210 */ /* 0x000fe2000279e4ff */
[----:B------:R-:W-:Y:S01]  /*29d10*/  IMAD.IADD R136, R73, 0x1, R136 ;  /* 0x0000000149887824 */ /* 0x000fe200078e0288 */
[----:B------:R-:W-:Y:S01]  /*29d20*/  IADD3.X RZ, P2, PT, R95, R19, RZ, P1, !PT ;  /* 0x000000135fff7210 */ /* 0x000fe20000f5e4ff */
[----:B------:R-:W-:Y:S01]  /*29d30*/  IMAD.WIDE.U32 R94, R50, 0x397fe69a, R94 ;  /* 0x397fe69a325e7825 */ /* 0x000fe200078e005e */
[----:B------:R-:W-:Y:S02]  /*29d40*/  IADD3 R50, P1, PT, R51, R72, RZ ;  /* 0x0000004833327210 */ /* 0x000fe40007f3e0ff */
[----:B------:R-:W-:Y:S01]  /*29d50*/  IADD3.X R29, PT, PT, RZ, RZ, R29, P4, P5 ;  /* 0x000000ffff1d7210 */ /* 0x000fe200027ea41d */
[----:B------:R-:W-:Y:S01]  /*29d60*/  IMAD.IADD R130, R95, 0x1, R130 ;  /* 0x000000015f827824 */ /* 0x000fe200078e0282 */
[----:B------:R-:W-:Y:S01]  /*29d70*/  IADD3.X R73, PT, PT, R16, RZ, RZ, P3, P6 ;  /* 0x000000ff10497210 */ /* 0x000fe20001fec4ff */
[----:B------:R-:W-:Y:S01]  /*29d80*/  IMAD.WIDE.U32 R96, R25, R21, R92 ;  /* 0x0000001519607225 */ /* 0x000fe200078e005c */
[----:B------:R-:W-:-:S02]  /*29d90*/  IADD3 RZ, P4, PT, R92, R110, RZ ;  /* 0x0000006e5cff7210 */ /* 0x000fc40007f9e0ff */
[----:B------:R-:W-:Y:S01]  /*29da0*/  IADD3 R16, P5, PT, R18, R91, RZ ;  /* 0x0000005b12107210 */ /* 0x000fe20007fbe0ff */
[----:B------:R-:W-:Y:S01]  /*29db0*/  IMAD.WIDE.U32 R18, R86, -0x30003, RZ ;  /* 0xfffcfffd56127825 */ /* 0x000fe200078e00ff */
[----:B------:R-:W-:Y:S02]  /*29dc0*/  IADD3 R28, P3, PT, R89, R94, RZ ;  /* 0x0000005e591c7210 */ /* 0x000fe40007f7e0ff */
[----:B------:R-:W-:Y:S01]  /*29dd0*/  IADD3.X R51, P6, PT, R136, R29, RZ, P1, !PT ;  /* 0x0000001d88337210 */ /* 0x000fe20000fde4ff */
[----:B------:R-:W-:Y:S01]  /*29de0*/  IMAD.IADD R91, R19, 0x1, R87 ;  /* 0x00000001135b7824 */ /* 0x000fe200078e0257 */
[----:B------:R-:W-:Y:S01]  /*29df0*/  IADD3.X RZ, P1, PT, R93, R111, RZ, P4, !PT ;  /* 0x0000006f5dff7210 */ /* 0x000fe2000273e4ff */
        /* <DEDUP_REMOVED lines=8> */
[----:B------:R-:W-:Y:S01]  /*29e80*/  IADD3.X R52, P0, PT, R188, R73, RZ, P5, !PT ;  /* 0x00000049bc347210 */ /* 0x000fe20002f1e4ff */
[C---:B------:R-:W-:Y:S01]  /*29e90*/  IMAD.WIDE.U32 R112, R91.reuse, -0x4eac0001, RZ ;  /* 0xb153ffff5b707825 */ /* 0x040fe200078e00ff */
[----:B------:R-:W-:Y:S02]  /*29ea0*/  IADD3.X R109, PT, PT, RZ, RZ, R57, P6, P4 ;  /* 0x000000ffff6d7210 */ /* 0x000fe400037e8439 */
[----:B------:R-:W-:Y:S01]  /*29eb0*/  IADD3.X R139, PT, PT, RZ, RZ, R139, P3, P2 ;  /* 0x000000ffff8b7210 */ /* 0x000fe20001fe448b */
[----:B------:R-:W-:Y:S01]  /*29ec0*/  IMAD.WIDE.U32 R72, R91, 0x434bacd7, RZ ;  /* 0x434bacd75b487825 */ /* 0x000fe200078e00ff */
[----:B------:R-:W-:-:S03]  /*29ed0*/  IADD3 RZ, P3, PT, R86, R92, RZ ;  /* 0x0000005c56ff7210 */ /* 0x000fc60007f7e0ff */
[----:B------:R-:W-:-:S04]  /*29ee0*/  IMAD.WIDE.U32 R56, R91, 0x397fe69a, RZ ;  /* 0x397fe69a5b387825 */ /* 0x000fc800078e00ff */
[----:B------:R-:W-:-:S04]  /*29ef0*/  IMAD.WIDE.U32 R128, P4, R18, -0x46010001, R128 ;  /* 0xb9feffff12807825 */ /* 0x000fc80007880080 */
[----:B------:R-:W-:-:S04]  /*29f00*/  IMAD.WIDE.U32 R94, P2, R18, 0x6730d2a0, R94 ;  /* 0x6730d2a0125e7825 */ /* 0x000fc8000784005e */
[----:B------:R-:W-:Y:S02]  /*29f10*/  IMAD.X R121, RZ, RZ, RZ, P4 ;  /* 0x000000ffff797224 */ /* 0x000fe400020e06ff */
[----:B------:R-:W-:Y:S02]  /*29f20*/  IMAD.X R105, RZ, RZ, RZ, P2 ;  /* 0x000000ffff697224 */ /* 0x000fe400010e06ff */
[----:B------:R-:W-:-:S04]  /*29f30*/  IMAD.WIDE.U32 R98, R18, -0x4eac0001, RZ ;  /* 0xb153ffff12627825 */ /* 0x000fc800078e00ff */
[----:B------:R-:W-:-:S04]  /*29f40*/  IMAD.WIDE.U32 R88, R91, -0xc7aed41, RZ ;  /* 0xf38512bf5b587825 */ /* 0x000fc800078e00ff */
[----:B------:R-:W-:-:S04]  /*29f50*/  IMAD.WIDE.U32 R112, P6, R18, 0x1eabfffe, R112 ;  /* 0x1eabfffe12707825 */ /* 0x000fc800078c0070 */
[----:B------:R-:W-:-:S04]  /*29f60*/  IMAD.WIDE.U32 R72, P4, R18, 0x4b1ba7b6, R72 ;  /* 0x4b1ba7b612487825 */ /* 0x000fc80007880048 */
[----:B------:R-:W-:-:S04]  /*29f70*/  IMAD.WIDE.U32 R56, P2, R18, 0x1a0111ea, R56 ;  /* 0x1a0111ea12387825 */ /* 0x000fc80007840038 */
[----:B------:R-:W-:-:S04]  /*29f80*/  IMAD.WIDE.U32 R130, R18, -0x94f09dc, RZ ;  /* 0xf6b0f62412827825 */ /* 0x000fc800078e00ff */
[----:B------:R-:W-:Y:S02]  /*29f90*/  IMAD.IADD R126, R97, 0x1, R126 ;  /* 0x00000001617e7824 */ /* 0x000fe400078e027e */
[----:B------:R-:W-:Y:S01]  /*29fa0*/  IMAD.X R111, RZ, RZ, RZ, P6 ;  /* 0x000000ffff6f7224 */ /* 0x000fe200030e06ff */
[----:B------:R-:W-:Y:S01]  /*29fb0*/  IADD3 R133, P6, PT, R128, R93, RZ ;  /* 0x0000005d80857210 */ /* 0x000fe20007fde0ff */
[----:B------:R-:W-:Y:S02]  /*29fc0*/  IMAD.X R135, RZ, RZ, RZ, P4 ;  /* 0x000000ffff877224 */ /* 0x000fe400020e06ff */
[----:B------:R-:W-:Y:S01]  /*29fd0*/  IMAD.X R97, RZ, RZ, RZ, P2 ;  /* 0x000000ffff617224 */ /* 0x000fe200010e06ff */
[----:B------:R-:W-:Y:S01]  /*29fe0*/  IADD3 R143, P2, PT, R112, R99, RZ ;  /* 0x00000063708f7210 */ /* 0x000fe20007f5e0ff */
[----:B------:R-:W-:Y:S01]  /*29ff0*/  IMAD.MOV.U32 R120, RZ, RZ, R129 ;  /* 0x000000ffff787224 */ /* 0x000fe200078e0081 */
[----:B------:R-:W-:Y:S01]  /*2a000*/  IADD3 R129, P4, PT, R94, R131, RZ ;  /* 0x000000835e817210 */ /* 0x000fe20007f9e0ff */
[----:B------:R-:W-:Y:S01]  /*2a010*/  IMAD.WIDE.U32 R88, P5, R18, 0x64774b84, R88 ;  /* 0x64774b8412587825 */ /* 0x000fe200078a0058 */
[----:B------:R-:W-:-:S03]  /*2a020*/  IADD3.X RZ, P3, PT, R141, R133, RZ, P3, !PT ;  /* 0x000000858dff7210 */ /* 0x000fc60001f7e4ff */
        /* <DEDUP_REMOVED lines=8> */
[----:B------:R-:W-:Y:S01]  /*2a0b0*/  IMAD.X R101, RZ, RZ, RZ, P5 ;  /* 0x000000ffff657224 */ /* 0x000fe200028e06ff */
[----:B------:R-:W-:Y:S01]  /*2a0c0*/  IADD3 RZ, P5, PT, R50, R98, RZ ;  /* 0x0000006232ff7210 */ /* 0x000fe20007fbe0ff */
[----:B------:R-:W-:-:S03]  /*2a0d0*/  IMAD.WIDE.U32 R86, R18, 0x397fe69a, RZ ;  /* 0x397fe69a12567825 */ /* 0x000fc600078e00ff */
[----:B------:R-:W-:Y:S01]  /*2a0e0*/  IADD3.X RZ, P5, PT, R51, R143, RZ, P5, !PT ;  /* 0x0000008f33ff7210 */ /* 0x000fe20002fbe4ff */
[----:B------:R-:W-:Y:S02]  /*2a0f0*/  IMAD.MOV.U32 R100, RZ, RZ, R89 ;  /* 0x000000ffff647224 */ /* 0x000fe400078e0059 */
[----:B------:R-:W-:Y:S02]  /*2a100*/  IMAD.MOV.U32 R134, RZ, RZ, R73 ;  /* 0x000000ffff867224 */ /* 0x000fe400078e0049 */
[----:B------:R-:W-:-:S04]  /*2a110*/  IMAD.WIDE.U32.X R120, R91, -0x46010001, R120, P6 ;  /* 0xb9feffff5b787825 */ /* 0x000fc800030e0478 */
[----:B------:R-:W-:Y:S01]  /*2a120*/  IMAD.WIDE.U32.X R100, R91, 0x64774b84, R100, P2 ;  /* 0x64774b845b647825 */ /* 0x000fe200010e0464 */
[----:B------:R-:W-:-:S03]  /*2a130*/  IADD3 R19, P2, PT, R56, R87, RZ ;  /* 0x0000005738137210 */ /* 0x000fc60007f5e0ff */
[----:B------:R-:W-:Y:S01]  /*2a140*/  IMAD.WIDE.U32.X R98, R91, 0x4b1ba7b6, R134, P4 ;  /* 0x4b1ba7b65b627825 */ /* 0x000fe200020e0486 */
[----:B------:R-:W-:-:S03]  /*2a150*/  IADD3 R134, P6, PT, R103, R96, RZ ;  /* 0x0000006067867210 */ /* 0x000fc60007fde0ff */
[----:B------:R-:W-:Y:S01]  /*2a160*/  IMAD.WIDE.U32 R136, R18, -0x5555, R140 ;  /* 0xffffaaab12887825 */ /* 0x000fe200078e008c */
[----:B------:R-:W-:-:S03]  /*2a170*/  IADD3.X R135, P6, PT, R126, R109, RZ, P6, !PT ;  /* 0x0000006d7e877210 */ /* 0x000fc600037de4ff */
[----:B------:R-:W-:Y:S01]  /*2a180*/  IMAD.MOV.U32 R96, RZ, RZ, R57 ;  /* 0x000000ffff607224 */ /* 0x000fe200078e0039 */
[----:B------:R-:W-:Y:S01]  /*2a190*/  IADD3.X R57, P1, PT, RZ, R54, RZ, P1, !PT ;  /* 0x00000036ff397210 */ /* 0x000fe20000f3e4ff */
[----:B------:R-:W-:Y:S01]  /*2a1a0*/  IMAD.IADD R128, R137, 0x1, R128 ;  /* 0x0000000189807824 */ /* 0x000fe200078e0280 */
[----:B------:R-:W-:Y:S01]  /*2a1b0*/  IADD3 RZ, P4, PT, RZ, R136, RZ ;  /* 0x00000088ffff7210 */ /* 0x000fe20007f9e0ff */
[----:B------:R-:W-:Y:S01]  /*2a1c0*/  IMAD.WIDE.U32.X R96, R91, 0x1a0111ea, R96, P2 ;  /* 0x1a0111ea5b607825 */ /* 0x000fe200010e0460 */
[----:B------:R-:W-:Y:S02]  /*2a1d0*/  IADD3 RZ, P2, PT, R26, R178, RZ ;  /* 0x000000b21aff7210 */ /* 0x000fe40007f5e0ff */
[----:B------:R-:W-:Y:S01]  /*2a1e0*/  IADD3.X R57, P6, PT, RZ, R57, RZ, P6, !PT ;  /* 0x00000039ff397210 */ /* 0x000fe200037de4ff */
[----:B------:R-:W-:Y:S01]  /*2a1f0*/  IMAD.WIDE.U32 R50, R18, -0x4eac0001, R50 ;  /* 0xb153ffff12327825 */ /* 0x000fe200078e0032 */
[----:B------:R-:W-:Y:S02]  /*2a200*/  IADD3.X RZ, P2, PT, R27, R115, RZ, P2, !PT ;  /* 0x000000731bff7210 */ /* 0x000fe4000175e4ff */
[----:B------:R-:W-:Y:S01]  /*2a210*/  IADD3.X RZ, P4, PT, RZ, R128, RZ, P4, !PT ;  /* 0x00000080ffff7210 */ /* 0x000fe2000279e4ff */
[----:B------:R-:W-:Y:S01]  /*2a220*/  IMAD.WIDE.U32 R26, R24, R21, R26 ;  /* 0x00000015181a7225 */ /* 0x000fe200078e001a */
[----:B------:R-:W-:-:S02]  /*2a230*/  IADD3.X R54, P3, PT, RZ, R120, RZ, P3, !PT ;  /* 0x00000078ff367210 */ /* 0x000fc40001f7e4ff */
[----:B------:R-:W-:Y:S01]  /*2a240*/  IADD3.X R73, PT, PT, RZ, RZ, R55, P6, P1 ;  /* 0x000000ffff497210 */ /* 0x000fe200037e2437 */
[----:B------:R-:W-:Y:S01]  /*2a250*/  IMAD.IADD R172, R27, 0x1, R172 ;  /* 0x000000011bac7824 */ /* 0x000fe200078e02ac */
[----:B------:R-:W-:Y:S01]  /*2a260*/  IADD3.X R55, P6, PT, RZ, R54, RZ, P4, !PT ;  /* 0x00000036ff377210 */ /* 0x000fe200027de4ff */
[----:B------:R-:W-:Y:S01]  /*2a270*/  IMAD.IADD R112, R51, 0x1, R112 ;  /* 0x0000000133707824 */ /* 0x000fe200078e0270 */
[----:B------:R-:W-:Y:S02]  /*2a280*/  IADD3 R54, P4, PT, R57, R26, RZ ;  /* 0x0000001a39367210 */ /* 0x000fe40007f9e0ff */
[----:B------:R-:W-:Y:S02]  /*2a290*/  IADD3.X R121, PT, PT, RZ, RZ, R121, P6, P3 ;  /* 0x000000ffff797210 */ /* 0x000fe400037e6479 */
[----:B------:R-:W-:Y:S01]  /*2a2a0*/  IADD3 R26, P6, PT, R55, R50, RZ ;  /* 0x00000032371a7210 */ /* 0x000fe20007fde0ff */
[----:B------:R-:W-:Y:S01]  /*2a2b0*/  IMAD.WIDE.U32 R50, R21, R21, R28 ;  /* 0x0000001515327225 */ /* 0x000fe200078e001c */
[----:B------:R-:W-:-:S02]  /*2a2c0*/  IADD3.X R55, P4, PT, R172, R73, RZ, P4, !PT ;  /* 0x00000049ac377210 */ /* 0x000fc4000279e4ff */
[----:B------:R-:W-:Y:S01]  /*2a2d0*/  IADD3 RZ, P1, PT, R134, R130, RZ ;  /* 0x0000008286ff7210 */ /* 0x000fe20007f3e0ff */
[----:B------:R-:W-:Y:S01]  /*2a2e0*/  IMAD.IADD R176, R51, 0x1, R176 ;  /* 0x0000000133b07824 */ /* 0x000fe200078e02b0 */
[----:B------:R-:W-:Y:S02]  /*2a2f0*/  IADD3.X R73, P2, PT, RZ, R190, RZ, P2, !PT ;  /* 0x000000beff497210 */ /* 0x000fe4000175e4ff */
[----:B------:R-:W-:Y:S02]  /*2a300*/  IADD3 RZ, P3, PT, R28, R182, RZ ;  /* 0x000000b61cff7210 */ /* 0x000fe40007f7e0ff */
[----:B------:R-:W-:Y:S02]  /*2a310*/  IADD3.X R27, P6, PT, R112, R121, RZ, P6, !PT ;  /* 0x00000079701b7210 */ /* 0x000fe400037de4ff */
[----:B------:R-:W-:Y:S02]  /*2a320*/  IADD3.X R57, P5, PT, RZ, R110, RZ, P5, !PT ;  /* 0x0000006eff397210 */ /* 0x000fe40002fbe4ff */
[----:B------:R-:W-:Y:S01]  /*2a330*/  IADD3.X RZ, P1, PT, R135, R129, RZ, P1, !PT ;  /* 0x0000008187ff7210 */ /* 0x000fe20000f3e4ff */
[----:B------:R-:W-:Y:S01]  /*2a340*/  IMAD.WIDE.U32 R134, R18, -0x94f09dc, R134 ;  /* 0xf6b0f62412867825 */ /* 0x000fe200078e0086 */
[----:B------:R-:W-:-:S02]  /*2a350*/  IADD3.X R73, P4, PT, RZ, R73, RZ, P4, !PT ;  /* 0x00000049ff497210 */ /* 0x000fc4000279e4ff */
[----:B------:R-:W-:Y:S01]  /*2a360*/  IADD3.X RZ, P3, PT, R29, R117, RZ, P3, !PT ;  /* 0x000000751dff7210 */ /* 0x000fe20001f7e4ff */
[----:B------:R-:W-:Y:S01]  /*2a370*/  IMAD.IADD R95, R135, 0x1, R94 ;  /* 0x00000001875f7824 */ /* 0x000fe200078e025e */
[----:B------:R-:W-:Y:S01]  /*2a380*/  IADD3.X R29, P6, PT, RZ, R57, RZ, P6, !PT ;  /* 0x00000039ff1d7210 */ /* 0x000fe200037de4ff */
[----:B------:R-:W-:Y:S01]  /*2a390*/  IMAD.WIDE.U32 R90, R20, R90, R26 ;  /* 0x0000005a145a7225 */ /* 0x000fe200078e001a */
[----:B------:R-:W-:Y:S02]  /*2a3a0*/  IADD3.X R191, PT, PT, RZ, RZ, R191, P4, P2 ;  /* 0x000000ffffbf7210 */ /* 0x000fe400027e44bf */
[----:B------:R-:W-:Y:S01]  /*2a3b0*/  IADD3 R110, P4, PT, R73, R50, RZ ;  /* 0x00000032496e7210 */ /* 0x000fe20007f9e0ff */
[----:B------:R-:W-:Y:S01]  /*2a3c0*/  IMAD.IADD R91, R91, 0x1, R122 ;  /* 0x000000015b5b7824 */ /* 0x000fe200078e027a */
[----:B------:R-:W-:Y:S02]  /*2a3d0*/  IADD3 R50, P2, PT, R29, R134, RZ ;  /* 0x000000861d327210 */ /* 0x000fe40007f5e0ff */
[----:B------:R-:W-:-:S02]  /*2a3e0*/  IADD3.X R28, PT, PT, RZ, RZ, R111, P6, P5 ;  /* 0x000000ffff1c7210 */ /* 0x000fc400037ea46f */
[----:B------:R-:W-:Y:S02]  /*2a3f0*/  IADD3 RZ, P5, PT, R54, R106, RZ ;  /* 0x0000006a36ff7210 */ /* 0x000fe40007fbe0ff */
        /* <DEDUP_REMOVED lines=9> */
[----:B------:R-:W-:Y:S02]  /*2a490*/  IADD3.X R93, P4, PT, RZ, R93, RZ, P4, !PT ;  /* 0x0000005dff5d7210 */ /* 0x000fe4000279e4ff */
[----:B------:R-:W-:Y:S02]  /*2a4a0*/  IADD3.X R105, PT, PT, RZ, RZ, R105, P2, P1 ;  /* 0x000000ffff697210 */ /* 0x000fe400017e2469 */
[----:B------:R-:W-:Y:S02]  /*2a4b0*/  IADD3 R28, P1, PT, R55, R28, RZ ;  /* 0x0000001c371c7210 */ /* 0x000fe40007f3e0ff */
[----:B------:R-:W-:-:S02]  /*2a4c0*/  IADD3.X R95, P6, PT, R139, R52, RZ, P6, !PT ;  /* 0x000000348b5f7210 */ /* 0x000fc400037de4ff */
[----:B------:R-:W-:Y:S02]  /*2a4d0*/  IADD3.X R199, PT, PT, RZ, RZ, R199, P4, P3 ;  /* 0x000000ffffc77210 */ /* 0x000fe400027e64c7 */
[----:B------:R-:W-:Y:S01]  /*2a4e0*/  IADD3.X R29, P4, PT, R88, R105, RZ, P1, !PT ;  /* 0x00000069581d7210 */ /* 0x000fe20000f9e4ff */
[----:B------:R-:W-:Y:S01]  /*2a4f0*/  IMAD.WIDE.U32 R54, R21, R20, R94 ;  /* 0x0000001415367225 */ /* 0x000fe200078e005e */
[----:B------:R-:W-:Y:S02]  /*2a500*/  IADD3.X R57, P5, PT, RZ, R100, RZ, P5, !PT ;  /* 0x00000064ff397210 */ /* 0x000fe40002fbe4ff */
[----:B------:R-:W-:Y:S01]  /*2a510*/  IADD3 RZ, P3, PT, R94, R194, RZ ;  /* 0x000000c25eff7210 */ /* 0x000fe20007f7e0ff */
[----:B------:R-:W-:Y:S01]  /*2a520*/  IMAD.IADD R180, R55, 0x1, R180 ;  /* 0x0000000137b47824 */ /* 0x000fe200078e02b4 */
[----:B------:R-:W-:Y:S01]  /*2a530*/  IADD3.X R57, P4, PT, RZ, R57, RZ, P4, !PT ;  /* 0x00000039ff397210 */ /* 0x000fe2000279e4ff */
[----:B------:R-:W-:Y:S01]  /*2a540*/  IMAD.WIDE.U32 R88, R18, 0x434bacd7, R110 ;  /* 0x434bacd712587825 */ /* 0x000fe200078e006e */
[----:B------:R-:W-:-:S02]  /*2a550*/  IADD3 RZ, P1, PT, R110, R92, RZ ;  /* 0x0000005c6eff7210 */ /* 0x000fc40007f3e0ff */
[----:B------:R-:W-:Y:S01]  /*2a560*/  IADD3.X R101, PT, PT, RZ, RZ, R101, P4, P5 ;  /* 0x000000ffff657210 */ /* 0x000fe200027ea465 */
[----:B------:R-:W-:Y:S01]  /*2a570*/  IMAD.IADD R72, R89, 0x1, R72 ;  /* 0x0000000159487824 */ /* 0x000fe200078e0248 */
[----:B------:R-:W-:Y:S02]  /*2a580*/  IADD3 R92, P4, PT, R93, R54, RZ ;  /* 0x000000365d5c7210 */ /* 0x000fe40007f9e0ff */
[----:B------:R-:W-:Y:S02]  /*2a590*/  IADD3.X RZ, P5, PT, R95, R125, RZ, P3, !PT ;  /* 0x0000007d5fff7210 */ /* 0x000fe40001fbe4ff */
[----:B------:R-:W-:Y:S02]  /*2a5a0*/  IADD3.X R93, P4, PT, R180, R199, RZ, P4, !PT ;  /* 0x000000c7b45d7210 */ /* 0x000fe4000279e4ff */
[----:B------:R-:W-:Y:S02]  /*2a5b0*/  IADD3.X R52, P5, PT, RZ, R202, RZ, P5, !PT ;  /* 0x000000caff347210 */ /* 0x000fe40002fbe4ff */
[----:B------:R-:W-:-:S02]  /*2a5c0*/  IADD3 R54, P3, PT, R57, R88, RZ ;  /* 0x0000005839367210 */ /* 0x000fc40007f7e0ff */
[----:B------:R-:W-:Y:S02]  /*2a5d0*/  IADD3.X RZ, P1, PT, R111, R113, RZ, P1, !PT ;  /* 0x000000716fff7210 */ /* 0x000fe40000f3e4ff */
[----:B------:R-:W-:Y:S02]  /*2a5e0*/  IADD3.X R52, P4, PT, RZ, R52, RZ, P4, !PT ;  /* 0x00000034ff347210 */ /* 0x000fe4000279e4ff */
[----:B------:R-:W-:Y:S02]  /*2a5f0*/  IADD3.X R55, P3, PT, R72, R101, RZ, P3, !PT ;  /* 0x0000006548377210 */ /* 0x000fe40001f7e4ff */
[----:B------:R-:W-:Y:S02]  /*2a600*/  IADD3.X R57, P1, PT, RZ, R98, RZ, P1, !PT ;  /* 0x00000062ff397210 */ /* 0x000fe40000f3e4ff */
[----:B------:R-:W-:Y:S02]  /*2a610*/  IADD3.X R202, PT, PT, RZ, RZ, R203, P4, P5 ;  /* 0x000000ffffca7210 */ /* 0x000fe400027ea4cb */
[----:B------:R-:W-:-:S02]  /*2a620*/  IADD3.X R57, P5, PT, RZ, R57, RZ, P3, !PT ;  /* 0x00000039ff397210 */ /* 0x000fc40001fbe4ff */
[----:B------:R-:W-:Y:S02]  /*2a630*/  IADD3 RZ, P2, PT, R26, R132, RZ ;  /* 0x000000841aff7210 */ /* 0x000fe40007f5e0ff */
[----:B------:R-:W-:Y:S02]  /*2a640*/  IADD3.X R99, PT, PT, RZ, RZ, R99, P5, P1 ;  /* 0x000000ffff637210 */ /* 0x000fe40002fe2463 */
[----:B------:R-:W-:Y:S01]  /*2a650*/  IADD3.X RZ, P2, PT, R27, R22, RZ, P2, !PT ;  /* 0x000000161bff7210 */ /* 0x000fe2000175e4ff */
[----:B------:R-:W-:Y:S01]  /*2a660*/  IMAD.WIDE.U32 R26, R18, 0x397fe69a, R92 ;  /* 0x397fe69a121a7825 */ /* 0x000fe200078e005c */
[----:B------:R-:W-:Y:S02]  /*2a670*/  IADD3 RZ, P5, PT, RZ, R90, RZ ;  /* 0x0000005affff7210 */ /* 0x000fe40007fbe0ff */
[----:B------:R-:W-:Y:S01]  /*2a680*/  IADD3 RZ, P3, PT, R92, R86, RZ ;  /* 0x000000565cff7210 */ /* 0x000fe20007f7e0ff */
[----:B------:R-:W-:Y:S01]  /*2a690*/  IMAD.IADD R56, R27, 0x1, R56 ;  /* 0x000000011b387824 */ /* 0x000fe200078e0238 */
[----:B------:R-:W-:-:S02]  /*2a6a0*/  IADD3 RZ, P4, PT, R50, R116, RZ ;  /* 0x0000007432ff7210 */ /* 0x000fc40007f9e0ff */
[----:B------:R-:W-:Y:S02]  /*2a6b0*/  IADD3.X R16, P2, PT, RZ, R32, RZ, P2, !PT ;  /* 0x00000020ff107210 */ /* 0x000fe4000175e4ff */
[----:B------:R-:W-:Y:S02]  /*2a6c0*/  IADD3.X RZ, P5, PT, RZ, R91, RZ, P5, !PT ;  /* 0x0000005bffff7210 */ /* 0x000fe40002fbe4ff */
[----:B------:R-:W-:Y:S02]  /*2a6d0*/  IADD3.X RZ, P3, PT, R93, R19, RZ, P3, !PT ;  /* 0x000000135dff7210 */ /* 0x000fe40001f7e4ff */
[----:B------:R-:W-:Y:S01]  /*2a6e0*/  IADD3.X RZ, P1, PT, R51, R49, RZ, P4, !PT ;  /* 0x0000003133ff7210 */ /* 0x000fe2000273e4ff */
[----:B------:R-:W-:Y:S01]  /*2a6f0*/  IMAD R49, R91, -0x30003, RZ ;  /* 0xfffcfffd5b317824 */ /* 0x000fe200078e02ff */
[----:B------:R-:W-:Y:S01]  /*2a700*/  IADD3.X R19, P5, PT, RZ, R16, RZ, P5, !PT ;  /* 0x00000010ff137210 */ /* 0x000fe20002fbe4ff */
[----:B------:R-:W-:Y:S01]  /*2a710*/  IMAD.WIDE.U32 R50, R20, R17, R50 ;  /* 0x0000001114327225 */ /* 0x000fe200078e0032 */
[----:B------:R-:W-:-:S02]  /*2a720*/  IADD3 R26, P4, PT, R57, R26, RZ ;  /* 0x0000001a391a7210 */ /* 0x000fc40007f9e0ff */
[----:B------:R-:W-:Y:S01]  /*2a730*/  IADD3.X R33, PT, PT, RZ, RZ, R33, P5, P2 ;  /* 0x000000ffff217210 */ /* 0x000fe20002fe4421 */
[----:B------:R-:W-:Y:S01]  /*2a740*/  IMAD.WIDE.U32 R16, R90, -0x30003, RZ ;  /* 0xfffcfffd5a107825 */ /* 0x000fe200078e00ff */
[----:B------:R-:W-:Y:S02]  /*2a750*/  IADD3.X R27, P2, PT, R56, R99, RZ, P4, !PT ;  /* 0x00000063381b7210 */ /* 0x000fe4000275e4ff */
[----:B------:R-:W-:Y:S01]  /*2a760*/  IADD3.X R86, P3, PT, RZ, R96, RZ, P3, !PT ;  /* 0x00000060ff567210 */ /* 0x000fe20001f7e4ff */
[----:B------:R-:W-:Y:S01]  /*2a770*/  IMAD R49, R90, -0x760c0004, R49 ;  /* 0x89f3fffc5a317824 */ /* 0x000fe200078e0231 */
[----:B------:R-:W-:Y:S01]  /*2a780*/  IADD3 R50, P4, PT, R19, R50, RZ ;  /* 0x0000003213327210 */ /* 0x000fe20007f9e0ff */
[----:B------:R-:W-:Y:S01]  /*2a790*/  IMAD.IADD R102, R51, 0x1, R102 ;  /* 0x0000000133667824 */ /* 0x000fe200078e0266 */
[----:B------:R-:W-:Y:S01]  /*2a7a0*/  IADD3.X R86, P2, PT, RZ, R86, RZ, P2, !PT ;  /* 0x00000056ff567210 */ /* 0x000fe2000175e4ff */
[----:B------:R-:W-:Y:S01]  /*2a7b0*/  IMAD.IADD R17, R17, 0x1, R49 ;  /* 0x0000000111117824 */ /* 0x000fe200078e0231 */
[----:B------:R-:W-:-:S02]  /*2a7c0*/  IADD3.X R18, P0, PT, RZ, RZ, RZ, P0, !PT ;  /* 0x000000ffff127210 */ /* 0x000fc4000071e4ff */
[----:B------:R-:W-:Y:S01]  /*2a7d0*/  IADD3.X R51, P5, PT, R102, R33, RZ, P4, !PT ;  /* 0x0000002166337210 */ /* 0x000fe200027be4ff */
[----:B------:R-:W-:Y:S01]  /*2a7e0*/  IMAD.WIDE.U32 R32, R17, -0x5555, RZ ;  /* 0xffffaaab11207825 */ /* 0x000fe200078e00ff */
[----:B------:R-:W-:Y:S02]  /*2a7f0*/  IADD3.X R89, P6, PT, RZ, RZ, RZ, P6, !PT ;  /* 0x000000ffff597210 */ /* 0x000fe400037de4ff */
[----:B------:R-:W-:Y:S02]  /*2a800*/  IADD3.X R96, PT, PT, RZ, RZ, R97, P2, P3 ;  /* 0x000000ffff607210 */ /* 0x000fe400017e6461 */
[----:B------:R-:W-:Y:S02]  /*2a810*/  IADD3 RZ, P2, PT, R28, R108, RZ ;  /* 0x0000006c1cff7210 */ /* 0x000fe40007f5e0ff */
[----:B------:R-:W-:Y:S02]  /*2a820*/  IADD3.X R57, P4, PT, RZ, R30, RZ, P1, !PT ;  /* 0x0000001eff397210 */ /* 0x000fe40000f9e4ff */
[----:B------:R-:W-:Y:S01]  /*2a830*/  IADD3 R89, P3, PT, R89, R18, RZ ;  /* 0x0000001259597210 */ /* 0x000fe20007f7e0ff */
[----:B------:R-:W-:Y:S01]  /*2a840*/  IMAD.WIDE.U32 R18, R25, R20, R28 ;  /* 0x0000001419127225 */ /* 0x000fe200078e001c */
[----:B------:R-:W-:-:S02]  /*2a850*/  IADD3.X R57, P1, PT, RZ, R57, RZ, P5, !PT ;  /* 0x00000039ff397210 */ /* 0x000fc40002f3e4ff */
[----:B------:R-:W-:Y:S01]  /*2a860*/  IADD3.X RZ, P2, PT, R29, R46, RZ, P2, !PT ;  /* 0x0000002e1dff7210 */ /* 0x000fe2000175e4ff */
[C---:B------:R-:W-:Y:S01]  /*2a870*/  IMAD.WIDE.U32 R28, R16.reuse, -0x5555, RZ ;  /* 0xffffaaab101c7825 */ /* 0x040fe200078e00ff */
[----:B------:R-:W-:Y:S02]  /*2a880*/  IADD3.X R25, PT, PT, RZ, RZ, R31, P1, P4 ;  /* 0x000000ffff197210 */ /* 0x000fe40000fe841f */
[----:B------:R-:W-:Y:S01]  /*2a890*/  IADD3 R56, P4, PT, R57, R18, RZ ;  /* 0x0000001239387210 */ /* 0x000fe20007f9e0ff */
[----:B------:R-:W-:Y:S01]  /*2a8a0*/  IMAD.WIDE.U32 R32, P5, R16, -0x46010001, R32 ;  /* 0xb9feffff10207825 */ /* 0x000fe200078a0020 */
[----:B------:R-:W-:Y:S02]  /*2a8b0*/  IADD3 RZ, P1, PT, R90, R28, RZ ;  /* 0x0000001c5aff7210 */ /* 0x000fe40007f3e0ff */
[----:B------:R-:W-:Y:S01]  /*2a8c0*/  IADD3.X R22, P2, PT, RZ, R34, RZ, P2, !PT ;  /* 0x00000022ff167210 */ /* 0x000fe2000175e4ff */
[----:B------:R-:W-:Y:S02]  /*2a8d0*/  IMAD.IADD R114, R19, 0x1, R114 ;  /* 0x0000000113727824 */ /* 0x000fe400078e0272 */
[----:B------:R-:W-:Y:S01]  /*2a8e0*/  IMAD.X R31, RZ, RZ, RZ, P5 ;  /* 0x000000ffff1f7224 */ /* 0x000fe200028e06ff */
[----:B------:R-:W-:Y:S01]  /*2a8f0*/  IADD3 R49, P5, PT, R32, R29, RZ ;  /* 0x0000001d20317210 */ /* 0x000fe20007fbe0ff */
[----:B------:R-:W-:Y:S01]  /*2a900*/  IMAD.WIDE.U32 R18, R16, -0x5555, R90 ;  /* 0xffffaaab10127825 */ /* 0x000fe200078e005a */
[----:B------:R-:W-:-:S02]  /*2a910*/  IADD3.X R57, P4, PT, R114, R25, RZ, P4, !PT ;  /* 0x0000001972397210 */ /* 0x000fc4000279e4ff */
[----:B------:R-:W-:Y:S01]  /*2a920*/  IADD3.X RZ, P1, PT, R91, R49, RZ, P1, !PT ;  /* 0x000000315bff7210 */ /* 0x000fe20000f3e4ff */
[----:B------:R-:W-:Y:S02]  /*2a930*/  IMAD.MOV.U32 R30, RZ, RZ, R33 ;  /* 0x000000ffff1e7224 */ /* 0x000fe400078e0021 */
[----:B------:R-:W-:-:S04]  /*2a940*/  IMAD.WIDE.U32 R24, R24, R20, R54 ;  /* 0x0000001418187225 */ /* 0x000fc800078e0036 */
[----:B------:R-:W-:Y:S01]  /*2a950*/  IMAD.WIDE.U32.X R28, R17, -0x46010001, R30, P5 ;  /* 0xb9feffff111c7825 */ /* 0x000fe200028e041e */
[----:B------:R-:W-:-:S03]  /*2a960*/  IADD3 RZ, P5, PT, RZ, R18, RZ ;  /* 0x00000012ffff7210 */ /* 0x000fc60007fbe0ff */
[----:B------:R-:W-:Y:S01]  /*2a970*/  IMAD.IADD R18, R19, 0x1, R32 ;  /* 0x0000000113127824 */ /* 0x000fe200078e0220 */
[----:B------:R-:W-:Y:S01]  /*2a980*/  IADD3.X R19, P4, PT, RZ, R22, RZ, P4, !PT ;  /* 0x00000016ff137210 */ /* 0x000fe2000279e4ff */
[----:B------:R-:W-:Y:S01]  /*2a990*/  IMAD.IADD R200, R25, 0x1, R200 ;  /* 0x0000000119c87824 */ /* 0x000fe200078e02c8 */
[----:B------:R-:W-:Y:S01]  /*2a9a0*/  IADD3.X R87, P1, PT, RZ, R28, RZ, P1, !PT ;  /* 0x0000001cff577210 */ /* 0x000fe20000f3e4ff */
[----:B------:R-:W-:Y:S01]  /*2a9b0*/  IMAD.WIDE.U32 R30, R17, -0x4eac0001, RZ ;  /* 0xb153ffff111e7825 */ /* 0x000fe200078e00ff */
[----:B------:R-:W-:Y:S02]  /*2a9c0*/  IADD3.X R35, PT, PT, RZ, RZ, R35, P4, P2 ;  /* 0x000000ffff237210 */ /* 0x000fe400027e4423 */
[----:B------:R-:W-:Y:S01]  /*2a9d0*/  IADD3.X RZ, P5, PT, RZ, R18, RZ, P5, !PT ;  /* 0x00000012ffff7210 */ /* 0x000fe20002fbe4ff */
[----:B------:R-:W-:Y:S01]  /*2a9e0*/  IMAD.X R91, RZ, RZ, RZ, P0 ;  /* 0x000000ffff5b7224 */ /* 0x000fe200000e06ff */
[----:B------:R-:W-:Y:S02]  /*2a9f0*/  IADD3 RZ, P2, PT, R54, R196, RZ ;  /* 0x000000c436ff7210 */ /* 0x000fe40007f5e0ff */
[----:B------:R-:W-:Y:S01]  /*2aa00*/  IADD3 R54, P4, PT, R19, R24, RZ ;  /* 0x0000001813367210 */ /* 0x000fe20007f9e0ff */
[----:B------:R-:W-:Y:S01]  /*2aa10*/  IMAD.WIDE.U32 R18, R23, R20, RZ ;  /* 0x0000001417127225 */ /* 0x000fe200078e00ff */
[----:B------:R-:W-:-:S02]  /*2aa20*/  IADD3.X R87, P5, PT, RZ, R87, RZ, P5, !PT ;  /* 0x00000057ff577210 */ /* 0x000fc40002fbe4ff */
[----:B------:R-:W-:Y:S02]  /*2aa30*/  IADD3.X RZ, P2, PT, R55, R127, RZ, P2, !PT ;  /* 0x0000007f37ff7210 */ /* 0x000fe4000175e4ff */
[----:B------:R-:W-:Y:S01]  /*2aa40*/  IADD3.X R49, PT, PT, RZ, RZ, R29, P5, P1 ;  /* 0x000000ffff317210 */ /* 0x000fe20002fe241d */
[----:B------:R-:W-:Y:S01]  /*2aa50*/  IMAD.WIDE.U32 R24, P1, R20, R23, R18 ;  /* 0x0000001714187225 */ /* 0x000fe20007820012 */
[----:B------:R-:W-:Y:S02]  /*2aa60*/  IADD3.X R55, P4, PT, R200, R35, RZ, P4, !PT ;  /* 0x00000023c8377210 */ /* 0x000fe4000279e4ff */
[----:B------:R-:W-:Y:S01]  /*2aa70*/  IADD3.X R73, P2, PT, RZ, R208, RZ, P2, !PT ;  /* 0x000000d0ff497210 */ /* 0x000fe2000175e4ff */
[----:B------:R-:W-:Y:S01]  /*2aa80*/  IMAD.WIDE.U32 R28, R20, R20, RZ ;  /* 0x00000014141c7225 */ /* 0x000fe200078e00ff */
[----:B------:R-:W-:Y:S02]  /*2aa90*/  IADD3.X R91, PT, PT, R91, RZ, RZ, P3, P6 ;  /* 0x000000ff5b5b7210 */ /* 0x000fe40001fec4ff */
[----:B------:R-:W-:Y:S01]  /*2aaa0*/  IADD3.X R73, P5, PT, RZ, R73, RZ, P4, !PT ;  /* 0x00000049ff497210 */ /* 0x000fe200027be4ff */
[----:B------:R-:W-:Y:S01]  /*2aab0*/  IMAD.X R19, RZ, RZ, RZ, P1 ;  /* 0x000000ffff137224 */ /* 0x000fe200008e06ff */
[----:B------:R-:W-:Y:S01]  /*2aac0*/  IADD3 R93, P1, PT, R24, R29, RZ ;  /* 0x0000001d185d7210 */ /* 0x000fe20007f3e0ff */
[----:B------:R-:W-:Y:S01]  /*2aad0*/  IMAD.WIDE.U32 R34, R16, -0x4eac0001, RZ ;  /* 0xb153ffff10227825 */ /* 0x000fe200078e00ff */
[----:B------:R-:W-:-:S02]  /*2aae0*/  IADD3.X R209, PT, PT, RZ, RZ, R209, P5, P2 ;  /* 0x000000ffffd17210 */ /* 0x000fc40002fe44d1 */
[----:B------:R-:W-:Y:S01]  /*2aaf0*/  IADD3 RZ, P6, PT, R26, R204, RZ ;  /* 0x000000cc1aff7210 */ /* 0x000fe20007fde0ff */
[----:B------:R-:W-:Y:S01]  /*2ab00*/  IMAD.WIDE.U32 R32, P4, R16, 0x1eabfffe, R30 ;  /* 0x1eabfffe10207825 */ /* 0x000fe2000788001e */
[----:B------:R-:W-:-:S03]  /*2ab10*/  IADD3 RZ, P5, PT, R50, R34, RZ ;  /* 0x0000002232ff7210 */ /* 0x000fc60007fbe0ff */
        /* <DEDUP_REMOVED lines=8> */
[----:B------:R-:W-:Y:S01]  /*2aba0*/  IMAD.MOV.U32 R22, RZ, RZ, R33 ;  /* 0x000000ffff167224 */ /* 0x000fe200078e0021 */
[----:B------:R-:W-:Y:S01]  /*2abb0*/  IADD3.X R91, P1, PT, R202, R91, RZ, P1, !PT ;  /* 0x0000005bca5b7210 */ /* 0x000fe20000f3e4ff */
        /* <DEDUP_REMOVED lines=21> */
[----:B------:R-:W-:Y:S01]  /*2ad10*/  IADD3.X R89, P5, PT, RZ, R89, RZ, P5, !PT ;  /* 0x00000059ff597210 */ /* 0x000fe20002fbe4ff */
[----:B------:R-:W-:-:S03]  /*2ad20*/  IMAD.WIDE.U32 R22, R17, -0xc7aed41, RZ ;  /* 0xf38512bf11167825 */ /* 0x000fc600078e00ff */
[----:B------:R-:W-:Y:S01]  /*2ad30*/  IADD3.X R213, PT, PT, RZ, RZ, R213, P5, P0 ;  /* 0x000000ffffd57210 */ /* 0x000fe20002fe04d5 */
[----:B------:R-:W-:Y:S02]  /*2ad40*/  IMAD.IADD R34, R27, 0x1, R34 ;  /* 0x000000011b227824 */ /* 0x000fe400078e0222 */
[----:B------:R-:W-:Y:S01]  /*2ad50*/  IMAD.WIDE.U32.X R30, R17, 0x6730d2a0, R30, P3 ;  /* 0x6730d2a0111e7825 */ /* 0x000fe200018e041e */
[----:B------:R-:W-:-:S03]  /*2ad60*/  IADD3 R49, P3, PT, R49, R26, RZ ;  /* 0x0000001a31317210 */ /* 0x000fc60007f7e0ff */
[----:B------:R-:W-:Y:S01]  /*2ad70*/  IMAD.WIDE.U32 R50, R16, -0xc7aed41, RZ ;  /* 0xf38512bf10327825 */ /* 0x000fe200078e00ff */
[----:B------:R-:W-:Y:S02]  /*2ad80*/  IADD3.X R46, P3, PT, R34, R21, RZ, P3, !PT ;  /* 0x00000015222e7210 */ /* 0x000fe40001f7e4ff */
[----:B------:R-:W-:Y:S01]  /*2ad90*/  IADD3.X R21, P2, PT, RZ, R30, RZ, P2, !PT ;  /* 0x0000001eff157210 */ /* 0x000fe2000175e4ff */
[----:B------:R-:W-:Y:S01]  /*2ada0*/  IMAD.WIDE.U32 R32, P6, R16, 0x64774b84, R22 ;  /* 0x64774b8410207825 */ /* 0x000fe200078c0016 */
[----:B------:R-:W-:Y:S02]  /*2adb0*/  IADD3 R22, P0, PT, R86, R25, RZ ;  /* 0x0000001956167210 */ /* 0x000fe40007f1e0ff */
[----:B------:R-:W-:Y:S01]  /*2adc0*/  IADD3 RZ, P4, PT, R54, R50, RZ ;  /* 0x0000003236ff7210 */ /* 0x000fe20007f9e0ff */
[----:B------:R-:W-:Y:S01]  /*2add0*/  IMAD.X R29, RZ, RZ, RZ, P6 ;  /* 0x000000ffff1d7224 */ /* 0x000fe200030e06ff */
[----:B------:R-:W-:Y:S01]  /*2ade0*/  IADD3 R23, P5, PT, R32, R51, RZ ;  /* 0x0000003320177210 */ /* 0x000fe20007fbe0ff */
[----:B------:R-:W-:Y:S01]  /*2adf0*/  IMAD.WIDE.U32 R26, R16, -0xc7aed41, R54 ;  /* 0xf38512bf101a7825 */ /* 0x000fe200078e0036 */
[----:B------:R-:W-:-:S02]  /*2ae00*/  IADD3.X R21, P3, PT, RZ, R21, RZ, P3, !PT ;  /* 0x00000015ff157210 */ /* 0x000fc40001f7e4ff */
[----:B------:R-:W-:Y:S01]  /*2ae10*/  IADD3 RZ, P6, PT, R22, R28, RZ ;  /* 0x0000001c16ff7210 */ /* 0x000fe20007fde0ff */
[----:B------:R-:W-:Y:S01]  /*2ae20*/  IMAD.MOV.U32 R28, RZ, RZ, R33 ;  /* 0x000000ffff1c7224 */ /* 0x000fe200078e0021 */
[----:B------:R-:W-:Y:S01]  /*2ae30*/  IADD3.X RZ, P4, PT, R55, R23, RZ, P4, !PT ;  /* 0x0000001737ff7210 */ /* 0x000fe2000279e4ff */
[----:B------:R-:W-:Y:S01]  /*2ae40*/  IMAD.WIDE.U32 R34, R17, 0x434bacd7, RZ ;  /* 0x434bacd711227825 */ /* 0x000fe200078e00ff */
[----:B------:R-:W-:Y:S02]  /*2ae50*/  IADD3.X R25, PT, PT, RZ, RZ, R31, P3, P2 ;  /* 0x000000ffff197210 */ /* 0x000fe40001fe441f */
[----:B------:R-:W-:Y:S01]  /*2ae60*/  IADD3.X R23, P0, PT, R96, R91, RZ, P0, !PT ;  /* 0x0000005b60177210 */ /* 0x000fe2000071e4ff */
[----:B------:R-:W-:Y:S01]  /*2ae70*/  IMAD.IADD R32, R27, 0x1, R32 ;  /* 0x000000011b207824 */ /* 0x000fe200078e0220 */
[----:B------:R-:W-:Y:S01]  /*2ae80*/  IADD3 R50, P2, PT, R21, R26, RZ ;  /* 0x0000001a15327210 */ /* 0x000fe20007f5e0ff */
[----:B------:R-:W-:Y:S01]  /*2ae90*/  IMAD.WIDE.U32.X R26, R17, 0x64774b84, R28, P5 ;  /* 0x64774b84111a7825 */ /* 0x000fe200028e041c */
[----:B------:R-:W-:-:S02]  /*2aea0*/  IADD3.X RZ, P6, PT, R23, R93, RZ, P6, !PT ;  /* 0x0000005d17ff7210 */ /* 0x000fc400037de4ff */
[----:B------:R-:W-:Y:S01]  /*2aeb0*/  IADD3.X R54, P2, PT, R32, R25, RZ, P2, !PT ;  /* 0x0000001920367210 */ /* 0x000fe2000175e4ff */
[----:B------:R-:W-:-:S04]  /*2aec0*/  IMAD.WIDE.U32 R30, R16, 0x434bacd7, RZ ;  /* 0x434bacd7101e7825 */ /* 0x000fc800078e00ff */
[----:B------:R-:W-:-:S04]  /*2aed0*/  IMAD.WIDE.U32 R34, P3, R16, 0x4b1ba7b6, R34 ;  /* 0x4b1ba7b610227825 */ /* 0x000fc80007860022 */
[----:B------:R-:W-:Y:S01]  /*2aee0*/  IMAD.WIDE.U32 R20, R20, R20, R22 ;  /* 0x0000001414147225 */ /* 0x000fe200078e0016 */
[----:B------:R-:W-:Y:S02]  /*2aef0*/  IADD3.X R22, P4, PT, RZ, R26, RZ, P4, !PT ;  /* 0x0000001aff167210 */ /* 0x000fe4000279e4ff */
[----:B------:R-:W-:Y:S01]  /*2af00*/  IADD3 R51, P5, PT, R34, R31, RZ ;  /* 0x0000001f22337210 */ /* 0x000fe20007fbe0ff */
[----:B------:R-:W-:Y:S01]  /*2af10*/  IMAD.X R29, RZ, RZ, RZ, P3 ;  /* 0x000000ffff1d7224 */ /* 0x000fe200018e06ff */
[----:B------:R-:W-:Y:S01]  /*2af20*/  IADD3.X R31, P2, PT, RZ, R22, RZ, P2, !PT ;  /* 0x00000016ff1f7210 */ /* 0x000fe2000175e4ff */
[----:B------:R-:W-:Y:S01]  /*2af30*/  IMAD.IADD R22, R21, 0x1, R24 ;  /* 0x0000000115167824 */ /* 0x000fe200078e0218 */
[----:B------:R-:W-:Y:S01]  /*2af40*/  IADD3 RZ, P3, PT, R72, R30, RZ ;  /* 0x0000001e48ff7210 */ /* 0x000fe20007f7e0ff */
[----:B------:R-:W-:Y:S01]  /*2af50*/  IMAD.WIDE.U32 R24, R16, 0x434bacd7, R72 ;  /* 0x434bacd710187825 */ /* 0x000fe200078e0048 */
[----:B------:R-:W-:Y:S02]  /*2af60*/  IADD3.X R33, PT, PT, RZ, RZ, R27, P2, P4 ;  /* 0x000000ffff217210 */ /* 0x000fe400017e841b */
[----:B------:R-:W-:Y:S01]  /*2af70*/  IADD3 R30, P2, PT, R89, R20, RZ ;  /* 0x00000014591e7210 */ /* 0x000fe20007f5e0ff */
[----:B------:R-:W-:Y:S01]  /*2af80*/  IMAD.WIDE.U32 R26, R17, 0x397fe69a, RZ ;  /* 0x397fe69a111a7825 */ /* 0x000fe200078e00ff */
[----:B------:R-:W-:-:S02]  /*2af90*/  IADD3.X RZ, P3, PT, R73, R51, RZ, P3, !PT ;  /* 0x0000003349ff7210 */ /* 0x000fc40001f7e4ff */
[----:B------:R-:W-:Y:S01]  /*2afa0*/  IADD3.X R23, P1, PT, RZ, RZ, RZ, P1, !PT ;  /* 0x000000ffff177210 */ /* 0x000fe20000f3e4ff */
        /* <DEDUP_REMOVED lines=21> */
[----:B------:R-:W-:Y:S02]  /*2b100*/  IADD3 R20, P4, PT, R20, R23, RZ ;  /* 0x0000001714147210 */ /* 0x000fe40007f9e0ff */
[----:B------:R-:W-:Y:S02]  /*2b110*/  IADD3.X R26, P3, PT, R26, R21, RZ, P3, !PT ;  /* 0x000000151a1a7210 */ /* 0x000fe40001f7e4ff */
[----:B------:R-:W-:Y:S02]  /*2b120*/  IADD3.X R16, P5, PT, RZ, R16, RZ, P5, !PT ;  /* 0x00000010ff107210 */ /* 0x000fe40002fbe4ff */
        /* <DEDUP_REMOVED lines=73> */
.L_x_1384:
[----:B------:R-:W-:Y:S05]  /*2b5c0*/  BSYNC.RELIABLE B5 ;  /* 0x0000000000057941 */ /* 0x000fea0003800100 */
.L_x_1383:
        /* <DEDUP_REMOVED lines=12> */
.L_x_1385:
[----:B------:R-:W-:Y:S05]  /*2b690*/  BSYNC.RECONVERGENT B4 ;  /* 0x0000000000047941 */ /* 0x000fea0003800200 */
.L_x_1382:
        /* <DEDUP_REMOVED lines=49> */
.L_x_1389:
[----:B------:R-:W-:Y:S05]  /*2b9b0*/  BSYNC.RELIABLE B5 ;  /* 0x0000000000057941 */ /* 0x000fea0003800100 */
.L_x_1388:
        /* <DEDUP_REMOVED lines=12> */
.L_x_1387:
[----:B------:R-:W-:Y:S05]  /*2ba80*/  BSYNC.RECONVERGENT B4 ;  /* 0x0000000000047941 */ /* 0x000fea0003800200 */
.L_x_1386:
        /* <DEDUP_REMOVED lines=49> */
.L_x_1393:
[----:B------:R-:W-:Y:S05]  /*2bda0*/  BSYNC.RELIABLE B5 ;  /* 0x0000000000057941 */ /* 0x000fea0003800100 */
.L_x_1392:
        /* <DEDUP_REMOVED lines=12> */
.L_x_1391:
[----:B------:R-:W-:Y:S05]  /*2be70*/  BSYNC.RECONVERGENT B4 ;  /* 0x0000000000047941 */ /* 0x000fea0003800200 */
.L_x_1390:
        /* <DEDUP_REMOVED lines=79> */
.L_x_1396:
[----:B------:R-:W-:Y:S05]  /*2c370*/  BSYNC.RELIABLE B5 ;  /* 0x0000000000057941 */ /* 0x000fea0003800100 */
.L_x_1395:
        /* <DEDUP_REMOVED lines=12> */
.L_x_1397:
[----:B------:R-:W-:Y:S05]  /*2c440*/  BSYNC.RECONVERGENT B4 ;  /* 0x0000000000047941 */ /* 0x000fea0003800200 */
.L_x_1394:
        /* <DEDUP_REMOVED lines=79> */
.L_x_1400:
[----:B------:R-:W-:Y:S05]  /*2c940*/  BSYNC.RELIABLE B5 ;  /* 0x0000000000057941 */ /* 0x000fea0003800100 */
.L_x_1399:
        /* <DEDUP_REMOVED lines=12> */
.L_x_1401:
[----:B------:R-:W-:Y:S05]  /*2ca10*/  BSYNC.RECONVERGENT B4 ;  /* 0x0000000000047941 */ /* 0x000fea0003800200 */
.L_x_1398:
        /* <DEDUP_REMOVED lines=79> */
.L_x_1404:
[----:B------:R-:W-:Y:S05]  /*2cf10*/  BSYNC.RELIABLE B5 ;  /* 0x0000000000057941 */ /* 0x000fea0003800100 */
.L_x_1403:
        /* <DEDUP_REMOVED lines=12> */
.L_x_1405:
[----:B------:R-:W-:Y:S05]  /*2cfe0*/  BSYNC.RECONVERGENT B4 ;  /* 0x0000000000047941 */ /* 0x000fea0003800200 */
.L_x_1402:
        /* <DEDUP_REMOVED lines=75> */
[----:B------:R-:W-:Y:S01]  /*2d4a0*/  IMAD.IADD R10, R11, 0x1, R20 ;  /* 0x000000010b0a7824 */ /* 0x000fe200078e0214 */
[----:B------:R-:W-:Y:S01]  /*2d4b0*/  IADD3 R27, P1, PT, R20, R27, RZ ;  /* 0x0000001b141b7210 */ /* 0x000fe20007f3e0ff */
[----:B------:R-:W-:-:S03]  /*2d4c0*/  IMAD.WIDE.U32 R98, R29, -0x4eac0001, RZ ;  /* 0xb153ffff1d627825 */ /* 0x000fc600078e00ff */
[----:B------:R-:W-:Y:S01]  /*2d4d0*/  IADD3.X RZ, P4, PT, RZ, R10, RZ, P4, !PT ;  /* 0x0000000affff7210 */ /* 0x000fe2000279e4ff */
[----:B------:R-:W-:Y:S01]  /*2d4e0*/  IMAD.WIDE.U32 R94, R31, R88, RZ ;  /* 0x000000581f5e7225 */ /* 0x000fe200078e00ff */
[----:B------:R-:W-:-:S03]  /*2d4f0*/  IADD3.X RZ, P2, PT, R25, R27, RZ, P2, !PT ;  /* 0x0000001b19ff7210 */ /* 0x000fc6000175e4ff */
[----:B------:R-:W-:-:S04]  /*2d500*/  IMAD.WIDE.U32 R10, R29, -0x94f09dc, RZ ;  /* 0xf6b0f6241d0a7825 */ /* 0x000fc800078e00ff */
[----:B------:R-:W-:-:S04]  /*2d510*/  IMAD.WIDE.U32 R14, R6, -0x4eac0001, RZ ;  /* 0xb153ffff060e7825 */ /* 0x000fc800078e00ff */
[----:B------:R-:W-:-:S04]  /*2d520*/  IMAD.WIDE.U32 R102, P6, R6, 0x1eabfffe, R98 ;  /* 0x1eabfffe06667825 */ /* 0x000fc800078c0062 */
[----:B------:R-:W-:Y:S01]  /*2d530*/  IMAD.X R51, RZ, RZ, RZ, P5 ;  /* 0x000000ffff337224 */ /* 0x000fe200028e06ff */
[----:B------:R-:W-:Y:S01]  /*2d540*/  IADD3 R4, P5, PT, R95, R18, RZ ;  /* 0x000000125f047210 */ /* 0x000fe20007fbe0ff */
[----:B------:R-:W-:Y:S02]  /*2d550*/  IMAD.MOV.U32 R96, RZ, RZ, R19 ;  /* 0x000000ffff607224 */ /* 0x000fe400078e0013 */
[----:B------:R-:W-:Y:S01]  /*2d560*/  IMAD.X R99, RZ, RZ, RZ, P3 ;  /* 0x000000ffff637224 */ /* 0x000fe200018e06ff */
[----:B------:R-:W-:Y:S01]  /*2d570*/  IADD3 R49, P3, PT, R102, R15, RZ ;  /* 0x0000000f66317210 */ /* 0x000fe20007f7e0ff */
[----:B------:R-:W-:Y:S02]  /*2d580*/  IMAD.X R105, RZ, RZ, RZ, P6 ;  /* 0x000000ffff697224 */ /* 0x000fe400030e06ff */
[----:B------:R-:W-:-:S04]  /*2d590*/  IMAD.WIDE.U32 R108, R6, -0x94f09dc, RZ ;  /* 0xf6b0f624066c7825 */ /* 0x000fc800078e00ff */
[----:B------:R-:W-:-:S04]  /*2d5a0*/  IMAD.WIDE.U32 R18, R29, 0x434bacd7, RZ ;  /* 0x434bacd71d127825 */ /* 0x000fc800078e00ff */
[----:B------:R-:W-:-:S04]  /*2d5b0*/  IMAD.WIDE.U32 R106, P6, R6, 0x6730d2a0, R10 ;  /* 0x6730d2a0066a7825 */ /* 0x000fc800078c000a */
[----:B------:R-:W-:Y:S02]  /*2d5c0*/  IMAD.MOV.U32 R104, RZ, RZ, R103 ;  /* 0x000000ffff687224 */ /* 0x000fe400078e0067 */
[----:B------:R-:W-:-:S04]  /*2d5d0*/  IMAD.WIDE.U32 R26, R29, -0xc7aed41, RZ ;  /* 0xf38512bf1d1a7825 */ /* 0x000fc800078e00ff */
        /* <DEDUP_REMOVED lines=8> */
[----:B------:R-:W-:-:S04]  /*2d660*/  IMAD.WIDE.U32 R112, R6, -0xc7aed41, RZ ;  /* 0xf38512bf06707825 */ /* 0x000fc800078e00ff */
[----:B------:R-:W-:-:S04]  /*2d670*/  IMAD.WIDE.U32 R26, P1, R6, 0x64774b84, R26 ;  /* 0x64774b84061a7825 */ /* 0x000fc8000782001a */
[----:B------:R-:W-:Y:S01]  /*2d680*/  IMAD.WIDE.U32.X R50, R34, R91, R50, P0 ;  /* 0x0000005b22327225 */ /* 0x000fe200000e0432 */
[----:B------:R-:W-:-:S03]  /*2d690*/  IADD3 RZ, P0, PT, R8, R14, RZ ;  /* 0x0000000e08ff7210 */ /* 0x000fc60007f1e0ff */
[----:B------:R-:W-:Y:S01]  /*2d6a0*/  IMAD.WIDE.U32.X R110, R29, 0x6730d2a0, R110, P6 ;  /* 0x6730d2a01d6e7825 */ /* 0x000fe200030e046e */
[----:B------:R-:W-:Y:S02]  /*2d6b0*/  IADD3 R115, P6, PT, R18, R115, RZ ;  /* 0x0000007312737210 */ /* 0x000fe40007fde0ff */
[----:B------:R-:W-:Y:S01]  /*2d6c0*/  IADD3.X RZ, P0, PT, R9, R49, RZ, P0, !PT ;  /* 0x0000003109ff7210 */ /* 0x000fe2000071e4ff */
        /* <DEDUP_REMOVED lines=10> */
[----:B------:R-:W-:Y:S02]  /*2d770*/  IADD3 R22, P6, PT, R7, R22, RZ ;  /* 0x0000001607167210 */ /* 0x000fe40007fde0ff */
[----:B------:R-:W-:Y:S01]  /*2d780*/  IADD3.X R7, P2, PT, RZ, R98, RZ, P2, !PT ;  /* 0x00000062ff077210 */ /* 0x000fe2000175e4ff */
[----:B------:R-:W-:Y:S01]  /*2d790*/  IMAD.WIDE.U32.X R20, R29, 0x64774b84, R20, P1 ;  /* 0x64774b841d147825 */ /* 0x000fe200008e0414 */
[----:B------:R-:W-:Y:S02]  /*2d7a0*/  IADD3.X R23, P6, PT, R23, R90, RZ, P6, !PT ;  /* 0x0000005a17177210 */ /* 0x000fe400037de4ff */
[----:B------:R-:W-:Y:S01]  /*2d7b0*/  IADD3.X R7, P4, PT, RZ, R7, RZ, P4, !PT ;  /* 0x00000007ff077210 */ /* 0x000fe2000279e4ff */
[----:B------:R-:W-:-:S03]  /*2d7c0*/  IMAD.WIDE.U32 R10, P1, R6, 0x1a0111ea, R24 ;  /* 0x1a0111ea060a7825 */ /* 0x000fc60007820018 */
[----:B------:R-:W-:Y:S01]  /*2d7d0*/  IADD3.X R99, PT, PT, RZ, RZ, R99, P4, P2 ;  /* 0x000000ffff637210 */ /* 0x000fe200027e4463 */
[----:B------:R-:W-:Y:S01]  /*2d7e0*/  IMAD.MOV.U32 R116, RZ, RZ, R11 ;  /* 0x000000ffff747224 */ /* 0x000fe200078e000b */
[----:B------:R-:W-:Y:S01]  /*2d7f0*/  IADD3.X R11, P6, PT, RZ, R19, RZ, P6, !PT ;  /* 0x00000013ff0b7210 */ /* 0x000fe200037de4ff */
[----:B------:R-:W-:Y:S01]  /*2d800*/  IMAD.WIDE.U32 R100, R6, -0x4eac0001, R8 ;  /* 0xb153ffff06647825 */ /* 0x000fe200078e0008 */
[----:B------:R-:W-:Y:S02]  /*2d810*/  IADD3 RZ, P4, PT, R16, R112, RZ ;  /* 0x0000007010ff7210 */ /* 0x000fe40007f9e0ff */
[----:B------:R-:W-:Y:S01]  /*2d820*/  IADD3.X R51, PT, PT, RZ, RZ, R51, P6, P3 ;  /* 0x000000ffff337210 */ /* 0x000fe200037e6433 */
[----:B------:R-:W-:Y:S01]  /*2d830*/  IMAD.WIDE.U32 R24, R6, 0x397fe69a, RZ ;  /* 0x397fe69a06187825 */ /* 0x000fe200078e00ff */
[-C--:B------:R-:W-:Y:S02]  /*2d840*/  IADD3 RZ, P6, PT, RZ, R94.reuse, RZ ;  /* 0x0000005effff7210 */ /* 0x080fe40007fde0ff */
[----:B------:R-:W-:Y:S01]  /*2d850*/  IADD3 R50, P2, PT, R11, R94, RZ ;  /* 0x0000005e0b327210 */ /* 0x000fe20007f5e0ff */
[----:B------:R-:W-:Y:S01]  /*2d860*/  IMAD.WIDE.U32.X R94, R28, R91, R96, P5 ;  /* 0x0000005b1c5e7225 */ /* 0x000fe200028e0460 */
[----:B------:R-:W-:-:S02]  /*2d870*/  IADD3.X RZ, P5, PT, RZ, R4, RZ, P6, !PT ;  /* 0x00000004ffff7210 */ /* 0x000fc400037be4ff */
[----:B------:R-:W-:Y:S01]  /*2d880*/  IADD3.X R51, P6, PT, R4, R51, RZ, P2, !PT ;  /* 0x0000003304337210 */ /* 0x000fe200017de4ff */
[----:B------:R-:W-:Y:S01]  /*2d890*/  IMAD.IADD R102, R101, 0x1, R102 ;  /* 0x0000000165667824 */ /* 0x000fe200078e0266 */
[----:B------:R-:W-:Y:S01]  /*2d8a0*/  IADD3.X R107, P2, PT, RZ, R94, RZ, P5, !PT ;  /* 0x0000005eff6b7210 */ /* 0x000fe20002f5e4ff */
[----:B------:R-:W-:Y:S01]  /*2d8b0*/  IMAD.X R117, RZ, RZ, RZ, P1 ;  /* 0x000000ffff757224 */ /* 0x000fe200008e06ff */
[----:B------:R-:W-:Y:S01]  /*2d8c0*/  IADD3 R100, P3, PT, R7, R100, RZ ;  /* 0x0000006407647210 */ /* 0x000fe20007f7e0ff */
[----:B------:R-:W-:Y:S01]  /*2d8d0*/  IMAD.WIDE.U32 R96, R91, R35, RZ ;  /* 0x000000235b607225 */ /* 0x000fe200078e00ff */
[----:B------:R-:W-:Y:S02]  /*2d8e0*/  IADD3 R49, P1, PT, R10, R25, RZ ;  /* 0x000000190a317210 */ /* 0x000fe40007f3e0ff */
[----:B------:R-:W-:Y:S02]  /*2d8f0*/  IADD3.X R107, P6, PT, RZ, R107, RZ, P6, !PT ;  /* 0x0000006bff6b7210 */ /* 0x000fe400037de4ff */
[----:B------:R-:W-:Y:S01]  /*2d900*/  IADD3.X R101, P3, PT, R102, R99, RZ, P3, !PT ;  /* 0x0000006366657210 */ /* 0x000fe20001f7e4ff */
[----:B------:R-:W-:Y:S01]  /*2d910*/  IMAD.WIDE.U32.X R8, R29, 0x1a0111ea, R116, P1 ;  /* 0x1a0111ea1d087825 */ /* 0x000fe200008e0474 */
[----:B------:R-:W-:-:S02]  /*2d920*/  IADD3.X R7, P0, PT, RZ, R104, RZ, P0, !PT ;  /* 0x00000068ff077210 */ /* 0x000fc4000071e4ff */
[----:B------:R-:W-:Y:S01]  /*2d930*/  IADD3 RZ, P1, PT, R12, R108, RZ ;  /* 0x0000006c0cff7210 */ /* 0x000fe20007f3e0ff */
[C---:B------:R-:W-:Y:S01]  /*2d940*/  IMAD.WIDE.U32 R102, R88.reuse, R35, RZ ;  /* 0x0000002358667225 */ /* 0x040fe200078e00ff */
[----:B------:R-:W-:Y:S02]  /*2d950*/  IADD3.X R4, PT, PT, RZ, RZ, R95, P6, P2 ;  /* 0x000000ffff047210 */ /* 0x000fe400037e445f */
[----:B------:R-:W-:Y:S01]  /*2d960*/  IADD3.X R7, P6, PT, RZ, R7, RZ, P3, !PT ;  /* 0x00000007ff077210 */ /* 0x000fe20001fde4ff */
[----:B------:R-:W-:Y:S01]  /*2d970*/  IMAD.WIDE.U32 R98, P5, R88, R53, R96 ;  /* 0x0000003558627225 */ /* 0x000fe200078a0060 */
[----:B------:R-:W-:Y:S02]  /*2d980*/  IADD3.X RZ, P1, PT, R13, R109, RZ, P1, !PT ;  /* 0x0000006d0dff7210 */ /* 0x000fe40000f3e4ff */
[----:B------:R-:W-:Y:S01]  /*2d990*/  IADD3 RZ, P2, PT, R100, R102, RZ ;  /* 0x0000006664ff7210 */ /* 0x000fe20007f5e0ff */
[----:B------:R-:W-:Y:S01]  /*2d9a0*/  IMAD.WIDE.U32 R96, R6, -0x94f09dc, R12 ;  /* 0xf6b0f62406607825 */ /* 0x000fe200078e000c */
[----:B------:R-:W-:-:S02]  /*2d9b0*/  IADD3 R11, P3, PT, R98, R103, RZ ;  /* 0x00000067620b7210 */ /* 0x000fc40007f7e0ff */
[----:B------:R-:W-:Y:S01]  /*2d9c0*/  IADD3.X R105, PT, PT, RZ, RZ, R105, P6, P0 ;  /* 0x000000ffff697210 */ /* 0x000fe200037e0469 */
[----:B------:R-:W-:Y:S01]  /*2d9d0*/  IMAD.IADD R106, R97, 0x1, R106 ;  /* 0x00000001616a7824 */ /* 0x000fe200078e026a */
        /* <DEDUP_REMOVED lines=8> */
[----:B------:R-:W-:Y:S01]  /*2da60*/  IMAD.WIDE.U32 R96, R53, R35, RZ ;  /* 0x0000002335607225 */ /* 0x000fe200078e00ff */
[----:B------:R-:W-:-:S02]  /*2da70*/  IADD3 RZ, P1, PT, R22, R114, RZ ;  /* 0x0000007216ff7210 */ /* 0x000fc40007f3e0ff */
[----:B------:R-:W-:Y:S01]  /*2da80*/  IADD3.X R7, P0, PT, RZ, R7, RZ, P0, !PT ;  /* 0x00000007ff077210 */ /* 0x000fe2000071e4ff */
[----:B------:R-:W-:Y:S01]  /*2da90*/  IMAD.IADD R13, R13, 0x1, R98 ;  /* 0x000000010d0d7824 */ /* 0x000fe200078e0262 */
[----:B------:R-:W-:Y:S01]  /*2daa0*/  IADD3.X RZ, P1, PT, R23, R115, RZ, P1, !PT ;  /* 0x0000007317ff7210 */ /* 0x000fe20000f3e4ff */
[----:B------:R-:W-:Y:S01]  /*2dab0*/  IMAD.WIDE.U32 R16, R6, -0xc7aed41, R16 ;  /* 0xf38512bf06107825 */ /* 0x000fe200078e0010 */
[----:B------:R-:W-:-:S03]  /*2dac0*/  IADD3.X R110, PT, PT, RZ, RZ, R111, P0, P6 ;  /* 0x000000ffff6e7210 */ /* 0x000fc600007ec46f */
[----:B------:R-:W-:Y:S01]  /*2dad0*/  IMAD.WIDE.U32.X R94, R91, R53, R94, P3 ;  /* 0x000000355b5e7225 */ /* 0x000fe200018e045e */
[----:B------:R-:W-:-:S03]  /*2dae0*/  IADD3 RZ, P3, PT, RZ, R12, RZ ;  /* 0x0000000cffff7210 */ /* 0x000fc60007f7e0ff */
[----:B------:R-:W-:Y:S01]  /*2daf0*/  IMAD.IADD R11, R17, 0x1, R26 ;  /* 0x00000001110b7824 */ /* 0x000fe200078e021a */
[----:B------:R-:W-:Y:S01]  /*2db00*/  IADD3.X R17, P2, PT, RZ, R94, RZ, P2, !PT ;  /* 0x0000005eff117210 */ /* 0x000fe2000175e4ff */
[----:B------:R-:W-:Y:S01]  /*2db10*/  IMAD.WIDE.U32 R98, R35, R35, RZ ;  /* 0x0000002323627225 */ /* 0x000fe200078e00ff */
[----:B------:R-:W-:-:S03]  /*2db20*/  IADD3.X RZ, P3, PT, RZ, R13, RZ, P3, !PT ;  /* 0x0000000dffff7210 */ /* 0x000fc60001f7e4ff */
[C---:B------:R-:W-:Y:S01]  /*2db30*/  IMAD.WIDE.U32 R96, P5, R35.reuse, R53, R96 ;  /* 0x0000003523607225 */ /* 0x040fe200078a0060 */
[----:B------:R-:W-:Y:S02]  /*2db40*/  IADD3.X R17, P3, PT, RZ, R17, RZ, P3, !PT ;  /* 0x00000011ff117210 */ /* 0x000fe40001f7e4ff */
        /* <DEDUP_REMOVED lines=10> */
[----:B------:R-:W-:Y:S02]  /*2dbf0*/  IADD3 RZ, P2, PT, R50, R24, RZ ;  /* 0x0000001832ff7210 */ /* 0x000fe40007f5e0ff */
[----:B------:R-:W-:Y:S01]  /*2dc00*/  IADD3.X R17, P3, PT, R96, R7, RZ, P3, !PT ;  /* 0x0000000760117210 */ /* 0x000fe20001f7e4ff */
[----:B------:R-:W-:Y:S01]  /*2dc10*/  IMAD.WIDE.U32.X R24, R53, R53, R98, P6 ;  /* 0x0000003535187225 */ /* 0x000fe200030e0462 */
[----:B------:R-:W-:-:S02]  /*2dc20*/  IADD3.X R95, P5, PT, R11, R110, RZ, P5, !PT ;  /* 0x0000006e0b5f7210 */ /* 0x000fc40002fbe4ff */
[----:B------:R-:W-:Y:S01]  /*2dc30*/  IADD3.X R7, P4, PT, RZ, R20, RZ, P4, !PT ;  /* 0x00000014ff077210 */ /* 0x000fe2000279e4ff */
[C---:B------:R-:W-:Y:S01]  /*2dc40*/  IMAD.WIDE.U32 R96, R32.reuse, R35, RZ ;  /* 0x0000002320607225 */ /* 0x040fe200078e00ff */
[----:B------:R-:W-:Y:S02]  /*2dc50*/  IADD3.X RZ, P0, PT, R103, R19, RZ, P0, !PT ;  /* 0x0000001367ff7210 */ /* 0x000fe4000071e4ff */
[----:B------:R-:W-:Y:S01]  /*2dc60*/  IADD3.X R7, P5, PT, RZ, R7, RZ, P5, !PT ;  /* 0x00000007ff077210 */ /* 0x000fe20002fbe4ff */
[----:B------:R-:W-:Y:S01]  /*2dc70*/  IMAD.WIDE.U32 R26, P6, R32, R53, R26 ;  /* 0x00000035201a7225 */ /* 0x000fe200078c001a */
[----:B------:R-:W-:Y:S02]  /*2dc80*/  IADD3.X R11, P0, PT, RZ, R24, RZ, P0, !PT ;  /* 0x00000018ff0b7210 */ /* 0x000fe4000071e4ff */
[----:B------:R-:W-:Y:S01]  /*2dc90*/  IADD3.X R21, PT, PT, RZ, RZ, R21, P5, P4 ;  /* 0x000000ffff157210 */ /* 0x000fe20002fe8415 */
[----:B------:R-:W-:Y:S01]  /*2dca0*/  IMAD.WIDE.U32 R22, R6, 0x434bacd7, R22 ;  /* 0x434bacd706167825 */ /* 0x000fe200078e0016 */
[----:B------:R-:W-:-:S02]  /*2dcb0*/  IADD3.X R11, P5, PT, RZ, R11, RZ, P3, !PT ;  /* 0x0000000bff0b7210 */ /* 0x000fc40001fbe4ff */
[----:B------:R-:W-:Y:S01]  /*2dcc0*/  IADD3 R19, P4, PT, R26, R97, RZ ;  /* 0x000000611a137210 */ /* 0x000fe20007f9e0ff */
[----:B------:R-:W-:Y:S01]  /*2dcd0*/  IMAD.IADD R18, R23, 0x1, R18 ;  /* 0x0000000117127824 */ /* 0x000fe200078e0212 */
[----:B------:R-:W-:Y:S01]  /*2dce0*/  IADD3 RZ, P3, PT, R94, R96, RZ ;  /* 0x000000605eff7210 */ /* 0x000fe20007f7e0ff */
[----:B------:R-:W-:Y:S01]  /*2dcf0*/  IMAD.MOV.U32 R20, RZ, RZ, R27 ;  /* 0x000000ffff147224 */ /* 0x000fe200078e001b */
[----:B------:R-:W-:Y:S01]  /*2dd00*/  IADD3.X R29, PT, PT, RZ, RZ, R25, P5, P0 ;  /* 0x000000ffff1d7210 */ /* 0x000fe20002fe0419 */
[----:B------:R-:W-:Y:S01]  /*2dd10*/  IMAD.WIDE.U32 R96, R91, R32, RZ ;  /* 0x000000205b607225 */ /* 0x000fe200078e00ff */
[----:B------:R-:W-:Y:S02]  /*2dd20*/  IADD3 R24, P5, PT, R7, R22, RZ ;  /* 0x0000001607187210 */ /* 0x000fe40007fbe0ff */
[----:B------:R-:W-:Y:S01]  /*2dd30*/  IADD3.X RZ, P0, PT, R95, R19, RZ, P3, !PT ;  /* 0x000000135fff7210 */ /* 0x000fe20001f1e4ff */
[----:B------:R-:W-:Y:S01]  /*2dd40*/  IMAD.WIDE.U32 R22, R52, R35, RZ ;  /* 0x0000002334167225 */ /* 0x000fe200078e00ff */
[----:B------:R-:W-:-:S02]  /*2dd50*/  IADD3.X R25, P3, PT, R18, R21, RZ, P5, !PT ;  /* 0x0000001512197210 */ /* 0x000fc40002f7e4ff */
[----:B------:R-:W-:Y:S01]  /*2dd60*/  IADD3.X R14, P5, PT, RZ, R14, RZ, P1, !PT ;  /* 0x0000000eff0e7210 */ /* 0x000fe20000fbe4ff */
[----:B------:R-:W-:Y:S01]  /*2dd70*/  IMAD.WIDE.U32 R18, R32, R35, R94 ;  /* 0x0000002320127225 */ /* 0x000fe200078e005e */
[----:B------:R-:W-:Y:S02]  /*2dd80*/  IADD3.X RZ, P2, PT, R51, R49, RZ, P2, !PT ;  /* 0x0000003133ff7210 */ /* 0x000fe4000175e4ff */
[----:B------:R-:W-:Y:S01]  /*2dd90*/  IADD3.X R27, P3, PT, RZ, R14, RZ, P3, !PT ;  /* 0x0000000eff1b7210 */ /* 0x000fe20001f7e4ff */
[----:B------:R-:W-:Y:S01]  /*2dda0*/  IMAD.X R21, RZ, RZ, RZ, P6 ;  /* 0x000000ffff157224 */ /* 0x000fe200030e06ff */
[----:B------:R-:W-:Y:S01]  /*2ddb0*/  IADD3 R18, P1, PT, R11, R18, RZ ;  /* 0x000000120b127210 */ /* 0x000fe20007f3e0ff */
[----:B------:R-:W-:Y:S01]  /*2ddc0*/  IMAD.IADD R26, R19, 0x1, R26 ;  /* 0x00000001131a7824 */ /* 0x000fe200078e021a */
[----:B------:R-:W-:Y:S01]  /*2ddd0*/  IADD3.X R95, PT, PT, RZ, RZ, R15, P3, P5 ;  /* 0x000000ffff5f7210 */ /* 0x000fe20001fea40f */
[----:B------:R-:W-:Y:S01]  /*2dde0*/  IMAD.WIDE.U32 R6, R6, 0x397fe69a, R50 ;  /* 0x397fe69a06067825 */ /* 0x000fe200078e0032 */
[----:B------:R-:W-:-:S03]  /*2ddf0*/  IADD3.X R8, P2, PT, RZ, R8, RZ, P2, !PT ;  /* 0x00000008ff087210 */ /* 0x000fc6000175e4ff */
[----:B------:R-:W-:Y:S01]  /*2de00*/  IMAD.WIDE.U32.X R20, R158, R53, R20, P4 ;  /* 0x000000359e147225 */ /* 0x000fe200020e0414 */
[----:B------:R-:W-:-:S03]  /*2de10*/  IADD3.X R19, P4, PT, R26, R29, RZ, P1, !PT ;  /* 0x0000001d1a137210 */ /* 0x000fc60000f9e4ff */
[----:B------:R-:W-:Y:S01]  /*2de20*/  IMAD.WIDE.U32 R50, R33, R35, RZ ;  /* 0x0000002321327225 */ /* 0x000fe200078e00ff */
[----:B------:R-:W-:Y:S02]  /*2de30*/  IADD3.X R29, P0, PT, RZ, R20, RZ, P0, !PT ;  /* 0x00000014ff1d7210 */ /* 0x000fe4000071e4ff */
[----:B------:R-:W-:Y:S01]  /*2de40*/  IADD3 R20, P1, PT, R27, R6, RZ ;  /* 0x000000061b147210 */ /* 0x000fe20007f3e0ff */
[----:B------:R-:W-:Y:S01]  /*2de50*/  IMAD.WIDE.U32 R22, P6, R33, R53, R22 ;  /* 0x0000003521167225 */ /* 0x000fe200078c0016 */
[----:B------:R-:W-:Y:S02]  /*2de60*/  IADD3 RZ, P3, PT, R24, R50, RZ ;  /* 0x0000003218ff7210 */ /* 0x000fe40007f7e0ff */
[----:B------:R-:W-:Y:S01]  /*2de70*/  IADD3.X R29, P4, PT, RZ, R29, RZ, P4, !PT ;  /* 0x0000001dff1d7210 */ /* 0x000fe2000279e4ff */
[----:B------:R-:W-:Y:S01]  /*2de80*/  IMAD.IADD R50, R7, 0x1, R10 ;  /* 0x0000000107327824 */ /* 0x000fe200078e020a */
[----:B------:R-:W-:Y:S01]  /*2de90*/  IADD3 R51, P5, PT, R22, R51, RZ ;  /* 0x0000003316337210 */ /* 0x000fe20007fbe0ff */
[----:B------:R-:W-:Y:S01]  /*2dea0*/  IMAD.WIDE.U32 R10, R34, R35, RZ ;  /* 0x00000023220a7225 */ /* 0x000fe200078e00ff */
[----:B------:R-:W-:-:S02]  /*2deb0*/  IADD3.X R49, PT, PT, RZ, RZ, R21, P4, P0 ;  /* 0x000000ffff317210 */ /* 0x000fc400027e0415 */
[----:B------:R-:W-:Y:S01]  /*2dec0*/  IADD3.X R21, P1, PT, R50, R95, RZ, P1, !PT ;  /* 0x0000005f32157210 */ /* 0x000fe20000f3e4ff */
[----:B------:R-:W-:Y:S01]  /*2ded0*/  IMAD.X R7, RZ, RZ, RZ, P6 ;  /* 0x000000ffff077224 */ /* 0x000fe200030e06ff */
[----:B------:R-:W-:Y:S01]  /*2dee0*/  IADD3.X RZ, P3, PT, R25, R51, RZ, P3, !PT ;  /* 0x0000003319ff7210 */ /* 0x000fe20001f7e4ff */
[----:B------:R-:W-:-:S04]  /*2def0*/  IMAD.WIDE.U32 R14, R33, R35, R24 ;  /* 0x00000023210e7225 */ /* 0x000fc800078e0018 */
        /* <DEDUP_REMOVED lines=13> */
[----:B------:R-:W-:Y:S01]  /*2dfd0*/  IADD3.X R29, PT, PT, RZ, RZ, R9, P1, P2 ;  /* 0x000000ffff1d7210 */ /* 0x000fe20000fe4409 */
[----:B------:R-:W-:Y:S01]  /*2dfe0*/  IMAD.WIDE.U32 R8, R30, R35, R20 ;  /* 0x000000231e087225 */ /* 0x000fe200078e0014 */
[----:B------:R-:W-:-:S02]  /*2dff0*/  IADD3.X RZ, P5, PT, R21, R23, RZ, P5, !PT ;  /* 0x0000001715ff7210 */ /* 0x000fc40002fbe4ff */
[----:B------:R-:W-:Y:S01]  /*2e000*/  IADD3.X R27, P0, PT, RZ, R27, RZ, P0, !PT ;  /* 0x0000001bff1b7210 */ /* 0x000fe2000071e4ff */
[----:B------:R-:W-:Y:S01]  /*2e010*/  IMAD.X R23, RZ, RZ, RZ, P4 ;  /* 0x000000ffff177224 */ /* 0x000fe200020e06ff */
        /* <DEDUP_REMOVED lines=68> */
[----:B------:R-:W-:Y:S01]  /*2e460*/  IMAD.X R21, RZ, RZ, RZ, P5 ;  /* 0x000000ffff157224 */ /* 0x000fe200028e06ff */
[----:B------:R-:W-:Y:S01]  /*2e470*/  IADD3.X RZ, P0, PT, R19, R7, RZ, P0, !PT ;  /* 0x0000000713ff7210 */ /* 0x000fe2000071e4ff */
[----:B------:R-:W-:Y:S01]  /*2e480*/  IMAD.WIDE.U32 R16, R6, -0xc7aed41, RZ ;  /* 0xf38512bf06107825 */ /* 0x000fe200078e00ff */
[----:B------:R-:W-:-:S03]  /*2e490*/  IADD3.X R7, PT, PT, RZ, RZ, R13, P6, P3 ;  /* 0x000000ffff077210 */ /* 0x000fc600037e640d */
        /* <DEDUP_REMOVED lines=20> */
[----:B------:R-:W-:Y:S01]  /*2e5e0*/  IMAD.X R13, RZ, RZ, RZ, P3 ;  /* 0x000000ffff0d7224 */ /* 0x000fe200018e06ff */
[----:B------:R-:W-:Y:S01]  /*2e5f0*/  IADD3.X R104, P3, PT, RZ, RZ, RZ, P1, !PT ;  /* 0x000000ffff687210 */ /* 0x000fe20000f7e4ff */
[----:B------:R-:W-:Y:S01]  /*2e600*/  IMAD.MOV.U32 R16, RZ, RZ, R27 ;  /* 0x000000ffff107224 */ /* 0x000fe200078e001b */
[----:B------:R-:W-:Y:S01]  /*2e610*/  IADD3.X R27, P0, PT, RZ, R20, RZ, P0, !PT ;  /* 0x00000014ff1b7210 */ /* 0x000fe2000071e4ff */
[----:B------:R-:W-:-:S03]  /*2e620*/  IMAD.WIDE.U32 R94, R6, 0x397fe69a, RZ ;  /* 0x397fe69a065e7825 */ /* 0x000fc600078e00ff */
[----:B------:R-:W-:Y:S01]  /*2e630*/  IADD3.X R27, P5, PT, RZ, R27, RZ, P5, !PT ;  /* 0x0000001bff1b7210 */ /* 0x000fe20002fbe4ff */
[----:B------:R-:W-:Y:S01]  /*2e640*/  IMAD.WIDE.U32.X R16, R29, 0x4b1ba7b6, R16, P4 ;  /* 0x4b1ba7b61d107825 */ /* 0x000fe200020e0410 */
[----:B------:R-:W-:Y:S02]  /*2e650*/  IADD3 R104, P4, PT, R104, R23, RZ ;  /* 0x0000001768687210 */ /* 0x000fe40007f9e0ff */
[----:B------:R-:W-:Y:S01]  /*2e660*/  IADD3 R95, P1, PT, R18, R95, RZ ;  /* 0x0000005f125f7210 */ /* 0x000fe20007f3e0ff */
[----:B------:R-:W-:Y:S01]  /*2e670*/  IMAD.X R49, RZ, RZ, RZ, P2 ;  /* 0x000000ffff317224 */ /* 0x000fe200010e06ff */
[----:B------:R-:W-:Y:S01]  /*2e680*/  IADD3.X R90, PT, PT, RZ, RZ, R21, P5, P0 ;  /* 0x000000ffff5a7210 */ /* 0x000fe20002fe0415 */
[----:B------:R-:W-:Y:S02]  /*2e690*/  IMAD.MOV.U32 R12, RZ, RZ, R19 ;  /* 0x000000ffff0c7224 */ /* 0x000fe400078e0013 */
[----:B------:R-:W-:Y:S01]  /*2e6a0*/  IMAD.WIDE.U32 R100, R88, R32, RZ ;  /* 0x0000002058647225 */ /* 0x000fe200078e00ff */
[----:B------:R-:W-:-:S02]  /*2e6b0*/  IADD3.X R49, PT, PT, R49, RZ, RZ, P4, P3 ;  /* 0x000000ff31317210 */ /* 0x000fc400027e64ff */
[----:B------:R-:W-:Y:S01]  /*2e6c0*/  IADD3 RZ, P4, PT, R8, R50, RZ ;  /* 0x0000003208ff7210 */ /* 0x000fe20007f9e0ff */
[----:B------:R-:W-:Y:S01]  /*2e6d0*/  IMAD.WIDE.U32 R96, P2, R158, R88, R96 ;  /* 0x000000589e607225 */ /* 0x000fe20007840060 */
[----:B------:R-:W-:Y:S02]  /*2e6e0*/  IADD3 RZ, P3, PT, R98, R100, RZ ;  /* 0x0000006462ff7210 */ /* 0x000fe40007f7e0ff */
[----:B------:R-:W-:Y:S01]  /*2e6f0*/  IADD3.X RZ, P4, PT, R9, R51, RZ, P4, !PT ;  /* 0x0000003309ff7210 */ /* 0x000fe2000279e4ff */
[----:B------:R-:W-:Y:S01]  /*2e700*/  IMAD.WIDE.U32.X R12, R29, 0x1a0111ea, R12, P1 ;  /* 0x1a0111ea1d0c7825 */ /* 0x000fe200008e040c */
[----:B------:R-:W-:Y:S02]  /*2e710*/  IADD3.X RZ, P1, PT, R15, R105, RZ, P6, !PT ;  /* 0x000000690fff7210 */ /* 0x000fe4000373e4ff */
[----:B------:R-:W-:Y:S01]  /*2e720*/  IADD3 R7, P6, PT, R96, R101, RZ ;  /* 0x0000006560077210 */ /* 0x000fe20007fde0ff */
[----:B------:R-:W-:Y:S02]  /*2e730*/  IMAD.X R51, RZ, RZ, RZ, P2 ;  /* 0x000000ffff337224 */ /* 0x000fe400010e06ff */
        /* <DEDUP_REMOVED lines=13> */
[----:B------:R-:W-:Y:S02]  /*2e810*/  IADD3 RZ, P2, PT, R102, R22, RZ ;  /* 0x0000001666ff7210 */ /* 0x000fe40007f5e0ff */
[----:B------:R-:W-:Y:S01]  /*2e820*/  IADD3.X R7, P6, PT, RZ, R7, RZ, P6, !PT ;  /* 0x00000007ff077210 */ /* 0x000fe200037de4ff */
[----:B------:R-:W-:Y:S01]  /*2e830*/  IMAD.X R15, RZ, RZ, RZ, P0 ;  /* 0x000000ffff0f7224 */ /* 0x000fe200000e06ff */
[----:B------:R-:W-:Y:S01]  /*2e840*/  IADD3 R19, P5, PT, R100, R23, RZ ;  /* 0x0000001764137210 */ /* 0x000fe20007fbe0ff */
[----:B------:R-:W-:Y:S01]  /*2e850*/  IMAD.WIDE.U32 R22, R6, 0x434bacd7, R8 ;  /* 0x434bacd706167825 */ /* 0x000fe200078e0008 */
[----:B------:R-:W-:Y:S02]  /*2e860*/  IADD3 RZ, P0, PT, R10, R94, RZ ;  /* 0x0000005e0aff7210 */ /* 0x000fe40007f1e0ff */
[----:B------:R-:W-:Y:S01]  /*2e870*/  IADD3.X RZ, P2, PT, R103, R19, RZ, P2, !PT ;  /* 0x0000001367ff7210 */ /* 0x000fe2000175e4ff */
[----:B------:R-:W-:Y:S01]  /*2e880*/  IMAD.WIDE.U32 R8, R32, R35, R102 ;  /* 0x0000002320087225 */ /* 0x000fe200078e0066 */
[----:B------:R-:W-:-:S02]  /*2e890*/  IADD3.X R19, PT, PT, RZ, RZ, R51, P6, P3 ;  /* 0x000000ffff137210 */ /* 0x000fc400037e6433 */
[----:B------:R-:W-:Y:S01]  /*2e8a0*/  IADD3 R50, P6, PT, R27, R14, RZ ;  /* 0x0000000e1b327210 */ /* 0x000fe20007fde0ff */
[----:B------:R-:W-:Y:S01]  /*2e8b0*/  IMAD.MOV.U32 R14, RZ, RZ, R101 ;  /* 0x000000ffff0e7224 */ /* 0x000fe200078e0065 */
[----:B------:R-:W-:Y:S01]  /*2e8c0*/  IADD3 R8, P3, PT, R7, R8, RZ ;  /* 0x0000000807087210 */ /* 0x000fe20007f7e0ff */
[----:B------:R-:W-:Y:S01]  /*2e8d0*/  IMAD.IADD R100, R9, 0x1, R100 ;  /* 0x0000000109647824 */ /* 0x000fe200078e0264 */
[----:B------:R-:W-:Y:S01]  /*2e8e0*/  IADD3.X R51, P6, PT, R29, R90, RZ, P6, !PT ;  /* 0x0000005a1d337210 */ /* 0x000fe200037de4ff */
[----:B------:R-:W-:Y:S01]  /*2e8f0*/  IMAD.WIDE.U32.X R14, R158, R53, R14, P5 ;  /* 0x000000359e0e7225 */ /* 0x000fe200028e040e */
[----:B------:R-:W-:Y:S02]  /*2e900*/  IADD3.X RZ, P0, PT, R11, R95, RZ, P0, !PT ;  /* 0x0000005f0bff7210 */ /* 0x000fe4000071e4ff */
[----:B------:R-:W-:Y:S01]  /*2e910*/  IADD3.X R9, P3, PT, R100, R19, RZ, P3, !PT ;  /* 0x0000001364097210 */ /* 0x000fe20001f7e4ff */
[----:B------:R-:W-:Y:S01]  /*2e920*/  IMAD.IADD R4, R23, 0x1, R26 ;  /* 0x0000000117047824 */ /* 0x000fe200078e021a */
[----:B------:R-:W-:Y:S01]  /*2e930*/  IADD3.X R23, P1, PT, RZ, R24, RZ, P1, !PT ;  /* 0x00000018ff177210 */ /* 0x000fe20000f3e4ff */
[----:B------:R-:W-:Y:S01]  /*2e940*/  IMAD.WIDE.U32 R26, R158, R32, RZ ;  /* 0x000000209e1a7225 */ /* 0x000fe200078e00ff */
[----:B------:R-:W-:-:S02]  /*2e950*/  IADD3.X R19, P2, PT, RZ, R14, RZ, P2, !PT ;  /* 0x0000000eff137210 */ /* 0x000fc4000175e4ff */
[----:B------:R-:W-:Y:S01]  /*2e960*/  IADD3.X R23, P6, PT, RZ, R23, RZ, P6, !PT ;  /* 0x00000017ff177210 */ /* 0x000fe200037de4ff */
[C---:B------:R-:W-:Y:S01]  /*2e970*/  IMAD.WIDE.U32 R94, R32.reuse, R32, RZ ;  /* 0x00000020205e7225 */ /* 0x040fe200078e00ff */
[----:B------:R-:W-:Y:S02]  /*2e980*/  IADD3.X R19, P3, PT, RZ, R19, RZ, P3, !PT ;  /* 0x00000013ff137210 */ /* 0x000fe40001f7e4ff */
[----:B------:R-:W-:Y:S01]  /*2e990*/  IADD3.X R29, PT, PT, RZ, RZ, R25, P6, P1 ;  /* 0x000000ffff1d7210 */ /* 0x000fe200037e2419 */
[C---:B------:R-:W-:Y:S01]  /*2e9a0*/  IMAD.WIDE.U32 R26, P5, R32.reuse, R158, R26 ;  /* 0x0000009e201a7225 */ /* 0x040fe200078a001a */
[----:B------:R-:W-:Y:S02]  /*2e9b0*/  IADD3.X R25, PT, PT, RZ, RZ, R15, P3, P2 ;  /* 0x000000ffff197210 */ /* 0x000fe40001fe440f */
[----:B------:R-:W-:Y:S01]  /*2e9c0*/  IADD3 R22, P3, PT, R23, R22, RZ ;  /* 0x0000001617167210 */ /* 0x000fe20007f7e0ff */
[----:B------:R-:W-:Y:S01]  /*2e9d0*/  IMAD.WIDE.U32 R14, R32, R32, R50 ;  /* 0x00000020200e7225 */ /* 0x000fe200078e0032 */
[----:B------:R-:W-:-:S02]  /*2e9e0*/  IADD3 R95, P6, PT, R26, R95, RZ ;  /* 0x0000005f1a5f7210 */ /* 0x000fc40007fde0ff */
[----:B------:R-:W-:Y:S01]  /*2e9f0*/  IADD3.X R23, P3, PT, R4, R29, RZ, P3, !PT ;  /* 0x0000001d04177210 */ /* 0x000fe20001f7e4ff */
[----:B------:R-:W-:Y:S01]  /*2ea00*/  IMAD.WIDE.U32 R6, R6, 0x397fe69a, R10 ;  /* 0x397fe69a06067825 */ /* 0x000fe200078e000a */
[----:B------:R-:W-:Y:S02]  /*2ea10*/  IADD3 RZ, P1, PT, R50, R94, RZ ;  /* 0x0000005e32ff7210 */ /* 0x000fe40007f3e0ff */
[----:B------:R-:W-:Y:S01]  /*2ea20*/  IADD3.X R4, P4, PT, RZ, R16, RZ, P4, !PT ;  /* 0x00000010ff047210 */ /* 0x000fe2000279e4ff */
[----:B------:R-:W-:Y:S01]  /*2ea30*/  IMAD.X R11, RZ, RZ, RZ, P5 ;  /* 0x000000ffff0b7224 */ /* 0x000fe200028e06ff */
[----:B------:R-:W-:Y:S01]  /*2ea40*/  IADD3 R14, P5, PT, R19, R14, RZ ;  /* 0x0000000e130e7210 */ /* 0x000fe20007fbe0ff */
[----:B------:R-:W-:Y:S01]  /*2ea50*/  IMAD.MOV.U32 R10, RZ, RZ, R27 ;  /* 0x000000ffff0a7224 */ /* 0x000fe200078e001b */
[----:B------:R-:W-:Y:S01]  /*2ea60*/  IADD3 R111, P2, PT, R111, R104, RZ ;  /* 0x000000686f6f7210 */ /* 0x000fe20007f5e0ff */
[----:B------:R-:W-:Y:S01]  /*2ea70*/  IMAD.IADD R26, R15, 0x1, R26 ;  /* 0x000000010f1a7824 */ /* 0x000fe200078e021a */
[----:B------:R-:W-:Y:S01]  /*2ea80*/  IADD3.X RZ, P1, PT, R51, R95, RZ, P1, !PT ;  /* 0x0000005f33ff7210 */ /* 0x000fe20000f3e4ff */
[----:B------:R-:W-:Y:S01]  /*2ea90*/  IMAD.IADD R18, R7, 0x1, R18 ;  /* 0x0000000107127824 */ /* 0x000fe200078e0212 */
[----:B------:R-:W-:Y:S01]  /*2eaa0*/  IADD3.X R7, P3, PT, RZ, R4, RZ, P3, !PT ;  /* 0x00000004ff077210 */ /* 0x000fe20001f7e4ff */
[----:B------:R-:W-:Y:S01]  /*2eab0*/  IMAD.WIDE.U32.X R10, R158, R158, R10, P6 ;  /* 0x0000009e9e0a7225 */ /* 0x000fe200030e040a */
[----:B------:R-:W-:-:S02]  /*2eac0*/  IADD3.X R15, P5, PT, R26, R25, RZ, P5, !PT ;  /* 0x000000191a0f7210 */ /* 0x000fc40002fbe4ff */
[----:B------:R-:W-:Y:S01]  /*2ead0*/  IADD3.X R110, P2, PT, R110, R49, RZ, P2, !PT ;  /* 0x000000316e6e7210 */ /* 0x000fe2000175e4ff */
[----:B------:R-:W-:Y:S01]  /*2eae0*/  IMAD R25, R21, -0x30003, RZ ;  /* 0xfffcfffd15197824 */ /* 0x000fe200078e02ff */
[----:B------:R-:W-:Y:S01]  /*2eaf0*/  IADD3 R24, P6, PT, R7, R6, RZ ;  /* 0x0000000607187210 */ /* 0x000fe20007fde0ff */
[C---:B------:R-:W-:Y:S01]  /*2eb00*/  IMAD.WIDE.U32 R6, R20.reuse, -0x30003, RZ ;  /* 0xfffcfffd14067825 */ /* 0x040fe200078e00ff */
[----:B------:R-:W-:Y:S02]  /*2eb10*/  IADD3.X R49, P1, PT, RZ, R10, RZ, P1, !PT ;  /* 0x0000000aff317210 */ /* 0x000fe40000f3e4ff */
[----:B------:R-:W-:Y:S01]  /*2eb20*/  IADD3.X R19, PT, PT, RZ, RZ, R17, P3, P4 ;  /* 0x000000ffff137210 */ /* 0x000fe20001fe8411 */
[----:B------:R-:W-:Y:S01]  /*2eb30*/  IMAD R29, R20, -0x760c0004, R25 ;  /* 0x89f3fffc141d7824 */ /* 0x000fe200078e0219 */
[----:B------:R-:W-:Y:S01]  /*2eb40*/  IADD3.X R49, P3, PT, RZ, R49, RZ, P5, !PT ;  /* 0x00000031ff317210 */ /* 0x000fe20002f7e4ff */
[----:B------:R-:W-:Y:S01]  /*2eb50*/  IMAD.WIDE.U32 R16, R52, R32, RZ ;  /* 0x0000002034107225 */ /* 0x000fe200078e00ff */
[----:B------:R-:W-:-:S02]  /*2eb60*/  IADD3.X R25, P6, PT, R18, R19, RZ, P6, !PT ;  /* 0x0000001312197210 */ /* 0x000fc400037de4ff */
[----:B------:R-:W-:Y:S01]  /*2eb70*/  IADD3.X R108, P0, PT, RZ, R12, RZ, P0, !PT ;  /* 0x0000000cff6c7210 */ /* 0x000fe2000071e4ff */
[----:B------:R-:W-:Y:S01]  /*2eb80*/  IMAD.IADD R29, R7, 0x1, R29 ;  /* 0x00000001071d7824 */ /* 0x000fe200078e021d */
[----:B------:R-:W-:Y:S01]  /*2eb90*/  IADD3.X R7, PT, PT, RZ, RZ, R11, P3, P1 ;  /* 0x000000ffff077210 */ /* 0x000fe20001fe240b */
[----:B------:R-:W-:Y:S01]  /*2eba0*/  IMAD.WIDE.U32 R18, R33, R32, RZ ;  /* 0x0000002021127225 */ /* 0x000fe200078e00ff */
[----:B------:R-:W-:-:S03]  /*2ebb0*/  IADD3.X R108, P6, PT, RZ, R108, RZ, P6, !PT ;  /* 0x0000006cff6c7210 */ /* 0x000fc600037de4ff */
[----:B------:R-:W-:Y:S01]  /*2ebc0*/  IMAD.WIDE.U32 R10, R29, -0x5555, RZ ;  /* 0xffffaaab1d0a7825 */ /* 0x000fe200078e00ff */
[----:B------:R-:W-:Y:S02]  /*2ebd0*/  IADD3.X R109, PT, PT, RZ, RZ, R13, P6, P0 ;  /* 0x000000ffff6d7210 */ /* 0x000fe400037e040d */
[----:B------:R-:W-:Y:S01]  /*2ebe0*/  IADD3 RZ, P3, PT, R22, R18, RZ ;  /* 0x0000001216ff7210 */ /* 0x000fe20007f7e0ff */
[----:B------:R-:W-:-:S04]  /*2ebf0*/  IMAD.WIDE.U32 R16, P5, R158, R33, R16 ;  /* 0x000000219e107225 */ /* 0x000fc800078a0010 */
[----:B------:R-:W-:Y:S01]  /*2ec00*/  IMAD.WIDE.U32 R26, P6, R6, -0x46010001, R10 ;  /* 0xb9feffff061a7825 */ /* 0x000fe200078c000a */
[----:B------:R-:W-:-:S03]  /*2ec10*/  IADD3 R95, P4, PT, R16, R19, RZ ;  /* 0x00000013105f7210 */ /* 0x000fc60007f9e0ff */
[----:B------:R-:W-:Y:S01]  /*2ec20*/  IMAD.X R11, RZ, RZ, RZ, P5 ;  /* 0x000000ffff0b7224 */ /* 0x000fe200028e06ff */
[----:B------:R-:W-:Y:S01]  /*2ec30*/  IADD3.X RZ, P3, PT, R23, R95, RZ, P3, !PT ;  /* 0x0000005f17ff7210 */ /* 0x000fe20001f7e4ff */
[----:B------:R-:W-:-:S04]  /*2ec40*/  IMAD.WIDE.U32 R12, R32, R33, R22 ;  /* 0x00000021200c7225 */ /* 0x000fc800078e0016 */
[----:B------:R-:W-:Y:S02]  /*2ec50*/  IMAD.MOV.U32 R10, RZ, RZ, R17 ;  /* 0x000000ffff0a7224 */ /* 0x000fe400078e0011 */
[----:B------:R-:W-:-:S04]  /*2ec60*/  IMAD.WIDE.U32 R50, R6, -0x5555, RZ ;  /* 0xffffaaab06327825 */ /* 0x000fc800078e00ff */
[----:B------:R-:W-:Y:S01]  /*2ec70*/  IMAD.WIDE.U32 R18, R6, -0x5555, R20 ;  /* 0xffffaaab06127825 */ /* 0x000fe200078e0014 */
[----:B------:R-:W-:Y:S02]  /*2ec80*/  IADD3 R51, P5, PT, R26, R51, RZ ;  /* 0x000000331a337210 */ /* 0x000fe40007fbe0ff */
[----:B------:R-:W-:Y:S01]  /*2ec90*/  IADD3 RZ, P0, PT, R20, R50, RZ ;  /* 0x0000003214ff7210 */ /* 0x000fe20007f1e0ff */
[----:B------:R-:W-:Y:S01]  /*2eca0*/  IMAD.IADD R16, R13, 0x1, R16 ;  /* 0x000000010d107824 */ /* 0x000fe200078e0210 */
[----:B------:R-:W-:Y:S01]  /*2ecb0*/  IADD3 RZ, P1, PT, RZ, R18, RZ ;  /* 0x00000012ffff7210 */ /* 0x000fe20007f3e0ff */
[----:B------:R-:W-:Y:S01]  /*2ecc0*/  IMAD.WIDE.U32.X R10, R158, R52, R10, P4 ;  /* 0x000000349e0a7225 */ /* 0x000fe200020e040a */
[----:B------:R-:W-:Y:S02]  /*2ecd0*/  IADD3 R12, P4, PT, R49, R12, RZ ;  /* 0x0000000c310c7210 */ /* 0x000fe40007f9e0ff */
[----:B------:R-:W-:Y:S01]  /*2ece0*/  IADD3.X RZ, P0, PT, R21, R51, RZ, P0, !PT ;  /* 0x0000003315ff7210 */ /* 0x000fe2000071e4ff */
        /* <DEDUP_REMOVED lines=19> */
[----:B------:R-:W-:-:S03]  /*2ee20*/  IMAD.WIDE.U32 R10, R30, R32, RZ ;  /* 0x000000201e0a7225 */ /* 0x000fc600078e00ff */
[----:B------:R-:W-:Y:S01]  /*2ee30*/  IADD3.X RZ, P3, PT, R9, R23, RZ, P3, !PT ;  /* 0x0000001709ff7210 */ /* 0x000fe20001f7e4ff */
[----:B------:R-:W-:Y:S01]  /*2ee40*/  IMAD.X R23, RZ, RZ, RZ, P6 ;  /* 0x000000ffff177224 */ /* 0x000fe200030e06ff */
[----:B------:R-:W-:Y:S01]  /*2ee50*/  IADD3 R95, P0, PT, R16, R11, RZ ;  /* 0x0000000b105f7210 */ /* 0x000fe20007f1e0ff */
[----:B------:R-:W-:Y:S02]  /*2ee60*/  IMAD.MOV.U32 R22, RZ, RZ, R17 ;  /* 0x000000ffff167224 */ /* 0x000fe400078e0011 */
[----:B------:R-:W-:-:S04]  /*2ee70*/  IMAD.WIDE.U32 R26, R29, -0x94f09dc, RZ ;  /* 0xf6b0f6241d1a7825 */ /* 0x000fc800078e00ff */
[----:B------:R-:W-:Y:S01]  /*2ee80*/  IMAD.WIDE.U32.X R22, R158, R34, R22, P0 ;  /* 0x000000229e167225 */ /* 0x000fe200000e0416 */
[----:B------:R-:W-:-:S03]  /*2ee90*/  IADD3 RZ, P0, PT, R24, R10, RZ ;  /* 0x0000000a18ff7210 */ /* 0x000fc60007f1e0ff */
[----:B------:R-:W-:Y:S01]  /*2eea0*/  IMAD.WIDE.U32 R10, R29, -0xc7aed41, RZ ;  /* 0xf38512bf1d0a7825 */ /* 0x000fe200078e00ff */
[----:B------:R-:W-:-:S03]  /*2eeb0*/  IADD3.X RZ, P0, PT, R25, R95, RZ, P0, !PT ;  /* 0x0000005f19ff7210 */ /* 0x000fc6000071e4ff */
[----:B------:R-:W-:-:S04]  /*2eec0*/  IMAD.WIDE.U32 R26, P1, R6, 0x6730d2a0, R26 ;  /* 0x6730d2a0061a7825 */ /* 0x000fc8000782001a */
        /* <DEDUP_REMOVED lines=34> */
[----:B------:R-:W-:Y:S02]  /*2f0f0*/  IADD3.X R17, P0, PT, RZ, R22, RZ, P0, !PT ;  /* 0x00000016ff117210 */ /* 0x000fe4000071e4ff */
[----:B------:R-:W-:Y:S01]  /*2f100*/  IADD3 R106, P4, PT, R107, R8, RZ ;  /* 0x000000086b6a7210 */ /* 0x000fe20007f9e0ff */
[----:B------:R-:W-:Y:S01]  /*2f110*/  IMAD.MOV.U32 R8, RZ, RZ, R11 ;  /* 0x000000ffff087224 */ /* 0x000fe200078e000b */
[----:B------:R-:W-:Y:S01]  /*2f120*/  IADD3.X R11, P6, PT, RZ, R17, RZ, P6, !PT ;  /* 0x00000011ff0b7210 */ /* 0x000fe200037de4ff */
[----:B------:R-:W-:Y:S01]  /*2f130*/  IMAD.WIDE.U32 R24, R28, R32, RZ ;  /* 0x000000201c187225 */ /* 0x000fe200078e00ff */
[----:B------:R-:W-:-:S02]  /*2f140*/  IADD3.X R107, P4, PT, R4, R7, RZ, P4, !PT ;  /* 0x00000007046b7210 */ /* 0x000fc4000279e4ff */
[----:B------:R-:W-:Y:S01]  /*2f150*/  IADD3.X R7, P3, PT, RZ, R50, RZ, P3, !PT ;  /* 0x00000032ff077210 */ /* 0x000fe20001f7e4ff */
[----:B------:R-:W-:Y:S01]  /*2f160*/  IMAD.WIDE.U32.X R8, R29, 0x1a0111ea, R8, P1 ;  /* 0x1a0111ea1d087825 */ /* 0x000fe200008e0408 */
[----:B------:R-:W-:Y:S02]  /*2f170*/  IADD3 RZ, P1, PT, R12, R94, RZ ;  /* 0x0000005e0cff7210 */ /* 0x000fe40007f3e0ff */
[----:B------:R-:W-:Y:S01]  /*2f180*/  IADD3.X R17, PT, PT, RZ, RZ, R23, P6, P0 ;  /* 0x000000ffff117210 */ /* 0x000fe200037e0417 */
[----:B------:R-:W-:Y:S01]  /*2f190*/  IMAD.WIDE.U32 R94, R6, -0x94f09dc, R14 ;  /* 0xf6b0f624065e7825 */ /* 0x000fe200078e000e */
[----:B------:R-:W-:Y:S02]  /*2f1a0*/  IADD3.X R7, P4, PT, RZ, R7, RZ, P4, !PT ;  /* 0x00000007ff077210 */ /* 0x000fe4000279e4ff */
[----:B------:R-:W-:Y:S01]  /*2f1b0*/  IADD3.X RZ, P1, PT, R13, R113, RZ, P1, !PT ;  /* 0x000000710dff7210 */ /* 0x000fe20000f3e4ff */
[----:B------:R-:W-:Y:S01]  /*2f1c0*/  IMAD.WIDE.U32 R24, P0, R158, R31, R24 ;  /* 0x0000001f9e187225 */ /* 0x000fe20007800018 */
[----:B------:R-:W-:-:S02]  /*2f1d0*/  IADD3.X R51, PT, PT, RZ, RZ, R51, P4, P3 ;  /* 0x000000ffff337210 */ /* 0x000fc400027e6433 */
[----:B------:R-:W-:Y:S01]  /*2f1e0*/  IADD3 R94, P3, PT, R7, R94, RZ ;  /* 0x0000005e075e7210 */ /* 0x000fe20007f7e0ff */
[----:B------:R-:W-:Y:S01]  /*2f1f0*/  IMAD.WIDE.U32 R14, R31, R32, RZ ;  /* 0x000000201f0e7225 */ /* 0x000fe200078e00ff */
[----:B------:R-:W-:-:S03]  /*2f200*/  IADD3.X R7, P5, PT, RZ, R96, RZ, P5, !PT ;  /* 0x00000060ff077210 */ /* 0x000fc60002fbe4ff */
[----:B------:R-:W-:Y:S01]  /*2f210*/  IMAD.IADD R4, R95, 0x1, R26 ;  /* 0x000000015f047824 */ /* 0x000fe200078e021a */
[----:B------:R-:W-:Y:S01]  /*2f220*/  IADD3 R29, P6, PT, R24, R15, RZ ;  /* 0x0000000f181d7210 */ /* 0x000fe20007fde0ff */
[----:B------:R-:W-:Y:S01]  /*2f230*/  IMAD.X R27, RZ, RZ, RZ, P0 ;  /* 0x000000ffff1b7224 */ /* 0x000fe200000e06ff */
        /* <DEDUP_REMOVED lines=14> */
[----:B------:R-:W-:Y:S01]  /*2f320*/  IMAD.IADD R24, R15, 0x1, R24 ;  /* 0x000000010f187824 */ /* 0x000fe200078e0218 */
[----:B------:R-:W-:Y:S01]  /*2f330*/  IADD3.X R97, P5, PT, R98, R97, RZ, P5, !PT ;  /* 0x0000006162617210 */ /* 0x000fe20002fbe4ff */
[----:B------:R-:W-:Y:S01]  /*2f340*/  IMAD.WIDE.U32 R22, R91, R33, RZ ;  /* 0x000000215b167225 */ /* 0x000fe200078e00ff */
[----:B------:R-:W-:Y:S02]  /*2f350*/  IADD3 R14, P3, PT, R11, R14, RZ ;  /* 0x0000000e0b0e7210 */ /* 0x000fe40007f7e0ff */
[----:B------:R-:W-:Y:S01]  /*2f360*/  IADD3.X R7, P5, PT, RZ, R7, RZ, P5, !PT ;  /* 0x00000007ff077210 */ /* 0x000fe20002fbe4ff */
[----:B------:R-:W-:Y:S01]  /*2f370*/  IMAD.WIDE.U32 R12, R6, 0x434bacd7, R20 ;  /* 0x434bacd7060c7825 */ /* 0x000fe200078e0014 */
[----:B------:R-:W-:Y:S02]  /*2f380*/  IADD3.X R15, P3, PT, R24, R17, RZ, P3, !PT ;  /* 0x00000011180f7210 */ /* 0x000fe40001f7e4ff */
[----:B------:R-:W-:Y:S01]  /*2f390*/  IADD3.X R4, P4, PT, RZ, R26, RZ, P4, !PT ;  /* 0x0000001aff047210 */ /* 0x000fe2000279e4ff */
[----:B------:R-:W-:Y:S01]  /*2f3a0*/  IMAD.WIDE.U32 R50, R88, R33, RZ ;  /* 0x0000002158327225 */ /* 0x000fe200078e00ff */
[----:B------:R-:W-:-:S02]  /*2f3b0*/  IADD3.X R101, PT, PT, RZ, RZ, R101, P5, P1 ;  /* 0x000000ffff657210 */ /* 0x000fc40002fe2465 */
[----:B------:R-:W-:Y:S01]  /*2f3c0*/  IADD3.X R98, P3, PT, RZ, R4, RZ, P3, !PT ;  /* 0x00000004ff627210 */ /* 0x000fe20001f7e4ff */
[----:B------:R-:W-:Y:S01]  /*2f3d0*/  IMAD.WIDE.U32 R24, P6, R52, R88, R22 ;  /* 0x0000005834187225 */ /* 0x000fe200078c0016 */
[----:B------:R-:W-:Y:S02]  /*2f3e0*/  IADD3 RZ, P5, PT, R20, R104, RZ ;  /* 0x0000006814ff7210 */ /* 0x000fe40007fbe0ff */
[----:B------:R-:W-:Y:S01]  /*2f3f0*/  IADD3.X R4, PT, PT, RZ, RZ, R27, P3, P4 ;  /* 0x000000ffff047210 */ /* 0x000fe20001fe841b */
[----:B------:R-:W-:Y:S01]  /*2f400*/  IMAD.IADD R102, R13, 0x1, R102 ;  /* 0x000000010d667824 */ /* 0x000fe200078e0266 */
[----:B------:R-:W-:Y:S01]  /*2f410*/  IADD3 R20, P1, PT, R7, R12, RZ ;  /* 0x0000000c07147210 */ /* 0x000fe20007f3e0ff */
[----:B------:R-:W-:Y:S01]  /*2f420*/  IMAD.X R13, RZ, RZ, RZ, P6 ;  /* 0x000000ffff0d7224 */ /* 0x000fe200030e06ff */
[----:B------:R-:W-:Y:S01]  /*2f430*/  IADD3.X RZ, P5, PT, R21, R49, RZ, P5, !PT ;  /* 0x0000003115ff7210 */ /* 0x000fe20002fbe4ff */
[----:B------:R-:W-:Y:S01]  /*2f440*/  IMAD.WIDE.U32 R22, R33, R88, R106 ;  /* 0x0000005821167225 */ /* 0x000fe200078e006a */
[----:B------:R-:W-:-:S02]  /*2f450*/  IADD3 R11, P4, PT, R24, R51, RZ ;  /* 0x00000033180b7210 */ /* 0x000fc40007f9e0ff */
[----:B------:R-:W-:Y:S01]  /*2f460*/  IADD3 RZ, P3, PT, R106, R50, RZ ;  /* 0x000000326aff7210 */ /* 0x000fe20007f7e0ff */
[----:B------:R-:W-:Y:S01]  /*2f470*/  IMAD.MOV.U32 R12, RZ, RZ, R25 ;  /* 0x000000ffff0c7224 */ /* 0x000fe200078e0019 */
[----:B------:R-:W-:Y:S01]  /*2f480*/  IADD3.X R21, P1, PT, R102, R101, RZ, P1, !PT ;  /* 0x0000006566157210 */ /* 0x000fe20000f3e4ff */
[----:B------:R-:W-:Y:S01]  /*2f490*/  IMAD.WIDE.U32 R26, R53, R33, RZ ;  /* 0x00000021351a7225 */ /* 0x000fe200078e00ff */
[----:B------:R-:W-:Y:S02]  /*2f4a0*/  IADD3.X R29, P6, PT, RZ, R18, RZ, P5, !PT ;  /* 0x00000012ff1d7210 */ /* 0x000fe40002fde4ff */
[----:B------:R-:W-:Y:S01]  /*2f4b0*/  IADD3.X RZ, P3, PT, R107, R11, RZ, P3, !PT ;  /* 0x0000000b6bff7210 */ /* 0x000fe20001f7e4ff */
[----:B------:R-:W-:Y:S01]  /*2f4c0*/  IMAD.IADD R23, R23, 0x1, R24 ;  /* 0x0000000117177824 */ /* 0x000fe200078e0218 */
[----:B------:R-:W-:Y:S01]  /*2f4d0*/  IADD3.X R29, P1, PT, RZ, R29, RZ, P1, !PT ;  /* 0x0000001dff1d7210 */ /* 0x000fe20000f3e4ff */
[----:B------:R-:W-:Y:S01]  /*2f4e0*/  IMAD.WIDE.U32.X R12, R52, R91, R12, P4 ;  /* 0x0000005b340c7225 */ /* 0x000fe200020e040c */
[----:B------:R-:W-:-:S02]  /*2f4f0*/  IADD3 RZ, P4, PT, RZ, R22, RZ ;  /* 0x00000016ffff7210 */ /* 0x000fc40007f9e0ff */
[----:B------:R-:W-:Y:S01]  /*2f500*/  IADD3.X R49, PT, PT, RZ, RZ, R19, P1, P6 ;  /* 0x000000ffff317210 */ /* 0x000fe20000fec413 */
[----:B------:R-:W-:Y:S01]  /*2f510*/  IMAD.WIDE.U32 R26, P5, R52, R35, R26 ;  /* 0x00000023341a7225 */ /* 0x000fe200078a001a */
[----:B------:R-:W-:Y:S02]  /*2f520*/  IADD3.X R7, P3, PT, RZ, R12, RZ, P3, !PT ;  /* 0x0000000cff077210 */ /* 0x000fe40001f7e4ff */
        /* <DEDUP_REMOVED lines=30> */
[----:B------:R-:W-:Y:S02]  /*2f710*/  IMAD.MOV.U32 R26, RZ, RZ, R25 ;  /* 0x000000ffff1a7224 */ /* 0x000fe400078e0019 */
[----:B------:R-:W-:Y:S01]  /*2f720*/  IMAD R11, R23, -0x30003, RZ ;  /* 0xfffcfffd170b7824 */ /* 0x000fe200078e02ff */
        /* <DEDUP_REMOVED lines=24> */
[----:B------:R-:W-:Y:S01]  /*2f8b0*/  IMAD.WIDE.U32 R16, R6, -0x5555, R22 ;  /* 0xffffaaab06107825 */ /* 0x000fe200078e0016 */
[----:B------:R-:W-:-:S03]  /*2f8c0*/  IADD3.X R22, P2, PT, RZ, RZ, RZ, P2, !PT ;  /* 0x000000ffff167210 */ /* 0x000fc6000175e4ff */
        /* <DEDUP_REMOVED lines=10> */
[----:B------:R-:W-:Y:S01]  /*2f970*/  IMAD.IADD R18, R17, 0x1, R18 ;  /* 0x0000000111127824 */ /* 0x000fe200078e0212 */
[----:B------:R-:W-:Y:S01]  /*2f980*/  IADD3.X R17, P0, PT, RZ, RZ, RZ, P0, !PT ;  /* 0x000000ffff117210 */ /* 0x000fe2000071e4ff */
[----:B------:R-:W-:Y:S01]  /*2f990*/  IMAD.WIDE.U32.X R20, R10, -0x46010001, R24, P5 ;  /* 0xb9feffff0a147825 */ /* 0x000fe200028e0418 */
[----:B------:R-:W-:-:S03]  /*2f9a0*/  IADD3 R16, P5, PT, R11, R16, RZ ;  /* 0x000000100b107210 */ /* 0x000fc60007fbe0ff */
[----:B------:R-:W-:Y:S01]  /*2f9b0*/  IMAD.WIDE.U32.X R8, R52, R52, R8, P4 ;  /* 0x0000003434087225 */ /* 0x000fe200020e0408 */
[----:B------:R-:W-:Y:S02]  /*2f9c0*/  IADD3.X R11, P1, PT, RZ, R20, RZ, P1, !PT ;  /* 0x00000014ff0b7210 */ /* 0x000fe40000f3e4ff */
[----:B------:R-:W-:Y:S01]  /*2f9d0*/  IADD3 R7, P4, PT, R17, R22, RZ ;  /* 0x0000001611077210 */ /* 0x000fe20007f9e0ff */
[----:B------:R-:W-:Y:S01]  /*2f9e0*/  IMAD.WIDE.U32 R22, R10, -0x4eac0001, RZ ;  /* 0xb153ffff0a167825 */ /* 0x000fe200078e00ff */
[----:B------:R-:W-:Y:S02]  /*2f9f0*/  IADD3.X R17, P5, PT, R18, R29, RZ, P5, !PT ;  /* 0x0000001d12117210 */ /* 0x000fe40002fbe4ff */
[----:B------:R-:W-:Y:S01]  /*2fa00*/  IADD3.X R29, P3, PT, RZ, R8, RZ, P3, !PT ;  /* 0x00000008ff1d7210 */ /* 0x000fe20001f7e4ff */
[----:B------:R-:W-:Y:S01]  /*2fa10*/  IMAD.WIDE.U32 R18, R34, R33, RZ ;  /* 0x0000002122127225 */ /* 0x000fe200078e00ff */
[----:B------:R-:W-:Y:S02]  /*2fa20*/  IADD3.X R11, P6, PT, RZ, R11, RZ, P6, !PT ;  /* 0x0000000bff0b7210 */ /* 0x000fe400037de4ff */
[----:B------:R-:W-:Y:S01]  /*2fa30*/  IADD3.X R29, P5, PT, RZ, R29, RZ, P5, !PT ;  /* 0x0000001dff1d7210 */ /* 0x000fe20002fbe4ff */
[----:B------:R-:W-:Y:S01]  /*2fa40*/  IMAD.WIDE.U32 R26, R6, -0x4eac0001, RZ ;  /* 0xb153ffff061a7825 */ /* 0x000fe200078e00ff */
[----:B------:R-:W-:-:S02]  /*2fa50*/  IADD3.X R90, PT, PT, RZ, RZ, R21, P6, P1 ;  /* 0x000000ffff5a7210 */ /* 0x000fc400037e2415 */
[----:B------:R-:W-:Y:S01]  /*2fa60*/  IADD3 R102, P1, PT, R98, R7, RZ ;  /* 0x0000000762667210 */ /* 0x000fe20007f3e0ff */
[----:B------:R-:W-:Y:S01]  /*2fa70*/  IMAD.X R101, RZ, RZ, RZ, P2 ;  /* 0x000000ffff657224 */ /* 0x000fe200010e06ff */
[----:B------:R-:W-:Y:S01]  /*2fa80*/  IADD3.X R98, PT, PT, RZ, RZ, R9, P5, P3 ;  /* 0x000000ffff627210 */ /* 0x000fe20002fe6409 */
[----:B------:R-:W-:Y:S01]  /*2fa90*/  IMAD.WIDE.U32 R20, P5, R52, R30, R18 ;  /* 0x0000001e34147225 */ /* 0x000fe200078a0012 */
[----:B------:R-:W-:Y:S02]  /*2faa0*/  IADD3 RZ, P2, PT, R12, R26, RZ ;  /* 0x0000001a0cff7210 */ /* 0x000fe40007f5e0ff */
[----:B------:R-:W-:Y:S01]  /*2fab0*/  IADD3.X R101, PT, PT, R101, RZ, RZ, P4, P0 ;  /* 0x000000ff65657210 */ /* 0x000fe200027e04ff */
[----:B------:R-:W-:-:S04]  /*2fac0*/  IMAD.WIDE.U32 R24, P3, R6, 0x1eabfffe, R22 ;  /* 0x1eabfffe06187825 */ /* 0x000fc80007860016 */
[----:B------:R-:W-:Y:S01]  /*2fad0*/  IMAD.WIDE.U32 R18, R10, -0x94f09dc, RZ ;  /* 0xf6b0f6240a127825 */ /* 0x000fe200078e00ff */
[----:B------:R-:W-:-:S03]  /*2fae0*/  IADD3 R99, P6, PT, R24, R27, RZ ;  /* 0x0000001b18637210 */ /* 0x000fc60007fde0ff */
[----:B------:R-:W-:Y:S01]  /*2faf0*/  IMAD.WIDE.U32 R8, R30, R33, RZ ;  /* 0x000000211e087225 */ /* 0x000fe200078e00ff */
[----:B------:R-:W-:-:S03]  /*2fb00*/  IADD3.X RZ, P2, PT, R13, R99, RZ, P2, !PT ;  /* 0x000000630dff7210 */ /* 0x000fc6000175e4ff */
[----:B------:R-:W-:Y:S02]  /*2fb10*/  IMAD.X R23, RZ, RZ, RZ, P5 ;  /* 0x000000ffff177224 */ /* 0x000fe400028e06ff */
[----:B------:R-:W-:-:S04]  /*2fb20*/  IMAD.WIDE.U32 R94, P5, R6, 0x6730d2a0, R18 ;  /* 0x6730d2a0065e7825 */ /* 0x000fc800078a0012 */
[----:B------:R-:W-:Y:S01]  /*2fb30*/  IMAD.X R27, RZ, RZ, RZ, P3 ;  /* 0x000000ffff1b7224 */ /* 0x000fe200018e06ff */
[----:B------:R-:W-:Y:S01]  /*2fb40*/  IADD3 R9, P3, PT, R20, R9, RZ ;  /* 0x0000000914097210 */ /* 0x000fe20007f7e0ff */
[----:B------:R-:W-:-:S04]  /*2fb50*/  IMAD.WIDE.U32 R18, R6, -0x4eac0001, R12 ;  /* 0xb153ffff06127825 */ /* 0x000fc800078e000c */
[----:B------:R-:W-:Y:S02]  /*2fb60*/  IMAD.MOV.U32 R26, RZ, RZ, R25 ;  /* 0x000000ffff1a7224 */ /* 0x000fe400078e0019 */
[----:B------:R-:W-:Y:S02]  /*2fb70*/  IMAD.MOV.U32 R22, RZ, RZ, R21 ;  /* 0x000000ffff167224 */ /* 0x000fe400078e0015 */
[----:B------:R-:W-:Y:S02]  /*2fb80*/  IMAD.IADD R7, R19, 0x1, R24 ;  /* 0x0000000113077824 */ /* 0x000fe400078e0218 */
[----:B------:R-:W-:Y:S01]  /*2fb90*/  IMAD.WIDE.U32.X R22, R52, R34, R22, P3 ;  /* 0x0000002234167225 */ /* 0x000fe200018e0416 */
[----:B------:R-:W-:-:S03]  /*2fba0*/  IADD3 RZ, P3, PT, R50, R8, RZ ;  /* 0x0000000832ff7210 */ /* 0x000fc60007f7e0ff */
[----:B------:R-:W-:Y:S01]  /*2fbb0*/  IMAD.WIDE.U32.X R24, R10, 0x1eabfffe, R26, P6 ;  /* 0x1eabfffe0a187825 */ /* 0x000fe200030e041a */
[----:B------:R-:W-:Y:S02]  /*2fbc0*/  IADD3 R18, P6, PT, R11, R18, RZ ;  /* 0x000000120b127210 */ /* 0x000fe40007fde0ff */
[----:B------:R-:W-:Y:S01]  /*2fbd0*/  IADD3.X RZ, P3, PT, R51, R9, RZ, P3, !PT ;  /* 0x0000000933ff7210 */ /* 0x000fe20001f7e4ff */
[----:B------:R-:W-:Y:S01]  /*2fbe0*/  IMAD.WIDE.U32 R96, R6, -0x94f09dc, RZ ;  /* 0xf6b0f62406607825 */ /* 0x000fe200078e00ff */
[----:B------:R-:W-:Y:S02]  /*2fbf0*/  IADD3.X R19, P6, PT, R7, R90, RZ, P6, !PT ;  /* 0x0000005a07137210 */ /* 0x000fe400037de4ff */
[----:B------:R-:W-:Y:S01]  /*2fc00*/  IADD3.X R7, P2, PT, RZ, R24, RZ, P2, !PT ;  /* 0x00000018ff077210 */ /* 0x000fe2000175e4ff */
[----:B------:R-:W-:Y:S01]  /*2fc10*/  IMAD.WIDE.U32 R8, R33, R30, R50 ;  /* 0x0000001e21087225 */ /* 0x000fe200078e0032 */
[----:B------:R-:W-:Y:S02]  /*2fc20*/  IADD3 R97, P4, PT, R94, R97, RZ ;  /* 0x000000615e617210 */ /* 0x000fe40007f9e0ff */
[----:B------:R-:W-:Y:S01]  /*2fc30*/  IADD3 RZ, P0, PT, R14, R96, RZ ;  /* 0x000000600eff7210 */ /* 0x000fe20007f1e0ff */
[----:B------:R-:W-:Y:S01]  /*2fc40*/  IMAD.X R21, RZ, RZ, RZ, P5 ;  /* 0x000000ffff157224 */ /* 0x000fe200028e06ff */
[----:B------:R-:W-:Y:S01]  /*2fc50*/  IADD3.X R7, P6, PT, RZ, R7, RZ, P6, !PT ;  /* 0x00000007ff077210 */ /* 0x000fe200037de4ff */
[----:B------:R-:W-:Y:S01]  /*2fc60*/  IMAD.IADD R9, R9, 0x1, R20 ;  /* 0x0000000109097824 */ /* 0x000fe200078e0214 */
[----:B------:R-:W-:Y:S01]  /*2fc70*/  IADD3 R8, P5, PT, R29, R8, RZ ;  /* 0x000000081d087210 */ /* 0x000fe20007fbe0ff */
[----:B------:R-:W-:Y:S01]  /*2fc80*/  IMAD.WIDE.U32 R12, R6, -0x94f09dc, R14 ;  /* 0xf6b0f624060c7825 */ /* 0x000fe200078e000e */
[----:B------:R-:W-:-:S02]  /*2fc90*/  IADD3.X RZ, P0, PT, R15, R97, RZ, P0, !PT ;  /* 0x000000610fff7210 */ /* 0x000fc4000071e4ff */
[----:B------:R-:W-:Y:S01]  /*2fca0*/  IADD3.X R25, PT, PT, RZ, RZ, R25, P6, P2 ;  /* 0x000000ffff197210 */ /* 0x000fe200037e4419 */
[----:B------:R-:W-:Y:S01]  /*2fcb0*/  IMAD.MOV.U32 R20, RZ, RZ, R95 ;  /* 0x000000ffff147224 */ /* 0x000fe200078e005f */
[----:B------:R-:W-:Y:S01]  /*2fcc0*/  IADD3.X R9, P5, PT, R9, R98, RZ, P5, !PT ;  /* 0x0000006209097210 */ /* 0x000fe20002fbe4ff */
[----:B------:R-:W-:Y:S01]  /*2fcd0*/  IMAD.IADD R94, R13, 0x1, R94 ;  /* 0x000000010d5e7824 */ /* 0x000fe200078e025e */
[----:B------:R-:W-:Y:S01]  /*2fce0*/  IADD3.X R29, P2, PT, RZ, R22, RZ, P3, !PT ;  /* 0x00000016ff1d7210 */ /* 0x000fe20001f5e4ff */
[C---:B------:R-:W-:Y:S01]  /*2fcf0*/  IMAD.WIDE.U32 R14, R10.reuse, -0xc7aed41, RZ ;  /* 0xf38512bf0a0e7825 */ /* 0x040fe200078e00ff */
[----:B------:R-:W-:Y:S02]  /*2fd00*/  IADD3 R12, P6, PT, R7, R12, RZ ;  /* 0x0000000c070c7210 */ /* 0x000fe40007fde0ff */
[----:B------:R-:W-:Y:S01]  /*2fd10*/  IADD3.X R29, P5, PT, RZ, R29, RZ, P5, !PT ;  /* 0x0000001dff1d7210 */ /* 0x000fe20002fbe4ff */
[----:B------:R-:W-:Y:S01]  /*2fd20*/  IMAD.WIDE.U32.X R20, R10, 0x6730d2a0, R20, P4 ;  /* 0x6730d2a00a147825 */ /* 0x000fe200020e0414 */
[----:B------:R-:W-:-:S02]  /*2fd30*/  IADD3.X R13, P4, PT, R94, R25, RZ, P6, !PT ;  /* 0x000000195e0d7210 */ /* 0x000fc4000379e4ff */
[----:B------:R-:W-:Y:S01]  /*2fd40*/  IADD3.X R90, PT, PT, RZ, RZ, R23, P5, P2 ;  /* 0x000000ffff5a7210 */ /* 0x000fe20002fe4417 */
[----:B------:R-:W-:Y:S01]  /*2fd50*/  IMAD.WIDE.U32 R24, R6, -0xc7aed41, RZ ;  /* 0xf38512bf06187825 */ /* 0x000fe200078e00ff */
[----:B------:R-:W-:Y:S02]  /*2fd60*/  IADD3.X R99, P0, PT, RZ, R20, RZ, P0, !PT ;  /* 0x00000014ff637210 */ /* 0x000fe4000071e4ff */
[----:B------:R-:W-:Y:S01]  /*2fd70*/  IADD3.X R11, P1, PT, R4, R101, RZ, P1, !PT ;  /* 0x00000065040b7210 */ /* 0x000fe20000f3e4ff */
        /* <DEDUP_REMOVED lines=19> */
[----:B------:R-:W-:Y:S02]  /*2feb0*/  IMAD.MOV.U32 R24, RZ, RZ, R21 ;  /* 0x000000ffff187224 */ /* 0x000fe400078e0015 */
[----:B------:R-:W-:Y:S02]  /*2fec0*/  IMAD.MOV.U32 R50, RZ, RZ, R27 ;  /* 0x000000ffff327224 */ /* 0x000fe400078e001b */
[----:B------:R-:W-:Y:S01]  /*2fed0*/  IMAD.IADD R4, R17, 0x1, R26 ;  /* 0x0000000111047824 */ /* 0x000fe200078e021a */
[----:B------:R-:W-:Y:S01]  /*2fee0*/  IADD3 R26, P3, PT, R29, R14, RZ ;  /* 0x0000000e1d1a7210 */ /* 0x000fe20007f7e0ff */
[----:B------:R-:W-:Y:S02]  /*2fef0*/  IMAD.IADD R11, R15, 0x1, R20 ;  /* 0x000000010f0b7824 */ /* 0x000fe400078e0214 */
[----:B------:R-:W-:Y:S01]  /*2ff00*/  IMAD.WIDE.U32.X R14, R52, R28, R24, P5 ;  /* 0x0000001c340e7225 */ /* 0x000fe200028e0418 */
[----:B------:R-:W-:Y:S02]  /*2ff10*/  IADD3 R98, P5, PT, R99, R16, RZ ;  /* 0x0000001063627210 */ /* 0x000fe40007fbe0ff */
[----:B------:R-:W-:Y:S01]  /*2ff20*/  IADD3.X R27, P3, PT, R11, R90, RZ, P3, !PT ;  /* 0x0000005a0b1b7210 */ /* 0x000fe20001f7e4ff */
[----:B------:R-:W-:Y:S01]  /*2ff30*/  IMAD.WIDE.U32.X R16, R10, 0x64774b84, R50, P6 ;  /* 0x64774b840a107825 */ /* 0x000fe200030e0432 */
[----:B------:R-:W-:-:S02]  /*2ff40*/  IADD3.X R100, P0, PT, RZ, R14, RZ, P0, !PT ;  /* 0x0000000eff647210 */ /* 0x000fc4000071e4ff */
        /* <DEDUP_REMOVED lines=29> */
[----:B------:R-:W-:-:S03]  /*30120*/  IADD3.X RZ, P3, PT, RZ, R15, RZ, P3, !PT ;  /* 0x0000000fffff7210 */ /* 0x000fc60001f7e4ff */
[----:B------:R-:W-:Y:S01]  /*30130*/  IMAD.WIDE.U32 R94, R53, R30, RZ ;  /* 0x0000001e355e7225 */ /* 0x000fe200078e00ff */
[----:B------:R-:W-:-:S03]  /*30140*/  IADD3.X R7, P3, PT, RZ, R7, RZ, P3, !PT ;  /* 0x00000007ff077210 */ /* 0x000fc60001f7e4ff */
[----:B------:R-:W-:-:S04]  /*30150*/  IMAD.WIDE.U32 R16, R6, 0x397fe69a, RZ ;  /* 0x397fe69a06107825 */ /* 0x000fc800078e00ff */
[----:B------:R-:W-:Y:S02]  /*30160*/  IMAD.MOV.U32 R18, RZ, RZ, R21 ;  /* 0x000000ffff127224 */ /* 0x000fe400078e0015 */
[----:B------:R-:W-:Y:S02]  /*30170*/  IMAD.X R25, RZ, RZ, RZ, P5 ;  /* 0x000000ffff197224 */ /* 0x000fe400028e06ff */
[----:B------:R-:W-:Y:S01]  /*30180*/  IMAD.WIDE.U32.X R18, R10, 0x4b1ba7b6, R18, P6 ;  /* 0x4b1ba7b60a127825 */ /* 0x000fe200030e0412 */
[----:B------:R-:W-:-:S03]  /*30190*/  IADD3 R105, P6, PT, R22, R17, RZ ;  /* 0x0000001116697210 */ /* 0x000fc60007fde0ff */
[----:B------:R-:W-:-:S04]  /*301a0*/  IMAD.WIDE.U32 R96, R35, R30, RZ ;  /* 0x0000001e23607225 */ /* 0x000fc800078e00ff */
[----:B------:R-:W-:-:S04]  /*301b0*/  IMAD.WIDE.U32 R94, P5, R34, R35, R94 ;  /* 0x00000023225e7225 */ /* 0x000fc800078a005e */
[----:B------:R-:W-:Y:S01]  /*301c0*/  IMAD.MOV.U32 R24, RZ, RZ, R23 ;  /* 0x000000ffff187224 */ /* 0x000fe200078e0017 */
[----:B------:R-:W-:Y:S01]  /*301d0*/  IADD3.X R23, PT, PT, RZ, RZ, R51, P3, P0 ;  /* 0x000000ffff177210 */ /* 0x000fe20001fe0433 */
[----:B------:R-:W-:Y:S01]  /*301e0*/  IMAD.WIDE.U32 R50, R32, R30, RZ ;  /* 0x0000001e20327225 */ /* 0x000fe200078e00ff */
[----:B------:R-:W-:Y:S02]  /*301f0*/  IADD3 R21, P3, PT, R94, R97, RZ ;  /* 0x000000615e157210 */ /* 0x000fe40007f7e0ff */
[----:B------:R-:W-:Y:S01]  /*30200*/  IADD3 RZ, P0, PT, R12, R96, RZ ;  /* 0x000000600cff7210 */ /* 0x000fe20007f1e0ff */
[----:B------:R-:W-:Y:S01]  /*30210*/  IMAD.WIDE.U32.X R10, R10, 0x1a0111ea, R24, P6 ;  /* 0x1a0111ea0a0a7825 */ /* 0x000fe200030e0418 */
[----:B------:R-:W-:Y:S02]  /*30220*/  IADD3 R103, P6, PT, R103, R4, RZ ;  /* 0x0000000467677210 */ /* 0x000fe40007fde0ff */
[----:B------:R-:W-:Y:S01]  /*30230*/  IADD3.X RZ, P0, PT, R13, R21, RZ, P0, !PT ;  /* 0x000000150dff7210 */ /* 0x000fe2000071e4ff */
[----:B------:R-:W-:Y:S01]  /*30240*/  IMAD.X R4, RZ, RZ, RZ, P1 ;  /* 0x000000ffff047224 */ /* 0x000fe200008e06ff */
[----:B------:R-:W-:Y:S01]  /*30250*/  IADD3 RZ, P1, PT, R26, R16, RZ ;  /* 0x000000101aff7210 */ /* 0x000fe20007f3e0ff */
[----:B------:R-:W-:-:S03]  /*30260*/  IMAD.WIDE.U32 R16, R6, 0x434bacd7, R8 ;  /* 0x434bacd706107825 */ /* 0x000fc600078e0008 */
        /* <DEDUP_REMOVED lines=8> */
[----:B------:R-:W-:Y:S02]  /*302f0*/  IMAD.IADD R94, R9, 0x1, R94 ;  /* 0x00000001095e7824 */ /* 0x000fe400078e025e */
[----:B------:R-:W-:-:S03]  /*30300*/  IMAD.WIDE.U32 R24, P5, R32, R34, R12 ;  /* 0x0000002220187225 */ /* 0x000fc600078a000c */
[----:B------:R-:W-:Y:S01]  /*30310*/  IADD3.X R9, P4, PT, R94, R23, RZ, P4, !PT ;  /* 0x000000175e097210 */ /* 0x000fe2000279e4ff */
[----:B------:R-:W-:Y:S01]  /*30320*/  IMAD.WIDE.U32.X R12, R34, R53, R20, P3 ;  /* 0x00000035220c7225 */ /* 0x000fe200018e0414 */
[----:B------:R-:W-:Y:S02]  /*30330*/  IADD3 R7, P6, PT, R24, R51, RZ ;  /* 0x0000003318077210 */ /* 0x000fe40007fde0ff */
[----:B------:R-:W-:Y:S01]  /*30340*/  IADD3 RZ, P3, PT, R98, R50, RZ ;  /* 0x0000003262ff7210 */ /* 0x000fe20007f7e0ff */
[----:B------:R-:W-:Y:S01]  /*30350*/  IMAD.WIDE.U32 R20, R6, 0x397fe69a, R26 ;  /* 0x397fe69a06147825 */ /* 0x000fe200078e001a */
[----:B------:R-:W-:Y:S02]  /*30360*/  IADD3.X R23, P0, PT, RZ, R12, RZ, P0, !PT ;  /* 0x0000000cff177210 */ /* 0x000fe4000071e4ff */
[----:B------:R-:W-:Y:S01]  /*30370*/  IADD3.X RZ, P3, PT, R99, R7, RZ, P3, !PT ;  /* 0x0000000763ff7210 */ /* 0x000fe20001f7e4ff */
[----:B------:R-:W-:Y:S01]  /*30380*/  IMAD.WIDE.U32 R6, R32, R30, R98 ;  /* 0x0000001e20067225 */ /* 0x000fe200078e0062 */
[----:B------:R-:W-:-:S02]  /*30390*/  IADD3.X R23, P4, PT, RZ, R23, RZ, P4, !PT ;  /* 0x00000017ff177210 */ /* 0x000fc4000279e4ff */
[----:B------:R-:W-:Y:S01]  /*303a0*/  IADD3.X R99, P2, PT, RZ, R18, RZ, P2, !PT ;  /* 0x00000012ff637210 */ /* 0x000fe2000175e4ff */
[----:B------:R-:W-:Y:S01]  /*303b0*/  IMAD.X R17, RZ, RZ, RZ, P5 ;  /* 0x000000ffff117224 */ /* 0x000fe200028e06ff */
[----:B------:R-:W-:Y:S01]  /*303c0*/  IADD3 R100, P5, PT, R100, R103, RZ ;  /* 0x0000006764647210 */ /* 0x000fe20007fbe0ff */
[----:B------:R-:W-:Y:S01]  /*303d0*/  IMAD.WIDE.U32 R50, R33, R30, RZ ;  /* 0x0000001e21327225 */ /* 0x000fe200078e00ff */
[----:B------:R-:W-:Y:S02]  /*303e0*/  IADD3.X R13, PT, PT, RZ, RZ, R13, P4, P0 ;  /* 0x000000ffff0d7210 */ /* 0x000fe400027e040d */
[----:B------:R-:W-:Y:S01]  /*303f0*/  IADD3 R26, P0, PT, R49, R16, RZ ;  /* 0x00000010311a7210 */ /* 0x000fe20007f1e0ff */
[----:B------:R-:W-:Y:S01]  /*30400*/  IMAD.MOV.U32 R16, RZ, RZ, R25 ;  /* 0x000000ffff107224 */ /* 0x000fe200078e0019 */
[----:B------:R-:W-:Y:S01]  /*30410*/  IADD3 R12, P4, PT, R23, R6, RZ ;  /* 0x00000006170c7210 */ /* 0x000fe20007f9e0ff */
[----:B------:R-:W-:Y:S01]  /*30420*/  IMAD R23, R15, -0x30003, RZ ;  /* 0xfffcfffd0f177824 */ /* 0x000fe200078e02ff */
[----:B------:R-:W-:Y:S01]  /*30430*/  IADD3.X R101, P5, PT, R101, R4, RZ, P5, !PT ;  /* 0x0000000465657210 */ /* 0x000fe20002fbe4ff */
[----:B------:R-:W-:Y:S01]  /*30440*/  IMAD.IADD R4, R7, 0x1, R24 ;  /* 0x0000000107047824 */ /* 0x000fe200078e0218 */
[----:B------:R-:W-:Y:S01]  /*30450*/  IADD3.X R27, P0, PT, R29, R90, RZ, P0, !PT ;  /* 0x0000005a1d1b7210 */ /* 0x000fe2000071e4ff */
[----:B------:R-:W-:-:S03]  /*30460*/  IMAD.WIDE.U32 R6, R14, -0x30003, RZ ;  /* 0xfffcfffd0e067825 */ /* 0x000fc600078e00ff */
[----:B------:R-:W-:Y:S01]  /*30470*/  IADD3.X R13, P4, PT, R4, R13, RZ, P4, !PT ;  /* 0x0000000d040d7210 */ /* 0x000fe2000279e4ff */
[----:B------:R-:W-:Y:S01]  /*30480*/  IMAD R23, R14, -0x760c0004, R23 ;  /* 0x89f3fffc0e177824 */ /* 0x000fe200078e0217 */
[----:B------:R-:W-:Y:S01]  /*30490*/  IADD3.X R99, P0, PT, RZ, R99, RZ, P0, !PT ;  /* 0x00000063ff637210 */ /* 0x000fe2000071e4ff */
[----:B------:R-:W-:-:S03]  /*304a0*/  IMAD.WIDE.U32.X R16, R158, R34, R16, P6 ;  /* 0x000000229e107225 */ /* 0x000fc600030e0410 */
[----:B------:R-:W-:Y:S01]  /*304b0*/  IADD3.X R90, PT, PT, RZ, RZ, R19, P0, P2 ;  /* 0x000000ffff5a7210 */ /* 0x000fe200007e4413 */
[----:B------:R-:W-:Y:S01]  /*304c0*/  IMAD.IADD R4, R7, 0x1, R23 ;  /* 0x0000000107047824 */ /* 0x000fe200078e0217 */
[----:B------:R-:W-:Y:S01]  /*304d0*/  IADD3.X R29, P3, PT, RZ, R16, RZ, P3, !PT ;  /* 0x00000010ff1d7210 */ /* 0x000fe20001f7e4ff */
[----:B------:R-:W-:-:S03]  /*304e0*/  IMAD.WIDE.U32 R24, R52, R30, RZ ;  /* 0x0000001e34187225 */ /* 0x000fc600078e00ff */
[----:B------:R-:W-:Y:S01]  /*304f0*/  IADD3.X R29, P4, PT, RZ, R29, RZ, P4, !PT ;  /* 0x0000001dff1d7210 */ /* 0x000fe2000279e4ff */
[----:B------:R-:W-:-:S03]  /*30500*/  IMAD.WIDE.U32 R94, R4, -0x5555, RZ ;  /* 0xffffaaab045e7825 */ /* 0x000fc600078e00ff */
[----:B------:R-:W-:Y:S01]  /*30510*/  IADD3.X R49, PT, PT, RZ, RZ, R17, P4, P3 ;  /* 0x000000ffff317210 */ /* 0x000fe200027e6411 */
        /* <DEDUP_REMOVED lines=9> */
[----:B------:R-:W-:-:S03]  /*305b0*/  IMAD.WIDE.U32 R18, R6, -0x5555, R14 ;  /* 0xffffaaab06127825 */ /* 0x000fc600078e000e */
[----:B------:R-:W-:Y:S01]  /*305c0*/  IADD3.X RZ, P2, PT, R15, R97, RZ, P2, !PT ;  /* 0x000000610fff7210 */ /* 0x000fe2000175e4ff */
[----:B------:R-:W-:Y:S02]  /*305d0*/  IMAD.IADD R21, R21, 0x1, R22 ;  /* 0x0000000115157824 */ /* 0x000fe400078e0216 */
[----:B------:R-:W-:Y:S01]  /*305e0*/  IMAD.X R23, RZ, RZ, RZ, P4 ;  /* 0x000000ffff177224 */ /* 0x000fe200020e06ff */
[----:B------:R-:W-:Y:S01]  /*305f0*/  IADD3 RZ, P4, PT, RZ, R18, RZ ;  /* 0x00000012ffff7210 */ /* 0x000fe20007f9e0ff */
[----:B------:R-:W-:Y:S01]  /*30600*/  IMAD.MOV.U32 R22, RZ, RZ, R95 ;  /* 0x000000ffff167224 */ /* 0x000fe200078e005f */
[----:B------:R-:W-:Y:S01]  /*30610*/  IADD3.X R95, P1, PT, RZ, R10, RZ, P1, !PT ;  /* 0x0000000aff5f7210 */ /* 0x000fe20000f3e4ff */
[----:B------:R-:W-:Y:S02]  /*30620*/  IMAD.MOV.U32 R16, RZ, RZ, R25 ;  /* 0x000000ffff107224 */ /* 0x000fe400078e0019 */
[----:B------:R-:W-:Y:S02]  /*30630*/  IMAD.IADD R7, R19, 0x1, R94 ;  /* 0x0000000113077824 */ /* 0x000fe400078e025e */
[----:B------:R-:W-:-:S03]  /*30640*/  IMAD.WIDE.U32 R14, R33, R30, R26 ;  /* 0x0000001e210e7225 */ /* 0x000fc600078e001a */
[----:B------:R-:W-:Y:S01]  /*30650*/  IADD3.X RZ, P4, PT, RZ, R7, RZ, P4, !PT ;  /* 0x00000007ffff7210 */ /* 0x000fe2000279e4ff */
[----:B------:R-:W-:Y:S01]  /*30660*/  IMAD.WIDE.U32.X R18, R4, -0x46010001, R22, P6 ;  /* 0xb9feffff04127825 */ /* 0x000fe200030e0416 */
[----:B------:R-:W-:-:S03]  /*30670*/  IADD3 R14, P6, PT, R29, R14, RZ ;  /* 0x0000000e1d0e7210 */ /* 0x000fc60007fde0ff */
[----:B------:R-:W-:Y:S01]  /*30680*/  IMAD.WIDE.U32.X R16, R52, R34, R16, P0 ;  /* 0x0000002234107225 */ /* 0x000fe200000e0410 */
[----:B------:R-:W-:Y:S02]  /*30690*/  IADD3 R20, P0, PT, R99, R20, RZ ;  /* 0x0000001463147210 */ /* 0x000fe40007f1e0ff */
[----:B------:R-:W-:Y:S01]  /*306a0*/  IADD3.X R29, P2, PT, RZ, R18, RZ, P2, !PT ;  /* 0x00000012ff1d7210 */ /* 0x000fe2000175e4ff */
[----:B------:R-:W-:Y:S01]  /*306b0*/  IMAD.IADD R24, R15, 0x1, R24 ;  /* 0x000000010f187824 */ /* 0x000fe200078e0218 */
[----:B------:R-:W-:Y:S01]  /*306c0*/  IADD3.X R21, P0, PT, R21, R90, RZ, P0, !PT ;  /* 0x0000005a15157210 */ /* 0x000fe2000071e4ff */
[----:B------:R-:W-:Y:S01]  /*306d0*/  IMAD.WIDE.U32 R22, R4, -0x4eac0001, RZ ;  /* 0xb153ffff04167825 */ /* 0x000fe200078e00ff */
[----:B------:R-:W-:Y:S02]  /*306e0*/  IADD3.X R29, P4, PT, RZ, R29, RZ, P4, !PT ;  /* 0x0000001dff1d7210 */ /* 0x000fe4000279e4ff */
[----:B------:R-:W-:Y:S01]  /*306f0*/  IADD3.X R15, P6, PT, R24, R49, RZ, P6, !PT ;  /* 0x00000031180f7210 */ /* 0x000fe200037de4ff */
[----:B------:R-:W-:Y:S01]  /*30700*/  IMAD.WIDE.U32 R24, R6, -0x4eac0001, RZ ;  /* 0xb153ffff06187825 */ /* 0x000fe200078e00ff */
[----:B------:R-:W-:-:S02]  /*30710*/  IADD3.X R95, P0, PT, RZ, R95, RZ, P0, !PT ;  /* 0x0000005fff5f7210 */ /* 0x000fc4000071e4ff */
[----:B------:R-:W-:Y:S01]  /*30720*/  IADD3.X R49, P3, PT, RZ, R16, RZ, P3, !PT ;  /* 0x00000010ff317210 */ /* 0x000fe20001f7e4ff */
[----:B------:R-:W-:Y:S01]  /*30730*/  IMAD.WIDE.U32 R50, R6, -0x94f09dc, RZ ;  /* 0xf6b0f62406327825 */ /* 0x000fe200078e00ff */
[----:B------:R-:W-:Y:S02]  /*30740*/  IADD3.X R90, PT, PT, RZ, RZ, R19, P4, P2 ;  /* 0x000000ffff5a7210 */ /* 0x000fe400027e4413 */
[----:B------:R-:W-:Y:S01]  /*30750*/  IADD3.X R96, PT, PT, RZ, RZ, R11, P0, P1 ;  /* 0x000000ffff607210 */ /* 0x000fe200007e240b */
[----:B------:R-:W-:Y:S01]  /*30760*/  IMAD.WIDE.U32 R18, R4, -0x94f09dc, RZ ;  /* 0xf6b0f62404127825 */ /* 0x000fe200078e00ff */
[----:B------:R-:W-:Y:S02]  /*30770*/  IADD3.X R49, P6, PT, RZ, R49, RZ, P6, !PT ;  /* 0x00000031ff317210 */ /* 0x000fe400037de4ff */
[----:B------:R-:W-:Y:S01]  /*30780*/  IADD3 RZ, P0, PT, R8, R24, RZ ;  /* 0x0000001808ff7210 */ /* 0x000fe20007f1e0ff */
[----:B------:R-:W-:Y:S01]  /*30790*/  IMAD.WIDE.U32 R22, P1, R6, 0x1eabfffe, R22 ;  /* 0x1eabfffe06167825 */ /* 0x000fe20007820016 */
[----:B------:R-:W-:-:S03]  /*307a0*/  IADD3.X R94, PT, PT, RZ, RZ, R17, P6, P3 ;  /* 0x000000ffff5e7210 */ /* 0x000fc600037e6411 */
[----:B------:R-:W-:Y:S01]  /*307b0*/  IMAD.WIDE.U32 R10, R34, R30, RZ ;  /* 0x0000001e220a7225 */ /* 0x000fe200078e00ff */
[----:B------:R-:W-:-:S03]  /*307c0*/  IADD3 R97, P2, PT, R22, R25, RZ ;  /* 0x0000001916617210 */ /* 0x000fc60007f5e0ff */
[----:B------:R-:W-:Y:S01]  /*307d0*/  IMAD.WIDE.U32 R26, P3, R6, 0x6730d2a0, R18 ;  /* 0x6730d2a0061a7825 */ /* 0x000fe20007860012 */
[----:B------:R-:W-:-:S03]  /*307e0*/  IADD3.X RZ, P0, PT, R9, R97, RZ, P0, !PT ;  /* 0x0000006109ff7210 */ /* 0x000fc6000071e4ff */
        /* <DEDUP_REMOVED lines=15> */
[----:B------:R-:W-:Y:S01]  /*308e0*/  IMAD.WIDE.U32 R8, R30, R30, R20 ;  /* 0x0000001e1e087225 */ /* 0x000fe200078e0014 */
[----:B------:R-:W-:Y:S02]  /*308f0*/  IADD3.X RZ, P2, PT, R21, R17, RZ, P2, !PT ;  /* 0x0000001115ff7210 */ /* 0x000fe4000175e4ff */
[----:B------:R-:W-:Y:S01]  /*30900*/  IADD3.X R17, P3, PT, R7, R90, RZ, P3, !PT ;  /* 0x0000005a07117210 */ /* 0x000fe20001f7e4ff */
[----:B------:R-:W-:Y:S01]  /*30910*/  IMAD.MOV.U32 R18, RZ, RZ, R11 ;  /* 0x000000ffff127224 */ /* 0x000fe200078e000b */
[----:B------:R-:W-:Y:S01]  /*30920*/  IADD3.X R7, P0, PT, RZ, R22, RZ, P0, !PT ;  /* 0x00000016ff077210 */ /* 0x000fe2000071e4ff */
[----:B------:R-:W-:Y:S02]  /*30930*/  IMAD.IADD R21, R9, 0x1, R10 ;  /* 0x0000000109157824 */ /* 0x000fe400078e020a */
[----:B------:R-:W-:Y:S01]  /*30940*/  IMAD.WIDE.U32 R12, R6, -0x94f09dc, R12 ;  /* 0xf6b0f624060c7825 */ /* 0x000fe200078e000c */
[----:B------:R-:W-:-:S03]  /*30950*/  IADD3.X R7, P3, PT, RZ, R7, RZ, P3, !PT ;  /* 0x00000007ff077210 */ /* 0x000fc60001f7e4ff */
[----:B------:R-:W-:Y:S01]  /*30960*/  IMAD.MOV.U32 R24, RZ, RZ, R27 ;  /* 0x000000ffff187224 */ /* 0x000fe200078e001b */
        /* <DEDUP_REMOVED lines=15> */
[----:B------:R-:W-:Y:S01]  /*30a60*/  IMAD.WIDE.U32 R12, P2, R34, R31, R12 ;  /* 0x0000001f220c7225 */ /* 0x000fe2000784000c */
[----:B------:R-:W-:Y:S02]  /*30a70*/  IADD3 R20, P0, PT, R95, R100, RZ ;  /* 0x000000645f147210 */ /* 0x000fe40007f1e0ff */
        /* <DEDUP_REMOVED lines=8> */
[----:B------:R-:W-:Y:S02]  /*30b00*/  IADD3.X RZ, P2, PT, R21, R11, RZ, P2, !PT ;  /* 0x0000000b15ff7210 */ /* 0x000fe4000175e4ff */
[----:B------:R-:W-:Y:S01]  /*30b10*/  IADD3 RZ, P1, PT, R14, R24, RZ ;  /* 0x000000180eff7210 */ /* 0x000fe20007f3e0ff */
[----:B------:R-:W-:Y:S01]  /*30b20*/  IMAD.WIDE.U32 R10, R30, R31, R20 ;  /* 0x0000001f1e0a7225 */ /* 0x000fe200078e0014 */
[----:B------:R-:W-:-:S03]  /*30b30*/  IADD3 R25, P3, PT, R22, R25, RZ ;  /* 0x0000001916197210 */ /* 0x000fc60007f7e0ff */
[----:B------:R-:W-:Y:S01]  /*30b40*/  IMAD.X R21, RZ, RZ, RZ, P6 ;  /* 0x000000ffff157224 */ /* 0x000fe200030e06ff */
[----:B------:R-:W-:Y:S01]  /*30b50*/  IADD3.X RZ, P1, PT, R15, R25, RZ, P1, !PT ;  /* 0x000000190fff7210 */ /* 0x000fe20000f3e4ff */
[----:B------:R-:W-:Y:S01]  /*30b60*/  IMAD.MOV.U32 R18, RZ, RZ, R13 ;  /* 0x000000ffff127224 */ /* 0x000fe200078e000d */
        /* <DEDUP_REMOVED lines=43> */
[----:B------:R-:W-:Y:S01]  /*30e20*/  IMAD.WIDE.U32 R20, R53, R31, RZ ;  /* 0x0000001f35147225 */ /* 0x000fe200078e00ff */
[----:B------:R-:W-:Y:S02]  /*30e30*/  IADD3.X R49, P2, PT, RZ, R16, RZ, P2, !PT ;  /* 0x00000010ff317210 */ /* 0x000fe4000175e4ff */
[----:B------:R-:W-:Y:S01]  /*30e40*/  IADD3.X R15, P4, PT, RZ, R15, RZ, P4, !PT ;  /* 0x0000000fff0f7210 */ /* 0x000fe2000279e4ff */
[----:B------:R-:W-:Y:S01]  /*30e50*/  IMAD.WIDE.U32 R12, R4, 0x397fe69a, RZ ;  /* 0x397fe69a040c7825 */ /* 0x000fe200078e00ff */
[----:B------:R-:W-:Y:S02]  /*30e60*/  IADD3.X R49, P3, PT, RZ, R49, RZ, P3, !PT ;  /* 0x00000031ff317210 */ /* 0x000fe40001f7e4ff */
[----:B------:R-:W-:Y:S01]  /*30e70*/  IADD3.X R29, PT, PT, RZ, RZ, R19, P4, P1 ;  /* 0x000000ffff1d7210 */ /* 0x000fe200027e2413 */
[----:B------:R-:W-:Y:S01]  /*30e80*/  IMAD.WIDE.U32 R22, R35, R31, RZ ;  /* 0x0000001f23167225 */ /* 0x000fe200078e00ff */
[----:B------:R-:W-:-:S02]  /*30e90*/  IADD3.X R99, PT, PT, RZ, RZ, R17, P3, P2 ;  /* 0x000000ffff637210 */ /* 0x000fc40001fe4411 */
        /* <DEDUP_REMOVED lines=11> */
[----:B------:R-:W-:Y:S01]  /*30f50*/  IMAD.WIDE.U32 R18, R158, R31, RZ ;  /* 0x0000001f9e127225 */ /* 0x000fe200078e00ff */
[----:B------:R-:W-:-:S03]  /*30f60*/  IADD3 RZ, P0, PT, R24, R12, RZ ;  /* 0x0000000c18ff7210 */ /* 0x000fc60007f1e0ff */
[----:B------:R-:W-:Y:S01]  /*30f70*/  IMAD.WIDE.U32.X R22, R4, 0x1a0111ea, R22, P3 ;  /* 0x1a0111ea04167825 */ /* 0x000fe200018e0416 */
[----:B------:R-:W-:Y:S02]  /*30f80*/  IADD3 R4, P3, PT, R13, R16, RZ ;  /* 0x000000100d047210 */ /* 0x000fe40007f7e0ff */
[----:B------:R-:W-:Y:S01]  /*30f90*/  IADD3.X RZ, P0, PT, R25, R17, RZ, P0, !PT ;  /* 0x0000001119ff7210 */ /* 0x000fe2000071e4ff */
[----:B------:R-:W-:-:S03]  /*30fa0*/  IMAD.WIDE.U32 R8, R31, R35, R8 ;  /* 0x000000231f087225 */ /* 0x000fc600078e0008 */
[----:B------:R-:W-:Y:S01]  /*30fb0*/  IADD3.X R112, P0, PT, RZ, R22, RZ, P0, !PT ;  /* 0x00000016ff707210 */ /* 0x000fe2000071e4ff */
[----:B------:R-:W-:Y:S02]  /*30fc0*/  IMAD.X R13, RZ, RZ, RZ, P6 ;  /* 0x000000ffff0d7224 */ /* 0x000fe400030e06ff */
[----:B------:R-:W-:Y:S02]  /*30fd0*/  IMAD.MOV.U32 R12, RZ, RZ, R27 ;  /* 0x000000ffff0c7224 */ /* 0x000fe400078e001b */
[----:B------:R-:W-:-:S04]  /*30fe0*/  IMAD.WIDE.U32 R16, R6, 0x397fe69a, R24 ;  /* 0x397fe69a06107825 */ /* 0x000fc800078e0018 */
[----:B------:R-:W-:Y:S02]  /*30ff0*/  IMAD.X R101, RZ, RZ, RZ, P5 ;  /* 0x000000ffff657224 */ /* 0x000fe400028e06ff */
[----:B------:R-:W-:-:S03]  /*31000*/  IMAD.WIDE.U32 R50, R32, R31, RZ ;  /* 0x0000001f20327225 */ /* 0x000fc600078e00ff */
[----:B------:R-:W-:Y:S01]  /*31010*/  IADD3.X R101, PT, PT, R101, RZ, RZ, P3, P4 ;  /* 0x000000ff65657210 */ /* 0x000fe20001fe84ff */
[----:B------:R-:W-:Y:S01]  /*31020*/  IMAD.WIDE.U32 R24, P6, R32, R28, R18 ;  /* 0x0000001c20187225 */ /* 0x000fe200078c0012 */
[----:B------:R-:W-:Y:S02]  /*31030*/  IADD3 R18, P5, PT, R15, R8, RZ ;  /* 0x000000080f127210 */ /* 0x000fe40007fbe0ff */
[----:B------:R-:W-:Y:S01]  /*31040*/  IADD3 R115, P3, PT, R115, R4, RZ ;  /* 0x0000000473737210 */ /* 0x000fe20007f7e0ff */
[----:B------:R-:W-:Y:S01]  /*31050*/  IMAD.IADD R26, R9, 0x1, R26 ;  /* 0x00000001091a7824 */ /* 0x000fe200078e021a */
[----:B------:R-:W-:Y:S01]  /*31060*/  IADD3 R21, P4, PT, R24, R51, RZ ;  /* 0x0000003318157210 */ /* 0x000fe20007f9e0ff */
[----:B------:R-:W-:Y:S01]  /*31070*/  IMAD.WIDE.U32.X R8, R28, R53, R12, P2 ;  /* 0x000000351c087225 */ /* 0x000fe200010e040c */
[----:B------:R-:W-:Y:S02]  /*31080*/  IADD3 RZ, P2, PT, R10, R50, RZ ;  /* 0x000000320aff7210 */ /* 0x000fe40007f5e0ff */
[----:B------:R-:W-:Y:S01]  /*31090*/  IADD3.X R19, P5, PT, R26, R29, RZ, P5, !PT ;  /* 0x0000001d1a137210 */ /* 0x000fe20002fbe4ff */
[----:B------:R-:W-:Y:S01]  /*310a0*/  IMAD.WIDE.U32 R50, R52, R31, RZ ;  /* 0x0000001f34327225 */ /* 0x000fe200078e00ff */
[----:B------:R-:W-:-:S02]  /*310b0*/  IADD3.X R15, P1, PT, RZ, R8, RZ, P1, !PT ;  /* 0x00000008ff0f7210 */ /* 0x000fc40000f3e4ff */
[----:B------:R-:W-:Y:S01]  /*310c0*/  IADD3.X RZ, P2, PT, R11, R21, RZ, P2, !PT ;  /* 0x000000150bff7210 */ /* 0x000fe2000175e4ff */
[----:B------:R-:W-:Y:S01]  /*310d0*/  IMAD.X R27, RZ, RZ, RZ, P6 ;  /* 0x000000ffff1b7224 */ /* 0x000fe200030e06ff */
[----:B------:R-:W-:Y:S01]  /*310e0*/  IADD3.X R15, P6, PT, RZ, R15, RZ, P5, !PT ;  /* 0x0000000fff0f7210 */ /* 0x000fe20002fde4ff */
[----:B------:R-:W-:Y:S01]  /*310f0*/  IMAD.WIDE.U32 R12, R32, R31, R10 ;  /* 0x0000001f200c7225 */ /* 0x000fe200078e000a */
[----:B------:R-:W-:Y:S02]  /*31100*/  IADD3.X R114, P3, PT, R114, R101, RZ, P3, !PT ;  /* 0x0000006572727210 */ /* 0x000fe40001f7e4ff */
        /* <DEDUP_REMOVED lines=20> */
[----:B------:R-:W-:Y:S01]  /*31250*/  IMAD.WIDE.U32 R8, R14, -0x30003, RZ ;  /* 0xfffcfffd0e087825 */ /* 0x000fe200078e00ff */
[----:B------:R-:W-:Y:S02]  /*31260*/  IADD3.X R49, PT, PT, RZ, RZ, R25, P1, P2 ;  /* 0x000000ffff317210 */ /* 0x000fe40000fe4419 */
        /* <DEDUP_REMOVED lines=10> */
[----:B------:R-:W-:Y:S01]  /*31310*/  IMAD.WIDE.U32 R24, R29, -0x5555, RZ ;  /* 0xffffaaab1d187825 */ /* 0x000fe200078e00ff */
[----:B------:R-:W-:Y:S02]  /*31320*/  IADD3 RZ, P0, PT, R14, R26, RZ ;  /* 0x0000001a0eff7210 */ /* 0x000fe40007f1e0ff */
[----:B------:R-:W-:Y:S01]  /*31330*/  IADD3.X R49, P1, PT, RZ, R49, RZ, P1, !PT ;  /* 0x00000031ff317210 */ /* 0x000fe20000f3e4ff */
[----:B------:R-:W-:Y:S02]  /*31340*/  IMAD.MOV.U32 R6, RZ, RZ, R14 ;  /* 0x000000ffff067224 */ /* 0x000fe400078e000e */
[----:B------:R-:W-:Y:S01]  /*31350*/  IMAD.WIDE.U32 R24, P2, R8, -0x46010001, R24 ;  /* 0xb9feffff08187825 */ /* 0x000fe20007840018 */
[----:B------:R-:W-:-:S03]  /*31360*/  IADD3.X R90, PT, PT, RZ, RZ, R21, P1, P5 ;  /* 0x000000ffff5a7210 */ /* 0x000fc60000fea415 */
[----:B------:R-:W-:Y:S01]  /*31370*/  IMAD.WIDE.U32 R14, R8, -0x5555, R6 ;  /* 0xffffaaab080e7825 */ /* 0x000fe200078e0006 */
[----:B------:R-:W-:-:S03]  /*31380*/  IADD3 R27, P4, PT, R24, R27, RZ ;  /* 0x0000001b181b7210 */ /* 0x000fc60007f9e0ff */
[----:B------:R-:W-:Y:S01]  /*31390*/  IMAD.IADD R4, R15, 0x1, R24 ;  /* 0x000000010f047824 */ /* 0x000fe200078e0218 */
[----:B------:R-:W-:Y:S01]  /*313a0*/  IADD3 RZ, P1, PT, RZ, R14, RZ ;  /* 0x0000000effff7210 */ /* 0x000fe20007f3e0ff */
[----:B------:R-:W-:Y:S01]  /*313b0*/  IMAD.WIDE.U32 R14, R29, -0x94f09dc, RZ ;  /* 0xf6b0f6241d0e7825 */ /* 0x000fe200078e00ff */
[----:B------:R-:W-:Y:S02]  /*313c0*/  IADD3.X RZ, P0, PT, R7, R27, RZ, P0, !PT ;  /* 0x0000001b07ff7210 */ /* 0x000fe4000071e4ff */
[----:B------:R-:W-:Y:S01]  /*313d0*/  IADD3.X RZ, P1, PT, RZ, R4, RZ, P1, !PT ;  /* 0x00000004ffff7210 */ /* 0x000fe20000f3e4ff */
[----:B------:R-:W-:-:S04]  /*313e0*/  IMAD.WIDE.U32 R22, R29, -0x4eac0001, RZ ;  /* 0xb153ffff1d167825 */ /* 0x000fc800078e00ff */
[----:B------:R-:W-:Y:S02]  /*313f0*/  IMAD.X R95, RZ, RZ, RZ, P2 ;  /* 0x000000ffff5f7224 */ /* 0x000fe400010e06ff */
[----:B------:R-:W-:Y:S02]  /*31400*/  IMAD.MOV.U32 R94, RZ, RZ, R25 ;  /* 0x000000ffff5e7224 */ /* 0x000fe400078e0019 */
[----:B------:R-:W-:-:S04]  /*31410*/  IMAD.WIDE.U32 R22, P6, R8, 0x1eabfffe, R22 ;  /* 0x1eabfffe08167825 */ /* 0x000fc800078c0016 */
[----:B------:R-:W-:-:S04]  /*31420*/  IMAD.WIDE.U32.X R94, R29, -0x46010001, R94, P4 ;  /* 0xb9feffff1d5e7825 */ /* 0x000fc800020e045e */
[----:B------:R-:W-:Y:S01]  /*31430*/  IMAD.WIDE.U32 R100, P4, R8, 0x6730d2a0, R14 ;  /* 0x6730d2a008647825 */ /* 0x000fe2000788000e */
[----:B------:R-:W-:-:S03]  /*31440*/  IADD3.X R4, P0, PT, RZ, R94, RZ, P0, !PT ;  /* 0x0000005eff047210 */ /* 0x000fc6000071e4ff */
[----:B------:R-:W-:-:S04]  /*31450*/  IMAD.WIDE.U32 R6, R8, -0x94f09dc, RZ ;  /* 0xf6b0f62408067825 */ /* 0x000fc800078e00ff */
[----:B------:R-:W-:-:S04]  /*31460*/  IMAD.WIDE.U32 R14, R29, -0xc7aed41, RZ ;  /* 0xf38512bf1d0e7825 */ /* 0x000fc800078e00ff */
[----:B------:R-:W-:-:S04]  /*31470*/  IMAD.WIDE.U32 R20, R8, -0x4eac0001, RZ ;  /* 0xb153ffff08147825 */ /* 0x000fc800078e00ff */
[----:B------:R-:W-:Y:S01]  /*31480*/  IMAD.X R99, RZ, RZ, RZ, P6 ;  /* 0x000000ffff637224 */ /* 0x000fe200030e06ff */
[----:B------:R-:W-:Y:S01]  /*31490*/  IADD3 R7, P6, PT, R100, R7, RZ ;  /* 0x0000000764077210 */ /* 0x000fe20007fde0ff */
[----:B------:R-:W-:Y:S01]  /*314a0*/  IMAD.X R103, RZ, RZ, RZ, P4 ;  /* 0x000000ffff677224 */ /* 0x000fe200020e06ff */
[----:B------:R-:W-:Y:S01]  /*314b0*/  IADD3 RZ, P5, PT, R18, R20, RZ ;  /* 0x0000001412ff7210 */ /* 0x000fe20007fbe0ff */
[----:B------:R-:W-:Y:S01]  /*314c0*/  IMAD.WIDE.U32 R24, R29, 0x434bacd7, RZ ;  /* 0x434bacd71d187825 */ /* 0x000fe200078e00ff */
[----:B------:R-:W-:-:S03]  /*314d0*/  IADD3 R21, P2, PT, R22, R21, RZ ;  /* 0x0000001516157210 */ /* 0x000fc60007f5e0ff */
[----:B------:R-:W-:Y:S01]  /*314e0*/  IMAD.WIDE.U32 R96, R8, -0x4eac0001, R18 ;  /* 0xb153ffff08607825 */ /* 0x000fe200078e0012 */
[----:B------:R-:W-:-:S03]  /*314f0*/  IADD3.X RZ, P5, PT, R19, R21, RZ, P5, !PT ;  /* 0x0000001513ff7210 */ /* 0x000fc60002fbe4ff */
[----:B------:R-:W-:-:S04]  /*31500*/  IMAD.WIDE.U32 R104, P4, R8, 0x64774b84, R14 ;  /* 0x64774b8408687825 */ /* 0x000fc8000788000e */
[----:B------:R-:W-:-:S04]  /*31510*/  IMAD.WIDE.U32 R106, R8, -0xc7aed41, RZ ;  /* 0xf38512bf086a7825 */ /* 0x000fc800078e00ff */
[----:B------:R-:W-:Y:S02]  /*31520*/  IMAD.MOV.U32 R102, RZ, RZ, R101 ;  /* 0x000000ffff667224 */ /* 0x000fe400078e0065 */
[----:B------:R-:W-:Y:S02]  /*31530*/  IMAD.IADD R9, R97, 0x1, R22 ;  /* 0x0000000161097824 */ /* 0x000fe400078e0216 */
[----:B------:R-:W-:Y:S02]  /*31540*/  IMAD.X R109, RZ, RZ, RZ, P4 ;  /* 0x000000ffff6d7224 */ /* 0x000fe400020e06ff */
[----:B------:R-:W-:Y:S01]  /*31550*/  IMAD.WIDE.U32.X R102, R29, 0x6730d2a0, R102, P6 ;  /* 0x6730d2a01d667825 */ /* 0x000fe200030e0466 */
[----:B------:R-:W-:-:S03]  /*31560*/  IADD3 R97, P6, PT, R104, R107, RZ ;  /* 0x0000006b68617210 */ /* 0x000fc60007fde0ff */
[----:B------:R-:W-:-:S04]  /*31570*/  IMAD.WIDE.U32 R18, R29, 0x397fe69a, RZ ;  /* 0x397fe69a1d127825 */ /* 0x000fc800078e00ff */
[----:B------:R-:W-:-:S04]  /*31580*/  IMAD.WIDE.U32 R24, P4, R8, 0x4b1ba7b6, R24 ;  /* 0x4b1ba7b608187825 */ /* 0x000fc80007880018 */
[----:B------:R-:W-:-:S04]  /*31590*/  IMAD.WIDE.U32 R110, R8, 0x434bacd7, RZ ;  /* 0x434bacd7086e7825 */ /* 0x000fc800078e00ff */
[----:B------:R-:W-:Y:S02]  /*315a0*/  IMAD.MOV.U32 R108, RZ, RZ, R105 ;  /* 0x000000ffff6c7224 */ /* 0x000fe400078e0069 */
[----:B------:R-:W-:Y:S02]  /*315b0*/  IMAD.MOV.U32 R98, RZ, RZ, R23 ;  /* 0x000000ffff627224 */ /* 0x000fe400078e0017 */
[----:B------:R-:W-:Y:S01]  /*315c0*/  IMAD.X R23, RZ, RZ, RZ, P4 ;  /* 0x000000ffff177224 */ /* 0x000fe200020e06ff */
[----:B------:R-:W-:Y:S01]  /*315d0*/  IADD3 R101, P4, PT, R24, R111, RZ ;  /* 0x0000006f18657210 */ /* 0x000fe20007f9e0ff */
[----:B------:R-:W-:-:S04]  /*315e0*/  IMAD.WIDE.U32.X R108, R29, 0x64774b84, R108, P6 ;  /* 0x64774b841d6c7825 */ /* 0x000fc800030e046c */
[----:B------:R-:W-:-:S04]  /*315f0*/  IMAD.WIDE.U32 R18, P6, R8, 0x1a0111ea, R18 ;  /* 0x1a0111ea08127825 */ /* 0x000fc800078c0012 */
[----:B------:R-:W-:-:S04]  /*31600*/  IMAD.WIDE.U32 R20, R8, 0x397fe69a, RZ ;  /* 0x397fe69a08147825 */ /* 0x000fc800078e00ff */
[----:B------:R-:W-:Y:S02]  /*31610*/  IMAD.MOV.U32 R22, RZ, RZ, R25 ;  /* 0x000000ffff167224 */ /* 0x000fe400078e0019 */
[----:B------:R-:W-:Y:S01]  /*31620*/  IMAD.WIDE.U32.X R98, R29, 0x1eabfffe, R98, P2 ;  /* 0x1eabfffe1d627825 */ /* 0x000fe200010e0462 */
[----:B------:R-:W-:-:S03]  /*31630*/  IADD3 RZ, P2, PT, R12, R6, RZ ;  /* 0x000000060cff7210 */ /* 0x000fc60007f5e0ff */
[----:B------:R-:W-:Y:S01]  /*31640*/  IMAD.WIDE.U32.X R22, R29, 0x4b1ba7b6, R22, P4 ;  /* 0x4b1ba7b61d167825 */ /* 0x000fe200020e0416 */
[----:B------:R-:W-:Y:S02]  /*31650*/  IADD3 R105, P4, PT, R18, R21, RZ ;  /* 0x0000001512697210 */ /* 0x000fe40007f9e0ff */
[----:B------:R-:W-:Y:S01]  /*31660*/  IADD3.X RZ, P2, PT, R13, R7, RZ, P2, !PT ;  /* 0x000000070dff7210 */ /* 0x000fe2000175e4ff */
[----:B------:R-:W-:Y:S01]  /*31670*/  IMAD.X R15, RZ, RZ, RZ, P6 ;  /* 0x000000ffff0f7224 */ /* 0x000fe200030e06ff */
[----:B------:R-:W-:Y:S01]  /*31680*/  IADD3.X R21, P1, PT, RZ, R4, RZ, P1, !PT ;  /* 0x00000004ff157210 */ /* 0x000fe20000f3e4ff */
[----:B------:R-:W-:Y:S01]  /*31690*/  IMAD.MOV.U32 R14, RZ, RZ, R19 ;  /* 0x000000ffff0e7224 */ /* 0x000fe200078e0013 */
[----:B------:R-:W-:Y:S01]  /*316a0*/  IADD3.X R19, P5, PT, RZ, R98, RZ, P5, !PT ;  /* 0x00000062ff137210 */ /* 0x000fe20002fbe4ff */
[----:B------:R-:W-:Y:S01]  /*316b0*/  IMAD.WIDE.U32 R6, R34, R31, RZ ;  /* 0x0000001f22067225 */ /* 0x000fe200078e00ff */
[----:B------:R-:W-:Y:S02]  /*316c0*/  IADD3.X R94, PT, PT, RZ, RZ, R95, P1, P0 ;  /* 0x000000ffff5e7210 */ /* 0x000fe40000fe045f */
[----:B------:R-:W-:Y:S01]  /*316d0*/  IADD3 RZ, P0, PT, R10, R106, RZ ;  /* 0x0000006a0aff7210 */ /* 0x000fe20007f1e0ff */
[----:B------:R-:W-:Y:S01]  /*316e0*/  IMAD.WIDE.U32.X R14, R29, 0x1a0111ea, R14, P4 ;  /* 0x1a0111ea1d0e7825 */ /* 0x000fe200020e040e */
[----:B------:R-:W-:-:S02]  /*316f0*/  IADD3 R4, P4, PT, R21, R96, RZ ;  /* 0x0000006015047210 */ /* 0x000fc40007f9e0ff */
[----:B------:R-:W-:Y:S01]  /*31700*/  IADD3.X RZ, P0, PT, R11, R97, RZ, P0, !PT ;  /* 0x000000610bff7210 */ /* 0x000fe2000071e4ff */
[----:B------:R-:W-:-:S04]  /*31710*/  IMAD.WIDE.U32 R50, R30, R31, RZ ;  /* 0x0000001f1e327225 */ /* 0x000fc800078e00ff */
[----:B------:R-:W-:Y:S01]  /*31720*/  IMAD.WIDE.U32 R26, P6, R30, R28, R6 ;  /* 0x0000001c1e1a7225 */ /* 0x000fe200078c0006 */
[----:B------:R-:W-:Y:S02]  /*31730*/  IADD3.X R7, P4, PT, R9, R94, RZ, P4, !PT ;  /* 0x0000005e09077210 */ /* 0x000fe4000279e4ff */
[----:B------:R-:W-:Y:S01]  /*31740*/  IADD3 RZ, P1, PT, R16, R50, RZ ;  /* 0x0000003210ff7210 */ /* 0x000fe20007f3e0ff */
[----:B------:R-:W-:Y:S01]  /*31750*/  IMAD.X R95, RZ, RZ, RZ, P6 ;  /* 0x000000ffff5f7224 */ /* 0x000fe200030e06ff */
[----:B------:R-:W-:Y:S01]  /*31760*/  IADD3 R21, P6, PT, R26, R51, RZ ;  /* 0x000000331a157210 */ /* 0x000fe20007fde0ff */
        /* <DEDUP_REMOVED lines=27> */
[----:B------:R-:W-:Y:S02]  /*31920*/  IADD3.X R19, P0, PT, RZ, R108, RZ, P0, !PT ;  /* 0x0000006cff137210 */ /* 0x000fe4000071e4ff */
[----:B------:R-:W-:Y:S01]  /*31930*/  IADD3.X R27, P6, PT, R113, R114, RZ, P6, !PT ;  /* 0x00000072711b7210 */ /* 0x000fe200037de4ff */
[----:B------:R-:W-:Y:S01]  /*31940*/  IMAD.IADD R24, R13, 0x1, R24 ;  /* 0x000000010d187824 */ /* 0x000fe200078e0218 */
[----:B------:R-:W-:Y:S01]  /*31950*/  IADD3.X R19, P4, PT, RZ, R19, RZ, P4, !PT ;  /* 0x00000013ff137210 */ /* 0x000fe2000279e4ff */
[----:B------:R-:W-:Y:S01]  /*31960*/  IMAD.X R13, RZ, RZ, RZ, P5 ;  /* 0x000000ffff0d7224 */ /* 0x000fe200028e06ff */
[----:B------:R-:W-:Y:S01]  /*31970*/  IADD3 RZ, P2, PT, R94, R110, RZ ;  /* 0x0000006e5eff7210 */ /* 0x000fe20007f5e0ff */
[----:B------:R-:W-:Y:S01]  /*31980*/  IMAD.WIDE.U32 R10, R31, R31, R26 ;  /* 0x0000001f1f0a7225 */ /* 0x000fe200078e001a */
[----:B------:R-:W-:-:S02]  /*31990*/  IADD3.X R109, PT, PT, RZ, RZ, R109, P4, P0 ;  /* 0x000000ffff6d7210 */ /* 0x000fc400027e046d */
[----:B------:R-:W-:Y:S01]  /*319a0*/  IADD3 R94, P4, PT, R19, R12, RZ ;  /* 0x0000000c135e7210 */ /* 0x000fe20007f9e0ff */
[----:B------:R-:W-:Y:S01]  /*319b0*/  IMAD.IADD R21, R11, 0x1, R16 ;  /* 0x000000010b157824 */ /* 0x000fe200078e0210 */
[----:B------:R-:W-:Y:S01]  /*319c0*/  IADD3.X RZ, P2, PT, R95, R101, RZ, P2, !PT ;  /* 0x000000655fff7210 */ /* 0x000fe2000175e4ff */
[----:B------:R-:W-:Y:S01]  /*319d0*/  IMAD.MOV.U32 R12, RZ, RZ, R17 ;  /* 0x000000ffff0c7224 */ /* 0x000fe200078e0011 */
[----:B------:R-:W-:Y:S01]  /*319e0*/  IADD3 R50, P1, PT, R51, R10, RZ ;  /* 0x0000000a33327210 */ /* 0x000fe20007f3e0ff */
[----:B------:R-:W-:Y:S01]  /*319f0*/  IMAD.WIDE.U32 R10, R31, R31, RZ ;  /* 0x0000001f1f0a7225 */ /* 0x000fe200078e00ff */
[----:B------:R-:W-:Y:S02]  /*31a00*/  IADD3.X R109, P4, PT, R24, R109, RZ, P4, !PT ;  /* 0x0000006d186d7210 */ /* 0x000fe4000279e4ff */
[----:B------:R-:W-:Y:S02]  /*31a10*/  IADD3.X R19, P2, PT, RZ, R22, RZ, P2, !PT ;  /* 0x00000016ff137210 */ /* 0x000fe4000175e4ff */
[----:B------:R-:W-:-:S02]  /*31a20*/  IADD3.X R51, P1, PT, R21, R90, RZ, P1, !PT ;  /* 0x0000005a15337210 */ /* 0x000fc40000f3e4ff */
[----:B------:R-:W-:Y:S02]  /*31a30*/  IADD3.X R19, P4, PT, RZ, R19, RZ, P4, !PT ;  /* 0x00000013ff137210 */ /* 0x000fe4000279e4ff */
[----:B------:R-:W-:Y:S01]  /*31a40*/  IADD3 R11, P5, PT, R16, R11, RZ ;  /* 0x0000000b100b7210 */ /* 0x000fe20007fbe0ff */
[----:B------:R-:W-:Y:S01]  /*31a50*/  IMAD.WIDE.U32 R24, R8, 0x397fe69a, R50 ;  /* 0x397fe69a08187825 */ /* 0x000fe200078e0032 */
[----:B------:R-:W-:Y:S02]  /*31a60*/  IADD3 RZ, P0, PT, R26, R10, RZ ;  /* 0x0000000a1aff7210 */ /* 0x000fe40007f1e0ff */
[----:B------:R-:W-:Y:S01]  /*31a70*/  IADD3.X R23, PT, PT, RZ, RZ, R23, P4, P2 ;  /* 0x000000ffff177210 */ /* 0x000fe200027e4417 */
[----:B------:R-:W-:Y:S01]  /*31a80*/  IMAD.IADD R18, R25, 0x1, R18 ;  /* 0x0000000119127824 */ /* 0x000fe200078e0212 */
[----:B------:R-:W-:Y:S02]  /*31a90*/  IADD3 RZ, P2, PT, R50, R20, RZ ;  /* 0x0000001432ff7210 */ /* 0x000fe40007f5e0ff */
[----:B------:R-:W-:Y:S01]  /*31aa0*/  IADD3.X RZ, P0, PT, R27, R11, RZ, P0, !PT ;  /* 0x0000000b1bff7210 */ /* 0x000fe2000071e4ff */
[----:B------:R-:W-:Y:S01]  /*31ab0*/  IMAD.WIDE.U32.X R10, R28, R28, R12, P5 ;  /* 0x0000001c1c0a7225 */ /* 0x000fe200028e040c */
[----:B------:R-:W-:-:S02]  /*31ac0*/  IADD3 R19, P4, PT, R19, R24, RZ ;  /* 0x0000001813137210 */ /* 0x000fc40007f9e0ff */
[----:B------:R-:W-:Y:S02]  /*31ad0*/  IADD3.X RZ, P2, PT, R51, R105, RZ, P2, !PT ;  /* 0x0000006933ff7210 */ /* 0x000fe4000175e4ff */
[----:B------:R-:W-:Y:S02]  /*31ae0*/  IADD3.X R13, P3, PT, RZ, RZ, RZ, P3, !PT ;  /* 0x000000ffff0d7210 */ /* 0x000fe40001f7e4ff */
[----:B------:R-:W-:Y:S02]  /*31af0*/  IADD3.X R12, P6, PT, RZ, RZ, RZ, P6, !PT ;  /* 0x000000ffff0c7210 */ /* 0x000fe400037de4ff */
[----:B------:R-:W-:Y:S02]  /*31b00*/  IADD3.X R18, P4, PT, R18, R23, RZ, P4, !PT ;  /* 0x0000001712127210 */ /* 0x000fe4000279e4ff */
[----:B------:R-:W-:Y:S02]  /*31b10*/  IADD3.X R8, P2, PT, RZ, R14, RZ, P2, !PT ;  /* 0x0000000eff087210 */ /* 0x000fe4000175e4ff */
[----:B------:R-:W-:-:S02]  /*31b20*/  IADD3 R12, P5, PT, R12, R13, RZ ;  /* 0x0000000d0c0c7210 */ /* 0x000fc40007fbe0ff */
        /* <DEDUP_REMOVED lines=73> */
.L_x_1408:
[----:B------:R-:W-:Y:S05]  /*31fc0*/  BSYNC.RELIABLE B5 ;  /* 0x0000000000057941 */ /* 0x000fea0003800100 */
.L_x_1407:
        /* <DEDUP_REMOVED lines=12> */
.L_x_1409:
[----:B------:R-:W-:Y:S05]  /*32090*/  BSYNC.RECONVERGENT B4 ;  /* 0x0000000000047941 */ /* 0x000fea0003800200 */
.L_x_1406:
[-C--:B------:R-:W-:Y:S01]  /*320a0*/  IMAD.WIDE.U32 R10, R85, R70.reuse, RZ ;  /* 0x00000046550a7225 */ /* 0x080fe200078e00ff */
[----:B------:R-:W-:Y:S04]  /*320b0*/  BSSY.RECONVERGENT B4, `(.L_x_1410) ;  /* 0x0000508000047945 */ /* 0x000fe80003800200 */
[----:B------:R-:W-:Y:S01]  /*320c0*/  BSSY.RELIABLE B5, `(.L_x_1411) ;  /* 0x00004fa000057945 */ /* 0x000fe20003800100 */
[----:B------:R-:W-:-:S04]  /*320d0*/  IMAD.WIDE.U32 R12, R83, R70, RZ ;  /* 0x00000046530c7225 */ /* 0x000fc800078e00ff */
[----:B------:R-:W-:-:S04]  /*320e0*/  IMAD.WIDE.U32 R10, P0, R71, R84, R10 ;  /* 0x00000054470a7225 */ /* 0x000fc8000780000a */
[----:B------:R-:W-:-:S04]  /*320f0*/  IMAD.WIDE.U32 R22, R84, R70, RZ ;  /* 0x0000004654167225 */ /* 0x000fc800078e00ff */
[----:B------:R-:W-:Y:S01]  /*32100*/  IMAD.WIDE.U32 R14, P1, R71, R82, R12 ;  /* 0x00000052470e7225 */ /* 0x000fe2000782000c */
[----:B------:R-:W-:-:S03]  /*32110*/  IADD3 R23, P2, PT, R23, R10, RZ ;  /* 0x0000000a17177210 */ /* 0x000fc60007f5e0ff */
[----:B------:R-:W-:Y:S02]  /*32120*/  IMAD.MOV.U32 R12, RZ, RZ, R11 ;  /* 0x000000ffff0c7224 */ /* 0x000fe400078e000b */
[----:B------:R-:W-:-:S04]  /*32130*/  IMAD.WIDE.U32 R98, R82, R70, RZ ;  /* 0x0000004652627225 */ /* 0x000fc800078e00ff */
[----:B------:R-:W-:Y:S01]  /*32140*/  IMAD.WIDE.U32 R10, R79, R70, RZ ;  /* 0x000000464f0a7225 */ /* 0x000fe200078e00ff */
[----:B------:R-:W-:-:S03]  /*32150*/  IADD3 R20, P5, PT, R99, R14, RZ ;  /* 0x0000000e63147210 */ /* 0x000fc60007fbe0ff */
[----:B------:R-:W-:Y:S01]  /*32160*/  IMAD.X R13, RZ, RZ, RZ, P0 ;  /* 0x000000ffff0d7224 */ /* 0x000fe200000e06ff */
[----:B------:R-:W-:Y:S01]  /*32170*/  IADD3 RZ, P0, PT, RZ, R22, RZ ;  /* 0x00000016ffff7210 */ /* 0x000fe20007f1e0ff */
[----:B------:R-:W-:Y:S02]  /*32180*/  IMAD.X R17, RZ, RZ, RZ, P1 ;  /* 0x000000ffff117224 */ /* 0x000fe400008e06ff */
[----:B------:R-:W-:Y:S01]  /*32190*/  IMAD.MOV.U32 R16, RZ, RZ, R15 ;  /* 0x000000ffff107224 */ /* 0x000fe200078e000f */
[----:B------:R-:W-:Y:S01]  /*321a0*/  IADD3.X RZ, P0, PT, RZ, R23, RZ, P0, !PT ;  /* 0x00000017ffff7210 */ /* 0x000fe2000071e4ff */
[----:B------:R-:W-:-:S04]  /*321b0*/  IMAD.WIDE.U32 R14, P1, R71, R78, R10 ;  /* 0x0000004e470e7225 */ /* 0x000fc8000782000a */
[----:B------:R-:W-:-:S04]  /*321c0*/  IMAD.WIDE.U32.X R10, R71, R85, R12, P2 ;  /* 0x00000055470a7225 */ /* 0x000fc800010e040c */
[----:B------:R-:W-:Y:S01]  /*321d0*/  IMAD.WIDE.U32 R18, R81, R70, RZ ;  /* 0x0000004651127225 */ /* 0x000fe200078e00ff */
[----:B------:R-:W-:-:S03]  /*321e0*/  IADD3.X R99, P4, PT, RZ, R10, RZ, P0, !PT ;  /* 0x0000000aff637210 */ /* 0x000fc6000079e4ff */
[----:B------:R-:W-:Y:S01]  /*321f0*/  IMAD.X R95, RZ, RZ, RZ, P1 ;  /* 0x000000ffff5f7224 */ /* 0x000fe200008e06ff */
[----:B------:R-:W-:Y:S01]  /*32200*/  IADD3.X R99, P6, PT, RZ, R99, RZ, P0, !PT ;  /* 0x00000063ff637210 */ /* 0x000fe200007de4ff */
[----:B------:R-:W-:Y:S01]  /*32210*/  IMAD.WIDE.U32 R18, P3, R71, R80, R18 ;  /* 0x0000005047127225 */ /* 0x000fe20007860012 */
[-C--:B------:R-:W-:Y:S02]  /*32220*/  IADD3 RZ, P1, PT, RZ, R98.reuse, RZ ;  /* 0x00000062ffff7210 */ /* 0x080fe40007f3e0ff */
[----:B------:R-:W-:Y:S01]  /*32230*/  IADD3 R98, P0, PT, R99, R98, RZ ;  /* 0x0000006263627210 */ /* 0x000fe20007f1e0ff */
[----:B------:R-:W-:Y:S01]  /*32240*/  IMAD.MOV.U32 R102, RZ, RZ, R19 ;  /* 0x000000ffff667224 */ /* 0x000fe200078e0013 */
[----:B------:R-:W-:Y:S01]  /*32250*/  IADD3.X R19, PT, PT, RZ, RZ, R11, P6, P4 ;  /* 0x000000ffff137210 */ /* 0x000fe200037e840b */
[----:B------:R-:W-:Y:S01]  /*32260*/  IMAD.WIDE.U32 R194, R80, R70, RZ ;  /* 0x0000004650c27225 */ /* 0x000fe200078e00ff */
[----:B------:R-:W-:Y:S02]  /*32270*/  IADD3.X RZ, P1, PT, RZ, R20, RZ, P1, !PT ;  /* 0x00000014ffff7210 */ /* 0x000fe40000f3e4ff */
[----:B------:R-:W-:Y:S01]  /*32280*/  IADD3.X R99, P0, PT, R20, R19, RZ, P0, !PT ;  /* 0x0000001314637210 */ /* 0x000fe2000071e4ff */
[----:B------:R-:W-:Y:S01]  /*32290*/  IMAD.WIDE.U32.X R10, R71, R83, R16, P5 ;  /* 0x00000053470a7225 */ /* 0x000fe200028e0410 */
[----:B------:R-:W-:-:S03]  /*322a0*/  IADD3 R18, P2, PT, R195, R18, RZ ;  /* 0x00000012c3127210 */ /* 0x000fc60007f5e0ff */
[----:B------:R-:W-:Y:S01]  /*322b0*/  IMAD.WIDE.U32 R12, R77, R70, RZ ;  /* 0x000000464d0c7225 */ /* 0x000fe200078e00ff */
[----:B------:R-:W-:-:S03]  /*322c0*/  IADD3.X R195, P1, PT, RZ, R10, RZ, P1, !PT ;  /* 0x0000000affc37210 */ /* 0x000fc60000f3e4ff */
[----:B------:R-:W-:Y:S01]  /*322d0*/  IMAD.WIDE.U32 R222, R78, R70, RZ ;  /* 0x000000464ede7225 */ /* 0x000fe200078e00ff */
[----:B------:R-:W-:-:S03]  /*322e0*/  IADD3.X R195, P0, PT, RZ, R195, RZ, P0, !PT ;  /* 0x000000c3ffc37210 */ /* 0x000fc6000071e4ff */
[----:B------:R-:W-:Y:S01]  /*322f0*/  IMAD.X R103, RZ, RZ, RZ, P3 ;  /* 0x000000ffff677224 */ /* 0x000fe200018e06ff */
[----:B------:R-:W-:Y:S01]  /*32300*/  IADD3.X R11, PT, PT, RZ, RZ, R11, P0, P1 ;  /* 0x000000ffff0b7210 */ /* 0x000fe200007e240b */
[----:B------:R-:W-:Y:S01]  /*32310*/  IMAD.WIDE.U32 R12, P4, R71, R76, R12 ;  /* 0x0000004c470c7225 */ /* 0x000fe2000788000c */
[----:B------:R-:W-:Y:S02]  /*32320*/  IADD3 RZ, P0, PT, RZ, R194, RZ ;  /* 0x000000c2ffff7210 */ /* 0x000fe40007f1e0ff */
[----:B------:R-:W-:Y:S01]  /*32330*/  IADD3 R29, P3, PT, R223, R14, RZ ;  /* 0x0000000edf1d7210 */ /* 0x000fe20007f7e0ff */
[----:B------:R-:W-:Y:S01]  /*32340*/  IMAD.WIDE.U32 R198, R76, R70, RZ ;  /* 0x000000464cc67225 */ /* 0x000fe200078e00ff */
[----:B------:R-:W-:-:S03]  /*32350*/  IADD3 R194, P1, PT, R195, R194, RZ ;  /* 0x000000c2c3c27210 */ /* 0x000fc60007f3e0ff */
[----:B------:R-:W-:-:S04]  /*32360*/  IMAD.WIDE.U32 R196, R85, R68, RZ ;  /* 0x0000004455c47225 */ /* 0x000fc800078e00ff */
[----:B------:R-:W-:Y:S02]  /*32370*/  IMAD.MOV.U32 R94, RZ, RZ, R15 ;  /* 0x000000ffff5e7224 */ /* 0x000fe400078e000f */
[----:B------:R-:W-:-:S04]  /*32380*/  IMAD.WIDE.U32 R14, R75, R70, RZ ;  /* 0x000000464b0e7225 */ /* 0x000fc800078e00ff */
[----:B------:R-:W-:Y:S01]  /*32390*/  IMAD.WIDE.U32.X R102, R71, R81, R102, P2 ;  /* 0x0000005147667225 */ /* 0x000fe200010e0466 */
[----:B------:R-:W-:Y:S02]  /*323a0*/  IADD3.X RZ, P2, PT, RZ, R18, RZ, P0, !PT ;  /* 0x00000012ffff7210 */ /* 0x000fe4000075e4ff */
[----:B------:R-:W-:Y:S01]  /*323b0*/  IADD3.X R195, P0, PT, R18, R11, RZ, P1, !PT ;  /* 0x0000000b12c37210 */ /* 0x000fe20000f1e4ff */
[----:B------:R-:W-:Y:S01]  /*323c0*/  IMAD.X R189, RZ, RZ, RZ, P4 ;  /* 0x000000ffffbd7224 */ /* 0x000fe200020e06ff */
[----:B------:R-:W-:Y:S01]  /*323d0*/  IADD3 R199, P4, PT, R199, R12, RZ ;  /* 0x0000000cc7c77210 */ /* 0x000fe20007f9e0ff */
[----:B------:R-:W-:Y:S01]  /*323e0*/  IMAD.MOV.U32 R188, RZ, RZ, R13 ;  /* 0x000000ffffbc7224 */ /* 0x000fe200078e000d */
[----:B------:R-:W-:Y:S01]  /*323f0*/  IADD3.X R223, P2, PT, RZ, R102, RZ, P2, !PT ;  /* 0x00000066ffdf7210 */ /* 0x000fe2000175e4ff */
[----:B------:R-:W-:-:S04]  /*32400*/  IMAD.WIDE.U32 R12, R84, R68, RZ ;  /* 0x00000044540c7225 */ /* 0x000fc800078e00ff */
[----:B------:R-:W-:-:S04]  /*32410*/  IMAD.WIDE.U32 R196, P1, R69, R84, R196 ;  /* 0x0000005445c47225 */ /* 0x000fc800078200c4 */
[----:B------:R-:W-:-:S04]  /*32420*/  IMAD.WIDE.U32 R14, P5, R71, R74, R14 ;  /* 0x0000004a470e7225 */ /* 0x000fc800078a000e */
[----:B------:R-:W-:-:S04]  /*32430*/  IMAD.WIDE.U32 R186, R74, R70, RZ ;  /* 0x000000464aba7225 */ /* 0x000fc800078e00ff */
[----:B------:R-:W-:-:S04]  /*32440*/  IMAD.WIDE.U32 R114, R83, R68, RZ ;  /* 0x0000004453727225 */ /* 0x000fc800078e00ff */
[----:B------:R-:W-:Y:S01]  /*32450*/  IMAD.X R101, RZ, RZ, RZ, P1 ;  /* 0x000000ffff657224 */ /* 0x000fe200008e06ff */
[----:B------:R-:W-:Y:S01]  /*32460*/  IADD3 R227, P1, PT, R196, R13, RZ ;  /* 0x0000000dc4e37210 */ /* 0x000fe20007f3e0ff */
[----:B------:R-:W-:Y:S01]  /*32470*/  IMAD.X R171, RZ, RZ, RZ, P5 ;  /* 0x000000ffffab7224 */ /* 0x000fe200028e06ff */
[----:B------:R-:W-:Y:S01]  /*32480*/  IADD3 R187, P5, PT, R187, R14, RZ ;  /* 0x0000000ebbbb7210 */ /* 0x000fe20007fbe0ff */
[----:B------:R-:W-:Y:S02]  /*32490*/  IMAD R13, R23, -0x30003, RZ ;  /* 0xfffcfffd170d7824 */ /* 0x000fe400078e02ff */
[----:B------:R-:W-:-:S04]  /*324a0*/  IMAD.WIDE.U32.X R94, R71, R79, R94, P3 ;  /* 0x0000004f475e7225 */ /* 0x000fc800018e045e */
[----:B------:R-:W-:-:S04]  /*324b0*/  IMAD.WIDE.U32 R96, R81, R68, RZ ;  /* 0x0000004451607225 */ /* 0x000fc800078e00ff */
[----:B------:R-:W-:Y:S02]  /*324c0*/  IMAD.MOV.U32 R170, RZ, RZ, R15 ;  /* 0x000000ffffaa7224 */ /* 0x000fe400078e000f */
[----:B------:R-:W-:-:S04]  /*324d0*/  IMAD.WIDE.U32 R24, R82, R68, RZ ;  /* 0x0000004452187225 */ /* 0x000fc800078e00ff */
[----:B------:R-:W-:-:S04]  /*324e0*/  IMAD.WIDE.U32 R114, P3, R69, R82, R114 ;  /* 0x0000005245727225 */ /* 0x000fc80007860072 */
[----:B------:R-:W-:-:S04]  /*324f0*/  IMAD.WIDE.U32 R18, R79, R68, RZ ;  /* 0x000000444f127225 */ /* 0x000fc800078e00ff */
[----:B------:R-:W-:-:S04]  /*32500*/  IMAD.WIDE.U32 R108, R22, -0x30003, RZ ;  /* 0xfffcfffd166c7825 */ /* 0x000fc800078e00ff */
[----:B------:R-:W-:Y:S02]  /*32510*/  IMAD R13, R22, -0x760c0004, R13 ;  /* 0x89f3fffc160d7824 */ /* 0x000fe400078e020d */
[----:B------:R-:W-:-:S04]  /*32520*/  IMAD.WIDE.U32.X R170, R71, R75, R170, P5 ;  /* 0x0000004b47aa7225 */ /* 0x000fc800028e04aa */
[----:B------:R-:W-:-:S04]  /*32530*/  IMAD.WIDE.U32 R200, R77, R68, RZ ;  /* 0x000000444dc87225 */ /* 0x000fc800078e00ff */
[----:B------:R-:W-:-:S04]  /*32540*/  IMAD.WIDE.U32 R166, R75, R68, RZ ;  /* 0x000000444ba67225 */ /* 0x000fc800078e00ff */
[----:B------:R-:W-:Y:S01]  /*32550*/  IMAD.X R27, RZ, RZ, RZ, P3 ;  /* 0x000000ffff1b7224 */ /* 0x000fe200018e06ff */
[----:B------:R-:W-:Y:S01]  /*32560*/  IADD3 R225, P3, PT, R114, R25, RZ ;  /* 0x0000001972e17210 */ /* 0x000fe20007f7e0ff */
[----:B------:R-:W-:-:S04]  /*32570*/  IMAD.WIDE.U32 R50, R80, R68, RZ ;  /* 0x0000004450327225 */ /* 0x000fc800078e00ff */
[----:B------:R-:W-:-:S04]  /*32580*/  IMAD.WIDE.U32 R96, P5, R69, R80, R96 ;  /* 0x0000005045607225 */ /* 0x000fc800078a0060 */
[----:B------:R-:W-:Y:S02]  /*32590*/  IMAD.MOV.U32 R100, RZ, RZ, R197 ;  /* 0x000000ffff647224 */ /* 0x000fe400078e00c5 */
[----:B------:R-:W-:Y:S02]  /*325a0*/  IMAD.IADD R25, R109, 0x1, R13 ;  /* 0x000000016d197824 */ /* 0x000fe400078e020d */
[----:B------:R-:W-:-:S04]  /*325b0*/  IMAD.WIDE.U32 R16, R78, R68, RZ ;  /* 0x000000444e107225 */ /* 0x000fc800078e00ff */
[----:B------:R-:W-:-:S04]  /*325c0*/  IMAD.WIDE.U32 R18, P6, R69, R78, R18 ;  /* 0x0000004e45127225 */ /* 0x000fc800078c0012 */
[----:B------:R-:W-:-:S04]  /*325d0*/  IMAD.WIDE.U32.X R188, R71, R77, R188, P4 ;  /* 0x0000004d47bc7225 */ /* 0x000fc800020e04bc */
[----:B------:R-:W-:-:S04]  /*325e0*/  IMAD.WIDE.U32.X R100, R69, R85, R100, P1 ;  /* 0x0000005545647225 */ /* 0x000fc800008e0464 */
[----:B------:R-:W-:Y:S01]  /*325f0*/  IMAD.X R21, RZ, RZ, RZ, P5 ;  /* 0x000000ffff157224 */ /* 0x000fe200028e06ff */
[----:B------:R-:W-:Y:S01]  /*32600*/  IADD3 R197, P5, PT, R96, R51, RZ ;  /* 0x0000003360c57210 */ /* 0x000fe20007fbe0ff */
[----:B------:R-:W-:-:S04]  /*32610*/  IMAD.WIDE.U32 R10, R76, R68, RZ ;  /* 0x000000444c0a7225 */ /* 0x000fc800078e00ff */
[----:B------:R-:W-:-:S04]  /*32620*/  IMAD.WIDE.U32 R180, R74, R68, RZ ;  /* 0x000000444ab47225 */ /* 0x000fc800078e00ff */
[----:B------:R-:W-:-:S04]  /*32630*/  IMAD.WIDE.U32 R200, P4, R69, R76, R200 ;  /* 0x0000004c45c87225 */ /* 0x000fc800078800c8 */
[----:B------:R-:W-:-:S04]  /*32640*/  IMAD.WIDE.U32 R166, P1, R69, R74, R166 ;  /* 0x0000004a45a67225 */ /* 0x000fc800078200a6 */
[----:B------:R-:W-:Y:S02]  /*32650*/  IMAD.MOV.U32 R26, RZ, RZ, R115 ;  /* 0x000000ffff1a7224 */ /* 0x000fe400078e0073 */
[----:B------:R-:W-:-:S04]  /*32660*/  IMAD.WIDE.U32 R104, R25, -0x5555, RZ ;  /* 0xffffaaab19687825 */ /* 0x000fc800078e00ff */
        /* <DEDUP_REMOVED lines=8> */
[----:B------:R-:W-:-:S04]  /*326f0*/  IMAD.WIDE.U32.X R20, R69, R81, R20, P5 ;  /* 0x0000005145147225 */ /* 0x000fc800028e0414 */
[----:B------:R-:W-:Y:S02]  /*32700*/  IMAD.X R205, RZ, RZ, RZ, P1 ;  /* 0x000000ffffcd7224 */ /* 0x000fe400008e06ff */
[----:B------:R-:W-:-:S04]  /*32710*/  IMAD.WIDE.U32 R106, R108, -0x5555, RZ ;  /* 0xffffaaab6c6a7825 */ /* 0x000fc800078e00ff */
[----:B------:R-:W-:Y:S01]  /*32720*/  IMAD.MOV.U32 R184, RZ, RZ, R201 ;  /* 0x000000ffffb87224 */ /* 0x000fe200078e00c9 */
[----:B------:R-:W-:Y:S01]  /*32730*/  IADD3 RZ, P1, PT, R22, R106, RZ ;  /* 0x0000006a16ff7210 */ /* 0x000fe20007f3e0ff */
[----:B------:R-:W-:Y:S02]  /*32740*/  IMAD.MOV.U32 R204, RZ, RZ, R167 ;  /* 0x000000ffffcc7224 */ /* 0x000fe400078e00a7 */
[----:B------:R-:W-:-:S04]  /*32750*/  IMAD.WIDE.U32 R70, R108, -0x5555, R22 ;  /* 0xffffaaab6c467825 */ /* 0x000fc800078e0016 */
[----:B------:R-:W-:-:S04]  /*32760*/  IMAD.WIDE.U32 R104, P5, R108, -0x46010001, R104 ;  /* 0xb9feffff6c687825 */ /* 0x000fc800078a0068 */
[----:B------:R-:W-:Y:S01]  /*32770*/  IMAD.WIDE.U32.X R14, R69, R79, R14, P6 ;  /* 0x0000004f450e7225 */ /* 0x000fe200030e040e */
[----:B------:R-:W-:-:S03]  /*32780*/  IADD3.X R223, P6, PT, RZ, R223, RZ, P0, !PT ;  /* 0x000000dfffdf7210 */ /* 0x000fc600007de4ff */
[----:B------:R-:W-:Y:S01]  /*32790*/  IMAD.WIDE.U32 R110, R25, -0x4eac0001, RZ ;  /* 0xb153ffff196e7825 */ /* 0x000fe200078e00ff */
[----:B------:R-:W-:-:S03]  /*327a0*/  IADD3.X R112, PT, PT, RZ, RZ, R103, P6, P2 ;  /* 0x000000ffff707210 */ /* 0x000fc600037e4467 */
[----:B------:R-:W-:Y:S01]  /*327b0*/  IMAD.WIDE.U32.X R184, R69, R77, R184, P4 ;  /* 0x0000004d45b87225 */ /* 0x000fe200020e04b8 */
[----:B------:R-:W-:-:S03]  /*327c0*/  IADD3 RZ, P4, PT, RZ, R70, RZ ;  /* 0x00000046ffff7210 */ /* 0x000fc60007f9e0ff */
[----:B------:R-:W-:Y:S01]  /*327d0*/  IMAD.WIDE.U32.X R204, R69, R75, R204, P3 ;  /* 0x0000004b45cc7225 */ /* 0x000fe200018e04cc */
[----:B------:R-:W-:-:S03]  /*327e0*/  IADD3 R13, P3, PT, R104, R107, RZ ;  /* 0x0000006b680d7210 */ /* 0x000fc60007f7e0ff */
[----:B------:R-:W-:Y:S01]  /*327f0*/  IMAD.IADD R11, R71, 0x1, R104 ;  /* 0x00000001470b7824 */ /* 0x000fe200078e0268 */
[----:B------:R-:W-:Y:S01]  /*32800*/  IADD3.X RZ, P1, PT, R23, R13, RZ, P1, !PT ;  /* 0x0000000d17ff7210 */ /* 0x000fe20000f3e4ff */
[----:B------:R-:W-:Y:S02]  /*32810*/  IMAD.X R71, RZ, RZ, RZ, P5 ;  /* 0x000000ffff477224 */ /* 0x000fe400028e06ff */
[----:B------:R-:W-:Y:S01]  /*32820*/  IMAD.MOV.U32 R70, RZ, RZ, R105 ;  /* 0x000000ffff467224 */ /* 0x000fe200078e0069 */
[----:B------:R-:W-:Y:S01]  /*32830*/  IADD3.X RZ, P4, PT, RZ, R11, RZ, P4, !PT ;  /* 0x0000000bffff7210 */ /* 0x000fe2000279e4ff */
[----:B------:R-:W-:-:S04]  /*32840*/  IMAD.WIDE.U32 R102, R25, -0x94f09dc, RZ ;  /* 0xf6b0f62419667825 */ /* 0x000fc800078e00ff */
[----:B------:R-:W-:-:S04]  /*32850*/  IMAD.WIDE.U32 R106, R108, -0x4eac0001, RZ ;  /* 0xb153ffff6c6a7825 */ /* 0x000fc800078e00ff */
[----:B------:R-:W-:Y:S01]  /*32860*/  IMAD.WIDE.U32 R110, P0, R108, 0x1eabfffe, R110 ;  /* 0x1eabfffe6c6e7825 */ /* 0x000fe2000780006e */
[----:B------:R-:W-:-:S03]  /*32870*/  IADD3 RZ, P2, PT, R98, R106, RZ ;  /* 0x0000006a62ff7210 */ /* 0x000fc60007f5e0ff */
[----:B------:R-:W-:Y:S01]  /*32880*/  IMAD.WIDE.U32.X R22, R25, -0x46010001, R70, P3 ;  /* 0xb9feffff19167825 */ /* 0x000fe200018e0446 */
[----:B------:R-:W-:-:S03]  /*32890*/  IADD3 R107, P6, PT, R110, R107, RZ ;  /* 0x0000006b6e6b7210 */ /* 0x000fc60007fde0ff */
[C---:B------:R-:W-:Y:S01]  /*328a0*/  IMAD.WIDE.U32 R104, R108.reuse, -0x94f09dc, RZ ;  /* 0xf6b0f6246c687825 */ /* 0x040fe200078e00ff */
[----:B------:R-:W-:Y:S02]  /*328b0*/  IADD3.X R217, P1, PT, RZ, R22, RZ, P1, !PT ;  /* 0x00000016ffd97210 */ /* 0x000fe40000f3e4ff */
[----:B------:R-:W-:Y:S01]  /*328c0*/  IADD3.X RZ, P2, PT, R99, R107, RZ, P2, !PT ;  /* 0x0000006b63ff7210 */ /* 0x000fe2000175e4ff */
[----:B------:R-:W-:Y:S01]  /*328d0*/  IMAD.WIDE.U32 R102, P5, R108, 0x6730d2a0, R102 ;  /* 0x6730d2a06c667825 */ /* 0x000fe200078a0066 */
[----:B------:R-:W-:-:S03]  /*328e0*/  IADD3.X R217, P4, PT, RZ, R217, RZ, P4, !PT ;  /* 0x000000d9ffd97210 */ /* 0x000fc6000279e4ff */
[----:B------:R-:W-:Y:S01]  /*328f0*/  IMAD.X R71, RZ, RZ, RZ, P0 ;  /* 0x000000ffff477224 */ /* 0x000fe200000e06ff */
[----:B------:R-:W-:Y:S01]  /*32900*/  IADD3 R11, P3, PT, R102, R105, RZ ;  /* 0x00000069660b7210 */ /* 0x000fe20007f7e0ff */
[----:B------:R-:W-:Y:S01]  /*32910*/  IMAD.WIDE.U32 R98, R108, -0x4eac0001, R98 ;  /* 0xb153ffff6c627825 */ /* 0x000fe200078e0062 */
[----:B------:R-:W-:-:S03]  /*32920*/  IADD3 RZ, P0, PT, R194, R104, RZ ;  /* 0x00000068c2ff7210 */ /* 0x000fc60007f1e0ff */
[----:B------:R-:W-:Y:S01]  /*32930*/  IMAD.MOV.U32 R70, RZ, RZ, R111 ;  /* 0x000000ffff467224 */ /* 0x000fe200078e006f */
[----:B------:R-:W-:Y:S01]  /*32940*/  IADD3.X RZ, P0, PT, R195, R11, RZ, P0, !PT ;  /* 0x0000000bc3ff7210 */ /* 0x000fe2000071e4ff */
[----:B------:R-:W-:Y:S01]  /*32950*/  IMAD.IADD R110, R99, 0x1, R110 ;  /* 0x00000001636e7824 */ /* 0x000fe200078e026e */
[----:B------:R-:W-:Y:S01]  /*32960*/  IADD3.X R11, PT, PT, RZ, RZ, R23, P4, P1 ;  /* 0x000000ffff0b7210 */ /* 0x000fe200027e2417 */
[----:B------:R-:W-:Y:S01]  /*32970*/  IMAD.WIDE.U32.X R70, R25, 0x1eabfffe, R70, P6 ;  /* 0x1eabfffe19467825 */ /* 0x000fe200030e0446 */
[----:B------:R-:W-:Y:S02]  /*32980*/  IADD3 R216, P4, PT, R217, R98, RZ ;  /* 0x00000062d9d87210 */ /* 0x000fe40007f9e0ff */
[----:B------:R-:W-:Y:S01]  /*32990*/  IADD3 RZ, P1, PT, RZ, R222, RZ ;  /* 0x000000deffff7210 */ /* 0x000fe20007f3e0ff */
[----:B------:R-:W-:Y:S01]  /*329a0*/  IMAD.WIDE.U32 R192, R85, R66, RZ ;  /* 0x0000004255c07225 */ /* 0x000fe200078e00ff */
[----:B------:R-:W-:Y:S02]  /*329b0*/  IADD3.X R217, P4, PT, R110, R11, RZ, P4, !PT ;  /* 0x0000000b6ed97210 */ /* 0x000fe4000279e4ff */
[----:B------:R-:W-:Y:S01]  /*329c0*/  IADD3.X R11, P2, PT, RZ, R70, RZ, P2, !PT ;  /* 0x00000046ff0b7210 */ /* 0x000fe2000175e4ff */
[----:B------:R-:W-:Y:S01]  /*329d0*/  IMAD.WIDE.U32 R178, R84, R66, RZ ;  /* 0x0000004254b27225 */ /* 0x000fe200078e00ff */
[----:B------:R-:W-:-:S02]  /*329e0*/  IADD3 R222, P6, PT, R223, R222, RZ ;  /* 0x000000dedfde7210 */ /* 0x000fc40007fde0ff */
[----:B------:R-:W-:Y:S01]  /*329f0*/  IADD3.X R11, P4, PT, RZ, R11, RZ, P4, !PT ;  /* 0x0000000bff0b7210 */ /* 0x000fe2000279e4ff */
[----:B------:R-:W-:Y:S01]  /*32a00*/  IMAD.WIDE.U32 R190, R83, R66, RZ ;  /* 0x0000004253be7225 */ /* 0x000fe200078e00ff */
[----:B------:R-:W-:Y:S02]  /*32a10*/  IADD3.X RZ, P1, PT, RZ, R29, RZ, P1, !PT ;  /* 0x0000001dffff7210 */ /* 0x000fe40000f3e4ff */
[----:B------:R-:W-:Y:S01]  /*32a20*/  IADD3.X R13, PT, PT, RZ, RZ, R71, P4, P2 ;  /* 0x000000ffff0d7210 */ /* 0x000fe200027e4447 */
[----:B------:R-:W-:Y:S01]  /*32a30*/  IMAD.WIDE.U32 R192, P2, R67, R84, R192 ;  /* 0x0000005443c07225 */ /* 0x000fe200078400c0 */
[----:B------:R-:W-:-:S03]  /*32a40*/  IADD3.X R223, P6, PT, R29, R112, RZ, P6, !PT ;  /* 0x000000701ddf7210 */ /* 0x000fc600037de4ff */
[----:B------:R-:W-:Y:S01]  /*32a50*/  IMAD.WIDE.U32 R172, R81, R66, RZ ;  /* 0x0000004251ac7225 */ /* 0x000fe200078e00ff */
[----:B------:R-:W-:-:S03]  /*32a60*/  IADD3 R221, P4, PT, R192, R179, RZ ;  /* 0x000000b3c0dd7210 */ /* 0x000fc60007f9e0ff */
[----:B------:R-:W-:-:S04]  /*32a70*/  IMAD.WIDE.U32 R164, R79, R66, RZ ;  /* 0x000000424fa47225 */ /* 0x000fc800078e00ff */
[----:B------:R-:W-:Y:S02]  /*32a80*/  IMAD.X R183, RZ, RZ, RZ, P2 ;  /* 0x000000ffffb77224 */ /* 0x000fe400010e06ff */
[----:B------:R-:W-:Y:S02]  /*32a90*/  IMAD.MOV.U32 R182, RZ, RZ, R193 ;  /* 0x000000ffffb67224 */ /* 0x000fe400078e00c1 */
[----:B------:R-:W-:Y:S02]  /*32aa0*/  IMAD.X R23, RZ, RZ, RZ, P5 ;  /* 0x000000ffff177224 */ /* 0x000fe400028e06ff */
[----:B------:R-:W-:-:S04]  /*32ab0*/  IMAD.WIDE.U32 R176, R82, R66, RZ ;  /* 0x0000004252b07225 */ /* 0x000fc800078e00ff */
[----:B------:R-:W-:-:S04]  /*32ac0*/  IMAD.WIDE.U32 R190, P5, R67, R82, R190 ;  /* 0x0000005243be7225 */ /* 0x000fc800078a00be */
[----:B------:R-:W-:-:S04]  /*32ad0*/  IMAD.WIDE.U32 R154, R80, R66, RZ ;  /* 0x00000042509a7225 */ /* 0x000fc800078e00ff */
[----:B------:R-:W-:-:S04]  /*32ae0*/  IMAD.WIDE.U32 R160, R77, R66, RZ ;  /* 0x000000424da07225 */ /* 0x000fc800078e00ff */
[----:B------:R-:W-:-:S04]  /*32af0*/  IMAD.WIDE.U32 R172, P2, R67, R80, R172 ;  /* 0x0000005043ac7225 */ /* 0x000fc800078400ac */
[----:B------:R-:W-:-:S04]  /*32b00*/  IMAD.WIDE.U32.X R182, R67, R85, R182, P4 ;  /* 0x0000005543b67225 */ /* 0x000fc800020e04b6 */
[----:B------:R-:W-:-:S04]  /*32b10*/  IMAD.WIDE.U32 R164, P4, R67, R78, R164 ;  /* 0x0000004e43a47225 */ /* 0x000fc800078800a4 */
[----:B------:R-:W-:Y:S01]  /*32b20*/  IMAD.X R175, RZ, RZ, RZ, P5 ;  /* 0x000000ffffaf7224 */ /* 0x000fe200028e06ff */
[----:B------:R-:W-:Y:S01]  /*32b30*/  IADD3 R193, P5, PT, R190, R177, RZ ;  /* 0x000000b1bec17210 */ /* 0x000fe20007fbe0ff */
[----:B------:R-:W-:-:S04]  /*32b40*/  IMAD.WIDE.U32 R156, R78, R66, RZ ;  /* 0x000000424e9c7225 */ /* 0x000fc800078e00ff */
[----:B------:R-:W-:Y:S01]  /*32b50*/  IMAD.X R153, RZ, RZ, RZ, P2 ;  /* 0x000000ffff997224 */ /* 0x000fe200010e06ff */
[----:B------:R-:W-:Y:S01]  /*32b60*/  IADD3 R219, P2, PT, R172, R155, RZ ;  /* 0x0000009bacdb7210 */ /* 0x000fe20007f5e0ff */
[----:B------:R-:W-:Y:S02]  /*32b70*/  IMAD.MOV.U32 R174, RZ, RZ, R191 ;  /* 0x000000ffffae7224 */ /* 0x000fe400078e00bf */
[----:B------:R-:W-:-:S04]  /*32b80*/  IMAD.WIDE.U32 R148, R75, R66, RZ ;  /* 0x000000424b947225 */ /* 0x000fc800078e00ff */
[----:B------:R-:W-:Y:S02]  /*32b90*/  IMAD.X R169, RZ, RZ, RZ, P4 ;  /* 0x000000ffffa97224 */ /* 0x000fe400020e06ff */
[----:B------:R-:W-:-:S04]  /*32ba0*/  IMAD.WIDE.U32 R162, R76, R66, RZ ;  /* 0x000000424ca27225 */ /* 0x000fc800078e00ff */
[----:B------:R-:W-:Y:S02]  /*32bb0*/  IMAD.MOV.U32 R152, RZ, RZ, R173 ;  /* 0x000000ffff987224 */ /* 0x000fe400078e00ad */
[----:B------:R-:W-:-:S04]  /*32bc0*/  IMAD.WIDE.U32 R160, P4, R67, R76, R160 ;  /* 0x0000004c43a07225 */ /* 0x000fc800078800a0 */
[----:B------:R-:W-:Y:S01]  /*32bd0*/  IMAD.WIDE.U32.X R174, R67, R83, R174, P5 ;  /* 0x0000005343ae7225 */ /* 0x000fe200028e04ae */
[----:B------:R-:W-:-:S03]  /*32be0*/  IADD3 R177, P5, PT, R164, R157, RZ ;  /* 0x0000009da4b17210 */ /* 0x000fc60007fbe0ff */
[----:B------:R-:W-:-:S04]  /*32bf0*/  IMAD.WIDE.U32 R194, R108, -0x94f09dc, R194 ;  /* 0xf6b0f6246cc27825 */ /* 0x000fc800078e00c2 */
[----:B------:R-:W-:Y:S02]  /*32c00*/  IMAD.MOV.U32 R22, RZ, RZ, R103 ;  /* 0x000000ffff167224 */ /* 0x000fe400078e0067 */
[----:B------:R-:W-:-:S04]  /*32c10*/  IMAD.WIDE.U32.X R152, R67, R81, R152, P2 ;  /* 0x0000005143987225 */ /* 0x000fc800010e0498 */
[----:B------:R-:W-:Y:S02]  /*32c20*/  IMAD.MOV.U32 R168, RZ, RZ, R165 ;  /* 0x000000ffffa87224 */ /* 0x000fe400078e00a5 */
[----:B------:R-:W-:Y:S01]  /*32c30*/  IMAD.X R117, RZ, RZ, RZ, P4 ;  /* 0x000000ffff757224 */ /* 0x000fe200020e06ff */
[----:B------:R-:W-:Y:S01]  /*32c40*/  IADD3 R209, P4, PT, R160, R163, RZ ;  /* 0x000000a3a0d17210 */ /* 0x000fe20007f9e0ff */
[----:B------:R-:W-:-:S04]  /*32c50*/  IMAD.WIDE.U32 R122, R74, R66, RZ ;  /* 0x000000424a7a7225 */ /* 0x000fc800078e00ff */
[----:B------:R-:W-:-:S04]  /*32c60*/  IMAD.WIDE.U32 R148, P2, R67, R74, R148 ;  /* 0x0000004a43947225 */ /* 0x000fc80007840094 */
[----:B------:R-:W-:-:S04]  /*32c70*/  IMAD.WIDE.U32 R98, R25, -0xc7aed41, RZ ;  /* 0xf38512bf19627825 */ /* 0x000fc800078e00ff */
[----:B------:R-:W-:Y:S02]  /*32c80*/  IMAD.MOV.U32 R116, RZ, RZ, R161 ;  /* 0x000000ffff747224 */ /* 0x000fe400078e00a1 */
[----:B------:R-:W-:Y:S02]  /*32c90*/  IMAD.IADD R102, R195, 0x1, R102 ;  /* 0x00000001c3667824 */ /* 0x000fe400078e0266 */
[----:B------:R-:W-:Y:S01]  /*32ca0*/  IMAD.WIDE.U32.X R168, R67, R79, R168, P5 ;  /* 0x0000004f43a87225 */ /* 0x000fe200028e04a8 */
[----:B------:R-:W-:Y:S02]  /*32cb0*/  IADD3 R194, P5, PT, R11, R194, RZ ;  /* 0x000000c20bc27210 */ /* 0x000fe40007fbe0ff */
[----:B------:R-:W-:Y:S01]  /*32cc0*/  IADD3.X R11, P1, PT, RZ, R94, RZ, P1, !PT ;  /* 0x0000005eff0b7210 */ /* 0x000fe20000f3e4ff */
[----:B------:R-:W-:Y:S01]  /*32cd0*/  IMAD.WIDE.U32.X R22, R25, 0x6730d2a0, R22, P3 ;  /* 0x6730d2a019167825 */ /* 0x000fe200018e0416 */
[----:B------:R-:W-:Y:S02]  /*32ce0*/  IADD3.X R195, P5, PT, R102, R13, RZ, P5, !PT ;  /* 0x0000000d66c37210 */ /* 0x000fe40002fbe4ff */
[----:B------:R-:W-:Y:S01]  /*32cf0*/  IADD3.X R13, P6, PT, RZ, R11, RZ, P6, !PT ;  /* 0x0000000bff0d7210 */ /* 0x000fe200037de4ff */
[----:B------:R-:W-:Y:S01]  /*32d00*/  IMAD.X R143, RZ, RZ, RZ, P2 ;  /* 0x000000ffff8f7224 */ /* 0x000fe200010e06ff */
[----:B------:R-:W-:Y:S01]  /*32d10*/  IADD3 R29, P2, PT, R148, R123, RZ ;  /* 0x0000007b941d7210 */ /* 0x000fe20007f5e0ff */
[----:B------:R-:W-:Y:S01]  /*32d20*/  IMAD.WIDE.U32.X R116, R67, R77, R116, P4 ;  /* 0x0000004d43747225 */ /* 0x000fe200020e0474 */
[----:B------:R-:W-:-:S02]  /*32d30*/  IADD3.X R69, P0, PT, RZ, R22, RZ, P0, !PT ;  /* 0x00000016ff457210 */ /* 0x000fc4000071e4ff */
[----:B------:R-:W-:Y:S01]  /*32d40*/  IADD3.X R202, PT, PT, RZ, RZ, R95, P6, P1 ;  /* 0x000000ffffca7210 */ /* 0x000fe200037e245f */
[----:B------:R-:W-:Y:S01]  /*32d50*/  IMAD.WIDE.U32 R70, R108, -0xc7aed41, RZ ;  /* 0xf38512bf6c467825 */ /* 0x000fe200078e00ff */
[----:B------:R-:W-:Y:S02]  /*32d60*/  IADD3.X R69, P5, PT, RZ, R69, RZ, P5, !PT ;  /* 0x00000045ff457210 */ /* 0x000fe40002fbe4ff */
[----:B------:R-:W-:Y:S01]  /*32d70*/  IADD3 RZ, P1, PT, R216, R12, RZ ;  /* 0x0000000cd8ff7210 */ /* 0x000fe20007f3e0ff */
[----:B------:R-:W-:Y:S01]  /*32d80*/  IMAD.MOV.U32 R142, RZ, RZ, R149 ;  /* 0x000000ffff8e7224 */ /* 0x000fe200078e0095 */
[----:B------:R-:W-:Y:S01]  /*32d90*/  IADD3 RZ, P3, PT, R222, R70, RZ ;  /* 0x00000046deff7210 */ /* 0x000fe20007f7e0ff */
[----:B------:R-:W-:Y:S01]  /*32da0*/  IMAD.WIDE.U32 R98, P4, R108, 0x64774b84, R98 ;  /* 0x64774b846c627825 */ /* 0x000fe20007880062 */
[----:B------:R-:W-:-:S03]  /*32db0*/  IADD3.X RZ, P1, PT, R217, R227, RZ, P1, !PT ;  /* 0x000000e3d9ff7210 */ /* 0x000fc60000f3e4ff */
[----:B------:R-:W-:Y:S01]  /*32dc0*/  IMAD.WIDE.U32.X R142, R67, R75, R142, P2 ;  /* 0x0000004b438e7225 */ /* 0x000fe200010e048e */
[----:B------:R-:W-:-:S03]  /*32dd0*/  IADD3 R11, P2, PT, R98, R71, RZ ;  /* 0x00000047620b7210 */ /* 0x000fc60007f5e0ff */
[-C--:B------:R-:W-:Y:S01]  /*32de0*/  IMAD.WIDE.U32 R146, R85, R64.reuse, RZ ;  /* 0x0000004055927225 */ /* 0x080fe200078e00ff */
[----:B------:R-:W-:Y:S02]  /*32df0*/  IADD3.X RZ, P3, PT, R223, R11, RZ, P3, !PT ;  /* 0x0000000bdfff7210 */ /* 0x000fe40001f7e4ff */
[----:B------:R-:W-:Y:S01]  /*32e00*/  IADD3.X R11, PT, PT, RZ, RZ, R23, P5, P0 ;  /* 0x000000ffff0b7210 */ /* 0x000fe20002fe0417 */
[----:B------:R-:W-:-:S04]  /*32e10*/  IMAD.WIDE.U32 R150, R84, R64, RZ ;  /* 0x0000004054967225 */ /* 0x000fc800078e00ff */
[----:B------:R-:W-:-:S04]  /*32e20*/  IMAD.WIDE.U32 R146, P0, R65, R84, R146 ;  /* 0x0000005441927225 */ /* 0x000fc80007800092 */
[----:B------:R-:W-:-:S04]  /*32e30*/  IMAD.WIDE.U32 R22, R83, R64, RZ ;  /* 0x0000004053167225 */ /* 0x000fc800078e00ff */
[----:B------:R-:W-:-:S04]  /*32e40*/  IMAD.WIDE.U32 R112, R79, R64, RZ ;  /* 0x000000404f707225 */ /* 0x000fc800078e00ff */
[----:B------:R-:W-:Y:S01]  /*32e50*/  IMAD.X R145, RZ, RZ, RZ, P0 ;  /* 0x000000ffff917224 */ /* 0x000fe200000e06ff */
[----:B------:R-:W-:Y:S01]  /*32e60*/  IADD3 R123, P0, PT, R146, R151, RZ ;  /* 0x00000097927b7210 */ /* 0x000fe20007f1e0ff */
[----:B------:R-:W-:-:S04]  /*32e70*/  IMAD.WIDE.U32 R110, R81, R64, RZ ;  /* 0x00000040516e7225 */ /* 0x000fc800078e00ff */
[----:B------:R-:W-:Y:S02]  /*32e80*/  IMAD.MOV.U32 R144, RZ, RZ, R147 ;  /* 0x000000ffff907224 */ /* 0x000fe400078e0093 */
[----:B------:R-:W-:-:S04]  /*32e90*/  IMAD.WIDE.U32 R94, R82, R64, RZ ;  /* 0x00000040525e7225 */ /* 0x000fc800078e00ff */
[----:B------:R-:W-:-:S04]  /*32ea0*/  IMAD.WIDE.U32 R140, R78, R64, RZ ;  /* 0x000000404e8c7225 */ /* 0x000fc800078e00ff */
[----:B------:R-:W-:-:S04]  /*32eb0*/  IMAD.WIDE.U32 R22, P5, R65, R82, R22 ;  /* 0x0000005241167225 */ /* 0x000fc800078a0016 */
[----:B------:R-:W-:-:S04]  /*32ec0*/  IMAD.WIDE.U32 R112, P6, R65, R78, R112 ;  /* 0x0000004e41707225 */ /* 0x000fc800078c0070 */
[----:B------:R-:W-:-:S04]  /*32ed0*/  IMAD.WIDE.U32.X R144, R65, R85, R144, P0 ;  /* 0x0000005541907225 */ /* 0x000fc800000e0490 */
[----:B------:R-:W-:-:S04]  /*32ee0*/  IMAD.WIDE.U32 R132, R80, R64, RZ ;  /* 0x0000004050847225 */ /* 0x000fc800078e00ff */
[----:B------:R-:W-:Y:S01]  /*32ef0*/  IMAD.X R119, RZ, RZ, RZ, P5 ;  /* 0x000000ffff777224 */ /* 0x000fe200028e06ff */
[----:B------:R-:W-:Y:S01]  /*32f00*/  IADD3 R149, P5, PT, R22, R95, RZ ;  /* 0x0000005f16957210 */ /* 0x000fe20007fbe0ff */
[----:B------:R-:W-:-:S04]  /*32f10*/  IMAD.WIDE.U32 R110, P0, R65, R80, R110 ;  /* 0x00000050416e7225 */ /* 0x000fc8000780006e */
[----:B------:R-:W-:Y:S01]  /*32f20*/  IMAD.X R139, RZ, RZ, RZ, P6 ;  /* 0x000000ffff8b7224 */ /* 0x000fe200030e06ff */
[----:B------:R-:W-:Y:S01]  /*32f30*/  IADD3 R67, P6, PT, R112, R141, RZ ;  /* 0x0000008d70437210 */ /* 0x000fe20007fde0ff */
[----:B------:R-:W-:-:S04]  /*32f40*/  IMAD.WIDE.U32 R136, R77, R64, RZ ;  /* 0x000000404d887225 */ /* 0x000fc800078e00ff */
[----:B------:R-:W-:-:S04]  /*32f50*/  IMAD.WIDE.U32 R106, R25, 0x434bacd7, RZ ;  /* 0x434bacd7196a7825 */ /* 0x000fc800078e00ff */
[----:B------:R-:W-:Y:S02]  /*32f60*/  IMAD.MOV.U32 R118, RZ, RZ, R23 ;  /* 0x000000ffff767224 */ /* 0x000fe400078e0017 */
[----:B------:R-:W-:Y:S02]  /*32f70*/  IMAD.MOV.U32 R138, RZ, RZ, R113 ;  /* 0x000000ffff8a7224 */ /* 0x000fe400078e0071 */
[----:B------:R-:W-:Y:S01]  /*32f80*/  IMAD.X R131, RZ, RZ, RZ, P0 ;  /* 0x000000ffff837224 */ /* 0x000fe200000e06ff */
[----:B------:R-:W-:Y:S01]  /*32f90*/  IADD3 R23, P0, PT, R110, R133, RZ ;  /* 0x000000856e177210 */ /* 0x000fe20007f1e0ff */
[----:B------:R-:W-:-:S04]  /*32fa0*/  IMAD.WIDE.U32 R102, R25, 0x397fe69a, RZ ;  /* 0x397fe69a19667825 */ /* 0x000fc800078e00ff */
[----:B------:R-:W-:-:S04]  /*32fb0*/  IMAD.WIDE.U32.X R118, R65, R83, R118, P5 ;  /* 0x0000005341767225 */ /* 0x000fc800028e0476 */
[----:B------:R-:W-:Y:S02]  /*32fc0*/  IMAD.MOV.U32 R130, RZ, RZ, R111 ;  /* 0x000000ffff827224 */ /* 0x000fe400078e006f */
[----:B------:R-:W-:-:S04]  /*32fd0*/  IMAD.WIDE.U32.X R138, R65, R79, R138, P6 ;  /* 0x0000004f418a7225 */ /* 0x000fc800030e048a */
[----:B------:R-:W-:-:S04]  /*32fe0*/  IMAD.WIDE.U32 R134, R76, R64, RZ ;  /* 0x000000404c867225 */ /* 0x000fc800078e00ff */
[----:B------:R-:W-:-:S04]  /*32ff0*/  IMAD.WIDE.U32 R136, P5, R65, R76, R136 ;  /* 0x0000004c41887225 */ /* 0x000fc800078a0088 */
[----:B------:R-:W-:-:S04]  /*33000*/  IMAD.WIDE.U32 R106, P6, R108, 0x4b1ba7b6, R106 ;  /* 0x4b1ba7b66c6a7825 */ /* 0x000fc800078c006a */
[----:B------:R-:W-:-:S04]  /*33010*/  IMAD.WIDE.U32 R120, R75, R64, RZ ;  /* 0x000000404b787225 */ /* 0x000fc800078e00ff */
[----:B------:R-:W-:-:S04]  /*33020*/  IMAD.WIDE.U32.X R130, R65, R81, R130, P0 ;  /* 0x0000005141827225 */ /* 0x000fc800000e0482 */
[----:B------:R-:W-:Y:S01]  /*33030*/  IMAD.X R207, RZ, RZ, RZ, P4 ;  /* 0x000000ffffcf7224 */ /* 0x000fe200020e06ff */
[----:B------:R-:W-:Y:S01]  /*33040*/  IADD3 RZ, P4, PT, RZ, R198, RZ ;  /* 0x000000c6ffff7210 */ /* 0x000fe20007f9e0ff */
[----:B------:R-:W-:-:S03]  /*33050*/  IMAD.WIDE.U32 R102, P0, R108, 0x1a0111ea, R102 ;  /* 0x1a0111ea6c667825 */ /* 0x000fc60007800066 */
[----:B------:R-:W-:Y:S01]  /*33060*/  IADD3.X RZ, P4, PT, RZ, R199, RZ, P4, !PT ;  /* 0x000000c7ffff7210 */ /* 0x000fe2000279e4ff */
[----:B------:R-:W-:Y:S01]  /*33070*/  IMAD.X R125, RZ, RZ, RZ, P5 ;  /* 0x000000ffff7d7224 */ /* 0x000fe200028e06ff */
[----:B------:R-:W-:Y:S01]  /*33080*/  IADD3 R198, P5, PT, R13, R198, RZ ;  /* 0x000000c60dc67210 */ /* 0x000fe20007fbe0ff */
[----:B------:R-:W-:Y:S01]  /*33090*/  IMAD.X R105, RZ, RZ, RZ, P6 ;  /* 0x000000ffff697224 */ /* 0x000fe200030e06ff */
[----:B------:R-:W-:Y:S01]  /*330a0*/  IADD3 R111, P6, PT, R136, R135, RZ ;  /* 0x00000087886f7210 */ /* 0x000fe20007fde0ff */
[----:B------:R-:W-:Y:S01]  /*330b0*/  IMAD.WIDE.U32 R12, R108, 0x434bacd7, RZ ;  /* 0x434bacd76c0c7825 */ /* 0x000fe200078e00ff */
[----:B------:R-:W-:-:S03]  /*330c0*/  IADD3.X R199, P5, PT, R199, R202, RZ, P5, !PT ;  /* 0x000000cac7c77210 */ /* 0x000fc60002fbe4ff */
[----:B------:R-:W-:Y:S02]  /*330d0*/  IMAD.MOV.U32 R124, RZ, RZ, R137 ;  /* 0x000000ffff7c7224 */ /* 0x000fe400078e0089 */
[----:B------:R-:W-:Y:S02]  /*330e0*/  IMAD.X R71, RZ, RZ, RZ, P0 ;  /* 0x000000ffff477224 */ /* 0x000fe400000e06ff */
[----:B------:R-:W-:-:S04]  /*330f0*/  IMAD.WIDE.U32 R120, P0, R65, R74, R120 ;  /* 0x0000004a41787225 */ /* 0x000fc80007800078 */
[----:B------:R-:W-:Y:S02]  /*33100*/  IMAD.MOV.U32 R206, RZ, RZ, R99 ;  /* 0x000000ffffce7224 */ /* 0x000fe400078e0063 */
[----:B------:R-:W-:-:S04]  /*33110*/  IMAD.WIDE.U32 R128, R74, R64, RZ ;  /* 0x000000404a807225 */ /* 0x000fc800078e00ff */
[----:B------:R-:W-:Y:S01]  /*33120*/  IMAD.WIDE.U32.X R124, R65, R77, R124, P6 ;  /* 0x0000004d417c7225 */ /* 0x000fe200030e047c */
[----:B------:R-:W-:-:S03]  /*33130*/  IADD3 R97, P6, PT, R106, R13, RZ ;  /* 0x0000000d6a617210 */ /* 0x000fc60007fde0ff */
[----:B------:R-:W-:-:S04]  /*33140*/  IMAD.WIDE.U32 R126, R108, 0x397fe69a, RZ ;  /* 0x397fe69a6c7e7825 */ /* 0x000fc800078e00ff */
[----:B------:R-:W-:Y:S02]  /*33150*/  IMAD.MOV.U32 R104, RZ, RZ, R107 ;  /* 0x000000ffff687224 */ /* 0x000fe400078e006b */
[----:B------:R-:W-:Y:S01]  /*33160*/  IMAD.WIDE.U32.X R206, R25, 0x64774b84, R206, P2 ;  /* 0x64774b8419ce7825 */ /* 0x000fe200010e04ce */
[----:B------:R-:W-:-:S03]  /*33170*/  IADD3 RZ, P2, PT, R198, R12, RZ ;  /* 0x0000000cc6ff7210 */ /* 0x000fc60007f5e0ff */
[----:B------:R-:W-:Y:S01]  /*33180*/  IMAD.X R13, RZ, RZ, RZ, P0 ;  /* 0x000000ffff0d7224 */ /* 0x000fe200000e06ff */
[----:B------:R-:W-:Y:S01]  /*33190*/  IADD3 R95, P0, PT, R120, R129, RZ ;  /* 0x00000081785f7210 */ /* 0x000fe20007f1e0ff */
[----:B------:R-:W-:Y:S01]  /*331a0*/  IMAD.MOV.U32 R12, RZ, RZ, R121 ;  /* 0x000000ffff0c7224 */ /* 0x000fe200078e0079 */
[----:B------:R-:W-:Y:S01]  /*331b0*/  IADD3.X RZ, P2, PT, R199, R97, RZ, P2, !PT ;  /* 0x00000061c7ff7210 */ /* 0x000fe2000175e4ff */
[----:B------:R-:W-:Y:S01]  /*331c0*/  IMAD.WIDE.U32.X R104, R25, 0x4b1ba7b6, R104, P6 ;  /* 0x4b1ba7b619687825 */ /* 0x000fe200030e0468 */
[----:B------:R-:W-:-:S03]  /*331d0*/  IADD3 R19, P6, PT, R102, R127, RZ ;  /* 0x0000007f66137210 */ /* 0x000fc60007fde0ff */
[----:B------:R-:W-:Y:S02]  /*331e0*/  IMAD.MOV.U32 R70, RZ, RZ, R103 ;  /* 0x000000ffff467224 */ /* 0x000fe400078e0067 */
[----:B------:R-:W-:-:S04]  /*331f0*/  IMAD.WIDE.U32 R222, R108, -0xc7aed41, R222 ;  /* 0xf38512bf6cde7825 */ /* 0x000fc800078e00de */
[----:B------:R-:W-:Y:S01]  /*33200*/  IMAD.WIDE.U32.X R12, R65, R75, R12, P0 ;  /* 0x0000004b410c7225 */ /* 0x000fe200000e040c */
[----:B------:R-:W-:Y:S02]  /*33210*/  IADD3.X R65, P4, PT, RZ, R188, RZ, P4, !PT ;  /* 0x000000bcff417210 */ /* 0x000fe4000279e4ff */
[----:B------:R-:W-:Y:S01]  /*33220*/  IADD3 RZ, P0, PT, R194, R24, RZ ;  /* 0x00000018c2ff7210 */ /* 0x000fe20007f1e0ff */
[----:B------:R-:W-:-:S03]  /*33230*/  IMAD.WIDE.U32.X R70, R25, 0x1a0111ea, R70, P6 ;  /* 0x1a0111ea19467825 */ /* 0x000fc600030e0446 */
[----:B------:R-:W-:Y:S01]  /*33240*/  IADD3.X RZ, P0, PT, R195, R225, RZ, P0, !PT ;  /* 0x000000e1c3ff7210 */ /* 0x000fe2000071e4ff */
[----:B------:R-:W-:Y:S01]  /*33250*/  IMAD.IADD R188, R223, 0x1, R98 ;  /* 0x00000001dfbc7824 */ /* 0x000fe200078e0262 */
[----:B------:R-:W-:Y:S01]  /*33260*/  IADD3 R98, P6, PT, R69, R222, RZ ;  /* 0x000000de45627210 */ /* 0x000fe20007fde0ff */
[----:B------:R-:W-:Y:S01]  /*33270*/  IMAD.WIDE.U32 R24, R68, R84, R216 ;  /* 0x0000005444187225 */ /* 0x000fe200078e00d8 */
[----:B------:R-:W-:Y:S02]  /*33280*/  IADD3.X R69, P5, PT, RZ, R65, RZ, P5, !PT ;  /* 0x00000041ff457210 */ /* 0x000fe40002fbe4ff */
[----:B------:R-:W-:Y:S01]  /*33290*/  IADD3.X R99, P6, PT, R188, R11, RZ, P6, !PT ;  /* 0x0000000bbc637210 */ /* 0x000fe200037de4ff */
[----:B------:R-:W-:Y:S01]  /*332a0*/  IMAD.IADD R25, R25, 0x1, R196 ;  /* 0x0000000119197824 */ /* 0x000fe200078e02c4 */
[----:B------:R-:W-:Y:S01]  /*332b0*/  IADD3.X R65, P3, PT, RZ, R206, RZ, P3, !PT ;  /* 0x000000ceff417210 */ /* 0x000fe20001f7e4ff */
[----:B------:R-:W-:Y:S01]  /*332c0*/  IMAD.WIDE.U32 R198, R108, 0x434bacd7, R198 ;  /* 0x434bacd76cc67825 */ /* 0x000fe200078e00c6 */
[----:B------:R-:W-:-:S02]  /*332d0*/  IADD3.X R188, PT, PT, RZ, RZ, R189, P5, P4 ;  /* 0x000000ffffbc7210 */ /* 0x000fc40002fe84bd */
[----:B------:R-:W-:Y:S01]  /*332e0*/  IADD3 RZ, P4, PT, RZ, R186, RZ ;  /* 0x000000baffff7210 */ /* 0x000fe20007f9e0ff */
[----:B------:R-:W-:Y:S01]  /*332f0*/  IMAD.IADD R107, R199, 0x1, R106 ;  /* 0x00000001c76b7824 */ /* 0x000fe200078e026a */
[----:B------:R-:W-:Y:S01]  /*33300*/  IADD3.X R65, P6, PT, RZ, R65, RZ, P6, !PT ;  /* 0x00000041ff417210 */ /* 0x000fe200037de4ff */
[C---:B------:R-:W-:Y:S01]  /*33310*/  IMAD.WIDE.U32 R194, R68.reuse, R82, R194 ;  /* 0x0000005244c27225 */ /* 0x040fe200078e00c2 */
[----:B------:R-:W-:Y:S02]  /*33320*/  IADD3 R186, P5, PT, R69, R186, RZ ;  /* 0x000000ba45ba7210 */ /* 0x000fe40007fbe0ff */
[----:B------:R-:W-:Y:S01]  /*33330*/  IADD3.X RZ, P4, PT, RZ, R187, RZ, P4, !PT ;  /* 0x000000bbffff7210 */ /* 0x000fe2000279e4ff */
[----:B------:R-:W-:Y:S01]  /*33340*/  IMAD.IADD R114, R195, 0x1, R114 ;  /* 0x00000001c3727824 */ /* 0x000fe200078e0272 */
[----:B------:R-:W-:Y:S02]  /*33350*/  IADD3.X R206, PT, PT, RZ, RZ, R207, P6, P3 ;  /* 0x000000ffffce7210 */ /* 0x000fe400037e64cf */
[----:B------:R-:W-:Y:S01]  /*33360*/  IADD3.X R187, P5, PT, R187, R188, RZ, P5, !PT ;  /* 0x000000bcbbbb7210 */ /* 0x000fe20002fbe4ff */
[----:B------:R-:W-:Y:S01]  /*33370*/  IMAD.WIDE.U32 R188, R68, R80, R98 ;  /* 0x0000005044bc7225 */ /* 0x000fe200078e0062 */
[----:B------:R-:W-:-:S02]  /*33380*/  IADD3 RZ, P3, PT, RZ, R24, RZ ;  /* 0x00000018ffff7210 */ /* 0x000fc40007f7e0ff */
[----:B------:R-:W-:Y:S01]  /*33390*/  IADD3.X R133, P4, PT, RZ, R170, RZ, P4, !PT ;  /* 0x000000aaff857210 */ /* 0x000fe2000279e4ff */
[----:B------:R-:W-:Y:S01]  /*333a0*/  IMAD.WIDE.U32 R108, R108, 0x397fe69a, R186 ;  /* 0x397fe69a6c6c7825 */ /* 0x000fe200078e00ba */
[----:B------:R-:W-:Y:S02]  /*333b0*/  IADD3.X R11, P1, PT, RZ, R100, RZ, P1, !PT ;  /* 0x00000064ff0b7210 */ /* 0x000fe40000f3e4ff */
[----:B------:R-:W-:Y:S01]  /*333c0*/  IADD3.X RZ, P3, PT, RZ, R25, RZ, P3, !PT ;  /* 0x00000019ffff7210 */ /* 0x000fe20001f7e4ff */
[----:B------:R-:W-:Y:S01]  /*333d0*/  IMAD.IADD R102, R109, 0x1, R102 ;  /* 0x000000016d667824 */ /* 0x000fe200078e0266 */
[----:B------:R-:W-:Y:S02]  /*333e0*/  IADD3.X R133, P6, PT, RZ, R133, RZ, P5, !PT ;  /* 0x00000085ff857210 */ /* 0x000fe40002fde4ff */
[----:B------:R-:W-:Y:S02]  /*333f0*/  IADD3.X R11, P5, PT, RZ, R11, RZ, P3, !PT ;  /* 0x0000000bff0b7210 */ /* 0x000fe40001fbe4ff */
[----:B------:R-:W-:-:S02]  /*33400*/  IADD3.X R129, PT, PT, RZ, RZ, R171, P6, P4 ;  /* 0x000000ffff817210 */ /* 0x000fc400037e84ab */
[----:B------:R-:W-:Y:S02]  /*33410*/  IADD3 R106, P6, PT, R65, R198, RZ ;  /* 0x000000c6416a7210 */ /* 0x000fe40007fde0ff */
[----:B------:R-:W-:Y:S02]  /*33420*/  IADD3.X R101, PT, PT, RZ, RZ, R101, P5, P1 ;  /* 0x000000ffff657210 */ /* 0x000fe40002fe2465 */
[----:B------:R-:W-:Y:S02]  /*33430*/  IADD3.X R107, P6, PT, R107, R206, RZ, P6, !PT ;  /* 0x000000ce6b6b7210 */ /* 0x000fe400037de4ff */
[----:B------:R-:W-:Y:S02]  /*33440*/  IADD3.X R207, P5, PT, RZ, R104, RZ, P2, !PT ;  /* 0x00000068ffcf7210 */ /* 0x000fe400017be4ff */
[----:B------:R-:W-:Y:S01]  /*33450*/  IADD3 R100, P4, PT, R11, R194, RZ ;  /* 0x000000c20b647210 */ /* 0x000fe20007f9e0ff */
[----:B------:R-:W-:Y:S01]  /*33460*/  IMAD R11, R25, -0x30003, RZ ;  /* 0xfffcfffd190b7824 */ /* 0x000fe200078e02ff */
[----:B------:R-:W-:Y:S01]  /*33470*/  IADD3 RZ, P1, PT, R98, R50, RZ ;  /* 0x0000003262ff7210 */ /* 0x000fe20007f3e0ff */
[----:B------:R-:W-:Y:S01]  /*33480*/  IMAD.WIDE.U32 R194, R24, -0x30003, RZ ;  /* 0xfffcfffd18c27825 */ /* 0x000fe200078e00ff */
[----:B------:R-:W-:-:S02]  /*33490*/  IADD3 RZ, P3, PT, R186, R126, RZ ;  /* 0x0000007ebaff7210 */ /* 0x000fc40007f7e0ff */
[----:B------:R-:W-:Y:S01]  /*334a0*/  IADD3.X R207, P6, PT, RZ, R207, RZ, P6, !PT ;  /* 0x000000cfffcf7210 */ /* 0x000fe200037de4ff */
[----:B------:R-:W-:Y:S01]  /*334b0*/  IMAD R11, R24, -0x760c0004, R11 ;  /* 0x89f3fffc180b7824 */ /* 0x000fe200078e020b */
[----:B------:R-:W-:Y:S01]  /*334c0*/  IADD3.X RZ, P2, PT, R99, R197, RZ, P1, !PT ;  /* 0x000000c563ff7210 */ /* 0x000fe20000f5e4ff */
[----:B------:R-:W-:Y:S01]  /*334d0*/  IMAD.WIDE.U32 R126, R84, R62, RZ ;  /* 0x0000003e547e7225 */ /* 0x000fe200078e00ff */
[----:B------:R-:W-:Y:S02]  /*334e0*/  IADD3.X RZ, P3, PT, R187, R19, RZ, P3, !PT ;  /* 0x00000013bbff7210 */ /* 0x000fe40001f7e4ff */
[----:B------:R-:W-:Y:S01]  /*334f0*/  IADD3.X R105, PT, PT, RZ, RZ, R105, P6, P5 ;  /* 0x000000ffff697210 */ /* 0x000fe200037ea469 */
[----:B------:R-:W-:Y:S01]  /*33500*/  IMAD.IADD R135, R195, 0x1, R11 ;  /* 0x00000001c3877824 */ /* 0x000fe200078e020b */
[----:B------:R-:W-:Y:S01]  /*33510*/  IADD3 R206, P1, PT, R207, R108, RZ ;  /* 0x0000006ccfce7210 */ /* 0x000fe20007f3e0ff */
[----:B------:R-:W-:Y:S01]  /*33520*/  IMAD.IADD R11, R189, 0x1, R96 ;  /* 0x00000001bd0b7824 */ /* 0x000fe200078e0260 */
[----:B------:R-:W-:Y:S01]  /*33530*/  IADD3.X R101, P4, PT, R114, R101, RZ, P4, !PT ;  /* 0x0000006572657210 */ /* 0x000fe2000279e4ff */
[----:B------:R-:W-:Y:S01]  /*33540*/  IMAD.WIDE.U32 R98, R135, -0x5555, RZ ;  /* 0xffffaaab87627825 */ /* 0x000fe200078e00ff */
[----:B------:R-:W-:-:S02]  /*33550*/  IADD3.X R19, P0, PT, RZ, R26, RZ, P0, !PT ;  /* 0x0000001aff137210 */ /* 0x000fc4000071e4ff */
[----:B------:R-:W-:Y:S01]  /*33560*/  IADD3.X R207, P1, PT, R102, R105, RZ, P1, !PT ;  /* 0x0000006966cf7210 */ /* 0x000fe20000f3e4ff */
[C---:B------:R-:W-:Y:S01]  /*33570*/  IMAD.WIDE.U32 R96, R194.reuse, -0x5555, RZ ;  /* 0xffffaaabc2607825 */ /* 0x040fe200078e00ff */
[----:B------:R-:W-:Y:S02]  /*33580*/  IADD3.X R208, P3, PT, RZ, R70, RZ, P3, !PT ;  /* 0x00000046ffd07210 */ /* 0x000fe40001f7e4ff */
[----:B------:R-:W-:Y:S01]  /*33590*/  IADD3.X R19, P4, PT, RZ, R19, RZ, P4, !PT ;  /* 0x00000013ff137210 */ /* 0x000fe2000279e4ff */
[----:B------:R-:W-:Y:S01]  /*335a0*/  IMAD.WIDE.U32 R102, R194, -0x5555, R24 ;  /* 0xffffaaabc2667825 */ /* 0x000fe200078e0018 */
[----:B------:R-:W-:Y:S02]  /*335b0*/  IADD3.X R208, P1, PT, RZ, R208, RZ, P1, !PT ;  /* 0x000000d0ffd07210 */ /* 0x000fe40000f3e4ff */
[----:B------:R-:W-:Y:S01]  /*335c0*/  IADD3.X R50, PT, PT, RZ, RZ, R27, P4, P0 ;  /* 0x000000ffff327210 */ /* 0x000fe200027e041b */
[----:B------:R-:W-:Y:S01]  /*335d0*/  IMAD.WIDE.U32 R114, R85, R62, RZ ;  /* 0x0000003e55727225 */ /* 0x000fe200078e00ff */
[----:B------:R-:W-:-:S02]  /*335e0*/  IADD3.X R202, PT, PT, RZ, RZ, R71, P1, P3 ;  /* 0x000000ffffca7210 */ /* 0x000fc40000fe6447 */
[----:B------:R-:W-:Y:S01]  /*335f0*/  IADD3 R188, P6, PT, R19, R188, RZ ;  /* 0x000000bc13bc7210 */ /* 0x000fe20007fde0ff */
[----:B------:R-:W-:Y:S01]  /*33600*/  IMAD.WIDE.U32 R26, P1, R194, -0x46010001, R98 ;  /* 0xb9feffffc21a7825 */ /* 0x000fe20007820062 */
[----:B------:R-:W-:Y:S02]  /*33610*/  IADD3 RZ, P0, PT, R24, R96, RZ ;  /* 0x0000006018ff7210 */ /* 0x000fe40007f1e0ff */
[----:B------:R-:W-:Y:S01]  /*33620*/  IADD3 RZ, P3, PT, RZ, R102, RZ ;  /* 0x00000066ffff7210 */ /* 0x000fe20007f7e0ff */
[----:B------:R-:W-:Y:S01]  /*33630*/  IMAD.WIDE.U32 R70, R135, -0x4eac0001, RZ ;  /* 0xb153ffff87467825 */ /* 0x000fe200078e00ff */
[----:B------:R-:W-:Y:S02]  /*33640*/  IADD3 R19, P4, PT, R26, R97, RZ ;  /* 0x000000611a137210 */ /* 0x000fe40007f9e0ff */
[----:B------:R-:W-:Y:S01]  /*33650*/  IADD3.X R189, P6, PT, R11, R50, RZ, P6, !PT ;  /* 0x000000320bbd7210 */ /* 0x000fe200037de4ff */
[----:B------:R-:W-:Y:S01]  /*33660*/  IMAD.X R99, RZ, RZ, RZ, P1 ;  /* 0x000000ffff637224 */ /* 0x000fe200008e06ff */
[----:B------:R-:W-:Y:S01]  /*33670*/  IADD3.X RZ, P0, PT, R25, R19, RZ, P0, !PT ;  /* 0x0000001319ff7210 */ /* 0x000fe2000071e4ff */
[----:B------:R-:W-:Y:S01]  /*33680*/  IMAD.MOV.U32 R98, RZ, RZ, R27 ;  /* 0x000000ffff627224 */ /* 0x000fe200078e001b */
[----:B------:R-:W-:Y:S01]  /*33690*/  IADD3.X R171, P2, PT, RZ, R20, RZ, P2, !PT ;  /* 0x00000014ffab7210 */ /* 0x000fe2000175e4ff */
[----:B------:R-:W-:-:S03]  /*336a0*/  IMAD.WIDE.U32 R96, P1, R194, 0x1eabfffe, R70 ;  /* 0x1eabfffec2607825 */ /* 0x000fc60007820046 */
[----:B------:R-:W-:Y:S01]  /*336b0*/  IADD3.X R171, P6, PT, RZ, R171, RZ, P6, !PT ;  /* 0x000000abffab7210 */ /* 0x000fe200037de4ff */
[----:B------:R-:W-:-:S03]  /*336c0*/  IMAD.WIDE.U32 R70, R194, -0x4eac0001, RZ ;  /* 0xb153ffffc2467825 */ /* 0x000fc600078e00ff */
[----:B------:R-:W-:Y:S01]  /*336d0*/  IADD3.X R25, PT, PT, RZ, RZ, R21, P6, P2 ;  /* 0x000000ffff197210 */ /* 0x000fe200037e4415 */
[----:B------:R-:W-:Y:S01]  /*336e0*/  IMAD.IADD R102, R103, 0x1, R26 ;  /* 0x0000000167667824 */ /* 0x000fe200078e021a */
[----:B------:R-:W-:Y:S01]  /*336f0*/  IADD3 R71, P5, PT, R96, R71, RZ ;  /* 0x0000004760477210 */ /* 0x000fe20007fbe0ff */
[----:B------:R-:W-:Y:S01]  /*33700*/  IMAD.WIDE.U32.X R98, R135, -0x46010001, R98, P4 ;  /* 0xb9feffff87627825 */ /* 0x000fe200020e0462 */
[----:B------:R-:W-:Y:S02]  /*33710*/  IADD3 RZ, P4, PT, R106, R16, RZ ;  /* 0x000000106aff7210 */ /* 0x000fe40007f9e0ff */
[----:B------:R-:W-:Y:S01]  /*33720*/  IADD3.X RZ, P3, PT, RZ, R102, RZ, P3, !PT ;  /* 0x00000066ffff7210 */ /* 0x000fe20001f7e4ff */
[----:B------:R-:W-:Y:S01]  /*33730*/  IMAD.X R27, RZ, RZ, RZ, P1 ;  /* 0x000000ffff1b7224 */ /* 0x000fe200008e06ff */
[----:B------:R-:W-:Y:S01]  /*33740*/  IADD3 RZ, P1, PT, R100, R70, RZ ;  /* 0x0000004664ff7210 */ /* 0x000fe20007f3e0ff */
[----:B------:R-:W-:Y:S01]  /*33750*/  IMAD.MOV.U32 R26, RZ, RZ, R97 ;  /* 0x000000ffff1a7224 */ /* 0x000fe200078e0061 */
[----:B------:R-:W-:Y:S01]  /*33760*/  IADD3.X RZ, P4, PT, R107, R17, RZ, P4, !PT ;  /* 0x000000116bff7210 */ /* 0x000fe2000279e4ff */
[----:B------:R-:W-:Y:S01]  /*33770*/  IMAD.WIDE.U32 R16, R135, -0x94f09dc, RZ ;  /* 0xf6b0f62487107825 */ /* 0x000fe200078e00ff */
[----:B------:R-:W-:-:S02]  /*33780*/  IADD3.X R197, P0, PT, RZ, R98, RZ, P0, !PT ;  /* 0x00000062ffc57210 */ /* 0x000fc4000071e4ff */
[----:B------:R-:W-:Y:S01]  /*33790*/  IADD3.X RZ, P1, PT, R101, R71, RZ, P1, !PT ;  /* 0x0000004765ff7210 */ /* 0x000fe20000f3e4ff */
[----:B------:R-:W-:Y:S01]  /*337a0*/  IMAD.WIDE.U32 R106, R68, R78, R106 ;  /* 0x0000004e446a7225 */ /* 0x000fe200078e006a */
[----:B------:R-:W-:Y:S02]  /*337b0*/  IADD3.X R197, P3, PT, RZ, R197, RZ, P3, !PT ;  /* 0x000000c5ffc57210 */ /* 0x000fe40001f7e4ff */
[----:B------:R-:W-:Y:S01]  /*337c0*/  IADD3.X R137, P4, PT, RZ, R14, RZ, P4, !PT ;  /* 0x0000000eff897210 */ /* 0x000fe2000279e4ff */
[C---:B------:R-:W-:Y:S01]  /*337d0*/  IMAD.WIDE.U32 R100, R194.reuse, -0x4eac0001, R100 ;  /* 0xb153ffffc2647825 */ /* 0x040fe200078e0064 */
[----:B------:R-:W-:Y:S02]  /*337e0*/  IADD3.X R98, PT, PT, RZ, RZ, R99, P3, P0 ;  /* 0x000000ffff627210 */ /* 0x000fe40001fe0463 */
[----:B------:R-:W-:Y:S01]  /*337f0*/  IADD3 R170, P6, PT, R171, R106, RZ ;  /* 0x0000006aabaa7210 */ /* 0x000fe20007fde0ff */
[----:B------:R-:W-:Y:S01]  /*33800*/  IMAD.IADD R24, R107, 0x1, R18 ;  /* 0x000000016b187824 */ /* 0x000fe200078e0212 */
[----:B------:R-:W-:Y:S01]  /*33810*/  IADD3 R196, P3, PT, R197, R100, RZ ;  /* 0x00000064c5c47210 */ /* 0x000fe20007f7e0ff */
[----:B------:R-:W-:-:S03]  /*33820*/  IMAD.WIDE.U32 R18, P2, R194, 0x6730d2a0, R16 ;  /* 0x6730d2a0c2127825 */ /* 0x000fc60007840010 */
[----:B------:R-:W-:Y:S01]  /*33830*/  IADD3.X R171, P6, PT, R24, R25, RZ, P6, !PT ;  /* 0x0000001918ab7210 */ /* 0x000fe200037de4ff */
[----:B------:R-:W-:Y:S02]  /*33840*/  IMAD.IADD R11, R101, 0x1, R96 ;  /* 0x00000001650b7824 */ /* 0x000fe400078e0260 */
[----:B------:R-:W-:Y:S01]  /*33850*/  IMAD.WIDE.U32.X R16, R135, 0x1eabfffe, R26, P5 ;  /* 0x1eabfffe87107825 */ /* 0x000fe200028e041a */
[----:B------:R-:W-:Y:S02]  /*33860*/  IADD3.X R137, P6, PT, RZ, R137, RZ, P6, !PT ;  /* 0x00000089ff897210 */ /* 0x000fe400037de4ff */
[----:B------:R-:W-:Y:S01]  /*33870*/  IADD3.X R197, P3, PT, R11, R98, RZ, P3, !PT ;  /* 0x000000620bc57210 */ /* 0x000fe20001f7e4ff */
[----:B------:R-:W-:Y:S01]  /*33880*/  IMAD.WIDE.U32 R108, R83, R62, RZ ;  /* 0x0000003e536c7225 */ /* 0x000fe200078e00ff */
[----:B------:R-:W-:Y:S02]  /*33890*/  IADD3.X R27, P1, PT, RZ, R16, RZ, P1, !PT ;  /* 0x00000010ff1b7210 */ /* 0x000fe40000f3e4ff */
[----:B------:R-:W-:Y:S01]  /*338a0*/  IADD3.X R69, PT, PT, RZ, RZ, R15, P6, P4 ;  /* 0x000000ffff457210 */ /* 0x000fe200037e840f */
[----:B------:R-:W-:Y:S01]  /*338b0*/  IMAD.WIDE.U32 R24, R82, R62, RZ ;  /* 0x0000003e52187225 */ /* 0x000fe200078e00ff */
[----:B------:R-:W-:-:S02]  /*338c0*/  IADD3.X R27, P3, PT, RZ, R27, RZ, P3, !PT ;  /* 0x0000001bff1b7210 */ /* 0x000fc40001f7e4ff */
[----:B------:R-:W-:Y:S01]  /*338d0*/  IADD3 RZ, P4, PT, R206, R10, RZ ;  /* 0x0000000aceff7210 */ /* 0x000fe20007f9e0ff */
[----:B------:R-:W-:Y:S01]  /*338e0*/  IMAD.WIDE.U32 R102, R79, R62, RZ ;  /* 0x0000003e4f667225 */ /* 0x000fe200078e00ff */
[----:B------:R-:W-:Y:S02]  /*338f0*/  IADD3.X R141, PT, PT, RZ, RZ, R17, P3, P1 ;  /* 0x000000ffff8d7210 */ /* 0x000fe40001fe2411 */
[----:B------:R-:W-:Y:S01]  /*33900*/  IADD3.X RZ, P4, PT, R207, R51, RZ, P4, !PT ;  /* 0x00000033cfff7210 */ /* 0x000fe2000279e4ff */
[----:B------:R-:W-:-:S04]  /*33910*/  IMAD.WIDE.U32 R114, P1, R63, R84, R114 ;  /* 0x000000543f727225 */ /* 0x000fc80007820072 */
[----:B------:R-:W-:Y:S01]  /*33920*/  IMAD.WIDE.U32 R108, P6, R63, R82, R108 ;  /* 0x000000523f6c7225 */ /* 0x000fe200078c006c */
[----:B------:R-:W-:-:S03]  /*33930*/  IADD3 R121, P3, PT, R114, R127, RZ ;  /* 0x0000007f72797210 */ /* 0x000fc60007f7e0ff */
[----:B------:R-:W-:Y:S02]  /*33940*/  IMAD.X R17, RZ, RZ, RZ, P1 ;  /* 0x000000ffff117224 */ /* 0x000fe400008e06ff */
[----:B------:R-:W-:Y:S02]  /*33950*/  IMAD.MOV.U32 R16, RZ, RZ, R115 ;  /* 0x000000ffff107224 */ /* 0x000fe400078e0073 */
[----:B------:R-:W-:Y:S01]  /*33960*/  IMAD.X R105, RZ, RZ, RZ, P6 ;  /* 0x000000ffff697224 */ /* 0x000fe200030e06ff */
[----:B------:R-:W-:Y:S01]  /*33970*/  IADD3 R65, P6, PT, R108, R25, RZ ;  /* 0x000000196c417210 */ /* 0x000fe20007fde0ff */
[----:B------:R-:W-:-:S04]  /*33980*/  IMAD.WIDE.U32 R70, R81, R62, RZ ;  /* 0x0000003e51467225 */ /* 0x000fc800078e00ff */
[----:B------:R-:W-:-:S04]  /*33990*/  IMAD.WIDE.U32.X R16, R63, R85, R16, P3 ;  /* 0x000000553f107225 */ /* 0x000fc800018e0410 */
[----:B------:R-:W-:-:S04]  /*339a0*/  IMAD.WIDE.U32 R14, R78, R62, RZ ;  /* 0x0000003e4e0e7225 */ /* 0x000fc800078e00ff */
[----:B------:R-:W-:-:S04]  /*339b0*/  IMAD.WIDE.U32 R102, P3, R63, R78, R102 ;  /* 0x0000004e3f667225 */ /* 0x000fc80007860066 */
[----:B------:R-:W-:Y:S02]  /*339c0*/  IMAD.MOV.U32 R104, RZ, RZ, R109 ;  /* 0x000000ffff687224 */ /* 0x000fe400078e006d */
[----:B------:R-:W-:-:S04]  /*339d0*/  IMAD.WIDE.U32 R20, R194, -0x94f09dc, RZ ;  /* 0xf6b0f624c2147825 */ /* 0x000fc800078e00ff */
[----:B------:R-:W-:Y:S01]  /*339e0*/  IMAD.WIDE.U32.X R104, R63, R83, R104, P6 ;  /* 0x000000533f687225 */ /* 0x000fe200030e0468 */
[----:B------:R-:W-:Y:S02]  /*339f0*/  IADD3 R25, P6, PT, R102, R15, RZ ;  /* 0x0000000f66197210 */ /* 0x000fe40007fde0ff */
[----:B------:R-:W-:Y:S01]  /*33a00*/  IADD3 R21, P0, PT, R18, R21, RZ ;  /* 0x0000001512157210 */ /* 0x000fe20007f1e0ff */
[----:B------:R-:W-:Y:S01]  /*33a10*/  IMAD.WIDE.U32 R10, R80, R62, RZ ;  /* 0x0000003e500a7225 */ /* 0x000fe200078e00ff */
[----:B------:R-:W-:-:S03]  /*33a20*/  IADD3 RZ, P5, PT, R188, R20, RZ ;  /* 0x00000014bcff7210 */ /* 0x000fc60007fbe0ff */
[----:B------:R-:W-:Y:S01]  /*33a30*/  IMAD.WIDE.U32 R100, R77, R62, RZ ;  /* 0x0000003e4d647225 */ /* 0x000fe200078e00ff */
[----:B------:R-:W-:-:S03]  /*33a40*/  IADD3.X RZ, P5, PT, R189, R21, RZ, P5, !PT ;  /* 0x00000015bdff7210 */ /* 0x000fc60002fbe4ff */
[----:B------:R-:W-:-:S04]  /*33a50*/  IMAD.WIDE.U32 R70, P1, R63, R80, R70 ;  /* 0x000000503f467225 */ /* 0x000fc80007820046 */
[----:B------:R-:W-:-:S04]  /*33a60*/  IMAD.WIDE.U32 R186, R135, -0xc7aed41, RZ ;  /* 0xf38512bf87ba7825 */ /* 0x000fc800078e00ff */
[----:B------:R-:W-:Y:S02]  /*33a70*/  IMAD.X R107, RZ, RZ, RZ, P3 ;  /* 0x000000ffff6b7224 */ /* 0x000fe400018e06ff */
[----:B------:R-:W-:Y:S02]  /*33a80*/  IMAD.MOV.U32 R106, RZ, RZ, R103 ;  /* 0x000000ffff6a7224 */ /* 0x000fe400078e0067 */
[----:B------:R-:W-:Y:S01]  /*33a90*/  IMAD.X R99, RZ, RZ, RZ, P1 ;  /* 0x000000ffff637224 */ /* 0x000fe200008e06ff */
[----:B------:R-:W-:Y:S01]  /*33aa0*/  IADD3 R113, P1, PT, R70, R11, RZ ;  /* 0x0000000b46717210 */ /* 0x000fe20007f3e0ff */
[----:B------:R-:W-:-:S04]  /*33ab0*/  IMAD.WIDE.U32.X R106, R63, R79, R106, P6 ;  /* 0x0000004f3f6a7225 */ /* 0x000fc800030e046a */
[----:B------:R-:W-:-:S04]  /*33ac0*/  IMAD.WIDE.U32 R20, R194, -0xc7aed41, RZ ;  /* 0xf38512bfc2147825 */ /* 0x000fc800078e00ff */
[----:B------:R-:W-:-:S04]  /*33ad0*/  IMAD.WIDE.U32 R186, P3, R194, 0x64774b84, R186 ;  /* 0x64774b84c2ba7825 */ /* 0x000fc800078600ba */
[----:B------:R-:W-:Y:S02]  /*33ae0*/  IMAD.MOV.U32 R98, RZ, RZ, R71 ;  /* 0x000000ffff627224 */ /* 0x000fe400078e0047 */
[----:B------:R-:W-:Y:S01]  /*33af0*/  IMAD.X R199, RZ, RZ, RZ, P2 ;  /* 0x000000ffffc77224 */ /* 0x000fe200010e06ff */
[----:B------:R-:W-:Y:S01]  /*33b00*/  IADD3 RZ, P2, PT, R170, R20, RZ ;  /* 0x00000014aaff7210 */ /* 0x000fe20007f5e0ff */
[----:B------:R-:W-:-:S04]  /*33b10*/  IMAD.WIDE.U32 R100, P6, R63, R76, R100 ;  /* 0x0000004c3f647225 */ /* 0x000fc800078c0064 */
[----:B------:R-:W-:-:S04]  /*33b20*/  IMAD.WIDE.U32 R96, R76, R62, RZ ;  /* 0x0000003e4c607225 */ /* 0x000fc800078e00ff */
[----:B------:R-:W-:Y:S02]  /*33b30*/  IMAD.MOV.U32 R198, RZ, RZ, R19 ;  /* 0x000000ffffc67224 */ /* 0x000fe400078e0013 */
[----:B------:R-:W-:-:S04]  /*33b40*/  IMAD.WIDE.U32 R50, R75, R62, RZ ;  /* 0x0000003e4b327225 */ /* 0x000fc800078e00ff */
[----:B------:R-:W-:Y:S01]  /*33b50*/  IMAD.WIDE.U32.X R98, R63, R81, R98, P1 ;  /* 0x000000513f627225 */ /* 0x000fe200008e0462 */
[----:B------:R-:W-:-:S03]  /*33b60*/  IADD3 R71, P1, PT, R186, R21, RZ ;  /* 0x00000015ba477210 */ /* 0x000fc60007f3e0ff */
[----:B------:R-:W-:Y:S01]  /*33b70*/  IMAD.WIDE.U32 R188, R194, -0x94f09dc, R188 ;  /* 0xf6b0f624c2bc7825 */ /* 0x000fe200078e00bc */
[----:B------:R-:W-:-:S03]  /*33b80*/  IADD3.X RZ, P2, PT, R171, R71, RZ, P2, !PT ;  /* 0x00000047abff7210 */ /* 0x000fc6000175e4ff */
[----:B------:R-:W-:Y:S01]  /*33b90*/  IMAD.WIDE.U32.X R198, R135, 0x6730d2a0, R198, P0 ;  /* 0x6730d2a087c67825 */ /* 0x000fe200000e04c6 */
[----:B------:R-:W-:-:S03]  /*33ba0*/  IADD3 R11, P0, PT, R100, R97, RZ ;  /* 0x00000061640b7210 */ /* 0x000fc60007f1e0ff */
[----:B------:R-:W-:Y:S02]  /*33bb0*/  IMAD.X R21, RZ, RZ, RZ, P6 ;  /* 0x000000ffff157224 */ /* 0x000fe400030e06ff */
        /* <DEDUP_REMOVED lines=14> */
[----:B------:R-:W-:Y:S01]  /*33ca0*/  IMAD.X R181, RZ, RZ, RZ, P3 ;  /* 0x000000ffffb57224 */ /* 0x000fe200018e06ff */
[----:B------:R-:W-:Y:S01]  /*33cb0*/  IADD3 R200, P3, PT, R208, R133, RZ ;  /* 0x00000085d0c87210 */ /* 0x000fe20007f7e0ff */
[----:B------:R-:W-:Y:S01]  /*33cc0*/  IMAD.WIDE.U32 R170, R194, -0xc7aed41, R170 ;  /* 0xf38512bfc2aa7825 */ /* 0x000fe200078e00aa */
[----:B------:R-:W-:-:S02]  /*33cd0*/  IADD3.X R199, PT, PT, RZ, RZ, R199, P0, P5 ;  /* 0x000000ffffc77210 */ /* 0x000fc400007ea4c7 */
[----:B------:R-:W-:Y:S01]  /*33ce0*/  IADD3 RZ, P0, PT, R200, R180, RZ ;  /* 0x000000b4c8ff7210 */ /* 0x000fe20007f1e0ff */
[----:B------:R-:W-:Y:S01]  /*33cf0*/  IMAD.WIDE.U32.X R26, R63, R75, R26, P6 ;  /* 0x0000004b3f1a7225 */ /* 0x000fe200030e041a */
[----:B------:R-:W-:Y:S02]  /*33d00*/  IADD3 R206, P6, PT, R137, R206, RZ ;  /* 0x000000ce89ce7210 */ /* 0x000fe40007fde0ff */
[----:B------:R-:W-:Y:S01]  /*33d10*/  IADD3 R170, P5, PT, R19, R170, RZ ;  /* 0x000000aa13aa7210 */ /* 0x000fe20007fbe0ff */
[----:B------:R-:W-:Y:S01]  /*33d20*/  IMAD.MOV.U32 R180, RZ, RZ, R187 ;  /* 0x000000ffffb47224 */ /* 0x000fe200078e00bb */
[----:B------:R-:W-:Y:S01]  /*33d30*/  IADD3.X R207, P6, PT, R198, R69, RZ, P6, !PT ;  /* 0x00000045c6cf7210 */ /* 0x000fe200037de4ff */
[----:B------:R-:W-:Y:S01]  /*33d40*/  IMAD.IADD R186, R171, 0x1, R186 ;  /* 0x00000001abba7824 */ /* 0x000fe200078e02ba */
[----:B------:R-:W-:Y:S01]  /*33d50*/  IADD3.X R19, P4, PT, RZ, R184, RZ, P4, !PT ;  /* 0x000000b8ff137210 */ /* 0x000fe2000279e4ff */
[----:B------:R-:W-:Y:S01]  /*33d60*/  IMAD.WIDE.U32.X R180, R135, 0x64774b84, R180, P1 ;  /* 0x64774b8487b47825 */ /* 0x000fe200008e04b4 */
[----:B------:R-:W-:-:S02]  /*33d70*/  IADD3 RZ, P1, PT, R196, R178, RZ ;  /* 0x000000b2c4ff7210 */ /* 0x000fc40007f3e0ff */
[----:B------:R-:W-:Y:S01]  /*33d80*/  IADD3.X R201, P3, PT, R202, R129, RZ, P3, !PT ;  /* 0x00000081cac97210 */ /* 0x000fe20001f7e4ff */
[C---:B------:R-:W-:Y:S01]  /*33d90*/  IMAD.WIDE.U32 R178, R135.reuse, 0x434bacd7, RZ ;  /* 0x434bacd787b27825 */ /* 0x040fe200078e00ff */
[----:B------:R-:W-:Y:S02]  /*33da0*/  IADD3.X R19, P6, PT, RZ, R19, RZ, P6, !PT ;  /* 0x00000013ff137210 */ /* 0x000fe400037de4ff */
[----:B------:R-:W-:Y:S01]  /*33db0*/  IADD3.X R171, P5, PT, R186, R199, RZ, P5, !PT ;  /* 0x000000c7baab7210 */ /* 0x000fe20002fbe4ff */
[----:B------:R-:W-:Y:S01]  /*33dc0*/  IMAD.WIDE.U32 R186, R135, 0x397fe69a, RZ ;  /* 0x397fe69a87ba7825 */ /* 0x000fe200078e00ff */
[----:B------:R-:W-:Y:S02]  /*33dd0*/  IADD3.X R63, P2, PT, RZ, R180, RZ, P2, !PT ;  /* 0x000000b4ff3f7210 */ /* 0x000fe4000175e4ff */
[----:B------:R-:W-:Y:S01]  /*33de0*/  IADD3.X RZ, P0, PT, R201, R203, RZ, P0, !PT ;  /* 0x000000cbc9ff7210 */ /* 0x000fe2000071e4ff */
[----:B------:R-:W-:Y:S01]  /*33df0*/  IMAD.WIDE.U32 R200, R68, R74, R200 ;  /* 0x0000004a44c87225 */ /* 0x000fe200078e00c8 */
[----:B------:R-:W-:-:S02]  /*33e00*/  IADD3.X R51, PT, PT, RZ, RZ, R185, P6, P4 ;  /* 0x000000ffff337210 */ /* 0x000fc400037e84b9 */
[----:B------:R-:W-:Y:S01]  /*33e10*/  IADD3.X R63, P5, PT, RZ, R63, RZ, P5, !PT ;  /* 0x0000003fff3f7210 */ /* 0x000fe20002fbe4ff */
[C---:B------:R-:W-:Y:S01]  /*33e20*/  IMAD.WIDE.U32 R68, P4, R194.reuse, 0x4b1ba7b6, R178 ;  /* 0x4b1ba7b6c2447825 */ /* 0x040fe200078800b2 */
[----:B------:R-:W-:Y:S02]  /*33e30*/  IADD3.X R109, P0, PT, RZ, R204, RZ, P0, !PT ;  /* 0x000000ccff6d7210 */ /* 0x000fe4000071e4ff */
[----:B------:R-:W-:Y:S01]  /*33e40*/  IADD3.X R71, PT, PT, RZ, RZ, R181, P5, P2 ;  /* 0x000000ffff477210 */ /* 0x000fe20002fe44b5 */
[----:B------:R-:W-:Y:S01]  /*33e50*/  IMAD.WIDE.U32 R178, R194, 0x434bacd7, RZ ;  /* 0x434bacd7c2b27825 */ /* 0x000fe200078e00ff */
[----:B------:R-:W-:-:S03]  /*33e60*/  IADD3.X RZ, P1, PT, R197, R221, RZ, P1, !PT ;  /* 0x000000ddc5ff7210 */ /* 0x000fc60000f3e4ff */
[----:B------:R-:W-:Y:S01]  /*33e70*/  IMAD.WIDE.U32 R198, R194, 0x397fe69a, RZ ;  /* 0x397fe69ac2c67825 */ /* 0x000fe200078e00ff */
[----:B------:R-:W-:Y:S02]  /*33e80*/  IADD3 R97, P2, PT, R68, R179, RZ ;  /* 0x000000b344617210 */ /* 0x000fe40007f5e0ff */
[----:B------:R-:W-:Y:S01]  /*33e90*/  IADD3 RZ, P6, PT, R206, R178, RZ ;  /* 0x000000b2ceff7210 */ /* 0x000fe20007fde0ff */
[----:B------:R-:W-:-:S03]  /*33ea0*/  IMAD.WIDE.U32 R186, P5, R194, 0x1a0111ea, R186 ;  /* 0x1a0111eac2ba7825 */ /* 0x000fc600078a00ba */
[----:B------:R-:W-:Y:S01]  /*33eb0*/  IADD3.X RZ, P6, PT, R207, R97, RZ, P6, !PT ;  /* 0x00000061cfff7210 */ /* 0x000fe200037de4ff */
[----:B------:R-:W-:-:S04]  /*33ec0*/  IMAD.WIDE.U32 R180, R85, R60, RZ ;  /* 0x0000003c55b47225 */ /* 0x000fc800078e00ff */
[----:B------:R-:W-:Y:S01]  /*33ed0*/  IMAD.X R203, RZ, RZ, RZ, P4 ;  /* 0x000000ffffcb7224 */ /* 0x000fe200020e06ff */
[----:B------:R-:W-:Y:S01]  /*33ee0*/  IADD3 R101, P4, PT, R186, R199, RZ ;  /* 0x000000c7ba657210 */ /* 0x000fe20007f9e0ff */
[----:B------:R-:W-:Y:S02]  /*33ef0*/  IMAD.MOV.U32 R202, RZ, RZ, R69 ;  /* 0x000000ffffca7224 */ /* 0x000fe400078e0045 */
[----:B------:R-:W-:Y:S01]  /*33f00*/  IMAD.X R179, RZ, RZ, RZ, P5 ;  /* 0x000000ffffb37224 */ /* 0x000fe200028e06ff */
[----:B------:R-:W-:Y:S01]  /*33f10*/  IADD3 R200, P5, PT, R19, R200, RZ ;  /* 0x000000c813c87210 */ /* 0x000fe20007fbe0ff */
[----:B------:R-:W-:-:S04]  /*33f20*/  IMAD.WIDE.U32.X R202, R135, 0x4b1ba7b6, R202, P2 ;  /* 0x4b1ba7b687ca7825 */ /* 0x000fc800010e04ca */
[----:B------:R-:W-:Y:S01]  /*33f30*/  IMAD.WIDE.U32 R180, P2, R61, R84, R180 ;  /* 0x000000543db47225 */ /* 0x000fe200078400b4 */
[----:B------:R-:W-:-:S03]  /*33f40*/  IADD3.X R155, P6, PT, RZ, R202, RZ, P6, !PT ;  /* 0x000000caff9b7210 */ /* 0x000fc600037de4ff */
[----:B------:R-:W-:-:S04]  /*33f50*/  IMAD.WIDE.U32 R184, R84, R60, RZ ;  /* 0x0000003c54b87225 */ /* 0x000fc800078e00ff */
[----:B------:R-:W-:Y:S02]  /*33f60*/  IMAD.MOV.U32 R178, RZ, RZ, R187 ;  /* 0x000000ffffb27224 */ /* 0x000fe400078e00bb */
[----:B------:R-:W-:Y:S02]  /*33f70*/  IMAD.IADD R208, R201, 0x1, R166 ;  /* 0x00000001c9d07824 */ /* 0x000fe400078e02a6 */
[----:B------:R-:W-:Y:S01]  /*33f80*/  IMAD.WIDE.U32.X R178, R135, 0x1a0111ea, R178, P4 ;  /* 0x1a0111ea87b27825 */ /* 0x000fe200020e04b2 */
[----:B------:R-:W-:Y:S02]  /*33f90*/  IADD3 R19, P4, PT, R180, R185, RZ ;  /* 0x000000b9b4137210 */ /* 0x000fe40007f9e0ff */
[----:B------:R-:W-:Y:S01]  /*33fa0*/  IADD3.X R201, P5, PT, R208, R51, RZ, P5, !PT ;  /* 0x00000033d0c97210 */ /* 0x000fe20002fbe4ff */
[----:B------:R-:W-:Y:S01]  /*33fb0*/  IMAD.X R167, RZ, RZ, RZ, P2 ;  /* 0x000000ffffa77224 */ /* 0x000fe200010e06ff */
[----:B------:R-:W-:Y:S01]  /*33fc0*/  IADD3 RZ, P2, PT, RZ, R133, RZ ;  /* 0x00000085ffff7210 */ /* 0x000fe20007f5e0ff */
[----:B------:R-:W-:Y:S01]  /*33fd0*/  IMAD.WIDE.U32 R216, R194, 0x434bacd7, R206 ;  /* 0x434bacd7c2d87825 */ /* 0x000fe200078e00ce */
[----:B------:R-:W-:-:S02]  /*33fe0*/  IADD3.X R109, P5, PT, RZ, R109, RZ, P5, !PT ;  /* 0x0000006dff6d7210 */ /* 0x000fc40002fbe4ff */
[----:B------:R-:W-:Y:S01]  /*33ff0*/  IADD3.X RZ, P2, PT, RZ, R129, RZ, P2, !PT ;  /* 0x00000081ffff7210 */ /* 0x000fe2000175e4ff */
[----:B------:R-:W-:Y:S01]  /*34000*/  IMAD.MOV.U32 R166, RZ, RZ, R181 ;  /* 0x000000ffffa67224 */ /* 0x000fe200078e00b5 */
[----:B------:R-:W-:Y:S01]  /*34010*/  IADD3.X R51, PT, PT, RZ, RZ, R205, P5, P0 ;  /* 0x000000ffff337210 */ /* 0x000fe20002fe04cd */
[----:B------:R-:W-:Y:S01]  /*34020*/  IMAD.IADD R68, R217, 0x1, R68 ;  /* 0x00000001d9447824 */ /* 0x000fe200078e0244 */
[----:B------:R-:W-:Y:S01]  /*34030*/  IADD3 RZ, P0, PT, R188, R176, RZ ;  /* 0x000000b0bcff7210 */ /* 0x000fe20007f1e0ff */
[----:B------:R-:W-:Y:S01]  /*34040*/  IMAD.WIDE.U32.X R166, R61, R85, R166, P4 ;  /* 0x000000553da67225 */ /* 0x000fe200020e04a6 */
[----:B------:R-:W-:Y:S02]  /*34050*/  IADD3 R206, P4, PT, R63, R216, RZ ;  /* 0x000000d83fce7210 */ /* 0x000fe40007f9e0ff */
[----:B------:R-:W-:Y:S01]  /*34060*/  IADD3.X R63, P1, PT, RZ, R182, RZ, P1, !PT ;  /* 0x000000b6ff3f7210 */ /* 0x000fe20000f3e4ff */
[----:B------:R-:W-:Y:S01]  /*34070*/  IMAD.WIDE.U32 R194, R194, 0x397fe69a, R200 ;  /* 0x397fe69ac2c27825 */ /* 0x000fe200078e00c8 */
[----:B------:R-:W-:-:S02]  /*34080*/  IADD3.X R207, P4, PT, R68, R71, RZ, P4, !PT ;  /* 0x0000004744cf7210 */ /* 0x000fc4000279e4ff */
[----:B------:R-:W-:Y:S01]  /*34090*/  IADD3.X RZ, P0, PT, R189, R193, RZ, P0, !PT ;  /* 0x000000c1bdff7210 */ /* 0x000fe2000071e4ff */
[----:B------:R-:W-:Y:S01]  /*340a0*/  IMAD.WIDE.U32 R68, R66, R84, R196 ;  /* 0x0000005442447225 */ /* 0x000fe200078e00c4 */
[----:B------:R-:W-:Y:S02]  /*340b0*/  IADD3.X R155, P5, PT, RZ, R155, RZ, P4, !PT ;  /* 0x0000009bff9b7210 */ /* 0x000fe400027be4ff */
[----:B------:R-:W-:Y:S01]  /*340c0*/  IADD3 RZ, P4, PT, R200, R198, RZ ;  /* 0x000000c6c8ff7210 */ /* 0x000fe20007f9e0ff */
[----:B------:R-:W-:Y:S01]  /*340d0*/  IMAD.IADD R69, R69, 0x1, R192 ;  /* 0x0000000145457824 */ /* 0x000fe200078e02c0 */
[----:B------:R-:W-:Y:S01]  /*340e0*/  IADD3.X R203, PT, PT, RZ, RZ, R203, P5, P6 ;  /* 0x000000ffffcb7210 */ /* 0x000fe20002fec4cb */
[----:B------:R-:W-:Y:S01]  /*340f0*/  IMAD.WIDE.U32 R188, R66, R82, R188 ;  /* 0x0000005242bc7225 */ /* 0x000fe200078e00bc */
[----:B------:R-:W-:Y:S02]  /*34100*/  IADD3 RZ, P5, PT, RZ, R68, RZ ;  /* 0x00000044ffff7210 */ /* 0x000fe40007fbe0ff */
[----:B------:R-:W-:Y:S01]  /*34110*/  IADD3.X R85, P0, PT, RZ, R174, RZ, P0, !PT ;  /* 0x000000aeff557210 */ /* 0x000fe2000071e4ff */
[----:B------:R-:W-:Y:S01]  /*34120*/  IMAD R71, R69, -0x30003, RZ ;  /* 0xfffcfffd45477824 */ /* 0x000fe200078e02ff */
[----:B------:R-:W-:Y:S01]  /*34130*/  IADD3.X RZ, P5, PT, RZ, R69, RZ, P5, !PT ;  /* 0x00000045ffff7210 */ /* 0x000fe20002fbe4ff */
[----:B------:R-:W-:Y:S01]  /*34140*/  IMAD.IADD R190, R189, 0x1, R190 ;  /* 0x00000001bdbe7824 */ /* 0x000fe200078e02be */
[----:B------:R-:W-:Y:S01]  /*34150*/  IADD3.X RZ, P4, PT, R201, R101, RZ, P4, !PT ;  /* 0x00000065c9ff7210 */ /* 0x000fe2000279e4ff */
[----:B------:R-:W-:Y:S01]  /*34160*/  IMAD.WIDE.U32 R192, R68, -0x30003, RZ ;  /* 0xfffcfffd44c07825 */ /* 0x000fe200078e00ff */
[----:B------:R-:W-:-:S02]  /*34170*/  IADD3.X R63, P6, PT, RZ, R63, RZ, P5, !PT ;  /* 0x0000003fff3f7210 */ /* 0x000fc40002fde4ff */
[----:B------:R-:W-:Y:S01]  /*34180*/  IADD3.X R137, P2, PT, RZ, RZ, RZ, P2, !PT ;  /* 0x000000ffff897210 */ /* 0x000fe2000175e4ff */
[----:B------:R-:W-:Y:S01]  /*34190*/  IMAD R71, R68, -0x760c0004, R71 ;  /* 0x89f3fffc44477824 */ /* 0x000fe200078e0247 */
[----:B------:R-:W-:Y:S01]  /*341a0*/  IADD3 R182, P5, PT, R63, R188, RZ ;  /* 0x000000bc3fb67210 */ /* 0x000fe20007fbe0ff */
[----:B------:R-:W-:Y:S01]  /*341b0*/  IMAD.IADD R186, R195, 0x1, R186 ;  /* 0x00000001c3ba7824 */ /* 0x000fe200078e02ba */
[----:B------:R-:W-:Y:S01]  /*341c0*/  IADD3.X R183, PT, PT, RZ, RZ, R183, P6, P1 ;  /* 0x000000ffffb77210 */ /* 0x000fe200037e24b7 */
[----:B------:R-:W-:Y:S01]  /*341d0*/  IMAD.IADD R133, R193, 0x1, R71 ;  /* 0x00000001c1857824 */ /* 0x000fe200078e0247 */
[----:B------:R-:W-:Y:S01]  /*341e0*/  IADD3 RZ, P1, PT, R170, R154, RZ ;  /* 0x0000009aaaff7210 */ /* 0x000fe20007f3e0ff */
[----:B------:R-:W-:Y:S01]  /*341f0*/  IMAD.WIDE.U32 R196, R192, 0x434bacd7, RZ ;  /* 0x434bacd7c0c47825 */ /* 0x000fe200078e00ff */
[----:B------:R-:W-:Y:S02]  /*34200*/  IADD3.X R183, P5, PT, R190, R183, RZ, P5, !PT ;  /* 0x000000b7beb77210 */ /* 0x000fe40002fbe4ff */
[----:B------:R-:W-:Y:S01]  /*34210*/  IADD3 R154, P6, PT, R155, R194, RZ ;  /* 0x000000c29b9a7210 */ /* 0x000fe20007fde0ff */
[----:B------:R-:W-:Y:S01]  /*34220*/  IMAD.WIDE.U32 R188, R133, -0x5555, RZ ;  /* 0xffffaaab85bc7825 */ /* 0x000fe200078e00ff */
[----:B------:R-:W-:-:S02]  /*34230*/  IADD3.X R85, P5, PT, RZ, R85, RZ, P5, !PT ;  /* 0x00000055ff557210 */ /* 0x000fc40002fbe4ff */
[----:B------:R-:W-:Y:S01]  /*34240*/  IADD3.X R155, P6, PT, R186, R203, RZ, P6, !PT ;  /* 0x000000cbba9b7210 */ /* 0x000fe200037de4ff */
[C---:B------:R-:W-:Y:S01]  /*34250*/  IMAD.WIDE.U32 R186, R192.reuse, -0x5555, RZ ;  /* 0xffffaaabc0ba7825 */ /* 0x040fe200078e00ff */
[----:B------:R-:W-:Y:S02]  /*34260*/  IADD3.X R71, P4, PT, RZ, R178, RZ, P4, !PT ;  /* 0x000000b2ff477210 */ /* 0x000fe4000279e4ff */
[----:B------:R-:W-:Y:S01]  /*34270*/  IADD3.X R176, PT, PT, RZ, RZ, R175, P5, P0 ;  /* 0x000000ffffb07210 */ /* 0x000fe20002fe04af */
[----:B------:R-:W-:Y:S01]  /*34280*/  IMAD.WIDE.U32 R174, P0, R192, -0x46010001, R188 ;  /* 0xb9feffffc0ae7825 */ /* 0x000fe200078000bc */
[----:B------:R-:W-:Y:S02]  /*34290*/  IADD3.X R71, P6, PT, RZ, R71, RZ, P6, !PT ;  /* 0x00000047ff477210 */ /* 0x000fe400037de4ff */
[----:B------:R-:W-:Y:S01]  /*342a0*/  IADD3.X RZ, P1, PT, R171, R219, RZ, P1, !PT ;  /* 0x000000dbabff7210 */ /* 0x000fe20000f3e4ff */
[----:B------:R-:W-:Y:S01]  /*342b0*/  IMAD.WIDE.U32 R170, R66, R80, R170 ;  /* 0x0000005042aa7225 */ /* 0x000fe200078e00aa */
[----:B------:R-:W-:-:S02]  /*342c0*/  IADD3.X R103, PT, PT, RZ, RZ, R179, P6, P4 ;  /* 0x000000ffff677210 */ /* 0x000fc400037e84b3 */
[----:B------:R-:W-:Y:S01]  /*342d0*/  IADD3 RZ, P4, PT, R68, R186, RZ ;  /* 0x000000ba44ff7210 */ /* 0x000fe20007f9e0ff */
[----:B------:R-:W-:Y:S01]  /*342e0*/  IMAD.WIDE.U32 R178, R192, -0x5555, R68 ;  /* 0xffffaaabc0b27825 */ /* 0x000fe200078e0044 */
[----:B------:R-:W-:Y:S02]  /*342f0*/  IADD3 R187, P6, PT, R174, R187, RZ ;  /* 0x000000bbaebb7210 */ /* 0x000fe40007fde0ff */
[----:B------:R-:W-:Y:S01]  /*34300*/  IADD3 R68, P5, PT, R85, R170, RZ ;  /* 0x000000aa55447210 */ /* 0x000fe20007fbe0ff */
[----:B------:R-:W-:Y:S01]  /*34310*/  IMAD.IADD R63, R171, 0x1, R172 ;  /* 0x00000001ab3f7824 */ /* 0x000fe200078e02ac */
[----:B------:R-:W-:Y:S01]  /*34320*/  IADD3.X RZ, P4, PT, R69, R187, RZ, P4, !PT ;  /* 0x000000bb45ff7210 */ /* 0x000fe2000279e4ff */
[----:B------:R-:W-:Y:S01]  /*34330*/  IMAD.X R173, RZ, RZ, RZ, P0 ;  /* 0x000000ffffad7224 */ /* 0x000fe200000e06ff */
[----:B------:R-:W-:Y:S01]  /*34340*/  IADD3 RZ, P0, PT, RZ, R178, RZ ;  /* 0x000000b2ffff7210 */ /* 0x000fe20007f1e0ff */
[----:B------:R-:W-:Y:S01]  /*34350*/  IMAD.MOV.U32 R172, RZ, RZ, R175 ;  /* 0x000000ffffac7224 */ /* 0x000fe200078e00af */
[----:B------:R-:W-:Y:S01]  /*34360*/  IADD3.X R69, P5, PT, R63, R176, RZ, P5, !PT ;  /* 0x000000b03f457210 */ /* 0x000fe20002fbe4ff */
[----:B------:R-:W-:Y:S01]  /*34370*/  IMAD.IADD R174, R179, 0x1, R174 ;  /* 0x00000001b3ae7824 */ /* 0x000fe200078e02ae */
[----:B------:R-:W-:Y:S01]  /*34380*/  IADD3.X R63, P1, PT, RZ, R152, RZ, P1, !PT ;  /* 0x00000098ff3f7210 */ /* 0x000fe20000f3e4ff */
[----:B------:R-:W-:Y:S01]  /*34390*/  IMAD.WIDE.U32.X R170, R133, -0x46010001, R172, P6 ;  /* 0xb9feffff85aa7825 */ /* 0x000fe200030e04ac */
[----:B------:R-:W-:-:S02]  /*343a0*/  IADD3.X R208, P3, PT, RZ, RZ, RZ, P3, !PT ;  /* 0x000000ffffd07210 */ /* 0x000fc40001f7e4ff */
[----:B------:R-:W-:Y:S01]  /*343b0*/  IADD3.X R63, P5, PT, RZ, R63, RZ, P5, !PT ;  /* 0x0000003fff3f7210 */ /* 0x000fe20002fbe4ff */
[C---:B------:R-:W-:Y:S01]  /*343c0*/  IMAD.WIDE.U32 R200, R133.reuse, -0xc7aed41, RZ ;  /* 0xf38512bf85c87825 */ /* 0x040fe200078e00ff */
[----:B------:R-:W-:Y:S02]  /*343d0*/  IADD3.X RZ, P6, PT, RZ, R174, RZ, P0, !PT ;  /* 0x000000aeffff7210 */ /* 0x000fe400007de4ff */
[----:B------:R-:W-:Y:S01]  /*343e0*/  IADD3.X R127, P4, PT, RZ, R170, RZ, P4, !PT ;  /* 0x000000aaff7f7210 */ /* 0x000fe2000279e4ff */
[C---:B------:R-:W-:Y:S01]  /*343f0*/  IMAD.WIDE.U32 R174, R133.reuse, -0x4eac0001, RZ ;  /* 0xb153ffff85ae7825 */ /* 0x040fe200078e00ff */
[----:B------:R-:W-:Y:S02]  /*34400*/  IADD3.X R129, PT, PT, RZ, RZ, R153, P5, P1 ;  /* 0x000000ffff817210 */ /* 0x000fe40002fe2499 */
[----:B------:R-:W-:Y:S01]  /*34410*/  IADD3.X R127, P6, PT, RZ, R127, RZ, P6, !PT ;  /* 0x0000007fff7f7210 */ /* 0x000fe200037de4ff */
[----:B------:R-:W-:Y:S01]  /*34420*/  IMAD.WIDE.U32 R152, R133, -0x94f09dc, RZ ;  /* 0xf6b0f62485987825 */ /* 0x000fe200078e00ff */
[----:B------:R-:W-:-:S02]  /*34430*/  IADD3 RZ, P0, PT, R206, R156, RZ ;  /* 0x0000009cceff7210 */ /* 0x000fc40007f1e0ff */
[----:B------:R-:W-:Y:S01]  /*34440*/  IADD3.X R115, PT, PT, RZ, RZ, R171, P6, P4 ;  /* 0x000000ffff737210 */ /* 0x000fe200037e84ab */
[----:B------:R-:W-:Y:S01]  /*34450*/  IMAD.WIDE.U32 R174, P1, R192, 0x1eabfffe, R174 ;  /* 0x1eabfffec0ae7825 */ /* 0x000fe200078200ae */
[----:B------:R-:W-:-:S03]  /*34460*/  IADD3.X RZ, P0, PT, R207, R177, RZ, P0, !PT ;  /* 0x000000b1cfff7210 */ /* 0x000fc6000071e4ff */
[----:B------:R-:W-:-:S04]  /*34470*/  IMAD.WIDE.U32 R156, R192, -0x4eac0001, RZ ;  /* 0xb153ffffc09c7825 */ /* 0x000fc800078e00ff */
[----:B------:R-:W-:-:S04]  /*34480*/  IMAD.WIDE.U32 R200, P5, R192, 0x64774b84, R200 ;  /* 0x64774b84c0c87825 */ /* 0x000fc800078a00c8 */
[----:B------:R-:W-:-:S04]  /*34490*/  IMAD.WIDE.U32 R202, R133, 0x434bacd7, RZ ;  /* 0x434bacd785ca7825 */ /* 0x000fc800078e00ff */
[----:B------:R-:W-:-:S04]  /*344a0*/  IMAD.WIDE.U32 R170, P4, R192, 0x6730d2a0, R152 ;  /* 0x6730d2a0c0aa7825 */ /* 0x000fc80007880098 */
[----:B------:R-:W-:Y:S01]  /*344b0*/  IMAD.X R199, RZ, RZ, RZ, P5 ;  /* 0x000000ffffc77224 */ /* 0x000fe200028e06ff */
[----:B------:R-:W-:Y:S01]  /*344c0*/  IADD3 R141, P5, PT, R174, R157, RZ ;  /* 0x0000009dae8d7210 */ /* 0x000fe20007fbe0ff */
[----:B------:R-:W-:Y:S01]  /*344d0*/  IMAD.X R153, RZ, RZ, RZ, P1 ;  /* 0x000000ffff997224 */ /* 0x000fe200008e06ff */
[----:B------:R-:W-:Y:S01]  /*344e0*/  IADD3 RZ, P1, PT, R182, R156, RZ ;  /* 0x0000009cb6ff7210 */ /* 0x000fe20007f3e0ff */
[----:B------:R-:W-:-:S03]  /*344f0*/  IMAD.WIDE.U32 R186, R133, 0x397fe69a, RZ ;  /* 0x397fe69a85ba7825 */ /* 0x000fc600078e00ff */
[----:B------:R-:W-:Y:S01]  /*34500*/  IADD3.X RZ, P1, PT, R183, R141, RZ, P1, !PT ;  /* 0x0000008db7ff7210 */ /* 0x000fe20000f3e4ff */
[----:B------:R-:W-:Y:S02]  /*34510*/  IMAD.X R205, RZ, RZ, RZ, P4 ;  /* 0x000000ffffcd7224 */ /* 0x000fe400020e06ff */
[----:B------:R-:W-:-:S04]  /*34520*/  IMAD.WIDE.U32 R172, R192, -0xc7aed41, RZ ;  /* 0xf38512bfc0ac7825 */ /* 0x000fc800078e00ff */
[----:B------:R-:W-:Y:S02]  /*34530*/  IMAD.MOV.U32 R152, RZ, RZ, R175 ;  /* 0x000000ffff987224 */ /* 0x000fe400078e00af */
[----:B------:R-:W-:-:S04]  /*34540*/  IMAD.WIDE.U32 R202, P4, R192, 0x4b1ba7b6, R202 ;  /* 0x4b1ba7b6c0ca7825 */ /* 0x000fc800078800ca */
[----:B------:R-:W-:Y:S01]  /*34550*/  IMAD.WIDE.U32.X R152, R133, 0x1eabfffe, R152, P5 ;  /* 0x1eabfffe85987825 */ /* 0x000fe200028e0498 */
[----:B------:R-:W-:-:S03]  /*34560*/  IADD3 R101, P5, PT, R200, R173, RZ ;  /* 0x000000adc8657210 */ /* 0x000fc60007fbe0ff */
[----:B------:R-:W-:Y:S02]  /*34570*/  IMAD.X R191, RZ, RZ, RZ, P4 ;  /* 0x000000ffffbf7224 */ /* 0x000fe400020e06ff */
[----:B------:R-:W-:-:S04]  /*34580*/  IMAD.WIDE.U32 R186, P4, R192, 0x1a0111ea, R186 ;  /* 0x1a0111eac0ba7825 */ /* 0x000fc800078800ba */
[----:B------:R-:W-:-:S04]  /*34590*/  IMAD.WIDE.U32 R194, R192, 0x397fe69a, RZ ;  /* 0x397fe69ac0c27825 */ /* 0x000fc800078e00ff */
[----:B------:R-:W-:Y:S02]  /*345a0*/  IMAD.MOV.U32 R198, RZ, RZ, R201 ;  /* 0x000000ffffc67224 */ /* 0x000fe400078e00c9 */
[----:B------:R-:W-:-:S04]  /*345b0*/  IMAD.WIDE.U32 R156, R192, -0x94f09dc, RZ ;  /* 0xf6b0f624c09c7825 */ /* 0x000fc800078e00ff */
[----:B------:R-:W-:Y:S01]  /*345c0*/  IMAD.WIDE.U32.X R198, R133, 0x64774b84, R198, P5 ;  /* 0x64774b8485c67825 */ /* 0x000fe200028e04c6 */
[----:B------:R-:W-:-:S03]  /*345d0*/  IADD3 R85, P5, PT, R186, R195, RZ ;  /* 0x000000c3ba557210 */ /* 0x000fc60007fbe0ff */
[----:B------:R-:W-:Y:S01]  /*345e0*/  IMAD.X R189, RZ, RZ, RZ, P4 ;  /* 0x000000ffffbd7224 */ /* 0x000fe200020e06ff */
[----:B------:R-:W-:Y:S01]  /*345f0*/  IADD3 R135, P4, PT, R170, R157, RZ ;  /* 0x0000009daa877210 */ /* 0x000fe20007f9e0ff */
[----:B------:R-:W-:Y:S02]  /*34600*/  IMAD.MOV.U32 R188, RZ, RZ, R187 ;  /* 0x000000ffffbc7224 */ /* 0x000fe400078e00bb */
[----:B------:R-:W-:Y:S02]  /*34610*/  IMAD.MOV.U32 R204, RZ, RZ, R171 ;  /* 0x000000ffffcc7224 */ /* 0x000fe400078e00ab */
[----:B------:R-:W-:Y:S01]  /*34620*/  IMAD.WIDE.U32.X R188, R133, 0x1a0111ea, R188, P5 ;  /* 0x1a0111ea85bc7825 */ /* 0x000fe200028e04bc */
[----:B------:R-:W-:-:S03]  /*34630*/  IADD3 RZ, P5, PT, R68, R156, RZ ;  /* 0x0000009c44ff7210 */ /* 0x000fc60007fbe0ff */
[----:B------:R-:W-:Y:S01]  /*34640*/  IMAD.WIDE.U32.X R204, R133, 0x6730d2a0, R204, P4 ;  /* 0x6730d2a085cc7825 */ /* 0x000fe200020e04cc */
[----:B------:R-:W-:Y:S02]  /*34650*/  IADD3 R97, P4, PT, R202, R197, RZ ;  /* 0x000000c5ca617210 */ /* 0x000fe40007f9e0ff */
[----:B------:R-:W-:Y:S01]  /*34660*/  IADD3.X RZ, P5, PT, R69, R135, RZ, P5, !PT ;  /* 0x0000008745ff7210 */ /* 0x000fe20002fbe4ff */
[----:B------:R-:W-:-:S04]  /*34670*/  IMAD.WIDE.U32 R156, R83, R60, RZ ;  /* 0x0000003c539c7225 */ /* 0x000fc800078e00ff */
[----:B------:R-:W-:Y:S02]  /*34680*/  IMAD.MOV.U32 R190, RZ, RZ, R203 ;  /* 0x000000ffffbe7224 */ /* 0x000fe400078e00cb */
[----:B------:R-:W-:-:S04]  /*34690*/  IMAD.WIDE.U32 R206, R66, R78, R206 ;  /* 0x0000004e42ce7225 */ /* 0x000fc800078e00ce */
[----:B------:R-:W-:Y:S01]  /*346a0*/  IMAD.WIDE.U32.X R190, R133, 0x4b1ba7b6, R190, P4 ;  /* 0x4b1ba7b685be7825 */ /* 0x000fe200020e04be */
[----:B------:R-:W-:Y:S02]  /*346b0*/  IADD3 R208, P4, PT, R208, R137, RZ ;  /* 0x00000089d0d07210 */ /* 0x000fe40007f9e0ff */
[----:B------:R-:W-:Y:S01]  /*346c0*/  IADD3 R206, P6, PT, R63, R206, RZ ;  /* 0x000000ce3fce7210 */ /* 0x000fe20007fde0ff */
[----:B------:R-:W-:Y:S02]  /*346d0*/  IMAD.X R212, RZ, RZ, RZ, P2 ;  /* 0x000000ffffd47224 */ /* 0x000fe400010e06ff */
[----:B------:R-:W-:-:S03]  /*346e0*/  IMAD.WIDE.U32 R156, P2, R61, R82, R156 ;  /* 0x000000523d9c7225 */ /* 0x000fc6000784009c */
[----:B------:R-:W-:Y:S01]  /*346f0*/  IADD3.X R212, PT, PT, R212, RZ, RZ, P4, P3 ;  /* 0x000000ffd4d47210 */ /* 0x000fe200027e64ff */
[----:B------:R-:W-:Y:S01]  /*34700*/  IMAD.WIDE.U32 R178, R82, R60, RZ ;  /* 0x0000003c52b27225 */ /* 0x000fe200078e00ff */
[----:B------:R-:W-:-:S03]  /*34710*/  IADD3 RZ, P3, PT, R154, R162, RZ ;  /* 0x000000a29aff7210 */ /* 0x000fc60007f7e0ff */
[----:B------:R-:W-:Y:S01]  /*34720*/  IMAD.WIDE.U32 R176, R81, R60, RZ ;  /* 0x0000003c51b07225 */ /* 0x000fe200078e00ff */
[----:B------:R-:W-:-:S03]  /*34730*/  IADD3.X RZ, P3, PT, R155, R209, RZ, P3, !PT ;  /* 0x000000d19bff7210 */ /* 0x000fc60001f7e4ff */
[----:B------:R-:W-:Y:S01]  /*34740*/  IMAD.X R165, RZ, RZ, RZ, P2 ;  /* 0x000000ffffa57224 */ /* 0x000fe200010e06ff */
[----:B------:R-:W-:Y:S01]  /*34750*/  IADD3 R63, P2, PT, R156, R179, RZ ;  /* 0x000000b39c3f7210 */ /* 0x000fe20007f5e0ff */
[----:B------:R-:W-:Y:S02]  /*34760*/  IMAD.IADD R216, R207, 0x1, R164 ;  /* 0x00000001cfd87824 */ /* 0x000fe400078e02a4 */
[----:B------:R-:W-:-:S04]  /*34770*/  IMAD.WIDE.U32 R176, P4, R61, R80, R176 ;  /* 0x000000503db07225 */ /* 0x000fc800078800b0 */
[----:B------:R-:W-:-:S04]  /*34780*/  IMAD.WIDE.U32 R162, R80, R60, RZ ;  /* 0x0000003c50a27225 */ /* 0x000fc800078e00ff */
[----:B------:R-:W-:Y:S02]  /*34790*/  IMAD.MOV.U32 R164, RZ, RZ, R157 ;  /* 0x000000ffffa47224 */ /* 0x000fe400078e009d */
[----:B------:R-:W-:-:S04]  /*347a0*/  IMAD.WIDE.U32 R182, R192, -0x4eac0001, R182 ;  /* 0xb153ffffc0b67825 */ /* 0x000fc800078e00b6 */
[----:B------:R-:W-:Y:S01]  /*347b0*/  IMAD.WIDE.U32.X R164, R61, R83, R164, P2 ;  /* 0x000000533da47225 */ /* 0x000fe200010e04a4 */
[----:B------:R-:W-:-:S03]  /*347c0*/  IADD3 RZ, P2, PT, R206, R172, RZ ;  /* 0x000000acceff7210 */ /* 0x000fc60007f5e0ff */
[----:B------:R-:W-:Y:S01]  /*347d0*/  IMAD.X R175, RZ, RZ, RZ, P4 ;  /* 0x000000ffffaf7224 */ /* 0x000fe200020e06ff */
[----:B------:R-:W-:Y:S01]  /*347e0*/  IADD3 R83, P4, PT, R176, R163, RZ ;  /* 0x000000a3b0537210 */ /* 0x000fe20007f9e0ff */
[----:B------:R-:W-:Y:S02]  /*347f0*/  IMAD.IADD R214, R183, 0x1, R174 ;  /* 0x00000001b7d67824 */ /* 0x000fe400078e02ae */
[----:B------:R-:W-:Y:S02]  /*34800*/  IMAD.MOV.U32 R174, RZ, RZ, R177 ;  /* 0x000000ffffae7224 */ /* 0x000fe400078e00b1 */
[----:B------:R-:W-:-:S04]  /*34810*/  IMAD.WIDE.U32 R172, R79, R60, RZ ;  /* 0x0000003c4fac7225 */ /* 0x000fc800078e00ff */
[----:B------:R-:W-:Y:S01]  /*34820*/  IMAD.WIDE.U32.X R174, R61, R81, R174, P4 ;  /* 0x000000513dae7225 */ /* 0x000fe200020e04ae */
[----:B------:R-:W-:Y:S02]  /*34830*/  IADD3.X R207, P4, PT, R216, R129, RZ, P6, !PT ;  /* 0x00000081d8cf7210 */ /* 0x000fe4000379e4ff */
[----:B------:R-:W-:Y:S01]  /*34840*/  IADD3 R182, P6, PT, R127, R182, RZ ;  /* 0x000000b67fb67210 */ /* 0x000fe20007fde0ff */
[----:B------:R-:W-:Y:S01]  /*34850*/  IMAD.WIDE.U32 R68, R192, -0x94f09dc, R68 ;  /* 0xf6b0f624c0447825 */ /* 0x000fe200078e0044 */
[----:B------:R-:W-:Y:S02]  /*34860*/  IADD3.X R81, P0, PT, RZ, R168, RZ, P0, !PT ;  /* 0x000000a8ff517210 */ /* 0x000fe4000071e4ff */
[----:B------:R-:W-:Y:S01]  /*34870*/  IADD3.X R183, P6, PT, R214, R115, RZ, P6, !PT ;  /* 0x00000073d6b77210 */ /* 0x000fe200037de4ff */
[----:B------:R-:W-:Y:S01]  /*34880*/  IMAD.WIDE.U32 R154, R66, R76, R154 ;  /* 0x0000004c429a7225 */ /* 0x000fe200078e009a */
[----:B------:R-:W-:Y:S02]  /*34890*/  IADD3.X R127, P4, PT, RZ, R81, RZ, P4, !PT ;  /* 0x00000051ff7f7210 */ /* 0x000fe4000279e4ff */
[----:B------:R-:W-:Y:S01]  /*348a0*/  IADD3.X R115, P1, PT, RZ, R152, RZ, P1, !PT ;  /* 0x00000098ff737210 */ /* 0x000fe20000f3e4ff */
[----:B------:R-:W-:Y:S01]  /*348b0*/  IMAD.IADD R69, R69, 0x1, R170 ;  /* 0x0000000145457824 */ /* 0x000fe200078e02aa */
[----:B------:R-:W-:Y:S01]  /*348c0*/  IADD3.X R81, PT, PT, RZ, RZ, R169, P4, P0 ;  /* 0x000000ffff517210 */ /* 0x000fe200027e04a9 */
[----:B------:R-:W-:Y:S01]  /*348d0*/  IMAD.WIDE.U32 R168, R78, R60, RZ ;  /* 0x0000003c4ea87225 */ /* 0x000fe200078e00ff */
[----:B------:R-:W-:-:S02]  /*348e0*/  IADD3.X R115, P6, PT, RZ, R115, RZ, P6, !PT ;  /* 0x00000073ff737210 */ /* 0x000fc400037de4ff */
[----:B------:R-:W-:Y:S01]  /*348f0*/  IADD3 R152, P0, PT, R127, R154, RZ ;  /* 0x0000009a7f987210 */ /* 0x000fe20007f1e0ff */
[----:B------:R-:W-:Y:S01]  /*34900*/  IMAD.WIDE.U32 R172, P4, R61, R78, R172 ;  /* 0x0000004e3dac7225 */ /* 0x000fe200078800ac */
[----:B------:R-:W-:Y:S02]  /*34910*/  IADD3.X R218, PT, PT, RZ, RZ, R153, P6, P1 ;  /* 0x000000ffffda7210 */ /* 0x000fe400037e2499 */
[----:B------:R-:W-:Y:S01]  /*34920*/  IADD3 R68, P6, PT, R115, R68, RZ ;  /* 0x0000004473447210 */ /* 0x000fe20007fde0ff */
[----:B------:R-:W-:Y:S01]  /*34930*/  IMAD.IADD R214, R155, 0x1, R160 ;  /* 0x000000019bd67824 */ /* 0x000fe200078e02a0 */
[----:B------:R-:W-:Y:S01]  /*34940*/  IADD3 R115, P1, PT, R172, R169, RZ ;  /* 0x000000a9ac737210 */ /* 0x000fe20007f3e0ff */
[----:B------:R-:W-:Y:S01]  /*34950*/  IMAD.WIDE.U32 R160, R77, R60, RZ ;  /* 0x0000003c4da07225 */ /* 0x000fe200078e00ff */
[----:B------:R-:W-:Y:S02]  /*34960*/  IADD3.X R69, P6, PT, R69, R218, RZ, P6, !PT ;  /* 0x000000da45457210 */ /* 0x000fe400037de4ff */
[----:B------:R-:W-:Y:S01]  /*34970*/  IADD3.X R153, P0, PT, R214, R81, RZ, P0, !PT ;  /* 0x00000051d6997210 */ /* 0x000fe2000071e4ff */
[----:B------:R-:W-:Y:S01]  /*34980*/  IMAD.X R171, RZ, RZ, RZ, P4 ;  /* 0x000000ffffab7224 */ /* 0x000fe200020e06ff */
[----:B------:R-:W-:Y:S01]  /*34990*/  IADD3.X RZ, P2, PT, R207, R101, RZ, P2, !PT ;  /* 0x00000065cfff7210 */ /* 0x000fe2000175e4ff */
[----:B------:R-:W-:-:S02]  /*349a0*/  IMAD.MOV.U32 R170, RZ, RZ, R173 ;  /* 0x000000ffffaa7224 */ /* 0x000fc400078e00ad */
[----:B------:R-:W-:-:S04]  /*349b0*/  IMAD.WIDE.U32 R160, P4, R61, R76, R160 ;  /* 0x0000004c3da07225 */ /* 0x000fc800078800a0 */
[----:B------:R-:W-:Y:S01]  /*349c0*/  IMAD.WIDE.U32.X R170, R61, R79, R170, P1 ;  /* 0x0000004f3daa7225 */ /* 0x000fe200008e04aa */
[----:B------:R-:W-:-:S03]  /*349d0*/  IADD3 R216, P1, PT, R109, R208, RZ ;  /* 0x000000d06dd87210 */ /* 0x000fc60007f3e0ff */
[----:B------:R-:W-:Y:S01]  /*349e0*/  IMAD.WIDE.U32 R154, R76, R60, RZ ;  /* 0x0000003c4c9a7225 */ /* 0x000fe200078e00ff */
[----:B------:R-:W-:Y:S02]  /*349f0*/  IADD3.X R212, P1, PT, R51, R212, RZ, P1, !PT ;  /* 0x000000d433d47210 */ /* 0x000fe40000f3e4ff */
[----:B------:R-:W-:Y:S01]  /*34a00*/  IADD3.X R51, P5, PT, RZ, R204, RZ, P5, !PT ;  /* 0x000000ccff337210 */ /* 0x000fe20002fbe4ff */
[----:B------:R-:W-:Y:S01]  /*34a10*/  IMAD.X R209, RZ, RZ, RZ, P4 ;  /* 0x000000ffffd17224 */ /* 0x000fe200020e06ff */
[----:B------:R-:W-:Y:S01]  /*34a20*/  IADD3 R79, P4, PT, R160, R155, RZ ;  /* 0x0000009ba04f7210 */ /* 0x000fe20007f9e0ff */
[----:B------:R-:W-:Y:S01]  /*34a30*/  IMAD.MOV.U32 R208, RZ, RZ, R161 ;  /* 0x000000ffffd07224 */ /* 0x000fe200078e00a1 */
[----:B------:R-:W-:Y:S01]  /*34a40*/  IADD3.X R51, P6, PT, RZ, R51, RZ, P6, !PT ;  /* 0x00000033ff337210 */ /* 0x000fe200037de4ff */
[----:B------:R-:W-:-:S03]  /*34a50*/  IMAD.WIDE.U32 R218, R192, -0xc7aed41, R206 ;  /* 0xf38512bfc0da7825 */ /* 0x000fc600078e00ce */
[----:B------:R-:W-:Y:S01]  /*34a60*/  IADD3.X R205, PT, PT, RZ, RZ, R205, P6, P5 ;  /* 0x000000ffffcd7210 */ /* 0x000fe200037ea4cd */
[----:B------:R-:W-:Y:S01]  /*34a70*/  IMAD.WIDE.U32.X R208, R61, R77, R208, P4 ;  /* 0x0000004d3dd07225 */ /* 0x000fe200020e04d0 */
[----:B------:R-:W-:Y:S02]  /*34a80*/  IADD3 R216, P4, PT, R71, R216, RZ ;  /* 0x000000d847d87210 */ /* 0x000fe40007f9e0ff */
[----:B------:R-:W-:Y:S01]  /*34a90*/  IADD3.X R71, P3, PT, RZ, R116, RZ, P3, !PT ;  /* 0x00000074ff477210 */ /* 0x000fe20001f7e4ff */
[----:B------:R-:W-:Y:S01]  /*34aa0*/  IMAD.IADD R200, R219, 0x1, R200 ;  /* 0x00000001dbc87824 */ /* 0x000fe200078e02c8 */
[----:B------:R-:W-:Y:S02]  /*34ab0*/  IADD3 R218, P5, PT, R51, R218, RZ ;  /* 0x000000da33da7210 */ /* 0x000fe40007fbe0ff */
[----:B------:R-:W-:Y:S02]  /*34ac0*/  IADD3.X R217, P4, PT, R103, R212, RZ, P4, !PT ;  /* 0x000000d467d97210 */ /* 0x000fe4000279e4ff */
[----:B------:R-:W-:-:S02]  /*34ad0*/  IADD3.X R71, P0, PT, RZ, R71, RZ, P0, !PT ;  /* 0x00000047ff477210 */ /* 0x000fc4000071e4ff */
[----:B------:R-:W-:Y:S02]  /*34ae0*/  IADD3.X R219, P5, PT, R200, R205, RZ, P5, !PT ;  /* 0x000000cdc8db7210 */ /* 0x000fe40002fbe4ff */
[----:B------:R-:W-:Y:S02]  /*34af0*/  IADD3.X R51, P6, PT, RZ, R198, RZ, P2, !PT ;  /* 0x000000c6ff337210 */ /* 0x000fe400017de4ff */
[----:B------:R-:W-:Y:S01]  /*34b00*/  IADD3.X R77, PT, PT, RZ, RZ, R117, P0, P3 ;  /* 0x000000ffff4d7210 */ /* 0x000fe200007e6475 */
[----:B------:R-:W-:Y:S01]  /*34b10*/  IMAD.WIDE.U32 R116, R66, R74, R216 ;  /* 0x0000004a42747225 */ /* 0x000fe200078e00d8 */
[----:B------:R-:W-:Y:S02]  /*34b20*/  IADD3.X R51, P5, PT, RZ, R51, RZ, P5, !PT ;  /* 0x00000033ff337210 */ /* 0x000fe40002fbe4ff */
[----:B------:R-:W-:Y:S01]  /*34b30*/  IADD3 RZ, P3, PT, R216, R122, RZ ;  /* 0x0000007ad8ff7210 */ /* 0x000fe20007f7e0ff */
[----:B------:R-:W-:Y:S01]  /*34b40*/  IMAD.IADD R148, R117, 0x1, R148 ;  /* 0x0000000175947824 */ /* 0x000fe200078e0294 */
[----:B------:R-:W-:-:S02]  /*34b50*/  IADD3.X R199, PT, PT, RZ, RZ, R199, P5, P6 ;  /* 0x000000ffffc77210 */ /* 0x000fc40002fec4c7 */
[----:B------:R-:W-:Y:S02]  /*34b60*/  IADD3 R116, P5, PT, R71, R116, RZ ;  /* 0x0000007447747210 */ /* 0x000fe40007fbe0ff */
[----:B------:R-:W-:Y:S02]  /*34b70*/  IADD3.X RZ, P6, PT, R217, R29, RZ, P3, !PT ;  /* 0x0000001dd9ff7210 */ /* 0x000fe40001fde4ff */
[----:B------:R-:W-:Y:S01]  /*34b80*/  IADD3 RZ, P0, PT, R182, R150, RZ ;  /* 0x00000096b6ff7210 */ /* 0x000fe20007f1e0ff */
[----:B------:R-:W-:Y:S01]  /*34b90*/  IMAD.WIDE.U32 R150, R192, 0x434bacd7, R152 ;  /* 0x434bacd7c0967825 */ /* 0x000fe200078e0098 */
[----:B------:R-:W-:Y:S02]  /*34ba0*/  IADD3 RZ, P2, PT, R152, R196, RZ ;  /* 0x000000c498ff7210 */ /* 0x000fe40007f5e0ff */
[----:B------:R-:W-:Y:S01]  /*34bb0*/  IADD3.X R117, P5, PT, R148, R77, RZ, P5, !PT ;  /* 0x0000004d94757210 */ /* 0x000fe20002fbe4ff */
[----:B------:R-:W-:Y:S01]  /*34bc0*/  IMAD.IADD R202, R151, 0x1, R202 ;  /* 0x0000000197ca7824 */ /* 0x000fe200078e02ca */
[----:B------:R-:W-:-:S02]  /*34bd0*/  IADD3.X R29, P6, PT, RZ, R142, RZ, P6, !PT ;  /* 0x0000008eff1d7210 */ /* 0x000fc400037de4ff */
[----:B------:R-:W-:Y:S01]  /*34be0*/  IADD3.X RZ, P2, PT, R153, R97, RZ, P2, !PT ;  /* 0x0000006199ff7210 */ /* 0x000fe2000175e4ff */
[----:B------:R-:W-:Y:S01]  /*34bf0*/  IMAD.WIDE.U32 R152, R64, R84, R182 ;  /* 0x0000005440987225 */ /* 0x000fe200078e00b6 */
[----:B------:R-:W-:Y:S02]  /*34c00*/  IADD3 R150, P3, PT, R51, R150, RZ ;  /* 0x0000009633967210 */ /* 0x000fe40007f7e0ff */
[----:B------:R-:W-:Y:S01]  /*34c10*/  IADD3.X R97, P5, PT, RZ, R29, RZ, P5, !PT ;  /* 0x0000001dff617210 */ /* 0x000fe20002fbe4ff */
[----:B------:R-:W-:Y:S01]  /*34c20*/  IMAD.IADD R153, R153, 0x1, R146 ;  /* 0x0000000199997824 */ /* 0x000fe200078e0292 */
[----:B------:R-:W-:Y:S01]  /*34c30*/  IADD3.X R151, P3, PT, R202, R199, RZ, P3, !PT ;  /* 0x000000c7ca977210 */ /* 0x000fe20001f7e4ff */
[----:B------:R-:W-:Y:S01]  /*34c40*/  IMAD.WIDE.U32 R192, R192, 0x397fe69a, R116 ;  /* 0x397fe69ac0c07825 */ /* 0x000fe200078e0074 */
[----:B------:R-:W-:Y:S02]  /*34c50*/  IADD3.X R29, P2, PT, RZ, R190, RZ, P2, !PT ;  /* 0x000000beff1d7210 */ /* 0x000fe4000175e4ff */
[----:B------:R-:W-:-:S02]  /*34c60*/  IADD3.X R51, PT, PT, RZ, RZ, R143, P5, P6 ;  /* 0x000000ffff337210 */ /* 0x000fc40002fec48f */
[----:B------:R-:W-:Y:S01]  /*34c70*/  IADD3.X RZ, P0, PT, R183, R123, RZ, P0, !PT ;  /* 0x0000007bb7ff7210 */ /* 0x000fe2000071e4ff */
[----:B------:R-:W-:Y:S01]  /*34c80*/  IMAD.WIDE.U32 R122, R64, R82, R68 ;  /* 0x00000052407a7225 */ /* 0x000fe200078e0044 */
[----:B------:R-:W-:Y:S02]  /*34c90*/  IADD3 RZ, P5, PT, RZ, R152, RZ ;  /* 0x00000098ffff7210 */ /* 0x000fe40007fbe0ff */
[----:B------:R-:W-:Y:S01]  /*34ca0*/  IADD3.X R29, P6, PT, RZ, R29, RZ, P3, !PT ;  /* 0x0000001dff1d7210 */ /* 0x000fe20001fde4ff */
[----:B------:R-:W-:Y:S01]  /*34cb0*/  IMAD.IADD R22, R123, 0x1, R22 ;  /* 0x000000017b167824 */ /* 0x000fe200078e0216 */
[----:B------:R-:W-:Y:S02]  /*34cc0*/  IADD3 RZ, P3, PT, R68, R94, RZ ;  /* 0x0000005e44ff7210 */ /* 0x000fe40007f7e0ff */
[----:B------:R-:W-:Y:S02]  /*34cd0*/  IADD3.X R71, P0, PT, RZ, R144, RZ, P0, !PT ;  /* 0x00000090ff477210 */ /* 0x000fe4000071e4ff */
[----:B------:R-:W-:-:S02]  /*34ce0*/  IADD3.X RZ, P5, PT, RZ, R153, RZ, P5, !PT ;  /* 0x00000099ffff7210 */ /* 0x000fc40002fbe4ff */
[----:B------:R-:W-:Y:S02]  /*34cf0*/  IADD3.X R66, PT, PT, RZ, RZ, R191, P6, P2 ;  /* 0x000000ffff427210 */ /* 0x000fe400037e44bf */
[----:B------:R-:W-:Y:S02]  /*34d00*/  IADD3 RZ, P2, PT, R116, R194, RZ ;  /* 0x000000c274ff7210 */ /* 0x000fe40007f5e0ff */
[----:B------:R-:W-:Y:S02]  /*34d10*/  IADD3.X R71, P5, PT, RZ, R71, RZ, P5, !PT ;  /* 0x00000047ff477210 */ /* 0x000fe40002fbe4ff */
[----:B------:R-:W-:Y:S01]  /*34d20*/  IADD3.X RZ, P3, PT, R69, R149, RZ, P3, !PT ;  /* 0x0000009545ff7210 */ /* 0x000fe20001f7e4ff */
[----:B------:R-:W-:Y:S01]  /*34d30*/  IMAD R69, R153, -0x30003, RZ ;  /* 0xfffcfffd99457824 */ /* 0x000fe200078e02ff */
[----:B------:R-:W-:Y:S02]  /*34d40*/  IADD3.X R77, P1, PT, RZ, RZ, RZ, P1, !PT ;  /* 0x000000ffff4d7210 */ /* 0x000fe40000f3e4ff */
[----:B------:R-:W-:Y:S01]  /*34d50*/  IADD3.X R94, P4, PT, RZ, RZ, RZ, P4, !PT ;  /* 0x000000ffff5e7210 */ /* 0x000fe2000279e4ff */
[C---:B------:R-:W-:Y:S01]  /*34d60*/  IMAD R81, R152.reuse, -0x760c0004, R69 ;  /* 0x89f3fffc98517824 */ /* 0x040fe200078e0245 */
[----:B------:R-:W-:Y:S01]  /*34d70*/  IADD3.X RZ, P2, PT, R117, R85, RZ, P2, !PT ;  /* 0x0000005575ff7210 */ /* 0x000fe2000175e4ff */
[----:B------:R-:W-:Y:S01]  /*34d80*/  IMAD.WIDE.U32 R116, R152, -0x30003, RZ ;  /* 0xfffcfffd98747825 */ /* 0x000fe200078e00ff */
[----:B------:R-:W-:-:S02]  /*34d90*/  IADD3.X R145, PT, PT, RZ, RZ, R145, P5, P0 ;  /* 0x000000ffff917210 */ /* 0x000fc40002fe0491 */
[----:B------:R-:W-:Y:S01]  /*34da0*/  IADD3 R68, P0, PT, R71, R122, RZ ;  /* 0x0000007a47447210 */ /* 0x000fe20007f1e0ff */
[----:B------:R-:W-:Y:S01]  /*34db0*/  IMAD.IADD R81, R117, 0x1, R81 ;  /* 0x0000000175517824 */ /* 0x000fe200078e0251 */
[----:B------:R-:W-:Y:S01]  /*34dc0*/  IADD3 R94, P6, PT, R94, R77, RZ ;  /* 0x0000004d5e5e7210 */ /* 0x000fe20007fde0ff */
[----:B------:R-:W-:Y:S01]  /*34dd0*/  IMAD.WIDE.U32 R194, R116, -0x4eac0001, RZ ;  /* 0xb153ffff74c27825 */ /* 0x000fe200078e00ff */
[----:B------:R-:W-:Y:S02]  /*34de0*/  IADD3.X R69, P0, PT, R22, R145, RZ, P0, !PT ;  /* 0x0000009116457210 */ /* 0x000fe4000071e4ff */
[----:B------:R-:W-:Y:S01]  /*34df0*/  IADD3.X R77, P3, PT, RZ, R118, RZ, P3, !PT ;  /* 0x00000076ff4d7210 */ /* 0x000fe20001f7e4ff */
[----:B------:R-:W-:Y:S01]  /*34e00*/  IMAD.X R22, RZ, RZ, RZ, P1 ;  /* 0x000000ffff167224 */ /* 0x000fe200008e06ff */
[----:B------:R-:W-:Y:S01]  /*34e10*/  IADD3 R71, P1, PT, R97, R94, RZ ;  /* 0x0000005e61477210 */ /* 0x000fe20007f3e0ff */
[----:B------:R-:W-:Y:S01]  /*34e20*/  IMAD.WIDE.U32 R146, R81, -0xc7aed41, RZ ;  /* 0xf38512bf51927825 */ /* 0x000fe200078e00ff */
[----:B------:R-:W-:-:S02]  /*34e30*/  IADD3.X R77, P0, PT, RZ, R77, RZ, P0, !PT ;  /* 0x0000004dff4d7210 */ /* 0x000fc4000071e4ff */
[----:B------:R-:W-:Y:S01]  /*34e40*/  IADD3.X R94, PT, PT, R22, RZ, RZ, P6, P4 ;  /* 0x000000ff165e7210 */ /* 0x000fe200037e84ff */
[C---:B------:R-:W-:Y:S01]  /*34e50*/  IMAD.WIDE.U32 R196, R81.reuse, -0x4eac0001, RZ ;  /* 0xb153ffff51c47825 */ /* 0x040fe200078e00ff */
[----:B------:R-:W-:Y:S02]  /*34e60*/  IADD3.X R85, PT, PT, RZ, RZ, R119, P0, P3 ;  /* 0x000000ffff557210 */ /* 0x000fe400007e6477 */
[----:B------:R-:W-:Y:S01]  /*34e70*/  IADD3 RZ, P5, PT, R218, R132, RZ ;  /* 0x00000084daff7210 */ /* 0x000fe20007fbe0ff */
[----:B------:R-:W-:Y:S01]  /*34e80*/  IMAD.WIDE.U32 R118, R81, 0x397fe69a, RZ ;  /* 0x397fe69a51767825 */ /* 0x000fe200078e00ff */
[----:B------:R-:W-:Y:S02]  /*34e90*/  IADD3.X R51, P1, PT, R51, R94, RZ, P1, !PT ;  /* 0x0000005e33337210 */ /* 0x000fe40000f3e4ff */
[----:B------:R-:W-:Y:S01]  /*34ea0*/  IADD3.X RZ, P5, PT, R219, R23, RZ, P5, !PT ;  /* 0x00000017dbff7210 */ /* 0x000fe20002fbe4ff */
[----:B------:R-:W-:Y:S02]  /*34eb0*/  IMAD.IADD R97, R193, 0x1, R186 ;  /* 0x00000001c1617824 */ /* 0x000fe400078e02ba */
[----:B------:R-:W-:-:S04]  /*34ec0*/  IMAD.WIDE.U32 R146, P4, R116, 0x64774b84, R146 ;  /* 0x64774b8474927825 */ /* 0x000fc80007880092 */
[----:B------:R-:W-:-:S04]  /*34ed0*/  IMAD.WIDE.U32 R200, R81, -0x5555, RZ ;  /* 0xffffaaab51c87825 */ /* 0x000fc800078e00ff */
[----:B------:R-:W-:-:S04]  /*34ee0*/  IMAD.WIDE.U32 R186, R81, -0x94f09dc, RZ ;  /* 0xf6b0f62451ba7825 */ /* 0x000fc800078e00ff */
[----:B------:R-:W-:Y:S02]  /*34ef0*/  IMAD.X R143, RZ, RZ, RZ, P4 ;  /* 0x000000ffff8f7224 */ /* 0x000fe400020e06ff */
[----:B------:R-:W-:-:S04]  /*34f00*/  IMAD.WIDE.U32 R196, P6, R116, 0x1eabfffe, R196 ;  /* 0x1eabfffe74c47825 */ /* 0x000fc800078c00c4 */
[----:B------:R-:W-:-:S04]  /*34f10*/  IMAD.WIDE.U32 R118, P4, R116, 0x1a0111ea, R118 ;  /* 0x1a0111ea74767825 */ /* 0x000fc80007880076 */
[----:B------:R-:W-:-:S04]  /*34f20*/  IMAD.WIDE.U32 R200, P0, R116, -0x46010001, R200 ;  /* 0xb9feffff74c87825 */ /* 0x000fc800078000c8 */
[----:B------:R-:W-:-:S04]  /*34f30*/  IMAD.WIDE.U32 R22, R116, -0x5555, RZ ;  /* 0xffffaaab74167825 */ /* 0x000fc800078e00ff */
[----:B------:R-:W-:-:S04]  /*34f40*/  IMAD.WIDE.U32 R186, P3, R116, 0x6730d2a0, R186 ;  /* 0x6730d2a074ba7825 */ /* 0x000fc800078600ba */
[----:B------:R-:W-:Y:S01]  /*34f50*/  IMAD.X R203, RZ, RZ, RZ, P4 ;  /* 0x000000ffffcb7224 */ /* 0x000fe200020e06ff */
[----:B------:R-:W-:Y:S01]  /*34f60*/  IADD3 R109, P4, PT, R196, R195, RZ ;  /* 0x000000c3c46d7210 */ /* 0x000fe20007f9e0ff */
[----:B------:R-:W-:Y:S02]  /*34f70*/  IMAD.X R191, RZ, RZ, RZ, P6 ;  /* 0x000000ffffbf7224 */ /* 0x000fe400030e06ff */
[----:B------:R-:W-:Y:S01]  /*34f80*/  IMAD.X R149, RZ, RZ, RZ, P3 ;  /* 0x000000ffff957224 */ /* 0x000fe200018e06ff */
[----:B------:R-:W-:Y:S01]  /*34f90*/  IADD3 R101, P3, PT, R200, R23, RZ ;  /* 0x00000017c8657210 */ /* 0x000fe20007f7e0ff */
[----:B------:R-:W-:-:S04]  /*34fa0*/  IMAD.WIDE.U32 R144, R116, -0xc7aed41, RZ ;  /* 0xf38512bf74907825 */ /* 0x000fc800078e00ff */
[----:B------:R-:W-:Y:S02]  /*34fb0*/  IMAD.MOV.U32 R190, RZ, RZ, R197 ;  /* 0x000000ffffbe7224 */ /* 0x000fe400078e00c5 */
[----:B------:R-:W-:-:S04]  /*34fc0*/  IMAD.WIDE.U32 R132, R81, 0x434bacd7, RZ ;  /* 0x434bacd751847825 */ /* 0x000fc800078e00ff */
[----:B------:R-:W-:Y:S01]  /*34fd0*/  IMAD.X R199, RZ, RZ, RZ, P0 ;  /* 0x000000ffffc77224 */ /* 0x000fe200000e06ff */
[----:B------:R-:W-:Y:S01]  /*34fe0*/  IADD3 RZ, P0, PT, R152, R22, RZ ;  /* 0x0000001698ff7210 */ /* 0x000fe20007f1e0ff */
[----:B------:R-:W-:-:S03]  /*34ff0*/  IMAD.WIDE.U32 R182, R116, -0x94f09dc, RZ ;  /* 0xf6b0f62474b67825 */ /* 0x000fc600078e00ff */
[----:B------:R-:W-:Y:S01]  /*35000*/  IADD3.X RZ, P0, PT, R153, R101, RZ, P0, !PT ;  /* 0x0000006599ff7210 */ /* 0x000fe2000071e4ff */
[----:B------:R-:W-:Y:S02]  /*35010*/  IMAD.MOV.U32 R198, RZ, RZ, R201 ;  /* 0x000000ffffc67224 */ /* 0x000fe400078e00c9 */
[----:B------:R-:W-:Y:S01]  /*35020*/  IMAD.WIDE.U32.X R190, R81, 0x1eabfffe, R190, P4 ;  /* 0x1eabfffe51be7825 */ /* 0x000fe200020e04be */
[----:B------:R-:W-:-:S03]  /*35030*/  IADD3 R117, P4, PT, R146, R145, RZ ;  /* 0x0000009192757210 */ /* 0x000fc60007f9e0ff */
[----:B------:R-:W-:Y:S01]  /*35040*/  IMAD.WIDE.U32.X R198, R81, -0x46010001, R198, P3 ;  /* 0xb9feffff51c67825 */ /* 0x000fe200018e04c6 */
[----:B------:R-:W-:-:S03]  /*35050*/  IADD3 R103, P3, PT, R186, R183, RZ ;  /* 0x000000b7ba677210 */ /* 0x000fc60007f7e0ff */
[----:B------:R-:W-:Y:S02]  /*35060*/  IMAD.MOV.U32 R142, RZ, RZ, R147 ;  /* 0x000000ffff8e7224 */ /* 0x000fe400078e0093 */
[----:B------:R-:W-:-:S04]  /*35070*/  IMAD.WIDE.U32 R132, P6, R116, 0x4b1ba7b6, R132 ;  /* 0x4b1ba7b674847825 */ /* 0x000fc800078c0084 */
[----:B------:R-:W-:-:S04]  /*35080*/  IMAD.WIDE.U32 R122, R116, 0x434bacd7, RZ ;  /* 0x434bacd7747a7825 */ /* 0x000fc800078e00ff */
[----:B------:R-:W-:Y:S02]  /*35090*/  IMAD.MOV.U32 R148, RZ, RZ, R187 ;  /* 0x000000ffff947224 */ /* 0x000fe400078e00bb */
[----:B------:R-:W-:Y:S01]  /*350a0*/  IMAD.WIDE.U32.X R142, R81, 0x64774b84, R142, P4 ;  /* 0x64774b84518e7825 */ /* 0x000fe200020e048e */
[----:B------:R-:W-:Y:S02]  /*350b0*/  IADD3 R204, P4, PT, R29, R192, RZ ;  /* 0x000000c01dcc7210 */ /* 0x000fe40007f9e0ff */
[----:B------:R-:W-:Y:S01]  /*350c0*/  IADD3.X R29, P5, PT, RZ, R130, RZ, P5, !PT ;  /* 0x00000082ff1d7210 */ /* 0x000fe20002fbe4ff */
[----:B------:R-:W-:Y:S01]  /*350d0*/  IMAD.WIDE.U32.X R148, R81, 0x6730d2a0, R148, P3 ;  /* 0x6730d2a051947825 */ /* 0x000fe200018e0494 */
[----:B------:R-:W-:Y:S02]  /*350e0*/  IADD3 R123, P3, PT, R132, R123, RZ ;  /* 0x0000007b847b7210 */ /* 0x000fe40007f7e0ff */
[----:B------:R-:W-:Y:S01]  /*350f0*/  IADD3.X R205, P4, PT, R97, R66, RZ, P4, !PT ;  /* 0x0000004261cd7210 */ /* 0x000fe2000279e4ff */
[----:B------:R-:W-:Y:S01]  /*35100*/  IMAD.WIDE.U32 R218, R64, R80, R218 ;  /* 0x0000005040da7225 */ /* 0x000fe200078e00da */
[----:B------:R-:W-:-:S03]  /*35110*/  IADD3.X R66, P2, PT, RZ, R188, RZ, P2, !PT ;  /* 0x000000bcff427210 */ /* 0x000fc6000175e4ff */
[----:B------:R-:W-:Y:S01]  /*35120*/  IMAD.X R193, RZ, RZ, RZ, P6 ;  /* 0x000000ffffc17224 */ /* 0x000fe200030e06ff */
[----:B------:R-:W-:Y:S01]  /*35130*/  IADD3 R218, P6, PT, R77, R218, RZ ;  /* 0x000000da4dda7210 */ /* 0x000fe20007fde0ff */
[----:B------:R-:W-:Y:S01]  /*35140*/  IMAD.WIDE.U32 R22, R116, 0x397fe69a, RZ ;  /* 0x397fe69a74167825 */ /* 0x000fe200078e00ff */
[----:B------:R-:W-:-:S03]  /*35150*/  IADD3.X R66, P4, PT, RZ, R66, RZ, P4, !PT ;  /* 0x00000042ff427210 */ /* 0x000fc6000279e4ff */
[----:B------:R-:W-:Y:S01]  /*35160*/  IMAD.MOV.U32 R192, RZ, RZ, R133 ;  /* 0x000000ffffc07224 */ /* 0x000fe200078e0085 */
[----:B------:R-:W-:Y:S01]  /*35170*/  IADD3.X R94, PT, PT, RZ, RZ, R189, P4, P2 ;  /* 0x000000ffff5e7210 */ /* 0x000fe200027e44bd */
[----:B------:R-:W-:Y:S01]  /*35180*/  IMAD.IADD R110, R219, 0x1, R110 ;  /* 0x00000001db6e7824 */ /* 0x000fe200078e026e */
[----:B------:R-:W-:Y:S01]  /*35190*/  IADD3 RZ, P2, PT, R150, R140, RZ ;  /* 0x0000008c96ff7210 */ /* 0x000fe20007f5e0ff */
[----:B------:R-:W-:Y:S01]  /*351a0*/  IMAD.WIDE.U32.X R192, R81, 0x4b1ba7b6, R192, P3 ;  /* 0x4b1ba7b651c07825 */ /* 0x000fe200018e04c0 */
[----:B------:R-:W-:Y:S02]  /*351b0*/  IADD3 R23, P3, PT, R118, R23, RZ ;  /* 0x0000001776177210 */ /* 0x000fe40007f7e0ff */
[----:B------:R-:W-:Y:S01]  /*351c0*/  IADD3.X R219, P6, PT, R110, R85, RZ, P6, !PT ;  /* 0x000000556edb7210 */ /* 0x000fe200037de4ff */
[----:B------:R-:W-:Y:S01]  /*351d0*/  IMAD.MOV.U32 R202, RZ, RZ, R119 ;  /* 0x000000ffffca7224 */ /* 0x000fe200078e0077 */
[----:B------:R-:W-:Y:S01]  /*351e0*/  IADD3.X RZ, P2, PT, R151, R67, RZ, P2, !PT ;  /* 0x0000004397ff7210 */ /* 0x000fe2000175e4ff */
[----:B------:R-:W-:Y:S01]  /*351f0*/  IMAD.WIDE.U32 R188, R116, -0x5555, R152 ;  /* 0xffffaaab74bc7825 */ /* 0x000fe200078e0098 */
[----:B------:R-:W-:-:S02]  /*35200*/  IADD3.X R29, P6, PT, RZ, R29, RZ, P6, !PT ;  /* 0x0000001dff1d7210 */ /* 0x000fc400037de4ff */
[----:B------:R-:W-:Y:S01]  /*35210*/  IADD3.X R67, P2, PT, RZ, R138, RZ, P2, !PT ;  /* 0x0000008aff437210 */ /* 0x000fe2000175e4ff */
[----:B------:R-:W-:Y:S01]  /*35220*/  IMAD.WIDE.U32.X R202, R81, 0x1a0111ea, R202, P3 ;  /* 0x1a0111ea51ca7825 */ /* 0x000fe200018e04ca */
[----:B------:R-:W-:Y:S02]  /*35230*/  IADD3 RZ, P3, PT, R68, R194, RZ ;  /* 0x000000c244ff7210 */ /* 0x000fe40007f7e0ff */
[----:B------:R-:W-:Y:S01]  /*35240*/  IADD3 RZ, P4, PT, RZ, R188, RZ ;  /* 0x000000bcffff7210 */ /* 0x000fe20007f9e0ff */
[----:B------:R-:W-:Y:S01]  /*35250*/  IMAD.WIDE.U32 R194, R64, R78, R150 ;  /* 0x0000004e40c27225 */ /* 0x000fe200078e0096 */
[----:B------:R-:W-:Y:S02]  /*35260*/  IADD3.X R131, PT, PT, RZ, RZ, R131, P6, P5 ;  /* 0x000000ffff837210 */ /* 0x000fe400037ea483 */
[----:B------:R-:W-:Y:S01]  /*35270*/  IADD3.X RZ, P3, PT, R69, R109, RZ, P3, !PT ;  /* 0x0000006d45ff7210 */ /* 0x000fe20001f7e4ff */
[----:B------:R-:W-:Y:S01]  /*35280*/  IMAD.IADD R112, R195, 0x1, R112 ;  /* 0x00000001c3707824 */ /* 0x000fe200078e0270 */
[----:B------:R-:W-:Y:S01]  /*35290*/  IADD3 R194, P5, PT, R29, R194, RZ ;  /* 0x000000c21dc27210 */ /* 0x000fe20007fbe0ff */
[----:B------:R-:W-:Y:S01]  /*352a0*/  IMAD.IADD R188, R189, 0x1, R200 ;  /* 0x00000001bdbc7824 */ /* 0x000fe200078e02c8 */
[----:B------:R-:W-:Y:S01]  /*352b0*/  IADD3.X R29, P0, PT, RZ, R198, RZ, P0, !PT ;  /* 0x000000c6ff1d7210 */ /* 0x000fe2000071e4ff */
[----:B------:R-:W-:Y:S01]  /*352c0*/  IMAD.WIDE.U32 R68, R116, -0x4eac0001, R68 ;  /* 0xb153ffff74447825 */ /* 0x000fe200078e0044 */
[----:B------:R-:W-:-:S02]  /*352d0*/  IADD3.X R195, P5, PT, R112, R131, RZ, P5, !PT ;  /* 0x0000008370c37210 */ /* 0x000fc40002fbe4ff */
[----:B------:R-:W-:Y:S01]  /*352e0*/  IADD3.X RZ, P4, PT, RZ, R188, RZ, P4, !PT ;  /* 0x000000bcffff7210 */ /* 0x000fe2000279e4ff */
[----:B------:R-:W-:Y:S01]  /*352f0*/  IMAD.IADD R196, R69, 0x1, R196 ;  /* 0x0000000145c47824 */ /* 0x000fe200078e02c4 */
[----:B------:R-:W-:Y:S02]  /*35300*/  IADD3.X R67, P6, PT, RZ, R67, RZ, P5, !PT ;  /* 0x00000043ff437210 */ /* 0x000fe40002fde4ff */
[----:B------:R-:W-:Y:S02]  /*35310*/  IADD3.X R69, P4, PT, RZ, R29, RZ, P4, !PT ;  /* 0x0000001dff457210 */ /* 0x000fe4000279e4ff */
[----:B------:R-:W-:Y:S02]  /*35320*/  IADD3.X R139, PT, PT, RZ, RZ, R139, P6, P2 ;  /* 0x000000ffff8b7210 */ /* 0x000fe400037e448b */
[----:B------:R-:W-:Y:S02]  /*35330*/  IADD3 RZ, P2, PT, R204, R134, RZ ;  /* 0x00000086ccff7210 */ /* 0x000fe40007f5e0ff */
[----:B------:R-:W-:-:S02]  /*35340*/  IADD3 R68, P6, PT, R69, R68, RZ ;  /* 0x0000004445447210 */ /* 0x000fc40007fde0ff */
[----:B------:R-:W-:Y:S02]  /*35350*/  IADD3.X R199, PT, PT, RZ, RZ, R199, P4, P0 ;  /* 0x000000ffffc77210 */ /* 0x000fe400027e04c7 */
[----:B------:R-:W-:Y:S02]  /*35360*/  IADD3 RZ, P5, PT, R218, R182, RZ ;  /* 0x000000b6daff7210 */ /* 0x000fe40007fbe0ff */
[----:B------:R-:W-:Y:S01]  /*35370*/  IADD3.X RZ, P2, PT, R205, R111, RZ, P2, !PT ;  /* 0x0000006fcdff7210 */ /* 0x000fe2000175e4ff */
[----:B------:R-:W-:Y:S01]  /*35380*/  IMAD.WIDE.U32 R204, R64, R76, R204 ;  /* 0x0000004c40cc7225 */ /* 0x000fe200078e00cc */
[----:B------:R-:W-:Y:S02]  /*35390*/  IADD3.X R69, P6, PT, R196, R199, RZ, P6, !PT ;  /* 0x000000c7c4457210 */ /* 0x000fe400037de4ff */
[----:B------:R-:W-:Y:S01]  /*353a0*/  IADD3.X R29, P0, PT, RZ, R190, RZ, P3, !PT ;  /* 0x000000beff1d7210 */ /* 0x000fe20001f1e4ff */
[----:B------:R-:W-:Y:S01]  /*353b0*/  IMAD.IADD R136, R205, 0x1, R136 ;  /* 0x00000001cd887824 */ /* 0x000fe200078e0288 */
[----:B------:R-:W-:Y:S01]  /*353c0*/  IADD3.X RZ, P5, PT, R219, R103, RZ, P5, !PT ;  /* 0x00000067dbff7210 */ /* 0x000fe20002fbe4ff */
[----:B------:R-:W-:Y:S01]  /*353d0*/  IMAD.WIDE.U32 R218, R116, -0x94f09dc, R218 ;  /* 0xf6b0f62474da7825 */ /* 0x000fe200078e00da */
[----:B------:R-:W-:-:S02]  /*353e0*/  IADD3.X R29, P6, PT, RZ, R29, RZ, P6, !PT ;  /* 0x0000001dff1d7210 */ /* 0x000fc400037de4ff */
[----:B------:R-:W-:Y:S01]  /*353f0*/  IADD3 R204, P3, PT, R67, R204, RZ ;  /* 0x000000cc43cc7210 */ /* 0x000fe20007f7e0ff */
[----:B------:R-:W-:Y:S01]  /*35400*/  IMAD.IADD R186, R219, 0x1, R186 ;  /* 0x00000001dbba7824 */ /* 0x000fe200078e02ba */
[----:B------:R-:W-:Y:S02]  /*35410*/  IADD3.X R191, PT, PT, RZ, RZ, R191, P6, P0 ;  /* 0x000000ffffbf7210 */ /* 0x000fe400037e04bf */
[----:B------:R-:W-:Y:S02]  /*35420*/  IADD3 R218, P0, PT, R29, R218, RZ ;  /* 0x000000da1dda7210 */ /* 0x000fe40007f1e0ff */
[----:B------:R-:W-:Y:S02]  /*35430*/  IADD3.X R205, P3, PT, R136, R139, RZ, P3, !PT ;  /* 0x0000008b88cd7210 */ /* 0x000fe40001f7e4ff */
[----:B------:R-:W-:Y:S02]  /*35440*/  IADD3.X R29, P2, PT, RZ, R124, RZ, P2, !PT ;  /* 0x0000007cff1d7210 */ /* 0x000fe4000175e4ff */
[----:B------:R-:W-:-:S02]  /*35450*/  IADD3 RZ, P4, PT, R194, R144, RZ ;  /* 0x00000090c2ff7210 */ /* 0x000fc40007f9e0ff */
[----:B------:R-:W-:Y:S02]  /*35460*/  IADD3 R66, P6, PT, R66, R71, RZ ;  /* 0x0000004742427210 */ /* 0x000fe40007fde0ff */
[----:B------:R-:W-:Y:S02]  /*35470*/  IADD3.X R71, P3, PT, RZ, R29, RZ, P3, !PT ;  /* 0x0000001dff477210 */ /* 0x000fe40001f7e4ff */
[----:B------:R-:W-:Y:S02]  /*35480*/  IADD3.X R219, P0, PT, R186, R191, RZ, P0, !PT ;  /* 0x000000bfbadb7210 */ /* 0x000fe4000071e4ff */
[----:B------:R-:W-:Y:S02]  /*35490*/  IADD3.X R29, P5, PT, RZ, R148, RZ, P5, !PT ;  /* 0x00000094ff1d7210 */ /* 0x000fe40002fbe4ff */
[----:B------:R-:W-:Y:S01]  /*354a0*/  IADD3.X RZ, P4, PT, R195, R117, RZ, P4, !PT ;  /* 0x00000075c3ff7210 */ /* 0x000fe2000279e4ff */
[----:B------:R-:W-:Y:S01]  /*354b0*/  IMAD.WIDE.U32 R194, R116, -0xc7aed41, R194 ;  /* 0xf38512bf74c27825 */ /* 0x000fe200078e00c2 */
[----:B------:R-:W-:-:S02]  /*354c0*/  IADD3.X R125, PT, PT, RZ, RZ, R125, P3, P2 ;  /* 0x000000ffff7d7210 */ /* 0x000fc40001fe447d */
[----:B------:R-:W-:Y:S01]  /*354d0*/  IADD3.X R29, P2, PT, RZ, R29, RZ, P0, !PT ;  /* 0x0000001dff1d7210 */ /* 0x000fe2000075e4ff */
[----:B------:R-:W-:Y:S01]  /*354e0*/  IMAD.IADD R146, R195, 0x1, R146 ;  /* 0x00000001c3927824 */ /* 0x000fe200078e0292 */
[----:B------:R-:W-:Y:S02]  /*354f0*/  IADD3 RZ, P0, PT, R66, R128, RZ ;  /* 0x0000008042ff7210 */ /* 0x000fe40007f1e0ff */
[----:B------:R-:W-:Y:S02]  /*35500*/  IADD3 R194, P3, PT, R29, R194, RZ ;  /* 0x000000c21dc27210 */ /* 0x000fe40007f7e0ff */
[----:B------:R-:W-:Y:S02]  /*35510*/  IADD3.X R149, PT, PT, RZ, RZ, R149, P2, P5 ;  /* 0x000000ffff957210 */ /* 0x000fe400017ea495 */
[----:B------:R-:W-:Y:S02]  /*35520*/  IADD3.X R67, P6, PT, R94, R51, RZ, P6, !PT ;  /* 0x000000335e437210 */ /* 0x000fe400037de4ff */
[----:B------:R-:W-:-:S02]  /*35530*/  IADD3.X R195, P3, PT, R146, R149, RZ, P3, !PT ;  /* 0x0000009592c37210 */ /* 0x000fc40001f7e4ff */
        /* <DEDUP_REMOVED lines=8> */
[----:B------:R-:W-:-:S02]  /*355c0*/  IADD3 R94, P4, PT, R71, R94, RZ ;  /* 0x0000005e475e7210 */ /* 0x000fc40007f9e0ff */
[----:B------:R-:W-:Y:S01]  /*355d0*/  IADD3.X R77, P0, PT, RZ, R12, RZ, P0, !PT ;  /* 0x0000000cff4d7210 */ /* 0x000fe2000071e4ff */
[----:B------:R-:W-:Y:S01]  /*355e0*/  IMAD.IADD R132, R67, 0x1, R132 ;  /* 0x0000000143847824 */ /* 0x000fe200078e0284 */
[----:B------:R-:W-:Y:S02]  /*355f0*/  IADD3.X R95, P4, PT, R120, R125, RZ, P4, !PT ;  /* 0x0000007d785f7210 */ /* 0x000fe4000279e4ff */
[----:B------:R-:W-:Y:S02]  /*35600*/  IADD3 R66, P3, PT, R29, R66, RZ ;  /* 0x000000421d427210 */ /* 0x000fe40007f7e0ff */
[----:B------:R-:W-:Y:S02]  /*35610*/  IADD3.X RZ, P2, PT, R205, R123, RZ, P2, !PT ;  /* 0x0000007bcdff7210 */ /* 0x000fe4000175e4ff */
[----:B------:R-:W-:Y:S02]  /*35620*/  IADD3 RZ, P5, PT, R68, R126, RZ ;  /* 0x0000007e44ff7210 */ /* 0x000fe40007fbe0ff */
[----:B------:R-:W-:-:S02]  /*35630*/  IADD3.X R77, P4, PT, RZ, R77, RZ, P4, !PT ;  /* 0x0000004dff4d7210 */ /* 0x000fc4000279e4ff */
[----:B------:R-:W-:Y:S02]  /*35640*/  IADD3.X R67, P3, PT, R132, R143, RZ, P3, !PT ;  /* 0x0000008f84437210 */ /* 0x000fe40001f7e4ff */
[----:B------:R-:W-:Y:S02]  /*35650*/  IADD3.X R51, P2, PT, RZ, R192, RZ, P2, !PT ;  /* 0x000000c0ff337210 */ /* 0x000fe4000175e4ff */
[----:B------:R-:W-:Y:S01]  /*35660*/  IADD3.X RZ, P5, PT, R69, R121, RZ, P5, !PT ;  /* 0x0000007945ff7210 */ /* 0x000fe20002fbe4ff */
[----:B------:R-:W-:Y:S01]  /*35670*/  IMAD.WIDE.U32 R120, R62, R84, R68 ;  /* 0x000000543e787225 */ /* 0x000fe200078e0044 */
[----:B------:R-:W-:Y:S02]  /*35680*/  IADD3.X R12, PT, PT, RZ, RZ, R13, P4, P0 ;  /* 0x000000ffff0c7210 */ /* 0x000fe400027e040d */
[----:B------:R-:W-:Y:S01]  /*35690*/  IADD3.X R51, P4, PT, RZ, R51, RZ, P3, !PT ;  /* 0x00000033ff337210 */ /* 0x000fe20001f9e4ff */
[----:B------:R-:W-:Y:S01]  /*356a0*/  IMAD.IADD R13, R121, 0x1, R114 ;  /* 0x00000001790d7824 */ /* 0x000fe200078e0272 */
[----:B------:R-:W-:-:S02]  /*356b0*/  IADD3.X R29, P1, PT, RZ, RZ, RZ, P1, !PT ;  /* 0x000000ffff1d7210 */ /* 0x000fc40000f3e4ff */
[----:B------:R-:W-:Y:S02]  /*356c0*/  IADD3.X R64, P6, PT, RZ, RZ, RZ, P6, !PT ;  /* 0x000000ffff407210 */ /* 0x000fe400037de4ff */
[----:B------:R-:W-:Y:S02]  /*356d0*/  IADD3.X R193, PT, PT, RZ, RZ, R193, P4, P2 ;  /* 0x000000ffffc17210 */ /* 0x000fe400027e44c1 */
[----:B------:R-:W-:Y:S02]  /*356e0*/  IADD3 RZ, P2, PT, RZ, R120, RZ ;  /* 0x00000078ffff7210 */ /* 0x000fe40007f5e0ff */
[----:B------:R-:W-:Y:S01]  /*356f0*/  IADD3 RZ, P0, PT, R218, R24, RZ ;  /* 0x00000018daff7210 */ /* 0x000fe20007f1e0ff */
[----:B------:R-:W-:Y:S01]  /*35700*/  IMAD.X R24, RZ, RZ, RZ, P1 ;  /* 0x000000ffff187224 */ /* 0x000fe200008e06ff */
[----:B------:R-:W-:Y:S02]  /*35710*/  IADD3 R64, P3, PT, R64, R29, RZ ;  /* 0x0000001d40407210 */ /* 0x000fe40007f7e0ff */
[----:B------:R-:W-:-:S02]  /*35720*/  IADD3 RZ, P1, PT, R94, R22, RZ ;  /* 0x000000165eff7210 */ /* 0x000fc40007f3e0ff */
[----:B------:R-:W-:Y:S02]  /*35730*/  IADD3.X R29, P5, PT, RZ, R16, RZ, P5, !PT ;  /* 0x00000010ff1d7210 */ /* 0x000fe40002fbe4ff */
[----:B------:R-:W-:Y:S02]  /*35740*/  IADD3.X RZ, P4, PT, RZ, R13, RZ, P2, !PT ;  /* 0x0000000dffff7210 */ /* 0x000fe4000179e4ff */
[----:B------:R-:W-:Y:S01]  /*35750*/  IADD3.X RZ, P0, PT, R219, R65, RZ, P0, !PT ;  /* 0x00000041dbff7210 */ /* 0x000fe2000071e4ff */
[----:B------:R-:W-:Y:S01]  /*35760*/  IMAD.WIDE.U32 R218, R62, R82, R218 ;  /* 0x000000523eda7225 */ /* 0x000fe200078e00da */
[----:B------:R-:W-:Y:S02]  /*35770*/  IADD3.X RZ, P2, PT, R95, R23, RZ, P1, !PT ;  /* 0x000000175fff7210 */ /* 0x000fe40000f5e4ff */
[----:B------:R-:W-:Y:S01]  /*35780*/  IADD3.X R29, P4, PT, RZ, R29, RZ, P4, !PT ;  /* 0x0000001dff1d7210 */ /* 0x000fe2000279e4ff */
[----:B------:R-:W-:Y:S01]  /*35790*/  IMAD.WIDE.U32 R22, R116, 0x397fe69a, R94 ;  /* 0x397fe69a74167825 */ /* 0x000fe200078e005e */
[----:B------:R-:W-:-:S02]  /*357a0*/  IADD3.X R114, P2, PT, RZ, R202, RZ, P2, !PT ;  /* 0x000000caff727210 */ /* 0x000fc4000175e4ff */
[----:B------:R-:W-:Y:S01]  /*357b0*/  IADD3 R16, P1, PT, R29, R218, RZ ;  /* 0x000000da1d107210 */ /* 0x000fe20007f3e0ff */
[----:B------:R-:W-:Y:S01]  /*357c0*/  IMAD.IADD R118, R23, 0x1, R118 ;  /* 0x0000000117767824 */ /* 0x000fe200078e0276 */
[----:B------:R-:W-:Y:S01]  /*357d0*/  IADD3.X R29, PT, PT, R24, RZ, RZ, P3, P6 ;  /* 0x000000ff181d7210 */ /* 0x000fe20001fec4ff */
[----:B------:R-:W-:Y:S01]  /*357e0*/  IMAD.IADD R108, R219, 0x1, R108 ;  /* 0x00000001db6c7824 */ /* 0x000fe200078e026c */
[----:B------:R-:W-:Y:S01]  /*357f0*/  IADD3 R22, P3, PT, R51, R22, RZ ;  /* 0x0000001633167210 */ /* 0x000fe20007f7e0ff */
[----:B------:R-:W-:Y:S01]  /*35800*/  IMAD R51, R13, -0x30003, RZ ;  /* 0xfffcfffd0d337824 */ /* 0x000fe200078e02ff */
[----:B------:R-:W-:Y:S02]  /*35810*/  IADD3.X R17, PT, PT, RZ, RZ, R17, P4, P5 ;  /* 0x000000ffff117210 */ /* 0x000fe400027ea411 */
[----:B------:R-:W-:Y:S01]  /*35820*/  IADD3 R77, P5, PT, R77, R64, RZ ;  /* 0x000000404d4d7210 */ /* 0x000fe20007fbe0ff */
[----:B------:R-:W-:Y:S01]  /*35830*/  IMAD.WIDE.U32 R64, R120, -0x30003, RZ ;  /* 0xfffcfffd78407825 */ /* 0x000fe200078e00ff */
[----:B------:R-:W-:-:S02]  /*35840*/  IADD3 RZ, P4, PT, R194, R10, RZ ;  /* 0x0000000ac2ff7210 */ /* 0x000fc40007f9e0ff */
[----:B------:R-:W-:Y:S01]  /*35850*/  IADD3.X R23, P3, PT, R118, R193, RZ, P3, !PT ;  /* 0x000000c176177210 */ /* 0x000fe20001f7e4ff */
[----:B------:R-:W-:Y:S01]  /*35860*/  IMAD R69, R120, -0x760c0004, R51 ;  /* 0x89f3fffc78457824 */ /* 0x000fe200078e0233 */
[----:B------:R-:W-:Y:S01]  /*35870*/  IADD3.X R17, P6, PT, R108, R17, RZ, P1, !PT ;  /* 0x000000116c117210 */ /* 0x000fe20000fde4ff */
[----:B------:R-:W-:Y:S01]  /*35880*/  IMAD.WIDE.U32 R130, R64, -0x94f09dc, RZ ;  /* 0xf6b0f62440827825 */ /* 0x000fe200078e00ff */
[----:B------:R-:W-:Y:S02]  /*35890*/  IADD3.X RZ, P1, PT, R195, R113, RZ, P4, !PT ;  /* 0x00000071c3ff7210 */ /* 0x000fe4000273e4ff */
[----:B------:R-:W-:Y:S01]  /*358a0*/  IADD3.X R114, P3, PT, RZ, R114, RZ, P3, !PT ;  /* 0x00000072ff727210 */ /* 0x000fe20001f7e4ff */
[----:B------:R-:W-:Y:S01]  /*358b0*/  IMAD.IADD R65, R65, 0x1, R69 ;  /* 0x0000000141417824 */ /* 0x000fe200078e0245 */
[----:B------:R-:W-:Y:S01]  /*358c0*/  IADD3.X R81, P4, PT, RZ, R104, RZ, P0, !PT ;  /* 0x00000068ff517210 */ /* 0x000fe2000079e4ff */
[----:B------:R-:W-:Y:S01]  /*358d0*/  IMAD.WIDE.U32 R194, R62, R80, R194 ;  /* 0x000000503ec27225 */ /* 0x000fe200078e00c2 */
[----:B------:R-:W-:-:S02]  /*358e0*/  IADD3.X R202, PT, PT, RZ, RZ, R203, P3, P2 ;  /* 0x000000ffffca7210 */ /* 0x000fc40001fe44cb */
[----:B------:R-:W-:Y:S01]  /*358f0*/  IADD3.X R81, P6, PT, RZ, R81, RZ, P6, !PT ;  /* 0x00000051ff517210 */ /* 0x000fe200037de4ff */
[C---:B------:R-:W-:Y:S01]  /*35900*/  IMAD.WIDE.U32 R108, R65.reuse, -0x94f09dc, RZ ;  /* 0xf6b0f624416c7825 */ /* 0x040fe200078e00ff */
[----:B------:R-:W-:Y:S02]  /*35910*/  IADD3.X R51, P0, PT, R12, R29, RZ, P5, !PT ;  /* 0x0000001d0c337210 */ /* 0x000fe40002f1e4ff */
[----:B------:R-:W-:Y:S01]  /*35920*/  IADD3.X R85, PT, PT, RZ, RZ, R105, P6, P4 ;  /* 0x000000ffff557210 */ /* 0x000fe200037e8469 */
[----:B------:R-:W-:-:S04]  /*35930*/  IMAD.WIDE.U32 R118, R65, -0x4eac0001, RZ ;  /* 0xb153ffff41767825 */ /* 0x000fc800078e00ff */
[----:B------:R-:W-:-:S04]  /*35940*/  IMAD.WIDE.U32 R68, R65, 0x397fe69a, RZ ;  /* 0x397fe69a41447825 */ /* 0x000fc800078e00ff */
[----:B------:R-:W-:-:S04]  /*35950*/  IMAD.WIDE.U32 R116, R65, -0x5555, RZ ;  /* 0xffffaaab41747825 */ /* 0x000fc800078e00ff */
[----:B------:R-:W-:-:S04]  /*35960*/  IMAD.WIDE.U32 R108, P2, R64, 0x6730d2a0, R108 ;  /* 0x6730d2a0406c7825 */ /* 0x000fc8000784006c */
[----:B------:R-:W-:Y:S02]  /*35970*/  IMAD.IADD R10, R195, 0x1, R70 ;  /* 0x00000001c30a7824 */ /* 0x000fe400078e0246 */
[----:B------:R-:W-:Y:S02]  /*35980*/  IMAD.X R127, RZ, RZ, RZ, P2 ;  /* 0x000000ffff7f7224 */ /* 0x000fe400010e06ff */
[----:B------:R-:W-:-:S04]  /*35990*/  IMAD.WIDE.U32 R70, R64, -0x4eac0001, RZ ;  /* 0xb153ffff40467825 */ /* 0x000fc800078e00ff */
[----:B------:R-:W-:-:S04]  /*359a0*/  IMAD.WIDE.U32 R110, R65, -0xc7aed41, RZ ;  /* 0xf38512bf416e7825 */ /* 0x000fc800078e00ff */
[----:B------:R-:W-:-:S04]  /*359b0*/  IMAD.WIDE.U32 R94, R65, 0x434bacd7, RZ ;  /* 0x434bacd7415e7825 */ /* 0x000fc800078e00ff */
[----:B------:R-:W-:-:S04]  /*359c0*/  IMAD.WIDE.U32 R118, P6, R64, 0x1eabfffe, R118 ;  /* 0x1eabfffe40767825 */ /* 0x000fc800078c0076 */
[----:B------:R-:W-:-:S04]  /*359d0*/  IMAD.WIDE.U32 R68, P2, R64, 0x1a0111ea, R68 ;  /* 0x1a0111ea40447825 */ /* 0x000fc80007840044 */
[----:B------:R-:W-:-:S04]  /*359e0*/  IMAD.WIDE.U32 R116, P4, R64, -0x46010001, R116 ;  /* 0xb9feffff40747825 */ /* 0x000fc80007880074 */
[----:B------:R-:W-:Y:S01]  /*359f0*/  IMAD.X R121, RZ, RZ, RZ, P2 ;  /* 0x000000ffff797224 */ /* 0x000fe200010e06ff */
[----:B------:R-:W-:Y:S01]  /*35a00*/  IADD3 R101, P2, PT, R118, R71, RZ ;  /* 0x0000004776657210 */ /* 0x000fe20007f5e0ff */
[----:B------:R-:W-:Y:S02]  /*35a10*/  IMAD.X R135, RZ, RZ, RZ, P4 ;  /* 0x000000ffff877224 */ /* 0x000fe400020e06ff */
[----:B------:R-:W-:-:S04]  /*35a20*/  IMAD.WIDE.U32 R104, R64, -0x5555, RZ ;  /* 0xffffaaab40687825 */ /* 0x000fc800078e00ff */
[----:B------:R-:W-:Y:S01]  /*35a30*/  IMAD.WIDE.U32 R110, P5, R64, 0x64774b84, R110 ;  /* 0x64774b84406e7825 */ /* 0x000fe200078a006e */
[----:B------:R-:W-:-:S03]  /*35a40*/  IADD3 RZ, P3, PT, R120, R104, RZ ;  /* 0x0000006878ff7210 */ /* 0x000fc60007f7e0ff */
[----:B------:R-:W-:Y:S01]  /*35a50*/  IMAD.X R129, RZ, RZ, RZ, P6 ;  /* 0x000000ffff817224 */ /* 0x000fe200030e06ff */
[----:B------:R-:W-:Y:S01]  /*35a60*/  IADD3 R97, P6, PT, R116, R105, RZ ;  /* 0x0000006974617210 */ /* 0x000fe20007fde0ff */
[----:B------:R-:W-:-:S03]  /*35a70*/  IMAD.WIDE.U32 R94, P4, R64, 0x4b1ba7b6, R94 ;  /* 0x4b1ba7b6405e7825 */ /* 0x000fc6000788005e */
[----:B------:R-:W-:Y:S01]  /*35a80*/  IADD3.X RZ, P3, PT, R13, R97, RZ, P3, !PT ;  /* 0x000000610dff7210 */ /* 0x000fe20001f7e4ff */
[----:B------:R-:W-:-:S04]  /*35a90*/  IMAD.WIDE.U32 R112, R64, -0xc7aed41, RZ ;  /* 0xf38512bf40707825 */ /* 0x000fc800078e00ff */
[----:B------:R-:W-:Y:S02]  /*35aa0*/  IMAD.MOV.U32 R128, RZ, RZ, R119 ;  /* 0x000000ffff807224 */ /* 0x000fe400078e0077 */
[----:B------:R-:W-:Y:S01]  /*35ab0*/  IMAD.X R125, RZ, RZ, RZ, P5 ;  /* 0x000000ffff7d7224 */ /* 0x000fe200028e06ff */
[----:B------:R-:W-:Y:S01]  /*35ac0*/  IADD3 RZ, P5, PT, R16, R70, RZ ;  /* 0x0000004610ff7210 */ /* 0x000fe20007fbe0ff */
[----:B------:R-:W-:Y:S01]  /*35ad0*/  IMAD.X R123, RZ, RZ, RZ, P4 ;  /* 0x000000ffff7b7224 */ /* 0x000fe200020e06ff */
[----:B------:R-:W-:Y:S01]  /*35ae0*/  IADD3 R103, P4, PT, R108, R131, RZ ;  /* 0x000000836c677210 */ /* 0x000fe20007f9e0ff */
[----:B------:R-:W-:Y:S01]  /*35af0*/  IMAD.WIDE.U32.X R128, R65, 0x1eabfffe, R128, P2 ;  /* 0x1eabfffe41807825 */ /* 0x000fe200010e0480 */
[----:B------:R-:W-:Y:S02]  /*35b00*/  IADD3 R113, P2, PT, R110, R113, RZ ;  /* 0x000000716e717210 */ /* 0x000fe40007f5e0ff */
[----:B------:R-:W-:Y:S01]  /*35b10*/  IADD3.X RZ, P5, PT, R17, R101, RZ, P5, !PT ;  /* 0x0000006511ff7210 */ /* 0x000fe20002fbe4ff */
[----:B------:R-:W-:-:S04]  /*35b20*/  IMAD.WIDE.U32 R104, R64, 0x434bacd7, RZ ;  /* 0x434bacd740687825 */ /* 0x000fc800078e00ff */
[----:B------:R-:W-:-:S04]  /*35b30*/  IMAD.WIDE.U32 R70, R64, 0x397fe69a, RZ ;  /* 0x397fe69a40467825 */ /* 0x000fc800078e00ff */
[----:B------:R-:W-:Y:S02]  /*35b40*/  IMAD.MOV.U32 R126, RZ, RZ, R109 ;  /* 0x000000ffff7e7224 */ /* 0x000fe400078e006d */
[----:B------:R-:W-:Y:S02]  /*35b50*/  IMAD.MOV.U32 R124, RZ, RZ, R111 ;  /* 0x000000ffff7c7224 */ /* 0x000fe400078e006f */
[----:B------:R-:W-:Y:S02]  /*35b60*/  IMAD.MOV.U32 R134, RZ, RZ, R117 ;  /* 0x000000ffff867224 */ /* 0x000fe400078e0075 */
[----:B------:R-:W-:Y:S02]  /*35b70*/  IMAD.MOV.U32 R12, RZ, RZ, R120 ;  /* 0x000000ffff0c7224 */ /* 0x000fe400078e0078 */
[----:B------:R-:W-:Y:S01]  /*35b80*/  IMAD.WIDE.U32.X R126, R65, 0x6730d2a0, R126, P4 ;  /* 0x6730d2a0417e7825 */ /* 0x000fe200020e047e */
[----:B------:R-:W-:-:S03]  /*35b90*/  IADD3 R105, P4, PT, R94, R105, RZ ;  /* 0x000000695e697210 */ /* 0x000fc60007f9e0ff */
[----:B------:R-:W-:Y:S01]  /*35ba0*/  IMAD.WIDE.U32.X R124, R65, 0x64774b84, R124, P2 ;  /* 0x64774b84417c7825 */ /* 0x000fe200010e047c */
[----:B------:R-:W-:-:S03]  /*35bb0*/  IADD3 R29, P2, PT, R68, R71, RZ ;  /* 0x00000047441d7210 */ /* 0x000fc60007f5e0ff */
[----:B------:R-:W-:Y:S01]  /*35bc0*/  IMAD.WIDE.U32.X R134, R65, -0x46010001, R134, P6 ;  /* 0xb9feffff41867825 */ /* 0x000fe200030e0486 */
[----:B------:R-:W-:-:S03]  /*35bd0*/  IADD3 R194, P6, PT, R81, R194, RZ ;  /* 0x000000c251c27210 */ /* 0x000fc60007fde0ff */
[----:B------:R-:W-:Y:S01]  /*35be0*/  IMAD.MOV.U32 R122, RZ, RZ, R95 ;  /* 0x000000ffff7a7224 */ /* 0x000fe200078e005f */
[----:B------:R-:W-:Y:S01]  /*35bf0*/  IADD3.X R195, P6, PT, R10, R85, RZ, P6, !PT ;  /* 0x000000550ac37210 */ /* 0x000fe200037de4ff */
[----:B------:R-:W-:Y:S01]  /*35c00*/  IMAD.MOV.U32 R120, RZ, RZ, R69 ;  /* 0x000000ffff787224 */ /* 0x000fe200078e0045 */
[----:B------:R-:W-:Y:S01]  /*35c10*/  IADD3.X R10, P5, PT, RZ, R128, RZ, P5, !PT ;  /* 0x00000080ff0a7210 */ /* 0x000fe20002fbe4ff */
[----:B------:R-:W-:-:S04]  /*35c20*/  IMAD.WIDE.U32 R132, R64, -0x5555, R12 ;  /* 0xffffaaab40847825 */ /* 0x000fc800078e000c */
[----:B------:R-:W-:Y:S01]  /*35c30*/  IMAD.WIDE.U32.X R122, R65, 0x4b1ba7b6, R122, P4 ;  /* 0x4b1ba7b6417a7825 */ /* 0x000fe200020e047a */
[----:B------:R-:W-:-:S03]  /*35c40*/  IADD3 RZ, P4, PT, RZ, R132, RZ ;  /* 0x00000084ffff7210 */ /* 0x000fc60007f9e0ff */
[----:B------:R-:W-:Y:S01]  /*35c50*/  IMAD.WIDE.U32.X R120, R65, 0x1a0111ea, R120, P2 ;  /* 0x1a0111ea41787825 */ /* 0x000fe200010e0478 */
[----:B------:R-:W-:Y:S02]  /*35c60*/  IADD3 RZ, P2, PT, R66, R14, RZ ;  /* 0x0000000e42ff7210 */ /* 0x000fe40007f5e0ff */
[----:B------:R-:W-:Y:S01]  /*35c70*/  IADD3.X R65, P1, PT, RZ, R98, RZ, P1, !PT ;  /* 0x00000062ff417210 */ /* 0x000fe20000f3e4ff */
[----:B------:R-:W-:Y:S01]  /*35c80*/  IMAD.IADD R116, R133, 0x1, R116 ;  /* 0x0000000185747824 */ /* 0x000fe200078e0274 */
[----:B------:R-:W-:Y:S01]  /*35c90*/  IADD3.X RZ, P2, PT, R67, R25, RZ, P2, !PT ;  /* 0x0000001943ff7210 */ /* 0x000fe2000175e4ff */
[----:B------:R-:W-:Y:S01]  /*35ca0*/  IMAD.WIDE.U32 R12, R62, R78, R66 ;  /* 0x0000004e3e0c7225 */ /* 0x000fe200078e0042 */
[----:B------:R-:W-:Y:S02]  /*35cb0*/  IADD3.X R65, P6, PT, RZ, R65, RZ, P6, !PT ;  /* 0x00000041ff417210 */ /* 0x000fe400037de4ff */
[----:B------:R-:W-:Y:S01]  /*35cc0*/  IADD3.X RZ, P4, PT, RZ, R116, RZ, P4, !PT ;  /* 0x00000074ffff7210 */ /* 0x000fe2000279e4ff */
[----:B------:R-:W-:Y:S01]  /*35cd0*/  IMAD.WIDE.U32 R16, R64, -0x4eac0001, R16 ;  /* 0xb153ffff40107825 */ /* 0x000fe200078e0010 */
        /* <DEDUP_REMOVED lines=9> */
[----:B------:R-:W-:-:S02]  /*35d70*/  IADD3 RZ, P1, PT, R194, R130, RZ ;  /* 0x00000082c2ff7210 */ /* 0x000fc40007f3e0ff */
[----:B------:R-:W-:Y:S01]  /*35d80*/  IADD3 RZ, P3, PT, R22, R96, RZ ;  /* 0x0000006016ff7210 */ /* 0x000fe20007f7e0ff */
[----:B------:R-:W-:Y:S01]  /*35d90*/  IMAD.IADD R100, R17, 0x1, R100 ;  /* 0x0000000111647824 */ /* 0x000fe200078e0264 */
[----:B------:R-:W-:Y:S02]  /*35da0*/  IADD3.X R13, P4, PT, R102, R99, RZ, P4, !PT ;  /* 0x00000063660d7210 */ /* 0x000fe4000279e4ff */
[----:B------:R-:W-:Y:S02]  /*35db0*/  IADD3.X R65, P2, PT, RZ, R106, RZ, P2, !PT ;  /* 0x0000006aff417210 */ /* 0x000fe4000175e4ff */
[----:B------:R-:W-:Y:S02]  /*35dc0*/  IADD3.X R25, P6, PT, R118, R135, RZ, P6, !PT ;  /* 0x0000008776197210 */ /* 0x000fe400037de4ff */
        /* <DEDUP_REMOVED lines=10> */
[----:B------:R-:W-:Y:S02]  /*35e70*/  IADD3.X R129, PT, PT, RZ, RZ, R129, P6, P5 ;  /* 0x000000ffff817210 */ /* 0x000fe400037ea481 */
[----:B------:R-:W-:-:S02]  /*35e80*/  IADD3 RZ, P5, PT, R12, R112, RZ ;  /* 0x000000700cff7210 */ /* 0x000fc40007fbe0ff */
[----:B------:R-:W-:Y:S01]  /*35e90*/  IADD3 R22, P4, PT, R65, R16, RZ ;  /* 0x0000001041167210 */ /* 0x000fe20007f9e0ff */
[----:B------:R-:W-:Y:S01]  /*35ea0*/  IMAD.WIDE.U32 R16, R64, -0xc7aed41, R12 ;  /* 0xf38512bf40107825 */ /* 0x000fe200078e000c */
[----:B------:R-:W-:Y:S02]  /*35eb0*/  IADD3.X R11, P2, PT, R108, R129, RZ, P2, !PT ;  /* 0x000000816c0b7210 */ /* 0x000fe4000175e4ff */
[----:B------:R-:W-:Y:S01]  /*35ec0*/  IADD3.X R14, P1, PT, RZ, R126, RZ, P1, !PT ;  /* 0x0000007eff0e7210 */ /* 0x000fe20000f3e4ff */
[----:B------:R-:W-:Y:S01]  /*35ed0*/  IMAD.IADD R110, R17, 0x1, R110 ;  /* 0x00000001116e7824 */ /* 0x000fe200078e026e */
[----:B------:R-:W-:Y:S02]  /*35ee0*/  IADD3.X RZ, P5, PT, R13, R113, RZ, P5, !PT ;  /* 0x000000710dff7210 */ /* 0x000fe40002fbe4ff */
[----:B------:R-:W-:Y:S02]  /*35ef0*/  IADD3.X R23, P4, PT, R100, R107, RZ, P4, !PT ;  /* 0x0000006b64177210 */ /* 0x000fe4000279e4ff */
[----:B------:R-:W-:-:S02]  /*35f00*/  IADD3.X R65, P3, PT, RZ, R20, RZ, P3, !PT ;  /* 0x00000014ff417210 */ /* 0x000fc40001f7e4ff */
[----:B------:R-:W-:Y:S02]  /*35f10*/  IADD3.X R13, P2, PT, RZ, R14, RZ, P2, !PT ;  /* 0x0000000eff0d7210 */ /* 0x000fe4000175e4ff */
[----:B------:R-:W-:Y:S02]  /*35f20*/  IADD3 R66, P6, PT, R114, R77, RZ ;  /* 0x0000004d72427210 */ /* 0x000fe40007fde0ff */
[----:B------:R-:W-:Y:S02]  /*35f30*/  IADD3.X R65, P4, PT, RZ, R65, RZ, P4, !PT ;  /* 0x00000041ff417210 */ /* 0x000fe4000279e4ff */
[----:B------:R-:W-:Y:S02]  /*35f40*/  IADD3.X R127, PT, PT, RZ, RZ, R127, P2, P1 ;  /* 0x000000ffff7f7210 */ /* 0x000fe400017e247f */
[----:B------:R-:W-:Y:S02]  /*35f50*/  IADD3 R16, P1, PT, R13, R16, RZ ;  /* 0x000000100d107210 */ /* 0x000fe40007f3e0ff */
[----:B------:R-:W-:-:S02]  /*35f60*/  IADD3.X R67, P6, PT, R202, R51, RZ, P6, !PT ;  /* 0x00000033ca437210 */ /* 0x000fc400037de4ff */
[----:B------:R-:W-:Y:S01]  /*35f70*/  IADD3.X R14, PT, PT, RZ, RZ, R21, P4, P3 ;  /* 0x000000ffff0e7210 */ /* 0x000fe200027e6415 */
[----:B------:R-:W-:Y:S01]  /*35f80*/  IMAD.WIDE.U32 R20, R64, 0x434bacd7, R22 ;  /* 0x434bacd740147825 */ /* 0x000fe200078e0016 */
[----:B------:R-:W-:Y:S02]  /*35f90*/  IADD3.X R17, P4, PT, R110, R127, RZ, P1, !PT ;  /* 0x0000007f6e117210 */ /* 0x000fe40000f9e4ff */
[----:B------:R-:W-:Y:S01]  /*35fa0*/  IADD3.X R51, P5, PT, RZ, R124, RZ, P5, !PT ;  /* 0x0000007cff337210 */ /* 0x000fe20002fbe4ff */
[----:B------:R-:W-:Y:S01]  /*35fb0*/  IMAD.WIDE.U32 R12, R62, R74, R66 ;  /* 0x0000004a3e0c7225 */ /* 0x000fe200078e0042 */
[----:B------:R-:W-:Y:S02]  /*35fc0*/  IADD3 RZ, P3, PT, R66, R18, RZ ;  /* 0x0000001242ff7210 */ /* 0x000fe40007f7e0ff */
[----:B------:R-:W-:Y:S01]  /*35fd0*/  IADD3.X R51, P4, PT, RZ, R51, RZ, P4, !PT ;  /* 0x00000033ff337210 */ /* 0x000fe2000279e4ff */
[----:B------:R-:W-:Y:S01]  /*35fe0*/  IMAD.IADD R13, R13, 0x1, R50 ;  /* 0x000000010d0d7824 */ /* 0x000fe200078e0232 */
[----:B------:R-:W-:Y:S01]  /*35ff0*/  IADD3 RZ, P1, PT, R22, R104, RZ ;  /* 0x0000006816ff7210 */ /* 0x000fe20007f3e0ff */
[----:B------:R-:W-:Y:S01]  /*36000*/  IMAD.IADD R94, R21, 0x1, R94 ;  /* 0x00000001155e7824 */ /* 0x000fe200078e025e */
[----:B------:R-:W-:Y:S01]  /*36010*/  IADD3.X R125, PT, PT, RZ, RZ, R125, P4, P5 ;  /* 0x000000ffff7d7210 */ /* 0x000fe200027ea47d */
[----:B------:R-:W-:Y:S01]  /*36020*/  IMAD.WIDE.U32 R80, R60, R80, R16 ;  /* 0x000000503c507225 */ /* 0x000fe200078e0010 */
[----:B------:R-:W-:-:S02]  /*36030*/  IADD3 R50, P4, PT, R65, R12, RZ ;  /* 0x0000000c41327210 */ /* 0x000fc40007f9e0ff */
[----:B------:R-:W-:Y:S01]  /*36040*/  IADD3.X RZ, P5, PT, R67, R15, RZ, P3, !PT ;  /* 0x0000000f43ff7210 */ /* 0x000fe20001fbe4ff */
[----:B------:R-:W-:Y:S01]  /*36050*/  IMAD.IADD R176, R81, 0x1, R176 ;  /* 0x0000000151b07824 */ /* 0x000fe200078e02b0 */
[----:B------:R-:W-:Y:S02]  /*36060*/  IADD3 R12, P3, PT, R51, R20, RZ ;  /* 0x00000014330c7210 */ /* 0x000fe40007f7e0ff */
[----:B------:R-:W-:Y:S02]  /*36070*/  IADD3.X R51, P4, PT, R13, R14, RZ, P4, !PT ;  /* 0x0000000e0d337210 */ /* 0x000fe4000279e4ff */
[----:B------:R-:W-:Y:S02]  /*36080*/  IADD3.X R62, P5, PT, RZ, R26, RZ, P5, !PT ;  /* 0x0000001aff3e7210 */ /* 0x000fe40002fbe4ff */
[----:B------:R-:W-:Y:S01]  /*36090*/  IADD3.X RZ, P1, PT, R23, R105, RZ, P1, !PT ;  /* 0x0000006917ff7210 */ /* 0x000fe20000f3e4ff */
[----:B------:R-:W-:Y:S01]  /*360a0*/  IMAD.WIDE.U32 R14, R64, 0x397fe69a, R50 ;  /* 0x397fe69a400e7825 */ /* 0x000fe200078e0032 */
[----:B------:R-:W-:-:S02]  /*360b0*/  IADD3.X R62, P4, PT, RZ, R62, RZ, P4, !PT ;  /* 0x0000003eff3e7210 */ /* 0x000fc4000279e4ff */
[----:B------:R-:W-:Y:S01]  /*360c0*/  IADD3.X R13, P3, PT, R94, R125, RZ, P3, !PT ;  /* 0x0000007d5e0d7210 */ /* 0x000fe20001f7e4ff */
[----:B------:R-:W-:Y:S01]  /*360d0*/  IMAD.IADD R68, R15, 0x1, R68 ;  /* 0x000000010f447824 */ /* 0x000fe200078e0244 */
[----:B------:R-:W-:Y:S01]  /*360e0*/  IADD3.X R21, P1, PT, RZ, R122, RZ, P1, !PT ;  /* 0x0000007aff157210 */ /* 0x000fe20000f3e4ff */
[----:B------:R-:W-:Y:S01]  /*360f0*/  IMAD R23, R85, -0x30003, RZ ;  /* 0xfffcfffd55177824 */ /* 0x000fe200078e02ff */
[----:B------:R-:W-:Y:S02]  /*36100*/  IADD3.X R69, PT, PT, RZ, RZ, R27, P4, P5 ;  /* 0x000000ffff457210 */ /* 0x000fe400027ea41b */
[----:B------:R-:W-:Y:S01]  /*36110*/  IADD3.X R21, P5, PT, RZ, R21, RZ, P3, !PT ;  /* 0x00000015ff157210 */ /* 0x000fe20001fbe4ff */
[----:B------:R-:W-:Y:S01]  /*36120*/  IMAD R23, R84, -0x760c0004, R23 ;  /* 0x89f3fffc54177824 */ /* 0x000fe200078e0217 */
[----:B------:R-:W-:Y:S02]  /*36130*/  IADD3 RZ, P2, PT, R24, R184, RZ ;  /* 0x000000b818ff7210 */ /* 0x000fe40007f5e0ff */
[----:B------:R-:W-:-:S02]  /*36140*/  IADD3.X R123, PT, PT, RZ, RZ, R123, P5, P1 ;  /* 0x000000ffff7b7210 */ /* 0x000fc40002fe247b */
[----:B------:R-:W-:Y:S02]  /*36150*/  IADD3.X RZ, P2, PT, R25, R19, RZ, P2, !PT ;  /* 0x0000001319ff7210 */ /* 0x000fe4000175e4ff */
[----:B------:R-:W-:Y:S02]  /*36160*/  IADD3 RZ, P5, PT, RZ, R84, RZ ;  /* 0x00000054ffff7210 */ /* 0x000fe40007fbe0ff */
[----:B------:R-:W-:Y:S02]  /*36170*/  IADD3 RZ, P4, PT, R10, R178, RZ ;  /* 0x000000b20aff7210 */ /* 0x000fe40007f9e0ff */
[----:B------:R-:W-:Y:S02]  /*36180*/  IADD3.X R19, P2, PT, RZ, R166, RZ, P2, !PT ;  /* 0x000000a6ff137210 */ /* 0x000fe4000175e4ff */
[----:B------:R-:W-:Y:S02]  /*36190*/  IADD3.X RZ, P5, PT, RZ, R85, RZ, P5, !PT ;  /* 0x00000055ffff7210 */ /* 0x000fe40002fbe4ff */
[----:B------:R-:W-:-:S02]  /*361a0*/  IADD3 RZ, P3, PT, R50, R70, RZ ;  /* 0x0000004632ff7210 */ /* 0x000fc40007f7e0ff */
[----:B------:R-:W-:Y:S02]  /*361b0*/  IADD3.X RZ, P1, PT, R11, R63, RZ, P4, !PT ;  /* 0x0000003f0bff7210 */ /* 0x000fe4000273e4ff */
[----:B------:R-:W-:Y:S02]  /*361c0*/  IADD3.X R19, P5, PT, RZ, R19, RZ, P5, !PT ;  /* 0x00000013ff137210 */ /* 0x000fe40002fbe4ff */
[----:B------:R-:W-:Y:S01]  /*361d0*/  IADD3 R14, P4, PT, R21, R14, RZ ;  /* 0x0000000e150e7210 */ /* 0x000fe20007f9e0ff */
[----:B------:R-:W-:Y:S01]  /*361e0*/  IMAD.WIDE.U32 R20, R60, R82, R10 ;  /* 0x000000523c147225 */ /* 0x000fe200078e000a */
[----:B------:R-:W-:Y:S02]  /*361f0*/  IADD3.X RZ, P3, PT, R51, R29, RZ, P3, !PT ;  /* 0x0000001d33ff7210 */ /* 0x000fe40001f7e4ff */
[----:B------:R-:W-:Y:S01]  /*36200*/  IADD3.X R167, PT, PT, RZ, RZ, R167, P5, P2 ;  /* 0x000000ffffa77210 */ /* 0x000fe20002fe44a7 */
[----:B------:R-:W-:Y:S01]  /*36210*/  IMAD.WIDE.U32 R10, R84, -0x30003, RZ ;  /* 0xfffcfffd540a7825 */ /* 0x000fe200078e00ff */
[----:B------:R-:W-:-:S02]  /*36220*/  IADD3.X R15, P2, PT, R68, R123, RZ, P4, !PT ;  /* 0x0000007b440f7210 */ /* 0x000fc4000275e4ff */
[----:B------:R-:W-:Y:S01]  /*36230*/  IADD3.X R68, P3, PT, RZ, R120, RZ, P3, !PT ;  /* 0x00000078ff447210 */ /* 0x000fe20001f7e4ff */
[----:B------:R-:W-:Y:S01]  /*36240*/  IMAD.IADD R156, R21, 0x1, R156 ;  /* 0x00000001159c7824 */ /* 0x000fe200078e029c */
[----:B------:R-:W-:Y:S01]  /*36250*/  IADD3.X R18, P0, PT, RZ, RZ, RZ, P0, !PT ;  /* 0x000000ffff127210 */ /* 0x000fe2000071e4ff */
[----:B------:R-:W-:Y:S01]  /*36260*/  IMAD.IADD R11, R11, 0x1, R23 ;  /* 0x000000010b0b7824 */ /* 0x000fe200078e0217 */
[----:B------:R-:W-:Y:S01]  /*36270*/  IADD3.X R68, P2, PT, RZ, R68, RZ, P2, !PT ;  /* 0x00000044ff447210 */ /* 0x000fe2000175e4ff */
[----:B------:R-:W-:Y:S01]  /*36280*/  IMAD.WIDE.U32 R24, R10, -0x5555, RZ ;  /* 0xffffaaab0a187825 */ /* 0x000fe200078e00ff */
[----:B------:R-:W-:Y:S02]  /*36290*/  IADD3.X R63, P6, PT, RZ, RZ, RZ, P6, !PT ;  /* 0x000000ffff3f7210 */ /* 0x000fe400037de4ff */
[----:B------:R-:W-:Y:S01]  /*362a0*/  IADD3 R20, P4, PT, R19, R20, RZ ;  /* 0x0000001413147210 */ /* 0x000fe20007f9e0ff */
[----:B------:R-:W-:Y:S01]  /*362b0*/  IMAD.WIDE.U32 R76, R60, R76, R14 ;  /* 0x0000004c3c4c7225 */ /* 0x000fe200078e000e */
[----:B------:R-:W-:-:S02]  /*362c0*/  IADD3.X R120, PT, PT, RZ, RZ, R121, P2, P3 ;  /* 0x000000ffff787210 */ /* 0x000fc400017e6479 */
[----:B------:R-:W-:Y:S01]  /*362d0*/  IADD3 R63, P3, PT, R63, R18, RZ ;  /* 0x000000123f3f7210 */ /* 0x000fe20007f7e0ff */
[----:B------:R-:W-:Y:S01]  /*362e0*/  IMAD.WIDE.U32 R18, R11, -0x5555, RZ ;  /* 0xffffaaab0b127825 */ /* 0x000fe200078e00ff */
[----:B------:R-:W-:Y:S02]  /*362f0*/  IADD3.X R21, P5, PT, R156, R167, RZ, P4, !PT ;  /* 0x000000a79c157210 */ /* 0x000fe400027be4ff */
[----:B------:R-:W-:Y:S01]  /*36300*/  IADD3.X R27, P4, PT, RZ, R164, RZ, P1, !PT ;  /* 0x000000a4ff1b7210 */ /* 0x000fe20000f9e4ff */
[----:B------:R-:W-:Y:S01]  /*36310*/  IMAD.IADD R160, R77, 0x1, R160 ;  /* 0x000000014da07824 */ /* 0x000fe200078e02a0 */
[----:B------:R-:W-:Y:S02]  /*36320*/  IADD3 RZ, P2, PT, R16, R162, RZ ;  /* 0x000000a210ff7210 */ /* 0x000fe40007f5e0ff */
[----:B------:R-:W-:Y:S01]  /*36330*/  IADD3.X R27, P1, PT, RZ, R27, RZ, P5, !PT ;  /* 0x0000001bff1b7210 */ /* 0x000fe20002f3e4ff */
[----:B------:R-:W-:Y:S01]  /*36340*/  IMAD.WIDE.U32 R22, P5, R10, -0x46010001, R18 ;  /* 0xb9feffff0a167825 */ /* 0x000fe200078a0012 */
[----:B------:R-:W-:-:S02]  /*36350*/  IADD3.X RZ, P2, PT, R17, R83, RZ, P2, !PT ;  /* 0x0000005311ff7210 */ /* 0x000fc4000175e4ff */
[----:B------:R-:W-:Y:S01]  /*36360*/  IADD3.X R165, PT, PT, RZ, RZ, R165, P1, P4 ;  /* 0x000000ffffa57210 */ /* 0x000fe20000fe84a5 */
[----:B------:R-:W-:Y:S01]  /*36370*/  IMAD.WIDE.U32 R18, R10, -0x5555, R84 ;  /* 0xffffaaab0a127825 */ /* 0x000fe200078e0054 */
[----:B------:R-:W-:Y:S02]  /*36380*/  IADD3 R16, P4, PT, R27, R80, RZ ;  /* 0x000000501b107210 */ /* 0x000fe40007f9e0ff */
[----:B------:R-:W-:Y:S01]  /*36390*/  IADD3 RZ, P1, PT, R84, R24, RZ ;  /* 0x0000001854ff7210 */ /* 0x000fe20007f3e0ff */
[----:B------:R-:W-:Y:S01]  /*363a0*/  IMAD.X R27, RZ, RZ, RZ, P5 ;  /* 0x000000ffff1b7224 */ /* 0x000fe200028e06ff */
[----:B------:R-:W-:Y:S01]  /*363b0*/  IADD3 R51, P5, PT, R22, R25, RZ ;  /* 0x0000001916337210 */ /* 0x000fe20007fbe0ff */
[----:B------:R-:W-:Y:S01]  /*363c0*/  IMAD.MOV.U32 R26, RZ, RZ, R23 ;  /* 0x000000ffff1a7224 */ /* 0x000fe200078e0017 */
[----:B------:R-:W-:Y:S02]  /*363d0*/  IADD3.X R17, P4, PT, R176, R165, RZ, P4, !PT ;  /* 0x000000a5b0117210 */ /* 0x000fe4000279e4ff */
[----:B------:R-:W-:Y:S01]  /*363e0*/  IADD3.X R29, P2, PT, RZ, R174, RZ, P2, !PT ;  /* 0x000000aeff1d7210 */ /* 0x000fe2000175e4ff */
[----:B------:R-:W-:Y:S01]  /*363f0*/  IMAD.WIDE.U32.X R24, R11, -0x46010001, R26, P5 ;  /* 0xb9feffff0b187825 */ /* 0x000fe200028e041a */
[----:B------:R-:W-:-:S02]  /*36400*/  IADD3 RZ, P5, PT, RZ, R18, RZ ;  /* 0x00000012ffff7210 */ /* 0x000fc40007fbe0ff */
[----:B------:R-:W-:Y:S01]  /*36410*/  IADD3.X RZ, P1, PT, R85, R51, RZ, P1, !PT ;  /* 0x0000003355ff7210 */ /* 0x000fe20000f3e4ff */
[----:B------:R-:W-:Y:S01]  /*36420*/  IMAD.IADD R18, R19, 0x1, R22 ;  /* 0x0000000113127824 */ /* 0x000fe200078e0216 */
[----:B------:R-:W-:Y:S01]  /*36430*/  IADD3.X R19, P4, PT, RZ, R29, RZ, P4, !PT ;  /* 0x0000001dff137210 */ /* 0x000fe2000279e4ff */
[----:B------:R-:W-:Y:S01]  /*36440*/  IMAD.WIDE.U32 R22, R60, R78, R12 ;  /* 0x0000004e3c167225 */ /* 0x000fe200078e000c */
[----:B------:R-:W-:Y:S02]  /*36450*/  IADD3.X R65, P1, PT, RZ, R24, RZ, P1, !PT ;  /* 0x00000018ff417210 */ /* 0x000fe40000f3e4ff */
[----:B------:R-:W-:Y:S01]  /*36460*/  IADD3.X R175, PT, PT, RZ, RZ, R175, P4, P2 ;  /* 0x000000ffffaf7210 */ /* 0x000fe200027e44af */
[----:B------:R-:W-:Y:S01]  /*36470*/  IMAD.IADD R172, R23, 0x1, R172 ;  /* 0x0000000117ac7824 */ /* 0x000fe200078e02ac */
[----:B------:R-:W-:Y:S01]  /*36480*/  IADD3 RZ, P2, PT, R12, R168, RZ ;  /* 0x000000a80cff7210 */ /* 0x000fe20007f5e0ff */
[----:B------:R-:W-:Y:S01]  /*36490*/  IMAD.WIDE.U32 R26, R10, -0x4eac0001, RZ ;  /* 0xb153ffff0a1a7825 */ /* 0x000fe200078e00ff */
[----:B------:R-:W-:-:S02]  /*364a0*/  IADD3.X RZ, P5, PT, RZ, R18, RZ, P5, !PT ;  /* 0x00000012ffff7210 */ /* 0x000fc40002fbe4ff */
[----:B------:R-:W-:Y:S01]  /*364b0*/  IADD3 R22, P4, PT, R19, R22, RZ ;  /* 0x0000001613167210 */ /* 0x000fe20007f9e0ff */
[----:B------:R-:W-:Y:S01]  /*364c0*/  IMAD.WIDE.U32 R18, R75, R60, RZ ;  /* 0x0000003c4b127225 */ /* 0x000fe200078e00ff */
[----:B------:R-:W-:Y:S02]  /*364d0*/  IADD3.X RZ, P2, PT, R13, R115, RZ, P2, !PT ;  /* 0x000000730dff7210 */ /* 0x000fe4000175e4ff */
[----:B------:R-:W-:Y:S01]  /*364e0*/  IADD3.X R65, P5, PT, RZ, R65, RZ, P5, !PT ;  /* 0x00000041ff417210 */ /* 0x000fe20002fbe4ff */
[----:B------:R-:W-:Y:S01]  /*364f0*/  IMAD.WIDE.U32 R12, R11, -0x4eac0001, RZ ;  /* 0xb153ffff0b0c7825 */ /* 0x000fe200078e00ff */
[----:B------:R-:W-:Y:S02]  /*36500*/  IADD3.X R23, P4, PT, R172, R175, RZ, P4, !PT ;  /* 0x000000afac177210 */ /* 0x000fe4000279e4ff */
[----:B------:R-:W-:Y:S02]  /*36510*/  IADD3.X R67, P2, PT, RZ, R170, RZ, P2, !PT ;  /* 0x000000aaff437210 */ /* 0x000fe4000175e4ff */
[----:B------:R-:W-:Y:S01]  /*36520*/  IADD3.X R66, PT, PT, RZ, RZ, R25, P5, P1 ;  /* 0x000000ffff427210 */ /* 0x000fe20002fe2419 */
[----:B------:R-:W-:Y:S01]  /*36530*/  IMAD.WIDE.U32 R18, P1, R61, R74, R18 ;  /* 0x0000004a3d127225 */ /* 0x000fe20007820012 */
[----:B------:R-:W-:-:S03]  /*36540*/  IADD3.X R67, P5, PT, RZ, R67, RZ, P4, !PT ;  /* 0x00000043ff437210 */ /* 0x000fc600027be4ff */
[----:B------:R-:W-:Y:S01]  /*36550*/  IMAD.WIDE.U32 R24, R74, R60, RZ ;  /* 0x0000003c4a187225 */ /* 0x000fe200078e00ff */
[----:B------:R-:W-:Y:S02]  /*36560*/  IADD3.X R171, PT, PT, RZ, RZ, R171, P5, P2 ;  /* 0x000000ffffab7210 */ /* 0x000fe40002fe44ab */
[----:B------:R-:W-:Y:S01]  /*36570*/  IADD3 RZ, P5, PT, R20, R26, RZ ;  /* 0x0000001a14ff7210 */ /* 0x000fe20007fbe0ff */
[----:B------:R-:W-:-:S04]  /*36580*/  IMAD.WIDE.U32 R50, P4, R10, 0x1eabfffe, R12 ;  /* 0x1eabfffe0a327825 */ /* 0x000fc8000788000c */
        /* <DEDUP_REMOVED lines=14> */
[----:B------:R-:W-:-:S04]  /*36670*/  IMAD.WIDE.U32 R26, R11, -0x94f09dc, RZ ;  /* 0xf6b0f6240b1a7825 */ /* 0x000fc800078e00ff */
[----:B------:R-:W-:Y:S01]  /*36680*/  IMAD.X R61, RZ, RZ, RZ, P0 ;  /* 0x000000ffff3d7224 */ /* 0x000fe200000e06ff */
[----:B------:R-:W-:Y:S01]  /*36690*/  IADD3.X R19, P0, PT, RZ, R20, RZ, P5, !PT ;  /* 0x00000014ff137210 */ /* 0x000fe20002f1e4ff */
[----:B------:R-:W-:-:S03]  /*366a0*/  IMAD.WIDE.U32 R50, R10, -0x94f09dc, RZ ;  /* 0xf6b0f6240a327825 */ /* 0x000fc600078e00ff */
[----:B------:R-:W-:Y:S01]  /*366b0*/  IADD3.X R20, PT, PT, R61, RZ, RZ, P3, P6 ;  /* 0x000000ff3d147210 */ /* 0x000fe20001fec4ff */
[----:B------:R-:W-:Y:S01]  /*366c0*/  IMAD.WIDE.U32 R26, P4, R10, 0x6730d2a0, R26 ;  /* 0x6730d2a00a1a7825 */ /* 0x000fe2000788001a */
[----:B------:R-:W-:Y:S02]  /*366d0*/  IADD3.X R19, P5, PT, RZ, R19, RZ, P2, !PT ;  /* 0x00000013ff137210 */ /* 0x000fe400017be4ff */
[----:B------:R-:W-:Y:S01]  /*366e0*/  IADD3 RZ, P6, PT, R14, R154, RZ ;  /* 0x0000009a0eff7210 */ /* 0x000fe20007fde0ff */
[----:B------:R-:W-:Y:S01]  /*366f0*/  IMAD.WIDE.U32 R62, R10, -0xc7aed41, RZ ;  /* 0xf38512bf0a3e7825 */ /* 0x000fe200078e00ff */
[----:B------:R-:W-:Y:S02]  /*36700*/  IADD3.X R66, PT, PT, RZ, RZ, R21, P5, P0 ;  /* 0x000000ffff427210 */ /* 0x000fe40002fe0415 */
[----:B------:R-:W-:Y:S01]  /*36710*/  IADD3 R76, P5, PT, R67, R76, RZ ;  /* 0x0000004c434c7210 */ /* 0x000fe20007fbe0ff */
[----:B------:R-:W-:Y:S01]  /*36720*/  IMAD.X R21, RZ, RZ, RZ, P4 ;  /* 0x000000ffff157224 */ /* 0x000fe200020e06ff */
[----:B------:R-:W-:Y:S01]  /*36730*/  IADD3.X RZ, P0, PT, R15, R79, RZ, P6, !PT ;  /* 0x0000004f0fff7210 */ /* 0x000fe2000371e4ff */
[----:B------:R-:W-:Y:S01]  /*36740*/  IMAD.WIDE.U32 R14, R11, -0xc7aed41, RZ ;  /* 0xf38512bf0b0e7825 */ /* 0x000fe200078e00ff */
[----:B------:R-:W-:-:S02]  /*36750*/  IADD3 R51, P3, PT, R26, R51, RZ ;  /* 0x000000331a337210 */ /* 0x000fc40007f7e0ff */
[----:B------:R-:W-:Y:S02]  /*36760*/  IADD3 RZ, P2, PT, R16, R50, RZ ;  /* 0x0000003210ff7210 */ /* 0x000fe40007f5e0ff */
[----:B------:R-:W-:Y:S02]  /*36770*/  IADD3.X R77, P5, PT, R160, R171, RZ, P5, !PT ;  /* 0x000000aba04d7210 */ /* 0x000fe40002fbe4ff */
[----:B------:R-:W-:Y:S02]  /*36780*/  IADD3.X R67, P0, PT, RZ, R208, RZ, P0, !PT ;  /* 0x000000d0ff437210 */ /* 0x000fe4000071e4ff */
[----:B------:R-:W-:Y:S01]  /*36790*/  IADD3.X R61, P1, PT, R69, R20, RZ, P1, !PT ;  /* 0x00000014453d7210 */ /* 0x000fe20000f3e4ff */
[----:B------:R-:W-:Y:S01]  /*367a0*/  IMAD.MOV.U32 R20, RZ, RZ, R27 ;  /* 0x000000ffff147224 */ /* 0x000fe200078e001b */
[----:B------:R-:W-:Y:S01]  /*367b0*/  IADD3.X RZ, P2, PT, R17, R51, RZ, P2, !PT ;  /* 0x0000003311ff7210 */ /* 0x000fe2000175e4ff */
[----:B------:R-:W-:Y:S01]  /*367c0*/  IMAD.WIDE.U32 R16, R10, -0x94f09dc, R16 ;  /* 0xf6b0f6240a107825 */ /* 0x000fe200078e0010 */
[----:B------:R-:W-:-:S02]  /*367d0*/  IADD3.X R67, P5, PT, RZ, R67, RZ, P5, !PT ;  /* 0x00000043ff437210 */ /* 0x000fc40002fbe4ff */
[----:B------:R-:W-:Y:S01]  /*367e0*/  IADD3 RZ, P4, PT, R22, R62, RZ ;  /* 0x0000003e16ff7210 */ /* 0x000fe20007f9e0ff */
[----:B------:R-:W-:Y:S01]  /*367f0*/  IMAD.WIDE.U32 R50, P6, R10, 0x64774b84, R14 ;  /* 0x64774b840a327825 */ /* 0x000fe200078c000e */
[----:B------:R-:W-:Y:S02]  /*36800*/  IADD3.X R208, PT, PT, RZ, RZ, R209, P5, P0 ;  /* 0x000000ffffd07210 */ /* 0x000fe40002fe04d1 */
[----:B------:R-:W-:Y:S01]  /*36810*/  IADD3 R14, P0, PT, R68, R25, RZ ;  /* 0x00000019440e7210 */ /* 0x000fe20007f1e0ff */
[----:B------:R-:W-:Y:S01]  /*36820*/  IMAD.IADD R27, R17, 0x1, R26 ;  /* 0x00000001111b7824 */ /* 0x000fe200078e021a */
[----:B------:R-:W-:Y:S01]  /*36830*/  IADD3 R15, P5, PT, R50, R63, RZ ;  /* 0x0000003f320f7210 */ /* 0x000fe20007fbe0ff */
[----:B------:R-:W-:Y:S01]  /*36840*/  IMAD.WIDE.U32.X R20, R11, 0x6730d2a0, R20, P3 ;  /* 0x6730d2a00b147825 */ /* 0x000fe200018e0414 */
[----:B------:R-:W-:Y:S02]  /*36850*/  IADD3 R26, P3, PT, R19, R16, RZ ;  /* 0x00000010131a7210 */ /* 0x000fe40007f7e0ff */
[----:B------:R-:W-:Y:S01]  /*36860*/  IADD3.X RZ, P4, PT, R23, R15, RZ, P4, !PT ;  /* 0x0000000f17ff7210 */ /* 0x000fe2000279e4ff */
[----:B------:R-:W-:Y:S01]  /*36870*/  IMAD.X R17, RZ, RZ, RZ, P6 ;  /* 0x000000ffff117224 */ /* 0x000fe200030e06ff */
[----:B------:R-:W-:Y:S01]  /*36880*/  IADD3.X R27, P3, PT, R27, R66, RZ, P3, !PT ;  /* 0x000000421b1b7210 */ /* 0x000fe20001f7e4ff */
[----:B------:R-:W-:Y:S01]  /*36890*/  IMAD.WIDE.U32 R22, R10, -0xc7aed41, R22 ;  /* 0xf38512bf0a167825 */ /* 0x000fe200078e0016 */
[----:B------:R-:W-:-:S02]  /*368a0*/  IADD3.X R19, P2, PT, RZ, R20, RZ, P2, !PT ;  /* 0x00000014ff137210 */ /* 0x000fc4000175e4ff */
[----:B------:R-:W-:Y:S01]  /*368b0*/  IADD3 RZ, P6, PT, R14, R24, RZ ;  /* 0x000000180eff7210 */ /* 0x000fe20007fde0ff */
[----:B------:R-:W-:Y:S01]  /*368c0*/  IMAD.MOV.U32 R16, RZ, RZ, R51 ;  /* 0x000000ffff107224 */ /* 0x000fe200078e0033 */
[----:B------:R-:W-:Y:S01]  /*368d0*/  IADD3.X R19, P3, PT, RZ, R19, RZ, P3, !PT ;  /* 0x00000013ff137210 */ /* 0x000fe20001f7e4ff */
[----:B------:R-:W-:Y:S01]  /*368e0*/  IMAD.WIDE.U32 R24, R11, 0x434bacd7, RZ ;  /* 0x434bacd70b187825 */ /* 0x000fe200078e00ff */
[----:B------:R-:W-:-:S03]  /*368f0*/  IADD3.X R15, P0, PT, R120, R61, RZ, P0, !PT ;  /* 0x0000003d780f7210 */ /* 0x000fc6000071e4ff */
[----:B------:R-:W-:Y:S01]  /*36900*/  IMAD.IADD R65, R23, 0x1, R50 ;  /* 0x0000000117417824 */ /* 0x000fe200078e0232 */
[----:B------:R-:W-:Y:S01]  /*36910*/  IADD3.X R50, PT, PT, RZ, RZ, R21, P3, P2 ;  /* 0x000000ffff327210 */ /* 0x000fe20001fe4415 */
[----:B------:R-:W-:Y:S01]  /*36920*/  IMAD.WIDE.U32.X R16, R11, 0x64774b84, R16, P5 ;  /* 0x64774b840b107825 */ /* 0x000fe200028e0410 */
[----:B------:R-:W-:Y:S02]  /*36930*/  IADD3 R62, P2, PT, R19, R22, RZ ;  /* 0x00000016133e7210 */ /* 0x000fe40007f5e0ff */
[----:B------:R-:W-:Y:S01]  /*36940*/  IADD3.X RZ, P6, PT, R15, R71, RZ, P6, !PT ;  /* 0x000000470fff7210 */ /* 0x000fe200037de4ff */
[C---:B------:R-:W-:Y:S01]  /*36950*/  IMAD.WIDE.U32 R20, R10.reuse, 0x434bacd7, RZ ;  /* 0x434bacd70a147825 */ /* 0x040fe200078e00ff */
[----:B------:R-:W-:Y:S02]  /*36960*/  IADD3.X R65, P2, PT, R65, R50, RZ, P2, !PT ;  /* 0x0000003241417210 */ /* 0x000fe4000175e4ff */
[----:B------:R-:W-:Y:S01]  /*36970*/  IADD3.X R63, P4, PT, RZ, R16, RZ, P4, !PT ;  /* 0x00000010ff3f7210 */ /* 0x000fe2000279e4ff */
[----:B------:R-:W-:-:S03]  /*36980*/  IMAD.WIDE.U32 R24, P3, R10, 0x4b1ba7b6, R24 ;  /* 0x4b1ba7b60a187825 */ /* 0x000fc60007860018 */
[----:B------:R-:W-:Y:S01]  /*36990*/  IADD3.X R63, P2, PT, RZ, R63, RZ, P2, !PT ;  /* 0x0000003fff3f7210 */ /* 0x000fe2000175e4ff */
[----:B------:R-:W-:Y:S01]  /*369a0*/  IMAD.WIDE.U32 R60, R60, R74, R14 ;  /* 0x0000004a3c3c7225 */ /* 0x000fe200078e000e */
[----:B------:R-:W-:Y:S02]  /*369b0*/  IADD3 R69, P5, PT, R24, R21, RZ ;  /* 0x0000001518457210 */ /* 0x000fe40007fbe0ff */
[----:B------:R-:W-:Y:S01]  /*369c0*/  IADD3.X R14, PT, PT, RZ, RZ, R17, P2, P4 ;  /* 0x000000ffff0e7210 */ /* 0x000fe200017e8411 */
[----:B------:R-:W-:Y:S01]  /*369d0*/  IMAD.X R23, RZ, RZ, RZ, P3 ;  /* 0x000000ffff177224 */ /* 0x000fe200018e06ff */
[----:B------:R-:W-:Y:S01]  /*369e0*/  IADD3 RZ, P3, PT, R76, R20, RZ ;  /* 0x000000144cff7210 */ /* 0x000fe20007f7e0ff */
[----:B------:R-:W-:Y:S01]  /*369f0*/  IMAD.WIDE.U32 R20, R11, 0x397fe69a, RZ ;  /* 0x397fe69a0b147825 */ /* 0x000fe200078e00ff */
[----:B------:R-:W-:Y:S02]  /*36a00*/  IADD3 R60, P2, PT, R67, R60, RZ ;  /* 0x0000003c433c7210 */ /* 0x000fe40007f5e0ff */
[----:B------:R-:W-:Y:S01]  /*36a10*/  IADD3.X RZ, P3, PT, R77, R69, RZ, P3, !PT ;  /* 0x000000454dff7210 */ /* 0x000fe20001f7e4ff */
[----:B------:R-:W-:Y:S01]  /*36a20*/  IMAD.MOV.U32 R22, RZ, RZ, R25 ;  /* 0x000000ffff167224 */ /* 0x000fe200078e0019 */
[----:B------:R-:W-:Y:S01]  /*36a30*/  IADD3.X R15, P1, PT, RZ, RZ, RZ, P1, !PT ;  /* 0x000000ffff0f7210 */ /* 0x000fe20000f3e4ff */
[----:B------:R-:W-:-:S02]  /*36a40*/  IMAD.IADD R61, R61, 0x1, R18 ;  /* 0x000000013d3d7824 */ /* 0x000fc400078e0212 */
[----:B------:R-:W-:-:S03]  /*36a50*/  IMAD.WIDE.U32 R18, R10, 0x434bacd7, R76 ;  /* 0x434bacd70a127825 */ /* 0x000fc600078e004c */
[----:B------:R-:W-:Y:S01]  /*36a60*/  IADD3.X R61, P2, PT, R61, R208, RZ, P2, !PT ;  /* 0x000000d03d3d7210 */ /* 0x000fe2000175e4ff */
[----:B------:R-:W-:Y:S01]  /*36a70*/  IMAD.WIDE.U32.X R16, R11, 0x4b1ba7b6, R22, P5 ;  /* 0x4b1ba7b60b107825 */ /* 0x000fe200028e0416 */
[----:B------:R-:W-:-:S03]  /*36a80*/  IADD3 R50, P4, PT, R63, R18, RZ ;  /* 0x000000123f327210 */ /* 0x000fc60007f9e0ff */
[----:B------:R-:W-:-:S04]  /*36a90*/  IMAD.WIDE.U32 R20, P5, R10, 0x1a0111ea, R20 ;  /* 0x1a0111ea0a147825 */ /* 0x000fc800078a0014 */
[----:B------:R-:W-:-:S04]  /*36aa0*/  IMAD.WIDE.U32 R22, R10, 0x397fe69a, RZ ;  /* 0x397fe69a0a167825 */ /* 0x000fc800078e00ff */
[----:B------:R-:W-:Y:S02]  /*36ab0*/  IMAD.IADD R51, R19, 0x1, R24 ;  /* 0x0000000113337824 */ /* 0x000fe400078e0218 */
[----:B------:R-:W-:Y:S01]  /*36ac0*/  IMAD.X R25, RZ, RZ, RZ, P5 ;  /* 0x000000ffff197224 */ /* 0x000fe200028e06ff */
[----:B------:R-:W-:Y:S01]  /*36ad0*/  IADD3 R63, P5, PT, R20, R23, RZ ;  /* 0x00000017143f7210 */ /* 0x000fe20007fbe0ff */
[----:B------:R-:W-:Y:S01]  /*36ae0*/  IMAD.MOV.U32 R24, RZ, RZ, R21 ;  /* 0x000000ffff187224 */ /* 0x000fe200078e0015 */
[----:B------:R-:W-:Y:S01]  /*36af0*/  IADD3.X R51, P4, PT, R51, R14, RZ, P4, !PT ;  /* 0x0000000e33337210 */ /* 0x000fe2000279e4ff */
[----:B------:R-:W-:Y:S01]  /*36b00*/  IMAD.WIDE.U32 R18, R10, 0x397fe69a, R60 ;  /* 0x397fe69a0a127825 */ /* 0x000fe200078e003c */
[----:B------:R-:W-:Y:S02]  /*36b10*/  IADD3.X R23, P3, PT, RZ, R16, RZ, P3, !PT ;  /* 0x00000010ff177210 */ /* 0x000fe40001f7e4ff */
[----:B------:R-:W-:Y:S01]  /*36b20*/  IADD3.X R14, P0, PT, RZ, RZ, RZ, P0, !PT ;  /* 0x000000ffff0e7210 */ /* 0x000fe2000071e4ff */
[----:B------:R-:W-:Y:S01]  /*36b30*/  IMAD.WIDE.U32.X R10, R11, 0x1a0111ea, R24, P5 ;  /* 0x1a0111ea0b0a7825 */ /* 0x000fe200028e0418 */
[----:B------:R-:W-:-:S02]  /*36b40*/  IADD3.X R23, P4, PT, RZ, R23, RZ, P4, !PT ;  /* 0x00000017ff177210 */ /* 0x000fc4000279e4ff */
[----:B------:R-:W-:Y:S01]  /*36b50*/  IADD3 RZ, P5, PT, R60, R22, RZ ;  /* 0x000000163cff7210 */ /* 0x000fe20007fbe0ff */
[----:B------:R-:W-:Y:S01]  /*36b60*/  IMAD.IADD R21, R19, 0x1, R20 ;  /* 0x0000000113157824 */ /* 0x000fe200078e0214 */
[----:B------:R-:W-:Y:S02]  /*36b70*/  IADD3.X R16, PT, PT, RZ, RZ, R17, P4, P3 ;  /* 0x000000ffff107210 */ /* 0x000fe400027e6411 */
[----:B------:R-:W-:Y:S02]  /*36b80*/  IADD3 R20, P3, PT, R23, R18, RZ ;  /* 0x0000001217147210 */ /* 0x000fe40007f7e0ff */
[----:B------:R-:W-:Y:S02]  /*36b90*/  IADD3.X RZ, P5, PT, R61, R63, RZ, P5, !PT ;  /* 0x0000003f3dff7210 */ /* 0x000fe40002fbe4ff */
[----:B------:R-:W-:Y:S02]  /*36ba0*/  IADD3.X R21, P3, PT, R21, R16, RZ, P3, !PT ;  /* 0x0000001015157210 */ /* 0x000fe40001f7e4ff */
[----:B------:R-:W-:-:S02]  /*36bb0*/  IADD3.X R18, P5, PT, RZ, R10, RZ, P5, !PT ;  /* 0x0000000aff127210 */ /* 0x000fc40002fbe4ff */
[----:B------:R-:W-:Y:S01]  /*36bc0*/  IADD3 R10, P4, PT, R14, R15, RZ ;  /* 0x0000000f0e0a7210 */ /* 0x000fe20007f9e0ff */
        /* <DEDUP_REMOVED lines=73> */
.L_x_1412:
[----:B------:R-:W-:Y:S05]  /*37060*/  BSYNC.RELIABLE B5 ;  /* 0x0000000000057941 */ /* 0x000fea0003800100 */
.L_x_1411:
        /* <DEDUP_REMOVED lines=12> */
.L_x_1413:
[----:B------:R-:W-:Y:S05]  /*37130*/  BSYNC.RECONVERGENT B4 ;  /* 0x0000000000047941 */ /* 0x000fea0003800200 */
.L_x_1410:
        /* <DEDUP_REMOVED lines=14> */
[C---:B------:R-:W-:Y:S01]  /*37220*/  IMAD.SHL.U32 R26, R64.reuse, 0x2, RZ ;  /* 0x00000002401a7824 */ /* 0x040fe200078e00ff */
        /* <DEDUP_REMOVED lines=64> */
.L_x_1416:
[----:B------:R-:W-:Y:S05]  /*37630*/  BSYNC.RELIABLE B5 ;  /* 0x0000000000057941 */ /* 0x000fea0003800100 */
.L_x_1415:
        /* <DEDUP_REMOVED lines=12> */
.L_x_1417:
[----:B------:R-:W-:Y:S05]  /*37700*/  BSYNC.RECONVERGENT B4 ;  /* 0x0000000000047941 */ /* 0x000fea0003800200 */
.L_x_1414:
        /* <DEDUP_REMOVED lines=49> */
.L_x_1421:
[----:B------:R-:W-:Y:S05]  /*37a20*/  BSYNC.RELIABLE B5 ;  /* 0x0000000000057941 */ /* 0x000fea0003800100 */
.L_x_1420:
        /* <DEDUP_REMOVED lines=12> */
.L_x_1419:
[----:B------:R-:W-:Y:S05]  /*37af0*/  BSYNC.RECONVERGENT B4 ;  /* 0x0000000000047941 */ /* 0x000fea0003800200 */
.L_x_1418:
        /* <DEDUP_REMOVED lines=49> */
.L_x_1425:
[----:B------:R-:W-:Y:S05]  /*37e10*/  BSYNC.RELIABLE B5 ;  /* 0x0000000000057941 */ /* 0x000fea0003800100 */
.L_x_1424:
        /* <DEDUP_REMOVED lines=12> */
.L_x_1423:
[----:B------:R-:W-:Y:S05]  /*37ee0*/  BSYNC.RECONVERGENT B4 ;  /* 0x0000000000047941 */ /* 0x000fea0003800200 */
.L_x_1422:
[----:B------:R-:W-:Y:S01]  /*37ef0*/  SHF.L.W.U32.HI R49, R43, 0x1, R40 ;  /* 0x000000012b317819 */ /* 0x000fe20000010e28 */
[----:B------:R-:W-:Y:S01]  /*37f00*/  BSSY.RECONVERGENT B4, `(.L_x_1426) ;  /* 0x000005b000047945 */ /* 0x000fe20003800200 */
[----:B------:R-:W-:-:S03]  /*37f10*/  SHF.L.W.U32.HI R61, R40, 0x1, R41 ;  /* 0x00000001283d7819 */ /* 0x000fc60000010e29 */
[----:B------:R-:W-:Y:S01]  /*37f20*/  BSSY.RELIABLE B5, `(.L_x_1427) ;  /* 0x000004c000057945 */ /* 0x000fe20003800100 */
[----:B------:R-:W-:Y:S02]  /*37f30*/  ISETP.GT.U32.AND P0, PT, R49, 0x397fe69a, PT ;  /* 0x397fe69a3100780c */ /* 0x000fe40003f04070 */
[----:B------:R-:W-:Y:S02]  /*37f40*/  SHF.L.W.U32.HI R64, R47, 0x1, R44 ;  /* 0x000000012f407819 */ /* 0x000fe40000010e2c */
[----:B------:R-:W-:Y:S02]  /*37f50*/  ISETP.GT.U32.AND.EX P0, PT, R61, 0x1a0111ea, PT, P0 ;  /* 0x1a0111ea3d00780c */ /* 0x000fe40003f04100 */
[----:B------:R-:W-:Y:S01]  /*37f60*/  SHF.L.W.U32.HI R41, R48, 0x1, R47 ;  /* 0x0000000130297819 */ /* 0x000fe20000010e2f */
[----:B------:R-:W-:Y:S01]  /*37f70*/  IMAD.SHL.U32 R47, R36, 0x2, RZ ;  /* 0x00000002242f7824 */ /* 0x000fe200078e00ff */
        /* <DEDUP_REMOVED lines=70> */
.L_x_1428:
[----:B------:R-:W-:Y:S05]  /*383e0*/  BSYNC.RELIABLE B5 ;  /* 0x0000000000057941 */ /* 0x000fea0003800100 */
.L_x_1427:
        /* <DEDUP_REMOVED lines=12> */
.L_x_1429:
[----:B------:R-:W-:Y:S05]  /*384b0*/  BSYNC.RECONVERGENT B4 ;  /* 0x0000000000047941 */ /* 0x000fea0003800200 */
.L_x_1426:
        /* <DEDUP_REMOVED lines=79> */
.L_x_1432:
[----:B------:R-:W-:Y:S05]  /*389b0*/  BSYNC.RELIABLE B5 ;  /* 0x0000000000057941 */ /* 0x000fea0003800100 */
.L_x_1431:
        /* <DEDUP_REMOVED lines=12> */
.L_x_1433:
[----:B------:R-:W-:Y:S05]  /*38a80*/  BSYNC.RECONVERGENT B4 ;  /* 0x0000000000047941 */ /* 0x000fea0003800200 */
.L_x_1430:
        /* <DEDUP_REMOVED lines=79> */
.L_x_1436:
[----:B------:R-:W-:Y:S05]  /*38f80*/  BSYNC.RELIABLE B5 ;  /* 0x0000000000057941 */ /* 0x000fea0003800100 */
.L_x_1435:
        /* <DEDUP_REMOVED lines=12> */
.L_x_1437:
[----:B------:R-:W-:Y:S05]  /*39050*/  BSYNC.RECONVERGENT B4 ;  /* 0x0000000000047941 */ /* 0x000fea0003800200 */
.L_x_1434:
        /* <DEDUP_REMOVED lines=49> */
.L_x_1441:
[----:B------:R-:W-:Y:S05]  /*39370*/  BSYNC.RELIABLE B5 ;  /* 0x0000000000057941 */ /* 0x000fea0003800100 */
.L_x_1440:
        /* <DEDUP_REMOVED lines=12> */
.L_x_1439:
[----:B------:R-:W-:Y:S05]  /*39440*/  BSYNC.RECONVERGENT B4 ;  /* 0x0000000000047941 */ /* 0x000fea0003800200 */
.L_x_1438:
[-C--:B------:R-:W-:Y:S01]  /*39450*/  IMAD.WIDE.U32 R54, R209, R88.reuse, RZ ;  /* 0x00000058d1367225 */ /* 0x080fe200078e00ff */
[----:B------:R-:W-:Y:S04]  /*39460*/  BSSY.RECONVERGENT B4, `(.L_x_1442) ;  /* 0x0000508000047945 */ /* 0x000fe80003800200 */
[----:B------:R-:W-:Y:S01]  /*39470*/  BSSY.RELIABLE B5, `(.L_x_1443) ;  /* 0x00004fa000057945 */ /* 0x000fe20003800100 */
[----:B------:R-:W-:-:S04]  /*39480*/  IMAD.WIDE.U32 R56, R203, R88, RZ ;  /* 0x00000058cb387225 */ /* 0x000fc800078e00ff */
[----:B------:R-:W-:-:S04]  /*39490*/  IMAD.WIDE.U32 R64, R201, R88, RZ ;  /* 0x00000058c9407225 */ /* 0x000fc800078e00ff */
[----:B------:R-:W-:-:S04]  /*394a0*/  IMAD.WIDE.U32 R54, P0, R198, R91, R54 ;  /* 0x0000005bc6367225 */ /* 0x000fc80007800036 */
[----:B------:R-:W-:-:S04]  /*394b0*/  IMAD.WIDE.U32 R66, R198, R88, RZ ;  /* 0x00000058c6427225 */ /* 0x000fc800078e00ff */
[----:B------:R-:W-:Y:S01]  /*394c0*/  IMAD.WIDE.U32 R68, R205, R88, RZ ;  /* 0x00000058cd447225 */ /* 0x000fe200078e00ff */
[----:B------:R-:W-:-:S03]  /*394d0*/  IADD3 R67, P2, PT, R67, R54, RZ ;  /* 0x0000003643437210 */ /* 0x000fc60007f5e0ff */
[----:B------:R-:W-:-:S04]  /*394e0*/  IMAD.WIDE.U32 R60, P1, R202, R91, R56 ;  /* 0x0000005bca3c7225 */ /* 0x000fc80007820038 */
[----:B------:R-:W-:Y:S02]  /*394f0*/  IMAD.X R57, RZ, RZ, RZ, P0 ;  /* 0x000000ffff397224 */ /* 0x000fe400000e06ff */
[----:B------:R-:W-:-:S04]  /*39500*/  IMAD.WIDE.U32 R64, P0, R200, R91, R64 ;  /* 0x0000005bc8407225 */ /* 0x000fc80007800040 */
[----:B------:R-:W-:Y:S02]  /*39510*/  IMAD.MOV.U32 R56, RZ, RZ, R55 ;  /* 0x000000ffff387224 */ /* 0x000fe400078e0037 */
[----:B------:R-:W-:-:S04]  /*39520*/  IMAD.WIDE.U32 R54, P3, R199, R91, R68 ;  /* 0x0000005bc7367225 */ /* 0x000fc80007860044 */
[----:B------:R-:W-:-:S04]  /*39530*/  IMAD.WIDE.U32 R184, R199, R88, RZ ;  /* 0x00000058c7b87225 */ /* 0x000fc800078e00ff */
[----:B------:R-:W-:Y:S01]  /*39540*/  IMAD.X R69, RZ, RZ, RZ, P0 ;  /* 0x000000ffff457224 */ /* 0x000fe200000e06ff */
[----:B------:R-:W-:Y:S01]  /*39550*/  IADD3 RZ, P0, PT, RZ, R66, RZ ;  /* 0x00000042ffff7210 */ /* 0x000fe20007f1e0ff */
[----:B------:R-:W-:Y:S01]  /*39560*/  IMAD.WIDE.U32 R192, R202, R88, RZ ;  /* 0x00000058cac07225 */ /* 0x000fe200078e00ff */
[----:B------:R-:W-:Y:S02]  /*39570*/  IADD3 R138, P4, PT, R185, R54, RZ ;  /* 0x00000036b98a7210 */ /* 0x000fe40007f9e0ff */
[----:B------:R-:W-:Y:S01]  /*39580*/  IADD3.X RZ, P0, PT, RZ, R67, RZ, P0, !PT ;  /* 0x00000043ffff7210 */ /* 0x000fe2000071e4ff */
[----:B------:R-:W-:Y:S02]  /*39590*/  IMAD.MOV.U32 R116, RZ, RZ, R55 ;  /* 0x000000ffff747224 */ /* 0x000fe400078e0037 */
[----:B------:R-:W-:-:S04]  /*395a0*/  IMAD.WIDE.U32.X R54, R209, R91, R56, P2 ;  /* 0x0000005bd1367225 */ /* 0x000fc800010e0438 */
[----:B------:R-:W-:Y:S01]  /*395b0*/  IMAD.X R63, RZ, RZ, RZ, P1 ;  /* 0x000000ffff3f7224 */ /* 0x000fe200008e06ff */
[----:B------:R-:W-:Y:S01]  /*395c0*/  IADD3 R72, P1, PT, R193, R60, RZ ;  /* 0x0000003cc1487210 */ /* 0x000fe20007f3e0ff */
[----:B------:R-:W-:Y:S01]  /*395d0*/  IMAD.MOV.U32 R62, RZ, RZ, R61 ;  /* 0x000000ffff3e7224 */ /* 0x000fe200078e003d */
[----:B------:R-:W-:Y:S01]  /*395e0*/  IADD3.X R193, P2, PT, RZ, R54, RZ, P0, !PT ;  /* 0x00000036ffc17210 */ /* 0x000fe2000075e4ff */
[----:B------:R-:W-:-:S03]  /*395f0*/  IMAD.WIDE.U32 R60, R207, R88, RZ ;  /* 0x00000058cf3c7225 */ /* 0x000fc600078e00ff */
[----:B------:R-:W-:Y:S01]  /*39600*/  IADD3.X R193, P0, PT, RZ, R193, RZ, P0, !PT ;  /* 0x000000c1ffc17210 */ /* 0x000fe2000071e4ff */
[----:B------:R-:W-:-:S03]  /*39610*/  IMAD.WIDE.U32 R70, R47, R88, RZ ;  /* 0x000000582f467225 */ /* 0x000fc600078e00ff */
[----:B------:R-:W-:Y:S01]  /*39620*/  IADD3.X R55, PT, PT, RZ, RZ, R55, P0, P2 ;  /* 0x000000ffff377210 */ /* 0x000fe200007e4437 */
[----:B------:R-:W-:-:S04]  /*39630*/  IMAD.WIDE.U32 R112, R209, R35, RZ ;  /* 0x00000023d1707225 */ /* 0x000fc800078e00ff */
[----:B------:R-:W-:Y:S02]  /*39640*/  IMAD.X R117, RZ, RZ, RZ, P3 ;  /* 0x000000ffff757224 */ /* 0x000fe400018e06ff */
[----:B------:R-:W-:-:S04]  /*39650*/  IMAD.WIDE.U32 R212, R200, R88, RZ ;  /* 0x00000058c8d47225 */ /* 0x000fc800078e00ff */
[----:B------:R-:W-:Y:S01]  /*39660*/  IMAD.WIDE.U32 R60, P3, R49, R91, R60 ;  /* 0x0000005b313c7225 */ /* 0x000fe2000786003c */
[----:B------:R-:W-:-:S03]  /*39670*/  IADD3 R46, P5, PT, R213, R64, RZ ;  /* 0x00000040d52e7210 */ /* 0x000fc60007fbe0ff */
[----:B------:R-:W-:-:S04]  /*39680*/  IMAD.WIDE.U32 R104, R49, R88, RZ ;  /* 0x0000005831687225 */ /* 0x000fc800078e00ff */
[----:B------:R-:W-:-:S04]  /*39690*/  IMAD.WIDE.U32 R70, P6, R48, R91, R70 ;  /* 0x0000005b30467225 */ /* 0x000fc800078c0046 */
[----:B------:R-:W-:-:S04]  /*396a0*/  IMAD.WIDE.U32 R102, R48, R88, RZ ;  /* 0x0000005830667225 */ /* 0x000fc800078e00ff */
[----:B------:R-:W-:-:S04]  /*396b0*/  IMAD.WIDE.U32 R122, R198, R35, RZ ;  /* 0x00000023c67a7225 */ /* 0x000fc800078e00ff */
[----:B------:R-:W-:-:S04]  /*396c0*/  IMAD.WIDE.U32 R112, P0, R198, R53, R112 ;  /* 0x00000035c6707225 */ /* 0x000fc80007800070 */
[----:B------:R-:W-:-:S04]  /*396d0*/  IMAD.WIDE.U32 R84, R205, R35, RZ ;  /* 0x00000023cd547225 */ /* 0x000fc800078e00ff */
[----:B------:R-:W-:Y:S02]  /*396e0*/  IMAD.MOV.U32 R68, RZ, RZ, R65 ;  /* 0x000000ffff447224 */ /* 0x000fe400078e0041 */
[----:B------:R-:W-:Y:S01]  /*396f0*/  IMAD.X R93, RZ, RZ, RZ, P3 ;  /* 0x000000ffff5d7224 */ /* 0x000fe200018e06ff */
[----:B------:R-:W-:Y:S01]  /*39700*/  IADD3 R105, P3, PT, R105, R60, RZ ;  /* 0x0000003c69697210 */ /* 0x000fe20007f7e0ff */
[----:B------:R-:W-:Y:S01]  /*39710*/  IMAD.X R65, RZ, RZ, RZ, P6 ;  /* 0x000000ffff417224 */ /* 0x000fe200030e06ff */
[----:B------:R-:W-:Y:S01]  /*39720*/  IADD3 R103, P6, PT, R103, R70, RZ ;  /* 0x0000004667677210 */ /* 0x000fe20007fde0ff */
[----:B------:R-:W-:Y:S01]  /*39730*/  IMAD.WIDE.U32.X R116, R205, R91, R116, P4 ;  /* 0x0000005bcd747225 */ /* 0x000fe200020e0474 */
[----:B------:R-:W-:-:S03]  /*39740*/  IADD3 R123, P4, PT, R112, R123, RZ ;  /* 0x0000007b707b7210 */ /* 0x000fc60007f9e0ff */
[----:B------:R-:W-:Y:S02]  /*39750*/  IMAD.MOV.U32 R92, RZ, RZ, R61 ;  /* 0x000000ffff5c7224 */ /* 0x000fe400078e003d */
[----:B------:R-:W-:-:S04]  /*39760*/  IMAD.WIDE.U32 R108, R203, R35, RZ ;  /* 0x00000023cb6c7225 */ /* 0x000fc800078e00ff */
[----:B------:R-:W-:-:S04]  /*39770*/  IMAD.WIDE.U32 R78, R201, R35, RZ ;  /* 0x00000023c94e7225 */ /* 0x000fc800078e00ff */
[----:B------:R-:W-:-:S04]  /*39780*/  IMAD.WIDE.U32 R182, R207, R35, RZ ;  /* 0x00000023cfb67225 */ /* 0x000fc800078e00ff */
[----:B------:R-:W-:-:S04]  /*39790*/  IMAD.WIDE.U32 R186, R47, R35, RZ ;  /* 0x000000232fba7225 */ /* 0x000fc800078e00ff */
[----:B------:R-:W-:Y:S02]  /*397a0*/  IMAD.MOV.U32 R64, RZ, RZ, R71 ;  /* 0x000000ffff407224 */ /* 0x000fe400078e0047 */
[----:B------:R-:W-:Y:S02]  /*397b0*/  IMAD.X R99, RZ, RZ, RZ, P0 ;  /* 0x000000ffff637224 */ /* 0x000fe400000e06ff */
[----:B------:R-:W-:Y:S02]  /*397c0*/  IMAD.MOV.U32 R98, RZ, RZ, R113 ;  /* 0x000000ffff627224 */ /* 0x000fe400078e0071 */
[----:B------:R-:W-:-:S04]  /*397d0*/  IMAD.WIDE.U32 R194, R199, R35, RZ ;  /* 0x00000023c7c27225 */ /* 0x000fc800078e00ff */
[----:B------:R-:W-:-:S04]  /*397e0*/  IMAD.WIDE.U32 R84, P0, R199, R53, R84 ;  /* 0x00000035c7547225 */ /* 0x000fc80007800054 */
[----:B------:R-:W-:-:S04]  /*397f0*/  IMAD.WIDE.U32.X R60, R203, R91, R62, P1 ;  /* 0x0000005bcb3c7225 */ /* 0x000fc800008e043e */
[----:B------:R-:W-:-:S04]  /*39800*/  IMAD.WIDE.U32.X R88, R201, R91, R68, P5 ;  /* 0x0000005bc9587225 */ /* 0x000fc800028e0444 */
[-C--:B------:R-:W-:Y:S01]  /*39810*/  IMAD.WIDE.U32.X R92, R207, R91.reuse, R92, P3 ;  /* 0x0000005bcf5c7225 */ /* 0x080fe200018e045c */
[-C--:B------:R-:W-:Y:S02]  /*39820*/  IADD3 RZ, P3, PT, RZ, R192.reuse, RZ ;  /* 0x000000c0ffff7210 */ /* 0x080fe40007f7e0ff */
[----:B------:R-:W-:Y:S01]  /*39830*/  IADD3 R192, P1, PT, R193, R192, RZ ;  /* 0x000000c0c1c07210 */ /* 0x000fe20007f3e0ff */
[----:B------:R-:W-:Y:S01]  /*39840*/  IMAD.WIDE.U32.X R90, R47, R91, R64, P6 ;  /* 0x0000005b2f5a7225 */ /* 0x000fe200030e0440 */
[----:B------:R-:W-:Y:S02]  /*39850*/  IADD3.X RZ, P3, PT, RZ, R72, RZ, P3, !PT ;  /* 0x00000048ffff7210 */ /* 0x000fe40001f7e4ff */
[----:B------:R-:W-:Y:S01]  /*39860*/  IADD3.X R193, P1, PT, R72, R55, RZ, P1, !PT ;  /* 0x0000003748c17210 */ /* 0x000fe20000f3e4ff */
[----:B------:R-:W-:Y:S01]  /*39870*/  IMAD.WIDE.U32.X R98, R209, R53, R98, P4 ;  /* 0x00000035d1627225 */ /* 0x000fe200020e0462 */
[----:B------:R-:W-:-:S03]  /*39880*/  IADD3.X R213, P3, PT, RZ, R60, RZ, P3, !PT ;  /* 0x0000003cffd57210 */ /* 0x000fc60001f7e4ff */
[----:B------:R-:W-:-:S04]  /*39890*/  IMAD.WIDE.U32 R106, R202, R35, RZ ;  /* 0x00000023ca6a7225 */ /* 0x000fc800078e00ff */
[----:B------:R-:W-:-:S04]  /*398a0*/  IMAD.WIDE.U32 R96, R200, R35, RZ ;  /* 0x00000023c8607225 */ /* 0x000fc800078e00ff */
[----:B------:R-:W-:-:S04]  /*398b0*/  IMAD.WIDE.U32 R70, R49, R35, RZ ;  /* 0x0000002331467225 */ /* 0x000fc800078e00ff */
[----:B------:R-:W-:-:S04]  /*398c0*/  IMAD.WIDE.U32 R76, R48, R35, RZ ;  /* 0x00000023304c7225 */ /* 0x000fc800078e00ff */
[----:B------:R-:W-:-:S04]  /*398d0*/  IMAD.WIDE.U32 R108, P5, R202, R53, R108 ;  /* 0x00000035ca6c7225 */ /* 0x000fc800078a006c */
[----:B------:R-:W-:-:S04]  /*398e0*/  IMAD.WIDE.U32 R78, P6, R200, R53, R78 ;  /* 0x00000035c84e7225 */ /* 0x000fc800078c004e */
[----:B------:R-:W-:-:S04]  /*398f0*/  IMAD.WIDE.U32 R182, P2, R49, R53, R182 ;  /* 0x0000003531b67225 */ /* 0x000fc800078400b6 */
[----:B------:R-:W-:-:S04]  /*39900*/  IMAD.WIDE.U32 R186, P4, R48, R53, R186 ;  /* 0x0000003530ba7225 */ /* 0x000fc800078800ba */
[----:B------:R-:W-:Y:S01]  /*39910*/  IMAD.X R57, RZ, RZ, RZ, P0 ;  /* 0x000000ffff397224 */ /* 0x000fe200000e06ff */
[----:B------:R-:W-:Y:S01]  /*39920*/  IADD3 R211, P0, PT, R84, R195, RZ ;  /* 0x000000c354d37210 */ /* 0x000fe20007f1e0ff */
[----:B------:R-:W-:-:S04]  /*39930*/  IMAD.WIDE.U32 R180, R209, R32, RZ ;  /* 0x00000020d1b47225 */ /* 0x000fc800078e00ff */
[----:B------:R-:W-:Y:S02]  /*39940*/  IMAD.MOV.U32 R56, RZ, RZ, R85 ;  /* 0x000000ffff387224 */ /* 0x000fe400078e0055 */
[----:B------:R-:W-:Y:S01]  /*39950*/  IMAD.X R65, RZ, RZ, RZ, P5 ;  /* 0x000000ffff417224 */ /* 0x000fe200028e06ff */
[----:B------:R-:W-:Y:S01]  /*39960*/  IADD3 R107, P5, PT, R108, R107, RZ ;  /* 0x0000006b6c6b7210 */ /* 0x000fe20007fbe0ff */
[----:B------:R-:W-:Y:S01]  /*39970*/  IMAD.X R87, RZ, RZ, RZ, P6 ;  /* 0x000000ffff577224 */ /* 0x000fe200030e06ff */
[----:B------:R-:W-:Y:S01]  /*39980*/  IADD3 R97, P6, PT, R78, R97, RZ ;  /* 0x000000614e617210 */ /* 0x000fe20007fde0ff */
[----:B------:R-:W-:Y:S01]  /*39990*/  IMAD.X R189, RZ, RZ, RZ, P2 ;  /* 0x000000ffffbd7224 */ /* 0x000fe200010e06ff */
[----:B------:R-:W-:Y:S01]  /*399a0*/  IADD3 R71, P2, PT, R182, R71, RZ ;  /* 0x00000047b6477210 */ /* 0x000fe20007f5e0ff */
[----:B------:R-:W-:Y:S01]  /*399b0*/  IMAD.X R63, RZ, RZ, RZ, P4 ;  /* 0x000000ffff3f7224 */ /* 0x000fe200020e06ff */
[----:B------:R-:W-:Y:S01]  /*399c0*/  IADD3 R204, P4, PT, R186, R77, RZ ;  /* 0x0000004dbacc7210 */ /* 0x000fe20007f9e0ff */
[----:B------:R-:W-:-:S02]  /*399d0*/  IMAD.MOV.U32 R64, RZ, RZ, R109 ;  /* 0x000000ffff407224 */ /* 0x000fc400078e006d */
[----:B------:R-:W-:Y:S02]  /*399e0*/  IMAD.MOV.U32 R86, RZ, RZ, R79 ;  /* 0x000000ffff567224 */ /* 0x000fe400078e004f */
[----:B------:R-:W-:Y:S02]  /*399f0*/  IMAD.MOV.U32 R188, RZ, RZ, R183 ;  /* 0x000000ffffbc7224 */ /* 0x000fe400078e00b7 */
[----:B------:R-:W-:Y:S02]  /*39a00*/  IMAD.MOV.U32 R62, RZ, RZ, R187 ;  /* 0x000000ffff3e7224 */ /* 0x000fe400078e00bb */
[----:B------:R-:W-:-:S04]  /*39a10*/  IMAD.WIDE.U32.X R56, R205, R53, R56, P0 ;  /* 0x00000035cd387225 */ /* 0x000fc800000e0438 */
[----:B------:R-:W-:-:S04]  /*39a20*/  IMAD.WIDE.U32 R130, R203, R32, RZ ;  /* 0x00000020cb827225 */ /* 0x000fc800078e00ff */
[----:B------:R-:W-:-:S04]  /*39a30*/  IMAD.WIDE.U32 R176, R198, R32, RZ ;  /* 0x00000020c6b07225 */ /* 0x000fc800078e00ff */
[----:B------:R-:W-:-:S04]  /*39a40*/  IMAD.WIDE.U32 R180, P0, R158, R198, R180 ;  /* 0x000000c69eb47225 */ /* 0x000fc800078000b4 */
[----:B------:R-:W-:-:S04]  /*39a50*/  IMAD.WIDE.U32.X R64, R203, R53, R64, P5 ;  /* 0x00000035cb407225 */ /* 0x000fc800028e0440 */
[----:B------:R-:W-:-:S04]  /*39a60*/  IMAD.WIDE.U32.X R86, R201, R53, R86, P6 ;  /* 0x00000035c9567225 */ /* 0x000fc800030e0456 */
[----:B------:R-:W-:Y:S01]  /*39a70*/  IMAD.WIDE.U32.X R188, R207, R53, R188, P2 ;  /* 0x00000035cfbc7225 */ /* 0x000fe200010e04bc */
[----:B------:R-:W-:-:S03]  /*39a80*/  IADD3 R183, P2, PT, R180, R177, RZ ;  /* 0x000000b1b4b77210 */ /* 0x000fc60007f5e0ff */
[----:B------:R-:W-:-:S04]  /*39a90*/  IMAD.WIDE.U32.X R62, R47, R53, R62, P4 ;  /* 0x000000352f3e7225 */ /* 0x000fc800020e043e */
[----:B------:R-:W-:Y:S02]  /*39aa0*/  IMAD R53, R67, -0x30003, RZ ;  /* 0xfffcfffd43357824 */ /* 0x000fe400078e02ff */
[----:B------:R-:W-:-:S04]  /*39ab0*/  IMAD.WIDE.U32 R54, R201, R32, RZ ;  /* 0x00000020c9367225 */ /* 0x000fc800078e00ff */
[----:B------:R-:W-:-:S04]  /*39ac0*/  IMAD.WIDE.U32 R142, R205, R32, RZ ;  /* 0x00000020cd8e7225 */ /* 0x000fc800078e00ff */
[----:B------:R-:W-:-:S04]  /*39ad0*/  IMAD.WIDE.U32 R174, R207, R32, RZ ;  /* 0x00000020cfae7225 */ /* 0x000fc800078e00ff */
[----:B------:R-:W-:-:S04]  /*39ae0*/  IMAD.WIDE.U32 R172, R202, R32, RZ ;  /* 0x00000020caac7225 */ /* 0x000fc800078e00ff */
[----:B------:R-:W-:-:S04]  /*39af0*/  IMAD.WIDE.U32 R164, R47, R32, RZ ;  /* 0x000000202fa47225 */ /* 0x000fc800078e00ff */
[----:B------:R-:W-:-:S04]  /*39b00*/  IMAD.WIDE.U32 R130, P5, R158, R202, R130 ;  /* 0x000000ca9e827225 */ /* 0x000fc800078a0082 */
[----:B------:R-:W-:Y:S02]  /*39b10*/  IMAD.X R133, RZ, RZ, RZ, P0 ;  /* 0x000000ffff857224 */ /* 0x000fe400000e06ff */
[----:B------:R-:W-:Y:S02]  /*39b20*/  IMAD.MOV.U32 R132, RZ, RZ, R181 ;  /* 0x000000ffff847224 */ /* 0x000fe400078e00b5 */
[----:B------:R-:W-:-:S04]  /*39b30*/  IMAD.WIDE.U32 R82, R66, -0x30003, RZ ;  /* 0xfffcfffd42527825 */ /* 0x000fc800078e00ff */
[----:B------:R-:W-:Y:S02]  /*39b40*/  IMAD R53, R66, -0x760c0004, R53 ;  /* 0x89f3fffc42357824 */ /* 0x000fe400078e0235 */
[----:B------:R-:W-:Y:S01]  /*39b50*/  IMAD.X R69, RZ, RZ, RZ, P5 ;  /* 0x000000ffff457224 */ /* 0x000fe200028e06ff */
[----:B------:R-:W-:Y:S01]  /*39b60*/  IADD3 R173, P5, PT, R130, R173, RZ ;  /* 0x000000ad82ad7210 */ /* 0x000fe20007fbe0ff */
[----:B------:R-:W-:-:S04]  /*39b70*/  IMAD.WIDE.U32 R110, R200, R32, RZ ;  /* 0x00000020c86e7225 */ /* 0x000fc800078e00ff */
[----:B------:R-:W-:-:S04]  /*39b80*/  IMAD.WIDE.U32 R128, R199, R32, RZ ;  /* 0x00000020c7807225 */ /* 0x000fc800078e00ff */
[----:B------:R-:W-:-:S04]  /*39b90*/  IMAD.WIDE.U32 R72, R49, R32, RZ ;  /* 0x0000002031487225 */ /* 0x000fc800078e00ff */
[----:B------:R-:W-:-:S04]  /*39ba0*/  IMAD.WIDE.U32 R54, P4, R158, R200, R54 ;  /* 0x000000c89e367225 */ /* 0x000fc80007880036 */
[----:B------:R-:W-:-:S04]  /*39bb0*/  IMAD.WIDE.U32 R142, P6, R158, R199, R142 ;  /* 0x000000c79e8e7225 */ /* 0x000fc800078c008e */
[----:B------:R-:W-:-:S04]  /*39bc0*/  IMAD.WIDE.U32 R174, P0, R158, R49, R174 ;  /* 0x000000319eae7225 */ /* 0x000fc800078000ae */
[----:B------:R-:W-:-:S04]  /*39bd0*/  IMAD.WIDE.U32.X R132, R158, R209, R132, P2 ;  /* 0x000000d19e847225 */ /* 0x000fc800010e0484 */
[----:B------:R-:W-:-:S04]  /*39be0*/  IMAD.WIDE.U32 R136, R48, R32, RZ ;  /* 0x0000002030887225 */ /* 0x000fc800078e00ff */
[----:B------:R-:W-:-:S04]  /*39bf0*/  IMAD.WIDE.U32 R164, P2, R158, R48, R164 ;  /* 0x000000309ea47225 */ /* 0x000fc800078400a4 */
[----:B------:R-:W-:Y:S02]  /*39c00*/  IMAD.MOV.U32 R68, RZ, RZ, R131 ;  /* 0x000000ffff447224 */ /* 0x000fe400078e0083 */
[----:B------:R-:W-:Y:S02]  /*39c10*/  IMAD.IADD R79, R83, 0x1, R53 ;  /* 0x00000001534f7824 */ /* 0x000fe400078e0235 */
[----:B------:R-:W-:Y:S01]  /*39c20*/  IMAD.X R171, RZ, RZ, RZ, P4 ;  /* 0x000000ffffab7224 */ /* 0x000fe200020e06ff */
[----:B------:R-:W-:Y:S01]  /*39c30*/  IADD3 R77, P4, PT, R54, R111, RZ ;  /* 0x0000006f364d7210 */ /* 0x000fe20007f9e0ff */
[----:B------:R-:W-:Y:S01]  /*39c40*/  IMAD.X R167, RZ, RZ, RZ, P6 ;  /* 0x000000ffffa77224 */ /* 0x000fe200030e06ff */
[----:B------:R-:W-:Y:S01]  /*39c50*/  IADD3 R177, P6, PT, R142, R129, RZ ;  /* 0x000000818eb17210 */ /* 0x000fe20007fde0ff */
[----:B------:R-:W-:Y:S01]  /*39c60*/  IMAD.X R125, RZ, RZ, RZ, P0 ;  /* 0x000000ffff7d7224 */ /* 0x000fe200000e06ff */
[----:B------:R-:W-:Y:S01]  /*39c70*/  IADD3 R181, P0, PT, R174, R73, RZ ;  /* 0x00000049aeb57210 */ /* 0x000fe20007f1e0ff */
[----:B------:R-:W-:Y:S01]  /*39c80*/  IMAD.WIDE.U32.X R68, R158, R203, R68, P5 ;  /* 0x000000cb9e447225 */ /* 0x000fe200028e0444 */
[----:B------:R-:W-:-:S03]  /*39c90*/  IADD3 R111, P5, PT, R164, R137, RZ ;  /* 0x00000089a46f7210 */ /* 0x000fc60007fbe0ff */
[----:B------:R-:W-:-:S04]  /*39ca0*/  IMAD.WIDE.U32 R100, R79, -0x5555, RZ ;  /* 0xffffaaab4f647825 */ /* 0x000fc800078e00ff */
[----:B------:R-:W-:Y:S02]  /*39cb0*/  IMAD.MOV.U32 R170, RZ, RZ, R55 ;  /* 0x000000ffffaa7224 */ /* 0x000fe400078e0037 */
[----:B------:R-:W-:Y:S02]  /*39cc0*/  IMAD.MOV.U32 R166, RZ, RZ, R143 ;  /* 0x000000ffffa67224 */ /* 0x000fe400078e008f */
[----:B------:R-:W-:Y:S02]  /*39cd0*/  IMAD.MOV.U32 R124, RZ, RZ, R175 ;  /* 0x000000ffff7c7224 */ /* 0x000fe400078e00af */
[----:B------:R-:W-:Y:S02]  /*39ce0*/  IMAD.X R95, RZ, RZ, RZ, P2 ;  /* 0x000000ffff5f7224 */ /* 0x000fe400010e06ff */
[----:B------:R-:W-:Y:S02]  /*39cf0*/  IMAD.MOV.U32 R94, RZ, RZ, R165 ;  /* 0x000000ffff5e7224 */ /* 0x000fe400078e00a5 */
[----:B------:R-:W-:-:S04]  /*39d00*/  IMAD.WIDE.U32 R74, R82, -0x5555, RZ ;  /* 0xffffaaab524a7825 */ /* 0x000fc800078e00ff */
[----:B------:R-:W-:Y:S01]  /*39d10*/  IMAD.WIDE.U32.X R170, R158, R201, R170, P4 ;  /* 0x000000c99eaa7225 */ /* 0x000fe200020e04aa */
[----:B------:R-:W-:-:S03]  /*39d20*/  IADD3 RZ, P2, PT, R66, R74, RZ ;  /* 0x0000004a42ff7210 */ /* 0x000fc60007f5e0ff */
[----:B------:R-:W-:-:S04]  /*39d30*/  IMAD.WIDE.U32.X R166, R158, R205, R166, P6 ;  /* 0x000000cd9ea67225 */ /* 0x000fc800030e04a6 */
[----:B------:R-:W-:-:S04]  /*39d40*/  IMAD.WIDE.U32.X R124, R158, R207, R124, P0 ;  /* 0x000000cf9e7c7225 */ /* 0x000fc800000e047c */
[----:B------:R-:W-:-:S04]  /*39d50*/  IMAD.WIDE.U32 R100, P4, R82, -0x46010001, R100 ;  /* 0xb9feffff52647825 */ /* 0x000fc80007880064 */
[----:B------:R-:W-:Y:S01]  /*39d60*/  IMAD.WIDE.U32.X R158, R158, R47, R94, P5 ;  /* 0x0000002f9e9e7225 */ /* 0x000fe200028e045e */
[----:B------:R-:W-:-:S03]  /*39d70*/  IADD3.X R213, P5, PT, RZ, R213, RZ, P1, !PT ;  /* 0x000000d5ffd57210 */ /* 0x000fc60000fbe4ff */
[----:B------:R-:W-:Y:S01]  /*39d80*/  IMAD.WIDE.U32 R118, R79, -0x4eac0001, RZ ;  /* 0xb153ffff4f767825 */ /* 0x000fe200078e00ff */
[----:B------:R-:W-:-:S03]  /*39d90*/  IADD3.X R55, PT, PT, RZ, RZ, R61, P5, P3 ;  /* 0x000000ffff377210 */ /* 0x000fc60002fe643d */
[----:B------:R-:W-:-:S04]  /*39da0*/  IMAD.WIDE.U32 R190, R79, -0xc7aed41, RZ ;  /* 0xf38512bf4fbe7825 */ /* 0x000fc800078e00ff */
[----:B------:R-:W-:Y:S01]  /*39db0*/  IMAD.WIDE.U32 R80, R82, -0x5555, R66 ;  /* 0xffffaaab52507825 */ /* 0x000fe200078e0042 */
[----:B------:R-:W-:-:S03]  /*39dc0*/  IADD3 R66, P0, PT, R100, R75, RZ ;  /* 0x0000004b64427210 */ /* 0x000fc60007f1e0ff */
[----:B------:R-:W-:Y:S01]  /*39dd0*/  IMAD.WIDE.U32 R114, R79, 0x434bacd7, RZ ;  /* 0x434bacd74f727825 */ /* 0x000fe200078e00ff */
[----:B------:R-:W-:Y:S02]  /*39de0*/  IADD3 RZ, P1, PT, RZ, R80, RZ ;  /* 0x00000050ffff7210 */ /* 0x000fe40007f3e0ff */
[----:B------:R-:W-:Y:S01]  /*39df0*/  IADD3.X RZ, P2, PT, R67, R66, RZ, P2, !PT ;  /* 0x0000004243ff7210 */ /* 0x000fe2000175e4ff */
[----:B------:R-:W-:Y:S02]  /*39e00*/  IMAD.X R95, RZ, RZ, RZ, P4 ;  /* 0x000000ffff5f7224 */ /* 0x000fe400020e06ff */
[----:B------:R-:W-:-:S04]  /*39e10*/  IMAD.WIDE.U32 R74, R82, -0x4eac0001, RZ ;  /* 0xb153ffff524a7825 */ /* 0x000fc800078e00ff */
[----:B------:R-:W-:-:S04]  /*39e20*/  IMAD.WIDE.U32 R118, P5, R82, 0x1eabfffe, R118 ;  /* 0x1eabfffe52767825 */ /* 0x000fc800078a0076 */
[----:B------:R-:W-:-:S04]  /*39e30*/  IMAD.WIDE.U32 R190, P4, R82, 0x64774b84, R190 ;  /* 0x64774b8452be7825 */ /* 0x000fc800078800be */
[----:B------:R-:W-:-:S04]  /*39e40*/  IMAD.WIDE.U32 R60, R79, -0x94f09dc, RZ ;  /* 0xf6b0f6244f3c7825 */ /* 0x000fc800078e00ff */
[----:B------:R-:W-:Y:S02]  /*39e50*/  IMAD.IADD R53, R81, 0x1, R100 ;  /* 0x0000000151357824 */ /* 0x000fe400078e0264 */
[----:B------:R-:W-:-:S03]  /*39e60*/  IMAD.WIDE.U32 R80, R79, 0x397fe69a, RZ ;  /* 0x397fe69a4f507825 */ /* 0x000fc600078e00ff */
[----:B------:R-:W-:Y:S01]  /*39e70*/  IADD3.X RZ, P1, PT, RZ, R53, RZ, P1, !PT ;  /* 0x00000035ffff7210 */ /* 0x000fe20000f3e4ff */
[----:B------:R-:W-:Y:S02]  /*39e80*/  IMAD.X R215, RZ, RZ, RZ, P5 ;  /* 0x000000ffffd77224 */ /* 0x000fe400028e06ff */
[----:B------:R-:W-:Y:S01]  /*39e90*/  IMAD.X R141, RZ, RZ, RZ, P4 ;  /* 0x000000ffff8d7224 */ /* 0x000fe200020e06ff */
[----:B------:R-:W-:Y:S01]  /*39ea0*/  IADD3 R73, P4, PT, R118, R75, RZ ;  /* 0x0000004b76497210 */ /* 0x000fe20007f9e0ff */
[----:B------:R-:W-:-:S04]  /*39eb0*/  IMAD.WIDE.U32 R114, P5, R82, 0x4b1ba7b6, R114 ;  /* 0x4b1ba7b652727825 */ /* 0x000fc800078a0072 */
[----:B------:R-:W-:-:S04]  /*39ec0*/  IMAD.WIDE.U32 R134, R82, -0xc7aed41, RZ ;  /* 0xf38512bf52867825 */ /* 0x000fc800078e00ff */
[----:B------:R-:W-:Y:S02]  /*39ed0*/  IMAD.MOV.U32 R214, RZ, RZ, R119 ;  /* 0x000000ffffd67224 */ /* 0x000fe400078e0077 */
[----:B------:R-:W-:-:S04]  /*39ee0*/  IMAD.WIDE.U32 R60, P3, R82, 0x6730d2a0, R60 ;  /* 0x6730d2a0523c7825 */ /* 0x000fc8000786003c */
[----:B------:R-:W-:Y:S02]  /*39ef0*/  IMAD.MOV.U32 R94, RZ, RZ, R101 ;  /* 0x000000ffff5e7224 */ /* 0x000fe400078e0065 */
[----:B------:R-:W-:-:S04]  /*39f00*/  IMAD.WIDE.U32 R100, R82, -0x94f09dc, RZ ;  /* 0xf6b0f62452647825 */ /* 0x000fc800078e00ff */
[----:B------:R-:W-:Y:S02]  /*39f10*/  IMAD.X R75, RZ, RZ, RZ, P5 ;  /* 0x000000ffff4b7224 */ /* 0x000fe400028e06ff */
[----:B------:R-:W-:-:S04]  /*39f20*/  IMAD.WIDE.U32 R80, P5, R82, 0x1a0111ea, R80 ;  /* 0x1a0111ea52507825 */ /* 0x000fc800078a0050 */
[----:B------:R-:W-:Y:S01]  /*39f30*/  IMAD.WIDE.U32.X R214, R79, 0x1eabfffe, R214, P4 ;  /* 0x1eabfffe4fd67825 */ /* 0x000fe200020e04d6 */
[----:B------:R-:W-:-:S03]  /*39f40*/  IADD3 R53, P4, PT, R190, R135, RZ ;  /* 0x00000087be357210 */ /* 0x000fc60007f9e0ff */
[----:B------:R-:W-:Y:S01]  /*39f50*/  IMAD.X R197, RZ, RZ, RZ, P3 ;  /* 0x000000ffffc57224 */ /* 0x000fe200018e06ff */
[----:B------:R-:W-:Y:S01]  /*39f60*/  IADD3 RZ, P3, PT, R192, R74, RZ ;  /* 0x0000004ac0ff7210 */ /* 0x000fe20007f7e0ff */
[----:B------:R-:W-:-:S03]  /*39f70*/  IMAD.WIDE.U32 R178, R82, 0x434bacd7, RZ ;  /* 0x434bacd752b27825 */ /* 0x000fc600078e00ff */
[----:B------:R-:W-:Y:S01]  /*39f80*/  IADD3.X RZ, P3, PT, R193, R73, RZ, P3, !PT ;  /* 0x00000049c1ff7210 */ /* 0x000fe20001f7e4ff */
[----:B------:R-:W-:Y:S01]  /*39f90*/  IMAD.WIDE.U32.X R94, R79, -0x46010001, R94, P0 ;  /* 0xb9feffff4f5e7825 */ /* 0x000fe200000e045e */
[----:B------:R-:W-:-:S03]  /*39fa0*/  IADD3 R83, P0, PT, R60, R101, RZ ;  /* 0x000000653c537210 */ /* 0x000fc60007f1e0ff */
[----:B------:R-:W-:Y:S02]  /*39fb0*/  IMAD.MOV.U32 R140, RZ, RZ, R191 ;  /* 0x000000ffff8c7224 */ /* 0x000fe400078e00bf */
[----:B------:R-:W-:Y:S01]  /*39fc0*/  IMAD.X R67, RZ, RZ, RZ, P5 ;  /* 0x000000ffff437224 */ /* 0x000fe200028e06ff */
[----:B------:R-:W-:Y:S01]  /*39fd0*/  IADD3 RZ, P5, PT, RZ, R212, RZ ;  /* 0x000000d4ffff7210 */ /* 0x000fe20007fbe0ff */
[----:B------:R-:W-:Y:S02]  /*39fe0*/  IMAD.MOV.U32 R196, RZ, RZ, R61 ;  /* 0x000000ffffc47224 */ /* 0x000fe400078e003d */
[C---:B------:R-:W-:Y:S01]  /*39ff0*/  IMAD.WIDE.U32.X R140, R79.reuse, 0x64774b84, R140, P4 ;  /* 0x64774b844f8c7825 */ /* 0x040fe200020e048c */
[----:B------:R-:W-:Y:S02]  /*3a000*/  IADD3 R73, P4, PT, R114, R179, RZ ;  /* 0x000000b372497210 */ /* 0x000fe40007f9e0ff */
[----:B------:R-:W-:Y:S01]  /*3a010*/  IADD3.X RZ, P6, PT, RZ, R46, RZ, P5, !PT ;  /* 0x0000002effff7210 */ /* 0x000fe20002fde4ff */
[----:B------:R-:W-:Y:S01]  /*3a020*/  IMAD.WIDE.U32.X R196, R79, 0x6730d2a0, R196, P0 ;  /* 0x6730d2a04fc47825 */ /* 0x000fe200000e04c4 */
[----:B------:R-:W-:-:S03]  /*3a030*/  IADD3 R212, P0, PT, R213, R212, RZ ;  /* 0x000000d4d5d47210 */ /* 0x000fc60007f1e0ff */
[----:B------:R-:W-:Y:S01]  /*3a040*/  IMAD.MOV.U32 R74, RZ, RZ, R115 ;  /* 0x000000ffff4a7224 */ /* 0x000fe200078e0073 */
[----:B------:R-:W-:Y:S01]  /*3a050*/  IADD3.X R213, P5, PT, R46, R55, RZ, P0, !PT ;  /* 0x000000372ed57210 */ /* 0x000fe200007be4ff */
[----:B------:R-:W-:Y:S01]  /*3a060*/  IMAD.WIDE.U32 R168, R82, 0x397fe69a, RZ ;  /* 0x397fe69a52a87825 */ /* 0x000fe200078e00ff */
[----:B------:R-:W-:-:S03]  /*3a070*/  IADD3.X R46, P2, PT, RZ, R94, RZ, P2, !PT ;  /* 0x0000005eff2e7210 */ /* 0x000fc6000175e4ff */
[----:B------:R-:W-:Y:S01]  /*3a080*/  IMAD.WIDE.U32.X R74, R79, 0x4b1ba7b6, R74, P4 ;  /* 0x4b1ba7b64f4a7825 */ /* 0x000fe200020e044a */
[----:B------:R-:W-:Y:S02]  /*3a090*/  IADD3.X R185, P4, PT, RZ, R88, RZ, P6, !PT ;  /* 0x00000058ffb97210 */ /* 0x000fe4000379e4ff */
[----:B------:R-:W-:Y:S01]  /*3a0a0*/  IADD3 R55, P0, PT, R80, R169, RZ ;  /* 0x000000a950377210 */ /* 0x000fe20007f1e0ff */
[----:B------:R-:W-:Y:S01]  /*3a0b0*/  IMAD.MOV.U32 R66, RZ, RZ, R81 ;  /* 0x000000ffff427224 */ /* 0x000fe200078e0051 */
[----:B------:R-:W-:Y:S01]  /*3a0c0*/  IADD3.X R185, P5, PT, RZ, R185, RZ, P5, !PT ;  /* 0x000000b9ffb97210 */ /* 0x000fe20002fbe4ff */
[----:B------:R-:W-:-:S04]  /*3a0d0*/  IMAD.WIDE.U32 R192, R82, -0x4eac0001, R192 ;  /* 0xb153ffff52c07825 */ /* 0x000fc800078e00c0 */
[----:B------:R-:W-:Y:S01]  /*3a0e0*/  IMAD.WIDE.U32.X R66, R79, 0x1a0111ea, R66, P0 ;  /* 0x1a0111ea4f427825 */ /* 0x000fe200000e0442 */
[----:B------:R-:W-:Y:S02]  /*3a0f0*/  IADD3.X R79, PT, PT, RZ, RZ, R89, P5, P4 ;  /* 0x000000ffff4f7210 */ /* 0x000fe40002fe8459 */
[----:B------:R-:W-:Y:S01]  /*3a100*/  IADD3 RZ, P0, PT, R212, R100, RZ ;  /* 0x00000064d4ff7210 */ /* 0x000fe20007f1e0ff */
[----:B------:R-:W-:Y:S01]  /*3a110*/  IMAD.IADD R61, R193, 0x1, R118 ;  /* 0x00000001c13d7824 */ /* 0x000fe200078e0276 */
[----:B------:R-:W-:Y:S01]  /*3a120*/  IADD3.X R193, P4, PT, RZ, R46, RZ, P1, !PT ;  /* 0x0000002effc17210 */ /* 0x000fe20000f9e4ff */
[-C--:B------:R-:W-:Y:S01]  /*3a130*/  IMAD.WIDE.U32 R162, R209, R33.reuse, RZ ;  /* 0x00000021d1a27225 */ /* 0x080fe200078e00ff */
[-C--:B------:R-:W-:Y:S02]  /*3a140*/  IADD3 RZ, P5, PT, RZ, R184.reuse, RZ ;  /* 0x000000b8ffff7210 */ /* 0x080fe40007fbe0ff */
[----:B------:R-:W-:Y:S01]  /*3a150*/  IADD3.X R206, PT, PT, RZ, RZ, R95, P4, P2 ;  /* 0x000000ffffce7210 */ /* 0x000fe200027e445f */
[----:B------:R-:W-:Y:S01]  /*3a160*/  IMAD.WIDE.U32 R94, R198, R33, RZ ;  /* 0x00000021c65e7225 */ /* 0x000fe200078e00ff */
[----:B------:R-:W-:-:S02]  /*3a170*/  IADD3 R184, P1, PT, R185, R184, RZ ;  /* 0x000000b8b9b87210 */ /* 0x000fc40007f3e0ff */
[----:B------:R-:W-:Y:S01]  /*3a180*/  IADD3.X RZ, P5, PT, RZ, R138, RZ, P5, !PT ;  /* 0x0000008affff7210 */ /* 0x000fe20002fbe4ff */
[----:B------:R-:W-:Y:S01]  /*3a190*/  IMAD.WIDE.U32 R162, P2, R52, R198, R162 ;  /* 0x000000c634a27225 */ /* 0x000fe200078400a2 */
[----:B------:R-:W-:Y:S02]  /*3a1a0*/  IADD3.X R185, P1, PT, R138, R79, RZ, P1, !PT ;  /* 0x0000004f8ab97210 */ /* 0x000fe40000f3e4ff */
[----:B------:R-:W-:Y:S01]  /*3a1b0*/  IADD3.X RZ, P0, PT, R213, R83, RZ, P0, !PT ;  /* 0x00000053d5ff7210 */ /* 0x000fe2000071e4ff */
[----:B------:R-:W-:Y:S01]  /*3a1c0*/  IMAD.WIDE.U32 R118, R201, R33, RZ ;  /* 0x00000021c9767225 */ /* 0x000fe200078e00ff */
[----:B------:R-:W-:Y:S02]  /*3a1d0*/  IADD3 R129, P4, PT, R162, R95, RZ ;  /* 0x0000005fa2817210 */ /* 0x000fe40007f9e0ff */
[----:B------:R-:W-:Y:S01]  /*3a1e0*/  IADD3.X R81, P5, PT, RZ, R116, RZ, P5, !PT ;  /* 0x00000074ff517210 */ /* 0x000fe20002fbe4ff */
[----:B------:R-:W-:-:S03]  /*3a1f0*/  IMAD.WIDE.U32 R88, R203, R33, RZ ;  /* 0x00000021cb587225 */ /* 0x000fc600078e00ff */
[----:B------:R-:W-:Y:S01]  /*3a200*/  IADD3.X R81, P1, PT, RZ, R81, RZ, P1, !PT ;  /* 0x00000051ff517210 */ /* 0x000fe20000f3e4ff */
[----:B------:R-:W-:-:S03]  /*3a210*/  IMAD.WIDE.U32 R120, R205, R33, RZ ;  /* 0x00000021cd787225 */ /* 0x000fc600078e00ff */
[----:B------:R-:W-:Y:S01]  /*3a220*/  IADD3.X R116, PT, PT, RZ, RZ, R117, P1, P5 ;  /* 0x000000ffff747210 */ /* 0x000fe20000fea475 */
[----:B------:R-:W-:Y:S02]  /*3a230*/  IMAD.X R161, RZ, RZ, RZ, P2 ;  /* 0x000000ffffa17224 */ /* 0x000fe400010e06ff */
[----:B------:R-:W-:Y:S02]  /*3a240*/  IMAD.MOV.U32 R160, RZ, RZ, R163 ;  /* 0x000000ffffa07224 */ /* 0x000fe400078e00a3 */
[----:B------:R-:W-:-:S04]  /*3a250*/  IMAD.WIDE.U32 R148, R200, R33, RZ ;  /* 0x00000021c8947225 */ /* 0x000fc800078e00ff */
[----:B------:R-:W-:-:S04]  /*3a260*/  IMAD.WIDE.U32 R118, P2, R52, R200, R118 ;  /* 0x000000c834767225 */ /* 0x000fc80007840076 */
[----:B------:R-:W-:-:S04]  /*3a270*/  IMAD.WIDE.U32 R100, R202, R33, RZ ;  /* 0x00000021ca647225 */ /* 0x000fc800078e00ff */
[----:B------:R-:W-:-:S04]  /*3a280*/  IMAD.WIDE.U32 R88, P6, R52, R202, R88 ;  /* 0x000000ca34587225 */ /* 0x000fc800078c0058 */
[----:B------:R-:W-:-:S04]  /*3a290*/  IMAD.WIDE.U32.X R160, R52, R209, R160, P4 ;  /* 0x000000d134a07225 */ /* 0x000fc800020e04a0 */
        /* <DEDUP_REMOVED lines=10> */
[----:B------:R-:W-:-:S04]  /*3a340*/  IMAD.WIDE.U32.X R146, R52, R201, R146, P2 ;  /* 0x000000c934927225 */ /* 0x000fc800010e0492 */
[----:B------:R-:W-:Y:S02]  /*3a350*/  IMAD.MOV.U32 R154, RZ, RZ, R121 ;  /* 0x000000ffff9a7224 */ /* 0x000fe400078e0079 */
[----:B------:R-:W-:-:S04]  /*3a360*/  IMAD.WIDE.U32 R152, P2, R52, R49, R152 ;  /* 0x0000003134987225 */ /* 0x000fc80007840098 */
[----:B------:R-:W-:-:S04]  /*3a370*/  IMAD.WIDE.U32 R150, R49, R33, RZ ;  /* 0x0000002131967225 */ /* 0x000fc800078e00ff */
[----:B------:R-:W-:Y:S01]  /*3a380*/  IMAD.WIDE.U32.X R154, R52, R205, R154, P4 ;  /* 0x000000cd349a7225 */ /* 0x000fe200020e049a */
[----:B------:R-:W-:-:S03]  /*3a390*/  IADD3 RZ, P4, PT, R184, R134, RZ ;  /* 0x00000086b8ff7210 */ /* 0x000fc60007f9e0ff */
[----:B------:R-:W-:Y:S01]  /*3a3a0*/  IMAD.X R139, RZ, RZ, RZ, P2 ;  /* 0x000000ffff8b7224 */ /* 0x000fe200010e06ff */
[----:B------:R-:W-:Y:S01]  /*3a3b0*/  IADD3 R121, P2, PT, R152, R151, RZ ;  /* 0x0000009798797210 */ /* 0x000fe20007f5e0ff */
[----:B------:R-:W-:Y:S01]  /*3a3c0*/  IMAD.MOV.U32 R126, RZ, RZ, R89 ;  /* 0x000000ffff7e7224 */ /* 0x000fe200078e0059 */
[----:B------:R-:W-:Y:S01]  /*3a3d0*/  IADD3.X RZ, P4, PT, R185, R53, RZ, P4, !PT ;  /* 0x00000035b9ff7210 */ /* 0x000fe2000279e4ff */
[----:B------:R-:W-:-:S04]  /*3a3e0*/  IMAD.WIDE.U32 R134, R47, R33, RZ ;  /* 0x000000212f867225 */ /* 0x000fc800078e00ff */
[----:B------:R-:W-:Y:S02]  /*3a3f0*/  IMAD.MOV.U32 R138, RZ, RZ, R153 ;  /* 0x000000ffff8a7224 */ /* 0x000fe400078e0099 */
[----:B------:R-:W-:Y:S01]  /*3a400*/  IMAD.WIDE.U32.X R126, R52, R203, R126, P6 ;  /* 0x000000cb347e7225 */ /* 0x000fe200030e047e */
[----:B------:R-:W-:-:S03]  /*3a410*/  IADD3 R192, P6, PT, R193, R192, RZ ;  /* 0x000000c0c1c07210 */ /* 0x000fc60007fde0ff */
[----:B------:R-:W-:Y:S01]  /*3a420*/  IMAD.WIDE.U32 R212, R82, -0x94f09dc, R212 ;  /* 0xf6b0f62452d47825 */ /* 0x000fe200078e00d4 */
[----:B------:R-:W-:-:S03]  /*3a430*/  IADD3.X R193, P6, PT, R61, R206, RZ, P6, !PT ;  /* 0x000000ce3dc17210 */ /* 0x000fc600037de4ff */
[----:B------:R-:W-:-:S04]  /*3a440*/  IMAD.WIDE.U32.X R138, R52, R207, R138, P2 ;  /* 0x000000cf348a7225 */ /* 0x000fc800010e048a */
[----:B------:R-:W-:-:S04]  /*3a450*/  IMAD.WIDE.U32 R134, P2, R52, R48, R134 ;  /* 0x0000003034867225 */ /* 0x000fc80007840086 */
[----:B------:R-:W-:-:S04]  /*3a460*/  IMAD.WIDE.U32 R144, R48, R33, RZ ;  /* 0x0000002130907225 */ /* 0x000fc800078e00ff */
[----:B------:R-:W-:Y:S01]  /*3a470*/  IMAD.IADD R79, R213, 0x1, R60 ;  /* 0x00000001d54f7824 */ /* 0x000fe200078e023c */
[----:B------:R-:W-:Y:S01]  /*3a480*/  IADD3.X R213, P3, PT, RZ, R214, RZ, P3, !PT ;  /* 0x000000d6ffd57210 */ /* 0x000fe20001f7e4ff */
[----:B------:R-:W-:Y:S01]  /*3a490*/  IMAD.X R61, RZ, RZ, RZ, P2 ;  /* 0x000000ffff3d7224 */ /* 0x000fe200010e06ff */
[----:B------:R-:W-:Y:S01]  /*3a4a0*/  IADD3 R119, P2, PT, R134, R145, RZ ;  /* 0x0000009186777210 */ /* 0x000fe20007f5e0ff */
[----:B------:R-:W-:Y:S01]  /*3a4b0*/  IMAD.MOV.U32 R60, RZ, RZ, R135 ;  /* 0x000000ffff3c7224 */ /* 0x000fe200078e0087 */
[----:B------:R-:W-:-:S03]  /*3a4c0*/  IADD3.X R213, P6, PT, RZ, R213, RZ, P6, !PT ;  /* 0x000000d5ffd57210 */ /* 0x000fc600037de4ff */
[----:B------:R-:W-:Y:S01]  /*3a4d0*/  IMAD.WIDE.U32.X R60, R52, R47, R60, P2 ;  /* 0x0000002f343c7225 */ /* 0x000fe200010e043c */
[----:B------:R-:W-:Y:S02]  /*3a4e0*/  IADD3 R212, P2, PT, R213, R212, RZ ;  /* 0x000000d4d5d47210 */ /* 0x000fe40007f5e0ff */
[----:B------:R-:W-:Y:S01]  /*3a4f0*/  IADD3.X R214, PT, PT, RZ, RZ, R215, P6, P3 ;  /* 0x000000ffffd67210 */ /* 0x000fe200037e64d7 */
[----:B------:R-:W-:Y:S01]  /*3a500*/  IMAD.WIDE.U32 R52, R82, -0xc7aed41, R184 ;  /* 0xf38512bf52347825 */ /* 0x000fe200078e00b8 */
[----:B------:R-:W-:Y:S02]  /*3a510*/  IADD3 RZ, P3, PT, R192, R122, RZ ;  /* 0x0000007ac0ff7210 */ /* 0x000fe40007f7e0ff */
[----:B------:R-:W-:Y:S01]  /*3a520*/  IADD3.X R213, P2, PT, R79, R214, RZ, P2, !PT ;  /* 0x000000d64fd57210 */ /* 0x000fe2000175e4ff */
[----:B------:R-:W-:Y:S01]  /*3a530*/  IMAD.IADD R190, R53, 0x1, R190 ;  /* 0x0000000135be7824 */ /* 0x000fe200078e02be */
[----:B------:R-:W-:-:S04]  /*3a540*/  IADD3.X R79, P0, PT, RZ, R196, RZ, P0, !PT ;  /* 0x000000c4ff4f7210 */ /* 0x000fc8000071e4ff */
[----:B------:R-:W-:Y:S02]  /*3a550*/  IADD3.X R79, P1, PT, RZ, R79, RZ, P2, !PT ;  /* 0x0000004fff4f7210 */ /* 0x000fe4000173e4ff */
[-C--:B------:R-:W-:Y:S02]  /*3a560*/  IADD3 RZ, P2, PT, RZ, R104.reuse, RZ ;  /* 0x00000068ffff7210 */ /* 0x080fe40007f5e0ff */
[----:B------:R-:W-:Y:S02]  /*3a570*/  IADD3 R104, P5, PT, R81, R104, RZ ;  /* 0x0000006851687210 */ /* 0x000fe40007fbe0ff */
[----:B------:R-:W-:Y:S02]  /*3a580*/  IADD3.X RZ, P2, PT, RZ, R105, RZ, P2, !PT ;  /* 0x00000069ffff7210 */ /* 0x000fe4000175e4ff */
[----:B------:R-:W-:Y:S01]  /*3a590*/  IADD3.X R105, P5, PT, R105, R116, RZ, P5, !PT ;  /* 0x0000007469697210 */ /* 0x000fe20002fbe4ff */
[----:B------:R-:W-:Y:S01]  /*3a5a0*/  IMAD.WIDE.U32 R116, R203, R30, RZ ;  /* 0x0000001ecb747225 */ /* 0x000fe200078e00ff */
[----:B------:R-:W-:-:S02]  /*3a5b0*/  IADD3.X R81, P2, PT, RZ, R92, RZ, P2, !PT ;  /* 0x0000005cff517210 */ /* 0x000fc4000175e4ff */
[----:B------:R-:W-:Y:S02]  /*3a5c0*/  IADD3 R52, P6, PT, R79, R52, RZ ;  /* 0x000000344f347210 */ /* 0x000fe40007fde0ff */
[----:B------:R-:W-:Y:S02]  /*3a5d0*/  IADD3.X R197, PT, PT, RZ, RZ, R197, P1, P0 ;  /* 0x000000ffffc57210 */ /* 0x000fe40000fe04c5 */
[----:B------:R-:W-:Y:S01]  /*3a5e0*/  IADD3.X RZ, P0, PT, R193, R123, RZ, P3, !PT ;  /* 0x0000007bc1ff7210 */ /* 0x000fe20001f1e4ff */
[----:B------:R-:W-:Y:S01]  /*3a5f0*/  IMAD.WIDE.U32 R192, R198, R35, R192 ;  /* 0x00000023c6c07225 */ /* 0x000fe200078e00c0 */
[----:B------:R-:W-:Y:S02]  /*3a600*/  IADD3.X R81, P5, PT, RZ, R81, RZ, P5, !PT ;  /* 0x00000051ff517210 */ /* 0x000fe40002fbe4ff */
[----:B------:R-:W-:Y:S01]  /*3a610*/  IADD3.X R53, P6, PT, R190, R197, RZ, P6, !PT ;  /* 0x000000c5be357210 */ /* 0x000fe200037de4ff */
[----:B------:R-:W-:Y:S01]  /*3a620*/  IMAD.IADD R193, R193, 0x1, R112 ;  /* 0x00000001c1c17824 */ /* 0x000fe200078e0270 */
[----:B------:R-:W-:Y:S01]  /*3a630*/  IADD3.X R79, P4, PT, RZ, R140, RZ, P4, !PT ;  /* 0x0000008cff4f7210 */ /* 0x000fe2000279e4ff */
[----:B------:R-:W-:Y:S01]  /*3a640*/  IMAD.WIDE.U32 R190, R202, R35, R212 ;  /* 0x00000023cabe7225 */ /* 0x000fe200078e00d4 */
[----:B------:R-:W-:-:S02]  /*3a650*/  IADD3 RZ, P1, PT, R104, R178, RZ ;  /* 0x000000b268ff7210 */ /* 0x000fc40007f3e0ff */
[----:B------:R-:W-:Y:S01]  /*3a660*/  IADD3.X R92, PT, PT, RZ, RZ, R93, P5, P2 ;  /* 0x000000ffff5c7210 */ /* 0x000fe20002fe445d */
[----:B------:R-:W-:Y:S01]  /*3a670*/  IMAD.IADD R108, R191, 0x1, R108 ;  /* 0x00000001bf6c7824 */ /* 0x000fe200078e026c */
[----:B------:R-:W-:Y:S01]  /*3a680*/  IADD3 RZ, P5, PT, RZ, R192, RZ ;  /* 0x000000c0ffff7210 */ /* 0x000fe20007fbe0ff */
[----:B------:R-:W-:Y:S01]  /*3a690*/  IMAD.WIDE.U32 R184, R192, -0x30003, RZ ;  /* 0xfffcfffdc0b87825 */ /* 0x000fe200078e00ff */
[----:B------:R-:W-:Y:S02]  /*3a6a0*/  IADD3.X R79, P6, PT, RZ, R79, RZ, P6, !PT ;  /* 0x0000004fff4f7210 */ /* 0x000fe400037de4ff */
[----:B------:R-:W-:Y:S01]  /*3a6b0*/  IADD3 RZ, P2, PT, RZ, R102, RZ ;  /* 0x00000066ffff7210 */ /* 0x000fe20007f5e0ff */
[----:B------:R-:W-:Y:S01]  /*3a6c0*/  IMAD.WIDE.U32 R122, R209, R30, RZ ;  /* 0x0000001ed17a7225 */ /* 0x000fe200078e00ff */
[----:B------:R-:W-:Y:S02]  /*3a6d0*/  IADD3.X RZ, P1, PT, R105, R73, RZ, P1, !PT ;  /* 0x0000004969ff7210 */ /* 0x000fe40000f3e4ff */
[----:B------:R-:W-:Y:S01]  /*3a6e0*/  IADD3.X R73, P0, PT, RZ, R98, RZ, P0, !PT ;  /* 0x00000062ff497210 */ /* 0x000fe2000071e4ff */
[----:B------:R-:W-:Y:S01]  /*3a6f0*/  IMAD.WIDE.U32 R196, R184, -0x4eac0001, RZ ;  /* 0xb153ffffb8c47825 */ /* 0x000fe200078e00ff */
[----:B------:R-:W-:-:S02]  /*3a700*/  IADD3.X RZ, P5, PT, RZ, R193, RZ, P5, !PT ;  /* 0x000000c1ffff7210 */ /* 0x000fc40002fbe4ff */
[----:B------:R-:W-:Y:S01]  /*3a710*/  IADD3.X R141, PT, PT, RZ, RZ, R141, P6, P4 ;  /* 0x000000ffff8d7210 */ /* 0x000fe200037e848d */
[----:B------:R-:W-:Y:S01]  /*3a720*/  IMAD.WIDE.U32 R218, R184, 0x397fe69a, RZ ;  /* 0x397fe69ab8da7825 */ /* 0x000fe200078e00ff */
[----:B------:R-:W-:Y:S02]  /*3a730*/  IADD3 R102, P4, PT, R81, R102, RZ ;  /* 0x0000006651667210 */ /* 0x000fe40007f9e0ff */
[----:B------:R-:W-:Y:S02]  /*3a740*/  IADD3.X RZ, P2, PT, RZ, R103, RZ, P2, !PT ;  /* 0x00000067ffff7210 */ /* 0x000fe4000175e4ff */
[----:B------:R-:W-:Y:S02]  /*3a750*/  IADD3.X R73, P5, PT, RZ, R73, RZ, P5, !PT ;  /* 0x00000049ff497210 */ /* 0x000fe40002fbe4ff */
[----:B------:R-:W-:Y:S01]  /*3a760*/  IADD3.X R103, P4, PT, R103, R92, RZ, P4, !PT ;  /* 0x0000005c67677210 */ /* 0x000fe2000279e4ff */
[----:B------:R-:W-:Y:S01]  /*3a770*/  IMAD.WIDE.U32 R92, R82, 0x434bacd7, R104 ;  /* 0x434bacd7525c7825 */ /* 0x000fe200078e0068 */
[----:B------:R-:W-:-:S02]  /*3a780*/  IADD3.X R81, P2, PT, RZ, R90, RZ, P2, !PT ;  /* 0x0000005aff517210 */ /* 0x000fc4000175e4ff */
[----:B------:R-:W-:Y:S01]  /*3a790*/  IADD3.X R99, PT, PT, RZ, RZ, R99, P5, P0 ;  /* 0x000000ffff637210 */ /* 0x000fe20002fe0463 */
[----:B------:R-:W-:Y:S01]  /*3a7a0*/  IMAD.IADD R114, R93, 0x1, R114 ;  /* 0x000000015d727824 */ /* 0x000fe200078e0272 */
[----:B------:R-:W-:Y:S01]  /*3a7b0*/  IADD3 R190, P5, PT, R73, R190, RZ ;  /* 0x000000be49be7210 */ /* 0x000fe20007fbe0ff */
[----:B------:R-:W-:Y:S01]  /*3a7c0*/  IMAD.WIDE.U32 R82, R82, 0x397fe69a, R102 ;  /* 0x397fe69a52527825 */ /* 0x000fe200078e0066 */
[----:B------:R-:W-:Y:S02]  /*3a7d0*/  IADD3.X R73, P4, PT, RZ, R81, RZ, P4, !PT ;  /* 0x00000051ff497210 */ /* 0x000fe4000279e4ff */
[----:B------:R-:W-:Y:S01]  /*3a7e0*/  IADD3 RZ, P6, PT, R102, R168, RZ ;  /* 0x000000a866ff7210 */ /* 0x000fe20007fde0ff */
[----:B------:R-:W-:Y:S01]  /*3a7f0*/  IMAD.IADD R80, R83, 0x1, R80 ;  /* 0x0000000153507824 */ /* 0x000fe200078e0250 */
[----:B------:R-:W-:Y:S01]  /*3a800*/  IADD3.X R206, PT, PT, RZ, RZ, R91, P4, P2 ;  /* 0x000000ffffce7210 */ /* 0x000fe200027e445b */
[----:B------:R-:W-:Y:S01]  /*3a810*/  IMAD.WIDE.U32 R90, R202, R30, RZ ;  /* 0x0000001eca5a7225 */ /* 0x000fe200078e00ff */
[----:B------:R-:W-:-:S02]  /*3a820*/  IADD3 RZ, P3, PT, R212, R106, RZ ;  /* 0x0000006ad4ff7210 */ /* 0x000fc40007f7e0ff */
[----:B------:R-:W-:Y:S01]  /*3a830*/  IADD3.X RZ, P6, PT, R103, R55, RZ, P6, !PT ;  /* 0x0000003767ff7210 */ /* 0x000fe200037de4ff */
[----:B------:R-:W-:Y:S01]  /*3a840*/  IMAD R55, R193, -0x30003, RZ ;  /* 0xfffcfffdc1377824 */ /* 0x000fe200078e02ff */
[----:B------:R-:W-:Y:S01]  /*3a850*/  IADD3 R92, P2, PT, R79, R92, RZ ;  /* 0x0000005c4f5c7210 */ /* 0x000fe20007f5e0ff */
[----:B------:R-:W-:Y:S01]  /*3a860*/  IMAD.WIDE.U32 R102, R49, R30, RZ ;  /* 0x0000001e31667225 */ /* 0x000fe200078e00ff */
[----:B------:R-:W-:Y:S02]  /*3a870*/  IADD3 RZ, P0, PT, R52, R96, RZ ;  /* 0x0000006034ff7210 */ /* 0x000fe40007f1e0ff */
[----:B------:R-:W-:Y:S01]  /*3a880*/  IADD3.X RZ, P3, PT, R213, R107, RZ, P3, !PT ;  /* 0x0000006bd5ff7210 */ /* 0x000fe20001f7e4ff */
[----:B------:R-:W-:Y:S01]  /*3a890*/  IMAD R55, R192, -0x760c0004, R55 ;  /* 0x89f3fffcc0377824 */ /* 0x000fe200078e0237 */
[----:B------:R-:W-:Y:S01]  /*3a8a0*/  IADD3.X R93, P2, PT, R114, R141, RZ, P2, !PT ;  /* 0x0000008d725d7210 */ /* 0x000fe2000175e4ff */
[----:B------:R-:W-:Y:S01]  /*3a8b0*/  IMAD.WIDE.U32 R140, R198, R30, RZ ;  /* 0x0000001ec68c7225 */ /* 0x000fe200078e00ff */
[----:B------:R-:W-:-:S02]  /*3a8c0*/  IADD3.X R169, P1, PT, RZ, R74, RZ, P1, !PT ;  /* 0x0000004affa97210 */ /* 0x000fc40000f3e4ff */
[----:B------:R-:W-:Y:S01]  /*3a8d0*/  IADD3.X RZ, P0, PT, R53, R97, RZ, P0, !PT ;  /* 0x0000006135ff7210 */ /* 0x000fe2000071e4ff */
[----:B------:R-:W-:Y:S01]  /*3a8e0*/  IMAD.WIDE.U32 R52, R200, R35, R52 ;  /* 0x00000023c8347225 */ /* 0x000fe200078e0034 */
[----:B------:R-:W-:Y:S02]  /*3a8f0*/  IADD3.X R191, P5, PT, R108, R99, RZ, P5, !PT ;  /* 0x000000636cbf7210 */ /* 0x000fe40002fbe4ff */
[----:B------:R-:W-:Y:S01]  /*3a900*/  IADD3.X R169, P2, PT, RZ, R169, RZ, P2, !PT ;  /* 0x000000a9ffa97210 */ /* 0x000fe2000175e4ff */
[----:B------:R-:W-:Y:S01]  /*3a910*/  IMAD.IADD R135, R185, 0x1, R55 ;  /* 0x00000001b9877824 */ /* 0x000fe200078e0237 */
[----:B------:R-:W-:Y:S01]  /*3a920*/  IADD3.X R179, P3, PT, RZ, R64, RZ, P3, !PT ;  /* 0x00000040ffb37210 */ /* 0x000fe20001f7e4ff */
[----:B------:R-:W-:Y:S01]  /*3a930*/  IMAD.IADD R208, R53, 0x1, R78 ;  /* 0x0000000135d07824 */ /* 0x000fe200078e024e */
[----:B------:R-:W-:Y:S01]  /*3a940*/  IADD3.X R53, PT, PT, RZ, RZ, R75, P2, P1 ;  /* 0x000000ffff357210 */ /* 0x000fe200017e244b */
[----:B------:R-:W-:Y:S01]  /*3a950*/  IMAD.WIDE.U32 R78, R135, -0x5555, RZ ;  /* 0xffffaaab874e7825 */ /* 0x000fe200078e00ff */
[----:B------:R-:W-:-:S02]  /*3a960*/  IADD3.X R179, P5, PT, RZ, R179, RZ, P5, !PT ;  /* 0x000000b3ffb37210 */ /* 0x000fc40002fbe4ff */
[----:B------:R-:W-:Y:S01]  /*3a970*/  IADD3 R168, P2, PT, R169, R82, RZ ;  /* 0x00000052a9a87210 */ /* 0x000fe20007f5e0ff */
[----:B------:R-:W-:Y:S01]  /*3a980*/  IMAD.WIDE.U32 R74, R184, -0x5555, RZ ;  /* 0xffffaaabb84a7825 */ /* 0x000fe200078e00ff */
[----:B------:R-:W-:Y:S02]  /*3a990*/  IADD3.X R137, PT, PT, RZ, RZ, R65, P5, P3 ;  /* 0x000000ffff897210 */ /* 0x000fe40002fe6441 */
[----:B------:R-:W-:Y:S01]  /*3a9a0*/  IADD3.X R169, P3, PT, R80, R53, RZ, P2, !PT ;  /* 0x0000003550a97210 */ /* 0x000fe2000177e4ff */
[----:B------:R-:W-:Y:S01]  /*3a9b0*/  IMAD.WIDE.U32 R122, P5, R34, R198, R122 ;  /* 0x000000c6227a7225 */ /* 0x000fe200078a007a */
[----:B------:R-:W-:Y:S02]  /*3a9c0*/  IADD3.X R55, P6, PT, RZ, R66, RZ, P6, !PT ;  /* 0x00000042ff377210 */ /* 0x000fe400037de4ff */
[----:B------:R-:W-:Y:S01]  /*3a9d0*/  IADD3 R178, P1, PT, R179, R52, RZ ;  /* 0x00000034b3b27210 */ /* 0x000fe20007f3e0ff */
[----:B------:R-:W-:Y:S01]  /*3a9e0*/  IMAD.WIDE.U32 R52, P4, R184, -0x46010001, R78 ;  /* 0xb9feffffb8347825 */ /* 0x000fe2000788004e */
[----:B------:R-:W-:-:S02]  /*3a9f0*/  IADD3 RZ, P2, PT, R192, R74, RZ ;  /* 0x0000004ac0ff7210 */ /* 0x000fc40007f5e0ff */
[----:B------:R-:W-:Y:S01]  /*3aa00*/  IADD3.X R179, P1, PT, R208, R137, RZ, P1, !PT ;  /* 0x00000089d0b37210 */ /* 0x000fe20000f3e4ff */
[----:B------:R-:W-:Y:S01]  /*3aa10*/  IMAD.WIDE.U32 R78, R184, -0x5555, R192 ;  /* 0xffffaaabb84e7825 */ /* 0x000fe200078e00c0 */
[----:B------:R-:W-:-:S03]  /*3aa20*/  IADD3.X R192, P3, PT, RZ, R55, RZ, P3, !PT ;  /* 0x00000037ffc07210 */ /* 0x000fc60001f7e4ff */
[----:B------:R-:W-:Y:S01]  /*3aa30*/  IMAD.IADD R143, R79, 0x1, R52 ;  /* 0x000000014f8f7824 */ /* 0x000fe200078e0234 */
[----:B------:R-:W-:Y:S01]  /*3aa40*/  IADD3.X R55, PT, PT, RZ, RZ, R67, P3, P6 ;  /* 0x000000ffff377210 */ /* 0x000fe20001fec443 */
[----:B------:R-:W-:Y:S01]  /*3aa50*/  IMAD.WIDE.U32 R98, R201, R30, RZ ;  /* 0x0000001ec9627225 */ /* 0x000fe200078e00ff */
[----:B------:R-:W-:Y:S02]  /*3aa60*/  IADD3 RZ, P3, PT, RZ, R78, RZ ;  /* 0x0000004effff7210 */ /* 0x000fe40007f7e0ff */
[----:B------:R-:W-:Y:S01]  /*3aa70*/  IADD3 R95, P6, PT, R122, R141, RZ ;  /* 0x0000008d7a5f7210 */ /* 0x000fe20007fde0ff */
[----:B------:R-:W-:Y:S01]  /*3aa80*/  IMAD.X R79, RZ, RZ, RZ, P5 ;  /* 0x000000ffff4f7224 */ /* 0x000fe200028e06ff */
[----:B------:R-:W-:Y:S01]  /*3aa90*/  IADD3.X RZ, P3, PT, RZ, R143, RZ, P3, !PT ;  /* 0x0000008fffff7210 */ /* 0x000fe20001f7e4ff */
[----:B------:R-:W-:-:S04]  /*3aaa0*/  IMAD.WIDE.U32 R116, P5, R34, R202, R116 ;  /* 0x000000ca22747225 */ /* 0x000fc800078a0074 */
[----:B------:R-:W-:Y:S02]  /*3aab0*/  IMAD.MOV.U32 R78, RZ, RZ, R123 ;  /* 0x000000ffff4e7224 */ /* 0x000fe400078e007b */
[----:B------:R-:W-:Y:S01]  /*3aac0*/  IMAD.X R65, RZ, RZ, RZ, P4 ;  /* 0x000000ffff417224 */ /* 0x000fe200020e06ff */
[----:B------:R-:W-:Y:S01]  /*3aad0*/  IADD3 R145, P4, PT, R52, R75, RZ ;  /* 0x0000004b34917210 */ /* 0x000fe20007f9e0ff */
[----:B------:R-:W-:Y:S02]  /*3aae0*/  IMAD.MOV.U32 R64, RZ, RZ, R53 ;  /* 0x000000ffff407224 */ /* 0x000fe400078e0035 */
[----:B------:R-:W-:Y:S01]  /*3aaf0*/  IMAD.WIDE.U32.X R78, R34, R209, R78, P6 ;  /* 0x000000d1224e7225 */ /* 0x000fe200030e044e */
[----:B------:R-:W-:-:S03]  /*3ab00*/  IADD3.X RZ, P2, PT, R193, R145, RZ, P2, !PT ;  /* 0x00000091c1ff7210 */ /* 0x000fc6000175e4ff */
[----:B------:R-:W-:Y:S01]  /*3ab10*/  IMAD.X R113, RZ, RZ, RZ, P5 ;  /* 0x000000ffff717224 */ /* 0x000fe200028e06ff */
[----:B------:R-:W-:Y:S01]  /*3ab20*/  IADD3 R85, P5, PT, R116, R91, RZ ;  /* 0x0000005b74557210 */ /* 0x000fe20007fbe0ff */
[----:B------:R-:W-:-:S04]  /*3ab30*/  IMAD.WIDE.U32 R52, R200, R30, RZ ;  /* 0x0000001ec8347225 */ /* 0x000fc800078e00ff */
[----:B------:R-:W-:-:S04]  /*3ab40*/  IMAD.WIDE.U32 R108, R205, R30, RZ ;  /* 0x0000001ecd6c7225 */ /* 0x000fc800078e00ff */
[----:B------:R-:W-:-:S04]  /*3ab50*/  IMAD.WIDE.U32 R98, P6, R34, R200, R98 ;  /* 0x000000c822627225 */ /* 0x000fc800078c0062 */
[----:B------:R-:W-:Y:S02]  /*3ab60*/  IMAD.MOV.U32 R112, RZ, RZ, R117 ;  /* 0x000000ffff707224 */ /* 0x000fe400078e0075 */
[----:B------:R-:W-:Y:S01]  /*3ab70*/  IMAD.X R105, RZ, RZ, RZ, P6 ;  /* 0x000000ffff697224 */ /* 0x000fe200030e06ff */
[----:B------:R-:W-:Y:S01]  /*3ab80*/  IADD3 R89, P6, PT, R98, R53, RZ ;  /* 0x0000003562597210 */ /* 0x000fe20007fde0ff */
[----:B------:R-:W-:-:S04]  /*3ab90*/  IMAD.WIDE.U32 R106, R207, R30, RZ ;  /* 0x0000001ecf6a7225 */ /* 0x000fc800078e00ff */
[----:B------:R-:W-:-:S04]  /*3aba0*/  IMAD.WIDE.U32.X R112, R34, R203, R112, P5 ;  /* 0x000000cb22707225 */ /* 0x000fc800028e0470 */
[----:B------:R-:W-:-:S04]  /*3abb0*/  IMAD.WIDE.U32 R74, R199, R30, RZ ;  /* 0x0000001ec74a7225 */ /* 0x000fc800078e00ff */
[----:B------:R-:W-:-:S04]  /*3abc0*/  IMAD.WIDE.U32 R108, P5, R34, R199, R108 ;  /* 0x000000c7226c7225 */ /* 0x000fc800078a006c */
[----:B------:R-:W-:Y:S01]  /*3abd0*/  IMAD.MOV.U32 R104, RZ, RZ, R99 ;  /* 0x000000ffff687224 */ /* 0x000fe200078e0063 */
[----:B------:R-:W-:Y:S01]  /*3abe0*/  IADD3.X R99, P0, PT, RZ, R86, RZ, P0, !PT ;  /* 0x00000056ff637210 */ /* 0x000fe2000071e4ff */
[----:B------:R-:W-:Y:S01]  /*3abf0*/  IMAD.X R115, RZ, RZ, RZ, P5 ;  /* 0x000000ffff737224 */ /* 0x000fe200028e06ff */
[----:B------:R-:W-:Y:S01]  /*3ac00*/  IADD3 R53, P5, PT, R108, R75, RZ ;  /* 0x0000004b6c357210 */ /* 0x000fe20007fbe0ff */
[----:B------:R-:W-:Y:S01]  /*3ac10*/  IMAD.WIDE.U32.X R104, R34, R201, R104, P6 ;  /* 0x000000c922687225 */ /* 0x000fe200030e0468 */
[----:B------:R-:W-:-:S03]  /*3ac20*/  IADD3.X R99, P1, PT, RZ, R99, RZ, P1, !PT ;  /* 0x00000063ff637210 */ /* 0x000fc60000f3e4ff */
[----:B------:R-:W-:Y:S01]  /*3ac30*/  IMAD.WIDE.U32 R66, R135, -0x4eac0001, RZ ;  /* 0xb153ffff87427825 */ /* 0x000fe200078e00ff */
[----:B------:R-:W-:-:S03]  /*3ac40*/  IADD3.X R87, PT, PT, RZ, RZ, R87, P1, P0 ;  /* 0x000000ffff577210 */ /* 0x000fc60000fe0457 */
[----:B------:R-:W-:-:S04]  /*3ac50*/  IMAD.WIDE.U32 R106, P6, R34, R49, R106 ;  /* 0x00000031226a7225 */ /* 0x000fc800078c006a */
[----:B------:R-:W-:-:S04]  /*3ac60*/  IMAD.WIDE.U32 R96, R47, R30, RZ ;  /* 0x0000001e2f607225 */ /* 0x000fc800078e00ff */
[----:B------:R-:W-:Y:S02]  /*3ac70*/  IMAD.MOV.U32 R114, RZ, RZ, R109 ;  /* 0x000000ffff727224 */ /* 0x000fe400078e006d */
[----:B------:R-:W-:Y:S02]  /*3ac80*/  IMAD.X R83, RZ, RZ, RZ, P6 ;  /* 0x000000ffff537224 */ /* 0x000fe400030e06ff */
[----:B------:R-:W-:Y:S01]  /*3ac90*/  IMAD.WIDE.U32.X R114, R34, R205, R114, P5 ;  /* 0x000000cd22727225 */ /* 0x000fe200028e0472 */
[----:B------:R-:W-:-:S03]  /*3aca0*/  IADD3 R75, P5, PT, R106, R103, RZ ;  /* 0x000000676a4b7210 */ /* 0x000fc60007fbe0ff */
[----:B------:R-:W-:-:S04]  /*3acb0*/  IMAD.WIDE.U32 R66, P6, R184, 0x1eabfffe, R66 ;  /* 0x1eabfffeb8427825 */ /* 0x000fc800078c0042 */
[----:B------:R-:W-:-:S04]  /*3acc0*/  IMAD.WIDE.U32.X R64, R135, -0x46010001, R64, P4 ;  /* 0xb9feffff87407825 */ /* 0x000fc800020e0440 */
[----:B------:R-:W-:-:S04]  /*3acd0*/  IMAD.WIDE.U32 R80, R48, R30, RZ ;  /* 0x0000001e30507225 */ /* 0x000fc800078e00ff */
[----:B------:R-:W-:-:S04]  /*3ace0*/  IMAD.WIDE.U32 R96, P4, R34, R48, R96 ;  /* 0x0000003022607225 */ /* 0x000fc80007880060 */
[----:B------:R-:W-:Y:S02]  /*3acf0*/  IMAD.MOV.U32 R82, RZ, RZ, R107 ;  /* 0x000000ffff527224 */ /* 0x000fe400078e006b */
[----:B------:R-:W-:Y:S01]  /*3ad00*/  IMAD.X R195, RZ, RZ, RZ, P6 ;  /* 0x000000ffffc37224 */ /* 0x000fe200030e06ff */
[----:B------:R-:W-:Y:S01]  /*3ad10*/  IADD3 R91, P6, PT, R66, R197, RZ ;  /* 0x000000c5425b7210 */ /* 0x000fe20007fde0ff */
[----:B------:R-:W-:Y:S01]  /*3ad20*/  IMAD.WIDE.U32.X R82, R34, R207, R82, P5 ;  /* 0x000000cf22527225 */ /* 0x000fe200028e0452 */
[----:B------:R-:W-:-:S03]  /*3ad30*/  IADD3 RZ, P5, PT, R190, R196, RZ ;  /* 0x000000c4beff7210 */ /* 0x000fc60007fbe0ff */
[----:B------:R-:W-:Y:S01]  /*3ad40*/  IMAD.X R197, RZ, RZ, RZ, P4 ;  /* 0x000000ffffc57224 */ /* 0x000fe200020e06ff */
[----:B------:R-:W-:Y:S01]  /*3ad50*/  IADD3 R81, P4, PT, R96, R81, RZ ;  /* 0x0000005160517210 */ /* 0x000fe20007f9e0ff */
[----:B------:R-:W-:Y:S01]  /*3ad60*/  IMAD.MOV.U32 R196, RZ, RZ, R97 ;  /* 0x000000ffffc47224 */ /* 0x000fe200078e0061 */
[----:B------:R-:W-:Y:S01]  /*3ad70*/  IADD3.X RZ, P5, PT, R191, R91, RZ, P5, !PT ;  /* 0x0000005bbfff7210 */ /* 0x000fe20002fbe4ff */
[----:B------:R-:W-:Y:S01]  /*3ad80*/  IMAD.WIDE.U32 R190, R184, -0x4eac0001, R190 ;  /* 0xb153ffffb8be7825 */ /* 0x000fe200078e00be */
[----:B------:R-:W-:-:S03]  /*3ad90*/  IADD3.X R97, P2, PT, RZ, R64, RZ, P2, !PT ;  /* 0x00000040ff617210 */ /* 0x000fc6000175e4ff */
[----:B------:R-:W-:Y:S01]  /*3ada0*/  IMAD.WIDE.U32.X R196, R34, R47, R196, P4 ;  /* 0x0000002f22c47225 */ /* 0x000fe200020e04c4 */
[----:B------:R-:W-:Y:S02]  /*3adb0*/  IADD3 RZ, P4, PT, R92, R194, RZ ;  /* 0x000000c25cff7210 */ /* 0x000fe40007f9e0ff */
[----:B------:R-:W-:Y:S01]  /*3adc0*/  IADD3.X R97, P3, PT, RZ, R97, RZ, P3, !PT ;  /* 0x00000061ff617210 */ /* 0x000fe20001f7e4ff */
[----:B------:R-:W-:Y:S01]  /*3add0*/  IMAD.IADD R91, R191, 0x1, R66 ;  /* 0x00000001bf5b7824 */ /* 0x000fe200078e0242 */
[----:B------:R-:W-:Y:S01]  /*3ade0*/  IADD3.X RZ, P4, PT, R93, R211, RZ, P4, !PT ;  /* 0x000000d35dff7210 */ /* 0x000fe2000279e4ff */
[----:B------:R-:W-:Y:S01]  /*3adf0*/  IMAD.MOV.U32 R194, RZ, RZ, R67 ;  /* 0x000000ffffc27224 */ /* 0x000fe200078e0043 */
[----:B------:R-:W-:Y:S01]  /*3ae00*/  IADD3.X R212, PT, PT, RZ, RZ, R65, P3, P2 ;  /* 0x000000ffffd47210 */ /* 0x000fe20001fe4441 */
[----:B------:R-:W-:Y:S01]  /*3ae10*/  IMAD.WIDE.U32 R210, R199, R35, R92 ;  /* 0x00000023c7d27225 */ /* 0x000fe200078e005c */
[----:B------:R-:W-:Y:S02]  /*3ae20*/  IADD3 R208, P1, PT, R97, R190, RZ ;  /* 0x000000be61d07210 */ /* 0x000fe40007f3e0ff */
[----:B------:R-:W-:Y:S01]  /*3ae30*/  IADD3.X R97, P4, PT, RZ, R56, RZ, P4, !PT ;  /* 0x00000038ff617210 */ /* 0x000fe2000279e4ff */
[----:B------:R-:W-:Y:S01]  /*3ae40*/  IMAD.WIDE.U32 R66, R209, R31, RZ ;  /* 0x0000001fd1427225 */ /* 0x000fe200078e00ff */
[----:B------:R-:W-:-:S03]  /*3ae50*/  IADD3 R86, P0, PT, R99, R210, RZ ;  /* 0x000000d263567210 */ /* 0x000fc60007f1e0ff */
[----:B------:R-:W-:-:S04]  /*3ae60*/  IMAD.WIDE.U32 R92, R135, -0x94f09dc, RZ ;  /* 0xf6b0f624875c7825 */ /* 0x000fc800078e00ff */
[----:B------:R-:W-:-:S04]  /*3ae70*/  IMAD.WIDE.U32 R64, P3, R28, R198, R66 ;  /* 0x000000c61c407225 */ /* 0x000fc80007860042 */
[----:B------:R-:W-:-:S04]  /*3ae80*/  IMAD.WIDE.U32 R92, P2, R184, 0x6730d2a0, R92 ;  /* 0x6730d2a0b85c7825 */ /* 0x000fc8000784005c */
[----:B------:R-:W-:-:S04]  /*3ae90*/  IMAD.WIDE.U32 R66, R198, R31, RZ ;  /* 0x0000001fc6427225 */ /* 0x000fc800078e00ff */
[----:B------:R-:W-:Y:S02]  /*3aea0*/  IMAD.IADD R84, R211, 0x1, R84 ;  /* 0x00000001d3547824 */ /* 0x000fe400078e0254 */
[----:B------:R-:W-:-:S03]  /*3aeb0*/  IMAD.WIDE.U32 R210, R184, -0x94f09dc, RZ ;  /* 0xf6b0f624b8d27825 */ /* 0x000fc600078e00ff */
[----:B------:R-:W-:Y:S01]  /*3aec0*/  IADD3.X R87, P0, PT, R84, R87, RZ, P0, !PT ;  /* 0x0000005754577210 */ /* 0x000fe2000071e4ff */
[----:B------:R-:W-:Y:S01]  /*3aed0*/  IMAD.X R213, RZ, RZ, RZ, P2 ;  /* 0x000000ffffd57224 */ /* 0x000fe200010e06ff */
[----:B------:R-:W-:Y:S01]  /*3aee0*/  IADD3 R34, P2, PT, R64, R67, RZ ;  /* 0x0000004340227210 */ /* 0x000fe20007f5e0ff */
[----:B------:R-:W-:Y:S01]  /*3aef0*/  IMAD.X R191, RZ, RZ, RZ, P3 ;  /* 0x000000ffffbf7224 */ /* 0x000fe200018e06ff */
[----:B------:R-:W-:Y:S01]  /*3af00*/  IADD3 RZ, P3, PT, R178, R210, RZ ;  /* 0x000000d2b2ff7210 */ /* 0x000fe20007f7e0ff */
[----:B------:R-:W-:Y:S01]  /*3af10*/  IMAD.WIDE.U32.X R194, R135, 0x1eabfffe, R194, P6 ;  /* 0x1eabfffe87c27825 */ /* 0x000fe200030e04c2 */
[----:B------:R-:W-:Y:S02]  /*3af20*/  IADD3 R211, P6, PT, R92, R211, RZ ;  /* 0x000000d35cd37210 */ /* 0x000fe40007fde0ff */
[----:B------:R-:W-:Y:S01]  /*3af30*/  IADD3.X R97, P0, PT, RZ, R97, RZ, P0, !PT ;  /* 0x00000061ff617210 */ /* 0x000fe2000071e4ff */
[----:B------:R-:W-:-:S03]  /*3af40*/  IMAD.MOV.U32 R190, RZ, RZ, R65 ;  /* 0x000000ffffbe7224 */ /* 0x000fc600078e0041 */
[----:B------:R-:W-:Y:S01]  /*3af50*/  IADD3.X R67, PT, PT, RZ, RZ, R57, P0, P4 ;  /* 0x000000ffff437210 */ /* 0x000fe200007e8439 */
[----:B------:R-:W-:Y:S01]  /*3af60*/  IMAD.WIDE.U32.X R190, R28, R209, R190, P2 ;  /* 0x000000d11cbe7225 */ /* 0x000fe200010e04be */
[----:B------:R-:W-:Y:S02]  /*3af70*/  IADD3.X RZ, P2, PT, R179, R211, RZ, P3, !PT ;  /* 0x000000d3b3ff7210 */ /* 0x000fe40001f5e4ff */
[----:B------:R-:W-:Y:S01]  /*3af80*/  IADD3.X R209, P1, PT, R91, R212, RZ, P1, !PT ;  /* 0x000000d45bd17210 */ /* 0x000fe20000f3e4ff */
[----:B------:R-:W-:Y:S01]  /*3af90*/  IMAD.WIDE.U32 R210, R184, -0x94f09dc, R178 ;  /* 0xf6b0f624b8d27825 */ /* 0x000fe200078e00b2 */
[----:B------:R-:W-:Y:S02]  /*3afa0*/  IADD3.X R91, P5, PT, RZ, R194, RZ, P5, !PT ;  /* 0x000000c2ff5b7210 */ /* 0x000fe40002fbe4ff */
[----:B------:R-:W-:Y:S01]  /*3afb0*/  IADD3 RZ, P3, PT, R168, R70, RZ ;  /* 0x00000046a8ff7210 */ /* 0x000fe20007f7e0ff */
[----:B------:R-:W-:Y:S01]  /*3afc0*/  IMAD.MOV.U32 R212, RZ, RZ, R93 ;  /* 0x000000ffffd47224 */ /* 0x000fe200078e005d */
[----:B------:R-:W-:Y:S01]  /*3afd0*/  IADD3.X R91, P1, PT, RZ, R91, RZ, P1, !PT ;  /* 0x0000005bff5b7210 */ /* 0x000fe20000f3e4ff */
[----:B------:R-:W-:Y:S01]  /*3afe0*/  IMAD.IADD R65, R211, 0x1, R92 ;  /* 0x00000001d3417824 */ /* 0x000fe200078e025c */
[----:B------:R-:W-:Y:S01]  /*3aff0*/  IADD3.X RZ, P3, PT, R169, R71, RZ, P3, !PT ;  /* 0x00000047a9ff7210 */ /* 0x000fe20001f7e4ff */
[----:B------:R-:W-:Y:S01]  /*3b000*/  IMAD.WIDE.U32 R178, R49, R35, R168 ;  /* 0x0000002331b27225 */ /* 0x000fe200078e00a8 */
[----:B------:R-:W-:-:S02]  /*3b010*/  IADD3.X R216, PT, PT, RZ, RZ, R195, P1, P5 ;  /* 0x000000ffffd87210 */ /* 0x000fc40000fea4c3 */
[----:B------:R-:W-:Y:S01]  /*3b020*/  IADD3 R70, P4, PT, R91, R210, RZ ;  /* 0x000000d25b467210 */ /* 0x000fe20007f9e0ff */
[----:B------:R-:W-:Y:S01]  /*3b030*/  IMAD.WIDE.U32 R92, R203, R31, RZ ;  /* 0x0000001fcb5c7225 */ /* 0x000fe200078e00ff */
[----:B------:R-:W-:Y:S02]  /*3b040*/  IADD3 R168, P0, PT, R97, R178, RZ ;  /* 0x000000b261a87210 */ /* 0x000fe40007f1e0ff */
[----:B------:R-:W-:Y:S01]  /*3b050*/  IADD3.X R71, P4, PT, R65, R216, RZ, P4, !PT ;  /* 0x000000d841477210 */ /* 0x000fe2000279e4ff */
[----:B------:R-:W-:Y:S01]  /*3b060*/  IMAD.WIDE.U32 R56, R135, -0xc7aed41, RZ ;  /* 0xf38512bf87387825 */ /* 0x000fe200078e00ff */
[----:B------:R-:W-:-:S03]  /*3b070*/  IADD3.X R65, P3, PT, RZ, R188, RZ, P3, !PT ;  /* 0x000000bcff417210 */ /* 0x000fc60001f7e4ff */
[----:B------:R-:W-:Y:S02]  /*3b080*/  IMAD.IADD R182, R179, 0x1, R182 ;  /* 0x00000001b3b67824 */ /* 0x000fe400078e02b6 */
[----:B------:R-:W-:-:S03]  /*3b090*/  IMAD.WIDE.U32 R178, P5, R28, R202, R92 ;  /* 0x000000ca1cb27225 */ /* 0x000fc600078a005c */
[----:B------:R-:W-:Y:S01]  /*3b0a0*/  IADD3.X R169, P0, PT, R182, R67, RZ, P0, !PT ;  /* 0x00000043b6a97210 */ /* 0x000fe2000071e4ff */
[----:B------:R-:W-:-:S04]  /*3b0b0*/  IMAD.WIDE.U32 R92, R202, R31, RZ ;  /* 0x0000001fca5c7225 */ /* 0x000fc800078e00ff */
[----:B------:R-:W-:-:S04]  /*3b0c0*/  IMAD.WIDE.U32 R210, P1, R184, 0x64774b84, R56 ;  /* 0x64774b84b8d27825 */ /* 0x000fc80007820038 */
[----:B------:R-:W-:-:S04]  /*3b0d0*/  IMAD.WIDE.U32 R194, R184, -0xc7aed41, RZ ;  /* 0xf38512bfb8c27825 */ /* 0x000fc800078e00ff */
[----:B------:R-:W-:Y:S01]  /*3b0e0*/  IMAD.WIDE.U32.X R214, R135, 0x6730d2a0, R212, P6 ;  /* 0x6730d2a087d67825 */ /* 0x000fe200030e04d4 */
[----:B------:R-:W-:-:S03]  /*3b0f0*/  IADD3 R84, P6, PT, R178, R93, RZ ;  /* 0x0000005db2547210 */ /* 0x000fc60007fde0ff */
[----:B------:R-:W-:Y:S01]  /*3b100*/  IMAD.X R57, RZ, RZ, RZ, P5 ;  /* 0x000000ffff397224 */ /* 0x000fe200028e06ff */
[----:B------:R-:W-:Y:S01]  /*3b110*/  IADD3 R195, P5, PT, R210, R195, RZ ;  /* 0x000000c3d2c37210 */ /* 0x000fe20007fbe0ff */
[----:B------:R-:W-:Y:S01]  /*3b120*/  IMAD.X R213, RZ, RZ, RZ, P1 ;  /* 0x000000ffffd57224 */ /* 0x000fe200008e06ff */
[----:B------:R-:W-:Y:S01]  /*3b130*/  IADD3 RZ, P1, PT, R86, R194, RZ ;  /* 0x000000c256ff7210 */ /* 0x000fe20007f3e0ff */
[----:B------:R-:W-:Y:S02]  /*3b140*/  IMAD.MOV.U32 R56, RZ, RZ, R179 ;  /* 0x000000ffff387224 */ /* 0x000fe400078e00b3 */
[----:B------:R-:W-:Y:S01]  /*3b150*/  IMAD.MOV.U32 R212, RZ, RZ, R211 ;  /* 0x000000ffffd47224 */ /* 0x000fe200078e00d3 */
[----:B------:R-:W-:Y:S01]  /*3b160*/  IADD3.X RZ, P1, PT, R87, R195, RZ, P1, !PT ;  /* 0x000000c357ff7210 */ /* 0x000fe20000f3e4ff */
[----:B------:R-:W-:Y:S01]  /*3b170*/  IMAD.WIDE.U32.X R56, R28, R203, R56, P6 ;  /* 0x000000cb1c387225 */ /* 0x000fe200030e0438 */
[----:B------:R-:W-:Y:S02]  /*3b180*/  IADD3.X R65, P6, PT, RZ, R65, RZ, P0, !PT ;  /* 0x00000041ff417210 */ /* 0x000fe400007de4ff */
[----:B------:R-:W-:Y:S01]  /*3b190*/  IADD3.X R91, P0, PT, RZ, R214, RZ, P2, !PT ;  /* 0x000000d6ff5b7210 */ /* 0x000fe2000171e4ff */
[----:B------:R-:W-:Y:S01]  /*3b1a0*/  IMAD.WIDE.U32 R194, R184, -0xc7aed41, R86 ;  /* 0xf38512bfb8c27825 */ /* 0x000fe200078e0056 */
[----:B------:R-:W-:-:S02]  /*3b1b0*/  IADD3.X R67, PT, PT, RZ, RZ, R189, P6, P3 ;  /* 0x000000ffff437210 */ /* 0x000fc400037e64bd */
[----:B------:R-:W-:Y:S01]  /*3b1c0*/  IADD3 R192, P3, PT, R192, R73, RZ ;  /* 0x00000049c0c07210 */ /* 0x000fe20007f7e0ff */
[----:B------:R-:W-:-:S04]  /*3b1d0*/  IMAD.WIDE.U32 R86, R135, 0x434bacd7, RZ ;  /* 0x434bacd787567825 */ /* 0x000fc800078e00ff */
[----:B------:R-:W-:Y:S01]  /*3b1e0*/  IMAD.IADD R210, R195, 0x1, R210 ;  /* 0x00000001c3d27824 */ /* 0x000fe200078e02d2 */
[----:B------:R-:W-:Y:S01]  /*3b1f0*/  IADD3.X R195, P4, PT, RZ, R91, RZ, P4, !PT ;  /* 0x0000005bffc37210 */ /* 0x000fe2000279e4ff */
[----:B------:R-:W-:-:S03]  /*3b200*/  IMAD.WIDE.U32.X R212, R135, 0x64774b84, R212, P5 ;  /* 0x64774b8487d47825 */ /* 0x000fc600028e04d4 */
[----:B------:R-:W-:Y:S01]  /*3b210*/  IADD3 R194, P2, PT, R195, R194, RZ ;  /* 0x000000c2c3c27210 */ /* 0x000fe20007f5e0ff */
[C---:B------:R-:W-:Y:S01]  /*3b220*/  IMAD.WIDE.U32 R188, R184.reuse, 0x434bacd7, RZ ;  /* 0x434bacd7b8bc7825 */ /* 0x040fe200078e00ff */
[----:B------:R-:W-:Y:S02]  /*3b230*/  IADD3.X R215, PT, PT, RZ, RZ, R215, P4, P0 ;  /* 0x000000ffffd77210 */ /* 0x000fe400027e04d7 */
[----:B------:R-:W-:Y:S01]  /*3b240*/  IADD3.X R193, P0, PT, R55, R206, RZ, P3, !PT ;  /* 0x000000ce37c17210 */ /* 0x000fe20001f1e4ff */
[----:B------:R-:W-:Y:S01]  /*3b250*/  IMAD.WIDE.U32 R86, P6, R184, 0x4b1ba7b6, R86 ;  /* 0x4b1ba7b6b8567825 */ /* 0x000fe200078c0056 */
[----:B------:R-:W-:Y:S02]  /*3b260*/  IADD3.X R195, P2, PT, R210, R215, RZ, P2, !PT ;  /* 0x000000d7d2c37210 */ /* 0x000fe4000175e4ff */
[----:B------:R-:W-:Y:S01]  /*3b270*/  IADD3.X R217, P1, PT, RZ, R212, RZ, P1, !PT ;  /* 0x000000d4ffd97210 */ /* 0x000fe20000f3e4ff */
[----:B------:R-:W-:Y:S01]  /*3b280*/  IMAD.WIDE.U32 R210, R135, 0x397fe69a, RZ ;  /* 0x397fe69a87d27825 */ /* 0x000fe200078e00ff */
[----:B------:R-:W-:-:S02]  /*3b290*/  IADD3 R55, P5, PT, R86, R189, RZ ;  /* 0x000000bd56377210 */ /* 0x000fc40007fbe0ff */
[----:B------:R-:W-:Y:S01]  /*3b2a0*/  IADD3 RZ, P3, PT, R168, R188, RZ ;  /* 0x000000bca8ff7210 */ /* 0x000fe20007f7e0ff */
[----:B------:R-:W-:Y:S01]  /*3b2b0*/  IMAD.WIDE.U32 R188, R48, R35, R192 ;  /* 0x0000002330bc7225 */ /* 0x000fe200078e00c0 */
[----:B------:R-:W-:Y:S02]  /*3b2c0*/  IADD3.X R217, P4, PT, RZ, R217, RZ, P2, !PT ;  /* 0x000000d9ffd97210 */ /* 0x000fe4000179e4ff */
[----:B------:R-:W-:Y:S01]  /*3b2d0*/  IADD3 RZ, P2, PT, R192, R76, RZ ;  /* 0x0000004cc0ff7210 */ /* 0x000fe20007f5e0ff */
[----:B------:R-:W-:Y:S01]  /*3b2e0*/  IMAD.IADD R76, R189, 0x1, R186 ;  /* 0x00000001bd4c7824 */ /* 0x000fe200078e02ba */
[----:B------:R-:W-:Y:S01]  /*3b2f0*/  IADD3.X R35, PT, PT, RZ, RZ, R213, P4, P1 ;  /* 0x000000ffff237210 */ /* 0x000fe200027e24d5 */
[----:B------:R-:W-:Y:S01]  /*3b300*/  IMAD.WIDE.U32 R186, R201, R31, RZ ;  /* 0x0000001fc9ba7225 */ /* 0x000fe200078e00ff */
[----:B------:R-:W-:Y:S02]  /*3b310*/  IADD3.X RZ, P3, PT, R169, R55, RZ, P3, !PT ;  /* 0x00000037a9ff7210 */ /* 0x000fe40001f7e4ff */
[----:B------:R-:W-:Y:S01]  /*3b320*/  IADD3 R214, P4, PT, R65, R188, RZ ;  /* 0x000000bc41d67210 */ /* 0x000fe20007f9e0ff */
[----:B------:R-:W-:Y:S01]  /*3b330*/  IMAD.WIDE.U32 R210, P1, R184, 0x1a0111ea, R210 ;  /* 0x1a0111eab8d27825 */ /* 0x000fe200078200d2 */
[----:B------:R-:W-:-:S02]  /*3b340*/  IADD3.X RZ, P2, PT, R193, R204, RZ, P2, !PT ;  /* 0x000000ccc1ff7210 */ /* 0x000fc4000175e4ff */
[----:B------:R-:W-:Y:S01]  /*3b350*/  IADD3.X R215, P4, PT, R76, R67, RZ, P4, !PT ;  /* 0x000000434cd77210 */ /* 0x000fe2000279e4ff */
[----:B------:R-:W-:Y:S01]  /*3b360*/  IMAD.WIDE.U32 R168, R184, 0x434bacd7, R168 ;  /* 0x434bacd7b8a87825 */ /* 0x000fe200078e00a8 */
[----:B------:R-:W-:-:S03]  /*3b370*/  IADD3.X R76, P2, PT, RZ, R62, RZ, P2, !PT ;  /* 0x0000003eff4c7210 */ /* 0x000fc6000175e4ff */
[----:B------:R-:W-:Y:S01]  /*3b380*/  IMAD.X R189, RZ, RZ, RZ, P6 ;  /* 0x000000ffffbd7224 */ /* 0x000fe200030e06ff */
[----:B------:R-:W-:Y:S01]  /*3b390*/  IADD3 R216, P6, PT, R217, R168, RZ ;  /* 0x000000a8d9d87210 */ /* 0x000fe20007fde0ff */
[----:B------:R-:W-:Y:S01]  /*3b3a0*/  IMAD.X R213, RZ, RZ, RZ, P1 ;  /* 0x000000ffffd57224 */ /* 0x000fe200008e06ff */
[----:B------:R-:W-:Y:S01]  /*3b3b0*/  IADD3.X R76, P4, PT, RZ, R76, RZ, P4, !PT ;  /* 0x0000004cff4c7210 */ /* 0x000fe2000279e4ff */
[----:B------:R-:W-:Y:S02]  /*3b3c0*/  IMAD.MOV.U32 R188, RZ, RZ, R87 ;  /* 0x000000ffffbc7224 */ /* 0x000fe400078e0057 */
[----:B------:R-:W-:-:S04]  /*3b3d0*/  IMAD.WIDE.U32 R186, P1, R28, R200, R186 ;  /* 0x000000c81cba7225 */ /* 0x000fc800078200ba */
[----:B------:R-:W-:Y:S02]  /*3b3e0*/  IMAD.IADD R182, R169, 0x1, R86 ;  /* 0x00000001a9b67824 */ /* 0x000fe400078e0256 */
[----:B------:R-:W-:-:S03]  /*3b3f0*/  IMAD.WIDE.U32.X R188, R135, 0x4b1ba7b6, R188, P5 ;  /* 0x4b1ba7b687bc7825 */ /* 0x000fc600028e04bc */
[----:B------:R-:W-:Y:S01]  /*3b400*/  IADD3.X R217, P6, PT, R182, R35, RZ, P6, !PT ;  /* 0x00000023b6d97210 */ /* 0x000fe200037de4ff */
[----:B------:R-:W-:Y:S01]  /*3b410*/  IMAD.X R169, RZ, RZ, RZ, P1 ;  /* 0x000000ffffa97224 */ /* 0x000fe200008e06ff */
[----:B------:R-:W-:Y:S01]  /*3b420*/  IADD3 R55, P1, PT, R210, R219, RZ ;  /* 0x000000dbd2377210 */ /* 0x000fe20007f3e0ff */
[----:B------:R-:W-:Y:S01]  /*3b430*/  IMAD.MOV.U32 R212, RZ, RZ, R211 ;  /* 0x000000ffffd47224 */ /* 0x000fe200078e00d3 */
[----:B------:R-:W-:Y:S01]  /*3b440*/  IADD3.X R35, P3, PT, RZ, R188, RZ, P3, !PT ;  /* 0x000000bcff237210 */ /* 0x000fe20001f7e4ff */
[----:B------:R-:W-:-:S03]  /*3b450*/  IMAD.WIDE.U32 R86, R200, R31, RZ ;  /* 0x0000001fc8567225 */ /* 0x000fc600078e00ff */
[----:B------:R-:W-:Y:S01]  /*3b460*/  IADD3.X R35, P6, PT, RZ, R35, RZ, P6, !PT ;  /* 0x00000023ff237210 */ /* 0x000fe200037de4ff */
[----:B------:R-:W-:Y:S01]  /*3b470*/  IMAD.WIDE.U32.X R212, R135, 0x1a0111ea, R212, P1 ;  /* 0x1a0111ea87d47825 */ /* 0x000fe200008e04d4 */
[----:B------:R-:W-:Y:S02]  /*3b480*/  IADD3 RZ, P1, PT, R208, R176, RZ ;  /* 0x000000b0d0ff7210 */ /* 0x000fe40007f3e0ff */
[----:B------:R-:W-:Y:S01]  /*3b490*/  IADD3.X R189, PT, PT, RZ, RZ, R189, P6, P3 ;  /* 0x000000ffffbd7210 */ /* 0x000fe200037e64bd */
[----:B------:R-:W-:Y:S01]  /*3b4a0*/  IMAD.MOV.U32 R168, RZ, RZ, R187 ;  /* 0x000000ffffa87224 */ /* 0x000fe200078e00bb */
[----:B------:R-:W-:Y:S01]  /*3b4b0*/  IADD3.X RZ, P1, PT, R209, R183, RZ, P1, !PT ;  /* 0x000000b7d1ff7210 */ /* 0x000fe20000f3e4ff */
[----:B------:R-:W-:Y:S01]  /*3b4c0*/  IMAD.WIDE.U32 R182, R184, 0x397fe69a, R214 ;  /* 0x397fe69ab8b67825 */ /* 0x000fe200078e00d6 */
[----:B------:R-:W-:Y:S02]  /*3b4d0*/  IADD3 RZ, P6, PT, R214, R218, RZ ;  /* 0x000000dad6ff7210 */ /* 0x000fe40007fde0ff */
[----:B------:R-:W-:Y:S01]  /*3b4e0*/  IADD3 R65, P5, PT, R186, R87, RZ ;  /* 0x00000057ba417210 */ /* 0x000fe20007fbe0ff */
[----:B------:R-:W-:Y:S01]  /*3b4f0*/  IMAD.IADD R210, R183, 0x1, R210 ;  /* 0x00000001b7d27824 */ /* 0x000fe200078e02d2 */
[----:B------:R-:W-:Y:S01]  /*3b500*/  IADD3 R182, P3, PT, R35, R182, RZ ;  /* 0x000000b623b67210 */ /* 0x000fe20007f7e0ff */
[----:B------:R-:W-:Y:S01]  /*3b510*/  IMAD.WIDE.U32 R208, R32, R198, R208 ;  /* 0x000000c620d07225 */ /* 0x000fe200078e00d0 */
[----:B------:R-:W-:-:S02]  /*3b520*/  IADD3.X RZ, P6, PT, R215, R55, RZ, P6, !PT ;  /* 0x00000037d7ff7210 */ /* 0x000fc400037de4ff */
[----:B------:R-:W-:Y:S01]  /*3b530*/  IADD3.X R183, P3, PT, R210, R189, RZ, P3, !PT ;  /* 0x000000bdd2b77210 */ /* 0x000fe20001f7e4ff */
[----:B------:R-:W-:Y:S01]  /*3b540*/  IMAD.WIDE.U32.X R168, R28, R201, R168, P5 ;  /* 0x000000c91ca87225 */ /* 0x000fe200028e04a8 */
[----:B------:R-:W-:Y:S02]  /*3b550*/  IADD3.X R67, P6, PT, RZ, R212, RZ, P6, !PT ;  /* 0x000000d4ff437210 */ /* 0x000fe400037de4ff */
[----:B------:R-:W-:Y:S01]  /*3b560*/  IADD3.X R35, PT, PT, RZ, RZ, R63, P4, P2 ;  /* 0x000000ffff237210 */ /* 0x000fe200027e443f */
[----:B------:R-:W-:Y:S01]  /*3b570*/  IMAD.IADD R209, R209, 0x1, R180 ;  /* 0x00000001d1d17824 */ /* 0x000fe200078e02b4 */
[----:B------:R-:W-:Y:S01]  /*3b580*/  IADD3.X R67, P4, PT, RZ, R67, RZ, P3, !PT ;  /* 0x00000043ff437210 */ /* 0x000fe20001f9e4ff */
[----:B------:R-:W-:Y:S01]  /*3b590*/  IMAD.WIDE.U32 R184, R32, R202, R70 ;  /* 0x000000ca20b87225 */ /* 0x000fe200078e0046 */
[----:B------:R-:W-:Y:S02]  /*3b5a0*/  IADD3 RZ, P5, PT, RZ, R73, RZ ;  /* 0x00000049ffff7210 */ /* 0x000fe40007fbe0ff */
[----:B------:R-:W-:Y:S01]  /*3b5b0*/  IADD3 RZ, P2, PT, RZ, R208, RZ ;  /* 0x000000d0ffff7210 */ /* 0x000fe20007f5e0ff */
[----:B------:R-:W-:Y:S01]  /*3b5c0*/  IMAD.IADD R130, R185, 0x1, R130 ;  /* 0x00000001b9827824 */ /* 0x000fe200078e0282 */
[----:B------:R-:W-:-:S02]  /*3b5d0*/  IADD3.X R73, PT, PT, RZ, RZ, R213, P4, P6 ;  /* 0x000000ffff497210 */ /* 0x000fc400027ec4d5 */
[----:B------:R-:W-:Y:S02]  /*3b5e0*/  IADD3.X RZ, P5, PT, RZ, R206, RZ, P5, !PT ;  /* 0x000000ceffff7210 */ /* 0x000fe40002fbe4ff */
[----:B------:R-:W-:Y:S02]  /*3b5f0*/  IADD3 RZ, P4, PT, R70, R172, RZ ;  /* 0x000000ac46ff7210 */ /* 0x000fe40007f9e0ff */
[----:B------:R-:W-:Y:S02]  /*3b600*/  IADD3.X R55, P1, PT, RZ, R132, RZ, P1, !PT ;  /* 0x00000084ff377210 */ /* 0x000fe40000f3e4ff */
[----:B------:R-:W-:Y:S02]  /*3b610*/  IADD3.X RZ, P2, PT, RZ, R209, RZ, P2, !PT ;  /* 0x000000d1ffff7210 */ /* 0x000fe4000175e4ff */
[----:B------:R-:W-:Y:S02]  /*3b620*/  IADD3.X R62, P5, PT, RZ, RZ, RZ, P5, !PT ;  /* 0x000000ffff3e7210 */ /* 0x000fe40002fbe4ff */
[----:B------:R-:W-:-:S02]  /*3b630*/  IADD3.X R87, P0, PT, RZ, RZ, RZ, P0, !PT ;  /* 0x000000ffff577210 */ /* 0x000fc4000071e4ff */
[----:B------:R-:W-:Y:S01]  /*3b640*/  IADD3.X RZ, P4, PT, R71, R173, RZ, P4, !PT ;  /* 0x000000ad47ff7210 */ /* 0x000fe2000279e4ff */
[----:B------:R-:W-:Y:S01]  /*3b650*/  IMAD R71, R209, -0x30003, RZ ;  /* 0xfffcfffdd1477824 */ /* 0x000fe200078e02ff */
[----:B------:R-:W-:Y:S01]  /*3b660*/  IADD3.X R55, P6, PT, RZ, R55, RZ, P2, !PT ;  /* 0x00000037ff377210 */ /* 0x000fe200017de4ff */
[----:B------:R-:W-:Y:S01]  /*3b670*/  IMAD.X R91, RZ, RZ, RZ, P5 ;  /* 0x000000ffff5b7224 */ /* 0x000fe200028e06ff */
[----:B------:R-:W-:Y:S01]  /*3b680*/  IADD3 R87, P3, PT, R87, R62, RZ ;  /* 0x0000003e57577210 */ /* 0x000fe20007f7e0ff */
[----:B------:R-:W-:Y:S01]  /*3b690*/  IMAD.WIDE.U32 R62, R208, -0x30003, RZ ;  /* 0xfffcfffdd03e7825 */ /* 0x000fe200078e00ff */
[----:B------:R-:W-:Y:S02]  /*3b6a0*/  IADD3.X R133, PT, PT, RZ, RZ, R133, P6, P1 ;  /* 0x000000ffff857210 */ /* 0x000fe400037e2485 */
[----:B------:R-:W-:Y:S01]  /*3b6b0*/  IADD3 RZ, P2, PT, R194, R110, RZ ;  /* 0x0000006ec2ff7210 */ /* 0x000fe20007f5e0ff */
[----:B------:R-:W-:Y:S01]  /*3b6c0*/  IMAD R71, R208, -0x760c0004, R71 ;  /* 0x89f3fffcd0477824 */ /* 0x000fe200078e0247 */
[----:B------:R-:W-:Y:S01]  /*3b6d0*/  IADD3 R172, P6, PT, R55, R184, RZ ;  /* 0x000000b837ac7210 */ /* 0x000fe20007fde0ff */
[----:B------:R-:W-:Y:S01]  /*3b6e0*/  IMAD.WIDE.U32 R210, R62, 0x434bacd7, RZ ;  /* 0x434bacd73ed27825 */ /* 0x000fe200078e00ff */
[----:B------:R-:W-:-:S02]  /*3b6f0*/  IADD3 R110, P1, PT, R76, R87, RZ ;  /* 0x000000574c6e7210 */ /* 0x000fc40007f3e0ff */
[----:B------:R-:W-:Y:S01]  /*3b700*/  IADD3.X RZ, P2, PT, R195, R77, RZ, P2, !PT ;  /* 0x0000004dc3ff7210 */ /* 0x000fe2000175e4ff */
[----:B------:R-:W-:Y:S01]  /*3b710*/  IMAD.IADD R63, R63, 0x1, R71 ;  /* 0x000000013f3f7824 */ /* 0x000fe200078e0247 */
[----:B------:R-:W-:Y:S01]  /*3b720*/  IADD3.X R173, P6, PT, R130, R133, RZ, P6, !PT ;  /* 0x0000008582ad7210 */ /* 0x000fe200037de4ff */
[----:B------:R-:W-:Y:S01]  /*3b730*/  IMAD.WIDE.U32 R194, R32, R200, R194 ;  /* 0x000000c820c27225 */ /* 0x000fe200078e00c2 */
[----:B------:R-:W-:Y:S02]  /*3b740*/  IADD3.X R87, P4, PT, RZ, R68, RZ, P4, !PT ;  /* 0x00000044ff577210 */ /* 0x000fe4000279e4ff */
[----:B------:R-:W-:Y:S01]  /*3b750*/  IADD3.X R130, PT, PT, R91, RZ, RZ, P3, P0 ;  /* 0x000000ff5b827210 */ /* 0x000fe20001fe04ff */
[----:B------:R-:W-:Y:S01]  /*3b760*/  IMAD.WIDE.U32 R76, R63, -0x5555, RZ ;  /* 0xffffaaab3f4c7825 */ /* 0x000fe200078e00ff */
[----:B------:R-:W-:Y:S02]  /*3b770*/  IADD3.X R87, P0, PT, RZ, R87, RZ, P6, !PT ;  /* 0x00000057ff577210 */ /* 0x000fe4000371e4ff */
[----:B------:R-:W-:Y:S01]  /*3b780*/  IADD3.X R130, P1, PT, R35, R130, RZ, P1, !PT ;  /* 0x0000008223827210 */ /* 0x000fe20000f3e4ff */
[----:B------:R-:W-:Y:S01]  /*3b790*/  IMAD.WIDE.U32 R70, R62, -0x5555, RZ ;  /* 0xffffaaab3e467825 */ /* 0x000fe200078e00ff */
[----:B------:R-:W-:-:S02]  /*3b7a0*/  IADD3.X R68, PT, PT, RZ, RZ, R69, P0, P4 ;  /* 0x000000ffff447210 */ /* 0x000fc400007e8445 */
[----:B------:R-:W-:Y:S01]  /*3b7b0*/  IADD3.X R107, P0, PT, RZ, R170, RZ, P2, !PT ;  /* 0x000000aaff6b7210 */ /* 0x000fe2000171e4ff */
[----:B------:R-:W-:Y:S01]  /*3b7c0*/  IMAD.IADD R55, R195, 0x1, R54 ;  /* 0x00000001c3377824 */ /* 0x000fe200078e0236 */
[----:B------:R-:W-:Y:S01]  /*3b7d0*/  IADD3 R54, P6, PT, R87, R194, RZ ;  /* 0x000000c257367210 */ /* 0x000fe20007fde0ff */
[----:B------:R-:W-:Y:S01]  /*3b7e0*/  IMAD.WIDE.U32 R76, P3, R62, -0x46010001, R76 ;  /* 0xb9feffff3e4c7825 */ /* 0x000fe2000786004c */
[----:B------:R-:W-:Y:S02]  /*3b7f0*/  IADD3 RZ, P5, PT, R208, R70, RZ ;  /* 0x00000046d0ff7210 */ /* 0x000fe40007fbe0ff */
[----:B------:R-:W-:Y:S01]  /*3b800*/  IADD3.X R55, P6, PT, R55, R68, RZ, P6, !PT ;  /* 0x0000004437377210 */ /* 0x000fe200037de4ff */
[----:B------:R-:W-:Y:S01]  /*3b810*/  IMAD.WIDE.U32 R132, R62, -0x5555, R208 ;  /* 0xffffaaab3e847825 */ /* 0x000fe200078e00d0 */
[----:B------:R-:W-:Y:S02]  /*3b820*/  IADD3 R71, P4, PT, R76, R71, RZ ;  /* 0x000000474c477210 */ /* 0x000fe40007f9e0ff */
[----:B------:R-:W-:Y:S01]  /*3b830*/  IADD3.X R107, P6, PT, RZ, R107, RZ, P6, !PT ;  /* 0x0000006bff6b7210 */ /* 0x000fe200037de4ff */
[----:B------:R-:W-:Y:S01]  /*3b840*/  IMAD.X R69, RZ, RZ, RZ, P3 ;  /* 0x000000ffff457224 */ /* 0x000fe200018e06ff */
[----:B------:R-:W-:Y:S01]  /*3b850*/  IADD3 RZ, P3, PT, RZ, R132, RZ ;  /* 0x00000084ffff7210 */ /* 0x000fe20007f7e0ff */
[----:B------:R-:W-:Y:S01]  /*3b860*/  IMAD.MOV.U32 R68, RZ, RZ, R77 ;  /* 0x000000ffff447224 */ /* 0x000fe200078e004d */
[----:B------:R-:W-:Y:S01]  /*3b870*/  IADD3.X RZ, P2, PT, R209, R71, RZ, P5, !PT ;  /* 0x00000047d1ff7210 */ /* 0x000fe20002f5e4ff */
[----:B------:R-:W-:Y:S01]  /*3b880*/  IMAD.IADD R132, R133, 0x1, R76 ;  /* 0x0000000185847824 */ /* 0x000fe200078e024c */
[----:B------:R-:W-:Y:S01]  /*3b890*/  IADD3.X R87, PT, PT, RZ, RZ, R171, P6, P0 ;  /* 0x000000ffff577210 */ /* 0x000fe200037e04ab */
[----:B------:R-:W-:-:S03]  /*3b8a0*/  IMAD.WIDE.U32 R194, R63, -0x4eac0001, RZ ;  /* 0xb153ffff3fc27825 */ /* 0x000fc600078e00ff */
[----:B------:R-:W-:Y:S01]  /*3b8b0*/  IADD3.X RZ, P3, PT, RZ, R132, RZ, P3, !PT ;  /* 0x00000084ffff7210 */ /* 0x000fe20001f7e4ff */
[----:B------:R-:W-:Y:S01]  /*3b8c0*/  IMAD.WIDE.U32.X R68, R63, -0x46010001, R68, P4 ;  /* 0xb9feffff3f447825 */ /* 0x000fe200020e0444 */
[----:B------:R-:W-:-:S03]  /*3b8d0*/  IADD3 RZ, P4, PT, R216, R128, RZ ;  /* 0x00000080d8ff7210 */ /* 0x000fc60007f9e0ff */
[C---:B------:R-:W-:Y:S01]  /*3b8e0*/  IMAD.WIDE.U32 R70, R62.reuse, -0x4eac0001, RZ ;  /* 0xb153ffff3e467825 */ /* 0x040fe200078e00ff */
[----:B------:R-:W-:Y:S02]  /*3b8f0*/  IADD3.X R103, P2, PT, RZ, R68, RZ, P2, !PT ;  /* 0x00000044ff677210 */ /* 0x000fe4000175e4ff */
[----:B------:R-:W-:Y:S01]  /*3b900*/  IADD3.X RZ, P4, PT, R217, R177, RZ, P4, !PT ;  /* 0x000000b1d9ff7210 */ /* 0x000fe2000279e4ff */
[----:B------:R-:W-:Y:S01]  /*3b910*/  IMAD.WIDE.U32 R194, P5, R62, 0x1eabfffe, R194 ;  /* 0x1eabfffe3ec27825 */ /* 0x000fe200078a00c2 */
[----:B------:R-:W-:Y:S02]  /*3b920*/  IADD3.X R103, P3, PT, RZ, R103, RZ, P3, !PT ;  /* 0x00000067ff677210 */ /* 0x000fe40001f7e4ff */
[----:B------:R-:W-:Y:S01]  /*3b930*/  IADD3 RZ, P0, PT, R172, R70, RZ ;  /* 0x00000046acff7210 */ /* 0x000fe20007f1e0ff */
[C---:B------:R-:W-:Y:S01]  /*3b940*/  IMAD.WIDE.U32 R76, R63.reuse, -0xc7aed41, RZ ;  /* 0xf38512bf3f4c7825 */ /* 0x040fe200078e00ff */
[----:B------:R-:W-:Y:S02]  /*3b950*/  IADD3 R71, P6, PT, R194, R71, RZ ;  /* 0x00000047c2477210 */ /* 0x000fe40007fde0ff */
[----:B------:R-:W-:Y:S01]  /*3b960*/  IADD3.X R93, PT, PT, RZ, RZ, R69, P3, P2 ;  /* 0x000000ffff5d7210 */ /* 0x000fe20001fe4445 */
[----:B------:R-:W-:Y:S01]  /*3b970*/  IMAD.WIDE.U32 R132, R63, -0x94f09dc, RZ ;  /* 0xf6b0f6243f847825 */ /* 0x000fe200078e00ff */
[----:B------:R-:W-:-:S03]  /*3b980*/  IADD3.X RZ, P0, PT, R173, R71, RZ, P0, !PT ;  /* 0x00000047adff7210 */ /* 0x000fc6000071e4ff */
[----:B------:R-:W-:-:S04]  /*3b990*/  IMAD.WIDE.U32 R68, R63, 0x397fe69a, RZ ;  /* 0x397fe69a3f447825 */ /* 0x000fc800078e00ff */
[----:B------:R-:W-:-:S04]  /*3b9a0*/  IMAD.WIDE.U32 R76, P3, R62, 0x64774b84, R76 ;  /* 0x64774b843e4c7825 */ /* 0x000fc8000786004c */
[----:B------:R-:W-:-:S04]  /*3b9b0*/  IMAD.WIDE.U32 R70, R63, 0x434bacd7, RZ ;  /* 0x434bacd73f467825 */ /* 0x000fc800078e00ff */
[----:B------:R-:W-:-:S04]  /*3b9c0*/  IMAD.WIDE.U32 R132, P2, R62, 0x6730d2a0, R132 ;  /* 0x6730d2a03e847825 */ /* 0x000fc80007840084 */
[----:B------:R-:W-:-:S04]  /*3b9d0*/  IMAD.WIDE.U32 R176, R205, R31, RZ ;  /* 0x0000001fcdb07225 */ /* 0x000fc800078e00ff */
[----:B------:R-:W-:Y:S02]  /*3b9e0*/  IMAD.X R189, RZ, RZ, RZ, P3 ;  /* 0x000000ffffbd7224 */ /* 0x000fe400018e06ff */
[----:B------:R-:W-:-:S04]  /*3b9f0*/  IMAD.WIDE.U32 R68, P3, R62, 0x1a0111ea, R68 ;  /* 0x1a0111ea3e447825 */ /* 0x000fc80007860044 */
[----:B------:R-:W-:Y:S02]  /*3ba00*/  IMAD.X R193, RZ, RZ, RZ, P2 ;  /* 0x000000ffffc17224 */ /* 0x000fe400010e06ff */
[----:B------:R-:W-:-:S04]  /*3ba10*/  IMAD.WIDE.U32 R208, R62, -0x94f09dc, RZ ;  /* 0xf6b0f6243ed07825 */ /* 0x000fc800078e00ff */
[----:B------:R-:W-:-:S04]  /*3ba20*/  IMAD.WIDE.U32 R70, P2, R62, 0x4b1ba7b6, R70 ;  /* 0x4b1ba7b63e467825 */ /* 0x000fc80007840046 */
[----:B------:R-:W-:-:S04]  /*3ba30*/  IMAD.WIDE.U32 R172, R62, -0x4eac0001, R172 ;  /* 0xb153ffff3eac7825 */ /* 0x000fc800078e00ac */
[----:B------:R-:W-:Y:S01]  /*3ba40*/  IMAD.X R171, RZ, RZ, RZ, P5 ;  /* 0x000000ffffab7224 */ /* 0x000fe200028e06ff */
[----:B------:R-:W-:Y:S01]  /*3ba50*/  IADD3 RZ, P5, PT, R54, R208, RZ ;  /* 0x000000d036ff7210 */ /* 0x000fe20007fbe0ff */
[----:B------:R-:W-:Y:S02]  /*3ba60*/  IMAD.X R143, RZ, RZ, RZ, P3 ;  /* 0x000000ffff8f7224 */ /* 0x000fe400018e06ff */
[----:B------:R-:W-:Y:S02]  /*3ba70*/  IMAD.MOV.U32 R170, RZ, RZ, R195 ;  /* 0x000000ffffaa7224 */ /* 0x000fe400078e00c3 */
[----:B------:R-:W-:-:S04]  /*3ba80*/  IMAD.WIDE.U32 R176, P3, R28, R199, R176 ;  /* 0x000000c71cb07225 */ /* 0x000fc800078600b0 */
[----:B------:R-:W-:-:S04]  /*3ba90*/  IMAD.WIDE.U32 R212, R62, -0xc7aed41, RZ ;  /* 0xf38512bf3ed47825 */ /* 0x000fc800078e00ff */
[----:B------:R-:W-:Y:S01]  /*3baa0*/  IMAD.X R185, RZ, RZ, RZ, P2 ;  /* 0x000000ffffb97224 */ /* 0x000fe200010e06ff */
[----:B------:R-:W-:Y:S01]  /*3bab0*/  IADD3 R91, P2, PT, R132, R209, RZ ;  /* 0x000000d1845b7210 */ /* 0x000fe20007f5e0ff */
[----:B------:R-:W-:Y:S02]  /*3bac0*/  IMAD.IADD R128, R173, 0x1, R194 ;  /* 0x00000001ad807824 */ /* 0x000fe400078e02c2 */
[----:B------:R-:W-:Y:S01]  /*3bad0*/  IMAD.WIDE.U32 R194, R199, R31, RZ ;  /* 0x0000001fc7c27225 */ /* 0x000fe200078e00ff */
[----:B------:R-:W-:-:S03]  /*3bae0*/  IADD3.X RZ, P5, PT, R55, R91, RZ, P5, !PT ;  /* 0x0000005b37ff7210 */ /* 0x000fc60002fbe4ff */
[----:B------:R-:W-:Y:S01]  /*3baf0*/  IMAD.WIDE.U32.X R170, R63, 0x1eabfffe, R170, P6 ;  /* 0x1eabfffe3faa7825 */ /* 0x000fe200030e04aa */
[----:B------:R-:W-:-:S03]  /*3bb00*/  IADD3 R99, P6, PT, R70, R211, RZ ;  /* 0x000000d346637210 */ /* 0x000fc60007fde0ff */
[----:B------:R-:W-:Y:S02]  /*3bb10*/  IMAD.MOV.U32 R192, RZ, RZ, R133 ;  /* 0x000000ffffc07224 */ /* 0x000fe400078e0085 */
[----:B------:R-:W-:Y:S01]  /*3bb20*/  IMAD.X R215, RZ, RZ, RZ, P3 ;  /* 0x000000ffffd77224 */ /* 0x000fe200018e06ff */
[----:B------:R-:W-:Y:S01]  /*3bb30*/  IADD3 R97, P3, PT, R76, R213, RZ ;  /* 0x000000d54c617210 */ /* 0x000fe20007f7e0ff */
[----:B------:R-:W-:-:S04]  /*3bb40*/  IMAD.WIDE.U32 R216, R32, R199, R216 ;  /* 0x000000c720d87225 */ /* 0x000fc800078e00d8 */
[----:B------:R-:W-:Y:S02]  /*3bb50*/  IMAD.MOV.U32 R184, RZ, RZ, R71 ;  /* 0x000000ffffb87224 */ /* 0x000fe400078e0047 */
[----:B------:R-:W-:-:S04]  /*3bb60*/  IMAD.WIDE.U32 R208, R62, 0x397fe69a, RZ ;  /* 0x397fe69a3ed07825 */ /* 0x000fc800078e00ff */
[----:B------:R-:W-:Y:S02]  /*3bb70*/  IMAD.MOV.U32 R188, RZ, RZ, R77 ;  /* 0x000000ffffbc7224 */ /* 0x000fe400078e004d */
[----:B------:R-:W-:Y:S01]  /*3bb80*/  IMAD.WIDE.U32.X R192, R63, 0x6730d2a0, R192, P2 ;  /* 0x6730d2a03fc07825 */ /* 0x000fe200010e04c0 */
[----:B------:R-:W-:-:S03]  /*3bb90*/  IADD3 R77, P2, PT, R176, R195, RZ ;  /* 0x000000c3b04d7210 */ /* 0x000fc60007f5e0ff */
[----:B------:R-:W-:Y:S01]  /*3bba0*/  IMAD.WIDE.U32.X R184, R63, 0x4b1ba7b6, R184, P6 ;  /* 0x4b1ba7b63fb87825 */ /* 0x000fe200030e04b8 */
[----:B------:R-:W-:-:S03]  /*3bbb0*/  IADD3 R204, P6, PT, R107, R216, RZ ;  /* 0x000000d86bcc7210 */ /* 0x000fc60007fde0ff */
[----:B------:R-:W-:Y:S02]  /*3bbc0*/  IMAD.MOV.U32 R214, RZ, RZ, R177 ;  /* 0x000000ffffd67224 */ /* 0x000fe400078e00b1 */
[----:B------:R-:W-:Y:S02]  /*3bbd0*/  IMAD.IADD R180, R217, 0x1, R142 ;  /* 0x00000001d9b47824 */ /* 0x000fe400078e028e */
[----:B------:R-:W-:Y:S01]  /*3bbe0*/  IMAD.WIDE.U32.X R188, R63, 0x64774b84, R188, P3 ;  /* 0x64774b843fbc7825 */ /* 0x000fe200018e04bc */
[----:B------:R-:W-:-:S03]  /*3bbf0*/  IADD3 R71, P3, PT, R68, R209, RZ ;  /* 0x000000d144477210 */ /* 0x000fc60007f7e0ff */
[----:B------:R-:W-:-:S04]  /*3bc00*/  IMAD.WIDE.U32 R216, R207, R31, RZ ;  /* 0x0000001fcfd87225 */ /* 0x000fc800078e00ff */
[----:B------:R-:W-:Y:S01]  /*3bc10*/  IMAD.MOV.U32 R142, RZ, RZ, R69 ;  /* 0x000000ffff8e7224 */ /* 0x000fe200078e0045 */
[----:B------:R-:W-:Y:S01]  /*3bc20*/  IADD3.X R69, P4, PT, RZ, R166, RZ, P4, !PT ;  /* 0x000000a6ff457210 */ /* 0x000fe2000279e4ff */
[----:B------:R-:W-:Y:S01]  /*3bc30*/  IMAD.WIDE.U32.X R214, R28, R205, R214, P2 ;  /* 0x000000cd1cd67225 */ /* 0x000fe200010e04d6 */
[----:B------:R-:W-:Y:S02]  /*3bc40*/  IADD3 R172, P2, PT, R103, R172, RZ ;  /* 0x000000ac67ac7210 */ /* 0x000fe40007f5e0ff */
[----:B------:R-:W-:Y:S01]  /*3bc50*/  IADD3.X R205, P6, PT, R180, R87, RZ, P6, !PT ;  /* 0x00000057b4cd7210 */ /* 0x000fe200037de4ff */
[----:B------:R-:W-:Y:S01]  /*3bc60*/  IMAD.WIDE.U32.X R142, R63, 0x1a0111ea, R142, P3 ;  /* 0x1a0111ea3f8e7825 */ /* 0x000fe200018e048e */
[----:B------:R-:W-:Y:S02]  /*3bc70*/  IADD3.X R173, P2, PT, R128, R93, RZ, P2, !PT ;  /* 0x0000005d80ad7210 */ /* 0x000fe4000175e4ff */
[----:B------:R-:W-:Y:S01]  /*3bc80*/  IADD3.X R63, P0, PT, RZ, R170, RZ, P0, !PT ;  /* 0x000000aaff3f7210 */ /* 0x000fe2000071e4ff */
[----:B------:R-:W-:Y:S01]  /*3bc90*/  IMAD.WIDE.U32 R218, P3, R28, R49, R216 ;  /* 0x000000311cda7225 */ /* 0x000fe200078600d8 */
[----:B------:R-:W-:-:S03]  /*3bca0*/  IADD3.X R69, P6, PT, RZ, R69, RZ, P6, !PT ;  /* 0x00000045ff457210 */ /* 0x000fc600037de4ff */
[----:B------:R-:W-:Y:S01]  /*3bcb0*/  IMAD.WIDE.U32 R54, R62, -0x94f09dc, R54 ;  /* 0xf6b0f6243e367825 */ /* 0x000fe200078e0036 */
[----:B------:R-:W-:-:S03]  /*3bcc0*/  IADD3.X R167, PT, PT, RZ, RZ, R167, P6, P4 ;  /* 0x000000ffffa77210 */ /* 0x000fc600037e84a7 */
[----:B------:R-:W-:-:S04]  /*3bcd0*/  IMAD.WIDE.U32 R216, R49, R31, RZ ;  /* 0x0000001f31d87225 */ /* 0x000fc800078e00ff */
[----:B------:R-:W-:Y:S01]  /*3bce0*/  IMAD.IADD R132, R55, 0x1, R132 ;  /* 0x0000000137847824 */ /* 0x000fe200078e0284 */
[----:B------:R-:W-:Y:S01]  /*3bcf0*/  IADD3.X R55, P2, PT, RZ, R63, RZ, P2, !PT ;  /* 0x0000003fff377210 */ /* 0x000fe2000175e4ff */
[----:B------:R-:W-:Y:S01]  /*3bd00*/  IMAD.X R221, RZ, RZ, RZ, P3 ;  /* 0x000000ffffdd7224 */ /* 0x000fe200018e06ff */
[----:B------:R-:W-:Y:S01]  /*3bd10*/  IADD3 R35, P3, PT, R218, R217, RZ ;  /* 0x000000d9da237210 */ /* 0x000fe20007f7e0ff */
[----:B------:R-:W-:Y:S01]  /*3bd20*/  IMAD.MOV.U32 R220, RZ, RZ, R219 ;  /* 0x000000ffffdc7224 */ /* 0x000fe200078e00db */
[----:B------:R-:W-:Y:S02]  /*3bd30*/  IADD3 R54, P6, PT, R55, R54, RZ ;  /* 0x0000003637367210 */ /* 0x000fe40007fde0ff */
[----:B------:R-:W-:Y:S01]  /*3bd40*/  IADD3.X R171, PT, PT, RZ, RZ, R171, P2, P0 ;  /* 0x000000ffffab7210 */ /* 0x000fe200017e04ab */
[----:B------:R-:W-:Y:S01]  /*3bd50*/  IMAD.WIDE.U32.X R220, R28, R207, R220, P3 ;  /* 0x000000cf1cdc7225 */ /* 0x000fe200018e04dc */
[----:B------:R-:W-:Y:S02]  /*3bd60*/  IADD3 RZ, P3, PT, R182, R72, RZ ;  /* 0x00000048b6ff7210 */ /* 0x000fe40007f7e0ff */
[----:B------:R-:W-:Y:S01]  /*3bd70*/  IADD3.X R55, P6, PT, R132, R171, RZ, P6, !PT ;  /* 0x000000ab84377210 */ /* 0x000fe200037de4ff */
[----:B------:R-:W-:Y:S01]  /*3bd80*/  IMAD.WIDE.U32 R206, R32, R49, R182 ;  /* 0x0000003120ce7225 */ /* 0x000fe200078e00b6 */
[----:B------:R-:W-:-:S02]  /*3bd90*/  IADD3.X R63, P5, PT, RZ, R192, RZ, P5, !PT ;  /* 0x000000c0ff3f7210 */ /* 0x000fc40002fbe4ff */
[----:B------:R-:W-:Y:S01]  /*3bda0*/  IADD3.X RZ, P3, PT, R183, R181, RZ, P3, !PT ;  /* 0x000000b5b7ff7210 */ /* 0x000fe20001f7e4ff */
[----:B------:R-:W-:Y:S01]  /*3bdb0*/  IMAD.IADD R174, R207, 0x1, R174 ;  /* 0x00000001cfae7824 */ /* 0x000fe200078e02ae */
[----:B------:R-:W-:Y:S01]  /*3bdc0*/  IADD3 R206, P4, PT, R69, R206, RZ ;  /* 0x000000ce45ce7210 */ /* 0x000fe20007f9e0ff */
[----:B------:R-:W-:Y:S01]  /*3bdd0*/  IMAD.WIDE.U32 R132, R62, -0xc7aed41, R204 ;  /* 0xf38512bf3e847825 */ /* 0x000fe200078e00cc */
[----:B------:R-:W-:Y:S02]  /*3bde0*/  IADD3.X R63, P6, PT, RZ, R63, RZ, P6, !PT ;  /* 0x0000003fff3f7210 */ /* 0x000fe400037de4ff */
[----:B------:R-:W-:Y:S01]  /*3bdf0*/  IADD3 RZ, P2, PT, R204, R212, RZ ;  /* 0x000000d4ccff7210 */ /* 0x000fe20007f5e0ff */
[----:B------:R-:W-:Y:S01]  /*3be00*/  IMAD.IADD R76, R133, 0x1, R76 ;  /* 0x00000001854c7824 */ /* 0x000fe200078e024c */
[----:B------:R-:W-:Y:S02]  /*3be10*/  IADD3 R72, P0, PT, R67, R110, RZ ;  /* 0x0000006e43487210 */ /* 0x000fe40007f1e0ff */
[----:B------:R-:W-:-:S02]  /*3be20*/  IADD3.X R207, P4, PT, R174, R167, RZ, P4, !PT ;  /* 0x000000a7aecf7210 */ /* 0x000fc4000279e4ff */
[----:B------:R-:W-:Y:S02]  /*3be30*/  IADD3.X R67, P3, PT, RZ, R124, RZ, P3, !PT ;  /* 0x0000007cff437210 */ /* 0x000fe40001f7e4ff */
[----:B------:R-:W-:Y:S02]  /*3be40*/  IADD3.X R193, PT, PT, RZ, RZ, R193, P6, P5 ;  /* 0x000000ffffc17210 */ /* 0x000fe400037ea4c1 */
[----:B------:R-:W-:Y:S02]  /*3be50*/  IADD3.X RZ, P2, PT, R205, R97, RZ, P2, !PT ;  /* 0x00000061cdff7210 */ /* 0x000fe4000175e4ff */
        /* <DEDUP_REMOVED lines=10> */
[----:B------:R-:W-:Y:S01]  /*3bf00*/  IADD3.X R189, PT, PT, RZ, RZ, R189, P5, P6 ;  /* 0x000000ffffbd7210 */ /* 0x000fe20002fec4bd */
[----:B------:R-:W-:Y:S01]  /*3bf10*/  IMAD.WIDE.U32 R136, R62, 0x434bacd7, R206 ;  /* 0x434bacd73e887825 */ /* 0x000fe200078e00ce */
[----:B------:R-:W-:-:S02]  /*3bf20*/  IADD3 R124, P6, PT, R67, R124, RZ ;  /* 0x0000007c437c7210 */ /* 0x000fc40007fde0ff */
[----:B------:R-:W-:Y:S01]  /*3bf30*/  IADD3.X RZ, P4, PT, R73, R111, RZ, P4, !PT ;  /* 0x0000006f49ff7210 */ /* 0x000fe2000279e4ff */
[----:B------:R-:W-:Y:S01]  /*3bf40*/  IMAD.IADD R70, R137, 0x1, R70 ;  /* 0x0000000189467824 */ /* 0x000fe200078e0246 */
[----:B------:R-:W-:Y:S01]  /*3bf50*/  IADD3 RZ, P2, PT, R206, R210, RZ ;  /* 0x000000d2ceff7210 */ /* 0x000fe20007f5e0ff */
[----:B------:R-:W-:Y:S01]  /*3bf60*/  IMAD.WIDE.U32 R72, R33, R198, R172 ;  /* 0x000000c621487225 */ /* 0x000fe200078e00ac */
[----:B------:R-:W-:Y:S02]  /*3bf70*/  IADD3.X R125, P6, PT, R164, R69, RZ, P6, !PT ;  /* 0x00000045a47d7210 */ /* 0x000fe400037de4ff */
[----:B------:R-:W-:Y:S01]  /*3bf80*/  IADD3.X R69, P4, PT, RZ, R158, RZ, P4, !PT ;  /* 0x0000009eff457210 */ /* 0x000fe2000279e4ff */
[----:B------:R-:W-:Y:S01]  /*3bf90*/  IMAD.IADD R73, R73, 0x1, R162 ;  /* 0x0000000149497824 */ /* 0x000fe200078e02a2 */
[----:B------:R-:W-:Y:S01]  /*3bfa0*/  IADD3 R136, P5, PT, R63, R136, RZ ;  /* 0x000000883f887210 */ /* 0x000fe20007fbe0ff */
[----:B------:R-:W-:Y:S01]  /*3bfb0*/  IMAD.WIDE.U32 R110, R33, R202, R54 ;  /* 0x000000ca216e7225 */ /* 0x000fe200078e0036 */
[----:B------:R-:W-:-:S02]  /*3bfc0*/  IADD3.X RZ, P2, PT, R207, R99, RZ, P2, !PT ;  /* 0x00000063cfff7210 */ /* 0x000fc4000175e4ff */
[----:B------:R-:W-:Y:S01]  /*3bfd0*/  IADD3.X R69, P6, PT, RZ, R69, RZ, P6, !PT ;  /* 0x00000045ff457210 */ /* 0x000fe200037de4ff */
[----:B------:R-:W-:Y:S01]  /*3bfe0*/  IMAD.IADD R88, R111, 0x1, R88 ;  /* 0x000000016f587824 */ /* 0x000fe200078e0258 */
[----:B------:R-:W-:Y:S02]  /*3bff0*/  IADD3.X R137, P5, PT, R70, R189, RZ, P5, !PT ;  /* 0x000000bd46897210 */ /* 0x000fe40002fbe4ff */
[----:B------:R-:W-:Y:S02]  /*3c000*/  IADD3.X R183, P2, PT, RZ, R184, RZ, P2, !PT ;  /* 0x000000b8ffb77210 */ /* 0x000fe4000175e4ff */
[----:B------:R-:W-:Y:S02]  /*3c010*/  IADD3 RZ, P3, PT, R172, R94, RZ ;  /* 0x0000005eacff7210 */ /* 0x000fe40007f7e0ff */
[----:B------:R-:W-:Y:S02]  /*3c020*/  IADD3.X R32, PT, PT, RZ, RZ, R159, P6, P4 ;  /* 0x000000ffff207210 */ /* 0x000fe400037e849f */
[----:B------:R-:W-:-:S02]  /*3c030*/  IADD3.X R183, P6, PT, RZ, R183, RZ, P5, !PT ;  /* 0x000000b7ffb77210 */ /* 0x000fc40002fde4ff */
[----:B------:R-:W-:Y:S02]  /*3c040*/  IADD3.X RZ, P3, PT, R173, R129, RZ, P3, !PT ;  /* 0x00000081adff7210 */ /* 0x000fe40001f7e4ff */
[----:B------:R-:W-:Y:S02]  /*3c050*/  IADD3 RZ, P5, PT, RZ, R72, RZ ;  /* 0x00000048ffff7210 */ /* 0x000fe40007fbe0ff */
[----:B------:R-:W-:Y:S02]  /*3c060*/  IADD3.X R63, P3, PT, RZ, R160, RZ, P3, !PT ;  /* 0x000000a0ff3f7210 */ /* 0x000fe40001f7e4ff */
[----:B------:R-:W-:Y:S02]  /*3c070*/  IADD3.X RZ, P5, PT, RZ, R73, RZ, P5, !PT ;  /* 0x00000049ffff7210 */ /* 0x000fe40002fbe4ff */
[----:B------:R-:W-:Y:S02]  /*3c080*/  IADD3 RZ, P4, PT, R54, R100, RZ ;  /* 0x0000006436ff7210 */ /* 0x000fe40007f9e0ff */
[----:B------:R-:W-:-:S02]  /*3c090*/  IADD3.X R184, PT, PT, RZ, RZ, R185, P6, P2 ;  /* 0x000000ffffb87210 */ /* 0x000fc400037e44b9 */
[----:B------:R-:W-:Y:S02]  /*3c0a0*/  IADD3 RZ, P2, PT, R124, R208, RZ ;  /* 0x000000d07cff7210 */ /* 0x000fe40007f5e0ff */
[----:B------:R-:W-:Y:S02]  /*3c0b0*/  IADD3.X R63, P5, PT, RZ, R63, RZ, P5, !PT ;  /* 0x0000003fff3f7210 */ /* 0x000fe40002fbe4ff */
[----:B------:R-:W-:Y:S01]  /*3c0c0*/  IADD3.X RZ, P4, PT, R55, R131, RZ, P4, !PT ;  /* 0x0000008337ff7210 */ /* 0x000fe2000279e4ff */
[----:B------:R-:W-:Y:S01]  /*3c0d0*/  IMAD R55, R73, -0x30003, RZ ;  /* 0xfffcfffd49377824 */ /* 0x000fe200078e02ff */
[----:B------:R-:W-:Y:S01]  /*3c0e0*/  IADD3.X RZ, P2, PT, R125, R71, RZ, P2, !PT ;  /* 0x000000477dff7210 */ /* 0x000fe2000175e4ff */
[----:B------:R-:W-:Y:S01]  /*3c0f0*/  IMAD.WIDE.U32 R124, R62, 0x397fe69a, R124 ;  /* 0x397fe69a3e7c7825 */ /* 0x000fe200078e007c */
[----:B------:R-:W-:Y:S02]  /*3c100*/  IADD3.X R161, PT, PT, RZ, RZ, R161, P5, P3 ;  /* 0x000000ffffa17210 */ /* 0x000fe40002fe64a1 */
[----:B------:R-:W-:Y:S01]  /*3c110*/  IADD3.X R67, P1, PT, RZ, RZ, RZ, P1, !PT ;  /* 0x000000ffff437210 */ /* 0x000fe20000f3e4ff */
[C---:B------:R-:W-:Y:S01]  /*3c120*/  IMAD R93, R72.reuse, -0x760c0004, R55 ;  /* 0x89f3fffc485d7824 */ /* 0x040fe200078e0237 */
[----:B------:R-:W-:Y:S01]  /*3c130*/  IADD3.X R70, P0, PT, RZ, RZ, RZ, P0, !PT ;  /* 0x000000ffff467210 */ /* 0x000fe2000071e4ff */
[----:B------:R-:W-:Y:S01]  /*3c140*/  IMAD.IADD R107, R125, 0x1, R68 ;  /* 0x000000017d6b7824 */ /* 0x000fe200078e0244 */
[----:B------:R-:W-:Y:S01]  /*3c150*/  IADD3 R54, P3, PT, R63, R110, RZ ;  /* 0x0000006e3f367210 */ /* 0x000fe20007f7e0ff */
[----:B------:R-:W-:Y:S01]  /*3c160*/  IMAD.WIDE.U32 R62, R72, -0x30003, RZ ;  /* 0xfffcfffd483e7825 */ /* 0x000fe200078e00ff */
[----:B------:R-:W-:-:S02]  /*3c170*/  IADD3 R70, P6, PT, R70, R67, RZ ;  /* 0x0000004346467210 */ /* 0x000fc40007fde0ff */
[----:B------:R-:W-:Y:S01]  /*3c180*/  IADD3.X R55, P3, PT, R88, R161, RZ, P3, !PT ;  /* 0x000000a158377210 */ /* 0x000fe20001f7e4ff */
[----:B------:R-:W-:Y:S01]  /*3c190*/  IMAD.IADD R93, R63, 0x1, R93 ;  /* 0x000000013f5d7824 */ /* 0x000fe200078e025d */
[----:B------:R-:W-:Y:S01]  /*3c1a0*/  IADD3.X R67, P4, PT, RZ, R126, RZ, P4, !PT ;  /* 0x0000007eff437210 */ /* 0x000fe2000279e4ff */
[----:B------:R-:W-:Y:S01]  /*3c1b0*/  IMAD.X R97, RZ, RZ, RZ, P1 ;  /* 0x000000ffff617224 */ /* 0x000fe200008e06ff */
[----:B------:R-:W-:Y:S01]  /*3c1c0*/  IADD3 R63, P1, PT, R69, R70, RZ ;  /* 0x00000046453f7210 */ /* 0x000fe20007f3e0ff */
[----:B------:R-:W-:Y:S01]  /*3c1d0*/  IMAD.WIDE.U32 R68, R93, -0xc7aed41, RZ ;  /* 0xf38512bf5d447825 */ /* 0x000fe200078e00ff */
[----:B------:R-:W-:Y:S02]  /*3c1e0*/  IADD3.X R67, P3, PT, RZ, R67, RZ, P3, !PT ;  /* 0x00000043ff437210 */ /* 0x000fe40001f7e4ff */
[----:B------:R-:W-:Y:S01]  /*3c1f0*/  IADD3.X R97, PT, PT, R97, RZ, RZ, P6, P0 ;  /* 0x000000ff61617210 */ /* 0x000fe200037e04ff */
[----:B------:R-:W-:Y:S01]  /*3c200*/  IMAD.WIDE.U32 R174, R93, -0x5555, RZ ;  /* 0xffffaaab5dae7825 */ /* 0x000fe200078e00ff */
[----:B------:R-:W-:-:S02]  /*3c210*/  IADD3.X R76, PT, PT, RZ, RZ, R127, P3, P4 ;  /* 0x000000ffff4c7210 */ /* 0x000fc40001fe847f */
[----:B------:R-:W-:Y:S01]  /*3c220*/  IADD3 RZ, P5, PT, R132, R148, RZ ;  /* 0x0000009484ff7210 */ /* 0x000fe20007fbe0ff */
[----:B------:R-:W-:Y:S01]  /*3c230*/  IMAD.WIDE.U32 R170, R93, -0x4eac0001, RZ ;  /* 0xb153ffff5daa7825 */ /* 0x000fe200078e00ff */
[----:B------:R-:W-:Y:S02]  /*3c240*/  IADD3.X R100, P2, PT, RZ, R142, RZ, P2, !PT ;  /* 0x0000008eff647210 */ /* 0x000fe4000175e4ff */
[----:B------:R-:W-:Y:S01]  /*3c250*/  IADD3.X RZ, P5, PT, R133, R46, RZ, P5, !PT ;  /* 0x0000002e85ff7210 */ /* 0x000fe20002fbe4ff */
[----:B------:R-:W-:Y:S01]  /*3c260*/  IMAD.WIDE.U32 R162, R93, -0x94f09dc, RZ ;  /* 0xf6b0f6245da27825 */ /* 0x000fe200078e00ff */
[----:B------:R-:W-:-:S03]  /*3c270*/  IADD3.X R32, P1, PT, R32, R97, RZ, P1, !PT ;  /* 0x0000006120207210 */ /* 0x000fc60000f3e4ff */
[----:B------:R-:W-:-:S04]  /*3c280*/  IMAD.WIDE.U32 R128, R93, 0x397fe69a, RZ ;  /* 0x397fe69a5d807825 */ /* 0x000fc800078e00ff */
[----:B------:R-:W-:-:S04]  /*3c290*/  IMAD.WIDE.U32 R68, P4, R62, 0x64774b84, R68 ;  /* 0x64774b843e447825 */ /* 0x000fc80007880044 */
[----:B------:R-:W-:Y:S02]  /*3c2a0*/  IMAD.X R111, RZ, RZ, RZ, P4 ;  /* 0x000000ffff6f7224 */ /* 0x000fe400020e06ff */
[----:B------:R-:W-:-:S04]  /*3c2b0*/  IMAD.WIDE.U32 R174, P0, R62, -0x46010001, R174 ;  /* 0xb9feffff3eae7825 */ /* 0x000fc800078000ae */
[----:B------:R-:W-:-:S04]  /*3c2c0*/  IMAD.WIDE.U32 R126, R62, -0x5555, RZ ;  /* 0xffffaaab3e7e7825 */ /* 0x000fc800078e00ff */
[----:B------:R-:W-:-:S04]  /*3c2d0*/  IMAD.WIDE.U32 R170, P6, R62, 0x1eabfffe, R170 ;  /* 0x1eabfffe3eaa7825 */ /* 0x000fc800078c00aa */
        /* <DEDUP_REMOVED lines=9> */
[----:B------:R-:W-:Y:S01]  /*3c370*/  IMAD.X R165, RZ, RZ, RZ, P6 ;  /* 0x000000ffffa57224 */ /* 0x000fe200030e06ff */
[----:B------:R-:W-:Y:S01]  /*3c380*/  IADD3.X RZ, P0, PT, R73, R103, RZ, P0, !PT ;  /* 0x0000006749ff7210 */ /* 0x000fe2000071e4ff */
[----:B------:R-:W-:-:S04]  /*3c390*/  IMAD.WIDE.U32 R126, R62, -0xc7aed41, RZ ;  /* 0xf38512bf3e7e7825 */ /* 0x000fc800078e00ff */
[----:B------:R-:W-:Y:S02]  /*3c3a0*/  IMAD.MOV.U32 R164, RZ, RZ, R171 ;  /* 0x000000ffffa47224 */ /* 0x000fe400078e00ab */
[----:B------:R-:W-:-:S04]  /*3c3b0*/  IMAD.WIDE.U32 R70, R93, 0x434bacd7, RZ ;  /* 0x434bacd75d467825 */ /* 0x000fc800078e00ff */
[----:B------:R-:W-:-:S04]  /*3c3c0*/  IMAD.WIDE.U32 R160, R62, -0x94f09dc, RZ ;  /* 0xf6b0f6243ea07825 */ /* 0x000fc800078e00ff */
        /* <DEDUP_REMOVED lines=10> */
[----:B------:R-:W-:-:S03]  /*3c470*/  IADD3 R182, P4, PT, R183, R124, RZ ;  /* 0x0000007cb7b67210 */ /* 0x000fc60007f9e0ff */
[----:B------:R-:W-:Y:S01]  /*3c480*/  IMAD.WIDE.U32 R132, R33, R200, R132 ;  /* 0x000000c821847225 */ /* 0x000fe200078e0084 */
[----:B------:R-:W-:-:S03]  /*3c490*/  IADD3.X R183, P4, PT, R107, R184, RZ, P4, !PT ;  /* 0x000000b86bb77210 */ /* 0x000fc6000279e4ff */
[----:B------:R-:W-:Y:S01]  /*3c4a0*/  IMAD.WIDE.U32.X R158, R93, 0x6730d2a0, R158, P3 ;  /* 0x6730d2a05d9e7825 */ /* 0x000fe200018e049e */
[----:B------:R-:W-:Y:S02]  /*3c4b0*/  IADD3 R87, P3, PT, R70, R131, RZ ;  /* 0x0000008346577210 */ /* 0x000fe40007f7e0ff */
[----:B------:R-:W-:Y:S01]  /*3c4c0*/  IADD3.X R100, P4, PT, RZ, R100, RZ, P4, !PT ;  /* 0x00000064ff647210 */ /* 0x000fe2000279e4ff */
[----:B------:R-:W-:Y:S01]  /*3c4d0*/  IMAD.X R125, RZ, RZ, RZ, P6 ;  /* 0x000000ffff7d7224 */ /* 0x000fe200030e06ff */
[----:B------:R-:W-:Y:S01]  /*3c4e0*/  IADD3 R132, P6, PT, R67, R132, RZ ;  /* 0x0000008443847210 */ /* 0x000fe20007fde0ff */
[----:B------:R-:W-:Y:S01]  /*3c4f0*/  IMAD.WIDE.U32 R148, R62, 0x397fe69a, RZ ;  /* 0x397fe69a3e947825 */ /* 0x000fe200078e00ff */
[----:B------:R-:W-:Y:S02]  /*3c500*/  IADD3.X R67, PT, PT, RZ, RZ, R143, P4, P2 ;  /* 0x000000ffff437210 */ /* 0x000fe400027e448f */
[----:B------:R-:W-:Y:S01]  /*3c510*/  IADD3 RZ, P2, PT, R136, R156, RZ ;  /* 0x0000009c88ff7210 */ /* 0x000fe20007f5e0ff */
[----:B------:R-:W-:-:S02]  /*3c520*/  IMAD.MOV.U32 R124, RZ, RZ, R71 ;  /* 0x000000ffff7c7224 */ /* 0x000fc400078e0047 */
[----:B------:R-:W-:Y:S01]  /*3c530*/  IMAD.IADD R69, R133, 0x1, R118 ;  /* 0x0000000185457824 */ /* 0x000fe200078e0276 */
[----:B------:R-:W-:Y:S01]  /*3c540*/  IADD3.X RZ, P2, PT, R137, R101, RZ, P2, !PT ;  /* 0x0000006589ff7210 */ /* 0x000fe2000175e4ff */
[----:B------:R-:W-:Y:S01]  /*3c550*/  IMAD.WIDE.U32.X R124, R93, 0x4b1ba7b6, R124, P3 ;  /* 0x4b1ba7b65d7c7825 */ /* 0x000fe200018e047c */
[----:B------:R-:W-:Y:S02]  /*3c560*/  IADD3 R46, P3, PT, R128, R149, RZ ;  /* 0x00000095802e7210 */ /* 0x000fe40007f7e0ff */
[----:B------:R-:W-:Y:S01]  /*3c570*/  IADD3.X R133, P6, PT, R69, R76, RZ, P6, !PT ;  /* 0x0000004c45857210 */ /* 0x000fe200037de4ff */
[----:B------:R-:W-:Y:S01]  /*3c580*/  IMAD.MOV.U32 R180, RZ, RZ, R129 ;  /* 0x000000ffffb47224 */ /* 0x000fe200078e0081 */
[----:B------:R-:W-:Y:S01]  /*3c590*/  IADD3.X R69, P5, PT, RZ, R146, RZ, P5, !PT ;  /* 0x00000092ff457210 */ /* 0x000fe20002fbe4ff */
[----:B------:R-:W-:Y:S01]  /*3c5a0*/  IMAD.WIDE.U32 R142, R62, -0x5555, R72 ;  /* 0xffffaaab3e8e7825 */ /* 0x000fe200078e0048 */
[----:B------:R-:W-:Y:S02]  /*3c5b0*/  IADD3.X R71, P2, PT, RZ, R154, RZ, P2, !PT ;  /* 0x0000009aff477210 */ /* 0x000fe4000175e4ff */
[----:B------:R-:W-:Y:S01]  /*3c5c0*/  IADD3.X R69, P6, PT, RZ, R69, RZ, P6, !PT ;  /* 0x00000045ff457210 */ /* 0x000fe200037de4ff */
[----:B------:R-:W-:Y:S01]  /*3c5d0*/  IMAD.WIDE.U32.X R180, R93, 0x1a0111ea, R180, P3 ;  /* 0x1a0111ea5db47825 */ /* 0x000fe200018e04b4 */
[----:B------:R-:W-:-:S02]  /*3c5e0*/  IADD3 RZ, P3, PT, R54, R166, RZ ;  /* 0x000000a636ff7210 */ /* 0x000fc40007f7e0ff */
        /* <DEDUP_REMOVED lines=12> */
[----:B------:R-:W-:Y:S01]  /*3c6b0*/  IADD3.X R71, P6, PT, RZ, R71, RZ, P5, !PT ;  /* 0x00000047ff477210 */ /* 0x000fe20002fde4ff */
[----:B------:R-:W-:Y:S01]  /*3c6c0*/  IMAD.WIDE.U32 R72, R33, R49, R182 ;  /* 0x0000003121487225 */ /* 0x000fe200078e00b6 */
[----:B------:R-:W-:Y:S02]  /*3c6d0*/  IADD3.X R55, P4, PT, RZ, R69, RZ, P4, !PT ;  /* 0x00000045ff377210 */ /* 0x000fe4000279e4ff */
[----:B------:R-:W-:Y:S01]  /*3c6e0*/  IADD3.X R155, PT, PT, RZ, RZ, R155, P6, P2 ;  /* 0x000000ffff9b7210 */ /* 0x000fe200037e449b */
[----:B------:R-:W-:Y:S01]  /*3c6f0*/  IMAD.IADD R152, R73, 0x1, R152 ;  /* 0x0000000149987824 */ /* 0x000fe200078e0298 */
[----:B------:R-:W-:Y:S02]  /*3c700*/  IADD3 R54, P6, PT, R55, R54, RZ ;  /* 0x0000003637367210 */ /* 0x000fe40007fde0ff */
[----:B------:R-:W-:-:S02]  /*3c710*/  IADD3.X R173, PT, PT, RZ, RZ, R173, P4, P0 ;  /* 0x000000ffffad7210 */ /* 0x000fc400027e04ad */
[----:B------:R-:W-:Y:S02]  /*3c720*/  IADD3 RZ, P5, PT, R132, R160, RZ ;  /* 0x000000a084ff7210 */ /* 0x000fe40007fbe0ff */
[----:B------:R-:W-:Y:S02]  /*3c730*/  IADD3 RZ, P2, PT, R182, R150, RZ ;  /* 0x00000096b6ff7210 */ /* 0x000fe40007f5e0ff */
[----:B------:R-:W-:Y:S02]  /*3c740*/  IADD3.X R55, P6, PT, R170, R173, RZ, P6, !PT ;  /* 0x000000adaa377210 */ /* 0x000fe400037de4ff */
[----:B------:R-:W-:Y:S02]  /*3c750*/  IADD3.X R69, P0, PT, RZ, R164, RZ, P3, !PT ;  /* 0x000000a4ff457210 */ /* 0x000fe40001f1e4ff */
[----:B------:R-:W-:Y:S01]  /*3c760*/  IADD3.X RZ, P5, PT, R133, R99, RZ, P5, !PT ;  /* 0x0000006385ff7210 */ /* 0x000fe20002fbe4ff */
[----:B------:R-:W-:Y:S01]  /*3c770*/  IMAD.WIDE.U32 R132, R62, -0x94f09dc, R132 ;  /* 0xf6b0f6243e847825 */ /* 0x000fe200078e0084 */
[----:B------:R-:W-:-:S02]  /*3c780*/  IADD3.X RZ, P2, PT, R183, R121, RZ, P2, !PT ;  /* 0x00000079b7ff7210 */ /* 0x000fc4000175e4ff */
[----:B------:R-:W-:Y:S01]  /*3c790*/  IADD3 R72, P3, PT, R71, R72, RZ ;  /* 0x0000004847487210 */ /* 0x000fe20007f7e0ff */
[----:B------:R-:W-:Y:S01]  /*3c7a0*/  IMAD.IADD R162, R133, 0x1, R162 ;  /* 0x0000000185a27824 */ /* 0x000fe200078e02a2 */
[----:B------:R-:W-:Y:S02]  /*3c7b0*/  IADD3.X R69, P6, PT, RZ, R69, RZ, P6, !PT ;  /* 0x00000045ff457210 */ /* 0x000fe400037de4ff */
[----:B------:R-:W-:Y:S02]  /*3c7c0*/  IADD3.X R73, P3, PT, R152, R155, RZ, P3, !PT ;  /* 0x0000009b98497210 */ /* 0x000fe40001f7e4ff */
[----:B------:R-:W-:Y:S02]  /*3c7d0*/  IADD3.X R165, PT, PT, RZ, RZ, R165, P6, P0 ;  /* 0x000000ffffa57210 */ /* 0x000fe400037e04a5 */
[----:B------:R-:W-:Y:S02]  /*3c7e0*/  IADD3.X R71, P2, PT, RZ, R138, RZ, P2, !PT ;  /* 0x0000008aff477210 */ /* 0x000fe4000175e4ff */
[----:B------:R-:W-:-:S02]  /*3c7f0*/  IADD3 R132, P0, PT, R69, R132, RZ ;  /* 0x0000008445847210 */ /* 0x000fc40007f1e0ff */
[----:B------:R-:W-:Y:S02]  /*3c800*/  IADD3 RZ, P4, PT, R166, R126, RZ ;  /* 0x0000007ea6ff7210 */ /* 0x000fe40007f9e0ff */
        /* <DEDUP_REMOVED lines=23> */
[----:B------:R-:W-:Y:S01]  /*3c980*/  IADD3 RZ, P2, PT, R72, R130, RZ ;  /* 0x0000008248ff7210 */ /* 0x000fe20007f5e0ff */
[----:B------:R-:W-:Y:S01]  /*3c990*/  IMAD.IADD R70, R33, 0x1, R70 ;  /* 0x0000000121467824 */ /* 0x000fe200078e0246 */
[----:B------:R-:W-:Y:S02]  /*3c9a0*/  IADD3.X RZ, P5, PT, R55, R95, RZ, P5, !PT ;  /* 0x0000005f37ff7210 */ /* 0x000fe40002fbe4ff */
[----:B------:R-:W-:Y:S02]  /*3c9b0*/  IADD3.X R95, P4, PT, R134, R139, RZ, P4, !PT ;  /* 0x0000008b865f7210 */ /* 0x000fe4000279e4ff */
        /* <DEDUP_REMOVED lines=8> */
[----:B------:R-:W-:Y:S01]  /*3ca40*/  IMAD.MOV.U32 R122, RZ, RZ, R72 ;  /* 0x000000ffff7a7224 */ /* 0x000fe200078e0048 */
[----:B------:R-:W-:Y:S01]  /*3ca50*/  IADD3.X R93, PT, PT, RZ, RZ, R61, P4, P0 ;  /* 0x000000ffff5d7210 */ /* 0x000fe200027e043d */
[----:B------:R-:W-:Y:S01]  /*3ca60*/  IMAD R71, R123, -0x30003, RZ ;  /* 0xfffcfffd7b477824 */ /* 0x000fe200078e02ff */
[----:B------:R-:W-:Y:S01]  /*3ca70*/  IADD3.X R55, P4, PT, RZ, R60, RZ, P3, !PT ;  /* 0x0000003cff377210 */ /* 0x000fe20001f9e4ff */
[----:B------:R-:W-:Y:S01]  /*3ca80*/  IMAD.WIDE.U32 R60, R62, 0x397fe69a, R94 ;  /* 0x397fe69a3e3c7825 */ /* 0x000fe200078e005e */
[----:B------:R-:W-:Y:S02]  /*3ca90*/  IADD3.X R70, P1, PT, RZ, RZ, RZ, P1, !PT ;  /* 0x000000ffff467210 */ /* 0x000fe40000f3e4ff */
[----:B------:R-:W-:Y:S01]  /*3caa0*/  IADD3.X R63, P6, PT, RZ, RZ, RZ, P6, !PT ;  /* 0x000000ffff3f7210 */ /* 0x000fe200037de4ff */
[----:B------:R-:W-:Y:S01]  /*3cab0*/  IMAD.IADD R128, R61, 0x1, R128 ;  /* 0x000000013d807824 */ /* 0x000fe200078e0280 */
[----:B------:R-:W-:Y:S01]  /*3cac0*/  IADD3.X R125, PT, PT, RZ, RZ, R125, P4, P2 ;  /* 0x000000ffff7d7210 */ /* 0x000fe200027e447d */
[----:B------:R-:W-:Y:S01]  /*3cad0*/  IMAD R71, R72, -0x760c0004, R71 ;  /* 0x89f3fffc48477824 */ /* 0x000fe200078e0247 */
[----:B------:R-:W-:-:S02]  /*3cae0*/  IADD3 RZ, P2, PT, RZ, R72, RZ ;  /* 0x00000048ffff7210 */ /* 0x000fc40007f5e0ff */
[----:B------:R-:W-:Y:S01]  /*3caf0*/  IADD3 R54, P3, PT, R63, R70, RZ ;  /* 0x000000463f367210 */ /* 0x000fe20007f7e0ff */
[----:B------:R-:W-:Y:S01]  /*3cb00*/  IMAD.X R70, RZ, RZ, RZ, P1 ;  /* 0x000000ffff467224 */ /* 0x000fe200008e06ff */
[----:B------:R-:W-:Y:S02]  /*3cb10*/  IADD3.X R63, P5, PT, RZ, R78, RZ, P5, !PT ;  /* 0x0000004eff3f7210 */ /* 0x000fe40002fbe4ff */
[----:B------:R-:W-:Y:S02]  /*3cb20*/  IADD3.X RZ, P4, PT, RZ, R123, RZ, P2, !PT ;  /* 0x0000007bffff7210 */ /* 0x000fe4000179e4ff */
[----:B------:R-:W-:Y:S02]  /*3cb30*/  IADD3 RZ, P0, PT, R132, R90, RZ ;  /* 0x0000005a84ff7210 */ /* 0x000fe40007f1e0ff */
[----:B------:R-:W-:Y:S02]  /*3cb40*/  IADD3.X R63, P4, PT, RZ, R63, RZ, P4, !PT ;  /* 0x0000003fff3f7210 */ /* 0x000fe4000279e4ff */
[----:B------:R-:W-:-:S02]  /*3cb50*/  IADD3 RZ, P1, PT, R94, R148, RZ ;  /* 0x000000945eff7210 */ /* 0x000fc40007f3e0ff */
[----:B------:R-:W-:Y:S02]  /*3cb60*/  IADD3.X R79, PT, PT, RZ, RZ, R79, P4, P5 ;  /* 0x000000ffff4f7210 */ /* 0x000fe400027ea44f */
[----:B------:R-:W-:Y:S02]  /*3cb70*/  IADD3 RZ, P4, PT, R68, R52, RZ ;  /* 0x0000003444ff7210 */ /* 0x000fe40007f9e0ff */
[----:B------:R-:W-:Y:S01]  /*3cb80*/  IADD3.X RZ, P0, PT, R133, R85, RZ, P0, !PT ;  /* 0x0000005585ff7210 */ /* 0x000fe2000071e4ff */
[----:B------:R-:W-:Y:S01]  /*3cb90*/  IMAD.WIDE.U32 R132, R30, R202, R132 ;  /* 0x000000ca1e847225 */ /* 0x000fe200078e0084 */
[----:B------:R-:W-:Y:S02]  /*3cba0*/  IADD3.X RZ, P2, PT, R95, R46, RZ, P1, !PT ;  /* 0x0000002e5fff7210 */ /* 0x000fe40000f5e4ff */
[----:B------:R-:W-:Y:S01]  /*3cbb0*/  IADD3.X R52, PT, PT, R70, RZ, RZ, P3, P6 ;  /* 0x000000ff46347210 */ /* 0x000fe20001fec4ff */
[----:B------:R-:W-:Y:S01]  /*3cbc0*/  IMAD.IADD R116, R133, 0x1, R116 ;  /* 0x0000000185747824 */ /* 0x000fe200078e0274 */
[----:B------:R-:W-:Y:S01]  /*3cbd0*/  IADD3 R46, P5, PT, R67, R54, RZ ;  /* 0x00000036432e7210 */ /* 0x000fe20007fbe0ff */
[----:B------:R-:W-:Y:S01]  /*3cbe0*/  IMAD.WIDE.U32 R94, R30, R200, R68 ;  /* 0x000000c81e5e7225 */ /* 0x000fe200078e0044 */
[----:B------:R-:W-:-:S02]  /*3cbf0*/  IADD3 R60, P3, PT, R55, R60, RZ ;  /* 0x0000003c373c7210 */ /* 0x000fc40007f7e0ff */
[----:B------:R-:W-:Y:S01]  /*3cc00*/  IADD3 R62, P1, PT, R63, R132, RZ ;  /* 0x000000843f3e7210 */ /* 0x000fe20007f3e0ff */
[----:B------:R-:W-:Y:S01]  /*3cc10*/  IMAD.WIDE.U32 R54, R72, -0x30003, RZ ;  /* 0xfffcfffd48367825 */ /* 0x000fe200078e00ff */
[----:B------:R-:W-:Y:S02]  /*3cc20*/  IADD3.X R61, P3, PT, R128, R125, RZ, P3, !PT ;  /* 0x0000007d803d7210 */ /* 0x000fe40001f7e4ff */
[----:B------:R-:W-:Y:S01]  /*3cc30*/  IADD3.X R87, P2, PT, RZ, R180, RZ, P2, !PT ;  /* 0x000000b4ff577210 */ /* 0x000fe2000175e4ff */
[----:B------:R-:W-:Y:S01]  /*3cc40*/  IMAD.IADD R55, R55, 0x1, R71 ;  /* 0x0000000137377824 */ /* 0x000fe200078e0247 */
[----:B------:R-:W-:Y:S01]  /*3cc50*/  IADD3.X R63, P6, PT, R116, R79, RZ, P1, !PT ;  /* 0x0000004f743f7210 */ /* 0x000fe20000fde4ff */
[----:B------:R-:W-:Y:S01]  /*3cc60*/  IMAD.WIDE.U32 R100, R54, -0x4eac0001, RZ ;  /* 0xb153ffff36647825 */ /* 0x000fe200078e00ff */
[----:B------:R-:W-:Y:S02]  /*3cc70*/  IADD3.X RZ, P1, PT, R69, R89, RZ, P4, !PT ;  /* 0x0000005945ff7210 */ /* 0x000fe4000273e4ff */
[----:B------:R-:W-:Y:S01]  /*3cc80*/  IADD3.X R87, P3, PT, RZ, R87, RZ, P3, !PT ;  /* 0x00000057ff577210 */ /* 0x000fe20001f7e4ff */
[----:B------:R-:W-:Y:S01]  /*3cc90*/  IMAD.WIDE.U32 R90, R55, -0x94f09dc, RZ ;  /* 0xf6b0f624375a7825 */ /* 0x000fe200078e00ff */
[----:B------:R-:W-:-:S02]  /*3cca0*/  IADD3.X R67, P4, PT, RZ, R112, RZ, P0, !PT ;  /* 0x00000070ff437210 */ /* 0x000fc4000079e4ff */
[----:B------:R-:W-:Y:S01]  /*3ccb0*/  IADD3.X R180, PT, PT, RZ, RZ, R181, P3, P2 ;  /* 0x000000ffffb47210 */ /* 0x000fe20001fe44b5 */
[----:B------:R-:W-:Y:S01]  /*3ccc0*/  IMAD.WIDE.U32 R118, R55, -0x4eac0001, RZ ;  /* 0xb153ffff37767825 */ /* 0x000fe200078e00ff */
[----:B------:R-:W-:Y:S02]  /*3ccd0*/  IADD3.X R67, P6, PT, RZ, R67, RZ, P6, !PT ;  /* 0x00000043ff437210 */ /* 0x000fe400037de4ff */
[----:B------:R-:W-:Y:S01]  /*3cce0*/  IADD3.X R93, P0, PT, R93, R52, RZ, P5, !PT ;  /* 0x000000345d5d7210 */ /* 0x000fe20002f1e4ff */
        /* <DEDUP_REMOVED lines=9> */
[----:B------:R-:W-:-:S04]  /*3cd80*/  IMAD.WIDE.U32 R124, P4, R54, -0x46010001, R124 ;  /* 0xb9feffff367c7825 */ /* 0x000fc8000788007c */
[----:B------:R-:W-:Y:S02]  /*3cd90*/  IMAD.IADD R52, R95, 0x1, R98 ;  /* 0x000000015f347824 */ /* 0x000fe400078e0262 */
        /* <DEDUP_REMOVED lines=11> */
[----:B------:R-:W-:-:S04]  /*3ce50*/  IMAD.WIDE.U32 R112, R54, -0xc7aed41, RZ ;  /* 0xf38512bf36707825 */ /* 0x000fc800078e00ff */
[----:B------:R-:W-:Y:S02]  /*3ce60*/  IMAD.MOV.U32 R116, RZ, RZ, R119 ;  /* 0x000000ffff747224 */ /* 0x000fe400078e0077 */
[----:B------:R-:W-:Y:S01]  /*3ce70*/  IMAD.X R99, RZ, RZ, RZ, P4 ;  /* 0x000000ffff637224 */ /* 0x000fe200020e06ff */
[----:B------:R-:W-:Y:S01]  /*3ce80*/  IADD3 R107, P4, PT, R90, R127, RZ ;  /* 0x0000007f5a6b7210 */ /* 0x000fe20007f9e0ff */
[----:B------:R-:W-:Y:S01]  /*3ce90*/  IMAD.WIDE.U32.X R116, R55, 0x1eabfffe, R116, P2 ;  /* 0x1eabfffe37747825 */ /* 0x000fe200010e0474 */
[----:B------:R-:W-:-:S03]  /*3cea0*/  IADD3 R109, P2, PT, R78, R113, RZ ;  /* 0x000000714e6d7210 */ /* 0x000fc60007f5e0ff */
[----:B------:R-:W-:Y:S01]  /*3ceb0*/  IMAD.X R131, RZ, RZ, RZ, P5 ;  /* 0x000000ffff837224 */ /* 0x000fe200028e06ff */
[----:B------:R-:W-:Y:S01]  /*3cec0*/  IADD3 RZ, P5, PT, R62, R100, RZ ;  /* 0x000000643eff7210 */ /* 0x000fe20007fbe0ff */
[----:B------:R-:W-:-:S03]  /*3ced0*/  IMAD.WIDE.U32 R88, R54, 0x434bacd7, RZ ;  /* 0x434bacd736587825 */ /* 0x000fc600078e00ff */
[----:B------:R-:W-:Y:S01]  /*3cee0*/  IADD3.X RZ, P5, PT, R63, R103, RZ, P5, !PT ;  /* 0x000000673fff7210 */ /* 0x000fe20002fbe4ff */
[----:B------:R-:W-:-:S04]  /*3cef0*/  IMAD.WIDE.U32 R72, R54, 0x397fe69a, RZ ;  /* 0x397fe69a36487825 */ /* 0x000fc800078e00ff */
[----:B------:R-:W-:Y:S02]  /*3cf00*/  IMAD.MOV.U32 R120, RZ, RZ, R125 ;  /* 0x000000ffff787224 */ /* 0x000fe400078e007d */
[----:B------:R-:W-:Y:S02]  /*3cf10*/  IMAD.MOV.U32 R110, RZ, RZ, R91 ;  /* 0x000000ffff6e7224 */ /* 0x000fe400078e005b */
[----:B------:R-:W-:Y:S02]  /*3cf20*/  IMAD.MOV.U32 R130, RZ, RZ, R79 ;  /* 0x000000ffff827224 */ /* 0x000fe400078e004f */
[----:B------:R-:W-:-:S04]  /*3cf30*/  IMAD.WIDE.U32 R128, R54, -0x5555, R122 ;  /* 0xffffaaab36807825 */ /* 0x000fc800078e007a */
[----:B------:R-:W-:Y:S01]  /*3cf40*/  IMAD.WIDE.U32.X R120, R55, -0x46010001, R120, P6 ;  /* 0xb9feffff37787825 */ /* 0x000fe200030e0478 */
[----:B------:R-:W-:Y:S02]  /*3cf50*/  IADD3 R122, P6, PT, R67, R94, RZ ;  /* 0x0000005e437a7210 */ /* 0x000fe40007fde0ff */
[----:B------:R-:W-:Y:S01]  /*3cf60*/  IADD3.X R67, P5, PT, RZ, R116, RZ, P5, !PT ;  /* 0x00000074ff437210 */ /* 0x000fe20002fbe4ff */
[C---:B------:R-:W-:Y:S01]  /*3cf70*/  IMAD.WIDE.U32.X R110, R55.reuse, 0x6730d2a0, R110, P4 ;  /* 0x6730d2a0376e7825 */ /* 0x040fe200020e046e */
[----:B------:R-:W-:Y:S02]  /*3cf80*/  IADD3 R89, P4, PT, R70, R89, RZ ;  /* 0x0000005946597210 */ /* 0x000fe40007f9e0ff */
[----:B------:R-:W-:Y:S01]  /*3cf90*/  IADD3.X R123, P6, PT, R52, R85, RZ, P6, !PT ;  /* 0x00000055347b7210 */ /* 0x000fe200037de4ff */
[----:B------:R-:W-:Y:S01]  /*3cfa0*/  IMAD.WIDE.U32.X R100, R55, 0x64774b84, R130, P2 ;  /* 0x64774b8437647825 */ /* 0x000fe200010e0482 */
[----:B------:R-:W-:-:S03]  /*3cfb0*/  IADD3 R73, P2, PT, R68, R73, RZ ;  /* 0x0000004944497210 */ /* 0x000fc60007f5e0ff */
[----:B------:R-:W-:Y:S02]  /*3cfc0*/  IMAD.MOV.U32 R98, RZ, RZ, R71 ;  /* 0x000000ffff627224 */ /* 0x000fe400078e0047 */
[----:B------:R-:W-:Y:S02]  /*3cfd0*/  IMAD.MOV.U32 R94, RZ, RZ, R69 ;  /* 0x000000ffff5e7224 */ /* 0x000fe400078e0045 */
        /* <DEDUP_REMOVED lines=21> */
[----:B------:R-:W-:Y:S01]  /*3d130*/  IADD3.X R53, P4, PT, R108, R105, RZ, P4, !PT ;  /* 0x000000696c357210 */ /* 0x000fe2000279e4ff */
[----:B------:R-:W-:Y:S01]  /*3d140*/  IMAD.IADD R106, R63, 0x1, R106 ;  /* 0x000000013f6a7824 */ /* 0x000fe200078e026a */
[----:B------:R-:W-:Y:S02]  /*3d150*/  IADD3.X R91, P2, PT, RZ, R114, RZ, P2, !PT ;  /* 0x00000072ff5b7210 */ /* 0x000fe4000175e4ff */
[----:B------:R-:W-:Y:S02]  /*3d160*/  IADD3 RZ, P3, PT, R60, R102, RZ ;  /* 0x000000663cff7210 */ /* 0x000fe40007f7e0ff */
[----:B------:R-:W-:Y:S02]  /*3d170*/  IADD3.X R33, P6, PT, R118, R121, RZ, P6, !PT ;  /* 0x0000007976217210 */ /* 0x000fe400037de4ff */
[----:B------:R-:W-:Y:S01]  /*3d180*/  IADD3.X RZ, P1, PT, R123, R107, RZ, P1, !PT ;  /* 0x0000006b7bff7210 */ /* 0x000fe20000f3e4ff */
[----:B------:R-:W-:Y:S01]  /*3d190*/  IMAD.WIDE.U32 R122, R54, -0x94f09dc, R122 ;  /* 0xf6b0f624367a7825 */ /* 0x000fe200078e007a */
[----:B------:R-:W-:-:S02]  /*3d1a0*/  IADD3.X R91, P4, PT, RZ, R91, RZ, P4, !PT ;  /* 0x0000005bff5b7210 */ /* 0x000fc4000279e4ff */
[----:B------:R-:W-:Y:S01]  /*3d1b0*/  IADD3.X RZ, P3, PT, R61, R75, RZ, P3, !PT ;  /* 0x0000004b3dff7210 */ /* 0x000fe20001f7e4ff */
[----:B------:R-:W-:Y:S01]  /*3d1c0*/  IMAD.IADD R55, R123, 0x1, R90 ;  /* 0x000000017b377824 */ /* 0x000fe200078e025a */
[----:B------:R-:W-:Y:S02]  /*3d1d0*/  IADD3.X R61, P6, PT, RZ, R67, RZ, P6, !PT ;  /* 0x00000043ff3d7210 */ /* 0x000fe400037de4ff */
[----:B------:R-:W-:Y:S02]  /*3d1e0*/  IADD3.X R115, PT, PT, RZ, RZ, R115, P4, P2 ;  /* 0x000000ffff737210 */ /* 0x000fe400027e4473 */
[----:B------:R-:W-:Y:S02]  /*3d1f0*/  IADD3 R90, P4, PT, R91, R62, RZ ;  /* 0x0000003e5b5a7210 */ /* 0x000fe40007f9e0ff */
[----:B------:R-:W-:Y:S01]  /*3d200*/  IADD3 R62, P2, PT, R61, R122, RZ ;  /* 0x0000007a3d3e7210 */ /* 0x000fe20007f5e0ff */
[----:B------:R-:W-:Y:S01]  /*3d210*/  IMAD.WIDE.U32 R60, R54, -0xc7aed41, R52 ;  /* 0xf38512bf363c7825 */ /* 0x000fe200078e0034 */
[----:B------:R-:W-:-:S02]  /*3d220*/  IADD3.X R116, PT, PT, RZ, RZ, R117, P6, P5 ;  /* 0x000000ffff747210 */ /* 0x000fc400037ea475 */
[----:B------:R-:W-:Y:S01]  /*3d230*/  IADD3 RZ, P5, PT, R52, R112, RZ ;  /* 0x0000007034ff7210 */ /* 0x000fe20007fbe0ff */
[----:B------:R-:W-:Y:S01]  /*3d240*/  IMAD.IADD R78, R61, 0x1, R78 ;  /* 0x000000013d4e7824 */ /* 0x000fe200078e024e */
[----:B------:R-:W-:Y:S02]  /*3d250*/  IADD3 R74, P6, PT, R87, R46, RZ ;  /* 0x0000002e574a7210 */ /* 0x000fe40007fde0ff */
[----:B------:R-:W-:Y:S02]  /*3d260*/  IADD3.X R63, P2, PT, R55, R116, RZ, P2, !PT ;  /* 0x00000074373f7210 */ /* 0x000fe4000175e4ff */
[----:B------:R-:W-:Y:S02]  /*3d270*/  IADD3.X R46, P1, PT, RZ, R110, RZ, P1, !PT ;  /* 0x0000006eff2e7210 */ /* 0x000fe40000f3e4ff */
[----:B------:R-:W-:Y:S02]  /*3d280*/  IADD3.X RZ, P5, PT, R53, R109, RZ, P5, !PT ;  /* 0x0000006d35ff7210 */ /* 0x000fe40002fbe4ff */
        /* <DEDUP_REMOVED lines=13> */
[----:B------:R-:W-:Y:S02]  /*3d360*/  IADD3.X R55, P4, PT, RZ, R55, RZ, P4, !PT ;  /* 0x00000037ff377210 */ /* 0x000fe4000279e4ff */
[----:B------:R-:W-:Y:S01]  /*3d370*/  IADD3 RZ, P2, PT, R32, R66, RZ ;  /* 0x0000004220ff7210 */ /* 0x000fe20007f5e0ff */
[----:B------:R-:W-:Y:S01]  /*3d380*/  IMAD.WIDE.U32 R66, R54, 0x434bacd7, R90 ;  /* 0x434bacd736427825 */ /* 0x000fe200078e005a */
[----:B------:R-:W-:-:S02]  /*3d390*/  IADD3.X R101, PT, PT, RZ, RZ, R101, P4, P5 ;  /* 0x000000ffff657210 */ /* 0x000fc400027ea465 */
[----:B------:R-:W-:Y:S01]  /*3d3a0*/  IADD3 R74, P4, PT, R69, R52, RZ ;  /* 0x00000034454a7210 */ /* 0x000fe20007f9e0ff */
[----:B------:R-:W-:Y:S01]  /*3d3b0*/  IMAD.IADD R70, R67, 0x1, R70 ;  /* 0x0000000143467824 */ /* 0x000fe200078e0246 */
[----:B------:R-:W-:Y:S02]  /*3d3c0*/  IADD3.X RZ, P5, PT, R75, R81, RZ, P3, !PT ;  /* 0x000000514bff7210 */ /* 0x000fe40001fbe4ff */
[----:B------:R-:W-:Y:S02]  /*3d3d0*/  IADD3 RZ, P1, PT, R90, R88, RZ ;  /* 0x000000585aff7210 */ /* 0x000fe40007f3e0ff */
[----:B------:R-:W-:Y:S02]  /*3d3e0*/  IADD3.X R75, P4, PT, R96, R83, RZ, P4, !PT ;  /* 0x00000053604b7210 */ /* 0x000fe4000279e4ff */
[----:B------:R-:W-:Y:S02]  /*3d3f0*/  IADD3.X R76, P5, PT, RZ, R196, RZ, P5, !PT ;  /* 0x000000c4ff4c7210 */ /* 0x000fe40002fbe4ff */
[----:B------:R-:W-:Y:S01]  /*3d400*/  IADD3 R66, P3, PT, R55, R66, RZ ;  /* 0x0000004237427210 */ /* 0x000fe20007f7e0ff */
[----:B------:R-:W-:Y:S01]  /*3d410*/  IMAD.WIDE.U32 R52, R54, 0x397fe69a, R74 ;  /* 0x397fe69a36347825 */ /* 0x000fe200078e004a */
[----:B------:R-:W-:-:S02]  /*3d420*/  IADD3.X RZ, P1, PT, R91, R89, RZ, P1, !PT ;  /* 0x000000595bff7210 */ /* 0x000fc40000f3e4ff */
[----:B------:R-:W-:Y:S01]  /*3d430*/  IADD3.X R76, P4, PT, RZ, R76, RZ, P4, !PT ;  /* 0x0000004cff4c7210 */ /* 0x000fe2000279e4ff */
[----:B------:R-:W-:Y:S01]  /*3d440*/  IMAD.IADD R68, R53, 0x1, R68 ;  /* 0x0000000135447824 */ /* 0x000fe200078e0244 */
[----:B------:R-:W-:Y:S01]  /*3d450*/  IADD3.X R67, P3, PT, R70, R101, RZ, P3, !PT ;  /* 0x0000006546437210 */ /* 0x000fe20001f7e4ff */
[----:B------:R-:W-:Y:S01]  /*3d460*/  IMAD.WIDE.U32 R70, R31, R198, R32 ;  /* 0x000000c61f467225 */ /* 0x000fe200078e0020 */
[----:B------:R-:W-:Y:S02]  /*3d470*/  IADD3.X R30, P1, PT, RZ, R98, RZ, P1, !PT ;  /* 0x00000062ff1e7210 */ /* 0x000fe40000f3e4ff */
[----:B------:R-:W-:Y:S01]  /*3d480*/  IADD3.X RZ, P2, PT, R33, R34, RZ, P2, !PT ;  /* 0x0000002221ff7210 */ /* 0x000fe2000175e4ff */
[----:B------:R-:W-:Y:S01]  /*3d490*/  IMAD.IADD R71, R71, 0x1, R64 ;  /* 0x0000000147477824 */ /* 0x000fe200078e0240 */
[----:B------:R-:W-:Y:S02]  /*3d4a0*/  IADD3.X R196, PT, PT, RZ, RZ, R197, P4, P5 ;  /* 0x000000ffffc47210 */ /* 0x000fe400027ea4c5 */
[----:B------:R-:W-:Y:S01]  /*3d4b0*/  IADD3.X R33, P5, PT, RZ, R30, RZ, P3, !PT ;  /* 0x0000001eff217210 */ /* 0x000fe20001fbe4ff */
[----:B------:R-:W-:Y:S01]  /*3d4c0*/  IMAD R55, R71, -0x30003, RZ ;  /* 0xfffcfffd47377824 */ /* 0x000fe200078e02ff */
[----:B------:R-:W-:-:S02]  /*3d4d0*/  IADD3 RZ, P4, PT, R62, R92, RZ ;  /* 0x0000005c3eff7210 */ /* 0x000fc40007f9e0ff */
[----:B------:R-:W-:Y:S01]  /*3d4e0*/  IADD3.X R99, PT, PT, RZ, RZ, R99, P5, P1 ;  /* 0x000000ffff637210 */ /* 0x000fe20002fe2463 */
[----:B------:R-:W-:Y:S01]  /*3d4f0*/  IMAD R55, R70, -0x760c0004, R55 ;  /* 0x89f3fffc46377824 */ /* 0x000fe200078e0237 */
[----:B------:R-:W-:Y:S02]  /*3d500*/  IADD3 RZ, P5, PT, RZ, R70, RZ ;  /* 0x00000046ffff7210 */ /* 0x000fe40007fbe0ff */
[----:B------:R-:W-:Y:S02]  /*3d510*/  IADD3.X R69, P2, PT, RZ, R190, RZ, P2, !PT ;  /* 0x000000beff457210 */ /* 0x000fe4000175e4ff */
[----:B------:R-:W-:Y:S02]  /*3d520*/  IADD3.X RZ, P5, PT, RZ, R71, RZ, P5, !PT ;  /* 0x00000047ffff7210 */ /* 0x000fe40002fbe4ff */
[----:B------:R-:W-:Y:S02]  /*3d530*/  IADD3 RZ, P3, PT, R74, R72, RZ ;  /* 0x000000484aff7210 */ /* 0x000fe40007f7e0ff */
[----:B------:R-:W-:Y:S01]  /*3d540*/  IADD3.X RZ, P1, PT, R63, R84, RZ, P4, !PT ;  /* 0x000000543fff7210 */ /* 0x000fe2000273e4ff */
[----:B------:R-:W-:Y:S01]  /*3d550*/  IMAD.WIDE.U32 R62, R31, R202, R62 ;  /* 0x000000ca1f3e7225 */ /* 0x000fe200078e003e */
[----:B------:R-:W-:-:S02]  /*3d560*/  IADD3.X R69, P5, PT, RZ, R69, RZ, P5, !PT ;  /* 0x00000045ff457210 */ /* 0x000fc40002fbe4ff */
[----:B------:R-:W-:Y:S01]  /*3d570*/  IADD3.X RZ, P3, PT, R75, R73, RZ, P3, !PT ;  /* 0x000000494bff7210 */ /* 0x000fe20001f7e4ff */
[----:B------:R-:W-:Y:S01]  /*3d580*/  IMAD.IADD R178, R63, 0x1, R178 ;  /* 0x000000013fb27824 */ /* 0x000fe200078e02b2 */
[----:B------:R-:W-:Y:S01]  /*3d590*/  IADD3 R52, P4, PT, R33, R52, RZ ;  /* 0x0000003421347210 */ /* 0x000fe20007f9e0ff */
[----:B------:R-:W-:Y:S01]  /*3d5a0*/  IMAD.WIDE.U32 R32, R70, -0x30003, RZ ;  /* 0xfffcfffd46207825 */ /* 0x000fe200078e00ff */
[----:B------:R-:W-:Y:S02]  /*3d5b0*/  IADD3.X R191, PT, PT, RZ, RZ, R191, P5, P2 ;  /* 0x000000ffffbf7210 */ /* 0x000fe40002fe44bf */
[----:B------:R-:W-:Y:S01]  /*3d5c0*/  IADD3.X R53, P2, PT, R68, R99, RZ, P4, !PT ;  /* 0x0000006344357210 */ /* 0x000fe2000275e4ff */
[----:B------:R-:W-:Y:S01]  /*3d5d0*/  IMAD.IADD R75, R33, 0x1, R55 ;  /* 0x00000001214b7824 */ /* 0x000fe200078e0237 */
[----:B------:R-:W-:Y:S01]  /*3d5e0*/  IADD3.X R74, P3, PT, RZ, R94, RZ, P3, !PT ;  /* 0x0000005eff4a7210 */ /* 0x000fe20001f7e4ff */
[----:B------:R-:W-:Y:S01]  /*3d5f0*/  IMAD.WIDE.U32 R54, R31, R200, R60 ;  /* 0x000000c81f367225 */ /* 0x000fe200078e003c */
[----:B------:R-:W-:-:S02]  /*3d600*/  IADD3 R68, P4, PT, R69, R62, RZ ;  /* 0x0000003e45447210 */ /* 0x000fc40007f9e0ff */
[----:B------:R-:W-:Y:S01]  /*3d610*/  IADD3.X R74, P2, PT, RZ, R74, RZ, P2, !PT ;  /* 0x0000004aff4a7210 */ /* 0x000fe2000175e4ff */
[----:B------:R-:W-:Y:S01]  /*3d620*/  IMAD.WIDE.U32 R62, R75, -0x5555, RZ ;  /* 0xffffaaab4b3e7825 */ /* 0x000fe200078e00ff */
[----:B------:R-:W-:Y:S02]  /*3d630*/  IADD3.X R69, P5, PT, R178, R191, RZ, P4, !PT ;  /* 0x000000bfb2457210 */ /* 0x000fe400027be4ff */
[----:B------:R-:W-:Y:S01]  /*3d640*/  IADD3.X R33, P4, PT, RZ, R56, RZ, P1, !PT ;  /* 0x00000038ff217210 */ /* 0x000fe20000f9e4ff */
[----:B------:R-:W-:Y:S01]  /*3d650*/  IMAD.IADD R186, R55, 0x1, R186 ;  /* 0x0000000137ba7824 */ /* 0x000fe200078e02ba */
[----:B------:R-:W-:Y:S02]  /*3d660*/  IADD3.X R94, PT, PT, RZ, RZ, R95, P2, P3 ;  /* 0x000000ffff5e7210 */ /* 0x000fe400017e645f */
[----:B------:R-:W-:Y:S02]  /*3d670*/  IADD3 RZ, P2, PT, R60, R86, RZ ;  /* 0x000000563cff7210 */ /* 0x000fe40007f5e0ff */
[----:B------:R-:W-:Y:S01]  /*3d680*/  IADD3.X R33, P1, PT, RZ, R33, RZ, P5, !PT ;  /* 0x00000021ff217210 */ /* 0x000fe20002f3e4ff */
[----:B------:R-:W-:Y:S01]  /*3d690*/  IMAD.WIDE.U32 R62, P5, R32, -0x46010001, R62 ;  /* 0xb9feffff203e7825 */ /* 0x000fe200078a003e */
[----:B------:R-:W-:-:S02]  /*3d6a0*/  IADD3.X RZ, P2, PT, R61, R65, RZ, P2, !PT ;  /* 0x000000413dff7210 */ /* 0x000fc4000175e4ff */
[----:B------:R-:W-:Y:S01]  /*3d6b0*/  IADD3.X R73, PT, PT, RZ, RZ, R57, P1, P4 ;  /* 0x000000ffff497210 */ /* 0x000fe20000fe8439 */
[----:B------:R-:W-:Y:S01]  /*3d6c0*/  IMAD.WIDE.U32 R60, R32, -0x5555, RZ ;  /* 0xffffaaab203c7825 */ /* 0x000fe200078e00ff */
[----:B------:R-:W-:Y:S02]  /*3d6d0*/  IADD3 R54, P4, PT, R33, R54, RZ ;  /* 0x0000003621367210 */ /* 0x000fe40007f9e0ff */
[----:B------:R-:W-:Y:S01]  /*3d6e0*/  IADD3.X R30, P0, PT, RZ, RZ, RZ, P0, !PT ;  /* 0x000000ffff1e7210 */ /* 0x000fe2000071e4ff */
[----:B------:R-:W-:Y:S01]  /*3d6f0*/  IMAD.X R65, RZ, RZ, RZ, P5 ;  /* 0x000000ffff417224 */ /* 0x000fe200028e06ff */
[----:B------:R-:W-:Y:S01]  /*3d700*/  IADD3 R33, P5, PT, R62, R61, RZ ;  /* 0x0000003d3e217210 */ /* 0x000fe20007fbe0ff */
[----:B------:R-:W-:Y:S01]  /*3d710*/  IMAD.WIDE.U32 R56, R32, -0x5555, R70 ;  /* 0xffffaaab20387825 */ /* 0x000fe200078e0046 */
[----:B------:R-:W-:Y:S02]  /*3d720*/  IADD3.X R55, P4, PT, R186, R73, RZ, P4, !PT ;  /* 0x00000049ba377210 */ /* 0x000fe4000279e4ff */
[----:B------:R-:W-:Y:S01]  /*3d730*/  IADD3.X R73, P2, PT, RZ, R168, RZ, P2, !PT ;  /* 0x000000a8ff497210 */ /* 0x000fe2000175e4ff */
[----:B------:R-:W-:Y:S01]  /*3d740*/  IMAD.MOV.U32 R64, RZ, RZ, R63 ;  /* 0x000000ffff407224 */ /* 0x000fe200078e003f */
[----:B------:R-:W-:Y:S01]  /*3d750*/  IADD3 RZ, P1, PT, R70, R60, RZ ;  /* 0x0000003c46ff7210 */ /* 0x000fe20007f3e0ff */
[----:B------:R-:W-:Y:S01]  /*3d760*/  IMAD.IADD R62, R57, 0x1, R62 ;  /* 0x00000001393e7824 */ /* 0x000fe200078e023e */
[----:B------:R-:W-:Y:S01]  /*3d770*/  IADD3.X R73, P4, PT, RZ, R73, RZ, P4, !PT ;  /* 0x00000049ff497210 */ /* 0x000fe2000279e4ff */
[----:B------:R-:W-:Y:S01]  /*3d780*/  IMAD.WIDE.U32.X R60, R75, -0x46010001, R64, P5 ;  /* 0xb9feffff4b3c7825 */ /* 0x000fe200028e0440 */
[----:B------:R-:W-:-:S02]  /*3d790*/  IADD3 RZ, P5, PT, RZ, R56, RZ ;  /* 0x00000038ffff7210 */ /* 0x000fc40007fbe0ff */
[----:B------:R-:W-:Y:S01]  /*3d7a0*/  IADD3.X RZ, P1, PT, R71, R33, RZ, P1, !PT ;  /* 0x0000002147ff7210 */ /* 0x000fe20000f3e4ff */
[----:B------:R-:W-:Y:S01]  /*3d7b0*/  IMAD.WIDE.U32 R56, R31, R199, R66 ;  /* 0x000000c71f387225 */ /* 0x000fe200078e0042 */
[----:B------:R-:W-:Y:S02]  /*3d7c0*/  IADD3.X R169, PT, PT, RZ, RZ, R169, P4, P2 ;  /* 0x000000ffffa97210 */ /* 0x000fe400027e44a9 */
[----:B------:R-:W-:Y:S01]  /*3d7d0*/  IADD3 RZ, P2, PT, R66, R194, RZ ;  /* 0x000000c242ff7210 */ /* 0x000fe20007f5e0ff */
[----:B------:R-:W-:Y:S01]  /*3d7e0*/  IMAD.IADD R176, R57, 0x1, R176 ;  /* 0x0000000139b07824 */ /* 0x000fe200078e02b0 */
[----:B------:R-:W-:Y:S01]  /*3d7f0*/  IADD3.X RZ, P5, PT, RZ, R62, RZ, P5, !PT ;  /* 0x0000003effff7210 */ /* 0x000fe20002fbe4ff */
[----:B------:R-:W-:Y:S01]  /*3d800*/  IMAD.WIDE.U32 R64, R75, -0x4eac0001, RZ ;  /* 0xb153ffff4b407825 */ /* 0x000fe200078e00ff */
[----:B------:R-:W-:Y:S02]  /*3d810*/  IADD3.X R33, P1, PT, RZ, R60, RZ, P1, !PT ;  /* 0x0000003cff217210 */ /* 0x000fe40000f3e4ff */
[----:B------:R-:W-:Y:S01]  /*3d820*/  IADD3 R72, P4, PT, R73, R56, RZ ;  /* 0x0000003849487210 */ /* 0x000fe20007f9e0ff */
[----:B------:R-:W-:Y:S01]  /*3d830*/  IMAD.WIDE.U32 R56, R47, R31, RZ ;  /* 0x0000001f2f387225 */ /* 0x000fe200078e00ff */
[----:B------:R-:W-:-:S02]  /*3d840*/  IADD3.X R79, P6, PT, RZ, RZ, RZ, P6, !PT ;  /* 0x000000ffff4f7210 */ /* 0x000fc400037de4ff */
[----:B------:R-:W-:Y:S01]  /*3d850*/  IADD3.X RZ, P2, PT, R67, R77, RZ, P2, !PT ;  /* 0x0000004d43ff7210 */ /* 0x000fe2000175e4ff */
[----:B------:R-:W-:Y:S01]  /*3d860*/  IMAD.WIDE.U32 R62, R48, R31, RZ ;  /* 0x0000001f303e7225 */ /* 0x000fe200078e00ff */
[----:B------:R-:W-:Y:S02]  /*3d870*/  IADD3.X R33, P5, PT, RZ, R33, RZ, P5, !PT ;  /* 0x00000021ff217210 */ /* 0x000fe40002fbe4ff */
[----:B------:R-:W-:Y:S01]  /*3d880*/  IADD3 R79, P3, PT, R79, R30, RZ ;  /* 0x0000001e4f4f7210 */ /* 0x000fe20007f7e0ff */
[----:B------:R-:W-:Y:S01]  /*3d890*/  IMAD.WIDE.U32 R70, R32, -0x4eac0001, RZ ;  /* 0xb153ffff20467825 */ /* 0x000fe200078e00ff */
[----:B------:R-:W-:Y:S02]  /*3d8a0*/  IADD3.X R73, P4, PT, R176, R169, RZ, P4, !PT ;  /* 0x000000a9b0497210 */ /* 0x000fe4000279e4ff */
[----:B------:R-:W-:Y:S02]  /*3d8b0*/  IADD3.X R77, P2, PT, RZ, R214, RZ, P2, !PT ;  /* 0x000000d6ff4d7210 */ /* 0x000fe4000175e4ff */
[----:B------:R-:W-:Y:S01]  /*3d8c0*/  IADD3.X R30, PT, PT, RZ, RZ, R61, P5, P1 ;  /* 0x000000ffff1e7210 */ /* 0x000fe20002fe243d */
[----:B------:R-:W-:Y:S01]  /*3d8d0*/  IMAD.WIDE.U32 R56, P1, R28, R48, R56 ;  /* 0x000000301c387225 */ /* 0x000fe20007820038 */
        /* <DEDUP_REMOVED lines=22> */
[----:B------:R-:W-:Y:S01]  /*3da40*/  IADD3.X R33, P5, PT, RZ, R33, RZ, P2, !PT ;  /* 0x00000021ff217210 */ /* 0x000fe200017be4ff */
[----:B------:R-:W-:Y:S01]  /*3da50*/  IMAD.WIDE.U32 R68, P4, R32, 0x6730d2a0, R68 ;  /* 0x6730d2a020447825 */ /* 0x000fe20007880044 */
[----:B------:R-:W-:-:S03]  /*3da60*/  IADD3 RZ, P2, PT, R54, R66, RZ ;  /* 0x0000004236ff7210 */ /* 0x000fc60007f5e0ff */
[----:B------:R-:W-:Y:S01]  /*3da70*/  IMAD.WIDE.U32 R60, R31, R49, R52 ;  /* 0x000000311f3c7225 */ /* 0x000fe200078e0034 */
[----:B------:R-:W-:Y:S02]  /*3da80*/  IADD3.X R49, PT, PT, R28, RZ, RZ, P3, P6 ;  /* 0x000000ff1c317210 */ /* 0x000fe40001fec4ff */
[----:B------:R-:W-:Y:S01]  /*3da90*/  IADD3 RZ, P6, PT, R52, R216, RZ ;  /* 0x000000d834ff7210 */ /* 0x000fe20007fde0ff */
[----:B------:R-:W-:Y:S01]  /*3daa0*/  IMAD.IADD R218, R61, 0x1, R218 ;  /* 0x000000013dda7824 */ /* 0x000fe200078e02da */
[----:B------:R-:W-:Y:S01]  /*3dab0*/  IADD3 R63, P3, PT, R68, R67, RZ ;  /* 0x00000043443f7210 */ /* 0x000fe20007f7e0ff */
[----:B------:R-:W-:Y:S01]  /*3dac0*/  IMAD.MOV.U32 R52, RZ, RZ, R69 ;  /* 0x000000ffff347224 */ /* 0x000fe200078e0045 */
[----:B------:R-:W-:Y:S01]  /*3dad0*/  IADD3.X R28, PT, PT, RZ, RZ, R65, P5, P0 ;  /* 0x000000ffff1c7210 */ /* 0x000fe20002fe0441 */
[C---:B------:R-:W-:Y:S01]  /*3dae0*/  IMAD.WIDE.U32 R64, R32.reuse, -0xc7aed41, RZ ;  /* 0xf38512bf20407825 */ /* 0x040fe200078e00ff */
[----:B------:R-:W-:Y:S02]  /*3daf0*/  IADD3 R66, P5, PT, R77, R60, RZ ;  /* 0x0000003c4d427210 */ /* 0x000fe40007fbe0ff */
[----:B------:R-:W-:Y:S01]  /*3db00*/  IADD3.X RZ, P0, PT, R53, R35, RZ, P6, !PT ;  /* 0x0000002335ff7210 */ /* 0x000fe2000371e4ff */
[----:B------:R-:W-:Y:S01]  /*3db10*/  IMAD.X R53, RZ, RZ, RZ, P4 ;  /* 0x000000ffff357224 */ /* 0x000fe200020e06ff */
[----:B------:R-:W-:Y:S01]  /*3db20*/  IADD3.X RZ, P2, PT, R55, R63, RZ, P2, !PT ;  /* 0x0000003f37ff7210 */ /* 0x000fe2000175e4ff */
[----:B------:R-:W-:Y:S01]  /*3db30*/  IMAD.WIDE.U32 R54, R32, -0x94f09dc, R54 ;  /* 0xf6b0f62420367825 */ /* 0x000fe200078e0036 */
[----:B------:R-:W-:-:S02]  /*3db40*/  IADD3.X R67, P5, PT, R218, R215, RZ, P5, !PT ;  /* 0x000000d7da437210 */ /* 0x000fc40002fbe4ff */
[----:B------:R-:W-:Y:S01]  /*3db50*/  IADD3.X R77, P0, PT, RZ, R220, RZ, P0, !PT ;  /* 0x000000dcff4d7210 */ /* 0x000fe2000071e4ff */
[----:B------:R-:W-:Y:S01]  /*3db60*/  IMAD.WIDE.U32 R34, R75, -0xc7aed41, RZ ;  /* 0xf38512bf4b227825 */ /* 0x000fe200078e00ff */
[----:B------:R-:W-:Y:S02]  /*3db70*/  IADD3 RZ, P4, PT, R72, R64, RZ ;  /* 0x0000004048ff7210 */ /* 0x000fe40007f9e0ff */
[----:B------:R-:W-:Y:S01]  /*3db80*/  IADD3.X R77, P5, PT, RZ, R77, RZ, P5, !PT ;  /* 0x0000004dff4d7210 */ /* 0x000fe20002fbe4ff */
[----:B------:R-:W-:Y:S01]  /*3db90*/  IMAD.IADD R69, R55, 0x1, R68 ;  /* 0x0000000137457824 */ /* 0x000fe200078e0244 */
[----:B------:R-:W-:Y:S01]  /*3dba0*/  IADD3.X R49, P1, PT, R196, R49, RZ, P1, !PT ;  /* 0x00000031c4317210 */ /* 0x000fe20000f3e4ff */
[----:B------:R-:W-:Y:S01]  /*3dbb0*/  IMAD.WIDE.U32.X R52, R75, 0x6730d2a0, R52, P3 ;  /* 0x6730d2a04b347825 */ /* 0x000fe200018e0434 */
[----:B------:R-:W-:Y:S02]  /*3dbc0*/  IADD3 R68, P3, PT, R33, R54, RZ ;  /* 0x0000003621447210 */ /* 0x000fe40007f7e0ff */
[----:B------:R-:W-:Y:S01]  /*3dbd0*/  IADD3.X R221, PT, PT, RZ, RZ, R221, P5, P0 ;  /* 0x000000ffffdd7210 */ /* 0x000fe20002fe04dd */
[----:B------:R-:W-:Y:S01]  /*3dbe0*/  IMAD.WIDE.U32 R60, P6, R32, 0x64774b84, R34 ;  /* 0x64774b84203c7825 */ /* 0x000fe200078c0022 */
[----:B------:R-:W-:-:S02]  /*3dbf0*/  IADD3 R34, P0, PT, R74, R57, RZ ;  /* 0x000000394a227210 */ /* 0x000fc40007f1e0ff */
[----:B------:R-:W-:Y:S01]  /*3dc00*/  IADD3.X R69, P3, PT, R69, R28, RZ, P3, !PT ;  /* 0x0000001c45457210 */ /* 0x000fe20001f7e4ff */
[----:B------:R-:W-:Y:S01]  /*3dc10*/  IMAD.X R63, RZ, RZ, RZ, P6 ;  /* 0x000000ffff3f7224 */ /* 0x000fe200030e06ff */
[----:B------:R-:W-:Y:S01]  /*3dc20*/  IADD3.X R33, P2, PT, RZ, R52, RZ, P2, !PT ;  /* 0x00000034ff217210 */ /* 0x000fe2000175e4ff */
[----:B------:R-:W-:Y:S01]  /*3dc30*/  IMAD.WIDE.U32 R54, R32, -0xc7aed41, R72 ;  /* 0xf38512bf20367825 */ /* 0x000fe200078e0048 */
[----:B------:R-:W-:Y:S02]  /*3dc40*/  IADD3 R35, P5, PT, R60, R65, RZ ;  /* 0x000000413c237210 */ /* 0x000fe40007fbe0ff */
[----:B------:R-:W-:Y:S01]  /*3dc50*/  IADD3 RZ, P6, PT, R34, R62, RZ ;  /* 0x0000003e22ff7210 */ /* 0x000fe20007fde0ff */
[----:B------:R-:W-:Y:S01]  /*3dc60*/  IMAD.MOV.U32 R62, RZ, RZ, R61 ;  /* 0x000000ffff3e7224 */ /* 0x000fe200078e003d */
[----:B------:R-:W-:Y:S01]  /*3dc70*/  IADD3.X R33, P3, PT, RZ, R33, RZ, P3, !PT ;  /* 0x00000021ff217210 */ /* 0x000fe20001f7e4ff */
[----:B------:R-:W-:Y:S01]  /*3dc80*/  IMAD.IADD R60, R55, 0x1, R60 ;  /* 0x00000001373c7824 */ /* 0x000fe200078e023c */
[----:B------:R-:W-:Y:S01]  /*3dc90*/  IADD3.X RZ, P4, PT, R73, R35, RZ, P4, !PT ;  /* 0x0000002349ff7210 */ /* 0x000fe2000279e4ff */
[----:B------:R-:W-:Y:S01]  /*3dca0*/  IMAD.WIDE.U32 R64, R75, 0x434bacd7, RZ ;  /* 0x434bacd74b407825 */ /* 0x000fe200078e00ff */
[----:B------:R-:W-:-:S02]  /*3dcb0*/  IADD3.X R57, PT, PT, RZ, RZ, R53, P3, P2 ;  /* 0x000000ffff397210 */ /* 0x000fc40001fe4435 */
[----:B------:R-:W-:Y:S01]  /*3dcc0*/  IADD3 R72, P2, PT, R33, R54, RZ ;  /* 0x0000003621487210 */ /* 0x000fe20007f5e0ff */
[----:B------:R-:W-:Y:S01]  /*3dcd0*/  IMAD.WIDE.U32.X R52, R75, 0x64774b84, R62, P5 ;  /* 0x64774b844b347825 */ /* 0x000fe200028e043e */
[----:B------:R-:W-:Y:S02]  /*3dce0*/  IADD3.X R35, P0, PT, R94, R49, RZ, P0, !PT ;  /* 0x000000315e237210 */ /* 0x000fe4000071e4ff */
[----:B------:R-:W-:Y:S01]  /*3dcf0*/  IADD3.X R60, P2, PT, R60, R57, RZ, P2, !PT ;  /* 0x000000393c3c7210 */ /* 0x000fe2000175e4ff */
[C---:B------:R-:W-:Y:S01]  /*3dd00*/  IMAD.WIDE.U32 R54, R32.reuse, 0x434bacd7, RZ ;  /* 0x434bacd720367825 */ /* 0x040fe200078e00ff */
[----:B------:R-:W-:Y:S02]  /*3dd10*/  IADD3.X R33, P4, PT, RZ, R52, RZ, P4, !PT ;  /* 0x00000034ff217210 */ /* 0x000fe4000279e4ff */
[----:B------:R-:W-:Y:S01]  /*3dd20*/  IADD3.X RZ, P6, PT, R35, R81, RZ, P6, !PT ;  /* 0x0000005123ff7210 */ /* 0x000fe200037de4ff */
[----:B------:R-:W-:Y:S01]  /*3dd30*/  IMAD.WIDE.U32 R64, P3, R32, 0x4b1ba7b6, R64 ;  /* 0x4b1ba7b620407825 */ /* 0x000fe20007860040 */
[----:B------:R-:W-:-:S03]  /*3dd40*/  IADD3.X R33, P2, PT, RZ, R33, RZ, P2, !PT ;  /* 0x00000021ff217210 */ /* 0x000fc6000175e4ff */
[----:B------:R-:W-:Y:S01]  /*3dd50*/  IMAD.WIDE.U32 R48, R31, R48, R34 ;  /* 0x000000301f307225 */ /* 0x000fe200078e0022 */
[----:B------:R-:W-:Y:S02]  /*3dd60*/  IADD3.X R61, PT, PT, RZ, RZ, R53, P2, P4 ;  /* 0x000000ffff3d7210 */ /* 0x000fe400017e8435 */
[----:B------:R-:W-:Y:S01]  /*3dd70*/  IADD3 R63, P5, PT, R64, R55, RZ ;  /* 0x00000037403f7210 */ /* 0x000fe20007fbe0ff */
[----:B------:R-:W-:Y:S01]  /*3dd80*/  IMAD.WIDE.U32 R30, R32, 0x434bacd7, R66 ;  /* 0x434bacd7201e7825 */ /* 0x000fe200078e0042 */
[----:B------:R-:W-:-:S03]  /*3dd90*/  IADD3 R48, P2, PT, R77, R48, RZ ;  /* 0x000000304d307210 */ /* 0x000fc60007f5e0ff */
[----:B------:R-:W-:Y:S01]  /*3dda0*/  IMAD.IADD R28, R49, 0x1, R56 ;  /* 0x00000001311c7824 */ /* 0x000fe200078e0238 */
[----:B------:R-:W-:Y:S01]  /*3ddb0*/  IADD3 R34, P4, PT, R33, R30, RZ ;  /* 0x0000001e21227210 */ /* 0x000fe20007f9e0ff */
[----:B------:R-:W-:-:S03]  /*3ddc0*/  IMAD.WIDE.U32 R52, R75, 0x397fe69a, RZ ;  /* 0x397fe69a4b347825 */ /* 0x000fc600078e00ff */
[----:B------:R-:W-:Y:S01]  /*3ddd0*/  IADD3.X R49, P2, PT, R28, R221, RZ, P2, !PT ;  /* 0x000000dd1c317210 */ /* 0x000fe2000175e4ff */
[----:B------:R-:W-:Y:S01]  /*3dde0*/  IMAD.X R57, RZ, RZ, RZ, P3 ;  /* 0x000000ffff397224 */ /* 0x000fe200018e06ff */
[----:B------:R-:W-:Y:S01]  /*3ddf0*/  IADD3 RZ, P3, PT, R66, R54, RZ ;  /* 0x0000003642ff7210 */ /* 0x000fe20007f7e0ff */
[----:B------:R-:W-:Y:S02]  /*3de00*/  IMAD.MOV.U32 R56, RZ, RZ, R65 ;  /* 0x000000ffff387224 */ /* 0x000fe400078e0041 */
[----:B------:R-:W-:Y:S01]  /*3de10*/  IMAD.IADD R64, R31, 0x1, R64 ;  /* 0x000000011f407824 */ /* 0x000fe200078e0240 */
[----:B------:R-:W-:Y:S01]  /*3de20*/  IADD3.X RZ, P3, PT, R67, R63, RZ, P3, !PT ;  /* 0x0000003f43ff7210 */ /* 0x000fe20001f7e4ff */
[----:B------:R-:W-:-:S03]  /*3de30*/  IMAD.WIDE.U32.X R30, R75, 0x4b1ba7b6, R56, P5 ;  /* 0x4b1ba7b64b1e7825 */ /* 0x000fc600028e0438 */
[----:B------:R-:W-:Y:S01]  /*3de40*/  IADD3.X R61, P4, PT, R64, R61, RZ, P4, !PT ;  /* 0x0000003d403d7210 */ /* 0x000fe2000279e4ff */
[C---:B------:R-:W-:Y:S01]  /*3de50*/  IMAD.WIDE.U32 R52, P5, R32.reuse, 0x1a0111ea, R52 ;  /* 0x1a0111ea20347825 */ /* 0x040fe200078a0034 */
[----:B------:R-:W-:Y:S02]  /*3de60*/  IADD3.X R28, P3, PT, RZ, R30, RZ, P3, !PT ;  /* 0x0000001eff1c7210 */ /* 0x000fe40001f7e4ff */
[----:B------:R-:W-:Y:S01]  /*3de70*/  IADD3.X R30, P0, PT, RZ, RZ, RZ, P0, !PT ;  /* 0x000000ffff1e7210 */ /* 0x000fe2000071e4ff */
        /* <DEDUP_REMOVED lines=11> */
[----:B------:R-:W-:Y:S02]  /*3df30*/  IADD3.X RZ, P5, PT, R49, R55, RZ, P5, !PT ;  /* 0x0000003731ff7210 */ /* 0x000fe40002fbe4ff */
[----:B------:R-:W-:Y:S02]  /*3df40*/  IADD3.X R33, P1, PT, RZ, RZ, RZ, P1, !PT ;  /* 0x000000ffff217210 */ /* 0x000fe40000f3e4ff */
[----:B------:R-:W-:-:S02]  /*3df50*/  IADD3.X R52, P3, PT, R52, R31, RZ, P3, !PT ;  /* 0x0000001f34347210 */ /* 0x000fc40001f7e4ff */
[----:B------:R-:W-:Y:S01]  /*3df60*/  IADD3.X R28, P5, PT, RZ, R56, RZ, P5, !PT ;  /* 0x00000038ff1c7210 */ /* 0x000fe20002fbe4ff */
[----:B------:R-:W-:Y:S01]  /*3df70*/  IMAD.X R32, RZ, RZ, RZ, P1 ;  /* 0x000000ffff207224 */ /* 0x000fe200008e06ff */
        /* <DEDUP_REMOVED lines=73> */
.L_x_1444:
[----:B------:R-:W-:Y:S05]  /*3e410*/  BSYNC.RELIABLE B5 ;  /* 0x0000000000057941 */ /* 0x000fea0003800100 */
.L_x_1443:
        /* <DEDUP_REMOVED lines=12> */
.L_x_1445:
[----:B------:R-:W-:Y:S05]  /*3e4e0*/  BSYNC.RECONVERGENT B4 ;  /* 0x0000000000047941 */ /* 0x000fea0003800200 */
.L_x_1442:
        /* <DEDUP_REMOVED lines=48> */
.L_x_1447:
[----:B------:R-:W-:Y:S05]  /*3e7f0*/  BSYNC.RELIABLE B4 ;  /* 0x0000000000047941 */ /* 0x000fea0003800100 */
.L_x_1446:
        /* <DEDUP_REMOVED lines=13> */
.L_x_1365:
[----:B------:R-:W-:Y:S05]  /*3e8d0*/  BSYNC.RELIABLE B3 ;  /* 0x0000000000037941 */ /* 0x000fea0003800100 */
.L_x_1364:
        /* <DEDUP_REMOVED lines=49> */
.L_x_1451:
[----:B------:R-:W-:Y:S05]  /*3ebf0*/  BSYNC.RELIABLE B4 ;  /* 0x0000000000047941 */ /* 0x000fea0003800100 */
.L_x_1450:
        /* <DEDUP_REMOVED lines=12> */
.L_x_1449:
[----:B------:R-:W-:Y:S05]  /*3ecc0*/  BSYNC.RECONVERGENT B3 ;  /* 0x0000000000037941 */ /* 0x000fea0003800200 */
.L_x_1448:
        /* <DEDUP_REMOVED lines=43> */
[-C--:B------:R-:W-:Y:S01]  /*3ef80*/  IMAD.WIDE.U32 R46, R37, R29.reuse, RZ ;  /* 0x0000001d252e7225 */ /* 0x080fe200078e00ff */
[----:B------:R-:W-:Y:S02]  /*3ef90*/  IADD3 R4, P3, PT, R43, R44, RZ ;  /* 0x0000002c2b047210 */ /* 0x000fe40007f7e0ff */
[----:B------:R-:W-:Y:S01]  /*3efa0*/  IADD3.X R43, P2, PT, RZ, R6, RZ, P2, !PT ;  /* 0x00000006ff2b7210 */ /* 0x000fe2000175e4ff */
[----:B------:R-:W-:Y:S01]  /*3efb0*/  IMAD R17, R105, -0x30003, RZ ;  /* 0xfffcfffd69117824 */ /* 0x000fe200078e02ff */
[-C--:B------:R-:W-:Y:S01]  /*3efc0*/  IADD3 RZ, P4, PT, RZ, R42.reuse, RZ ;  /* 0x0000002affff7210 */ /* 0x080fe20007f9e0ff */
[----:B------:R-:W-:Y:S01]  /*3efd0*/  IMAD.X R13, RZ, RZ, RZ, P1 ;  /* 0x000000ffff0d7224 */ /* 0x000fe200008e06ff */
[----:B------:R-:W-:Y:S01]  /*3efe0*/  IADD3.X R11, PT, PT, RZ, RZ, R7, P2, P0 ;  /* 0x000000ffff0b7210 */ /* 0x000fe200017e0407 */
[----:B------:R-:W-:Y:S01]  /*3eff0*/  IMAD.MOV.U32 R12, RZ, RZ, R45 ;  /* 0x000000ffff0c7224 */ /* 0x000fe200078e002d */
[----:B------:R-:W-:Y:S01]  /*3f000*/  IADD3 R42, P1, PT, R43, R42, RZ ;  /* 0x0000002a2b2a7210 */ /* 0x000fe20007f3e0ff */
[----:B------:R-:W-:Y:S01]  /*3f010*/  IMAD.WIDE.U32 R44, R40, R29, RZ ;  /* 0x0000001d282c7225 */ /* 0x000fe200078e00ff */
[----:B------:R-:W-:-:S02]  /*3f020*/  IADD3.X RZ, P4, PT, RZ, R4, RZ, P4, !PT ;  /* 0x00000004ffff7210 */ /* 0x000fc4000279e4ff */
[----:B------:R-:W-:Y:S01]  /*3f030*/  IADD3.X R43, P1, PT, R4, R11, RZ, P1, !PT ;  /* 0x0000000b042b7210 */ /* 0x000fe20000f3e4ff */
[----:B------:R-:W-:-:S04]  /*3f040*/  IMAD.WIDE.U32 R6, R10, -0x30003, RZ ;  /* 0xfffcfffd0a067825 */ /* 0x000fc800078e00ff */
[----:B------:R-:W-:Y:S02]  /*3f050*/  IMAD R17, R10, -0x760c0004, R17 ;  /* 0x89f3fffc0a117824 */ /* 0x000fe400078e0211 */
        /* <DEDUP_REMOVED lines=43> */
[----:B------:R-:W-:-:S04]  /*3f310*/  IMAD.WIDE.U32 R106, R17, -0xc7aed41, RZ ;  /* 0xf38512bf116a7825 */ /* 0x000fc800078e00ff */
[----:B------:R-:W-:Y:S02]  /*3f320*/  IMAD.MOV.U32 R116, RZ, RZ, R47 ;  /* 0x000000ffff747224 */ /* 0x000fe400078e002f */
[----:B------:R-:W-:Y:S01]  /*3f330*/  IMAD.WIDE.U32.X R114, R30, R37, R114, P0 ;  /* 0x000000251e727225 */ /* 0x000fe200000e0472 */
[----:B------:R-:W-:-:S03]  /*3f340*/  IADD3 RZ, P0, PT, R8, R12, RZ ;  /* 0x0000000c08ff7210 */ /* 0x000fc60007f1e0ff */
[----:B------:R-:W-:Y:S01]  /*3f350*/  IMAD.WIDE.U32.X R110, R17, 0x6730d2a0, R110, P6 ;  /* 0x6730d2a0116e7825 */ /* 0x000fe200030e046e */
[----:B------:R-:W-:Y:S02]  /*3f360*/  IADD3 R125, P6, PT, R44, R109, RZ ;  /* 0x0000006d2c7d7210 */ /* 0x000fe40007fde0ff */
[----:B------:R-:W-:Y:S01]  /*3f370*/  IADD3.X RZ, P0, PT, R9, R7, RZ, P0, !PT ;  /* 0x0000000709ff7210 */ /* 0x000fe2000071e4ff */
[----:B------:R-:W-:-:S04]  /*3f380*/  IMAD.WIDE.U32.X R116, R17, -0x46010001, R116, P1 ;  /* 0xb9feffff11747825 */ /* 0x000fc800008e0474 */
[----:B------:R-:W-:Y:S01]  /*3f390*/  IMAD.X R13, RZ, RZ, RZ, P3 ;  /* 0x000000ffff0d7224 */ /* 0x000fe200018e06ff */
[----:B------:R-:W-:Y:S01]  /*3f3a0*/  IADD3 RZ, P3, PT, RZ, R48, RZ ;  /* 0x00000030ffff7210 */ /* 0x000fe20007f7e0ff */
[----:B------:R-:W-:Y:S01]  /*3f3b0*/  IMAD.MOV.U32 R12, RZ, RZ, R45 ;  /* 0x000000ffff0c7224 */ /* 0x000fe200078e002d */
[----:B------:R-:W-:Y:S01]  /*3f3c0*/  IADD3.X R7, P2, PT, RZ, R116, RZ, P2, !PT ;  /* 0x00000074ff077210 */ /* 0x000fe2000175e4ff */
[C---:B------:R-:W-:Y:S01]  /*3f3d0*/  IMAD.WIDE.U32 R128, R6.reuse, -0xc7aed41, RZ ;  /* 0xf38512bf06807825 */ /* 0x040fe200078e00ff */
[----:B------:R-:W-:Y:S02]  /*3f3e0*/  IADD3.X RZ, P3, PT, RZ, R41, RZ, P3, !PT ;  /* 0x00000029ffff7210 */ /* 0x000fe40001f7e4ff */
[----:B------:R-:W-:Y:S01]  /*3f3f0*/  IADD3.X R7, P4, PT, RZ, R7, RZ, P4, !PT ;  /* 0x00000007ff077210 */ /* 0x000fe2000279e4ff */
[----:B------:R-:W-:Y:S01]  /*3f400*/  IMAD.WIDE.U32 R106, P1, R6, 0x64774b84, R106 ;  /* 0x64774b84066a7825 */ /* 0x000fe2000782006a */
[----:B------:R-:W-:Y:S02]  /*3f410*/  IADD3.X R51, P3, PT, RZ, R114, RZ, P3, !PT ;  /* 0x00000072ff337210 */ /* 0x000fe40001f7e4ff */
[----:B------:R-:W-:Y:S01]  /*3f420*/  IADD3.X R117, PT, PT, RZ, RZ, R117, P4, P2 ;  /* 0x000000ffff757210 */ /* 0x000fe200027e4475 */
[----:B------:R-:W-:Y:S01]  /*3f430*/  IMAD.WIDE.U32.X R12, R17, 0x4b1ba7b6, R12, P6 ;  /* 0x4b1ba7b6110c7825 */ /* 0x000fe200030e040c */
[----:B------:R-:W-:-:S02]  /*3f440*/  IADD3 R48, P6, PT, R49, R48, RZ ;  /* 0x0000003031307210 */ /* 0x000fc40007fde0ff */
[----:B------:R-:W-:Y:S01]  /*3f450*/  IADD3 RZ, P4, PT, R42, R128, RZ ;  /* 0x000000802aff7210 */ /* 0x000fe20007f9e0ff */
[----:B------:R-:W-:Y:S01]  /*3f460*/  IMAD.X R47, RZ, RZ, RZ, P1 ;  /* 0x000000ffff2f7224 */ /* 0x000fe200008e06ff */
[----:B------:R-:W-:Y:S01]  /*3f470*/  IADD3 R129, P1, PT, R106, R129, RZ ;  /* 0x000000816a817210 */ /* 0x000fe20007f3e0ff */
[----:B------:R-:W-:Y:S01]  /*3f480*/  IMAD.WIDE.U32 R104, R17, 0x397fe69a, RZ ;  /* 0x397fe69a11687825 */ /* 0x000fe200078e00ff */
[----:B------:R-:W-:Y:S02]  /*3f490*/  IADD3.X R49, P6, PT, R41, R52, RZ, P6, !PT ;  /* 0x0000003429317210 */ /* 0x000fe400037de4ff */
[----:B------:R-:W-:Y:S01]  /*3f4a0*/  IADD3.X RZ, P4, PT, R43, R129, RZ, P4, !PT ;  /* 0x000000812bff7210 */ /* 0x000fe2000279e4ff */
[----:B------:R-:W-:Y:S01]  /*3f4b0*/  IMAD.MOV.U32 R46, RZ, RZ, R107 ;  /* 0x000000ffff2e7224 */ /* 0x000fe200078e006b */
[----:B------:R-:W-:Y:S01]  /*3f4c0*/  IADD3.X R51, P6, PT, RZ, R51, RZ, P6, !PT ;  /* 0x00000033ff337210 */ /* 0x000fe200037de4ff */
[----:B------:R-:W-:-:S04]  /*3f4d0*/  IMAD.WIDE.U32.X R112, R30, R40, R112, P5 ;  /* 0x000000281e707225 */ /* 0x000fc800028e0470 */
[----:B------:R-:W-:-:S04]  /*3f4e0*/  IMAD.WIDE.U32.X R46, R17, 0x64774b84, R46, P1 ;  /* 0x64774b84112e7825 */ /* 0x000fc800008e042e */
[----:B------:R-:W-:-:S04]  /*3f4f0*/  IMAD.WIDE.U32 R10, P1, R6, 0x1a0111ea, R104 ;  /* 0x1a0111ea060a7825 */ /* 0x000fc80007820068 */
[----:B------:R-:W-:Y:S01]  /*3f500*/  IMAD.MOV.U32 R130, RZ, RZ, R11 ;  /* 0x000000ffff827224 */ /* 0x000fe200078e000b */
[----:B------:R-:W-:Y:S01]  /*3f510*/  IADD3.X R11, PT, PT, RZ, RZ, R115, P6, P3 ;  /* 0x000000ffff0b7210 */ /* 0x000fe200037e6473 */
[C---:B------:R-:W-:Y:S01]  /*3f520*/  IMAD.WIDE.U32 R104, R6.reuse, 0x397fe69a, RZ ;  /* 0x397fe69a06687825 */ /* 0x040fe200078e00ff */
[-C--:B------:R-:W-:Y:S02]  /*3f530*/  IADD3 RZ, P6, PT, RZ, R50.reuse, RZ ;  /* 0x00000032ffff7210 */ /* 0x080fe40007fde0ff */
[----:B------:R-:W-:Y:S01]  /*3f540*/  IADD3 R50, P2, PT, R51, R50, RZ ;  /* 0x0000003233327210 */ /* 0x000fe20007f5e0ff */
[----:B------:R-:W-:Y:S01]  /*3f550*/  IMAD.WIDE.U32 R118, R6, -0x4eac0001, R8 ;  /* 0xb153ffff06767825 */ /* 0x000fe200078e0008 */
[----:B------:R-:W-:Y:S02]  /*3f560*/  IADD3.X RZ, P5, PT, RZ, R4, RZ, P6, !PT ;  /* 0x00000004ffff7210 */ /* 0x000fe400037be4ff */
[----:B------:R-:W-:Y:S01]  /*3f570*/  IADD3.X R51, P6, PT, R4, R11, RZ, P2, !PT ;  /* 0x0000000b04337210 */ /* 0x000fe200017de4ff */
[----:B------:R-:W-:Y:S01]  /*3f580*/  IMAD.X R131, RZ, RZ, RZ, P1 ;  /* 0x000000ffff837224 */ /* 0x000fe200008e06ff */
[----:B------:R-:W-:Y:S01]  /*3f590*/  IADD3.X R103, P2, PT, RZ, R112, RZ, P5, !PT ;  /* 0x00000070ff677210 */ /* 0x000fe20002f5e4ff */
[----:B------:R-:W-:Y:S01]  /*3f5a0*/  IMAD.IADD R120, R119, 0x1, R120 ;  /* 0x0000000177787824 */ /* 0x000fe200078e0278 */
[----:B------:R-:W-:Y:S01]  /*3f5b0*/  IADD3 R41, P1, PT, R10, R105, RZ ;  /* 0x000000690a297210 */ /* 0x000fe20007f3e0ff */
[----:B------:R-:W-:Y:S01]  /*3f5c0*/  IMAD.WIDE.U32 R114, R30, R31, RZ ;  /* 0x0000001f1e727225 */ /* 0x000fe200078e00ff */
[----:B------:R-:W-:-:S02]  /*3f5d0*/  IADD3 R118, P3, PT, R7, R118, RZ ;  /* 0x0000007607767210 */ /* 0x000fc40007f7e0ff */
[----:B------:R-:W-:Y:S01]  /*3f5e0*/  IADD3.X R103, P6, PT, RZ, R103, RZ, P6, !PT ;  /* 0x00000067ff677210 */ /* 0x000fe200037de4ff */
[----:B------:R-:W-:Y:S01]  /*3f5f0*/  IMAD.WIDE.U32.X R8, R17, 0x1a0111ea, R130, P1 ;  /* 0x1a0111ea11087825 */ /* 0x000fe200008e0482 */
[----:B------:R-:W-:Y:S02]  /*3f600*/  IADD3.X R119, P3, PT, R120, R117, RZ, P3, !PT ;  /* 0x0000007578777210 */ /* 0x000fe40001f7e4ff */
[----:B------:R-:W-:Y:S01]  /*3f610*/  IADD3.X R7, P0, PT, RZ, R122, RZ, P0, !PT ;  /* 0x0000007aff077210 */ /* 0x000fe2000071e4ff */
[----:B------:R-:W-:Y:S01]  /*3f620*/  IMAD.WIDE.U32 R116, P5, R29, R32, R114 ;  /* 0x000000201d747225 */ /* 0x000fe200078a0072 */
[----:B------:R-:W-:Y:S02]  /*3f630*/  IADD3 RZ, P1, PT, R14, R126, RZ ;  /* 0x0000007e0eff7210 */ /* 0x000fe40007f3e0ff */
[----:B------:R-:W-:Y:S01]  /*3f640*/  IADD3.X R4, PT, PT, RZ, RZ, R113, P6, P2 ;  /* 0x000000ffff047210 */ /* 0x000fe200037e4471 */
[----:B------:R-:W-:Y:S01]  /*3f650*/  IMAD.WIDE.U32 R114, R6, -0x94f09dc, R14 ;  /* 0xf6b0f62406727825 */ /* 0x000fe200078e000e */
[----:B------:R-:W-:-:S02]  /*3f660*/  IADD3.X R7, P6, PT, RZ, R7, RZ, P3, !PT ;  /* 0x00000007ff077210 */ /* 0x000fc40001fde4ff */
[----:B------:R-:W-:Y:S01]  /*3f670*/  IADD3.X RZ, P1, PT, R15, R127, RZ, P1, !PT ;  /* 0x0000007f0fff7210 */ /* 0x000fe20000f3e4ff */
[-C--:B------:R-:W-:Y:S01]  /*3f680*/  IMAD.WIDE.U32 R120, R29, R31.reuse, RZ ;  /* 0x0000001f1d787225 */ /* 0x080fe200078e00ff */
[----:B------:R-:W-:Y:S02]  /*3f690*/  IADD3.X R123, PT, PT, RZ, RZ, R123, P6, P0 ;  /* 0x000000ffff7b7210 */ /* 0x000fe400037e047b */
[----:B------:R-:W-:Y:S01]  /*3f6a0*/  IADD3 R114, P0, PT, R7, R114, RZ ;  /* 0x0000007207727210 */ /* 0x000fe20007f1e0ff */
[----:B------:R-:W-:Y:S01]  /*3f6b0*/  IMAD.X R109, RZ, RZ, RZ, P5 ;  /* 0x000000ffff6d7224 */ /* 0x000fe200028e06ff */
[----:B------:R-:W-:Y:S01]  /*3f6c0*/  IADD3.X R7, P6, PT, RZ, R110, RZ, P1, !PT ;  /* 0x0000006eff077210 */ /* 0x000fe20000fde4ff */
[----:B------:R-:W-:Y:S01]  /*3f6d0*/  IMAD.WIDE.U32 R14, R29, R31, R118 ;  /* 0x0000001f1d0e7225 */ /* 0x000fe200078e0076 */
[----:B------:R-:W-:Y:S02]  /*3f6e0*/  IADD3 R11, P3, PT, R116, R121, RZ ;  /* 0x00000079740b7210 */ /* 0x000fe40007f7e0ff */
[----:B------:R-:W-:Y:S01]  /*3f6f0*/  IADD3 RZ, P1, PT, R48, R108, RZ ;  /* 0x0000006c30ff7210 */ /* 0x000fe20007f3e0ff */
[----:B------:R-:W-:Y:S01]  /*3f700*/  IMAD.MOV.U32 R108, RZ, RZ, R117 ;  /* 0x000000ffff6c7224 */ /* 0x000fe200078e0075 */
[----:B------:R-:W-:Y:S01]  /*3f710*/  IADD3 RZ, P2, PT, R118, R120, RZ ;  /* 0x0000007876ff7210 */ /* 0x000fe20007f5e0ff */
[----:B------:R-:W-:Y:S01]  /*3f720*/  IMAD.IADD R124, R115, 0x1, R124 ;  /* 0x00000001737c7824 */ /* 0x000fe200078e027c */
[----:B------:R-:W-:Y:S01]  /*3f730*/  IADD3.X RZ, P1, PT, R49, R125, RZ, P1, !PT ;  /* 0x0000007d31ff7210 */ /* 0x000fe20000f3e4ff */
[----:B------:R-:W-:Y:S01]  /*3f740*/  IMAD.IADD R15, R15, 0x1, R116 ;  /* 0x000000010f0f7824 */ /* 0x000fe200078e0274 */
[----:B------:R-:W-:Y:S01]  /*3f750*/  IADD3.X RZ, P2, PT, R119, R11, RZ, P2, !PT ;  /* 0x0000000b77ff7210 */ /* 0x000fe2000175e4ff */
[----:B------:R-:W-:Y:S01]  /*3f760*/  IMAD.WIDE.U32 R42, R6, -0xc7aed41, R42 ;  /* 0xf38512bf062a7825 */ /* 0x000fe200078e002a */
[----:B------:R-:W-:-:S03]  /*3f770*/  IADD3.X R115, P0, PT, R124, R123, RZ, P0, !PT ;  /* 0x0000007b7c737210 */ /* 0x000fc6000071e4ff */
[----:B------:R-:W-:Y:S01]  /*3f780*/  IMAD.WIDE.U32.X R108, R30, R32, R108, P3 ;  /* 0x000000201e6c7225 */ /* 0x000fe200018e046c */
[----:B------:R-:W-:Y:S02]  /*3f790*/  IADD3 RZ, P3, PT, RZ, R14, RZ ;  /* 0x0000000effff7210 */ /* 0x000fe40007f7e0ff */
[----:B------:R-:W-:Y:S01]  /*3f7a0*/  IADD3.X R7, P0, PT, RZ, R7, RZ, P0, !PT ;  /* 0x00000007ff077210 */ /* 0x000fe2000071e4ff */
[----:B------:R-:W-:Y:S01]  /*3f7b0*/  IMAD.WIDE.U32 R112, R32, R31, RZ ;  /* 0x0000001f20707225 */ /* 0x000fe200078e00ff */
[----:B------:R-:W-:Y:S02]  /*3f7c0*/  IADD3.X RZ, P3, PT, RZ, R15, RZ, P3, !PT ;  /* 0x0000000fffff7210 */ /* 0x000fe40001f7e4ff */
[----:B------:R-:W-:Y:S01]  /*3f7d0*/  IADD3.X R52, PT, PT, RZ, RZ, R111, P0, P6 ;  /* 0x000000ffff347210 */ /* 0x000fe200007ec46f */
[----:B------:R-:W-:Y:S01]  /*3f7e0*/  IMAD.IADD R11, R43, 0x1, R106 ;  /* 0x000000012b0b7824 */ /* 0x000fe200078e026a */
[----:B------:R-:W-:Y:S01]  /*3f7f0*/  IADD3.X R43, P2, PT, RZ, R108, RZ, P2, !PT ;  /* 0x0000006cff2b7210 */ /* 0x000fe2000175e4ff */
[----:B------:R-:W-:-:S03]  /*3f800*/  IMAD.WIDE.U32 R116, R31, R31, RZ ;  /* 0x0000001f1f747225 */ /* 0x000fc600078e00ff */
[----:B------:R-:W-:Y:S01]  /*3f810*/  IADD3.X R43, P3, PT, RZ, R43, RZ, P3, !PT ;  /* 0x0000002bff2b7210 */ /* 0x000fe20001f7e4ff */
[----:B------:R-:W-:Y:S01]  /*3f820*/  IMAD.WIDE.U32 R112, P5, R31, R32, R112 ;  /* 0x000000201f707225 */ /* 0x000fe200078a0070 */
[----:B------:R-:W-:-:S03]  /*3f830*/  IADD3 RZ, P0, PT, R114, R116, RZ ;  /* 0x0000007472ff7210 */ /* 0x000fc60007f1e0ff */
        /* <DEDUP_REMOVED lines=14> */
[----:B------:R-:W-:Y:S01]  /*3f920*/  IMAD.WIDE.U32 R110, R34, R31, RZ ;  /* 0x0000001f226e7225 */ /* 0x000fe200078e00ff */
        /* <DEDUP_REMOVED lines=17> */
[----:B------:R-:W-:Y:S01]  /*3fa40*/  IADD3.X RZ, P2, PT, R51, R41, RZ, P2, !PT ;  /* 0x0000002933ff7210 */ /* 0x000fe2000175e4ff */
[----:B------:R-:W-:Y:S01]  /*3fa50*/  IMAD.WIDE.U32 R44, R31, R34, R108 ;  /* 0x000000221f2c7225 */ /* 0x000fe200078e006c */
[----:B------:R-:W-:-:S03]  /*3fa60*/  IADD3.X R41, P5, PT, RZ, R12, RZ, P1, !PT ;  /* 0x0000000cff297210 */ /* 0x000fc60000fbe4ff */
[----:B------:R-:W-:Y:S01]  /*3fa70*/  IMAD.X R47, RZ, RZ, RZ, P6 ;  /* 0x000000ffff2f7224 */ /* 0x000fe200030e06ff */
[----:B------:R-:W-:Y:S01]  /*3fa80*/  IADD3 R44, P1, PT, R11, R44, RZ ;  /* 0x0000002c0b2c7210 */ /* 0x000fe20007f3e0ff */
[----:B------:R-:W-:Y:S01]  /*3fa90*/  IMAD.IADD R106, R45, 0x1, R106 ;  /* 0x000000012d6a7824 */ /* 0x000fe200078e026a */
[----:B------:R-:W-:Y:S01]  /*3faa0*/  IADD3.X R41, P3, PT, RZ, R41, RZ, P3, !PT ;  /* 0x00000029ff297210 */ /* 0x000fe20001f7e4ff */
[----:B------:R-:W-:-:S03]  /*3fab0*/  IMAD.WIDE.U32 R6, R6, 0x397fe69a, R50 ;  /* 0x397fe69a06067825 */ /* 0x000fc600078e0032 */
[----:B------:R-:W-:Y:S01]  /*3fac0*/  IADD3.X R52, PT, PT, RZ, RZ, R13, P3, P5 ;  /* 0x000000ffff347210 */ /* 0x000fe20001fea40d */
[----:B------:R-:W-:Y:S01]  /*3fad0*/  IMAD.WIDE.U32.X R46, R32, R33, R46, P4 ;  /* 0x00000021202e7225 */ /* 0x000fe200020e042e */
[----:B------:R-:W-:-:S03]  /*3fae0*/  IADD3.X R45, P4, PT, R106, R17, RZ, P1, !PT ;  /* 0x000000116a2d7210 */ /* 0x000fc60000f9e4ff */
[----:B------:R-:W-:Y:S01]  /*3faf0*/  IMAD.WIDE.U32 R50, R35, R31, RZ ;  /* 0x0000001f23327225 */ /* 0x000fe200078e00ff */
[----:B------:R-:W-:-:S03]  /*3fb00*/  IADD3.X R17, P0, PT, RZ, R46, RZ, P0, !PT ;  /* 0x0000002eff117210 */ /* 0x000fc6000071e4ff */
[C---:B------:R-:W-:Y:S01]  /*3fb10*/  IMAD.WIDE.U32 R48, P6, R35.reuse, R32, R48 ;  /* 0x0000002023307225 */ /* 0x040fe200078c0030 */
[----:B------:R-:W-:Y:S02]  /*3fb20*/  IADD3 RZ, P3, PT, R104, R50, RZ ;  /* 0x0000003268ff7210 */ /* 0x000fe40007f7e0ff */
[----:B------:R-:W-:Y:S01]  /*3fb30*/  IADD3.X R17, P4, PT, RZ, R17, RZ, P4, !PT ;  /* 0x00000011ff117210 */ /* 0x000fe2000279e4ff */
[----:B------:R-:W-:Y:S01]  /*3fb40*/  IMAD.WIDE.U32 R12, R35, R31, R104 ;  /* 0x0000001f230c7225 */ /* 0x000fe200078e0068 */
[----:B------:R-:W-:Y:S02]  /*3fb50*/  IADD3 R109, P5, PT, R48, R51, RZ ;  /* 0x00000033306d7210 */ /* 0x000fe40007fbe0ff */
[----:B------:R-:W-:Y:S01]  /*3fb60*/  IADD3 R50, P1, PT, R41, R6, RZ ;  /* 0x0000000629327210 */ /* 0x000fe20007f3e0ff */
[----:B------:R-:W-:Y:S01]  /*3fb70*/  IMAD.IADD R51, R7, 0x1, R10 ;  /* 0x0000000107337824 */ /* 0x000fe200078e020a */
[----:B------:R-:W-:Y:S01]  /*3fb80*/  IADD3.X R41, PT, PT, RZ, RZ, R47, P4, P0 ;  /* 0x000000ffff297210 */ /* 0x000fe200027e042f */
[----:B------:R-:W-:Y:S01]  /*3fb90*/  IMAD.WIDE.U32 R10, R37, R31, RZ ;  /* 0x0000001f250a7225 */ /* 0x000fe200078e00ff */
[----:B------:R-:W-:-:S02]  /*3fba0*/  IADD3.X R104, P2, PT, RZ, R8, RZ, P2, !PT ;  /* 0x00000008ff687210 */ /* 0x000fc4000175e4ff */
[----:B------:R-:W-:Y:S01]  /*3fbb0*/  IADD3.X R51, P1, PT, R51, R52, RZ, P1, !PT ;  /* 0x0000003433337210 */ /* 0x000fe20000f3e4ff */
[----:B------:R-:W-:Y:S01]  /*3fbc0*/  IMAD.X R7, RZ, RZ, RZ, P6 ;  /* 0x000000ffff077224 */ /* 0x000fe200030e06ff */
[----:B------:R-:W-:Y:S01]  /*3fbd0*/  IADD3 R12, P0, PT, R17, R12, RZ ;  /* 0x0000000c110c7210 */ /* 0x000fe20007f1e0ff */
[----:B------:R-:W-:Y:S01]  /*3fbe0*/  IMAD.MOV.U32 R6, RZ, RZ, R49 ;  /* 0x000000ffff067224 */ /* 0x000fe200078e0031 */
[----:B------:R-:W-:Y:S01]  /*3fbf0*/  IADD3.X RZ, P3, PT, R105, R109, RZ, P3, !PT ;  /* 0x0000006d69ff7210 */ /* 0x000fe20001f7e4ff */
        /* <DEDUP_REMOVED lines=12> */
[----:B------:R-:W-:-:S02]  /*3fcc0*/  IADD3.X R41, PT, PT, RZ, RZ, R9, P1, P2 ;  /* 0x000000ffff297210 */ /* 0x000fc40000fe4409 */
[----:B------:R-:W-:Y:S01]  /*3fcd0*/  IADD3.X R17, P0, PT, RZ, R17, RZ, P0, !PT ;  /* 0x00000011ff117210 */ /* 0x000fe2000071e4ff */
[----:B------:R-:W-:Y:S01]  /*3fce0*/  IMAD.X R9, RZ, RZ, RZ, P4 ;  /* 0x000000ffff097224 */ /* 0x000fe200020e06ff */
[----:B------:R-:W-:Y:S01]  /*3fcf0*/  IADD3 R104, P1, PT, R104, R103, RZ ;  /* 0x0000006768687210 */ /* 0x000fe20007f3e0ff */
[----:B------:R-:W-:Y:S01]  /*3fd00*/  IMAD.MOV.U32 R8, RZ, RZ, R47 ;  /* 0x000000ffff087224 */ /* 0x000fe200078e002f */
[----:B------:R-:W-:Y:S01]  /*3fd10*/  IADD3.X R7, PT, PT, RZ, RZ, R7, P0, P3 ;  /* 0x000000ffff077210 */ /* 0x000fe200007e6407 */
[----:B------:R-:W-:Y:S01]  /*3fd20*/  IMAD.IADD R46, R11, 0x1, R46 ;  /* 0x000000010b2e7824 */ /* 0x000fe200078e022e */
[----:B------:R-:W-:Y:S01]  /*3fd30*/  IADD3 R10, P0, PT, R17, R10, RZ ;  /* 0x0000000a110a7210 */ /* 0x000fe20007f1e0ff */
[----:B------:R-:W-:Y:S01]  /*3fd40*/  IMAD.WIDE.U32.X R8, R32, R37, R8, P6 ;  /* 0x0000002520087225 */ /* 0x000fe200030e0408 */
[----:B------:R-:W-:Y:S02]  /*3fd50*/  IADD3.X R105, P1, PT, R41, R4, RZ, P1, !PT ;  /* 0x0000000429697210 */ /* 0x000fe40000f3e4ff */
[----:B------:R-:W-:Y:S01]  /*3fd60*/  IADD3 RZ, P2, PT, RZ, R103, RZ ;  /* 0x00000067ffff7210 */ /* 0x000fe20007f5e0ff */
[----:B------:R-:W-:Y:S01]  /*3fd70*/  IMAD.WIDE.U32 R50, R39, R31, RZ ;  /* 0x0000001f27327225 */ /* 0x000fe200078e00ff */
[----:B------:R-:W-:-:S02]  /*3fd80*/  IADD3.X R11, P0, PT, R46, R7, RZ, P0, !PT ;  /* 0x000000072e0b7210 */ /* 0x000fc4000071e4ff */
[----:B------:R-:W-:Y:S01]  /*3fd90*/  IADD3.X R103, P5, PT, RZ, R8, RZ, P5, !PT ;  /* 0x00000008ff677210 */ /* 0x000fe20002fbe4ff */
[----:B------:R-:W-:Y:S01]  /*3fda0*/  IMAD.WIDE.U32 R48, P4, R39, R32, R48 ;  /* 0x0000002027307225 */ /* 0x000fe20007880030 */
[----:B------:R-:W-:Y:S02]  /*3fdb0*/  IADD3 RZ, P6, PT, R104, R50, RZ ;  /* 0x0000003268ff7210 */ /* 0x000fe40007fde0ff */
[----:B------:R-:W-:Y:S01]  /*3fdc0*/  IADD3.X RZ, P2, PT, RZ, R4, RZ, P2, !PT ;  /* 0x00000004ffff7210 */ /* 0x000fe2000175e4ff */
[----:B------:R-:W-:Y:S01]  /*3fdd0*/  IMAD R41, R15, -0x30003, RZ ;  /* 0xfffcfffd0f297824 */ /* 0x000fe200078e02ff */
[----:B------:R-:W-:Y:S01]  /*3fde0*/  IADD3 R17, P3, PT, R48, R51, RZ ;  /* 0x0000003330117210 */ /* 0x000fe20007f7e0ff */
[----:B------:R-:W-:Y:S01]  /*3fdf0*/  IMAD.X R51, RZ, RZ, RZ, P4 ;  /* 0x000000ffff337224 */ /* 0x000fe200020e06ff */
[----:B------:R-:W-:Y:S01]  /*3fe00*/  IADD3.X R103, P4, PT, RZ, R103, RZ, P0, !PT ;  /* 0x00000067ff677210 */ /* 0x000fe2000079e4ff */
[----:B------:R-:W-:Y:S01]  /*3fe10*/  IMAD.WIDE.U32 R6, R14, -0x30003, RZ ;  /* 0xfffcfffd0e067825 */ /* 0x000fe200078e00ff */
[----:B------:R-:W-:-:S02]  /*3fe20*/  IADD3.X RZ, P6, PT, R105, R17, RZ, P6, !PT ;  /* 0x0000001169ff7210 */ /* 0x000fc400037de4ff */
[----:B------:R-:W-:Y:S01]  /*3fe30*/  IADD3.X R52, PT, PT, RZ, RZ, R9, P4, P5 ;  /* 0x000000ffff347210 */ /* 0x000fe200027ea409 */
[----:B------:R-:W-:-:S04]  /*3fe40*/  IMAD.WIDE.U32 R46, R39, R31, R104 ;  /* 0x0000001f272e7225 */ /* 0x000fc800078e0068 */
[----:B------:R-:W-:Y:S01]  /*3fe50*/  IMAD R107, R14, -0x760c0004, R41 ;  /* 0x89f3fffc0e6b7824 */ /* 0x000fe200078e0229 */
[----:B------:R-:W-:Y:S01]  /*3fe60*/  IADD3 R8, P0, PT, R103, R46, RZ ;  /* 0x0000002e67087210 */ /* 0x000fe20007f1e0ff */
[----:B------:R-:W-:Y:S02]  /*3fe70*/  IMAD.MOV.U32 R50, RZ, RZ, R49 ;  /* 0x000000ffff327224 */ /* 0x000fe400078e0031 */
        /* <DEDUP_REMOVED lines=37> */
[----:B------:R-:W-:Y:S01]  /*400d0*/  IMAD.WIDE.U32 R42, R6, -0x94f09dc, RZ ;  /* 0xf6b0f624062a7825 */ /* 0x000fe200078e00ff */
[----:B------:R-:W-:-:S03]  /*400e0*/  IADD3.X R117, P3, PT, RZ, R14, RZ, P3, !PT ;  /* 0x0000000eff757210 */ /* 0x000fc60001f7e4ff */
[----:B------:R-:W-:Y:S01]  /*400f0*/  IMAD.WIDE.U32 R50, P5, R6, 0x6730d2a0, R50 ;  /* 0x6730d2a006327825 */ /* 0x000fe200078a0032 */
[----:B------:R-:W-:Y:S02]  /*40100*/  IADD3.X R117, P6, PT, RZ, R117, RZ, P6, !PT ;  /* 0x00000075ff757210 */ /* 0x000fe400037de4ff */
[----:B------:R-:W-:Y:S01]  /*40110*/  IADD3 RZ, P0, PT, R44, R42, RZ ;  /* 0x0000002a2cff7210 */ /* 0x000fe20007f1e0ff */
[----:B------:R-:W-:Y:S01]  /*40120*/  IMAD.WIDE.U32 R46, R17, -0xc7aed41, RZ ;  /* 0xf38512bf112e7825 */ /* 0x000fe200078e00ff */
[----:B------:R-:W-:Y:S02]  /*40130*/  IADD3 R41, P4, PT, R50, R43, RZ ;  /* 0x0000002b32297210 */ /* 0x000fe40007f9e0ff */
[----:B------:R-:W-:Y:S01]  /*40140*/  IADD3.X R52, PT, PT, RZ, RZ, R15, P6, P3 ;  /* 0x000000ffff347210 */ /* 0x000fe200037e640f */
[----:B------:R-:W-:Y:S01]  /*40150*/  IMAD.X R43, RZ, RZ, RZ, P5 ;  /* 0x000000ffff2b7224 */ /* 0x000fe200028e06ff */
[----:B------:R-:W-:Y:S01]  /*40160*/  IADD3.X RZ, P0, PT, R45, R41, RZ, P0, !PT ;  /* 0x000000292dff7210 */ /* 0x000fe2000071e4ff */
[----:B------:R-:W-:Y:S01]  /*40170*/  IMAD.WIDE.U32 R48, R6, -0xc7aed41, RZ ;  /* 0xf38512bf06307825 */ /* 0x000fe200078e00ff */
[----:B------:R-:W-:-:S03]  /*40180*/  IADD3.X R41, P2, PT, RZ, RZ, RZ, P2, !PT ;  /* 0x000000ffff297210 */ /* 0x000fc6000175e4ff */
        /* <DEDUP_REMOVED lines=10> */
[----:B------:R-:W-:Y:S02]  /*40230*/  IMAD.IADD R7, R45, 0x1, R50 ;  /* 0x000000012d077824 */ /* 0x000fe400078e0232 */
[----:B------:R-:W-:-:S03]  /*40240*/  IMAD.WIDE.U32.X R42, R17, 0x6730d2a0, R42, P4 ;  /* 0x6730d2a0112a7825 */ /* 0x000fc600020e042a */
[----:B------:R-:W-:Y:S01]  /*40250*/  IADD3.X R117, P5, PT, R7, R52, RZ, P5, !PT ;  /* 0x0000003407757210 */ /* 0x000fe20002fbe4ff */
        /* <DEDUP_REMOVED lines=11> */
[----:B------:R-:W-:Y:S01]  /*40310*/  IMAD.X R119, RZ, RZ, RZ, P2 ;  /* 0x000000ffff777224 */ /* 0x000fe200010e06ff */
[----:B------:R-:W-:Y:S01]  /*40320*/  IADD3.X R107, P0, PT, RZ, R42, RZ, P0, !PT ;  /* 0x0000002aff6b7210 */ /* 0x000fe2000071e4ff */
[----:B------:R-:W-:Y:S01]  /*40330*/  IMAD.WIDE.U32.X R44, R17, 0x4b1ba7b6, R44, P4 ;  /* 0x4b1ba7b6112c7825 */ /* 0x000fe200020e042c */
[----:B------:R-:W-:Y:S02]  /*40340*/  IADD3 R118, P4, PT, R118, R41, RZ ;  /* 0x0000002976767210 */ /* 0x000fe40007f9e0ff */
[----:B------:R-:W-:Y:S01]  /*40350*/  IADD3.X R107, P5, PT, RZ, R107, RZ, P5, !PT ;  /* 0x0000006bff6b7210 */ /* 0x000fe20002fbe4ff */
[----:B------:R-:W-:Y:S01]  /*40360*/  IMAD.MOV.U32 R14, RZ, RZ, R47 ;  /* 0x000000ffff0e7224 */ /* 0x000fe200078e002f */
[----:B------:R-:W-:Y:S01]  /*40370*/  IADD3.X R119, PT, PT, R119, RZ, RZ, P4, P3 ;  /* 0x000000ff77777210 */ /* 0x000fe200027e64ff */
[----:B------:R-:W-:Y:S01]  /*40380*/  IMAD.WIDE.U32 R114, R29, R34, RZ ;  /* 0x000000221d727225 */ /* 0x000fe200078e00ff */
[----:B------:R-:W-:-:S02]  /*40390*/  IADD3 RZ, P4, PT, R10, R50, RZ ;  /* 0x000000320aff7210 */ /* 0x000fc40007f9e0ff */
[----:B------:R-:W-:Y:S01]  /*403a0*/  IADD3.X R52, PT, PT, RZ, RZ, R43, P5, P0 ;  /* 0x000000ffff347210 */ /* 0x000fe20002fe042b */
[----:B------:R-:W-:Y:S01]  /*403b0*/  IMAD.WIDE.U32.X R14, R17, 0x1a0111ea, R14, P1 ;  /* 0x1a0111ea110e7825 */ /* 0x000fe200008e040e */
[----:B------:R-:W-:Y:S02]  /*403c0*/  IADD3.X RZ, P1, PT, R13, R121, RZ, P6, !PT ;  /* 0x000000790dff7210 */ /* 0x000fe4000373e4ff */
[----:B------:R-:W-:Y:S01]  /*403d0*/  IADD3.X RZ, P4, PT, R11, R105, RZ, P4, !PT ;  /* 0x000000690bff7210 */ /* 0x000fe2000279e4ff */
[----:B------:R-:W-:Y:S01]  /*403e0*/  IMAD.WIDE.U32 R110, P2, R29, R33, R110 ;  /* 0x000000211d6e7225 */ /* 0x000fe2000784006e */
[----:B------:R-:W-:-:S03]  /*403f0*/  IADD3 RZ, P3, PT, R112, R114, RZ ;  /* 0x0000007270ff7210 */ /* 0x000fc60007f7e0ff */
        /* <DEDUP_REMOVED lines=22> */
[----:B------:R-:W-:Y:S01]  /*40560*/  IMAD.IADD R51, R51, 0x1, R106 ;  /* 0x0000000133337824 */ /* 0x000fe200078e026a */
[----:B------:R-:W-:Y:S01]  /*40570*/  IADD3.X R17, PT, PT, RZ, RZ, R105, P6, P3 ;  /* 0x000000ffff117210 */ /* 0x000fe200037e6469 */
[----:B------:R-:W-:Y:S01]  /*40580*/  IMAD.WIDE.U32 R10, R31, R34, R116 ;  /* 0x000000221f0a7225 */ /* 0x000fe200078e0074 */
[----:B------:R-:W-:-:S02]  /*40590*/  IADD3 R106, P6, PT, R107, R12, RZ ;  /* 0x0000000c6b6a7210 */ /* 0x000fc40007fde0ff */
[----:B------:R-:W-:Y:S01]  /*405a0*/  IADD3.X RZ, P0, PT, R9, R109, RZ, P0, !PT ;  /* 0x0000006d09ff7210 */ /* 0x000fe2000071e4ff */
[----:B------:R-:W-:Y:S01]  /*405b0*/  IMAD.MOV.U32 R12, RZ, RZ, R115 ;  /* 0x000000ffff0c7224 */ /* 0x000fe200078e0073 */
[----:B------:R-:W-:Y:S01]  /*405c0*/  IADD3 R10, P3, PT, R7, R10, RZ ;  /* 0x0000000a070a7210 */ /* 0x000fe20007f7e0ff */
[----:B------:R-:W-:Y:S01]  /*405d0*/  IMAD.IADD R114, R11, 0x1, R114 ;  /* 0x000000010b727824 */ /* 0x000fe200078e0272 */
[----:B------:R-:W-:Y:S01]  /*405e0*/  IADD3.X R107, P6, PT, R41, R52, RZ, P6, !PT ;  /* 0x00000034296b7210 */ /* 0x000fe200037de4ff */
[----:B------:R-:W-:Y:S01]  /*405f0*/  IMAD.WIDE.U32.X R12, R32, R33, R12, P5 ;  /* 0x00000021200c7225 */ /* 0x000fe200028e040c */
[----:B------:R-:W-:Y:S02]  /*40600*/  IADD3.X R122, P0, PT, RZ, R14, RZ, P0, !PT ;  /* 0x0000000eff7a7210 */ /* 0x000fe4000071e4ff */
[----:B------:R-:W-:Y:S01]  /*40610*/  IADD3.X R11, P3, PT, R114, R17, RZ, P3, !PT ;  /* 0x00000011720b7210 */ /* 0x000fe20001f7e4ff */
[----:B------:R-:W-:Y:S01]  /*40620*/  IMAD.WIDE.U32 R104, R33, R34, RZ ;  /* 0x0000002221687225 */ /* 0x000fe200078e00ff */
[----:B------:R-:W-:-:S02]  /*40630*/  IADD3.X R17, P1, PT, RZ, R48, RZ, P1, !PT ;  /* 0x00000030ff117210 */ /* 0x000fc40000f3e4ff */
[----:B------:R-:W-:Y:S01]  /*40640*/  IADD3.X R41, P2, PT, RZ, R12, RZ, P2, !PT ;  /* 0x0000000cff297210 */ /* 0x000fe2000175e4ff */
[C---:B------:R-:W-:Y:S01]  /*40650*/  IMAD.WIDE.U32 R108, R34.reuse, R34, RZ ;  /* 0x00000022226c7225 */ /* 0x040fe200078e00ff */
[----:B------:R-:W-:Y:S02]  /*40660*/  IADD3.X R17, P6, PT, RZ, R17, RZ, P6, !PT ;  /* 0x00000011ff117210 */ /* 0x000fe400037de4ff */
[----:B------:R-:W-:Y:S01]  /*40670*/  IADD3.X R41, P3, PT, RZ, R41, RZ, P3, !PT ;  /* 0x00000029ff297210 */ /* 0x000fe20001f7e4ff */
[----:B------:R-:W-:Y:S01]  /*40680*/  IMAD.WIDE.U32 R104, P5, R34, R33, R104 ;  /* 0x0000002122687225 */ /* 0x000fe200078a0068 */
[----:B------:R-:W-:Y:S02]  /*40690*/  IADD3.X R48, PT, PT, RZ, RZ, R49, P6, P1 ;  /* 0x000000ffff307210 */ /* 0x000fe400037e2431 */
[----:B------:R-:W-:Y:S01]  /*406a0*/  IADD3 RZ, P1, PT, R106, R108, RZ ;  /* 0x0000006c6aff7210 */ /* 0x000fe20007f3e0ff */
[----:B------:R-:W-:Y:S01]  /*406b0*/  IMAD.WIDE.U32 R6, R6, 0x397fe69a, R8 ;  /* 0x397fe69a06067825 */ /* 0x000fe200078e0008 */
[----:B------:R-:W-:-:S02]  /*406c0*/  IADD3 R49, P6, PT, R104, R109, RZ ;  /* 0x0000006d68317210 */ /* 0x000fc40007fde0ff */
[----:B------:R-:W-:Y:S01]  /*406d0*/  IADD3.X R47, PT, PT, RZ, RZ, R13, P3, P2 ;  /* 0x000000ffff2f7210 */ /* 0x000fe20001fe440d */
[----:B------:R-:W-:Y:S01]  /*406e0*/  IMAD.WIDE.U32 R12, R34, R34, R106 ;  /* 0x00000022220c7225 */ /* 0x000fe200078e006a */
[----:B------:R-:W-:Y:S02]  /*406f0*/  IADD3 R50, P3, PT, R17, R50, RZ ;  /* 0x0000003211327210 */ /* 0x000fe40007f7e0ff */
[----:B------:R-:W-:Y:S01]  /*40700*/  IADD3.X RZ, P1, PT, R107, R49, RZ, P1, !PT ;  /* 0x000000316bff7210 */ /* 0x000fe20000f3e4ff */
[----:B------:R-:W-:Y:S01]  /*40710*/  IMAD.X R9, RZ, RZ, RZ, P5 ;  /* 0x000000ffff097224 */ /* 0x000fe200028e06ff */
[----:B------:R-:W-:Y:S01]  /*40720*/  IADD3.X R51, P3, PT, R51, R48, RZ, P3, !PT ;  /* 0x0000003033337210 */ /* 0x000fe20001f7e4ff */
[----:B------:R-:W-:Y:S01]  /*40730*/  IMAD.MOV.U32 R8, RZ, RZ, R105 ;  /* 0x000000ffff087224 */ /* 0x000fe200078e0069 */
[----:B------:R-:W-:Y:S01]  /*40740*/  IADD3.X R49, P4, PT, RZ, R44, RZ, P4, !PT ;  /* 0x0000002cff317210 */ /* 0x000fe2000279e4ff */
[----:B------:R-:W-:Y:S01]  /*40750*/  IMAD.IADD R104, R13, 0x1, R104 ;  /* 0x000000010d687824 */ /* 0x000fe200078e0268 */
[----:B------:R-:W-:Y:S01]  /*40760*/  IADD3 R12, P5, PT, R41, R12, RZ ;  /* 0x0000000c290c7210 */ /* 0x000fe20007fbe0ff */
[----:B------:R-:W-:Y:S01]  /*40770*/  IMAD.WIDE.U32.X R8, R33, R33, R8, P6 ;  /* 0x0000002121087225 */ /* 0x000fe200030e0408 */
[----:B------:R-:W-:-:S02]  /*40780*/  IADD3.X R49, P3, PT, RZ, R49, RZ, P3, !PT ;  /* 0x00000031ff317210 */ /* 0x000fc40001f7e4ff */
[----:B------:R-:W-:Y:S01]  /*40790*/  IADD3 R17, P2, PT, R103, R118, RZ ;  /* 0x0000007667117210 */ /* 0x000fe20007f5e0ff */
[----:B------:R-:W-:Y:S01]  /*407a0*/  IMAD R41, R43, -0x30003, RZ ;  /* 0xfffcfffd2b297824 */ /* 0x000fe200078e02ff */
[----:B------:R-:W-:Y:S01]  /*407b0*/  IADD3.X R13, P5, PT, R104, R47, RZ, P5, !PT ;  /* 0x0000002f680d7210 */ /* 0x000fe20002fbe4ff */
[----:B------:R-:W-:Y:S01]  /*407c0*/  IMAD.IADD R46, R7, 0x1, R46 ;  /* 0x00000001072e7824 */ /* 0x000fe200078e022e */
[----:B------:R-:W-:Y:S01]  /*407d0*/  IADD3 R48, P6, PT, R49, R6, RZ ;  /* 0x0000000631307210 */ /* 0x000fe20007fde0ff */
[C---:B------:R-:W-:Y:S01]  /*407e0*/  IMAD R103, R42.reuse, -0x760c0004, R41 ;  /* 0x89f3fffc2a677824 */ /* 0x040fe200078e0229 */
[----:B------:R-:W-:Y:S01]  /*407f0*/  IADD3.X R41, P1, PT, RZ, R8, RZ, P1, !PT ;  /* 0x00000008ff297210 */ /* 0x000fe20000f3e4ff */
[----:B------:R-:W-:Y:S01]  /*40800*/  IMAD.WIDE.U32 R6, R42, -0x30003, RZ ;  /* 0xfffcfffd2a067825 */ /* 0x000fe200078e00ff */
[----:B------:R-:W-:Y:S02]  /*40810*/  IADD3.X R47, PT, PT, RZ, RZ, R45, P3, P4 ;  /* 0x000000ffff2f7210 */ /* 0x000fe40001fe842d */
[----:B------:R-:W-:Y:S01]  /*40820*/  IADD3.X R41, P3, PT, RZ, R41, RZ, P5, !PT ;  /* 0x00000029ff297210 */ /* 0x000fe20002f7e4ff */
[----:B------:R-:W-:Y:S01]  /*40830*/  IMAD.IADD R103, R7, 0x1, R103 ;  /* 0x0000000107677824 */ /* 0x000fe200078e0267 */
[----:B------:R-:W-:Y:S01]  /*40840*/  IADD3.X R49, P6, PT, R46, R47, RZ, P6, !PT ;  /* 0x0000002f2e317210 */ /* 0x000fe200037de4ff */
[----:B------:R-:W-:Y:S01]  /*40850*/  IMAD.WIDE.U32 R44, R36, R34, RZ ;  /* 0x00000022242c7225 */ /* 0x000fe200078e00ff */
[----:B------:R-:W-:-:S02]  /*40860*/  IADD3.X R52, PT, PT, RZ, RZ, R9, P3, P1 ;  /* 0x000000ffff347210 */ /* 0x000fc40001fe2409 */
[----:B------:R-:W-:Y:S01]  /*40870*/  IADD3.X R122, P6, PT, RZ, R122, RZ, P6, !PT ;  /* 0x0000007aff7a7210 */ /* 0x000fe200037de4ff */
[----:B------:R-:W-:Y:S01]  /*40880*/  IMAD.WIDE.U32 R8, R103, -0x5555, RZ ;  /* 0xffffaaab67087825 */ /* 0x000fe200078e00ff */
[----:B------:R-:W-:Y:S02]  /*40890*/  IADD3.X R4, P2, PT, R4, R119, RZ, P2, !PT ;  /* 0x0000007704047210 */ /* 0x000fe4000175e4ff */
        /* <DEDUP_REMOVED lines=12> */
[----:B------:R-:W-:Y:S01]  /*40960*/  IMAD.WIDE.U32 R14, R35, R34, R50 ;  /* 0x00000022230e7225 */ /* 0x000fe200078e0032 */
[----:B------:R-:W-:Y:S02]  /*40970*/  IADD3 RZ, P1, PT, RZ, R46, RZ ;  /* 0x0000002effff7210 */ /* 0x000fe40007f3e0ff */
[----:B------:R-:W-:Y:S01]  /*40980*/  IADD3.X RZ, P0, PT, R43, R107, RZ, P0, !PT ;  /* 0x0000006b2bff7210 */ /* 0x000fe2000071e4ff */
[----:B------:R-:W-:Y:S02]  /*40990*/  IMAD.MOV.U32 R8, RZ, RZ, R45 ;  /* 0x000000ffff087224 */ /* 0x000fe400078e002d */
[----:B------:R-:W-:Y:S02]  /*409a0*/  IMAD.IADD R7, R15, 0x1, R44 ;  /* 0x000000010f077824 */ /* 0x000fe400078e022c */
        /* <DEDUP_REMOVED lines=23> */
[----:B------:R-:W-:Y:S01]  /*40b20*/  IMAD.WIDE.U32 R104, R6, -0x4eac0001, R10 ;  /* 0xb153ffff06687825 */ /* 0x000fe200078e000a */
[----:B------:R-:W-:-:S03]  /*40b30*/  IADD3 R11, P0, PT, R42, R9, RZ ;  /* 0x000000092a0b7210 */ /* 0x000fc60007f1e0ff */
[----:B------:R-:W-:Y:S02]  /*40b40*/  IMAD.X R109, RZ, RZ, RZ, P6 ;  /* 0x000000ffff6d7224 */ /* 0x000fe400030e06ff */
[----:B------:R-:W-:Y:S02]  /*40b50*/  IMAD.MOV.U32 R108, RZ, RZ, R43 ;  /* 0x000000ffff6c7224 */ /* 0x000fe400078e002b */
[----:B------:R-:W-:-:S04]  /*40b60*/  IMAD.WIDE.U32 R50, R103, -0x94f09dc, RZ ;  /* 0xf6b0f62467327825 */ /* 0x000fc800078e00ff */
[----:B------:R-:W-:Y:S01]  /*40b70*/  IMAD.WIDE.U32.X R108, R37, R33, R108, P0 ;  /* 0x00000021256c7225 */ /* 0x000fe200000e046c */
[----:B------:R-:W-:-:S03]  /*40b80*/  IADD3 RZ, P0, PT, R48, R8, RZ ;  /* 0x0000000830ff7210 */ /* 0x000fc60007f1e0ff */
[----:B------:R-:W-:Y:S01]  /*40b90*/  IMAD.WIDE.U32 R8, R103, -0xc7aed41, RZ ;  /* 0xf38512bf67087825 */ /* 0x000fe200078e00ff */
[----:B------:R-:W-:-:S03]  /*40ba0*/  IADD3.X RZ, P0, PT, R49, R11, RZ, P0, !PT ;  /* 0x0000000b31ff7210 */ /* 0x000fc6000071e4ff */
[----:B------:R-:W-:-:S04]  /*40bb0*/  IMAD.WIDE.U32 R112, P1, R6, 0x6730d2a0, R50 ;  /* 0x6730d2a006707825 */ /* 0x000fc80007820032 */
[----:B------:R-:W-:Y:S02]  /*40bc0*/  IMAD.X R119, RZ, RZ, RZ, P1 ;  /* 0x000000ffff777224 */ /* 0x000fe400008e06ff */
[----:B------:R-:W-:-:S04]  /*40bd0*/  IMAD.WIDE.U32 R120, P1, R6, 0x64774b84, R8 ;  /* 0x64774b8406787825 */ /* 0x000fc80007820008 */
[----:B------:R-:W-:-:S04]  /*40be0*/  IMAD.WIDE.U32 R116, R6, -0xc7aed41, RZ ;  /* 0xf38512bf06747825 */ /* 0x000fc800078e00ff */
[----:B------:R-:W-:Y:S02]  /*40bf0*/  IMAD.IADD R7, R105, 0x1, R46 ;  /* 0x0000000169077824 */ /* 0x000fe400078e022e */
[----:B------:R-:W-:Y:S02]  /*40c00*/  IMAD.MOV.U32 R114, RZ, RZ, R47 ;  /* 0x000000ffff727224 */ /* 0x000fe400078e002f */
[----:B------:R-:W-:-:S04]  /*40c10*/  IMAD.WIDE.U32 R44, R6, -0x94f09dc, RZ ;  /* 0xf6b0f624062c7825 */ /* 0x000fc800078e00ff */
[----:B------:R-:W-:Y:S01]  /*40c20*/  IMAD.WIDE.U32 R46, R38, R34, R48 ;  /* 0x00000022262e7225 */ /* 0x000fe200078e0030 */
[----:B------:R-:W-:-:S03]  /*40c30*/  IADD3 R45, P6, PT, R112, R45, RZ ;  /* 0x0000002d702d7210 */ /* 0x000fc60007fde0ff */
[----:B------:R-:W-:-:S04]  /*40c40*/  IMAD.WIDE.U32 R48, R103, 0x434bacd7, RZ ;  /* 0x434bacd767307825 */ /* 0x000fc800078e00ff */
[----:B------:R-:W-:Y:S01]  /*40c50*/  IMAD.X R115, RZ, RZ, RZ, P5 ;  /* 0x000000ffff737224 */ /* 0x000fe200028e06ff */
[----:B------:R-:W-:Y:S01]  /*40c60*/  IADD3 RZ, P5, PT, R12, R44, RZ ;  /* 0x0000002c0cff7210 */ /* 0x000fe20007fbe0ff */
[----:B------:R-:W-:Y:S01]  /*40c70*/  IMAD.X R107, RZ, RZ, RZ, P1 ;  /* 0x000000ffff6b7224 */ /* 0x000fe200008e06ff */
[----:B------:R-:W-:Y:S01]  /*40c80*/  IADD3 R127, P1, PT, R120, R117, RZ ;  /* 0x00000075787f7210 */ /* 0x000fe20007f3e0ff */
[----:B------:R-:W-:Y:S01]  /*40c90*/  IMAD.WIDE.U32 R10, R103, 0x397fe69a, RZ ;  /* 0x397fe69a670a7825 */ /* 0x000fe200078e00ff */
[----:B------:R-:W-:-:S03]  /*40ca0*/  IADD3.X RZ, P5, PT, R13, R45, RZ, P5, !PT ;  /* 0x0000002d0dff7210 */ /* 0x000fc60002fbe4ff */
[----:B------:R-:W-:Y:S02]  /*40cb0*/  IMAD.MOV.U32 R106, RZ, RZ, R121 ;  /* 0x000000ffff6a7224 */ /* 0x000fe400078e0079 */
[----:B------:R-:W-:-:S04]  /*40cc0*/  IMAD.WIDE.U32.X R114, R103, 0x1eabfffe, R114, P4 ;  /* 0x1eabfffe67727825 */ /* 0x000fc800020e0472 */
[----:B------:R-:W-:Y:S02]  /*40cd0*/  IMAD.MOV.U32 R118, RZ, RZ, R113 ;  /* 0x000000ffff767224 */ /* 0x000fe400078e0071 */
[----:B------:R-:W-:-:S04]  /*40ce0*/  IMAD.WIDE.U32 R48, P4, R6, 0x4b1ba7b6, R48 ;  /* 0x4b1ba7b606307825 */ /* 0x000fc80007880030 */
[----:B------:R-:W-:-:S04]  /*40cf0*/  IMAD.WIDE.U32 R50, R6, 0x434bacd7, RZ ;  /* 0x434bacd706327825 */ /* 0x000fc800078e00ff */
[----:B------:R-:W-:Y:S02]  /*40d00*/  IMAD.IADD R8, R47, 0x1, R42 ;  /* 0x000000012f087824 */ /* 0x000fe400078e022a */
[----:B------:R-:W-:-:S04]  /*40d10*/  IMAD.WIDE.U32.X R106, R103, 0x64774b84, R106, P1 ;  /* 0x64774b84676a7825 */ /* 0x000fc800008e046a */
[----:B------:R-:W-:-:S04]  /*40d20*/  IMAD.WIDE.U32 R10, P1, R6, 0x1a0111ea, R10 ;  /* 0x1a0111ea060a7825 */ /* 0x000fc8000782000a */
[----:B------:R-:W-:-:S04]  /*40d30*/  IMAD.WIDE.U32 R42, R6, 0x397fe69a, RZ ;  /* 0x397fe69a062a7825 */ /* 0x000fc800078e00ff */
[----:B------:R-:W-:Y:S01]  /*40d40*/  IMAD.WIDE.U32.X R118, R103, 0x6730d2a0, R118, P6 ;  /* 0x6730d2a067767825 */ /* 0x000fe200030e0476 */
[----:B------:R-:W-:-:S03]  /*40d50*/  IADD3 R46, P6, PT, R111, R46, RZ ;  /* 0x0000002e6f2e7210 */ /* 0x000fc60007fde0ff */
[----:B------:R-:W-:Y:S01]  /*40d60*/  IMAD.X R45, RZ, RZ, RZ, P4 ;  /* 0x000000ffff2d7224 */ /* 0x000fe200020e06ff */
[----:B------:R-:W-:Y:S01]  /*40d70*/  IADD3 R51, P4, PT, R48, R51, RZ ;  /* 0x0000003330337210 */ /* 0x000fe20007f9e0ff */
[----:B------:R-:W-:Y:S01]  /*40d80*/  IMAD.X R9, RZ, RZ, RZ, P1 ;  /* 0x000000ffff097224 */ /* 0x000fe200008e06ff */
[----:B------:R-:W-:Y:S01]  /*40d90*/  IADD3 R121, P1, PT, R10, R43, RZ ;  /* 0x0000002b0a797210 */ /* 0x000fe20007f3e0ff */
[----:B------:R-:W-:Y:S01]  /*40da0*/  IMAD.MOV.U32 R44, RZ, RZ, R49 ;  /* 0x000000ffff2c7224 */ /* 0x000fe200078e0031 */
[----:B------:R-:W-:Y:S01]  /*40db0*/  IADD3.X R47, P6, PT, R8, R123, RZ, P6, !PT ;  /* 0x0000007b082f7210 */ /* 0x000fe200037de4ff */
[----:B------:R-:W-:Y:S01]  /*40dc0*/  IMAD.WIDE.U32 R110, R40, R34, RZ ;  /* 0x00000022286e7225 */ /* 0x000fe200078e00ff */
[----:B------:R-:W-:-:S03]  /*40dd0*/  IADD3.X R43, P0, PT, RZ, R108, RZ, P0, !PT ;  /* 0x0000006cff2b7210 */ /* 0x000fc6000071e4ff */
[----:B------:R-:W-:Y:S01]  /*40de0*/  IMAD.WIDE.U32.X R44, R103, 0x4b1ba7b6, R44, P4 ;  /* 0x4b1ba7b6672c7825 */ /* 0x000fe200020e042c */
[----:B------:R-:W-:Y:S02]  /*40df0*/  IADD3 R104, P4, PT, R41, R104, RZ ;  /* 0x0000006829687210 */ /* 0x000fe40007f9e0ff */
[----:B------:R-:W-:Y:S01]  /*40e00*/  IADD3.X R41, P6, PT, RZ, R43, RZ, P6, !PT ;  /* 0x0000002bff297210 */ /* 0x000fe200037de4ff */
[----:B------:R-:W-:Y:S01]  /*40e10*/  IMAD.MOV.U32 R8, RZ, RZ, R11 ;  /* 0x000000ffff087224 */ /* 0x000fe200078e000b */
[----:B------:R-:W-:Y:S02]  /*40e20*/  IADD3.X R105, P4, PT, R7, R52, RZ, P4, !PT ;  /* 0x0000003407697210 */ /* 0x000fe4000279e4ff */
[----:B------:R-:W-:Y:S01]  /*40e30*/  IADD3.X R43, PT, PT, RZ, RZ, R109, P6, P0 ;  /* 0x000000ffff2b7210 */ /* 0x000fe200037e046d */
[----:B------:R-:W-:Y:S01]  /*40e40*/  IMAD.WIDE.U32.X R8, R103, 0x1a0111ea, R8, P1 ;  /* 0x1a0111ea67087825 */ /* 0x000fe200008e0408 */
[----:B------:R-:W-:Y:S02]  /*40e50*/  IADD3.X R11, P3, PT, RZ, R114, RZ, P3, !PT ;  /* 0x00000072ff0b7210 */ /* 0x000fe40001f7e4ff */
[----:B------:R-:W-:Y:S01]  /*40e60*/  IADD3 RZ, P1, PT, R14, R116, RZ ;  /* 0x000000740eff7210 */ /* 0x000fe20007f3e0ff */
[----:B------:R-:W-:Y:S01]  /*40e70*/  IMAD.WIDE.U32 R110, P0, R39, R33, R110 ;  /* 0x00000021276e7225 */ /* 0x000fe2000780006e */
[----:B------:R-:W-:-:S02]  /*40e80*/  IADD3.X R11, P4, PT, RZ, R11, RZ, P4, !PT ;  /* 0x0000000bff0b7210 */ /* 0x000fc4000279e4ff */
[----:B------:R-:W-:Y:S01]  /*40e90*/  IADD3.X RZ, P1, PT, R15, R127, RZ, P1, !PT ;  /* 0x0000007f0fff7210 */ /* 0x000fe20000f3e4ff */
[----:B------:R-:W-:Y:S01]  /*40ea0*/  IMAD.WIDE.U32 R108, R39, R34, RZ ;  /* 0x00000022276c7225 */ /* 0x000fe200078e00ff */
[----:B------:R-:W-:Y:S02]  /*40eb0*/  IADD3.X R114, PT, PT, RZ, RZ, R115, P4, P3 ;  /* 0x000000ffff727210 */ /* 0x000fe400027e6473 */
[----:B------:R-:W-:Y:S01]  /*40ec0*/  IADD3.X R52, P2, PT, RZ, RZ, RZ, P2, !PT ;  /* 0x000000ffff347210 */ /* 0x000fe2000175e4ff */
[----:B------:R-:W-:-:S04]  /*40ed0*/  IMAD.WIDE.U32 R116, R6, -0x94f09dc, R12 ;  /* 0xf6b0f62406747825 */ /* 0x000fc800078e000c */
[----:B------:R-:W-:Y:S01]  /*40ee0*/  IMAD.X R113, RZ, RZ, RZ, P0 ;  /* 0x000000ffff717224 */ /* 0x000fe200000e06ff */
[----:B------:R-:W-:Y:S01]  /*40ef0*/  IADD3 R12, P0, PT, R122, R17, RZ ;  /* 0x000000117a0c7210 */ /* 0x000fe20007f1e0ff */
[----:B------:R-:W-:Y:S01]  /*40f00*/  IMAD.IADD R7, R117, 0x1, R112 ;  /* 0x0000000175077824 */ /* 0x000fe200078e0270 */
[----:B------:R-:W-:Y:S01]  /*40f10*/  IADD3 R17, P6, PT, R110, R109, RZ ;  /* 0x0000006d6e117210 */ /* 0x000fe20007fde0ff */
[----:B------:R-:W-:Y:S01]  /*40f20*/  IMAD.MOV.U32 R112, RZ, RZ, R111 ;  /* 0x000000ffff707224 */ /* 0x000fe200078e006f */
[----:B------:R-:W-:Y:S02]  /*40f30*/  IADD3 R116, P3, PT, R11, R116, RZ ;  /* 0x000000740b747210 */ /* 0x000fe40007f7e0ff */
[----:B------:R-:W-:Y:S01]  /*40f40*/  IADD3.X R13, P0, PT, R125, R4, RZ, P0, !PT ;  /* 0x000000047d0d7210 */ /* 0x000fe2000071e4ff */
[----:B------:R-:W-:Y:S01]  /*40f50*/  IMAD.WIDE.U32.X R112, R40, R33, R112, P6 ;  /* 0x0000002128707225 */ /* 0x000fe200030e0470 */
[----:B------:R-:W-:Y:S02]  /*40f60*/  IADD3.X R117, P6, PT, R7, R114, RZ, P3, !PT ;  /* 0x0000007207757210 */ /* 0x000fe40001fde4ff */
[----:B------:R-:W-:Y:S01]  /*40f70*/  IADD3.X R7, P5, PT, RZ, R118, RZ, P5, !PT ;  /* 0x00000076ff077210 */ /* 0x000fe20002fbe4ff */
[----:B------:R-:W-:Y:S01]  /*40f80*/  IMAD.WIDE.U32 R114, R6, -0xc7aed41, R14 ;  /* 0xf38512bf06727825 */ /* 0x000fe200078e000e */
[----:B------:R-:W-:-:S02]  /*40f90*/  IADD3 RZ, P4, PT, R12, R108, RZ ;  /* 0x0000006c0cff7210 */ /* 0x000fc40007f9e0ff */
[----:B------:R-:W-:Y:S01]  /*40fa0*/  IADD3.X R7, P6, PT, RZ, R7, RZ, P6, !PT ;  /* 0x00000007ff077210 */ /* 0x000fe200037de4ff */
[----:B------:R-:W-:Y:S01]  /*40fb0*/  IMAD.WIDE.U32 R108, R39, R34, R12 ;  /* 0x00000022276c7225 */ /* 0x000fe200078e000c */
[----:B------:R-:W-:Y:S02]  /*40fc0*/  IADD3.X RZ, P4, PT, R13, R17, RZ, P4, !PT ;  /* 0x000000110dff7210 */ /* 0x000fe4000279e4ff */
[----:B------:R-:W-:Y:S01]  /*40fd0*/  IADD3.X R119, PT, PT, RZ, RZ, R119, P6, P5 ;  /* 0x000000ffff777210 */ /* 0x000fe200037ea477 */
[----:B------:R-:W-:Y:S01]  /*40fe0*/  IMAD.IADD R110, R109, 0x1, R110 ;  /* 0x000000016d6e7824 */ /* 0x000fe200078e026e */
[----:B------:R-:W-:Y:S01]  /*40ff0*/  IADD3 R108, P3, PT, R41, R108, RZ ;  /* 0x0000006c296c7210 */ /* 0x000fe20007f7e0ff */
[----:B------:R-:W-:Y:S01]  /*41000*/  IMAD.IADD R120, R115, 0x1, R120 ;  /* 0x0000000173787824 */ /* 0x000fe200078e0278 */
[----:B------:R-:W-:Y:S01]  /*41010*/  IADD3 R114, P5, PT, R7, R114, RZ ;  /* 0x0000007207727210 */ /* 0x000fe20007fbe0ff */
[----:B------:R-:W-:Y:S01]  /*41020*/  IMAD.WIDE.U32 R12, R30, R35, RZ ;  /* 0x000000231e0c7225 */ /* 0x000fe200078e00ff */
[----:B------:R-:W-:-:S02]  /*41030*/  IADD3.X R109, P3, PT, R110, R43, RZ, P3, !PT ;  /* 0x0000002b6e6d7210 */ /* 0x000fc40001f7e4ff */
[----:B------:R-:W-:Y:S01]  /*41040*/  IADD3.X R112, P4, PT, RZ, R112, RZ, P4, !PT ;  /* 0x00000070ff707210 */ /* 0x000fe2000279e4ff */
[C---:B------:R-:W-:Y:S01]  /*41050*/  IMAD.WIDE.U32 R110, R29.reuse, R35, RZ ;  /* 0x000000231d6e7225 */ /* 0x040fe200078e00ff */
[----:B------:R-:W-:Y:S02]  /*41060*/  IADD3.X R115, P5, PT, R120, R119, RZ, P5, !PT ;  /* 0x0000007778737210 */ /* 0x000fe40002fbe4ff */
[----:B------:R-:W-:Y:S01]  /*41070*/  IADD3.X R7, P1, PT, RZ, R106, RZ, P1, !PT ;  /* 0x0000006aff077210 */ /* 0x000fe20000f3e4ff */
[----:B------:R-:W-:Y:S01]  /*41080*/  IMAD.WIDE.U32 R14, P6, R29, R36, R12 ;  /* 0x000000241d0e7225 */ /* 0x000fe200078c000c */
[----:B------:R-:W-:Y:S02]  /*41090*/  IADD3.X R112, P3, PT, RZ, R112, RZ, P3, !PT ;  /* 0x00000070ff707210 */ /* 0x000fe40001f7e4ff */
[----:B------:R-:W-:Y:S01]  /*410a0*/  IADD3.X R7, P5, PT, RZ, R7, RZ, P5, !PT ;  /* 0x00000007ff077210 */ /* 0x000fe20002fbe4ff */
[----:B------:R-:W-:Y:S01]  /*410b0*/  IMAD.WIDE.U32 R12, R6, 0x434bacd7, R46 ;  /* 0x434bacd7060c7825 */ /* 0x000fe200078e002e */
[----:B------:R-:W-:-:S02]  /*410c0*/  IADD3.X R4, PT, PT, RZ, RZ, R113, P3, P4 ;  /* 0x000000ffff047210 */ /* 0x000fc40001fe8471 */
[----:B------:R-:W-:Y:S01]  /*410d0*/  IADD3 R11, P4, PT, R14, R111, RZ ;  /* 0x0000006f0e0b7210 */ /* 0x000fe20007f9e0ff */
[----:B------:R-:W-:Y:S01]  /*410e0*/  IMAD.IADD R48, R13, 0x1, R48 ;  /* 0x000000010d307824 */ /* 0x000fe200078e0230 */
[----:B------:R-:W-:Y:S01]  /*410f0*/  IADD3 RZ, P3, PT, R104, R110, RZ ;  /* 0x0000006e68ff7210 */ /* 0x000fe20007f7e0ff */
[----:B------:R-:W-:Y:S01]  /*41100*/  IMAD.X R13, RZ, RZ, RZ, P6 ;  /* 0x000000ffff0d7224 */ /* 0x000fe200030e06ff */
[----:B------:R-:W-:Y:S01]  /*41110*/  IADD3.X R107, PT, PT, RZ, RZ, R107, P5, P1 ;  /* 0x000000ffff6b7210 */ /* 0x000fe20002fe246b */
[----:B------:R-:W-:Y:S01]  /*41120*/  IMAD.X R113, RZ, RZ, RZ, P2 ;  /* 0x000000ffff717224 */ /* 0x000fe200010e06ff */
[----:B------:R-:W-:Y:S02]  /*41130*/  IADD3 RZ, P5, PT, R46, R50, RZ ;  /* 0x000000322eff7210 */ /* 0x000fe40007fbe0ff */
[----:B------:R-:W-:Y:S01]  /*41140*/  IADD3 R46, P1, PT, R7, R12, RZ ;  /* 0x0000000c072e7210 */ /* 0x000fe20007f3e0ff */
[----:B------:R-:W-:Y:S01]  /*41150*/  IMAD.MOV.U32 R12, RZ, RZ, R15 ;  /* 0x000000ffff0c7224 */ /* 0x000fe200078e000f */
[----:B------:R-:W-:Y:S01]  /*41160*/  IADD3.X RZ, P3, PT, R105, R11, RZ, P3, !PT ;  /* 0x0000000b69ff7210 */ /* 0x000fe20001f7e4ff */
[----:B------:R-:W-:Y:S01]  /*41170*/  IMAD.WIDE.U32 R104, R29, R35, R104 ;  /* 0x000000231d687225 */ /* 0x000fe200078e0068 */
[----:B------:R-:W-:-:S02]  /*41180*/  IADD3.X RZ, P5, PT, R47, R51, RZ, P5, !PT ;  /* 0x000000332fff7210 */ /* 0x000fc40002fbe4ff */
[----:B------:R-:W-:Y:S01]  /*41190*/  IADD3.X R47, P1, PT, R48, R107, RZ, P1, !PT ;  /* 0x0000006b302f7210 */ /* 0x000fe20000f3e4ff */
[----:B------:R-:W-:Y:S01]  /*411a0*/  IMAD.WIDE.U32 R48, R32, R35, RZ ;  /* 0x0000002320307225 */ /* 0x000fe200078e00ff */
[----:B------:R-:W-:-:S03]  /*411b0*/  IADD3.X R17, P6, PT, RZ, R44, RZ, P5, !PT ;  /* 0x0000002cff117210 */ /* 0x000fc60002fde4ff */
[----:B------:R-:W-:Y:S01]  /*411c0*/  IMAD.IADD R105, R105, 0x1, R14 ;  /* 0x0000000169697824 */ /* 0x000fe200078e020e */
[----:B------:R-:W-:Y:S01]  /*411d0*/  IADD3.X R17, P1, PT, RZ, R17, RZ, P1, !PT ;  /* 0x00000011ff117210 */ /* 0x000fe20000f3e4ff */
[----:B------:R-:W-:Y:S01]  /*411e0*/  IMAD.WIDE.U32.X R12, R30, R36, R12, P4 ;  /* 0x000000241e0c7225 */ /* 0x000fe200020e040c */
        /* <DEDUP_REMOVED lines=16> */
[----:B------:R-:W-:-:S02]  /*412f0*/  IADD3.X RZ, P1, PT, R117, R11, RZ, P1, !PT ;  /* 0x0000000b75ff7210 */ /* 0x000fc40000f3e4ff */
[----:B------:R-:W-:Y:S01]  /*41300*/  IADD3.X RZ, P5, PT, R109, R121, RZ, P5, !PT ;  /* 0x000000796dff7210 */ /* 0x000fe20002fbe4ff */
        /* <DEDUP_REMOVED lines=23> */
[----:B------:R-:W-:-:S04]  /*41480*/  IMAD.WIDE.U32 R44, R36, R35, RZ ;  /* 0x00000023242c7225 */ /* 0x000fc800078e00ff */
[----:B------:R-:W-:Y:S01]  /*41490*/  IMAD.WIDE.U32.X R42, R36, R33, R50, P4 ;  /* 0x00000021242a7225 */ /* 0x000fe200020e0432 */
[----:B------:R-:W-:Y:S02]  /*414a0*/  IADD3.X R49, P4, PT, R10, R41, RZ, P6, !PT ;  /* 0x000000290a317210 */ /* 0x000fe4000379e4ff */
[----:B------:R-:W-:Y:S01]  /*414b0*/  IADD3.X R41, P6, PT, RZ, R8, RZ, P5, !PT ;  /* 0x00000008ff297210 */ /* 0x000fe20002fde4ff */
[----:B------:R-:W-:Y:S01]  /*414c0*/  IMAD.IADD R10, R7, 0x1, R11 ;  /* 0x00000001070a7824 */ /* 0x000fe200078e020b */
[----:B------:R-:W-:Y:S01]  /*414d0*/  IADD3.X R7, P3, PT, RZ, R42, RZ, P3, !PT ;  /* 0x0000002aff077210 */ /* 0x000fe20001f7e4ff */
[----:B------:R-:W-:Y:S01]  /*414e0*/  IMAD.WIDE.U32 R50, P5, R35, R36, R44 ;  /* 0x0000002423327225 */ /* 0x000fe200078a002c */
[----:B------:R-:W-:Y:S02]  /*414f0*/  IADD3.X R41, P4, PT, RZ, R41, RZ, P4, !PT ;  /* 0x00000029ff297210 */ /* 0x000fe4000279e4ff */
[----:B------:R-:W-:Y:S01]  /*41500*/  IADD3.X R7, P1, PT, RZ, R7, RZ, P1, !PT ;  /* 0x00000007ff077210 */ /* 0x000fe20000f3e4ff */
[----:B------:R-:W-:Y:S01]  /*41510*/  IMAD.WIDE.U32 R44, R10, -0x5555, RZ ;  /* 0xffffaaab0a2c7825 */ /* 0x000fe200078e00ff */
[----:B------:R-:W-:-:S02]  /*41520*/  IADD3.X R103, PT, PT, RZ, RZ, R9, P4, P6 ;  /* 0x000000ffff677210 */ /* 0x000fc400027ec409 */
[----:B------:R-:W-:Y:S01]  /*41530*/  IADD3.X R17, PT, PT, RZ, RZ, R43, P1, P3 ;  /* 0x000000ffff117210 */ /* 0x000fe20000fe642b */
[----:B------:R-:W-:-:S04]  /*41540*/  IMAD.WIDE.U32 R106, R35, R35, RZ ;  /* 0x00000023236a7225 */ /* 0x000fc800078e00ff */
        /* <DEDUP_REMOVED lines=11> */
[----:B------:R-:W-:Y:S01]  /*41600*/  IMAD.MOV.U32 R106, RZ, RZ, R109 ;  /* 0x000000ffff6a7224 */ /* 0x000fe200078e006d */
[----:B------:R-:W-:Y:S01]  /*41610*/  IADD3.X RZ, P1, PT, R105, R111, RZ, P1, !PT ;  /* 0x0000006f69ff7210 */ /* 0x000fe20000f3e4ff */
[----:B------:R-:W-:-:S04]  /*41620*/  IMAD.WIDE.U32 R44, R35, R35, R46 ;  /* 0x00000023232c7225 */ /* 0x000fc800078e002e */
[----:B------:R-:W-:Y:S02]  /*41630*/  IMAD.MOV.U32 R8, RZ, RZ, R51 ;  /* 0x000000ffff087224 */ /* 0x000fe400078e0033 */
[----:B------:R-:W-:Y:S01]  /*41640*/  IMAD.IADD R42, R43, 0x1, R108 ;  /* 0x000000012b2a7824 */ /* 0x000fe200078e026c */
[----:B------:R-:W-:Y:S01]  /*41650*/  IADD3.X R43, P0, PT, RZ, RZ, RZ, P0, !PT ;  /* 0x000000ffff2b7210 */ /* 0x000fe2000071e4ff */
[----:B------:R-:W-:Y:S01]  /*41660*/  IMAD.WIDE.U32.X R46, R10, -0x46010001, R106, P5 ;  /* 0xb9feffff0a2e7825 */ /* 0x000fe200028e046a */
[----:B------:R-:W-:Y:S02]  /*41670*/  IADD3 R44, P5, PT, R7, R44, RZ ;  /* 0x0000002c072c7210 */ /* 0x000fe40007fbe0ff */
[----:B------:R-:W-:Y:S01]  /*41680*/  IADD3.X RZ, P6, PT, RZ, R42, RZ, P6, !PT ;  /* 0x0000002affff7210 */ /* 0x000fe200037de4ff */
[----:B------:R-:W-:Y:S01]  /*41690*/  IMAD.IADD R50, R45, 0x1, R50 ;  /* 0x000000012d327824 */ /* 0x000fe200078e0232 */
[----:B------:R-:W-:Y:S01]  /*416a0*/  IADD3.X R11, P1, PT, RZ, R46, RZ, P1, !PT ;  /* 0x0000002eff0b7210 */ /* 0x000fe20000f3e4ff */
[----:B------:R-:W-:Y:S01]  /*416b0*/  IMAD.WIDE.U32.X R8, R36, R36, R8, P4 ;  /* 0x0000002424087225 */ /* 0x000fe200020e0408 */
[----:B------:R-:W-:-:S02]  /*416c0*/  IADD3 R7, P4, PT, R43, R52, RZ ;  /* 0x000000342b077210 */ /* 0x000fc40007f9e0ff */
[----:B------:R-:W-:Y:S01]  /*416d0*/  IADD3.X R45, P5, PT, R50, R17, RZ, P5, !PT ;  /* 0x00000011322d7210 */ /* 0x000fe20002fbe4ff */
[----:B------:R-:W-:Y:S01]  /*416e0*/  IMAD.WIDE.U32 R42, R37, R35, RZ ;  /* 0x00000023252a7225 */ /* 0x000fe200078e00ff */
[----:B------:R-:W-:Y:S02]  /*416f0*/  IADD3.X R17, P3, PT, RZ, R8, RZ, P3, !PT ;  /* 0x00000008ff117210 */ /* 0x000fe40001f7e4ff */
[----:B------:R-:W-:Y:S01]  /*41700*/  IADD3.X R11, P6, PT, RZ, R11, RZ, P6, !PT ;  /* 0x0000000bff0b7210 */ /* 0x000fe200037de4ff */
[----:B------:R-:W-:Y:S01]  /*41710*/  IMAD.WIDE.U32 R50, R10, -0x4eac0001, RZ ;  /* 0xb153ffff0a327825 */ /* 0x000fe200078e00ff */
[----:B------:R-:W-:Y:S02]  /*41720*/  IADD3.X R17, P5, PT, RZ, R17, RZ, P5, !PT ;  /* 0x00000011ff117210 */ /* 0x000fe40002fbe4ff */
[----:B------:R-:W-:Y:S01]  /*41730*/  IADD3.X R52, PT, PT, RZ, RZ, R47, P6, P1 ;  /* 0x000000ffff347210 */ /* 0x000fe200037e242f */
[----:B------:R-:W-:Y:S01]  /*41740*/  IMAD.WIDE.U32 R106, R6, -0x4eac0001, RZ ;  /* 0xb153ffff066a7825 */ /* 0x000fe200078e00ff */
[----:B------:R-:W-:-:S02]  /*41750*/  IADD3 R114, P1, PT, R112, R7, RZ ;  /* 0x0000000770727210 */ /* 0x000fc40007f3e0ff */
[----:B------:R-:W-:Y:S01]  /*41760*/  IADD3.X R112, PT, PT, RZ, RZ, R9, P5, P3 ;  /* 0x000000ffff707210 */ /* 0x000fe20002fe6409 */
[----:B------:R-:W-:Y:S01]  /*41770*/  IMAD.WIDE.U32 R46, P5, R36, R38, R42 ;  /* 0x00000026242e7225 */ /* 0x000fe200078a002a */
[----:B------:R-:W-:Y:S02]  /*41780*/  IADD3 RZ, P2, PT, R12, R106, RZ ;  /* 0x0000006a0cff7210 */ /* 0x000fe40007f5e0ff */
[----:B------:R-:W-:Y:S01]  /*41790*/  IADD3.X R113, PT, PT, R113, RZ, RZ, P4, P0 ;  /* 0x000000ff71717210 */ /* 0x000fe200027e04ff */
[----:B------:R-:W-:-:S03]  /*417a0*/  IMAD.WIDE.U32 R104, P3, R6, 0x1eabfffe, R50 ;  /* 0x1eabfffe06687825 */ /* 0x000fc60007860032 */
[----:B------:R-:W-:Y:S01]  /*417b0*/  IADD3.X R4, P1, PT, R4, R113, RZ, P1, !PT ;  /* 0x0000007104047210 */ /* 0x000fe20000f3e4ff */
        /* <DEDUP_REMOVED lines=26> */
[----:B------:R-:W-:Y:S01]  /*41960*/  IADD3.X RZ, P0, PT, R15, R111, RZ, P0, !PT ;  /* 0x0000006f0fff7210 */ /* 0x000fe2000071e4ff */
[----:B------:R-:W-:Y:S01]  /*41970*/  IMAD.WIDE.U32 R14, R6, -0x94f09dc, R14 ;  /* 0xf6b0f624060e7825 */ /* 0x000fe200078e000e */
[----:B------:R-:W-:-:S02]  /*41980*/  IADD3 R8, P5, PT, R17, R8, RZ ;  /* 0x0000000811087210 */ /* 0x000fc40007fbe0ff */
        /* <DEDUP_REMOVED lines=12> */
[----:B------:R-:W-:-:S03]  /*41a50*/  IADD3.X R7, P0, PT, RZ, R46, RZ, P0, !PT ;  /* 0x0000002eff077210 */ /* 0x000fc6000071e4ff */
[----:B------:R-:W-:Y:S01]  /*41a60*/  IMAD.WIDE.U32 R104, P3, R6, 0x64774b84, R12 ;  /* 0x64774b8406687825 */ /* 0x000fe2000786000c */
[----:B------:R-:W-:Y:S02]  /*41a70*/  IADD3.X R7, P5, PT, RZ, R7, RZ, P4, !PT ;  /* 0x00000007ff077210 */ /* 0x000fe400027be4ff */
[----:B------:R-:W-:Y:S01]  /*41a80*/  IADD3 RZ, P2, PT, R44, R48, RZ ;  /* 0x000000302cff7210 */ /* 0x000fe20007f5e0ff */
[----:B------:R-:W-:Y:S01]  /*41a90*/  IMAD.WIDE.U32 R12, R40, R35, RZ ;  /* 0x00000023280c7225 */ /* 0x000fe200078e00ff */
[----:B------:R-:W-:Y:S02]  /*41aa0*/  IADD3 R49, P6, PT, R104, R49, RZ ;  /* 0x0000003168317210 */ /* 0x000fe40007fde0ff */
[----:B------:R-:W-:Y:S01]  /*41ab0*/  IADD3 R48, P4, PT, R41, R114, RZ ;  /* 0x0000007229307210 */ /* 0x000fe20007f9e0ff */
[----:B------:R-:W-:Y:S01]  /*41ac0*/  IMAD.X R107, RZ, RZ, RZ, P3 ;  /* 0x000000ffff6b7224 */ /* 0x000fe200018e06ff */
[----:B------:R-:W-:Y:S01]  /*41ad0*/  IADD3.X R11, PT, PT, RZ, RZ, R47, P5, P0 ;  /* 0x000000ffff0b7210 */ /* 0x000fe20002fe042f */
[----:B------:R-:W-:Y:S01]  /*41ae0*/  IMAD.WIDE.U32 R46, P0, R39, R36, R12 ;  /* 0x00000024272e7225 */ /* 0x000fe2000780000c */
[----:B------:R-:W-:-:S02]  /*41af0*/  IADD3.X RZ, P2, PT, R45, R49, RZ, P2, !PT ;  /* 0x000000312dff7210 */ /* 0x000fc4000175e4ff */
        /* <DEDUP_REMOVED lines=12> */
[----:B------:R-:W-:Y:S01]  /*41bc0*/  IMAD.IADD R47, R13, 0x1, R46 ;  /* 0x000000010d2f7824 */ /* 0x000fe200078e022e */
[----:B------:R-:W-:Y:S01]  /*41bd0*/  IADD3.X R17, P1, PT, RZ, RZ, RZ, P1, !PT ;  /* 0x000000ffff117210 */ /* 0x000fe20000f3e4ff */
        /* <DEDUP_REMOVED lines=28> */
[----:B------:R-:W-:Y:S02]  /*41da0*/  IMAD.X R45, RZ, RZ, RZ, P5 ;  /* 0x000000ffff2d7224 */ /* 0x000fe400028e06ff */
[----:B------:R-:W-:Y:S02]  /*41db0*/  IMAD.IADD R13, R13, 0x1, R106 ;  /* 0x000000010d0d7824 */ /* 0x000fe400078e026a */
[----:B------:R-:W-:-:S04]  /*41dc0*/  IMAD.WIDE.U32 R42, P5, R6, 0x1a0111ea, R48 ;  /* 0x1a0111ea062a7825 */ /* 0x000fc800078a0030 */
        /* <DEDUP_REMOVED lines=19> */
[----:B------:R-:W-:Y:S01]  /*41f00*/  IMAD.WIDE.U32 R108, R34, R38, RZ ;  /* 0x00000026226c7225 */ /* 0x000fe200078e00ff */
[----:B------:R-:W-:Y:S02]  /*41f10*/  IADD3 RZ, P0, PT, R14, R112, RZ ;  /* 0x000000700eff7210 */ /* 0x000fe40007f1e0ff */
[----:B------:R-:W-:Y:S01]  /*41f20*/  IADD3 RZ, P1, PT, R104, R48, RZ ;  /* 0x0000003068ff7210 */ /* 0x000fe20007f3e0ff */
[----:B------:R-:W-:Y:S01]  /*41f30*/  IMAD.WIDE.U32 R48, R6, 0x434bacd7, R8 ;  /* 0x434bacd706307825 */ /* 0x000fe200078e0008 */
[----:B------:R-:W-:-:S02]  /*41f40*/  IADD3.X RZ, P0, PT, R15, R51, RZ, P0, !PT ;  /* 0x000000330fff7210 */ /* 0x000fc4000071e4ff */
[----:B------:R-:W-:Y:S01]  /*41f50*/  IADD3.X RZ, P1, PT, R105, R117, RZ, P1, !PT ;  /* 0x0000007569ff7210 */ /* 0x000fe20000f3e4ff */
[----:B------:R-:W-:-:S04]  /*41f60*/  IMAD.WIDE.U32 R8, R31, R38, R14 ;  /* 0x000000261f087225 */ /* 0x000fc800078e000e */
[----:B------:R-:W-:-:S04]  /*41f70*/  IMAD.WIDE.U32 R14, R33, R38, RZ ;  /* 0x00000026210e7225 */ /* 0x000fc800078e00ff */
[----:B------:R-:W-:Y:S02]  /*41f80*/  IMAD.IADD R4, R49, 0x1, R50 ;  /* 0x0000000131047824 */ /* 0x000fe400078e0232 */
[----:B------:R-:W-:Y:S02]  /*41f90*/  IMAD.X R51, RZ, RZ, RZ, P5 ;  /* 0x000000ffff337224 */ /* 0x000fe400028e06ff */
[----:B------:R-:W-:Y:S01]  /*41fa0*/  IMAD.MOV.U32 R50, RZ, RZ, R111 ;  /* 0x000000ffff327224 */ /* 0x000fe200078e006f */
[----:B------:R-:W-:Y:S01]  /*41fb0*/  IADD3.X R111, PT, PT, R106, RZ, RZ, P6, P4 ;  /* 0x000000ff6a6f7210 */ /* 0x000fe200037e84ff */
[----:B------:R-:W-:Y:S01]  /*41fc0*/  IMAD.WIDE.U32 R106, P5, R37, R34, R14 ;  /* 0x00000022256a7225 */ /* 0x000fe200078a000e */
[----:B------:R-:W-:-:S03]  /*41fd0*/  IADD3 R8, P4, PT, R7, R8, RZ ;  /* 0x0000000807087210 */ /* 0x000fc60007f9e0ff */
[----:B------:R-:W-:Y:S02]  /*41fe0*/  IMAD.IADD R110, R9, 0x1, R110 ;  /* 0x00000001096e7824 */ /* 0x000fe400078e026e */
[----:B------:R-:W-:Y:S01]  /*41ff0*/  IMAD.WIDE.U32.X R14, R32, R37, R50, P3 ;  /* 0x00000025200e7225 */ /* 0x000fe200018e0432 */
[----:B------:R-:W-:Y:S02]  /*42000*/  IADD3 RZ, P3, PT, R46, R108, RZ ;  /* 0x0000006c2eff7210 */ /* 0x000fe40007f7e0ff */
[----:B------:R-:W-:Y:S01]  /*42010*/  IADD3.X R9, P4, PT, R110, R17, RZ, P4, !PT ;  /* 0x000000116e097210 */ /* 0x000fe2000279e4ff */
[----:B------:R-:W-:Y:S01]  /*42020*/  IMAD.WIDE.U32 R50, R6, 0x397fe69a, R104 ;  /* 0x397fe69a06327825 */ /* 0x000fe200078e0068 */
[----:B------:R-:W-:Y:S02]  /*42030*/  IADD3.X R7, P0, PT, RZ, R14, RZ, P0, !PT ;  /* 0x0000000eff077210 */ /* 0x000fe4000071e4ff */
[----:B------:R-:W-:Y:S01]  /*42040*/  IADD3 R105, P6, PT, R106, R109, RZ ;  /* 0x0000006d6a697210 */ /* 0x000fe20007fde0ff */
[----:B------:R-:W-:Y:S01]  /*42050*/  IMAD.X R49, RZ, RZ, RZ, P5 ;  /* 0x000000ffff317224 */ /* 0x000fe200028e06ff */
[----:B------:R-:W-:Y:S01]  /*42060*/  IADD3.X R7, P4, PT, RZ, R7, RZ, P4, !PT ;  /* 0x00000007ff077210 */ /* 0x000fe2000279e4ff */
[----:B------:R-:W-:Y:S01]  /*42070*/  IMAD R17, R13, -0x30003, RZ ;  /* 0xfffcfffd0d117824 */ /* 0x000fe200078e02ff */
        /* <DEDUP_REMOVED lines=8> */
[----:B------:R-:W-:Y:S01]  /*42100*/  IMAD.WIDE.U32 R6, R12, -0x30003, RZ ;  /* 0xfffcfffd0c067825 */ /* 0x000fe200078e00ff */
[----:B------:R-:W-:Y:S02]  /*42110*/  IADD3.X R103, P2, PT, RZ, R44, RZ, P2, !PT ;  /* 0x0000002cff677210 */ /* 0x000fe4000175e4ff */
[----:B------:R-:W-:Y:S01]  /*42120*/  IADD3.X R15, P4, PT, R106, R15, RZ, P4, !PT ;  /* 0x0000000f6a0f7210 */ /* 0x000fe2000279e4ff */
[----:B------:R-:W-:Y:S01]  /*42130*/  IMAD R17, R12, -0x760c0004, R17 ;  /* 0x89f3fffc0c117824 */ /* 0x000fe200078e0211 */
[----:B------:R-:W-:Y:S01]  /*42140*/  IADD3 R113, P5, PT, R52, R43, RZ ;  /* 0x0000002b34717210 */ /* 0x000fe20007fbe0ff */
        /* <DEDUP_REMOVED lines=18> */
[----:B------:R-:W-:Y:S01]  /*42270*/  IMAD.IADD R51, R51, 0x1, R42 ;  /* 0x0000000133337824 */ /* 0x000fe200078e022a */
[----:B------:R-:W-:Y:S01]  /*42280*/  IADD3.X RZ, P3, PT, R109, R49, RZ, P3, !PT ;  /* 0x000000316dff7210 */ /* 0x000fe20001f7e4ff */
        /* <DEDUP_REMOVED lines=8> */
[----:B------:R-:W-:Y:S01]  /*42310*/  IADD3 RZ, P4, PT, RZ, R44, RZ ;  /* 0x0000002cffff7210 */ /* 0x000fe20007f9e0ff */
[----:B------:R-:W-:Y:S01]  /*42320*/  IMAD.WIDE.U32 R12, R35, R38, R108 ;  /* 0x00000026230c7225 */ /* 0x000fe200078e006c */
[----:B------:R-:W-:-:S03]  /*42330*/  IADD3.X R51, P0, PT, R51, R52, RZ, P0, !PT ;  /* 0x0000003433337210 */ /* 0x000fc6000071e4ff */
[----:B------:R-:W-:Y:S01]  /*42340*/  IMAD.MOV.U32 R46, RZ, RZ, R107 ;  /* 0x000000ffff2e7224 */ /* 0x000fe200078e006b */
[----:B------:R-:W-:Y:S01]  /*42350*/  IADD3.X R110, P0, PT, RZ, R110, RZ, P0, !PT ;  /* 0x0000006eff6e7210 */ /* 0x000fe2000071e4ff */
[----:B------:R-:W-:Y:S02]  /*42360*/  IMAD.IADD R7, R45, 0x1, R106 ;  /* 0x000000012d077824 */ /* 0x000fe400078e026a */
[----:B------:R-:W-:Y:S01]  /*42370*/  IMAD.IADD R104, R13, 0x1, R104 ;  /* 0x000000010d687824 */ /* 0x000fe200078e0268 */
[----:B------:R-:W-:Y:S01]  /*42380*/  IADD3.X R111, PT, PT, RZ, RZ, R11, P0, P1 ;  /* 0x000000ffff6f7210 */ /* 0x000fe200007e240b */
[C---:B------:R-:W-:Y:S01]  /*42390*/  IMAD.WIDE.U32.X R44, R4.reuse, -0x46010001, R46, P6 ;  /* 0xb9feffff042c7825 */ /* 0x040fe200030e042e */
[----:B------:R-:W-:Y:S02]  /*423a0*/  IADD3 R12, P6, PT, R17, R12, RZ ;  /* 0x0000000c110c7210 */ /* 0x000fe40007fde0ff */
[----:B------:R-:W-:Y:S01]  /*423b0*/  IADD3.X RZ, P4, PT, RZ, R7, RZ, P4, !PT ;  /* 0x00000007ffff7210 */ /* 0x000fe2000279e4ff */
[----:B------:R-:W-:Y:S01]  /*423c0*/  IMAD.WIDE.U32 R46, R4, -0x4eac0001, RZ ;  /* 0xb153ffff042e7825 */ /* 0x000fe200078e00ff */
[----:B------:R-:W-:-:S02]  /*423d0*/  IADD3.X R13, P6, PT, R104, R41, RZ, P6, !PT ;  /* 0x00000029680d7210 */ /* 0x000fc400037de4ff */
[----:B------:R-:W-:Y:S01]  /*423e0*/  IADD3.X R41, P3, PT, RZ, R42, RZ, P3, !PT ;  /* 0x0000002aff297210 */ /* 0x000fe20001f7e4ff */
[C---:B------:R-:W-:Y:S01]  /*423f0*/  IMAD.WIDE.U32 R104, R6.reuse, -0x4eac0001, RZ ;  /* 0xb153ffff06687825 */ /* 0x040fe200078e00ff */
[----:B------:R-:W-:Y:S02]  /*42400*/  IADD3.X R17, P2, PT, RZ, R44, RZ, P2, !PT ;  /* 0x0000002cff117210 */ /* 0x000fe4000175e4ff */
[----:B------:R-:W-:Y:S01]  /*42410*/  IADD3.X R41, P6, PT, RZ, R41, RZ, P6, !PT ;  /* 0x00000029ff297210 */ /* 0x000fe200037de4ff */
[----:B------:R-:W-:Y:S01]  /*42420*/  IMAD.WIDE.U32 R48, P1, R6, 0x1eabfffe, R46 ;  /* 0x1eabfffe06307825 */ /* 0x000fe2000782002e */
[----:B------:R-:W-:Y:S02]  /*42430*/  IADD3.X R17, P4, PT, RZ, R17, RZ, P4, !PT ;  /* 0x00000011ff117210 */ /* 0x000fe4000279e4ff */
[----:B------:R-:W-:Y:S01]  /*42440*/  IADD3.X R103, PT, PT, RZ, RZ, R43, P6, P3 ;  /* 0x000000ffff677210 */ /* 0x000fe200037e642b */
[----:B------:R-:W-:Y:S01]  /*42450*/  IMAD.WIDE.U32 R46, R4, -0x94f09dc, RZ ;  /* 0xf6b0f624042e7825 */ /* 0x000fe200078e00ff */
[----:B------:R-:W-:-:S02]  /*42460*/  IADD3.X R52, PT, PT, RZ, RZ, R45, P4, P2 ;  /* 0x000000ffff347210 */ /* 0x000fc400027e442d */
[----:B------:R-:W-:Y:S01]  /*42470*/  IADD3 RZ, P0, PT, R8, R104, RZ ;  /* 0x0000006808ff7210 */ /* 0x000fe20007f1e0ff */
[----:B------:R-:W-:Y:S01]  /*42480*/  IMAD.WIDE.U32 R10, R37, R38, RZ ;  /* 0x00000026250a7225 */ /* 0x000fe200078e00ff */
[----:B------:R-:W-:-:S03]  /*42490*/  IADD3 R115, P2, PT, R48, R105, RZ ;  /* 0x0000006930737210 */ /* 0x000fc60007f5e0ff */
[----:B------:R-:W-:Y:S01]  /*424a0*/  IMAD.WIDE.U32 R106, P3, R6, 0x6730d2a0, R46 ;  /* 0x6730d2a0066a7825 */ /* 0x000fe2000786002e */
[----:B------:R-:W-:-:S03]  /*424b0*/  IADD3.X RZ, P0, PT, R9, R115, RZ, P0, !PT ;  /* 0x0000007309ff7210 */ /* 0x000fc6000071e4ff */
[----:B------:R-:W-:-:S04]  /*424c0*/  IMAD.WIDE.U32 R46, R6, -0x4eac0001, R8 ;  /* 0xb153ffff062e7825 */ /* 0x000fc800078e0008 */
[----:B------:R-:W-:-:S04]  /*424d0*/  IMAD.WIDE.U32 R44, R38, R38, RZ ;  /* 0x00000026262c7225 */ /* 0x000fc800078e00ff */
[----:B------:R-:W-:Y:S02]  /*424e0*/  IMAD.X R105, RZ, RZ, RZ, P1 ;  /* 0x000000ffff697224 */ /* 0x000fe400008e06ff */
[----:B------:R-:W-:-:S04]  /*424f0*/  IMAD.WIDE.U32 R42, P4, R38, R37, R10 ;  /* 0x00000025262a7225 */ /* 0x000fc8000788000a */
        /* <DEDUP_REMOVED lines=8> */
[----:B------:R-:W-:Y:S01]  /*42580*/  IMAD.WIDE.U32 R108, R6, -0x94f09dc, RZ ;  /* 0xf6b0f624066c7825 */ /* 0x000fe200078e00ff */
[----:B------:R-:W-:Y:S02]  /*42590*/  IADD3.X RZ, P2, PT, R51, R11, RZ, P2, !PT ;  /* 0x0000000b33ff7210 */ /* 0x000fe4000175e4ff */
[----:B------:R-:W-:Y:S01]  /*425a0*/  IADD3.X R11, P3, PT, R7, R52, RZ, P3, !PT ;  /* 0x00000034070b7210 */ /* 0x000fe20001f7e4ff */
[----:B------:R-:W-:Y:S01]  /*425b0*/  IMAD.WIDE.U32 R8, R38, R38, R50 ;  /* 0x0000002626087225 */ /* 0x000fe200078e0032 */
[----:B------:R-:W-:Y:S02]  /*425c0*/  IADD3.X R7, P0, PT, RZ, R48, RZ, P0, !PT ;  /* 0x00000030ff077210 */ /* 0x000fe4000071e4ff */
[----:B------:R-:W-:Y:S01]  /*425d0*/  IADD3 R109, P6, PT, R106, R109, RZ ;  /* 0x0000006d6a6d7210 */ /* 0x000fe20007fde0ff */
[----:B------:R-:W-:Y:S01]  /*425e0*/  IMAD.MOV.U32 R46, RZ, RZ, R43 ;  /* 0x000000ffff2e7224 */ /* 0x000fe200078e002b */
[----:B------:R-:W-:Y:S01]  /*425f0*/  IADD3 RZ, P1, PT, R14, R108, RZ ;  /* 0x0000006c0eff7210 */ /* 0x000fe20007f3e0ff */
[----:B------:R-:W-:Y:S01]  /*42600*/  IMAD.WIDE.U32 R50, R6, -0x94f09dc, R14 ;  /* 0xf6b0f62406327825 */ /* 0x000fe200078e000e */
[----:B------:R-:W-:-:S02]  /*42610*/  IADD3.X R7, P3, PT, RZ, R7, RZ, P3, !PT ;  /* 0x00000007ff077210 */ /* 0x000fc40001f7e4ff */
[----:B------:R-:W-:Y:S01]  /*42620*/  IADD3.X RZ, P1, PT, R15, R109, RZ, P1, !PT ;  /* 0x0000006d0fff7210 */ /* 0x000fe20000f3e4ff */
[----:B------:R-:W-:Y:S01]  /*42630*/  IMAD.IADD R42, R9, 0x1, R42 ;  /* 0x00000001092a7824 */ /* 0x000fe200078e022a */
[----:B------:R-:W-:Y:S01]  /*42640*/  IADD3.X R9, PT, PT, RZ, RZ, R49, P3, P0 ;  /* 0x000000ffff097210 */ /* 0x000fe20001fe0431 */
[----:B------:R-:W-:Y:S01]  /*42650*/  IMAD.MOV.U32 R104, RZ, RZ, R107 ;  /* 0x000000ffff687224 */ /* 0x000fe200078e006b */
[----:B------:R-:W-:Y:S01]  /*42660*/  IADD3 R108, P3, PT, R41, R8, RZ ;  /* 0x00000008296c7210 */ /* 0x000fe20007f7e0ff */
[----:B------:R-:W-:Y:S01]  /*42670*/  IMAD.WIDE.U32.X R14, R37, R37, R46, P4 ;  /* 0x00000025250e7225 */ /* 0x000fe200020e042e */
[----:B------:R-:W-:Y:S02]  /*42680*/  IADD3 R8, P4, PT, R7, R50, RZ ;  /* 0x0000003207087210 */ /* 0x000fe40007f9e0ff */
        /* <DEDUP_REMOVED lines=14> */
[----:B------:R-:W-:Y:S01]  /*42770*/  IADD3.X R45, P0, PT, R111, R112, RZ, P0, !PT ;  /* 0x000000706f2d7210 */ /* 0x000fe2000071e4ff */
[----:B------:R-:W-:-:S04]  /*42780*/  IMAD.WIDE.U32 R14, R39, R38, RZ ;  /* 0x00000026270e7225 */ /* 0x000fc800078e00ff */
        /* <DEDUP_REMOVED lines=61> */
[----:B------:R-:W-:Y:S01]  /*42b60*/  IMAD.WIDE.U32 R48, P6, R40, R31, R46 ;  /* 0x0000001f28307225 */ /* 0x000fe200078c002e */
[----:B------:R-:W-:-:S02]  /*42b70*/  IADD3.X R111, PT, PT, RZ, RZ, R43, P3, P2 ;  /* 0x000000ffff6f7210 */ /* 0x000fc40001fe442b */
[----:B------:R-:W-:Y:S01]  /*42b80*/  IADD3.X R44, P5, PT, RZ, RZ, RZ, P5, !PT ;  /* 0x000000ffff2c7210 */ /* 0x000fe20002fbe4ff */
        /* <DEDUP_REMOVED lines=13> */
[----:B------:R-:W-:Y:S01]  /*42c60*/  IMAD.WIDE.U32 R14, R33, R39, RZ ;  /* 0x00000027210e7225 */ /* 0x000fe200078e00ff */
[----:B------:R-:W-:-:S02]  /*42c70*/  IADD3.X RZ, P1, PT, R9, R45, RZ, P1, !PT ;  /* 0x0000002d09ff7210 */ /* 0x000fc40000f3e4ff */
[----:B------:R-:W-:Y:S01]  /*42c80*/  IADD3 R47, P3, PT, R7, R44, RZ ;  /* 0x0000002c072f7210 */ /* 0x000fe20007f7e0ff */
[----:B------:R-:W-:Y:S01]  /*42c90*/  IMAD.WIDE.U32 R8, R39, R31, R8 ;  /* 0x0000001f27087225 */ /* 0x000fe200078e0008 */
[----:B------:R-:W-:Y:S02]  /*42ca0*/  IADD3.X R127, P0, PT, RZ, R42, RZ, P0, !PT ;  /* 0x0000002aff7f7210 */ /* 0x000fe4000071e4ff */
[----:B------:R-:W-:Y:S01]  /*42cb0*/  IADD3.X R52, PT, PT, R52, RZ, RZ, P3, P4 ;  /* 0x000000ff34347210 */ /* 0x000fe20001fe84ff */
[----:B------:R-:W-:Y:S01]  /*42cc0*/  IMAD.X R45, RZ, RZ, RZ, P6 ;  /* 0x000000ffff2d7224 */ /* 0x000fe200030e06ff */
[----:B------:R-:W-:Y:S01]  /*42cd0*/  IADD3 R4, P3, PT, R110, R47, RZ ;  /* 0x0000002f6e047210 */ /* 0x000fe20007f7e0ff */
[----:B------:R-:W-:Y:S02]  /*42ce0*/  IMAD.MOV.U32 R44, RZ, RZ, R49 ;  /* 0x000000ffff2c7224 */ /* 0x000fe400078e0031 */
[----:B------:R-:W-:Y:S01]  /*42cf0*/  IMAD.WIDE.U32 R6, R6, 0x397fe69a, R50 ;  /* 0x397fe69a06067825 */ /* 0x000fe200078e0032 */
[----:B------:R-:W-:-:S03]  /*42d00*/  IADD3.X R129, P3, PT, R129, R52, RZ, P3, !PT ;  /* 0x0000003481817210 */ /* 0x000fc60001f7e4ff */
[----:B------:R-:W-:Y:S01]  /*42d10*/  IMAD.WIDE.U32 R50, P6, R40, R34, R14 ;  /* 0x0000002228327225 */ /* 0x000fe200078c000e */
[----:B------:R-:W-:-:S03]  /*42d20*/  IADD3 R14, P5, PT, R17, R8, RZ ;  /* 0x00000008110e7210 */ /* 0x000fc60007fbe0ff */
[----:B------:R-:W-:Y:S02]  /*42d30*/  IMAD.IADD R48, R9, 0x1, R48 ;  /* 0x0000000109307824 */ /* 0x000fe400078e0230 */
[----:B------:R-:W-:-:S03]  /*42d40*/  IMAD.WIDE.U32.X R8, R40, R32, R44, P2 ;  /* 0x0000002028087225 */ /* 0x000fc600010e042c */
[----:B------:R-:W-:Y:S01]  /*42d50*/  IADD3.X R15, P5, PT, R48, R41, RZ, P5, !PT ;  /* 0x00000029300f7210 */ /* 0x000fe20002fbe4ff */
[----:B------:R-:W-:Y:S01]  /*42d60*/  IMAD.WIDE.U32 R104, R34, R39, RZ ;  /* 0x0000002722687225 */ /* 0x000fe200078e00ff */
[----:B------:R-:W-:-:S03]  /*42d70*/  IADD3.X R17, P1, PT, RZ, R8, RZ, P1, !PT ;  /* 0x00000008ff117210 */ /* 0x000fc60000f3e4ff */
        /* <DEDUP_REMOVED lines=10> */
[----:B------:R-:W-:-:S02]  /*42e20*/  IMAD.IADD R50, R45, 0x1, R50 ;  /* 0x000000012d327824 */ /* 0x000fc400078e0232 */
[----:B------:R-:W-:-:S03]  /*42e30*/  IMAD.WIDE.U32.X R8, R40, R33, R48, P4 ;  /* 0x0000002128087225 */ /* 0x000fc600020e0430 */
[----:B------:R-:W-:Y:S01]  /*42e40*/  IADD3.X R45, P1, PT, R50, R41, RZ, P1, !PT ;  /* 0x00000029322d7210 */ /* 0x000fe20000f3e4ff */
[----:B------:R-:W-:Y:S01]  /*42e50*/  IMAD.WIDE.U32 R108, R35, R39, RZ ;  /* 0x00000027236c7225 */ /* 0x000fe200078e00ff */
[----:B------:R-:W-:-:S03]  /*42e60*/  IADD3.X R41, P2, PT, RZ, R8, RZ, P2, !PT ;  /* 0x00000008ff297210 */ /* 0x000fc6000175e4ff */
        /* <DEDUP_REMOVED lines=11> */
[----:B------:R-:W-:Y:S01]  /*42f20*/  IADD3.X R9, PT, PT, RZ, RZ, R9, P1, P2 ;  /* 0x000000ffff097210 */ /* 0x000fe20000fe4409 */
[----:B------:R-:W-:Y:S01]  /*42f30*/  IMAD.MOV.U32 R46, RZ, RZ, R105 ;  /* 0x000000ffff2e7224 */ /* 0x000fe200078e0069 */
[----:B------:R-:W-:Y:S01]  /*42f40*/  IADD3 R8, P1, PT, R41, R12, RZ ;  /* 0x0000000c29087210 */ /* 0x000fe20007f3e0ff */
[----:B------:R-:W-:Y:S01]  /*42f50*/  IMAD.IADD R104, R13, 0x1, R104 ;  /* 0x000000010d687824 */ /* 0x000fe200078e0268 */
[----:B------:R-:W-:Y:S01]  /*42f60*/  IADD3.X R127, P5, PT, RZ, R127, RZ, P5, !PT ;  /* 0x0000007fff7f7210 */ /* 0x000fe20002fbe4ff */
[----:B------:R-:W-:-:S03]  /*42f70*/  IMAD.WIDE.U32 R6, R10, -0x30003, RZ ;  /* 0xfffcfffd0a067825 */ /* 0x000fc600078e00ff */
[----:B------:R-:W-:Y:S01]  /*42f80*/  IADD3.X R126, PT, PT, RZ, RZ, R43, P5, P0 ;  /* 0x000000ffff7e7210 */ /* 0x000fe20002fe042b */
[----:B------:R-:W-:Y:S01]  /*42f90*/  IMAD R17, R10, -0x760c0004, R17 ;  /* 0x89f3fffc0a117824 */ /* 0x000fe200078e0211 */
[----:B------:R-:W-:Y:S01]  /*42fa0*/  IADD3.X R9, P1, PT, R104, R9, RZ, P1, !PT ;  /* 0x0000000968097210 */ /* 0x000fe20000f3e4ff */
[----:B------:R-:W-:-:S04]  /*42fb0*/  IMAD.WIDE.U32.X R12, R40, R36, R46, P6 ;  /* 0x00000024280c7225 */ /* 0x000fc800030e042e */
[----:B------:R-:W-:Y:S01]  /*42fc0*/  IMAD.IADD R17, R7, 0x1, R17 ;  /* 0x0000000107117824 */ /* 0x000fe200078e0211 */
[----:B------:R-:W-:Y:S01]  /*42fd0*/  IADD3.X R103, P5, PT, RZ, R12, RZ, P4, !PT ;  /* 0x0000000cff677210 */ /* 0x000fe200027be4ff */
[----:B------:R-:W-:-:S03]  /*42fe0*/  IMAD.WIDE.U32 R50, R6, -0x5555, RZ ;  /* 0xffffaaab06327825 */ /* 0x000fc600078e00ff */
[----:B------:R-:W-:Y:S01]  /*42ff0*/  IADD3.X R103, P1, PT, RZ, R103, RZ, P1, !PT ;  /* 0x00000067ff677210 */ /* 0x000fe20000f3e4ff */
[C---:B------:R-:W-:Y:S01]  /*43000*/  IMAD.WIDE.U32 R46, R17.reuse, -0x5555, RZ ;  /* 0xffffaaab112e7825 */ /* 0x040fe200078e00ff */
[----:B------:R-:W-:Y:S02]  /*43010*/  IADD3 RZ, P0, PT, R10, R50, RZ ;  /* 0x000000320aff7210 */ /* 0x000fe40007f1e0ff */
[----:B------:R-:W-:Y:S01]  /*43020*/  IADD3.X R52, PT, PT, RZ, RZ, R13, P1, P5 ;  /* 0x000000ffff347210 */ /* 0x000fe20000fea40d */
[----:B------:R-:W-:-:S04]  /*43030*/  IMAD.WIDE.U32 R104, R17, -0x4eac0001, RZ ;  /* 0xb153ffff11687825 */ /* 0x000fc800078e00ff */
[----:B------:R-:W-:-:S04]  /*43040*/  IMAD.WIDE.U32 R46, P2, R6, -0x46010001, R46 ;  /* 0xb9feffff062e7825 */ /* 0x000fc8000784002e */
[----:B------:R-:W-:Y:S01]  /*43050*/  IMAD.WIDE.U32 R12, R6, -0x4eac0001, RZ ;  /* 0xb153ffff060c7825 */ /* 0x000fe200078e00ff */
[----:B------:R-:W-:-:S03]  /*43060*/  IADD3 R51, P4, PT, R46, R51, RZ ;  /* 0x000000332e337210 */ /* 0x000fc60007f9e0ff */
[----:B------:R-:W-:Y:S01]  /*43070*/  IMAD.WIDE.U32 R104, P6, R6, 0x1eabfffe, R104 ;  /* 0x1eabfffe06687825 */ /* 0x000fe200078c0068 */
[----:B------:R-:W-:Y:S02]  /*43080*/  IADD3 RZ, P5, PT, R14, R12, RZ ;  /* 0x0000000c0eff7210 */ /* 0x000fe40007fbe0ff */
[----:B------:R-:W-:Y:S01]  /*43090*/  IADD3.X RZ, P0, PT, R11, R51, RZ, P0, !PT ;  /* 0x000000330bff7210 */ /* 0x000fe2000071e4ff */
[----:B------:R-:W-:Y:S01]  /*430a0*/  IMAD.X R111, RZ, RZ, RZ, P2 ;  /* 0x000000ffff6f7224 */ /* 0x000fe200010e06ff */
[----:B------:R-:W-:Y:S01]  /*430b0*/  IADD3 R7, P2, PT, R104, R13, RZ ;  /* 0x0000000d68077210 */ /* 0x000fe20007f5e0ff */
[----:B------:R-:W-:-:S03]  /*430c0*/  IMAD.WIDE.U32 R12, R17, -0x94f09dc, RZ ;  /* 0xf6b0f624110c7825 */ /* 0x000fc600078e00ff */
[----:B------:R-:W-:Y:S01]  /*430d0*/  IADD3.X RZ, P5, PT, R15, R7, RZ, P5, !PT ;  /* 0x000000070fff7210 */ /* 0x000fe20002fbe4ff */
[----:B------:R-:W-:Y:S02]  /*430e0*/  IMAD.MOV.U32 R110, RZ, RZ, R47 ;  /* 0x000000ffff6e7224 */ /* 0x000fe400078e002f */
[----:B------:R-:W-:-:S04]  /*430f0*/  IMAD.WIDE.U32 R42, R6, -0x5555, R10 ;  /* 0xffffaaab062a7825 */ /* 0x000fc800078e000a */
[----:B------:R-:W-:Y:S01]  /*43100*/  IMAD.WIDE.U32.X R110, R17, -0x46010001, R110, P4 ;  /* 0xb9feffff116e7825 */ /* 0x000fe200020e046e */
[----:B------:R-:W-:-:S03]  /*43110*/  IADD3 RZ, P1, PT, RZ, R42, RZ ;  /* 0x0000002affff7210 */ /* 0x000fc60007f3e0ff */
[----:B------:R-:W-:Y:S01]  /*43120*/  IMAD.WIDE.U32 R116, P4, R6, 0x6730d2a0, R12 ;  /* 0x6730d2a006747825 */ /* 0x000fe2000788000c */
[----:B------:R-:W-:-:S03]  /*43130*/  IADD3.X R41, P0, PT, RZ, R110, RZ, P0, !PT ;  /* 0x0000006eff297210 */ /* 0x000fc6000071e4ff */
[----:B------:R-:W-:-:S04]  /*43140*/  IMAD.WIDE.U32 R10, R6, -0x94f09dc, RZ ;  /* 0xf6b0f624060a7825 */ /* 0x000fc800078e00ff */
        /* <DEDUP_REMOVED lines=8> */
[----:B------:R-:W-:-:S04]  /*431d0*/  IMAD.WIDE.U32 R112, R6, -0x4eac0001, R14 ;  /* 0xb153ffff06707825 */ /* 0x000fc800078e000e */
        /* <DEDUP_REMOVED lines=9> */
[----:B------:R-:W-:Y:S01]  /*43270*/  IMAD.WIDE.U32.X R114, R17, 0x1eabfffe, R114, P2 ;  /* 0x1eabfffe11727825 */ /* 0x000fe200010e0472 */
[----:B------:R-:W-:-:S03]  /*43280*/  IADD3 RZ, P2, PT, R44, R10, RZ ;  /* 0x0000000a2cff7210 */ /* 0x000fc60007f5e0ff */
[----:B------:R-:W-:Y:S01]  /*43290*/  IMAD.IADD R42, R43, 0x1, R46 ;  /* 0x000000012b2a7824 */ /* 0x000fe200078e022e */
[----:B------:R-:W-:Y:S01]  /*432a0*/  IADD3.X RZ, P2, PT, R45, R11, RZ, P2, !PT ;  /* 0x0000000b2dff7210 */ /* 0x000fe2000175e4ff */
[----:B------:R-:W-:Y:S01]  /*432b0*/  IMAD.X R47, RZ, RZ, RZ, P4 ;  /* 0x000000ffff2f7224 */ /* 0x000fe200020e06ff */
[----:B------:R-:W-:Y:S01]  /*432c0*/  IADD3 R107, P4, PT, R50, R107, RZ ;  /* 0x0000006b326b7210 */ /* 0x000fe20007f9e0ff */
[----:B------:R-:W-:Y:S01]  /*432d0*/  IMAD.WIDE.U32.X R104, R17, 0x64774b84, R104, P6 ;  /* 0x64774b8411687825 */ /* 0x000fe200030e0468 */
[----:B------:R-:W-:-:S03]  /*432e0*/  IADD3.X RZ, P1, PT, RZ, R42, RZ, P1, !PT ;  /* 0x0000002affff7210 */ /* 0x000fc60000f3e4ff */
[----:B------:R-:W-:Y:S01]  /*432f0*/  IMAD.WIDE.U32 R14, P6, R6, 0x1a0111ea, R14 ;  /* 0x1a0111ea060e7825 */ /* 0x000fe200078c000e */
[----:B------:R-:W-:-:S03]  /*43300*/  IADD3.X R41, P1, PT, RZ, R41, RZ, P1, !PT ;  /* 0x00000029ff297210 */ /* 0x000fc60000f3e4ff */
[----:B------:R-:W-:Y:S01]  /*43310*/  IMAD.WIDE.U32 R12, R6, 0x397fe69a, RZ ;  /* 0x397fe69a060c7825 */ /* 0x000fe200078e00ff */
[----:B------:R-:W-:Y:S02]  /*43320*/  IADD3.X R110, PT, PT, RZ, RZ, R111, P1, P0 ;  /* 0x000000ffff6e7210 */ /* 0x000fe40000fe046f */
[----:B------:R-:W-:Y:S01]  /*43330*/  IADD3 RZ, P0, PT, R8, R122, RZ ;  /* 0x0000007a08ff7210 */ /* 0x000fe20007f1e0ff */
[----:B------:R-:W-:Y:S02]  /*43340*/  IMAD.MOV.U32 R46, RZ, RZ, R51 ;  /* 0x000000ffff2e7224 */ /* 0x000fe400078e0033 */
[----:B------:R-:W-:Y:S01]  /*43350*/  IMAD.WIDE.U32 R10, R37, R39, RZ ;  /* 0x00000027250a7225 */ /* 0x000fe200078e00ff */
[----:B------:R-:W-:-:S03]  /*43360*/  IADD3.X RZ, P0, PT, R9, R117, RZ, P0, !PT ;  /* 0x0000007509ff7210 */ /* 0x000fc6000071e4ff */
        /* <DEDUP_REMOVED lines=14> */
[----:B------:R-:W-:Y:S01]  /*43450*/  IMAD.IADD R116, R45, 0x1, R116 ;  /* 0x000000012d747824 */ /* 0x000fe200078e0274 */
[----:B------:R-:W-:Y:S01]  /*43460*/  IADD3.X RZ, P1, PT, R49, R13, RZ, P1, !PT ;  /* 0x0000000d31ff7210 */ /* 0x000fe20000f3e4ff */
[----:B------:R-:W-:Y:S01]  /*43470*/  IMAD.WIDE.U32 R48, R39, R38, R48 ;  /* 0x0000002627307225 */ /* 0x000fe200078e0030 */
[----:B------:R-:W-:Y:S02]  /*43480*/  IADD3.X R43, P4, PT, RZ, R43, RZ, P4, !PT ;  /* 0x0000002bff2b7210 */ /* 0x000fe4000279e4ff */
        /* <DEDUP_REMOVED lines=14> */
[----:B------:R-:W-:Y:S02]  /*43570*/  IADD3 R110, P6, PT, R127, R4, RZ ;  /* 0x000000047f6e7210 */ /* 0x000fe40007fde0ff */
[----:B------:R-:W-:-:S02]  /*43580*/  IADD3.X R119, PT, PT, RZ, RZ, R119, P5, P2 ;  /* 0x000000ffff777210 */ /* 0x000fc40002fe4477 */
[----:B------:R-:W-:Y:S01]  /*43590*/  IADD3.X R13, P4, PT, RZ, R13, RZ, P4, !PT ;  /* 0x0000000dff0d7210 */ /* 0x000fe2000279e4ff */
[----:B------:R-:W-:Y:S01]  /*435a0*/  IMAD.WIDE.U32 R48, P5, R39, R40, R48 ;  /* 0x0000002827307225 */ /* 0x000fe200078a0030 */
[----:B------:R-:W-:Y:S02]  /*435b0*/  IADD3 R112, P2, PT, R7, R112, RZ ;  /* 0x0000007007707210 */ /* 0x000fe40007f5e0ff */
        /* <DEDUP_REMOVED lines=109> */
.L_x_1454:
[----:B------:R-:W-:Y:S05]  /*43c90*/  BSYNC.RELIABLE B4 ;  /* 0x0000000000047941 */ /* 0x000fea0003800100 */
.L_x_1453:
        /* <DEDUP_REMOVED lines=12> */
.L_x_1455:
[----:B------:R-:W-:Y:S05]  /*43d60*/  BSYNC.RECONVERGENT B3 ;  /* 0x0000000000037941 */ /* 0x000fea0003800200 */
.L_x_1452:
        /* <DEDUP_REMOVED lines=79> */
.L_x_1458:
[----:B------:R-:W-:Y:S05]  /*44260*/  BSYNC.RELIABLE B4 ;  /* 0x0000000000047941 */ /* 0x000fea0003800100 */
.L_x_1457:
        /* <DEDUP_REMOVED lines=12> */
.L_x_1459:
[----:B------:R-:W-:Y:S05]  /*44330*/  BSYNC.RECONVERGENT B3 ;  /* 0x0000000000037941 */ /* 0x000fea0003800200 */
.L_x_1456:
        /* <DEDUP_REMOVED lines=79> */
.L_x_1462:
[----:B------:R-:W-:Y:S05]  /*44830*/  BSYNC.RELIABLE B4 ;  /* 0x0000000000047941 */ /* 0x000fea0003800100 */
.L_x_1461:
        /* <DEDUP_REMOVED lines=12> */
.L_x_1463:
[----:B------:R-:W-:Y:S05]  /*44900*/  BSYNC.RECONVERGENT B3 ;  /* 0x0000000000037941 */ /* 0x000fea0003800200 */
.L_x_1460:
        /* <DEDUP_REMOVED lines=44> */
[-C--:B------:R-:W-:Y:S01]  /*44bd0*/  IADD3 RZ, P4, PT, RZ, R12.reuse, RZ ;  /* 0x0000000cffff7210 */ /* 0x080fe20007f9e0ff */
[----:B------:R-:W-:Y:S01]  /*44be0*/  IMAD.X R111, RZ, RZ, RZ, P1 ;  /* 0x000000ffff6f7224 */ /* 0x000fe200008e06ff */
[----:B------:R-:W-:Y:S01]  /*44bf0*/  IADD3 R12, P1, PT, R103, R12, RZ ;  /* 0x0000000c670c7210 */ /* 0x000fe20007f3e0ff */
[----:B------:R-:W-:Y:S01]  /*44c00*/  IMAD R103, R109, -0x30003, RZ ;  /* 0xfffcfffd6d677824 */ /* 0x000fe200078e02ff */
[----:B------:R-:W-:Y:S01]  /*44c10*/  IADD3.X R112, PT, PT, RZ, RZ, R11, P2, P0 ;  /* 0x000000ffff707210 */ /* 0x000fe200017e040b */
[----:B------:R-:W-:Y:S01]  /*44c20*/  IMAD.WIDE.U32 R10, R108, -0x30003, RZ ;  /* 0xfffcfffd6c0a7825 */ /* 0x000fe200078e00ff */
[----:B------:R-:W-:-:S03]  /*44c30*/  IADD3 R13, P3, PT, R13, R104, RZ ;  /* 0x000000680d0d7210 */ /* 0x000fc60007f7e0ff */
[----:B------:R-:W-:Y:S01]  /*44c40*/  IMAD R103, R108, -0x760c0004, R103 ;  /* 0x89f3fffc6c677824 */ /* 0x000fe200078e0267 */
[----:B------:R-:W-:Y:S01]  /*44c50*/  IADD3.X RZ, P4, PT, RZ, R13, RZ, P4, !PT ;  /* 0x0000000dffff7210 */ /* 0x000fe2000279e4ff */
[----:B------:R-:W-:Y:S01]  /*44c60*/  IMAD.MOV.U32 R110, RZ, RZ, R105 ;  /* 0x000000ffff6e7224 */ /* 0x000fe200078e0069 */
[----:B------:R-:W-:Y:S01]  /*44c70*/  IADD3.X R13, P1, PT, R13, R112, RZ, P1, !PT ;  /* 0x000000700d0d7210 */ /* 0x000fe20000f3e4ff */
[----:B------:R-:W-:Y:S02]  /*44c80*/  IMAD.IADD R103, R11, 0x1, R103 ;  /* 0x000000010b677824 */ /* 0x000fe400078e0267 */
[----:B------:R-:W-:-:S04]  /*44c90*/  IMAD.WIDE.U32.X R110, R36, R128, R110, P3 ;  /* 0x00000080246e7225 */ /* 0x000fc800018e046e */
[----:B------:R-:W-:Y:S01]  /*44ca0*/  IMAD.WIDE.U32 R114, R103, -0x5555, RZ ;  /* 0xffffaaab67727825 */ /* 0x000fe200078e00ff */
[----:B------:R-:W-:-:S03]  /*44cb0*/  IADD3.X R11, P4, PT, RZ, R110, RZ, P4, !PT ;  /* 0x0000006eff0b7210 */ /* 0x000fc6000279e4ff */
[----:B------:R-:W-:Y:S01]  /*44cc0*/  IMAD.WIDE.U32 R14, R37, R176, RZ ;  /* 0x000000b0250e7225 */ /* 0x000fe200078e00ff */
[----:B------:R-:W-:-:S03]  /*44cd0*/  IADD3.X R11, P6, PT, RZ, R11, RZ, P1, !PT ;  /* 0x0000000bff0b7210 */ /* 0x000fc60000fde4ff */
[----:B------:R-:W-:Y:S01]  /*44ce0*/  IMAD.WIDE.U32 R116, P3, R10, -0x46010001, R114 ;  /* 0xb9feffff0a747825 */ /* 0x000fe20007860072 */
[----:B------:R-:W-:-:S03]  /*44cf0*/  IADD3.X R118, PT, PT, RZ, RZ, R111, P6, P4 ;  /* 0x000000ffff767210 */ /* 0x000fc600037e846f */
[----:B------:R-:W-:-:S04]  /*44d00*/  IMAD.WIDE.U32 R114, R10, -0x5555, R108 ;  /* 0xffffaaab0a727825 */ /* 0x000fc800078e006c */
[----:B------:R-:W-:Y:S01]  /*44d10*/  IMAD.WIDE.U32 R14, P5, R38, R128, R14 ;  /* 0x00000080260e7225 */ /* 0x000fe200078a000e */
[----:B------:R-:W-:-:S03]  /*44d20*/  IADD3 RZ, P4, PT, RZ, R114, RZ ;  /* 0x00000072ffff7210 */ /* 0x000fc60007f9e0ff */
[----:B------:R-:W-:-:S04]  /*44d30*/  IMAD.WIDE.U32 R106, R38, R176, RZ ;  /* 0x000000b0266a7225 */ /* 0x000fc800078e00ff */
[----:B------:R-:W-:Y:S01]  /*44d40*/  IMAD.WIDE.U32 R134, R103, -0x4eac0001, RZ ;  /* 0xb153ffff67867825 */ /* 0x000fe200078e00ff */
[----:B------:R-:W-:-:S03]  /*44d50*/  IADD3 R107, P0, PT, R107, R14, RZ ;  /* 0x0000000e6b6b7210 */ /* 0x000fc60007f1e0ff */
[----:B------:R-:W-:-:S04]  /*44d60*/  IMAD.WIDE.U32 R104, R40, R176, RZ ;  /* 0x000000b028687225 */ /* 0x000fc800078e00ff */
[----:B------:R-:W-:Y:S02]  /*44d70*/  IMAD.IADD R114, R115, 0x1, R116 ;  /* 0x0000000173727824 */ /* 0x000fe400078e0274 */
[----:B------:R-:W-:-:S03]  /*44d80*/  IMAD.WIDE.U32 R120, R10, -0x5555, RZ ;  /* 0xffffaaab0a787825 */ /* 0x000fc600078e00ff */
[----:B------:R-:W-:Y:S01]  /*44d90*/  IADD3.X RZ, P4, PT, RZ, R114, RZ, P4, !PT ;  /* 0x00000072ffff7210 */ /* 0x000fe2000279e4ff */
[----:B------:R-:W-:Y:S01]  /*44da0*/  IMAD.X R137, RZ, RZ, RZ, P5 ;  /* 0x000000ffff897224 */ /* 0x000fe200028e06ff */
[----:B------:R-:W-:Y:S01]  /*44db0*/  IADD3 R121, P1, PT, R116, R121, RZ ;  /* 0x0000007974797210 */ /* 0x000fe20007f3e0ff */
[----:B------:R-:W-:Y:S02]  /*44dc0*/  IMAD.MOV.U32 R136, RZ, RZ, R15 ;  /* 0x000000ffff887224 */ /* 0x000fe400078e000f */
[----:B------:R-:W-:-:S04]  /*44dd0*/  IMAD.WIDE.U32 R110, R10, -0x4eac0001, RZ ;  /* 0xb153ffff0a6e7825 */ /* 0x000fc800078e00ff */
[----:B------:R-:W-:-:S04]  /*44de0*/  IMAD.WIDE.U32 R134, P6, R10, 0x1eabfffe, R134 ;  /* 0x1eabfffe0a867825 */ /* 0x000fc800078c0086 */
[----:B------:R-:W-:-:S04]  /*44df0*/  IMAD.WIDE.U32 R126, R103, -0x94f09dc, RZ ;  /* 0xf6b0f624677e7825 */ /* 0x000fc800078e00ff */
[----:B------:R-:W-:-:S04]  /*44e00*/  IMAD.WIDE.U32 R112, P2, R39, R128, R104 ;  /* 0x0000008027707225 */ /* 0x000fc80007840068 */
[----:B------:R-:W-:-:S04]  /*44e10*/  IMAD.WIDE.U32 R114, R103, -0xc7aed41, RZ ;  /* 0xf38512bf67727825 */ /* 0x000fc800078e00ff */
[----:B------:R-:W-:Y:S01]  /*44e20*/  IMAD.X R139, RZ, RZ, RZ, P3 ;  /* 0x000000ffff8b7224 */ /* 0x000fe200018e06ff */
[----:B------:R-:W-:Y:S01]  /*44e30*/  IADD3 R129, P3, PT, R134, R111, RZ ;  /* 0x0000006f86817210 */ /* 0x000fe20007f7e0ff */
[----:B------:R-:W-:Y:S01]  /*44e40*/  IMAD.WIDE.U32.X R136, R37, R128, R136, P0 ;  /* 0x0000008025887225 */ /* 0x000fe200000e0488 */
[----:B------:R-:W-:-:S03]  /*44e50*/  IADD3 RZ, P0, PT, R8, R110, RZ ;  /* 0x0000006e08ff7210 */ /* 0x000fc60007f1e0ff */
[----:B------:R-:W-:Y:S01]  /*44e60*/  IMAD.MOV.U32 R138, RZ, RZ, R117 ;  /* 0x000000ffff8a7224 */ /* 0x000fe200078e0075 */
[----:B------:R-:W-:Y:S01]  /*44e70*/  IADD3.X RZ, P0, PT, R9, R129, RZ, P0, !PT ;  /* 0x0000008109ff7210 */ /* 0x000fe2000071e4ff */
[----:B------:R-:W-:Y:S02]  /*44e80*/  IMAD.X R131, RZ, RZ, RZ, P6 ;  /* 0x000000ffff837224 */ /* 0x000fe400030e06ff */
[----:B------:R-:W-:Y:S01]  /*44e90*/  IMAD.X R105, RZ, RZ, RZ, P2 ;  /* 0x000000ffff697224 */ /* 0x000fe200010e06ff */
[----:B------:R-:W-:Y:S01]  /*44ea0*/  IADD3 RZ, P2, PT, R108, R120, RZ ;  /* 0x000000786cff7210 */ /* 0x000fe20007f5e0ff */
[----:B------:R-:W-:-:S03]  /*44eb0*/  IMAD.WIDE.U32 R140, R10, -0x94f09dc, RZ ;  /* 0xf6b0f6240a8c7825 */ /* 0x000fc600078e00ff */
[----:B------:R-:W-:Y:S01]  /*44ec0*/  IADD3.X RZ, P2, PT, R109, R121, RZ, P2, !PT ;  /* 0x000000796dff7210 */ /* 0x000fe2000175e4ff */
[----:B------:R-:W-:-:S04]  /*44ed0*/  IMAD.WIDE.U32 R110, R103, 0x434bacd7, RZ ;  /* 0x434bacd7676e7825 */ /* 0x000fc800078e00ff */
[----:B------:R-:W-:-:S04]  /*44ee0*/  IMAD.WIDE.U32 R126, P6, R10, 0x6730d2a0, R126 ;  /* 0x6730d2a00a7e7825 */ /* 0x000fc800078c007e */
[----:B------:R-:W-:Y:S02]  /*44ef0*/  IMAD.MOV.U32 R130, RZ, RZ, R135 ;  /* 0x000000ffff827224 */ /* 0x000fe400078e0087 */
[----:B------:R-:W-:-:S04]  /*44f00*/  IMAD.WIDE.U32 R14, R39, R176, RZ ;  /* 0x000000b0270e7225 */ /* 0x000fc800078e00ff */
[----:B------:R-:W-:Y:S01]  /*44f10*/  IMAD.WIDE.U32.X R138, R103, -0x46010001, R138, P1 ;  /* 0xb9feffff678a7825 */ /* 0x000fe200008e048a */
[----:B------:R-:W-:-:S03]  /*44f20*/  IADD3 R15, P5, PT, R15, R112, RZ ;  /* 0x000000700f0f7210 */ /* 0x000fc60007fbe0ff */
[----:B------:R-:W-:-:S04]  /*44f30*/  IMAD.WIDE.U32 R132, R10, -0xc7aed41, RZ ;  /* 0xf38512bf0a847825 */ /* 0x000fc800078e00ff */
[----:B------:R-:W-:-:S04]  /*44f40*/  IMAD.WIDE.U32 R114, P1, R10, 0x64774b84, R114 ;  /* 0x64774b840a727825 */ /* 0x000fc80007820072 */
[----:B------:R-:W-:Y:S01]  /*44f50*/  IMAD.X R123, RZ, RZ, RZ, P6 ;  /* 0x000000ffff7b7224 */ /* 0x000fe200030e06ff */
[----:B------:R-:W-:Y:S01]  /*44f60*/  IADD3 R141, P6, PT, R126, R141, RZ ;  /* 0x0000008d7e8d7210 */ /* 0x000fe20007fde0ff */
[----:B------:R-:W-:-:S04]  /*44f70*/  IMAD.WIDE.U32.X R130, R103, 0x1eabfffe, R130, P3 ;  /* 0x1eabfffe67827825 */ /* 0x000fc800018e0482 */
[----:B------:R-:W-:-:S04]  /*44f80*/  IMAD.WIDE.U32 R108, R10, 0x434bacd7, RZ ;  /* 0x434bacd70a6c7825 */ /* 0x000fc800078e00ff */
[----:B------:R-:W-:-:S04]  /*44f90*/  IMAD.WIDE.U32 R110, P3, R10, 0x4b1ba7b6, R110 ;  /* 0x4b1ba7b60a6e7825 */ /* 0x000fc8000786006e */
[----:B------:R-:W-:Y:S02]  /*44fa0*/  IMAD.MOV.U32 R122, RZ, RZ, R127 ;  /* 0x000000ffff7a7224 */ /* 0x000fe400078e007f */
[----:B------:R-:W-:Y:S02]  /*44fb0*/  IMAD.MOV.U32 R104, RZ, RZ, R113 ;  /* 0x000000ffff687224 */ /* 0x000fe400078e0071 */
[----:B------:R-:W-:Y:S01]  /*44fc0*/  IMAD.X R117, RZ, RZ, RZ, P1 ;  /* 0x000000ffff757224 */ /* 0x000fe200008e06ff */
[----:B------:R-:W-:Y:S01]  /*44fd0*/  IADD3 R147, P1, PT, R114, R133, RZ ;  /* 0x0000008572937210 */ /* 0x000fe20007f3e0ff */
[----:B------:R-:W-:-:S04]  /*44fe0*/  IMAD.WIDE.U32 R112, R103, 0x397fe69a, RZ ;  /* 0x397fe69a67707825 */ /* 0x000fc800078e00ff */
[----:B------:R-:W-:Y:S02]  /*44ff0*/  IMAD.MOV.U32 R116, RZ, RZ, R115 ;  /* 0x000000ffff747224 */ /* 0x000fe400078e0073 */
[----:B------:R-:W-:Y:S01]  /*45000*/  IMAD.WIDE.U32.X R122, R103, 0x6730d2a0, R122, P6 ;  /* 0x6730d2a0677a7825 */ /* 0x000fe200030e047a */
[----:B------:R-:W-:-:S03]  /*45010*/  IADD3 R149, P6, PT, R110, R109, RZ ;  /* 0x0000006d6e957210 */ /* 0x000fc60007fde0ff */
[----:B------:R-:W-:Y:S01]  /*45020*/  IMAD.X R121, RZ, RZ, RZ, P3 ;  /* 0x000000ffff797224 */ /* 0x000fe200018e06ff */
[----:B------:R-:W-:Y:S01]  /*45030*/  IADD3 RZ, P3, PT, RZ, R106, RZ ;  /* 0x0000006affff7210 */ /* 0x000fe20007f7e0ff */
[----:B------:R-:W-:Y:S02]  /*45040*/  IMAD.MOV.U32 R120, RZ, RZ, R111 ;  /* 0x000000ffff787224 */ /* 0x000fe400078e006f */
[----:B------:R-:W-:Y:S01]  /*45050*/  IMAD.WIDE.U32.X R116, R103, 0x64774b84, R116, P1 ;  /* 0x64774b8467747825 */ /* 0x000fe200008e0474 */
[----:B------:R-:W-:-:S03]  /*45060*/  IADD3.X RZ, P3, PT, RZ, R107, RZ, P3, !PT ;  /* 0x0000006bffff7210 */ /* 0x000fc60001f7e4ff */
[----:B------:R-:W-:Y:S01]  /*45070*/  IMAD.WIDE.U32 R112, P1, R10, 0x1a0111ea, R112 ;  /* 0x1a0111ea0a707825 */ /* 0x000fe20007820070 */
[----:B------:R-:W-:-:S03]  /*45080*/  IADD3.X R109, P3, PT, RZ, R136, RZ, P3, !PT ;  /* 0x00000088ff6d7210 */ /* 0x000fc60001f7e4ff */
[----:B------:R-:W-:-:S04]  /*45090*/  IMAD.WIDE.U32 R124, R10, 0x397fe69a, RZ ;  /* 0x397fe69a0a7c7825 */ /* 0x000fc800078e00ff */
[----:B------:R-:W-:Y:S01]  /*450a0*/  IMAD.WIDE.U32.X R120, R103, 0x4b1ba7b6, R120, P6 ;  /* 0x4b1ba7b667787825 */ /* 0x000fe200030e0478 */
[----:B------:R-:W-:Y:S02]  /*450b0*/  IADD3 R106, P6, PT, R11, R106, RZ ;  /* 0x0000006a0b6a7210 */ /* 0x000fe40007fde0ff */
[----:B------:R-:W-:Y:S01]  /*450c0*/  IADD3.X R11, P2, PT, RZ, R138, RZ, P2, !PT ;  /* 0x0000008aff0b7210 */ /* 0x000fe2000175e4ff */
[----:B------:R-:W-:Y:S01]  /*450d0*/  IMAD.X R145, RZ, RZ, RZ, P1 ;  /* 0x000000ffff917224 */ /* 0x000fe200008e06ff */
[----:B------:R-:W-:Y:S01]  /*450e0*/  IADD3 R129, P1, PT, R112, R125, RZ ;  /* 0x0000007d70817210 */ /* 0x000fe20007f3e0ff */
[----:B------:R-:W-:Y:S01]  /*450f0*/  IMAD.MOV.U32 R144, RZ, RZ, R113 ;  /* 0x000000ffff907224 */ /* 0x000fe200078e0071 */
[----:B------:R-:W-:Y:S01]  /*45100*/  IADD3.X R107, P6, PT, R107, R118, RZ, P6, !PT ;  /* 0x000000766b6b7210 */ /* 0x000fe200037de4ff */
[----:B------:R-:W-:Y:S01]  /*45110*/  IMAD.WIDE.U32 R142, R10, -0x4eac0001, R8 ;  /* 0xb153ffff0a8e7825 */ /* 0x000fe200078e0008 */
[----:B------:R-:W-:-:S03]  /*45120*/  IADD3.X R11, P4, PT, RZ, R11, RZ, P4, !PT ;  /* 0x0000000bff0b7210 */ /* 0x000fc6000279e4ff */
[----:B------:R-:W-:Y:S01]  /*45130*/  IMAD.WIDE.U32.X R8, R103, 0x1a0111ea, R144, P1 ;  /* 0x1a0111ea67087825 */ /* 0x000fe200008e0490 */
[----:B------:R-:W-:Y:S02]  /*45140*/  IADD3.X R103, P6, PT, RZ, R109, RZ, P6, !PT ;  /* 0x0000006dff677210 */ /* 0x000fe400037de4ff */
[----:B------:R-:W-:Y:S01]  /*45150*/  IADD3.X R138, PT, PT, RZ, RZ, R139, P4, P2 ;  /* 0x000000ffff8a7210 */ /* 0x000fe200027e448b */
[----:B------:R-:W-:Y:S01]  /*45160*/  IMAD.WIDE.U32.X R104, R40, R128, R104, P5 ;  /* 0x0000008028687225 */ /* 0x000fe200028e0468 */
[----:B------:R-:W-:Y:S02]  /*45170*/  IADD3.X R118, PT, PT, RZ, RZ, R137, P6, P3 ;  /* 0x000000ffff767210 */ /* 0x000fe400037e6489 */
[-C--:B------:R-:W-:Y:S01]  /*45180*/  IADD3 RZ, P6, PT, RZ, R14.reuse, RZ ;  /* 0x0000000effff7210 */ /* 0x080fe20007fde0ff */
[----:B------:R-:W-:Y:S01]  /*45190*/  IMAD.IADD R135, R143, 0x1, R134 ;  /* 0x000000018f877824 */ /* 0x000fe200078e0286 */
[----:B------:R-:W-:Y:S01]  /*451a0*/  IADD3 R14, P2, PT, R103, R14, RZ ;  /* 0x0000000e670e7210 */ /* 0x000fe20007f5e0ff */
[----:B------:R-:W-:Y:S01]  /*451b0*/  IMAD.WIDE.U32 R136, R30, R169, RZ ;  /* 0x000000a91e887225 */ /* 0x000fe200078e00ff */
[----:B------:R-:W-:-:S02]  /*451c0*/  IADD3.X RZ, P5, PT, RZ, R15, RZ, P6, !PT ;  /* 0x0000000fffff7210 */ /* 0x000fc400037be4ff */
[----:B------:R-:W-:Y:S02]  /*451d0*/  IADD3.X R15, P6, PT, R15, R118, RZ, P2, !PT ;  /* 0x000000760f0f7210 */ /* 0x000fe400017de4ff */
[----:B------:R-:W-:Y:S02]  /*451e0*/  IADD3 R134, P3, PT, R11, R142, RZ ;  /* 0x0000008e0b867210 */ /* 0x000fe40007f7e0ff */
[----:B------:R-:W-:Y:S01]  /*451f0*/  IADD3.X R109, P2, PT, RZ, R104, RZ, P5, !PT ;  /* 0x00000068ff6d7210 */ /* 0x000fe20002f5e4ff */
[----:B------:R-:W-:Y:S01]  /*45200*/  IMAD.WIDE.U32 R136, P5, R29, R119, R136 ;  /* 0x000000771d887225 */ /* 0x000fe200078a0088 */
[----:B------:R-:W-:Y:S02]  /*45210*/  IADD3.X R135, P3, PT, R135, R138, RZ, P3, !PT ;  /* 0x0000008a87877210 */ /* 0x000fe40001f7e4ff */
[----:B------:R-:W-:Y:S01]  /*45220*/  IADD3.X R109, P6, PT, RZ, R109, RZ, P6, !PT ;  /* 0x0000006dff6d7210 */ /* 0x000fe200037de4ff */
[----:B------:R-:W-:Y:S01]  /*45230*/  IMAD.WIDE.U32 R138, R29, R169, RZ ;  /* 0x000000a91d8a7225 */ /* 0x000fe200078e00ff */
[----:B------:R-:W-:-:S02]  /*45240*/  IADD3.X R11, P0, PT, RZ, R130, RZ, P0, !PT ;  /* 0x00000082ff0b7210 */ /* 0x000fc4000071e4ff */
[----:B------:R-:W-:Y:S01]  /*45250*/  IADD3.X R103, PT, PT, RZ, RZ, R105, P6, P2 ;  /* 0x000000ffff677210 */ /* 0x000fe200037e4469 */
[----:B------:R-:W-:Y:S01]  /*45260*/  IMAD.MOV.U32 R104, RZ, RZ, R137 ;  /* 0x000000ffff687224 */ /* 0x000fe200078e0089 */
[----:B------:R-:W-:Y:S01]  /*45270*/  IADD3 RZ, P4, PT, R12, R132, RZ ;  /* 0x000000840cff7210 */ /* 0x000fe20007f9e0ff */
[----:B------:R-:W-:Y:S01]  /*45280*/  IMAD.WIDE.U32 R132, R10, -0x94f09dc, R6 ;  /* 0xf6b0f6240a847825 */ /* 0x000fe200078e0006 */
[----:B------:R-:W-:Y:S02]  /*45290*/  IADD3.X R11, P6, PT, RZ, R11, RZ, P3, !PT ;  /* 0x0000000bff0b7210 */ /* 0x000fe40001fde4ff */
[----:B------:R-:W-:Y:S01]  /*452a0*/  IADD3 RZ, P1, PT, R6, R140, RZ ;  /* 0x0000008c06ff7210 */ /* 0x000fe20007f3e0ff */
[----:B------:R-:W-:Y:S01]  /*452b0*/  IMAD.IADD R126, R133, 0x1, R126 ;  /* 0x00000001857e7824 */ /* 0x000fe200078e027e */
[----:B------:R-:W-:Y:S02]  /*452c0*/  IADD3 R105, P3, PT, R136, R139, RZ ;  /* 0x0000008b88697210 */ /* 0x000fe40007f7e0ff */
[----:B------:R-:W-:-:S02]  /*452d0*/  IADD3 RZ, P2, PT, R134, R138, RZ ;  /* 0x0000008a86ff7210 */ /* 0x000fc40007f5e0ff */
[----:B------:R-:W-:Y:S02]  /*452e0*/  IADD3.X R131, PT, PT, RZ, RZ, R131, P6, P0 ;  /* 0x000000ffff837210 */ /* 0x000fe400037e0483 */
[----:B------:R-:W-:Y:S01]  /*452f0*/  IADD3.X RZ, P1, PT, R7, R141, RZ, P1, !PT ;  /* 0x0000008d07ff7210 */ /* 0x000fe20000f3e4ff */
[----:B------:R-:W-:Y:S01]  /*45300*/  IMAD.WIDE.U32 R6, R29, R169, R134 ;  /* 0x000000a91d067225 */ /* 0x000fe200078e0086 */
[----:B------:R-:W-:Y:S02]  /*45310*/  IADD3.X RZ, P2, PT, R135, R105, RZ, P2, !PT ;  /* 0x0000006987ff7210 */ /* 0x000fe4000175e4ff */
[----:B------:R-:W-:Y:S01]  /*45320*/  IADD3 R132, P0, PT, R11, R132, RZ ;  /* 0x000000840b847210 */ /* 0x000fe20007f1e0ff */
[----:B------:R-:W-:Y:S01]  /*45330*/  IMAD.X R105, RZ, RZ, RZ, P5 ;  /* 0x000000ffff697224 */ /* 0x000fe200028e06ff */
[----:B------:R-:W-:Y:S01]  /*45340*/  IADD3.X RZ, P4, PT, R13, R147, RZ, P4, !PT ;  /* 0x000000930dff7210 */ /* 0x000fe2000279e4ff */
[----:B------:R-:W-:Y:S01]  /*45350*/  IMAD.IADD R7, R7, 0x1, R136 ;  /* 0x0000000107077824 */ /* 0x000fe200078e0288 */
[----:B------:R-:W-:Y:S01]  /*45360*/  IADD3.X R133, P0, PT, R126, R131, RZ, P0, !PT ;  /* 0x000000837e857210 */ /* 0x000fe2000071e4ff */
[----:B------:R-:W-:Y:S01]  /*45370*/  IMAD.WIDE.U32 R12, R10, -0xc7aed41, R12 ;  /* 0xf38512bf0a0c7825 */ /* 0x000fe200078e000c */
[----:B------:R-:W-:-:S02]  /*45380*/  IADD3.X R11, P6, PT, RZ, R122, RZ, P1, !PT ;  /* 0x0000007aff0b7210 */ /* 0x000fc40000fde4ff */
[----:B------:R-:W-:Y:S01]  /*45390*/  IADD3 RZ, P1, PT, R106, R108, RZ ;  /* 0x0000006c6aff7210 */ /* 0x000fe20007f3e0ff */
        /* <DEDUP_REMOVED lines=8> */
[----:B------:R-:W-:Y:S01]  /*45420*/  IMAD.WIDE.U32 R130, R31, R169, RZ ;  /* 0x000000a91f827225 */ /* 0x000fe200078e00ff */
[----:B------:R-:W-:-:S02]  /*45430*/  IADD3.X RZ, P1, PT, R107, R149, RZ, P1, !PT ;  /* 0x000000956bff7210 */ /* 0x000fc40000f3e4ff */
        /* <DEDUP_REMOVED lines=16> */
[----:B------:R-:W-:Y:S01]  /*45540*/  IADD3.X RZ, P0, PT, R133, R113, RZ, P0, !PT ;  /* 0x0000007185ff7210 */ /* 0x000fe2000071e4ff */
[----:B------:R-:W-:Y:S01]  /*45550*/  IMAD.WIDE.U32 R122, P6, R34, R119, R104 ;  /* 0x00000077227a7225 */ /* 0x000fe200078c0068 */
[----:B------:R-:W-:Y:S02]  /*45560*/  IADD3.X R11, P5, PT, RZ, R11, RZ, P5, !PT ;  /* 0x0000000bff0b7210 */ /* 0x000fe40002fbe4ff */
[----:B------:R-:W-:Y:S01]  /*45570*/  IADD3.X R113, P0, PT, RZ, R114, RZ, P0, !PT ;  /* 0x00000072ff717210 */ /* 0x000fe2000071e4ff */
[----:B------:R-:W-:Y:S01]  /*45580*/  IMAD.WIDE.U32 R104, R10, 0x434bacd7, R106 ;  /* 0x434bacd70a687825 */ /* 0x000fe200078e006a */
[----:B------:R-:W-:Y:S02]  /*45590*/  IADD3 RZ, P2, PT, R14, R124, RZ ;  /* 0x0000007c0eff7210 */ /* 0x000fe40007f5e0ff */
[----:B------:R-:W-:Y:S01]  /*455a0*/  IADD3.X R107, PT, PT, RZ, RZ, R117, P5, P4 ;  /* 0x000000ffff6b7210 */ /* 0x000fe20002fe8475 */
[----:B------:R-:W-:Y:S01]  /*455b0*/  IMAD.WIDE.U32 R124, R34, R169, RZ ;  /* 0x000000a9227c7225 */ /* 0x000fe200078e00ff */
[----:B------:R-:W-:-:S02]  /*455c0*/  IADD3.X R113, P5, PT, RZ, R113, RZ, P3, !PT ;  /* 0x00000071ff717210 */ /* 0x000fc40001fbe4ff */
[----:B------:R-:W-:Y:S01]  /*455d0*/  IADD3.X RZ, P2, PT, R15, R129, RZ, P2, !PT ;  /* 0x000000810fff7210 */ /* 0x000fe2000175e4ff */
[----:B------:R-:W-:Y:S01]  /*455e0*/  IMAD.IADD R110, R105, 0x1, R110 ;  /* 0x00000001696e7824 */ /* 0x000fe200078e026e */
[----:B------:R-:W-:Y:S01]  /*455f0*/  IADD3 R111, P4, PT, R122, R125, RZ ;  /* 0x0000007d7a6f7210 */ /* 0x000fe20007f9e0ff */
[----:B------:R-:W-:Y:S01]  /*45600*/  IMAD.WIDE.U32 R14, R10, 0x397fe69a, R14 ;  /* 0x397fe69a0a0e7825 */ /* 0x000fe200078e000e */
[----:B------:R-:W-:Y:S02]  /*45610*/  IADD3 RZ, P3, PT, R130, R124, RZ ;  /* 0x0000007c82ff7210 */ /* 0x000fe40007f7e0ff */
[----:B------:R-:W-:Y:S01]  /*45620*/  IADD3.X R117, PT, PT, RZ, RZ, R115, P5, P0 ;  /* 0x000000ffff757210 */ /* 0x000fe20002fe0473 */
[----:B------:R-:W-:Y:S01]  /*45630*/  IMAD.MOV.U32 R106, RZ, RZ, R123 ;  /* 0x000000ffff6a7224 */ /* 0x000fe200078e007b */
[----:B------:R-:W-:Y:S01]  /*45640*/  IADD3 R104, P5, PT, R11, R104, RZ ;  /* 0x000000680b687210 */ /* 0x000fe20007fbe0ff */
[----:B------:R-:W-:Y:S01]  /*45650*/  IMAD.WIDE.U32 R10, R34, R169, R130 ;  /* 0x000000a9220a7225 */ /* 0x000fe200078e0082 */
[----:B------:R-:W-:-:S02]  /*45660*/  IADD3.X RZ, P0, PT, R131, R111, RZ, P3, !PT ;  /* 0x0000006f83ff7210 */ /* 0x000fc40001f1e4ff */
[----:B------:R-:W-:Y:S01]  /*45670*/  IADD3.X R105, P3, PT, R110, R107, RZ, P5, !PT ;  /* 0x0000006b6e697210 */ /* 0x000fe20002f7e4ff */
[----:B------:R-:W-:Y:S01]  /*45680*/  IMAD.X R107, RZ, RZ, RZ, P6 ;  /* 0x000000ffff6b7224 */ /* 0x000fe200030e06ff */
[----:B------:R-:W-:Y:S01]  /*45690*/  IADD3.X R108, P5, PT, RZ, R120, RZ, P1, !PT ;  /* 0x00000078ff6c7210 */ /* 0x000fe20000fbe4ff */
[----:B------:R-:W-:Y:S01]  /*456a0*/  IMAD.IADD R122, R11, 0x1, R122 ;  /* 0x000000010b7a7824 */ /* 0x000fe200078e027a */
[----:B------:R-:W-:Y:S01]  /*456b0*/  IADD3 R10, P1, PT, R113, R10, RZ ;  /* 0x0000000a710a7210 */ /* 0x000fe20007f3e0ff */
[----:B------:R-:W-:Y:S01]  /*456c0*/  IMAD.WIDE.U32.X R106, R33, R119, R106, P4 ;  /* 0x00000077216a7225 */ /* 0x000fe200020e046a */
[----:B------:R-:W-:Y:S02]  /*456d0*/  IADD3.X R123, P3, PT, RZ, R108, RZ, P3, !PT ;  /* 0x0000006cff7b7210 */ /* 0x000fe40001f7e4ff */
[----:B------:R-:W-:Y:S01]  /*456e0*/  IADD3.X R11, P4, PT, R122, R117, RZ, P1, !PT ;  /* 0x000000757a0b7210 */ /* 0x000fe20000f9e4ff */
[----:B------:R-:W-:Y:S01]  /*456f0*/  IMAD.WIDE.U32 R110, R36, R169, RZ ;  /* 0x000000a9246e7225 */ /* 0x000fe200078e00ff */
[----:B------:R-:W-:-:S02]  /*45700*/  IADD3.X R117, P0, PT, RZ, R106, RZ, P0, !PT ;  /* 0x0000006aff757210 */ /* 0x000fc4000071e4ff */
[----:B------:R-:W-:Y:S01]  /*45710*/  IADD3 R116, P1, PT, R123, R14, RZ ;  /* 0x0000000e7b747210 */ /* 0x000fe20007f3e0ff */
[C---:B------:R-:W-:Y:S01]  /*45720*/  IMAD.WIDE.U32 R114, R35.reuse, R169, RZ ;  /* 0x000000a923727225 */ /* 0x040fe200078e00ff */
[----:B------:R-:W-:Y:S02]  /*45730*/  IADD3.X R117, P4, PT, RZ, R117, RZ, P4, !PT ;  /* 0x00000075ff757210 */ /* 0x000fe4000279e4ff */
[----:B------:R-:W-:Y:S01]  /*45740*/  IADD3.X R125, PT, PT, RZ, RZ, R121, P3, P5 ;  /* 0x000000ffff7d7210 */ /* 0x000fe20001fea479 */
[----:B------:R-:W-:Y:S01]  /*45750*/  IMAD.WIDE.U32 R110, P6, R35, R119, R110 ;  /* 0x00000077236e7225 */ /* 0x000fe200078c006e */
[----:B------:R-:W-:Y:S02]  /*45760*/  IADD3.X R123, PT, PT, RZ, RZ, R107, P4, P0 ;  /* 0x000000ffff7b7210 */ /* 0x000fe400027e046b */
[----:B------:R-:W-:Y:S01]  /*45770*/  IADD3 RZ, P3, PT, R104, R114, RZ ;  /* 0x0000007268ff7210 */ /* 0x000fe20007f7e0ff */
[----:B------:R-:W-:Y:S01]  /*45780*/  IMAD.IADD R106, R15, 0x1, R112 ;  /* 0x000000010f6a7824 */ /* 0x000fe200078e0270 */
[----:B------:R-:W-:Y:S01]  /*45790*/  IADD3 R127, P5, PT, R110, R115, RZ ;  /* 0x000000736e7f7210 */ /* 0x000fe20007fbe0ff */
[----:B------:R-:W-:Y:S01]  /*457a0*/  IMAD.WIDE.U32 R14, R35, R169, R104 ;  /* 0x000000a9230e7225 */ /* 0x000fe200078e0068 */
[----:B------:R-:W-:-:S02]  /*457b0*/  IADD3.X R8, P2, PT, RZ, R8, RZ, P2, !PT ;  /* 0x00000008ff087210 */ /* 0x000fc4000175e4ff */
[----:B------:R-:W-:Y:S01]  /*457c0*/  IADD3.X RZ, P3, PT, R105, R127, RZ, P3, !PT ;  /* 0x0000007f69ff7210 */ /* 0x000fe20001f7e4ff */
[----:B------:R-:W-:Y:S01]  /*457d0*/  IMAD.X R113, RZ, RZ, RZ, P6 ;  /* 0x000000ffff717224 */ /* 0x000fe200030e06ff */
[----:B------:R-:W-:Y:S01]  /*457e0*/  IADD3 R14, P0, PT, R117, R14, RZ ;  /* 0x0000000e750e7210 */ /* 0x000fe20007f1e0ff */
[----:B------:R-:W-:Y:S01]  /*457f0*/  IMAD.MOV.U32 R112, RZ, RZ, R111 ;  /* 0x000000ffff707224 */ /* 0x000fe200078e006f */
[----:B------:R-:W-:Y:S01]  /*45800*/  IADD3.X R117, P1, PT, R106, R125, RZ, P1, !PT ;  /* 0x0000007d6a757210 */ /* 0x000fe20000f3e4ff */
[----:B------:R-:W-:-:S04]  /*45810*/  IMAD.WIDE.U32 R114, R37, R169, RZ ;  /* 0x000000a925727225 */ /* 0x000fc800078e00ff */
[----:B------:R-:W-:Y:S01]  /*45820*/  IMAD.WIDE.U32.X R106, R36, R119, R112, P5 ;  /* 0x00000077246a7225 */ /* 0x000fe200028e0470 */
[----:B------:R-:W-:-:S03]  /*45830*/  IADD3.X R112, P1, PT, RZ, R8, RZ, P1, !PT ;  /* 0x00000008ff707210 */ /* 0x000fc60000f3e4ff */
[----:B------:R-:W-:Y:S01]  /*45840*/  IMAD.IADD R110, R15, 0x1, R110 ;  /* 0x000000010f6e7824 */ /* 0x000fe200078e026e */
[----:B------:R-:W-:Y:S01]  /*45850*/  IADD3.X R118, PT, PT, RZ, RZ, R9, P1, P2 ;  /* 0x000000ffff767210 */ /* 0x000fe20000fe4409 */
[----:B------:R-:W-:Y:S01]  /*45860*/  IMAD.WIDE.U32 R120, R38, R169, RZ ;  /* 0x000000a926787225 */ /* 0x000fe200078e00ff */
[----:B------:R-:W-:Y:S02]  /*45870*/  IADD3 RZ, P2, PT, RZ, R109, RZ ;  /* 0x0000006dffff7210 */ /* 0x000fe40007f5e0ff */
[----:B------:R-:W-:Y:S01]  /*45880*/  IADD3.X R15, P0, PT, R110, R123, RZ, P0, !PT ;  /* 0x0000007b6e0f7210 */ /* 0x000fe2000071e4ff */
[----:B------:R-:W-:Y:S01]  /*45890*/  IMAD.WIDE.U32 R114, P4, R38, R119, R114 ;  /* 0x0000007726727225 */ /* 0x000fe20007880072 */
[----:B------:R-:W-:Y:S02]  /*458a0*/  IADD3 R112, P1, PT, R112, R109, RZ ;  /* 0x0000006d70707210 */ /* 0x000fe40007f3e0ff */
[----:B------:R-:W-:Y:S01]  /*458b0*/  IADD3.X R113, P3, PT, RZ, R106, RZ, P3, !PT ;  /* 0x0000006aff717210 */ /* 0x000fe20001f7e4ff */
[----:B------:R-:W-:Y:S01]  /*458c0*/  IMAD.WIDE.U32 R108, R40, R169, RZ ;  /* 0x000000a9286c7225 */ /* 0x000fe200078e00ff */
[----:B------:R-:W-:-:S02]  /*458d0*/  IADD3 R111, P6, PT, R114, R121, RZ ;  /* 0x00000079726f7210 */ /* 0x000fc40007fde0ff */
[----:B------:R-:W-:Y:S01]  /*458e0*/  IADD3 RZ, P5, PT, R116, R120, RZ ;  /* 0x0000007874ff7210 */ /* 0x000fe20007fbe0ff */
[----:B------:R-:W-:Y:S01]  /*458f0*/  IMAD.X R105, RZ, RZ, RZ, P4 ;  /* 0x000000ffff697224 */ /* 0x000fe200020e06ff */
[----:B------:R-:W-:Y:S01]  /*45900*/  IADD3.X R113, P0, PT, RZ, R113, RZ, P0, !PT ;  /* 0x00000071ff717210 */ /* 0x000fe2000071e4ff */
[----:B------:R-:W-:Y:S01]  /*45910*/  IMAD.WIDE.U32 R8, R38, R169, R116 ;  /* 0x000000a926087225 */ /* 0x000fe200078e0074 */
[----:B------:R-:W-:Y:S02]  /*45920*/  IADD3.X RZ, P5, PT, R117, R111, RZ, P5, !PT ;  /* 0x0000006f75ff7210 */ /* 0x000fe40002fbe4ff */
[----:B------:R-:W-:Y:S01]  /*45930*/  IADD3.X RZ, P2, PT, RZ, R103, RZ, P2, !PT ;  /* 0x00000067ffff7210 */ /* 0x000fe2000175e4ff */
[----:B------:R-:W-:Y:S02]  /*45940*/  IMAD.MOV.U32 R104, RZ, RZ, R115 ;  /* 0x000000ffff687224 */ /* 0x000fe400078e0073 */
[----:B------:R-:W-:Y:S01]  /*45950*/  IMAD.WIDE.U32 R110, P4, R39, R119, R108 ;  /* 0x00000077276e7225 */ /* 0x000fe2000788006c */
[----:B------:R-:W-:-:S02]  /*45960*/  IADD3.X R109, PT, PT, RZ, RZ, R107, P0, P3 ;  /* 0x000000ffff6d7210 */ /* 0x000fc400007e646b */
[----:B------:R-:W-:Y:S01]  /*45970*/  IADD3 R8, P0, PT, R113, R8, RZ ;  /* 0x0000000871087210 */ /* 0x000fe20007f1e0ff */
[----:B------:R-:W-:Y:S01]  /*45980*/  IMAD.WIDE.U32 R116, R39, R169, RZ ;  /* 0x000000a927747225 */ /* 0x000fe200078e00ff */
[----:B------:R-:W-:-:S03]  /*45990*/  IADD3.X R113, P1, PT, R118, R103, RZ, P1, !PT ;  /* 0x0000006776717210 */ /* 0x000fc60000f3e4ff */
[----:B------:R-:W-:Y:S01]  /*459a0*/  IMAD.IADD R114, R9, 0x1, R114 ;  /* 0x0000000109727824 */ /* 0x000fe200078e0272 */
[----:B------:R-:W-:Y:S01]  /*459b0*/  IADD3 R117, P3, PT, R110, R117, RZ ;  /* 0x000000756e757210 */ /* 0x000fe20007f7e0ff */
[----:B------:R-:W-:Y:S01]  /*459c0*/  IMAD.WIDE.U32.X R106, R37, R119, R104, P6 ;  /* 0x00000077256a7225 */ /* 0x000fe200030e0468 */
[----:B------:R-:W-:Y:S02]  /*459d0*/  IADD3 RZ, P6, PT, R112, R116, RZ ;  /* 0x0000007470ff7210 */ /* 0x000fe40007fde0ff */
[----:B------:R-:W-:Y:S01]  /*459e0*/  IADD3.X R9, P0, PT, R114, R109, RZ, P0, !PT ;  /* 0x0000006d72097210 */ /* 0x000fe2000071e4ff */
        /* <DEDUP_REMOVED lines=63> */
[----:B------:R-:W-:Y:S02]  /*45de0*/  IMAD.MOV.U32 R122, RZ, RZ, R113 ;  /* 0x000000ffff7a7224 */ /* 0x000fe400078e0071 */
[----:B------:R-:W-:-:S04]  /*45df0*/  IMAD.WIDE.U32 R12, R129, 0x397fe69a, RZ ;  /* 0x397fe69a810c7825 */ /* 0x000fc800078e00ff */
[----:B------:R-:W-:Y:S02]  /*45e00*/  IMAD.X R111, RZ, RZ, RZ, P5 ;  /* 0x000000ffff6f7224 */ /* 0x000fe400028e06ff */
[----:B------:R-:W-:Y:S02]  /*45e10*/  IMAD.MOV.U32 R110, RZ, RZ, R115 ;  /* 0x000000ffff6e7224 */ /* 0x000fe400078e0073 */
[----:B------:R-:W-:-:S04]  /*45e20*/  IMAD.WIDE.U32 R10, R104, -0x94f09dc, R10 ;  /* 0xf6b0f624680a7825 */ /* 0x000fc800078e000a */
[----:B------:R-:W-:-:S04]  /*45e30*/  IMAD.WIDE.U32.X R122, R129, 0x6730d2a0, R122, P4 ;  /* 0x6730d2a0817a7825 */ /* 0x000fc800020e047a */
[----:B------:R-:W-:-:S04]  /*45e40*/  IMAD.WIDE.U32 R124, R104, 0x434bacd7, RZ ;  /* 0x434bacd7687c7825 */ /* 0x000fc800078e00ff */
[----:B------:R-:W-:-:S04]  /*45e50*/  IMAD.WIDE.U32 R116, P4, R104, 0x4b1ba7b6, R116 ;  /* 0x4b1ba7b668747825 */ /* 0x000fc80007880074 */
[----:B------:R-:W-:-:S04]  /*45e60*/  IMAD.WIDE.U32.X R110, R129, 0x64774b84, R110, P3 ;  /* 0x64774b84816e7825 */ /* 0x000fc800018e046e */
[----:B------:R-:W-:-:S04]  /*45e70*/  IMAD.WIDE.U32 R12, P3, R104, 0x1a0111ea, R12 ;  /* 0x1a0111ea680c7825 */ /* 0x000fc8000786000c */
[----:B------:R-:W-:Y:S01]  /*45e80*/  IMAD.IADD R113, R11, 0x1, R112 ;  /* 0x000000010b717824 */ /* 0x000fe200078e0270 */
[----:B------:R-:W-:Y:S01]  /*45e90*/  IADD3 R112, P5, PT, R105, R10, RZ ;  /* 0x0000000a69707210 */ /* 0x000fe20007fbe0ff */
[----:B------:R-:W-:Y:S01]  /*45ea0*/  IMAD.X R7, RZ, RZ, RZ, P4 ;  /* 0x000000ffff077224 */ /* 0x000fe200020e06ff */
[----:B------:R-:W-:Y:S01]  /*45eb0*/  IADD3 R115, P4, PT, R116, R125, RZ ;  /* 0x0000007d74737210 */ /* 0x000fe20007f9e0ff */
[----:B------:R-:W-:Y:S01]  /*45ec0*/  IMAD.WIDE.U32 R120, R104, 0x397fe69a, RZ ;  /* 0x397fe69a68787825 */ /* 0x000fe200078e00ff */
[----:B------:R-:W-:Y:S02]  /*45ed0*/  IADD3.X R105, P2, PT, RZ, RZ, RZ, P2, !PT ;  /* 0x000000ffff697210 */ /* 0x000fe4000175e4ff */
[----:B------:R-:W-:Y:S01]  /*45ee0*/  IADD3.X R113, P5, PT, R113, R132, RZ, P5, !PT ;  /* 0x0000008471717210 */ /* 0x000fe20002fbe4ff */
[----:B------:R-:W-:-:S04]  /*45ef0*/  IMAD.WIDE.U32 R126, R30, R190, RZ ;  /* 0x000000be1e7e7225 */ /* 0x000fc800078e00ff */
        /* <DEDUP_REMOVED lines=14> */
[----:B------:R-:W-:Y:S01]  /*45fe0*/  IMAD.WIDE.U32 R126, P2, R29, R191, R126 ;  /* 0x000000bf1d7e7225 */ /* 0x000fe2000784007e */
[----:B------:R-:W-:Y:S02]  /*45ff0*/  IADD3 RZ, P3, PT, R108, R130, RZ ;  /* 0x000000826cff7210 */ /* 0x000fe40007f7e0ff */
[----:B------:R-:W-:Y:S01]  /*46000*/  IADD3.X RZ, P4, PT, R9, R115, RZ, P4, !PT ;  /* 0x0000007309ff7210 */ /* 0x000fe2000279e4ff */
[----:B------:R-:W-:Y:S01]  /*46010*/  IMAD.WIDE.U32.X R10, R129, 0x1a0111ea, R10, P1 ;  /* 0x1a0111ea810a7825 */ /* 0x000fe200008e040a */
[----:B------:R-:W-:Y:S02]  /*46020*/  IADD3.X RZ, P1, PT, R15, R133, RZ, P6, !PT ;  /* 0x000000850fff7210 */ /* 0x000fe4000373e4ff */
[----:B------:R-:W-:Y:S01]  /*46030*/  IADD3 R105, P6, PT, R126, R131, RZ ;  /* 0x000000837e697210 */ /* 0x000fe20007fde0ff */
[----:B------:R-:W-:Y:S01]  /*46040*/  IMAD.WIDE.U32 R14, R104, -0xc7aed41, R14 ;  /* 0xf38512bf680e7825 */ /* 0x000fe200078e000e */
[----:B------:R-:W-:-:S02]  /*46050*/  IADD3.X R6, P4, PT, RZ, R6, RZ, P4, !PT ;  /* 0x00000006ff067210 */ /* 0x000fc4000279e4ff */
[----:B------:R-:W-:Y:S01]  /*46060*/  IADD3.X RZ, P3, PT, R109, R105, RZ, P3, !PT ;  /* 0x000000696dff7210 */ /* 0x000fe20001f7e4ff */
[----:B------:R-:W-:-:S04]  /*46070*/  IMAD.WIDE.U32 R130, R32, R190, RZ ;  /* 0x000000be20827225 */ /* 0x000fc800078e00ff */
[----:B------:R-:W-:Y:S02]  /*46080*/  IMAD.IADD R13, R15, 0x1, R114 ;  /* 0x000000010f0d7824 */ /* 0x000fe400078e0272 */
        /* <DEDUP_REMOVED lines=11> */
[----:B------:R-:W-:Y:S01]  /*46140*/  IMAD.WIDE.U32 R8, R104, 0x434bacd7, R8 ;  /* 0x434bacd768087825 */ /* 0x000fe200078e0008 */
[----:B------:R-:W-:Y:S02]  /*46150*/  IADD3.X RZ, P2, PT, R113, R123, RZ, P2, !PT ;  /* 0x0000007b71ff7210 */ /* 0x000fe4000175e4ff */
[----:B------:R-:W-:Y:S01]  /*46160*/  IADD3.X RZ, P6, PT, RZ, R109, RZ, P6, !PT ;  /* 0x0000006dffff7210 */ /* 0x000fe200037de4ff */
[----:B------:R-:W-:-:S03]  /*46170*/  IMAD.WIDE.U32 R112, R31, R190, R112 ;  /* 0x000000be1f707225 */ /* 0x000fc600078e0070 */
[----:B------:R-:W-:Y:S01]  /*46180*/  IADD3.X R15, P6, PT, RZ, R15, RZ, P6, !PT ;  /* 0x0000000fff0f7210 */ /* 0x000fe200037de4ff */
[----:B------:R-:W-:Y:S02]  /*46190*/  IMAD.IADD R105, R9, 0x1, R116 ;  /* 0x0000000109697824 */ /* 0x000fe400078e0274 */
[----:B------:R-:W-:Y:S01]  /*461a0*/  IMAD.X R117, RZ, RZ, RZ, P0 ;  /* 0x000000ffff757224 */ /* 0x000fe200000e06ff */
[----:B------:R-:W-:Y:S01]  /*461b0*/  IADD3 RZ, P0, PT, R106, R120, RZ ;  /* 0x000000786aff7210 */ /* 0x000fe20007f1e0ff */
[----:B------:R-:W-:Y:S01]  /*461c0*/  IMAD.MOV.U32 R116, RZ, RZ, R131 ;  /* 0x000000ffff747224 */ /* 0x000fe200078e0083 */
[----:B------:R-:W-:Y:S01]  /*461d0*/  IADD3.X R9, PT, PT, RZ, RZ, R115, P6, P3 ;  /* 0x000000ffff097210 */ /* 0x000fe200037e6473 */
[----:B------:R-:W-:Y:S01]  /*461e0*/  IMAD.IADD R130, R113, 0x1, R130 ;  /* 0x0000000171827824 */ /* 0x000fe200078e0282 */
[----:B------:R-:W-:Y:S01]  /*461f0*/  IADD3 R120, P6, PT, R121, R14, RZ ;  /* 0x0000000e79787210 */ /* 0x000fe20007fde0ff */
[----:B------:R-:W-:Y:S01]  /*46200*/  IMAD.WIDE.U32 R114, R33, R190, RZ ;  /* 0x000000be21727225 */ /* 0x000fe200078e00ff */
[----:B------:R-:W-:-:S02]  /*46210*/  IADD3 R14, P3, PT, R15, R112, RZ ;  /* 0x000000700f0e7210 */ /* 0x000fc40007f7e0ff */
[----:B------:R-:W-:Y:S01]  /*46220*/  IADD3.X R121, P6, PT, R13, R124, RZ, P6, !PT ;  /* 0x0000007c0d797210 */ /* 0x000fe200037de4ff */
[----:B------:R-:W-:Y:S01]  /*46230*/  IMAD.WIDE.U32.X R112, R32, R191, R116, P5 ;  /* 0x000000bf20707225 */ /* 0x000fe200028e0474 */
[----:B------:R-:W-:Y:S02]  /*46240*/  IADD3.X R15, P3, PT, R130, R9, RZ, P3, !PT ;  /* 0x00000009820f7210 */ /* 0x000fe40001f7e4ff */
[----:B------:R-:W-:Y:S01]  /*46250*/  IADD3.X R9, P1, PT, RZ, R110, RZ, P1, !PT ;  /* 0x0000006eff097210 */ /* 0x000fe20000f3e4ff */
[C---:B------:R-:W-:Y:S01]  /*46260*/  IMAD.WIDE.U32 R116, R34.reuse, R190, RZ ;  /* 0x000000be22747225 */ /* 0x040fe200078e00ff */
[----:B------:R-:W-:Y:S02]  /*46270*/  IADD3.X R13, P2, PT, RZ, R112, RZ, P2, !PT ;  /* 0x00000070ff0d7210 */ /* 0x000fe4000175e4ff */
[----:B------:R-:W-:Y:S01]  /*46280*/  IADD3.X R9, P6, PT, RZ, R9, RZ, P6, !PT ;  /* 0x00000009ff097210 */ /* 0x000fe200037de4ff */
[----:B------:R-:W-:Y:S01]  /*46290*/  IMAD.WIDE.U32 R114, P5, R34, R191, R114 ;  /* 0x000000bf22727225 */ /* 0x000fe200078a0072 */
[----:B------:R-:W-:-:S02]  /*462a0*/  IADD3.X R13, P3, PT, RZ, R13, RZ, P3, !PT ;  /* 0x0000000dff0d7210 */ /* 0x000fc40001f7e4ff */
[----:B------:R-:W-:Y:S01]  /*462b0*/  IADD3.X RZ, P0, PT, R107, R135, RZ, P0, !PT ;  /* 0x000000876bff7210 */ /* 0x000fe2000071e4ff */
[----:B------:R-:W-:Y:S01]  /*462c0*/  IMAD.WIDE.U32 R106, R104, 0x397fe69a, R106 ;  /* 0x397fe69a686a7825 */ /* 0x000fe200078e006a */
[----:B------:R-:W-:Y:S02]  /*462d0*/  IADD3.X R113, PT, PT, RZ, RZ, R113, P3, P2 ;  /* 0x000000ffff717210 */ /* 0x000fe40001fe4471 */
        /* <DEDUP_REMOVED lines=8> */
[----:B------:R-:W-:Y:S01]  /*46360*/  IMAD.IADD R114, R9, 0x1, R114 ;  /* 0x0000000109727824 */ /* 0x000fe200078e0272 */
[----:B------:R-:W-:Y:S01]  /*46370*/  IADD3 R8, P5, PT, R13, R8, RZ ;  /* 0x000000080d087210 */ /* 0x000fe20007fbe0ff */
[----:B------:R-:W-:Y:S01]  /*46380*/  IMAD.IADD R13, R107, 0x1, R12 ;  /* 0x000000016b0d7824 */ /* 0x000fe200078e020c */
[----:B------:R-:W-:Y:S01]  /*46390*/  IADD3.X RZ, P1, PT, R121, R117, RZ, P1, !PT ;  /* 0x0000007579ff7210 */ /* 0x000fe20000f3e4ff */
[----:B------:R-:W-:Y:S01]  /*463a0*/  IMAD.WIDE.U32.X R110, R33, R191, R110, P6 ;  /* 0x000000bf216e7225 */ /* 0x000fe200030e046e */
[----:B------:R-:W-:-:S02]  /*463b0*/  IADD3.X R107, P3, PT, RZ, R6, RZ, P3, !PT ;  /* 0x00000006ff6b7210 */ /* 0x000fc40001f7e4ff */
[----:B------:R-:W-:Y:S01]  /*463c0*/  IADD3.X R9, P5, PT, R114, R113, RZ, P5, !PT ;  /* 0x0000007172097210 */ /* 0x000fe20002fbe4ff */
[----:B------:R-:W-:Y:S01]  /*463d0*/  IMAD R113, R109, -0x30003, RZ ;  /* 0xfffcfffd6d717824 */ /* 0x000fe200078e02ff */
[----:B------:R-:W-:Y:S01]  /*463e0*/  IADD3.X R112, PT, PT, RZ, RZ, R7, P3, P4 ;  /* 0x000000ffff707210 */ /* 0x000fe20001fe8407 */
[C---:B------:R-:W-:Y:S01]  /*463f0*/  IMAD.WIDE.U32 R6, R108.reuse, -0x30003, RZ ;  /* 0xfffcfffd6c067825 */ /* 0x040fe200078e00ff */
[----:B------:R-:W-:Y:S02]  /*46400*/  IADD3.X R121, P1, PT, RZ, R110, RZ, P1, !PT ;  /* 0x0000006eff797210 */ /* 0x000fe40000f3e4ff */
[----:B------:R-:W-:Y:S01]  /*46410*/  IADD3 R12, P6, PT, R107, R106, RZ ;  /* 0x0000006a6b0c7210 */ /* 0x000fe20007fde0ff */
        /* <DEDUP_REMOVED lines=8> */
[----:B------:R-:W-:Y:S02]  /*464a0*/  IADD3.X R138, P6, PT, RZ, R138, RZ, P6, !PT ;  /* 0x0000008aff8a7210 */ /* 0x000fe400037de4ff */
[----:B------:R-:W-:Y:S01]  /*464b0*/  IADD3 R103, P2, PT, R103, R134, RZ ;  /* 0x0000008667677210 */ /* 0x000fe20007f5e0ff */
[----:B------:R-:W-:Y:S01]  /*464c0*/  IMAD.WIDE.U32 R110, R137, -0x5555, RZ ;  /* 0xffffaaab896e7825 */ /* 0x000fe200078e00ff */
[----:B------:R-:W-:Y:S02]  /*464d0*/  IADD3.X R141, PT, PT, RZ, RZ, R11, P6, P0 ;  /* 0x000000ffff8d7210 */ /* 0x000fe400037e040b */
[----:B------:R-:W-:Y:S01]  /*464e0*/  IADD3 RZ, P3, PT, R104, R112, RZ ;  /* 0x0000007068ff7210 */ /* 0x000fe20007f7e0ff */
[----:B------:R-:W-:Y:S01]  /*464f0*/  IMAD.WIDE.U32 R106, P5, R35, R191, R106 ;  /* 0x000000bf236a7225 */ /* 0x000fe200078a006a */
[----:B------:R-:W-:-:S03]  /*46500*/  IADD3.X R118, P2, PT, R118, R125, RZ, P2, !PT ;  /* 0x0000007d76767210 */ /* 0x000fc6000175e4ff */
[----:B------:R-:W-:Y:S01]  /*46510*/  IMAD.WIDE.U32 R114, P6, R6, -0x46010001, R110 ;  /* 0xb9feffff06727825 */ /* 0x000fe200078c006e */
[----:B------:R-:W-:-:S03]  /*46520*/  IADD3 R123, P4, PT, R106, R113, RZ ;  /* 0x000000716a7b7210 */ /* 0x000fc60007f9e0ff */
[----:B------:R-:W-:Y:S01]  /*46530*/  IMAD.WIDE.U32 R10, R35, R190, R104 ;  /* 0x000000be230a7225 */ /* 0x000fe200078e0068 */
[----:B------:R-:W-:-:S03]  /*46540*/  IADD3.X RZ, P3, PT, R105, R123, RZ, P3, !PT ;  /* 0x0000007b69ff7210 */ /* 0x000fc60001f7e4ff */
[----:B------:R-:W-:-:S04]  /*46550*/  IMAD.WIDE.U32 R116, R6, -0x5555, RZ ;  /* 0xffffaaab06747825 */ /* 0x000fc800078e00ff */
[----:B------:R-:W-:Y:S01]  /*46560*/  IMAD.WIDE.U32 R112, R6, -0x5555, R108 ;  /* 0xffffaaab06707825 */ /* 0x000fe200078e006c */
[----:B------:R-:W-:-:S03]  /*46570*/  IADD3 RZ, P0, PT, R108, R116, RZ ;  /* 0x000000746cff7210 */ /* 0x000fc60007f1e0ff */
[----:B------:R-:W-:Y:S01]  /*46580*/  IMAD.X R111, RZ, RZ, RZ, P5 ;  /* 0x000000ffff6f7224 */ /* 0x000fe200028e06ff */
[----:B------:R-:W-:Y:S01]  /*46590*/  IADD3 R117, P5, PT, R114, R117, RZ ;  /* 0x0000007572757210 */ /* 0x000fe20007fbe0ff */
[----:B------:R-:W-:Y:S01]  /*465a0*/  IMAD.MOV.U32 R110, RZ, RZ, R107 ;  /* 0x000000ffff6e7224 */ /* 0x000fe200078e006b */
[----:B------:R-:W-:Y:S01]  /*465b0*/  IADD3 RZ, P1, PT, RZ, R112, RZ ;  /* 0x00000070ffff7210 */ /* 0x000fe20007f3e0ff */
[----:B------:R-:W-:Y:S01]  /*465c0*/  IMAD.IADD R11, R11, 0x1, R106 ;  /* 0x000000010b0b7824 */ /* 0x000fe200078e026a */
[----:B------:R-:W-:Y:S01]  /*465d0*/  IADD3.X RZ, P0, PT, R109, R117, RZ, P0, !PT ;  /* 0x000000756dff7210 */ /* 0x000fe2000071e4ff */
[----:B------:R-:W-:Y:S01]  /*465e0*/  IMAD.WIDE.U32.X R106, R36, R191, R110, P4 ;  /* 0x000000bf246a7225 */ /* 0x000fe200020e046e */
[----:B------:R-:W-:-:S03]  /*465f0*/  IADD3 R10, P4, PT, R121, R10, RZ ;  /* 0x0000000a790a7210 */ /* 0x000fc60007f9e0ff */
[----:B------:R-:W-:Y:S01]  /*46600*/  IMAD.IADD R7, R113, 0x1, R114 ;  /* 0x0000000171077824 */ /* 0x000fe200078e0272 */
[----:B------:R-:W-:Y:S01]  /*46610*/  IADD3.X R11, P4, PT, R11, R120, RZ, P4, !PT ;  /* 0x000000780b0b7210 */ /* 0x000fe2000279e4ff */
[C---:B------:R-:W-:Y:S01]  /*46620*/  IMAD.WIDE.U32 R104, R137.reuse, -0x4eac0001, RZ ;  /* 0xb153ffff89687825 */ /* 0x040fe200078e00ff */
[----:B------:R-:W-:Y:S02]  /*46630*/  IADD3.X R135, P3, PT, RZ, R106, RZ, P3, !PT ;  /* 0x0000006aff877210 */ /* 0x000fe40001f7e4ff */
[----:B------:R-:W-:Y:S01]  /*46640*/  IADD3.X RZ, P1, PT, RZ, R7, RZ, P1, !PT ;  /* 0x00000007ffff7210 */ /* 0x000fe20000f3e4ff */
[----:B------:R-:W-:Y:S01]  /*46650*/  IMAD.X R113, RZ, RZ, RZ, P6 ;  /* 0x000000ffff717224 */ /* 0x000fe200030e06ff */
[----:B------:R-:W-:Y:S01]  /*46660*/  IADD3.X R135, P4, PT, RZ, R135, RZ, P4, !PT ;  /* 0x00000087ff877210 */ /* 0x000fe2000279e4ff */
[----:B------:R-:W-:Y:S02]  /*46670*/  IMAD.MOV.U32 R112, RZ, RZ, R115 ;  /* 0x000000ffff707224 */ /* 0x000fe400078e0073 */
[----:B------:R-:W-:Y:S01]  /*46680*/  IMAD.WIDE.U32 R114, R137, -0x94f09dc, RZ ;  /* 0xf6b0f62489727825 */ /* 0x000fe200078e00ff */
[----:B------:R-:W-:-:S03]  /*46690*/  IADD3.X R139, PT, PT, RZ, RZ, R107, P4, P3 ;  /* 0x000000ffff8b7210 */ /* 0x000fc600027e646b */
[----:B------:R-:W-:-:S04]  /*466a0*/  IMAD.WIDE.U32.X R108, R137, -0x46010001, R112, P5 ;  /* 0xb9feffff896c7825 */ /* 0x000fc800028e0470 */
        /* <DEDUP_REMOVED lines=20> */
[----:B------:R-:W-:Y:S01]  /*467f0*/  IMAD.WIDE.U32 R108, R6, -0x94f09dc, RZ ;  /* 0xf6b0f624066c7825 */ /* 0x000fe200078e00ff */
[----:B------:R-:W-:-:S03]  /*46800*/  IADD3.X RZ, P0, PT, R13, R15, RZ, P0, !PT ;  /* 0x0000000f0dff7210 */ /* 0x000fc6000071e4ff */
[----:B------:R-:W-:Y:S01]  /*46810*/  IMAD.WIDE.U32 R116, P1, R6, 0x64774b84, R116 ;  /* 0x64774b8406747825 */ /* 0x000fe20007820074 */
[----:B------:R-:W-:-:S03]  /*46820*/  IADD3 R109, P6, PT, R114, R109, RZ ;  /* 0x0000006d726d7210 */ /* 0x000fc60007fde0ff */
[----:B------:R-:W-:-:S04]  /*46830*/  IMAD.WIDE.U32 R132, R6, -0xc7aed41, RZ ;  /* 0xf38512bf06847825 */ /* 0x000fc800078e00ff */
[----:B------:R-:W-:Y:S01]  /*46840*/  IMAD.X R125, RZ, RZ, RZ, P1 ;  /* 0x000000ffff7d7224 */ /* 0x000fe200008e06ff */
[----:B------:R-:W-:Y:S01]  /*46850*/  IADD3 R143, P1, PT, R116, R133, RZ ;  /* 0x00000085748f7210 */ /* 0x000fe20007f3e0ff */
[----:B------:R-:W-:Y:S01]  /*46860*/  IMAD.X R121, RZ, RZ, RZ, P5 ;  /* 0x000000ffff797224 */ /* 0x000fe200028e06ff */
[----:B------:R-:W-:Y:S01]  /*46870*/  IADD3 RZ, P5, PT, R8, R108, RZ ;  /* 0x0000006c08ff7210 */ /* 0x000fe20007fbe0ff */
[----:B------:R-:W-:-:S03]  /*46880*/  IMAD.WIDE.U32 R14, R137, 0x397fe69a, RZ ;  /* 0x397fe69a890e7825 */ /* 0x000fc600078e00ff */
[----:B------:R-:W-:Y:S01]  /*46890*/  IADD3.X RZ, P5, PT, R9, R109, RZ, P5, !PT ;  /* 0x0000006d09ff7210 */ /* 0x000fe20002fbe4ff */
[----:B------:R-:W-:-:S04]  /*468a0*/  IMAD.WIDE.U32 R104, R38, R190, R12 ;  /* 0x000000be26687225 */ /* 0x000fc800078e000c */
[----:B------:R-:W-:Y:S02]  /*468b0*/  IMAD.MOV.U32 R126, RZ, RZ, R115 ;  /* 0x000000ffff7e7224 */ /* 0x000fe400078e0073 */
[----:B------:R-:W-:Y:S02]  /*468c0*/  IMAD.MOV.U32 R124, RZ, RZ, R117 ;  /* 0x000000ffff7c7224 */ /* 0x000fe400078e0075 */
[----:B------:R-:W-:-:S04]  /*468d0*/  IMAD.WIDE.U32 R112, R137, 0x434bacd7, RZ ;  /* 0x434bacd789707825 */ /* 0x000fc800078e00ff */
[----:B------:R-:W-:Y:S02]  /*468e0*/  IMAD.MOV.U32 R120, RZ, RZ, R111 ;  /* 0x000000ffff787224 */ /* 0x000fe400078e006f */
[----:B------:R-:W-:Y:S02]  /*468f0*/  IMAD.IADD R106, R105, 0x1, R106 ;  /* 0x00000001696a7824 */ /* 0x000fe400078e026a */
[----:B------:R-:W-:Y:S01]  /*46900*/  IMAD.WIDE.U32.X R126, R137, 0x6730d2a0, R126, P6 ;  /* 0x6730d2a0897e7825 */ /* 0x000fe200030e047e */
[----:B------:R-:W-:-:S03]  /*46910*/  IADD3 R104, P6, PT, R135, R104, RZ ;  /* 0x0000006887687210 */ /* 0x000fc60007fde0ff */
[----:B------:R-:W-:Y:S01]  /*46920*/  IMAD.WIDE.U32.X R124, R137, 0x64774b84, R124, P1 ;  /* 0x64774b84897c7825 */ /* 0x000fe200008e047c */
[----:B------:R-:W-:-:S03]  /*46930*/  IADD3.X R105, P6, PT, R106, R139, RZ, P6, !PT ;  /* 0x0000008b6a697210 */ /* 0x000fc600037de4ff */
[----:B------:R-:W-:-:S04]  /*46940*/  IMAD.WIDE.U32 R14, P1, R6, 0x1a0111ea, R14 ;  /* 0x1a0111ea060e7825 */ /* 0x000fc8000782000e */
[----:B------:R-:W-:-:S04]  /*46950*/  IMAD.WIDE.U32 R108, R6, 0x397fe69a, RZ ;  /* 0x397fe69a066c7825 */ /* 0x000fc800078e00ff */
[----:B------:R-:W-:Y:S02]  /*46960*/  IMAD.IADD R7, R123, 0x1, R110 ;  /* 0x000000017b077824 */ /* 0x000fe400078e026e */
[----:B------:R-:W-:-:S04]  /*46970*/  IMAD.WIDE.U32.X R120, R137, 0x1eabfffe, R120, P4 ;  /* 0x1eabfffe89787825 */ /* 0x000fc800020e0478 */
[----:B------:R-:W-:-:S04]  /*46980*/  IMAD.WIDE.U32 R112, P4, R6, 0x4b1ba7b6, R112 ;  /* 0x4b1ba7b606707825 */ /* 0x000fc80007880070 */
        /* <DEDUP_REMOVED lines=17> */
[----:B------:R-:W-:Y:S02]  /*46aa0*/  IADD3.X R15, P4, PT, RZ, R15, RZ, P4, !PT ;  /* 0x0000000fff0f7210 */ /* 0x000fe4000279e4ff */
[----:B------:R-:W-:Y:S01]  /*46ab0*/  IADD3 RZ, P1, PT, R10, R132, RZ ;  /* 0x000000840aff7210 */ /* 0x000fe20007f3e0ff */
[----:B------:R-:W-:-:S03]  /*46ac0*/  IMAD.WIDE.U32 R136, R6, -0x94f09dc, R8 ;  /* 0xf6b0f62406887825 */ /* 0x000fc600078e0008 */
[----:B------:R-:W-:Y:S01]  /*46ad0*/  IADD3.X RZ, P1, PT, R11, R143, RZ, P1, !PT ;  /* 0x0000008f0bff7210 */ /* 0x000fe20000f3e4ff */
[----:B------:R-:W-:-:S04]  /*46ae0*/  IMAD.WIDE.U32 R130, R39, R190, RZ ;  /* 0x000000be27827225 */ /* 0x000fc800078e00ff */
[----:B------:R-:W-:Y:S01]  /*46af0*/  IMAD.X R133, RZ, RZ, RZ, P0 ;  /* 0x000000ffff857224 */ /* 0x000fe200000e06ff */
[----:B------:R-:W-:Y:S01]  /*46b00*/  IADD3 R8, P0, PT, R138, R103, RZ ;  /* 0x000000678a087210 */ /* 0x000fe20007f1e0ff */
[----:B------:R-:W-:Y:S01]  /*46b10*/  IMAD.IADD R7, R137, 0x1, R114 ;  /* 0x0000000189077824 */ /* 0x000fe200078e0272 */
[----:B------:R-:W-:Y:S01]  /*46b20*/  IADD3 R103, P6, PT, R134, R131, RZ ;  /* 0x0000008386677210 */ /* 0x000fe20007fde0ff */
[----:B------:R-:W-:Y:S01]  /*46b30*/  IMAD.MOV.U32 R132, RZ, RZ, R135 ;  /* 0x000000ffff847224 */ /* 0x000fe200078e0087 */
[----:B------:R-:W-:Y:S02]  /*46b40*/  IADD3.X R9, P0, PT, R141, R118, RZ, P0, !PT ;  /* 0x000000768d097210 */ /* 0x000fe4000071e4ff */
[----:B------:R-:W-:Y:S01]  /*46b50*/  IADD3.X R118, PT, PT, RZ, RZ, R121, P4, P3 ;  /* 0x000000ffff767210 */ /* 0x000fe200027e6479 */
[----:B------:R-:W-:Y:S01]  /*46b60*/  IMAD.WIDE.U32.X R132, R40, R191, R132, P6 ;  /* 0x000000bf28847225 */ /* 0x000fe200030e0484 */
[----:B------:R-:W-:Y:S02]  /*46b70*/  IADD3 R120, P3, PT, R15, R136, RZ ;  /* 0x000000880f787210 */ /* 0x000fe40007f7e0ff */
[----:B------:R-:W-:Y:S01]  /*46b80*/  IADD3 RZ, P4, PT, R8, R130, RZ ;  /* 0x0000008208ff7210 */ /* 0x000fe20007f9e0ff */
[----:B------:R-:W-:Y:S01]  /*46b90*/  IMAD.WIDE.U32 R130, R6, -0xc7aed41, R10 ;  /* 0xf38512bf06827825 */ /* 0x000fe200078e000a */
[----:B------:R-:W-:-:S02]  /*46ba0*/  IADD3.X R121, P6, PT, R7, R118, RZ, P3, !PT ;  /* 0x0000007607797210 */ /* 0x000fc40001fde4ff */
[----:B------:R-:W-:Y:S01]  /*46bb0*/  IADD3.X R7, P5, PT, RZ, R126, RZ, P5, !PT ;  /* 0x0000007eff077210 */ /* 0x000fe20002fbe4ff */
[----:B------:R-:W-:Y:S01]  /*46bc0*/  IMAD.WIDE.U32 R114, R39, R190, R8 ;  /* 0x000000be27727225 */ /* 0x000fe200078e0008 */
[----:B------:R-:W-:Y:S02]  /*46bd0*/  IADD3.X RZ, P4, PT, R9, R103, RZ, P4, !PT ;  /* 0x0000006709ff7210 */ /* 0x000fe4000279e4ff */
[----:B------:R-:W-:Y:S01]  /*46be0*/  IADD3.X R7, P6, PT, RZ, R7, RZ, P6, !PT ;  /* 0x00000007ff077210 */ /* 0x000fe200037de4ff */
[----:B------:R-:W-:Y:S01]  /*46bf0*/  IMAD.IADD R117, R131, 0x1, R116 ;  /* 0x0000000183757824 */ /* 0x000fe200078e0274 */
[----:B------:R-:W-:Y:S01]  /*46c00*/  IADD3 R114, P3, PT, R109, R114, RZ ;  /* 0x000000726d727210 */ /* 0x000fe20007f7e0ff */
[----:B------:R-:W-:Y:S01]  /*46c10*/  IMAD.IADD R134, R115, 0x1, R134 ;  /* 0x0000000173867824 */ /* 0x000fe200078e0286 */
[----:B------:R-:W-:Y:S01]  /*46c20*/  IADD3.X R126, PT, PT, RZ, RZ, R127, P6, P5 ;  /* 0x000000ffff7e7210 */ /* 0x000fe200037ea47f */
[----:B------:R-:W-:Y:S01]  /*46c30*/  IMAD.WIDE.U32 R8, R30, R217, RZ ;  /* 0x000000d91e087225 */ /* 0x000fe200078e00ff */
[----:B------:R-:W-:-:S02]  /*46c40*/  IADD3 R116, P5, PT, R7, R130, RZ ;  /* 0x0000008207747210 */ /* 0x000fc40007fbe0ff */
[----:B------:R-:W-:Y:S01]  /*46c50*/  IADD3.X R7, P1, PT, RZ, R124, RZ, P1, !PT ;  /* 0x0000007cff077210 */ /* 0x000fe20000f3e4ff */
[----:B------:R-:W-:Y:S01]  /*46c60*/  IMAD.WIDE.U32 R136, R38, R17, RZ ;  /* 0x0000001126887225 */ /* 0x000fe200078e00ff */
[----:B------:R-:W-:Y:S02]  /*46c70*/  IADD3.X R117, P5, PT, R117, R126, RZ, P5, !PT ;  /* 0x0000007e75757210 */ /* 0x000fe40002fbe4ff */
[----:B------:R-:W-:Y:S01]  /*46c80*/  IADD3.X R115, P3, PT, R134, R111, RZ, P3, !PT ;  /* 0x0000006f86737210 */ /* 0x000fe20001f7e4ff */
[----:B------:R-:W-:Y:S01]  /*46c90*/  IMAD.WIDE.U32 R10, P6, R29, R237, R8 ;  /* 0x000000ed1d0a7225 */ /* 0x000fe200078c0008 */
[----:B------:R-:W-:Y:S02]  /*46ca0*/  IADD3.X R103, P4, PT, RZ, R132, RZ, P4, !PT ;  /* 0x00000084ff677210 */ /* 0x000fe4000279e4ff */
[----:B------:R-:W-:Y:S01]  /*46cb0*/  IADD3.X R7, P5, PT, RZ, R7, RZ, P5, !PT ;  /* 0x00000007ff077210 */ /* 0x000fe20002fbe4ff */
[----:B------:R-:W-:Y:S01]  /*46cc0*/  IMAD.WIDE.U32 R8, R6, 0x434bacd7, R104 ;  /* 0x434bacd706087825 */ /* 0x000fe200078e0068 */
[----:B------:R-:W-:-:S02]  /*46cd0*/  IADD3.X R103, P3, PT, RZ, R103, RZ, P3, !PT ;  /* 0x00000067ff677210 */ /* 0x000fc40001f7e4ff */
[----:B------:R-:W-:Y:S01]  /*46ce0*/  IADD3.X R125, PT, PT, RZ, RZ, R125, P5, P1 ;  /* 0x000000ffff7d7210 */ /* 0x000fe20002fe247d */
[-C--:B------:R-:W-:Y:S01]  /*46cf0*/  IMAD.WIDE.U32 R126, R29, R217.reuse, RZ ;  /* 0x000000d91d7e7225 */ /* 0x080fe200078e00ff */
[----:B------:R-:W-:Y:S02]  /*46d00*/  IADD3 RZ, P5, PT, R104, R110, RZ ;  /* 0x0000006e68ff7210 */ /* 0x000fe40007fbe0ff */
[----:B------:R-:W-:Y:S01]  /*46d10*/  IADD3.X R15, PT, PT, RZ, RZ, R133, P3, P4 ;  /* 0x000000ffff0f7210 */ /* 0x000fe20001fe8485 */
[----:B------:R-:W-:Y:S01]  /*46d20*/  IMAD.IADD R112, R9, 0x1, R112 ;  /* 0x0000000109707824 */ /* 0x000fe200078e0270 */
[----:B------:R-:W-:Y:S01]  /*46d30*/  IADD3 R8, P1, PT, R7, R8, RZ ;  /* 0x0000000807087210 */ /* 0x000fe20007f3e0ff */
[----:B------:R-:W-:Y:S01]  /*46d40*/  IMAD.WIDE.U32 R110, R29, R217, R122 ;  /* 0x000000d91d6e7225 */ /* 0x000fe200078e007a */
[----:B------:R-:W-:Y:S02]  /*46d50*/  IADD3 R109, P4, PT, R10, R127, RZ ;  /* 0x0000007f0a6d7210 */ /* 0x000fe40007f9e0ff */
[----:B------:R-:W-:Y:S01]  /*46d60*/  IADD3.X RZ, P5, PT, R105, R145, RZ, P5, !PT ;  /* 0x0000009169ff7210 */ /* 0x000fe20002fbe4ff */
[----:B------:R-:W-:Y:S01]  /*46d70*/  IMAD.X R105, RZ, RZ, RZ, P6 ;  /* 0x000000ffff697224 */ /* 0x000fe200030e06ff */
[----:B------:R-:W-:Y:S01]  /*46d80*/  IADD3 RZ, P3, PT, R122, R126, RZ ;  /* 0x0000007e7aff7210 */ /* 0x000fe20007f7e0ff */
[----:B------:R-:W-:Y:S01]  /*46d90*/  IMAD.MOV.U32 R104, RZ, RZ, R11 ;  /* 0x000000ffff687224 */ /* 0x000fe200078e000b */
[----:B------:R-:W-:Y:S01]  /*46da0*/  IADD3.X R9, P1, PT, R112, R125, RZ, P1, !PT ;  /* 0x0000007d70097210 */ /* 0x000fe20000f3e4ff */
[----:B------:R-:W-:Y:S01]  /*46db0*/  IMAD.WIDE.U32 R112, R32, R217, RZ ;  /* 0x000000d920707225 */ /* 0x000fe200078e00ff */
[----:B------:R-:W-:-:S02]  /*46dc0*/  IADD3.X RZ, P3, PT, R123, R109, RZ, P3, !PT ;  /* 0x0000006d7bff7210 */ /* 0x000fc40001f7e4ff */
[----:B------:R-:W-:Y:S01]  /*46dd0*/  IADD3.X R125, P6, PT, RZ, R106, RZ, P5, !PT ;  /* 0x0000006aff7d7210 */ /* 0x000fe20002fde4ff */
[----:B------:R-:W-:Y:S02]  /*46de0*/  IMAD.IADD R111, R111, 0x1, R10 ;  /* 0x000000016f6f7824 */ /* 0x000fe400078e020a */
[----:B------:R-:W-:Y:S01]  /*46df0*/  IMAD.WIDE.U32.X R10, R30, R237, R104, P4 ;  /* 0x000000ed1e0a7225 */ /* 0x000fe200020e0468 */
[----:B------:R-:W-:Y:S02]  /*46e00*/  IADD3 RZ, P4, PT, RZ, R110, RZ ;  /* 0x0000006effff7210 */ /* 0x000fe40007f9e0ff */
[----:B------:R-:W-:Y:S01]  /*46e10*/  IADD3.X R125, P1, PT, RZ, R125, RZ, P1, !PT ;  /* 0x0000007dff7d7210 */ /* 0x000fe20000f3e4ff */
[C---:B------:R-:W-:Y:S01]  /*46e20*/  IMAD.WIDE.U32 R122, R31.reuse, R217, RZ ;  /* 0x000000d91f7a7225 */ /* 0x040fe200078e00ff */
[----:B------:R-:W-:Y:S02]  /*46e30*/  IADD3.X R7, P3, PT, RZ, R10, RZ, P3, !PT ;  /* 0x0000000aff077210 */ /* 0x000fe40001f7e4ff */
[----:B------:R-:W-:Y:S01]  /*46e40*/  IADD3.X RZ, P4, PT, RZ, R111, RZ, P4, !PT ;  /* 0x0000006fffff7210 */ /* 0x000fe2000279e4ff */
[----:B------:R-:W-:Y:S01]  /*46e50*/  IMAD.WIDE.U32 R112, P5, R31, R237, R112 ;  /* 0x000000ed1f707225 */ /* 0x000fe200078a0070 */
[----:B------:R-:W-:-:S02]  /*46e60*/  IADD3.X R127, PT, PT, RZ, RZ, R107, P1, P6 ;  /* 0x000000ffff7f7210 */ /* 0x000fc40000fec46b */
[----:B------:R-:W-:Y:S01]  /*46e70*/  IADD3.X R7, P4, PT, RZ, R7, RZ, P4, !PT ;  /* 0x00000007ff077210 */ /* 0x000fe2000279e4ff */
[----:B------:R-:W-:Y:S01]  /*46e80*/  IMAD.WIDE.U32 R104, R31, R217, R120 ;  /* 0x000000d91f687225 */ /* 0x000fe200078e0078 */
[----:B------:R-:W-:Y:S02]  /*46e90*/  IADD3 R123, P6, PT, R112, R123, RZ ;  /* 0x0000007b707b7210 */ /* 0x000fe40007fde0ff */
[----:B------:R-:W-:Y:S01]  /*46ea0*/  IADD3 RZ, P1, PT, R120, R122, RZ ;  /* 0x0000007a78ff7210 */ /* 0x000fe20007f3e0ff */
[----:B------:R-:W-:Y:S01]  /*46eb0*/  IMAD.X R107, RZ, RZ, RZ, P5 ;  /* 0x000000ffff6b7224 */ /* 0x000fe200028e06ff */
        /* <DEDUP_REMOVED lines=56> */
[----:B------:R-:W-:Y:S02]  /*47240*/  IMAD.MOV.U32 R114, RZ, RZ, R117 ;  /* 0x000000ffff727224 */ /* 0x000fe400078e0075 */
[----:B------:R-:W-:Y:S01]  /*47250*/  IMAD.WIDE.U32 R12, R35, R217, R8 ;  /* 0x000000d9230c7225 */ /* 0x000fe200078e0008 */
[----:B------:R-:W-:-:S03]  /*47260*/  IADD3.X RZ, P6, PT, RZ, R14, RZ, P6, !PT ;  /* 0x0000000effff7210 */ /* 0x000fc600037de4ff */
[----:B------:R-:W-:Y:S02]  /*47270*/  IMAD.MOV.U32 R106, RZ, RZ, R113 ;  /* 0x000000ffff6a7224 */ /* 0x000fe400078e0071 */
[----:B------:R-:W-:Y:S01]  /*47280*/  IMAD.WIDE.U32.X R110, R7, -0x46010001, R114, P5 ;  /* 0xb9feffff076e7825 */ /* 0x000fe200028e0472 */
[----:B------:R-:W-:-:S03]  /*47290*/  IADD3 R12, P5, PT, R123, R12, RZ ;  /* 0x0000000c7b0c7210 */ /* 0x000fc60007fbe0ff */
[----:B------:R-:W-:Y:S01]  /*472a0*/  IMAD.IADD R112, R13, 0x1, R112 ;  /* 0x000000010d707824 */ /* 0x000fe200078e0270 */
[----:B------:R-:W-:Y:S01]  /*472b0*/  IADD3.X R13, P0, PT, RZ, RZ, RZ, P0, !PT ;  /* 0x000000ffff0d7210 */ /* 0x000fe2000071e4ff */
[----:B------:R-:W-:Y:S01]  /*472c0*/  IMAD.WIDE.U32.X R8, R36, R237, R106, P4 ;  /* 0x000000ed24087225 */ /* 0x000fe200020e046a */
[----:B------:R-:W-:Y:S02]  /*472d0*/  IADD3.X R106, P2, PT, RZ, RZ, RZ, P2, !PT ;  /* 0x000000ffff6a7210 */ /* 0x000fe4000175e4ff */
[----:B------:R-:W-:Y:S01]  /*472e0*/  IADD3.X R125, P1, PT, RZ, R110, RZ, P1, !PT ;  /* 0x0000006eff7d7210 */ /* 0x000fe20000f3e4ff */
[----:B------:R-:W-:Y:S01]  /*472f0*/  IMAD.WIDE.U32 R122, R6, -0x94f09dc, RZ ;  /* 0xf6b0f624067a7825 */ /* 0x000fe200078e00ff */
[----:B------:R-:W-:Y:S02]  /*47300*/  IADD3 R110, P4, PT, R13, R106, RZ ;  /* 0x0000006a0d6e7210 */ /* 0x000fe40007f9e0ff */
[----:B------:R-:W-:Y:S01]  /*47310*/  IADD3.X R13, P5, PT, R112, R127, RZ, P5, !PT ;  /* 0x0000007f700d7210 */ /* 0x000fe20002fbe4ff */
[----:B------:R-:W-:Y:S01]  /*47320*/  IMAD.WIDE.U32 R112, R7, -0x4eac0001, RZ ;  /* 0xb153ffff07707825 */ /* 0x000fe200078e00ff */
[----:B------:R-:W-:-:S02]  /*47330*/  IADD3.X R127, P3, PT, RZ, R8, RZ, P3, !PT ;  /* 0x00000008ff7f7210 */ /* 0x000fc40001f7e4ff */
[----:B------:R-:W-:Y:S01]  /*47340*/  IADD3.X R125, P6, PT, RZ, R125, RZ, P6, !PT ;  /* 0x0000007dff7d7210 */ /* 0x000fe200037de4ff */
[----:B------:R-:W-:Y:S01]  /*47350*/  IMAD.WIDE.U32 R106, R37, R217, RZ ;  /* 0x000000d9256a7225 */ /* 0x000fe200078e00ff */
[----:B------:R-:W-:Y:S02]  /*47360*/  IADD3.X R127, P5, PT, RZ, R127, RZ, P5, !PT ;  /* 0x0000007fff7f7210 */ /* 0x000fe40002fbe4ff */
[----:B------:R-:W-:Y:S01]  /*47370*/  IADD3.X R14, PT, PT, RZ, RZ, R111, P6, P1 ;  /* 0x000000ffff0e7210 */ /* 0x000fe200037e246f */
[----:B------:R-:W-:Y:S01]  /*47380*/  IMAD.X R126, RZ, RZ, RZ, P2 ;  /* 0x000000ffff7e7224 */ /* 0x000fe200010e06ff */
[----:B------:R-:W-:Y:S01]  /*47390*/  IADD3.X R129, PT, PT, RZ, RZ, R9, P5, P3 ;  /* 0x000000ffff817210 */ /* 0x000fe20002fe6409 */
[----:B------:R-:W-:Y:S01]  /*473a0*/  IMAD.WIDE.U32 R114, P3, R6, 0x1eabfffe, R112 ;  /* 0x1eabfffe06727825 */ /* 0x000fe20007860070 */
[----:B------:R-:W-:Y:S02]  /*473b0*/  IADD3 R131, P1, PT, R103, R110, RZ ;  /* 0x0000006e67837210 */ /* 0x000fe40007f3e0ff */
[----:B------:R-:W-:Y:S01]  /*473c0*/  IADD3.X R126, PT, PT, R126, RZ, RZ, P4, P0 ;  /* 0x000000ff7e7e7210 */ /* 0x000fe200027e04ff */
[----:B------:R-:W-:Y:S01]  /*473d0*/  IMAD.WIDE.U32 R110, R6, -0x4eac0001, RZ ;  /* 0xb153ffff066e7825 */ /* 0x000fe200078e00ff */
[----:B------:R-:W-:-:S03]  /*473e0*/  IADD3 RZ, P0, PT, R104, R122, RZ ;  /* 0x0000007a68ff7210 */ /* 0x000fc60007f1e0ff */
[----:B------:R-:W-:Y:S01]  /*473f0*/  IMAD.WIDE.U32 R112, P5, R38, R237, R106 ;  /* 0x000000ed26707225 */ /* 0x000fe200078a006a */
[----:B------:R-:W-:Y:S02]  /*47400*/  IADD3 R133, P6, PT, R114, R111, RZ ;  /* 0x0000006f72857210 */ /* 0x000fe40007fde0ff */
[----:B------:R-:W-:Y:S01]  /*47410*/  IADD3 RZ, P2, PT, R10, R110, RZ ;  /* 0x0000006e0aff7210 */ /* 0x000fe20007f5e0ff */
[----:B------:R-:W-:-:S03]  /*47420*/  IMAD.WIDE.U32 R106, R7, -0x94f09dc, RZ ;  /* 0xf6b0f624076a7825 */ /* 0x000fc600078e00ff */
[----:B------:R-:W-:Y:S01]  /*47430*/  IADD3.X RZ, P2, PT, R11, R133, RZ, P2, !PT ;  /* 0x000000850bff7210 */ /* 0x000fe2000175e4ff */
[----:B------:R-:W-:-:S04]  /*47440*/  IMAD.WIDE.U32 R8, R38, R217, RZ ;  /* 0x000000d926087225 */ /* 0x000fc800078e00ff */
[----:B------:R-:W-:Y:S02]  /*47450*/  IMAD.X R111, RZ, RZ, RZ, P5 ;  /* 0x000000ffff6f7224 */ /* 0x000fe400028e06ff */
[----:B------:R-:W-:-:S04]  /*47460*/  IMAD.WIDE.U32 R120, P5, R6, 0x6730d2a0, R106 ;  /* 0x6730d2a006787825 */ /* 0x000fc800078a006a */
[----:B------:R-:W-:Y:S01]  /*47470*/  IMAD.X R117, RZ, RZ, RZ, P3 ;  /* 0x000000ffff757224 */ /* 0x000fe200018e06ff */
[----:B------:R-:W-:Y:S01]  /*47480*/  IADD3 R103, P3, PT, R112, R9, RZ ;  /* 0x0000000970677210 */ /* 0x000fe20007f7e0ff */
[----:B------:R-:W-:Y:S01]  /*47490*/  IMAD.WIDE.U32 R106, R6, -0x4eac0001, R10 ;  /* 0xb153ffff066a7825 */ /* 0x000fe200078e000a */
[----:B------:R-:W-:-:S03]  /*474a0*/  IADD3 R123, P4, PT, R120, R123, RZ ;  /* 0x0000007b787b7210 */ /* 0x000fc60007f9e0ff */
[----:B------:R-:W-:Y:S01]  /*474b0*/  IMAD.MOV.U32 R116, RZ, RZ, R115 ;  /* 0x000000ffff747224 */ /* 0x000fe200078e0073 */
[----:B------:R-:W-:Y:S01]  /*474c0*/  IADD3.X RZ, P0, PT, R105, R123, RZ, P0, !PT ;  /* 0x0000007b69ff7210 */ /* 0x000fe2000071e4ff */
[----:B------:R-:W-:Y:S02]  /*474d0*/  IMAD.MOV.U32 R110, RZ, RZ, R113 ;  /* 0x000000ffff6e7224 */ /* 0x000fe400078e0071 */
[----:B------:R-:W-:Y:S02]  /*474e0*/  IMAD.IADD R9, R107, 0x1, R114 ;  /* 0x000000016b097824 */ /* 0x000fe400078e0272 */
[----:B------:R-:W-:Y:S01]  /*474f0*/  IMAD.WIDE.U32.X R110, R37, R237, R110, P3 ;  /* 0x000000ed256e7225 */ /* 0x000fe200018e046e */
[----:B------:R-:W-:-:S03]  /*47500*/  IADD3 RZ, P3, PT, R108, R8, RZ ;  /* 0x000000086cff7210 */ /* 0x000fc60007f7e0ff */
[----:B------:R-:W-:Y:S01]  /*47510*/  IMAD.WIDE.U32.X R114, R7, 0x1eabfffe, R116, P6 ;  /* 0x1eabfffe07727825 */ /* 0x000fe200030e0474 */
[----:B------:R-:W-:Y:S02]  /*47520*/  IADD3 R106, P6, PT, R125, R106, RZ ;  /* 0x0000006a7d6a7210 */ /* 0x000fe40007fde0ff */
[----:B------:R-:W-:Y:S01]  /*47530*/  IADD3.X RZ, P3, PT, R109, R103, RZ, P3, !PT ;  /* 0x000000676dff7210 */ /* 0x000fe20001f7e4ff */
        /* <DEDUP_REMOVED lines=10> */
[----:B------:R-:W-:Y:S01]  /*475e0*/  IADD3.X R123, P2, PT, RZ, R110, RZ, P3, !PT ;  /* 0x0000006eff7b7210 */ /* 0x000fe20001f5e4ff */
[----:B------:R-:W-:Y:S01]  /*475f0*/  IMAD.IADD R120, R11, 0x1, R120 ;  /* 0x000000010b787824 */ /* 0x000fe200078e0278 */
[----:B------:R-:W-:Y:S01]  /*47600*/  IADD3.X R9, P5, PT, R112, R129, RZ, P5, !PT ;  /* 0x0000008170097210 */ /* 0x000fe20002fbe4ff */
[----:B------:R-:W-:Y:S01]  /*47610*/  IMAD.WIDE.U32.X R104, R7, 0x6730d2a0, R108, P4 ;  /* 0x6730d2a007687825 */ /* 0x000fe200020e046c */
[----:B------:R-:W-:-:S02]  /*47620*/  IADD3 R10, P6, PT, R103, R10, RZ ;  /* 0x0000000a670a7210 */ /* 0x000fc40007fde0ff */
        /* <DEDUP_REMOVED lines=13> */
[----:B------:R-:W-:Y:S01]  /*47700*/  IMAD.X R117, RZ, RZ, RZ, P3 ;  /* 0x000000ffff757224 */ /* 0x000fe200018e06ff */
[----:B------:R-:W-:Y:S01]  /*47710*/  IADD3 RZ, P2, PT, R12, R108, RZ ;  /* 0x0000006c0cff7210 */ /* 0x000fe20007f5e0ff */
[----:B------:R-:W-:Y:S01]  /*47720*/  IMAD.WIDE.U32 R14, P0, R39, R237, R14 ;  /* 0x000000ed270e7225 */ /* 0x000fe2000780000e */
[----:B------:R-:W-:Y:S02]  /*47730*/  IADD3.X R105, P4, PT, R124, R113, RZ, P4, !PT ;  /* 0x000000717c697210 */ /* 0x000fe4000279e4ff */
[----:B------:R-:W-:Y:S01]  /*47740*/  IADD3.X RZ, P2, PT, R13, R111, RZ, P2, !PT ;  /* 0x0000006f0dff7210 */ /* 0x000fe2000175e4ff */
[----:B------:R-:W-:Y:S01]  /*47750*/  IMAD.WIDE.U32 R108, R39, R217, RZ ;  /* 0x000000d9276c7225 */ /* 0x000fe200078e00ff */
[----:B------:R-:W-:-:S03]  /*47760*/  IADD3.X R126, P4, PT, RZ, RZ, RZ, P4, !PT ;  /* 0x000000ffff7e7210 */ /* 0x000fc6000279e4ff */
[----:B------:R-:W-:Y:S01]  /*47770*/  IMAD.WIDE.U32 R110, R39, R217, R104 ;  /* 0x000000d9276e7225 */ /* 0x000fe200078e0068 */
[----:B------:R-:W-:-:S03]  /*47780*/  IADD3 R127, P5, PT, R14, R109, RZ ;  /* 0x0000006d0e7f7210 */ /* 0x000fc60007fbe0ff */
[----:B------:R-:W-:Y:S01]  /*47790*/  IMAD.X R113, RZ, RZ, RZ, P0 ;  /* 0x000000ffff717224 */ /* 0x000fe200000e06ff */
[----:B------:R-:W-:Y:S01]  /*477a0*/  IADD3 RZ, P0, PT, R104, R108, RZ ;  /* 0x0000006c68ff7210 */ /* 0x000fe20007f1e0ff */
[----:B------:R-:W-:Y:S01]  /*477b0*/  IMAD.IADD R14, R111, 0x1, R14 ;  /* 0x000000016f0e7824 */ /* 0x000fe200078e020e */
[----:B------:R-:W-:Y:S01]  /*477c0*/  IADD3 R110, P3, PT, R123, R110, RZ ;  /* 0x0000006e7b6e7210 */ /* 0x000fe20007f7e0ff */
[----:B------:R-:W-:Y:S01]  /*477d0*/  IMAD.MOV.U32 R112, RZ, RZ, R15 ;  /* 0x000000ffff707224 */ /* 0x000fe200078e000f */
[----:B------:R-:W-:Y:S01]  /*477e0*/  IADD3.X RZ, P0, PT, R105, R127, RZ, P0, !PT ;  /* 0x0000007f69ff7210 */ /* 0x000fe2000071e4ff */
        /* <DEDUP_REMOVED lines=20> */
[----:B------:R-:W-:Y:S01]  /*47930*/  IMAD.X R117, RZ, RZ, RZ, P6 ;  /* 0x000000ffff757224 */ /* 0x000fe200030e06ff */
[----:B------:R-:W-:Y:S01]  /*47940*/  IADD3.X RZ, P0, PT, R107, R103, RZ, P0, !PT ;  /* 0x000000676bff7210 */ /* 0x000fe2000071e4ff */
[----:B------:R-:W-:-:S04]  /*47950*/  IMAD.WIDE.U32 R114, P5, R6, 0x4b1ba7b6, R104 ;  /* 0x4b1ba7b606727825 */ /* 0x000fc800078a0068 */
[----:B------:R-:W-:-:S04]  /*47960*/  IMAD.WIDE.U32 R12, R29, R211, R106 ;  /* 0x000000d31d0c7225 */ /* 0x000fc800078e006a */
[----:B------:R-:W-:Y:S02]  /*47970*/  IMAD.MOV.U32 R116, RZ, RZ, R113 ;  /* 0x000000ffff747224 */ /* 0x000fe400078e0071 */
[----:B------:R-:W-:-:S04]  /*47980*/  IMAD.WIDE.U32 R14, R6, 0x434bacd7, RZ ;  /* 0x434bacd7060e7825 */ /* 0x000fc800078e00ff */
[----:B------:R-:W-:Y:S01]  /*47990*/  IMAD.WIDE.U32 R104, R7, 0x397fe69a, RZ ;  /* 0x397fe69a07687825 */ /* 0x000fe200078e00ff */
[----:B------:R-:W-:Y:S02]  /*479a0*/  IADD3 R129, P6, PT, R114, R15, RZ ;  /* 0x0000000f72817210 */ /* 0x000fe40007fde0ff */
[----:B------:R-:W-:Y:S01]  /*479b0*/  IADD3 RZ, P2, PT, R8, R14, RZ ;  /* 0x0000000e08ff7210 */ /* 0x000fe20007f5e0ff */
[----:B------:R-:W-:Y:S02]  /*479c0*/  IMAD.IADD R13, R13, 0x1, R112 ;  /* 0x000000010d0d7824 */ /* 0x000fe400078e0270 */
[----:B------:R-:W-:Y:S01]  /*479d0*/  IMAD.WIDE.U32.X R116, R30, R187, R116, P3 ;  /* 0x000000bb1e747225 */ /* 0x000fe200018e0474 */
[----:B------:R-:W-:Y:S02]  /*479e0*/  IADD3 RZ, P3, PT, RZ, R12, RZ ;  /* 0x0000000cffff7210 */ /* 0x000fe40007f7e0ff */
[----:B------:R-:W-:Y:S01]  /*479f0*/  IADD3.X RZ, P2, PT, R9, R129, RZ, P2, !PT ;  /* 0x0000008109ff7210 */ /* 0x000fe2000175e4ff */
[----:B------:R-:W-:Y:S01]  /*47a00*/  IMAD.X R107, RZ, RZ, RZ, P5 ;  /* 0x000000ffff6b7224 */ /* 0x000fe200028e06ff */
[----:B------:R-:W-:Y:S01]  /*47a10*/  IADD3.X R103, P0, PT, RZ, R116, RZ, P0, !PT ;  /* 0x00000074ff677210 */ /* 0x000fe2000071e4ff */
[----:B------:R-:W-:Y:S01]  /*47a20*/  IMAD.WIDE.U32 R104, P5, R6, 0x1a0111ea, R104 ;  /* 0x1a0111ea06687825 */ /* 0x000fe200078a0068 */
[----:B------:R-:W-:-:S03]  /*47a30*/  IADD3.X RZ, P3, PT, RZ, R13, RZ, P3, !PT ;  /* 0x0000000dffff7210 */ /* 0x000fc60001f7e4ff */
[----:B------:R-:W-:Y:S01]  /*47a40*/  IMAD.WIDE.U32 R120, R32, R211, RZ ;  /* 0x000000d320787225 */ /* 0x000fe200078e00ff */
[----:B------:R-:W-:-:S03]  /*47a50*/  IADD3.X R103, P3, PT, RZ, R103, RZ, P3, !PT ;  /* 0x00000067ff677210 */ /* 0x000fc60001f7e4ff */
[----:B------:R-:W-:Y:S01]  /*47a60*/  IMAD.WIDE.U32 R112, R6, 0x397fe69a, RZ ;  /* 0x397fe69a06707825 */ /* 0x000fe200078e00ff */
[----:B------:R-:W-:-:S03]  /*47a70*/  IADD3.X R118, PT, PT, RZ, RZ, R117, P3, P0 ;  /* 0x000000ffff767210 */ /* 0x000fc60001fe0475 */
[----:B------:R-:W-:Y:S02]  /*47a80*/  IMAD.MOV.U32 R106, RZ, RZ, R115 ;  /* 0x000000ffff6a7224 */ /* 0x000fe400078e0073 */
[----:B------:R-:W-:Y:S02]  /*47a90*/  IMAD.X R15, RZ, RZ, RZ, P5 ;  /* 0x000000ffff0f7224 */ /* 0x000fe400028e06ff */
[----:B------:R-:W-:Y:S01]  /*47aa0*/  IMAD.WIDE.U32.X R106, R7, 0x4b1ba7b6, R106, P6 ;  /* 0x4b1ba7b6076a7825 */ /* 0x000fe200030e046a */
[----:B------:R-:W-:Y:S02]  /*47ab0*/  IADD3 R131, P6, PT, R104, R113, RZ ;  /* 0x0000007168837210 */ /* 0x000fe40007fde0ff */
[----:B------:R-:W-:Y:S01]  /*47ac0*/  IADD3.X R113, P1, PT, RZ, RZ, RZ, P1, !PT ;  /* 0x000000ffff717210 */ /* 0x000fe20000f3e4ff */
[----:B------:R-:W-:Y:S01]  /*47ad0*/  IMAD.WIDE.U32 R122, R31, R211, RZ ;  /* 0x000000d31f7a7225 */ /* 0x000fe200078e00ff */
[----:B------:R-:W-:-:S03]  /*47ae0*/  IADD3.X R129, P2, PT, RZ, R106, RZ, P2, !PT ;  /* 0x0000006aff817210 */ /* 0x000fc6000175e4ff */
[----:B------:R-:W-:Y:S01]  /*47af0*/  IMAD.WIDE.U32 R120, P5, R31, R187, R120 ;  /* 0x000000bb1f787225 */ /* 0x000fe200078a0078 */
[----:B------:R-:W-:-:S03]  /*47b00*/  IADD3 RZ, P0, PT, R10, R122, RZ ;  /* 0x0000007a0aff7210 */ /* 0x000fc60007f1e0ff */
[----:B------:R-:W-:Y:S02]  /*47b10*/  IMAD.MOV.U32 R14, RZ, RZ, R105 ;  /* 0x000000ffff0e7224 */ /* 0x000fe400078e0069 */
[----:B------:R-:W-:Y:S02]  /*47b20*/  IMAD.X R115, RZ, RZ, RZ, P5 ;  /* 0x000000ffff737224 */ /* 0x000fe400028e06ff */
[----:B------:R-:W-:Y:S01]  /*47b30*/  IMAD.WIDE.U32.X R14, R7, 0x1a0111ea, R14, P6 ;  /* 0x1a0111ea070e7825 */ /* 0x000fe200030e040e */
[----:B------:R-:W-:Y:S02]  /*47b40*/  IADD3 R7, P3, PT, R120, R123, RZ ;  /* 0x0000007b78077210 */ /* 0x000fe40007f7e0ff */
[----:B------:R-:W-:Y:S01]  /*47b50*/  IADD3 R126, P6, PT, R126, R113, RZ ;  /* 0x000000717e7e7210 */ /* 0x000fe20007fde0ff */
[----:B------:R-:W-:Y:S01]  /*47b60*/  IMAD.X R123, RZ, RZ, RZ, P1 ;  /* 0x000000ffff7b7224 */ /* 0x000fe200008e06ff */
        /* <DEDUP_REMOVED lines=31> */
[----:B------:R-:W-:-:S02]  /*47d60*/  IADD3 R133, P5, PT, R133, R126, RZ ;  /* 0x0000007e85857210 */ /* 0x000fc40007fbe0ff */
[----:B------:R-:W-:Y:S01]  /*47d70*/  IADD3.X R11, P4, PT, R116, R11, RZ, P4, !PT ;  /* 0x0000000b740b7210 */ /* 0x000fe2000279e4ff */
[----:B------:R-:W-:Y:S01]  /*47d80*/  IMAD R105, R12, -0x760c0004, R105 ;  /* 0x89f3fffc0c697824 */ /* 0x000fe200078e0269 */
[----:B------:R-:W-:Y:S01]  /*47d90*/  IADD3.X R129, P0, PT, RZ, R129, RZ, P0, !PT ;  /* 0x00000081ff817210 */ /* 0x000fe2000071e4ff */
[----:B------:R-:W-:Y:S01]  /*47da0*/  IMAD.WIDE.U32.X R112, R33, R187, R112, P6 ;  /* 0x000000bb21707225 */ /* 0x000fe200030e0470 */
[----:B------:R-:W-:Y:S02]  /*47db0*/  IADD3.X R103, P5, PT, R124, R123, RZ, P5, !PT ;  /* 0x0000007b7c677210 */ /* 0x000fe40002fbe4ff */
[----:B------:R-:W-:Y:S01]  /*47dc0*/  IADD3.X R131, PT, PT, RZ, RZ, R107, P0, P2 ;  /* 0x000000ffff837210 */ /* 0x000fe200007e446b */
        /* <DEDUP_REMOVED lines=17> */
[----:B------:R-:W-:Y:S02]  /*47ee0*/  IMAD.IADD R118, R111, 0x1, R104 ;  /* 0x000000016f767824 */ /* 0x000fe400078e0268 */
        /* <DEDUP_REMOVED lines=19> */
[----:B------:R-:W-:-:S02]  /*48020*/  IADD3.X R118, P0, PT, RZ, R118, RZ, P0, !PT ;  /* 0x00000076ff767210 */ /* 0x000fc4000071e4ff */
[----:B------:R-:W-:Y:S01]  /*48030*/  IADD3.X R127, P6, PT, RZ, R127, RZ, P6, !PT ;  /* 0x0000007fff7f7210 */ /* 0x000fe200037de4ff */
[C---:B------:R-:W-:Y:S01]  /*48040*/  IMAD.WIDE.U32 R120, R6.reuse, -0x94f09dc, RZ ;  /* 0xf6b0f62406787825 */ /* 0x040fe200078e00ff */
[----:B------:R-:W-:Y:S02]  /*48050*/  IADD3.X R123, P2, PT, RZ, R108, RZ, P2, !PT ;  /* 0x0000006cff7b7210 */ /* 0x000fe4000175e4ff */
[----:B------:R-:W-:Y:S01]  /*48060*/  IADD3.X R122, PT, PT, RZ, RZ, R15, P0, P1 ;  /* 0x000000ffff7a7210 */ /* 0x000fe200007e240f */
[----:B------:R-:W-:Y:S01]  /*48070*/  IMAD.WIDE.U32 R14, R7, -0x94f09dc, RZ ;  /* 0xf6b0f624070e7825 */ /* 0x000fe200078e00ff */
[----:B------:R-:W-:Y:S02]  /*48080*/  IADD3.X R129, PT, PT, RZ, RZ, R13, P6, P3 ;  /* 0x000000ffff817210 */ /* 0x000fe400037e640d */
[----:B------:R-:W-:Y:S01]  /*48090*/  IADD3.X R123, P4, PT, RZ, R123, RZ, P4, !PT ;  /* 0x0000007bff7b7210 */ /* 0x000fe2000279e4ff */
[----:B------:R-:W-:Y:S01]  /*480a0*/  IMAD.WIDE.U32 R112, P1, R6, 0x1eabfffe, R110 ;  /* 0x1eabfffe06707825 */ /* 0x000fe2000782006e */
[----:B------:R-:W-:-:S02]  /*480b0*/  IADD3 RZ, P0, PT, R8, R114, RZ ;  /* 0x0000007208ff7210 */ /* 0x000fc40007f1e0ff */
[----:B------:R-:W-:Y:S01]  /*480c0*/  IADD3.X R125, PT, PT, RZ, RZ, R109, P4, P2 ;  /* 0x000000ffff7d7210 */ /* 0x000fe200027e446d */
        /* <DEDUP_REMOVED lines=21> */
[----:B------:R-:W-:Y:S01]  /*48220*/  IMAD.WIDE.U32 R104, R38, R211, R104 ;  /* 0x000000d326687225 */ /* 0x000fe200078e0068 */
[----:B------:R-:W-:Y:S02]  /*48230*/  IADD3.X R13, P3, PT, R8, R125, RZ, P3, !PT ;  /* 0x0000007d080d7210 */ /* 0x000fe40001f7e4ff */
[----:B------:R-:W-:Y:S01]  /*48240*/  IADD3.X R8, P0, PT, RZ, R112, RZ, P0, !PT ;  /* 0x00000070ff087210 */ /* 0x000fe2000071e4ff */
[----:B------:R-:W-:Y:S02]  /*48250*/  IMAD.IADD R14, R105, 0x1, R14 ;  /* 0x00000001690e7824 */ /* 0x000fe400078e020e */
[----:B------:R-:W-:Y:S01]  /*48260*/  IMAD.MOV.U32 R114, RZ, RZ, R117 ;  /* 0x000000ffff727224 */ /* 0x000fe200078e0075 */
        /* <DEDUP_REMOVED lines=15> */
[----:B------:R-:W-:Y:S02]  /*48360*/  IADD3.X R123, PT, PT, RZ, RZ, R11, P3, P2 ;  /* 0x000000ffff7b7210 */ /* 0x000fe40001fe440b */
[----:B------:R-:W-:Y:S01]  /*48370*/  IADD3.X R117, P4, PT, RZ, R117, RZ, P4, !PT ;  /* 0x00000075ff757210 */ /* 0x000fe2000279e4ff */
        /* <DEDUP_REMOVED lines=28> */
[-C--:B------:R-:W-:Y:S01]  /*48540*/  IMAD.WIDE.U32 R112, R30, R17.reuse, RZ ;  /* 0x000000111e707225 */ /* 0x080fe200078e00ff */
[----:B------:R-:W-:Y:S02]  /*48550*/  IADD3.X R103, P1, PT, RZ, R108, RZ, P1, !PT ;  /* 0x0000006cff677210 */ /* 0x000fe40000f3e4ff */
[----:B------:R-:W-:Y:S01]  /*48560*/  IADD3.X R118, P4, PT, RZ, R118, RZ, P4, !PT ;  /* 0x00000076ff767210 */ /* 0x000fe2000279e4ff */
[C---:B------:R-:W-:Y:S01]  /*48570*/  IMAD.WIDE.U32 R114, R29.reuse, R17, RZ ;  /* 0x000000111d727225 */ /* 0x040fe200078e00ff */
        /* <DEDUP_REMOVED lines=14> */
[----:B------:R-:W-:Y:S02]  /*48660*/  IMAD.X R115, RZ, RZ, RZ, P3 ;  /* 0x000000ffff737224 */ /* 0x000fe400018e06ff */
[----:B------:R-:W-:Y:S01]  /*48670*/  IMAD.MOV.U32 R114, RZ, RZ, R113 ;  /* 0x000000ffff727224 */ /* 0x000fe200078e0071 */
[----:B------:R-:W-:Y:S01]  /*48680*/  IADD3.X RZ, P2, PT, R105, R121, RZ, P2, !PT ;  /* 0x0000007969ff7210 */ /* 0x000fe2000175e4ff */
        /* <DEDUP_REMOVED lines=8> */
[C---:B------:R-:W-:Y:S01]  /*48710*/  IMAD.WIDE.U32.X R104, R7.reuse, 0x4b1ba7b6, R108, P6 ;  /* 0x4b1ba7b607687825 */ /* 0x040fe200030e046c */
        /* <DEDUP_REMOVED lines=24> */
[----:B------:R-:W-:Y:S02]  /*488a0*/  IADD3.X RZ, P0, PT, R15, R117, RZ, P0, !PT ;  /* 0x000000750fff7210 */ /* 0x000fe4000071e4ff */
[----:B------:R-:W-:Y:S01]  /*488b0*/  IADD3 R111, P3, PT, R112, R113, RZ ;  /* 0x00000071706f7210 */ /* 0x000fe20007f7e0ff */
[----:B------:R-:W-:-:S04]  /*488c0*/  IMAD.WIDE.U32 R104, R33, R17, RZ ;  /* 0x0000001121687225 */ /* 0x000fc800078e00ff */
[----:B------:R-:W-:-:S04]  /*488d0*/  IMAD.WIDE.U32 R14, R6, 0x397fe69a, R14 ;  /* 0x397fe69a060e7825 */ /* 0x000fc800078e000e */
[----:B------:R-:W-:Y:S02]  /*488e0*/  IMAD.X R7, RZ, RZ, RZ, P6 ;  /* 0x000000ffff077224 */ /* 0x000fe400030e06ff */
[----:B------:R-:W-:Y:S02]  /*488f0*/  IMAD.MOV.U32 R6, RZ, RZ, R115 ;  /* 0x000000ffff067224 */ /* 0x000fe400078e0073 */
        /* <DEDUP_REMOVED lines=16> */
[-C--:B------:R-:W-:Y:S01]  /*48a00*/  IMAD.WIDE.U32 R8, R34, R17.reuse, R10 ;  /* 0x0000001122087225 */ /* 0x080fe200078e000a */
[----:B------:R-:W-:Y:S02]  /*48a10*/  IADD3.X R118, P0, PT, RZ, R108, RZ, P0, !PT ;  /* 0x0000006cff767210 */ /* 0x000fe4000071e4ff */
[----:B------:R-:W-:Y:S01]  /*48a20*/  IADD3.X R7, PT, PT, RZ, RZ, R7, P6, P1 ;  /* 0x000000ffff077210 */ /* 0x000fe200037e2407 */
[----:B------:R-:W-:Y:S01]  /*48a30*/  IMAD.WIDE.U32 R120, R35, R17, RZ ;  /* 0x0000001123787225 */ /* 0x000fe200078e00ff */
[----:B------:R-:W-:Y:S02]  /*48a40*/  IADD3 R8, P1, PT, R111, R8, RZ ;  /* 0x000000086f087210 */ /* 0x000fe40007f3e0ff */
[----:B------:R-:W-:Y:S01]  /*48a50*/  IADD3.X R141, P3, PT, R141, R122, RZ, P3, !PT ;  /* 0x0000007a8d8d7210 */ /* 0x000fe20001f7e4ff */
        /* <DEDUP_REMOVED lines=9> */
[----:B------:R-:W-:Y:S01]  /*48af0*/  IMAD R15, R13, -0x30003, RZ ;  /* 0xfffcfffd0d0f7824 */ /* 0x000fe200078e02ff */
[----:B------:R-:W-:Y:S01]  /*48b00*/  IADD3.X R115, P2, PT, RZ, R112, RZ, P2, !PT ;  /* 0x00000070ff737210 */ /* 0x000fe2000175e4ff */
[----:B------:R-:W-:Y:S01]  /*48b10*/  IMAD.X R111, RZ, RZ, RZ, P5 ;  /* 0x000000ffff6f7224 */ /* 0x000fe200028e06ff */
[----:B------:R-:W-:Y:S01]  /*48b20*/  IADD3 R14, P5, PT, R123, R14, RZ ;  /* 0x0000000e7b0e7210 */ /* 0x000fe20007fbe0ff */
[----:B------:R-:W-:Y:S01]  /*48b30*/  IMAD.WIDE.U32 R10, R35, R17, R106 ;  /* 0x00000011230a7225 */ /* 0x000fe200078e006a */
[----:B------:R-:W-:-:S03]  /*48b40*/  IADD3.X R115, P1, PT, RZ, R115, RZ, P1, !PT ;  /* 0x00000073ff737210 */ /* 0x000fc60000f3e4ff */
[C---:B------:R-:W-:Y:S01]  /*48b50*/  IMAD.WIDE.U32 R6, R12.reuse, -0x30003, RZ ;  /* 0xfffcfffd0c067825 */ /* 0x040fe200078e00ff */
[----:B------:R-:W-:Y:S02]  /*48b60*/  IADD3.X R121, PT, PT, RZ, RZ, R113, P1, P2 ;  /* 0x000000ffff797210 */ /* 0x000fe40000fe4471 */
[----:B------:R-:W-:Y:S01]  /*48b70*/  IADD3 R10, P1, PT, R115, R10, RZ ;  /* 0x0000000a730a7210 */ /* 0x000fe20007f3e0ff */
[----:B------:R-:W-:Y:S01]  /*48b80*/  IMAD R107, R12, -0x760c0004, R15 ;  /* 0x89f3fffc0c6b7824 */ /* 0x000fe200078e020f */
[----:B------:R-:W-:Y:S01]  /*48b90*/  IADD3.X R15, P5, PT, R110, R125, RZ, P5, !PT ;  /* 0x0000007d6e0f7210 */ /* 0x000fe20002fbe4ff */
[----:B------:R-:W-:Y:S02]  /*48ba0*/  IMAD.MOV.U32 R110, RZ, RZ, R117 ;  /* 0x000000ffff6e7224 */ /* 0x000fe400078e0075 */
[----:B------:R-:W-:Y:S01]  /*48bb0*/  IMAD.IADD R7, R7, 0x1, R107 ;  /* 0x0000000107077824 */ /* 0x000fe200078e026b */
[----:B------:R-:W-:Y:S01]  /*48bc0*/  IADD3.X R118, P5, PT, RZ, R118, RZ, P5, !PT ;  /* 0x00000076ff767210 */ /* 0x000fe20002fbe4ff */
[----:B------:R-:W-:-:S03]  /*48bd0*/  IMAD.WIDE.U32.X R106, R36, R4, R110, P6 ;  /* 0x00000004246a7225 */ /* 0x000fc600030e046e */
[----:B------:R-:W-:Y:S01]  /*48be0*/  IADD3.X R138, PT, PT, RZ, RZ, R109, P5, P0 ;  /* 0x000000ffff8a7210 */ /* 0x000fe20002fe046d */
[----:B------:R-:W-:Y:S01]  /*48bf0*/  IMAD.WIDE.U32 R110, R7, -0x5555, RZ ;  /* 0xffffaaab076e7825 */ /* 0x000fe200078e00ff */
[----:B------:R-:W-:-:S03]  /*48c00*/  IADD3.X R129, P5, PT, RZ, R106, RZ, P4, !PT ;  /* 0x0000006aff817210 */ /* 0x000fc600027be4ff */
[----:B------:R-:W-:Y:S02]  /*48c10*/  IMAD.IADD R116, R11, 0x1, R116 ;  /* 0x000000010b747824 */ /* 0x000fe400078e0274 */
[----:B------:R-:W-:-:S03]  /*48c20*/  IMAD.WIDE.U32 R112, R6, -0x5555, RZ ;  /* 0xffffaaab06707825 */ /* 0x000fc600078e00ff */
[----:B------:R-:W-:Y:S01]  /*48c30*/  IADD3.X R11, P1, PT, R116, R121, RZ, P1, !PT ;  /* 0x00000079740b7210 */ /* 0x000fe20000f3e4ff */
[----:B------:R-:W-:Y:S01]  /*48c40*/  IMAD.WIDE.U32 R110, P2, R6, -0x46010001, R110 ;  /* 0xb9feffff066e7825 */ /* 0x000fe2000784006e */
[----:B------:R-:W-:Y:S02]  /*48c50*/  IADD3 RZ, P0, PT, R12, R112, RZ ;  /* 0x000000700cff7210 */ /* 0x000fe40007f1e0ff */
[----:B------:R-:W-:Y:S01]  /*48c60*/  IADD3.X R129, P1, PT, RZ, R129, RZ, P1, !PT ;  /* 0x00000081ff817210 */ /* 0x000fe20000f3e4ff */
[C---:B------:R-:W-:Y:S01]  /*48c70*/  IMAD.WIDE.U32 R114, R7.reuse, -0x4eac0001, RZ ;  /* 0xb153ffff07727825 */ /* 0x040fe200078e00ff */
[----:B------:R-:W-:Y:S02]  /*48c80*/  IADD3 R113, P4, PT, R110, R113, RZ ;  /* 0x000000716e717210 */ /* 0x000fe40007f9e0ff */
[----:B------:R-:W-:Y:S01]  /*48c90*/  IADD3.X R139, PT, PT, RZ, RZ, R107, P1, P5 ;  /* 0x000000ffff8b7210 */ /* 0x000fe20000fea46b */
[----:B------:R-:W-:Y:S01]  /*48ca0*/  IMAD.WIDE.U32 R122, R7, -0x94f09dc, RZ ;  /* 0xf6b0f624077a7825 */ /* 0x000fe200078e00ff */
[----:B------:R-:W-:-:S03]  /*48cb0*/  IADD3.X RZ, P0, PT, R13, R113, RZ, P0, !PT ;  /* 0x000000710dff7210 */ /* 0x000fc6000071e4ff */
[----:B------:R-:W-:Y:S02]  /*48cc0*/  IMAD.X R127, RZ, RZ, RZ, P2 ;  /* 0x000000ffff7f7224 */ /* 0x000fe400010e06ff */
[----:B------:R-:W-:Y:S02]  /*48cd0*/  IMAD.MOV.U32 R126, RZ, RZ, R111 ;  /* 0x000000ffff7e7224 */ /* 0x000fe400078e006f */
[----:B------:R-:W-:-:S04]  /*48ce0*/  IMAD.WIDE.U32 R108, R6, -0x5555, R12 ;  /* 0xffffaaab066c7825 */ /* 0x000fc800078e000c */
[----:B------:R-:W-:Y:S01]  /*48cf0*/  IMAD.WIDE.U32.X R126, R7, -0x46010001, R126, P4 ;  /* 0xb9feffff077e7825 */ /* 0x000fe200020e047e */
[----:B------:R-:W-:-:S03]  /*48d00*/  IADD3 RZ, P1, PT, RZ, R108, RZ ;  /* 0x0000006cffff7210 */ /* 0x000fc60007f3e0ff */
[----:B------:R-:W-:Y:S01]  /*48d10*/  IMAD.WIDE.U32 R114, P6, R6, 0x1eabfffe, R114 ;  /* 0x1eabfffe06727825 */ /* 0x000fe200078c0072 */
[----:B------:R-:W-:-:S03]  /*48d20*/  IADD3.X R151, P0, PT, RZ, R126, RZ, P0, !PT ;  /* 0x0000007eff977210 */ /* 0x000fc6000071e4ff */
[----:B------:R-:W-:-:S04]  /*48d30*/  IMAD.WIDE.U32 R12, R6, -0x94f09dc, RZ ;  /* 0xf6b0f624060c7825 */ /* 0x000fc800078e00ff */
[----:B------:R-:W-:-:S04]  /*48d40*/  IMAD.WIDE.U32 R122, P4, R6, 0x6730d2a0, R122 ;  /* 0x6730d2a0067a7825 */ /* 0x000fc8000788007a */
[----:B------:R-:W-:-:S04]  /*48d50*/  IMAD.WIDE.U32 R116, R7, -0xc7aed41, RZ ;  /* 0xf38512bf07747825 */ /* 0x000fc800078e00ff */
[----:B------:R-:W-:-:S04]  /*48d60*/  IMAD.WIDE.U32 R106, R6, -0x4eac0001, RZ ;  /* 0xb153ffff066a7825 */ /* 0x000fc800078e00ff */
[----:B------:R-:W-:Y:S01]  /*48d70*/  IMAD.IADD R108, R109, 0x1, R110 ;  /* 0x000000016d6c7824 */ /* 0x000fe200078e026e */
[----:B------:R-:W-:Y:S01]  /*48d80*/  IADD3 RZ, P5, PT, R104, R106, RZ ;  /* 0x0000006a68ff7210 */ /* 0x000fe20007fbe0ff */
[----:B------:R-:W-:Y:S01]  /*48d90*/  IMAD.X R125, RZ, RZ, RZ, P6 ;  /* 0x000000ffff7d7224 */ /* 0x000fe200030e06ff */
[----:B------:R-:W-:Y:S01]  /*48da0*/  IADD3 R13, P6, PT, R122, R13, RZ ;  /* 0x0000000d7a0d7210 */ /* 0x000fe20007fde0ff */
[----:B------:R-:W-:Y:S01]  /*48db0*/  IMAD.X R121, RZ, RZ, RZ, P4 ;  /* 0x000000ffff797224 */ /* 0x000fe200020e06ff */
[----:B------:R-:W-:Y:S01]  /*48dc0*/  IADD3 R107, P2, PT, R114, R107, RZ ;  /* 0x0000006b726b7210 */ /* 0x000fe20007f5e0ff */
[----:B------:R-:W-:Y:S01]  /*48dd0*/  IMAD.WIDE.U32 R110, R7, 0x434bacd7, RZ ;  /* 0x434bacd7076e7825 */ /* 0x000fe200078e00ff */
[----:B------:R-:W-:Y:S02]  /*48de0*/  IADD3.X RZ, P1, PT, RZ, R108, RZ, P1, !PT ;  /* 0x0000006cffff7210 */ /* 0x000fe40000f3e4ff */
[----:B------:R-:W-:Y:S01]  /*48df0*/  IADD3.X RZ, P5, PT, R105, R107, RZ, P5, !PT ;  /* 0x0000006b69ff7210 */ /* 0x000fe20002fbe4ff */
[----:B------:R-:W-:Y:S01]  /*48e00*/  IMAD.WIDE.U32 R130, R6, -0x4eac0001, R104 ;  /* 0xb153ffff06827825 */ /* 0x000fe200078e0068 */
[----:B------:R-:W-:-:S03]  /*48e10*/  IADD3.X R151, P1, PT, RZ, R151, RZ, P1, !PT ;  /* 0x00000097ff977210 */ /* 0x000fc60000f3e4ff */
[----:B------:R-:W-:Y:S01]  /*48e20*/  IMAD.WIDE.U32 R116, P4, R6, 0x64774b84, R116 ;  /* 0x64774b8406747825 */ /* 0x000fe20007880074 */
[----:B------:R-:W-:Y:S02]  /*48e30*/  IADD3.X R127, PT, PT, RZ, RZ, R127, P1, P0 ;  /* 0x000000ffff7f7210 */ /* 0x000fe40000fe047f */
[----:B------:R-:W-:Y:S01]  /*48e40*/  IADD3 RZ, P1, PT, R14, R136, RZ ;  /* 0x000000880eff7210 */ /* 0x000fe20007f3e0ff */
[----:B------:R-:W-:-:S04]  /*48e50*/  IMAD.WIDE.U32 R134, R6, -0xc7aed41, RZ ;  /* 0xf38512bf06867825 */ /* 0x000fc800078e00ff */
[----:B------:R-:W-:Y:S01]  /*48e60*/  IMAD.MOV.U32 R120, RZ, RZ, R123 ;  /* 0x000000ffff787224 */ /* 0x000fe200078e007b */
[----:B------:R-:W-:Y:S01]  /*48e70*/  IADD3 RZ, P0, PT, R10, R134, RZ ;  /* 0x000000860aff7210 */ /* 0x000fe20007f1e0ff */
[----:B------:R-:W-:Y:S02]  /*48e80*/  IMAD.MOV.U32 R124, RZ, RZ, R115 ;  /* 0x000000ffff7c7224 */ /* 0x000fe400078e0073 */
[----:B------:R-:W-:Y:S02]  /*48e90*/  IMAD.IADD R158, R131, 0x1, R114 ;  /* 0x00000001839e7824 */ /* 0x000fe400078e0272 */
[----:B------:R-:W-:Y:S02]  /*48ea0*/  IMAD.X R113, RZ, RZ, RZ, P4 ;  /* 0x000000ffff717224 */ /* 0x000fe400020e06ff */
[----:B------:R-:W-:Y:S01]  /*48eb0*/  IMAD.WIDE.U32.X R120, R7, 0x6730d2a0, R120, P6 ;  /* 0x6730d2a007787825 */ /* 0x000fe200030e0478 */
[----:B------:R-:W-:-:S03]  /*48ec0*/  IADD3 R131, P6, PT, R116, R135, RZ ;  /* 0x0000008774837210 */ /* 0x000fc60007fde0ff */
[----:B------:R-:W-:Y:S01]  /*48ed0*/  IMAD.WIDE.U32.X R124, R7, 0x1eabfffe, R124, P2 ;  /* 0x1eabfffe077c7825 */ /* 0x000fe200010e047c */
[----:B------:R-:W-:Y:S02]  /*48ee0*/  IADD3 RZ, P2, PT, R8, R12, RZ ;  /* 0x0000000c08ff7210 */ /* 0x000fe40007f5e0ff */
[----:B------:R-:W-:Y:S01]  /*48ef0*/  IADD3.X RZ, P0, PT, R11, R131, RZ, P0, !PT ;  /* 0x000000830bff7210 */ /* 0x000fe2000071e4ff */
[----:B------:R-:W-:Y:S01]  /*48f00*/  IMAD.WIDE.U32 R104, R7, 0x397fe69a, RZ ;  /* 0x397fe69a07687825 */ /* 0x000fe200078e00ff */
[----:B------:R-:W-:Y:S02]  /*48f10*/  IADD3.X RZ, P2, PT, R9, R13, RZ, P2, !PT ;  /* 0x0000000d09ff7210 */ /* 0x000fe4000175e4ff */
[----:B------:R-:W-:Y:S01]  /*48f20*/  IADD3.X R231, P5, PT, RZ, R124, RZ, P5, !PT ;  /* 0x0000007cffe77210 */ /* 0x000fe20002fbe4ff */
        /* <DEDUP_REMOVED lines=11> */
[----:B------:R-:W-:Y:S02]  /*48fe0*/  IADD3 R111, P4, PT, R104, R13, RZ ;  /* 0x0000000d686f7210 */ /* 0x000fe40007f9e0ff */
[----:B------:R-:W-:Y:S01]  /*48ff0*/  IADD3.X R13, P2, PT, RZ, R120, RZ, P2, !PT ;  /* 0x00000078ff0d7210 */ /* 0x000fe2000175e4ff */
[----:B------:R-:W-:Y:S02]  /*49000*/  IMAD.MOV.U32 R106, RZ, RZ, R105 ;  /* 0x000000ffff6a7224 */ /* 0x000fe400078e0069 */
[----:B------:R-:W-:-:S04]  /*49010*/  IMAD.WIDE.U32 R132, R37, R17, RZ ;  /* 0x0000001125847225 */ /* 0x000fc800078e00ff */
[----:B------:R-:W-:Y:S01]  /*49020*/  IMAD.WIDE.U32.X R106, R7, 0x1a0111ea, R106, P4 ;  /* 0x1a0111ea076a7825 */ /* 0x000fe200020e046a */
[----:B------:R-:W-:-:S03]  /*49030*/  IADD3 R151, P4, PT, R151, R130, RZ ;  /* 0x0000008297977210 */ /* 0x000fc60007f9e0ff */
[----:B------:R-:W-:Y:S01]  /*49040*/  IMAD.WIDE.U32 R132, P6, R38, R4, R132 ;  /* 0x0000000426847225 */ /* 0x000fe200078c0084 */
[----:B------:R-:W-:-:S03]  /*49050*/  IADD3.X R158, P4, PT, R158, R127, RZ, P4, !PT ;  /* 0x0000007f9e9e7210 */ /* 0x000fc6000279e4ff */
[----:B------:R-:W-:Y:S01]  /*49060*/  IMAD.WIDE.U32 R126, R6, -0x94f09dc, R8 ;  /* 0xf6b0f624067e7825 */ /* 0x000fe200078e0008 */
[----:B------:R-:W-:-:S03]  /*49070*/  IADD3.X R231, P4, PT, RZ, R231, RZ, P4, !PT ;  /* 0x000000e7ffe77210 */ /* 0x000fc6000279e4ff */
[----:B------:R-:W-:Y:S01]  /*49080*/  IMAD.X R123, RZ, RZ, RZ, P6 ;  /* 0x000000ffff7b7224 */ /* 0x000fe200030e06ff */
[----:B------:R-:W-:Y:S01]  /*49090*/  IADD3 R7, P6, PT, R132, R137, RZ ;  /* 0x0000008984077210 */ /* 0x000fe20007fde0ff */
        /* <DEDUP_REMOVED lines=9> */
[----:B------:R-:W-:-:S03]  /*49130*/  IMAD.WIDE.U32.X R14, R37, R4, R122, P6 ;  /* 0x00000004250e7225 */ /* 0x000fc600030e047a */
[----:B------:R-:W-:Y:S01]  /*49140*/  IADD3.X R13, P5, PT, RZ, R13, RZ, P5, !PT ;  /* 0x0000000dff0d7210 */ /* 0x000fe20002fbe4ff */
[----:B------:R-:W-:Y:S01]  /*49150*/  IMAD.WIDE.U32 R122, R6, -0xc7aed41, R10 ;  /* 0xf38512bf067a7825 */ /* 0x000fe200078e000a */
[----:B------:R-:W-:Y:S02]  /*49160*/  IADD3 R10, P6, PT, R118, R103, RZ ;  /* 0x00000067760a7210 */ /* 0x000fe40007fde0ff */
[----:B------:R-:W-:Y:S01]  /*49170*/  IADD3.X R9, P4, PT, R132, R139, RZ, P4, !PT ;  /* 0x0000008b84097210 */ /* 0x000fe2000279e4ff */
[----:B------:R-:W-:Y:S01]  /*49180*/  IMAD.IADD R7, R123, 0x1, R116 ;  /* 0x000000017b077824 */ /* 0x000fe200078e0274 */
[----:B------:R-:W-:Y:S01]  /*49190*/  IADD3.X R103, P1, PT, RZ, R14, RZ, P1, !PT ;  /* 0x0000000eff677210 */ /* 0x000fe20000f3e4ff */
[----:B------:R-:W-:Y:S01]  /*491a0*/  IMAD.WIDE.U32 R116, R40, R17, RZ ;  /* 0x0000001128747225 */ /* 0x000fe200078e00ff */
[----:B------:R-:W-:Y:S02]  /*491b0*/  IADD3.X R120, PT, PT, RZ, RZ, R121, P5, P2 ;  /* 0x000000ffff787210 */ /* 0x000fe40002fe4479 */
[----:B------:R-:W-:-:S02]  /*491c0*/  IADD3.X R103, P4, PT, RZ, R103, RZ, P4, !PT ;  /* 0x00000067ff677210 */ /* 0x000fc4000279e4ff */
[----:B------:R-:W-:Y:S01]  /*491d0*/  IADD3 R122, P2, PT, R13, R122, RZ ;  /* 0x0000007a0d7a7210 */ /* 0x000fe20007f5e0ff */
[----:B------:R-:W-:Y:S01]  /*491e0*/  IMAD.WIDE.U32 R116, P5, R39, R4, R116 ;  /* 0x0000000427747225 */ /* 0x000fe200078a0074 */
[----:B------:R-:W-:Y:S02]  /*491f0*/  IADD3.X R118, PT, PT, RZ, RZ, R15, P4, P1 ;  /* 0x000000ffff767210 */ /* 0x000fe400027e240f */
[----:B------:R-:W-:Y:S01]  /*49200*/  IADD3.X R105, P4, PT, R7, R120, RZ, P2, !PT ;  /* 0x0000007807697210 */ /* 0x000fe2000179e4ff */
[----:B------:R-:W-:Y:S01]  /*49210*/  IMAD.WIDE.U32 R120, R6, 0x434bacd7, R8 ;  /* 0x434bacd706787825 */ /* 0x000fe200078e0008 */
[----:B------:R-:W-:Y:S02]  /*49220*/  IADD3.X R7, P0, PT, RZ, R112, RZ, P0, !PT ;  /* 0x00000070ff077210 */ /* 0x000fe4000071e4ff */
[----:B------:R-:W-:Y:S01]  /*49230*/  IADD3.X R11, P6, PT, R138, R141, RZ, P6, !PT ;  /* 0x0000008d8a0b7210 */ /* 0x000fe200037de4ff */
[----:B------:R-:W-:Y:S01]  /*49240*/  IMAD.IADD R110, R121, 0x1, R110 ;  /* 0x00000001796e7824 */ /* 0x000fe200078e026e */
[----:B------:R-:W-:-:S02]  /*49250*/  IADD3.X R7, P4, PT, RZ, R7, RZ, P4, !PT ;  /* 0x00000007ff077210 */ /* 0x000fc4000279e4ff */
[----:B------:R-:W-:Y:S01]  /*49260*/  IADD3 RZ, P2, PT, R8, R114, RZ ;  /* 0x0000007208ff7210 */ /* 0x000fe20007f5e0ff */
[----:B------:R-:W-:Y:S01]  /*49270*/  IMAD.WIDE.U32 R14, R39, R17, R10 ;  /* 0x00000011270e7225 */ /* 0x000fe200078e000a */
[----:B------:R-:W-:Y:S02]  /*49280*/  IADD3.X R113, PT, PT, RZ, RZ, R113, P4, P0 ;  /* 0x000000ffff717210 */ /* 0x000fe400027e0471 */
[----:B------:R-:W-:Y:S01]  /*49290*/  IADD3 R120, P4, PT, R7, R120, RZ ;  /* 0x0000007807787210 */ /* 0x000fe20007f9e0ff */
[----:B------:R-:W-:Y:S01]  /*492a0*/  IMAD.IADD R15, R15, 0x1, R116 ;  /* 0x000000010f0f7824 */ /* 0x000fe200078e0274 */
[----:B------:R-:W-:Y:S01]  /*492b0*/  IADD3.X RZ, P2, PT, R9, R115, RZ, P2, !PT ;  /* 0x0000007309ff7210 */ /* 0x000fe2000175e4ff */
[----:B------:R-:W-:Y:S01]  /*492c0*/  IMAD.WIDE.U32 R8, R39, R17, RZ ;  /* 0x0000001127087225 */ /* 0x000fe200078e00ff */
[----:B------:R-:W-:Y:S02]  /*492d0*/  IADD3 R14, P1, PT, R103, R14, RZ ;  /* 0x0000000e670e7210 */ /* 0x000fe40007f3e0ff */
[----:B------:R-:W-:Y:S01]  /*492e0*/  IADD3.X R110, P4, PT, R110, R113, RZ, P4, !PT ;  /* 0x000000716e6e7210 */ /* 0x000fe2000279e4ff */
[----:B------:R-:W-:Y:S01]  /*492f0*/  IMAD.X R7, RZ, RZ, RZ, P5 ;  /* 0x000000ffff077224 */ /* 0x000fe200028e06ff */
[----:B------:R-:W-:-:S02]  /*49300*/  IADD3.X R13, P2, PT, RZ, R108, RZ, P2, !PT ;  /* 0x0000006cff0d7210 */ /* 0x000fc4000175e4ff */
[----:B------:R-:W-:Y:S02]  /*49310*/  IADD3.X R15, P1, PT, R15, R118, RZ, P1, !PT ;  /* 0x000000760f0f7210 */ /* 0x000fe40000f3e4ff */
[----:B------:R-:W-:Y:S02]  /*49320*/  IADD3.X R13, P4, PT, RZ, R13, RZ, P4, !PT ;  /* 0x0000000dff0d7210 */ /* 0x000fe4000279e4ff */
[----:B------:R-:W-:Y:S02]  /*49330*/  IADD3 R103, P5, PT, R116, R9, RZ ;  /* 0x0000000974677210 */ /* 0x000fe40007fbe0ff */
[----:B------:R-:W-:Y:S01]  /*49340*/  IADD3 RZ, P0, PT, R10, R8, RZ ;  /* 0x000000080aff7210 */ /* 0x000fe20007f1e0ff */
[----:B------:R-:W-:Y:S01]  /*49350*/  IMAD.WIDE.U32 R8, R6, 0x397fe69a, R14 ;  /* 0x397fe69a06087825 */ /* 0x000fe200078e000e */
[----:B------:R-:W-:Y:S02]  /*49360*/  IADD3.X R109, PT, PT, RZ, RZ, R109, P4, P2 ;  /* 0x000000ffff6d7210 */ /* 0x000fe400027e446d */
[----:B------:R-:W-:Y:S01]  /*49370*/  IADD3 RZ, P2, PT, R14, R12, RZ ;  /* 0x0000000c0eff7210 */ /* 0x000fe20007f5e0ff */
[----:B------:R-:W-:Y:S01]  /*49380*/  IMAD.MOV.U32 R6, RZ, RZ, R117 ;  /* 0x000000ffff067224 */ /* 0x000fe200078e0075 */
[----:B------:R-:W-:Y:S01]  /*49390*/  IADD3 R13, P4, PT, R13, R8, RZ ;  /* 0x000000080d0d7210 */ /* 0x000fe20007f9e0ff */
[----:B------:R-:W-:Y:S01]  /*493a0*/  IMAD.IADD R104, R9, 0x1, R104 ;  /* 0x0000000109687824 */ /* 0x000fe200078e0268 */
[----:B------:R-:W-:Y:S01]  /*493b0*/  IADD3.X RZ, P2, PT, R15, R111, RZ, P2, !PT ;  /* 0x0000006f0fff7210 */ /* 0x000fe2000175e4ff */
[----:B------:R-:W-:Y:S01]  /*493c0*/  IMAD.WIDE.U32.X R6, R40, R4, R6, P5 ;  /* 0x0000000428067225 */ /* 0x000fe200028e0406 */
[----:B------:R-:W-:-:S02]  /*493d0*/  IADD3.X R9, P3, PT, RZ, RZ, RZ, P3, !PT ;  /* 0x000000ffff097210 */ /* 0x000fc40001f7e4ff */
[----:B------:R-:W-:Y:S02]  /*493e0*/  IADD3.X R10, P6, PT, RZ, RZ, RZ, P6, !PT ;  /* 0x000000ffff0a7210 */ /* 0x000fe400037de4ff */
[----:B------:R-:W-:Y:S02]  /*493f0*/  IADD3.X RZ, P0, PT, R11, R103, RZ, P0, !PT ;  /* 0x000000670bff7210 */ /* 0x000fe4000071e4ff */
        /* <DEDUP_REMOVED lines=76> */
.L_x_1466:
[----:B------:R-:W-:Y:S05]  /*498c0*/  BSYNC.RELIABLE B4 ;  /* 0x0000000000047941 */ /* 0x000fea0003800100 */
.L_x_1465:
        /* <DEDUP_REMOVED lines=12> */
.L_x_1467:
[----:B------:R-:W-:Y:S05]  /*49990*/  BSYNC.RECONVERGENT B3 ;  /* 0x0000000000037941 */ /* 0x000fea0003800200 */
.L_x_1464:
        /* <DEDUP_REMOVED lines=49> */
.L_x_1471:
[----:B------:R-:W-:Y:S05]  /*49cb0*/  BSYNC.RELIABLE B4 ;  /* 0x0000000000047941 */ /* 0x000fea0003800100 */
.L_x_1470:
        /* <DEDUP_REMOVED lines=12> */
.L_x_1469:
[----:B------:R-:W-:Y:S05]  /*49d80*/  BSYNC.RECONVERGENT B3 ;  /* 0x0000000000037941 */ /* 0x000fea0003800200 */
.L_x_1468:
        /* <DEDUP_REMOVED lines=79> */
.L_x_1474:
[----:B------:R-:W-:Y:S05]  /*4a280*/  BSYNC.RELIABLE B4 ;  /* 0x0000000000047941 */ /* 0x000fea0003800100 */
.L_x_1473:
        /* <DEDUP_REMOVED lines=12> */
.L_x_1475:
[----:B------:R-:W-:Y:S05]  /*4a350*/  BSYNC.RECONVERGENT B3 ;  /* 0x0000000000037941 */ /* 0x000fea0003800200 */
.L_x_1472:
        /* <DEDUP_REMOVED lines=8> */
[----:B------:R-:W-:Y:S02]  /*4a3e0*/  IMAD.MOV.U32 R10, RZ, RZ, R7 ;  /* 0x000000ffff0a7224 */ /* 0x000fe400078e0007 */
[----:B------:R-:W-:-:S04]  /*4a3f0*/  IMAD.WIDE.U32 R14, P0, R94, R128, R14 ;  /* 0x000000805e0e7225 */ /* 0x000fc8000780000e */
[----:B------:R-:W-:-:S04]  /*4a400*/  IMAD.WIDE.U32 R8, R97, R176, RZ ;  /* 0x000000b061087225 */ /* 0x000fc800078e00ff */
[----:B------:R-:W-:-:S04]  /*4a410*/  IMAD.WIDE.U32 R136, R94, R176, RZ ;  /* 0x000000b05e887225 */ /* 0x000fc800078e00ff */
[----:B------:R-:W-:Y:S01]  /*4a420*/  IMAD.WIDE.U32 R6, R89, R176, RZ ;  /* 0x000000b059067225 */ /* 0x000fe200078e00ff */
[----:B------:R-:W-:-:S03]  /*4a430*/  IADD3 R137, P2, PT, R137, R14, RZ ;  /* 0x0000000e89897210 */ /* 0x000fc60007f5e0ff */
[----:B------:R-:W-:Y:S01]  /*4a440*/  IMAD.X R167, RZ, RZ, RZ, P0 ;  /* 0x000000ffffa77224 */ /* 0x000fe200000e06ff */
[----:B------:R-:W-:Y:S01]  /*4a450*/  IADD3 RZ, P0, PT, RZ, R120, RZ ;  /* 0x00000078ffff7210 */ /* 0x000fe20007f1e0ff */
[----:B------:R-:W-:-:S03]  /*4a460*/  IMAD.WIDE.U32 R98, R93, R176, RZ ;  /* 0x000000b05d627225 */ /* 0x000fc600078e00ff */
[----:B------:R-:W-:Y:S01]  /*4a470*/  IADD3.X RZ, P0, PT, RZ, R121, RZ, P0, !PT ;  /* 0x00000079ffff7210 */ /* 0x000fe2000071e4ff */
[----:B------:R-:W-:Y:S02]  /*4a480*/  IMAD.MOV.U32 R166, RZ, RZ, R15 ;  /* 0x000000ffffa67224 */ /* 0x000fe400078e000f */
[----:B------:R-:W-:-:S04]  /*4a490*/  IMAD.WIDE.U32 R12, P1, R96, R128, R8 ;  /* 0x00000080600c7225 */ /* 0x000fc80007820008 */
[----:B------:R-:W-:-:S04]  /*4a4a0*/  IMAD.WIDE.U32 R104, R96, R176, RZ ;  /* 0x000000b060687225 */ /* 0x000fc800078e00ff */
[----:B------:R-:W-:-:S04]  /*4a4b0*/  IMAD.WIDE.U32 R100, R87, R176, RZ ;  /* 0x000000b057647225 */ /* 0x000fc800078e00ff */
[----:B------:R-:W-:-:S04]  /*4a4c0*/  IMAD.WIDE.U32 R14, P5, R88, R128, R6 ;  /* 0x00000080580e7225 */ /* 0x000fc800078a0006 */
[----:B------:R-:W-:-:S04]  /*4a4d0*/  IMAD.WIDE.U32.X R6, R91, R128, R10, P4 ;  /* 0x000000805b067225 */ /* 0x000fc800020e040a */
[----:B------:R-:W-:Y:S01]  /*4a4e0*/  IMAD.X R9, RZ, RZ, RZ, P1 ;  /* 0x000000ffff097224 */ /* 0x000fe200008e06ff */
[----:B------:R-:W-:Y:S01]  /*4a4f0*/  IADD3 R102, P1, PT, R105, R12, RZ ;  /* 0x0000000c69667210 */ /* 0x000fe20007f3e0ff */
[----:B------:R-:W-:-:S04]  /*4a500*/  IMAD.WIDE.U32 R98, P3, R92, R128, R98 ;  /* 0x000000805c627225 */ /* 0x000fc80007860062 */
[----:B------:R-:W-:Y:S01]  /*4a510*/  IMAD.X R181, RZ, RZ, RZ, P5 ;  /* 0x000000ffffb57224 */ /* 0x000fe200028e06ff */
[----:B------:R-:W-:Y:S01]  /*4a520*/  IADD3.X R105, P5, PT, RZ, R6, RZ, P0, !PT ;  /* 0x00000006ff697210 */ /* 0x000fe200007be4ff */
[----:B------:R-:W-:-:S03]  /*4a530*/  IMAD.WIDE.U32 R228, R92, R176, RZ ;  /* 0x000000b05ce47225 */ /* 0x000fc600078e00ff */
[----:B------:R-:W-:Y:S01]  /*4a540*/  IADD3.X R105, P0, PT, RZ, R105, RZ, P0, !PT ;  /* 0x00000069ff697210 */ /* 0x000fe2000071e4ff */
[----:B------:R-:W-:-:S03]  /*4a550*/  IMAD.WIDE.U32 R100, P4, R86, R128, R100 ;  /* 0x0000008056647225 */ /* 0x000fc60007880064 */
[----:B------:R-:W-:Y:S01]  /*4a560*/  IADD3.X R7, PT, PT, RZ, RZ, R7, P0, P5 ;  /* 0x000000ffff077210 */ /* 0x000fe200007ea407 */
[----:B------:R-:W-:Y:S01]  /*4a570*/  IMAD.WIDE.U32 R152, R88, R176, RZ ;  /* 0x000000b058987225 */ /* 0x000fe200078e00ff */
[-C--:B------:R-:W-:Y:S02]  /*4a580*/  IADD3 RZ, P5, PT, RZ, R104.reuse, RZ ;  /* 0x00000068ffff7210 */ /* 0x080fe40007fbe0ff */
[----:B------:R-:W-:Y:S01]  /*4a590*/  IADD3 R104, P0, PT, R105, R104, RZ ;  /* 0x0000006869687210 */ /* 0x000fe20007f1e0ff */
[----:B------:R-:W-:-:S04]  /*4a5a0*/  IMAD.WIDE.U32 R176, R86, R176, RZ ;  /* 0x000000b056b07225 */ /* 0x000fc800078e00ff */
[----:B------:R-:W-:Y:S01]  /*4a5b0*/  IMAD.MOV.U32 R8, RZ, RZ, R13 ;  /* 0x000000ffff087224 */ /* 0x000fe200078e000d */
[----:B------:R-:W-:Y:S01]  /*4a5c0*/  IADD3 R177, P6, PT, R177, R100, RZ ;  /* 0x00000064b1b17210 */ /* 0x000fe20007fde0ff */
[----:B------:R-:W-:Y:S02]  /*4a5d0*/  IMAD.MOV.U32 R12, RZ, RZ, R99 ;  /* 0x000000ffff0c7224 */ /* 0x000fe400078e0063 */
[----:B------:R-:W-:Y:S01]  /*4a5e0*/  IMAD.X R13, RZ, RZ, RZ, P3 ;  /* 0x000000ffff0d7224 */ /* 0x000fe200018e06ff */
[----:B------:R-:W-:Y:S01]  /*4a5f0*/  IADD3 R170, P3, PT, R229, R98, RZ ;  /* 0x00000062e5aa7210 */ /* 0x000fe20007f7e0ff */
[----:B------:R-:W-:Y:S01]  /*4a600*/  IMAD.X R99, RZ, RZ, RZ, P4 ;  /* 0x000000ffff637224 */ /* 0x000fe200020e06ff */
[----:B------:R-:W-:Y:S01]  /*4a610*/  IADD3 R153, P4, PT, R153, R14, RZ ;  /* 0x0000000e99997210 */ /* 0x000fe20007f9e0ff */
[----:B------:R-:W-:Y:S02]  /*4a620*/  IMAD.MOV.U32 R180, RZ, RZ, R15 ;  /* 0x000000ffffb47224 */ /* 0x000fe400078e000f */
[----:B------:R-:W-:-:S02]  /*4a630*/  IMAD.MOV.U32 R98, RZ, RZ, R101 ;  /* 0x000000ffff627224 */ /* 0x000fc400078e0065 */
[----:B------:R-:W-:-:S04]  /*4a640*/  IMAD.WIDE.U32 R142, R89, R169, RZ ;  /* 0x000000a9598e7225 */ /* 0x000fc800078e00ff */
[----:B------:R-:W-:-:S04]  /*4a650*/  IMAD.WIDE.U32 R144, R91, R169, RZ ;  /* 0x000000a95b907225 */ /* 0x000fc800078e00ff */
[----:B------:R-:W-:Y:S01]  /*4a660*/  IMAD.WIDE.U32.X R8, R97, R128, R8, P1 ;  /* 0x0000008061087225 */ /* 0x000fe200008e0408 */
[----:B------:R-:W-:-:S03]  /*4a670*/  IADD3.X RZ, P1, PT, RZ, R102, RZ, P5, !PT ;  /* 0x00000066ffff7210 */ /* 0x000fc60002f3e4ff */
[----:B------:R-:W-:Y:S01]  /*4a680*/  IMAD.WIDE.U32.X R166, R95, R128, R166, P2 ;  /* 0x000000805fa67225 */ /* 0x000fe200010e04a6 */
[----:B------:R-:W-:-:S03]  /*4a690*/  IADD3.X R105, P2, PT, R102, R7, RZ, P0, !PT ;  /* 0x0000000766697210 */ /* 0x000fc6000075e4ff */
[----:B------:R-:W-:-:S04]  /*4a6a0*/  IMAD.WIDE.U32.X R10, R93, R128, R12, P3 ;  /* 0x000000805d0a7225 */ /* 0x000fc800018e040c */
[----:B------:R-:W-:-:S04]  /*4a6b0*/  IMAD.WIDE.U32.X R180, R89, R128, R180, P4 ;  /* 0x0000008059b47225 */ /* 0x000fc800020e04b4 */
[----:B------:R-:W-:-:S04]  /*4a6c0*/  IMAD.WIDE.U32.X R128, R87, R128, R98, P6 ;  /* 0x0000008057807225 */ /* 0x000fc800030e0462 */
[----:B------:R-:W-:Y:S02]  /*4a6d0*/  IMAD R99, R121, -0x30003, RZ ;  /* 0xfffcfffd79637824 */ /* 0x000fe400078e02ff */
[----:B------:R-:W-:-:S04]  /*4a6e0*/  IMAD.WIDE.U32 R124, R95, R169, RZ ;  /* 0x000000a95f7c7225 */ /* 0x000fc800078e00ff */
[----:B------:R-:W-:-:S04]  /*4a6f0*/  IMAD.WIDE.U32 R138, R97, R169, RZ ;  /* 0x000000a9618a7225 */ /* 0x000fc800078e00ff */
[----:B------:R-:W-:-:S04]  /*4a700*/  IMAD.WIDE.U32 R100, R88, R169, RZ ;  /* 0x000000a958647225 */ /* 0x000fc800078e00ff */
[----:B------:R-:W-:-:S04]  /*4a710*/  IMAD.WIDE.U32 R142, P3, R88, R119, R142 ;  /* 0x00000077588e7225 */ /* 0x000fc8000786008e */
[----:B------:R-:W-:-:S04]  /*4a720*/  IMAD.WIDE.U32 R114, R90, R169, RZ ;  /* 0x000000a95a727225 */ /* 0x000fc800078e00ff */
[----:B------:R-:W-:-:S04]  /*4a730*/  IMAD.WIDE.U32 R144, P0, R90, R119, R144 ;  /* 0x000000775a907225 */ /* 0x000fc80007800090 */
[----:B------:R-:W-:-:S04]  /*4a740*/  IMAD.WIDE.U32 R126, R120, -0x30003, RZ ;  /* 0xfffcfffd787e7825 */ /* 0x000fc800078e00ff */
[----:B------:R-:W-:Y:S02]  /*4a750*/  IMAD R99, R120, -0x760c0004, R99 ;  /* 0x89f3fffc78637824 */ /* 0x000fe400078e0263 */
[----:B------:R-:W-:Y:S01]  /*4a760*/  IMAD.X R103, RZ, RZ, RZ, P3 ;  /* 0x000000ffff677224 */ /* 0x000fe200018e06ff */
[----:B------:R-:W-:Y:S01]  /*4a770*/  IADD3 R183, P3, PT, R142, R101, RZ ;  /* 0x000000658eb77210 */ /* 0x000fe20007f7e0ff */
[----:B------:R-:W-:-:S04]  /*4a780*/  IMAD.WIDE.U32 R130, R94, R169, RZ ;  /* 0x000000a95e827225 */ /* 0x000fc800078e00ff */
[----:B------:R-:W-:Y:S01]  /*4a790*/  IMAD.X R141, RZ, RZ, RZ, P0 ;  /* 0x000000ffff8d7224 */ /* 0x000fe200000e06ff */
[----:B------:R-:W-:Y:S01]  /*4a7a0*/  IADD3 R235, P0, PT, R144, R115, RZ ;  /* 0x0000007390eb7210 */ /* 0x000fe20007f1e0ff */
[----:B------:R-:W-:-:S04]  /*4a7b0*/  IMAD.WIDE.U32 R124, P4, R94, R119, R124 ;  /* 0x000000775e7c7225 */ /* 0x000fc8000788007c */
[----:B------:R-:W-:-:S04]  /*4a7c0*/  IMAD.WIDE.U32 R134, R96, R169, RZ ;  /* 0x000000a960867225 */ /* 0x000fc800078e00ff */
[----:B------:R-:W-:-:S04]  /*4a7d0*/  IMAD.WIDE.U32 R6, R87, R169, RZ ;  /* 0x000000a957067225 */ /* 0x000fc800078e00ff */
[----:B------:R-:W-:-:S04]  /*4a7e0*/  IMAD.WIDE.U32 R138, P5, R96, R119, R138 ;  /* 0x00000077608a7225 */ /* 0x000fc800078a008a */
[----:B------:R-:W-:Y:S02]  /*4a7f0*/  IMAD.IADD R101, R127, 0x1, R99 ;  /* 0x000000017f657824 */ /* 0x000fe400078e0263 */
[----:B------:R-:W-:Y:S02]  /*4a800*/  IMAD.MOV.U32 R140, RZ, RZ, R145 ;  /* 0x000000ffff8c7224 */ /* 0x000fe400078e0091 */
[----:B------:R-:W-:-:S04]  /*4a810*/  IMAD.WIDE.U32 R12, R93, R169, RZ ;  /* 0x000000a95d0c7225 */ /* 0x000fc800078e00ff */
[----:B------:R-:W-:Y:S01]  /*4a820*/  IMAD.X R113, RZ, RZ, RZ, P4 ;  /* 0x000000ffff717224 */ /* 0x000fe200020e06ff */
[----:B------:R-:W-:Y:S01]  /*4a830*/  IADD3 R131, P4, PT, R124, R131, RZ ;  /* 0x000000837c837210 */ /* 0x000fe20007f9e0ff */
[----:B------:R-:W-:Y:S01]  /*4a840*/  IMAD.X R107, RZ, RZ, RZ, P5 ;  /* 0x000000ffff6b7224 */ /* 0x000fe200028e06ff */
[----:B------:R-:W-:Y:S01]  /*4a850*/  IADD3 R135, P5, PT, R138, R135, RZ ;  /* 0x000000878a877210 */ /* 0x000fe20007fbe0ff */
[----:B------:R-:W-:-:S04]  /*4a860*/  IMAD.WIDE.U32 R98, R101, -0x5555, RZ ;  /* 0xffffaaab65627825 */ /* 0x000fc800078e00ff */
[----:B------:R-:W-:-:S04]  /*4a870*/  IMAD.WIDE.U32.X R140, R91, R119, R140, P0 ;  /* 0x000000775b8c7225 */ /* 0x000fc800000e048c */
[----:B------:R-:W-:Y:S02]  /*4a880*/  IMAD.MOV.U32 R112, RZ, RZ, R125 ;  /* 0x000000ffff707224 */ /* 0x000fe400078e007d */
[----:B------:R-:W-:-:S04]  /*4a890*/  IMAD.WIDE.U32 R14, R86, R169, RZ ;  /* 0x000000a9560e7225 */ /* 0x000fc800078e00ff */
[----:B------:R-:W-:-:S04]  /*4a8a0*/  IMAD.WIDE.U32 R6, P0, R86, R119, R6 ;  /* 0x0000007756067225 */ /* 0x000fc80007800006 */
[----:B------:R-:W-:Y:S02]  /*4a8b0*/  IMAD.MOV.U32 R106, RZ, RZ, R139 ;  /* 0x000000ffff6a7224 */ /* 0x000fe400078e008b */
[----:B------:R-:W-:-:S04]  /*4a8c0*/  IMAD.WIDE.U32 R12, P6, R92, R119, R12 ;  /* 0x000000775c0c7225 */ /* 0x000fc800078c000c */
[----:B------:R-:W-:-:S04]  /*4a8d0*/  IMAD.WIDE.U32.X R112, R95, R119, R112, P4 ;  /* 0x000000775f707225 */ /* 0x000fc800020e0470 */
[----:B------:R-:W-:-:S04]  /*4a8e0*/  IMAD.WIDE.U32 R108, R126, -0x5555, RZ ;  /* 0xffffaaab7e6c7825 */ /* 0x000fc800078e00ff */
[----:B------:R-:W-:Y:S01]  /*4a8f0*/  IMAD.WIDE.U32.X R106, R97, R119, R106, P5 ;  /* 0x00000077616a7225 */ /* 0x000fe200028e046a */
[----:B------:R-:W-:-:S03]  /*4a900*/  IADD3 R168, P5, PT, R6, R15, RZ ;  /* 0x0000000f06a87210 */ /* 0x000fc60007fbe0ff */
[----:B------:R-:W-:Y:S02]  /*4a910*/  IMAD.MOV.U32 R102, RZ, RZ, R143 ;  /* 0x000000ffff667224 */ /* 0x000fe400078e008f */
[----:B------:R-:W-:-:S04]  /*4a920*/  IMAD.WIDE.U32 R98, P4, R126, -0x46010001, R98 ;  /* 0xb9feffff7e627825 */ /* 0x000fc80007880062 */
[----:B------:R-:W-:Y:S01]  /*4a930*/  IMAD.X R209, RZ, RZ, RZ, P0 ;  /* 0x000000ffffd17224 */ /* 0x000fe200000e06ff */
[----:B------:R-:W-:Y:S01]  /*4a940*/  IADD3 RZ, P0, PT, R120, R108, RZ ;  /* 0x0000006c78ff7210 */ /* 0x000fe20007f1e0ff */
[----:B------:R-:W-:Y:S01]  /*4a950*/  IMAD.MOV.U32 R154, RZ, RZ, R13 ;  /* 0x000000ffff9a7224 */ /* 0x000fe200078e000d */
[----:B------:R-:W-:Y:S01]  /*4a960*/  IADD3.X R13, P1, PT, RZ, R8, RZ, P1, !PT ;  /* 0x00000008ff0d7210 */ /* 0x000fe20000f3e4ff */
[----:B------:R-:W-:Y:S02]  /*4a970*/  IMAD.MOV.U32 R208, RZ, RZ, R7 ;  /* 0x000000ffffd07224 */ /* 0x000fe400078e0007 */
[----:B------:R-:W-:Y:S01]  /*4a980*/  IMAD.WIDE.U32.X R102, R89, R119, R102, P3 ;  /* 0x0000007759667225 */ /* 0x000fe200018e0466 */
[----:B------:R-:W-:-:S03]  /*4a990*/  IADD3 R15, P3, PT, R98, R109, RZ ;  /* 0x0000006d620f7210 */ /* 0x000fc60007f7e0ff */
[----:B------:R-:W-:Y:S01]  /*4a9a0*/  IMAD.WIDE.U32 R116, R126, -0x5555, R120 ;  /* 0xffffaaab7e747825 */ /* 0x000fe200078e0078 */
[----:B------:R-:W-:-:S03]  /*4a9b0*/  IADD3.X RZ, P0, PT, R121, R15, RZ, P0, !PT ;  /* 0x0000000f79ff7210 */ /* 0x000fc6000071e4ff */
[----:B------:R-:W-:Y:S01]  /*4a9c0*/  IMAD.WIDE.U32.X R208, R87, R119, R208, P5 ;  /* 0x0000007757d07225 */ /* 0x000fe200028e04d0 */
[----:B------:R-:W-:Y:S02]  /*4a9d0*/  IADD3.X R13, P5, PT, RZ, R13, RZ, P2, !PT ;  /* 0x0000000dff0d7210 */ /* 0x000fe400017be4ff */
[----:B------:R-:W-:Y:S01]  /*4a9e0*/  IADD3 RZ, P2, PT, RZ, R116, RZ ;  /* 0x00000074ffff7210 */ /* 0x000fe20007f5e0ff */
[----:B------:R-:W-:-:S04]  /*4a9f0*/  IMAD.WIDE.U32 R162, R101, -0x4eac0001, RZ ;  /* 0xb153ffff65a27825 */ /* 0x000fc800078e00ff */
[----:B------:R-:W-:-:S04]  /*4aa00*/  IMAD.WIDE.U32 R108, R101, -0x94f09dc, RZ ;  /* 0xf6b0f624656c7825 */ /* 0x000fc800078e00ff */
[----:B------:R-:W-:-:S04]  /*4aa10*/  IMAD.WIDE.U32 R122, R101, -0xc7aed41, RZ ;  /* 0xf38512bf657a7825 */ /* 0x000fc800078e00ff */
[----:B------:R-:W-:-:S04]  /*4aa20*/  IMAD.WIDE.U32 R110, R92, R169, RZ ;  /* 0x000000a95c6e7225 */ /* 0x000fc800078e00ff */
[----:B------:R-:W-:Y:S01]  /*4aa30*/  IMAD.IADD R7, R117, 0x1, R98 ;  /* 0x0000000175077824 */ /* 0x000fe200078e0262 */
[----:B------:R-:W-:Y:S01]  /*4aa40*/  IADD3.X R98, PT, PT, RZ, RZ, R9, P5, P1 ;  /* 0x000000ffff627210 */ /* 0x000fe20002fe2409 */
[----:B------:R-:W-:Y:S01]  /*4aa50*/  IMAD.X R155, RZ, RZ, RZ, P6 ;  /* 0x000000ffff9b7224 */ /* 0x000fe200030e06ff */
[----:B------:R-:W-:Y:S01]  /*4aa60*/  IADD3 R111, P6, PT, R12, R111, RZ ;  /* 0x0000006f0c6f7210 */ /* 0x000fe20007fde0ff */
[----:B------:R-:W-:Y:S01]  /*4aa70*/  IMAD.X R165, RZ, RZ, RZ, P4 ;  /* 0x000000ffffa57224 */ /* 0x000fe200020e06ff */
[----:B------:R-:W-:Y:S01]  /*4aa80*/  IADD3.X RZ, P2, PT, RZ, R7, RZ, P2, !PT ;  /* 0x00000007ffff7210 */ /* 0x000fe2000175e4ff */
[----:B------:R-:W-:-:S04]  /*4aa90*/  IMAD.WIDE.U32 R116, R126, -0x4eac0001, RZ ;  /* 0xb153ffff7e747825 */ /* 0x000fc800078e00ff */
[----:B------:R-:W-:-:S04]  /*4aaa0*/  IMAD.WIDE.U32 R162, P5, R126, 0x1eabfffe, R162 ;  /* 0x1eabfffe7ea27825 */ /* 0x000fc800078a00a2 */
[----:B------:R-:W-:-:S04]  /*4aab0*/  IMAD.WIDE.U32 R108, P1, R126, 0x6730d2a0, R108 ;  /* 0x6730d2a07e6c7825 */ /* 0x000fc8000782006c */
[----:B------:R-:W-:-:S04]  /*4aac0*/  IMAD.WIDE.U32 R122, P4, R126, 0x64774b84, R122 ;  /* 0x64774b847e7a7825 */ /* 0x000fc8000788007a */
[----:B------:R-:W-:-:S04]  /*4aad0*/  IMAD.WIDE.U32 R132, R101, 0x434bacd7, RZ ;  /* 0x434bacd765847825 */ /* 0x000fc800078e00ff */
[----:B------:R-:W-:Y:S01]  /*4aae0*/  IMAD.X R233, RZ, RZ, RZ, P1 ;  /* 0x000000ffffe97224 */ /* 0x000fe200008e06ff */
[----:B------:R-:W-:Y:S01]  /*4aaf0*/  IADD3 RZ, P1, PT, R104, R116, RZ ;  /* 0x0000007468ff7210 */ /* 0x000fe20007f3e0ff */
[----:B------:R-:W-:Y:S01]  /*4ab00*/  IMAD.X R157, RZ, RZ, RZ, P4 ;  /* 0x000000ffff9d7224 */ /* 0x000fe200020e06ff */
[----:B------:R-:W-:Y:S01]  /*4ab10*/  IADD3 R117, P4, PT, R162, R117, RZ ;  /* 0x00000075a2757210 */ /* 0x000fe20007f9e0ff */
[----:B------:R-:W-:-:S03]  /*4ab20*/  IMAD.WIDE.U32.X R154, R93, R119, R154, P6 ;  /* 0x000000775d9a7225 */ /* 0x000fc600030e049a */
[----:B------:R-:W-:Y:S01]  /*4ab30*/  IADD3.X RZ, P1, PT, R105, R117, RZ, P1, !PT ;  /* 0x0000007569ff7210 */ /* 0x000fe20000f3e4ff */
[----:B------:R-:W-:-:S04]  /*4ab40*/  IMAD.WIDE.U32 R118, R101, 0x397fe69a, RZ ;  /* 0x397fe69a65767825 */ /* 0x000fc800078e00ff */
[----:B------:R-:W-:Y:S02]  /*4ab50*/  IMAD.X R9, RZ, RZ, RZ, P5 ;  /* 0x000000ffff097224 */ /* 0x000fe400028e06ff */
[----:B------:R-:W-:-:S04]  /*4ab60*/  IMAD.WIDE.U32 R132, P5, R126, 0x4b1ba7b6, R132 ;  /* 0x4b1ba7b67e847825 */ /* 0x000fc800078a0084 */
[----:B------:R-:W-:Y:S02]  /*4ab70*/  IMAD.MOV.U32 R164, RZ, RZ, R99 ;  /* 0x000000ffffa47224 */ /* 0x000fe400078e0063 */
[----:B------:R-:W-:-:S04]  /*4ab80*/  IMAD.WIDE.U32 R160, R126, -0x94f09dc, RZ ;  /* 0xf6b0f6247ea07825 */ /* 0x000fc800078e00ff */
[----:B------:R-:W-:-:S04]  /*4ab90*/  IMAD.WIDE.U32 R116, R126, -0xc7aed41, RZ ;  /* 0xf38512bf7e747825 */ /* 0x000fc800078e00ff */
[----:B------:R-:W-:Y:S02]  /*4aba0*/  IMAD.MOV.U32 R8, RZ, RZ, R163 ;  /* 0x000000ffff087224 */ /* 0x000fe400078e00a3 */
[----:B------:R-:W-:Y:S02]  /*4abb0*/  IMAD.X R121, RZ, RZ, RZ, P5 ;  /* 0x000000ffff797224 */ /* 0x000fe400028e06ff */
[----:B------:R-:W-:Y:S01]  /*4abc0*/  IMAD.WIDE.U32.X R164, R101, -0x46010001, R164, P3 ;  /* 0xb9feffff65a47825 */ /* 0x000fe200018e04a4 */
[----:B------:R-:W-:-:S03]  /*4abd0*/  IADD3 R115, P3, PT, R108, R161, RZ ;  /* 0x000000a16c737210 */ /* 0x000fc60007f7e0ff */
[----:B------:R-:W-:-:S04]  /*4abe0*/  IMAD.WIDE.U32 R118, P5, R126, 0x1a0111ea, R118 ;  /* 0x1a0111ea7e767825 */ /* 0x000fc800078a0076 */
[----:B------:R-:W-:Y:S02]  /*4abf0*/  IMAD.MOV.U32 R232, RZ, RZ, R109 ;  /* 0x000000ffffe87224 */ /* 0x000fe400078e006d */
[----:B------:R-:W-:Y:S01]  /*4ac00*/  IMAD.WIDE.U32.X R8, R101, 0x1eabfffe, R8, P4 ;  /* 0x1eabfffe65087825 */ /* 0x000fe200020e0408 */
[----:B------:R-:W-:-:S03]  /*4ac10*/  IADD3 R117, P4, PT, R122, R117, RZ ;  /* 0x000000757a757210 */ /* 0x000fc60007f9e0ff */
[----:B------:R-:W-:Y:S01]  /*4ac20*/  IMAD.X R99, RZ, RZ, RZ, P5 ;  /* 0x000000ffff637224 */ /* 0x000fe200028e06ff */
[----:B------:R-:W-:Y:S01]  /*4ac30*/  IADD3 RZ, P5, PT, RZ, R136, RZ ;  /* 0x00000088ffff7210 */ /* 0x000fe20007fbe0ff */
[----:B------:R-:W-:Y:S01]  /*4ac40*/  IMAD.WIDE.U32 R148, R126, 0x434bacd7, RZ ;  /* 0x434bacd77e947825 */ /* 0x000fe200078e00ff */
[----:B------:R-:W-:Y:S02]  /*4ac50*/  IADD3.X R109, P1, PT, RZ, R8, RZ, P1, !PT ;  /* 0x00000008ff6d7210 */ /* 0x000fe40000f3e4ff */
[----:B------:R-:W-:Y:S01]  /*4ac60*/  IADD3.X RZ, P6, PT, RZ, R137, RZ, P5, !PT ;  /* 0x00000089ffff7210 */ /* 0x000fe20002fde4ff */
[----:B------:R-:W-:Y:S02]  /*4ac70*/  IMAD.MOV.U32 R156, RZ, RZ, R123 ;  /* 0x000000ffff9c7224 */ /* 0x000fe400078e007b */
[----:B------:R-:W-:Y:S01]  /*4ac80*/  IMAD.WIDE.U32.X R232, R101, 0x6730d2a0, R232, P3 ;  /* 0x6730d2a065e87825 */ /* 0x000fe200018e04e8 */
[----:B------:R-:W-:-:S03]  /*4ac90*/  IADD3 R136, P3, PT, R13, R136, RZ ;  /* 0x000000880d887210 */ /* 0x000fc60007f7e0ff */
[----:B------:R-:W-:Y:S01]  /*4aca0*/  IMAD.WIDE.U32 R146, R126, 0x397fe69a, RZ ;  /* 0x397fe69a7e927825 */ /* 0x000fe200078e00ff */
[----:B------:R-:W-:-:S03]  /*4acb0*/  IADD3.X R137, P5, PT, R137, R98, RZ, P3, !PT ;  /* 0x0000006289897210 */ /* 0x000fc60001fbe4ff */
[C---:B------:R-:W-:Y:S01]  /*4acc0*/  IMAD.WIDE.U32.X R156, R101.reuse, 0x64774b84, R156, P4 ;  /* 0x64774b84659c7825 */ /* 0x040fe200020e049c */
[----:B------:R-:W-:Y:S02]  /*4acd0*/  IADD3 R13, P4, PT, R132, R149, RZ ;  /* 0x00000095840d7210 */ /* 0x000fe40007f9e0ff */
[----:B------:R-:W-:Y:S01]  /*4ace0*/  IADD3 R7, P3, PT, R118, R147, RZ ;  /* 0x0000009376077210 */ /* 0x000fe20007f7e0ff */
[----:B------:R-:W-:Y:S02]  /*4acf0*/  IMAD.MOV.U32 R120, RZ, RZ, R133 ;  /* 0x000000ffff787224 */ /* 0x000fe400078e0085 */
[----:B------:R-:W-:Y:S02]  /*4ad00*/  IMAD.MOV.U32 R98, RZ, RZ, R119 ;  /* 0x000000ffff627224 */ /* 0x000fe400078e0077 */
[----:B------:R-:W-:Y:S01]  /*4ad10*/  IMAD.WIDE.U32.X R120, R101, 0x4b1ba7b6, R120, P4 ;  /* 0x4b1ba7b665787825 */ /* 0x000fe200020e0478 */
[----:B------:R-:W-:-:S03]  /*4ad20*/  IADD3.X R229, P4, PT, RZ, R166, RZ, P6, !PT ;  /* 0x000000a6ffe57210 */ /* 0x000fc6000379e4ff */
[----:B------:R-:W-:Y:S01]  /*4ad30*/  IMAD.WIDE.U32 R104, R126, -0x4eac0001, R104 ;  /* 0xb153ffff7e687825 */ /* 0x000fe200078e0068 */
[----:B------:R-:W-:-:S03]  /*4ad40*/  IADD3.X R229, P5, PT, RZ, R229, RZ, P5, !PT ;  /* 0x000000e5ffe57210 */ /* 0x000fc60002fbe4ff */
[----:B------:R-:W-:Y:S01]  /*4ad50*/  IMAD.WIDE.U32.X R98, R101, 0x1a0111ea, R98, P3 ;  /* 0x1a0111ea65627825 */ /* 0x000fe200018e0462 */
[----:B------:R-:W-:Y:S02]  /*4ad60*/  IADD3.X R15, P3, PT, RZ, R164, RZ, P0, !PT ;  /* 0x000000a4ff0f7210 */ /* 0x000fe4000077e4ff */
[----:B------:R-:W-:Y:S01]  /*4ad70*/  IADD3.X R167, PT, PT, RZ, RZ, R167, P5, P4 ;  /* 0x000000ffffa77210 */ /* 0x000fe20002fe84a7 */
[----:B------:R-:W-:Y:S01]  /*4ad80*/  IMAD.IADD R162, R105, 0x1, R162 ;  /* 0x0000000169a27824 */ /* 0x000fe200078e02a2 */
[----:B------:R-:W-:Y:S01]  /*4ad90*/  IADD3.X R105, P2, PT, RZ, R15, RZ, P2, !PT ;  /* 0x0000000fff697210 */ /* 0x000fe2000175e4ff */
[-C--:B------:R-:W-:Y:S01]  /*4ada0*/  IMAD.WIDE.U32 R188, R91, R217.reuse, RZ ;  /* 0x000000d95bbc7225 */ /* 0x080fe200078e00ff */
[----:B------:R-:W-:Y:S02]  /*4adb0*/  IADD3 RZ, P5, PT, RZ, R228, RZ ;  /* 0x000000e4ffff7210 */ /* 0x000fe40007fbe0ff */
[----:B------:R-:W-:Y:S01]  /*4adc0*/  IADD3 R104, P4, PT, R105, R104, RZ ;  /* 0x0000006869687210 */ /* 0x000fe20007f9e0ff */
[----:B------:R-:W-:Y:S01]  /*4add0*/  IMAD.WIDE.U32 R174, R95, R217, RZ ;  /* 0x000000d95fae7225 */ /* 0x000fe200078e00ff */
[----:B------:R-:W-:-:S02]  /*4ade0*/  IADD3.X R165, PT, PT, RZ, RZ, R165, P2, P3 ;  /* 0x000000ffffa57210 */ /* 0x000fc400017e64a5 */
[----:B------:R-:W-:Y:S01]  /*4adf0*/  IADD3 R228, P6, PT, R229, R228, RZ ;  /* 0x000000e4e5e47210 */ /* 0x000fe20007fde0ff */
[----:B------:R-:W-:Y:S01]  /*4ae00*/  IMAD.WIDE.U32 R178, R94, R217, RZ ;  /* 0x000000d95eb27225 */ /* 0x000fe200078e00ff */
[----:B------:R-:W-:Y:S02]  /*4ae10*/  IADD3.X RZ, P5, PT, RZ, R170, RZ, P5, !PT ;  /* 0x000000aaffff7210 */ /* 0x000fe40002fbe4ff */
[----:B------:R-:W-:Y:S01]  /*4ae20*/  IADD3.X R105, P4, PT, R162, R165, RZ, P4, !PT ;  /* 0x000000a5a2697210 */ /* 0x000fe2000279e4ff */
[----:B------:R-:W-:Y:S01]  /*4ae30*/  IMAD.WIDE.U32 R204, R87, R217, RZ ;  /* 0x000000d957cc7225 */ /* 0x000fe200078e00ff */
[----:B------:R-:W-:Y:S02]  /*4ae40*/  IADD3 RZ, P0, PT, R136, R160, RZ ;  /* 0x000000a088ff7210 */ /* 0x000fe40007f1e0ff */
[----:B------:R-:W-:Y:S01]  /*4ae50*/  IADD3.X R229, P6, PT, R170, R167, RZ, P6, !PT ;  /* 0x000000a7aae57210 */ /* 0x000fe200037de4ff */
[----:B------:R-:W-:Y:S01]  /*4ae60*/  IMAD.WIDE.U32 R170, R97, R217, RZ ;  /* 0x000000d961aa7225 */ /* 0x000fe200078e00ff */
[----:B------:R-:W-:-:S02]  /*4ae70*/  IADD3.X R101, P5, PT, RZ, R10, RZ, P5, !PT ;  /* 0x0000000aff657210 */ /* 0x000fc40002fbe4ff */
[----:B------:R-:W-:Y:S01]  /*4ae80*/  IADD3 RZ, P2, PT, R228, R116, RZ ;  /* 0x00000074e4ff7210 */ /* 0x000fe20007f5e0ff */
[----:B------:R-:W-:Y:S01]  /*4ae90*/  IMAD.WIDE.U32 R166, R89, R217, RZ ;  /* 0x000000d959a67225 */ /* 0x000fe200078e00ff */
[----:B------:R-:W-:Y:S02]  /*4aea0*/  IADD3.X R109, P4, PT, RZ, R109, RZ, P4, !PT ;  /* 0x0000006dff6d7210 */ /* 0x000fe4000279e4ff */
[----:B------:R-:W-:Y:S01]  /*4aeb0*/  IADD3.X RZ, P0, PT, R137, R115, RZ, P0, !PT ;  /* 0x0000007389ff7210 */ /* 0x000fe2000071e4ff */
[----:B------:R-:W-:Y:S01]  /*4aec0*/  IMAD.WIDE.U32 R136, R126, -0x94f09dc, R136 ;  /* 0xf6b0f6247e887825 */ /* 0x000fe200078e0088 */
[----:B------:R-:W-:Y:S02]  /*4aed0*/  IADD3.X R101, P6, PT, RZ, R101, RZ, P6, !PT ;  /* 0x00000065ff657210 */ /* 0x000fe400037de4ff */
[----:B------:R-:W-:Y:S01]  /*4aee0*/  IADD3.X RZ, P2, PT, R229, R117, RZ, P2, !PT ;  /* 0x00000075e5ff7210 */ /* 0x000fe2000175e4ff */
[----:B------:R-:W-:Y:S01]  /*4aef0*/  IMAD.WIDE.U32 R116, R90, R217, RZ ;  /* 0x000000d95a747225 */ /* 0x000fe200078e00ff */
[----:B------:R-:W-:-:S02]  /*4af00*/  IADD3.X R184, PT, PT, RZ, RZ, R9, P4, P1 ;  /* 0x000000ffffb87210 */ /* 0x000fc400027e2409 */
[----:B------:R-:W-:Y:S01]  /*4af10*/  IADD3.X R182, PT, PT, RZ, RZ, R11, P6, P5 ;  /* 0x000000ffffb67210 */ /* 0x000fe200037ea40b */
[----:B------:R-:W-:Y:S01]  /*4af20*/  IMAD.WIDE.U32 R188, P1, R90, R237, R188 ;  /* 0x000000ed5abc7225 */ /* 0x000fe200078200bc */
[----:B------:R-:W-:Y:S02]  /*4af30*/  IADD3 R136, P5, PT, R109, R136, RZ ;  /* 0x000000886d887210 */ /* 0x000fe40007fbe0ff */
[----:B------:R-:W-:Y:S01]  /*4af40*/  IADD3 RZ, P3, PT, R104, R114, RZ ;  /* 0x0000007268ff7210 */ /* 0x000fe20007f7e0ff */
[----:B------:R-:W-:Y:S02]  /*4af50*/  IMAD.IADD R15, R137, 0x1, R108 ;  /* 0x00000001890f7824 */ /* 0x000fe400078e026c */
[C---:B------:R-:W-:Y:S01]  /*4af60*/  IMAD.WIDE.U32 R108, R96.reuse, R217, RZ ;  /* 0x000000d9606c7225 */ /* 0x040fe200078e00ff */
[----:B------:R-:W-:Y:S02]  /*4af70*/  IADD3.X RZ, P3, PT, R105, R235, RZ, P3, !PT ;  /* 0x000000eb69ff7210 */ /* 0x000fe40001f7e4ff */
[----:B------:R-:W-:Y:S01]  /*4af80*/  IADD3.X R137, P5, PT, R15, R184, RZ, P5, !PT ;  /* 0x000000b80f897210 */ /* 0x000fe20002fbe4ff */
[----:B------:R-:W-:Y:S01]  /*4af90*/  IMAD.WIDE.U32 R170, P4, R96, R237, R170 ;  /* 0x000000ed60aa7225 */ /* 0x000fe200078800aa */
[----:B------:R-:W-:-:S03]  /*4afa0*/  IADD3.X R15, P2, PT, RZ, R156, RZ, P2, !PT ;  /* 0x0000009cff0f7210 */ /* 0x000fc6000175e4ff */
[----:B------:R-:W-:Y:S01]  /*4afb0*/  IMAD.X R115, RZ, RZ, RZ, P1 ;  /* 0x000000ffff737224 */ /* 0x000fe200008e06ff */
[----:B------:R-:W-:Y:S01]  /*4afc0*/  IADD3 R227, P1, PT, R188, R117, RZ ;  /* 0x00000075bce37210 */ /* 0x000fe20007f3e0ff */
[----:B------:R-:W-:-:S04]  /*4afd0*/  IMAD.WIDE.U32 R10, R93, R217, RZ ;  /* 0x000000d95d0a7225 */ /* 0x000fc800078e00ff */
[----:B------:R-:W-:Y:S02]  /*4afe0*/  IMAD.MOV.U32 R114, RZ, RZ, R189 ;  /* 0x000000ffff727224 */ /* 0x000fe400078e00bd */
[----:B------:R-:W-:-:S04]  /*4aff0*/  IMAD.WIDE.U32 R174, P6, R94, R237, R174 ;  /* 0x000000ed5eae7225 */ /* 0x000fc800078c00ae */
[----:B------:R-:W-:Y:S01]  /*4b000*/  IMAD.X R165, RZ, RZ, RZ, P4 ;  /* 0x000000ffffa57224 */ /* 0x000fe200020e06ff */
[----:B------:R-:W-:Y:S01]  /*4b010*/  IADD3 R225, P4, PT, R170, R109, RZ ;  /* 0x0000006daae17210 */ /* 0x000fe20007f9e0ff */
[----:B------:R-:W-:-:S04]  /*4b020*/  IMAD.WIDE.U32.X R114, R91, R237, R114, P1 ;  /* 0x000000ed5b727225 */ /* 0x000fc800008e0472 */
[----:B------:R-:W-:Y:S02]  /*4b030*/  IMAD.MOV.U32 R164, RZ, RZ, R171 ;  /* 0x000000ffffa47224 */ /* 0x000fe400078e00ab */
[----:B------:R-:W-:-:S04]  /*4b040*/  IMAD.WIDE.U32 R8, R92, R217, RZ ;  /* 0x000000d95c087225 */ /* 0x000fc800078e00ff */
[----:B------:R-:W-:-:S04]  /*4b050*/  IMAD.WIDE.U32 R10, P1, R92, R237, R10 ;  /* 0x000000ed5c0a7225 */ /* 0x000fc8000782000a */
[----:B------:R-:W-:Y:S01]  /*4b060*/  IMAD.X R163, RZ, RZ, RZ, P6 ;  /* 0x000000ffffa37224 */ /* 0x000fe200030e06ff */
[----:B------:R-:W-:Y:S01]  /*4b070*/  IADD3 R223, P6, PT, R174, R179, RZ ;  /* 0x000000b3aedf7210 */ /* 0x000fe20007fde0ff */
[----:B------:R-:W-:Y:S02]  /*4b080*/  IMAD.MOV.U32 R162, RZ, RZ, R175 ;  /* 0x000000ffffa27224 */ /* 0x000fe400078e00af */
[----:B------:R-:W-:-:S04]  /*4b090*/  IMAD.WIDE.U32.X R164, R97, R237, R164, P4 ;  /* 0x000000ed61a47225 */ /* 0x000fc800020e04a4 */
[----:B------:R-:W-:-:S04]  /*4b0a0*/  IMAD.WIDE.U32 R172, R88, R217, RZ ;  /* 0x000000d958ac7225 */ /* 0x000fc800078e00ff */
[----:B------:R-:W-:-:S04]  /*4b0b0*/  IMAD.WIDE.U32 R166, P4, R88, R237, R166 ;  /* 0x000000ed58a67225 */ /* 0x000fc800078800a6 */
[----:B------:R-:W-:Y:S01]  /*4b0c0*/  IMAD.X R161, RZ, RZ, RZ, P1 ;  /* 0x000000ffffa17224 */ /* 0x000fe200008e06ff */
[----:B------:R-:W-:Y:S01]  /*4b0d0*/  IADD3 R221, P1, PT, R10, R9, RZ ;  /* 0x000000090add7210 */ /* 0x000fe20007f3e0ff */
[----:B------:R-:W-:Y:S01]  /*4b0e0*/  IMAD.WIDE.U32.X R162, R95, R237, R162, P6 ;  /* 0x000000ed5fa27225 */ /* 0x000fe200030e04a2 */
[----:B------:R-:W-:-:S03]  /*4b0f0*/  IADD3.X R9, P0, PT, RZ, R232, RZ, P0, !PT ;  /* 0x000000e8ff097210 */ /* 0x000fc6000071e4ff */
[----:B------:R-:W-:Y:S01]  /*4b100*/  IMAD.MOV.U32 R160, RZ, RZ, R11 ;  /* 0x000000ffffa07224 */ /* 0x000fe200078e000b */
[----:B------:R-:W-:Y:S01]  /*4b110*/  IADD3.X R9, P5, PT, RZ, R9, RZ, P5, !PT ;  /* 0x00000009ff097210 */ /* 0x000fe20002fbe4ff */
[----:B------:R-:W-:-:S03]  /*4b120*/  IMAD.WIDE.U32 R202, R86, R217, RZ ;  /* 0x000000d956ca7225 */ /* 0x000fc600078e00ff */
[----:B------:R-:W-:Y:S01]  /*4b130*/  IADD3.X R232, PT, PT, RZ, RZ, R233, P5, P0 ;  /* 0x000000ffffe87210 */ /* 0x000fe20002fe04e9 */
[----:B------:R-:W-:Y:S01]  /*4b140*/  IMAD.WIDE.U32 R204, P6, R86, R237, R204 ;  /* 0x000000ed56cc7225 */ /* 0x000fe200078c00cc */
[----:B------:R-:W-:-:S03]  /*4b150*/  IADD3 RZ, P5, PT, R136, R134, RZ ;  /* 0x0000008688ff7210 */ /* 0x000fc60007fbe0ff */
[----:B------:R-:W-:Y:S01]  /*4b160*/  IMAD.X R207, RZ, RZ, RZ, P4 ;  /* 0x000000ffffcf7224 */ /* 0x000fe200020e06ff */
[----:B------:R-:W-:Y:S01]  /*4b170*/  IADD3 R179, P4, PT, R166, R173, RZ ;  /* 0x000000ada6b37210 */ /* 0x000fe20007f9e0ff */
[----:B------:R-:W-:Y:S01]  /*4b180*/  IMAD.WIDE.U32.X R160, R93, R237, R160, P1 ;  /* 0x000000ed5da07225 */ /* 0x000fe200008e04a0 */
[----:B------:R-:W-:Y:S02]  /*4b190*/  IADD3 RZ, P1, PT, RZ, R152, RZ ;  /* 0x00000098ffff7210 */ /* 0x000fe40007f3e0ff */
[----:B------:R-:W-:Y:S01]  /*4b1a0*/  IADD3.X RZ, P5, PT, R137, R135, RZ, P5, !PT ;  /* 0x0000008789ff7210 */ /* 0x000fe20002fbe4ff */
[----:B------:R-:W-:Y:S01]  /*4b1b0*/  IMAD.MOV.U32 R206, RZ, RZ, R167 ;  /* 0x000000ffffce7224 */ /* 0x000fe200078e00a7 */
[----:B------:R-:W-:Y:S01]  /*4b1c0*/  IADD3.X RZ, P1, PT, RZ, R153, RZ, P1, !PT ;  /* 0x00000099ffff7210 */ /* 0x000fe20000f3e4ff */
[----:B------:R-:W-:Y:S01]  /*4b1d0*/  IMAD.X R201, RZ, RZ, RZ, P6 ;  /* 0x000000ffffc97224 */ /* 0x000fe200030e06ff */
[----:B------:R-:W-:Y:S01]  /*4b1e0*/  IADD3 R184, P6, PT, R204, R203, RZ ;  /* 0x000000cbccb87210 */ /* 0x000fe20007fde0ff */
[----:B------:R-:W-:-:S04]  /*4b1f0*/  IMAD.WIDE.U32 R228, R126, -0xc7aed41, R228 ;  /* 0xf38512bf7ee47825 */ /* 0x000fc800078e00e4 */
[----:B------:R-:W-:Y:S02]  /*4b200*/  IMAD.MOV.U32 R200, RZ, RZ, R205 ;  /* 0x000000ffffc87224 */ /* 0x000fe400078e00cd */
[----:B------:R-:W-:Y:S01]  /*4b210*/  IMAD.WIDE.U32.X R206, R89, R237, R206, P4 ;  /* 0x000000ed59ce7225 */ /* 0x000fe200020e04ce */
[----:B------:R-:W-:-:S03]  /*4b220*/  IADD3 R152, P4, PT, R101, R152, RZ ;  /* 0x0000009865987210 */ /* 0x000fc60007f9e0ff */
[----:B------:R-:W-:Y:S01]  /*4b230*/  IMAD.WIDE.U32.X R200, R87, R237, R200, P6 ;  /* 0x000000ed57c87225 */ /* 0x000fe200030e04c8 */
[----:B------:R-:W-:Y:S02]  /*4b240*/  IADD3.X R153, P4, PT, R153, R182, RZ, P4, !PT ;  /* 0x000000b699997210 */ /* 0x000fe4000279e4ff */
[----:B------:R-:W-:Y:S01]  /*4b250*/  IADD3 RZ, P0, PT, R152, R148, RZ ;  /* 0x0000009498ff7210 */ /* 0x000fe20007f1e0ff */
[----:B------:R-:W-:Y:S01]  /*4b260*/  IMAD.IADD R123, R229, 0x1, R122 ;  /* 0x00000001e57b7824 */ /* 0x000fe200078e027a */
[----:B------:R-:W-:Y:S01]  /*4b270*/  IADD3 R122, P6, PT, R9, R228, RZ ;  /* 0x000000e4097a7210 */ /* 0x000fe20007fde0ff */
[----:B------:R-:W-:Y:S01]  /*4b280*/  IMAD.WIDE.U32 R104, R90, R169, R104 ;  /* 0x000000a95a687225 */ /* 0x000fe200078e0068 */
[----:B------:R-:W-:Y:S02]  /*4b290*/  IADD3.X R9, P1, PT, RZ, R180, RZ, P1, !PT ;  /* 0x000000b4ff097210 */ /* 0x000fe40000f3e4ff */
[----:B------:R-:W-:Y:S01]  /*4b2a0*/  IADD3.X R123, P6, PT, R123, R232, RZ, P6, !PT ;  /* 0x000000e87b7b7210 */ /* 0x000fe200037de4ff */
[----:B------:R-:W-:Y:S01]  /*4b2b0*/  IMAD.IADD R105, R105, 0x1, R144 ;  /* 0x0000000169697824 */ /* 0x000fe200078e0290 */
[----:B------:R-:W-:Y:S01]  /*4b2c0*/  IADD3.X R9, P4, PT, RZ, R9, RZ, P4, !PT ;  /* 0x00000009ff097210 */ /* 0x000fe2000279e4ff */
[----:B------:R-:W-:Y:S01]  /*4b2d0*/  IMAD.WIDE.U32 R136, R96, R169, R136 ;  /* 0x000000a960887225 */ /* 0x000fe200078e0088 */
[----:B------:R-:W-:-:S02]  /*4b2e0*/  IADD3.X R15, P6, PT, RZ, R15, RZ, P6, !PT ;  /* 0x0000000fff0f7210 */ /* 0x000fc400037de4ff */
[----:B------:R-:W-:Y:S01]  /*4b2f0*/  IADD3.X R180, PT, PT, RZ, RZ, R181, P4, P1 ;  /* 0x000000ffffb47210 */ /* 0x000fe200027e24b5 */
[----:B------:R-:W-:Y:S01]  /*4b300*/  IMAD.IADD R138, R137, 0x1, R138 ;  /* 0x00000001898a7824 */ /* 0x000fe200078e028a */
[----:B------:R-:W-:Y:S01]  /*4b310*/  IADD3 RZ, P4, PT, RZ, R104, RZ ;  /* 0x00000068ffff7210 */ /* 0x000fe20007f9e0ff */
[----:B------:R-:W-:Y:S01]  /*4b320*/  IMAD.WIDE.U32 R148, R97, R211, RZ ;  /* 0x000000d361947225 */ /* 0x000fe200078e00ff */
[----:B------:R-:W-:Y:S02]  /*4b330*/  IADD3.X R181, P3, PT, RZ, R140, RZ, P3, !PT ;  /* 0x0000008cffb57210 */ /* 0x000fe40001f7e4ff */
[----:B------:R-:W-:Y:S02]  /*4b340*/  IADD3.X RZ, P4, PT, RZ, R105, RZ, P4, !PT ;  /* 0x00000069ffff7210 */ /* 0x000fe4000279e4ff */
[----:B------:R-:W-:Y:S02]  /*4b350*/  IADD3 RZ, P1, PT, RZ, R176, RZ ;  /* 0x000000b0ffff7210 */ /* 0x000fe40007f3e0ff */
[----:B------:R-:W-:-:S02]  /*4b360*/  IADD3.X R157, PT, PT, RZ, RZ, R157, P6, P2 ;  /* 0x000000ffff9d7210 */ /* 0x000fc400037e449d */
[----:B------:R-:W-:Y:S02]  /*4b370*/  IADD3 R134, P2, PT, R9, R176, RZ ;  /* 0x000000b009867210 */ /* 0x000fe40007f5e0ff */
[----:B------:R-:W-:Y:S02]  /*4b380*/  IADD3.X R181, P4, PT, RZ, R181, RZ, P4, !PT ;  /* 0x000000b5ffb57210 */ /* 0x000fe4000279e4ff */
[----:B------:R-:W-:Y:S02]  /*4b390*/  IADD3.X RZ, P1, PT, RZ, R177, RZ, P1, !PT ;  /* 0x000000b1ffff7210 */ /* 0x000fe40000f3e4ff */
[----:B------:R-:W-:Y:S02]  /*4b3a0*/  IADD3 RZ, P6, PT, R134, R146, RZ ;  /* 0x0000009286ff7210 */ /* 0x000fe40007fde0ff */
[----:B------:R-:W-:Y:S01]  /*4b3b0*/  IADD3.X R135, P2, PT, R177, R180, RZ, P2, !PT ;  /* 0x000000b4b1877210 */ /* 0x000fe2000175e4ff */
[----:B------:R-:W-:Y:S01]  /*4b3c0*/  IMAD.WIDE.U32 R176, R104, -0x30003, RZ ;  /* 0xfffcfffd68b07825 */ /* 0x000fe200078e00ff */
[----:B------:R-:W-:-:S02]  /*4b3d0*/  IADD3.X R141, PT, PT, RZ, RZ, R141, P4, P3 ;  /* 0x000000ffff8d7210 */ /* 0x000fc400027e648d */
[----:B------:R-:W-:Y:S02]  /*4b3e0*/  IADD3.X R11, P1, PT, RZ, R128, RZ, P1, !PT ;  /* 0x00000080ff0b7210 */ /* 0x000fe40000f3e4ff */
[----:B------:R-:W-:Y:S02]  /*4b3f0*/  IADD3 R180, P4, PT, R181, R136, RZ ;  /* 0x00000088b5b47210 */ /* 0x000fe40007f9e0ff */
[----:B------:R-:W-:Y:S01]  /*4b400*/  IADD3.X RZ, P0, PT, R153, R13, RZ, P0, !PT ;  /* 0x0000000d99ff7210 */ /* 0x000fe2000071e4ff */
[----:B------:R-:W-:Y:S01]  /*4b410*/  IMAD R13, R105, -0x30003, RZ ;  /* 0xfffcfffd690d7824 */ /* 0x000fe200078e02ff */
[----:B------:R-:W-:Y:S01]  /*4b420*/  IADD3 RZ, P3, PT, R122, R130, RZ ;  /* 0x000000827aff7210 */ /* 0x000fe20007f7e0ff */
[----:B------:R-:W-:Y:S01]  /*4b430*/  IMAD.WIDE.U32 R152, R126, 0x434bacd7, R152 ;  /* 0x434bacd77e987825 */ /* 0x000fe200078e0098 */
[----:B------:R-:W-:Y:S02]  /*4b440*/  IADD3.X RZ, P6, PT, R135, R7, RZ, P6, !PT ;  /* 0x0000000787ff7210 */ /* 0x000fe400037de4ff */
[----:B------:R-:W-:Y:S01]  /*4b450*/  IADD3.X R11, P2, PT, RZ, R11, RZ, P2, !PT ;  /* 0x0000000bff0b7210 */ /* 0x000fe2000175e4ff */
[----:B------:R-:W-:Y:S01]  /*4b460*/  IMAD R13, R104, -0x760c0004, R13 ;  /* 0x89f3fffc680d7824 */ /* 0x000fe200078e020d */
[----:B------:R-:W-:Y:S01]  /*4b470*/  IADD3.X R181, P4, PT, R138, R141, RZ, P4, !PT ;  /* 0x0000008d8ab57210 */ /* 0x000fe2000279e4ff */
[----:B------:R-:W-:Y:S01]  /*4b480*/  IMAD.IADD R132, R153, 0x1, R132 ;  /* 0x0000000199847824 */ /* 0x000fe200078e0284 */
[----:B------:R-:W-:Y:S01]  /*4b490*/  IADD3.X R7, P5, PT, RZ, R106, RZ, P5, !PT ;  /* 0x0000006aff077210 */ /* 0x000fe20002fbe4ff */
[----:B------:R-:W-:Y:S01]  /*4b4a0*/  IMAD.WIDE.U32 R126, R126, 0x397fe69a, R134 ;  /* 0x397fe69a7e7e7825 */ /* 0x000fe200078e0086 */
[----:B------:R-:W-:-:S02]  /*4b4b0*/  IADD3.X RZ, P3, PT, R123, R131, RZ, P3, !PT ;  /* 0x000000837bff7210 */ /* 0x000fc40001f7e4ff */
[----:B------:R-:W-:Y:S01]  /*4b4c0*/  IADD3.X R9, PT, PT, RZ, RZ, R129, P2, P1 ;  /* 0x000000ffff097210 */ /* 0x000fe200017e2481 */
[----:B------:R-:W-:Y:S01]  /*4b4d0*/  IMAD.WIDE.U32 R122, R94, R169, R122 ;  /* 0x000000a95e7a7225 */ /* 0x000fe200078e007a */
[----:B------:R-:W-:Y:S02]  /*4b4e0*/  IADD3.X R7, P4, PT, RZ, R7, RZ, P4, !PT ;  /* 0x00000007ff077210 */ /* 0x000fe4000279e4ff */
[----:B------:R-:W-:Y:S01]  /*4b4f0*/  IADD3 R130, P1, PT, R15, R152, RZ ;  /* 0x000000980f827210 */ /* 0x000fe20007f3e0ff */
[----:B------:R-:W-:Y:S01]  /*4b500*/  IMAD.IADD R15, R177, 0x1, R13 ;  /* 0x00000001b10f7824 */ /* 0x000fe200078e020d */
[----:B------:R-:W-:Y:S01]  /*4b510*/  IADD3 R106, P2, PT, R7, R122, RZ ;  /* 0x0000007a076a7210 */ /* 0x000fe20007f5e0ff */
[----:B------:R-:W-:Y:S01]  /*4b520*/  IMAD.IADD R124, R123, 0x1, R124 ;  /* 0x000000017b7c7824 */ /* 0x000fe200078e027c */
[----:B------:R-:W-:Y:S01]  /*4b530*/  IADD3.X R107, PT, PT, RZ, RZ, R107, P4, P5 ;  /* 0x000000ffff6b7210 */ /* 0x000fe200027ea46b */
[----:B------:R-:W-:Y:S01]  /*4b540*/  IMAD.WIDE.U32 R122, R15, -0x5555, RZ ;  /* 0xffffaaab0f7a7825 */ /* 0x000fe200078e00ff */
[----:B------:R-:W-:-:S02]  /*4b550*/  IADD3.X R131, P1, PT, R132, R157, RZ, P1, !PT ;  /* 0x0000009d84837210 */ /* 0x000fc40000f3e4ff */
[----:B------:R-:W-:Y:S01]  /*4b560*/  IADD3.X R7, P4, PT, RZ, R120, RZ, P0, !PT ;  /* 0x00000078ff077210 */ /* 0x000fe2000079e4ff */
[----:B------:R-:W-:Y:S01]  /*4b570*/  IMAD.IADD R101, R127, 0x1, R118 ;  /* 0x000000017f657824 */ /* 0x000fe200078e0276 */
[----:B------:R-:W-:Y:S01]  /*4b580*/  IADD3.X R107, P2, PT, R124, R107, RZ, P2, !PT ;  /* 0x0000006b7c6b7210 */ /* 0x000fe2000175e4ff */
[C---:B------:R-:W-:Y:S01]  /*4b590*/  IMAD.WIDE.U32 R118, R176.reuse, -0x5555, RZ ;  /* 0xffffaaabb0767825 */ /* 0x040fe200078e00ff */
[----:B------:R-:W-:Y:S02]  /*4b5a0*/  IADD3.X R13, P3, PT, RZ, R112, RZ, P3, !PT ;  /* 0x00000070ff0d7210 */ /* 0x000fe40001f7e4ff */
[----:B------:R-:W-:Y:S01]  /*4b5b0*/  IADD3.X R127, P1, PT, RZ, R7, RZ, P1, !PT ;  /* 0x00000007ff7f7210 */ /* 0x000fe20000f3e4ff */
[----:B------:R-:W-:Y:S01]  /*4b5c0*/  IMAD.WIDE.U32 R122, P5, R176, -0x46010001, R122 ;  /* 0xb9feffffb07a7825 */ /* 0x000fe200078a007a */
[----:B------:R-:W-:Y:S02]  /*4b5d0*/  IADD3 RZ, P0, PT, R130, R110, RZ ;  /* 0x0000006e82ff7210 */ /* 0x000fe40007f1e0ff */
[----:B------:R-:W-:Y:S01]  /*4b5e0*/  IADD3.X R13, P2, PT, RZ, R13, RZ, P2, !PT ;  /* 0x0000000dff0d7210 */ /* 0x000fe2000175e4ff */
[----:B------:R-:W-:Y:S01]  /*4b5f0*/  IMAD.MOV.U32 R112, RZ, RZ, R123 ;  /* 0x000000ffff707224 */ /* 0x000fe200078e007b */
[----:B------:R-:W-:Y:S01]  /*4b600*/  IADD3.X R110, PT, PT, RZ, RZ, R121, P1, P4 ;  /* 0x000000ffff6e7210 */ /* 0x000fe20000fe8479 */
[----:B------:R-:W-:Y:S01]  /*4b610*/  IMAD.WIDE.U32 R120, R176, -0x5555, R104 ;  /* 0xffffaaabb0787825 */ /* 0x000fe200078e0068 */
[----:B------:R-:W-:-:S02]  /*4b620*/  IADD3 R126, P4, PT, R127, R126, RZ ;  /* 0x0000007e7f7e7210 */ /* 0x000fc40007f9e0ff */
[----:B------:R-:W-:Y:S01]  /*4b630*/  IADD3.X R7, PT, PT, RZ, RZ, R113, P2, P3 ;  /* 0x000000ffff077210 */ /* 0x000fe200017e6471 */
[----:B------:R-:W-:Y:S01]  /*4b640*/  IMAD.X R113, RZ, RZ, RZ, P5 ;  /* 0x000000ffff717224 */ /* 0x000fe200028e06ff */
[----:B------:R-:W-:Y:S01]  /*4b650*/  IADD3 R119, P2, PT, R122, R119, RZ ;  /* 0x000000777a777210 */ /* 0x000fe20007f5e0ff */
[-C--:B------:R-:W-:Y:S01]  /*4b660*/  IMAD.WIDE.U32 R152, R91, R211.reuse, RZ ;  /* 0x000000d35b987225 */ /* 0x080fe200078e00ff */
[----:B------:R-:W-:Y:S02]  /*4b670*/  IADD3.X R127, P4, PT, R101, R110, RZ, P4, !PT ;  /* 0x0000006e657f7210 */ /* 0x000fe4000279e4ff */
[----:B------:R-:W-:Y:S01]  /*4b680*/  IADD3.X R186, P6, PT, RZ, R98, RZ, P6, !PT ;  /* 0x00000062ffba7210 */ /* 0x000fe200037de4ff */
[----:B------:R-:W-:Y:S01]  /*4b690*/  IMAD.WIDE.U32.X R112, R15, -0x46010001, R112, P2 ;  /* 0xb9feffff0f707825 */ /* 0x000fe200010e0470 */
[----:B------:R-:W-:Y:S02]  /*4b6a0*/  IADD3 RZ, P1, PT, R104, R118, RZ ;  /* 0x0000007668ff7210 */ /* 0x000fe40007f3e0ff */
[----:B------:R-:W-:Y:S01]  /*4b6b0*/  IADD3 RZ, P3, PT, RZ, R120, RZ ;  /* 0x00000078ffff7210 */ /* 0x000fe20007f7e0ff */
[----:B------:R-:W-:Y:S01]  /*4b6c0*/  IMAD.IADD R120, R121, 0x1, R122 ;  /* 0x0000000179787824 */ /* 0x000fe200078e027a */
[----:B------:R-:W-:Y:S01]  /*4b6d0*/  IADD3.X R186, P5, PT, RZ, R186, RZ, P4, !PT ;  /* 0x000000baffba7210 */ /* 0x000fe200027be4ff */
[----:B------:R-:W-:Y:S01]  /*4b6e0*/  IMAD.WIDE.U32 R156, R90, R211, RZ ;  /* 0x000000d35a9c7225 */ /* 0x000fe200078e00ff */
[----:B------:R-:W-:-:S02]  /*4b6f0*/  IADD3.X RZ, P1, PT, R105, R119, RZ, P1, !PT ;  /* 0x0000007769ff7210 */ /* 0x000fc40000f3e4ff */
[----:B------:R-:W-:Y:S01]  /*4b700*/  IADD3.X R182, PT, PT, RZ, RZ, R99, P5, P6 ;  /* 0x000000ffffb67210 */ /* 0x000fe20002fec463 */
[----:B------:R-:W-:Y:S01]  /*4b710*/  IMAD.WIDE.U32 R104, R92, R169, R130 ;  /* 0x000000a95c687225 */ /* 0x000fe200078e0082 */
[----:B------:R-:W-:Y:S02]  /*4b720*/  IADD3.X RZ, P4, PT, RZ, R120, RZ, P3, !PT ;  /* 0x00000078ffff7210 */ /* 0x000fe40001f9e4ff */
[----:B------:R-:W-:Y:S01]  /*4b730*/  IADD3.X R99, P1, PT, RZ, R112, RZ, P1, !PT ;  /* 0x00000070ff637210 */ /* 0x000fe20000f3e4ff */
[----:B------:R-:W-:Y:S01]  /*4b740*/  IMAD.WIDE.U32 R132, R95, R211, RZ ;  /* 0x000000d35f847225 */ /* 0x000fe200078e00ff */
[----:B------:R-:W-:Y:S02]  /*4b750*/  IADD3.X RZ, P2, PT, R131, R111, RZ, P0, !PT ;  /* 0x0000006f83ff7210 */ /* 0x000fe4000075e4ff */
[----:B------:R-:W-:Y:S01]  /*4b760*/  IADD3.X R99, P5, PT, RZ, R99, RZ, P4, !PT ;  /* 0x00000063ff637210 */ /* 0x000fe200027be4ff */
[----:B------:R-:W-:-:S03]  /*4b770*/  IMAD.WIDE.U32 R152, P0, R90, R187, R152 ;  /* 0x000000bb5a987225 */ /* 0x000fc60007800098 */
[----:B------:R-:W-:Y:S01]  /*4b780*/  IADD3.X R109, PT, PT, RZ, RZ, R113, P5, P1 ;  /* 0x000000ffff6d7210 */ /* 0x000fe20002fe2471 */
[----:B------:R-:W-:Y:S01]  /*4b790*/  IMAD.X R111, RZ, RZ, RZ, P0 ;  /* 0x000000ffff6f7224 */ /* 0x000fe200000e06ff */
[----:B------:R-:W-:Y:S01]  /*4b7a0*/  IADD3 R157, P1, PT, R152, R157, RZ ;  /* 0x0000009d989d7210 */ /* 0x000fe20007f3e0ff */
[----:B------:R-:W-:Y:S01]  /*4b7b0*/  IMAD.WIDE.U32 R124, R96, R211, RZ ;  /* 0x000000d3607c7225 */ /* 0x000fe200078e00ff */
[----:B------:R-:W-:-:S03]  /*4b7c0*/  IADD3 R98, P5, PT, R13, R104, RZ ;  /* 0x000000680d627210 */ /* 0x000fc60007fbe0ff */
[----:B------:R-:W-:-:S04]  /*4b7d0*/  IMAD.WIDE.U32 R148, P0, R96, R187, R148 ;  /* 0x000000bb60947225 */ /* 0x000fc80007800094 */
[----:B------:R-:W-:Y:S02]  /*4b7e0*/  IMAD.MOV.U32 R110, RZ, RZ, R153 ;  /* 0x000000ffff6e7224 */ /* 0x000fe400078e0099 */
[----:B------:R-:W-:Y:S01]  /*4b7f0*/  IMAD.X R145, RZ, RZ, RZ, P0 ;  /* 0x000000ffff917224 */ /* 0x000fe200000e06ff */
[----:B------:R-:W-:Y:S01]  /*4b800*/  IADD3 R153, P0, PT, R148, R125, RZ ;  /* 0x0000007d94997210 */ /* 0x000fe20007f1e0ff */
[----:B------:R-:W-:Y:S02]  /*4b810*/  IMAD.IADD R192, R105, 0x1, R12 ;  /* 0x0000000169c07824 */ /* 0x000fe400078e020c */
[----:B------:R-:W-:-:S04]  /*4b820*/  IMAD.WIDE.U32.X R110, R91, R187, R110, P1 ;  /* 0x000000bb5b6e7225 */ /* 0x000fc800008e046e */
[----:B------:R-:W-:-:S04]  /*4b830*/  IMAD.WIDE.U32 R140, R93, R211, RZ ;  /* 0x000000d35d8c7225 */ /* 0x000fc800078e00ff */
[----:B------:R-:W-:-:S04]  /*4b840*/  IMAD.WIDE.U32 R12, R94, R211, RZ ;  /* 0x000000d35e0c7225 */ /* 0x000fc800078e00ff */
[----:B------:R-:W-:-:S04]  /*4b850*/  IMAD.WIDE.U32 R132, P1, R94, R187, R132 ;  /* 0x000000bb5e847225 */ /* 0x000fc80007820084 */
[----:B------:R-:W-:Y:S02]  /*4b860*/  IMAD.MOV.U32 R144, RZ, RZ, R149 ;  /* 0x000000ffff907224 */ /* 0x000fe400078e0095 */
[----:B------:R-:W-:-:S04]  /*4b870*/  IMAD.WIDE.U32 R128, R15, -0x4eac0001, RZ ;  /* 0xb153ffff0f807825 */ /* 0x000fc800078e00ff */
[----:B------:R-:W-:Y:S02]  /*4b880*/  IMAD.X R137, RZ, RZ, RZ, P1 ;  /* 0x000000ffff897224 */ /* 0x000fe400008e06ff */
[----:B------:R-:W-:Y:S01]  /*4b890*/  IMAD.WIDE.U32.X R144, R97, R187, R144, P0 ;  /* 0x000000bb61907225 */ /* 0x000fe200000e0490 */
[----:B------:R-:W-:-:S03]  /*4b8a0*/  IADD3 R149, P0, PT, R132, R13, RZ ;  /* 0x0000000d84957210 */ /* 0x000fc60007f1e0ff */
[----:B------:R-:W-:-:S04]  /*4b8b0*/  IMAD.WIDE.U32 R138, R89, R211, RZ ;  /* 0x000000d3598a7225 */ /* 0x000fc800078e00ff */
[----:B------:R-:W-:-:S04]  /*4b8c0*/  IMAD.WIDE.U32 R104, R92, R211, RZ ;  /* 0x000000d35c687225 */ /* 0x000fc800078e00ff */
[----:B------:R-:W-:-:S04]  /*4b8d0*/  IMAD.WIDE.U32 R140, P1, R92, R187, R140 ;  /* 0x000000bb5c8c7225 */ /* 0x000fc8000782008c */
[----:B------:R-:W-:Y:S02]  /*4b8e0*/  IMAD.MOV.U32 R136, RZ, RZ, R133 ;  /* 0x000000ffff887224 */ /* 0x000fe400078e0085 */
[----:B------:R-:W-:-:S04]  /*4b8f0*/  IMAD.WIDE.U32 R118, R176, -0x4eac0001, RZ ;  /* 0xb153ffffb0767825 */ /* 0x000fc800078e00ff */
[----:B------:R-:W-:Y:S01]  /*4b900*/  IMAD.WIDE.U32 R128, P6, R176, 0x1eabfffe, R128 ;  /* 0x1eabfffeb0807825 */ /* 0x000fe200078c0080 */
[----:B------:R-:W-:-:S03]  /*4b910*/  IADD3 RZ, P3, PT, R180, R118, RZ ;  /* 0x00000076b4ff7210 */ /* 0x000fc60007f7e0ff */
[----:B------:R-:W-:Y:S01]  /*4b920*/  IMAD.X R147, RZ, RZ, RZ, P1 ;  /* 0x000000ffff937224 */ /* 0x000fe200008e06ff */
[----:B------:R-:W-:Y:S01]  /*4b930*/  IADD3 R125, P1, PT, R140, R105, RZ ;  /* 0x000000698c7d7210 */ /* 0x000fe20007f3e0ff */
[----:B------:R-:W-:Y:S01]  /*4b940*/  IMAD.WIDE.U32.X R136, R95, R187, R136, P0 ;  /* 0x000000bb5f887225 */ /* 0x000fe200000e0488 */
[----:B------:R-:W-:-:S03]  /*4b950*/  IADD3 R117, P4, PT, R128, R119, RZ ;  /* 0x0000007780757210 */ /* 0x000fc60007f9e0ff */
[----:B------:R-:W-:Y:S01]  /*4b960*/  IMAD.WIDE.U32 R120, R15, -0x94f09dc, RZ ;  /* 0xf6b0f6240f787825 */ /* 0x000fe200078e00ff */
[----:B------:R-:W-:-:S03]  /*4b970*/  IADD3.X RZ, P3, PT, R181, R117, RZ, P3, !PT ;  /* 0x00000075b5ff7210 */ /* 0x000fc60001f7e4ff */
[----:B------:R-:W-:-:S04]  /*4b980*/  IMAD.WIDE.U32 R134, R88, R211, RZ ;  /* 0x000000d358867225 */ /* 0x000fc800078e00ff */
[----:B------:R-:W-:-:S04]  /*4b990*/  IMAD.WIDE.U32 R138, P0, R88, R187, R138 ;  /* 0x000000bb588a7225 */ /* 0x000fc8000780008a */
[----:B------:R-:W-:Y:S02]  /*4b9a0*/  IMAD.MOV.U32 R146, RZ, RZ, R141 ;  /* 0x000000ffff927224 */ /* 0x000fe400078e008d */
[----:B------:R-:W-:Y:S02]  /*4b9b0*/  IMAD.X R119, RZ, RZ, RZ, P0 ;  /* 0x000000ffff777224 */ /* 0x000fe400000e06ff */
[----:B------:R-:W-:Y:S01]  /*4b9c0*/  IMAD.WIDE.U32.X R146, R93, R187, R146, P1 ;  /* 0x000000bb5d927225 */ /* 0x000fe200008e0492 */
[----:B------:R-:W-:-:S03]  /*4b9d0*/  IADD3 R13, P1, PT, R138, R135, RZ ;  /* 0x000000878a0d7210 */ /* 0x000fc60007f3e0ff */
[----:B------:R-:W-:-:S04]  /*4b9e0*/  IMAD.WIDE.U32 R130, R87, R211, RZ ;  /* 0x000000d357827225 */ /* 0x000fc800078e00ff */
[----:B------:R-:W-:-:S04]  /*4b9f0*/  IMAD.WIDE.U32 R120, P0, R176, 0x6730d2a0, R120 ;  /* 0x6730d2a0b0787825 */ /* 0x000fc80007800078 */
[----:B------:R-:W-:-:S04]  /*4ba00*/  IMAD.WIDE.U32 R112, R176, -0x94f09dc, RZ ;  /* 0xf6b0f624b0707825 */ /* 0x000fc800078e00ff */
[----:B------:R-:W-:Y:S02]  /*4ba10*/  IMAD.MOV.U32 R118, RZ, RZ, R139 ;  /* 0x000000ffff767224 */ /* 0x000fe400078e008b */
[----:B------:R-:W-:Y:S01]  /*4ba20*/  IMAD.X R123, RZ, RZ, RZ, P6 ;  /* 0x000000ffff7b7224 */ /* 0x000fe200030e06ff */
[----:B------:R-:W-:Y:S01]  /*4ba30*/  IADD3 R105, P6, PT, R120, R113, RZ ;  /* 0x0000007178697210 */ /* 0x000fe20007fde0ff */
[----:B------:R-:W-:Y:S01]  /*4ba40*/  IMAD.X R101, RZ, RZ, RZ, P0 ;  /* 0x000000ffff657224 */ /* 0x000fe200000e06ff */
[----:B------:R-:W-:Y:S01]  /*4ba50*/  IADD3 RZ, P0, PT, R106, R112, RZ ;  /* 0x000000706aff7210 */ /* 0x000fe20007f1e0ff */
[----:B------:R-:W-:Y:S02]  /*4ba60*/  IMAD.MOV.U32 R122, RZ, RZ, R129 ;  /* 0x000000ffff7a7224 */ /* 0x000fe400078e0081 */
[----:B------:R-:W-:Y:S01]  /*4ba70*/  IMAD.WIDE.U32.X R118, R89, R187, R118, P1 ;  /* 0x000000bb59767225 */ /* 0x000fe200008e0476 */
[----:B------:R-:W-:-:S03]  /*4ba80*/  IADD3.X RZ, P0, PT, R107, R105, RZ, P0, !PT ;  /* 0x000000696bff7210 */ /* 0x000fc6000071e4ff */
[----:B------:R-:W-:-:S04]  /*4ba90*/  IMAD.WIDE.U32 R130, P1, R86, R187, R130 ;  /* 0x000000bb56827225 */ /* 0x000fc80007820082 */
[----:B------:R-:W-:-:S04]  /*4baa0*/  IMAD.WIDE.U32 R112, R86, R211, RZ ;  /* 0x000000d356707225 */ /* 0x000fc800078e00ff */
[----:B------:R-:W-:-:S04]  /*4bab0*/  IMAD.WIDE.U32 R180, R176, -0x4eac0001, R180 ;  /* 0xb153ffffb0b47825 */ /* 0x000fc800078e00b4 */
[----:B------:R-:W-:Y:S01]  /*4bac0*/  IMAD.WIDE.U32.X R122, R15, 0x1eabfffe, R122, P4 ;  /* 0x1eabfffe0f7a7825 */ /* 0x000fe200020e047a */
[----:B------:R-:W-:-:S03]  /*4bad0*/  IADD3 RZ, P4, PT, R126, R100, RZ ;  /* 0x000000647eff7210 */ /* 0x000fc60007f9e0ff */
[----:B------:R-:W-:Y:S01]  /*4bae0*/  IMAD.X R129, RZ, RZ, RZ, P1 ;  /* 0x000000ffff817224 */ /* 0x000fe200008e06ff */
[----:B------:R-:W-:Y:S01]  /*4baf0*/  IADD3 R113, P1, PT, R130, R113, RZ ;  /* 0x0000007182717210 */ /* 0x000fe20007f3e0ff */
[----:B------:R-:W-:Y:S01]  /*4bb00*/  IMAD.IADD R100, R181, 0x1, R128 ;  /* 0x00000001b5647824 */ /* 0x000fe200078e0280 */
[----:B------:R-:W-:Y:S01]  /*4bb10*/  IADD3.X RZ, P4, PT, R127, R183, RZ, P4, !PT ;  /* 0x000000b77fff7210 */ /* 0x000fe2000279e4ff */
[----:B------:R-:W-:Y:S02]  /*4bb20*/  IMAD.MOV.U32 R128, RZ, RZ, R131 ;  /* 0x000000ffff807224 */ /* 0x000fe400078e0083 */
[----:B------:R-:W-:-:S04]  /*4bb30*/  IMAD.WIDE.U32 R228, R15, -0xc7aed41, RZ ;  /* 0xf38512bf0fe47825 */ /* 0x000fc800078e00ff */
[----:B------:R-:W-:Y:S01]  /*4bb40*/  IMAD.WIDE.U32.X R128, R87, R187, R128, P1 ;  /* 0x000000bb57807225 */ /* 0x000fe200008e0480 */
[----:B------:R-:W-:Y:S02]  /*4bb50*/  IADD3 R180, P1, PT, R99, R180, RZ ;  /* 0x000000b463b47210 */ /* 0x000fe40007f3e0ff */
[----:B------:R-:W-:Y:S01]  /*4bb60*/  IADD3.X R99, P5, PT, R192, R7, RZ, P5, !PT ;  /* 0x00000007c0637210 */ /* 0x000fe20002fbe4ff */
[----:B------:R-:W-:Y:S01]  /*4bb70*/  IMAD.WIDE.U32 R126, R88, R169, R126 ;  /* 0x000000a9587e7225 */ /* 0x000fe200078e007e */
[----:B------:R-:W-:Y:S02]  /*4bb80*/  IADD3.X R181, P1, PT, R100, R109, RZ, P1, !PT ;  /* 0x0000006d64b57210 */ /* 0x000fe40000f3e4ff */
[----:B------:R-:W-:Y:S01]  /*4bb90*/  IADD3.X R109, P2, PT, RZ, R154, RZ, P2, !PT ;  /* 0x0000009aff6d7210 */ /* 0x000fe2000175e4ff */
[----:B------:R-:W-:Y:S01]  /*4bba0*/  IMAD.WIDE.U32 R106, R176, -0x94f09dc, R106 ;  /* 0xf6b0f624b06a7825 */ /* 0x000fe200078e006a */
[----:B------:R-:W-:Y:S02]  /*4bbb0*/  IADD3.X R7, P3, PT, RZ, R122, RZ, P3, !PT ;  /* 0x0000007aff077210 */ /* 0x000fe40001f7e4ff */
[----:B------:R-:W-:Y:S01]  /*4bbc0*/  IADD3.X R109, P5, PT, RZ, R109, RZ, P5, !PT ;  /* 0x0000006dff6d7210 */ /* 0x000fe20002fbe4ff */
[----:B------:R-:W-:-:S02]  /*4bbd0*/  IMAD.MOV.U32 R100, RZ, RZ, R121 ;  /* 0x000000ffff647224 */ /* 0x000fc400078e0079 */
[----:B------:R-:W-:Y:S01]  /*4bbe0*/  IMAD.IADD R105, R127, 0x1, R142 ;  /* 0x000000017f697824 */ /* 0x000fe200078e028e */
[----:B------:R-:W-:Y:S01]  /*4bbf0*/  IADD3.X R154, PT, PT, RZ, RZ, R155, P5, P2 ;  /* 0x000000ffff9a7210 */ /* 0x000fe20002fe449b */
[C---:B------:R-:W-:Y:S01]  /*4bc00*/  IMAD.WIDE.U32 R228, P5, R176.reuse, 0x64774b84, R228 ;  /* 0x64774b84b0e47825 */ /* 0x040fe200078a00e4 */
[----:B------:R-:W-:Y:S02]  /*4bc10*/  IADD3.X R7, P2, PT, RZ, R7, RZ, P1, !PT ;  /* 0x00000007ff077210 */ /* 0x000fe40000f5e4ff */
[----:B------:R-:W-:Y:S01]  /*4bc20*/  IADD3 R126, P1, PT, R109, R126, RZ ;  /* 0x0000007e6d7e7210 */ /* 0x000fe20007f3e0ff */
[----:B------:R-:W-:Y:S01]  /*4bc30*/  IMAD.WIDE.U32 R142, R176, -0xc7aed41, RZ ;  /* 0xf38512bfb08e7825 */ /* 0x000fe200078e00ff */
[----:B------:R-:W-:Y:S02]  /*4bc40*/  IADD3.X R122, PT, PT, RZ, RZ, R123, P2, P3 ;  /* 0x000000ffff7a7210 */ /* 0x000fe400017e647b */
[----:B------:R-:W-:Y:S01]  /*4bc50*/  IADD3.X R127, P1, PT, R105, R154, RZ, P1, !PT ;  /* 0x0000009a697f7210 */ /* 0x000fe20000f3e4ff */
[----:B------:R-:W-:Y:S01]  /*4bc60*/  IMAD.IADD R121, R107, 0x1, R120 ;  /* 0x000000016b797824 */ /* 0x000fe200078e0278 */
[----:B------:R-:W-:Y:S01]  /*4bc70*/  IADD3 R120, P2, PT, R7, R106, RZ ;  /* 0x0000006a07787210 */ /* 0x000fe20007f5e0ff */
[----:B------:R-:W-:Y:S01]  /*4bc80*/  IMAD.WIDE.U32.X R100, R15, 0x6730d2a0, R100, P6 ;  /* 0x6730d2a00f647825 */ /* 0x000fe200030e0464 */
[----:B------:R-:W-:-:S02]  /*4bc90*/  IADD3 RZ, P3, PT, R98, R142, RZ ;  /* 0x0000008e62ff7210 */ /* 0x000fc40007f7e0ff */
[----:B------:R-:W-:Y:S01]  /*4bca0*/  IADD3.X R7, P4, PT, RZ, R102, RZ, P4, !PT ;  /* 0x00000066ff077210 */ /* 0x000fe2000279e4ff */
[----:B------:R-:W-:Y:S01]  /*4bcb0*/  IMAD.X R123, RZ, RZ, RZ, P5 ;  /* 0x000000ffff7b7224 */ /* 0x000fe200028e06ff */
[----:B------:R-:W-:Y:S01]  /*4bcc0*/  IADD3 R109, P5, PT, R228, R143, RZ ;  /* 0x0000008fe46d7210 */ /* 0x000fe20007fbe0ff */
[----:B------:R-:W-:Y:S01]  /*4bcd0*/  IMAD.WIDE.U32 R106, R176, -0xc7aed41, R98 ;  /* 0xf38512bfb06a7825 */ /* 0x000fe200078e0062 */
[----:B------:R-:W-:Y:S02]  /*4bce0*/  IADD3.X R121, P2, PT, R121, R122, RZ, P2, !PT ;  /* 0x0000007a79797210 */ /* 0x000fe4000175e4ff */
[----:B------:R-:W-:Y:S01]  /*4bcf0*/  IADD3.X R100, P0, PT, RZ, R100, RZ, P0, !PT ;  /* 0x00000064ff647210 */ /* 0x000fe2000071e4ff */
[----:B------:R-:W-:Y:S01]  /*4bd00*/  IMAD.MOV.U32 R122, RZ, RZ, R229 ;  /* 0x000000ffff7a7224 */ /* 0x000fe200078e00e5 */
[----:B------:R-:W-:Y:S01]  /*4bd10*/  IADD3.X RZ, P3, PT, R99, R109, RZ, P3, !PT ;  /* 0x0000006d63ff7210 */ /* 0x000fe20001f7e4ff */
[----:B------:R-:W-:Y:S01]  /*4bd20*/  IMAD.IADD R228, R107, 0x1, R228 ;  /* 0x000000016be47824 */ /* 0x000fe200078e02e4 */
[----:B------:R-:W-:Y:S01]  /*4bd30*/  IADD3.X R7, P1, PT, RZ, R7, RZ, P1, !PT ;  /* 0x00000007ff077210 */ /* 0x000fe20000f3e4ff */
[----:B------:R-:W-:Y:S01]  /*4bd40*/  IMAD.WIDE.U32.X R122, R15, 0x64774b84, R122, P5 ;  /* 0x64774b840f7a7825 */ /* 0x000fe200028e047a */
[----:B------:R-:W-:-:S02]  /*4bd50*/  IADD3.X R99, P6, PT, RZ, R100, RZ, P2, !PT ;  /* 0x00000064ff637210 */ /* 0x000fc400017de4ff */
[----:B------:R-:W-:Y:S01]  /*4bd60*/  IADD3.X R105, PT, PT, RZ, RZ, R103, P1, P4 ;  /* 0x000000ffff697210 */ /* 0x000fe20000fe8467 */
[----:B------:R-:W-:Y:S01]  /*4bd70*/  IMAD.WIDE.U32 R102, R91, R190, RZ ;  /* 0x000000be5b667225 */ /* 0x000fe200078e00ff */
[----:B------:R-:W-:Y:S02]  /*4bd80*/  IADD3 R106, P4, PT, R99, R106, RZ ;  /* 0x0000006a636a7210 */ /* 0x000fe40007f9e0ff */
[----:B------:R-:W-:Y:S01]  /*4bd90*/  IADD3.X R101, PT, PT, RZ, RZ, R101, P6, P0 ;  /* 0x000000ffff657210 */ /* 0x000fe200037e0465 */
[----:B------:R-:W-:Y:S01]  /*4bda0*/  IMAD.WIDE.U32 R98, R15, 0x434bacd7, RZ ;  /* 0x434bacd70f627825 */ /* 0x000fe200078e00ff */
[----:B------:R-:W-:Y:S02]  /*4bdb0*/  IADD3 R186, P2, PT, R186, R11, RZ ;  /* 0x0000000bbaba7210 */ /* 0x000fe40007f5e0ff */
[----:B------:R-:W-:Y:S01]  /*4bdc0*/  IADD3.X R107, P4, PT, R228, R101, RZ, P4, !PT ;  /* 0x00000065e46b7210 */ /* 0x000fe2000279e4ff */
[----:B------:R-:W-:Y:S01]  /*4bdd0*/  IMAD.WIDE.U32 R100, R90, R190, RZ ;  /* 0x000000be5a647225 */ /* 0x000fe200078e00ff */
[----:B------:R-:W-:-:S02]  /*4bde0*/  IADD3.X R131, P3, PT, RZ, R122, RZ, P3, !PT ;  /* 0x0000007aff837210 */ /* 0x000fc40001f7e4ff */
[----:B------:R-:W-:Y:S01]  /*4bdf0*/  IADD3.X R187, P0, PT, R182, R9, RZ, P2, !PT ;  /* 0x00000009b6bb7210 */ /* 0x000fe2000171e4ff */
[----:B------:R-:W-:Y:S01]  /*4be00*/  IMAD.WIDE.U32 R182, P5, R90, R191, R102 ;  /* 0x000000bf5ab67225 */ /* 0x000fe200078a0066 */
[----:B------:R-:W-:Y:S02]  /*4be10*/  IADD3.X R131, P2, PT, RZ, R131, RZ, P4, !PT ;  /* 0x00000083ff837210 */ /* 0x000fe4000275e4ff */
[----:B------:R-:W-:Y:S01]  /*4be20*/  IADD3 RZ, P1, PT, R186, R14, RZ ;  /* 0x0000000ebaff7210 */ /* 0x000fe20007f3e0ff */
[----:B------:R-:W-:Y:S01]  /*4be30*/  IMAD.WIDE.U32 R142, R86, R169, R186 ;  /* 0x000000a9568e7225 */ /* 0x000fe200078e00ba */
[----:B------:R-:W-:Y:S02]  /*4be40*/  IADD3.X R117, PT, PT, RZ, RZ, R123, P2, P3 ;  /* 0x000000ffff757210 */ /* 0x000fe400017e647b */
[----:B------:R-:W-:Y:S01]  /*4be50*/  IADD3 R109, P2, PT, R182, R101, RZ ;  /* 0x00000065b66d7210 */ /* 0x000fe20007f5e0ff */
[----:B------:R-:W-:Y:S02]  /*4be60*/  IMAD.X R123, RZ, RZ, RZ, P5 ;  /* 0x000000ffff7b7224 */ /* 0x000fe400028e06ff */
[----:B------:R-:W-:-:S02]  /*4be70*/  IMAD.MOV.U32 R122, RZ, RZ, R183 ;  /* 0x000000ffff7a7224 */ /* 0x000fc400078e00b7 */
[----:B------:R-:W-:-:S04]  /*4be80*/  IMAD.WIDE.U32 R102, R176, 0x434bacd7, RZ ;  /* 0x434bacd7b0667825 */ /* 0x000fc800078e00ff */
[----:B------:R-:W-:Y:S01]  /*4be90*/  IMAD.WIDE.U32 R98, P4, R176, 0x4b1ba7b6, R98 ;  /* 0x4b1ba7b6b0627825 */ /* 0x000fe20007880062 */
[----:B------:R-:W-:-:S03]  /*4bea0*/  IADD3 RZ, P6, PT, R126, R102, RZ ;  /* 0x000000667eff7210 */ /* 0x000fc60007fde0ff */
[----:B------:R-:W-:Y:S01]  /*4beb0*/  IMAD.IADD R14, R143, 0x1, R6 ;  /* 0x000000018f0e7824 */ /* 0x000fe200078e0206 */
[----:B------:R-:W-:Y:S01]  /*4bec0*/  IADD3 R6, P3, PT, R7, R142, RZ ;  /* 0x0000008e07067210 */ /* 0x000fe20007f7e0ff */
[----:B------:R-:W-:Y:S01]  /*4bed0*/  IMAD.WIDE.U32.X R122, R91, R191, R122, P2 ;  /* 0x000000bf5b7a7225 */ /* 0x000fe200010e047a */
[----:B------:R-:W-:Y:S02]  /*4bee0*/  IADD3.X RZ, P2, PT, R187, R168, RZ, P1, !PT ;  /* 0x000000a8bbff7210 */ /* 0x000fe40000f5e4ff */
[----:B------:R-:W-:Y:S01]  /*4bef0*/  IADD3 R101, P5, PT, R98, R103, RZ ;  /* 0x0000006762657210 */ /* 0x000fe20007fbe0ff */
[----:B------:R-:W-:Y:S01]  /*4bf00*/  IMAD.WIDE.U32 R142, R91, R17, RZ ;  /* 0x000000115b8e7225 */ /* 0x000fe200078e00ff */
[----:B------:R-:W-:Y:S02]  /*4bf10*/  IADD3.X R7, P3, PT, R14, R105, RZ, P3, !PT ;  /* 0x000000690e077210 */ /* 0x000fe40001f7e4ff */
[----:B------:R-:W-:Y:S01]  /*4bf20*/  IADD3.X RZ, P1, PT, R127, R101, RZ, P6, !PT ;  /* 0x000000657fff7210 */ /* 0x000fe2000373e4ff */
[----:B------:R-:W-:-:S04]  /*4bf30*/  IMAD.WIDE.U32 R168, R15, 0x397fe69a, RZ ;  /* 0x397fe69a0fa87825 */ /* 0x000fc800078e00ff */
[----:B------:R-:W-:-:S04]  /*4bf40*/  IMAD.WIDE.U32 R102, R176, 0x434bacd7, R126 ;  /* 0x434bacd7b0667825 */ /* 0x000fc800078e007e */
[----:B------:R-:W-:Y:S02]  /*4bf50*/  IMAD.X R155, RZ, RZ, RZ, P4 ;  /* 0x000000ffff9b7224 */ /* 0x000fe400020e06ff */
[----:B------:R-:W-:-:S04]  /*4bf60*/  IMAD.WIDE.U32 R126, P6, R90, R4, R142 ;  /* 0x000000045a7e7225 */ /* 0x000fc800078c008e */
[----:B------:R-:W-:-:S04]  /*4bf70*/  IMAD.WIDE.U32 R142, R90, R17, RZ ;  /* 0x000000115a8e7225 */ /* 0x000fc800078e00ff */
[----:B------:R-:W-:-:S04]  /*4bf80*/  IMAD.WIDE.U32 R168, P4, R176, 0x1a0111ea, R168 ;  /* 0x1a0111eab0a87825 */ /* 0x000fc800078800a8 */
[----:B------:R-:W-:Y:S02]  /*4bf90*/  IMAD.MOV.U32 R154, RZ, RZ, R99 ;  /* 0x000000ffff9a7224 */ /* 0x000fe400078e0063 */
[----:B------:R-:W-:Y:S01]  /*4bfa0*/  IMAD.IADD R198, R103, 0x1, R98 ;  /* 0x0000000167c67824 */ /* 0x000fe200078e0262 */
[----:B------:R-:W-:Y:S01]  /*4bfb0*/  IADD3.X R98, P2, PT, RZ, R208, RZ, P2, !PT ;  /* 0x000000d0ff627210 */ /* 0x000fe2000175e4ff */
[----:B------:R-:W-:Y:S01]  /*4bfc0*/  IMAD.X R103, RZ, RZ, RZ, P6 ;  /* 0x000000ffff677224 */ /* 0x000fe200030e06ff */
[----:B------:R-:W-:Y:S01]  /*4bfd0*/  IADD3 R105, P6, PT, R126, R143, RZ ;  /* 0x0000008f7e697210 */ /* 0x000fe20007fde0ff */
[----:B------:R-:W-:Y:S01]  /*4bfe0*/  IMAD.X R99, RZ, RZ, RZ, P4 ;  /* 0x000000ffff637224 */ /* 0x000fe200020e06ff */
[----:B------:R-:W-:Y:S01]  /*4bff0*/  IADD3 R14, P4, PT, R131, R102, RZ ;  /* 0x00000066830e7210 */ /* 0x000fe20007f9e0ff */
[----:B------:R-:W-:-:S04]  /*4c000*/  IMAD.WIDE.U32 R186, R176, 0x397fe69a, RZ ;  /* 0x397fe69ab0ba7825 */ /* 0x000fc800078e00ff */
[----:B------:R-:W-:Y:S02]  /*4c010*/  IMAD.MOV.U32 R102, RZ, RZ, R127 ;  /* 0x000000ffff667224 */ /* 0x000fe400078e007f */
[----:B------:R-:W-:Y:S01]  /*4c020*/  IMAD.WIDE.U32.X R154, R15, 0x4b1ba7b6, R154, P5 ;  /* 0x4b1ba7b60f9a7825 */ /* 0x000fe200028e049a */
[----:B------:R-:W-:-:S03]  /*4c030*/  IADD3 R131, P5, PT, R168, R187, RZ ;  /* 0x000000bba8837210 */ /* 0x000fc60007fbe0ff */
[----:B------:R-:W-:Y:S01]  /*4c040*/  IMAD.WIDE.U32.X R102, R91, R4, R102, P6 ;  /* 0x000000045b667225 */ /* 0x000fe200030e0466 */
[----:B------:R-:W-:Y:S02]  /*4c050*/  IADD3.X R187, P6, PT, RZ, R98, RZ, P3, !PT ;  /* 0x00000062ffbb7210 */ /* 0x000fe40001fde4ff */
[----:B------:R-:W-:Y:S01]  /*4c060*/  IADD3 RZ, P3, PT, RZ, R11, RZ ;  /* 0x0000000bffff7210 */ /* 0x000fe20007f7e0ff */
[----:B------:R-:W-:Y:S01]  /*4c070*/  IMAD.MOV.U32 R98, RZ, RZ, R169 ;  /* 0x000000ffff627224 */ /* 0x000fe200078e00a9 */
[----:B------:R-:W-:Y:S01]  /*4c080*/  IADD3.X R192, PT, PT, RZ, RZ, R209, P6, P2 ;  /* 0x000000ffffc07210 */ /* 0x000fe200037e44d1 */
[----:B------:R-:W-:Y:S01]  /*4c090*/  IMAD.WIDE.U32 R208, R97, R190, RZ ;  /* 0x000000be61d07225 */ /* 0x000fe200078e00ff */
[----:B------:R-:W-:Y:S02]  /*4c0a0*/  IADD3 RZ, P2, PT, R180, R100, RZ ;  /* 0x00000064b4ff7210 */ /* 0x000fe40007f5e0ff */
[----:B------:R-:W-:Y:S01]  /*4c0b0*/  IADD3.X R11, P1, PT, RZ, R154, RZ, P1, !PT ;  /* 0x0000009aff0b7210 */ /* 0x000fe20000f3e4ff */
[----:B------:R-:W-:Y:S01]  /*4c0c0*/  IMAD.WIDE.U32.X R98, R15, 0x1a0111ea, R98, P5 ;  /* 0x1a0111ea0f627825 */ /* 0x000fe200028e0462 */
[----:B------:R-:W-:-:S02]  /*4c0d0*/  IADD3.X R15, P4, PT, R198, R117, RZ, P4, !PT ;  /* 0x00000075c60f7210 */ /* 0x000fc4000279e4ff */
[----:B------:R-:W-:Y:S01]  /*4c0e0*/  IADD3.X RZ, P2, PT, R181, R109, RZ, P2, !PT ;  /* 0x0000006db5ff7210 */ /* 0x000fe2000175e4ff */
[----:B------:R-:W-:Y:S01]  /*4c0f0*/  IMAD.WIDE.U32 R100, R90, R190, R180 ;  /* 0x000000be5a647225 */ /* 0x000fe200078e00b4 */
[----:B------:R-:W-:Y:S02]  /*4c100*/  IADD3.X R11, P4, PT, RZ, R11, RZ, P4, !PT ;  /* 0x0000000bff0b7210 */ /* 0x000fe4000279e4ff */
[----:B------:R-:W-:Y:S01]  /*4c110*/  IADD3.X RZ, P3, PT, RZ, R9, RZ, P3, !PT ;  /* 0x00000009ffff7210 */ /* 0x000fe20001f7e4ff */
[----:B------:R-:W-:Y:S01]  /*4c120*/  IMAD.WIDE.U32 R208, P5, R96, R191, R208 ;  /* 0x000000bf60d07225 */ /* 0x000fe200078a00d0 */
[----:B------:R-:W-:Y:S02]  /*4c130*/  IADD3.X R91, PT, PT, RZ, RZ, R155, P4, P1 ;  /* 0x000000ffff5b7210 */ /* 0x000fe400027e249b */
[----:B------:R-:W-:Y:S01]  /*4c140*/  IADD3.X R155, P2, PT, RZ, R122, RZ, P2, !PT ;  /* 0x0000007aff9b7210 */ /* 0x000fe2000175e4ff */
[----:B------:R-:W-:Y:S01]  /*4c150*/  IMAD.IADD R101, R101, 0x1, R182 ;  /* 0x0000000165657824 */ /* 0x000fe200078e02b6 */
[----:B------:R-:W-:Y:S01]  /*4c160*/  IADD3 RZ, P1, PT, R6, R186, RZ ;  /* 0x000000ba06ff7210 */ /* 0x000fe20007f3e0ff */
[----:B------:R-:W-:Y:S01]  /*4c170*/  IMAD.X R183, RZ, RZ, RZ, P5 ;  /* 0x000000ffffb77224 */ /* 0x000fe200028e06ff */
[----:B------:R-:W-:Y:S01]  /*4c180*/  IADD3 RZ, P5, PT, RZ, R100, RZ ;  /* 0x00000064ffff7210 */ /* 0x000fe20007fbe0ff */
[----:B------:R-:W-:Y:S01]  /*4c190*/  IMAD.WIDE.U32 R180, R96, R190, RZ ;  /* 0x000000be60b47225 */ /* 0x000fe200078e00ff */
[----:B------:R-:W-:-:S02]  /*4c1a0*/  IADD3.X RZ, P1, PT, R7, R131, RZ, P1, !PT ;  /* 0x0000008307ff7210 */ /* 0x000fc40000f3e4ff */
[----:B------:R-:W-:Y:S01]  /*4c1b0*/  IADD3.X RZ, P5, PT, RZ, R101, RZ, P5, !PT ;  /* 0x00000065ffff7210 */ /* 0x000fe20002fbe4ff */
[----:B------:R-:W-:Y:S01]  /*4c1c0*/  IMAD.MOV.U32 R182, RZ, RZ, R209 ;  /* 0x000000ffffb67224 */ /* 0x000fe200078e00d1 */
[----:B------:R-:W-:Y:S01]  /*4c1d0*/  IADD3 R109, P6, PT, R208, R181, RZ ;  /* 0x000000b5d06d7210 */ /* 0x000fe20007fde0ff */
[----:B------:R-:W-:Y:S01]  /*4c1e0*/  IMAD.WIDE.U32 R6, R176, 0x397fe69a, R6 ;  /* 0x397fe69ab0067825 */ /* 0x000fe200078e0006 */
[----:B------:R-:W-:Y:S02]  /*4c1f0*/  IADD3 RZ, P4, PT, R120, R180, RZ ;  /* 0x000000b478ff7210 */ /* 0x000fe40007f9e0ff */
[----:B------:R-:W-:Y:S01]  /*4c200*/  IADD3.X R155, P5, PT, RZ, R155, RZ, P5, !PT ;  /* 0x0000009bff9b7210 */ /* 0x000fe20002fbe4ff */
[----:B------:R-:W-:Y:S01]  /*4c210*/  IMAD.WIDE.U32.X R182, R97, R191, R182, P6 ;  /* 0x000000bf61b67225 */ /* 0x000fe200030e04b6 */
[----:B------:R-:W-:Y:S02]  /*4c220*/  IADD3.X RZ, P4, PT, R121, R109, RZ, P4, !PT ;  /* 0x0000006d79ff7210 */ /* 0x000fe4000279e4ff */
[----:B------:R-:W-:Y:S01]  /*4c230*/  IADD3.X R9, PT, PT, RZ, RZ, R123, P5, P2 ;  /* 0x000000ffff097210 */ /* 0x000fe20002fe447b */
[----:B------:R-:W-:Y:S01]  /*4c240*/  IMAD.WIDE.U32 R120, R96, R190, R120 ;  /* 0x000000be60787225 */ /* 0x000fe200078e0078 */
[----:B------:R-:W-:-:S03]  /*4c250*/  IADD3.X R186, P1, PT, RZ, R98, RZ, P1, !PT ;  /* 0x00000062ffba7210 */ /* 0x000fc60000f3e4ff */
[----:B------:R-:W-:Y:S01]  /*4c260*/  IMAD.WIDE.U32 R122, R95, R190, RZ ;  /* 0x000000be5f7a7225 */ /* 0x000fe200078e00ff */
[----:B------:R-:W-:-:S03]  /*4c270*/  IADD3 R154, P2, PT, R155, R120, RZ ;  /* 0x000000789b9a7210 */ /* 0x000fc60007f5e0ff */
[----:B------:R-:W-:Y:S02]  /*4c280*/  IMAD.IADD R208, R121, 0x1, R208 ;  /* 0x0000000179d07824 */ /* 0x000fe400078e02d0 */
[----:B------:R-:W-:-:S03]  /*4c290*/  IMAD.WIDE.U32 R122, P6, R94, R191, R122 ;  /* 0x000000bf5e7a7225 */ /* 0x000fc600078c007a */
[----:B------:R-:W-:Y:S01]  /*4c2a0*/  IADD3.X R155, P2, PT, R208, R9, RZ, P2, !PT ;  /* 0x00000009d09b7210 */ /* 0x000fe2000175e4ff */
[----:B------:R-:W-:Y:S01]  /*4c2b0*/  IMAD.WIDE.U32 R120, R94, R190, RZ ;  /* 0x000000be5e787225 */ /* 0x000fe200078e00ff */
[----:B------:R-:W-:-:S03]  /*4c2c0*/  IADD3.X R9, P5, PT, RZ, R182, RZ, P4, !PT ;  /* 0x000000b6ff097210 */ /* 0x000fc600027be4ff */
[----:B------:R-:W-:Y:S01]  /*4c2d0*/  IMAD.X R169, RZ, RZ, RZ, P6 ;  /* 0x000000ffffa97224 */ /* 0x000fe200030e06ff */
[----:B------:R-:W-:Y:S01]  /*4c2e0*/  IADD3.X R9, P6, PT, RZ, R9, RZ, P2, !PT ;  /* 0x00000009ff097210 */ /* 0x000fe200017de4ff */
[----:B------:R-:W-:Y:S01]  /*4c2f0*/  IMAD.WIDE.U32 R176, R94, R190, R106 ;  /* 0x000000be5eb07225 */ /* 0x000fe200078e006a */
[----:B------:R-:W-:Y:S02]  /*4c300*/  IADD3 RZ, P2, PT, R106, R120, RZ ;  /* 0x000000786aff7210 */ /* 0x000fe40007f5e0ff */
[----:B------:R-:W-:Y:S01]  /*4c310*/  IADD3.X R183, PT, PT, RZ, RZ, R183, P6, P5 ;  /* 0x000000ffffb77210 */ /* 0x000fe200037ea4b7 */
[----:B------:R-:W-:Y:S01]  /*4c320*/  IMAD.IADD R106, R7, 0x1, R168 ;  /* 0x00000001076a7824 */ /* 0x000fe200078e02a8 */
[----:B------:R-:W-:Y:S01]  /*4c330*/  IADD3 R6, P6, PT, R11, R6, RZ ;  /* 0x000000060b067210 */ /* 0x000fe20007fde0ff */
[----:B------:R-:W-:Y:S01]  /*4c340*/  IMAD.MOV.U32 R168, RZ, RZ, R123 ;  /* 0x000000ffffa87224 */ /* 0x000fe200078e007b */
[----:B------:R-:W-:Y:S01]  /*4c350*/  IADD3 R109, P4, PT, R122, R121, RZ ;  /* 0x000000797a6d7210 */ /* 0x000fe20007f9e0ff */
[----:B------:R-:W-:Y:S01]  /*4c360*/  IMAD.IADD R122, R177, 0x1, R122 ;  /* 0x00000001b17a7824 */ /* 0x000fe200078e027a */
[----:B------:R-:W-:Y:S01]  /*4c370*/  IADD3.X R7, P6, PT, R106, R91, RZ, P6, !PT ;  /* 0x0000005b6a077210 */ /* 0x000fe200037de4ff */
[----:B------:R-:W-:Y:S01]  /*4c380*/  IMAD.WIDE.U32 R208, R100, -0x30003, RZ ;  /* 0xfffcfffd64d07825 */ /* 0x000fe200078e00ff */
[----:B------:R-:W-:-:S02]  /*4c390*/  IADD3.X RZ, P2, PT, R107, R109, RZ, P2, !PT ;  /* 0x0000006d6bff7210 */ /* 0x000fc4000175e4ff */
[----:B------:R-:W-:Y:S01]  /*4c3a0*/  IADD3.X R11, P3, PT, RZ, RZ, RZ, P3, !PT ;  /* 0x000000ffff0b7210 */ /* 0x000fe20001f7e4ff */
[----:B------:R-:W-:Y:S01]  /*4c3b0*/  IMAD.WIDE.U32.X R120, R95, R191, R168, P4 ;  /* 0x000000bf5f787225 */ /* 0x000fe200020e04a8 */
[----:B------:R-:W-:Y:S02]  /*4c3c0*/  IADD3.X R168, P0, PT, RZ, RZ, RZ, P0, !PT ;  /* 0x000000ffffa87210 */ /* 0x000fe4000071e4ff */
[----:B------:R-:W-:Y:S01]  /*4c3d0*/  IADD3 R182, P4, PT, R9, R176, RZ ;  /* 0x000000b009b67210 */ /* 0x000fe20007f9e0ff */
[----:B------:R-:W-:Y:S01]  /*4c3e0*/  IMAD.WIDE.U32 R106, R93, R190, RZ ;  /* 0x000000be5d6a7225 */ /* 0x000fe200078e00ff */
[----:B------:R-:W-:Y:S02]  /*4c3f0*/  IADD3.X R186, P6, PT, RZ, R186, RZ, P6, !PT ;  /* 0x000000baffba7210 */ /* 0x000fe400037de4ff */
[----:B------:R-:W-:Y:S01]  /*4c400*/  IADD3 R168, P5, PT, R168, R11, RZ ;  /* 0x0000000ba8a87210 */ /* 0x000fe20007fbe0ff */
[----:B------:R-:W-:Y:S01]  /*4c410*/  IMAD R9, R101, -0x30003, RZ ;  /* 0xfffcfffd65097824 */ /* 0x000fe200078e02ff */
[----:B------:R-:W-:Y:S01]  /*4c420*/  IADD3.X R183, P4, PT, R122, R183, RZ, P4, !PT ;  /* 0x000000b77ab77210 */ /* 0x000fe2000279e4ff */
[----:B------:R-:W-:Y:S01]  /*4c430*/  IMAD.X R131, RZ, RZ, RZ, P3 ;  /* 0x000000ffff837224 */ /* 0x000fe200018e06ff */
[----:B------:R-:W-:Y:S01]  /*4c440*/  IADD3.X R11, P2, PT, RZ, R120, RZ, P2, !PT ;  /* 0x00000078ff0b7210 */ /* 0x000fe2000175e4ff */
[----:B------:R-:W-:Y:S01]  /*4c450*/  IMAD R9, R100, -0x760c0004, R9 ;  /* 0x89f3fffc64097824 */ /* 0x000fe200078e0209 */
[----:B------:R-:W-:Y:S01]  /*4c460*/  IADD3.X R117, PT, PT, RZ, RZ, R99, P6, P1 ;  /* 0x000000ffff757210 */ /* 0x000fe200037e2463 */
[----:B------:R-:W-:Y:S01]  /*4c470*/  IMAD.WIDE.U32 R98, P6, R92, R191, R106 ;  /* 0x000000bf5c627225 */ /* 0x000fe200078c006a */
[----:B------:R-:W-:-:S02]  /*4c480*/  IADD3.X R11, P4, PT, RZ, R11, RZ, P4, !PT ;  /* 0x0000000bff0b7210 */ /* 0x000fc4000279e4ff */
[----:B------:R-:W-:Y:S01]  /*4c490*/  IADD3 R187, P1, PT, R187, R168, RZ ;  /* 0x000000a8bbbb7210 */ /* 0x000fe20007f3e0ff */
[----:B------:R-:W-:Y:S01]  /*4c4a0*/  IMAD.WIDE.U32 R106, R92, R190, RZ ;  /* 0x000000be5c6a7225 */ /* 0x000fe200078e00ff */
[----:B------:R-:W-:Y:S02]  /*4c4b0*/  IADD3.X R176, PT, PT, RZ, RZ, R121, P4, P2 ;  /* 0x000000ffffb07210 */ /* 0x000fe400027e4479 */
[----:B------:R-:W-:Y:S01]  /*4c4c0*/  IADD3.X R131, PT, PT, R131, RZ, RZ, P5, P0 ;  /* 0x000000ff83837210 */ /* 0x000fe20002fe04ff */
[----:B------:R-:W-:Y:S01]  /*4c4d0*/  IMAD.IADD R127, R209, 0x1, R9 ;  /* 0x00000001d17f7824 */ /* 0x000fe200078e0209 */
[----:B------:R-:W-:Y:S01]  /*4c4e0*/  IADD3 RZ, P2, PT, R14, R106, RZ ;  /* 0x0000006a0eff7210 */ /* 0x000fe20007f5e0ff */
[----:B------:R-:W-:Y:S01]  /*4c4f0*/  IMAD.X R123, RZ, RZ, RZ, P6 ;  /* 0x000000ffff7b7224 */ /* 0x000fe200030e06ff */
[----:B------:R-:W-:Y:S01]  /*4c500*/  IADD3 R91, P6, PT, R98, R107, RZ ;  /* 0x0000006b625b7210 */ /* 0x000fe20007fde0ff */
[----:B------:R-:W-:Y:S01]  /*4c510*/  IMAD.WIDE.U32 R168, R92, R190, R14 ;  /* 0x000000be5ca87225 */ /* 0x000fe200078e000e */
[----:B------:R-:W-:-:S02]  /*4c520*/  IADD3.X R192, P1, PT, R192, R131, RZ, P1, !PT ;  /* 0x00000083c0c07210 */ /* 0x000fc40000f3e4ff */
[----:B------:R-:W-:Y:S01]  /*4c530*/  IADD3.X RZ, P2, PT, R15, R91, RZ, P2, !PT ;  /* 0x0000005b0fff7210 */ /* 0x000fe2000175e4ff */
[----:B------:R-:W-:Y:S01]  /*4c540*/  IMAD.MOV.U32 R122, RZ, RZ, R99 ;  /* 0x000000ffff7a7224 */ /* 0x000fe200078e0063 */
[----:B------:R-:W-:Y:S01]  /*4c550*/  IADD3 R168, P3, PT, R11, R168, RZ ;  /* 0x000000a80ba87210 */ /* 0x000fe20007f7e0ff */
[----:B------:R-:W-:-:S04]  /*4c560*/  IMAD.WIDE.U32 R120, R127, -0x5555, RZ ;  /* 0xffffaaab7f787825 */ /* 0x000fc800078e00ff */
[----:B------:R-:W-:Y:S02]  /*4c570*/  IMAD.IADD R9, R169, 0x1, R98 ;  /* 0x00000001a9097824 */ /* 0x000fe400078e0262 */
[----:B------:R-:W-:-:S03]  /*4c580*/  IMAD.WIDE.U32.X R122, R93, R191, R122, P6 ;  /* 0x000000bf5d7a7225 */ /* 0x000fc600030e047a */
[----:B------:R-:W-:Y:S01]  /*4c590*/  IADD3.X R169, P3, PT, R9, R176, RZ, P3, !PT ;  /* 0x000000b009a97210 */ /* 0x000fe20001f7e4ff */
[----:B------:R-:W-:Y:S01]  /*4c5a0*/  IMAD.WIDE.U32 R98, R208, -0x5555, RZ ;  /* 0xffffaaabd0627825 */ /* 0x000fe200078e00ff */
[----:B------:R-:W-:-:S03]  /*4c5b0*/  IADD3.X R91, P6, PT, RZ, R122, RZ, P2, !PT ;  /* 0x0000007aff5b7210 */ /* 0x000fc600017de4ff */
[----:B------:R-:W-:Y:S01]  /*4c5c0*/  IMAD.WIDE.U32 R120, P4, R208, -0x46010001, R120 ;  /* 0xb9feffffd0787825 */ /* 0x000fe20007880078 */
        /* <DEDUP_REMOVED lines=8> */
[----:B------:R-:W-:Y:S01]  /*4c650*/  IMAD.WIDE.U32 R98, R208, -0x4eac0001, RZ ;  /* 0xb153ffffd0627825 */ /* 0x000fe200078e00ff */
[----:B------:R-:W-:-:S03]  /*4c660*/  IADD3 RZ, P2, PT, RZ, R176, RZ ;  /* 0x000000b0ffff7210 */ /* 0x000fc60007f5e0ff */
[----:B------:R-:W-:Y:S01]  /*4c670*/  IMAD.WIDE.U32 R106, P3, R208, 0x1eabfffe, R106 ;  /* 0x1eabfffed06a7825 */ /* 0x000fe2000786006a */
[----:B------:R-:W-:-:S03]  /*4c680*/  IADD3 RZ, P4, PT, R154, R98, RZ ;  /* 0x000000629aff7210 */ /* 0x000fc60007f9e0ff */
[----:B------:R-:W-:Y:S01]  /*4c690*/  IMAD.MOV.U32 R14, RZ, RZ, R121 ;  /* 0x000000ffff0e7224 */ /* 0x000fe200078e0079 */
[----:B------:R-:W-:Y:S01]  /*4c6a0*/  IADD3 R109, P6, PT, R106, R99, RZ ;  /* 0x000000636a6d7210 */ /* 0x000fe20007fde0ff */
[----:B------:R-:W-:Y:S02]  /*4c6b0*/  IMAD.IADD R176, R177, 0x1, R120 ;  /* 0x00000001b1b07824 */ /* 0x000fe400078e0278 */
[----:B------:R-:W-:Y:S01]  /*4c6c0*/  IMAD.WIDE.U32.X R14, R127, -0x46010001, R14, P5 ;  /* 0xb9feffff7f0e7825 */ /* 0x000fe200028e040e */
[----:B------:R-:W-:Y:S02]  /*4c6d0*/  IADD3.X RZ, P4, PT, R155, R109, RZ, P4, !PT ;  /* 0x0000006d9bff7210 */ /* 0x000fe4000279e4ff */
[----:B------:R-:W-:Y:S01]  /*4c6e0*/  IADD3.X RZ, P2, PT, RZ, R176, RZ, P2, !PT ;  /* 0x000000b0ffff7210 */ /* 0x000fe2000175e4ff */
[----:B------:R-:W-:Y:S01]  /*4c6f0*/  IMAD.WIDE.U32 R154, R208, -0x4eac0001, R154 ;  /* 0xb153ffffd09a7825 */ /* 0x000fe200078e009a */
[----:B------:R-:W-:-:S03]  /*4c700*/  IADD3.X R14, P0, PT, RZ, R14, RZ, P0, !PT ;  /* 0x0000000eff0e7210 */ /* 0x000fc6000071e4ff */
[----:B------:R-:W-:-:S04]  /*4c710*/  IMAD.WIDE.U32 R98, R89, R190, RZ ;  /* 0x000000be59627225 */ /* 0x000fc800078e00ff */
[----:B------:R-:W-:Y:S01]  /*4c720*/  IMAD.IADD R11, R155, 0x1, R106 ;  /* 0x000000019b0b7824 */ /* 0x000fe200078e026a */
[----:B------:R-:W-:Y:S01]  /*4c730*/  IADD3.X R155, P2, PT, RZ, R14, RZ, P2, !PT ;  /* 0x0000000eff9b7210 */ /* 0x000fe2000175e4ff */
[----:B------:R-:W-:Y:S02]  /*4c740*/  IMAD.X R121, RZ, RZ, RZ, P3 ;  /* 0x000000ffff797224 */ /* 0x000fe400018e06ff */
[C---:B------:R-:W-:Y:S01]  /*4c750*/  IMAD.WIDE.U32 R98, P3, R88.reuse, R191, R98 ;  /* 0x000000bf58627225 */ /* 0x040fe20007860062 */
[----:B------:R-:W-:Y:S02]  /*4c760*/  IADD3.X R198, PT, PT, RZ, RZ, R15, P2, P0 ;  /* 0x000000ffffc67210 */ /* 0x000fe400017e040f */
[----:B------:R-:W-:Y:S01]  /*4c770*/  IADD3 R154, P2, PT, R155, R154, RZ ;  /* 0x0000009a9b9a7210 */ /* 0x000fe20007f5e0ff */
[----:B------:R-:W-:-:S03]  /*4c780*/  IMAD.WIDE.U32 R100, R88, R190, RZ ;  /* 0x000000be58647225 */ /* 0x000fc600078e00ff */
[----:B------:R-:W-:Y:S01]  /*4c790*/  IADD3.X R155, P2, PT, R11, R198, RZ, P2, !PT ;  /* 0x000000c60b9b7210 */ /* 0x000fe2000175e4ff */
[----:B------:R-:W-:Y:S01]  /*4c7a0*/  IMAD.WIDE.U32 R14, R97, R17, RZ ;  /* 0x00000011610e7225 */ /* 0x000fe200078e00ff */
[----:B------:R-:W-:-:S03]  /*4c7b0*/  IADD3 RZ, P5, PT, R6, R100, RZ ;  /* 0x0000006406ff7210 */ /* 0x000fc60007fbe0ff */
[----:B------:R-:W-:Y:S01]  /*4c7c0*/  IMAD.X R177, RZ, RZ, RZ, P3 ;  /* 0x000000ffffb17224 */ /* 0x000fe200018e06ff */
[----:B------:R-:W-:Y:S01]  /*4c7d0*/  IADD3 R109, P3, PT, R98, R101, RZ ;  /* 0x00000065626d7210 */ /* 0x000fe20007f7e0ff */
[----:B------:R-:W-:Y:S02]  /*4c7e0*/  IMAD.MOV.U32 R120, RZ, RZ, R107 ;  /* 0x000000ffff787224 */ /* 0x000fe400078e006b */
[----:B------:R-:W-:Y:S01]  /*4c7f0*/  IMAD.MOV.U32 R176, RZ, RZ, R99 ;  /* 0x000000ffffb07224 */ /* 0x000fe200078e0063 */
[----:B------:R-:W-:Y:S01]  /*4c800*/  IADD3.X RZ, P5, PT, R7, R109, RZ, P5, !PT ;  /* 0x0000006d07ff7210 */ /* 0x000fe20002fbe4ff */
[----:B------:R-:W-:-:S04]  /*4c810*/  IMAD.WIDE.U32 R100, R88, R190, R6 ;  /* 0x000000be58647225 */ /* 0x000fc800078e0006 */
[----:B------:R-:W-:-:S04]  /*4c820*/  IMAD.WIDE.U32 R14, P0, R96, R4, R14 ;  /* 0x00000004600e7225 */ /* 0x000fc8000780000e */
[----:B------:R-:W-:-:S04]  /*4c830*/  IMAD.WIDE.U32 R122, R96, R17, RZ ;  /* 0x00000011607a7225 */ /* 0x000fc800078e00ff */
[----:B------:R-:W-:-:S04]  /*4c840*/  IMAD.WIDE.U32 R106, R127, -0x94f09dc, RZ ;  /* 0xf6b0f6247f6a7825 */ /* 0x000fc800078e00ff */
[----:B------:R-:W-:Y:S01]  /*4c850*/  IMAD.WIDE.U32.X R176, R89, R191, R176, P3 ;  /* 0x000000bf59b07225 */ /* 0x000fe200018e04b0 */
[----:B------:R-:W-:-:S03]  /*4c860*/  IADD3 R6, P3, PT, R91, R100, RZ ;  /* 0x000000645b067210 */ /* 0x000fc60007f7e0ff */
[----:B------:R-:W-:Y:S01]  /*4c870*/  IMAD.IADD R98, R101, 0x1, R98 ;  /* 0x0000000165627824 */ /* 0x000fe200078e0262 */
[----:B------:R-:W-:Y:S01]  /*4c880*/  IADD3.X R109, P5, PT, RZ, R176, RZ, P5, !PT ;  /* 0x000000b0ff6d7210 */ /* 0x000fe20002fbe4ff */
[----:B------:R-:W-:Y:S01]  /*4c890*/  IMAD.WIDE.U32.X R120, R127, 0x1eabfffe, R120, P6 ;  /* 0x1eabfffe7f787825 */ /* 0x000fe200030e0478 */
[----:B------:R-:W-:Y:S02]  /*4c8a0*/  IADD3 R91, P6, PT, R14, R123, RZ ;  /* 0x0000007b0e5b7210 */ /* 0x000fe40007fde0ff */
[----:B------:R-:W-:Y:S01]  /*4c8b0*/  IADD3.X R7, P3, PT, R98, R9, RZ, P3, !PT ;  /* 0x0000000962077210 */ /* 0x000fe20001f7e4ff */
[----:B------:R-:W-:Y:S01]  /*4c8c0*/  IMAD.X R101, RZ, RZ, RZ, P0 ;  /* 0x000000ffff657224 */ /* 0x000fe200000e06ff */
[----:B------:R-:W-:Y:S01]  /*4c8d0*/  IADD3.X R11, P4, PT, RZ, R120, RZ, P4, !PT ;  /* 0x00000078ff0b7210 */ /* 0x000fe2000279e4ff */
[----:B------:R-:W-:Y:S01]  /*4c8e0*/  IMAD.WIDE.U32 R106, P0, R208, 0x6730d2a0, R106 ;  /* 0x6730d2a0d06a7825 */ /* 0x000fe2000780006a */
[----:B------:R-:W-:-:S03]  /*4c8f0*/  IADD3.X R109, P3, PT, RZ, R109, RZ, P3, !PT ;  /* 0x0000006dff6d7210 */ /* 0x000fc60001f7e4ff */
[----:B------:R-:W-:Y:S01]  /*4c900*/  IMAD.WIDE.U32 R180, R208, -0x94f09dc, RZ ;  /* 0xf6b0f624d0b47825 */ /* 0x000fe200078e00ff */
[----:B------:R-:W-:Y:S02]  /*4c910*/  IADD3.X R9, PT, PT, RZ, RZ, R177, P3, P5 ;  /* 0x000000ffff097210 */ /* 0x000fe40001fea4b1 */
[----:B------:R-:W-:Y:S01]  /*4c920*/  IADD3 R186, P3, PT, R186, R187, RZ ;  /* 0x000000bbbaba7210 */ /* 0x000fe20007f7e0ff */
[----:B------:R-:W-:Y:S02]  /*4c930*/  IMAD.MOV.U32 R100, RZ, RZ, R15 ;  /* 0x000000ffff647224 */ /* 0x000fe400078e000f */
[----:B------:R-:W-:Y:S01]  /*4c940*/  IMAD.X R99, RZ, RZ, RZ, P0 ;  /* 0x000000ffff637224 */ /* 0x000fe200000e06ff */
[----:B------:R-:W-:Y:S01]  /*4c950*/  IADD3 RZ, P0, PT, R182, R180, RZ ;  /* 0x000000b4b6ff7210 */ /* 0x000fe20007f1e0ff */
[----:B------:R-:W-:Y:S01]  /*4c960*/  IMAD.WIDE.U32.X R100, R97, R4, R100, P6 ;  /* 0x0000000461647225 */ /* 0x000fe200030e0464 */
[----:B------:R-:W-:Y:S02]  /*4c970*/  IADD3 R181, P6, PT, R106, R181, RZ ;  /* 0x000000b56ab57210 */ /* 0x000fe40007fde0ff */
[----:B------:R-:W-:Y:S01]  /*4c980*/  IADD3.X R187, P3, PT, R117, R192, RZ, P3, !PT ;  /* 0x000000c075bb7210 */ /* 0x000fe20001f7e4ff */
[----:B------:R-:W-:Y:S01]  /*4c990*/  IMAD.MOV.U32 R98, RZ, RZ, R107 ;  /* 0x000000ffff627224 */ /* 0x000fe200078e006b */
[----:B------:R-:W-:Y:S01]  /*4c9a0*/  IADD3.X RZ, P0, PT, R183, R181, RZ, P0, !PT ;  /* 0x000000b5b7ff7210 */ /* 0x000fe2000071e4ff */
[----:B------:R-:W-:-:S04]  /*4c9b0*/  IMAD.WIDE.U32 R180, R208, -0x94f09dc, R182 ;  /* 0xf6b0f624d0b47825 */ /* 0x000fc800078e00b6 */
[----:B------:R-:W-:-:S04]  /*4c9c0*/  IMAD.WIDE.U32 R182, R87, R190, RZ ;  /* 0x000000be57b67225 */ /* 0x000fc800078e00ff */
[----:B------:R-:W-:Y:S01]  /*4c9d0*/  IMAD.IADD R15, R181, 0x1, R106 ;  /* 0x00000001b50f7824 */ /* 0x000fe200078e026a */
[----:B------:R-:W-:Y:S01]  /*4c9e0*/  IADD3.X R181, P2, PT, RZ, R11, RZ, P2, !PT ;  /* 0x0000000bffb57210 */ /* 0x000fe2000175e4ff */
[----:B------:R-:W-:-:S03]  /*4c9f0*/  IMAD.WIDE.U32 R182, P5, R86, R191, R182 ;  /* 0x000000bf56b67225 */ /* 0x000fc600078a00b6 */
[----:B------:R-:W-:Y:S01]  /*4ca00*/  IADD3.X R120, PT, PT, RZ, RZ, R121, P2, P4 ;  /* 0x000000ffff787210 */ /* 0x000fe200017e8479 */
[----:B------:R-:W-:Y:S01]  /*4ca10*/  IMAD.WIDE.U32 R106, R86, R190, RZ ;  /* 0x000000be566a7225 */ /* 0x000fe200078e00ff */
[----:B------:R-:W-:-:S03]  /*4ca20*/  IADD3 R180, P2, PT, R181, R180, RZ ;  /* 0x000000b4b5b47210 */ /* 0x000fc60007f5e0ff */
[----:B------:R-:W-:Y:S01]  /*4ca30*/  IMAD.WIDE.U32.X R98, R127, 0x6730d2a0, R98, P6 ;  /* 0x6730d2a07f627825 */ /* 0x000fe200030e0462 */
[----:B------:R-:W-:Y:S02]  /*4ca40*/  IADD3 R11, P4, PT, R182, R107, RZ ;  /* 0x0000006bb60b7210 */ /* 0x000fe40007f9e0ff */
[----:B------:R-:W-:Y:S01]  /*4ca50*/  IADD3.X R181, P2, PT, R15, R120, RZ, P2, !PT ;  /* 0x000000780fb57210 */ /* 0x000fe2000175e4ff */
[----:B------:R-:W-:Y:S01]  /*4ca60*/  IMAD.X R177, RZ, RZ, RZ, P5 ;  /* 0x000000ffffb17224 */ /* 0x000fe200028e06ff */
[----:B------:R-:W-:Y:S01]  /*4ca70*/  IADD3 RZ, P5, PT, R186, R106, RZ ;  /* 0x0000006abaff7210 */ /* 0x000fe20007fbe0ff */
[----:B------:R-:W-:Y:S01]  /*4ca80*/  IMAD.MOV.U32 R176, RZ, RZ, R183 ;  /* 0x000000ffffb07224 */ /* 0x000fe200078e00b7 */
[----:B------:R-:W-:Y:S01]  /*4ca90*/  IADD3.X R97, P0, PT, RZ, R98, RZ, P0, !PT ;  /* 0x00000062ff617210 */ /* 0x000fe2000071e4ff */
[----:B------:R-:W-:-:S03]  /*4caa0*/  IMAD.WIDE.U32 R106, R127, -0xc7aed41, RZ ;  /* 0xf38512bf7f6a7825 */ /* 0x000fc600078e00ff */
[----:B------:R-:W-:Y:S01]  /*4cab0*/  IADD3.X R97, P6, PT, RZ, R97, RZ, P2, !PT ;  /* 0x00000061ff617210 */ /* 0x000fe200017de4ff */
[----:B------:R-:W-:-:S03]  /*4cac0*/  IMAD.WIDE.U32 R120, R95, R17, RZ ;  /* 0x000000115f787225 */ /* 0x000fc600078e00ff */
[----:B------:R-:W-:Y:S01]  /*4cad0*/  IADD3.X R123, PT, PT, RZ, RZ, R99, P6, P0 ;  /* 0x000000ffff7b7210 */ /* 0x000fe200037e0463 */
[----:B------:R-:W-:Y:S01]  /*4cae0*/  IMAD.WIDE.U32.X R176, R87, R191, R176, P4 ;  /* 0x000000bf57b07225 */ /* 0x000fe200020e04b0 */
[----:B------:R-:W-:-:S03]  /*4caf0*/  IADD3 RZ, P4, PT, R154, R116, RZ ;  /* 0x000000749aff7210 */ /* 0x000fc60007f9e0ff */
[----:B------:R-:W-:Y:S01]  /*4cb00*/  IMAD.WIDE.U32 R106, P2, R208, 0x64774b84, R106 ;  /* 0x64774b84d06a7825 */ /* 0x000fe2000784006a */
[----:B------:R-:W-:-:S03]  /*4cb10*/  IADD3.X RZ, P4, PT, R155, R227, RZ, P4, !PT ;  /* 0x000000e39bff7210 */ /* 0x000fc6000279e4ff */
[----:B------:R-:W-:-:S04]  /*4cb20*/  IMAD.WIDE.U32 R116, R208, -0xc7aed41, RZ ;  /* 0xf38512bfd0747825 */ /* 0x000fc800078e00ff */
[----:B------:R-:W-:Y:S01]  /*4cb30*/  IMAD.WIDE.U32 R120, P6, R94, R4, R120 ;  /* 0x000000045e787225 */ /* 0x000fe200078c0078 */
[----:B------:R-:W-:-:S03]  /*4cb40*/  IADD3 RZ, P0, PT, R168, R116, RZ ;  /* 0x00000074a8ff7210 */ /* 0x000fc60007f1e0ff */
[----:B------:R-:W-:-:S04]  /*4cb50*/  IMAD.WIDE.U32 R98, R94, R17, RZ ;  /* 0x000000115e627225 */ /* 0x000fc800078e00ff */
[----:B------:R-:W-:-:S04]  /*4cb60*/  IMAD.WIDE.U32 R190, R86, R190, R186 ;  /* 0x000000be56be7225 */ /* 0x000fc800078e00ba */
[----:B------:R-:W-:Y:S01]  /*4cb70*/  IMAD.X R183, RZ, RZ, RZ, P2 ;  /* 0x000000ffffb77224 */ /* 0x000fe200010e06ff */
[----:B------:R-:W-:Y:S01]  /*4cb80*/  IADD3 R131, P2, PT, R106, R117, RZ ;  /* 0x000000756a837210 */ /* 0x000fe20007f5e0ff */
[----:B------:R-:W-:Y:S01]  /*4cb90*/  IMAD.X R117, RZ, RZ, RZ, P6 ;  /* 0x000000ffff757224 */ /* 0x000fe200030e06ff */
[----:B------:R-:W-:Y:S01]  /*4cba0*/  IADD3 R15, P6, PT, R120, R99, RZ ;  /* 0x00000063780f7210 */ /* 0x000fe20007fde0ff */
[----:B------:R-:W-:Y:S01]  /*4cbb0*/  IMAD.MOV.U32 R116, RZ, RZ, R121 ;  /* 0x000000ffff747224 */ /* 0x000fe200078e0079 */
[----:B------:R-:W-:Y:S01]  /*4cbc0*/  IADD3.X RZ, P0, PT, R169, R131, RZ, P0, !PT ;  /* 0x00000083a9ff7210 */ /* 0x000fe2000071e4ff */
[----:B------:R-:W-:Y:S02]  /*4cbd0*/  IMAD.IADD R192, R191, 0x1, R182 ;  /* 0x00000001bfc07824 */ /* 0x000fe400078e02b6 */
[----:B------:R-:W-:Y:S02]  /*4cbe0*/  IMAD.MOV.U32 R182, RZ, RZ, R107 ;  /* 0x000000ffffb67224 */ /* 0x000fe400078e006b */
[----:B------:R-:W-:Y:S01]  /*4cbf0*/  IMAD.WIDE.U32.X R116, R95, R4, R116, P6 ;  /* 0x000000045f747225 */ /* 0x000fe200030e0474 */
[----:B------:R-:W-:-:S03]  /*4cc00*/  IADD3 R186, P6, PT, R109, R190, RZ ;  /* 0x000000be6dba7210 */ /* 0x000fc60007fde0ff */
[----:B------:R-:W-:-:S04]  /*4cc10*/  IMAD.WIDE.U32 R168, R208, -0xc7aed41, R168 ;  /* 0xf38512bfd0a87825 */ /* 0x000fc800078e00a8 */
[----:B------:R-:W-:Y:S01]  /*4cc20*/  IMAD.WIDE.U32.X R182, R127, 0x64774b84, R182, P2 ;  /* 0x64774b847fb67825 */ /* 0x000fe200010e04b6 */
[----:B------:R-:W-:Y:S02]  /*4cc30*/  IADD3.X RZ, P2, PT, R187, R11, RZ, P5, !PT ;  /* 0x0000000bbbff7210 */ /* 0x000fe40002f5e4ff */
[----:B------:R-:W-:Y:S01]  /*4cc40*/  IADD3.X R187, P5, PT, R192, R9, RZ, P6, !PT ;  /* 0x00000009c0bb7210 */ /* 0x000fe200037be4ff */
[----:B------:R-:W-:Y:S01]  /*4cc50*/  IMAD.IADD R106, R169, 0x1, R106 ;  /* 0x00000001a96a7824 */ /* 0x000fe200078e026a */
[----:B------:R-:W-:Y:S01]  /*4cc60*/  IADD3 R168, P6, PT, R97, R168, RZ ;  /* 0x000000a861a87210 */ /* 0x000fe20007fde0ff */
[----:B------:R-:W-:Y:S01]  /*4cc70*/  IMAD.WIDE.U32 R154, R90, R217, R154 ;  /* 0x000000d95a9a7225 */ /* 0x000fe200078e009a */
[----:B------:R-:W-:Y:S02]  /*4cc80*/  IADD3.X R9, P2, PT, RZ, R176, RZ, P2, !PT ;  /* 0x000000b0ff097210 */ /* 0x000fe4000175e4ff */
[----:B------:R-:W-:Y:S01]  /*4cc90*/  IADD3.X R169, P6, PT, R106, R123, RZ, P6, !PT ;  /* 0x0000007b6aa97210 */ /* 0x000fe200037de4ff */
[----:B------:R-:W-:Y:S01]  /*4cca0*/  IMAD.WIDE.U32 R106, R127, 0x434bacd7, RZ ;  /* 0x434bacd77f6a7825 */ /* 0x000fe200078e00ff */
[----:B------:R-:W-:-:S02]  /*4ccb0*/  IADD3.X R9, P5, PT, RZ, R9, RZ, P5, !PT ;  /* 0x00000009ff097210 */ /* 0x000fc40002fbe4ff */
[----:B------:R-:W-:Y:S01]  /*4ccc0*/  IADD3.X R95, P0, PT, RZ, R182, RZ, P0, !PT ;  /* 0x000000b6ff5f7210 */ /* 0x000fe2000071e4ff */
[----:B------:R-:W-:Y:S01]  /*4ccd0*/  IMAD.IADD R155, R155, 0x1, R188 ;  /* 0x000000019b9b7824 */ /* 0x000fe200078e02bc */
[----:B------:R-:W-:Y:S01]  /*4cce0*/  IADD3.X R198, PT, PT, RZ, RZ, R177, P5, P2 ;  /* 0x000000ffffc67210 */ /* 0x000fe20002fe44b1 */
[C---:B------:R-:W-:Y:S01]  /*4ccf0*/  IMAD.WIDE.U32 R176, R208.reuse, 0x434bacd7, RZ ;  /* 0x434bacd7d0b07825 */ /* 0x040fe200078e00ff */
[----:B------:R-:W-:Y:S02]  /*4cd00*/  IADD3.X R95, P6, PT, RZ, R95, RZ, P6, !PT ;  /* 0x0000005fff5f7210 */ /* 0x000fe400037de4ff */
[----:B------:R-:W-:Y:S01]  /*4cd10*/  IADD3 RZ, P5, PT, RZ, R154, RZ ;  /* 0x0000009affff7210 */ /* 0x000fe20007fbe0ff */
[----:B------:R-:W-:Y:S01]  /*4cd20*/  IMAD.WIDE.U32 R106, P2, R208, 0x4b1ba7b6, R106 ;  /* 0x4b1ba7b6d06a7825 */ /* 0x000fe2000784006a */
[----:B------:R-:W-:Y:S02]  /*4cd30*/  IADD3.X R97, PT, PT, RZ, RZ, R183, P6, P0 ;  /* 0x000000ffff617210 */ /* 0x000fe400037e04b7 */
[----:B------:R-:W-:Y:S01]  /*4cd40*/  IADD3.X R171, P0, PT, RZ, R114, RZ, P4, !PT ;  /* 0x00000072ffab7210 */ /* 0x000fe2000271e4ff */
[----:B------:R-:W-:Y:S01]  /*4cd50*/  IMAD.WIDE.U32 R188, R127, 0x397fe69a, RZ ;  /* 0x397fe69a7fbc7825 */ /* 0x000fe200078e00ff */
[----:B------:R-:W-:-:S02]  /*4cd60*/  IADD3.X RZ, P6, PT, RZ, R155, RZ, P5, !PT ;  /* 0x0000009bffff7210 */ /* 0x000fc40002fde4ff */
[----:B------:R-:W-:Y:S01]  /*4cd70*/  IADD3 R11, P5, PT, R106, R177, RZ ;  /* 0x000000b16a0b7210 */ /* 0x000fe20007fbe0ff */
[----:B------:R-:W-:Y:S01]  /*4cd80*/  IMAD.MOV.U32 R190, RZ, RZ, R107 ;  /* 0x000000ffffbe7224 */ /* 0x000fe200078e006b */
[----:B------:R-:W-:Y:S01]  /*4cd90*/  IADD3 RZ, P4, PT, R6, R176, RZ ;  /* 0x000000b006ff7210 */ /* 0x000fe20007f9e0ff */
[----:B------:R-:W-:Y:S01]  /*4cda0*/  IMAD.X R191, RZ, RZ, RZ, P2 ;  /* 0x000000ffffbf7224 */ /* 0x000fe200010e06ff */
[----:B------:R-:W-:Y:S01]  /*4cdb0*/  IADD3.X R171, P6, PT, RZ, R171, RZ, P6, !PT ;  /* 0x000000abffab7210 */ /* 0x000fe200037de4ff */
[----:B------:R-:W-:Y:S01]  /*4cdc0*/  IMAD.WIDE.U32 R182, R208, 0x397fe69a, RZ ;  /* 0x397fe69ad0b67825 */ /* 0x000fe200078e00ff */
[----:B------:R-:W-:Y:S02]  /*4cdd0*/  IADD3.X RZ, P4, PT, R7, R11, RZ, P4, !PT ;  /* 0x0000000b07ff7210 */ /* 0x000fe4000279e4ff */
[----:B------:R-:W-:Y:S01]  /*4cde0*/  IADD3.X R11, PT, PT, RZ, RZ, R115, P6, P0 ;  /* 0x000000ffff0b7210 */ /* 0x000fe200037e0473 */
[----:B------:R-:W-:Y:S01]  /*4cdf0*/  IMAD.WIDE.U32 R114, R93, R17, RZ ;  /* 0x000000115d727225 */ /* 0x000fe200078e00ff */
[----:B------:R-:W-:-:S03]  /*4ce00*/  IADD3 RZ, P2, PT, R180, R108, RZ ;  /* 0x0000006cb4ff7210 */ /* 0x000fc60007f5e0ff */
[----:B------:R-:W-:Y:S01]  /*4ce10*/  IMAD.WIDE.U32 R6, R208, 0x434bacd7, R6 ;  /* 0x434bacd7d0067825 */ /* 0x000fe200078e0006 */
[----:B------:R-:W-:-:S03]  /*4ce20*/  IADD3.X RZ, P2, PT, R181, R225, RZ, P2, !PT ;  /* 0x000000e1b5ff7210 */ /* 0x000fc6000175e4ff */
[----:B------:R-:W-:-:S04]  /*4ce30*/  IMAD.WIDE.U32 R188, P0, R208, 0x1a0111ea, R188 ;  /* 0x1a0111ead0bc7825 */ /* 0x000fc800078000bc */
[----:B------:R-:W-:Y:S02]  /*4ce40*/  IMAD.IADD R192, R7, 0x1, R106 ;  /* 0x0000000107c07824 */ /* 0x000fe400078e026a */
[----:B------:R-:W-:-:S04]  /*4ce50*/  IMAD.WIDE.U32 R114, P6, R92, R4, R114 ;  /* 0x000000045c727225 */ /* 0x000fc800078c0072 */
[----:B------:R-:W-:-:S04]  /*4ce60*/  IMAD.WIDE.U32 R106, R92, R17, RZ ;  /* 0x000000115c6a7225 */ /* 0x000fc800078e00ff */
[----:B------:R-:W-:Y:S01]  /*4ce70*/  IMAD.X R177, RZ, RZ, RZ, P0 ;  /* 0x000000ffffb17224 */ /* 0x000fe200000e06ff */
[----:B------:R-:W-:Y:S01]  /*4ce80*/  IADD3 R6, P0, PT, R95, R6, RZ ;  /* 0x000000065f067210 */ /* 0x000fe20007f1e0ff */
[----:B------:R-:W-:Y:S01]  /*4ce90*/  IMAD.X R109, RZ, RZ, RZ, P6 ;  /* 0x000000ffff6d7224 */ /* 0x000fe200030e06ff */
[----:B------:R-:W-:Y:S01]  /*4cea0*/  IADD3 R95, P6, PT, R114, R107, RZ ;  /* 0x0000006b725f7210 */ /* 0x000fe20007fde0ff */
[----:B------:R-:W-:Y:S01]  /*4ceb0*/  IMAD.WIDE.U32.X R190, R127, 0x4b1ba7b6, R190, P5 ;  /* 0x4b1ba7b67fbe7825 */ /* 0x000fe200028e04be */
[----:B------:R-:W-:Y:S02]  /*4cec0*/  IADD3 R99, P5, PT, R188, R183, RZ ;  /* 0x000000b7bc637210 */ /* 0x000fe40007fbe0ff */
[----:B------:R-:W-:Y:S01]  /*4ced0*/  IADD3.X R7, P0, PT, R192, R97, RZ, P0, !PT ;  /* 0x00000061c0077210 */ /* 0x000fe2000071e4ff */
[----:B------:R-:W-:Y:S02]  /*4cee0*/  IMAD.MOV.U32 R108, RZ, RZ, R115 ;  /* 0x000000ffff6c7224 */ /* 0x000fe400078e0073 */
[----:B------:R-:W-:-:S04]  /*4cef0*/  IMAD.WIDE.U32 R208, R208, 0x397fe69a, R186 ;  /* 0x397fe69ad0d07825 */ /* 0x000fc800078e00ba */
[----:B------:R-:W-:Y:S01]  /*4cf00*/  IMAD.WIDE.U32.X R108, R93, R4, R108, P6 ;  /* 0x000000045d6c7225 */ /* 0x000fe200030e046c */
[----:B------:R-:W-:-:S03]  /*4cf10*/  IADD3.X R93, P4, PT, RZ, R190, RZ, P4, !PT ;  /* 0x000000beff5d7210 */ /* 0x000fc6000279e4ff */
[----:B------:R-:W-:Y:S02]  /*4cf20*/  IMAD.MOV.U32 R176, RZ, RZ, R189 ;  /* 0x000000ffffb07224 */ /* 0x000fe400078e00bd */
[----:B------:R-:W-:Y:S01]  /*4cf30*/  IMAD.IADD R188, R209, 0x1, R188 ;  /* 0x00000001d1bc7824 */ /* 0x000fe200078e02bc */
[----:B------:R-:W-:Y:S01]  /*4cf40*/  IADD3.X R209, P0, PT, RZ, R93, RZ, P0, !PT ;  /* 0x0000005dffd17210 */ /* 0x000fe2000071e4ff */
[----:B------:R-:W-:Y:S01]  /*4cf50*/  IMAD.WIDE.U32.X R176, R127, 0x1a0111ea, R176, P5 ;  /* 0x1a0111ea7fb07825 */ /* 0x000fe200028e04b0 */
[----:B------:R-:W-:Y:S02]  /*4cf60*/  IADD3 RZ, P5, PT, R186, R182, RZ ;  /* 0x000000b6baff7210 */ /* 0x000fe40007fbe0ff */
[----:B------:R-:W-:Y:S01]  /*4cf70*/  IADD3.X R93, PT, PT, RZ, RZ, R191, P0, P4 ;  /* 0x000000ffff5d7210 */ /* 0x000fe200007e84bf */
[----:B------:R-:W-:Y:S01]  /*4cf80*/  IMAD R97, R155, -0x30003, RZ ;  /* 0xfffcfffd9b617824 */ /* 0x000fe200078e02ff */
[----:B------:R-:W-:Y:S01]  /*4cf90*/  IADD3.X RZ, P5, PT, R187, R99, RZ, P5, !PT ;  /* 0x00000063bbff7210 */ /* 0x000fe20002fbe4ff */
[----:B------:R-:W-:Y:S01]  /*4cfa0*/  IMAD.WIDE.U32 R180, R96, R217, R180 ;  /* 0x000000d960b47225 */ /* 0x000fe200078e00b4 */
[----:B------:R-:W-:-:S02]  /*4cfb0*/  IADD3 R208, P4, PT, R209, R208, RZ ;  /* 0x000000d0d1d07210 */ /* 0x000fc40007f9e0ff */
[----:B------:R-:W-:Y:S01]  /*4cfc0*/  IADD3.X R192, P5, PT, RZ, R176, RZ, P5, !PT ;  /* 0x000000b0ffc07210 */ /* 0x000fe20002fbe4ff */
[----:B------:R-:W-:Y:S01]  /*4cfd0*/  IMAD.WIDE.U32 R190, R154, -0x30003, RZ ;  /* 0xfffcfffd9abe7825 */ /* 0x000fe200078e00ff */
[----:B------:R-:W-:Y:S02]  /*4cfe0*/  IADD3.X R209, P4, PT, R188, R93, RZ, P4, !PT ;  /* 0x0000005dbcd17210 */ /* 0x000fe4000279e4ff */
[----:B------:R-:W-:Y:S01]  /*4cff0*/  IADD3 RZ, P0, PT, R168, R178, RZ ;  /* 0x000000b2a8ff7210 */ /* 0x000fe20007f1e0ff */
[----:B------:R-:W-:Y:S01]  /*4d000*/  IMAD R97, R154, -0x760c0004, R97 ;  /* 0x89f3fffc9a617824 */ /* 0x000fe200078e0261 */
[----:B------:R-:W-:Y:S01]  /*4d010*/  IADD3.X R192, P4, PT, RZ, R192, RZ, P4, !PT ;  /* 0x000000c0ffc07210 */ /* 0x000fe2000279e4ff */
[----:B------:R-:W-:Y:S01]  /*4d020*/  IMAD.IADD R182, R181, 0x1, R170 ;  /* 0x00000001b5b67824 */ /* 0x000fe200078e02aa */
[----:B------:R-:W-:Y:S01]  /*4d030*/  IADD3 R170, P6, PT, R171, R180, RZ ;  /* 0x000000b4abaa7210 */ /* 0x000fe20007fde0ff */
[----:B------:R-:W-:Y:S01]  /*4d040*/  IMAD.IADD R99, R191, 0x1, R97 ;  /* 0x00000001bf637824 */ /* 0x000fe200078e0261 */
[----:B------:R-:W-:Y:S01]  /*4d050*/  IADD3.X RZ, P0, PT, R169, R223, RZ, P0, !PT ;  /* 0x000000dfa9ff7210 */ /* 0x000fe2000071e4ff */
[----:B------:R-:W-:Y:S01]  /*4d060*/  IMAD.WIDE.U32 R186, R94, R217, R168 ;  /* 0x000000d95eba7225 */ /* 0x000fe200078e00a8 */
[----:B------:R-:W-:-:S02]  /*4d070*/  IADD3.X R171, P6, PT, R182, R11, RZ, P6, !PT ;  /* 0x0000000bb6ab7210 */ /* 0x000fc400037de4ff */
[----:B------:R-:W-:Y:S01]  /*4d080*/  IADD3.X R11, P2, PT, RZ, R164, RZ, P2, !PT ;  /* 0x000000a4ff0b7210 */ /* 0x000fe2000175e4ff */
[----:B------:R-:W-:Y:S01]  /*4d090*/  IMAD.WIDE.U32 R180, R99, -0x5555, RZ ;  /* 0xffffaaab63b47825 */ /* 0x000fe200078e00ff */
[----:B------:R-:W-:Y:S02]  /*4d0a0*/  IADD3.X R97, PT, PT, RZ, RZ, R177, P4, P5 ;  /* 0x000000ffff617210 */ /* 0x000fe400027ea4b1 */
[----:B------:R-:W-:Y:S01]  /*4d0b0*/  IADD3.X R11, P6, PT, RZ, R11, RZ, P6, !PT ;  /* 0x0000000bff0b7210 */ /* 0x000fe200037de4ff */
[C---:B------:R-:W-:Y:S01]  /*4d0c0*/  IMAD.WIDE.U32 R168, R190.reuse, -0x5555, RZ ;  /* 0xffffaaabbea87825 */ /* 0x040fe200078e00ff */
[----:B------:R-:W-:Y:S02]  /*4d0d0*/  IADD3.X R93, P3, PT, RZ, RZ, RZ, P3, !PT ;  /* 0x000000ffff5d7210 */ /* 0x000fe40001f7e4ff */
[----:B------:R-:W-:Y:S01]  /*4d0e0*/  IADD3 R186, P5, PT, R11, R186, RZ ;  /* 0x000000ba0bba7210 */ /* 0x000fe20007fbe0ff */
[----:B------:R-:W-:Y:S01]  /*4d0f0*/  IMAD.WIDE.U32 R180, P4, R190, -0x46010001, R180 ;  /* 0xb9feffffbeb47825 */ /* 0x000fe200078800b4 */
[----:B------:R-:W-:-:S02]  /*4d100*/  IADD3.X R11, PT, PT, RZ, RZ, R165, P6, P2 ;  /* 0x000000ffff0b7210 */ /* 0x000fc400037e44a5 */
[----:B------:R-:W-:Y:S01]  /*4d110*/  IADD3 RZ, P6, PT, R154, R168, RZ ;  /* 0x000000a89aff7210 */ /* 0x000fe20007fde0ff */
[----:B------:R-:W-:Y:S01]  /*4d120*/  IMAD.IADD R174, R187, 0x1, R174 ;  /* 0x00000001bbae7824 */ /* 0x000fe200078e02ae */
[----:B------:R-:W-:Y:S01]  /*4d130*/  IADD3 R107, P2, PT, R180, R169, RZ ;  /* 0x000000a9b46b7210 */ /* 0x000fe20007f5e0ff */
[----:B------:R-:W-:Y:S02]  /*4d140*/  IMAD.X R165, RZ, RZ, RZ, P4 ;  /* 0x000000ffffa57224 */ /* 0x000fe400020e06ff */
[----:B------:R-:W-:Y:S01]  /*4d150*/  IMAD.WIDE.U32 R168, R190, -0x5555, R154 ;  /* 0xffffaaabbea87825 */ /* 0x000fe200078e009a */
[----:B------:R-:W-:Y:S02]  /*4d160*/  IADD3.X R187, P5, PT, R174, R11, RZ, P5, !PT ;  /* 0x0000000baebb7210 */ /* 0x000fe40002fbe4ff */
[----:B------:R-:W-:Y:S01]  /*4d170*/  IADD3.X R11, P0, PT, RZ, R162, RZ, P0, !PT ;  /* 0x000000a2ff0b7210 */ /* 0x000fe2000071e4ff */
[----:B------:R-:W-:Y:S01]  /*4d180*/  IMAD.MOV.U32 R164, RZ, RZ, R181 ;  /* 0x000000ffffa47224 */ /* 0x000fe200078e00b5 */
[----:B------:R-:W-:Y:S01]  /*4d190*/  IADD3.X R174, P1, PT, RZ, RZ, RZ, P1, !PT ;  /* 0x000000ffffae7210 */ /* 0x000fe20000f3e4ff */
[----:B------:R-:W-:Y:S01]  /*4d1a0*/  IMAD.WIDE.U32 R182, R99, -0x94f09dc, RZ ;  /* 0xf6b0f62463b67825 */ /* 0x000fe200078e00ff */
[----:B------:R-:W-:-:S02]  /*4d1b0*/  IADD3.X R11, P5, PT, RZ, R11, RZ, P5, !PT ;  /* 0x0000000bff0b7210 */ /* 0x000fc40002fbe4ff */
[----:B------:R-:W-:Y:S01]  /*4d1c0*/  IADD3.X RZ, P6, PT, R155, R107, RZ, P6, !PT ;  /* 0x0000006b9bff7210 */ /* 0x000fe200037de4ff */
[----:B------:R-:W-:Y:S01]  /*4d1d0*/  IMAD.WIDE.U32.X R164, R99, -0x46010001, R164, P2 ;  /* 0xb9feffff63a47825 */ /* 0x000fe200010e04a4 */
[----:B------:R-:W-:Y:S02]  /*4d1e0*/  IADD3 RZ, P2, PT, RZ, R168, RZ ;  /* 0x000000a8ffff7210 */ /* 0x000fe40007f5e0ff */
[----:B------:R-:W-:Y:S01]  /*4d1f0*/  IADD3.X R121, PT, PT, RZ, RZ, R163, P5, P0 ;  /* 0x000000ffff797210 */ /* 0x000fe20002fe04a3 */
[----:B------:R-:W-:Y:S01]  /*4d200*/  IMAD.IADD R168, R169, 0x1, R180 ;  /* 0x00000001a9a87824 */ /* 0x000fe200078e02b4 */
[----:B------:R-:W-:Y:S01]  /*4d210*/  IADD3 R162, P4, PT, R93, R174, RZ ;  /* 0x000000ae5da27210 */ /* 0x000fe20007f9e0ff */
[----:B------:R-:W-:Y:S01]  /*4d220*/  IMAD.WIDE.U32 R154, R92, R217, R6 ;  /* 0x000000d95c9a7225 */ /* 0x000fe200078e0006 */
[----:B------:R-:W-:Y:S02]  /*4d230*/  IADD3.X R115, P5, PT, RZ, R164, RZ, P6, !PT ;  /* 0x000000a4ff737210 */ /* 0x000fe400037be4ff */
[----:B------:R-:W-:Y:S01]  /*4d240*/  IADD3.X RZ, P2, PT, RZ, R168, RZ, P2, !PT ;  /* 0x000000a8ffff7210 */ /* 0x000fe2000175e4ff */
[----:B------:R-:W-:Y:S01]  /*4d250*/  IMAD.IADD R10, R155, 0x1, R10 ;  /* 0x000000019b0a7824 */ /* 0x000fe200078e020a */
[----:B------:R-:W-:Y:S01]  /*4d260*/  IADD3 R93, P0, PT, R9, R162, RZ ;  /* 0x000000a2095d7210 */ /* 0x000fe20007f1e0ff */
[----:B------:R-:W-:Y:S01]  /*4d270*/  IMAD.WIDE.U32 R162, R89, R17, RZ ;  /* 0x0000001159a27225 */ /* 0x000fe200078e00ff */
[----:B------:R-:W-:-:S02]  /*4d280*/  IADD3.X R115, P2, PT, RZ, R115, RZ, P2, !PT ;  /* 0x00000073ff737210 */ /* 0x000fc4000175e4ff */
[----:B------:R-:W-:Y:S01]  /*4d290*/  IADD3 RZ, P6, PT, R6, R8, RZ ;  /* 0x0000000806ff7210 */ /* 0x000fe20007fde0ff */
[----:B------:R-:W-:Y:S01]  /*4d2a0*/  IMAD.X R123, RZ, RZ, RZ, P1 ;  /* 0x000000ffff7b7224 */ /* 0x000fe200008e06ff */
[----:B------:R-:W-:Y:S01]  /*4d2b0*/  IADD3.X R107, PT, PT, RZ, RZ, R165, P2, P5 ;  /* 0x000000ffff6b7210 */ /* 0x000fe200017ea4a5 */
[C---:B------:R-:W-:Y:S01]  /*4d2c0*/  IMAD.WIDE.U32 R8, P5, R88.reuse, R4, R162 ;  /* 0x0000000458087225 */ /* 0x040fe200078a00a2 */
[----:B------:R-:W-:Y:S02]  /*4d2d0*/  IADD3 R154, P2, PT, R11, R154, RZ ;  /* 0x0000009a0b9a7210 */ /* 0x000fe40007f5e0ff */
[----:B------:R-:W-:Y:S01]  /*4d2e0*/  IADD3.X RZ, P1, PT, R7, R221, RZ, P6, !PT ;  /* 0x000000dd07ff7210 */ /* 0x000fe2000373e4ff */
[----:B------:R-:W-:Y:S01]  /*4d2f0*/  IMAD.WIDE.U32 R6, R88, R17, RZ ;  /* 0x0000001158067225 */ /* 0x000fe200078e00ff */
[----:B------:R-:W-:Y:S02]  /*4d300*/  IADD3.X R155, P2, PT, R10, R121, RZ, P2, !PT ;  /* 0x000000790a9b7210 */ /* 0x000fe4000175e4ff */
[----:B------:R-:W-:Y:S01]  /*4d310*/  IADD3.X R121, P1, PT, RZ, R160, RZ, P1, !PT ;  /* 0x000000a0ff797210 */ /* 0x000fe20000f3e4ff */
[----:B------:R-:W-:Y:S01]  /*4d320*/  IMAD.WIDE.U32 R168, R99, -0x4eac0001, RZ ;  /* 0xb153ffff63a87825 */ /* 0x000fe200078e00ff */
[----:B------:R-:W-:-:S02]  /*4d330*/  IADD3 R7, P6, PT, R8, R7, RZ ;  /* 0x0000000708077210 */ /* 0x000fc40007fde0ff */
[----:B------:R-:W-:Y:S01]  /*4d340*/  IADD3.X R123, PT, PT, R123, RZ, RZ, P4, P3 ;  /* 0x000000ff7b7b7210 */ /* 0x000fe200027e64ff */
[----:B------:R-:W-:Y:S02]  /*4d350*/  IMAD.X R11, RZ, RZ, RZ, P5 ;  /* 0x000000ffff0b7224 */ /* 0x000fe400028e06ff */
[----:B------:R-:W-:Y:S01]  /*4d360*/  IMAD.MOV.U32 R10, RZ, RZ, R9 ;  /* 0x000000ffff0a7224 */ /* 0x000fe200078e0009 */
[----:B------:R-:W-:Y:S01]  /*4d370*/  IADD3.X R9, P2, PT, RZ, R121, RZ, P2, !PT ;  /* 0x00000079ff097210 */ /* 0x000fe2000175e4ff */
[----:B------:R-:W-:Y:S01]  /*4d380*/  IMAD.WIDE.U32 R162, R190, -0x4eac0001, RZ ;  /* 0xb153ffffbea27825 */ /* 0x000fe200078e00ff */
[----:B------:R-:W-:-:S03]  /*4d390*/  IADD3.X R198, P0, PT, R198, R123, RZ, P0, !PT ;  /* 0x0000007bc6c67210 */ /* 0x000fc6000071e4ff */
[----:B------:R-:W-:Y:S01]  /*4d3a0*/  IMAD.WIDE.U32 R168, P5, R190, 0x1eabfffe, R168 ;  /* 0x1eabfffebea87825 */ /* 0x000fe200078a00a8 */
[----:B------:R-:W-:-:S03]  /*4d3b0*/  IADD3 RZ, P3, PT, R170, R162, RZ ;  /* 0x000000a2aaff7210 */ /* 0x000fc60007f7e0ff */
[----:B------:R-:W-:Y:S01]  /*4d3c0*/  IMAD.WIDE.U32.X R10, R89, R4, R10, P6 ;  /* 0x00000004590a7225 */ /* 0x000fe200030e040a */
[----:B------:R-:W-:Y:S02]  /*4d3d0*/  IADD3.X R89, PT, PT, RZ, RZ, R161, P2, P1 ;  /* 0x000000ffff597210 */ /* 0x000fe400017e24a1 */
[----:B------:R-:W-:Y:S01]  /*4d3e0*/  IADD3 R163, P4, PT, R168, R163, RZ ;  /* 0x000000a3a8a37210 */ /* 0x000fe20007f9e0ff */
[----:B------:R-:W-:-:S03]  /*4d3f0*/  IMAD.WIDE.U32 R164, R99, 0x397fe69a, RZ ;  /* 0x397fe69a63a47825 */ /* 0x000fc600078e00ff */
[----:B------:R-:W-:Y:S01]  /*4d400*/  IADD3.X RZ, P3, PT, R171, R163, RZ, P3, !PT ;  /* 0x000000a3abff7210 */ /* 0x000fe20001f7e4ff */
[----:B------:R-:W-:-:S04]  /*4d410*/  IMAD.WIDE.U32 R182, P1, R190, 0x6730d2a0, R182 ;  /* 0x6730d2a0beb67825 */ /* 0x000fc800078200b6 */
[----:B------:R-:W-:Y:S02]  /*4d420*/  IMAD.X R173, RZ, RZ, RZ, P1 ;  /* 0x000000ffffad7224 */ /* 0x000fe400008e06ff */
[----:B------:R-:W-:-:S04]  /*4d430*/  IMAD.WIDE.U32 R164, P1, R190, 0x1a0111ea, R164 ;  /* 0x1a0111eabea47825 */ /* 0x000fc800078200a4 */
[----:B------:R-:W-:-:S04]  /*4d440*/  IMAD.WIDE.U32 R160, R99, -0xc7aed41, RZ ;  /* 0xf38512bf63a07825 */ /* 0x000fc800078e00ff */
[----:B------:R-:W-:-:S04]  /*4d450*/  IMAD.WIDE.U32 R162, R99, 0x434bacd7, RZ ;  /* 0x434bacd763a27825 */ /* 0x000fc800078e00ff */
[----:B------:R-:W-:Y:S01]  /*4d460*/  IMAD.X R167, RZ, RZ, RZ, P1 ;  /* 0x000000ffffa77224 */ /* 0x000fe200008e06ff */
[----:B------:R-:W-:Y:S01]  /*4d470*/  IADD3 RZ, P1, PT, R208, R172, RZ ;  /* 0x000000acd0ff7210 */ /* 0x000fe20007f3e0ff */
[----:B------:R-:W-:Y:S02]  /*4d480*/  IMAD.X R189, RZ, RZ, RZ, P5 ;  /* 0x000000ffffbd7224 */ /* 0x000fe400028e06ff */
[----:B------:R-:W-:Y:S01]  /*4d490*/  IMAD.WIDE.U32 R170, R190, -0x4eac0001, R170 ;  /* 0xb153ffffbeaa7825 */ /* 0x000fe200078e00aa */
[----:B------:R-:W-:-:S03]  /*4d4a0*/  IADD3.X RZ, P1, PT, R209, R179, RZ, P1, !PT ;  /* 0x000000b3d1ff7210 */ /* 0x000fc60000f3e4ff */
[----:B------:R-:W-:Y:S02]  /*4d4b0*/  IMAD.MOV.U32 R188, RZ, RZ, R169 ;  /* 0x000000ffffbc7224 */ /* 0x000fe400078e00a9 */
[----:B------:R-:W-:-:S04]  /*4d4c0*/  IMAD.WIDE.U32 R174, R190, -0x94f09dc, RZ ;  /* 0xf6b0f624beae7825 */ /* 0x000fc800078e00ff */
[----:B------:R-:W-:Y:S01]  /*4d4d0*/  IMAD.WIDE.U32 R160, P2, R190, 0x64774b84, R160 ;  /* 0x64774b84bea07825 */ /* 0x000fe200078400a0 */
[----:B------:R-:W-:-:S03]  /*4d4e0*/  IADD3 R121, P5, PT, R182, R175, RZ ;  /* 0x000000afb6797210 */ /* 0x000fc60007fbe0ff */
[----:B------:R-:W-:-:S04]  /*4d4f0*/  IMAD.WIDE.U32 R162, P6, R190, 0x4b1ba7b6, R162 ;  /* 0x4b1ba7b6bea27825 */ /* 0x000fc800078c00a2 */
[----:B------:R-:W-:Y:S02]  /*4d500*/  IMAD.IADD R180, R171, 0x1, R168 ;  /* 0x00000001abb47824 */ /* 0x000fe400078e02a8 */
[----:B------:R-:W-:Y:S01]  /*4d510*/  IMAD.WIDE.U32.X R188, R99, 0x1eabfffe, R188, P4 ;  /* 0x1eabfffe63bc7825 */ /* 0x000fe200020e04bc */
[----:B------:R-:W-:-:S03]  /*4d520*/  IADD3 R170, P4, PT, R115, R170, RZ ;  /* 0x000000aa73aa7210 */ /* 0x000fc60007f9e0ff */
[----:B------:R-:W-:Y:S01]  /*4d530*/  IMAD.WIDE.U32 R178, R190, 0x397fe69a, RZ ;  /* 0x397fe69abeb27825 */ /* 0x000fe200078e00ff */
[----:B------:R-:W-:-:S03]  /*4d540*/  IADD3.X R123, P3, PT, RZ, R188, RZ, P3, !PT ;  /* 0x000000bcff7b7210 */ /* 0x000fc60001f7e4ff */
[----:B------:R-:W-:Y:S01]  /*4d550*/  IMAD.X R177, RZ, RZ, RZ, P2 ;  /* 0x000000ffffb17224 */ /* 0x000fe200010e06ff */
[----:B------:R-:W-:Y:S01]  /*4d560*/  IADD3 RZ, P2, PT, R186, R174, RZ ;  /* 0x000000aebaff7210 */ /* 0x000fe20007f5e0ff */
[----:B------:R-:W-:-:S03]  /*4d570*/  IMAD.WIDE.U32 R208, R88, R217, R208 ;  /* 0x000000d958d07225 */ /* 0x000fc600078e00d0 */
[----:B------:R-:W-:Y:S01]  /*4d580*/  IADD3.X RZ, P2, PT, R187, R121, RZ, P2, !PT ;  /* 0x00000079bbff7210 */ /* 0x000fe2000175e4ff */
[----:B------:R-:W-:-:S04]  /*4d590*/  IMAD.WIDE.U32 R168, R190, -0xc7aed41, RZ ;  /* 0xf38512bfbea87825 */ /* 0x000fc800078e00ff */
[----:B------:R-:W-:Y:S02]  /*4d5a0*/  IMAD.MOV.U32 R172, RZ, RZ, R183 ;  /* 0x000000ffffac7224 */ /* 0x000fe400078e00b7 */
[----:B------:R-:W-:Y:S01]  /*4d5b0*/  IMAD.X R181, RZ, RZ, RZ, P6 ;  /* 0x000000ffffb57224 */ /* 0x000fe200030e06ff */
[----:B------:R-:W-:Y:S01]  /*4d5c0*/  IADD3.X R171, P6, PT, R180, R107, RZ, P4, !PT ;  /* 0x0000006bb4ab7210 */ /* 0x000fe200027de4ff */
[----:B------:R-:W-:Y:S01]  /*4d5d0*/  IMAD.IADD R212, R209, 0x1, R166 ;  /* 0x00000001d1d47824 */ /* 0x000fe200078e02a6 */
[----:B------:R-:W-:Y:S01]  /*4d5e0*/  IADD3 R107, P4, PT, R164, R179, RZ ;  /* 0x000000b3a46b7210 */ /* 0x000fe20007f9e0ff */
[----:B------:R-:W-:Y:S01]  /*4d5f0*/  IMAD.WIDE.U32.X R172, R99, 0x6730d2a0, R172, P5 ;  /* 0x6730d2a063ac7825 */ /* 0x000fe200028e04ac */
[----:B------:R-:W-:-:S03]  /*4d600*/  IADD3 R121, P5, PT, R160, R169, RZ ;  /* 0x000000a9a0797210 */ /* 0x000fc60007fbe0ff */
[----:B------:R-:W-:Y:S02]  /*4d610*/  IMAD.MOV.U32 R166, RZ, RZ, R165 ;  /* 0x000000ffffa67224 */ /* 0x000fe400078e00a5 */
[----:B------:R-:W-:-:S04]  /*4d620*/  IMAD.WIDE.U32 R174, R190, 0x434bacd7, RZ ;  /* 0x434bacd7beae7825 */ /* 0x000fc800078e00ff */
[----:B------:R-:W-:Y:S02]  /*4d630*/  IMAD.MOV.U32 R176, RZ, RZ, R161 ;  /* 0x000000ffffb07224 */ /* 0x000fe400078e00a1 */
[----:B------:R-:W-:Y:S01]  /*4d640*/  IMAD.WIDE.U32.X R166, R99, 0x1a0111ea, R166, P4 ;  /* 0x1a0111ea63a67825 */ /* 0x000fe200020e04a6 */
[----:B------:R-:W-:Y:S02]  /*4d650*/  IADD3 R208, P4, PT, R9, R208, RZ ;  /* 0x000000d009d07210 */ /* 0x000fe40007f9e0ff */
[----:B------:R-:W-:Y:S01]  /*4d660*/  IADD3.X R9, P6, PT, RZ, R123, RZ, P6, !PT ;  /* 0x0000007bff097210 */ /* 0x000fe200037de4ff */
[----:B------:R-:W-:Y:S01]  /*4d670*/  IMAD.WIDE.U32.X R176, R99, 0x64774b84, R176, P5 ;  /* 0x64774b8463b07825 */ /* 0x000fe200028e04b0 */
[----:B------:R-:W-:Y:S02]  /*4d680*/  IADD3 R115, P5, PT, R162, R175, RZ ;  /* 0x000000afa2737210 */ /* 0x000fe40007fbe0ff */
[----:B------:R-:W-:Y:S01]  /*4d690*/  IADD3.X R189, PT, PT, RZ, RZ, R189, P6, P3 ;  /* 0x000000ffffbd7210 */ /* 0x000fe200037e64bd */
[----:B------:R-:W-:Y:S01]  /*4d6a0*/  IMAD.WIDE.U32 R186, R190, -0x94f09dc, R186 ;  /* 0xf6b0f624beba7825 */ /* 0x000fe200078e00ba */
[----:B------:R-:W-:-:S02]  /*4d6b0*/  IADD3.X R209, P4, PT, R212, R89, RZ, P4, !PT ;  /* 0x00000059d4d17210 */ /* 0x000fc4000279e4ff */
[----:B------:R-:W-:Y:S01]  /*4d6c0*/  IADD3.X R89, P1, PT, RZ, R206, RZ, P1, !PT ;  /* 0x000000ceff597210 */ /* 0x000fe20000f3e4ff */
[----:B------:R-:W-:Y:S01]  /*4d6d0*/  IMAD.MOV.U32 R180, RZ, RZ, R163 ;  /* 0x000000ffffb47224 */ /* 0x000fe200078e00a3 */
[----:B------:R-:W-:Y:S01]  /*4d6e0*/  IADD3 R186, P3, PT, R9, R186, RZ ;  /* 0x000000ba09ba7210 */ /* 0x000fe20007f7e0ff */
[----:B------:R-:W-:Y:S01]  /*4d6f0*/  IMAD.IADD R182, R187, 0x1, R182 ;  /* 0x00000001bbb67824 */ /* 0x000fe200078e02b6 */
[----:B------:R-:W-:Y:S01]  /*4d700*/  IADD3.X R9, P2, PT, RZ, R172, RZ, P2, !PT ;  /* 0x000000acff097210 */ /* 0x000fe2000175e4ff */
[----:B------:R-:W-:Y:S01]  /*4d710*/  IMAD.WIDE.U32.X R180, R99, 0x4b1ba7b6, R180, P5 ;  /* 0x4b1ba7b663b47825 */ /* 0x000fe200028e04b4 */
[----:B------:R-:W-:Y:S02]  /*4d720*/  IADD3 RZ, P5, PT, R154, R168, RZ ;  /* 0x000000a89aff7210 */ /* 0x000fe40007fbe0ff */
[----:B------:R-:W-:Y:S02]  /*4d730*/  IADD3.X R187, P3, PT, R182, R189, RZ, P3, !PT ;  /* 0x000000bdb6bb7210 */ /* 0x000fe40001f7e4ff */
[----:B------:R-:W-:Y:S01]  /*4d740*/  IADD3.X RZ, P5, PT, R155, R121, RZ, P5, !PT ;  /* 0x000000799bff7210 */ /* 0x000fe20002fbe4ff */
[----:B------:R-:W-:Y:S01]  /*4d750*/  IMAD.WIDE.U32 R154, R190, -0xc7aed41, R154 ;  /* 0xf38512bfbe9a7825 */ /* 0x000fe200078e009a */
[----:B------:R-:W-:-:S02]  /*4d760*/  IADD3.X R89, P4, PT, RZ, R89, RZ, P4, !PT ;  /* 0x00000059ff597210 */ /* 0x000fc4000279e4ff */
[----:B------:R-:W-:Y:S01]  /*4d770*/  IADD3.X R9, P3, PT, RZ, R9, RZ, P3, !PT ;  /* 0x00000009ff097210 */ /* 0x000fe20001f7e4ff */
[----:B------:R-:W-:Y:S01]  /*4d780*/  IMAD.IADD R160, R155, 0x1, R160 ;  /* 0x000000019ba07824 */ /* 0x000fe200078e02a0 */
[----:B------:R-:W-:Y:S02]  /*4d790*/  IADD3 R168, P6, PT, R192, R93, RZ ;  /* 0x0000005dc0a87210 */ /* 0x000fe40007fde0ff */
[----:B------:R-:W-:Y:S02]  /*4d7a0*/  IADD3.X R207, PT, PT, RZ, RZ, R207, P4, P1 ;  /* 0x000000ffffcf7210 */ /* 0x000fe400027e24cf */
[----:B------:R-:W-:Y:S02]  /*4d7b0*/  IADD3 R154, P4, PT, R9, R154, RZ ;  /* 0x0000009a099a7210 */ /* 0x000fe40007f9e0ff */
[----:B------:R-:W-:Y:S02]  /*4d7c0*/  IADD3.X R173, PT, PT, RZ, RZ, R173, P3, P2 ;  /* 0x000000ffffad7210 */ /* 0x000fe40001fe44ad */
[----:B------:R-:W-:-:S02]  /*4d7d0*/  IADD3 RZ, P1, PT, R168, R202, RZ ;  /* 0x000000caa8ff7210 */ /* 0x000fc40007f3e0ff */
[----:B------:R-:W-:Y:S02]  /*4d7e0*/  IADD3.X R169, P6, PT, R97, R198, RZ, P6, !PT ;  /* 0x000000c661a97210 */ /* 0x000fe400037de4ff */
[----:B------:R-:W-:Y:S01]  /*4d7f0*/  IADD3.X R155, P4, PT, R160, R173, RZ, P4, !PT ;  /* 0x000000ada09b7210 */ /* 0x000fe2000279e4ff */
[----:B------:R-:W-:Y:S01]  /*4d800*/  IMAD.WIDE.U32 R160, R190, 0x434bacd7, R208 ;  /* 0x434bacd7bea07825 */ /* 0x000fe200078e00d0 */
[----:B------:R-:W-:Y:S02]  /*4d810*/  IADD3.X R9, P5, PT, RZ, R176, RZ, P5, !PT ;  /* 0x000000b0ff097210 */ /* 0x000fe40002fbe4ff */
[----:B------:R-:W-:Y:S01]  /*4d820*/  IADD3.X RZ, P1, PT, R169, R184, RZ, P1, !PT ;  /* 0x000000b8a9ff7210 */ /* 0x000fe20000f3e4ff */
[----:B------:R-:W-:Y:S01]  /*4d830*/  IMAD.WIDE.U32 R168, R86, R217, R168 ;  /* 0x000000d956a87225 */ /* 0x000fe200078e00a8 */
[----:B------:R-:W-:Y:S02]  /*4d840*/  IADD3.X R9, P4, PT, RZ, R9, RZ, P4, !PT ;  /* 0x00000009ff097210 */ /* 0x000fe4000279e4ff */
[----:B------:R-:W-:Y:S01]  /*4d850*/  IADD3 RZ, P2, PT, R208, R174, RZ ;  /* 0x000000aed0ff7210 */ /* 0x000fe20007f5e0ff */
[----:B------:R-:W-:Y:S01]  /*4d860*/  IMAD.IADD R204, R169, 0x1, R204 ;  /* 0x00000001a9cc7824 */ /* 0x000fe200078e02cc */
[----:B------:R-:W-:Y:S01]  /*4d870*/  IADD3.X R177, PT, PT, RZ, RZ, R177, P4, P5 ;  /* 0x000000ffffb17210 */ /* 0x000fe200027ea4b1 */
[----:B------:R-:W-:Y:S01]  /*4d880*/  IMAD.IADD R162, R161, 0x1, R162 ;  /* 0x00000001a1a27824 */ /* 0x000fe200078e02a2 */
[----:B------:R-:W-:-:S02]  /*4d890*/  IADD3 R168, P5, PT, R89, R168, RZ ;  /* 0x000000a859a87210 */ /* 0x000fc40007fbe0ff */
[----:B------:R-:W-:Y:S02]  /*4d8a0*/  IADD3.X R97, P1, PT, RZ, R200, RZ, P1, !PT ;  /* 0x000000c8ff617210 */ /* 0x000fe40000f3e4ff */
        /* <DEDUP_REMOVED lines=14> */
[----:B------:R-:W-:Y:S01]  /*4d990*/  IADD3.X R181, PT, PT, RZ, RZ, R181, P5, P2 ;  /* 0x000000ffffb57210 */ /* 0x000fe20002fe44b5 */
[----:B------:R-:W-:Y:S01]  /*4d9a0*/  IMAD.X R99, RZ, RZ, RZ, P0 ;  /* 0x000000ffff637224 */ /* 0x000fe200000e06ff */
[----:B------:R-:W-:Y:S02]  /*4d9b0*/  IADD3 RZ, P5, PT, RZ, R170, RZ ;  /* 0x000000aaffff7210 */ /* 0x000fe40007fbe0ff */
[----:B------:R-:W-:Y:S02]  /*4d9c0*/  IADD3 RZ, P1, PT, R186, R124, RZ ;  /* 0x0000007cbaff7210 */ /* 0x000fe40007f3e0ff */
[----:B------:R-:W-:Y:S02]  /*4d9d0*/  IADD3 R156, P4, PT, R156, R9, RZ ;  /* 0x000000099c9c7210 */ /* 0x000fe40007f9e0ff */
[----:B------:R-:W-:-:S02]  /*4d9e0*/  IADD3.X R9, P3, PT, RZ, R110, RZ, P3, !PT ;  /* 0x0000006eff097210 */ /* 0x000fc40001f7e4ff */
[----:B------:R-:W-:Y:S02]  /*4d9f0*/  IADD3.X RZ, P5, PT, RZ, R171, RZ, P5, !PT ;  /* 0x000000abffff7210 */ /* 0x000fe40002fbe4ff */
[----:B------:R-:W-:Y:S01]  /*4da00*/  IADD3.X RZ, P0, PT, R187, R153, RZ, P1, !PT ;  /* 0x00000099bbff7210 */ /* 0x000fe20000f1e4ff */
[----:B------:R-:W-:Y:S01]  /*4da10*/  IMAD.WIDE.U32 R186, R96, R211, R186 ;  /* 0x000000d360ba7225 */ /* 0x000fe200078e00ba */
[----:B------:R-:W-:Y:S02]  /*4da20*/  IADD3.X R9, P5, PT, RZ, R9, RZ, P5, !PT ;  /* 0x00000009ff097210 */ /* 0x000fe40002fbe4ff */
[----:B------:R-:W-:Y:S01]  /*4da30*/  IADD3 RZ, P2, PT, R168, R178, RZ ;  /* 0x000000b2a8ff7210 */ /* 0x000fe20007f5e0ff */
[----:B------:R-:W-:Y:S01]  /*4da40*/  IMAD.IADD R89, R187, 0x1, R148 ;  /* 0x00000001bb597824 */ /* 0x000fe200078e0294 */
[----:B------:R-:W-:Y:S01]  /*4da50*/  IADD3 R110, P1, PT, R9, R186, RZ ;  /* 0x000000ba096e7210 */ /* 0x000fe20007f3e0ff */
[----:B------:R-:W-:Y:S01]  /*4da60*/  IMAD.WIDE.U32 R152, R170, -0x30003, RZ ;  /* 0xfffcfffdaa987825 */ /* 0x000fe200078e00ff */
[----:B------:R-:W-:-:S02]  /*4da70*/  IADD3.X R124, PT, PT, RZ, RZ, R111, P5, P3 ;  /* 0x000000ffff7c7210 */ /* 0x000fc40002fe646f */
[----:B------:R-:W-:Y:S01]  /*4da80*/  IADD3.X RZ, P2, PT, R169, R107, RZ, P2, !PT ;  /* 0x0000006ba9ff7210 */ /* 0x000fe2000175e4ff */
[----:B------:R-:W-:Y:S01]  /*4da90*/  IMAD.WIDE.U32 R168, R190, 0x397fe69a, R168 ;  /* 0x397fe69abea87825 */ /* 0x000fe200078e00a8 */
[----:B------:R-:W-:Y:S02]  /*4daa0*/  IADD3.X R99, PT, PT, R99, RZ, RZ, P4, P6 ;  /* 0x000000ff63637210 */ /* 0x000fe400027ec4ff */
[----:B------:R-:W-:Y:S01]  /*4dab0*/  IADD3.X R111, P6, PT, R89, R124, RZ, P1, !PT ;  /* 0x0000007c596f7210 */ /* 0x000fe20000fde4ff */
[----:B------:R-:W-:Y:S01]  /*4dac0*/  IMAD R89, R171, -0x30003, RZ ;  /* 0xfffcfffdab597824 */ /* 0x000fe200078e02ff */
[----:B------:R-:W-:Y:S01]  /*4dad0*/  IADD3 RZ, P3, PT, R154, R12, RZ ;  /* 0x0000000c9aff7210 */ /* 0x000fe20007f7e0ff */
[----:B------:R-:W-:Y:S01]  /*4dae0*/  IMAD.IADD R164, R169, 0x1, R164 ;  /* 0x00000001a9a47824 */ /* 0x000fe200078e02a4 */
[----:B------:R-:W-:Y:S01]  /*4daf0*/  IADD3 R148, P4, PT, R93, R168, RZ ;  /* 0x000000a85d947210 */ /* 0x000fe20007f9e0ff */
[----:B------:R-:W-:Y:S01]  /*4db00*/  IMAD R89, R170, -0x760c0004, R89 ;  /* 0x89f3fffcaa597824 */ /* 0x000fe200078e0259 */
[----:B------:R-:W-:Y:S01]  /*4db10*/  IADD3.X RZ, P1, PT, R155, R149, RZ, P3, !PT ;  /* 0x000000959bff7210 */ /* 0x000fe20001f3e4ff */
[----:B------:R-:W-:Y:S01]  /*4db20*/  IMAD.WIDE.U32 R154, R94, R211, R154 ;  /* 0x000000d35e9a7225 */ /* 0x000fe200078e009a */
[----:B------:R-:W-:-:S02]  /*4db30*/  IADD3.X R149, P4, PT, R164, R181, RZ, P4, !PT ;  /* 0x000000b5a4957210 */ /* 0x000fc4000279e4ff */
[----:B------:R-:W-:Y:S01]  /*4db40*/  IADD3.X R124, P2, PT, RZ, R166, RZ, P2, !PT ;  /* 0x000000a6ff7c7210 */ /* 0x000fe2000175e4ff */
[----:B------:R-:W-:Y:S01]  /*4db50*/  IMAD.IADD R121, R153, 0x1, R89 ;  /* 0x0000000199797824 */ /* 0x000fe200078e0259 */
[----:B------:R-:W-:Y:S01]  /*4db60*/  IADD3.X R115, P3, PT, RZ, R144, RZ, P0, !PT ;  /* 0x00000090ff737210 */ /* 0x000fe2000077e4ff */
[----:B------:R-:W-:Y:S01]  /*4db70*/  IMAD.IADD R184, R155, 0x1, R132 ;  /* 0x000000019bb87824 */ /* 0x000fe200078e0284 */
[----:B------:R-:W-:Y:S01]  /*4db80*/  IADD3.X R124, P4, PT, RZ, R124, RZ, P4, !PT ;  /* 0x0000007cff7c7210 */ /* 0x000fe2000279e4ff */
[C---:B------:R-:W-:Y:S01]  /*4db90*/  IMAD.WIDE.U32 R162, R121.reuse, -0x94f09dc, RZ ;  /* 0xf6b0f62479a27825 */ /* 0x040fe200078e00ff */
[----:B------:R-:W-:Y:S02]  /*4dba0*/  IADD3.X R115, P6, PT, RZ, R115, RZ, P6, !PT ;  /* 0x00000073ff737210 */ /* 0x000fe400037de4ff */
[----:B------:R-:W-:Y:S01]  /*4dbb0*/  IADD3.X R89, PT, PT, RZ, RZ, R167, P4, P2 ;  /* 0x000000ffff597210 */ /* 0x000fe200027e44a7 */
[----:B------:R-:W-:Y:S01]  /*4dbc0*/  IMAD.WIDE.U32 R166, R121, -0x5555, RZ ;  /* 0xffffaaab79a67825 */ /* 0x000fe200078e00ff */
[----:B------:R-:W-:-:S02]  /*4dbd0*/  IADD3.X R107, PT, PT, RZ, RZ, R145, P6, P3 ;  /* 0x000000ffff6b7210 */ /* 0x000fc400037e6491 */
[----:B------:R-:W-:Y:S01]  /*4dbe0*/  IADD3 R9, P5, PT, R97, R156, RZ ;  /* 0x0000009c61097210 */ /* 0x000fe20007fbe0ff */
[----:B------:R-:W-:-:S03]  /*4dbf0*/  IMAD.WIDE.U32 R164, R121, -0x4eac0001, RZ ;  /* 0xb153ffff79a47825 */ /* 0x000fc600078e00ff */
[----:B------:R-:W-:Y:S01]  /*4dc00*/  IADD3.X R12, P0, PT, R200, R99, RZ, P5, !PT ;  /* 0x00000063c80c7210 */ /* 0x000fe20002f1e4ff */
[----:B------:R-:W-:-:S04]  /*4dc10*/  IMAD.WIDE.U32 R132, R121, 0x397fe69a, RZ ;  /* 0x397fe69a79847825 */ /* 0x000fc800078e00ff */
[----:B------:R-:W-:-:S04]  /*4dc20*/  IMAD.WIDE.U32 R162, P2, R152, 0x6730d2a0, R162 ;  /* 0x6730d2a098a27825 */ /* 0x000fc800078400a2 */
[----:B------:R-:W-:-:S04]  /*4dc30*/  IMAD.WIDE.U32 R144, R121, 0x434bacd7, RZ ;  /* 0x434bacd779907825 */ /* 0x000fc800078e00ff */
[----:B------:R-:W-:-:S04]  /*4dc40*/  IMAD.WIDE.U32 R166, P4, R152, -0x46010001, R166 ;  /* 0xb9feffff98a67825 */ /* 0x000fc800078800a6 */
[----:B------:R-:W-:Y:S02]  /*4dc50*/  IMAD.X R181, RZ, RZ, RZ, P2 ;  /* 0x000000ffffb57224 */ /* 0x000fe400010e06ff */
[----:B------:R-:W-:-:S04]  /*4dc60*/  IMAD.WIDE.U32 R168, R152, -0x4eac0001, RZ ;  /* 0xb153ffff98a87825 */ /* 0x000fc800078e00ff */
[----:B------:R-:W-:-:S04]  /*4dc70*/  IMAD.WIDE.U32 R156, R121, -0xc7aed41, RZ ;  /* 0xf38512bf799c7825 */ /* 0x000fc800078e00ff */
[----:B------:R-:W-:-:S04]  /*4dc80*/  IMAD.WIDE.U32 R164, P6, R152, 0x1eabfffe, R164 ;  /* 0x1eabfffe98a47825 */ /* 0x000fc800078c00a4 */
[----:B------:R-:W-:-:S04]  /*4dc90*/  IMAD.WIDE.U32 R132, P2, R152, 0x1a0111ea, R132 ;  /* 0x1a0111ea98847825 */ /* 0x000fc80007840084 */
[----:B------:R-:W-:-:S04]  /*4dca0*/  IMAD.WIDE.U32 R172, R152, -0x5555, RZ ;  /* 0xffffaaab98ac7825 */ /* 0x000fc800078e00ff */
[----:B------:R-:W-:Y:S01]  /*4dcb0*/  IMAD.X R189, RZ, RZ, RZ, P4 ;  /* 0x000000ffffbd7224 */ /* 0x000fe200020e06ff */
[----:B------:R-:W-:Y:S01]  /*4dcc0*/  IADD3 RZ, P3, PT, R170, R172, RZ ;  /* 0x000000acaaff7210 */ /* 0x000fe20007f7e0ff */
[----:B------:R-:W-:-:S04]  /*4dcd0*/  IMAD.WIDE.U32 R144, P4, R152, 0x4b1ba7b6, R144 ;  /* 0x4b1ba7b698907825 */ /* 0x000fc80007880090 */
[----:B------:R-:W-:Y:S01]  /*4dce0*/  IMAD.X R155, RZ, RZ, RZ, P2 ;  /* 0x000000ffff9b7224 */ /* 0x000fe200010e06ff */
[----:B------:R-:W-:Y:S01]  /*4dcf0*/  IADD3 R127, P2, PT, R164, R169, RZ ;  /* 0x000000a9a47f7210 */ /* 0x000fe20007f5e0ff */
[----:B------:R-:W-:-:S04]  /*4dd00*/  IMAD.WIDE.U32 R182, R152, -0x94f09dc, RZ ;  /* 0xf6b0f62498b67825 */ /* 0x000fc800078e00ff */
[----:B------:R-:W-:-:S04]  /*4dd10*/  IMAD.WIDE.U32 R156, P5, R152, 0x64774b84, R156 ;  /* 0x64774b84989c7825 */ /* 0x000fc800078a009c */
[----:B------:R-:W-:Y:S01]  /*4dd20*/  IMAD.X R187, RZ, RZ, RZ, P6 ;  /* 0x000000ffffbb7224 */ /* 0x000fe200030e06ff */
[----:B------:R-:W-:Y:S01]  /*4dd30*/  IADD3 R123, P6, PT, R166, R173, RZ ;  /* 0x000000ada67b7210 */ /* 0x000fe20007fde0ff */
[----:B------:R-:W-:-:S03]  /*4dd40*/  IMAD.WIDE.U32 R178, R152, -0xc7aed41, RZ ;  /* 0xf38512bf98b27825 */ /* 0x000fc600078e00ff */
[----:B------:R-:W-:Y:S01]  /*4dd50*/  IADD3.X RZ, P3, PT, R171, R123, RZ, P3, !PT ;  /* 0x0000007babff7210 */ /* 0x000fe20001f7e4ff */
[----:B------:R-:W-:Y:S02]  /*4dd60*/  IMAD.MOV.U32 R186, RZ, RZ, R165 ;  /* 0x000000ffffba7224 */ /* 0x000fe400078e00a5 */
[----:B------:R-:W-:Y:S01]  /*4dd70*/  IMAD.X R173, RZ, RZ, RZ, P4 ;  /* 0x000000ffffad7224 */ /* 0x000fe200020e06ff */
[----:B------:R-:W-:Y:S01]  /*4dd80*/  IADD3 R131, P4, PT, R162, R183, RZ ;  /* 0x000000b7a2837210 */ /* 0x000fe20007f9e0ff */
[----:B------:R-:W-:Y:S01]  /*4dd90*/  IMAD.X R177, RZ, RZ, RZ, P5 ;  /* 0x000000ffffb17224 */ /* 0x000fe200028e06ff */
[----:B------:R-:W-:Y:S01]  /*4dda0*/  IADD3 RZ, P5, PT, R110, R168, RZ ;  /* 0x000000a86eff7210 */ /* 0x000fe20007fbe0ff */
[----:B------:R-:W-:-:S03]  /*4ddb0*/  IMAD.WIDE.U32 R174, R152, 0x434bacd7, RZ ;  /* 0x434bacd798ae7825 */ /* 0x000fc600078e00ff */
[----:B------:R-:W-:Y:S01]  /*4ddc0*/  IADD3.X RZ, P5, PT, R111, R127, RZ, P5, !PT ;  /* 0x0000007f6fff7210 */ /* 0x000fe20002fbe4ff */
[----:B------:R-:W-:Y:S01]  /*4ddd0*/  IMAD.WIDE.U32.X R186, R121, 0x1eabfffe, R186, P2 ;  /* 0x1eabfffe79ba7825 */ /* 0x000fe200010e04ba */
[----:B------:R-:W-:-:S03]  /*4dde0*/  IADD3 R99, P2, PT, R156, R179, RZ ;  /* 0x000000b39c637210 */ /* 0x000fc60007f5e0ff */
[----:B------:R-:W-:Y:S02]  /*4ddf0*/  IMAD.MOV.U32 R180, RZ, RZ, R163 ;  /* 0x000000ffffb47224 */ /* 0x000fe400078e00a3 */
[----:B------:R-:W-:Y:S02]  /*4de00*/  IMAD.MOV.U32 R188, RZ, RZ, R167 ;  /* 0x000000ffffbc7224 */ /* 0x000fe400078e00a7 */
[----:B------:R-:W-:-:S04]  /*4de10*/  IMAD.WIDE.U32 R168, R152, 0x397fe69a, RZ ;  /* 0x397fe69a98a87825 */ /* 0x000fc800078e00ff */
[----:B------:R-:W-:Y:S02]  /*4de20*/  IMAD.MOV.U32 R176, RZ, RZ, R157 ;  /* 0x000000ffffb07224 */ /* 0x000fe400078e009d */
[----:B------:R-:W-:Y:S01]  /*4de30*/  IMAD.WIDE.U32.X R180, R121, 0x6730d2a0, R180, P4 ;  /* 0x6730d2a079b47825 */ /* 0x000fe200020e04b4 */
[----:B------:R-:W-:-:S03]  /*4de40*/  IADD3 R97, P4, PT, R144, R175, RZ ;  /* 0x000000af90617210 */ /* 0x000fc60007f9e0ff */
[----:B------:R-:W-:-:S04]  /*4de50*/  IMAD.WIDE.U32 R190, R152, -0x5555, R170 ;  /* 0xffffaaab98be7825 */ /* 0x000fc800078e00aa */
[----:B------:R-:W-:Y:S01]  /*4de60*/  IMAD.WIDE.U32.X R188, R121, -0x46010001, R188, P6 ;  /* 0xb9feffff79bc7825 */ /* 0x000fe200030e04bc */
[----:B------:R-:W-:Y:S02]  /*4de70*/  IADD3 R170, P6, PT, R115, R154, RZ ;  /* 0x0000009a73aa7210 */ /* 0x000fe40007fde0ff */
[----:B------:R-:W-:Y:S01]  /*4de80*/  IADD3.X R115, P1, PT, RZ, R136, RZ, P1, !PT ;  /* 0x00000088ff737210 */ /* 0x000fe20000f3e4ff */
[C---:B------:R-:W-:Y:S01]  /*4de90*/  IMAD.WIDE.U32.X R176, R121.reuse, 0x64774b84, R176, P2 ;  /* 0x64774b8479b07825 */ /* 0x040fe200010e04b0 */
[----:B------:R-:W-:Y:S02]  /*4dea0*/  IADD3 R93, P2, PT, R132, R169, RZ ;  /* 0x000000a9845d7210 */ /* 0x000fe40007f5e0ff */
[----:B------:R-:W-:Y:S01]  /*4deb0*/  IADD3.X R171, P6, PT, R184, R107, RZ, P6, !PT ;  /* 0x0000006bb8ab7210 */ /* 0x000fe200037de4ff */
[----:B------:R-:W-:Y:S01]  /*4dec0*/  IMAD.MOV.U32 R172, RZ, RZ, R145 ;  /* 0x000000ffffac7224 */ /* 0x000fe200078e0091 */
[----:B------:R-:W-:Y:S01]  /*4ded0*/  IADD3.X R107, P3, PT, RZ, R188, RZ, P3, !PT ;  /* 0x000000bcff6b7210 */ /* 0x000fe20001f7e4ff */
[----:B------:R-:W-:Y:S01]  /*4dee0*/  IMAD.MOV.U32 R154, RZ, RZ, R133 ;  /* 0x000000ffff9a7224 */ /* 0x000fe200078e0085 */
[----:B------:R-:W-:Y:S01]  /*4def0*/  IADD3.X R115, P6, PT, RZ, R115, RZ, P6, !PT ;  /* 0x00000073ff737210 */ /* 0x000fe200037de4ff */
[----:B------:R-:W-:Y:S01]  /*4df00*/  IMAD.WIDE.U32.X R172, R121, 0x4b1ba7b6, R172, P4 ;  /* 0x4b1ba7b679ac7825 */ /* 0x000fe200020e04ac */
[----:B------:R-:W-:-:S02]  /*4df10*/  IADD3 RZ, P4, PT, RZ, R190, RZ ;  /* 0x000000beffff7210 */ /* 0x000fc40007f9e0ff */
[----:B------:R-:W-:Y:S01]  /*4df20*/  IADD3.X R137, PT, PT, RZ, RZ, R137, P6, P1 ;  /* 0x000000ffff897210 */ /* 0x000fe200037e2489 */
[----:B------:R-:W-:Y:S01]  /*4df30*/  IMAD.IADD R166, R191, 0x1, R166 ;  /* 0x00000001bfa67824 */ /* 0x000fe200078e02a6 */
[----:B------:R-:W-:Y:S01]  /*4df40*/  IADD3 RZ, P1, PT, R170, R182, RZ ;  /* 0x000000b6aaff7210 */ /* 0x000fe20007f3e0ff */
[----:B------:R-:W-:Y:S01]  /*4df50*/  IMAD.WIDE.U32.X R154, R121, 0x1a0111ea, R154, P2 ;  /* 0x1a0111ea799a7825 */ /* 0x000fe200010e049a */
[----:B------:R-:W-:Y:S02]  /*4df60*/  IADD3 RZ, P2, PT, R160, R104, RZ ;  /* 0x00000068a0ff7210 */ /* 0x000fe40007f5e0ff */
[----:B------:R-:W-:Y:S01]  /*4df70*/  IADD3.X RZ, P4, PT, RZ, R166, RZ, P4, !PT ;  /* 0x000000a6ffff7210 */ /* 0x000fe2000279e4ff */
[----:B------:R-:W-:Y:S01]  /*4df80*/  IMAD.WIDE.U32 R110, R152, -0x4eac0001, R110 ;  /* 0xb153ffff986e7825 */ /* 0x000fe200078e006e */
[----:B------:R-:W-:Y:S02]  /*4df90*/  IADD3.X RZ, P2, PT, R161, R125, RZ, P2, !PT ;  /* 0x0000007da1ff7210 */ /* 0x000fe4000175e4ff */
[----:B------:R-:W-:Y:S01]  /*4dfa0*/  IADD3.X R107, P6, PT, RZ, R107, RZ, P4, !PT ;  /* 0x0000006bff6b7210 */ /* 0x000fe200027de4ff */
[----:B------:R-:W-:Y:S01]  /*4dfb0*/  IMAD.WIDE.U32 R160, R92, R211, R160 ;  /* 0x000000d35ca07225 */ /* 0x000fe200078e00a0 */
[----:B------:R-:W-:-:S02]  /*4dfc0*/  IADD3.X RZ, P1, PT, R171, R131, RZ, P1, !PT ;  /* 0x00000083abff7210 */ /* 0x000fc40000f3e4ff */
[----:B------:R-:W-:Y:S01]  /*4dfd0*/  IADD3.X R189, PT, PT, RZ, RZ, R189, P6, P3 ;  /* 0x000000ffffbd7210 */ /* 0x000fe200037e64bd */
[----:B------:R-:W-:Y:S01]  /*4dfe0*/  IMAD.IADD R140, R161, 0x1, R140 ;  /* 0x00000001a18c7824 */ /* 0x000fe200078e028c */
[----:B------:R-:W-:Y:S01]  /*4dff0*/  IADD3 R160, P4, PT, R115, R160, RZ ;  /* 0x000000a073a07210 */ /* 0x000fe20007f9e0ff */
[----:B------:R-:W-:Y:S01]  /*4e000*/  IMAD.IADD R164, R111, 0x1, R164 ;  /* 0x000000016fa47824 */ /* 0x000fe200078e02a4 */
[----:B------:R-:W-:Y:S01]  /*4e010*/  IADD3 R110, P6, PT, R107, R110, RZ ;  /* 0x0000006e6b6e7210 */ /* 0x000fe20007fde0ff */
[----:B------:R-:W-:Y:S01]  /*4e020*/  IMAD.WIDE.U32 R170, R152, -0x94f09dc, R170 ;  /* 0xf6b0f62498aa7825 */ /* 0x000fe200078e00aa */
[----:B------:R-:W-:Y:S02]  /*4e030*/  IADD3.X R161, P4, PT, R140, R137, RZ, P4, !PT ;  /* 0x000000898ca17210 */ /* 0x000fe4000279e4ff */
[----:B------:R-:W-:Y:S01]  /*4e040*/  IADD3.X R107, P2, PT, RZ, R146, RZ, P2, !PT ;  /* 0x00000092ff6b7210 */ /* 0x000fe2000175e4ff */
[----:B------:R-:W-:Y:S01]  /*4e050*/  IMAD.IADD R162, R171, 0x1, R162 ;  /* 0x00000001aba27824 */ /* 0x000fe200078e02a2 */
[----:B------:R-:W-:-:S02]  /*4e060*/  IADD3.X R111, P6, PT, R164, R189, RZ, P6, !PT ;  /* 0x000000bda46f7210 */ /* 0x000fc400037de4ff */
[----:B------:R-:W-:Y:S02]  /*4e070*/  IADD3.X R104, P5, PT, RZ, R186, RZ, P5, !PT ;  /* 0x000000baff687210 */ /* 0x000fe40002fbe4ff */
[----:B------:R-:W-:Y:S02]  /*4e080*/  IADD3.X R107, P4, PT, RZ, R107, RZ, P4, !PT ;  /* 0x0000006bff6b7210 */ /* 0x000fe4000279e4ff */
[----:B------:R-:W-:Y:S02]  /*4e090*/  IADD3.X R171, P6, PT, RZ, R104, RZ, P6, !PT ;  /* 0x00000068ffab7210 */ /* 0x000fe400037de4ff */
[----:B------:R-:W-:Y:S01]  /*4e0a0*/  IADD3 RZ, P3, PT, R148, R134, RZ ;  /* 0x0000008694ff7210 */ /* 0x000fe20007f7e0ff */
[----:B------:R-:W-:Y:S01]  /*4e0b0*/  IMAD.WIDE.U32 R134, R88, R211, R148 ;  /* 0x000000d358867225 */ /* 0x000fe200078e0094 */
[----:B------:R-:W-:Y:S02]  /*4e0c0*/  IADD3.X R147, PT, PT, RZ, RZ, R147, P4, P2 ;  /* 0x000000ffff937210 */ /* 0x000fe400027e4493 */
[----:B------:R-:W-:Y:S01]  /*4e0d0*/  IADD3 R170, P2, PT, R171, R170, RZ ;  /* 0x000000aaabaa7210 */ /* 0x000fe20007f5e0ff */
[----:B------:R-:W-:Y:S01]  /*4e0e0*/  IMAD.IADD R138, R135, 0x1, R138 ;  /* 0x00000001878a7824 */ /* 0x000fe200078e028a */
[----:B------:R-:W-:-:S02]  /*4e0f0*/  IADD3.X R187, PT, PT, RZ, RZ, R187, P6, P5 ;  /* 0x000000ffffbb7210 */ /* 0x000fc400037ea4bb */
[----:B------:R-:W-:Y:S01]  /*4e100*/  IADD3 R136, P6, PT, R124, R9, RZ ;  /* 0x000000097c887210 */ /* 0x000fe20007fde0ff */
[----:B------:R-:W-:Y:S01]  /*4e110*/  IMAD.WIDE.U32 R124, R152, -0xc7aed41, R160 ;  /* 0xf38512bf987c7825 */ /* 0x000fe200078e00a0 */
[----:B------:R-:W-:Y:S02]  /*4e120*/  IADD3.X RZ, P3, PT, R149, R13, RZ, P3, !PT ;  /* 0x0000000d95ff7210 */ /* 0x000fe40001f7e4ff */
[----:B------:R-:W-:Y:S01]  /*4e130*/  IADD3 R134, P4, PT, R107, R134, RZ ;  /* 0x000000866b867210 */ /* 0x000fe20007f9e0ff */
[----:B------:R-:W-:Y:S01]  /*4e140*/  IMAD.IADD R156, R125, 0x1, R156 ;  /* 0x000000017d9c7824 */ /* 0x000fe200078e029c */
[----:B------:R-:W-:Y:S02]  /*4e150*/  IADD3.X R171, P2, PT, R162, R187, RZ, P2, !PT ;  /* 0x000000bba2ab7210 */ /* 0x000fe4000175e4ff */
[----:B------:R-:W-:Y:S02]  /*4e160*/  IADD3.X R9, P1, PT, RZ, R180, RZ, P1, !PT ;  /* 0x000000b4ff097210 */ /* 0x000fe40000f3e4ff */
[----:B------:R-:W-:-:S02]  /*4e170*/  IADD3.X R135, P4, PT, R138, R147, RZ, P4, !PT ;  /* 0x000000938a877210 */ /* 0x000fc4000279e4ff */
[----:B------:R-:W-:Y:S02]  /*4e180*/  IADD3.X R13, P3, PT, RZ, R118, RZ, P3, !PT ;  /* 0x00000076ff0d7210 */ /* 0x000fe40001f7e4ff */
[----:B------:R-:W-:Y:S02]  /*4e190*/  IADD3.X R9, P2, PT, RZ, R9, RZ, P2, !PT ;  /* 0x00000009ff097210 */ /* 0x000fe4000175e4ff */
[----:B------:R-:W-:Y:S02]  /*4e1a0*/  IADD3 RZ, P5, PT, R160, R178, RZ ;  /* 0x000000b2a0ff7210 */ /* 0x000fe40007fbe0ff */
[----:B------:R-:W-:Y:S02]  /*4e1b0*/  IADD3.X R137, P6, PT, R89, R12, RZ, P6, !PT ;  /* 0x0000000c59897210 */ /* 0x000fe400037de4ff */
[----:B------:R-:W-:Y:S01]  /*4e1c0*/  IADD3.X R89, P4, PT, RZ, R13, RZ, P4, !PT ;  /* 0x0000000dff597210 */ /* 0x000fe2000279e4ff */
[----:B------:R-:W-:Y:S01]  /*4e1d0*/  IMAD.WIDE.U32 R12, R152, 0x434bacd7, R134 ;  /* 0x434bacd7980c7825 */ /* 0x000fe200078e0086 */
[----:B------:R-:W-:-:S02]  /*4e1e0*/  IADD3.X R181, PT, PT, RZ, RZ, R181, P2, P1 ;  /* 0x000000ffffb57210 */ /* 0x000fc400017e24b5 */
[----:B------:R-:W-:Y:S01]  /*4e1f0*/  IADD3.X RZ, P5, PT, R161, R99, RZ, P5, !PT ;  /* 0x00000063a1ff7210 */ /* 0x000fe20002fbe4ff */
[----:B------:R-:W-:Y:S01]  /*4e200*/  IMAD.IADD R144, R13, 0x1, R144 ;  /* 0x000000010d907824 */ /* 0x000fe200078e0290 */
[----:B------:R-:W-:Y:S02]  /*4e210*/  IADD3 R124, P1, PT, R9, R124, RZ ;  /* 0x0000007c097c7210 */ /* 0x000fe40007f3e0ff */
[----:B------:R-:W-:Y:S01]  /*4e220*/  IADD3.X R99, PT, PT, RZ, RZ, R119, P4, P3 ;  /* 0x000000ffff637210 */ /* 0x000fe200027e6477 */
[----:B------:R-:W-:Y:S01]  /*4e230*/  IMAD.WIDE.U32 R118, R86, R211, R136 ;  /* 0x000000d356767225 */ /* 0x000fe200078e0088 */
[----:B------:R-:W-:Y:S02]  /*4e240*/  IADD3.X R125, P4, PT, R156, R181, RZ, P1, !PT ;  /* 0x000000b59c7d7210 */ /* 0x000fe40000f9e4ff */
[----:B------:R-:W-:Y:S01]  /*4e250*/  IADD3.X R9, P5, PT, RZ, R176, RZ, P5, !PT ;  /* 0x000000b0ff097210 */ /* 0x000fe20002fbe4ff */
[----:B------:R-:W-:Y:S01]  /*4e260*/  IMAD.IADD R130, R119, 0x1, R130 ;  /* 0x0000000177827824 */ /* 0x000fe200078e0282 */
[----:B------:R-:W-:-:S02]  /*4e270*/  IADD3 RZ, P3, PT, R136, R112, RZ ;  /* 0x0000007088ff7210 */ /* 0x000fc40007f7e0ff */
[----:B------:R-:W-:Y:S02]  /*4e280*/  IADD3.X R9, P4, PT, RZ, R9, RZ, P4, !PT ;  /* 0x00000009ff097210 */ /* 0x000fe4000279e4ff */
[----:B------:R-:W-:Y:S02]  /*4e290*/  IADD3 RZ, P1, PT, R134, R174, RZ ;  /* 0x000000ae86ff7210 */ /* 0x000fe40007f3e0ff */
[----:B------:R-:W-:Y:S02]  /*4e2a0*/  IADD3.X R177, PT, PT, RZ, RZ, R177, P4, P5 ;  /* 0x000000ffffb17210 */ /* 0x000fe400027ea4b1 */
[----:B------:R-:W-:Y:S02]  /*4e2b0*/  IADD3 R118, P4, PT, R89, R118, RZ ;  /* 0x0000007659767210 */ /* 0x000fe40007f9e0ff */
[----:B------:R-:W-:Y:S01]  /*4e2c0*/  IADD3.X RZ, P5, PT, R137, R113, RZ, P3, !PT ;  /* 0x0000007189ff7210 */ /* 0x000fe20001fbe4ff */
[----:B------:R-:W-:Y:S01]  /*4e2d0*/  IMAD.WIDE.U32 R112, R90, R17, R110 ;  /* 0x000000115a707225 */ /* 0x000fe200078e006e */
[----:B------:R-:W-:-:S02]  /*4e2e0*/  IADD3.X R119, P4, PT, R130, R99, RZ, P4, !PT ;  /* 0x0000006382777210 */ /* 0x000fc4000279e4ff */
[----:B------:R-:W-:Y:S01]  /*4e2f0*/  IADD3.X R107, P5, PT, RZ, R128, RZ, P5, !PT ;  /* 0x00000080ff6b7210 */ /* 0x000fe20002fbe4ff */
[----:B------:R-:W-:Y:S01]  /*4e300*/  IMAD.IADD R113, R113, 0x1, R126 ;  /* 0x0000000171717824 */ /* 0x000fe200078e027e */
[----:B------:R-:W-:Y:S01]  /*4e310*/  IADD3 R12, P3, PT, R9, R12, RZ ;  /* 0x0000000c090c7210 */ /* 0x000fe20007f7e0ff */
[----:B------:R-:W-:Y:S01]  /*4e320*/  IMAD.WIDE.U32 R152, R152, 0x397fe69a, R118 ;  /* 0x397fe69a98987825 */ /* 0x000fe200078e0076 */
[----:B------:R-:W-:Y:S02]  /*4e330*/  IADD3.X RZ, P1, PT, R135, R97, RZ, P1, !PT ;  /* 0x0000006187ff7210 */ /* 0x000fe40000f3e4ff */
[----:B------:R-:W-:Y:S01]  /*4e340*/  IADD3.X R107, P4, PT, RZ, R107, RZ, P4, !PT ;  /* 0x0000006bff6b7210 */ /* 0x000fe2000279e4ff */
[----:B------:R-:W-:Y:S01]  /*4e350*/  IMAD.IADD R132, R153, 0x1, R132 ;  /* 0x0000000199847824 */ /* 0x000fe200078e0284 */
[----:B------:R-:W-:Y:S01]  /*4e360*/  IADD3.X R13, P3, PT, R144, R177, RZ, P3, !PT ;  /* 0x000000b1900d7210 */ /* 0x000fe20001f7e4ff */
[----:B------:R-:W-:Y:S01]  /*4e370*/  IMAD.WIDE.U32 R96, R96, R17, R170 ;  /* 0x0000001160607225 */ /* 0x000fe200078e00aa */
[----:B------:R-:W-:-:S02]  /*4e380*/  IADD3.X R89, P1, PT, RZ, R172, RZ, P1, !PT ;  /* 0x000000acff597210 */ /* 0x000fc40000f3e4ff */
[----:B------:R-:W-:Y:S01]  /*4e390*/  IADD3.X R128, PT, PT, RZ, RZ, R129, P4, P5 ;  /* 0x000000ffff807210 */ /* 0x000fe200027ea481 */
[----:B------:R-:W-:Y:S01]  /*4e3a0*/  IMAD.IADD R14, R97, 0x1, R14 ;  /* 0x00000001610e7824 */ /* 0x000fe200078e020e */
[----:B------:R-:W-:Y:S02]  /*4e3b0*/  IADD3.X R89, P5, PT, RZ, R89, RZ, P3, !PT ;  /* 0x00000059ff597210 */ /* 0x000fe40001fbe4ff */
[----:B------:R-:W-:Y:S02]  /*4e3c0*/  IADD3 RZ, P2, PT, R110, R142, RZ ;  /* 0x0000008e6eff7210 */ /* 0x000fe40007f5e0ff */
[----:B------:R-:W-:Y:S02]  /*4e3d0*/  IADD3.X R173, PT, PT, RZ, RZ, R173, P5, P1 ;  /* 0x000000ffffad7210 */ /* 0x000fe40002fe24ad */
[----:B------:R-:W-:Y:S02]  /*4e3e0*/  IADD3.X RZ, P2, PT, R111, R105, RZ, P2, !PT ;  /* 0x000000696fff7210 */ /* 0x000fe4000175e4ff */
[----:B------:R-:W-:-:S02]  /*4e3f0*/  IADD3 RZ, P5, PT, RZ, R112, RZ ;  /* 0x00000070ffff7210 */ /* 0x000fc40007fbe0ff */
[----:B------:R-:W-:Y:S02]  /*4e400*/  IADD3 RZ, P4, PT, R170, R122, RZ ;  /* 0x0000007aaaff7210 */ /* 0x000fe40007f9e0ff */
[----:B------:R-:W-:Y:S02]  /*4e410*/  IADD3.X R9, P2, PT, RZ, R102, RZ, P2, !PT ;  /* 0x00000066ff097210 */ /* 0x000fe4000175e4ff */
[----:B------:R-:W-:Y:S02]  /*4e420*/  IADD3.X RZ, P5, PT, RZ, R113, RZ, P5, !PT ;  /* 0x00000071ffff7210 */ /* 0x000fe40002fbe4ff */
[----:B------:R-:W-:Y:S02]  /*4e430*/  IADD3 RZ, P3, PT, R118, R168, RZ ;  /* 0x000000a876ff7210 */ /* 0x000fe40007f7e0ff */
[----:B------:R-:W-:Y:S01]  /*4e440*/  IADD3.X RZ, P1, PT, R171, R91, RZ, P4, !PT ;  /* 0x0000005babff7210 */ /* 0x000fe2000273e4ff */
[----:B------:R-:W-:Y:S01]  /*4e450*/  IMAD.WIDE.U32 R90, R112, -0x30003, RZ ;  /* 0xfffcfffd705a7825 */ /* 0x000fe200078e00ff */
[----:B------:R-:W-:-:S02]  /*4e460*/  IADD3.X R9, P5, PT, RZ, R9, RZ, P5, !PT ;  /* 0x00000009ff097210 */ /* 0x000fc40002fbe4ff */
[----:B------:R-:W-:Y:S02]  /*4e470*/  IADD3.X RZ, P3, PT, R119, R93, RZ, P3, !PT ;  /* 0x0000005d77ff7210 */ /* 0x000fe40001f7e4ff */
[----:B------:R-:W-:Y:S01]  /*4e480*/  IADD3 R102, P4, PT, R89, R152, RZ ;  /* 0x0000009859667210 */ /* 0x000fe20007f9e0ff */
[----:B------:R-:W-:Y:S01]  /*4e490*/  IMAD R89, R113, -0x30003, RZ ;  /* 0xfffcfffd71597824 */ /* 0x000fe200078e02ff */
[----:B------:R-:W-:Y:S01]  /*4e4a0*/  IADD3.X R93, PT, PT, RZ, RZ, R103, P5, P2 ;  /* 0x000000ffff5d7210 */ /* 0x000fe20002fe4467 */
[----:B------:R-:W-:Y:S01]  /*4e4b0*/  IMAD.WIDE.U32 R110, R90, -0x5555, RZ ;  /* 0xffffaaab5a6e7825 */ /* 0x000fe200078e00ff */
[----:B------:R-:W-:Y:S02]  /*4e4c0*/  IADD3.X R103, P2, PT, R132, R173, RZ, P4, !PT ;  /* 0x000000ad84677210 */ /* 0x000fe4000275e4ff */
[----:B------:R-:W-:Y:S01]  /*4e4d0*/  IADD3.X R115, P3, PT, RZ, R154, RZ, P3, !PT ;  /* 0x0000009aff737210 */ /* 0x000fe20001f7e4ff */
[----:B------:R-:W-:Y:S01]  /*4e4e0*/  IMAD R89, R112, -0x760c0004, R89 ;  /* 0x89f3fffc70597824 */ /* 0x000fe200078e0259 */
[----:B------:R-:W-:-:S02]  /*4e4f0*/  IADD3.X R97, P0, PT, RZ, RZ, RZ, P0, !PT ;  /* 0x000000ffff617210 */ /* 0x000fc4000071e4ff */
[----:B------:R-:W-:Y:S01]  /*4e500*/  IADD3.X R115, P2, PT, RZ, R115, RZ, P2, !PT ;  /* 0x00000073ff737210 */ /* 0x000fe2000175e4ff */
[----:B------:R-:W-:Y:S01]  /*4e510*/  IMAD.IADD R89, R91, 0x1, R89 ;  /* 0x000000015b597824 */ /* 0x000fe200078e0259 */
[----:B------:R-:W-:Y:S02]  /*4e520*/  IADD3.X R118, P6, PT, RZ, RZ, RZ, P6, !PT ;  /* 0x000000ffff767210 */ /* 0x000fe400037de4ff */
[----:B------:R-:W-:Y:S01]  /*4e530*/  IADD3 R96, P4, PT, R9, R96, RZ ;  /* 0x0000006009607210 */ /* 0x000fe20007f9e0ff */
[----:B------:R-:W-:Y:S01]  /*4e540*/  IMAD.WIDE.U32 R104, R89, -0x5555, RZ ;  /* 0xffffaaab59687825 */ /* 0x000fe200078e00ff */
[----:B------:R-:W-:Y:S02]  /*4e550*/  IADD3.X R154, PT, PT, RZ, RZ, R155, P2, P3 ;  /* 0x000000ffff9a7210 */ /* 0x000fe400017e649b */
[----:B------:R-:W-:Y:S02]  /*4e560*/  IADD3 R118, P3, PT, R118, R97, RZ ;  /* 0x0000006176767210 */ /* 0x000fe40007f7e0ff */
[----:B------:R-:W-:Y:S01]  /*4e570*/  IADD3.X R97, P5, PT, R14, R93, RZ, P4, !PT ;  /* 0x0000005d0e617210 */ /* 0x000fe200027be4ff */
[----:B------:R-:W-:Y:S01]  /*4e580*/  IMAD.WIDE.U32 R92, R92, R17, R12 ;  /* 0x000000115c5c7225 */ /* 0x000fe200078e000c */
[----:B------:R-:W-:-:S02]  /*4e590*/  IADD3.X R9, P4, PT, RZ, R100, RZ, P1, !PT ;  /* 0x00000064ff097210 */ /* 0x000fc40000f9e4ff */
[----:B------:R-:W-:Y:S01]  /*4e5a0*/  IADD3 RZ, P2, PT, R124, R98, RZ ;  /* 0x000000627cff7210 */ /* 0x000fe20007f5e0ff */
[----:B------:R-:W-:Y:S01]  /*4e5b0*/  IMAD.WIDE.U32 R98, R94, R17, R124 ;  /* 0x000000115e627225 */ /* 0x000fe200078e007c */
[----:B------:R-:W-:Y:S02]  /*4e5c0*/  IADD3.X R9, P1, PT, RZ, R9, RZ, P5, !PT ;  /* 0x00000009ff097210 */ /* 0x000fe40002f3e4ff */
[----:B------:R-:W-:Y:S01]  /*4e5d0*/  IADD3.X RZ, P2, PT, R125, R15, RZ, P2, !PT ;  /* 0x0000000f7dff7210 */ /* 0x000fe2000175e4ff */
[----:B------:R-:W-:Y:S01]  /*4e5e0*/  IMAD.WIDE.U32 R104, P5, R90, -0x46010001, R104 ;  /* 0xb9feffff5a687825 */ /* 0x000fe200078a0068 */
[----:B------:R-:W-:Y:S02]  /*4e5f0*/  IADD3.X R15, PT, PT, RZ, RZ, R101, P1, P4 ;  /* 0x000000ffff0f7210 */ /* 0x000fe40000fe8465 */
[----:B------:R-:W-:Y:S01]  /*4e600*/  IADD3 R14, P4, PT, R9, R98, RZ ;  /* 0x00000062090e7210 */ /* 0x000fe20007f9e0ff */
[----:B------:R-:W-:Y:S01]  /*4e610*/  IMAD.IADD R120, R99, 0x1, R120 ;  /* 0x0000000163787824 */ /* 0x000fe200078e0278 */
[----:B------:R-:W-:Y:S01]  /*4e620*/  IADD3.X R9, P2, PT, RZ, R116, RZ, P2, !PT ;  /* 0x00000074ff097210 */ /* 0x000fe2000175e4ff */
[----:B------:R-:W-:Y:S01]  /*4e630*/  IMAD.X R101, RZ, RZ, RZ, P5 ;  /* 0x000000ffff657224 */ /* 0x000fe200028e06ff */
[----:B------:R-:W-:Y:S01]  /*4e640*/  IADD3 R111, P5, PT, R104, R111, RZ ;  /* 0x0000006f686f7210 */ /* 0x000fe20007fbe0ff */
[----:B------:R-:W-:Y:S01]  /*4e650*/  IMAD.WIDE.U32 R98, R90, -0x5555, R112 ;  /* 0xffffaaab5a627825 */ /* 0x000fe200078e0070 */
[----:B------:R-:W-:-:S02]  /*4e660*/  IADD3.X R15, P4, PT, R120, R15, RZ, P4, !PT ;  /* 0x0000000f780f7210 */ /* 0x000fc4000279e4ff */
[----:B------:R-:W-:Y:S01]  /*4e670*/  IADD3 RZ, P1, PT, R112, R110, RZ ;  /* 0x0000006e70ff7210 */ /* 0x000fe20007f3e0ff */
[----:B------:R-:W-:Y:S01]  /*4e680*/  IMAD.MOV.U32 R100, RZ, RZ, R105 ;  /* 0x000000ffff647224 */ /* 0x000fe200078e0069 */
[----:B------:R-:W-:Y:S01]  /*4e690*/  IADD3.X R9, P4, PT, RZ, R9, RZ, P4, !PT ;  /* 0x00000009ff097210 */ /* 0x000fe2000279e4ff */
[----:B------:R-:W-:Y:S01]  /*4e6a0*/  IMAD.IADD R114, R93, 0x1, R114 ;  /* 0x000000015d727824 */ /* 0x000fe200078e0272 */
[----:B------:R-:W-:Y:S01]  /*4e6b0*/  IADD3.X RZ, P1, PT, R113, R111, RZ, P1, !PT ;  /* 0x0000006f71ff7210 */ /* 0x000fe20000f3e4ff */
[----:B------:R-:W-:Y:S01]  /*4e6c0*/  IMAD.WIDE.U32.X R100, R89, -0x46010001, R100, P5 ;  /* 0xb9feffff59647825 */ /* 0x000fe200028e0464 */
[----:B------:R-:W-:Y:S02]  /*4e6d0*/  IADD3 RZ, P5, PT, RZ, R98, RZ ;  /* 0x00000062ffff7210 */ /* 0x000fe40007fbe0ff */
[----:B------:R-:W-:Y:S01]  /*4e6e0*/  IADD3.X R117, PT, PT, RZ, RZ, R117, P4, P2 ;  /* 0x000000ffff757210 */ /* 0x000fe200027e4475 */
[----:B------:R-:W-:Y:S01]  /*4e6f0*/  IMAD.IADD R98, R99, 0x1, R104 ;  /* 0x0000000163627824 */ /* 0x000fe200078e0268 */
[----:B------:R-:W-:-:S02]  /*4e700*/  IADD3 RZ, P2, PT, R12, R106, RZ ;  /* 0x0000006a0cff7210 */ /* 0x000fc40007f5e0ff */
[----:B------:R-:W-:Y:S02]  /*4e710*/  IADD3.X R201, P1, PT, RZ, R100, RZ, P1, !PT ;  /* 0x00000064ffc97210 */ /* 0x000fe40000f3e4ff */
[----:B------:R-:W-:Y:S01]  /*4e720*/  IADD3.X RZ, P5, PT, RZ, R98, RZ, P5, !PT ;  /* 0x00000062ffff7210 */ /* 0x000fe20002fbe4ff */
[----:B------:R-:W-:Y:S01]  /*4e730*/  IMAD.WIDE.U32 R98, R86, R17, RZ ;  /* 0x0000001156627225 */ /* 0x000fe200078e00ff */
[----:B------:R-:W-:Y:S02]  /*4e740*/  IADD3.X RZ, P2, PT, R13, R95, RZ, P2, !PT ;  /* 0x0000005f0dff7210 */ /* 0x000fe4000175e4ff */
[----:B------:R-:W-:Y:S01]  /*4e750*/  IADD3 R94, P4, PT, R9, R92, RZ ;  /* 0x0000005c095e7210 */ /* 0x000fe20007f9e0ff */
        /* <DEDUP_REMOVED lines=8> */
[----:B------:R-:W-:Y:S01]  /*4e7e0*/  IMAD.WIDE.U32 R104, P4, R90, 0x1eabfffe, R92 ;  /* 0x1eabfffe5a687825 */ /* 0x000fe2000788005c */
[----:B------:R-:W-:-:S03]  /*4e7f0*/  IADD3.X R109, PT, PT, RZ, RZ, R109, P5, P2 ;  /* 0x000000ffff6d7210 */ /* 0x000fc60002fe446d */
[----:B------:R-:W-:-:S04]  /*4e800*/  IMAD.WIDE.U32 R100, R90, -0x4eac0001, RZ ;  /* 0xb153ffff5a647825 */ /* 0x000fc800078e00ff */
[----:B------:R-:W-:Y:S01]  /*4e810*/  IMAD.X R93, RZ, RZ, RZ, P1 ;  /* 0x000000ffff5d7224 */ /* 0x000fe200008e06ff */
[----:B------:R-:W-:Y:S01]  /*4e820*/  IADD3 R111, P1, PT, R12, R99, RZ ;  /* 0x000000630c6f7210 */ /* 0x000fe20007f3e0ff */
[----:B------:R-:W-:Y:S01]  /*4e830*/  IMAD.MOV.U32 R92, RZ, RZ, R13 ;  /* 0x000000ffff5c7224 */ /* 0x000fe200078e000d */
[----:B------:R-:W-:Y:S01]  /*4e840*/  IADD3 RZ, P5, PT, R96, R100, RZ ;  /* 0x0000006460ff7210 */ /* 0x000fe20007fbe0ff */
        /* <DEDUP_REMOVED lines=9> */
[----:B------:R-:W-:-:S03]  /*4e8e0*/  IMAD.WIDE.U32.X R100, R89, 0x1eabfffe, R106, P2 ;  /* 0x1eabfffe59647825 */ /* 0x000fc600010e046a */
[----:B------:R-:W-:Y:S01]  /*4e8f0*/  IADD3.X R198, P2, PT, R198, R9, RZ, P4, !PT ;  /* 0x00000009c6c67210 */ /* 0x000fe2000275e4ff */
[----:B------:R-:W-:-:S04]  /*4e900*/  IMAD.WIDE.U32 R96, R89, -0x94f09dc, RZ ;  /* 0xf6b0f62459607825 */ /* 0x000fc800078e00ff */
[----:B------:R-:W-:Y:S01]  /*4e910*/  IMAD.X R87, RZ, RZ, RZ, P0 ;  /* 0x000000ffff577224 */ /* 0x000fe200000e06ff */
[----:B------:R-:W-:Y:S01]  /*4e920*/  IADD3.X R203, P0, PT, RZ, R100, RZ, P5, !PT ;  /* 0x00000064ffcb7210 */ /* 0x000fe20002f1e4ff */
[----:B------:R-:W-:-:S03]  /*4e930*/  IMAD.WIDE.U32 R104, P4, R90, 0x6730d2a0, R96 ;  /* 0x6730d2a05a687825 */ /* 0x000fc60007880060 */
[----:B------:R-:W-:Y:S01]  /*4e940*/  IADD3.X R87, PT, PT, R87, RZ, RZ, P3, P6 ;  /* 0x000000ff57577210 */ /* 0x000fe20001fec4ff */
[----:B------:R-:W-:Y:S01]  /*4e950*/  IMAD.WIDE.U32 R96, R88, R17, R102 ;  /* 0x0000001158607225 */ /* 0x000fe200078e0066 */
[----:B------:R-:W-:Y:S02]  /*4e960*/  IADD3.X R203, P5, PT, RZ, R203, RZ, P2, !PT ;  /* 0x000000cbffcb7210 */ /* 0x000fe400017be4ff */
[----:B------:R-:W-:Y:S01]  /*4e970*/  IADD3 RZ, P6, PT, R102, R6, RZ ;  /* 0x0000000666ff7210 */ /* 0x000fe20007fde0ff */
[----:B------:R-:W-:Y:S01]  /*4e980*/  IMAD.WIDE.U32 R106, R90, -0x94f09dc, RZ ;  /* 0xf6b0f6245a6a7825 */ /* 0x000fe200078e00ff */
[----:B------:R-:W-:Y:S02]  /*4e990*/  IADD3.X R13, PT, PT, RZ, RZ, R101, P5, P0 ;  /* 0x000000ffff0d7210 */ /* 0x000fe40002fe0465 */
[----:B------:R-:W-:Y:S01]  /*4e9a0*/  IADD3 R6, P5, PT, R91, R96, RZ ;  /* 0x000000605b067210 */ /* 0x000fe20007fbe0ff */
[----:B------:R-:W-:Y:S01]  /*4e9b0*/  IMAD.IADD R4, R97, 0x1, R8 ;  /* 0x0000000161047824 */ /* 0x000fe200078e0208 */
[----:B------:R-:W-:Y:S01]  /*4e9c0*/  IADD3.X RZ, P0, PT, R103, R7, RZ, P6, !PT ;  /* 0x0000000767ff7210 */ /* 0x000fe2000371e4ff */
[----:B------:R-:W-:Y:S01]  /*4e9d0*/  IMAD.WIDE.U32 R8, R89, -0xc7aed41, RZ ;  /* 0xf38512bf59087825 */ /* 0x000fe200078e00ff */
[----:B------:R-:W-:-:S02]  /*4e9e0*/  IADD3 R107, P3, PT, R104, R107, RZ ;  /* 0x0000006b686b7210 */ /* 0x000fc40007f7e0ff */
[----:B------:R-:W-:Y:S01]  /*4e9f0*/  IADD3 RZ, P2, PT, R14, R106, RZ ;  /* 0x0000006a0eff7210 */ /* 0x000fe20007f5e0ff */
[----:B------:R-:W-:Y:S01]  /*4ea00*/  IMAD.X R97, RZ, RZ, RZ, P4 ;  /* 0x000000ffff617224 */ /* 0x000fe200020e06ff */
[----:B------:R-:W-:Y:S01]  /*4ea10*/  IADD3.X R7, P5, PT, R4, R109, RZ, P5, !PT ;  /* 0x0000006d04077210 */ /* 0x000fe20002fbe4ff */
[----:B------:R-:W-:Y:S01]  /*4ea20*/  IMAD.MOV.U32 R96, RZ, RZ, R105 ;  /* 0x000000ffff607224 */ /* 0x000fe200078e0069 */
[----:B------:R-:W-:Y:S01]  /*4ea30*/  IADD3.X R99, P0, PT, RZ, R10, RZ, P0, !PT ;  /* 0x0000000aff637210 */ /* 0x000fe2000071e4ff */
[C---:B------:R-:W-:Y:S01]  /*4ea40*/  IMAD.WIDE.U32 R102, R90.reuse, -0xc7aed41, RZ ;  /* 0xf38512bf5a667825 */ /* 0x040fe200078e00ff */
[----:B------:R-:W-:Y:S02]  /*4ea50*/  IADD3.X RZ, P2, PT, R15, R107, RZ, P2, !PT ;  /* 0x0000006b0fff7210 */ /* 0x000fe4000175e4ff */
[----:B------:R-:W-:Y:S01]  /*4ea60*/  IADD3.X R99, P5, PT, RZ, R99, RZ, P5, !PT ;  /* 0x00000063ff637210 */ /* 0x000fe20002fbe4ff */
[----:B------:R-:W-:Y:S01]  /*4ea70*/  IMAD.WIDE.U32 R14, R90, -0x94f09dc, R14 ;  /* 0xf6b0f6245a0e7825 */ /* 0x000fe200078e000e */
[----:B------:R-:W-:-:S02]  /*4ea80*/  IADD3 RZ, P4, PT, R94, R102, RZ ;  /* 0x000000665eff7210 */ /* 0x000fc40007f9e0ff */
[----:B------:R-:W-:Y:S01]  /*4ea90*/  IADD3.X R107, PT, PT, RZ, RZ, R11, P5, P0 ;  /* 0x000000ffff6b7210 */ /* 0x000fe20002fe040b */
[----:B------:R-:W-:Y:S01]  /*4eaa0*/  IMAD.IADD R104, R15, 0x1, R104 ;  /* 0x000000010f687824 */ /* 0x000fe200078e0268 */
[----:B------:R-:W-:Y:S01]  /*4eab0*/  IADD3.X R87, P1, PT, R128, R87, RZ, P1, !PT ;  /* 0x0000005780577210 */ /* 0x000fe20000f3e4ff */
[----:B------:R-:W-:Y:S01]  /*4eac0*/  IMAD.WIDE.U32.X R10, R89, 0x6730d2a0, R96, P3 ;  /* 0x6730d2a0590a7825 */ /* 0x000fe200018e0460 */
[----:B------:R-:W-:-:S03]  /*4ead0*/  IADD3 R203, P3, PT, R203, R14, RZ ;  /* 0x0000000ecbcb7210 */ /* 0x000fc60007f7e0ff */
[----:B------:R-:W-:Y:S01]  /*4eae0*/  IMAD.WIDE.U32 R100, P6, R90, 0x64774b84, R8 ;  /* 0x64774b845a647825 */ /* 0x000fe200078c0008 */
[----:B------:R-:W-:Y:S02]  /*4eaf0*/  IADD3.X R200, P3, PT, R104, R13, RZ, P3, !PT ;  /* 0x0000000d68c87210 */ /* 0x000fe40001f7e4ff */
[----:B------:R-:W-:Y:S01]  /*4eb00*/  IADD3.X R13, P2, PT, RZ, R10, RZ, P2, !PT ;  /* 0x0000000aff0d7210 */ /* 0x000fe2000175e4ff */
[----:B------:R-:W-:Y:S01]  /*4eb10*/  IMAD.X R15, RZ, RZ, RZ, P6 ;  /* 0x000000ffff0f7224 */ /* 0x000fe200030e06ff */
[----:B------:R-:W-:Y:S01]  /*4eb20*/  IADD3 R9, P5, PT, R100, R103, RZ ;  /* 0x0000006764097210 */ /* 0x000fe20007fbe0ff */
[----:B------:R-:W-:Y:S01]  /*4eb30*/  IMAD.MOV.U32 R14, RZ, RZ, R101 ;  /* 0x000000ffff0e7224 */ /* 0x000fe200078e0065 */
[----:B------:R-:W-:Y:S01]  /*4eb40*/  IADD3 R8, P0, PT, R115, R108, RZ ;  /* 0x0000006c73087210 */ /* 0x000fe20007f1e0ff */
[----:B------:R-:W-:Y:S01]  /*4eb50*/  IMAD.WIDE.U32 R96, R89, 0x434bacd7, RZ ;  /* 0x434bacd759607825 */ /* 0x000fe200078e00ff */
[----:B------:R-:W-:Y:S02]  /*4eb60*/  IADD3.X RZ, P4, PT, R95, R9, RZ, P4, !PT ;  /* 0x000000095fff7210 */ /* 0x000fe4000279e4ff */
[----:B------:R-:W-:Y:S01]  /*4eb70*/  IADD3.X R13, P3, PT, RZ, R13, RZ, P3, !PT ;  /* 0x0000000dff0d7210 */ /* 0x000fe20001f7e4ff */
[----:B------:R-:W-:Y:S01]  /*4eb80*/  IMAD.WIDE.U32 R94, R90, -0xc7aed41, R94 ;  /* 0xf38512bf5a5e7825 */ /* 0x000fe200078e005e */
[----:B------:R-:W-:-:S02]  /*4eb90*/  IADD3.X R9, P0, PT, R154, R87, RZ, P0, !PT ;  /* 0x000000579a097210 */ /* 0x000fc4000071e4ff */
[----:B------:R-:W-:Y:S01]  /*4eba0*/  IADD3.X R91, PT, PT, RZ, RZ, R11, P3, P2 ;  /* 0x000000ffff5b7210 */ /* 0x000fe20001fe440b */
[----:B------:R-:W-:Y:S01]  /*4ebb0*/  IMAD.IADD R100, R95, 0x1, R100 ;  /* 0x000000015f647824 */ /* 0x000fe200078e0264 */
[----:B------:R-:W-:Y:S01]  /*4ebc0*/  IADD3 R88, P2, PT, R13, R94, RZ ;  /* 0x0000005e0d587210 */ /* 0x000fe20007f5e0ff */
[----:B------:R-:W-:Y:S01]  /*4ebd0*/  IMAD.WIDE.U32.X R10, R89, 0x64774b84, R14, P5 ;  /* 0x64774b84590a7825 */ /* 0x000fe200028e040e */
[----:B------:R-:W-:Y:S02]  /*4ebe0*/  IADD3 RZ, P6, PT, R8, R98, RZ ;  /* 0x0000006208ff7210 */ /* 0x000fe40007fde0ff */
[----:B------:R-:W-:Y:S01]  /*4ebf0*/  IADD3.X R100, P2, PT, R100, R91, RZ, P2, !PT ;  /* 0x0000005b64647210 */ /* 0x000fe2000175e4ff */
[----:B------:R-:W-:Y:S01]  /*4ec00*/  IMAD.WIDE.U32 R94, R90, 0x434bacd7, RZ ;  /* 0x434bacd75a5e7825 */ /* 0x000fe200078e00ff */
[----:B------:R-:W-:-:S03]  /*4ec10*/  IADD3.X RZ, P6, PT, R9, R111, RZ, P6, !PT ;  /* 0x0000006f09ff7210 */ /* 0x000fc600037de4ff */
[----:B------:R-:W-:-:S04]  /*4ec20*/  IMAD.WIDE.U32 R96, P3, R90, 0x4b1ba7b6, R96 ;  /* 0x4b1ba7b65a607825 */ /* 0x000fc80007860060 */
[----:B------:R-:W-:Y:S01]  /*4ec30*/  IMAD.WIDE.U32 R86, R86, R17, R8 ;  /* 0x0000001156567225 */ /* 0x000fe200078e0008 */
[----:B------:R-:W-:Y:S02]  /*4ec40*/  IADD3.X R17, P4, PT, RZ, R10, RZ, P4, !PT ;  /* 0x0000000aff117210 */ /* 0x000fe4000279e4ff */
[----:B------:R-:W-:Y:S01]  /*4ec50*/  IADD3 R101, P5, PT, R96, R95, RZ ;  /* 0x0000005f60657210 */ /* 0x000fe20007fbe0ff */
[----:B------:R-:W-:Y:S01]  /*4ec60*/  IMAD.X R15, RZ, RZ, RZ, P3 ;  /* 0x000000ffff0f7224 */ /* 0x000fe200018e06ff */
[----:B------:R-:W-:Y:S01]  /*4ec70*/  IADD3 RZ, P3, PT, R6, R94, RZ ;  /* 0x0000005e06ff7210 */ /* 0x000fe20007f7e0ff */
[----:B------:R-:W-:Y:S01]  /*4ec80*/  IMAD.IADD R4, R87, 0x1, R12 ;  /* 0x0000000157047824 */ /* 0x000fe200078e020c */
[----:B------:R-:W-:Y:S01]  /*4ec90*/  IADD3.X R17, P2, PT, RZ, R17, RZ, P2, !PT ;  /* 0x00000011ff117210 */ /* 0x000fe2000175e4ff */
[----:B------:R-:W-:Y:S01]  /*4eca0*/  IMAD.WIDE.U32 R12, R90, 0x434bacd7, R6 ;  /* 0x434bacd75a0c7825 */ /* 0x000fe200078e0006 */
[----:B------:R-:W-:Y:S02]  /*4ecb0*/  IADD3.X RZ, P3, PT, R7, R101, RZ, P3, !PT ;  /* 0x0000006507ff7210 */ /* 0x000fe40001f7e4ff */
[----:B------:R-:W-:Y:S01]  /*4ecc0*/  IADD3.X R91, PT, PT, RZ, RZ, R11, P2, P4 ;  /* 0x000000ffff5b7210 */ /* 0x000fe200017e840b */
[----:B------:R-:W-:Y:S01]  /*4ecd0*/  IMAD.WIDE.U32 R94, R89, 0x397fe69a, RZ ;  /* 0x397fe69a595e7825 */ /* 0x000fe200078e00ff */
[----:B------:R-:W-:-:S02]  /*4ece0*/  IADD3 R17, P4, PT, R17, R12, RZ ;  /* 0x0000000c11117210 */ /* 0x000fc40007f9e0ff */
[----:B------:R-:W-:Y:S01]  /*4ecf0*/  IADD3 R86, P2, PT, R99, R86, RZ ;  /* 0x0000005663567210 */ /* 0x000fe20007f5e0ff */
[----:B------:R-:W-:Y:S01]  /*4ed00*/  IMAD.MOV.U32 R14, RZ, RZ, R97 ;  /* 0x000000ffff0e7224 */ /* 0x000fe200078e0061 */
[----:B------:R-:W-:Y:S01]  /*4ed10*/  IADD3.X R9, P1, PT, RZ, RZ, RZ, P1, !PT ;  /* 0x000000ffff097210 */ /* 0x000fe20000f3e4ff */
[----:B------:R-:W-:Y:S01]  /*4ed20*/  IMAD.IADD R96, R13, 0x1, R96 ;  /* 0x000000010d607824 */ /* 0x000fe200078e0260 */
[----:B------:R-:W-:Y:S01]  /*4ed30*/  IADD3.X R87, P2, PT, R4, R107, RZ, P2, !PT ;  /* 0x0000006b04577210 */ /* 0x000fe2000175e4ff */
[----:B------:R-:W-:Y:S01]  /*4ed40*/  IMAD.WIDE.U32.X R10, R89, 0x4b1ba7b6, R14, P5 ;  /* 0x4b1ba7b6590a7825 */ /* 0x000fe200028e040e */
[----:B------:R-:W-:Y:S02]  /*4ed50*/  IADD3.X R8, P0, PT, RZ, RZ, RZ, P0, !PT ;  /* 0x000000ffff087210 */ /* 0x000fe4000071e4ff */
[----:B------:R-:W-:Y:S01]  /*4ed60*/  IADD3.X R96, P4, PT, R96, R91, RZ, P4, !PT ;  /* 0x0000005b60607210 */ /* 0x000fe2000279e4ff */
[----:B------:R-:W-:-:S04]  /*4ed70*/  IMAD.WIDE.U32 R94, P5, R90, 0x1a0111ea, R94 ;  /* 0x1a0111ea5a5e7825 */ /* 0x000fc800078a005e */
[----:B------:R-:W-:-:S04]  /*4ed80*/  IMAD.WIDE.U32 R12, R90, 0x397fe69a, RZ ;  /* 0x397fe69a5a0c7825 */ /* 0x000fc800078e00ff */
[----:B------:R-:W-:Y:S01]  /*4ed90*/  IMAD.X R7, RZ, RZ, RZ, P5 ;  /* 0x000000ffff077224 */ /* 0x000fe200028e06ff */
[----:B------:R-:W-:Y:S01]  /*4eda0*/  IADD3 R15, P5, PT, R94, R13, RZ ;  /* 0x0000000d5e0f7210 */ /* 0x000fe20007fbe0ff */
[----:B------:R-:W-:Y:S01]  /*4edb0*/  IMAD.MOV.U32 R6, RZ, RZ, R95 ;  /* 0x000000ffff067224 */ /* 0x000fe200078e005f */
[----:B------:R-:W-:Y:S01]  /*4edc0*/  IADD3.X R13, P3, PT, RZ, R10, RZ, P3, !PT ;  /* 0x0000000aff0d7210 */ /* 0x000fe20001f7e4ff */
[----:B------:R-:W-:-:S03]  /*4edd0*/  IMAD.WIDE.U32 R90, R90, 0x397fe69a, R86 ;  /* 0x397fe69a5a5a7825 */ /* 0x000fc600078e0056 */
[----:B------:R-:W-:Y:S01]  /*4ede0*/  IADD3.X R13, P4, PT, RZ, R13, RZ, P4, !PT ;  /* 0x0000000dff0d7210 */ /* 0x000fe2000279e4ff */
[----:B------:R-:W-:Y:S01]  /*4edf0*/  IMAD.WIDE.U32.X R6, R89, 0x1a0111ea, R6, P5 ;  /* 0x1a0111ea59067825 */ /* 0x000fe200028e0406 */
[----:B------:R-:W-:Y:S02]  /*4ee00*/  IADD3 RZ, P5, PT, R86, R12, RZ ;  /* 0x0000000c56ff7210 */ /* 0x000fe40007fbe0ff */
[----:B------:R-:W-:Y:S01]  /*4ee10*/  IADD3.X R11, PT, PT, RZ, RZ, R11, P4, P3 ;  /* 0x000000ffff0b7210 */ /* 0x000fe200027e640b */
[----:B------:R-:W-:Y:S01]  /*4ee20*/  IMAD.IADD R94, R91, 0x1, R94 ;  /* 0x000000015b5e7824 */ /* 0x000fe200078e025e */
[----:B------:R-:W-:Y:S02]  /*4ee30*/  IADD3 R13, P3, PT, R13, R90, RZ ;  /* 0x0000005a0d0d7210 */ /* 0x000fe40007f7e0ff */
[----:B------:R-:W-:Y:S02]  /*4ee40*/  IADD3.X RZ, P5, PT, R87, R15, RZ, P5, !PT ;  /* 0x0000000f57ff7210 */ /* 0x000fe40002fbe4ff */
[----:B------:R-:W-:-:S02]  /*4ee50*/  IADD3.X R11, P3, PT, R94, R11, RZ, P3, !PT ;  /* 0x0000000b5e0b7210 */ /* 0x000fc40001f7e4ff */
        /* <DEDUP_REMOVED lines=75> */
.L_x_1478:
[----:B------:R-:W-:Y:S05]  /*4f310*/  BSYNC.RELIABLE B4 ;  /* 0x0000000000047941 */ /* 0x000fea0003800100 */
.L_x_1477:
        /* <DEDUP_REMOVED lines=12> */
.L_x_1479:
[----:B------:R-:W-:Y:S05]  /*4f3e0*/  BSYNC.RECONVERGENT B3 ;  /* 0x0000000000037941 */ /* 0x000fea0003800200 */
.L_x_1476:
        /* <DEDUP_REMOVED lines=42> */
[----:B------:R-:W-:-:S04]  /*4f690*/  IMAD.WIDE.U32 R12, R57, R56, RZ ;  /* 0x00000038390c7225 */ /* 0x000fc800078e00ff */
[----:B------:R-:W-:Y:S01]  /*4f6a0*/  IMAD.MOV.U32 R90, RZ, RZ, R89 ;  /* 0x000000ffff5a7224 */ /* 0x000fe200078e0059 */
[----:B------:R-:W-:Y:S01]  /*4f6b0*/  IADD3 R4, P3, PT, R13, R88, RZ ;  /* 0x000000580d047210 */ /* 0x000fe20007f7e0ff */
[----:B------:R-:W-:Y:S01]  /*4f6c0*/  IMAD.WIDE.U32 R88, R196, R56, RZ ;  /* 0x00000038c4587225 */ /* 0x000fe200078e00ff */
[----:B------:R-:W-:Y:S02]  /*4f6d0*/  IADD3.X R13, P2, PT, RZ, R6, RZ, P2, !PT ;  /* 0x00000006ff0d7210 */ /* 0x000fe4000175e4ff */
[-C--:B------:R-:W-:Y:S01]  /*4f6e0*/  IADD3 RZ, P4, PT, RZ, R12.reuse, RZ ;  /* 0x0000000cffff7210 */ /* 0x080fe20007f9e0ff */
[----:B------:R-:W-:Y:S01]  /*4f6f0*/  IMAD.X R91, RZ, RZ, RZ, P1 ;  /* 0x000000ffff5b7224 */ /* 0x000fe200008e06ff */
[----:B------:R-:W-:Y:S01]  /*4f700*/  IADD3 R12, P1, PT, R13, R12, RZ ;  /* 0x0000000c0d0c7210 */ /* 0x000fe20007f3e0ff */
[----:B------:R-:W-:Y:S01]  /*4f710*/  IMAD R17, R15, -0x30003, RZ ;  /* 0xfffcfffd0f117824 */ /* 0x000fe200078e02ff */
[----:B------:R-:W-:Y:S01]  /*4f720*/  IADD3.X R13, PT, PT, RZ, RZ, R7, P2, P0 ;  /* 0x000000ffff0d7210 */ /* 0x000fe200017e0407 */
[----:B------:R-:W-:Y:S01]  /*4f730*/  IMAD.WIDE.U32 R96, P2, R55, R199, R88 ;  /* 0x000000c737607225 */ /* 0x000fe20007840058 */
[----:B------:R-:W-:-:S02]  /*4f740*/  IADD3.X RZ, P4, PT, RZ, R4, RZ, P4, !PT ;  /* 0x00000004ffff7210 */ /* 0x000fc4000279e4ff */
[----:B------:R-:W-:Y:S01]  /*4f750*/  IADD3.X R13, P1, PT, R4, R13, RZ, P1, !PT ;  /* 0x0000000d040d7210 */ /* 0x000fe20000f3e4ff */
[----:B------:R-:W-:-:S04]  /*4f760*/  IMAD.WIDE.U32 R6, R14, -0x30003, RZ ;  /* 0xfffcfffd0e067825 */ /* 0x000fc800078e00ff */
[----:B------:R-:W-:Y:S02]  /*4f770*/  IMAD R17, R14, -0x760c0004, R17 ;  /* 0x89f3fffc0e117824 */ /* 0x000fe400078e0211 */
[----:B------:R-:W-:-:S04]  /*4f780*/  IMAD.WIDE.U32.X R88, R55, R195, R90, P3 ;  /* 0x000000c337587225 */ /* 0x000fc800018e045a */
[----:B------:R-:W-:-:S04]  /*4f790*/  IMAD.WIDE.U32 R86, R194, R56, RZ ;  /* 0x00000038c2567225 */ /* 0x000fc800078e00ff */
        /* <DEDUP_REMOVED lines=8> */
[----:B------:R-:W-:-:S04]  /*4f820*/  IMAD.WIDE.U32 R104, R17, -0x4eac0001, RZ ;  /* 0xb153ffff11687825 */ /* 0x000fc800078e00ff */
[----:B------:R-:W-:Y:S02]  /*4f830*/  IMAD.MOV.U32 R112, RZ, RZ, R87 ;  /* 0x000000ffff707224 */ /* 0x000fe400078e0057 */
[----:B------:R-:W-:-:S04]  /*4f840*/  IMAD.WIDE.U32 R86, R199, R56, RZ ;  /* 0x00000038c7567225 */ /* 0x000fc800078e00ff */
[----:B------:R-:W-:-:S04]  /*4f850*/  IMAD.WIDE.U32 R102, R17, -0x94f09dc, RZ ;  /* 0xf6b0f62411667825 */ /* 0x000fc800078e00ff */
[----:B------:R-:W-:-:S04]  /*4f860*/  IMAD.WIDE.U32 R98, P3, R6, -0x46010001, R90 ;  /* 0xb9feffff06627825 */ /* 0x000fc8000786005a */
[----:B------:R-:W-:-:S04]  /*4f870*/  IMAD.WIDE.U32 R88, R6, -0x4eac0001, RZ ;  /* 0xb153ffff06587825 */ /* 0x000fc800078e00ff */
[----:B------:R-:W-:-:S04]  /*4f880*/  IMAD.WIDE.U32 R104, P6, R6, 0x1eabfffe, R104 ;  /* 0x1eabfffe06687825 */ /* 0x000fc800078c0068 */
[----:B------:R-:W-:-:S04]  /*4f890*/  IMAD.WIDE.U32 R100, R6, -0x5555, RZ ;  /* 0xffffaaab06647825 */ /* 0x000fc800078e00ff */
[----:B------:R-:W-:Y:S01]  /*4f8a0*/  IMAD.X R113, RZ, RZ, RZ, P5 ;  /* 0x000000ffff717224 */ /* 0x000fe200028e06ff */
[----:B------:R-:W-:Y:S01]  /*4f8b0*/  IADD3 R4, P5, PT, R87, R96, RZ ;  /* 0x0000006057047210 */ /* 0x000fe20007fbe0ff */
[----:B------:R-:W-:Y:S01]  /*4f8c0*/  IMAD.WIDE.U32 R90, R6, -0x5555, R14 ;  /* 0xffffaaab065a7825 */ /* 0x000fe200078e000e */
[----:B------:R-:W-:-:S03]  /*4f8d0*/  IADD3 R101, P1, PT, R98, R101, RZ ;  /* 0x0000006562657210 */ /* 0x000fc60007f3e0ff */
[----:B------:R-:W-:Y:S01]  /*4f8e0*/  IMAD.MOV.U32 R92, RZ, RZ, R97 ;  /* 0x000000ffff5c7224 */ /* 0x000fe200078e0061 */
[----:B------:R-:W-:Y:S01]  /*4f8f0*/  IADD3 RZ, P4, PT, RZ, R90, RZ ;  /* 0x0000005affff7210 */ /* 0x000fe20007f9e0ff */
[----:B------:R-:W-:Y:S01]  /*4f900*/  IMAD.X R117, RZ, RZ, RZ, P3 ;  /* 0x000000ffff757224 */ /* 0x000fe200018e06ff */
[----:B------:R-:W-:Y:S01]  /*4f910*/  IADD3 R87, P3, PT, R104, R89, RZ ;  /* 0x0000005968577210 */ /* 0x000fe20007f7e0ff */
[----:B------:R-:W-:Y:S02]  /*4f920*/  IMAD.X R109, RZ, RZ, RZ, P6 ;  /* 0x000000ffff6d7224 */ /* 0x000fe400030e06ff */
[----:B------:R-:W-:-:S04]  /*4f930*/  IMAD.WIDE.U32 R118, R6, -0x94f09dc, RZ ;  /* 0xf6b0f62406767825 */ /* 0x000fc800078e00ff */
[----:B------:R-:W-:-:S04]  /*4f940*/  IMAD.WIDE.U32 R96, R17, 0x434bacd7, RZ ;  /* 0x434bacd711607825 */ /* 0x000fc800078e00ff */
[----:B------:R-:W-:-:S04]  /*4f950*/  IMAD.WIDE.U32 R102, P6, R6, 0x6730d2a0, R102 ;  /* 0x6730d2a006667825 */ /* 0x000fc800078c0066 */
[----:B------:R-:W-:Y:S01]  /*4f960*/  IMAD.X R93, RZ, RZ, RZ, P2 ;  /* 0x000000ffff5d7224 */ /* 0x000fe200010e06ff */
[----:B------:R-:W-:Y:S01]  /*4f970*/  IADD3 RZ, P2, PT, R14, R100, RZ ;  /* 0x000000640eff7210 */ /* 0x000fe20007f5e0ff */
[----:B------:R-:W-:Y:S02]  /*4f980*/  IMAD.MOV.U32 R108, RZ, RZ, R105 ;  /* 0x000000ffff6c7224 */ /* 0x000fe400078e0069 */
[----:B------:R-:W-:Y:S01]  /*4f990*/  IMAD.X R107, RZ, RZ, RZ, P6 ;  /* 0x000000ffff6b7224 */ /* 0x000fe200030e06ff */
[----:B------:R-:W-:Y:S01]  /*4f9a0*/  IADD3 R119, P6, PT, R102, R119, RZ ;  /* 0x0000007766777210 */ /* 0x000fe20007fde0ff */
[----:B------:R-:W-:Y:S01]  /*4f9b0*/  IMAD.IADD R90, R91, 0x1, R98 ;  /* 0x000000015b5a7824 */ /* 0x000fe200078e0262 */
[----:B------:R-:W-:Y:S01]  /*4f9c0*/  IADD3.X RZ, P2, PT, R15, R101, RZ, P2, !PT ;  /* 0x000000650fff7210 */ /* 0x000fe2000175e4ff */
[----:B------:R-:W-:Y:S02]  /*4f9d0*/  IMAD.MOV.U32 R116, RZ, RZ, R99 ;  /* 0x000000ffff747224 */ /* 0x000fe400078e0063 */
[----:B------:R-:W-:Y:S01]  /*4f9e0*/  IMAD.WIDE.U32.X R108, R17, 0x1eabfffe, R108, P3 ;  /* 0x1eabfffe116c7825 */ /* 0x000fe200018e046c */
[----:B------:R-:W-:-:S03]  /*4f9f0*/  IADD3.X RZ, P4, PT, RZ, R90, RZ, P4, !PT ;  /* 0x0000005affff7210 */ /* 0x000fc6000279e4ff */
[----:B------:R-:W-:-:S04]  /*4fa00*/  IMAD.WIDE.U32 R98, R6, 0x434bacd7, RZ ;  /* 0x434bacd706627825 */ /* 0x000fc800078e00ff */
[----:B------:R-:W-:-:S04]  /*4fa10*/  IMAD.WIDE.U32 R96, P3, R6, 0x4b1ba7b6, R96 ;  /* 0x4b1ba7b606607825 */ /* 0x000fc80007860060 */
[----:B------:R-:W-:Y:S02]  /*4fa20*/  IMAD.MOV.U32 R106, RZ, RZ, R103 ;  /* 0x000000ffff6a7224 */ /* 0x000fe400078e0067 */
[----:B------:R-:W-:-:S04]  /*4fa30*/  IMAD.WIDE.U32 R100, R17, -0xc7aed41, RZ ;  /* 0xf38512bf11647825 */ /* 0x000fc800078e00ff */
[----:B------:R-:W-:Y:S01]  /*4fa40*/  IMAD.WIDE.U32.X R106, R17, 0x6730d2a0, R106, P6 ;  /* 0x6730d2a0116a7825 */ /* 0x000fe200030e046a */
[----:B------:R-:W-:-:S03]  /*4fa50*/  IADD3 R127, P6, PT, R96, R99, RZ ;  /* 0x00000063607f7210 */ /* 0x000fc60007fde0ff */
[----:B------:R-:W-:-:S04]  /*4fa60*/  IMAD.WIDE.U32.X R116, R17, -0x46010001, R116, P1 ;  /* 0xb9feffff11747825 */ /* 0x000fc800008e0474 */
[----:B------:R-:W-:Y:S01]  /*4fa70*/  IMAD.X R91, RZ, RZ, RZ, P3 ;  /* 0x000000ffff5b7224 */ /* 0x000fe200018e06ff */
[----:B------:R-:W-:Y:S01]  /*4fa80*/  IADD3 RZ, P3, PT, RZ, R94, RZ ;  /* 0x0000005effff7210 */ /* 0x000fe20007f7e0ff */
[----:B------:R-:W-:Y:S02]  /*4fa90*/  IMAD.MOV.U32 R90, RZ, RZ, R97 ;  /* 0x000000ffff5a7224 */ /* 0x000fe400078e0061 */
[----:B------:R-:W-:Y:S01]  /*4faa0*/  IMAD.WIDE.U32 R110, R6, -0xc7aed41, RZ ;  /* 0xf38512bf066e7825 */ /* 0x000fe200078e00ff */
[----:B------:R-:W-:-:S03]  /*4fab0*/  IADD3.X RZ, P3, PT, RZ, R95, RZ, P3, !PT ;  /* 0x0000005fffff7210 */ /* 0x000fc60001f7e4ff */
        /* <DEDUP_REMOVED lines=8> */
[----:B------:R-:W-:Y:S01]  /*4fb40*/  IMAD.WIDE.U32 R14, R17, 0x397fe69a, RZ ;  /* 0x397fe69a110e7825 */ /* 0x000fe200078e00ff */
[----:B------:R-:W-:Y:S02]  /*4fb50*/  IADD3.X R95, P6, PT, R95, R120, RZ, P6, !PT ;  /* 0x000000785f5f7210 */ /* 0x000fe400037de4ff */
[----:B------:R-:W-:Y:S01]  /*4fb60*/  IADD3.X R87, P3, PT, RZ, R112, RZ, P3, !PT ;  /* 0x00000070ff577210 */ /* 0x000fe20001f7e4ff */
[----:B------:R-:W-:Y:S01]  /*4fb70*/  IMAD.MOV.U32 R88, RZ, RZ, R101 ;  /* 0x000000ffff587224 */ /* 0x000fe200078e0065 */
[----:B------:R-:W-:Y:S01]  /*4fb80*/  IADD3.X R7, P2, PT, RZ, R116, RZ, P2, !PT ;  /* 0x00000074ff077210 */ /* 0x000fe2000175e4ff */
[----:B------:R-:W-:Y:S01]  /*4fb90*/  IMAD.WIDE.U32.X R92, R55, R196, R92, P5 ;  /* 0x000000c4375c7225 */ /* 0x000fe200028e045c */
[----:B------:R-:W-:-:S02]  /*4fba0*/  IADD3.X R87, P6, PT, RZ, R87, RZ, P6, !PT ;  /* 0x00000057ff577210 */ /* 0x000fc400037de4ff */
[----:B------:R-:W-:Y:S01]  /*4fbb0*/  IADD3.X R7, P4, PT, RZ, R7, RZ, P4, !PT ;  /* 0x00000007ff077210 */ /* 0x000fe2000279e4ff */
[----:B------:R-:W-:-:S03]  /*4fbc0*/  IMAD.WIDE.U32.X R88, R17, 0x64774b84, R88, P1 ;  /* 0x64774b8411587825 */ /* 0x000fc600008e0458 */
[----:B------:R-:W-:Y:S01]  /*4fbd0*/  IADD3.X R116, PT, PT, RZ, RZ, R117, P4, P2 ;  /* 0x000000ffff747210 */ /* 0x000fe200027e4475 */
[----:B------:R-:W-:Y:S01]  /*4fbe0*/  IMAD.WIDE.U32 R14, P1, R6, 0x1a0111ea, R14 ;  /* 0x1a0111ea060e7825 */ /* 0x000fe2000782000e */
[----:B------:R-:W-:-:S03]  /*4fbf0*/  IADD3 RZ, P4, PT, R12, R110, RZ ;  /* 0x0000006e0cff7210 */ /* 0x000fc60007f9e0ff */
[----:B------:R-:W-:Y:S01]  /*4fc00*/  IMAD.MOV.U32 R122, RZ, RZ, R15 ;  /* 0x000000ffff7a7224 */ /* 0x000fe200078e000f */
[----:B------:R-:W-:Y:S01]  /*4fc10*/  IADD3.X R15, PT, PT, RZ, RZ, R113, P6, P3 ;  /* 0x000000ffff0f7210 */ /* 0x000fe200037e6471 */
[C---:B------:R-:W-:Y:S01]  /*4fc20*/  IMAD.WIDE.U32 R120, R6.reuse, -0x4eac0001, R10 ;  /* 0xb153ffff06787825 */ /* 0x040fe200078e000a */
[-C--:B------:R-:W-:Y:S02]  /*4fc30*/  IADD3 RZ, P6, PT, RZ, R86.reuse, RZ ;  /* 0x00000056ffff7210 */ /* 0x080fe40007fde0ff */
[----:B------:R-:W-:Y:S01]  /*4fc40*/  IADD3 R86, P2, PT, R87, R86, RZ ;  /* 0x0000005657567210 */ /* 0x000fe20007f5e0ff */
[----:B------:R-:W-:Y:S01]  /*4fc50*/  IMAD.IADD R105, R121, 0x1, R104 ;  /* 0x0000000179697824 */ /* 0x000fe200078e0268 */
[----:B------:R-:W-:Y:S01]  /*4fc60*/  IADD3.X RZ, P5, PT, RZ, R4, RZ, P6, !PT ;  /* 0x00000004ffff7210 */ /* 0x000fe200037be4ff */
[----:B------:R-:W-:Y:S01]  /*4fc70*/  IMAD.WIDE.U32 R114, R6, 0x397fe69a, RZ ;  /* 0x397fe69a06727825 */ /* 0x000fe200078e00ff */
[----:B------:R-:W-:Y:S02]  /*4fc80*/  IADD3.X R87, P6, PT, R4, R15, RZ, P2, !PT ;  /* 0x0000000f04577210 */ /* 0x000fe400017de4ff */
[----:B------:R-:W-:Y:S01]  /*4fc90*/  IADD3.X R15, P2, PT, RZ, R92, RZ, P5, !PT ;  /* 0x0000005cff0f7210 */ /* 0x000fe20002f5e4ff */
[----:B------:R-:W-:Y:S01]  /*4fca0*/  IMAD.WIDE.U32 R112, R55, R54, RZ ;  /* 0x0000003637707225 */ /* 0x000fe200078e00ff */
[----:B------:R-:W-:-:S02]  /*4fcb0*/  IADD3 R104, P3, PT, R7, R120, RZ ;  /* 0x0000007807687210 */ /* 0x000fc40007f7e0ff */
[----:B------:R-:W-:Y:S01]  /*4fcc0*/  IADD3.X R15, P6, PT, RZ, R15, RZ, P6, !PT ;  /* 0x0000000fff0f7210 */ /* 0x000fe200037de4ff */
[----:B------:R-:W-:Y:S01]  /*4fcd0*/  IMAD.X R123, RZ, RZ, RZ, P1 ;  /* 0x000000ffff7b7224 */ /* 0x000fe200008e06ff */
[----:B------:R-:W-:Y:S01]  /*4fce0*/  IADD3.X R105, P3, PT, R105, R116, RZ, P3, !PT ;  /* 0x0000007469697210 */ /* 0x000fe20001f7e4ff */
[----:B------:R-:W-:Y:S01]  /*4fcf0*/  IMAD.WIDE.U32 R110, P5, R53, R56, R112 ;  /* 0x00000038356e7225 */ /* 0x000fe200078a0070 */
[----:B------:R-:W-:Y:S02]  /*4fd00*/  IADD3.X R7, P0, PT, RZ, R108, RZ, P0, !PT ;  /* 0x0000006cff077210 */ /* 0x000fe4000071e4ff */
[----:B------:R-:W-:Y:S01]  /*4fd10*/  IADD3 R97, P1, PT, R14, R115, RZ ;  /* 0x000000730e617210 */ /* 0x000fe20007f3e0ff */
[----:B------:R-:W-:Y:S01]  /*4fd20*/  IMAD.WIDE.U32 R112, R6, -0x94f09dc, R8 ;  /* 0xf6b0f62406707825 */ /* 0x000fe200078e0008 */
[----:B------:R-:W-:Y:S02]  /*4fd30*/  IADD3.X R4, PT, PT, RZ, RZ, R93, P6, P2 ;  /* 0x000000ffff047210 */ /* 0x000fe400037e445d */
[----:B------:R-:W-:Y:S01]  /*4fd40*/  IADD3.X R93, P6, PT, RZ, R7, RZ, P3, !PT ;  /* 0x00000007ff5d7210 */ /* 0x000fe20001fde4ff */
[----:B------:R-:W-:Y:S01]  /*4fd50*/  IMAD.WIDE.U32.X R10, R17, 0x1a0111ea, R122, P1 ;  /* 0x1a0111ea110a7825 */ /* 0x000fe200008e047a */
[----:B------:R-:W-:-:S02]  /*4fd60*/  IADD3 RZ, P1, PT, R8, R118, RZ ;  /* 0x0000007608ff7210 */ /* 0x000fc40007f3e0ff */
[----:B------:R-:W-:Y:S01]  /*4fd70*/  IADD3.X R109, PT, PT, RZ, RZ, R109, P6, P0 ;  /* 0x000000ffff6d7210 */ /* 0x000fe200037e046d */
[----:B------:R-:W-:Y:S01]  /*4fd80*/  IMAD.IADD R102, R113, 0x1, R102 ;  /* 0x0000000171667824 */ /* 0x000fe200078e0266 */
[----:B------:R-:W-:Y:S01]  /*4fd90*/  IADD3 R92, P0, PT, R93, R112, RZ ;  /* 0x000000705d5c7210 */ /* 0x000fe20007f1e0ff */
[-C--:B------:R-:W-:Y:S01]  /*4fda0*/  IMAD.WIDE.U32 R116, R56, R54.reuse, RZ ;  /* 0x0000003638747225 */ /* 0x080fe200078e00ff */
[----:B------:R-:W-:Y:S02]  /*4fdb0*/  IADD3.X RZ, P1, PT, R9, R119, RZ, P1, !PT ;  /* 0x0000007709ff7210 */ /* 0x000fe40000f3e4ff */
[----:B------:R-:W-:Y:S01]  /*4fdc0*/  IADD3.X R93, P0, PT, R102, R109, RZ, P0, !PT ;  /* 0x0000006d665d7210 */ /* 0x000fe2000071e4ff */
[----:B------:R-:W-:Y:S01]  /*4fdd0*/  IMAD.WIDE.U32 R102, R53, R54, RZ ;  /* 0x0000003635667225 */ /* 0x000fe200078e00ff */
[----:B------:R-:W-:Y:S02]  /*4fde0*/  IADD3 R7, P3, PT, R110, R117, RZ ;  /* 0x000000756e077210 */ /* 0x000fe40007f7e0ff */
[----:B------:R-:W-:Y:S01]  /*4fdf0*/  IADD3 RZ, P2, PT, R104, R116, RZ ;  /* 0x0000007468ff7210 */ /* 0x000fe20007f5e0ff */
[----:B------:R-:W-:Y:S01]  /*4fe00*/  IMAD.X R99, RZ, RZ, RZ, P5 ;  /* 0x000000ffff637224 */ /* 0x000fe200028e06ff */
[----:B------:R-:W-:Y:S01]  /*4fe10*/  IADD3.X R17, P6, PT, RZ, R106, RZ, P1, !PT ;  /* 0x0000006aff117210 */ /* 0x000fe20000fde4ff */
[----:B------:R-:W-:Y:S01]  /*4fe20*/  IMAD.WIDE.U32 R8, R54, R56, R104 ;  /* 0x0000003836087225 */ /* 0x000fe200078e0068 */
[----:B------:R-:W-:-:S02]  /*4fe30*/  IADD3 RZ, P1, PT, R94, R98, RZ ;  /* 0x000000625eff7210 */ /* 0x000fc40007f3e0ff */
[----:B------:R-:W-:Y:S01]  /*4fe40*/  IADD3.X RZ, P2, PT, R105, R7, RZ, P2, !PT ;  /* 0x0000000769ff7210 */ /* 0x000fe2000175e4ff */
[----:B------:R-:W-:Y:S01]  /*4fe50*/  IMAD.MOV.U32 R98, RZ, RZ, R111 ;  /* 0x000000ffff627224 */ /* 0x000fe200078e006f */
[----:B------:R-:W-:Y:S01]  /*4fe60*/  IADD3.X RZ, P4, PT, R13, R125, RZ, P4, !PT ;  /* 0x0000007d0dff7210 */ /* 0x000fe2000279e4ff */
[C---:B------:R-:W-:Y:S01]  /*4fe70*/  IMAD.WIDE.U32 R104, R54.reuse, R54, RZ ;  /* 0x0000003636687225 */ /* 0x040fe200078e00ff */
[----:B------:R-:W-:Y:S02]  /*4fe80*/  IADD3.X R17, P0, PT, RZ, R17, RZ, P0, !PT ;  /* 0x00000011ff117210 */ /* 0x000fe4000071e4ff */
[----:B------:R-:W-:Y:S01]  /*4fe90*/  IADD3.X RZ, P1, PT, R95, R127, RZ, P1, !PT ;  /* 0x0000007f5fff7210 */ /* 0x000fe20000f3e4ff */
[----:B------:R-:W-:Y:S01]  /*4fea0*/  IMAD.WIDE.U32 R102, P5, R54, R53, R102 ;  /* 0x0000003536667225 */ /* 0x000fe200078a0066 */
[----:B------:R-:W-:Y:S02]  /*4feb0*/  IADD3.X R106, PT, PT, RZ, RZ, R107, P0, P6 ;  /* 0x000000ffff6a7210 */ /* 0x000fe400007ec46b */
[----:B------:R-:W-:Y:S01]  /*4fec0*/  IADD3 RZ, P0, PT, R92, R104, RZ ;  /* 0x000000685cff7210 */ /* 0x000fe20007f1e0ff */
[----:B------:R-:W-:Y:S01]  /*4fed0*/  IMAD.IADD R9, R9, 0x1, R110 ;  /* 0x0000000109097824 */ /* 0x000fe200078e026e */
[----:B------:R-:W-:Y:S01]  /*4fee0*/  IADD3 R101, P6, PT, R102, R105, RZ ;  /* 0x0000006966657210 */ /* 0x000fe20007fde0ff */
[----:B------:R-:W-:-:S03]  /*4fef0*/  IMAD.WIDE.U32 R12, R6, -0xc7aed41, R12 ;  /* 0xf38512bf060c7825 */ /* 0x000fc600078e000c */
[----:B------:R-:W-:Y:S01]  /*4ff00*/  IADD3.X RZ, P0, PT, R93, R101, RZ, P0, !PT ;  /* 0x000000655dff7210 */ /* 0x000fe2000071e4ff */
[----:B------:R-:W-:Y:S01]  /*4ff10*/  IMAD.WIDE.U32.X R98, R53, R55, R98, P3 ;  /* 0x0000003735627225 */ /* 0x000fe200018e0462 */
[----:B------:R-:W-:-:S03]  /*4ff20*/  IADD3 RZ, P3, PT, RZ, R8, RZ ;  /* 0x00000008ffff7210 */ /* 0x000fc60007f7e0ff */
[----:B------:R-:W-:Y:S01]  /*4ff30*/  IMAD.IADD R7, R13, 0x1, R100 ;  /* 0x000000010d077824 */ /* 0x000fe200078e0264 */
[----:B------:R-:W-:Y:S01]  /*4ff40*/  IADD3.X R13, P2, PT, RZ, R98, RZ, P2, !PT ;  /* 0x00000062ff0d7210 */ /* 0x000fe2000175e4ff */
[----:B------:R-:W-:Y:S01]  /*4ff50*/  IMAD.WIDE.U32 R100, R54, R54, R92 ;  /* 0x0000003636647225 */ /* 0x000fe200078e005c */
[----:B------:R-:W-:-:S03]  /*4ff60*/  IADD3.X RZ, P3, PT, RZ, R9, RZ, P3, !PT ;  /* 0x00000009ffff7210 */ /* 0x000fc60001f7e4ff */
[----:B------:R-:W-:Y:S01]  /*4ff70*/  IMAD.X R105, RZ, RZ, RZ, P5 ;  /* 0x000000ffff697224 */ /* 0x000fe200028e06ff */
[----:B------:R-:W-:Y:S01]  /*4ff80*/  IADD3.X R13, P3, PT, RZ, R13, RZ, P3, !PT ;  /* 0x0000000dff0d7210 */ /* 0x000fe20001f7e4ff */
[----:B------:R-:W-:Y:S01]  /*4ff90*/  IMAD.IADD R102, R101, 0x1, R102 ;  /* 0x0000000165667824 */ /* 0x000fe200078e0266 */
[----:B------:R-:W-:Y:S01]  /*4ffa0*/  IADD3 R92, P5, PT, R17, R12, RZ ;  /* 0x0000000c115c7210 */ /* 0x000fe20007fbe0ff */
[----:B------:R-:W-:Y:S01]  /*4ffb0*/  IMAD.MOV.U32 R104, RZ, RZ, R103 ;  /* 0x000000ffff687224 */ /* 0x000fe200078e0067 */
[----:B------:R-:W-:Y:S01]  /*4ffc0*/  IADD3.X R99, PT, PT, RZ, RZ, R99, P3, P2 ;  /* 0x000000ffff637210 */ /* 0x000fe20001fe4463 */
[----:B------:R-:W-:Y:S01]  /*4ffd0*/  IMAD.WIDE.U32 R94, R6, 0x434bacd7, R94 ;  /* 0x434bacd7065e7825 */ /* 0x000fe200078e005e */
[----:B------:R-:W-:Y:S02]  /*4ffe0*/  IADD3 R12, P3, PT, R13, R100, RZ ;  /* 0x000000640d0c7210 */ /* 0x000fe40007f7e0ff */
[----:B------:R-:W-:Y:S01]  /*4fff0*/  IADD3.X R93, P5, PT, R7, R106, RZ, P5, !PT ;  /* 0x0000006a075d7210 */ /* 0x000fe20002fbe4ff */
[----:B------:R-:W-:Y:S01]  /*50000*/  IMAD.WIDE.U32 R100, R73, R54, RZ ;  /* 0x0000003649647225 */ /* 0x000fe200078e00ff */
[----:B------:R-:W-:-:S02]  /*50010*/  IADD3.X R13, P3, PT, R102, R99, RZ, P3, !PT ;  /* 0x00000063660d7210 */ /* 0x000fc40001f7e4ff */
[----:B------:R-:W-:Y:S01]  /*50020*/  IADD3.X R7, P4, PT, RZ, R88, RZ, P4, !PT ;  /* 0x00000058ff077210 */ /* 0x000fe2000279e4ff */
[C---:B------:R-:W-:Y:S01]  /*50030*/  IMAD.WIDE.U32.X R98, R53.reuse, R53, R104, P6 ;  /* 0x0000003535627225 */ /* 0x040fe200030e0468 */
[----:B------:R-:W-:Y:S02]  /*50040*/  IADD3 RZ, P2, PT, R86, R114, RZ ;  /* 0x0000007256ff7210 */ /* 0x000fe40007f5e0ff */
[----:B------:R-:W-:Y:S01]  /*50050*/  IADD3.X R7, P5, PT, RZ, R7, RZ, P5, !PT ;  /* 0x00000007ff077210 */ /* 0x000fe20002fbe4ff */
[----:B------:R-:W-:Y:S01]  /*50060*/  IMAD.WIDE.U32 R102, R72, R54, RZ ;  /* 0x0000003648667225 */ /* 0x000fe200078e00ff */
[----:B------:R-:W-:Y:S02]  /*50070*/  IADD3.X R17, P0, PT, RZ, R98, RZ, P0, !PT ;  /* 0x00000062ff117210 */ /* 0x000fe4000071e4ff */
[----:B------:R-:W-:Y:S01]  /*50080*/  IADD3.X R89, PT, PT, RZ, RZ, R89, P5, P4 ;  /* 0x000000ffff597210 */ /* 0x000fe20002fe8459 */
[----:B------:R-:W-:Y:S01]  /*50090*/  IMAD.WIDE.U32 R100, P6, R53, R72, R100 ;  /* 0x0000004835647225 */ /* 0x000fe200078c0064 */
[----:B------:R-:W-:-:S02]  /*500a0*/  IADD3.X R17, P5, PT, RZ, R17, RZ, P3, !PT ;  /* 0x00000011ff117210 */ /* 0x000fc40001fbe4ff */
[----:B------:R-:W-:Y:S01]  /*500b0*/  IADD3 RZ, P3, PT, R92, R102, RZ ;  /* 0x000000665cff7210 */ /* 0x000fe20007f7e0ff */
[----:B------:R-:W-:Y:S01]  /*500c0*/  IMAD.IADD R96, R95, 0x1, R96 ;  /* 0x000000015f607824 */ /* 0x000fe200078e0260 */
[----:B------:R-:W-:Y:S01]  /*500d0*/  IADD3 R105, P4, PT, R100, R103, RZ ;  /* 0x0000006764697210 */ /* 0x000fe20007f9e0ff */
[----:B------:R-:W-:Y:S01]  /*500e0*/  IMAD.X R95, RZ, RZ, RZ, P6 ;  /* 0x000000ffff5f7224 */ /* 0x000fe200030e06ff */
[----:B------:R-:W-:Y:S01]  /*500f0*/  IADD3.X R103, PT, PT, RZ, RZ, R99, P5, P0 ;  /* 0x000000ffff677210 */ /* 0x000fe20002fe0463 */
[----:B------:R-:W-:Y:S01]  /*50100*/  IMAD.WIDE.U32 R98, R57, R54, RZ ;  /* 0x0000003639627225 */ /* 0x000fe200078e00ff */
[----:B------:R-:W-:Y:S02]  /*50110*/  IADD3 R88, P5, PT, R7, R94, RZ ;  /* 0x0000005e07587210 */ /* 0x000fe40007fbe0ff */
[----:B------:R-:W-:Y:S01]  /*50120*/  IADD3.X RZ, P2, PT, R87, R97, RZ, P2, !PT ;  /* 0x0000006157ff7210 */ /* 0x000fe2000175e4ff */
[----:B------:R-:W-:Y:S01]  /*50130*/  IMAD.WIDE.U32 R6, R6, 0x397fe69a, R86 ;  /* 0x397fe69a06067825 */ /* 0x000fe200078e0056 */
[----:B------:R-:W-:-:S02]  /*50140*/  IADD3.X RZ, P0, PT, R93, R105, RZ, P3, !PT ;  /* 0x000000695dff7210 */ /* 0x000fc40001f1e4ff */
[----:B------:R-:W-:Y:S01]  /*50150*/  IADD3.X R89, P3, PT, R96, R89, RZ, P5, !PT ;  /* 0x0000005960597210 */ /* 0x000fe20002f7e4ff */
[----:B------:R-:W-:Y:S01]  /*50160*/  IMAD.WIDE.U32 R86, R54, R72, R92 ;  /* 0x0000004836567225 */ /* 0x000fe200078e005c */
[----:B------:R-:W-:Y:S02]  /*50170*/  IADD3.X R90, P5, PT, RZ, R90, RZ, P1, !PT ;  /* 0x0000005aff5a7210 */ /* 0x000fe40000fbe4ff */
[----:B------:R-:W-:Y:S01]  /*50180*/  IADD3.X R10, P2, PT, RZ, R10, RZ, P2, !PT ;  /* 0x0000000aff0a7210 */ /* 0x000fe2000175e4ff */
        /* <DEDUP_REMOVED lines=9> */
[----:B------:R-:W-:Y:S01]  /*50220*/  IMAD.WIDE.U32 R94, R194, R54, RZ ;  /* 0x00000036c25e7225 */ /* 0x000fe200078e00ff */
[----:B------:R-:W-:Y:S02]  /*50230*/  IADD3.X R17, P4, PT, RZ, R17, RZ, P4, !PT ;  /* 0x00000011ff117210 */ /* 0x000fe4000279e4ff */
[----:B------:R-:W-:Y:S01]  /*50240*/  IADD3 R92, P1, PT, R101, R6, RZ ;  /* 0x00000006655c7210 */ /* 0x000fe20007f3e0ff */
[----:B------:R-:W-:Y:S01]  /*50250*/  IMAD.WIDE.U32 R96, P6, R53, R57, R96 ;  /* 0x0000003935607225 */ /* 0x000fe200078c0060 */
[----:B------:R-:W-:-:S02]  /*50260*/  IADD3 RZ, P3, PT, R88, R98, RZ ;  /* 0x0000006258ff7210 */ /* 0x000fc40007f7e0ff */
[----:B------:R-:W-:Y:S01]  /*50270*/  IADD3.X R101, PT, PT, RZ, RZ, R93, P4, P0 ;  /* 0x000000ffff657210 */ /* 0x000fe200027e045d */
[----:B------:R-:W-:Y:S01]  /*50280*/  IMAD.IADD R14, R7, 0x1, R14 ;  /* 0x00000001070e7824 */ /* 0x000fe200078e020e */
[----:B------:R-:W-:Y:S01]  /*50290*/  IADD3 R107, P5, PT, R96, R99, RZ ;  /* 0x00000063606b7210 */ /* 0x000fe20007fbe0ff */
[----:B------:R-:W-:-:S03]  /*502a0*/  IMAD.WIDE.U32 R6, R54, R57, R88 ;  /* 0x0000003936067225 */ /* 0x000fc600078e0058 */
[----:B------:R-:W-:Y:S01]  /*502b0*/  IADD3.X R93, P1, PT, R14, R105, RZ, P1, !PT ;  /* 0x000000690e5d7210 */ /* 0x000fe20000f3e4ff */
[----:B------:R-:W-:Y:S01]  /*502c0*/  IMAD.X R91, RZ, RZ, RZ, P6 ;  /* 0x000000ffff5b7224 */ /* 0x000fe200030e06ff */
[----:B------:R-:W-:Y:S01]  /*502d0*/  IADD3 R6, P0, PT, R17, R6, RZ ;  /* 0x0000000611067210 */ /* 0x000fe20007f1e0ff */
[----:B------:R-:W-:Y:S01]  /*502e0*/  IMAD.WIDE.U32 R98, R197, R54, RZ ;  /* 0x00000036c5627225 */ /* 0x000fe200078e00ff */
[----:B------:R-:W-:Y:S02]  /*502f0*/  IADD3.X R10, P1, PT, RZ, R10, RZ, P1, !PT ;  /* 0x0000000aff0a7210 */ /* 0x000fe40000f3e4ff */
[----:B------:R-:W-:Y:S01]  /*50300*/  IADD3.X RZ, P3, PT, R89, R107, RZ, P3, !PT ;  /* 0x0000006b59ff7210 */ /* 0x000fe20001f7e4ff */
[----:B------:R-:W-:-:S04]  /*50310*/  IMAD.WIDE.U32 R94, P4, R53, R197, R94 ;  /* 0x000000c5355e7225 */ /* 0x000fc8000788005e */
[----:B------:R-:W-:Y:S01]  /*50320*/  IMAD.MOV.U32 R90, RZ, RZ, R97 ;  /* 0x000000ffff5a7224 */ /* 0x000fe200078e0061 */
[----:B------:R-:W-:Y:S01]  /*50330*/  IADD3 R17, P6, PT, R94, R99, RZ ;  /* 0x000000635e117210 */ /* 0x000fe20007fde0ff */
[----:B------:R-:W-:Y:S01]  /*50340*/  IMAD.IADD R96, R7, 0x1, R96 ;  /* 0x0000000107607824 */ /* 0x000fe200078e0260 */
[----:B------:R-:W-:Y:S01]  /*50350*/  IADD3.X R97, PT, PT, RZ, RZ, R11, P1, P2 ;  /* 0x000000ffff617210 */ /* 0x000fe20000fe440b */
[----:B------:R-:W-:Y:S01]  /*50360*/  IMAD.WIDE.U32.X R90, R53, R195, R90, P5 ;  /* 0x000000c3355a7225 */ /* 0x000fe200028e045a */
[----:B------:R-:W-:Y:S02]  /*50370*/  IADD3 RZ, P5, PT, R92, R98, RZ ;  /* 0x000000625cff7210 */ /* 0x000fe40007fbe0ff */
[----:B------:R-:W-:Y:S01]  /*50380*/  IADD3.X R7, P0, PT, R96, R101, RZ, P0, !PT ;  /* 0x0000006560077210 */ /* 0x000fe2000071e4ff */
[----:B------:R-:W-:Y:S01]  /*50390*/  IMAD.X R89, RZ, RZ, RZ, P4 ;  /* 0x000000ffff597224 */ /* 0x000fe200020e06ff */
[----:B------:R-:W-:Y:S01]  /*503a0*/  IADD3.X RZ, P5, PT, R93, R17, RZ, P5, !PT ;  /* 0x000000115dff7210 */ /* 0x000fe20002fbe4ff */
[----:B------:R-:W-:Y:S01]  /*503b0*/  IMAD.MOV.U32 R88, RZ, RZ, R95 ;  /* 0x000000ffff587224 */ /* 0x000fe200078e005f */
[----:B------:R-:W-:Y:S01]  /*503c0*/  IADD3 R96, P1, PT, R10, R15, RZ ;  /* 0x0000000f0a607210 */ /* 0x000fe20007f3e0ff */
[----:B------:R-:W-:Y:S01]  /*503d0*/  IMAD.WIDE.U32 R10, R196, R54, RZ ;  /* 0x00000036c40a7225 */ /* 0x000fe200078e00ff */
[----:B------:R-:W-:-:S02]  /*503e0*/  IADD3.X R17, P3, PT, RZ, R90, RZ, P3, !PT ;  /* 0x0000005aff117210 */ /* 0x000fc40001f7e4ff */
[----:B------:R-:W-:Y:S01]  /*503f0*/  IADD3 RZ, P2, PT, RZ, R15, RZ ;  /* 0x0000000fffff7210 */ /* 0x000fe20007f5e0ff */
[----:B------:R-:W-:Y:S01]  /*50400*/  IMAD.WIDE.U32 R14, R54, R197, R92 ;  /* 0x000000c5360e7225 */ /* 0x000fe200078e005c */
[----:B------:R-:W-:Y:S02]  /*50410*/  IADD3.X R17, P0, PT, RZ, R17, RZ, P0, !PT ;  /* 0x00000011ff117210 */ /* 0x000fe4000071e4ff */
[----:B------:R-:W-:Y:S01]  /*50420*/  IADD3.X R97, P1, PT, R97, R4, RZ, P1, !PT ;  /* 0x0000000461617210 */ /* 0x000fe20000f3e4ff */
[----:B------:R-:W-:Y:S01]  /*50430*/  IMAD.WIDE.U32 R98, R199, R54, RZ ;  /* 0x00000036c7627225 */ /* 0x000fe200078e00ff */
[----:B------:R-:W-:Y:S02]  /*50440*/  IADD3.X R91, PT, PT, RZ, RZ, R91, P0, P3 ;  /* 0x000000ffff5b7210 */ /* 0x000fe400007e645b */
[----:B------:R-:W-:Y:S01]  /*50450*/  IADD3 R14, P0, PT, R17, R14, RZ ;  /* 0x0000000e110e7210 */ /* 0x000fe20007f1e0ff */
[----:B------:R-:W-:Y:S01]  /*50460*/  IMAD.WIDE.U32 R92, P4, R53, R199, R10 ;  /* 0x000000c7355c7225 */ /* 0x000fe2000788000a */
[----:B------:R-:W-:-:S03]  /*50470*/  IADD3.X RZ, P2, PT, RZ, R4, RZ, P2, !PT ;  /* 0x00000004ffff7210 */ /* 0x000fc6000175e4ff */
        /* <DEDUP_REMOVED lines=64> */
[----:B------:R-:W-:Y:S02]  /*50880*/  IADD3.X RZ, P0, PT, R87, R93, RZ, P0, !PT ;  /* 0x0000005d57ff7210 */ /* 0x000fe4000071e4ff */
[----:B------:R-:W-:Y:S01]  /*50890*/  IADD3 RZ, P6, PT, R6, R90, RZ ;  /* 0x0000005a06ff7210 */ /* 0x000fe20007fde0ff */
[C---:B------:R-:W-:Y:S01]  /*508a0*/  IMAD.WIDE.U32 R96, R105.reuse, 0x434bacd7, RZ ;  /* 0x434bacd769607825 */ /* 0x040fe200078e00ff */
[----:B------:R-:W-:Y:S02]  /*508b0*/  IADD3 R115, P3, PT, R98, R91, RZ ;  /* 0x0000005b62737210 */ /* 0x000fe40007f7e0ff */
[----:B------:R-:W-:Y:S01]  /*508c0*/  IADD3.X R90, P2, PT, RZ, RZ, RZ, P2, !PT ;  /* 0x000000ffff5a7210 */ /* 0x000fe2000175e4ff */
        /* <DEDUP_REMOVED lines=15> */
[----:B------:R-:W-:-:S03]  /*509c0*/  IADD3.X R95, P5, PT, R95, R104, RZ, P5, !PT ;  /* 0x000000685f5f7210 */ /* 0x000fc60002fbe4ff */
        /* <DEDUP_REMOVED lines=10> */
[----:B------:R-:W-:Y:S02]  /*50a70*/  IMAD.MOV.U32 R90, RZ, RZ, R13 ;  /* 0x000000ffff5a7224 */ /* 0x000fe400078e000d */
[----:B------:R-:W-:Y:S01]  /*50a80*/  IMAD.WIDE.U32 R110, R56, R72, RZ ;  /* 0x00000048386e7225 */ /* 0x000fe200078e00ff */
[----:B------:R-:W-:Y:S02]  /*50a90*/  IADD3.X R112, PT, PT, R112, RZ, RZ, P4, P3 ;  /* 0x000000ff70707210 */ /* 0x000fe400027e64ff */
[----:B------:R-:W-:Y:S01]  /*50aa0*/  IADD3 RZ, P4, PT, R14, R106, RZ ;  /* 0x0000006a0eff7210 */ /* 0x000fe20007f9e0ff */
[----:B------:R-:W-:Y:S01]  /*50ab0*/  IMAD.WIDE.U32 R108, P2, R56, R73, R108 ;  /* 0x00000049386c7225 */ /* 0x000fe2000784006c */
[----:B------:R-:W-:-:S02]  /*50ac0*/  IADD3 RZ, P3, PT, R8, R110, RZ ;  /* 0x0000006e08ff7210 */ /* 0x000fc40007f7e0ff */
[----:B------:R-:W-:Y:S01]  /*50ad0*/  IADD3.X R110, PT, PT, RZ, RZ, R103, P5, P0 ;  /* 0x000000ffff6e7210 */ /* 0x000fe20002fe0467 */
[----:B------:R-:W-:Y:S01]  /*50ae0*/  IMAD.WIDE.U32.X R90, R105, 0x1a0111ea, R90, P1 ;  /* 0x1a0111ea695a7825 */ /* 0x000fe200008e045a */
[----:B------:R-:W-:Y:S02]  /*50af0*/  IADD3.X RZ, P1, PT, R7, R115, RZ, P6, !PT ;  /* 0x0000007307ff7210 */ /* 0x000fe4000373e4ff */
[----:B------:R-:W-:Y:S01]  /*50b00*/  IADD3 R97, P6, PT, R108, R111, RZ ;  /* 0x0000006f6c617210 */ /* 0x000fe20007fde0ff */
[----:B------:R-:W-:Y:S01]  /*50b10*/  IMAD.X R103, RZ, RZ, RZ, P2 ;  /* 0x000000ffff677224 */ /* 0x000fe200010e06ff */
[----:B------:R-:W-:Y:S01]  /*50b20*/  IADD3.X RZ, P4, PT, R15, R11, RZ, P4, !PT ;  /* 0x0000000b0fff7210 */ /* 0x000fe2000279e4ff */
[----:B------:R-:W-:Y:S01]  /*50b30*/  IMAD.MOV.U32 R102, RZ, RZ, R109 ;  /* 0x000000ffff667224 */ /* 0x000fe200078e006d */
[----:B------:R-:W-:Y:S01]  /*50b40*/  IADD3.X RZ, P3, PT, R9, R97, RZ, P3, !PT ;  /* 0x0000006109ff7210 */ /* 0x000fe20001f7e4ff */
[----:B------:R-:W-:-:S04]  /*50b50*/  IMAD.WIDE.U32 R8, R56, R72, R8 ;  /* 0x0000004838087225 */ /* 0x000fc800078e0008 */
[----:B------:R-:W-:-:S04]  /*50b60*/  IMAD.WIDE.U32 R104, R10, -0xc7aed41, R6 ;  /* 0xf38512bf0a687825 */ /* 0x000fc800078e0006 */
[----:B------:R-:W-:-:S04]  /*50b70*/  IMAD.WIDE.U32 R6, R53, R72, RZ ;  /* 0x0000004835067225 */ /* 0x000fc800078e00ff */
        /* <DEDUP_REMOVED lines=11> */
[----:B------:R-:W-:Y:S02]  /*50c30*/  IADD3 R107, P5, PT, R98, R107, RZ ;  /* 0x0000006b626b7210 */ /* 0x000fe40007fbe0ff */
[----:B------:R-:W-:Y:S01]  /*50c40*/  IADD3.X R102, PT, PT, RZ, RZ, R103, P6, P3 ;  /* 0x000000ffff667210 */ /* 0x000fe200037e6467 */
[----:B------:R-:W-:Y:S01]  /*50c50*/  IMAD.WIDE.U32 R14, R54, R72, R94 ;  /* 0x00000048360e7225 */ /* 0x000fe200078e005e */
[----:B------:R-:W-:Y:S02]  /*50c60*/  IADD3 R94, P6, PT, R101, R104, RZ ;  /* 0x00000068655e7210 */ /* 0x000fe40007fde0ff */
[----:B------:R-:W-:Y:S01]  /*50c70*/  IADD3.X RZ, P2, PT, R95, R107, RZ, P2, !PT ;  /* 0x0000006b5fff7210 */ /* 0x000fe2000175e4ff */
[----:B------:R-:W-:Y:S01]  /*50c80*/  IMAD.IADD R105, R7, 0x1, R96 ;  /* 0x0000000107697824 */ /* 0x000fe200078e0260 */
[----:B------:R-:W-:Y:S01]  /*50c90*/  IADD3 R14, P3, PT, R11, R14, RZ ;  /* 0x0000000e0b0e7210 */ /* 0x000fe20007f7e0ff */
[----:B------:R-:W-:Y:S01]  /*50ca0*/  IMAD.X R97, RZ, RZ, RZ, P0 ;  /* 0x000000ffff617224 */ /* 0x000fe200000e06ff */
[----:B------:R-:W-:Y:S01]  /*50cb0*/  IADD3 RZ, P0, PT, R88, R100, RZ ;  /* 0x0000006458ff7210 */ /* 0x000fe20007f1e0ff */
[----:B------:R-:W-:Y:S01]  /*50cc0*/  IMAD.MOV.U32 R96, RZ, RZ, R99 ;  /* 0x000000ffff607224 */ /* 0x000fe200078e0063 */
[----:B------:R-:W-:Y:S01]  /*50cd0*/  IADD3.X R95, P6, PT, R13, R110, RZ, P6, !PT ;  /* 0x0000006e0d5f7210 */ /* 0x000fe200037de4ff */
[----:B------:R-:W-:Y:S01]  /*50ce0*/  IMAD.IADD R7, R15, 0x1, R98 ;  /* 0x000000010f077824 */ /* 0x000fe200078e0262 */
[----:B------:R-:W-:Y:S01]  /*50cf0*/  IADD3.X RZ, P0, PT, R89, R117, RZ, P0, !PT ;  /* 0x0000007559ff7210 */ /* 0x000fe2000071e4ff */
[----:B------:R-:W-:-:S03]  /*50d00*/  IMAD.WIDE.U32.X R98, R53, R73, R96, P5 ;  /* 0x0000004935627225 */ /* 0x000fc600028e0460 */
        /* <DEDUP_REMOVED lines=9> */
[----:B------:R-:W-:Y:S01]  /*50da0*/  IADD3 RZ, P1, PT, R94, R102, RZ ;  /* 0x000000665eff7210 */ /* 0x000fe20007f3e0ff */
[----:B------:R-:W-:Y:S01]  /*50db0*/  IMAD.WIDE.U32 R96, R10, 0x397fe69a, R88 ;  /* 0x397fe69a0a607825 */ /* 0x000fe200078e0058 */
[----:B------:R-:W-:Y:S02]  /*50dc0*/  IADD3 R89, P6, PT, R100, R103, RZ ;  /* 0x0000006764597210 */ /* 0x000fe40007fde0ff */
        /* <DEDUP_REMOVED lines=10> */
[----:B------:R-:W-:Y:S01]  /*50e70*/  IMAD.IADD R100, R11, 0x1, R100 ;  /* 0x000000010b647824 */ /* 0x000fe200078e0264 */
[----:B------:R-:W-:Y:S01]  /*50e80*/  IADD3.X R93, P3, PT, RZ, R93, RZ, P3, !PT ;  /* 0x0000005dff5d7210 */ /* 0x000fe20001f7e4ff */
[----:B------:R-:W-:Y:S01]  /*50e90*/  IMAD.WIDE.U32.X R12, R73, R73, R6, P6 ;  /* 0x00000049490c7225 */ /* 0x000fe200030e0406 */
[----:B------:R-:W-:-:S02]  /*50ea0*/  IADD3.X R121, P0, PT, RZ, R90, RZ, P0, !PT ;  /* 0x0000005aff797210 */ /* 0x000fc4000071e4ff */
[----:B------:R-:W-:Y:S01]  /*50eb0*/  IADD3.X R11, P5, PT, R100, R99, RZ, P5, !PT ;  /* 0x00000063640b7210 */ /* 0x000fe20002fbe4ff */
[----:B------:R-:W-:Y:S01]  /*50ec0*/  IMAD R95, R9, -0x30003, RZ ;  /* 0xfffcfffd095f7824 */ /* 0x000fe200078e02ff */
[----:B------:R-:W-:Y:S01]  /*50ed0*/  IADD3.X R101, P1, PT, RZ, R12, RZ, P1, !PT ;  /* 0x0000000cff657210 */ /* 0x000fe20000f3e4ff */
[C---:B------:R-:W-:Y:S01]  /*50ee0*/  IMAD.WIDE.U32 R6, R8.reuse, -0x30003, RZ ;  /* 0xfffcfffd08067825 */ /* 0x040fe200078e00ff */
[----:B------:R-:W-:Y:S02]  /*50ef0*/  IADD3 R86, P6, PT, R93, R96, RZ ;  /* 0x000000605d567210 */ /* 0x000fe40007fde0ff */
[----:B------:R-:W-:Y:S01]  /*50f00*/  IADD3.X R87, PT, PT, RZ, RZ, R87, P3, P4 ;  /* 0x000000ffff577210 */ /* 0x000fe20001fe8457 */
[----:B------:R-:W-:Y:S01]  /*50f10*/  IMAD R115, R8, -0x760c0004, R95 ;  /* 0x89f3fffc08737824 */ /* 0x000fe200078e025f */
[----:B------:R-:W-:Y:S01]  /*50f20*/  IADD3.X R101, P3, PT, RZ, R101, RZ, P5, !PT ;  /* 0x00000065ff657210 */ /* 0x000fe20002f7e4ff */
[----:B------:R-:W-:Y:S01]  /*50f30*/  IMAD.WIDE.U32 R92, R195, R72, RZ ;  /* 0x00000048c35c7225 */ /* 0x000fe200078e00ff */
[----:B------:R-:W-:-:S02]  /*50f40*/  IADD3.X R87, P6, PT, R94, R87, RZ, P6, !PT ;  /* 0x000000575e577210 */ /* 0x000fc400037de4ff */
[----:B------:R-:W-:Y:S01]  /*50f50*/  IADD3.X R100, PT, PT, RZ, RZ, R13, P3, P1 ;  /* 0x000000ffff647210 */ /* 0x000fe20001fe240d */
[----:B------:R-:W-:Y:S01]  /*50f60*/  IMAD.IADD R115, R7, 0x1, R115 ;  /* 0x0000000107737824 */ /* 0x000fe200078e0273 */
[----:B------:R-:W-:Y:S01]  /*50f70*/  IADD3.X R121, P6, PT, RZ, R121, RZ, P6, !PT ;  /* 0x00000079ff797210 */ /* 0x000fe200037de4ff */
[----:B------:R-:W-:Y:S01]  /*50f80*/  IMAD.WIDE.U32 R94, R57, R72, RZ ;  /* 0x00000048395e7225 */ /* 0x000fe200078e00ff */
[----:B------:R-:W-:Y:S02]  /*50f90*/  IADD3 R4, P2, PT, R4, R113, RZ ;  /* 0x0000007104047210 */ /* 0x000fe40007f5e0ff */
[----:B------:R-:W-:Y:S01]  /*50fa0*/  IADD3.X R116, PT, PT, RZ, RZ, R91, P6, P0 ;  /* 0x000000ffff747210 */ /* 0x000fe200037e045b */
[----:B------:R-:W-:Y:S01]  /*50fb0*/  IMAD.WIDE.U32 R12, R115, -0x5555, RZ ;  /* 0xffffaaab730c7825 */ /* 0x000fe200078e00ff */
[----:B------:R-:W-:Y:S02]  /*50fc0*/  IADD3 RZ, P3, PT, R88, R94, RZ ;  /* 0x0000005e58ff7210 */ /* 0x000fe40007f7e0ff */
[----:B------:R-:W-:Y:S01]  /*50fd0*/  IADD3.X R17, P2, PT, R17, R112, RZ, P2, !PT ;  /* 0x0000007011117210 */ /* 0x000fe2000175e4ff */
[----:B------:R-:W-:-:S04]  /*50fe0*/  IMAD.WIDE.U32 R92, P5, R73, R57, R92 ;  /* 0x00000039495c7225 */ /* 0x000fc800078a005c */
[----:B------:R-:W-:Y:S01]  /*50ff0*/  IMAD.WIDE.U32 R98, R6, -0x5555, RZ ;  /* 0xffffaaab06627825 */ /* 0x000fe200078e00ff */
[----:B------:R-:W-:-:S03]  /*51000*/  IADD3 R103, P4, PT, R92, R95, RZ ;  /* 0x0000005f5c677210 */ /* 0x000fc60007f9e0ff */
[----:B------:R-:W-:Y:S01]  /*51010*/  IMAD.WIDE.U32 R96, P6, R6, -0x46010001, R12 ;  /* 0xb9feffff06607825 */ /* 0x000fe200078c000c */
[----:B------:R-:W-:Y:S02]  /*51020*/  IADD3 RZ, P0, PT, R8, R98, RZ ;  /* 0x0000006208ff7210 */ /* 0x000fe40007f1e0ff */
[----:B------:R-:W-:Y:S01]  /*51030*/  IADD3.X RZ, P3, PT, R89, R103, RZ, P3, !PT ;  /* 0x0000006759ff7210 */ /* 0x000fe20001f7e4ff */
[----:B------:R-:W-:-:S04]  /*51040*/  IMAD.WIDE.U32 R12, R72, R57, R88 ;  /* 0x00000039480c7225 */ /* 0x000fc800078e0058 */
[----:B------:R-:W-:-:S04]  /*51050*/  IMAD.WIDE.U32 R94, R6, -0x5555, R8 ;  /* 0xffffaaab065e7825 */ /* 0x000fc800078e0008 */
[----:B------:R-:W-:Y:S01]  /*51060*/  IMAD.X R91, RZ, RZ, RZ, P5 ;  /* 0x000000ffff5b7224 */ /* 0x000fe200028e06ff */
[----:B------:R-:W-:Y:S01]  /*51070*/  IADD3 R99, P5, PT, R96, R99, RZ ;  /* 0x0000006360637210 */ /* 0x000fe20007fbe0ff */
[----:B------:R-:W-:Y:S01]  /*51080*/  IMAD.MOV.U32 R90, RZ, RZ, R93 ;  /* 0x000000ffff5a7224 */ /* 0x000fe200078e005d */
[----:B------:R-:W-:Y:S01]  /*51090*/  IADD3 RZ, P1, PT, RZ, R94, RZ ;  /* 0x0000005effff7210 */ /* 0x000fe20007f3e0ff */
[----:B------:R-:W-:Y:S01]  /*510a0*/  IMAD.IADD R7, R13, 0x1, R92 ;  /* 0x000000010d077824 */ /* 0x000fe200078e025c */
[----:B------:R-:W-:Y:S01]  /*510b0*/  IADD3.X RZ, P0, PT, R9, R99, RZ, P0, !PT ;  /* 0x0000006309ff7210 */ /* 0x000fe2000071e4ff */
[----:B------:R-:W-:Y:S02]  /*510c0*/  IMAD.X R93, RZ, RZ, RZ, P6 ;  /* 0x000000ffff5d7224 */ /* 0x000fe400030e06ff */
[----:B------:R-:W-:Y:S02]  /*510d0*/  IMAD.MOV.U32 R92, RZ, RZ, R97 ;  /* 0x000000ffff5c7224 */ /* 0x000fe400078e0061 */
[----:B------:R-:W-:-:S02]  /*510e0*/  IMAD.IADD R94, R95, 0x1, R96 ;  /* 0x000000015f5e7824 */ /* 0x000fc400078e0260 */
[----:B------:R-:W-:Y:S01]  /*510f0*/  IMAD.WIDE.U32.X R90, R73, R195, R90, P4 ;  /* 0x000000c3495a7225 */ /* 0x000fe200020e045a */
[----:B------:R-:W-:Y:S02]  /*51100*/  IADD3 R12, P4, PT, R101, R12, RZ ;  /* 0x0000000c650c7210 */ /* 0x000fe40007f9e0ff */
[----:B------:R-:W-:Y:S01]  /*51110*/  IADD3.X RZ, P1, PT, RZ, R94, RZ, P1, !PT ;  /* 0x0000005effff7210 */ /* 0x000fe20000f3e4ff */
[----:B------:R-:W-:Y:S01]  /*51120*/  IMAD.WIDE.U32.X R88, R115, -0x46010001, R92, P5 ;  /* 0xb9feffff73587825 */ /* 0x000fe200028e045c */
[----:B------:R-:W-:Y:S02]  /*51130*/  IADD3.X R13, P4, PT, R7, R100, RZ, P4, !PT ;  /* 0x00000064070d7210 */ /* 0x000fe4000279e4ff */
[----:B------:R-:W-:Y:S01]  /*51140*/  IADD3.X R117, P3, PT, RZ, R90, RZ, P3, !PT ;  /* 0x0000005aff757210 */ /* 0x000fe20001f7e4ff */
[----:B------:R-:W-:Y:S01]  /*51150*/  IMAD.WIDE.U32 R8, R115, -0x4eac0001, RZ ;  /* 0xb153ffff73087825 */ /* 0x000fe200078e00ff */
[----:B------:R-:W-:Y:S02]  /*51160*/  IADD3.X R113, P0, PT, RZ, R88, RZ, P0, !PT ;  /* 0x00000058ff717210 */ /* 0x000fe4000071e4ff */
[----:B------:R-:W-:Y:S01]  /*51170*/  IADD3.X R117, P4, PT, RZ, R117, RZ, P4, !PT ;  /* 0x00000075ff757210 */ /* 0x000fe2000279e4ff */
[----:B------:R-:W-:Y:S01]  /*51180*/  IMAD.WIDE.U32 R94, R6, -0x4eac0001, RZ ;  /* 0xb153ffff065e7825 */ /* 0x000fe200078e00ff */
[----:B------:R-:W-:-:S02]  /*51190*/  IADD3.X R113, P1, PT, RZ, R113, RZ, P1, !PT ;  /* 0x00000071ff717210 */ /* 0x000fc40000f3e4ff */
[----:B------:R-:W-:Y:S01]  /*511a0*/  IADD3.X R119, PT, PT, RZ, RZ, R91, P4, P3 ;  /* 0x000000ffff777210 */ /* 0x000fe200027e645b */
[----:B------:R-:W-:Y:S01]  /*511b0*/  IMAD.WIDE.U32 R92, P5, R6, 0x1eabfffe, R8 ;  /* 0x1eabfffe065c7825 */ /* 0x000fe200078a0008 */
[----:B------:R-:W-:Y:S02]  /*511c0*/  IADD3.X R114, PT, PT, RZ, RZ, R89, P1, P0 ;  /* 0x000000ffff727210 */ /* 0x000fe40000fe0459 */
[----:B------:R-:W-:Y:S01]  /*511d0*/  IADD3 RZ, P3, PT, R14, R94, RZ ;  /* 0x0000005e0eff7210 */ /* 0x000fe20007f7e0ff */
[----:B------:R-:W-:Y:S01]  /*511e0*/  IMAD.WIDE.U32 R8, R194, R72, RZ ;  /* 0x00000048c2087225 */ /* 0x000fe200078e00ff */
[----:B------:R-:W-:-:S03]  /*511f0*/  IADD3 R95, P4, PT, R92, R95, RZ ;  /* 0x0000005f5c5f7210 */ /* 0x000fc60007f9e0ff */
[----:B------:R-:W-:Y:S01]  /*51200*/  IMAD.WIDE.U32 R90, R115, -0x94f09dc, RZ ;  /* 0xf6b0f624735a7825 */ /* 0x000fe200078e00ff */
[----:B------:R-:W-:-:S03]  /*51210*/  IADD3.X RZ, P3, PT, R15, R95, RZ, P3, !PT ;  /* 0x0000005f0fff7210 */ /* 0x000fc60001f7e4ff */
[----:B------:R-:W-:-:S04]  /*51220*/  IMAD.WIDE.U32 R8, P6, R73, R197, R8 ;  /* 0x000000c549087225 */ /* 0x000fc800078c0008 */
[----:B------:R-:W-:-:S04]  /*51230*/  IMAD.WIDE.U32 R88, R197, R72, RZ ;  /* 0x00000048c5587225 */ /* 0x000fc800078e00ff */
[----:B------:R-:W-:Y:S01]  /*51240*/  IMAD.WIDE.U32 R104, R6, -0x4eac0001, R14 ;  /* 0xb153ffff06687825 */ /* 0x000fe200078e000e */
[----:B------:R-:W-:-:S03]  /*51250*/  IADD3 R15, P0, PT, R8, R89, RZ ;  /* 0x00000059080f7210 */ /* 0x000fc60007f1e0ff */
[----:B------:R-:W-:Y:S02]  /*51260*/  IMAD.IADD R7, R105, 0x1, R92 ;  /* 0x0000000169077824 */ /* 0x000fe400078e025c */
[----:B------:R-:W-:Y:S02]  /*51270*/  IMAD.MOV.U32 R106, RZ, RZ, R93 ;  /* 0x000000ffff6a7224 */ /* 0x000fe400078e005d */
        /* <DEDUP_REMOVED lines=11> */
[----:B------:R-:W-:Y:S01]  /*51330*/  IMAD.WIDE.U32 R98, R115, 0x434bacd7, RZ ;  /* 0x434bacd773627825 */ /* 0x000fe200078e00ff */
[----:B------:R-:W-:-:S03]  /*51340*/  IADD3 R89, P6, PT, R90, R95, RZ ;  /* 0x0000005f5a597210 */ /* 0x000fc60007fde0ff */
        /* <DEDUP_REMOVED lines=8> */
[----:B------:R-:W-:-:S04]  /*513d0*/  IMAD.WIDE.U32 R96, R72, R197, R86 ;  /* 0x000000c548607225 */ /* 0x000fc800078e0056 */
[----:B------:R-:W-:Y:S02]  /*513e0*/  IMAD.MOV.U32 R102, RZ, RZ, R91 ;  /* 0x000000ffff667224 */ /* 0x000fe400078e005b */
[----:B------:R-:W-:-:S04]  /*513f0*/  IMAD.WIDE.U32 R98, P4, R6, 0x4b1ba7b6, R98 ;  /* 0x4b1ba7b606627825 */ /* 0x000fc80007880062 */
[----:B------:R-:W-:-:S04]  /*51400*/  IMAD.WIDE.U32 R94, R6, 0x434bacd7, RZ ;  /* 0x434bacd7065e7825 */ /* 0x000fc800078e00ff */
[----:B------:R-:W-:-:S04]  /*51410*/  IMAD.WIDE.U32.X R100, R115, 0x64774b84, R100, P1 ;  /* 0x64774b8473647825 */ /* 0x000fc800008e0464 */
[----:B------:R-:W-:-:S04]  /*51420*/  IMAD.WIDE.U32 R14, P1, R6, 0x1a0111ea, R14 ;  /* 0x1a0111ea060e7825 */ /* 0x000fc8000782000e */
[----:B------:R-:W-:-:S04]  /*51430*/  IMAD.WIDE.U32 R88, R6, 0x397fe69a, RZ ;  /* 0x397fe69a06587825 */ /* 0x000fc800078e00ff */
[----:B------:R-:W-:Y:S02]  /*51440*/  IMAD.IADD R8, R97, 0x1, R8 ;  /* 0x0000000161087824 */ /* 0x000fe400078e0208 */
[----:B------:R-:W-:Y:S01]  /*51450*/  IMAD.WIDE.U32.X R102, R115, 0x6730d2a0, R102, P6 ;  /* 0x6730d2a073667825 */ /* 0x000fe200030e0466 */
[----:B------:R-:W-:-:S03]  /*51460*/  IADD3 R96, P6, PT, R117, R96, RZ ;  /* 0x0000006075607210 */ /* 0x000fc60007fde0ff */
[----:B------:R-:W-:Y:S01]  /*51470*/  IMAD.X R87, RZ, RZ, RZ, P4 ;  /* 0x000000ffff577224 */ /* 0x000fe200020e06ff */
[----:B------:R-:W-:Y:S01]  /*51480*/  IADD3 R95, P4, PT, R98, R95, RZ ;  /* 0x0000005f625f7210 */ /* 0x000fe20007f9e0ff */
[----:B------:R-:W-:Y:S01]  /*51490*/  IMAD.MOV.U32 R86, RZ, RZ, R99 ;  /* 0x000000ffff567224 */ /* 0x000fe200078e0063 */
[----:B------:R-:W-:Y:S01]  /*514a0*/  IADD3.X R97, P6, PT, R8, R119, RZ, P6, !PT ;  /* 0x0000007708617210 */ /* 0x000fe200037de4ff */
        /* <DEDUP_REMOVED lines=14> */
[----:B------:R-:W-:-:S04]  /*51590*/  IMAD.WIDE.U32 R112, R199, R72, RZ ;  /* 0x00000048c7707225 */ /* 0x000fc800078e00ff */
[----:B------:R-:W-:Y:S01]  /*515a0*/  IMAD.WIDE.U32.X R8, R115, 0x1a0111ea, R8, P1 ;  /* 0x1a0111ea73087825 */ /* 0x000fe200008e0408 */
[----:B------:R-:W-:Y:S02]  /*515b0*/  IADD3 RZ, P1, PT, R12, R110, RZ ;  /* 0x0000006e0cff7210 */ /* 0x000fe40007f3e0ff */
[----:B------:R-:W-:Y:S01]  /*515c0*/  IADD3 R93, P6, PT, R108, R113, RZ ;  /* 0x000000716c5d7210 */ /* 0x000fe20007fde0ff */
[----:B------:R-:W-:Y:S01]  /*515d0*/  IMAD.X R91, RZ, RZ, RZ, P0 ;  /* 0x000000ffff5b7224 */ /* 0x000fe200000e06ff */
[----:B------:R-:W-:Y:S01]  /*515e0*/  IADD3 R110, P0, PT, R121, R4, RZ ;  /* 0x00000004796e7210 */ /* 0x000fe20007f1e0ff */
[----:B------:R-:W-:Y:S01]  /*515f0*/  IMAD.IADD R4, R11, 0x1, R90 ;  /* 0x000000010b047824 */ /* 0x000fe200078e025a */
[----:B------:R-:W-:Y:S01]  /*51600*/  IADD3.X R11, PT, PT, RZ, RZ, R107, P4, P3 ;  /* 0x000000ffff0b7210 */ /* 0x000fe200027e646b */
[----:B------:R-:W-:Y:S01]  /*51610*/  IMAD.MOV.U32 R90, RZ, RZ, R109 ;  /* 0x000000ffff5a7224 */ /* 0x000fe200078e006d */
[----:B------:R-:W-:Y:S02]  /*51620*/  IADD3 R10, P3, PT, R7, R10, RZ ;  /* 0x0000000a070a7210 */ /* 0x000fe40007f7e0ff */
[----:B------:R-:W-:Y:S01]  /*51630*/  IADD3.X R111, P0, PT, R116, R17, RZ, P0, !PT ;  /* 0x00000011746f7210 */ /* 0x000fe2000071e4ff */
[----:B------:R-:W-:Y:S01]  /*51640*/  IMAD.WIDE.U32.X R106, R73, R196, R90, P6 ;  /* 0x000000c4496a7225 */ /* 0x000fe200030e045a */
[----:B------:R-:W-:-:S02]  /*51650*/  IADD3.X R11, P6, PT, R4, R11, RZ, P3, !PT ;  /* 0x0000000b040b7210 */ /* 0x000fc40001fde4ff */
[----:B------:R-:W-:Y:S01]  /*51660*/  IADD3.X R7, P5, PT, RZ, R102, RZ, P5, !PT ;  /* 0x00000066ff077210 */ /* 0x000fe20002fbe4ff */
[----:B------:R-:W-:Y:S01]  /*51670*/  IMAD.WIDE.U32 R90, R72, R199, R110 ;  /* 0x000000c7485a7225 */ /* 0x000fe200078e006e */
[----:B------:R-:W-:Y:S02]  /*51680*/  IADD3 RZ, P4, PT, R110, R112, RZ ;  /* 0x000000706eff7210 */ /* 0x000fe40007f9e0ff */
[----:B------:R-:W-:Y:S01]  /*51690*/  IADD3.X R7, P6, PT, RZ, R7, RZ, P6, !PT ;  /* 0x00000007ff077210 */ /* 0x000fe200037de4ff */
[----:B------:R-:W-:Y:S01]  /*516a0*/  IMAD.WIDE.U32 R112, R6, -0xc7aed41, R12 ;  /* 0xf38512bf06707825 */ /* 0x000fe200078e000c */
[----:B------:R-:W-:Y:S02]  /*516b0*/  IADD3 R90, P3, PT, R15, R90, RZ ;  /* 0x0000005a0f5a7210 */ /* 0x000fe40007f7e0ff */
[----:B------:R-:W-:Y:S01]  /*516c0*/  IADD3.X R103, PT, PT, RZ, RZ, R103, P6, P5 ;  /* 0x000000ffff677210 */ /* 0x000fe200037ea467 */
[----:B------:R-:W-:Y:S01]  /*516d0*/  IMAD.IADD R108, R91, 0x1, R108 ;  /* 0x000000015b6c7824 */ /* 0x000fe200078e026c */
[----:B------:R-:W-:Y:S01]  /*516e0*/  IADD3.X RZ, P4, PT, R111, R93, RZ, P4, !PT ;  /* 0x0000005d6fff7210 */ /* 0x000fe2000279e4ff */
[----:B------:R-:W-:Y:S01]  /*516f0*/  IMAD.IADD R4, R113, 0x1, R92 ;  /* 0x0000000171047824 */ /* 0x000fe200078e025c */
[----:B------:R-:W-:Y:S01]  /*51700*/  IADD3 R12, P5, PT, R7, R112, RZ ;  /* 0x00000070070c7210 */ /* 0x000fe20007fbe0ff */
[----:B------:R-:W-:Y:S01]  /*51710*/  IMAD.WIDE.U32 R92, R55, R57, RZ ;  /* 0x00000039375c7225 */ /* 0x000fe200078e00ff */
[----:B------:R-:W-:-:S02]  /*51720*/  IADD3.X RZ, P1, PT, R13, R123, RZ, P1, !PT ;  /* 0x0000007b0dff7210 */ /* 0x000fc40000f3e4ff */
[----:B------:R-:W-:Y:S01]  /*51730*/  IADD3.X R91, P3, PT, R108, R89, RZ, P3, !PT ;  /* 0x000000596c5b7210 */ /* 0x000fe20001f7e4ff */
[----:B------:R-:W-:Y:S01]  /*51740*/  IMAD.WIDE.U32 R108, R56, R57, RZ ;  /* 0x00000039386c7225 */ /* 0x000fe200078e00ff */
[----:B------:R-:W-:Y:S02]  /*51750*/  IADD3.X R17, P4, PT, RZ, R106, RZ, P4, !PT ;  /* 0x0000006aff117210 */ /* 0x000fe4000279e4ff */
[----:B------:R-:W-:Y:S01]  /*51760*/  IADD3.X R13, P5, PT, R4, R103, RZ, P5, !PT ;  /* 0x00000067040d7210 */ /* 0x000fe20002fbe4ff */
[----:B------:R-:W-:Y:S01]  /*51770*/  IMAD.WIDE.U32 R102, P6, R56, R195, R92 ;  /* 0x000000c338667225 */ /* 0x000fe200078c005c */
[----:B------:R-:W-:Y:S02]  /*51780*/  IADD3.X R7, P1, PT, RZ, R100, RZ, P1, !PT ;  /* 0x00000064ff077210 */ /* 0x000fe40000f3e4ff */
[----:B------:R-:W-:Y:S01]  /*51790*/  IADD3.X R17, P3, PT, RZ, R17, RZ, P3, !PT ;  /* 0x00000011ff117210 */ /* 0x000fe20001f7e4ff */
[----:B------:R-:W-:Y:S01]  /*517a0*/  IMAD.WIDE.U32 R92, R6, 0x434bacd7, R96 ;  /* 0x434bacd7065c7825 */ /* 0x000fe200078e0060 */
[----:B------:R-:W-:-:S02]  /*517b0*/  IADD3.X R7, P5, PT, RZ, R7, RZ, P5, !PT ;  /* 0x00000007ff077210 */ /* 0x000fc40002fbe4ff */
[----:B------:R-:W-:Y:S01]  /*517c0*/  IADD3.X R4, PT, PT, RZ, RZ, R107, P3, P4 ;  /* 0x000000ffff047210 */ /* 0x000fe20001fe846b */
[----:B------:R-:W-:Y:S01]  /*517d0*/  IMAD.IADD R98, R93, 0x1, R98 ;  /* 0x000000015d627824 */ /* 0x000fe200078e0262 */
[----:B------:R-:W-:Y:S02]  /*517e0*/  IADD3.X R101, PT, PT, RZ, RZ, R101, P5, P1 ;  /* 0x000000ffff657210 */ /* 0x000fe40002fe2465 */
[----:B------:R-:W-:Y:S02]  /*517f0*/  IADD3 R15, P4, PT, R102, R109, RZ ;  /* 0x0000006d660f7210 */ /* 0x000fe40007f9e0ff */
[----:B------:R-:W-:Y:S02]  /*51800*/  IADD3 RZ, P3, PT, R104, R108, RZ ;  /* 0x0000006c68ff7210 */ /* 0x000fe40007f7e0ff */
[----:B------:R-:W-:Y:S01]  /*51810*/  IADD3 RZ, P5, PT, R96, R94, RZ ;  /* 0x0000005e60ff7210 */ /* 0x000fe20007fbe0ff */
[----:B------:R-:W-:Y:S01]  /*51820*/  IMAD.MOV.U32 R94, RZ, RZ, R103 ;  /* 0x000000ffff5e7224 */ /* 0x000fe200078e0067 */
[----:B------:R-:W-:-:S02]  /*51830*/  IADD3 R92, P1, PT, R7, R92, RZ ;  /* 0x0000005c075c7210 */ /* 0x000fc40007f3e0ff */
[----:B------:R-:W-:Y:S01]  /*51840*/  IADD3.X RZ, P3, PT, R105, R15, RZ, P3, !PT ;  /* 0x0000000f69ff7210 */ /* 0x000fe20001f7e4ff */
[----:B------:R-:W-:Y:S01]  /*51850*/  IMAD.WIDE.U32 R104, R56, R57, R104 ;  /* 0x0000003938687225 */ /* 0x000fe200078e0068 */
[----:B------:R-:W-:Y:S02]  /*51860*/  IADD3.X RZ, P5, PT, R97, R95, RZ, P5, !PT ;  /* 0x0000005f61ff7210 */ /* 0x000fe40002fbe4ff */
[----:B------:R-:W-:Y:S01]  /*51870*/  IADD3.X R93, P1, PT, R98, R101, RZ, P1, !PT ;  /* 0x00000065625d7210 */ /* 0x000fe20000f3e4ff */
[----:B------:R-:W-:Y:S01]  /*51880*/  IMAD.X R95, RZ, RZ, RZ, P6 ;  /* 0x000000ffff5f7224 */ /* 0x000fe200030e06ff */
[----:B------:R-:W-:Y:S01]  /*51890*/  IADD3.X R101, P6, PT, RZ, R86, RZ, P5, !PT ;  /* 0x00000056ff657210 */ /* 0x000fe20002fde4ff */
[----:B------:R-:W-:-:S03]  /*518a0*/  IMAD.WIDE.U32 R96, R53, R57, RZ ;  /* 0x0000003935607225 */ /* 0x000fc600078e00ff */
[----:B------:R-:W-:Y:S01]  /*518b0*/  IADD3.X R101, P1, PT, RZ, R101, RZ, P1, !PT ;  /* 0x00000065ff657210 */ /* 0x000fe20000f3e4ff */
[----:B------:R-:W-:Y:S02]  /*518c0*/  IMAD.IADD R105, R105, 0x1, R102 ;  /* 0x0000000169697824 */ /* 0x000fe400078e0266 */
[----:B------:R-:W-:Y:S01]  /*518d0*/  IMAD.WIDE.U32.X R94, R55, R195, R94, P4 ;  /* 0x000000c3375e7225 */ /* 0x000fe200020e045e */
[----:B------:R-:W-:Y:S02]  /*518e0*/  IADD3 RZ, P4, PT, RZ, R104, RZ ;  /* 0x00000068ffff7210 */ /* 0x000fe40007f9e0ff */
[----:B------:R-:W-:Y:S01]  /*518f0*/  IADD3.X R100, PT, PT, RZ, RZ, R87, P1, P6 ;  /* 0x000000ffff647210 */ /* 0x000fe20000fec457 */
[C---:B------:R-:W-:Y:S01]  /*51900*/  IMAD.WIDE.U32 R98, R54.reuse, R57, RZ ;  /* 0x0000003936627225 */ /* 0x040fe200078e00ff */
[----:B------:R-:W-:Y:S02]  /*51910*/  IADD3.X R7, P3, PT, RZ, R94, RZ, P3, !PT ;  /* 0x0000005eff077210 */ /* 0x000fe40001f7e4ff */
[----:B------:R-:W-:Y:S01]  /*51920*/  IADD3.X RZ, P4, PT, RZ, R105, RZ, P4, !PT ;  /* 0x00000069ffff7210 */ /* 0x000fe2000279e4ff */
[----:B------:R-:W-:Y:S01]  /*51930*/  IMAD.WIDE.U32 R96, P5, R54, R195, R96 ;  /* 0x000000c336607225 */ /* 0x000fe200078a0060 */
[----:B------:R-:W-:-:S02]  /*51940*/  IADD3 RZ, P1, PT, R10, R98, RZ ;  /* 0x000000620aff7210 */ /* 0x000fc40007f3e0ff */
[----:B------:R-:W-:Y:S01]  /*51950*/  IADD3.X R7, P4, PT, RZ, R7, RZ, P4, !PT ;  /* 0x00000007ff077210 */ /* 0x000fe2000279e4ff */
[----:B------:R-:W-:Y:S01]  /*51960*/  IMAD.X R89, RZ, RZ, RZ, P5 ;  /* 0x000000ffff597224 */ /* 0x000fe200028e06ff */
[----:B------:R-:W-:Y:S01]  /*51970*/  IADD3 R15, P6, PT, R96, R99, RZ ;  /* 0x00000063600f7210 */ /* 0x000fe20007fde0ff */
[-C--:B------:R-:W-:Y:S01]  /*51980*/  IMAD.WIDE.U32 R86, R54, R57.reuse, R10 ;  /* 0x0000003936567225 */ /* 0x080fe200078e000a */
        /* <DEDUP_REMOVED lines=58> */
[----:B------:R-:W-:Y:S02]  /*51d30*/  IADD3.X R92, P2, PT, RZ, RZ, RZ, P2, !PT ;  /* 0x000000ffff5c7210 */ /* 0x000fe4000175e4ff */
[----:B------:R-:W-:Y:S01]  /*51d40*/  IADD3.X RZ, P6, PT, RZ, R94, RZ, P6, !PT ;  /* 0x0000005effff7210 */ /* 0x000fe200037de4ff */
[----:B------:R-:W-:-:S02]  /*51d50*/  IMAD.MOV.U32 R86, RZ, RZ, R89 ;  /* 0x000000ffff567224 */ /* 0x000fc400078e0059 */
[----:B------:R-:W-:Y:S01]  /*51d60*/  IMAD.WIDE.U32.X R90, R7, -0x46010001, R90, P5 ;  /* 0xb9feffff075a7825 */ /* 0x000fe200028e045a */
[----:B------:R-:W-:-:S03]  /*51d70*/  IADD3 R8, P5, PT, R99, R8, RZ ;  /* 0x0000000863087210 */ /* 0x000fc60007fbe0ff */
[----:B------:R-:W-:Y:S01]  /*51d80*/  IMAD.IADD R88, R9, 0x1, R88 ;  /* 0x0000000109587824 */ /* 0x000fe200078e0258 */
[----:B------:R-:W-:Y:S01]  /*51d90*/  IADD3.X R9, P0, PT, RZ, RZ, RZ, P0, !PT ;  /* 0x000000ffff097210 */ /* 0x000fe2000071e4ff */
[----:B------:R-:W-:Y:S01]  /*51da0*/  IMAD.WIDE.U32.X R86, R195, R195, R86, P4 ;  /* 0x000000c3c3567225 */ /* 0x000fe200020e0456 */
[----:B------:R-:W-:Y:S02]  /*51db0*/  IADD3.X R103, P1, PT, RZ, R90, RZ, P1, !PT ;  /* 0x0000005aff677210 */ /* 0x000fe40000f3e4ff */
[----:B------:R-:W-:Y:S01]  /*51dc0*/  IADD3 R90, P4, PT, R9, R92, RZ ;  /* 0x0000005c095a7210 */ /* 0x000fe20007f9e0ff */
[----:B------:R-:W-:Y:S01]  /*51dd0*/  IMAD.WIDE.U32 R92, R7, -0x4eac0001, RZ ;  /* 0xb153ffff075c7825 */ /* 0x000fe200078e00ff */
[----:B------:R-:W-:Y:S02]  /*51de0*/  IADD3.X R9, P5, PT, R88, R101, RZ, P5, !PT ;  /* 0x0000006558097210 */ /* 0x000fe40002fbe4ff */
[----:B------:R-:W-:Y:S01]  /*51df0*/  IADD3.X R107, P3, PT, RZ, R86, RZ, P3, !PT ;  /* 0x00000056ff6b7210 */ /* 0x000fe20001f7e4ff */
[----:B------:R-:W-:Y:S01]  /*51e00*/  IMAD.WIDE.U32 R88, R194, R57, RZ ;  /* 0x00000039c2587225 */ /* 0x000fe200078e00ff */
[----:B------:R-:W-:-:S02]  /*51e10*/  IADD3.X R103, P6, PT, RZ, R103, RZ, P6, !PT ;  /* 0x00000067ff677210 */ /* 0x000fc400037de4ff */
[----:B------:R-:W-:Y:S01]  /*51e20*/  IADD3.X R107, P5, PT, RZ, R107, RZ, P5, !PT ;  /* 0x0000006bff6b7210 */ /* 0x000fe20002fbe4ff */
[----:B------:R-:W-:Y:S01]  /*51e30*/  IMAD.WIDE.U32 R94, R7, -0x94f09dc, RZ ;  /* 0xf6b0f624075e7825 */ /* 0x000fe200078e00ff */
[----:B------:R-:W-:Y:S02]  /*51e40*/  IADD3.X R105, PT, PT, RZ, RZ, R91, P6, P1 ;  /* 0x000000ffff697210 */ /* 0x000fe400037e245b */
[----:B------:R-:W-:Y:S01]  /*51e50*/  IADD3 R111, P1, PT, R17, R90, RZ ;  /* 0x0000005a116f7210 */ /* 0x000fe20007f3e0ff */
[----:B------:R-:W-:Y:S01]  /*51e60*/  IMAD.WIDE.U32 R90, R6, -0x4eac0001, RZ ;  /* 0xb153ffff065a7825 */ /* 0x000fe200078e00ff */
[----:B------:R-:W-:-:S03]  /*51e70*/  IADD3.X R109, PT, PT, RZ, RZ, R87, P5, P3 ;  /* 0x000000ffff6d7210 */ /* 0x000fc60002fe6457 */
[----:B------:R-:W-:-:S04]  /*51e80*/  IMAD.WIDE.U32 R96, P3, R6, 0x1eabfffe, R92 ;  /* 0x1eabfffe06607825 */ /* 0x000fc8000786005c */
[----:B------:R-:W-:Y:S01]  /*51e90*/  IMAD.WIDE.U32 R92, P5, R195, R197, R88 ;  /* 0x000000c5c35c7225 */ /* 0x000fe200078a0058 */
[----:B------:R-:W-:-:S03]  /*51ea0*/  IADD3 R115, P6, PT, R96, R91, RZ ;  /* 0x0000005b60737210 */ /* 0x000fc60007fde0ff */
[----:B------:R-:W-:-:S04]  /*51eb0*/  IMAD.WIDE.U32 R86, R197, R57, RZ ;  /* 0x00000039c5567225 */ /* 0x000fc800078e00ff */
[----:B------:R-:W-:Y:S01]  /*51ec0*/  IMAD.X R113, RZ, RZ, RZ, P2 ;  /* 0x000000ffff717224 */ /* 0x000fe200010e06ff */
[----:B------:R-:W-:Y:S01]  /*51ed0*/  IADD3 RZ, P2, PT, R10, R90, RZ ;  /* 0x0000005a0aff7210 */ /* 0x000fe20007f5e0ff */
[----:B------:R-:W-:Y:S02]  /*51ee0*/  IMAD.X R89, RZ, RZ, RZ, P5 ;  /* 0x000000ffff597224 */ /* 0x000fe400028e06ff */
[----:B------:R-:W-:Y:S01]  /*51ef0*/  IMAD.X R99, RZ, RZ, RZ, P3 ;  /* 0x000000ffff637224 */ /* 0x000fe200018e06ff */
[----:B------:R-:W-:Y:S01]  /*51f00*/  IADD3 R17, P3, PT, R92, R87, RZ ;  /* 0x000000575c117210 */ /* 0x000fe20007f7e0ff */
[C---:B------:R-:W-:Y:S01]  /*51f10*/  IMAD.WIDE.U32 R90, P5, R6.reuse, 0x6730d2a0, R94 ;  /* 0x6730d2a0065a7825 */ /* 0x040fe200078a005e */
[----:B------:R-:W-:Y:S02]  /*51f20*/  IADD3.X R113, PT, PT, R113, RZ, RZ, P4, P0 ;  /* 0x000000ff71717210 */ /* 0x000fe400027e04ff */
[----:B------:R-:W-:Y:S01]  /*51f30*/  IADD3.X RZ, P2, PT, R11, R115, RZ, P2, !PT ;  /* 0x000000730bff7210 */ /* 0x000fe2000175e4ff */
[----:B------:R-:W-:-:S04]  /*51f40*/  IMAD.WIDE.U32 R100, R6, -0x94f09dc, RZ ;  /* 0xf6b0f62406647825 */ /* 0x000fc800078e00ff */
[----:B------:R-:W-:Y:S01]  /*51f50*/  IMAD.WIDE.U32 R94, R6, -0x4eac0001, R10 ;  /* 0xb153ffff065e7825 */ /* 0x000fe200078e000a */
[----:B------:R-:W-:Y:S02]  /*51f60*/  IADD3 R87, P4, PT, R90, R101, RZ ;  /* 0x000000655a577210 */ /* 0x000fe40007f9e0ff */
[----:B------:R-:W-:Y:S01]  /*51f70*/  IADD3 RZ, P0, PT, R12, R100, RZ ;  /* 0x000000640cff7210 */ /* 0x000fe20007f1e0ff */
[----:B------:R-:W-:Y:S02]  /*51f80*/  IMAD.MOV.U32 R88, RZ, RZ, R93 ;  /* 0x000000ffff587224 */ /* 0x000fe400078e005d */
[----:B------:R-:W-:Y:S01]  /*51f90*/  IMAD.MOV.U32 R98, RZ, RZ, R97 ;  /* 0x000000ffff627224 */ /* 0x000fe200078e0061 */
[----:B------:R-:W-:Y:S01]  /*51fa0*/  IADD3.X RZ, P0, PT, R13, R87, RZ, P0, !PT ;  /* 0x000000570dff7210 */ /* 0x000fe2000071e4ff */
        /* <DEDUP_REMOVED lines=19> */
[----:B------:R-:W-:Y:S01]  /*520e0*/  IMAD.WIDE.U32 R92, R7, -0xc7aed41, RZ ;  /* 0xf38512bf075c7825 */ /* 0x000fe200078e00ff */
[----:B------:R-:W-:-:S02]  /*520f0*/  IADD3 R12, P6, PT, R17, R12, RZ ;  /* 0x0000000c110c7210 */ /* 0x000fc40007fde0ff */
[----:B------:R-:W-:Y:S01]  /*52100*/  IADD3.X R101, P5, PT, RZ, R101, RZ, P5, !PT ;  /* 0x00000065ff657210 */ /* 0x000fe20002fbe4ff */
[----:B------:R-:W-:Y:S01]  /*52110*/  IMAD.WIDE.U32.X R90, R7, 0x6730d2a0, R14, P4 ;  /* 0x6730d2a0075a7825 */ /* 0x000fe200020e040e */
[----:B------:R-:W-:-:S03]  /*52120*/  IADD3.X R13, P4, PT, R13, R96, RZ, P6, !PT ;  /* 0x000000600d0d7210 */ /* 0x000fc6000379e4ff */
[----:B------:R-:W-:Y:S01]  /*52130*/  IMAD.WIDE.U32 R96, R6, -0xc7aed41, RZ ;  /* 0xf38512bf06607825 */ /* 0x000fe200078e00ff */
[----:B------:R-:W-:-:S03]  /*52140*/  IADD3.X R17, P0, PT, RZ, R90, RZ, P0, !PT ;  /* 0x0000005aff117210 */ /* 0x000fc6000071e4ff */
[----:B------:R-:W-:Y:S01]  /*52150*/  IMAD.WIDE.U32 R94, P3, R6, 0x64774b84, R92 ;  /* 0x64774b84065e7825 */ /* 0x000fe2000786005c */
[----:B------:R-:W-:Y:S02]  /*52160*/  IADD3.X R93, P1, PT, R4, R113, RZ, P1, !PT ;  /* 0x00000071045d7210 */ /* 0x000fe40000f3e4ff */
[----:B------:R-:W-:Y:S01]  /*52170*/  IADD3.X R4, PT, PT, RZ, RZ, R89, P5, P2 ;  /* 0x000000ffff047210 */ /* 0x000fe20002fe4459 */
[----:B------:R-:W-:Y:S01]  /*52180*/  IMAD.WIDE.U32 R14, R196, R57, RZ ;  /* 0x00000039c40e7225 */ /* 0x000fe200078e00ff */
[----:B------:R-:W-:Y:S02]  /*52190*/  IADD3.X R17, P5, PT, RZ, R17, RZ, P4, !PT ;  /* 0x00000011ff117210 */ /* 0x000fe400027be4ff */
[----:B------:R-:W-:Y:S01]  /*521a0*/  IADD3 R89, P6, PT, R94, R97, RZ ;  /* 0x000000615e597210 */ /* 0x000fe20007fde0ff */
[----:B------:R-:W-:Y:S01]  /*521b0*/  IMAD.X R97, RZ, RZ, RZ, P3 ;  /* 0x000000ffff617224 */ /* 0x000fe200018e06ff */
[----:B------:R-:W-:Y:S01]  /*521c0*/  IADD3 RZ, P2, PT, R8, R96, RZ ;  /* 0x0000006008ff7210 */ /* 0x000fe20007f5e0ff */
[----:B------:R-:W-:Y:S01]  /*521d0*/  IMAD.MOV.U32 R96, RZ, RZ, R95 ;  /* 0x000000ffff607224 */ /* 0x000fe200078e005f */
[----:B------:R-:W-:Y:S01]  /*521e0*/  IADD3 R88, P4, PT, R102, R111, RZ ;  /* 0x0000006f66587210 */ /* 0x000fe20007f9e0ff */
[----:B------:R-:W-:Y:S01]  /*521f0*/  IMAD.WIDE.U32 R114, R197, R199, RZ ;  /* 0x000000c7c5727225 */ /* 0x000fe200078e00ff */
[----:B------:R-:W-:-:S02]  /*52200*/  IADD3.X R99, PT, PT, RZ, RZ, R91, P5, P0 ;  /* 0x000000ffff637210 */ /* 0x000fc40002fe045b */
[----:B------:R-:W-:Y:S01]  /*52210*/  IADD3.X RZ, P2, PT, R9, R89, RZ, P2, !PT ;  /* 0x0000005909ff7210 */ /* 0x000fe2000175e4ff */
[----:B------:R-:W-:Y:S01]  /*52220*/  IMAD.WIDE.U32 R14, P0, R195, R199, R14 ;  /* 0x000000c7c30e7225 */ /* 0x000fe2000780000e */
[----:B------:R-:W-:-:S03]  /*52230*/  IADD3.X R89, P4, PT, R106, R93, RZ, P4, !PT ;  /* 0x0000005d6a597210 */ /* 0x000fc6000279e4ff */
[----:B------:R-:W-:Y:S01]  /*52240*/  IMAD.WIDE.U32 R90, R199, R57, RZ ;  /* 0x00000039c75a7225 */ /* 0x000fe200078e00ff */
[----:B------:R-:W-:-:S03]  /*52250*/  IADD3.X R106, P4, PT, RZ, RZ, RZ, P4, !PT ;  /* 0x000000ffff6a7210 */ /* 0x000fc6000279e4ff */
[----:B------:R-:W-:Y:S01]  /*52260*/  IMAD.X R93, RZ, RZ, RZ, P0 ;  /* 0x000000ffff5d7224 */ /* 0x000fe200000e06ff */
[----:B------:R-:W-:Y:S01]  /*52270*/  IADD3 R103, P5, PT, R14, R91, RZ ;  /* 0x0000005b0e677210 */ /* 0x000fe20007fbe0ff */
[----:B------:R-:W-:Y:S01]  /*52280*/  IMAD.MOV.U32 R92, RZ, RZ, R15 ;  /* 0x000000ffff5c7224 */ /* 0x000fe200078e000f */
[----:B------:R-:W-:Y:S01]  /*52290*/  IADD3 RZ, P0, PT, R88, R90, RZ ;  /* 0x0000005a58ff7210 */ /* 0x000fe20007f1e0ff */
[----:B------:R-:W-:-:S03]  /*522a0*/  IMAD.WIDE.U32 R90, R6, -0xc7aed41, R8 ;  /* 0xf38512bf065a7825 */ /* 0x000fc600078e0008 */
[----:B------:R-:W-:Y:S01]  /*522b0*/  IADD3.X RZ, P0, PT, R89, R103, RZ, P0, !PT ;  /* 0x0000006759ff7210 */ /* 0x000fe2000071e4ff */
[----:B------:R-:W-:-:S04]  /*522c0*/  IMAD.WIDE.U32 R8, R57, R199, R88 ;  /* 0x000000c739087225 */ /* 0x000fc800078e0058 */
        /* <DEDUP_REMOVED lines=22> */
[----:B------:R-:W-:-:S04]  /*52430*/  IMAD.WIDE.U32 R90, R6, 0x434bacd7, RZ ;  /* 0x434bacd7065a7825 */ /* 0x000fc800078e00ff */
[----:B------:R-:W-:Y:S01]  /*52440*/  IMAD.WIDE.U32 R94, P5, R6, 0x4b1ba7b6, R94 ;  /* 0x4b1ba7b6065e7825 */ /* 0x000fe200078a005e */
[----:B------:R-:W-:-:S03]  /*52450*/  IADD3 RZ, P2, PT, R10, R90, RZ ;  /* 0x0000005a0aff7210 */ /* 0x000fc60007f5e0ff */
        /* <DEDUP_REMOVED lines=12> */
[----:B------:R-:W-:-:S03]  /*52520*/  IMAD.WIDE.U32 R96, R6, 0x397fe69a, RZ ;  /* 0x397fe69a06607825 */ /* 0x000fc600078e00ff */
[----:B------:R-:W-:Y:S01]  /*52530*/  IADD3.X R17, P3, PT, RZ, R17, RZ, P3, !PT ;  /* 0x00000011ff117210 */ /* 0x000fe20001f7e4ff */
[----:B------:R-:W-:Y:S01]  /*52540*/  IMAD.MOV.U32 R92, RZ, RZ, R95 ;  /* 0x000000ffff5c7224 */ /* 0x000fe200078e005f */
[----:B------:R-:W-:Y:S01]  /*52550*/  IADD3.X R95, P1, PT, RZ, RZ, RZ, P1, !PT ;  /* 0x000000ffff5f7210 */ /* 0x000fe20000f3e4ff */
[----:B------:R-:W-:-:S04]  /*52560*/  IMAD.WIDE.U32 R100, R53, R197, RZ ;  /* 0x000000c535647225 */ /* 0x000fc800078e00ff */
        /* <DEDUP_REMOVED lines=24> */
[----:B------:R-:W-:-:S03]  /*526f0*/  IMAD.WIDE.U32 R100, R72, R197, RZ ;  /* 0x000000c548647225 */ /* 0x000fc600078e00ff */
[----:B------:R-:W-:Y:S01]  /*52700*/  IADD3.X R11, P4, PT, R4, R7, RZ, P4, !PT ;  /* 0x00000007040b7210 */ /* 0x000fe2000279e4ff */
[----:B------:R-:W-:-:S04]  /*52710*/  IMAD.WIDE.U32 R98, P5, R72, R194, R12 ;  /* 0x000000c248627225 */ /* 0x000fc800078a000c */
[----:B------:R-:W-:Y:S01]  /*52720*/  IMAD.WIDE.U32.X R94, R53, R194, R94, P3 ;  /* 0x000000c2355e7225 */ /* 0x000fe200018e045e */
[----:B------:R-:W-:-:S03]  /*52730*/  IADD3 RZ, P3, PT, R14, R100, RZ ;  /* 0x000000640eff7210 */ /* 0x000fc60007f7e0ff */
[----:B------:R-:W-:Y:S01]  /*52740*/  IMAD.WIDE.U32 R12, R6, 0x397fe69a, R8 ;  /* 0x397fe69a060c7825 */ /* 0x000fe200078e0008 */
[----:B------:R-:W-:Y:S02]  /*52750*/  IADD3 R9, P6, PT, R98, R101, RZ ;  /* 0x0000006562097210 */ /* 0x000fe40007fde0ff */
[----:B------:R-:W-:Y:S01]  /*52760*/  IADD3.X R7, P0, PT, RZ, R94, RZ, P0, !PT ;  /* 0x0000005eff077210 */ /* 0x000fe2000071e4ff */
[----:B------:R-:W-:Y:S01]  /*52770*/  IMAD.X R97, RZ, RZ, RZ, P5 ;  /* 0x000000ffff617224 */ /* 0x000fe200028e06ff */
[----:B------:R-:W-:Y:S02]  /*52780*/  IADD3 R111, P5, PT, R111, R106, RZ ;  /* 0x0000006a6f6f7210 */ /* 0x000fe40007fbe0ff */
[----:B------:R-:W-:Y:S01]  /*52790*/  IADD3.X RZ, P3, PT, R15, R9, RZ, P3, !PT ;  /* 0x000000090fff7210 */ /* 0x000fe20001f7e4ff */
[----:B------:R-:W-:Y:S01]  /*527a0*/  IMAD.WIDE.U32 R8, R72, R197, R14 ;  /* 0x000000c548087225 */ /* 0x000fe200078e000e */
[----:B------:R-:W-:Y:S02]  /*527b0*/  IADD3.X R7, P4, PT, RZ, R7, RZ, P4, !PT ;  /* 0x00000007ff077210 */ /* 0x000fe4000279e4ff */
[----:B------:R-:W-:Y:S01]  /*527c0*/  IADD3.X R17, P5, PT, R104, R87, RZ, P5, !PT ;  /* 0x0000005768117210 */ /* 0x000fe20002fbe4ff */
[----:B------:R-:W-:Y:S01]  /*527d0*/  IMAD.IADD R4, R9, 0x1, R98 ;  /* 0x0000000109047824 */ /* 0x000fe200078e0262 */
[----:B------:R-:W-:Y:S01]  /*527e0*/  IADD3.X R87, PT, PT, RZ, RZ, R95, P4, P0 ;  /* 0x000000ffff577210 */ /* 0x000fe200027e045f */
[----:B------:R-:W-:Y:S01]  /*527f0*/  IMAD R9, R89, -0x30003, RZ ;  /* 0xfffcfffd59097824 */ /* 0x000fe200078e02ff */
[----:B------:R-:W-:Y:S01]  /*52800*/  IADD3 R14, P0, PT, R105, R96, RZ ;  /* 0x00000060690e7210 */ /* 0x000fe20007f1e0ff */
[----:B------:R-:W-:Y:S01]  /*52810*/  IMAD.MOV.U32 R96, RZ, RZ, R99 ;  /* 0x000000ffff607224 */ /* 0x000fe200078e0063 */
[----:B------:R-:W-:Y:S01]  /*52820*/  IADD3 R8, P4, PT, R7, R8, RZ ;  /* 0x0000000807087210 */ /* 0x000fe20007f9e0ff */
[----:B------:R-:W-:Y:S01]  /*52830*/  IMAD.WIDE.U32 R6, R88, -0x30003, RZ ;  /* 0xfffcfffd58067825 */ /* 0x000fe200078e00ff */
[----:B------:R-:W-:-:S02]  /*52840*/  IADD3.X R15, P0, PT, R102, R107, RZ, P0, !PT ;  /* 0x0000006b660f7210 */ /* 0x000fc4000071e4ff */
[----:B------:R-:W-:Y:S01]  /*52850*/  IADD3.X R107, P2, PT, RZ, R92, RZ, P2, !PT ;  /* 0x0000005cff6b7210 */ /* 0x000fe2000175e4ff */
        /* <DEDUP_REMOVED lines=9> */
[----:B------:R-:W-:-:S04]  /*528f0*/  IMAD.WIDE.U32 R100, R4, -0x5555, RZ ;  /* 0xffffaaab04647825 */ /* 0x000fc800078e00ff */
[----:B------:R-:W-:Y:S01]  /*52900*/  IMAD.IADD R104, R13, 0x1, R86 ;  /* 0x000000010d687824 */ /* 0x000fe200078e0256 */
        /* <DEDUP_REMOVED lines=19> */
[----:B------:R-:W-:Y:S01]  /*52a40*/  IMAD.WIDE.U32.X R88, R195, R194, R92, P0 ;  /* 0x000000c2c3587225 */ /* 0x000fe200000e045c */
[----:B------:R-:W-:-:S03]  /*52a50*/  IADD3 R14, P0, PT, R107, R12, RZ ;  /* 0x0000000c6b0e7210 */ /* 0x000fc60007f1e0ff */
[----:B------:R-:W-:Y:S01]  /*52a60*/  IMAD.MOV.U32 R94, RZ, RZ, R101 ;  /* 0x000000ffff5e7224 */ /* 0x000fe200078e0065 */
[----:B------:R-:W-:Y:S01]  /*52a70*/  IADD3.X R15, P0, PT, R104, R109, RZ, P0, !PT ;  /* 0x0000006d680f7210 */ /* 0x000fe2000071e4ff */
[----:B------:R-:W-:Y:S01]  /*52a80*/  IMAD.IADD R98, R87, 0x1, R98 ;  /* 0x0000000157627824 */ /* 0x000fe200078e0262 */
[----:B------:R-:W-:Y:S01]  /*52a90*/  IADD3.X R104, P1, PT, RZ, R90, RZ, P1, !PT ;  /* 0x0000005aff687210 */ /* 0x000fe20000f3e4ff */
[C---:B------:R-:W-:Y:S01]  /*52aa0*/  IMAD.WIDE.U32.X R92, R4.reuse, -0x46010001, R94, P6 ;  /* 0xb9feffff045c7825 */ /* 0x040fe200030e045e */
[----:B------:R-:W-:Y:S02]  /*52ab0*/  IADD3 R12, P6, PT, R105, R86, RZ ;  /* 0x00000056690c7210 */ /* 0x000fe40007fde0ff */
[----:B------:R-:W-:Y:S01]  /*52ac0*/  IADD3.X R104, P0, PT, RZ, R104, RZ, P0, !PT ;  /* 0x00000068ff687210 */ /* 0x000fe2000071e4ff */
[----:B------:R-:W-:Y:S01]  /*52ad0*/  IMAD.WIDE.U32 R86, R4, -0x4eac0001, RZ ;  /* 0xb153ffff04567825 */ /* 0x000fe200078e00ff */
[----:B------:R-:W-:Y:S02]  /*52ae0*/  IADD3.X R13, P6, PT, R98, R13, RZ, P6, !PT ;  /* 0x0000000d620d7210 */ /* 0x000fe400037de4ff */
[----:B------:R-:W-:Y:S01]  /*52af0*/  IADD3.X R103, P3, PT, RZ, R88, RZ, P3, !PT ;  /* 0x00000058ff677210 */ /* 0x000fe20001f7e4ff */
[----:B------:R-:W-:Y:S01]  /*52b00*/  IMAD.WIDE.U32 R96, R6, -0x4eac0001, RZ ;  /* 0xb153ffff06607825 */ /* 0x000fe200078e00ff */
[----:B------:R-:W-:-:S02]  /*52b10*/  IADD3.X R101, P2, PT, RZ, R92, RZ, P2, !PT ;  /* 0x0000005cff657210 */ /* 0x000fc4000175e4ff */
[----:B------:R-:W-:Y:S01]  /*52b20*/  IADD3.X R106, PT, PT, RZ, RZ, R91, P0, P1 ;  /* 0x000000ffff6a7210 */ /* 0x000fe200007e245b */
[----:B------:R-:W-:Y:S01]  /*52b30*/  IMAD.WIDE.U32 R94, P1, R6, 0x1eabfffe, R86 ;  /* 0x1eabfffe065e7825 */ /* 0x000fe20007820056 */
[----:B------:R-:W-:Y:S02]  /*52b40*/  IADD3.X R103, P6, PT, RZ, R103, RZ, P6, !PT ;  /* 0x00000067ff677210 */ /* 0x000fe400037de4ff */
[----:B------:R-:W-:Y:S01]  /*52b50*/  IADD3.X R101, P4, PT, RZ, R101, RZ, P4, !PT ;  /* 0x00000065ff657210 */ /* 0x000fe2000279e4ff */
[----:B------:R-:W-:Y:S01]  /*52b60*/  IMAD.WIDE.U32 R86, R4, -0x94f09dc, RZ ;  /* 0xf6b0f62404567825 */ /* 0x000fe200078e00ff */
[----:B------:R-:W-:Y:S02]  /*52b70*/  IADD3.X R102, PT, PT, RZ, RZ, R89, P6, P3 ;  /* 0x000000ffff667210 */ /* 0x000fe400037e6459 */
[----:B------:R-:W-:Y:S01]  /*52b80*/  IADD3.X R100, PT, PT, RZ, RZ, R93, P4, P2 ;  /* 0x000000ffff647210 */ /* 0x000fe200027e445d */
[----:B------:R-:W-:Y:S01]  /*52b90*/  IMAD.WIDE.U32 R88, R194, R197, RZ ;  /* 0x000000c5c2587225 */ /* 0x000fe200078e00ff */
[----:B------:R-:W-:-:S02]  /*52ba0*/  IADD3 RZ, P0, PT, R10, R96, RZ ;  /* 0x000000600aff7210 */ /* 0x000fc40007f1e0ff */
[----:B------:R-:W-:Y:S01]  /*52bb0*/  IADD3 R105, P2, PT, R94, R97, RZ ;  /* 0x000000615e697210 */ /* 0x000fe20007f5e0ff */
[----:B------:R-:W-:-:S03]  /*52bc0*/  IMAD.WIDE.U32 R92, R6, -0x4eac0001, R10 ;  /* 0xb153ffff065c7825 */ /* 0x000fc600078e000a */
[----:B------:R-:W-:Y:S01]  /*52bd0*/  IADD3.X RZ, P0, PT, R11, R105, RZ, P0, !PT ;  /* 0x000000690bff7210 */ /* 0x000fe2000071e4ff */
[----:B------:R-:W-:Y:S02]  /*52be0*/  IMAD.X R97, RZ, RZ, RZ, P1 ;  /* 0x000000ffff617224 */ /* 0x000fe400008e06ff */
[----:B------:R-:W-:Y:S02]  /*52bf0*/  IMAD.MOV.U32 R96, RZ, RZ, R95 ;  /* 0x000000ffff607224 */ /* 0x000fe400078e005f */
[----:B------:R-:W-:-:S04]  /*52c00*/  IMAD.WIDE.U32 R86, P3, R6, 0x6730d2a0, R86 ;  /* 0x6730d2a006567825 */ /* 0x000fc80007860056 */
[----:B------:R-:W-:Y:S02]  /*52c10*/  IMAD.IADD R7, R93, 0x1, R94 ;  /* 0x000000015d077824 */ /* 0x000fe400078e025e */
[----:B------:R-:W-:-:S04]  /*52c20*/  IMAD.WIDE.U32 R90, R197, R197, RZ ;  /* 0x000000c5c55a7225 */ /* 0x000fc800078e00ff */
[----:B------:R-:W-:-:S04]  /*52c30*/  IMAD.WIDE.U32 R98, R6, -0x94f09dc, RZ ;  /* 0xf6b0f62406627825 */ /* 0x000fc800078e00ff */
[----:B------:R-:W-:Y:S01]  /*52c40*/  IMAD.WIDE.U32 R88, P4, R197, R194, R88 ;  /* 0x000000c2c5587225 */ /* 0x000fe20007880058 */
[----:B------:R-:W-:Y:S02]  /*52c50*/  IADD3 R99, P6, PT, R86, R99, RZ ;  /* 0x0000006356637210 */ /* 0x000fe40007fde0ff */
[----:B------:R-:W-:Y:S01]  /*52c60*/  IADD3 RZ, P1, PT, R8, R98, RZ ;  /* 0x0000006208ff7210 */ /* 0x000fe20007f3e0ff */
[----:B------:R-:W-:Y:S01]  /*52c70*/  IMAD.WIDE.U32.X R94, R4, 0x1eabfffe, R96, P2 ;  /* 0x1eabfffe045e7825 */ /* 0x000fe200010e0460 */
[----:B------:R-:W-:Y:S02]  /*52c80*/  IADD3 RZ, P2, PT, R14, R90, RZ ;  /* 0x0000005a0eff7210 */ /* 0x000fe40007f5e0ff */
[----:B------:R-:W-:Y:S01]  /*52c90*/  IADD3.X RZ, P1, PT, R9, R99, RZ, P1, !PT ;  /* 0x0000006309ff7210 */ /* 0x000fe20000f3e4ff */
[----:B------:R-:W-:Y:S01]  /*52ca0*/  IMAD.X R97, RZ, RZ, RZ, P3 ;  /* 0x000000ffff617224 */ /* 0x000fe200018e06ff */
[----:B------:R-:W-:Y:S01]  /*52cb0*/  IADD3 R10, P3, PT, R101, R92, RZ ;  /* 0x0000005c650a7210 */ /* 0x000fe20007f7e0ff */
[----:B------:R-:W-:Y:S01]  /*52cc0*/  IMAD.X R93, RZ, RZ, RZ, P4 ;  /* 0x000000ffff5d7224 */ /* 0x000fe200020e06ff */
[----:B------:R-:W-:Y:S01]  /*52cd0*/  IADD3 R91, P4, PT, R88, R91, RZ ;  /* 0x0000005b585b7210 */ /* 0x000fe20007f9e0ff */
[----:B------:R-:W-:Y:S01]  /*52ce0*/  IMAD.MOV.U32 R92, RZ, RZ, R89 ;  /* 0x000000ffff5c7224 */ /* 0x000fe200078e0059 */
[----:B------:R-:W-:Y:S01]  /*52cf0*/  IADD3.X R11, P3, PT, R7, R100, RZ, P3, !PT ;  /* 0x00000064070b7210 */ /* 0x000fe20001f7e4ff */
[----:B------:R-:W-:Y:S01]  /*52d00*/  IMAD.WIDE.U32 R8, R6, -0x94f09dc, R8 ;  /* 0xf6b0f62406087825 */ /* 0x000fe200078e0008 */
[----:B------:R-:W-:-:S02]  /*52d10*/  IADD3.X R7, P0, PT, RZ, R94, RZ, P0, !PT ;  /* 0x0000005eff077210 */ /* 0x000fc4000071e4ff */
[----:B------:R-:W-:Y:S01]  /*52d20*/  IADD3.X RZ, P2, PT, R15, R91, RZ, P2, !PT ;  /* 0x0000005b0fff7210 */ /* 0x000fe2000175e4ff */
[----:B------:R-:W-:Y:S01]  /*52d30*/  IMAD.WIDE.U32 R14, R197, R197, R14 ;  /* 0x000000c5c50e7225 */ /* 0x000fe200078e000e */
[----:B------:R-:W-:-:S03]  /*52d40*/  IADD3.X R89, P3, PT, RZ, R7, RZ, P3, !PT ;  /* 0x00000007ff597210 */ /* 0x000fc60001f7e4ff */
[----:B------:R-:W-:Y:S01]  /*52d50*/  IMAD.IADD R15, R15, 0x1, R88 ;  /* 0x000000010f0f7824 */ /* 0x000fe200078e0258 */
[----:B------:R-:W-:Y:S01]  /*52d60*/  IADD3.X R88, PT, PT, RZ, RZ, R95, P3, P0 ;  /* 0x000000ffff587210 */ /* 0x000fe20001fe045f */
[----:B------:R-:W-:Y:S01]  /*52d70*/  IMAD.MOV.U32 R96, RZ, RZ, R87 ;  /* 0x000000ffff607224 */ /* 0x000fe200078e0057 */
[----:B------:R-:W-:Y:S01]  /*52d80*/  IADD3 R14, P3, PT, R103, R14, RZ ;  /* 0x0000000e670e7210 */ /* 0x000fe20007f7e0ff */
[----:B------:R-:W-:Y:S01]  /*52d90*/  IMAD.IADD R7, R9, 0x1, R86 ;  /* 0x0000000109077824 */ /* 0x000fe200078e0256 */
[----:B------:R-:W-:Y:S01]  /*52da0*/  IADD3 R90, P0, PT, R104, R111, RZ ;  /* 0x0000006f685a7210 */ /* 0x000fe20007f1e0ff */
        /* <DEDUP_REMOVED lines=12> */
[----:B------:R-:W-:Y:S01]  /*52e70*/  IMAD.WIDE.U32 R86, P2, R194, R199, R88 ;  /* 0x000000c7c2567225 */ /* 0x000fe20007840058 */
[----:B------:R-:W-:-:S02]  /*52e80*/  IADD3.X R91, P0, PT, R106, R17, RZ, P0, !PT ;  /* 0x000000116a5b7210 */ /* 0x000fc4000071e4ff */
[----:B------:R-:W-:Y:S01]  /*52e90*/  IADD3.X R98, PT, PT, RZ, RZ, R93, P4, P1 ;  /* 0x000000ffff627210 */ /* 0x000fe200027e245d */
        /* <DEDUP_REMOVED lines=74> */
[----:B------:R-:W-:Y:S01]  /*53340*/  IMAD.MOV.U32 R92, RZ, RZ, R95 ;  /* 0x000000ffff5c7224 */ /* 0x000fe200078e005f */
[----:B------:R-:W-:Y:S01]  /*53350*/  IADD3 R97, P2, PT, R94, R97, RZ ;  /* 0x000000615e617210 */ /* 0x000fe20007f5e0ff */
[----:B------:R-:W-:Y:S01]  /*53360*/  IMAD.WIDE.U32.X R90, R4, 0x1a0111ea, R90, P3 ;  /* 0x1a0111ea045a7825 */ /* 0x000fe200018e045a */
[----:B------:R-:W-:-:S02]  /*53370*/  IADD3 R87, P3, PT, R7, R96, RZ ;  /* 0x0000006007577210 */ /* 0x000fc40007f7e0ff */
[----:B------:R-:W-:Y:S01]  /*53380*/  IADD3.X RZ, P0, PT, R89, R93, RZ, P0, !PT ;  /* 0x0000005d59ff7210 */ /* 0x000fe2000071e4ff */
[----:B------:R-:W-:Y:S01]  /*53390*/  IMAD.WIDE.U32 R6, R6, 0x397fe69a, R88 ;  /* 0x397fe69a06067825 */ /* 0x000fe200078e0058 */
[----:B------:R-:W-:Y:S02]  /*533a0*/  IADD3.X RZ, P1, PT, R9, R97, RZ, P1, !PT ;  /* 0x0000006109ff7210 */ /* 0x000fe40000f3e4ff */
[----:B------:R-:W-:Y:S01]  /*533b0*/  IADD3.X R123, P0, PT, RZ, R90, RZ, P0, !PT ;  /* 0x0000005aff7b7210 */ /* 0x000fe2000071e4ff */
[----:B------:R-:W-:-:S04]  /*533c0*/  IMAD.WIDE.U32 R88, R73, R199, RZ ;  /* 0x000000c749587225 */ /* 0x000fc800078e00ff */
[----:B------:R-:W-:-:S04]  /*533d0*/  IMAD.WIDE.U32 R8, R54, R199, R8 ;  /* 0x000000c736087225 */ /* 0x000fc800078e0008 */
[----:B------:R-:W-:Y:S02]  /*533e0*/  IMAD.X R93, RZ, RZ, RZ, P6 ;  /* 0x000000ffff5d7224 */ /* 0x000fe400030e06ff */
        /* <DEDUP_REMOVED lines=16> */
[----:B------:R-:W-:Y:S01]  /*534f0*/  IMAD.WIDE.U32 R92, R72, R199, R12 ;  /* 0x000000c7485c7225 */ /* 0x000fe200078e000c */
[----:B------:R-:W-:-:S02]  /*53500*/  IADD3.X R125, P3, PT, R125, R104, RZ, P3, !PT ;  /* 0x000000687d7d7210 */ /* 0x000fc40001f7e4ff */
        /* <DEDUP_REMOVED lines=10> */
[----:B------:R-:W-:Y:S01]  /*535b0*/  IMAD R97, R11, -0x30003, RZ ;  /* 0xfffcfffd0b617824 */ /* 0x000fe200078e02ff */
[----:B------:R-:W-:Y:S01]  /*535c0*/  IADD3.X RZ, P4, PT, R15, R17, RZ, P4, !PT ;  /* 0x000000110fff7210 */ /* 0x000fe2000279e4ff */
[----:B------:R-:W-:Y:S01]  /*535d0*/  IMAD.IADD R87, R7, 0x1, R86 ;  /* 0x0000000107577824 */ /* 0x000fe200078e0256 */
[----:B------:R-:W-:Y:S01]  /*535e0*/  IADD3.X R17, P2, PT, RZ, R92, RZ, P2, !PT ;  /* 0x0000005cff117210 */ /* 0x000fe2000175e4ff */
[----:B------:R-:W-:Y:S01]  /*535f0*/  IMAD.X R95, RZ, RZ, RZ, P5 ;  /* 0x000000ffff5f7224 */ /* 0x000fe200028e06ff */
[----:B------:R-:W-:Y:S01]  /*53600*/  IADD3 R86, P5, PT, R103, R6, RZ ;  /* 0x0000000667567210 */ /* 0x000fe20007fbe0ff */
[----:B------:R-:W-:Y:S01]  /*53610*/  IMAD.WIDE.U32 R6, R10, -0x30003, RZ ;  /* 0xfffcfffd0a067825 */ /* 0x000fe200078e00ff */
[----:B------:R-:W-:-:S02]  /*53620*/  IADD3.X R17, P1, PT, RZ, R17, RZ, P1, !PT ;  /* 0x00000011ff117210 */ /* 0x000fc40000f3e4ff */
[----:B------:R-:W-:Y:S01]  /*53630*/  IADD3.X R87, P5, PT, R87, R102, RZ, P5, !PT ;  /* 0x0000006657577210 */ /* 0x000fe20002fbe4ff */
[----:B------:R-:W-:Y:S01]  /*53640*/  IMAD R117, R10, -0x760c0004, R97 ;  /* 0x89f3fffc0a757824 */ /* 0x000fe200078e0261 */
[----:B------:R-:W-:Y:S01]  /*53650*/  IADD3.X R97, PT, PT, RZ, RZ, R93, P1, P2 ;  /* 0x000000ffff617210 */ /* 0x000fe20000fe445d */
[----:B------:R-:W-:Y:S01]  /*53660*/  IMAD.WIDE.U32 R12, R57, R199, R14 ;  /* 0x000000c7390c7225 */ /* 0x000fe200078e000e */
[----:B------:R-:W-:-:S03]  /*53670*/  IADD3.X R123, P5, PT, RZ, R123, RZ, P5, !PT ;  /* 0x0000007bff7b7210 */ /* 0x000fc60002fbe4ff */
[----:B------:R-:W-:Y:S01]  /*53680*/  IMAD.IADD R117, R7, 0x1, R117 ;  /* 0x0000000107757824 */ /* 0x000fe200078e0275 */
[----:B------:R-:W-:Y:S01]  /*53690*/  IADD3 R12, P1, PT, R17, R12, RZ ;  /* 0x0000000c110c7210 */ /* 0x000fe20007f3e0ff */
[----:B------:R-:W-:Y:S01]  /*536a0*/  IMAD.MOV.U32 R94, RZ, RZ, R99 ;  /* 0x000000ffff5e7224 */ /* 0x000fe200078e0063 */
[----:B------:R-:W-:Y:S01]  /*536b0*/  IADD3.X R118, PT, PT, RZ, RZ, R91, P5, P0 ;  /* 0x000000ffff767210 */ /* 0x000fe20002fe045b */
[----:B------:R-:W-:-:S04]  /*536c0*/  IMAD.WIDE.U32 R92, R117, -0x5555, RZ ;  /* 0xffffaaab755c7825 */ /* 0x000fc800078e00ff */
[----:B------:R-:W-:Y:S02]  /*536d0*/  IMAD.IADD R98, R13, 0x1, R98 ;  /* 0x000000010d627824 */ /* 0x000fe400078e0262 */
[----:B------:R-:W-:-:S03]  /*536e0*/  IMAD.WIDE.U32.X R14, R195, R196, R94, P6 ;  /* 0x000000c4c30e7225 */ /* 0x000fc600030e045e */
[----:B------:R-:W-:Y:S01]  /*536f0*/  IADD3.X R13, P1, PT, R98, R97, RZ, P1, !PT ;  /* 0x00000061620d7210 */ /* 0x000fe20000f3e4ff */
[----:B------:R-:W-:Y:S01]  /*53700*/  IMAD.WIDE.U32 R94, R6, -0x5555, RZ ;  /* 0xffffaaab065e7825 */ /* 0x000fe200078e00ff */
[----:B------:R-:W-:-:S03]  /*53710*/  IADD3.X R119, P5, PT, RZ, R14, RZ, P4, !PT ;  /* 0x0000000eff777210 */ /* 0x000fc600027be4ff */
[----:B------:R-:W-:Y:S01]  /*53720*/  IMAD.WIDE.U32 R92, P2, R6, -0x46010001, R92 ;  /* 0xb9feffff065c7825 */ /* 0x000fe2000784005c */
[----:B------:R-:W-:Y:S02]  /*53730*/  IADD3.X R119, P1, PT, RZ, R119, RZ, P1, !PT ;  /* 0x00000077ff777210 */ /* 0x000fe40000f3e4ff */
[----:B------:R-:W-:Y:S01]  /*53740*/  IADD3 RZ, P0, PT, R10, R94, RZ ;  /* 0x0000005e0aff7210 */ /* 0x000fe20007f1e0ff */
        /* <DEDUP_REMOVED lines=8> */
[----:B------:R-:W-:Y:S01]  /*537d0*/  IMAD.WIDE.U32 R14, P6, R6, 0x1eabfffe, R96 ;  /* 0x1eabfffe060e7825 */ /* 0x000fe200078c0060 */
[----:B------:R-:W-:-:S03]  /*537e0*/  IADD3 RZ, P1, PT, RZ, R90, RZ ;  /* 0x0000005affff7210 */ /* 0x000fc60007f3e0ff */
[----:B------:R-:W-:-:S04]  /*537f0*/  IMAD.WIDE.U32.X R106, R117, -0x46010001, R106, P4 ;  /* 0xb9feffff756a7825 */ /* 0x000fc800020e046a */
[----:B------:R-:W-:Y:S01]  /*53800*/  IMAD.WIDE.U32 R10, R6, -0x94f09dc, RZ ;  /* 0xf6b0f624060a7825 */ /* 0x000fe200078e00ff */
[----:B------:R-:W-:-:S03]  /*53810*/  IADD3.X R17, P0, PT, RZ, R106, RZ, P0, !PT ;  /* 0x0000006aff117210 */ /* 0x000fc6000071e4ff */
        /* <DEDUP_REMOVED lines=12> */
[----:B------:R-:W-:-:S04]  /*538e0*/  IMAD.WIDE.U32 R108, R6, -0x4eac0001, R88 ;  /* 0xb153ffff066c7825 */ /* 0x000fc800078e0058 */
[----:B------:R-:W-:-:S04]  /*538f0*/  IMAD.WIDE.U32 R96, P4, R6, 0x64774b84, R96 ;  /* 0x64774b8406607825 */ /* 0x000fc80007880060 */
[----:B------:R-:W-:-:S04]  /*53900*/  IMAD.WIDE.U32 R112, R6, -0xc7aed41, RZ ;  /* 0xf38512bf06707825 */ /* 0x000fc800078e00ff */
[----:B------:R-:W-:Y:S02]  /*53910*/  IMAD.MOV.U32 R102, RZ, RZ, R101 ;  /* 0x000000ffff667224 */ /* 0x000fe400078e0065 */
[----:B------:R-:W-:Y:S02]  /*53920*/  IMAD.MOV.U32 R104, RZ, RZ, R15 ;  /* 0x000000ffff687224 */ /* 0x000fe400078e000f */
[----:B------:R-:W-:Y:S02]  /*53930*/  IMAD.IADD R7, R109, 0x1, R14 ;  /* 0x000000016d077824 */ /* 0x000fe400078e020e */
[----:B------:R-:W-:Y:S02]  /*53940*/  IMAD.X R99, RZ, RZ, RZ, P4 ;  /* 0x000000ffff637224 */ /* 0x000fe400020e06ff */
[----:B------:R-:W-:Y:S01]  /*53950*/  IMAD.WIDE.U32.X R102, R117, 0x6730d2a0, R102, P6 ;  /* 0x6730d2a075667825 */ /* 0x000fe200030e0466 */
[----:B------:R-:W-:-:S03]  /*53960*/  IADD3 R109, P6, PT, R96, R113, RZ ;  /* 0x00000071606d7210 */ /* 0x000fc60007fde0ff */
[----:B------:R-:W-:Y:S01]  /*53970*/  IMAD.WIDE.U32.X R104, R117, 0x1eabfffe, R104, P2 ;  /* 0x1eabfffe75687825 */ /* 0x000fe200010e0468 */
[----:B------:R-:W-:-:S03]  /*53980*/  IADD3 RZ, P2, PT, R8, R10, RZ ;  /* 0x0000000a08ff7210 */ /* 0x000fc60007f5e0ff */
[----:B------:R-:W-:Y:S01]  /*53990*/  IMAD.WIDE.U32 R14, R117, 0x397fe69a, RZ ;  /* 0x397fe69a750e7825 */ /* 0x000fe200078e00ff */
[----:B------:R-:W-:-:S03]  /*539a0*/  IADD3.X RZ, P2, PT, R9, R11, RZ, P2, !PT ;  /* 0x0000000b09ff7210 */ /* 0x000fc6000175e4ff */
        /* <DEDUP_REMOVED lines=14> */
[----:B------:R-:W-:Y:S01]  /*53a90*/  IMAD.WIDE.U32 R110, R194, R199, RZ ;  /* 0x000000c7c26e7225 */ /* 0x000fe200078e00ff */
[----:B------:R-:W-:-:S02]  /*53aa0*/  IADD3.X R106, PT, PT, RZ, RZ, R107, P1, P0 ;  /* 0x000000ffff6a7210 */ /* 0x000fc40000fe046b */
[----:B------:R-:W-:Y:S01]  /*53ab0*/  IADD3 RZ, P1, PT, R86, R114, RZ ;  /* 0x0000007256ff7210 */ /* 0x000fe20007f3e0ff */
[----:B------:R-:W-:Y:S01]  /*53ac0*/  IMAD.WIDE.U32.X R88, R117, 0x1a0111ea, R88, P4 ;  /* 0x1a0111ea75587825 */ /* 0x000fe200020e0458 */
[----:B------:R-:W-:Y:S02]  /*53ad0*/  IADD3 R116, P4, PT, R11, R108, RZ ;  /* 0x0000006c0b747210 */ /* 0x000fe40007f9e0ff */
[----:B------:R-:W-:Y:S01]  /*53ae0*/  IADD3 RZ, P0, PT, R12, R112, RZ ;  /* 0x000000700cff7210 */ /* 0x000fe20007f1e0ff */
[----:B------:R-:W-:Y:S01]  /*53af0*/  IMAD.WIDE.U32 R110, P6, R197, R196, R110 ;  /* 0x000000c4c56e7225 */ /* 0x000fe200078c006e */
[----:B------:R-:W-:Y:S02]  /*53b00*/  IADD3.X R15, P4, PT, R7, R106, RZ, P4, !PT ;  /* 0x0000006a070f7210 */ /* 0x000fe4000279e4ff */
[----:B------:R-:W-:Y:S01]  /*53b10*/  IADD3.X R7, P5, PT, RZ, R104, RZ, P5, !PT ;  /* 0x00000068ff077210 */ /* 0x000fe20002fbe4ff */
[----:B------:R-:W-:Y:S01]  /*53b20*/  IMAD.X R101, RZ, RZ, RZ, P6 ;  /* 0x000000ffff657224 */ /* 0x000fe200030e06ff */
[----:B------:R-:W-:Y:S01]  /*53b30*/  IADD3 R11, P6, PT, R110, R115, RZ ;  /* 0x000000736e0b7210 */ /* 0x000fe20007fde0ff */
[----:B------:R-:W-:Y:S01]  /*53b40*/  IMAD.WIDE.U32 R8, R6, -0x94f09dc, R8 ;  /* 0xf6b0f62406087825 */ /* 0x000fe200078e0008 */
[----:B------:R-:W-:-:S02]  /*53b50*/  IADD3.X R7, P4, PT, RZ, R7, RZ, P4, !PT ;  /* 0x00000007ff077210 */ /* 0x000fc4000279e4ff */
[----:B------:R-:W-:Y:S01]  /*53b60*/  IADD3.X RZ, P1, PT, R87, R11, RZ, P1, !PT ;  /* 0x0000000b57ff7210 */ /* 0x000fe20000f3e4ff */
[----:B------:R-:W-:Y:S01]  /*53b70*/  IMAD.IADD R11, R9, 0x1, R100 ;  /* 0x00000001090b7824 */ /* 0x000fe200078e0264 */
[----:B------:R-:W-:Y:S01]  /*53b80*/  IADD3.X R104, PT, PT, RZ, RZ, R105, P4, P5 ;  /* 0x000000ffff687210 */ /* 0x000fe200027ea469 */
[----:B------:R-:W-:Y:S01]  /*53b90*/  IMAD.WIDE.U32 R86, R197, R199, R86 ;  /* 0x000000c7c5567225 */ /* 0x000fe200078e0056 */
[----:B------:R-:W-:Y:S02]  /*53ba0*/  IADD3 R108, P5, PT, R7, R8, RZ ;  /* 0x00000008076c7210 */ /* 0x000fe40007fbe0ff */
[----:B------:R-:W-:Y:S01]  /*53bb0*/  IADD3.X R7, P2, PT, RZ, R102, RZ, P2, !PT ;  /* 0x00000066ff077210 */ /* 0x000fe2000175e4ff */
[----:B------:R-:W-:Y:S01]  /*53bc0*/  IMAD.MOV.U32 R100, RZ, RZ, R111 ;  /* 0x000000ffff647224 */ /* 0x000fe200078e006f */
[----:B------:R-:W-:Y:S01]  /*53bd0*/  IADD3 R86, P4, PT, R119, R86, RZ ;  /* 0x0000005677567210 */ /* 0x000fe20007f9e0ff */
[----:B------:R-:W-:Y:S01]  /*53be0*/  IMAD.IADD R110, R87, 0x1, R110 ;  /* 0x00000001576e7824 */ /* 0x000fe200078e026e */
[----:B------:R-:W-:Y:S01]  /*53bf0*/  IADD3.X R11, P5, PT, R11, R104, RZ, P5, !PT ;  /* 0x000000680b0b7210 */ /* 0x000fe20002fbe4ff */
[----:B------:R-:W-:Y:S01]  /*53c00*/  IMAD.WIDE.U32.X R100, R194, R196, R100, P6 ;  /* 0x000000c4c2647225 */ /* 0x000fe200030e0464 */
[----:B------:R-:W-:-:S02]  /*53c10*/  IADD3 R8, P6, PT, R123, R4, RZ ;  /* 0x000000047b087210 */ /* 0x000fc40007fde0ff */
[----:B------:R-:W-:Y:S01]  /*53c20*/  IADD3.X R7, P5, PT, RZ, R7, RZ, P5, !PT ;  /* 0x00000007ff077210 */ /* 0x000fe20002fbe4ff */
[----:B------:R-:W-:Y:S01]  /*53c30*/  IMAD.WIDE.U32 R104, R6, -0xc7aed41, R12 ;  /* 0xf38512bf06687825 */ /* 0x000fe200078e000c */
[----:B------:R-:W-:Y:S02]  /*53c40*/  IADD3.X R87, P4, PT, R110, R121, RZ, P4, !PT ;  /* 0x000000796e577210 */ /* 0x000fe4000279e4ff */
[----:B------:R-:W-:Y:S01]  /*53c50*/  IADD3.X R95, P1, PT, RZ, R100, RZ, P1, !PT ;  /* 0x00000064ff5f7210 */ /* 0x000fe20000f3e4ff */
[----:B------:R-:W-:Y:S01]  /*53c60*/  IMAD.IADD R4, R105, 0x1, R96 ;  /* 0x0000000169047824 */ /* 0x000fe200078e0260 */
[----:B------:R-:W-:Y:S01]  /*53c70*/  IADD3.X R103, PT, PT, RZ, RZ, R103, P5, P2 ;  /* 0x000000ffff677210 */ /* 0x000fe20002fe4467 */
[----:B------:R-:W-:Y:S01]  /*53c80*/  IMAD.WIDE.U32 R96, R196, R199, RZ ;  /* 0x000000c7c4607225 */ /* 0x000fe200078e00ff */
[----:B------:R-:W-:Y:S02]  /*53c90*/  IADD3.X R95, P4, PT, RZ, R95, RZ, P4, !PT ;  /* 0x0000005fff5f7210 */ /* 0x000fe4000279e4ff */
[----:B------:R-:W-:-:S02]  /*53ca0*/  IADD3 R104, P2, PT, R7, R104, RZ ;  /* 0x0000006807687210 */ /* 0x000fc40007f5e0ff */
[----:B------:R-:W-:Y:S01]  /*53cb0*/  IADD3.X RZ, P0, PT, R13, R109, RZ, P0, !PT ;  /* 0x0000006d0dff7210 */ /* 0x000fe2000071e4ff */
[C---:B------:R-:W-:Y:S01]  /*53cc0*/  IMAD.WIDE.U32 R12, P5, R199.reuse, R196, R96 ;  /* 0x000000c4c70c7225 */ /* 0x040fe200078a0060 */
        /* <DEDUP_REMOVED lines=11> */
[----:B------:R-:W-:Y:S02]  /*53d80*/  IADD3.X R99, PT, PT, RZ, RZ, R99, P4, P0 ;  /* 0x000000ffff637210 */ /* 0x000fe400027e0463 */
[----:B------:R-:W-:Y:S01]  /*53d90*/  IADD3 R100, P4, PT, R7, R100, RZ ;  /* 0x0000006407647210 */ /* 0x000fe20007f9e0ff */
[----:B------:R-:W-:Y:S01]  /*53da0*/  IMAD.X R7, RZ, RZ, RZ, P5 ;  /* 0x000000ffff077224 */ /* 0x000fe200028e06ff */
[----:B------:R-:W-:Y:S01]  /*53db0*/  IADD3.X RZ, P2, PT, R87, R113, RZ, P2, !PT ;  /* 0x0000007157ff7210 */ /* 0x000fe2000175e4ff */
[----:B------:R-:W-:Y:S01]  /*53dc0*/  IMAD.WIDE.U32 R86, R199, R199, RZ ;  /* 0x000000c7c7567225 */ /* 0x000fe200078e00ff */
        /* <DEDUP_REMOVED lines=93> */
.L_x_1482:
[----:B------:R-:W-:Y:S05]  /*543a0*/  BSYNC.RELIABLE B4 ;  /* 0x0000000000047941 */ /* 0x000fea0003800100 */
.L_x_1481:
        /* <DEDUP_REMOVED lines=12> */
.L_x_1483:
[----:B------:R-:W-:Y:S05]  /*54470*/  BSYNC.RECONVERGENT B3 ;  /* 0x0000000000037941 */ /* 0x000fea0003800200 */
.L_x_1480:
        /* <DEDUP_REMOVED lines=49> */
.L_x_1487:
[----:B------:R-:W-:Y:S05]  /*54790*/  BSYNC.RELIABLE B4 ;  /* 0x0000000000047941 */ /* 0x000fea0003800100 */
.L_x_1486:
        /* <DEDUP_REMOVED lines=12> */
.L_x_1485:
[----:B------:R-:W-:Y:S05]  /*54860*/  BSYNC.RECONVERGENT B3 ;  /* 0x0000000000037941 */ /* 0x000fea0003800200 */
.L_x_1484:
        /* <DEDUP_REMOVED lines=79> */
.L_x_1490:
[----:B------:R-:W-:Y:S05]  /*54d60*/  BSYNC.RELIABLE B4 ;  /* 0x0000000000047941 */ /* 0x000fea0003800100 */
.L_x_1489:
        /* <DEDUP_REMOVED lines=13> */
.L_x_1491:
[----:B------:R-:W-:Y:S05]  /*54e40*/  BSYNC.RECONVERGENT B3 ;  /* 0x0000000000037941 */ /* 0x000fea0003800200 */
.L_x_1488:
        /* <DEDUP_REMOVED lines=49> */
.L_x_1495:
[----:B------:R-:W-:Y:S05]  /*55160*/  BSYNC.RELIABLE B4 ;  /* 0x0000000000047941 */ /* 0x000fea0003800100 */
.L_x_1494:
        /* <DEDUP_REMOVED lines=12> */
.L_x_1493:
[----:B------:R-:W-:Y:S05]  /*55230*/  BSYNC.RECONVERGENT B3 ;  /* 0x0000000000037941 */ /* 0x000fea0003800200 */
.L_x_1492:
[-C--:B------:R-:W-:Y:S01]  /*55240*/  IMAD.WIDE.U32 R86, R85, R151.reuse, RZ ;  /* 0x0000009755567225 */ /* 0x080fe200078e00ff */
[----:B------:R-:W-:Y:S04]  /*55250*/  BSSY.RECONVERGENT B3, `(.L_x_1496) ;  /* 0x0000507000037945 */ /* 0x000fe80003800200 */
[----:B------:R-:W-:Y:S01]  /*55260*/  BSSY.RELIABLE B4, `(.L_x_1497) ;  /* 0x00004f9000047945 */ /* 0x000fe20003800100 */
[----:B------:R-:W-:-:S04]  /*55270*/  IMAD.WIDE.U32 R96, R84, R151, RZ ;  /* 0x0000009754607225 */ /* 0x000fc800078e00ff */
[----:B------:R-:W-:-:S04]  /*55280*/  IMAD.WIDE.U32 R86, P0, R84, R158, R86 ;  /* 0x0000009e54567225 */ /* 0x000fc80007800056 */
[----:B------:R-:W-:Y:S01]  /*55290*/  IMAD.X R115, RZ, RZ, RZ, P0 ;  /* 0x000000ffff737224 */ /* 0x000fe200000e06ff */
[----:B------:R-:W-:Y:S01]  /*552a0*/  IADD3 R97, P0, PT, R97, R86, RZ ;  /* 0x0000005661617210 */ /* 0x000fe20007f1e0ff */
[----:B------:R-:W-:Y:S02]  /*552b0*/  IMAD.MOV.U32 R114, RZ, RZ, R87 ;  /* 0x000000ffff727224 */ /* 0x000fe400078e0057 */
[----:B------:R-:W-:-:S04]  /*552c0*/  IMAD.WIDE.U32 R86, R79, R151, RZ ;  /* 0x000000974f567225 */ /* 0x000fc800078e00ff */
[----:B------:R-:W-:-:S04]  /*552d0*/  IMAD.WIDE.U32 R92, R75, R151, RZ ;  /* 0x000000974b5c7225 */ /* 0x000fc800078e00ff */
[----:B------:R-:W-:-:S04]  /*552e0*/  IMAD.WIDE.U32 R88, R83, R151, RZ ;  /* 0x0000009753587225 */ /* 0x000fc800078e00ff */
[----:B------:R-:W-:-:S04]  /*552f0*/  IMAD.WIDE.U32 R90, R81, R151, RZ ;  /* 0x00000097515a7225 */ /* 0x000fc800078e00ff */
[----:B------:R-:W-:-:S04]  /*55300*/  IMAD.WIDE.U32 R86, P3, R78, R158, R86 ;  /* 0x0000009e4e567225 */ /* 0x000fc80007860056 */
[----:B------:R-:W-:-:S04]  /*55310*/  IMAD.WIDE.U32 R140, R78, R151, RZ ;  /* 0x000000974e8c7225 */ /* 0x000fc800078e00ff */
[----:B------:R-:W-:-:S04]  /*55320*/  IMAD.WIDE.U32 R92, P5, R74, R158, R92 ;  /* 0x0000009e4a5c7225 */ /* 0x000fc800078a005c */
[----:B------:R-:W-:-:S04]  /*55330*/  IMAD.WIDE.U32 R154, R74, R151, RZ ;  /* 0x000000974a9a7225 */ /* 0x000fc800078e00ff */
[----:B------:R-:W-:-:S04]  /*55340*/  IMAD.WIDE.U32 R88, P1, R82, R158, R88 ;  /* 0x0000009e52587225 */ /* 0x000fc80007820058 */
[----:B------:R-:W-:-:S04]  /*55350*/  IMAD.WIDE.U32 R152, R82, R151, RZ ;  /* 0x0000009752987225 */ /* 0x000fc800078e00ff */
[----:B------:R-:W-:Y:S01]  /*55360*/  IMAD.X R95, RZ, RZ, RZ, P3 ;  /* 0x000000ffff5f7224 */ /* 0x000fe200018e06ff */
[----:B------:R-:W-:Y:S01]  /*55370*/  IADD3 R122, P3, PT, R141, R86, RZ ;  /* 0x000000568d7a7210 */ /* 0x000fe20007f7e0ff */
[----:B------:R-:W-:Y:S01]  /*55380*/  IMAD.X R131, RZ, RZ, RZ, P5 ;  /* 0x000000ffff837224 */ /* 0x000fe200028e06ff */
[----:B------:R-:W-:Y:S01]  /*55390*/  IADD3 R184, P5, PT, R155, R92, RZ ;  /* 0x0000005c9bb87210 */ /* 0x000fe20007fbe0ff */
[----:B------:R-:W-:-:S04]  /*553a0*/  IMAD.WIDE.U32 R90, P2, R80, R158, R90 ;  /* 0x0000009e505a7225 */ /* 0x000fc8000784005a */
[----:B------:R-:W-:-:S04]  /*553b0*/  IMAD.WIDE.U32 R164, R80, R151, RZ ;  /* 0x0000009750a47225 */ /* 0x000fc800078e00ff */
[----:B------:R-:W-:Y:S02]  /*553c0*/  IMAD.MOV.U32 R130, RZ, RZ, R93 ;  /* 0x000000ffff827224 */ /* 0x000fe400078e005d */
[----:B------:R-:W-:-:S04]  /*553d0*/  IMAD.WIDE.U32 R110, R81, R231, RZ ;  /* 0x000000e7516e7225 */ /* 0x000fc800078e00ff */
[----:B------:R-:W-:Y:S01]  /*553e0*/  IMAD.X R101, RZ, RZ, RZ, P1 ;  /* 0x000000ffff657224 */ /* 0x000fe200008e06ff */
[----:B------:R-:W-:Y:S01]  /*553f0*/  IADD3 R124, P1, PT, R153, R88, RZ ;  /* 0x00000058997c7210 */ /* 0x000fe20007f3e0ff */
[----:B------:R-:W-:Y:S02]  /*55400*/  IMAD.MOV.U32 R94, RZ, RZ, R87 ;  /* 0x000000ffff5e7224 */ /* 0x000fe400078e0057 */
[----:B------:R-:W-:-:S04]  /*55410*/  IMAD.WIDE.U32 R92, R75, R231, RZ ;  /* 0x000000e74b5c7225 */ /* 0x000fc800078e00ff */
[----:B------:R-:W-:Y:S02]  /*55420*/  IMAD.MOV.U32 R100, RZ, RZ, R89 ;  /* 0x000000ffff647224 */ /* 0x000fe400078e0059 */
[----:B------:R-:W-:-:S04]  /*55430*/  IMAD.WIDE.U32 R88, R77, R151, RZ ;  /* 0x000000974d587225 */ /* 0x000fc800078e00ff */
[----:B------:R-:W-:Y:S01]  /*55440*/  IMAD.X R109, RZ, RZ, RZ, P2 ;  /* 0x000000ffff6d7224 */ /* 0x000fe200010e06ff */
[----:B------:R-:W-:Y:S01]  /*55450*/  IADD3 R123, P2, PT, R165, R90, RZ ;  /* 0x0000005aa57b7210 */ /* 0x000fe20007f5e0ff */
[----:B------:R-:W-:Y:S02]  /*55460*/  IMAD.MOV.U32 R108, RZ, RZ, R91 ;  /* 0x000000ffff6c7224 */ /* 0x000fe400078e005b */
[----:B------:R-:W-:-:S04]  /*55470*/  IMAD.WIDE.U32.X R94, R79, R158, R94, P3 ;  /* 0x0000009e4f5e7225 */ /* 0x000fc800018e045e */
[----:B------:R-:W-:-:S04]  /*55480*/  IMAD.WIDE.U32 R168, R85, R231, RZ ;  /* 0x000000e755a87225 */ /* 0x000fc800078e00ff */
[----:B------:R-:W-:-:S04]  /*55490*/  IMAD.WIDE.U32 R90, R80, R231, RZ ;  /* 0x000000e7505a7225 */ /* 0x000fc800078e00ff */
[----:B------:R-:W-:-:S04]  /*554a0*/  IMAD.WIDE.U32 R110, P3, R80, R216, R110 ;  /* 0x000000d8506e7225 */ /* 0x000fc8000786006e */
[----:B------:R-:W-:-:S04]  /*554b0*/  IMAD.WIDE.U32 R86, R74, R231, RZ ;  /* 0x000000e74a567225 */ /* 0x000fc800078e00ff */
[----:B------:R-:W-:-:S04]  /*554c0*/  IMAD.WIDE.U32 R92, P6, R74, R216, R92 ;  /* 0x000000d84a5c7225 */ /* 0x000fc800078c005c */
[----:B------:R-:W-:-:S04]  /*554d0*/  IMAD.WIDE.U32 R88, P4, R76, R158, R88 ;  /* 0x0000009e4c587225 */ /* 0x000fc80007880058 */
[----:B------:R-:W-:-:S04]  /*554e0*/  IMAD.WIDE.U32 R178, R76, R151, RZ ;  /* 0x000000974cb27225 */ /* 0x000fc800078e00ff */
[----:B------:R-:W-:-:S04]  /*554f0*/  IMAD.WIDE.U32.X R100, R83, R158, R100, P1 ;  /* 0x0000009e53647225 */ /* 0x000fc800008e0464 */
[----:B------:R-:W-:Y:S01]  /*55500*/  IMAD.X R161, RZ, RZ, RZ, P3 ;  /* 0x000000ffffa17224 */ /* 0x000fe200018e06ff */
[----:B------:R-:W-:Y:S01]  /*55510*/  IADD3 R155, P3, PT, R110, R91, RZ ;  /* 0x0000005b6e9b7210 */ /* 0x000fe20007f7e0ff */
[----:B------:R-:W-:-:S04]  /*55520*/  IMAD.WIDE.U32 R102, R84, R231, RZ ;  /* 0x000000e754667225 */ /* 0x000fc800078e00ff */
[----:B------:R-:W-:-:S04]  /*55530*/  IMAD.WIDE.U32 R168, P1, R84, R216, R168 ;  /* 0x000000d854a87225 */ /* 0x000fc800078200a8 */
[----:B------:R-:W-:Y:S01]  /*55540*/  IMAD.X R121, RZ, RZ, RZ, P6 ;  /* 0x000000ffff797224 */ /* 0x000fe200030e06ff */
[----:B------:R-:W-:Y:S01]  /*55550*/  IADD3 R91, P6, PT, R92, R87, RZ ;  /* 0x000000575c5b7210 */ /* 0x000fe20007fde0ff */
[----:B------:R-:W-:Y:S01]  /*55560*/  IMAD.X R99, RZ, RZ, RZ, P4 ;  /* 0x000000ffff637224 */ /* 0x000fe200020e06ff */
[----:B------:R-:W-:Y:S01]  /*55570*/  IADD3 R151, P4, PT, R179, R88, RZ ;  /* 0x00000058b3977210 */ /* 0x000fe20007f9e0ff */
[----:B------:R-:W-:Y:S01]  /*55580*/  IMAD.WIDE.U32.X R114, R85, R158, R114, P0 ;  /* 0x0000009e55727225 */ /* 0x000fe200000e0472 */
[----:B------:R-:W-:-:S03]  /*55590*/  IADD3 RZ, P0, PT, RZ, R96, RZ ;  /* 0x00000060ffff7210 */ /* 0x000fc60007f1e0ff */
[----:B------:R-:W-:Y:S01]  /*555a0*/  IMAD R87, R97, -0x30003, RZ ;  /* 0xfffcfffd61577824 */ /* 0x000fe200078e02ff */
[----:B------:R-:W-:Y:S01]  /*555b0*/  IADD3.X RZ, P0, PT, RZ, R97, RZ, P0, !PT ;  /* 0x00000061ffff7210 */ /* 0x000fe2000071e4ff */
[----:B------:R-:W-:-:S04]  /*555c0*/  IMAD.WIDE.U32 R156, R79, R231, RZ ;  /* 0x000000e74f9c7225 */ /* 0x000fc800078e00ff */
[----:B------:R-:W-:Y:S02]  /*555d0*/  IMAD.MOV.U32 R98, RZ, RZ, R89 ;  /* 0x000000ffff627224 */ /* 0x000fe400078e0059 */
[----:B------:R-:W-:Y:S01]  /*555e0*/  IMAD.X R143, RZ, RZ, RZ, P1 ;  /* 0x000000ffff8f7224 */ /* 0x000fe200008e06ff */
[----:B------:R-:W-:Y:S01]  /*555f0*/  IADD3 R191, P1, PT, R168, R103, RZ ;  /* 0x00000067a8bf7210 */ /* 0x000fe20007f3e0ff */
[----:B------:R-:W-:-:S04]  /*55600*/  IMAD.WIDE.U32 R148, R96, -0x30003, RZ ;  /* 0xfffcfffd60947825 */ /* 0x000fc800078e00ff */
[----:B------:R-:W-:Y:S02]  /*55610*/  IMAD.MOV.U32 R142, RZ, RZ, R169 ;  /* 0x000000ffff8e7224 */ /* 0x000fe400078e00a9 */
[----:B------:R-:W-:Y:S02]  /*55620*/  IMAD R87, R96, -0x760c0004, R87 ;  /* 0x89f3fffc60577824 */ /* 0x000fe400078e0257 */
[----:B------:R-:W-:-:S04]  /*55630*/  IMAD.WIDE.U32.X R98, R77, R158, R98, P4 ;  /* 0x0000009e4d627225 */ /* 0x000fc800020e0462 */
[----:B------:R-:W-:-:S04]  /*55640*/  IMAD.WIDE.U32 R166, R83, R231, RZ ;  /* 0x000000e753a67225 */ /* 0x000fc800078e00ff */
[----:B------:R-:W-:-:S04]  /*55650*/  IMAD.WIDE.U32 R118, R77, R231, RZ ;  /* 0x000000e74d767225 */ /* 0x000fc800078e00ff */
[----:B------:R-:W-:-:S04]  /*55660*/  IMAD.WIDE.U32 R104, R78, R231, RZ ;  /* 0x000000e74e687225 */ /* 0x000fc800078e00ff */
[----:B------:R-:W-:-:S04]  /*55670*/  IMAD.WIDE.U32 R156, P4, R78, R216, R156 ;  /* 0x000000d84e9c7225 */ /* 0x000fc8000788009c */
[----:B------:R-:W-:Y:S01]  /*55680*/  IMAD.WIDE.U32.X R142, R85, R216, R142, P1 ;  /* 0x000000d8558e7225 */ /* 0x000fe200008e048e */
[----:B------:R-:W-:-:S03]  /*55690*/  IADD3.X R153, P1, PT, RZ, R114, RZ, P0, !PT ;  /* 0x00000072ff997210 */ /* 0x000fc6000073e4ff */
[----:B------:R-:W-:Y:S01]  /*556a0*/  IMAD.IADD R103, R149, 0x1, R87 ;  /* 0x0000000195677824 */ /* 0x000fe200078e0257 */
[----:B------:R-:W-:Y:S01]  /*556b0*/  IADD3.X R153, P0, PT, RZ, R153, RZ, P0, !PT ;  /* 0x00000099ff997210 */ /* 0x000fe2000071e4ff */
[----:B------:R-:W-:-:S03]  /*556c0*/  IMAD.WIDE.U32.X R108, R81, R158, R108, P2 ;  /* 0x0000009e516c7225 */ /* 0x000fc600010e046c */
[----:B------:R-:W-:Y:S01]  /*556d0*/  IADD3.X R87, PT, PT, RZ, RZ, R115, P0, P1 ;  /* 0x000000ffff577210 */ /* 0x000fe200007e2473 */
        /* <DEDUP_REMOVED lines=9> */
[----:B------:R-:W-:Y:S02]  /*55770*/  IMAD.MOV.U32 R136, RZ, RZ, R157 ;  /* 0x000000ffff887224 */ /* 0x000fe400078e009d */
[----:B------:R-:W-:Y:S01]  /*55780*/  IMAD.X R117, RZ, RZ, RZ, P2 ;  /* 0x000000ffff757224 */ /* 0x000fe200010e06ff */
[----:B------:R-:W-:Y:S01]  /*55790*/  IADD3 R163, P2, PT, R166, R163, RZ ;  /* 0x000000a3a6a37210 */ /* 0x000fe20007f5e0ff */
[----:B------:R-:W-:Y:S01]  /*557a0*/  IMAD.X R89, RZ, RZ, RZ, P5 ;  /* 0x000000ffff597224 */ /* 0x000fe200028e06ff */
[----:B------:R-:W-:Y:S01]  /*557b0*/  IADD3 R129, P5, PT, R118, R129, RZ ;  /* 0x0000008176817210 */ /* 0x000fe20007fbe0ff */
[----:B------:R-:W-:Y:S01]  /*557c0*/  IMAD.WIDE.U32.X R160, R81, R216, R160, P3 ;  /* 0x000000d851a07225 */ /* 0x000fe200018e04a0 */
[----:B------:R-:W-:-:S03]  /*557d0*/  IADD3 RZ, P3, PT, RZ, R152, RZ ;  /* 0x00000098ffff7210 */ /* 0x000fc60007f7e0ff */
[----:B------:R-:W-:Y:S01]  /*557e0*/  IMAD.WIDE.U32.X R136, R79, R216, R136, P4 ;  /* 0x000000d84f887225 */ /* 0x000fe200020e0488 */
[----:B------:R-:W-:Y:S02]  /*557f0*/  IADD3 R152, P4, PT, R153, R152, RZ ;  /* 0x0000009899987210 */ /* 0x000fe40007f9e0ff */
[----:B------:R-:W-:Y:S01]  /*55800*/  IADD3.X RZ, P1, PT, RZ, R124, RZ, P3, !PT ;  /* 0x0000007cffff7210 */ /* 0x000fe20001f3e4ff */
[----:B------:R-:W-:Y:S01]  /*55810*/  IMAD.WIDE.U32 R106, R148, -0x5555, RZ ;  /* 0xffffaaab946a7825 */ /* 0x000fe200078e00ff */
[----:B------:R-:W-:Y:S02]  /*55820*/  IADD3.X R153, P3, PT, R124, R87, RZ, P4, !PT ;  /* 0x000000577c997210 */ /* 0x000fe4000277e4ff */
[----:B------:R-:W-:Y:S01]  /*55830*/  IADD3.X R165, P1, PT, RZ, R100, RZ, P1, !PT ;  /* 0x00000064ffa57210 */ /* 0x000fe20000f3e4ff */
[----:B------:R-:W-:Y:S02]  /*55840*/  IMAD.MOV.U32 R116, RZ, RZ, R167 ;  /* 0x000000ffff747224 */ /* 0x000fe400078e00a7 */
[----:B------:R-:W-:Y:S01]  /*55850*/  IMAD.MOV.U32 R88, RZ, RZ, R119 ;  /* 0x000000ffff587224 */ /* 0x000fe200078e0077 */
[----:B------:R-:W-:Y:S01]  /*55860*/  IADD3.X R165, P3, PT, RZ, R165, RZ, P3, !PT ;  /* 0x000000a5ffa57210 */ /* 0x000fe20001f7e4ff */
[----:B------:R-:W-:-:S04]  /*55870*/  IMAD.WIDE.U32 R112, P0, R148, -0x46010001, R112 ;  /* 0xb9feffff94707825 */ /* 0x000fc80007800070 */
[----:B------:R-:W-:Y:S01]  /*55880*/  IMAD.WIDE.U32.X R116, R83, R216, R116, P2 ;  /* 0x000000d853747225 */ /* 0x000fe200010e0474 */
[----:B------:R-:W-:-:S03]  /*55890*/  IADD3 RZ, P2, PT, R96, R106, RZ ;  /* 0x0000006a60ff7210 */ /* 0x000fc60007f5e0ff */
[----:B------:R-:W-:Y:S01]  /*558a0*/  IMAD.WIDE.U32.X R88, R77, R216, R88, P5 ;  /* 0x000000d84d587225 */ /* 0x000fe200028e0458 */
[----:B------:R-:W-:-:S03]  /*558b0*/  IADD3 R87, P5, PT, R112, R107, RZ ;  /* 0x0000006b70577210 */ /* 0x000fc60007fbe0ff */
[----:B------:R-:W-:Y:S01]  /*558c0*/  IMAD.WIDE.U32 R114, R148, -0x5555, R96 ;  /* 0xffffaaab94727825 */ /* 0x000fe200078e0060 */
[----:B------:R-:W-:-:S03]  /*558d0*/  IADD3.X RZ, P2, PT, R97, R87, RZ, P2, !PT ;  /* 0x0000005761ff7210 */ /* 0x000fc6000175e4ff */
[----:B------:R-:W-:Y:S01]  /*558e0*/  IMAD.X R107, RZ, RZ, RZ, P0 ;  /* 0x000000ffff6b7224 */ /* 0x000fe200000e06ff */
[----:B------:R-:W-:Y:S01]  /*558f0*/  IADD3 RZ, P4, PT, RZ, R114, RZ ;  /* 0x00000072ffff7210 */ /* 0x000fe20007f9e0ff */
[----:B------:R-:W-:Y:S02]  /*55900*/  IMAD.MOV.U32 R106, RZ, RZ, R113 ;  /* 0x000000ffff6a7224 */ /* 0x000fe400078e0071 */
[----:B------:R-:W-:Y:S02]  /*55910*/  IMAD.MOV.U32 R120, RZ, RZ, R93 ;  /* 0x000000ffff787224 */ /* 0x000fe400078e005d */
[----:B------:R-:W-:Y:S02]  /*55920*/  IMAD.IADD R114, R115, 0x1, R112 ;  /* 0x0000000173727824 */ /* 0x000fe400078e0270 */
[----:B------:R-:W-:-:S03]  /*55930*/  IMAD.WIDE.U32.X R106, R103, -0x46010001, R106, P5 ;  /* 0xb9feffff676a7825 */ /* 0x000fc600028e046a */
[----:B------:R-:W-:Y:S01]  /*55940*/  IADD3.X RZ, P4, PT, RZ, R114, RZ, P4, !PT ;  /* 0x00000072ffff7210 */ /* 0x000fe2000279e4ff */
[----:B------:R-:W-:Y:S01]  /*55950*/  IMAD.WIDE.U32.X R216, R75, R216, R120, P6 ;  /* 0x000000d84bd87225 */ /* 0x000fe200030e0478 */
[----:B------:R-:W-:-:S03]  /*55960*/  IADD3.X R111, P2, PT, RZ, R106, RZ, P2, !PT ;  /* 0x0000006aff6f7210 */ /* 0x000fc6000175e4ff */
[----:B------:R-:W-:Y:S01]  /*55970*/  IMAD.WIDE.U32 R120, R103, -0x4eac0001, RZ ;  /* 0xb153ffff67787825 */ /* 0x000fe200078e00ff */
[----:B------:R-:W-:-:S03]  /*55980*/  IADD3.X R111, P4, PT, RZ, R111, RZ, P4, !PT ;  /* 0x0000006fff6f7210 */ /* 0x000fc6000279e4ff */
[----:B------:R-:W-:Y:S01]  /*55990*/  IMAD.WIDE.U32 R96, R148, -0x4eac0001, RZ ;  /* 0xb153ffff94607825 */ /* 0x000fe200078e00ff */
[----:B------:R-:W-:Y:S02]  /*559a0*/  IADD3.X R119, PT, PT, RZ, RZ, R107, P4, P2 ;  /* 0x000000ffff777210 */ /* 0x000fe400027e446b */
[----:B------:R-:W-:Y:S01]  /*559b0*/  IADD3 RZ, P2, PT, RZ, R164, RZ ;  /* 0x000000a4ffff7210 */ /* 0x000fe20007f5e0ff */
[C---:B------:R-:W-:Y:S01]  /*559c0*/  IMAD.WIDE.U32 R112, R103.reuse, -0x94f09dc, RZ ;  /* 0xf6b0f62467707825 */ /* 0x040fe200078e00ff */
[----:B------:R-:W-:Y:S02]  /*559d0*/  IADD3 RZ, P0, PT, R152, R96, RZ ;  /* 0x0000006098ff7210 */ /* 0x000fe40007f1e0ff */
[----:B------:R-:W-:Y:S01]  /*559e0*/  IADD3.X R96, PT, PT, RZ, RZ, R101, P3, P1 ;  /* 0x000000ffff607210 */ /* 0x000fe20001fe2465 */
[----:B------:R-:W-:Y:S01]  /*559f0*/  IMAD.WIDE.U32 R170, R103, -0xc7aed41, RZ ;  /* 0xf38512bf67aa7825 */ /* 0x000fe200078e00ff */
[----:B------:R-:W-:Y:S02]  /*55a00*/  IADD3 R164, P4, PT, R165, R164, RZ ;  /* 0x000000a4a5a47210 */ /* 0x000fe40007f9e0ff */
[----:B------:R-:W-:Y:S01]  /*55a10*/  IADD3.X RZ, P2, PT, RZ, R123, RZ, P2, !PT ;  /* 0x0000007bffff7210 */ /* 0x000fe2000175e4ff */
[----:B------:R-:W-:Y:S01]  /*55a20*/  IMAD.WIDE.U32 R120, P5, R148, 0x1eabfffe, R120 ;  /* 0x1eabfffe94787825 */ /* 0x000fe200078a0078 */
[----:B------:R-:W-:-:S02]  /*55a30*/  IADD3.X R165, P4, PT, R123, R96, RZ, P4, !PT ;  /* 0x000000607ba57210 */ /* 0x000fc4000279e4ff */
[----:B------:R-:W-:Y:S01]  /*55a40*/  IADD3.X R141, P2, PT, RZ, R108, RZ, P2, !PT ;  /* 0x0000006cff8d7210 */ /* 0x000fe2000175e4ff */
[----:B------:R-:W-:Y:S01]  /*55a50*/  IMAD.WIDE.U32 R180, R103, 0x434bacd7, RZ ;  /* 0x434bacd767b47825 */ /* 0x000fe200078e00ff */
[----:B------:R-:W-:-:S03]  /*55a60*/  IADD3 R97, P6, PT, R120, R97, RZ ;  /* 0x0000006178617210 */ /* 0x000fc60007fde0ff */
[----:B------:R-:W-:Y:S01]  /*55a70*/  IMAD.WIDE.U32 R112, P1, R148, 0x6730d2a0, R112 ;  /* 0x6730d2a094707825 */ /* 0x000fe20007820070 */
[----:B------:R-:W-:-:S03]  /*55a80*/  IADD3.X RZ, P0, PT, R153, R97, RZ, P0, !PT ;  /* 0x0000006199ff7210 */ /* 0x000fc6000071e4ff */
[----:B------:R-:W-:-:S04]  /*55a90*/  IMAD.WIDE.U32 R100, R148, -0x94f09dc, RZ ;  /* 0xf6b0f62494647825 */ /* 0x000fc800078e00ff */
[----:B------:R-:W-:-:S04]  /*55aa0*/  IMAD.WIDE.U32 R170, P3, R148, 0x64774b84, R170 ;  /* 0x64774b8494aa7825 */ /* 0x000fc800078600aa */
[----:B------:R-:W-:Y:S02]  /*55ab0*/  IMAD.X R115, RZ, RZ, RZ, P5 ;  /* 0x000000ffff737224 */ /* 0x000fe400028e06ff */
[----:B------:R-:W-:-:S04]  /*55ac0*/  IMAD.WIDE.U32 R144, R103, 0x397fe69a, RZ ;  /* 0x397fe69a67907825 */ /* 0x000fc800078e00ff */
[----:B------:R-:W-:-:S04]  /*55ad0*/  IMAD.WIDE.U32 R180, P5, R148, 0x4b1ba7b6, R180 ;  /* 0x4b1ba7b694b47825 */ /* 0x000fc800078a00b4 */
[----:B------:R-:W-:Y:S01]  /*55ae0*/  IMAD.X R187, RZ, RZ, RZ, P3 ;  /* 0x000000ffffbb7224 */ /* 0x000fe200018e06ff */
[----:B------:R-:W-:Y:S01]  /*55af0*/  IADD3 R125, P3, PT, R112, R101, RZ ;  /* 0x00000065707d7210 */ /* 0x000fe20007f7e0ff */
[----:B------:R-:W-:-:S04]  /*55b00*/  IMAD.WIDE.U32 R106, R148, -0xc7aed41, RZ ;  /* 0xf38512bf946a7825 */ /* 0x000fc800078e00ff */
[----:B------:R-:W-:Y:S02]  /*55b10*/  IMAD.X R97, RZ, RZ, RZ, P1 ;  /* 0x000000ffff617224 */ /* 0x000fe400008e06ff */
[----:B------:R-:W-:-:S04]  /*55b20*/  IMAD.WIDE.U32 R146, R148, 0x434bacd7, RZ ;  /* 0x434bacd794927825 */ /* 0x000fc800078e00ff */
[----:B------:R-:W-:Y:S02]  /*55b30*/  IMAD.MOV.U32 R96, RZ, RZ, R113 ;  /* 0x000000ffff607224 */ /* 0x000fe400078e0071 */
[----:B------:R-:W-:Y:S01]  /*55b40*/  IMAD.X R173, RZ, RZ, RZ, P5 ;  /* 0x000000ffffad7224 */ /* 0x000fe200028e06ff */
[----:B------:R-:W-:Y:S01]  /*55b50*/  IADD3 R107, P5, PT, R170, R107, RZ ;  /* 0x0000006baa6b7210 */ /* 0x000fe20007fbe0ff */
[----:B------:R-:W-:-:S04]  /*55b60*/  IMAD.WIDE.U32 R144, P1, R148, 0x1a0111ea, R144 ;  /* 0x1a0111ea94907825 */ /* 0x000fc80007820090 */
[----:B------:R-:W-:-:S04]  /*55b70*/  IMAD.WIDE.U32 R176, R148, 0x397fe69a, RZ ;  /* 0x397fe69a94b07825 */ /* 0x000fc800078e00ff */
[----:B------:R-:W-:Y:S01]  /*55b80*/  IMAD.WIDE.U32.X R96, R103, 0x6730d2a0, R96, P3 ;  /* 0x6730d2a067607825 */ /* 0x000fe200018e0460 */
[----:B------:R-:W-:-:S03]  /*55b90*/  IADD3 R93, P3, PT, R180, R147, RZ ;  /* 0x00000093b45d7210 */ /* 0x000fc60007f7e0ff */
[----:B------:R-:W-:Y:S02]  /*55ba0*/  IMAD.MOV.U32 R186, RZ, RZ, R171 ;  /* 0x000000ffffba7224 */ /* 0x000fe400078e00ab */
[----:B------:R-:W-:-:S04]  /*55bb0*/  IMAD.WIDE.U32 R152, R148, -0x4eac0001, R152 ;  /* 0xb153ffff94987825 */ /* 0x000fc800078e0098 */
        /* <DEDUP_REMOVED lines=9> */
[----:B------:R-:W-:-:S03]  /*55c50*/  IADD3.X R141, P6, PT, RZ, R141, RZ, P4, !PT ;  /* 0x0000008dff8d7210 */ /* 0x000fc600027de4ff */
[----:B------:R-:W-:Y:S01]  /*55c60*/  IMAD.WIDE.U32.X R172, R103, 0x4b1ba7b6, R172, P3 ;  /* 0x4b1ba7b667ac7825 */ /* 0x000fe200018e04ac */
[----:B------:R-:W-:Y:S02]  /*55c70*/  IADD3 R152, P3, PT, R111, R152, RZ ;  /* 0x000000986f987210 */ /* 0x000fe40007f7e0ff */
[----:B------:R-:W-:Y:S01]  /*55c80*/  IADD3.X R109, PT, PT, RZ, RZ, R109, P6, P2 ;  /* 0x000000ffff6d7210 */ /* 0x000fe200037e446d */
[----:B------:R-:W-:Y:S01]  /*55c90*/  IMAD.MOV.U32 R100, RZ, RZ, R145 ;  /* 0x000000ffff647224 */ /* 0x000fe200078e0091 */
[----:B------:R-:W-:Y:S01]  /*55ca0*/  IADD3.X R153, P3, PT, R120, R119, RZ, P3, !PT ;  /* 0x0000007778997210 */ /* 0x000fe20001f7e4ff */
[----:B------:R-:W-:Y:S01]  /*55cb0*/  IMAD.WIDE.U32 R164, R148, -0x94f09dc, R164 ;  /* 0xf6b0f62494a47825 */ /* 0x000fe200078e00a4 */
[----:B------:R-:W-:-:S03]  /*55cc0*/  IADD3.X R119, P1, PT, RZ, R96, RZ, P1, !PT ;  /* 0x00000060ff777210 */ /* 0x000fc60000f3e4ff */
[----:B------:R-:W-:Y:S01]  /*55cd0*/  IMAD.WIDE.U32.X R100, R103, 0x1a0111ea, R100, P5 ;  /* 0x1a0111ea67647825 */ /* 0x000fe200028e0464 */
[----:B------:R-:W-:Y:S02]  /*55ce0*/  IADD3.X R103, P0, PT, RZ, R114, RZ, P0, !PT ;  /* 0x00000072ff677210 */ /* 0x000fe4000071e4ff */
[----:B------:R-:W-:Y:S01]  /*55cf0*/  IADD3 RZ, P5, PT, RZ, R140, RZ ;  /* 0x0000008cffff7210 */ /* 0x000fe20007fbe0ff */
[----:B------:R-:W-:Y:S01]  /*55d00*/  IMAD.IADD R112, R165, 0x1, R112 ;  /* 0x00000001a5707824 */ /* 0x000fe200078e0270 */
[----:B------:R-:W-:Y:S01]  /*55d10*/  IADD3.X R103, P3, PT, RZ, R103, RZ, P3, !PT ;  /* 0x00000067ff677210 */ /* 0x000fe20001f7e4ff */
[-C--:B------:R-:W-:Y:S01]  /*55d20*/  IMAD.WIDE.U32 R124, R85, R193.reuse, RZ ;  /* 0x000000c1557c7225 */ /* 0x080fe200078e00ff */
[----:B------:R-:W-:Y:S02]  /*55d30*/  IADD3.X RZ, P2, PT, RZ, R122, RZ, P5, !PT ;  /* 0x0000007affff7210 */ /* 0x000fe40002f5e4ff */
[----:B------:R-:W-:Y:S01]  /*55d40*/  IADD3 R164, P5, PT, R103, R164, RZ ;  /* 0x000000a467a47210 */ /* 0x000fe20007fbe0ff */
[----:B------:R-:W-:Y:S01]  /*55d50*/  IMAD.WIDE.U32 R120, R83, R193, RZ ;  /* 0x000000c153787225 */ /* 0x000fe200078e00ff */
[----:B------:R-:W-:-:S02]  /*55d60*/  IADD3.X R115, PT, PT, RZ, RZ, R115, P3, P0 ;  /* 0x000000ffff737210 */ /* 0x000fc40001fe0473 */
[----:B------:R-:W-:Y:S01]  /*55d70*/  IADD3 R140, P4, PT, R141, R140, RZ ;  /* 0x0000008c8d8c7210 */ /* 0x000fe20007f9e0ff */
[----:B------:R-:W-:Y:S01]  /*55d80*/  IMAD.WIDE.U32 R138, R77, R193, RZ ;  /* 0x000000c14d8a7225 */ /* 0x000fe200078e00ff */
[----:B------:R-:W-:Y:S02]  /*55d90*/  IADD3.X R165, P3, PT, R112, R115, RZ, P5, !PT ;  /* 0x0000007370a57210 */ /* 0x000fe40002f7e4ff */
[----:B------:R-:W-:Y:S01]  /*55da0*/  IADD3.X R141, P4, PT, R122, R109, RZ, P4, !PT ;  /* 0x0000006d7a8d7210 */ /* 0x000fe2000279e4ff */
[----:B------:R-:W-:Y:S01]  /*55db0*/  IMAD.WIDE.U32 R122, R79, R193, RZ ;  /* 0x000000c14f7a7225 */ /* 0x000fe200078e00ff */
[----:B------:R-:W-:Y:S02]  /*55dc0*/  IADD3.X R119, P3, PT, RZ, R119, RZ, P3, !PT ;  /* 0x00000077ff777210 */ /* 0x000fe40001f7e4ff */
[----:B------:R-:W-:Y:S01]  /*55dd0*/  IADD3 RZ, P0, PT, R140, R106, RZ ;  /* 0x0000006a8cff7210 */ /* 0x000fe20007f1e0ff */
[----:B------:R-:W-:Y:S01]  /*55de0*/  IMAD.WIDE.U32 R114, R82, R193, RZ ;  /* 0x000000c152727225 */ /* 0x000fe200078e00ff */
[----:B------:R-:W-:-:S02]  /*55df0*/  IADD3.X R111, PT, PT, RZ, RZ, R97, P3, P1 ;  /* 0x000000ffff6f7210 */ /* 0x000fc40001fe2461 */
[----:B------:R-:W-:Y:S01]  /*55e00*/  IADD3.X RZ, P0, PT, R141, R107, RZ, P0, !PT ;  /* 0x0000006b8dff7210 */ /* 0x000fe2000071e4ff */
[----:B------:R-:W-:Y:S01]  /*55e10*/  IMAD.WIDE.U32 R96, R84, R193, RZ ;  /* 0x000000c154607225 */ /* 0x000fe200078e00ff */
[----:B------:R-:W-:Y:S02]  /*55e20*/  IADD3.X R179, P2, PT, RZ, R94, RZ, P2, !PT ;  /* 0x0000005effb37210 */ /* 0x000fe4000175e4ff */
[----:B------:R-:W-:Y:S01]  /*55e30*/  IADD3 RZ, P5, PT, R152, R102, RZ ;  /* 0x0000006698ff7210 */ /* 0x000fe20007fbe0ff */
[----:B------:R-:W-:Y:S01]  /*55e40*/  IMAD.WIDE.U32 R124, P1, R84, R150, R124 ;  /* 0x00000096547c7225 */ /* 0x000fe2000782007c */
[----:B------:R-:W-:Y:S02]  /*55e50*/  IADD3.X R179, P4, PT, RZ, R179, RZ, P4, !PT ;  /* 0x000000b3ffb37210 */ /* 0x000fe4000279e4ff */
[----:B------:R-:W-:Y:S01]  /*55e60*/  IADD3.X RZ, P5, PT, R153, R191, RZ, P5, !PT ;  /* 0x000000bf99ff7210 */ /* 0x000fe20002fbe4ff */
[----:B------:R-:W-:Y:S01]  /*55e70*/  IMAD.X R127, RZ, RZ, RZ, P1 ;  /* 0x000000ffff7f7224 */ /* 0x000fe200008e06ff */
[----:B------:R-:W-:Y:S01]  /*55e80*/  IADD3 R221, P1, PT, R124, R97, RZ ;  /* 0x000000617cdd7210 */ /* 0x000fe20007f3e0ff */
[----:B------:R-:W-:Y:S01]  /*55e90*/  IMAD.WIDE.U32 R106, R81, R193, RZ ;  /* 0x000000c1516a7225 */ /* 0x000fe200078e00ff */
[----:B------:R-:W-:-:S02]  /*55ea0*/  IADD3.X R158, PT, PT, RZ, RZ, R95, P4, P2 ;  /* 0x000000ffff9e7210 */ /* 0x000fc400027e445f */
[----:B------:R-:W-:Y:S01]  /*55eb0*/  IADD3 RZ, P2, PT, RZ, R178, RZ ;  /* 0x000000b2ffff7210 */ /* 0x000fe20007f5e0ff */
[----:B------:R-:W-:Y:S01]  /*55ec0*/  IMAD.WIDE.U32 R120, P3, R82, R150, R120 ;  /* 0x0000009652787225 */ /* 0x000fe20007860078 */
[----:B------:R-:W-:Y:S02]  /*55ed0*/  IADD3 R178, P4, PT, R179, R178, RZ ;  /* 0x000000b2b3b27210 */ /* 0x000fe40007f9e0ff */
[----:B------:R-:W-:Y:S01]  /*55ee0*/  IADD3.X R97, P0, PT, RZ, R186, RZ, P0, !PT ;  /* 0x000000baff617210 */ /* 0x000fe2000071e4ff */
[----:B------:R-:W-:Y:S01]  /*55ef0*/  IMAD.MOV.U32 R126, RZ, RZ, R125 ;  /* 0x000000ffff7e7224 */ /* 0x000fe200078e007d */
[----:B------:R-:W-:Y:S01]  /*55f00*/  IADD3.X R179, P4, PT, R151, R158, RZ, P4, !PT ;  /* 0x0000009e97b37210 */ /* 0x000fe2000279e4ff */
[----:B------:R-:W-:Y:S01]  /*55f10*/  IMAD.X R109, RZ, RZ, RZ, P3 ;  /* 0x000000ffff6d7224 */ /* 0x000fe200018e06ff */
[----:B------:R-:W-:Y:S01]  /*55f20*/  IADD3 R115, P3, PT, R120, R115, RZ ;  /* 0x0000007378737210 */ /* 0x000fe20007f7e0ff */
[----:B------:R-:W-:Y:S01]  /*55f30*/  IMAD.WIDE.U32.X R126, R85, R150, R126, P1 ;  /* 0x00000096557e7225 */ /* 0x000fe200008e047e */
[----:B------:R-:W-:-:S02]  /*55f40*/  IADD3.X RZ, P2, PT, RZ, R151, RZ, P2, !PT ;  /* 0x00000097ffff7210 */ /* 0x000fc4000175e4ff */
[----:B------:R-:W-:Y:S01]  /*55f50*/  IADD3.X R177, P5, PT, RZ, R142, RZ, P5, !PT ;  /* 0x0000008effb17210 */ /* 0x000fe20002fbe4ff */
[----:B------:R-:W-:-:S04]  /*55f60*/  IMAD.WIDE.U32 R112, R80, R193, RZ ;  /* 0x000000c150707225 */ /* 0x000fc800078e00ff */
[----:B------:R-:W-:-:S04]  /*55f70*/  IMAD.WIDE.U32 R102, R78, R193, RZ ;  /* 0x000000c14e667225 */ /* 0x000fc800078e00ff */
[----:B------:R-:W-:-:S04]  /*55f80*/  IMAD.WIDE.U32 R106, P6, R80, R150, R106 ;  /* 0x00000096506a7225 */ /* 0x000fc800078c006a */
[----:B------:R-:W-:-:S04]  /*55f90*/  IMAD.WIDE.U32 R122, P1, R78, R150, R122 ;  /* 0x000000964e7a7225 */ /* 0x000fc8000782007a */
[----:B------:R-:W-:Y:S02]  /*55fa0*/  IMAD.MOV.U32 R108, RZ, RZ, R121 ;  /* 0x000000ffff6c7224 */ /* 0x000fe400078e0079 */
[----:B------:R-:W-:Y:S01]  /*55fb0*/  IMAD.X R95, RZ, RZ, RZ, P6 ;  /* 0x000000ffff5f7224 */ /* 0x000fe200030e06ff */
[----:B------:R-:W-:Y:S01]  /*55fc0*/  IADD3 R113, P6, PT, R106, R113, RZ ;  /* 0x000000716a717210 */ /* 0x000fe20007fde0ff */
[----:B------:R-:W-:Y:S01]  /*55fd0*/  IMAD.X R135, RZ, RZ, RZ, P1 ;  /* 0x000000ffff877224 */ /* 0x000fe200008e06ff */
[----:B------:R-:W-:Y:S01]  /*55fe0*/  IADD3 R125, P1, PT, R122, R103, RZ ;  /* 0x000000677a7d7210 */ /* 0x000fe20007f3e0ff */
[----:B------:R-:W-:-:S04]  /*55ff0*/  IMAD.WIDE.U32.X R108, R83, R150, R108, P3 ;  /* 0x00000096536c7225 */ /* 0x000fc800018e046c */
[----:B------:R-:W-:-:S04]  /*56000*/  IMAD.WIDE.U32 R132, R76, R193, RZ ;  /* 0x000000c14c847225 */ /* 0x000fc800078e00ff */
[----:B------:R-:W-:-:S04]  /*56010*/  IMAD.WIDE.U32 R138, P3, R76, R150, R138 ;  /* 0x000000964c8a7225 */ /* 0x000fc8000786008a */
[----:B------:R-:W-:Y:S02]  /*56020*/  IMAD.MOV.U32 R94, RZ, RZ, R107 ;  /* 0x000000ffff5e7224 */ /* 0x000fe400078e006b */
[----:B------:R-:W-:Y:S02]  /*56030*/  IMAD.MOV.U32 R134, RZ, RZ, R123 ;  /* 0x000000ffff867224 */ /* 0x000fe400078e007b */
[----:B------:R-:W-:Y:S01]  /*56040*/  IMAD.WIDE.U32.X R94, R81, R150, R94, P6 ;  /* 0x00000096515e7225 */ /* 0x000fe200030e045e */
[----:B------:R-:W-:-:S03]  /*56050*/  IADD3 R229, P6, PT, R138, R133, RZ ;  /* 0x000000858ae57210 */ /* 0x000fc60007fde0ff */
[----:B------:R-:W-:Y:S01]  /*56060*/  IMAD.WIDE.U32.X R134, R79, R150, R134, P1 ;  /* 0x000000964f867225 */ /* 0x000fe200008e0486 */
[----:B------:R-:W-:-:S03]  /*56070*/  IADD3 RZ, P1, PT, R178, R146, RZ ;  /* 0x00000092b2ff7210 */ /* 0x000fc60007f3e0ff */
[----:B------:R-:W-:Y:S01]  /*56080*/  IMAD.WIDE.U32 R174, R75, R193, RZ ;  /* 0x000000c14bae7225 */ /* 0x000fe200078e00ff */
[----:B------:R-:W-:Y:S02]  /*56090*/  IADD3.X RZ, P1, PT, R179, R93, RZ, P1, !PT ;  /* 0x0000005db3ff7210 */ /* 0x000fe40000f3e4ff */
[----:B------:R-:W-:Y:S01]  /*560a0*/  IADD3.X R93, P2, PT, RZ, R98, RZ, P2, !PT ;  /* 0x00000062ff5d7210 */ /* 0x000fe2000175e4ff */
[----:B------:R-:W-:Y:S01]  /*560b0*/  IMAD.X R147, RZ, RZ, RZ, P3 ;  /* 0x000000ffff937224 */ /* 0x000fe200018e06ff */
[----:B------:R-:W-:Y:S01]  /*560c0*/  IADD3.X R169, P1, PT, RZ, R172, RZ, P1, !PT ;  /* 0x000000acffa97210 */ /* 0x000fe20000f3e4ff */
[----:B------:R-:W-:Y:S01]  /*560d0*/  IMAD.WIDE.U32 R140, R148, -0xc7aed41, R140 ;  /* 0xf38512bf948c7825 */ /* 0x000fe200078e008c */
[----:B------:R-:W-:-:S03]  /*560e0*/  IADD3.X R93, P4, PT, RZ, R93, RZ, P4, !PT ;  /* 0x0000005dff5d7210 */ /* 0x000fc6000279e4ff */
[----:B------:R-:W-:Y:S01]  /*560f0*/  IMAD.MOV.U32 R146, RZ, RZ, R139 ;  /* 0x000000ffff927224 */ /* 0x000fe200078e008b */
[----:B------:R-:W-:Y:S01]  /*56100*/  IADD3.X R99, PT, PT, RZ, RZ, R99, P4, P2 ;  /* 0x000000ffff637210 */ /* 0x000fe200027e4463 */
[----:B------:R-:W-:Y:S01]  /*56110*/  IMAD.IADD R182, R141, 0x1, R170 ;  /* 0x000000018db67824 */ /* 0x000fe200078e02aa */
[----:B------:R-:W-:Y:S01]  /*56120*/  IADD3 R98, P4, PT, R93, R154, RZ ;  /* 0x0000009a5d627210 */ /* 0x000fe20007f9e0ff */
[----:B------:R-:W-:Y:S01]  /*56130*/  IMAD.WIDE.U32.X R146, R77, R150, R146, P6 ;  /* 0x000000964d927225 */ /* 0x000fe200030e0492 */
[----:B------:R-:W-:Y:S02]  /*56140*/  IADD3 R140, P6, PT, R119, R140, RZ ;  /* 0x0000008c778c7210 */ /* 0x000fe40007fde0ff */
[----:B------:R-:W-:Y:S01]  /*56150*/  IADD3 RZ, P2, PT, RZ, R154, RZ ;  /* 0x0000009affff7210 */ /* 0x000fe20007f5e0ff */
[----:B------:R-:W-:Y:S01]  /*56160*/  IMAD.WIDE.U32 R174, P3, R74, R150, R174 ;  /* 0x000000964aae7225 */ /* 0x000fe200078600ae */
[----:B------:R-:W-:Y:S02]  /*56170*/  IADD3.X R141, P6, PT, R182, R111, RZ, P6, !PT ;  /* 0x0000006fb68d7210 */ /* 0x000fe400037de4ff */
[----:B------:R-:W-:Y:S01]  /*56180*/  IADD3.X R99, P4, PT, R184, R99, RZ, P4, !PT ;  /* 0x00000063b8637210 */ /* 0x000fe2000279e4ff */
[----:B------:R-:W-:Y:S01]  /*56190*/  IMAD.WIDE.U32 R170, R74, R193, RZ ;  /* 0x000000c14aaa7225 */ /* 0x000fe200078e00ff */
[----:B------:R-:W-:-:S02]  /*561a0*/  IADD3.X R97, P6, PT, RZ, R97, RZ, P6, !PT ;  /* 0x00000061ff617210 */ /* 0x000fc400037de4ff */
[----:B------:R-:W-:Y:S01]  /*561b0*/  IADD3.X RZ, P2, PT, RZ, R184, RZ, P2, !PT ;  /* 0x000000b8ffff7210 */ /* 0x000fe2000175e4ff */
[----:B------:R-:W-:Y:S01]  /*561c0*/  IMAD.X R189, RZ, RZ, RZ, P3 ;  /* 0x000000ffffbd7224 */ /* 0x000fe200018e06ff */
[----:B------:R-:W-:Y:S01]  /*561d0*/  IADD3 R225, P3, PT, R174, R171, RZ ;  /* 0x000000abaee17210 */ /* 0x000fe20007f7e0ff */
[----:B------:R-:W-:Y:S01]  /*561e0*/  IMAD.MOV.U32 R188, RZ, RZ, R175 ;  /* 0x000000ffffbc7224 */ /* 0x000fe200078e00af */
[----:B------:R-:W-:Y:S01]  /*561f0*/  IADD3.X R187, PT, PT, RZ, RZ, R187, P6, P0 ;  /* 0x000000ffffbb7210 */ /* 0x000fe200037e04bb */
[----:B------:R-:W-:Y:S01]  /*56200*/  IMAD.WIDE.U32 R182, R148, 0x434bacd7, R178 ;  /* 0x434bacd794b67825 */ /* 0x000fe200078e00b2 */
[----:B------:R-:W-:-:S03]  /*56210*/  IADD3 RZ, P0, PT, R164, R162, RZ ;  /* 0x000000a2a4ff7210 */ /* 0x000fc60007f1e0ff */
[----:B------:R-:W-:Y:S01]  /*56220*/  IMAD.WIDE.U32.X R150, R75, R150, R188, P3 ;  /* 0x000000964b967225 */ /* 0x000fe200018e04bc */
[----:B------:R-:W-:Y:S02]  /*56230*/  IADD3 R178, P3, PT, R97, R182, RZ ;  /* 0x000000b661b27210 */ /* 0x000fe40007f7e0ff */
[----:B------:R-:W-:Y:S01]  /*56240*/  IADD3.X RZ, P0, PT, R165, R163, RZ, P0, !PT ;  /* 0x000000a3a5ff7210 */ /* 0x000fe2000071e4ff */
[----:B------:R-:W-:Y:S02]  /*56250*/  IMAD.IADD R180, R183, 0x1, R180 ;  /* 0x00000001b7b47824 */ /* 0x000fe400078e02b4 */
[----:B------:R-:W-:Y:S01]  /*56260*/  IMAD.WIDE.U32 R152, R84, R231, R152 ;  /* 0x000000e754987225 */ /* 0x000fe200078e0098 */
[----:B------:R-:W-:Y:S02]  /*56270*/  IADD3.X R133, P0, PT, RZ, R116, RZ, P0, !PT ;  /* 0x00000074ff857210 */ /* 0x000fe4000071e4ff */
[----:B------:R-:W-:Y:S01]  /*56280*/  IADD3.X R179, P3, PT, R180, R187, RZ, P3, !PT ;  /* 0x000000bbb4b37210 */ /* 0x000fe20001f7e4ff */
[----:B------:R-:W-:-:S02]  /*56290*/  IMAD.IADD R153, R153, 0x1, R168 ;  /* 0x0000000199997824 */ /* 0x000fc400078e02a8 */
[----:B------:R-:W-:Y:S01]  /*562a0*/  IMAD.WIDE.U32 R148, R148, 0x397fe69a, R98 ;  /* 0x397fe69a94947825 */ /* 0x000fe200078e0062 */
[----:B------:R-:W-:Y:S02]  /*562b0*/  IADD3.X R169, P6, PT, RZ, R169, RZ, P3, !PT ;  /* 0x000000a9ffa97210 */ /* 0x000fe40001fde4ff */
[----:B------:R-:W-:Y:S01]  /*562c0*/  IADD3 RZ, P3, PT, RZ, R152, RZ ;  /* 0x00000098ffff7210 */ /* 0x000fe20007f7e0ff */
[----:B------:R-:W-:Y:S01]  /*562d0*/  IMAD R93, R153, -0x30003, RZ ;  /* 0xfffcfffd995d7824 */ /* 0x000fe200078e02ff */
[----:B------:R-:W-:Y:S01]  /*562e0*/  IADD3.X R173, PT, PT, RZ, RZ, R173, P6, P1 ;  /* 0x000000ffffad7210 */ /* 0x000fe200037e24ad */
[----:B------:R-:W-:Y:S01]  /*562f0*/  IMAD.WIDE.U32 R164, R82, R231, R164 ;  /* 0x000000e752a47225 */ /* 0x000fe200078e00a4 */
[----:B------:R-:W-:Y:S02]  /*56300*/  IADD3 RZ, P1, PT, R98, R176, RZ ;  /* 0x000000b062ff7210 */ /* 0x000fe40007f3e0ff */
[----:B------:R-:W-:Y:S01]  /*56310*/  IADD3.X RZ, P3, PT, RZ, R153, RZ, P3, !PT ;  /* 0x00000099ffff7210 */ /* 0x000fe20001f7e4ff */
[C---:B------:R-:W-:Y:S01]  /*56320*/  IMAD R93, R152.reuse, -0x760c0004, R93 ;  /* 0x89f3fffc985d7824 */ /* 0x040fe200078e025d */
[----:B------:R-:W-:Y:S01]  /*56330*/  IADD3.X RZ, P1, PT, R99, R87, RZ, P1, !PT ;  /* 0x0000005763ff7210 */ /* 0x000fe20000f3e4ff */
[----:B------:R-:W-:Y:S01]  /*56340*/  IMAD.WIDE.U32 R98, R152, -0x30003, RZ ;  /* 0xfffcfffd98627825 */ /* 0x000fe200078e00ff */
[----:B------:R-:W-:-:S02]  /*56350*/  IADD3.X R87, P2, PT, RZ, R130, RZ, P2, !PT ;  /* 0x00000082ff577210 */ /* 0x000fc4000175e4ff */
[----:B------:R-:W-:Y:S01]  /*56360*/  IADD3.X R177, P6, PT, RZ, R177, RZ, P3, !PT ;  /* 0x000000b1ffb17210 */ /* 0x000fe20001fde4ff */
[----:B------:R-:W-:Y:S01]  /*56370*/  IMAD.IADD R166, R165, 0x1, R166 ;  /* 0x00000001a5a67824 */ /* 0x000fe200078e02a6 */
[----:B------:R-:W-:Y:S01]  /*56380*/  IADD3.X R87, P4, PT, RZ, R87, RZ, P4, !PT ;  /* 0x00000057ff577210 */ /* 0x000fe2000279e4ff */
[----:B------:R-:W-:Y:S01]  /*56390*/  IMAD.IADD R121, R99, 0x1, R93 ;  /* 0x0000000163797824 */ /* 0x000fe200078e025d */
[----:B------:R-:W-:Y:S01]  /*563a0*/  IADD3 R176, P3, PT, R177, R164, RZ ;  /* 0x000000a4b1b07210 */ /* 0x000fe20007f7e0ff */
[----:B------:R-:W-:Y:S01]  /*563b0*/  IMAD.IADD R144, R149, 0x1, R144 ;  /* 0x0000000195907824 */ /* 0x000fe200078e0290 */
[----:B------:R-:W-:Y:S01]  /*563c0*/  IADD3.X R143, PT, PT, RZ, RZ, R143, P6, P5 ;  /* 0x000000ffff8f7210 */ /* 0x000fe200037ea48f */
[----:B------:R-:W-:Y:S01]  /*563d0*/  IMAD.WIDE.U32 R162, R121, -0x4eac0001, RZ ;  /* 0xb153ffff79a27825 */ /* 0x000fe200078e00ff */
[----:B------:R-:W-:Y:S02]  /*563e0*/  IADD3.X R107, PT, PT, RZ, RZ, R131, P4, P2 ;  /* 0x000000ffff6b7210 */ /* 0x000fe400027e4483 */
[----:B------:R-:W-:Y:S01]  /*563f0*/  IADD3 R168, P6, PT, R169, R148, RZ ;  /* 0x00000094a9a87210 */ /* 0x000fe20007fde0ff */
[----:B------:R-:W-:Y:S01]  /*56400*/  IMAD.WIDE.U32 R130, R121, -0x5555, RZ ;  /* 0xffffaaab79827825 */ /* 0x000fe200078e00ff */
[----:B------:R-:W-:-:S02]  /*56410*/  IADD3.X R177, P3, PT, R166, R143, RZ, P3, !PT ;  /* 0x0000008fa6b17210 */ /* 0x000fc40001f7e4ff */
[----:B------:R-:W-:Y:S01]  /*56420*/  IADD3 RZ, P5, PT, R140, R90, RZ ;  /* 0x0000005a8cff7210 */ /* 0x000fe20007fbe0ff */
[----:B------:R-:W-:Y:S01]  /*56430*/  IMAD.WIDE.U32 R142, R98, -0x5555, RZ ;  /* 0xffffaaab628e7825 */ /* 0x000fe200078e00ff */
[----:B------:R-:W-:Y:S02]  /*56440*/  IADD3.X R169, P6, PT, R144, R173, RZ, P6, !PT ;  /* 0x000000ad90a97210 */ /* 0x000fe400037de4ff */
[----:B------:R-:W-:Y:S01]  /*56450*/  IADD3.X R180, P2, PT, RZ, R100, RZ, P1, !PT ;  /* 0x00000064ffb47210 */ /* 0x000fe20000f5e4ff */
[----:B------:R-:W-:Y:S01]  /*56460*/  IMAD.WIDE.U32 R148, R121, -0x94f09dc, RZ ;  /* 0xf6b0f62479947825 */ /* 0x000fe200078e00ff */
[----:B------:R-:W-:Y:S02]  /*56470*/  IADD3.X R133, P4, PT, RZ, R133, RZ, P3, !PT ;  /* 0x00000085ff857210 */ /* 0x000fe40001f9e4ff */
[----:B------:R-:W-:Y:S01]  /*56480*/  IADD3.X RZ, P5, PT, R141, R155, RZ, P5, !PT ;  /* 0x0000009b8dff7210 */ /* 0x000fe20002fbe4ff */
[----:B------:R-:W-:Y:S01]  /*56490*/  IMAD.WIDE.U32 R130, P3, R98, -0x46010001, R130 ;  /* 0xb9feffff62827825 */ /* 0x000fe20007860082 */
[----:B------:R-:W-:-:S02]  /*564a0*/  IADD3.X R180, P6, PT, RZ, R180, RZ, P6, !PT ;  /* 0x000000b4ffb47210 */ /* 0x000fc400037de4ff */
[----:B------:R-:W-:Y:S01]  /*564b0*/  IADD3.X R93, PT, PT, RZ, RZ, R117, P4, P0 ;  /* 0x000000ffff5d7210 */ /* 0x000fe200027e0475 */
[----:B------:R-:W-:Y:S01]  /*564c0*/  IMAD.WIDE.U32 R140, R80, R231, R140 ;  /* 0x000000e7508c7225 */ /* 0x000fe200078e008c */
[----:B------:R-:W-:Y:S02]  /*564d0*/  IADD3 RZ, P1, PT, R152, R142, RZ ;  /* 0x0000008e98ff7210 */ /* 0x000fe40007f3e0ff */
[----:B------:R-:W-:Y:S01]  /*564e0*/  IADD3 R119, P0, PT, R130, R143, RZ ;  /* 0x0000008f82777210 */ /* 0x000fe20007f1e0ff */
[----:B------:R-:W-:Y:S01]  /*564f0*/  IMAD.IADD R158, R141, 0x1, R110 ;  /* 0x000000018d9e7824 */ /* 0x000fe200078e026e */
[----:B------:R-:W-:Y:S01]  /*56500*/  IADD3.X R90, PT, PT, RZ, RZ, R101, P6, P2 ;  /* 0x000000ffff5a7210 */ /* 0x000fe200037e4465 */
[----:B------:R-:W-:Y:S01]  /*56510*/  IMAD.WIDE.U32 R142, R121, 0x434bacd7, RZ ;  /* 0x434bacd7798e7825 */ /* 0x000fe200078e00ff */
[----:B------:R-:W-:-:S03]  /*56520*/  IADD3.X RZ, P1, PT, R153, R119, RZ, P1, !PT ;  /* 0x0000007799ff7210 */ /* 0x000fc60000f3e4ff */
[----:B------:R-:W-:-:S04]  /*56530*/  IMAD.WIDE.U32 R148, P4, R98, 0x6730d2a0, R148 ;  /* 0x6730d2a062947825 */ /* 0x000fc80007880094 */
[----:B------:R-:W-:Y:S02]  /*56540*/  IMAD.X R167, RZ, RZ, RZ, P3 ;  /* 0x000000ffffa77224 */ /* 0x000fe400018e06ff */
[----:B------:R-:W-:Y:S02]  /*56550*/  IMAD.MOV.U32 R166, RZ, RZ, R131 ;  /* 0x000000ffffa67224 */ /* 0x000fe400078e0083 */
[----:B------:R-:W-:-:S04]  /*56560*/  IMAD.WIDE.U32 R172, R98, -0x94f09dc, RZ ;  /* 0xf6b0f62462ac7825 */ /* 0x000fc800078e00ff */
[----:B------:R-:W-:-:S04]  /*56570*/  IMAD.WIDE.U32 R110, R98, -0x5555, R152 ;  /* 0xffffaaab626e7825 */ /* 0x000fc800078e0098 */
[----:B------:R-:W-:-:S04]  /*56580*/  IMAD.WIDE.U32 R162, P2, R98, 0x1eabfffe, R162 ;  /* 0x1eabfffe62a27825 */ /* 0x000fc800078400a2 */
[----:B------:R-:W-:-:S04]  /*56590*/  IMAD.WIDE.U32 R164, R121, -0xc7aed41, RZ ;  /* 0xf38512bf79a47825 */ /* 0x000fc800078e00ff */
[----:B------:R-:W-:Y:S01]  /*565a0*/  IMAD.WIDE.U32.X R166, R121, -0x46010001, R166, P0 ;  /* 0xb9feffff79a67825 */ /* 0x000fe200000e04a6 */
[----:B------:R-:W-:-:S03]  /*565b0*/  IADD3 R139, P0, PT, R148, R173, RZ ;  /* 0x000000ad948b7210 */ /* 0x000fc60007f1e0ff */
[----:B------:R-:W-:Y:S02]  /*565c0*/  IMAD.X R117, RZ, RZ, RZ, P2 ;  /* 0x000000ffff757224 */ /* 0x000fe400010e06ff */
[----:B------:R-:W-:Y:S02]  /*565d0*/  IMAD.IADD R123, R111, 0x1, R130 ;  /* 0x000000016f7b7824 */ /* 0x000fe400078e0282 */
[----:B------:R-:W-:-:S04]  /*565e0*/  IMAD.WIDE.U32 R142, P2, R98, 0x4b1ba7b6, R142 ;  /* 0x4b1ba7b6628e7825 */ /* 0x000fc8000784008e */
[----:B------:R-:W-:Y:S01]  /*565f0*/  IMAD.X R187, RZ, RZ, RZ, P4 ;  /* 0x000000ffffbb7224 */ /* 0x000fe200020e06ff */
[----:B------:R-:W-:Y:S01]  /*56600*/  IADD3 RZ, P4, PT, RZ, R110, RZ ;  /* 0x0000006effff7210 */ /* 0x000fe20007f9e0ff */
[----:B------:R-:W-:-:S03]  /*56610*/  IMAD.WIDE.U32 R130, R98, 0x434bacd7, RZ ;  /* 0x434bacd762827825 */ /* 0x000fc600078e00ff */
[----:B------:R-:W-:Y:S01]  /*56620*/  IADD3.X RZ, P4, PT, RZ, R123, RZ, P4, !PT ;  /* 0x0000007bffff7210 */ /* 0x000fe2000279e4ff */
[----:B------:R-:W-:Y:S02]  /*56630*/  IMAD.MOV.U32 R186, RZ, RZ, R149 ;  /* 0x000000ffffba7224 */ /* 0x000fe400078e0095 */
[----:B------:R-:W-:-:S04]  /*56640*/  IMAD.WIDE.U32 R164, P6, R98, 0x64774b84, R164 ;  /* 0x64774b8462a47825 */ /* 0x000fc800078c00a4 */
[----:B------:R-:W-:Y:S01]  /*56650*/  IMAD.WIDE.U32.X R186, R121, 0x6730d2a0, R186, P0 ;  /* 0x6730d2a079ba7825 */ /* 0x000fe200000e04ba */
[----:B------:R-:W-:-:S03]  /*56660*/  IADD3 R103, P0, PT, R142, R131, RZ ;  /* 0x000000838e677210 */ /* 0x000fc60007f1e0ff */
[----:B------:R-:W-:Y:S01]  /*56670*/  IMAD.X R155, RZ, RZ, RZ, P6 ;  /* 0x000000ffff9b7224 */ /* 0x000fe200030e06ff */
[----:B------:R-:W-:Y:S01]  /*56680*/  IADD3 R152, P6, PT, R133, R140, RZ ;  /* 0x0000008c85987210 */ /* 0x000fe20007fde0ff */
[----:B------:R-:W-:Y:S02]  /*56690*/  IMAD.X R111, RZ, RZ, RZ, P2 ;  /* 0x000000ffff6f7224 */ /* 0x000fe400010e06ff */
[----:B------:R-:W-:Y:S01]  /*566a0*/  IMAD.MOV.U32 R110, RZ, RZ, R143 ;  /* 0x000000ffff6e7224 */ /* 0x000fe200078e008f */
[----:B------:R-:W-:Y:S01]  /*566b0*/  IADD3.X R153, P6, PT, R158, R93, RZ, P6, !PT ;  /* 0x0000005d9e997210 */ /* 0x000fe200037de4ff */
[----:B------:R-:W-:Y:S01]  /*566c0*/  IMAD.WIDE.U32 R188, R121, 0x397fe69a, RZ ;  /* 0x397fe69a79bc7825 */ /* 0x000fe200078e00ff */
[----:B------:R-:W-:-:S03]  /*566d0*/  IADD3.X R93, P5, PT, RZ, R160, RZ, P5, !PT ;  /* 0x000000a0ff5d7210 */ /* 0x000fc60002fbe4ff */
[----:B------:R-:W-:Y:S01]  /*566e0*/  IMAD.WIDE.U32.X R110, R121, 0x4b1ba7b6, R110, P0 ;  /* 0x4b1ba7b6796e7825 */ /* 0x000fe200000e046e */
[----:B------:R-:W-:Y:S02]  /*566f0*/  IADD3 RZ, P0, PT, R178, R104, RZ ;  /* 0x00000068b2ff7210 */ /* 0x000fe40007f1e0ff */
[----:B------:R-:W-:Y:S01]  /*56700*/  IADD3.X R93, P6, PT, RZ, R93, RZ, P6, !PT ;  /* 0x0000005dff5d7210 */ /* 0x000fe200037de4ff */
[C---:B------:R-:W-:Y:S01]  /*56710*/  IMAD.WIDE.U32 R100, R98.reuse, -0x4eac0001, RZ ;  /* 0xb153ffff62647825 */ /* 0x040fe200078e00ff */
[----:B------:R-:W-:Y:S02]  /*56720*/  IADD3.X RZ, P0, PT, R179, R105, RZ, P0, !PT ;  /* 0x00000069b3ff7210 */ /* 0x000fe4000071e4ff */
[----:B------:R-:W-:Y:S01]  /*56730*/  IADD3.X R161, PT, PT, RZ, RZ, R161, P6, P5 ;  /* 0x000000ffffa17210 */ /* 0x000fe200037ea4a1 */
[----:B------:R-:W-:Y:S01]  /*56740*/  IMAD.WIDE.U32 R188, P3, R98, 0x1a0111ea, R188 ;  /* 0x1a0111ea62bc7825 */ /* 0x000fe200078600bc */
[----:B------:R-:W-:Y:S02]  /*56750*/  IADD3 RZ, P2, PT, R176, R100, RZ ;  /* 0x00000064b0ff7210 */ /* 0x000fe40007f5e0ff */
[----:B------:R-:W-:Y:S01]  /*56760*/  IADD3.X R119, P0, PT, RZ, R136, RZ, P0, !PT ;  /* 0x00000088ff777210 */ /* 0x000fe2000071e4ff */
[----:B------:R-:W-:Y:S01]  /*56770*/  IMAD.WIDE.U32 R104, R78, R231, R178 ;  /* 0x000000e74e687225 */ /* 0x000fe200078e00b2 */
[----:B------:R-:W-:-:S03]  /*56780*/  IADD3 RZ, P6, PT, R168, R128, RZ ;  /* 0x00000080a8ff7210 */ /* 0x000fc60007fde0ff */
[----:B------:R-:W-:Y:S01]  /*56790*/  IMAD.X R141, RZ, RZ, RZ, P3 ;  /* 0x000000ffff8d7224 */ /* 0x000fe200018e06ff */
[----:B------:R-:W-:Y:S01]  /*567a0*/  IADD3 R157, P3, PT, R162, R101, RZ ;  /* 0x00000065a29d7210 */ /* 0x000fe20007f7e0ff */
[----:B------:R-:W-:Y:S01]  /*567b0*/  IMAD.WIDE.U32 R144, R98, -0xc7aed41, RZ ;  /* 0xf38512bf62907825 */ /* 0x000fe200078e00ff */
[----:B------:R-:W-:Y:S02]  /*567c0*/  IADD3 R104, P5, PT, R93, R104, RZ ;  /* 0x000000685d687210 */ /* 0x000fe40007fbe0ff */
[----:B------:R-:W-:Y:S01]  /*567d0*/  IADD3.X R93, P1, PT, RZ, R166, RZ, P1, !PT ;  /* 0x000000a6ff5d7210 */ /* 0x000fe20000f3e4ff */
[----:B------:R-:W-:Y:S01]  /*567e0*/  IMAD.MOV.U32 R116, RZ, RZ, R163 ;  /* 0x000000ffff747224 */ /* 0x000fe200078e00a3 */
[----:B------:R-:W-:Y:S01]  /*567f0*/  IADD3.X RZ, P2, PT, R177, R157, RZ, P2, !PT ;  /* 0x0000009db1ff7210 */ /* 0x000fe2000175e4ff */
[----:B------:R-:W-:Y:S01]  /*56800*/  IMAD.IADD R156, R105, 0x1, R156 ;  /* 0x00000001699c7824 */ /* 0x000fe200078e029c */
[----:B------:R-:W-:Y:S01]  /*56810*/  IADD3.X R93, P4, PT, RZ, R93, RZ, P4, !PT ;  /* 0x0000005dff5d7210 */ /* 0x000fe2000279e4ff */
[----:B------:R-:W-:Y:S01]  /*56820*/  IMAD.WIDE.U32.X R116, R121, 0x1eabfffe, R116, P3 ;  /* 0x1eabfffe79747825 */ /* 0x000fe200018e0474 */
[----:B------:R-:W-:-:S02]  /*56830*/  IADD3 R97, P3, PT, R164, R145, RZ ;  /* 0x00000091a4617210 */ /* 0x000fc40007f7e0ff */
[----:B------:R-:W-:Y:S01]  /*56840*/  IADD3.X R105, P5, PT, R156, R161, RZ, P5, !PT ;  /* 0x000000a19c697210 */ /* 0x000fe20002fbe4ff */
[C---:B------:R-:W-:Y:S01]  /*56850*/  IMAD.WIDE.U32 R100, R98.reuse, 0x397fe69a, RZ ;  /* 0x397fe69a62647825 */ /* 0x040fe200078e00ff */
[----:B------:R-:W-:Y:S02]  /*56860*/  IADD3.X R167, PT, PT, RZ, RZ, R167, P4, P1 ;  /* 0x000000ffffa77210 */ /* 0x000fe400027e24a7 */
[----:B------:R-:W-:Y:S01]  /*56870*/  IADD3.X R119, P5, PT, RZ, R119, RZ, P5, !PT ;  /* 0x00000077ff777210 */ /* 0x000fe20002fbe4ff */
[----:B------:R-:W-:Y:S01]  /*56880*/  IMAD.MOV.U32 R154, RZ, RZ, R165 ;  /* 0x000000ffff9a7224 */ /* 0x000fe200078e00a5 */
[----:B------:R-:W-:Y:S01]  /*56890*/  IADD3.X RZ, P6, PT, R169, R129, RZ, P6, !PT ;  /* 0x00000081a9ff7210 */ /* 0x000fe200037de4ff */
[----:B------:R-:W-:Y:S01]  /*568a0*/  IMAD.WIDE.U32 R176, R98, -0x4eac0001, R176 ;  /* 0xb153ffff62b07825 */ /* 0x000fe200078e00b0 */
[----:B------:R-:W-:-:S03]  /*568b0*/  IADD3.X R158, PT, PT, RZ, RZ, R137, P5, P0 ;  /* 0x000000ffff9e7210 */ /* 0x000fc60002fe0489 */
[----:B------:R-:W-:Y:S01]  /*568c0*/  IMAD.WIDE.U32 R156, R76, R231, R168 ;  /* 0x000000e74c9c7225 */ /* 0x000fe200078e00a8 */
[----:B------:R-:W-:Y:S02]  /*568d0*/  IADD3 R128, P4, PT, R93, R176, RZ ;  /* 0x000000b05d807210 */ /* 0x000fe40007f9e0ff */
[----:B------:R-:W-:Y:S01]  /*568e0*/  IADD3.X R93, P2, PT, RZ, R116, RZ, P2, !PT ;  /* 0x00000074ff5d7210 */ /* 0x000fe2000175e4ff */
[----:B------:R-:W-:Y:S01]  /*568f0*/  IMAD.WIDE.U32.X R154, R121, 0x64774b84, R154, P3 ;  /* 0x64774b84799a7825 */ /* 0x000fe200018e049a */
[----:B------:R-:W-:Y:S02]  /*56900*/  IADD3 R99, P3, PT, R188, R101, RZ ;  /* 0x00000065bc637210 */ /* 0x000fe40007f7e0ff */
[----:B------:R-:W-:Y:S01]  /*56910*/  IADD3 R136, P1, PT, R119, R156, RZ ;  /* 0x0000009c77887210 */ /* 0x000fe20007f3e0ff */
[----:B------:R-:W-:Y:S02]  /*56920*/  IMAD.IADD R162, R177, 0x1, R162 ;  /* 0x00000001b1a27824 */ /* 0x000fe400078e02a2 */
[----:B------:R-:W-:-:S02]  /*56930*/  IMAD.MOV.U32 R140, RZ, RZ, R189 ;  /* 0x000000ffff8c7224 */ /* 0x000fc400078e00bd */
[----:B------:R-:W-:Y:S01]  /*56940*/  IMAD.IADD R101, R157, 0x1, R118 ;  /* 0x000000019d657824 */ /* 0x000fe200078e0276 */
[----:B------:R-:W-:Y:S01]  /*56950*/  IADD3.X R129, P0, PT, R162, R167, RZ, P4, !PT ;  /* 0x000000a7a2817210 */ /* 0x000fe2000271e4ff */
[----:B------:R-:W-:Y:S01]  /*56960*/  IMAD.WIDE.U32.X R140, R121, 0x1a0111ea, R140, P3 ;  /* 0x1a0111ea798c7825 */ /* 0x000fe200018e048c */
[----:B------:R-:W-:Y:S02]  /*56970*/  IADD3.X R121, P6, PT, RZ, R88, RZ, P6, !PT ;  /* 0x00000058ff797210 */ /* 0x000fe400037de4ff */
[----:B------:R-:W-:Y:S01]  /*56980*/  IADD3.X R137, P1, PT, R101, R158, RZ, P1, !PT ;  /* 0x0000009e65897210 */ /* 0x000fe20000f3e4ff */
[----:B------:R-:W-:Y:S01]  /*56990*/  IMAD.WIDE.U32 R182, R85, R219, RZ ;  /* 0x000000db55b67225 */ /* 0x000fe200078e00ff */
[----:B------:R-:W-:Y:S02]  /*569a0*/  IADD3 RZ, P3, PT, R152, R172, RZ ;  /* 0x000000ac98ff7210 */ /* 0x000fe40007f7e0ff */
[----:B------:R-:W-:Y:S01]  /*569b0*/  IADD3.X R93, P4, PT, RZ, R93, RZ, P0, !PT ;  /* 0x0000005dff5d7210 */ /* 0x000fe2000079e4ff */
[----:B------:R-:W-:Y:S01]  /*569c0*/  IMAD.WIDE.U32 R172, R81, R219, RZ ;  /* 0x000000db51ac7225 */ /* 0x000fe200078e00ff */
[----:B------:R-:W-:-:S02]  /*569d0*/  IADD3.X R121, P1, PT, RZ, R121, RZ, P1, !PT ;  /* 0x00000079ff797210 */ /* 0x000fc40000f3e4ff */
[----:B------:R-:W-:Y:S01]  /*569e0*/  IADD3.X R158, PT, PT, RZ, RZ, R117, P4, P2 ;  /* 0x000000ffff9e7210 */ /* 0x000fe200027e4475 */
[----:B------:R-:W-:Y:S01]  /*569f0*/  IMAD.WIDE.U32 R178, R83, R219, RZ ;  /* 0x000000db53b27225 */ /* 0x000fe200078e00ff */
[----:B------:R-:W-:Y:S02]  /*56a00*/  IADD3 R116, P4, PT, R180, R87, RZ ;  /* 0x00000057b4747210 */ /* 0x000fe40007f9e0ff */
[----:B------:R-:W-:Y:S01]  /*56a10*/  IADD3.X R101, PT, PT, RZ, RZ, R89, P1, P6 ;  /* 0x000000ffff657210 */ /* 0x000fe20000fec459 */
[----:B------:R-:W-:Y:S01]  /*56a20*/  IMAD.WIDE.U32 R180, R80, R219, RZ ;  /* 0x000000db50b47225 */ /* 0x000fe200078e00ff */
[----:B------:R-:W-:Y:S02]  /*56a30*/  IADD3 RZ, P0, PT, R104, R144, RZ ;  /* 0x0000009068ff7210 */ /* 0x000fe40007f1e0ff */
[----:B------:R-:W-:Y:S01]  /*56a40*/  IADD3.X RZ, P3, PT, R153, R139, RZ, P3, !PT ;  /* 0x0000008b99ff7210 */ /* 0x000fe20001f7e4ff */
[----:B------:R-:W-:Y:S01]  /*56a50*/  IMAD.WIDE.U32 R172, P1, R80, R185, R172 ;  /* 0x000000b950ac7225 */ /* 0x000fe200078200ac */
[----:B------:R-:W-:-:S02]  /*56a60*/  IADD3 RZ, P2, PT, RZ, R87, RZ ;  /* 0x00000057ffff7210 */ /* 0x000fc40007f5e0ff */
[----:B------:R-:W-:Y:S01]  /*56a70*/  IADD3.X RZ, P0, PT, R105, R97, RZ, P0, !PT ;  /* 0x0000006169ff7210 */ /* 0x000fe2000071e4ff */
[----:B------:R-:W-:Y:S01]  /*56a80*/  IMAD.WIDE.U32 R144, R84, R219, RZ ;  /* 0x000000db54907225 */ /* 0x000fe200078e00ff */
[----:B------:R-:W-:-:S03]  /*56a90*/  IADD3.X RZ, P2, PT, RZ, R107, RZ, P2, !PT ;  /* 0x0000006bffff7210 */ /* 0x000fc6000175e4ff */
[----:B------:R-:W-:-:S04]  /*56aa0*/  IMAD.WIDE.U32 R182, P6, R84, R185, R182 ;  /* 0x000000b954b67225 */ /* 0x000fc800078c00b6 */
[----:B------:R-:W-:Y:S01]  /*56ab0*/  IMAD.X R167, RZ, RZ, RZ, P1 ;  /* 0x000000ffffa77224 */ /* 0x000fe200008e06ff */
[----:B------:R-:W-:Y:S01]  /*56ac0*/  IADD3 R181, P1, PT, R172, R181, RZ ;  /* 0x000000b5acb57210 */ /* 0x000fe20007f3e0ff */
[----:B------:R-:W-:-:S04]  /*56ad0*/  IMAD.WIDE.U32 R118, R98, -0x94f09dc, R152 ;  /* 0xf6b0f62462767825 */ /* 0x000fc800078e0098 */
[----:B------:R-:W-:-:S04]  /*56ae0*/  IMAD.WIDE.U32 R190, R77, R219, RZ ;  /* 0x000000db4dbe7225 */ /* 0x000fc800078e00ff */
[----:B------:R-:W-:-:S04]  /*56af0*/  IMAD.WIDE.U32 R152, R82, R219, RZ ;  /* 0x000000db52987225 */ /* 0x000fc800078e00ff */
[----:B------:R-:W-:-:S04]  /*56b00*/  IMAD.WIDE.U32 R178, P5, R82, R185, R178 ;  /* 0x000000b952b27225 */ /* 0x000fc800078a00b2 */
[----:B------:R-:W-:Y:S02]  /*56b10*/  IMAD.MOV.U32 R166, RZ, RZ, R173 ;  /* 0x000000ffffa67224 */ /* 0x000fe400078e00ad */
[----:B------:R-:W-:Y:S01]  /*56b20*/  IMAD.X R149, RZ, RZ, RZ, P6 ;  /* 0x000000ffff957224 */ /* 0x000fe200030e06ff */
[----:B------:R-:W-:Y:S01]  /*56b30*/  IADD3 R227, P6, PT, R182, R145, RZ ;  /* 0x00000091b6e37210 */ /* 0x000fe20007fde0ff */
[----:B------:R-:W-:Y:S02]  /*56b40*/  IMAD.IADD R119, R119, 0x1, R148 ;  /* 0x0000000177777824 */ /* 0x000fe400078e0294 */
[----:B------:R-:W-:-:S04]  /*56b50*/  IMAD.WIDE.U32 R162, R79, R219, RZ ;  /* 0x000000db4fa27225 */ /* 0x000fc800078e00ff */
[----:B------:R-:W-:Y:S01]  /*56b60*/  IMAD.X R157, RZ, RZ, RZ, P5 ;  /* 0x000000ffff9d7224 */ /* 0x000fe200028e06ff */
[----:B------:R-:W-:Y:S01]  /*56b70*/  IADD3 R223, P5, PT, R178, R153, RZ ;  /* 0x00000099b2df7210 */ /* 0x000fe20007fbe0ff */
[----:B------:R-:W-:Y:S02]  /*56b80*/  IMAD.MOV.U32 R148, RZ, RZ, R183 ;  /* 0x000000ffff947224 */ /* 0x000fe400078e00b7 */
[----:B------:R-:W-:-:S04]  /*56b90*/  IMAD.WIDE.U32.X R166, R81, R185, R166, P1 ;  /* 0x000000b951a67225 */ /* 0x000fc800008e04a6 */
[----:B------:R-:W-:-:S04]  /*56ba0*/  IMAD.WIDE.U32 R190, P1, R76, R185, R190 ;  /* 0x000000b94cbe7225 */ /* 0x000fc800078200be */
[----:B------:R-:W-:Y:S02]  /*56bb0*/  IMAD.MOV.U32 R156, RZ, RZ, R179 ;  /* 0x000000ffff9c7224 */ /* 0x000fe400078e00b3 */
[----:B------:R-:W-:-:S04]  /*56bc0*/  IMAD.WIDE.U32 R176, R76, R219, RZ ;  /* 0x000000db4cb07225 */ /* 0x000fc800078e00ff */
[----:B------:R-:W-:-:S04]  /*56bd0*/  IMAD.WIDE.U32.X R148, R85, R185, R148, P6 ;  /* 0x000000b955947225 */ /* 0x000fc800030e0494 */
[----:B------:R-:W-:-:S04]  /*56be0*/  IMAD.WIDE.U32 R162, P6, R78, R185, R162 ;  /* 0x000000b94ea27225 */ /* 0x000fc800078c00a2 */
[----:B------:R-:W-:-:S04]  /*56bf0*/  IMAD.WIDE.U32 R160, R78, R219, RZ ;  /* 0x000000db4ea07225 */ /* 0x000fc800078e00ff */
[----:B------:R-:W-:Y:S01]  /*56c00*/  IMAD.X R87, RZ, RZ, RZ, P1 ;  /* 0x000000ffff577224 */ /* 0x000fe200008e06ff */
[----:B------:R-:W-:Y:S01]  /*56c10*/  IADD3.X R117, P1, PT, R90, R107, RZ, P4, !PT ;  /* 0x0000006b5a757210 */ /* 0x000fe2000273e4ff */
[----:B------:R-:W-:Y:S01]  /*56c20*/  IMAD.WIDE.U32.X R156, R83, R185, R156, P5 ;  /* 0x000000b9539c7225 */ /* 0x000fe200028e049c */
[----:B------:R-:W-:Y:S02]  /*56c30*/  IADD3 RZ, P5, PT, R116, R86, RZ ;  /* 0x0000005674ff7210 */ /* 0x000fe40007fbe0ff */
[----:B------:R-:W-:Y:S01]  /*56c40*/  IADD3 R189, P4, PT, R190, R177, RZ ;  /* 0x000000b1bebd7210 */ /* 0x000fe20007f9e0ff */
[----:B------:R-:W-:Y:S01]  /*56c50*/  IMAD.WIDE.U32 R88, R75, R219, RZ ;  /* 0x000000db4b587225 */ /* 0x000fe200078e00ff */
[----:B------:R-:W-:Y:S02]  /*56c60*/  IADD3.X RZ, P5, PT, R117, R91, RZ, P5, !PT ;  /* 0x0000005b75ff7210 */ /* 0x000fe40002fbe4ff */
[----:B------:R-:W-:Y:S01]  /*56c70*/  IADD3.X R107, P0, PT, RZ, R154, RZ, P0, !PT ;  /* 0x0000009aff6b7210 */ /* 0x000fe2000071e4ff */
[----:B------:R-:W-:-:S02]  /*56c80*/  IMAD.MOV.U32 R86, RZ, RZ, R191 ;  /* 0x000000ffff567224 */ /* 0x000fc400078e00bf */
[----:B------:R-:W-:Y:S01]  /*56c90*/  IMAD.X R169, RZ, RZ, RZ, P6 ;  /* 0x000000ffffa97224 */ /* 0x000fe200030e06ff */
[----:B------:R-:W-:Y:S01]  /*56ca0*/  IADD3 R173, P6, PT, R162, R161, RZ ;  /* 0x000000a1a2ad7210 */ /* 0x000fe20007fde0ff */
[----:B------:R-:W-:Y:S02]  /*56cb0*/  IMAD.MOV.U32 R168, RZ, RZ, R163 ;  /* 0x000000ffffa87224 */ /* 0x000fe400078e00a3 */
[----:B------:R-:W-:-:S04]  /*56cc0*/  IMAD.WIDE.U32.X R86, R77, R185, R86, P4 ;  /* 0x000000b94d567225 */ /* 0x000fc800020e0456 */
[----:B------:R-:W-:-:S04]  /*56cd0*/  IMAD.WIDE.U32 R88, P4, R74, R185, R88 ;  /* 0x000000b94a587225 */ /* 0x000fc80007880058 */
[----:B------:R-:W-:-:S04]  /*56ce0*/  IMAD.WIDE.U32 R90, R74, R219, RZ ;  /* 0x000000db4a5a7225 */ /* 0x000fc800078e00ff */
[----:B------:R-:W-:-:S04]  /*56cf0*/  IMAD.WIDE.U32 R116, R74, R231, R116 ;  /* 0x000000e74a747225 */ /* 0x000fc800078e0074 */
[----:B------:R-:W-:Y:S01]  /*56d00*/  IMAD.WIDE.U32.X R168, R79, R185, R168, P6 ;  /* 0x000000b94fa87225 */ /* 0x000fe200030e04a8 */
[----:B------:R-:W-:-:S03]  /*56d10*/  IADD3 R118, P6, PT, R93, R118, RZ ;  /* 0x000000765d767210 */ /* 0x000fc60007fde0ff */
[----:B------:R-:W-:Y:S01]  /*56d20*/  IMAD.X R93, RZ, RZ, RZ, P4 ;  /* 0x000000ffff5d7224 */ /* 0x000fe200020e06ff */
[----:B------:R-:W-:Y:S01]  /*56d30*/  IADD3 R212, P4, PT, R88, R91, RZ ;  /* 0x0000005b58d47210 */ /* 0x000fe20007f9e0ff */
[----:B------:R-:W-:Y:S01]  /*56d40*/  IMAD.IADD R192, R117, 0x1, R92 ;  /* 0x0000000175c07824 */ /* 0x000fe200078e025c */
[----:B------:R-:W-:Y:S01]  /*56d50*/  IADD3.X R119, P6, PT, R119, R158, RZ, P6, !PT ;  /* 0x0000009e77777210 */ /* 0x000fe200037de4ff */
[----:B------:R-:W-:Y:S01]  /*56d60*/  IMAD.MOV.U32 R92, RZ, RZ, R89 ;  /* 0x000000ffff5c7224 */ /* 0x000fe200078e0059 */
[----:B------:R-:W-:-:S03]  /*56d70*/  IADD3.X R89, P3, PT, RZ, R186, RZ, P3, !PT ;  /* 0x000000baff597210 */ /* 0x000fc60001f7e4ff */
[----:B------:R-:W-:Y:S01]  /*56d80*/  IMAD.WIDE.U32.X R92, R75, R185, R92, P4 ;  /* 0x000000b94b5c7225 */ /* 0x000fe200020e045c */
[----:B------:R-:W-:Y:S02]  /*56d90*/  IADD3 R116, P4, PT, R121, R116, RZ ;  /* 0x0000007479747210 */ /* 0x000fe40007f9e0ff */
[----:B------:R-:W-:Y:S01]  /*56da0*/  IADD3.X R89, P6, PT, RZ, R89, RZ, P6, !PT ;  /* 0x00000059ff597210 */ /* 0x000fe200037de4ff */
[----:B------:R-:W-:Y:S01]  /*56db0*/  IMAD.WIDE.U32 R184, R98, -0xc7aed41, R104 ;  /* 0xf38512bf62b87825 */ /* 0x000fe200078e0068 */
[----:B------:R-:W-:Y:S02]  /*56dc0*/  IADD3.X R117, P4, PT, R192, R101, RZ, P4, !PT ;  /* 0x00000065c0757210 */ /* 0x000fe4000279e4ff */
[----:B------:R-:W-:Y:S01]  /*56dd0*/  IADD3.X R101, P5, PT, RZ, R216, RZ, P5, !PT ;  /* 0x000000d8ff657210 */ /* 0x000fe20002fbe4ff */
[----:B------:R-:W-:Y:S01]  /*56de0*/  IMAD.IADD R164, R185, 0x1, R164 ;  /* 0x00000001b9a47824 */ /* 0x000fe200078e02a4 */
[----:B------:R-:W-:Y:S02]  /*56df0*/  IADD3.X R187, PT, PT, RZ, RZ, R187, P6, P3 ;  /* 0x000000ffffbb7210 */ /* 0x000fe400037e64bb */
[----:B------:R-:W-:-:S02]  /*56e00*/  IADD3 R104, P3, PT, R89, R184, RZ ;  /* 0x000000b859687210 */ /* 0x000fc40007f7e0ff */
[----:B------:R-:W-:Y:S02]  /*56e10*/  IADD3.X R101, P4, PT, RZ, R101, RZ, P4, !PT ;  /* 0x00000065ff657210 */ /* 0x000fe4000279e4ff */
[----:B------:R-:W-:Y:S01]  /*56e20*/  IADD3.X R105, P3, PT, R164, R187, RZ, P3, !PT ;  /* 0x000000bba4697210 */ /* 0x000fe20001f7e4ff */
[----:B------:R-:W-:Y:S01]  /*56e30*/  IMAD.WIDE.U32 R186, R98, 0x434bacd7, R136 ;  /* 0x434bacd762ba7825 */ /* 0x000fe200078e0088 */
[----:B------:R-:W-:Y:S02]  /*56e40*/  IADD3.X R91, PT, PT, RZ, RZ, R217, P4, P5 ;  /* 0x000000ffff5b7210 */ /* 0x000fe400027ea4d9 */
[----:B------:R-:W-:Y:S01]  /*56e50*/  IADD3 RZ, P6, PT, R128, R96, RZ ;  /* 0x0000006080ff7210 */ /* 0x000fe20007fde0ff */
[----:B------:R-:W-:Y:S01]  /*56e60*/  IMAD.WIDE.U32 R96, R84, R193, R128 ;  /* 0x000000c154607225 */ /* 0x000fe200078e0080 */
[----:B------:R-:W-:Y:S02]  /*56e70*/  IADD3.X R107, P5, PT, RZ, R107, RZ, P3, !PT ;  /* 0x0000006bff6b7210 */ /* 0x000fe40001fbe4ff */
[----:B------:R-:W-:Y:S01]  /*56e80*/  IADD3.X RZ, P6, PT, R129, R221, RZ, P6, !PT ;  /* 0x000000dd81ff7210 */ /* 0x000fe200037de4ff */
[----:B------:R-:W-:Y:S01]  /*56e90*/  IMAD.IADD R97, R97, 0x1, R124 ;  /* 0x0000000161617824 */ /* 0x000fe200078e027c */
[----:B------:R-:W-:Y:S01]  /*56ea0*/  IADD3.X R154, PT, PT, RZ, RZ, R155, P5, P0 ;  /* 0x000000ffff9a7210 */ /* 0x000fe20002fe049b */
[----:B------:R-:W-:Y:S01]  /*56eb0*/  IMAD.WIDE.U32 R128, R82, R193, R118 ;  /* 0x000000c152807225 */ /* 0x000fe200078e0076 */
[----:B------:R-:W-:-:S02]  /*56ec0*/  IADD3 RZ, P5, PT, RZ, R96, RZ ;  /* 0x00000060ffff7210 */ /* 0x000fc40007fbe0ff */
[----:B------:R-:W-:Y:S01]  /*56ed0*/  IADD3 RZ, P4, PT, R136, R130, RZ ;  /* 0x0000008288ff7210 */ /* 0x000fe20007f9e0ff */
[----:B------:R-:W-:Y:S01]  /*56ee0*/  IMAD.IADD R89, R187, 0x1, R142 ;  /* 0x00000001bb597824 */ /* 0x000fe200078e028e */
[----:B------:R-:W-:Y:S01]  /*56ef0*/  IADD3.X R143, P0, PT, RZ, R126, RZ, P6, !PT ;  /* 0x0000007eff8f7210 */ /* 0x000fe2000371e4ff */
[----:B------:R-:W-:Y:S01]  /*56f00*/  IMAD.IADD R120, R129, 0x1, R120 ;  /* 0x0000000181787824 */ /* 0x000fe200078e0278 */
[----:B------:R-:W-:Y:S01]  /*56f10*/  IADD3.X RZ, P5, PT, RZ, R97, RZ, P5, !PT ;  /* 0x00000061ffff7210 */ /* 0x000fe20002fbe4ff */
[----:B------:R-:W-:Y:S01]  /*56f20*/  IMAD.WIDE.U32 R220, R96, -0x30003, RZ ;  /* 0xfffcfffd60dc7825 */ /* 0x000fe200078e00ff */
[----:B------:R-:W-:Y:S02]  /*56f30*/  IADD3.X RZ, P4, PT, R137, R103, RZ, P4, !PT ;  /* 0x0000006789ff7210 */ /* 0x000fe4000279e4ff */
[----:B------:R-:W-:Y:S01]  /*56f40*/  IADD3.X R143, P5, PT, RZ, R143, RZ, P5, !PT ;  /* 0x0000008fff8f7210 */ /* 0x000fe20002fbe4ff */
[----:B------:R-:W-:Y:S01]  /*56f50*/  IMAD R103, R97, -0x30003, RZ ;  /* 0xfffcfffd61677824 */ /* 0x000fe200078e02ff */
[----:B------:R-:W-:-:S02]  /*56f60*/  IADD3 RZ, P3, PT, R118, R114, RZ ;  /* 0x0000007276ff7210 */ /* 0x000fc40007f7e0ff */
[----:B------:R-:W-:Y:S01]  /*56f70*/  IADD3.X R127, PT, PT, RZ, RZ, R127, P5, P0 ;  /* 0x000000ffff7f7210 */ /* 0x000fe20002fe047f */
[----:B------:R-:W-:Y:S01]  /*56f80*/  IMAD R103, R96, -0x760c0004, R103 ;  /* 0x89f3fffc60677824 */ /* 0x000fe200078e0267 */
[----:B------:R-:W-:Y:S01]  /*56f90*/  IADD3.X RZ, P3, PT, R119, R115, RZ, P3, !PT ;  /* 0x0000007377ff7210 */ /* 0x000fe20001f7e4ff */
[----:B------:R-:W-:Y:S01]  /*56fa0*/  IMAD.WIDE.U32 R118, R77, R215, RZ ;  /* 0x000000d74d767225 */ /* 0x000fe200078e00ff */
[----:B------:R-:W-:Y:S02]  /*56fb0*/  IADD3 R142, P6, PT, R143, R128, RZ ;  /* 0x000000808f8e7210 */ /* 0x000fe40007fde0ff */
[----:B------:R-:W-:Y:S01]  /*56fc0*/  IADD3 R186, P0, PT, R107, R186, RZ ;  /* 0x000000ba6bba7210 */ /* 0x000fe20007f1e0ff */
[----:B------:R-:W-:Y:S01]  /*56fd0*/  IMAD.IADD R161, R221, 0x1, R103 ;  /* 0x00000001dda17824 */ /* 0x000fe200078e0267 */
[----:B------:R-:W-:Y:S01]  /*56fe0*/  IADD3.X R143, P5, PT, R120, R127, RZ, P6, !PT ;  /* 0x0000007f788f7210 */ /* 0x000fe200037be4ff */
[----:B------:R-:W-:Y:S01]  /*56ff0*/  IMAD.WIDE.U32 R120, R220, -0x4eac0001, RZ ;  /* 0xb153ffffdc787825 */ /* 0x000fe200078e00ff */
[----:B------:R-:W-:-:S02]  /*57000*/  IADD3.X R187, P0, PT, R89, R154, RZ, P0, !PT ;  /* 0x0000009a59bb7210 */ /* 0x000fc4000071e4ff */
[----:B------:R-:W-:Y:S01]  /*57010*/  IADD3.X R107, P3, PT, RZ, R108, RZ, P3, !PT ;  /* 0x0000006cff6b7210 */ /* 0x000fe20001f7e4ff */
[----:B------:R-:W-:Y:S01]  /*57020*/  IMAD.WIDE.U32 R154, R80, R193, R104 ;  /* 0x000000c1509a7225 */ /* 0x000fe200078e0068 */
[----:B------:R-:W-:Y:S02]  /*57030*/  IADD3.X R89, P4, PT, RZ, R110, RZ, P4, !PT ;  /* 0x0000006eff597210 */ /* 0x000fe4000279e4ff */
[----:B------:R-:W-:Y:S01]  /*57040*/  IADD3.X R107, P6, PT, RZ, R107, RZ, P5, !PT ;  /* 0x0000006bff6b7210 */ /* 0x000fe20002fde4ff */
[----:B------:R-:W-:Y:S01]  /*57050*/  IMAD.WIDE.U32 R114, R161, -0x5555, RZ ;  /* 0xffffaaaba1727825 */ /* 0x000fe200078e00ff */
[----:B------:R-:W-:Y:S02]  /*57060*/  IADD3.X R89, P0, PT, RZ, R89, RZ, P0, !PT ;  /* 0x00000059ff597210 */ /* 0x000fe4000071e4ff */
[----:B------:R-:W-:Y:S01]  /*57070*/  IADD3.X R108, PT, PT, RZ, RZ, R109, P6, P3 ;  /* 0x000000ffff6c7210 */ /* 0x000fe200037e646d */
[----:B------:R-:W-:Y:S01]  /*57080*/  IMAD.IADD R103, R155, 0x1, R106 ;  /* 0x000000019b677824 */ /* 0x000fe200078e026a */
[----:B------:R-:W-:Y:S01]  /*57090*/  IADD3 RZ, P5, PT, R104, R112, RZ ;  /* 0x0000007068ff7210 */ /* 0x000fe20007fbe0ff */
[----:B------:R-:W-:Y:S01]  /*570a0*/  IMAD.WIDE.U32 R128, R161, -0x4eac0001, RZ ;  /* 0xb153ffffa1807825 */ /* 0x000fe200078e00ff */
[----:B------:R-:W-:-:S02]  /*570b0*/  IADD3 R154, P6, PT, R107, R154, RZ ;  /* 0x0000009a6b9a7210 */ /* 0x000fc40007fde0ff */
[----:B------:R-:W-:Y:S01]  /*570c0*/  IADD3.X R137, PT, PT, RZ, RZ, R111, P0, P4 ;  /* 0x000000ffff897210 */ /* 0x000fe200007e846f */
[C---:B------:R-:W-:Y:S01]  /*570d0*/  IMAD.WIDE.U32 R114, P0, R220.reuse, -0x46010001, R114 ;  /* 0xb9feffffdc727825 */ /* 0x040fe20007800072 */
[----:B------:R-:W-:Y:S02]  /*570e0*/  IADD3.X RZ, P5, PT, R105, R113, RZ, P5, !PT ;  /* 0x0000007169ff7210 */ /* 0x000fe40002fbe4ff */
[----:B------:R-:W-:Y:S01]  /*570f0*/  IADD3.X R155, P6, PT, R103, R108, RZ, P6, !PT ;  /* 0x0000006c679b7210 */ /* 0x000fe200037de4ff */
[----:B------:R-:W-:Y:S01]  /*57100*/  IMAD.WIDE.U32 R106, R220, -0x5555, RZ ;  /* 0xffffaaabdc6a7825 */ /* 0x000fe200078e00ff */
[----:B------:R-:W-:Y:S02]  /*57110*/  IADD3.X R153, P5, PT, RZ, R94, RZ, P5, !PT ;  /* 0x0000005eff997210 */ /* 0x000fe40002fbe4ff */
[----:B------:R-:W-:Y:S01]  /*57120*/  IADD3 RZ, P3, PT, R116, R100, RZ ;  /* 0x0000006474ff7210 */ /* 0x000fe20007f7e0ff */
[----:B------:R-:W-:Y:S01]  /*57130*/  IMAD.X R105, RZ, RZ, RZ, P0 ;  /* 0x000000ffff697224 */ /* 0x000fe200000e06ff */
[----:B------:R-:W-:Y:S01]  /*57140*/  IADD3 R107, P0, PT, R114, R107, RZ ;  /* 0x0000006b726b7210 */ /* 0x000fe20007f1e0ff */
[----:B------:R-:W-:Y:S01]  /*57150*/  IMAD.MOV.U32 R104, RZ, RZ, R115 ;  /* 0x000000ffff687224 */ /* 0x000fe200078e0073 */
[----:B------:R-:W-:Y:S01]  /*57160*/  IADD3.X R153, P6, PT, RZ, R153, RZ, P6, !PT ;  /* 0x00000099ff997210 */ /* 0x000fe200037de4ff */
[----:B------:R-:W-:Y:S01]  /*57170*/  IMAD.WIDE.U32 R108, R220, -0x5555, R96 ;  /* 0xffffaaabdc6c7825 */ /* 0x000fe200078e0060 */
[----:B------:R-:W-:-:S02]  /*57180*/  IADD3.X R103, P2, PT, RZ, RZ, RZ, P2, !PT ;  /* 0x000000ffff677210 */ /* 0x000fc4000175e4ff */
[----:B------:R-:W-:Y:S01]  /*57190*/  IADD3.X R133, PT, PT, RZ, RZ, R95, P6, P5 ;  /* 0x000000ffff857210 */ /* 0x000fe200037ea45f */
[----:B------:R-:W-:Y:S01]  /*571a0*/  IMAD.WIDE.U32.X R104, R161, -0x46010001, R104, P0 ;  /* 0xb9feffffa1687825 */ /* 0x000fe200000e0468 */
[----:B------:R-:W-:Y:S02]  /*571b0*/  IADD3 RZ, P0, PT, R96, R106, RZ ;  /* 0x0000006a60ff7210 */ /* 0x000fe40007f1e0ff */
[----:B------:R-:W-:Y:S01]  /*571c0*/  IADD3 RZ, P4, PT, RZ, R108, RZ ;  /* 0x0000006cffff7210 */ /* 0x000fe20007f9e0ff */
[----:B------:R-:W-:Y:S01]  /*571d0*/  IMAD.IADD R108, R109, 0x1, R114 ;  /* 0x000000016d6c7824 */ /* 0x000fe200078e0272 */
[----:B------:R-:W-:Y:S01]  /*571e0*/  IADD3.X RZ, P0, PT, R97, R107, RZ, P0, !PT ;  /* 0x0000006b61ff7210 */ /* 0x000fe2000071e4ff */
[-C--:B------:R-:W-:Y:S01]  /*571f0*/  IMAD.WIDE.U32 R96, R85, R215.reuse, RZ ;  /* 0x000000d755607225 */ /* 0x080fe200078e00ff */
[----:B------:R-:W-:Y:S02]  /*57200*/  IADD3.X R184, P1, PT, RZ, RZ, RZ, P1, !PT ;  /* 0x000000ffffb87210 */ /* 0x000fe40000f3e4ff */
[----:B------:R-:W-:Y:S01]  /*57210*/  IADD3.X RZ, P4, PT, RZ, R108, RZ, P4, !PT ;  /* 0x0000006cffff7210 */ /* 0x000fe2000279e4ff */
[----:B------:R-:W-:Y:S01]  /*57220*/  IMAD.WIDE.U32 R94, R84, R215, RZ ;  /* 0x000000d7545e7225 */ /* 0x000fe200078e00ff */
[----:B------:R-:W-:-:S02]  /*57230*/  IADD3.X R145, P0, PT, RZ, R104, RZ, P0, !PT ;  /* 0x00000068ff917210 */ /* 0x000fc4000071e4ff */
[----:B------:R-:W-:Y:S01]  /*57240*/  IADD3.X RZ, P3, PT, R117, R99, RZ, P3, !PT ;  /* 0x0000006375ff7210 */ /* 0x000fe20001f7e4ff */
[----:B------:R-:W-:Y:S01]  /*57250*/  IMAD.WIDE.U32 R96, P6, R84, R159, R96 ;  /* 0x0000009f54607225 */ /* 0x000fe200078c0060 */
[----:B------:R-:W-:Y:S02]  /*57260*/  IADD3.X R145, P4, PT, RZ, R145, RZ, P4, !PT ;  /* 0x00000091ff917210 */ /* 0x000fe4000279e4ff */
[----:B------:R-:W-:Y:S01]  /*57270*/  IADD3 R184, P5, PT, R184, R103, RZ ;  /* 0x00000067b8b87210 */ /* 0x000fe20007fbe0ff */
[----:B------:R-:W-:Y:S01]  /*57280*/  IMAD.WIDE.U32 R116, R98, 0x397fe69a, R116 ;  /* 0x397fe69a62747825 */ /* 0x000fe200078e0074 */
[----:B------:R-:W-:Y:S02]  /*57290*/  IADD3.X R139, PT, PT, RZ, RZ, R105, P4, P0 ;  /* 0x000000ffff8b7210 */ /* 0x000fe400027e0469 */
[----:B------:R-:W-:Y:S01]  /*572a0*/  IADD3 R217, P4, PT, R96, R95, RZ ;  /* 0x0000005f60d97210 */ /* 0x000fe20007f9e0ff */
[----:B------:R-:W-:Y:S01]  /*572b0*/  IMAD.WIDE.U32 R98, R83, R215, RZ ;  /* 0x000000d753627225 */ /* 0x000fe200078e00ff */
[----:B------:R-:W-:-:S02]  /*572c0*/  IADD3 R184, P0, PT, R101, R184, RZ ;  /* 0x000000b865b87210 */ /* 0x000fc40007f1e0ff */
[----:B------:R-:W-:Y:S01]  /*572d0*/  IADD3.X R185, P3, PT, RZ, R140, RZ, P3, !PT ;  /* 0x0000008cffb97210 */ /* 0x000fe20001f7e4ff */
[----:B------:R-:W-:Y:S02]  /*572e0*/  IMAD.X R105, RZ, RZ, RZ, P6 ;  /* 0x000000ffff697224 */ /* 0x000fe400030e06ff */
[----:B------:R-:W-:Y:S02]  /*572f0*/  IMAD.MOV.U32 R104, RZ, RZ, R97 ;  /* 0x000000ffff687224 */ /* 0x000fe400078e0061 */
[----:B------:R-:W-:-:S04]  /*57300*/  IMAD.WIDE.U32 R98, P6, R82, R159, R98 ;  /* 0x0000009f52627225 */ /* 0x000fc800078c0062 */
[----:B------:R-:W-:Y:S01]  /*57310*/  IMAD.WIDE.U32.X R100, R85, R159, R104, P4 ;  /* 0x0000009f55647225 */ /* 0x000fe200020e0468 */
[----:B------:R-:W-:-:S03]  /*57320*/  IADD3 RZ, P4, PT, R186, R102, RZ ;  /* 0x00000066baff7210 */ /* 0x000fc60007f9e0ff */
[----:B------:R-:W-:Y:S01]  /*57330*/  IMAD.WIDE.U32 R102, R82, R215, RZ ;  /* 0x000000d752667225 */ /* 0x000fe200078e00ff */
[----:B------:R-:W-:-:S03]  /*57340*/  IADD3.X RZ, P4, PT, R187, R125, RZ, P4, !PT ;  /* 0x0000007dbbff7210 */ /* 0x000fc6000279e4ff */
[----:B------:R-:W-:Y:S01]  /*57350*/  IMAD.X R111, RZ, RZ, RZ, P6 ;  /* 0x000000ffff6f7224 */ /* 0x000fe200030e06ff */
[----:B------:R-:W-:Y:S01]  /*57360*/  IADD3 R103, P6, PT, R98, R103, RZ ;  /* 0x0000006762677210 */ /* 0x000fe20007fde0ff */
[----:B------:R-:W-:-:S04]  /*57370*/  IMAD.WIDE.U32 R112, R79, R215, RZ ;  /* 0x000000d74f707225 */ /* 0x000fc800078e00ff */
[----:B------:R-:W-:Y:S02]  /*57380*/  IMAD.MOV.U32 R110, RZ, RZ, R99 ;  /* 0x000000ffff6e7224 */ /* 0x000fe400078e0063 */
[----:B------:R-:W-:-:S04]  /*57390*/  IMAD.WIDE.U32 R108, R81, R215, RZ ;  /* 0x000000d7516c7225 */ /* 0x000fc800078e00ff */
[----:B------:R-:W-:-:S04]  /*573a0*/  IMAD.WIDE.U32.X R110, R83, R159, R110, P6 ;  /* 0x0000009f536e7225 */ /* 0x000fc800030e046e */
[----:B------:R-:W-:-:S04]  /*573b0*/  IMAD.WIDE.U32 R112, P6, R78, R159, R112 ;  /* 0x0000009f4e707225 */ /* 0x000fc800078c0070 */
[----:B------:R-:W-:Y:S02]  /*573c0*/  IMAD.IADD R188, R117, 0x1, R188 ;  /* 0x0000000175bc7824 */ /* 0x000fe400078e02bc */
[----:B------:R-:W-:Y:S02]  /*573d0*/  IMAD.X R158, RZ, RZ, RZ, P2 ;  /* 0x000000ffff9e7224 */ /* 0x000fe400010e06ff */
[----:B------:R-:W-:Y:S02]  /*573e0*/  IMAD.X R117, RZ, RZ, RZ, P6 ;  /* 0x000000ffff757224 */ /* 0x000fe400030e06ff */
[----:B------:R-:W-:Y:S01]  /*573f0*/  IMAD.WIDE.U32 R106, R78, R215, RZ ;  /* 0x000000d74e6a7225 */ /* 0x000fe200078e00ff */
[----:B------:R-:W-:Y:S02]  /*57400*/  IADD3.X R158, PT, PT, R158, RZ, RZ, P5, P1 ;  /* 0x000000ff9e9e7210 */ /* 0x000fe40002fe24ff */
[----:B------:R-:W-:Y:S01]  /*57410*/  IADD3 RZ, P1, PT, R142, R120, RZ ;  /* 0x000000788eff7210 */ /* 0x000fe20007f3e0ff */
[----:B------:R-:W-:Y:S01]  /*57420*/  IMAD.WIDE.U32 R128, P6, R220, 0x1eabfffe, R128 ;  /* 0x1eabfffedc807825 */ /* 0x000fe200078c0080 */
[----:B------:R-:W-:-:S03]  /*57430*/  IADD3 R97, P5, PT, R112, R107, RZ ;  /* 0x0000006b70617210 */ /* 0x000fc60007fbe0ff */
[----:B------:R-:W-:-:S04]  /*57440*/  IMAD.WIDE.U32 R104, R80, R215, RZ ;  /* 0x000000d750687225 */ /* 0x000fc800078e00ff */
[----:B------:R-:W-:-:S04]  /*57450*/  IMAD.WIDE.U32 R108, P2, R80, R159, R108 ;  /* 0x0000009f506c7225 */ /* 0x000fc8000784006c */
[----:B------:R-:W-:Y:S01]  /*57460*/  IMAD.X R131, RZ, RZ, RZ, P6 ;  /* 0x000000ffff837224 */ /* 0x000fe200030e06ff */
[----:B------:R-:W-:Y:S01]  /*57470*/  IADD3 R136, P6, PT, R89, R116, RZ ;  /* 0x0000007459887210 */ /* 0x000fe20007fde0ff */
[----:B------:R-:W-:Y:S01]  /*57480*/  IMAD.X R115, RZ, RZ, RZ, P2 ;  /* 0x000000ffff737224 */ /* 0x000fe200010e06ff */
[----:B------:R-:W-:Y:S01]  /*57490*/  IADD3 R99, P2, PT, R108, R105, RZ ;  /* 0x000000696c637210 */ /* 0x000fe20007f5e0ff */
[----:B------:R-:W-:Y:S01]  /*574a0*/  IMAD.MOV.U32 R116, RZ, RZ, R113 ;  /* 0x000000ffff747224 */ /* 0x000fe200078e0071 */
[----:B------:R-:W-:Y:S01]  /*574b0*/  IADD3.X R137, P6, PT, R188, R137, RZ, P6, !PT ;  /* 0x00000089bc897210 */ /* 0x000fe200037de4ff */
[----:B------:R-:W-:Y:S01]  /*574c0*/  IMAD.MOV.U32 R114, RZ, RZ, R109 ;  /* 0x000000ffff727224 */ /* 0x000fe200078e006d */
[----:B------:R-:W-:Y:S01]  /*574d0*/  IADD3.X R113, P0, PT, R91, R158, RZ, P0, !PT ;  /* 0x0000009e5b717210 */ /* 0x000fe2000071e4ff */
[----:B------:R-:W-:Y:S01]  /*574e0*/  IMAD.WIDE.U32.X R116, R79, R159, R116, P5 ;  /* 0x0000009f4f747225 */ /* 0x000fe200028e0474 */
[----:B------:R-:W-:-:S03]  /*574f0*/  IADD3.X R185, P6, PT, RZ, R185, RZ, P6, !PT ;  /* 0x000000b9ffb97210 */ /* 0x000fc600037de4ff */
[----:B------:R-:W-:Y:S01]  /*57500*/  IMAD.WIDE.U32 R124, R75, R215, RZ ;  /* 0x000000d74b7c7225 */ /* 0x000fe200078e00ff */
[----:B------:R-:W-:-:S03]  /*57510*/  IADD3.X R188, PT, PT, RZ, RZ, R141, P6, P3 ;  /* 0x000000ffffbc7210 */ /* 0x000fc600037e648d */
[----:B------:R-:W-:Y:S01]  /*57520*/  IMAD.WIDE.U32.X R114, R81, R159, R114, P2 ;  /* 0x0000009f51727225 */ /* 0x000fe200010e0472 */
[----:B------:R-:W-:-:S03]  /*57530*/  IADD3 R105, P2, PT, R128, R121, RZ ;  /* 0x0000007980697210 */ /* 0x000fc60007f5e0ff */
[----:B------:R-:W-:Y:S01]  /*57540*/  IMAD.WIDE.U32 R118, P5, R76, R159, R118 ;  /* 0x0000009f4c767225 */ /* 0x000fe200078a0076 */
[----:B------:R-:W-:-:S03]  /*57550*/  IADD3.X RZ, P1, PT, R143, R105, RZ, P1, !PT ;  /* 0x000000698fff7210 */ /* 0x000fc60000f3e4ff */
[----:B------:R-:W-:-:S04]  /*57560*/  IMAD.WIDE.U32 R186, R78, R193, R186 ;  /* 0x000000c14eba7225 */ /* 0x000fc800078e00ba */
[----:B------:R-:W-:-:S04]  /*57570*/  IMAD.WIDE.U32 R120, R76, R215, RZ ;  /* 0x000000d74c787225 */ /* 0x000fc800078e00ff */
[----:B------:R-:W-:Y:S02]  /*57580*/  IMAD.MOV.U32 R130, RZ, RZ, R129 ;  /* 0x000000ffff827224 */ /* 0x000fe400078e0081 */
[----:B------:R-:W-:Y:S02]  /*57590*/  IMAD.X R127, RZ, RZ, RZ, P5 ;  /* 0x000000ffff7f7224 */ /* 0x000fe400028e06ff */
[----:B------:R-:W-:Y:S02]  /*575a0*/  IMAD.IADD R192, R187, 0x1, R122 ;  /* 0x00000001bbc07824 */ /* 0x000fe400078e027a */
[----:B------:R-:W-:-:S04]  /*575b0*/  IMAD.WIDE.U32 R122, R74, R215, RZ ;  /* 0x000000d74a7a7225 */ /* 0x000fc800078e00ff */
[----:B------:R-:W-:-:S04]  /*575c0*/  IMAD.WIDE.U32 R124, P5, R74, R159, R124 ;  /* 0x0000009f4a7c7225 */ /* 0x000fc800078a007c */
[----:B------:R-:W-:Y:S01]  /*575d0*/  IMAD.WIDE.U32.X R130, R161, 0x1eabfffe, R130, P2 ;  /* 0x1eabfffea1827825 */ /* 0x000fe200010e0482 */
[----:B------:R-:W-:Y:S02]  /*575e0*/  IADD3 R89, P2, PT, R118, R121, RZ ;  /* 0x0000007976597210 */ /* 0x000fe40007f5e0ff */
[----:B------:R-:W-:Y:S01]  /*575f0*/  IADD3.X R121, P4, PT, RZ, R134, RZ, P4, !PT ;  /* 0x00000086ff797210 */ /* 0x000fe2000279e4ff */
[----:B------:R-:W-:-:S04]  /*57600*/  IMAD.WIDE.U32 R164, R220, -0x4eac0001, R142 ;  /* 0xb153ffffdca47825 */ /* 0x000fc800078e008e */
[----:B------:R-:W-:Y:S01]  /*57610*/  IMAD.MOV.U32 R126, RZ, RZ, R119 ;  /* 0x000000ffff7e7224 */ /* 0x000fe200078e0077 */
[----:B------:R-:W-:Y:S01]  /*57620*/  IADD3.X R119, P1, PT, RZ, R130, RZ, P1, !PT ;  /* 0x00000082ff777210 */ /* 0x000fe20000f3e4ff */
[----:B------:R-:W-:Y:S01]  /*57630*/  IMAD.X R129, RZ, RZ, RZ, P5 ;  /* 0x000000ffff817224 */ /* 0x000fe200028e06ff */
[----:B------:R-:W-:Y:S01]  /*57640*/  IADD3 R95, P5, PT, R124, R123, RZ ;  /* 0x0000007b7c5f7210 */ /* 0x000fe20007fbe0ff */
[----:B------:R-:W-:Y:S02]  /*57650*/  IMAD.IADD R142, R165, 0x1, R128 ;  /* 0x00000001a58e7824 */ /* 0x000fe400078e0280 */
[----:B------:R-:W-:Y:S02]  /*57660*/  IMAD.MOV.U32 R128, RZ, RZ, R125 ;  /* 0x000000ffff807224 */ /* 0x000fe400078e007d */
[----:B------:R-:W-:Y:S01]  /*57670*/  IMAD.WIDE.U32.X R126, R77, R159, R126, P2 ;  /* 0x0000009f4d7e7225 */ /* 0x000fe200010e047e */
[----:B------:R-:W-:-:S03]  /*57680*/  IADD3 R186, P2, PT, R153, R186, RZ ;  /* 0x000000ba99ba7210 */ /* 0x000fc60007f5e0ff */
[----:B------:R-:W-:Y:S01]  /*57690*/  IMAD.WIDE.U32.X R128, R75, R159, R128, P5 ;  /* 0x0000009f4b807225 */ /* 0x000fe200028e0480 */
[----:B------:R-:W-:Y:S02]  /*576a0*/  IADD3 R164, P5, PT, R145, R164, RZ ;  /* 0x000000a491a47210 */ /* 0x000fe40007fbe0ff */
[----:B------:R-:W-:Y:S01]  /*576b0*/  IADD3.X R187, P2, PT, R192, R133, RZ, P2, !PT ;  /* 0x00000085c0bb7210 */ /* 0x000fe2000175e4ff */
[----:B------:R-:W-:Y:S01]  /*576c0*/  IMAD.WIDE.U32 R140, R161, -0x94f09dc, RZ ;  /* 0xf6b0f624a18c7825 */ /* 0x000fe200078e00ff */
[----:B------:R-:W-:Y:S02]  /*576d0*/  IADD3.X R165, P5, PT, R142, R139, RZ, P5, !PT ;  /* 0x0000008b8ea57210 */ /* 0x000fe40002fbe4ff */
[----:B------:R-:W-:Y:S01]  /*576e0*/  IADD3.X R121, P3, PT, RZ, R121, RZ, P2, !PT ;  /* 0x00000079ff797210 */ /* 0x000fe2000177e4ff */
[----:B------:R-:W-:Y:S01]  /*576f0*/  IMAD.WIDE.U32 R158, R76, R193, R136 ;  /* 0x000000c14c9e7225 */ /* 0x000fe200078e0088 */
[----:B------:R-:W-:Y:S02]  /*57700*/  IADD3 RZ, P2, PT, R136, R132, RZ ;  /* 0x0000008488ff7210 */ /* 0x000fe40007f5e0ff */
[----:B------:R-:W-:Y:S01]  /*57710*/  IADD3.X R119, P5, PT, RZ, R119, RZ, P5, !PT ;  /* 0x00000077ff777210 */ /* 0x000fe20002fbe4ff */
[----:B------:R-:W-:Y:S01]  /*57720*/  IMAD.WIDE.U32 R132, R85, R213, RZ ;  /* 0x000000d555847225 */ /* 0x000fe200078e00ff */
[----:B------:R-:W-:-:S02]  /*57730*/  IADD3.X R109, PT, PT, RZ, RZ, R135, P3, P4 ;  /* 0x000000ffff6d7210 */ /* 0x000fc40001fe8487 */
[----:B------:R-:W-:Y:S01]  /*57740*/  IADD3.X R107, PT, PT, RZ, RZ, R131, P5, P1 ;  /* 0x000000ffff6b7210 */ /* 0x000fe20002fe2483 */
[----:B------:R-:W-:Y:S01]  /*57750*/  IMAD.WIDE.U32 R134, R220, -0x94f09dc, RZ ;  /* 0xf6b0f624dc867825 */ /* 0x000fe200078e00ff */
[----:B------:R-:W-:-:S03]  /*57760*/  IADD3.X RZ, P1, PT, R137, R229, RZ, P2, !PT ;  /* 0x000000e589ff7210 */ /* 0x000fc6000173e4ff */
[----:B------:R-:W-:Y:S01]  /*57770*/  IMAD.WIDE.U32 R140, P6, R220, 0x6730d2a0, R140 ;  /* 0x6730d2a0dc8c7825 */ /* 0x000fe200078c008c */
[----:B------:R-:W-:-:S03]  /*57780*/  IADD3 RZ, P3, PT, R154, R134, RZ ;  /* 0x000000869aff7210 */ /* 0x000fc60007f7e0ff */
[----:B------:R-:W-:Y:S01]  /*57790*/  IMAD.WIDE.U32 R130, R84, R213, RZ ;  /* 0x000000d554827225 */ /* 0x000fe200078e00ff */
[----:B------:R-:W-:-:S03]  /*577a0*/  IADD3 R105, P5, PT, R140, R135, RZ ;  /* 0x000000878c697210 */ /* 0x000fc60007fbe0ff */
[----:B------:R-:W-:Y:S01]  /*577b0*/  IMAD.WIDE.U32 R132, P4, R84, R210, R132 ;  /* 0x000000d254847225 */ /* 0x000fe20007880084 */
[----:B------:R-:W-:-:S03]  /*577c0*/  IADD3.X RZ, P3, PT, R155, R105, RZ, P3, !PT ;  /* 0x000000699bff7210 */ /* 0x000fc60001f7e4ff */
[----:B------:R-:W-:Y:S01]  /*577d0*/  IMAD.IADD R192, R159, 0x1, R138 ;  /* 0x000000019fc07824 */ /* 0x000fe200078e028a */
[----:B------:R-:W-:Y:S01]  /*577e0*/  IADD3 R91, P2, PT, R132, R131, RZ ;  /* 0x00000083845b7210 */ /* 0x000fe20007f5e0ff */
[----:B------:R-:W-:-:S04]  /*577f0*/  IMAD.WIDE.U32 R136, R83, R213, RZ ;  /* 0x000000d553887225 */ /* 0x000fc800078e00ff */
[----:B------:R-:W-:-:S04]  /*57800*/  IMAD.WIDE.U32 R138, R220, -0x94f09dc, R154 ;  /* 0xf6b0f624dc8a7825 */ /* 0x000fc800078e009a */
[----:B------:R-:W-:Y:S01]  /*57810*/  IMAD.X R135, RZ, RZ, RZ, P4 ;  /* 0x000000ffff877224 */ /* 0x000fe200020e06ff */
[----:B------:R-:W-:Y:S01]  /*57820*/  IADD3 R158, P4, PT, R121, R158, RZ ;  /* 0x0000009e799e7210 */ /* 0x000fe20007f9e0ff */
[----:B------:R-:W-:Y:S02]  /*57830*/  IMAD.MOV.U32 R134, RZ, RZ, R133 ;  /* 0x000000ffff867224 */ /* 0x000fe400078e0085 */
[----:B------:R-:W-:Y:S01]  /*57840*/  IMAD.X R143, RZ, RZ, RZ, P6 ;  /* 0x000000ffff8f7224 */ /* 0x000fe200030e06ff */
[----:B------:R-:W-:Y:S01]  /*57850*/  IADD3 R154, P6, PT, R119, R138, RZ ;  /* 0x0000008a779a7210 */ /* 0x000fe20007fde0ff */
[----:B------:R-:W-:Y:S01]  /*57860*/  IMAD.WIDE.U32.X R134, R85, R210, R134, P2 ;  /* 0x000000d255867225 */ /* 0x000fe200010e0486 */
[----:B------:R-:W-:Y:S02]  /*57870*/  IADD3.X R159, P4, PT, R192, R109, RZ, P4, !PT ;  /* 0x0000006dc09f7210 */ /* 0x000fe4000279e4ff */
[----:B------:R-:W-:Y:S01]  /*57880*/  IADD3.X R109, P1, PT, RZ, R146, RZ, P1, !PT ;  /* 0x00000092ff6d7210 */ /* 0x000fe20000f3e4ff */
[----:B------:R-:W-:-:S02]  /*57890*/  IMAD.IADD R214, R139, 0x1, R140 ;  /* 0x000000018bd67824 */ /* 0x000fc400078e028c */
[----:B------:R-:W-:Y:S01]  /*578a0*/  IMAD.WIDE.U32 R136, P2, R82, R210, R136 ;  /* 0x000000d252887225 */ /* 0x000fe20007840088 */
[----:B------:R-:W-:Y:S02]  /*578b0*/  IADD3.X R105, P4, PT, RZ, R109, RZ, P4, !PT ;  /* 0x0000006dff697210 */ /* 0x000fe4000279e4ff */
[----:B------:R-:W-:Y:S01]  /*578c0*/  IADD3.X R155, P6, PT, R214, R107, RZ, P6, !PT ;  /* 0x0000006bd69b7210 */ /* 0x000fe200037de4ff */
[----:B------:R-:W-:Y:S01]  /*578d0*/  IMAD.WIDE.U32 R138, R82, R213, RZ ;  /* 0x000000d5528a7225 */ /* 0x000fe200078e00ff */
[----:B------:R-:W-:Y:S02]  /*578e0*/  IADD3.X R107, PT, PT, RZ, RZ, R147, P4, P1 ;  /* 0x000000ffff6b7210 */ /* 0x000fe400027e2493 */
[----:B------:R-:W-:Y:S01]  /*578f0*/  IADD3 RZ, P1, PT, R164, R144, RZ ;  /* 0x00000090a4ff7210 */ /* 0x000fe20007f3e0ff */
[----:B------:R-:W-:Y:S02]  /*57900*/  IMAD.MOV.U32 R142, RZ, RZ, R141 ;  /* 0x000000ffff8e7224 */ /* 0x000fe400078e008d */
[----:B------:R-:W-:Y:S01]  /*57910*/  IMAD.X R141, RZ, RZ, RZ, P2 ;  /* 0x000000ffff8d7224 */ /* 0x000fe200010e06ff */
[----:B------:R-:W-:Y:S01]  /*57920*/  IADD3 R85, P2, PT, R136, R139, RZ ;  /* 0x0000008b88557210 */ /* 0x000fe20007f5e0ff */
[----:B------:R-:W-:Y:S01]  /*57930*/  IMAD.WIDE.U32.X R142, R161, 0x6730d2a0, R142, P5 ;  /* 0x6730d2a0a18e7825 */ /* 0x000fe200028e048e */
[----:B------:R-:W-:-:S02]  /*57940*/  IADD3 R184, P5, PT, R185, R184, RZ ;  /* 0x000000b8b9b87210 */ /* 0x000fc40007fbe0ff */
[----:B------:R-:W-:Y:S01]  /*57950*/  IADD3.X RZ, P1, PT, R165, R227, RZ, P1, !PT ;  /* 0x000000e3a5ff7210 */ /* 0x000fe20000f3e4ff */
[----:B------:R-:W-:Y:S01]  /*57960*/  IMAD.MOV.U32 R140, RZ, RZ, R137 ;  /* 0x000000ffff8c7224 */ /* 0x000fe200078e0089 */
[----:B------:R-:W-:Y:S01]  /*57970*/  IADD3.X R109, P3, PT, RZ, R142, RZ, P3, !PT ;  /* 0x0000008eff6d7210 */ /* 0x000fe20001f7e4ff */
[----:B------:R-:W-:Y:S01]  /*57980*/  IMAD.WIDE.U32 R144, R81, R213, RZ ;  /* 0x000000d551907225 */ /* 0x000fe200078e00ff */
[----:B------:R-:W-:Y:S02]  /*57990*/  IADD3.X R185, P5, PT, R188, R113, RZ, P5, !PT ;  /* 0x00000071bcb97210 */ /* 0x000fe40002fbe4ff */
[----:B------:R-:W-:Y:S01]  /*579a0*/  IADD3.X R109, P6, PT, RZ, R109, RZ, P6, !PT ;  /* 0x0000006dff6d7210 */ /* 0x000fe200037de4ff */
[----:B------:R-:W-:Y:S01]  /*579b0*/  IMAD.WIDE.U32.X R140, R83, R210, R140, P2 ;  /* 0x000000d2538c7225 */ /* 0x000fe200010e048c */
[----:B------:R-:W-:Y:S02]  /*579c0*/  IADD3 RZ, P2, PT, R184, R170, RZ ;  /* 0x000000aab8ff7210 */ /* 0x000fe40007f5e0ff */
[----:B------:R-:W-:Y:S01]  /*579d0*/  IADD3.X R113, PT, PT, RZ, RZ, R143, P6, P3 ;  /* 0x000000ffff717210 */ /* 0x000fe200037e648f */
[----:B------:R-:W-:Y:S01]  /*579e0*/  IMAD.WIDE.U32 R170, R161, -0xc7aed41, RZ ;  /* 0xf38512bfa1aa7825 */ /* 0x000fe200078e00ff */
[----:B------:R-:W-:-:S02]  /*579f0*/  IADD3.X RZ, P2, PT, R185, R225, RZ, P2, !PT ;  /* 0x000000e1b9ff7210 */ /* 0x000fc4000175e4ff */
[----:B------:R-:W-:Y:S01]  /*57a00*/  IADD3.X R179, P1, PT, RZ, R148, RZ, P1, !PT ;  /* 0x00000094ffb37210 */ /* 0x000fe20000f3e4ff */
[----:B------:R-:W-:-:S04]  /*57a10*/  IMAD.WIDE.U32 R146, R220, -0xc7aed41, RZ ;  /* 0xf38512bfdc927825 */ /* 0x000fc800078e00ff */
[----:B------:R-:W-:Y:S01]  /*57a20*/  IMAD.WIDE.U32 R170, P4, R220, 0x64774b84, R170 ;  /* 0x64774b84dcaa7825 */ /* 0x000fe200078800aa */
[----:B------:R-:W-:-:S03]  /*57a30*/  IADD3 RZ, P3, PT, R186, R146, RZ ;  /* 0x00000092baff7210 */ /* 0x000fc60007f7e0ff */
[----:B------:R-:W-:-:S04]  /*57a40*/  IMAD.WIDE.U32 R192, R74, R193, R184 ;  /* 0x000000c14ac07225 */ /* 0x000fc800078e00b8 */
[----:B------:R-:W-:Y:S01]  /*57a50*/  IMAD.X R175, RZ, RZ, RZ, P4 ;  /* 0x000000ffffaf7224 */ /* 0x000fe200020e06ff */
[----:B------:R-:W-:Y:S01]  /*57a60*/  IADD3 R119, P4, PT, R170, R147, RZ ;  /* 0x00000093aa777210 */ /* 0x000fe20007f9e0ff */
[----:B------:R-:W-:-:S03]  /*57a70*/  IMAD.WIDE.U32 R142, R80, R213, RZ ;  /* 0x000000d5508e7225 */ /* 0x000fc600078e00ff */
[----:B------:R-:W-:Y:S01]  /*57a80*/  IADD3.X RZ, P3, PT, R187, R119, RZ, P3, !PT ;  /* 0x00000077bbff7210 */ /* 0x000fe20001f7e4ff */
[----:B------:R-:W-:-:S04]  /*57a90*/  IMAD.WIDE.U32 R144, P6, R80, R210, R144 ;  /* 0x000000d250907225 */ /* 0x000fc800078c0090 */
[----:B------:R-:W-:Y:S02]  /*57aa0*/  IMAD.IADD R214, R193, 0x1, R174 ;  /* 0x00000001c1d67824 */ /* 0x000fe400078e02ae */
[----:B------:R-:W-:Y:S02]  /*57ab0*/  IMAD.MOV.U32 R174, RZ, RZ, R171 ;  /* 0x000000ffffae7224 */ /* 0x000fe400078e00ab */
[----:B------:R-:W-:Y:S01]  /*57ac0*/  IMAD.X R147, RZ, RZ, RZ, P6 ;  /* 0x000000ffff937224 */ /* 0x000fe200030e06ff */
[----:B------:R-:W-:Y:S01]  /*57ad0*/  IADD3 R83, P6, PT, R144, R143, RZ ;  /* 0x0000008f90537210 */ /* 0x000fe20007fde0ff */
[----:B------:R-:W-:Y:S01]  /*57ae0*/  IMAD.WIDE.U32.X R174, R161, 0x64774b84, R174, P4 ;  /* 0x64774b84a1ae7825 */ /* 0x000fe200020e04ae */
[----:B------:R-:W-:-:S03]  /*57af0*/  IADD3 R184, P4, PT, R105, R192, RZ ;  /* 0x000000c069b87210 */ /* 0x000fc60007f9e0ff */
[----:B------:R-:W-:Y:S01]  /*57b00*/  IMAD.MOV.U32 R146, RZ, RZ, R145 ;  /* 0x000000ffff927224 */ /* 0x000fe200078e0091 */
[----:B------:R-:W-:Y:S01]  /*57b10*/  IADD3.X R185, P4, PT, R214, R107, RZ, P4, !PT ;  /* 0x0000006bd6b97210 */ /* 0x000fe2000279e4ff */
[----:B------:R-:W-:Y:S01]  /*57b20*/  IMAD.WIDE.U32 R186, R220, -0xc7aed41, R186 ;  /* 0xf38512bfdcba7825 */ /* 0x000fe200078e00ba */
[----:B------:R-:W-:-:S03]  /*57b30*/  IADD3.X R214, P2, PT, RZ, R150, RZ, P2, !PT ;  /* 0x00000096ffd67210 */ /* 0x000fc6000175e4ff */
[----:B------:R-:W-:Y:S01]  /*57b40*/  IMAD.WIDE.U32.X R146, R81, R210, R146, P6 ;  /* 0x000000d251927225 */ /* 0x000fe200030e0492 */
[----:B------:R-:W-:Y:S02]  /*57b50*/  IADD3.X R214, P4, PT, RZ, R214, RZ, P4, !PT ;  /* 0x000000d6ffd67210 */ /* 0x000fe4000279e4ff */
[----:B------:R-:W-:Y:S01]  /*57b60*/  IADD3.X R81, P3, PT, RZ, R174, RZ, P3, !PT ;  /* 0x000000aeff517210 */ /* 0x000fe20001f7e4ff */
[----:B------:R-:W-:Y:S01]  /*57b70*/  IMAD.IADD R188, R187, 0x1, R170 ;  /* 0x00000001bbbc7824 */ /* 0x000fe200078e02aa */
[----:B------:R-:W-:Y:S01]  /*57b80*/  IADD3 R170, P6, PT, R109, R186, RZ ;  /* 0x000000ba6daa7210 */ /* 0x000fe20007fde0ff */
[----:B------:R-:W-:Y:S01]  /*57b90*/  IMAD.WIDE.U32 R164, R84, R219, R164 ;  /* 0x000000db54a47225 */ /* 0x000fe200078e00a4 */
[----:B------:R-:W-:Y:S02]  /*57ba0*/  IADD3.X R216, PT, PT, RZ, RZ, R151, P4, P2 ;  /* 0x000000ffffd87210 */ /* 0x000fe400027e4497 */
[----:B------:R-:W-:Y:S01]  /*57bb0*/  IADD3.X R171, P6, PT, R188, R113, RZ, P6, !PT ;  /* 0x00000071bcab7210 */ /* 0x000fe200037de4ff */
[----:B------:R-:W-:Y:S01]  /*57bc0*/  IMAD.WIDE.U32 R186, R161, 0x434bacd7, RZ ;  /* 0x434bacd7a1ba7825 */ /* 0x000fe200078e00ff */
[----:B------:R-:W-:-:S02]  /*57bd0*/  IADD3 RZ, P4, PT, RZ, R164, RZ ;  /* 0x000000a4ffff7210 */ /* 0x000fc40007f9e0ff */
[----:B------:R-:W-:Y:S01]  /*57be0*/  IADD3.X R81, P6, PT, RZ, R81, RZ, P6, !PT ;  /* 0x00000051ff517210 */ /* 0x000fe200037de4ff */
[----:B------:R-:W-:Y:S02]  /*57bf0*/  IMAD.IADD R165, R165, 0x1, R182 ;  /* 0x00000001a5a57824 */ /* 0x000fe400078e02b6 */
[C---:B------:R-:W-:Y:S01]  /*57c00*/  IMAD.WIDE.U32 R182, R220.reuse, 0x434bacd7, RZ ;  /* 0x434bacd7dcb67825 */ /* 0x040fe200078e00ff */
[----:B------:R-:W-:Y:S02]  /*57c10*/  IADD3.X R107, PT, PT, RZ, RZ, R175, P6, P3 ;  /* 0x000000ffff6b7210 */ /* 0x000fe400037e64af */
[----:B------:R-:W-:Y:S01]  /*57c20*/  IADD3.X RZ, P6, PT, RZ, R165, RZ, P4, !PT ;  /* 0x000000a5ffff7210 */ /* 0x000fe200027de4ff */
[----:B------:R-:W-:Y:S01]  /*57c30*/  IMAD.WIDE.U32 R150, P2, R220, 0x4b1ba7b6, R186 ;  /* 0x4b1ba7b6dc967825 */ /* 0x000fe200078400ba */
[----:B------:R-:W-:Y:S02]  /*57c40*/  IADD3 RZ, P3, PT, R158, R182, RZ ;  /* 0x000000b69eff7210 */ /* 0x000fe40007f7e0ff */
[----:B------:R-:W-:Y:S01]  /*57c50*/  IADD3.X R179, P6, PT, RZ, R179, RZ, P6, !PT ;  /* 0x000000b3ffb37210 */ /* 0x000fe200037de4ff */
[----:B------:R-:W-:Y:S01]  /*57c60*/  IMAD.WIDE.U32 R186, R161, 0x397fe69a, RZ ;  /* 0x397fe69aa1ba7825 */ /* 0x000fe200078e00ff */
[----:B------:R-:W-:-:S03]  /*57c70*/  IADD3 R105, P4, PT, R150, R183, RZ ;  /* 0x000000b796697210 */ /* 0x000fc60007f9e0ff */
[----:B------:R-:W-:Y:S01]  /*57c80*/  IMAD.X R193, RZ, RZ, RZ, P2 ;  /* 0x000000ffffc17224 */ /* 0x000fe200010e06ff */
[----:B------:R-:W-:Y:S01]  /*57c90*/  IADD3.X RZ, P3, PT, R159, R105, RZ, P3, !PT ;  /* 0x000000699fff7210 */ /* 0x000fe20001f7e4ff */
[----:B------:R-:W-:Y:S01]  /*57ca0*/  IMAD.WIDE.U32 R158, R220, 0x434bacd7, R158 ;  /* 0x434bacd7dc9e7825 */ /* 0x000fe200078e009e */
[----:B------:R-:W-:Y:S02]  /*57cb0*/  IADD3.X R105, PT, PT, RZ, RZ, R149, P6, P1 ;  /* 0x000000ffff697210 */ /* 0x000fe400037e2495 */
[----:B------:R-:W-:Y:S01]  /*57cc0*/  IADD3 RZ, P2, PT, R154, R152, RZ ;  /* 0x000000989aff7210 */ /* 0x000fe20007f5e0ff */
[----:B------:R-:W-:-:S03]  /*57cd0*/  IMAD.WIDE.U32 R148, R79, R213, RZ ;  /* 0x000000d54f947225 */ /* 0x000fc600078e00ff */
[----:B------:R-:W-:Y:S01]  /*57ce0*/  IADD3.X RZ, P2, PT, R155, R223, RZ, P2, !PT ;  /* 0x000000df9bff7210 */ /* 0x000fe2000175e4ff */
[----:B------:R-:W-:-:S04]  /*57cf0*/  IMAD.WIDE.U32 R186, P1, R220, 0x1a0111ea, R186 ;  /* 0x1a0111eadcba7825 */ /* 0x000fc800078200ba */
[----:B------:R-:W-:Y:S02]  /*57d00*/  IMAD.MOV.U32 R192, RZ, RZ, R151 ;  /* 0x000000ffffc07224 */ /* 0x000fe400078e0097 */
[----:B------:R-:W-:Y:S02]  /*57d10*/  IMAD.IADD R188, R159, 0x1, R150 ;  /* 0x000000019fbc7824 */ /* 0x000fe400078e0296 */
        /* <DEDUP_REMOVED lines=8> */
[----:B------:R-:W-:Y:S01]  /*57da0*/  IMAD.X R153, RZ, RZ, RZ, P6 ;  /* 0x000000ffff997224 */ /* 0x000fe200030e06ff */
[----:B------:R-:W-:Y:S01]  /*57db0*/  IADD3 R81, P6, PT, R148, R151, RZ ;  /* 0x0000009794517210 */ /* 0x000fe20007fde0ff */
[----:B------:R-:W-:Y:S02]  /*57dc0*/  IMAD.MOV.U32 R174, RZ, RZ, R187 ;  /* 0x000000ffffae7224 */ /* 0x000fe400078e00bb */
[----:B------:R-:W-:-:S02]  /*57dd0*/  IMAD.MOV.U32 R152, RZ, RZ, R149 ;  /* 0x000000ffff987224 */ /* 0x000fc400078e0095 */
[----:B------:R-:W-:Y:S01]  /*57de0*/  IMAD.WIDE.U32.X R174, R161, 0x1a0111ea, R174, P4 ;  /* 0x1a0111eaa1ae7825 */ /* 0x000fe200020e04ae */
[----:B------:R-:W-:-:S03]  /*57df0*/  IADD3 RZ, P4, PT, R184, R182, RZ ;  /* 0x000000b6b8ff7210 */ /* 0x000fc60007f9e0ff */
[----:B------:R-:W-:Y:S01]  /*57e00*/  IMAD.WIDE.U32.X R152, R79, R210, R152, P6 ;  /* 0x000000d24f987225 */ /* 0x000fe200030e0498 */
[----:B------:R-:W-:Y:S02]  /*57e10*/  IADD3.X R79, P3, PT, RZ, R192, RZ, P3, !PT ;  /* 0x000000c0ff4f7210 */ /* 0x000fe40001f7e4ff */
[----:B------:R-:W-:Y:S01]  /*57e20*/  IADD3.X RZ, P4, PT, R185, R109, RZ, P4, !PT ;  /* 0x0000006db9ff7210 */ /* 0x000fe2000279e4ff */
[----:B------:R-:W-:Y:S01]  /*57e30*/  IMAD.WIDE.U32 R220, R220, 0x397fe69a, R184 ;  /* 0x397fe69adcdc7825 */ /* 0x000fe200078e00b8 */
[----:B------:R-:W-:Y:S02]  /*57e40*/  IADD3.X R185, P1, PT, RZ, R79, RZ, P1, !PT ;  /* 0x0000004fffb97210 */ /* 0x000fe40000f3e4ff */
[----:B------:R-:W-:Y:S01]  /*57e50*/  IADD3.X R107, P4, PT, RZ, R174, RZ, P4, !PT ;  /* 0x000000aeff6b7210 */ /* 0x000fe2000279e4ff */
[----:B------:R-:W-:Y:S01]  /*57e60*/  IMAD R79, R165, -0x30003, RZ ;  /* 0xfffcfffda54f7824 */ /* 0x000fe200078e02ff */
[----:B------:R-:W-:Y:S01]  /*57e70*/  IADD3.X R192, PT, PT, RZ, RZ, R193, P1, P3 ;  /* 0x000000ffffc07210 */ /* 0x000fe20000fe64c1 */
[----:B------:R-:W-:Y:S01]  /*57e80*/  IMAD.WIDE.U32 R182, R82, R219, R154 ;  /* 0x000000db52b67225 */ /* 0x000fe200078e009a */
[----:B------:R-:W-:-:S02]  /*57e90*/  IADD3 R184, P3, PT, R185, R220, RZ ;  /* 0x000000dcb9b87210 */ /* 0x000fc40007f7e0ff */
[----:B------:R-:W-:Y:S01]  /*57ea0*/  IADD3 RZ, P1, PT, R170, R180, RZ ;  /* 0x000000b4aaff7210 */ /* 0x000fe20007f3e0ff */
[----:B------:R-:W-:Y:S02]  /*57eb0*/  IMAD.IADD R187, R221, 0x1, R186 ;  /* 0x00000001ddbb7824 */ /* 0x000fe400078e02ba */
[C---:B------:R-:W-:Y:S01]  /*57ec0*/  IMAD.WIDE.U32 R154, R164.reuse, -0x30003, RZ ;  /* 0xfffcfffda49a7825 */ /* 0x040fe200078e00ff */
[----:B------:R-:W-:Y:S02]  /*57ed0*/  IADD3.X RZ, P1, PT, R171, R181, RZ, P1, !PT ;  /* 0x000000b5abff7210 */ /* 0x000fe40000f3e4ff */
[----:B------:R-:W-:Y:S01]  /*57ee0*/  IADD3.X R185, P3, PT, R187, R192, RZ, P3, !PT ;  /* 0x000000c0bbb97210 */ /* 0x000fe20001f7e4ff */
[----:B------:R-:W-:Y:S02]  /*57ef0*/  IMAD R79, R164, -0x760c0004, R79 ;  /* 0x89f3fffca44f7824 */ /* 0x000fe400078e024f */
[----:B------:R-:W-:Y:S01]  /*57f00*/  IMAD.IADD R186, R183, 0x1, R178 ;  /* 0x00000001b7ba7824 */ /* 0x000fe200078e02b2 */
[----:B------:R-:W-:Y:S01]  /*57f10*/  IADD3 R178, P6, PT, R179, R182, RZ ;  /* 0x000000b6b3b27210 */ /* 0x000fe20007fde0ff */
[----:B------:R-:W-:Y:S01]  /*57f20*/  IMAD.IADD R109, R155, 0x1, R79 ;  /* 0x000000019b6d7824 */ /* 0x000fe200078e024f */
[----:B------:R-:W-:Y:S01]  /*57f30*/  IADD3.X R79, P2, PT, RZ, R156, RZ, P2, !PT ;  /* 0x0000009cff4f7210 */ /* 0x000fe2000175e4ff */
[----:B------:R-:W-:Y:S01]  /*57f40*/  IMAD.WIDE.U32 R182, R80, R219, R170 ;  /* 0x000000db50b67225 */ /* 0x000fe200078e00aa */
[----:B------:R-:W-:-:S02]  /*57f50*/  IADD3.X R179, P6, PT, R186, R105, RZ, P6, !PT ;  /* 0x00000069bab37210 */ /* 0x000fc400037de4ff */
[----:B------:R-:W-:Y:S01]  /*57f60*/  IADD3.X R105, P3, PT, RZ, R107, RZ, P3, !PT ;  /* 0x0000006bff697210 */ /* 0x000fe20001f7e4ff */
[----:B------:R-:W-:Y:S01]  /*57f70*/  IMAD.WIDE.U32 R180, R109, -0x5555, RZ ;  /* 0xffffaaab6db47825 */ /* 0x000fe200078e00ff */
[----:B------:R-:W-:Y:S02]  /*57f80*/  IADD3.X R79, P6, PT, RZ, R79, RZ, P6, !PT ;  /* 0x0000004fff4f7210 */ /* 0x000fe400037de4ff */
[----:B------:R-:W-:Y:S01]  /*57f90*/  IADD3.X R107, PT, PT, RZ, RZ, R175, P3, P4 ;  /* 0x000000ffff6b7210 */ /* 0x000fe20001fe84af */
[C---:B------:R-:W-:Y:S01]  /*57fa0*/  IMAD.WIDE.U32 R170, R154.reuse, -0x5555, RZ ;  /* 0xffffaaab9aaa7825 */ /* 0x040fe200078e00ff */
[----:B------:R-:W-:Y:S02]  /*57fb0*/  IADD3 R156, P4, PT, R79, R182, RZ ;  /* 0x000000b64f9c7210 */ /* 0x000fe40007f9e0ff */
[----:B------:R-:W-:Y:S01]  /*57fc0*/  IADD3.X R157, PT, PT, RZ, RZ, R157, P6, P2 ;  /* 0x000000ffff9d7210 */ /* 0x000fe200037e449d */
[----:B------:R-:W-:Y:S01]  /*57fd0*/  IMAD.WIDE.U32 R180, P3, R154, -0x46010001, R180 ;  /* 0xb9feffff9ab47825 */ /* 0x000fe200078600b4 */
[----:B------:R-:W-:-:S02]  /*57fe0*/  IADD3.X R79, P1, PT, RZ, R166, RZ, P1, !PT ;  /* 0x000000a6ff4f7210 */ /* 0x000fc40000f3e4ff */
[----:B------:R-:W-:Y:S01]  /*57ff0*/  IADD3 RZ, P6, PT, R164, R170, RZ ;  /* 0x000000aaa4ff7210 */ /* 0x000fe20007fde0ff */
[----:B------:R-:W-:Y:S02]  /*58000*/  IMAD.IADD R172, R183, 0x1, R172 ;  /* 0x00000001b7ac7824 */ /* 0x000fe400078e02ac */
[----:B------:R-:W-:Y:S01]  /*58010*/  IMAD.X R175, RZ, RZ, RZ, P3 ;  /* 0x000000ffffaf7224 */ /* 0x000fe200018e06ff */
[----:B------:R-:W-:Y:S01]  /*58020*/  IADD3 R113, P3, PT, R180, R171, RZ ;  /* 0x000000abb4717210 */ /* 0x000fe20007f7e0ff */
[----:B------:R-:W-:Y:S01]  /*58030*/  IMAD.WIDE.U32 R182, R154, -0x5555, R164 ;  /* 0xffffaaab9ab67825 */ /* 0x000fe200078e00a4 */
[----:B------:R-:W-:Y:S02]  /*58040*/  IADD3.X R157, P4, PT, R172, R157, RZ, P4, !PT ;  /* 0x0000009dac9d7210 */ /* 0x000fe4000279e4ff */
[----:B------:R-:W-:Y:S01]  /*58050*/  IADD3.X RZ, P6, PT, R165, R113, RZ, P6, !PT ;  /* 0x00000071a5ff7210 */ /* 0x000fe200037de4ff */
[----:B------:R-:W-:Y:S01]  /*58060*/  IMAD.MOV.U32 R174, RZ, RZ, R181 ;  /* 0x000000ffffae7224 */ /* 0x000fe200078e00b5 */
[----:B------:R-:W-:Y:S01]  /*58070*/  IADD3.X R79, P4, PT, RZ, R79, RZ, P4, !PT ;  /* 0x0000004fff4f7210 */ /* 0x000fe2000279e4ff */
[----:B------:R-:W-:Y:S01]  /*58080*/  IMAD.IADD R180, R183, 0x1, R180 ;  /* 0x00000001b7b47824 */ /* 0x000fe200078e02b4 */
[----:B------:R-:W-:Y:S01]  /*58090*/  IADD3.X R172, P2, PT, RZ, RZ, RZ, P0, !PT ;  /* 0x000000ffffac7210 */ /* 0x000fe2000075e4ff */
[----:B------:R-:W-:Y:S01]  /*580a0*/  IMAD.WIDE.U32.X R170, R109, -0x46010001, R174, P3 ;  /* 0xb9feffff6daa7825 */ /* 0x000fe200018e04ae */
[----:B------:R-:W-:-:S02]  /*580b0*/  IADD3 RZ, P3, PT, RZ, R182, RZ ;  /* 0x000000b6ffff7210 */ /* 0x000fc40007f7e0ff */
[----:B------:R-:W-:Y:S01]  /*580c0*/  IADD3.X R119, P0, PT, RZ, RZ, RZ, P5, !PT ;  /* 0x000000ffff777210 */ /* 0x000fe20002f1e4ff */
[----:B------:R-:W-:Y:S01]  /*580d0*/  IMAD.WIDE.U32 R164, R77, R213, RZ ;  /* 0x000000d54da47225 */ /* 0x000fe200078e00ff */
[----:B------:R-:W-:Y:S02]  /*580e0*/  IADD3.X R113, PT, PT, RZ, RZ, R167, P4, P1 ;  /* 0x000000ffff717210 */ /* 0x000fe400027e24a7 */
[----:B------:R-:W-:Y:S01]  /*580f0*/  IADD3.X RZ, P3, PT, RZ, R180, RZ, P3, !PT ;  /* 0x000000b4ffff7210 */ /* 0x000fe20001f7e4ff */
[----:B------:R-:W-:Y:S01]  /*58100*/  IMAD.WIDE.U32 R166, R78, R219, R158 ;  /* 0x000000db4ea67225 */ /* 0x000fe200078e009e */
[----:B------:R-:W-:Y:S02]  /*58110*/  IADD3.X R121, P4, PT, RZ, R170, RZ, P6, !PT ;  /* 0x000000aaff797210 */ /* 0x000fe4000379e4ff */
[----:B------:R-:W-:Y:S01]  /*58120*/  IADD3 R119, P5, PT, R119, R172, RZ ;  /* 0x000000ac77777210 */ /* 0x000fe20007fbe0ff */
[----:B------:R-:W-:Y:S01]  /*58130*/  IMAD.IADD R162, R167, 0x1, R162 ;  /* 0x00000001a7a27824 */ /* 0x000fe200078e02a2 */
[----:B------:R-:W-:Y:S01]  /*58140*/  IADD3.X R121, P3, PT, RZ, R121, RZ, P3, !PT ;  /* 0x00000079ff797210 */ /* 0x000fe20001f7e4ff */
[----:B------:R-:W-:Y:S01]  /*58150*/  IMAD.X R123, RZ, RZ, RZ, P2 ;  /* 0x000000ffff7b7224 */ /* 0x000fe200010e06ff */
[----:B------:R-:W-:Y:S01]  /*58160*/  IADD3 R214, P1, PT, R214, R119, RZ ;  /* 0x00000077d6d67210 */ /* 0x000fe20007f3e0ff */
[----:B------:R-:W-:Y:S01]  /*58170*/  IMAD.WIDE.U32 R174, R109, -0x4eac0001, RZ ;  /* 0xb153ffff6dae7825 */ /* 0x000fe200078e00ff */
[----:B------:R-:W-:-:S02]  /*58180*/  IADD3 RZ, P6, PT, R158, R160, RZ ;  /* 0x000000a09eff7210 */ /* 0x000fc40007fde0ff */
[----:B------:R-:W-:Y:S01]  /*58190*/  IADD3.X R119, PT, PT, RZ, RZ, R171, P3, P4 ;  /* 0x000000ffff777210 */ /* 0x000fe20001fe84ab */
[----:B------:R-:W-:Y:S01]  /*581a0*/  IMAD.WIDE.U32 R160, P4, R76, R210, R164 ;  /* 0x000000d24ca07225 */ /* 0x000fe200078800a4 */
[----:B------:R-:W-:Y:S02]  /*581b0*/  IADD3 R158, P3, PT, R79, R166, RZ ;  /* 0x000000a64f9e7210 */ /* 0x000fe40007f7e0ff */
[----:B------:R-:W-:Y:S01]  /*581c0*/  IADD3.X RZ, P2, PT, R159, R173, RZ, P6, !PT ;  /* 0x000000ad9fff7210 */ /* 0x000fe2000375e4ff */
[----:B------:R-:W-:Y:S01]  /*581d0*/  IMAD.X R165, RZ, RZ, RZ, P4 ;  /* 0x000000ffffa57224 */ /* 0x000fe200020e06ff */
[----:B------:R-:W-:Y:S01]  /*581e0*/  IADD3.X R159, P3, PT, R162, R113, RZ, P3, !PT ;  /* 0x00000071a29f7210 */ /* 0x000fe20001f7e4ff */
[----:B------:R-:W-:Y:S01]  /*581f0*/  IMAD.WIDE.U32 R162, R76, R213, RZ ;  /* 0x000000d54ca27225 */ /* 0x000fe200078e00ff */
[----:B------:R-:W-:Y:S02]  /*58200*/  IADD3.X R113, P2, PT, RZ, R168, RZ, P2, !PT ;  /* 0x000000a8ff717210 */ /* 0x000fe4000175e4ff */
[----:B------:R-:W-:Y:S01]  /*58210*/  IADD3.X R123, PT, PT, R123, RZ, RZ, P5, P0 ;  /* 0x000000ff7b7b7210 */ /* 0x000fe20002fe04ff */
[----:B------:R-:W-:Y:S01]  /*58220*/  IMAD.WIDE.U32 R166, R154, -0x4eac0001, RZ ;  /* 0xb153ffff9aa67825 */ /* 0x000fe200078e00ff */
[----:B------:R-:W-:-:S02]  /*58230*/  IADD3 R79, P6, PT, R160, R163, RZ ;  /* 0x000000a3a04f7210 */ /* 0x000fc40007fde0ff */
[----:B------:R-:W-:Y:S01]  /*58240*/  IADD3.X R216, P1, PT, R216, R123, RZ, P1, !PT ;  /* 0x0000007bd8d87210 */ /* 0x000fe20000f3e4ff */
[----:B------:R-:W-:Y:S01]  /*58250*/  IMAD.WIDE.U32 R174, P4, R154, 0x1eabfffe, R174 ;  /* 0x1eabfffe9aae7825 */ /* 0x000fe200078800ae */
[----:B------:R-:W-:-:S03]  /*58260*/  IADD3 RZ, P0, PT, R178, R166, RZ ;  /* 0x000000a6b2ff7210 */ /* 0x000fc60007f1e0ff */
[----:B------:R-:W-:Y:S01]  /*58270*/  IMAD.MOV.U32 R164, RZ, RZ, R161 ;  /* 0x000000ffffa47224 */ /* 0x000fe200078e00a1 */
[----:B------:R-:W-:Y:S01]  /*58280*/  IADD3 R167, P5, PT, R174, R167, RZ ;  /* 0x000000a7aea77210 */ /* 0x000fe20007fbe0ff */
[----:B------:R-:W-:-:S03]  /*58290*/  IMAD.WIDE.U32 R170, R109, 0x434bacd7, RZ ;  /* 0x434bacd76daa7825 */ /* 0x000fc600078e00ff */
[----:B------:R-:W-:Y:S01]  /*582a0*/  IADD3.X RZ, P0, PT, R179, R167, RZ, P0, !PT ;  /* 0x000000a7b3ff7210 */ /* 0x000fe2000071e4ff */
[----:B------:R-:W-:Y:S01]  /*582b0*/  IMAD.WIDE.U32.X R164, R77, R210, R164, P6 ;  /* 0x000000d24da47225 */ /* 0x000fe200030e04a4 */
[----:B------:R-:W-:-:S03]  /*582c0*/  IADD3.X R77, P3, PT, RZ, R113, RZ, P3, !PT ;  /* 0x00000071ff4d7210 */ /* 0x000fc60001f7e4ff */
[----:B------:R-:W-:Y:S01]  /*582d0*/  IMAD.WIDE.U32 R166, R109, -0x94f09dc, RZ ;  /* 0xf6b0f6246da67825 */ /* 0x000fe200078e00ff */
[----:B------:R-:W-:-:S03]  /*582e0*/  IADD3.X R113, PT, PT, RZ, RZ, R169, P3, P2 ;  /* 0x000000ffff717210 */ /* 0x000fc60001fe44a9 */
[----:B------:R-:W-:-:S04]  /*582f0*/  IMAD.WIDE.U32 R168, R109, -0xc7aed41, RZ ;  /* 0xf38512bf6da87825 */ /* 0x000fc800078e00ff */
[----:B------:R-:W-:Y:S02]  /*58300*/  IMAD.X R177, RZ, RZ, RZ, P4 ;  /* 0x000000ffffb17224 */ /* 0x000fe400020e06ff */
[----:B------:R-:W-:-:S04]  /*58310*/  IMAD.WIDE.U32 R170, P4, R154, 0x4b1ba7b6, R170 ;  /* 0x4b1ba7b69aaa7825 */ /* 0x000fc800078800aa */
[----:B------:R-:W-:-:S04]  /*58320*/  IMAD.WIDE.U32 R172, R109, 0x397fe69a, RZ ;  /* 0x397fe69a6dac7825 */ /* 0x000fc800078e00ff */
[----:B------:R-:W-:-:S04]  /*58330*/  IMAD.WIDE.U32 R182, R154, -0x94f09dc, RZ ;  /* 0xf6b0f6249ab67825 */ /* 0x000fc800078e00ff */
[----:B------:R-:W-:-:S04]  /*58340*/  IMAD.WIDE.U32 R166, P2, R154, 0x6730d2a0, R166 ;  /* 0x6730d2a09aa67825 */ /* 0x000fc800078400a6 */
[----:B------:R-:W-:Y:S01]  /*58350*/  IMAD.WIDE.U32 R168, P3, R154, 0x64774b84, R168 ;  /* 0x64774b849aa87825 */ /* 0x000fe200078600a8 */
[----:B------:R-:W-:-:S03]  /*58360*/  IADD3 R123, P6, PT, R166, R183, RZ ;  /* 0x000000b7a67b7210 */ /* 0x000fc60007fde0ff */
[----:B------:R-:W-:-:S04]  /*58370*/  IMAD.WIDE.U32 R178, R154, -0x4eac0001, R178 ;  /* 0xb153ffff9ab27825 */ /* 0x000fc800078e00b2 */
[----:B------:R-:W-:Y:S01]  /*58380*/  IMAD.X R191, RZ, RZ, RZ, P4 ;  /* 0x000000ffffbf7224 */ /* 0x000fe200020e06ff */
[----:B------:R-:W-:Y:S01]  /*58390*/  IADD3 RZ, P4, PT, R184, R176, RZ ;  /* 0x000000b0b8ff7210 */ /* 0x000fe20007f9e0ff */
[----:B------:R-:W-:Y:S02]  /*583a0*/  IMAD.X R181, RZ, RZ, RZ, P2 ;  /* 0x000000ffffb57224 */ /* 0x000fe400010e06ff */
[----:B------:R-:W-:Y:S01]  /*583b0*/  IMAD.X R187, RZ, RZ, RZ, P3 ;  /* 0x000000ffffbb7224 */ /* 0x000fe200018e06ff */
[----:B------:R-:W-:Y:S01]  /*583c0*/  IADD3 RZ, P3, PT, R156, R182, RZ ;  /* 0x000000b69cff7210 */ /* 0x000fe20007f7e0ff */
[----:B------:R-:W-:Y:S01]  /*583d0*/  IMAD.IADD R192, R179, 0x1, R174 ;  /* 0x00000001b3c07824 */ /* 0x000fe200078e02ae */
[----:B------:R-:W-:Y:S01]  /*583e0*/  IADD3.X RZ, P4, PT, R185, R189, RZ, P4, !PT ;  /* 0x000000bdb9ff7210 */ /* 0x000fe2000279e4ff */
[----:B------:R-:W-:Y:S01]  /*583f0*/  IMAD.MOV.U32 R176, RZ, RZ, R175 ;  /* 0x000000ffffb07224 */ /* 0x000fe200078e00af */
[----:B------:R-:W-:Y:S01]  /*58400*/  IADD3.X RZ, P3, PT, R157, R123, RZ, P3, !PT ;  /* 0x0000007b9dff7210 */ /* 0x000fe20001f7e4ff */
[----:B------:R-:W-:-:S04]  /*58410*/  IMAD.WIDE.U32 R172, P2, R154, 0x1a0111ea, R172 ;  /* 0x1a0111ea9aac7825 */ /* 0x000fc800078400ac */
[----:B------:R-:W-:-:S04]  /*58420*/  IMAD.WIDE.U32 R174, R154, -0xc7aed41, RZ ;  /* 0xf38512bf9aae7825 */ /* 0x000fc800078e00ff */
[----:B------:R-:W-:Y:S02]  /*58430*/  IMAD.MOV.U32 R180, RZ, RZ, R167 ;  /* 0x000000ffffb47224 */ /* 0x000fe400078e00a7 */
[----:B------:R-:W-:-:S04]  /*58440*/  IMAD.WIDE.U32 R182, R154, 0x434bacd7, RZ ;  /* 0x434bacd79ab67825 */ /* 0x000fc800078e00ff */
[----:B------:R-:W-:-:S04]  /*58450*/  IMAD.WIDE.U32 R184, R76, R219, R184 ;  /* 0x000000db4cb87225 */ /* 0x000fc800078e00b8 */
[----:B------:R-:W-:Y:S01]  /*58460*/  IMAD.X R193, RZ, RZ, RZ, P2 ;  /* 0x000000ffffc17224 */ /* 0x000fe200010e06ff */
[----:B------:R-:W-:Y:S01]  /*58470*/  IADD3 R178, P2, PT, R121, R178, RZ ;  /* 0x000000b279b27210 */ /* 0x000fe20007f5e0ff */
[----:B------:R-:W-:Y:S01]  /*58480*/  IMAD.WIDE.U32.X R176, R109, 0x1eabfffe, R176, P5 ;  /* 0x1eabfffe6db07825 */ /* 0x000fe200028e04b0 */
[----:B------:R-:W-:-:S03]  /*58490*/  IADD3 R123, P5, PT, R168, R175, RZ ;  /* 0x000000afa87b7210 */ /* 0x000fc60007fbe0ff */
[----:B------:R-:W-:Y:S01]  /*584a0*/  IMAD.WIDE.U32.X R180, R109, 0x6730d2a0, R180, P6 ;  /* 0x6730d2a06db47825 */ /* 0x000fe200030e04b4 */
[----:B------:R-:W-:-:S03]  /*584b0*/  IADD3 R121, P6, PT, R170, R183, RZ ;  /* 0x000000b7aa797210 */ /* 0x000fc60007fde0ff */
[----:B------:R-:W-:Y:S02]  /*584c0*/  IMAD.MOV.U32 R186, RZ, RZ, R169 ;  /* 0x000000ffffba7224 */ /* 0x000fe400078e00a9 */
[----:B------:R-:W-:Y:S02]  /*584d0*/  IMAD.IADD R218, R185, 0x1, R190 ;  /* 0x00000001b9da7824 */ /* 0x000fe400078e02be */
[----:B------:R-:W-:-:S04]  /*584e0*/  IMAD.WIDE.U32 R188, R154, 0x397fe69a, RZ ;  /* 0x397fe69a9abc7825 */ /* 0x000fc800078e00ff */
[----:B------:R-:W-:Y:S02]  /*584f0*/  IMAD.MOV.U32 R190, RZ, RZ, R171 ;  /* 0x000000ffffbe7224 */ /* 0x000fe400078e00ab */
[C---:B------:R-:W-:Y:S01]  /*58500*/  IMAD.WIDE.U32.X R186, R109.reuse, 0x64774b84, R186, P5 ;  /* 0x64774b846dba7825 */ /* 0x040fe200028e04ba */
[----:B------:R-:W-:Y:S02]  /*58510*/  IADD3.X R179, P5, PT, R192, R119, RZ, P2, !PT ;  /* 0x00000077c0b37210 */ /* 0x000fe400017be4ff */
[----:B------:R-:W-:Y:S01]  /*58520*/  IADD3.X R125, P2, PT, RZ, R176, RZ, P0, !PT ;  /* 0x000000b0ff7d7210 */ /* 0x000fe2000075e4ff */
[----:B------:R-:W-:Y:S01]  /*58530*/  IMAD.WIDE.U32.X R190, R109, 0x4b1ba7b6, R190, P6 ;  /* 0x4b1ba7b66dbe7825 */ /* 0x000fe200030e04be */
[----:B------:R-:W-:Y:S02]  /*58540*/  IADD3 R119, P6, PT, R172, R189, RZ ;  /* 0x000000bdac777210 */ /* 0x000fe40007fde0ff */
[----:B------:R-:W-:Y:S01]  /*58550*/  IADD3 RZ, P0, PT, R158, R174, RZ ;  /* 0x000000ae9eff7210 */ /* 0x000fe20007f1e0ff */
[----:B------:R-:W-:-:S02]  /*58560*/  IMAD.MOV.U32 R192, RZ, RZ, R173 ;  /* 0x000000ffffc07224 */ /* 0x000fc400078e00ad */
[----:B------:R-:W-:Y:S01]  /*58570*/  IMAD.WIDE.U32 R156, R154, -0x94f09dc, R156 ;  /* 0xf6b0f6249a9c7825 */ /* 0x000fe200078e009c */
[----:B------:R-:W-:-:S03]  /*58580*/  IADD3.X RZ, P0, PT, R159, R123, RZ, P0, !PT ;  /* 0x0000007b9fff7210 */ /* 0x000fc6000071e4ff */
[----:B------:R-:W-:Y:S01]  /*58590*/  IMAD.WIDE.U32.X R192, R109, 0x1a0111ea, R192, P6 ;  /* 0x1a0111ea6dc07825 */ /* 0x000fe200030e04c0 */
[----:B------:R-:W-:Y:S02]  /*585a0*/  IADD3 R184, P6, PT, R77, R184, RZ ;  /* 0x000000b84db87210 */ /* 0x000fe40007fde0ff */
[----:B------:R-:W-:Y:S01]  /*585b0*/  IADD3.X R77, P5, PT, RZ, R125, RZ, P5, !PT ;  /* 0x0000007dff4d7210 */ /* 0x000fe20002fbe4ff */
[----:B------:R-:W-:Y:S01]  /*585c0*/  IMAD.IADD R166, R157, 0x1, R166 ;  /* 0x000000019da67824 */ /* 0x000fe200078e02a6 */
[----:B------:R-:W-:Y:S01]  /*585d0*/  IADD3.X R185, P6, PT, R218, R113, RZ, P6, !PT ;  /* 0x00000071dab97210 */ /* 0x000fe200037de4ff */
[----:B------:R-:W-:Y:S01]  /*585e0*/  IMAD.WIDE.U32 R158, R154, -0xc7aed41, R158 ;  /* 0xf38512bf9a9e7825 */ /* 0x000fe200078e009e */
[----:B------:R-:W-:Y:S02]  /*585f0*/  IADD3.X R177, PT, PT, RZ, RZ, R177, P5, P2 ;  /* 0x000000ffffb17210 */ /* 0x000fe40002fe44b1 */
[----:B------:R-:W-:Y:S01]  /*58600*/  IADD3 R156, P5, PT, R77, R156, RZ ;  /* 0x0000009c4d9c7210 */ /* 0x000fe20007fbe0ff */
[----:B------:R-:W-:Y:S01]  /*58610*/  IMAD.IADD R168, R159, 0x1, R168 ;  /* 0x000000019fa87824 */ /* 0x000fe200078e02a8 */
[----:B------:R-:W-:-:S02]  /*58620*/  IADD3.X R77, P4, PT, RZ, R86, RZ, P4, !PT ;  /* 0x00000056ff4d7210 */ /* 0x000fc4000279e4ff */
[----:B------:R-:W-:Y:S02]  /*58630*/  IADD3 R86, P2, PT, R105, R214, RZ ;  /* 0x000000d669567210 */ /* 0x000fe40007f5e0ff */
[----:B------:R-:W-:Y:S02]  /*58640*/  IADD3.X R105, P6, PT, RZ, R77, RZ, P6, !PT ;  /* 0x0000004dff697210 */ /* 0x000fe400037de4ff */
[----:B------:R-:W-:Y:S02]  /*58650*/  IADD3.X R157, P5, PT, R166, R177, RZ, P5, !PT ;  /* 0x000000b1a69d7210 */ /* 0x000fe40002fbe4ff */
[----:B------:R-:W-:Y:S02]  /*58660*/  IADD3.X R77, P3, PT, RZ, R180, RZ, P3, !PT ;  /* 0x000000b4ff4d7210 */ /* 0x000fe40001f7e4ff */
[----:B------:R-:W-:Y:S02]  /*58670*/  IADD3.X R109, PT, PT, RZ, RZ, R87, P6, P4 ;  /* 0x000000ffff6d7210 */ /* 0x000fe400037e8457 */
[----:B------:R-:W-:-:S02]  /*58680*/  IADD3.X R77, P5, PT, RZ, R77, RZ, P5, !PT ;  /* 0x0000004dff4d7210 */ /* 0x000fc40002fbe4ff */
[----:B------:R-:W-:Y:S02]  /*58690*/  IADD3.X R87, P6, PT, R107, R216, RZ, P2, !PT ;  /* 0x000000d86b577210 */ /* 0x000fe400017de4ff */
[----:B------:R-:W-:Y:S02]  /*586a0*/  IADD3 R158, P2, PT, R77, R158, RZ ;  /* 0x0000009e4d9e7210 */ /* 0x000fe40007f5e0ff */
[----:B------:R-:W-:Y:S01]  /*586b0*/  IADD3.X R181, PT, PT, RZ, RZ, R181, P5, P3 ;  /* 0x000000ffffb57210 */ /* 0x000fe20002fe64b5 */
[----:B------:R-:W-:Y:S01]  /*586c0*/  IMAD.WIDE.U32 R166, R74, R219, R86 ;  /* 0x000000db4aa67225 */ /* 0x000fe200078e0056 */
[----:B------:R-:W-:Y:S02]  /*586d0*/  IADD3.X R77, P0, PT, RZ, R186, RZ, P0, !PT ;  /* 0x000000baff4d7210 */ /* 0x000fe4000071e4ff */
[----:B------:R-:W-:Y:S01]  /*586e0*/  IADD3.X R159, P2, PT, R168, R181, RZ, P2, !PT ;  /* 0x000000b5a89f7210 */ /* 0x000fe2000175e4ff */
[----:B------:R-:W-:Y:S01]  /*586f0*/  IMAD.IADD R88, R167, 0x1, R88 ;  /* 0x00000001a7587824 */ /* 0x000fe200078e0258 */
[----:B------:R-:W-:-:S02]  /*58700*/  IADD3 RZ, P4, PT, R86, R90, RZ ;  /* 0x0000005a56ff7210 */ /* 0x000fc40007f9e0ff */
[----:B------:R-:W-:Y:S02]  /*58710*/  IADD3.X R77, P2, PT, RZ, R77, RZ, P2, !PT ;  /* 0x0000004dff4d7210 */ /* 0x000fe4000175e4ff */
[----:B------:R-:W-:Y:S01]  /*58720*/  IADD3.X RZ, P4, PT, R87, R212, RZ, P4, !PT ;  /* 0x000000d457ff7210 */ /* 0x000fe2000279e4ff */
[----:B------:R-:W-:Y:S01]  /*58730*/  IMAD.WIDE.U32 R86, R154, 0x434bacd7, R184 ;  /* 0x434bacd79a567825 */ /* 0x000fe200078e00b8 */
[----:B------:R-:W-:Y:S02]  /*58740*/  IADD3.X R187, PT, PT, RZ, RZ, R187, P2, P0 ;  /* 0x000000ffffbb7210 */ /* 0x000fe400017e04bb */
[----:B------:R-:W-:Y:S01]  /*58750*/  IADD3 R166, P2, PT, R105, R166, RZ ;  /* 0x000000a669a67210 */ /* 0x000fe20007f5e0ff */
[----:B------:R-:W-:Y:S01]  /*58760*/  IMAD.IADD R170, R87, 0x1, R170 ;  /* 0x0000000157aa7824 */ /* 0x000fe200078e02aa */
[----:B------:R-:W-:Y:S02]  /*58770*/  IADD3 RZ, P3, PT, R184, R182, RZ ;  /* 0x000000b6b8ff7210 */ /* 0x000fe40007f7e0ff */
[----:B------:R-:W-:-:S02]  /*58780*/  IADD3.X R167, P2, PT, R88, R109, RZ, P2, !PT ;  /* 0x0000006d58a77210 */ /* 0x000fc4000175e4ff */
[----:B------:R-:W-:Y:S02]  /*58790*/  IADD3.X R90, P4, PT, RZ, R92, RZ, P4, !PT ;  /* 0x0000005cff5a7210 */ /* 0x000fe4000279e4ff */
[----:B------:R-:W-:Y:S01]  /*587a0*/  IADD3 R86, P0, PT, R77, R86, RZ ;  /* 0x000000564d567210 */ /* 0x000fe20007f1e0ff */
[----:B------:R-:W-:Y:S01]  /*587b0*/  IMAD.WIDE.U32 R154, R154, 0x397fe69a, R166 ;  /* 0x397fe69a9a9a7825 */ /* 0x000fe200078e00a6 */
[----:B------:R-:W-:Y:S02]  /*587c0*/  IADD3.X RZ, P3, PT, R185, R121, RZ, P3, !PT ;  /* 0x00000079b9ff7210 */ /* 0x000fe40001f7e4ff */
[----:B------:R-:W-:Y:S01]  /*587d0*/  IADD3 RZ, P5, PT, R178, R94, RZ ;  /* 0x0000005eb2ff7210 */ /* 0x000fe20007fbe0ff */
[----:B------:R-:W-:Y:S01]  /*587e0*/  IMAD.IADD R172, R155, 0x1, R172 ;  /* 0x000000019bac7824 */ /* 0x000fe200078e02ac */
[----:B------:R-:W-:Y:S02]  /*587f0*/  IADD3.X R90, P2, PT, RZ, R90, RZ, P2, !PT ;  /* 0x0000005aff5a7210 */ /* 0x000fe4000175e4ff */
[----:B------:R-:W-:-:S02]  /*58800*/  IADD3.X R87, P0, PT, R170, R187, RZ, P0, !PT ;  /* 0x000000bbaa577210 */ /* 0x000fc4000071e4ff */
[----:B------:R-:W-:Y:S02]  /*58810*/  IADD3.X R105, P3, PT, RZ, R190, RZ, P3, !PT ;  /* 0x000000beff697210 */ /* 0x000fe40001f7e4ff */
[----:B------:R-:W-:Y:S01]  /*58820*/  IADD3.X RZ, P5, PT, R179, R217, RZ, P5, !PT ;  /* 0x000000d9b3ff7210 */ /* 0x000fe20002fbe4ff */
[----:B------:R-:W-:Y:S01]  /*58830*/  IMAD.WIDE.U32 R178, R84, R215, R178 ;  /* 0x000000d754b27225 */ /* 0x000fe200078e00b2 */
[----:B------:R-:W-:Y:S02]  /*58840*/  IADD3.X R94, PT, PT, RZ, RZ, R93, P2, P4 ;  /* 0x000000ffff5e7210 */ /* 0x000fe400017e845d */
[----:B------:R-:W-:Y:S01]  /*58850*/  IADD3.X R105, P4, PT, RZ, R105, RZ, P0, !PT ;  /* 0x00000069ff697210 */ /* 0x000fe2000079e4ff */
[----:B------:R-:W-:Y:S01]  /*58860*/  IMAD.IADD R179, R179, 0x1, R96 ;  /* 0x00000001b3b37824 */ /* 0x000fe200078e0260 */
[----:B------:R-:W-:Y:S01]  /*58870*/  IADD3.X R88, P1, PT, RZ, RZ, RZ, P1, !PT ;  /* 0x000000ffff587210 */ /* 0x000fe20000f3e4ff */
[----:B------:R-:W-:Y:S01]  /*58880*/  IMAD.WIDE.U32 R92, R82, R215, R156 ;  /* 0x000000d7525c7225 */ /* 0x000fe200078e009c */
[----:B------:R-:W-:-:S02]  /*58890*/  IADD3.X R191, PT, PT, RZ, RZ, R191, P4, P3 ;  /* 0x000000ffffbf7210 */ /* 0x000fc400027e64bf */
[----:B------:R-:W-:Y:S01]  /*588a0*/  IADD3 RZ, P3, PT, RZ, R178, RZ ;  /* 0x000000b2ffff7210 */ /* 0x000fe20007f7e0ff */
[----:B------:R-:W-:Y:S01]  /*588b0*/  IMAD.X R96, RZ, RZ, RZ, P1 ;  /* 0x000000ffff607224 */ /* 0x000fe200008e06ff */
[----:B------:R-:W-:Y:S02]  /*588c0*/  IADD3.X R77, P5, PT, RZ, R100, RZ, P5, !PT ;  /* 0x00000064ff4d7210 */ /* 0x000fe40002fbe4ff */
[----:B------:R-:W-:Y:S02]  /*588d0*/  IADD3.X RZ, P4, PT, RZ, R179, RZ, P3, !PT ;  /* 0x000000b3ffff7210 */ /* 0x000fe40001f9e4ff */
[----:B------:R-:W-:Y:S02]  /*588e0*/  IADD3.X R107, P6, PT, RZ, RZ, RZ, P6, !PT ;  /* 0x000000ffff6b7210 */ /* 0x000fe400037de4ff */
[----:B------:R-:W-:Y:S02]  /*588f0*/  IADD3 RZ, P1, PT, R166, R188, RZ ;  /* 0x000000bca6ff7210 */ /* 0x000fe40007f3e0ff */
[----:B------:R-:W-:-:S02]  /*58900*/  IADD3 RZ, P0, PT, R156, R102, RZ ;  /* 0x000000669cff7210 */ /* 0x000fc40007f1e0ff */
[----:B------:R-:W-:Y:S02]  /*58910*/  IADD3.X R77, P4, PT, RZ, R77, RZ, P4, !PT ;  /* 0x0000004dff4d7210 */ /* 0x000fe4000279e4ff */
[----:B------:R-:W-:Y:S01]  /*58920*/  IADD3 R107, P2, PT, R107, R88, RZ ;  /* 0x000000586b6b7210 */ /* 0x000fe20007f5e0ff */
[----:B------:R-:W-:Y:S01]  /*58930*/  IMAD.IADD R88, R93, 0x1, R98 ;  /* 0x000000015d587824 */ /* 0x000fe200078e0262 */
[----:B------:R-:W-:Y:S02]  /*58940*/  IADD3.X RZ, P3, PT, R167, R119, RZ, P1, !PT ;  /* 0x00000077a7ff7210 */ /* 0x000fe40000f7e4ff */
[----:B------:R-:W-:Y:S02]  /*58950*/  IADD3.X RZ, P0, PT, R157, R103, RZ, P0, !PT ;  /* 0x000000679dff7210 */ /* 0x000fe4000071e4ff */
[----:B------:R-:W-:Y:S02]  /*58960*/  IADD3 R92, P1, PT, R77, R92, RZ ;  /* 0x0000005c4d5c7210 */ /* 0x000fe40007f3e0ff */
[----:B------:R-:W-:-:S02]  /*58970*/  IADD3.X R101, PT, PT, RZ, RZ, R101, P4, P5 ;  /* 0x000000ffff657210 */ /* 0x000fc400027ea465 */
[----:B------:R-:W-:Y:S02]  /*58980*/  IADD3 RZ, P4, PT, R158, R104, RZ ;  /* 0x000000689eff7210 */ /* 0x000fe40007f9e0ff */
[----:B------:R-:W-:Y:S02]  /*58990*/  IADD3.X R103, PT, PT, R96, RZ, RZ, P2, P6 ;  /* 0x000000ff60677210 */ /* 0x000fe400017ec4ff */
[----:B------:R-:W-:Y:S01]  /*589a0*/  IADD3 R98, P2, PT, R105, R154, RZ ;  /* 0x0000009a69627210 */ /* 0x000fe20007f5e0ff */
[----:B------:R-:W-:Y:S01]  /*589b0*/  IMAD R105, R179, -0x30003, RZ ;  /* 0xfffcfffdb3697824 */ /* 0x000fe200078e02ff */
[----:B------:R-:W-:Y:S01]  /*589c0*/  IADD3.X R93, P6, PT, R88, R101, RZ, P1, !PT ;  /* 0x00000065585d7210 */ /* 0x000fe20000fde4ff */
[C---:B------:R-:W-:Y:S01]  /*589d0*/  IMAD.WIDE.U32 R100, R178.reuse, -0x30003, RZ ;  /* 0xfffcfffdb2647825 */ /* 0x040fe200078e00ff */
[----:B------:R-:W-:Y:S02]  /*589e0*/  IADD3.X RZ, P1, PT, R159, R99, RZ, P4, !PT ;  /* 0x000000639fff7210 */ /* 0x000fe4000273e4ff */
[----:B------:R-:W-:Y:S01]  /*589f0*/  IADD3.X R113, P4, PT, RZ, R110, RZ, P0, !PT ;  /* 0x0000006eff717210 */ /* 0x000fe2000079e4ff */
[----:B------:R-:W-:Y:S01]  /*58a00*/  IMAD R105, R178, -0x760c0004, R105 ;  /* 0x89f3fffcb2697824 */ /* 0x000fe200078e0269 */
[----:B------:R-:W-:Y:S01]  /*58a10*/  IADD3 R77, P5, PT, R90, R107, RZ ;  /* 0x0000006b5a4d7210 */ /* 0x000fe20007fbe0ff */
[----:B------:R-:W-:Y:S01]  /*58a20*/  IMAD.WIDE.U32 R158, R80, R215, R158 ;  /* 0x000000d7509e7225 */ /* 0x000fe200078e009e */
[----:B------:R-:W-:-:S02]  /*58a30*/  IADD3.X R113, P6, PT, RZ, R113, RZ, P6, !PT ;  /* 0x00000071ff717210 */ /* 0x000fc400037de4ff */
[----:B------:R-:W-:Y:S01]  /*58a40*/  IADD3.X R99, P2, PT, R172, R191, RZ, P2, !PT ;  /* 0x000000bfac637210 */ /* 0x000fe2000175e4ff */
[----:B------:R-:W-:Y:S01]  /*58a50*/  IMAD.IADD R119, R101, 0x1, R105 ;  /* 0x0000000165777824 */ /* 0x000fe200078e0269 */
[----:B------:R-:W-:Y:S01]  /*58a60*/  IADD3.X R90, P3, PT, RZ, R192, RZ, P3, !PT ;  /* 0x000000c0ff5a7210 */ /* 0x000fe20001f7e4ff */
[----:B------:R-:W-:Y:S01]  /*58a70*/  IMAD.IADD R121, R159, 0x1, R108 ;  /* 0x000000019f797824 */ /* 0x000fe200078e026c */
[----:B------:R-:W-:Y:S01]  /*58a80*/  IADD3.X R88, P0, PT, R94, R103, RZ, P5, !PT ;  /* 0x000000675e587210 */ /* 0x000fe20002f1e4ff */
[C---:B------:R-:W-:Y:S01]  /*58a90*/  IMAD.WIDE.U32 R154, R119.reuse, -0x4eac0001, RZ ;  /* 0xb153ffff779a7825 */ /* 0x040fe200078e00ff */
[----:B------:R-:W-:Y:S02]  /*58aa0*/  IADD3.X R94, PT, PT, RZ, RZ, R111, P6, P4 ;  /* 0x000000ffff5e7210 */ /* 0x000fe400037e846f */
[----:B------:R-:W-:Y:S01]  /*58ab0*/  IADD3.X R90, P2, PT, RZ, R90, RZ, P2, !PT ;  /* 0x0000005aff5a7210 */ /* 0x000fe2000175e4ff */
[----:B------:R-:W-:-:S03]  /*58ac0*/  IMAD.WIDE.U32 R110, R119, -0x94f09dc, RZ ;  /* 0xf6b0f624776e7825 */ /* 0x000fc600078e00ff */
[----:B------:R-:W-:Y:S01]  /*58ad0*/  IADD3.X R193, PT, PT, RZ, RZ, R193, P2, P3 ;  /* 0x000000ffffc17210 */ /* 0x000fe200017e64c1 */
[----:B------:R-:W-:-:S04]  /*58ae0*/  IMAD.WIDE.U32 R102, R119, 0x397fe69a, RZ ;  /* 0x397fe69a77667825 */ /* 0x000fc800078e00ff */
[----:B------:R-:W-:-:S04]  /*58af0*/  IMAD.WIDE.U32 R110, P2, R100, 0x6730d2a0, R110 ;  /* 0x6730d2a0646e7825 */ /* 0x000fc8000784006e */
[----:B------:R-:W-:-:S04]  /*58b00*/  IMAD.WIDE.U32 R156, R119, -0x5555, RZ ;  /* 0xffffaaab779c7825 */ /* 0x000fc800078e00ff */
[----:B------:R-:W-:Y:S02]  /*58b10*/  IMAD.X R177, RZ, RZ, RZ, P2 ;  /* 0x000000ffffb17224 */ /* 0x000fe400010e06ff */
[----:B------:R-:W-:-:S04]  /*58b20*/  IMAD.WIDE.U32 R166, R100, -0x4eac0001, RZ ;  /* 0xb153ffff64a67825 */ /* 0x000fc800078e00ff */
[----:B------:R-:W-:-:S04]  /*58b30*/  IMAD.WIDE.U32 R108, R119, -0xc7aed41, RZ ;  /* 0xf38512bf776c7825 */ /* 0x000fc800078e00ff */
[----:B------:R-:W-:-:S04]  /*58b40*/  IMAD.WIDE.U32 R154, P6, R100, 0x1eabfffe, R154 ;  /* 0x1eabfffe649a7825 */ /* 0x000fc800078c009a */
[----:B------:R-:W-:-:S04]  /*58b50*/  IMAD.WIDE.U32 R102, P2, R100, 0x1a0111ea, R102 ;  /* 0x1a0111ea64667825 */ /* 0x000fc80007840066 */
[----:B------:R-:W-:-:S04]  /*58b60*/  IMAD.WIDE.U32 R104, R119, 0x434bacd7, RZ ;  /* 0x434bacd777687825 */ /* 0x000fc800078e00ff */
[----:B------:R-:W-:-:S04]  /*58b70*/  IMAD.WIDE.U32 R156, P4, R100, -0x46010001, R156 ;  /* 0xb9feffff649c7825 */ /* 0x000fc8000788009c */
[----:B------:R-:W-:Y:S01]  /*58b80*/  IMAD.X R159, RZ, RZ, RZ, P2 ;  /* 0x000000ffff9f7224 */ /* 0x000fe200010e06ff */
[----:B------:R-:W-:Y:S01]  /*58b90*/  IADD3 R125, P2, PT, R154, R167, RZ ;  /* 0x000000a79a7d7210 */ /* 0x000fe20007f5e0ff */
[----:B------:R-:W-:-:S04]  /*58ba0*/  IMAD.WIDE.U32 R168, R100, -0x5555, RZ ;  /* 0xffffaaab64a87825 */ /* 0x000fc800078e00ff */
[----:B------:R-:W-:Y:S01]  /*58bb0*/  IMAD.X R185, RZ, RZ, RZ, P4 ;  /* 0x000000ffffb97224 */ /* 0x000fe200020e06ff */
[----:B------:R-:W-:Y:S01]  /*58bc0*/  IADD3 RZ, P3, PT, R178, R168, RZ ;  /* 0x000000a8b2ff7210 */ /* 0x000fe20007f7e0ff */
[----:B------:R-:W-:-:S04]  /*58bd0*/  IMAD.WIDE.U32 R108, P5, R100, 0x64774b84, R108 ;  /* 0x64774b84646c7825 */ /* 0x000fc800078a006c */
[----:B------:R-:W-:Y:S01]  /*58be0*/  IMAD.X R183, RZ, RZ, RZ, P6 ;  /* 0x000000ffffb77224 */ /* 0x000fe200030e06ff */
[----:B------:R-:W-:Y:S01]  /*58bf0*/  IADD3 R123, P6, PT, R156, R169, RZ ;  /* 0x000000a99c7b7210 */ /* 0x000fe20007fde0ff */
[----:B------:R-:W-:-:S03]  /*58c00*/  IMAD.WIDE.U32 R174, R100, -0xc7aed41, RZ ;  /* 0xf38512bf64ae7825 */ /* 0x000fc600078e00ff */
[----:B------:R-:W-:Y:S01]  /*58c10*/  IADD3.X RZ, P3, PT, R179, R123, RZ, P3, !PT ;  /* 0x0000007bb3ff7210 */ /* 0x000fe20001f7e4ff */
[----:B------:R-:W-:Y:S02]  /*58c20*/  IMAD.MOV.U32 R182, RZ, RZ, R155 ;  /* 0x000000ffffb67224 */ /* 0x000fe400078e009b */
[----:B------:R-:W-:-:S04]  /*58c30*/  IMAD.WIDE.U32 R104, P4, R100, 0x4b1ba7b6, R104 ;  /* 0x4b1ba7b664687825 */ /* 0x000fc80007880068 */
[----:B------:R-:W-:-:S04]  /*58c40*/  IMAD.WIDE.U32 R180, R100, -0x94f09dc, RZ ;  /* 0xf6b0f62464b47825 */ /* 0x000fc800078e00ff */
[----:B------:R-:W-:Y:S01]  /*58c50*/  IMAD.X R173, RZ, RZ, RZ, P5 ;  /* 0x000000ffffad7224 */ /* 0x000fe200028e06ff */
[----:B------:R-:W-:Y:S01]  /*58c60*/  IADD3 RZ, P5, PT, R92, R166, RZ ;  /* 0x000000a65cff7210 */ /* 0x000fe20007fbe0ff */
[----:B------:R-:W-:Y:S01]  /*58c70*/  IMAD.WIDE.U32.X R182, R119, 0x1eabfffe, R182, P2 ;  /* 0x1eabfffe77b67825 */ /* 0x000fe200010e04b6 */
[----:B------:R-:W-:Y:S02]  /*58c80*/  IADD3 R107, P2, PT, R108, R175, RZ ;  /* 0x000000af6c6b7210 */ /* 0x000fe40007f5e0ff */
[----:B------:R-:W-:Y:S01]  /*58c90*/  IADD3.X RZ, P5, PT, R93, R125, RZ, P5, !PT ;  /* 0x0000007d5dff7210 */ /* 0x000fe20002fbe4ff */
[----:B------:R-:W-:Y:S01]  /*58ca0*/  IMAD.X R169, RZ, RZ, RZ, P4 ;  /* 0x000000ffffa97224 */ /* 0x000fe200020e06ff */
[----:B------:R-:W-:Y:S01]  /*58cb0*/  IADD3 R131, P4, PT, R110, R181, RZ ;  /* 0x000000b56e837210 */ /* 0x000fe20007f9e0ff */
[----:B------:R-:W-:-:S04]  /*58cc0*/  IMAD.WIDE.U32 R166, R100, 0x397fe69a, RZ ;  /* 0x397fe69a64a67825 */ /* 0x000fc800078e00ff */
[----:B------:R-:W-:Y:S02]  /*58cd0*/  IMAD.MOV.U32 R184, RZ, RZ, R157 ;  /* 0x000000ffffb87224 */ /* 0x000fe400078e009d */
[----:B------:R-:W-:Y:S02]  /*58ce0*/  IMAD.MOV.U32 R172, RZ, RZ, R109 ;  /* 0x000000ffffac7224 */ /* 0x000fe400078e006d */
[----:B------:R-:W-:-:S04]  /*58cf0*/  IMAD.WIDE.U32 R170, R100, 0x434bacd7, RZ ;  /* 0x434bacd764aa7825 */ /* 0x000fc800078e00ff */
[----:B------:R-:W-:Y:S02]  /*58d00*/  IMAD.MOV.U32 R176, RZ, RZ, R111 ;  /* 0x000000ffffb07224 */ /* 0x000fe400078e006f */
[----:B------:R-:W-:-:S04]  /*58d10*/  IMAD.WIDE.U32 R186, R100, -0x5555, R178 ;  /* 0xffffaaab64ba7825 */ /* 0x000fc800078e00b2 */
[----:B------:R-:W-:Y:S01]  /*58d20*/  IMAD.WIDE.U32.X R184, R119, -0x46010001, R184, P6 ;  /* 0xb9feffff77b87825 */ /* 0x000fe200030e04b8 */
[----:B------:R-:W-:-:S03]  /*58d30*/  IADD3 R178, P6, PT, R113, R158, RZ ;  /* 0x0000009e71b27210 */ /* 0x000fc60007fde0ff */
[----:B------:R-:W-:Y:S01]  /*58d40*/  IMAD.WIDE.U32.X R172, R119, 0x64774b84, R172, P2 ;  /* 0x64774b8477ac7825 */ /* 0x000fe200010e04ac */
[----:B------:R-:W-:Y:S02]  /*58d50*/  IADD3 R101, P2, PT, R102, R167, RZ ;  /* 0x000000a766657210 */ /* 0x000fe40007f5e0ff */
[----:B------:R-:W-:Y:S01]  /*58d60*/  IADD3.X R179, P6, PT, R121, R94, RZ, P6, !PT ;  /* 0x0000005e79b37210 */ /* 0x000fe200037de4ff */
[----:B------:R-:W-:Y:S01]  /*58d70*/  IMAD.WIDE.U32.X R176, R119, 0x6730d2a0, R176, P4 ;  /* 0x6730d2a077b07825 */ /* 0x000fe200020e04b0 */
[----:B------:R-:W-:Y:S02]  /*58d80*/  IADD3 R111, P4, PT, R104, R171, RZ ;  /* 0x000000ab686f7210 */ /* 0x000fe40007f9e0ff */
[----:B------:R-:W-:Y:S01]  /*58d90*/  IADD3.X R94, P5, PT, RZ, R182, RZ, P5, !PT ;  /* 0x000000b6ff5e7210 */ /* 0x000fe20002fbe4ff */
[----:B------:R-:W-:Y:S01]  /*58da0*/  IMAD.MOV.U32 R158, RZ, RZ, R103 ;  /* 0x000000ffff9e7224 */ /* 0x000fe200078e0067 */
[----:B------:R-:W-:Y:S01]  /*58db0*/  IADD3.X R103, P1, PT, RZ, R114, RZ, P1, !PT ;  /* 0x00000072ff677210 */ /* 0x000fe20000f3e4ff */
[----:B------:R-:W-:-:S02]  /*58dc0*/  IMAD.MOV.U32 R168, RZ, RZ, R105 ;  /* 0x000000ffffa87224 */ /* 0x000fc400078e0069 */
[C---:B------:R-:W-:Y:S01]  /*58dd0*/  IMAD.WIDE.U32.X R158, R119.reuse, 0x1a0111ea, R158, P2 ;  /* 0x1a0111ea779e7825 */ /* 0x040fe200010e049e */
[----:B------:R-:W-:Y:S02]  /*58de0*/  IADD3 RZ, P2, PT, R86, R106, RZ ;  /* 0x0000006a56ff7210 */ /* 0x000fe40007f5e0ff */
[----:B------:R-:W-:Y:S01]  /*58df0*/  IADD3.X R103, P6, PT, RZ, R103, RZ, P6, !PT ;  /* 0x00000067ff677210 */ /* 0x000fe200037de4ff */
[----:B------:R-:W-:Y:S01]  /*58e00*/  IMAD.WIDE.U32.X R168, R119, 0x4b1ba7b6, R168, P4 ;  /* 0x4b1ba7b677a87825 */ /* 0x000fe200020e04a8 */
[----:B------:R-:W-:Y:S02]  /*58e10*/  IADD3 RZ, P4, PT, RZ, R186, RZ ;  /* 0x000000baffff7210 */ /* 0x000fe40007f9e0ff */
[----:B------:R-:W-:Y:S01]  /*58e20*/  IADD3.X RZ, P2, PT, R87, R97, RZ, P2, !PT ;  /* 0x0000006157ff7210 */ /* 0x000fe2000175e4ff */
[----:B------:R-:W-:Y:S01]  /*58e30*/  IMAD.IADD R156, R187, 0x1, R156 ;  /* 0x00000001bb9c7824 */ /* 0x000fe200078e029c */
[----:B------:R-:W-:Y:S01]  /*58e40*/  IADD3.X R97, P3, PT, RZ, R184, RZ, P3, !PT ;  /* 0x000000b8ff617210 */ /* 0x000fe20001f7e4ff */
[----:B------:R-:W-:Y:S01]  /*58e50*/  IMAD.WIDE.U32 R86, R78, R215, R86 ;  /* 0x000000d74e567225 */ /* 0x000fe200078e0056 */
[----:B------:R-:W-:-:S02]  /*58e60*/  IADD3.X R115, PT, PT, RZ, RZ, R115, P6, P1 ;  /* 0x000000ffff737210 */ /* 0x000fc400037e2473 */
[----:B------:R-:W-:Y:S01]  /*58e70*/  IADD3.X RZ, P4, PT, RZ, R156, RZ, P4, !PT ;  /* 0x0000009cffff7210 */ /* 0x000fe2000279e4ff */
[----:B------:R-:W-:Y:S01]  /*58e80*/  IMAD.WIDE.U32 R92, R100, -0x4eac0001, R92 ;  /* 0xb153ffff645c7825 */ /* 0x000fe200078e005c */
[----:B------:R-:W-:Y:S02]  /*58e90*/  IADD3 RZ, P1, PT, R178, R180, RZ ;  /* 0x000000b4b2ff7210 */ /* 0x000fe40007f3e0ff */
[----:B------:R-:W-:Y:S01]  /*58ea0*/  IADD3.X R97, P6, PT, RZ, R97, RZ, P4, !PT ;  /* 0x00000061ff617210 */ /* 0x000fe200027de4ff */
[----:B------:R-:W-:Y:S01]  /*58eb0*/  IMAD.IADD R112, R87, 0x1, R112 ;  /* 0x0000000157707824 */ /* 0x000fe200078e0270 */
[----:B------:R-:W-:Y:S01]  /*58ec0*/  IADD3 R86, P4, PT, R103, R86, RZ ;  /* 0x0000005667567210 */ /* 0x000fe20007f9e0ff */
[----:B------:R-:W-:Y:S01]  /*58ed0*/  IMAD.IADD R154, R93, 0x1, R154 ;  /* 0x000000015d9a7824 */ /* 0x000fe200078e029a */
[----:B------:R-:W-:Y:S02]  /*58ee0*/  IADD3.X R185, PT, PT, RZ, RZ, R185, P6, P3 ;  /* 0x000000ffffb97210 */ /* 0x000fe400037e64b9 */
[----:B------:R-:W-:Y:S01]  /*58ef0*/  IADD3 R92, P6, PT, R97, R92, RZ ;  /* 0x0000005c615c7210 */ /* 0x000fe20007fde0ff */
[----:B------:R-:W-:Y:S01]  /*58f00*/  IMAD.WIDE.U32 R96, R76, R215, R98 ;  /* 0x000000d74c607225 */ /* 0x000fe200078e0062 */
[----:B------:R-:W-:-:S02]  /*58f10*/  IADD3.X RZ, P1, PT, R179, R131, RZ, P1, !PT ;  /* 0x00000083b3ff7210 */ /* 0x000fc40000f3e4ff */
[----:B------:R-:W-:Y:S01]  /*58f20*/  IADD3.X R87, P4, PT, R112, R115, RZ, P4, !PT ;  /* 0x0000007370577210 */ /* 0x000fe2000279e4ff */
[----:B------:R-:W-:Y:S01]  /*58f30*/  IMAD.WIDE.U32 R178, R100, -0x94f09dc, R178 ;  /* 0xf6b0f62464b27825 */ /* 0x000fe200078e00b2 */
[----:B------:R-:W-:Y:S02]  /*58f40*/  IADD3.X R103, P2, PT, RZ, R116, RZ, P2, !PT ;  /* 0x00000074ff677210 */ /* 0x000fe4000175e4ff */
[----:B------:R-:W-:Y:S01]  /*58f50*/  IADD3.X R93, P6, PT, R154, R185, RZ, P6, !PT ;  /* 0x000000b99a5d7210 */ /* 0x000fe200037de4ff */
[----:B------:R-:W-:Y:S01]  /*58f60*/  IMAD.IADD R110, R179, 0x1, R110 ;  /* 0x00000001b36e7824 */ /* 0x000fe200078e026e */
[----:B------:R-:W-:Y:S01]  /*58f70*/  IADD3.X R103, P4, PT, RZ, R103, RZ, P4, !PT ;  /* 0x00000067ff677210 */ /* 0x000fe2000279e4ff */
[----:B------:R-:W-:Y:S01]  /*58f80*/  IMAD.IADD R118, R97, 0x1, R118 ;  /* 0x0000000161767824 */ /* 0x000fe200078e0276 */
[----:B------:R-:W-:Y:S02]  /*58f90*/  IADD3.X R179, P6, PT, RZ, R94, RZ, P6, !PT ;  /* 0x0000005effb37210 */ /* 0x000fe400037de4ff */
[----:B------:R-:W-:-:S02]  /*58fa0*/  IADD3.X R117, PT, PT, RZ, RZ, R117, P4, P2 ;  /* 0x000000ffff757210 */ /* 0x000fc400027e4475 */
[----:B------:R-:W-:Y:S02]  /*58fb0*/  IADD3 RZ, P3, PT, R98, R120, RZ ;  /* 0x0000007862ff7210 */ /* 0x000fe40007f7e0ff */
[----:B------:R-:W-:Y:S02]  /*58fc0*/  IADD3 R178, P2, PT, R179, R178, RZ ;  /* 0x000000b2b3b27210 */ /* 0x000fe40007f5e0ff */
[----:B------:R-:W-:Y:S02]  /*58fd0*/  IADD3.X R183, PT, PT, RZ, RZ, R183, P6, P5 ;  /* 0x000000ffffb77210 */ /* 0x000fe400037ea4b7 */
[----:B------:R-:W-:Y:S02]  /*58fe0*/  IADD3 R106, P6, PT, R90, R77, RZ ;  /* 0x0000004d5a6a7210 */ /* 0x000fe40007fde0ff */
[----:B------:R-:W-:Y:S01]  /*58ff0*/  IADD3.X RZ, P3, PT, R99, R89, RZ, P3, !PT ;  /* 0x0000005963ff7210 */ /* 0x000fe20001f7e4ff */
[----:B------:R-:W-:Y:S01]  /*59000*/  IMAD.WIDE.U32 R98, R100, -0xc7aed41, R86 ;  /* 0xf38512bf64627825 */ /* 0x000fe200078e0056 */
[----:B------:R-:W-:-:S02]  /*59010*/  IADD3 R96, P4, PT, R103, R96, RZ ;  /* 0x0000006067607210 */ /* 0x000fc40007f9e0ff */
[----:B------:R-:W-:Y:S01]  /*59020*/  IADD3.X R179, P2, PT, R110, R183, RZ, P2, !PT ;  /* 0x000000b76eb37210 */ /* 0x000fe2000175e4ff */
[----:B------:R-:W-:Y:S01]  /*59030*/  IMAD.IADD R108, R99, 0x1, R108 ;  /* 0x00000001636c7824 */ /* 0x000fe200078e026c */
[----:B------:R-:W-:Y:S02]  /*59040*/  IADD3.X R77, P1, PT, RZ, R176, RZ, P1, !PT ;  /* 0x000000b0ff4d7210 */ /* 0x000fe40000f3e4ff */
[----:B------:R-:W-:Y:S02]  /*59050*/  IADD3.X R97, P4, PT, R118, R117, RZ, P4, !PT ;  /* 0x0000007576617210 */ /* 0x000fe4000279e4ff */
[----:B------:R-:W-:Y:S02]  /*59060*/  IADD3.X R103, P3, PT, RZ, R126, RZ, P3, !PT ;  /* 0x0000007eff677210 */ /* 0x000fe40001f7e4ff */
[----:B------:R-:W-:Y:S02]  /*59070*/  IADD3.X R77, P2, PT, RZ, R77, RZ, P2, !PT ;  /* 0x0000004dff4d7210 */ /* 0x000fe4000175e4ff */
[----:B------:R-:W-:-:S02]  /*59080*/  IADD3 RZ, P5, PT, R86, R174, RZ ;  /* 0x000000ae56ff7210 */ /* 0x000fc40007fbe0ff */
[----:B------:R-:W-:Y:S02]  /*59090*/  IADD3.X R103, P4, PT, RZ, R103, RZ, P4, !PT ;  /* 0x00000067ff677210 */ /* 0x000fe4000279e4ff */
[----:B------:R-:W-:Y:S02]  /*590a0*/  IADD3.X R177, PT, PT, RZ, RZ, R177, P2, P1 ;  /* 0x000000ffffb17210 */ /* 0x000fe400017e24b1 */
[----:B------:R-:W-:Y:S02]  /*590b0*/  IADD3.X RZ, P5, PT, R87, R107, RZ, P5, !PT ;  /* 0x0000006b57ff7210 */ /* 0x000fe40002fbe4ff */
[----:B------:R-:W-:Y:S02]  /*590c0*/  IADD3 R98, P1, PT, R77, R98, RZ ;  /* 0x000000624d627210 */ /* 0x000fe40007f3e0ff */
[----:B------:R-:W-:Y:S01]  /*590d0*/  IADD3.X R107, P6, PT, R193, R88, RZ, P6, !PT ;  /* 0x00000058c16b7210 */ /* 0x000fe200037de4ff */
[----:B------:R-:W-:Y:S01]  /*590e0*/  IMAD.WIDE.U32 R88, R100, 0x434bacd7, R96 ;  /* 0x434bacd764587825 */ /* 0x000fe200078e0060 */
[----:B------:R-:W-:-:S02]  /*590f0*/  IADD3.X R127, PT, PT, RZ, RZ, R127, P4, P3 ;  /* 0x000000ffff7f7210 */ /* 0x000fc400027e647f */
[----:B------:R-:W-:Y:S01]  /*59100*/  IADD3.X R99, P4, PT, R108, R177, RZ, P1, !PT ;  /* 0x000000b16c637210 */ /* 0x000fe20000f9e4ff */
[----:B------:R-:W-:Y:S01]  /*59110*/  IMAD.WIDE.U32 R86, R74, R215, R106 ;  /* 0x000000d74a567225 */ /* 0x000fe200078e006a */
[----:B------:R-:W-:Y:S02]  /*59120*/  IADD3.X R77, P5, PT, RZ, R172, RZ, P5, !PT ;  /* 0x000000acff4d7210 */ /* 0x000fe40002fbe4ff */
[----:B------:R-:W-:Y:S01]  /*59130*/  IADD3 RZ, P3, PT, R106, R122, RZ ;  /* 0x0000007a6aff7210 */ /* 0x000fe20007f7e0ff */
[----:B------:R-:W-:Y:S01]  /*59140*/  IMAD.IADD R124, R87, 0x1, R124 ;  /* 0x00000001577c7824 */ /* 0x000fe200078e027c */
[----:B------:R-:W-:Y:S01]  /*59150*/  IADD3.X R77, P4, PT, RZ, R77, RZ, P4, !PT ;  /* 0x0000004dff4d7210 */ /* 0x000fe2000279e4ff */
[----:B------:R-:W-:Y:S01]  /*59160*/  IMAD.IADD R104, R89, 0x1, R104 ;  /* 0x0000000159687824 */ /* 0x000fe200078e0268 */
[----:B------:R-:W-:Y:S02]  /*59170*/  IADD3 RZ, P1, PT, R96, R170, RZ ;  /* 0x000000aa60ff7210 */ /* 0x000fe40007f3e0ff */
[----:B------:R-:W-:-:S02]  /*59180*/  IADD3.X R173, PT, PT, RZ, RZ, R173, P4, P5 ;  /* 0x000000ffffad7210 */ /* 0x000fc400027ea4ad */
[----:B------:R-:W-:Y:S02]  /*59190*/  IADD3 R86, P4, PT, R103, R86, RZ ;  /* 0x0000005667567210 */ /* 0x000fe40007f9e0ff */
[----:B------:R-:W-:Y:S01]  /*591a0*/  IADD3.X RZ, P5, PT, R107, R95, RZ, P3, !PT ;  /* 0x0000005f6bff7210 */ /* 0x000fe20001fbe4ff */
[----:B------:R-:W-:Y:S01]  /*591b0*/  IMAD.WIDE.U32 R94, R84, R213, R92 ;  /* 0x000000d5545e7225 */ /* 0x000fe200078e005c */
[----:B------:R-:W-:Y:S02]  /*591c0*/  IADD3 R88, P3, PT, R77, R88, RZ ;  /* 0x000000584d587210 */ /* 0x000fe40007f7e0ff */
[----:B------:R-:W-:Y:S01]  /*591d0*/  IADD3.X R87, P4, PT, R124, R127, RZ, P4, !PT ;  /* 0x0000007f7c577210 */ /* 0x000fe2000279e4ff */
[----:B------:R-:W-:Y:S01]  /*591e0*/  IMAD.IADD R95, R95, 0x1, R132 ;  /* 0x000000015f5f7824 */ /* 0x000fe200078e0284 */
[----:B------:R-:W-:Y:S02]  /*591f0*/  IADD3.X R77, P5, PT, RZ, R128, RZ, P5, !PT ;  /* 0x00000080ff4d7210 */ /* 0x000fe40002fbe4ff */
[----:B------:R-:W-:-:S02]  /*59200*/  IADD3.X RZ, P1, PT, R97, R111, RZ, P1, !PT ;  /* 0x0000006f61ff7210 */ /* 0x000fc40000f3e4ff */
[----:B------:R-:W-:Y:S02]  /*59210*/  IADD3.X R89, P3, PT, R104, R173, RZ, P3, !PT ;  /* 0x000000ad68597210 */ /* 0x000fe40001f7e4ff */
[----:B------:R-:W-:Y:S02]  /*59220*/  IADD3 RZ, P2, PT, R92, R130, RZ ;  /* 0x000000825cff7210 */ /* 0x000fe40007f5e0ff */
[----:B------:R-:W-:Y:S02]  /*59230*/  IADD3.X R104, P4, PT, RZ, R77, RZ, P4, !PT ;  /* 0x0000004dff687210 */ /* 0x000fe4000279e4ff */
[----:B------:R-:W-:Y:S02]  /*59240*/  IADD3.X R77, P1, PT, RZ, R168, RZ, P1, !PT ;  /* 0x000000a8ff4d7210 */ /* 0x000fe40000f3e4ff */
[----:B------:R-:W-:Y:S01]  /*59250*/  IADD3.X RZ, P2, PT, R93, R91, RZ, P2, !PT ;  /* 0x0000005b5dff7210 */ /* 0x000fe2000175e4ff */
[----:B------:R-:W-:Y:S01]  /*59260*/  IMAD.WIDE.U32 R90, R100, 0x397fe69a, R86 ;  /* 0x397fe69a645a7825 */ /* 0x000fe200078e0056 */
[----:B------:R-:W-:-:S02]  /*59270*/  IADD3.X R128, PT, PT, RZ, RZ, R129, P4, P5 ;  /* 0x000000ffff807210 */ /* 0x000fc400027ea481 */
[----:B------:R-:W-:Y:S01]  /*59280*/  IADD3.X R93, P5, PT, RZ, R77, RZ, P3, !PT ;  /* 0x0000004dff5d7210 */ /* 0x000fe20001fbe4ff */
[----:B------:R-:W-:Y:S01]  /*59290*/  IMAD.IADD R102, R91, 0x1, R102 ;  /* 0x000000015b667824 */ /* 0x000fe200078e0266 */
[----:B------:R-:W-:Y:S02]  /*592a0*/  IADD3 RZ, P4, PT, R178, R138, RZ ;  /* 0x0000008ab2ff7210 */ /* 0x000fe40007f9e0ff */
[----:B------:R-:W-:Y:S02]  /*592b0*/  IADD3.X R169, PT, PT, RZ, RZ, R169, P5, P1 ;  /* 0x000000ffffa97210 */ /* 0x000fe40002fe24a9 */
[----:B------:R-:W-:Y:S02]  /*592c0*/  IADD3 RZ, P5, PT, RZ, R94, RZ ;  /* 0x0000005effff7210 */ /* 0x000fe40007fbe0ff */
[----:B------:R-:W-:Y:S02]  /*592d0*/  IADD3.X R77, P2, PT, RZ, R134, RZ, P2, !PT ;  /* 0x00000086ff4d7210 */ /* 0x000fe4000175e4ff */
[----:B------:R-:W-:-:S02]  /*592e0*/  IADD3.X RZ, P5, PT, RZ, R95, RZ, P5, !PT ;  /* 0x0000005fffff7210 */ /* 0x000fc40002fbe4ff */
[----:B------:R-:W-:Y:S02]  /*592f0*/  IADD3 RZ, P3, PT, R86, R166, RZ ;  /* 0x000000a656ff7210 */ /* 0x000fe40007f7e0ff */
[----:B------:R-:W-:Y:S02]  /*59300*/  IADD3.X RZ, P1, PT, R179, R85, RZ, P4, !PT ;  /* 0x00000055b3ff7210 */ /* 0x000fe4000273e4ff */
[----:B------:R-:W-:Y:S02]  /*59310*/  IADD3.X R77, P5, PT, RZ, R77, RZ, P5, !PT ;  /* 0x0000004dff4d7210 */ /* 0x000fe40002fbe4ff */
[----:B------:R-:W-:Y:S01]  /*59320*/  IADD3 R84, P4, PT, R93, R90, RZ ;  /* 0x0000005a5d547210 */ /* 0x000fe20007f9e0ff */
[----:B------:R-:W-:Y:S01]  /*59330*/  IMAD.WIDE.U32 R90, R82, R213, R178 ;  /* 0x000000d5525a7225 */ /* 0x000fe200078e00b2 */
[----:B------:R-:W-:Y:S02]  /*59340*/  IADD3.X RZ, P3, PT, R87, R101, RZ, P3, !PT ;  /* 0x0000006557ff7210 */ /* 0x000fe40001f7e4ff */
[----:B------:R-:W-:Y:S01]  /*59350*/  IADD3.X R135, PT, PT, RZ, RZ, R135, P5, P2 ;  /* 0x000000ffff877210 */ /* 0x000fe20002fe4487 */
[----:B------:R-:W-:Y:S01]  /*59360*/  IMAD R93, R95, -0x30003, RZ ;  /* 0xfffcfffd5f5d7824 */ /* 0x000fe200078e02ff */
[----:B------:R-:W-:Y:S01]  /*59370*/  IADD3.X R85, P2, PT, R102, R169, RZ, P4, !PT ;  /* 0x000000a966557210 */ /* 0x000fe2000275e4ff */
[----:B------:R-:W-:Y:S01]  /*59380*/  IMAD.IADD R136, R91, 0x1, R136 ;  /* 0x000000015b887824 */ /* 0x000fe200078e0288 */
[----:B------:R-:W-:Y:S01]  /*59390*/  IADD3.X R102, P3, PT, RZ, R158, RZ, P3, !PT ;  /* 0x0000009eff667210 */ /* 0x000fe20001f7e4ff */
[----:B------:R-:W-:Y:S01]  /*593a0*/  IMAD.WIDE.U32 R86, R94, -0x30003, RZ ;  /* 0xfffcfffd5e567825 */ /* 0x000fe200078e00ff */
[----:B------:R-:W-:-:S02]  /*593b0*/  IADD3 R90, P4, PT, R77, R90, RZ ;  /* 0x0000005a4d5a7210 */ /* 0x000fc40007f9e0ff */
[----:B------:R-:W-:Y:S01]  /*593c0*/  IADD3.X R102, P2, PT, RZ, R102, RZ, P2, !PT ;  /* 0x00000066ff667210 */ /* 0x000fe2000175e4ff */
[----:B------:R-:W-:Y:S01]  /*593d0*/  IMAD R93, R94, -0x760c0004, R93 ;  /* 0x89f3fffc5e5d7824 */ /* 0x000fe200078e025d */
[----:B------:R-:W-:Y:S02]  /*593e0*/  IADD3.X R91, P5, PT, R136, R135, RZ, P4, !PT ;  /* 0x00000087885b7210 */ /* 0x000fe400027be4ff */
[----:B------:R-:W-:Y:S01]  /*593f0*/  IADD3.X R77, P4, PT, RZ, R140, RZ, P1, !PT ;  /* 0x0000008cff4d7210 */ /* 0x000fe20000f9e4ff */
[----:B------:R-:W-:Y:S01]  /*59400*/  IMAD.IADD R87, R87, 0x1, R93 ;  /* 0x0000000157577824 */ /* 0x000fe200078e025d */
[----:B------:R-:W-:Y:S01]  /*59410*/  IADD3.X R158, PT, PT, RZ, RZ, R159, P2, P3 ;  /* 0x000000ffff9e7210 */ /* 0x000fe200017e649f */
[----:B------:R-:W-:Y:S01]  /*59420*/  IMAD.WIDE.U32 R92, R80, R213, R98 ;  /* 0x000000d5505c7225 */ /* 0x000fe200078e0062 */
[----:B------:R-:W-:Y:S02]  /*59430*/  IADD3.X R82, P0, PT, RZ, RZ, RZ, P0, !PT ;  /* 0x000000ffff527210 */ /* 0x000fe4000071e4ff */
[----:B------:R-:W-:Y:S01]  /*59440*/  IADD3.X R105, P6, PT, RZ, RZ, RZ, P6, !PT ;  /* 0x000000ffff697210 */ /* 0x000fe200037de4ff */
[----:B------:R-:W-:Y:S01]  /*59450*/  IMAD.WIDE.U32 R96, R87, -0x5555, RZ ;  /* 0xffffaaab57607825 */ /* 0x000fe200078e00ff */
[----:B------:R-:W-:-:S02]  /*59460*/  IADD3 RZ, P2, PT, R98, R142, RZ ;  /* 0x0000008e62ff7210 */ /* 0x000fc40007f5e0ff */
[----:B------:R-:W-:Y:S01]  /*59470*/  IADD3.X R77, P1, PT, RZ, R77, RZ, P5, !PT ;  /* 0x0000004dff4d7210 */ /* 0x000fe20002f3e4ff */
[----:B------:R-:W-:Y:S01]  /*59480*/  IMAD.IADD R144, R93, 0x1, R144 ;  /* 0x000000015d907824 */ /* 0x000fe200078e0290 */
[----:B------:R-:W-:Y:S01]  /*59490*/  IADD3 R105, P3, PT, R105, R82, RZ ;  /* 0x0000005269697210 */ /* 0x000fe20007f7e0ff */
[C---:B------:R-:W-:Y:S01]  /*594a0*/  IMAD.WIDE.U32 R96, P5, R86.reuse, -0x46010001, R96 ;  /* 0xb9feffff56607825 */ /* 0x040fe200078a0060 */
[----:B------:R-:W-:Y:S02]  /*594b0*/  IADD3.X RZ, P2, PT, R99, R83, RZ, P2, !PT ;  /* 0x0000005363ff7210 */ /* 0x000fe4000175e4ff */
[----:B------:R-:W-:Y:S01]  /*594c0*/  IADD3.X R141, PT, PT, RZ, RZ, R141, P1, P4 ;  /* 0x000000ffff8d7210 */ /* 0x000fe20000fe848d */
[----:B------:R-:W-:Y:S01]  /*594d0*/  IMAD.WIDE.U32 R98, R86, -0x5555, RZ ;  /* 0xffffaaab56627825 */ /* 0x000fe200078e00ff */
[----:B------:R-:W-:Y:S02]  /*594e0*/  IADD3 R82, P4, PT, R77, R92, RZ ;  /* 0x0000005c4d527210 */ /* 0x000fe40007f9e0ff */
[----:B------:R-:W-:Y:S01]  /*594f0*/  IADD3.X R77, P2, PT, RZ, R146, RZ, P2, !PT ;  /* 0x00000092ff4d7210 */ /* 0x000fe2000175e4ff */
[----:B------:R-:W-:Y:S01]  /*59500*/  IMAD.X R101, RZ, RZ, RZ, P5 ;  /* 0x000000ffff657224 */ /* 0x000fe200028e06ff */
[----:B------:R-:W-:Y:S01]  /*59510*/  IADD3.X R83, P4, PT, R144, R141, RZ, P4, !PT ;  /* 0x0000008d90537210 */ /* 0x000fe2000279e4ff */
[----:B------:R-:W-:Y:S01]  /*59520*/  IMAD.WIDE.U32 R92, R86, -0x5555, R94 ;  /* 0xffffaaab565c7825 */ /* 0x000fe200078e005e */
[----:B------:R-:W-:-:S02]  /*59530*/  IADD3 R103, P5, PT, R96, R99, RZ ;  /* 0x0000006360677210 */ /* 0x000fc40007fbe0ff */
        /* <DEDUP_REMOVED lines=8> */
[----:B------:R-:W-:Y:S01]  /*595c0*/  IMAD.WIDE.U32 R92, R78, R213, R88 ;  /* 0x000000d54e5c7225 */ /* 0x000fe200078e0058 */
[----:B------:R-:W-:-:S02]  /*595d0*/  IADD3 RZ, P2, PT, R88, R150, RZ ;  /* 0x0000009658ff7210 */ /* 0x000fc40007f5e0ff */
[----:B------:R-:W-:Y:S01]  /*595e0*/  IADD3.X RZ, P5, PT, RZ, R96, RZ, P5, !PT ;  /* 0x00000060ffff7210 */ /* 0x000fe20002fbe4ff */
[----:B------:R-:W-:Y:S01]  /*595f0*/  IMAD.IADD R148, R93, 0x1, R148 ;  /* 0x000000015d947824 */ /* 0x000fe200078e0294 */
[----:B------:R-:W-:Y:S01]  /*59600*/  IADD3.X R193, P1, PT, RZ, R98, RZ, P1, !PT ;  /* 0x00000062ffc17210 */ /* 0x000fe20000f3e4ff */
[----:B------:R-:W-:Y:S01]  /*59610*/  IMAD.WIDE.U32 R94, R74, R213, RZ ;  /* 0x000000d54a5e7225 */ /* 0x000fe200078e00ff */
[----:B------:R-:W-:Y:S02]  /*59620*/  IADD3 R80, P4, PT, R77, R92, RZ ;  /* 0x0000005c4d507210 */ /* 0x000fe40007f9e0ff */
[----:B------:R-:W-:Y:S01]  /*59630*/  IADD3.X RZ, P2, PT, R89, R81, RZ, P2, !PT ;  /* 0x0000005159ff7210 */ /* 0x000fe2000175e4ff */
        /* <DEDUP_REMOVED lines=23> */
[----:B------:R-:W-:-:S04]  /*597b0*/  IMAD.WIDE.U32 R90, R87, -0x94f09dc, RZ ;  /* 0xf6b0f624575a7825 */ /* 0x000fc800078e00ff */
[----:B------:R-:W-:Y:S01]  /*597c0*/  IMAD.X R95, RZ, RZ, RZ, P0 ;  /* 0x000000ffff5f7224 */ /* 0x000fe200000e06ff */
[----:B------:R-:W-:Y:S01]  /*597d0*/  IADD3.X R191, P0, PT, RZ, R96, RZ, P5, !PT ;  /* 0x00000060ffbf7210 */ /* 0x000fe20002f1e4ff */
[----:B------:R-:W-:Y:S02]  /*597e0*/  IMAD.MOV.U32 R92, RZ, RZ, R89 ;  /* 0x000000ffff5c7224 */ /* 0x000fe400078e0059 */
[C---:B------:R-:W-:Y:S01]  /*597f0*/  IMAD.WIDE.U32 R98, R86.reuse, -0x94f09dc, RZ ;  /* 0xf6b0f62456627825 */ /* 0x040fe200078e00ff */
[----:B------:R-:W-:Y:S02]  /*59800*/  IADD3.X R95, PT, PT, R95, RZ, RZ, P3, P6 ;  /* 0x000000ff5f5f7210 */ /* 0x000fe40001fec4ff */
[----:B------:R-:W-:Y:S01]  /*59810*/  IADD3.X R191, P5, PT, RZ, R191, RZ, P2, !PT ;  /* 0x000000bfffbf7210 */ /* 0x000fe200017be4ff */
[----:B------:R-:W-:Y:S01]  /*59820*/  IMAD.WIDE.U32 R90, P4, R86, 0x6730d2a0, R90 ;  /* 0x6730d2a0565a7825 */ /* 0x000fe2000788005a */
[----:B------:R-:W-:Y:S02]  /*59830*/  IADD3 RZ, P6, PT, R84, R162, RZ ;  /* 0x000000a254ff7210 */ /* 0x000fe40007fde0ff */
[----:B------:R-:W-:Y:S01]  /*59840*/  IADD3 RZ, P2, PT, R82, R98, RZ ;  /* 0x0000006252ff7210 */ /* 0x000fe20007f5e0ff */
[----:B------:R-:W-:Y:S01]  /*59850*/  IMAD.WIDE.U32 R76, R76, R213, R84 ;  /* 0x000000d54c4c7225 */ /* 0x000fe200078e0054 */
[----:B------:R-:W-:-:S03]  /*59860*/  IADD3 R99, P3, PT, R90, R99, RZ ;  /* 0x000000635a637210 */ /* 0x000fc60007f7e0ff */
[----:B------:R-:W-:Y:S01]  /*59870*/  IMAD.WIDE.U32.X R92, R75, R210, R92, P1 ;  /* 0x000000d24b5c7225 */ /* 0x000fe200008e045c */
[----:B------:R-:W-:Y:S02]  /*59880*/  IADD3.X R75, PT, PT, RZ, RZ, R97, P5, P0 ;  /* 0x000000ffff4b7210 */ /* 0x000fe40002fe0461 */
[----:B------:R-:W-:Y:S01]  /*59890*/  IADD3 R76, P5, PT, R103, R76, RZ ;  /* 0x0000004c674c7210 */ /* 0x000fe20007fbe0ff */
[----:B------:R-:W-:Y:S01]  /*598a0*/  IMAD.IADD R160, R77, 0x1, R160 ;  /* 0x000000014da07824 */ /* 0x000fe200078e02a0 */
[----:B------:R-:W-:Y:S01]  /*598b0*/  IADD3.X RZ, P0, PT, R85, R79, RZ, P6, !PT ;  /* 0x0000004f55ff7210 */ /* 0x000fe2000371e4ff */
[----:B------:R-:W-:Y:S01]  /*598c0*/  IMAD.WIDE.U32 R78, R87, -0xc7aed41, RZ ;  /* 0xf38512bf574e7825 */ /* 0x000fe200078e00ff */
[----:B------:R-:W-:Y:S02]  /*598d0*/  IADD3.X RZ, P2, PT, R83, R99, RZ, P2, !PT ;  /* 0x0000006353ff7210 */ /* 0x000fe4000175e4ff */
[----:B------:R-:W-:Y:S01]  /*598e0*/  IADD3.X R77, P5, PT, R160, R153, RZ, P5, !PT ;  /* 0x00000099a04d7210 */ /* 0x000fe20002fbe4ff */
[----:B------:R-:W-:Y:S01]  /*598f0*/  IMAD.X R85, RZ, RZ, RZ, P4 ;  /* 0x000000ffff557224 */ /* 0x000fe200020e06ff */
[----:B------:R-:W-:Y:S01]  /*59900*/  IADD3.X R101, P0, PT, RZ, R164, RZ, P0, !PT ;  /* 0x000000a4ff657210 */ /* 0x000fe2000071e4ff */
[----:B------:R-:W-:Y:S01]  /*59910*/  IMAD.WIDE.U32 R82, R86, -0x94f09dc, R82 ;  /* 0xf6b0f62456527825 */ /* 0x000fe200078e0052 */
[----:B------:R-:W-:-:S02]  /*59920*/  IADD3 R89, P1, PT, R104, R105, RZ ;  /* 0x0000006968597210 */ /* 0x000fc40007f3e0ff */
[----:B------:R-:W-:Y:S01]  /*59930*/  IADD3.X R101, P5, PT, RZ, R101, RZ, P5, !PT ;  /* 0x00000065ff657210 */ /* 0x000fe20002fbe4ff */
[----:B------:R-:W-:Y:S01]  /*59940*/  IMAD.MOV.U32 R84, RZ, RZ, R91 ;  /* 0x000000ffff547224 */ /* 0x000fe200078e005b */
[----:B------:R-:W-:Y:S01]  /*59950*/  IADD3.X R95, P1, PT, R128, R95, RZ, P1, !PT ;  /* 0x0000005f805f7210 */ /* 0x000fe20000f3e4ff */
[----:B------:R-:W-:Y:S01]  /*59960*/  IMAD.WIDE.U32 R98, R86, -0xc7aed41, RZ ;  /* 0xf38512bf56627825 */ /* 0x000fe200078e00ff */
[----:B------:R-:W-:-:S03]  /*59970*/  IADD3.X R165, PT, PT, RZ, RZ, R165, P5, P0 ;  /* 0x000000ffffa57210 */ /* 0x000fc60002fe04a5 */
[----:B------:R-:W-:Y:S01]  /*59980*/  IMAD.WIDE.U32 R96, P6, R86, 0x64774b84, R78 ;  /* 0x64774b8456607825 */ /* 0x000fe200078c004e */
[----:B------:R-:W-:Y:S02]  /*59990*/  IADD3 RZ, P4, PT, R80, R98, RZ ;  /* 0x0000006250ff7210 */ /* 0x000fe40007f9e0ff */
[----:B------:R-:W-:Y:S01]  /*599a0*/  IADD3 R78, P0, PT, R102, R89, RZ ;  /* 0x00000059664e7210 */ /* 0x000fe20007f1e0ff */
[----:B------:R-:W-:Y:S01]  /*599b0*/  IMAD.IADD R90, R83, 0x1, R90 ;  /* 0x00000001535a7824 */ /* 0x000fe200078e025a */
[----:B------:R-:W-:Y:S01]  /*599c0*/  IADD3 R79, P5, PT, R96, R99, RZ ;  /* 0x00000063604f7210 */ /* 0x000fe20007fbe0ff */
[----:B------:R-:W-:Y:S01]  /*599d0*/  IMAD.WIDE.U32.X R84, R87, 0x6730d2a0, R84, P3 ;  /* 0x6730d2a057547825 */ /* 0x000fe200018e0454 */
[----:B------:R-:W-:Y:S02]  /*599e0*/  IADD3 R191, P3, PT, R191, R82, RZ ;  /* 0x00000052bfbf7210 */ /* 0x000fe40007f7e0ff */
[----:B------:R-:W-:Y:S01]  /*599f0*/  IADD3.X RZ, P4, PT, R81, R79, RZ, P4, !PT ;  /* 0x0000004f51ff7210 */ /* 0x000fe2000279e4ff */
[----:B------:R-:W-:Y:S01]  /*59a00*/  IMAD.WIDE.U32 R80, R86, -0xc7aed41, R80 ;  /* 0xf38512bf56507825 */ /* 0x000fe200078e0050 */
[----:B------:R-:W-:-:S02]  /*59a10*/  IADD3.X R190, P3, PT, R90, R75, RZ, P3, !PT ;  /* 0x0000004b5abe7210 */ /* 0x000fc40001f7e4ff */
[----:B------:R-:W-:Y:S01]  /*59a20*/  IADD3.X R75, P2, PT, RZ, R84, RZ, P2, !PT ;  /* 0x00000054ff4b7210 */ /* 0x000fe2000175e4ff */
[----:B------:R-:W-:Y:S01]  /*59a30*/  IMAD.X R83, RZ, RZ, RZ, P6 ;  /* 0x000000ffff537224 */ /* 0x000fe200030e06ff */
[----:B------:R-:W-:Y:S01]  /*59a40*/  IADD3 RZ, P6, PT, R78, R94, RZ ;  /* 0x0000005e4eff7210 */ /* 0x000fe20007fde0ff */
[----:B------:R-:W-:Y:S01]  /*59a50*/  IMAD.MOV.U32 R82, RZ, RZ, R97 ;  /* 0x000000ffff527224 */ /* 0x000fe200078e0061 */
[----:B------:R-:W-:Y:S01]  /*59a60*/  IADD3.X R75, P3, PT, RZ, R75, RZ, P3, !PT ;  /* 0x0000004bff4b7210 */ /* 0x000fe20001f7e4ff */
[----:B------:R-:W-:Y:S01]  /*59a70*/  IMAD.WIDE.U32 R90, R87, 0x434bacd7, RZ ;  /* 0x434bacd7575a7825 */ /* 0x000fe200078e00ff */
[----:B------:R-:W-:Y:S02]  /*59a80*/  IADD3.X R79, P0, PT, R158, R95, RZ, P0, !PT ;  /* 0x0000005f9e4f7210 */ /* 0x000fe4000071e4ff */
[----:B------:R-:W-:Y:S01]  /*59a90*/  IADD3.X R89, PT, PT, RZ, RZ, R85, P3, P2 ;  /* 0x000000ffff597210 */ /* 0x000fe20001fe4455 */
        /* <DEDUP_REMOVED lines=10> */
[----:B------:R-:W-:Y:S01]  /*59b40*/  IMAD.WIDE.U32 R82, R86, 0x434bacd7, R76 ;  /* 0x434bacd756527825 */ /* 0x000fe200078e004c */
[----:B------:R-:W-:-:S03]  /*59b50*/  IADD3.X R85, P2, PT, RZ, R78, RZ, P2, !PT ;  /* 0x0000004eff557210 */ /* 0x000fc6000175e4ff */
[----:B------:R-:W-:Y:S01]  /*59b60*/  IMAD.IADD R78, R75, 0x1, R88 ;  /* 0x000000014b4e7824 */ /* 0x000fe200078e0258 */
[----:B------:R-:W-:Y:S01]  /*59b70*/  IADD3.X R95, PT, PT, RZ, RZ, R81, P2, P4 ;  /* 0x000000ffff5f7210 */ /* 0x000fe200017e8451 */
        /* <DEDUP_REMOVED lines=26> */
[----:B------:R-:W-:-:S02]  /*59d20*/  IADD3.X R76, P0, PT, RZ, RZ, RZ, P0, !PT ;  /* 0x000000ffff4c7210 */ /* 0x000fc4000071e4ff */
        /* <DEDUP_REMOVED lines=76> */
.L_x_1498:
[----:B------:R-:W-:Y:S05]  /*5a1f0*/  BSYNC.RELIABLE B4 ;  /* 0x0000000000047941 */ /* 0x000fea0003800100 */
.L_x_1497:
        /* <DEDUP_REMOVED lines=12> */
.L_x_1499:
[----:B------:R-:W-:Y:S05]  /*5a2c0*/  BSYNC.RECONVERGENT B3 ;  /* 0x0000000000037941 */ /* 0x000fea0003800200 */
.L_x_1496:
        /* <DEDUP_REMOVED lines=79> */
.L_x_1502:
[----:B------:R-:W-:Y:S05]  /*5a7c0*/  BSYNC.RELIABLE B4 ;  /* 0x0000000000047941 */ /* 0x000fea0003800100 */
.L_x_1501:
        /* <DEDUP_REMOVED lines=12> */
.L_x_1503:
[----:B------:R-:W-:Y:S05]  /*5a890*/  BSYNC.RECONVERGENT B3 ;  /* 0x0000000000037941 */ /* 0x000fea0003800200 */
.L_x_1500:
        /* <DEDUP_REMOVED lines=49> */
.L_x_1507:
[----:B------:R-:W-:Y:S05]  /*5abb0*/  BSYNC.RELIABLE B4 ;  /* 0x0000000000047941 */ /* 0x000fea0003800100 */
.L_x_1506:
        /* <DEDUP_REMOVED lines=12> */
.L_x_1505:
[----:B------:R-:W-:Y:S05]  /*5ac80*/  BSYNC.RECONVERGENT B3 ;  /* 0x0000000000037941 */ /* 0x000fea0003800200 */
.L_x_1504:
[-C--:B------:R-:W-:Y:S01]  /*5ac90*/  IMAD.WIDE.U32 R78, R227, R56.reuse, RZ ;  /* 0x00000038e34e7225 */ /* 0x080fe200078e00ff */
[----:B------:R-:W-:Y:S04]  /*5aca0*/  BSSY.RECONVERGENT B3, `(.L_x_1508) ;  /* 0x0000507000037945 */ /* 0x000fe80003800200 */
[----:B------:R-:W-:Y:S01]  /*5acb0*/  BSSY.RELIABLE B4, `(.L_x_1509) ;  /* 0x00004f9000047945 */ /* 0x000fe20003800100 */
[----:B------:R-:W-:-:S04]  /*5acc0*/  IMAD.WIDE.U32 R76, R229, R56, RZ ;  /* 0x00000038e54c7225 */ /* 0x000fc800078e00ff */
[----:B------:R-:W-:-:S04]  /*5acd0*/  IMAD.WIDE.U32 R82, P1, R55, R224, R78 ;  /* 0x000000e037527225 */ /* 0x000fc8000782004e */
[----:B------:R-:W-:-:S04]  /*5ace0*/  IMAD.WIDE.U32 R76, P0, R55, R219, R76 ;  /* 0x000000db374c7225 */ /* 0x000fc8000780004c */
[----:B------:R-:W-:-:S04]  /*5acf0*/  IMAD.WIDE.U32 R78, R219, R56, RZ ;  /* 0x00000038db4e7225 */ /* 0x000fc800078e00ff */
[----:B------:R-:W-:Y:S01]  /*5ad00*/  IMAD.MOV.U32 R80, RZ, RZ, R77 ;  /* 0x000000ffff507224 */ /* 0x000fe200078e004d */
[----:B------:R-:W-:Y:S01]  /*5ad10*/  IADD3 R79, P2, PT, R79, R76, RZ ;  /* 0x0000004c4f4f7210 */ /* 0x000fe20007f5e0ff */
        /* <DEDUP_REMOVED lines=26> */
[----:B------:R-:W-:Y:S01]  /*5aec0*/  IMAD.X R201, RZ, RZ, RZ, P3 ;  /* 0x000000ffffc97224 */ /* 0x000fe200018e06ff */
[----:B------:R-:W-:Y:S01]  /*5aed0*/  IADD3 R189, P3, PT, R113, R82, RZ ;  /* 0x0000005271bd7210 */ /* 0x000fe20007f7e0ff */
[----:B------:R-:W-:Y:S01]  /*5aee0*/  IMAD.WIDE.U32 R80, R226, R56, RZ ;  /* 0x00000038e2507225 */ /* 0x000fe200078e00ff */
[----:B------:R-:W-:-:S03]  /*5aef0*/  IADD3.X R117, P0, PT, RZ, R117, RZ, P0, !PT ;  /* 0x00000075ff757210 */ /* 0x000fc6000071e4ff */
[----:B------:R-:W-:Y:S01]  /*5af00*/  IMAD.MOV.U32 R120, RZ, RZ, R83 ;  /* 0x000000ffff787224 */ /* 0x000fe200078e0053 */
[----:B------:R-:W-:Y:S01]  /*5af10*/  IADD3.X R77, PT, PT, RZ, RZ, R77, P0, P1 ;  /* 0x000000ffff4d7210 */ /* 0x000fe200007e244d */
[----:B------:R-:W-:Y:S01]  /*5af20*/  IMAD.WIDE.U32 R82, R217, R56, RZ ;  /* 0x00000038d9527225 */ /* 0x000fe200078e00ff */
[-C--:B------:R-:W-:Y:S02]  /*5af30*/  IADD3 RZ, P1, PT, RZ, R116.reuse, RZ ;  /* 0x00000074ffff7210 */ /* 0x080fe40007f3e0ff */
[----:B------:R-:W-:Y:S01]  /*5af40*/  IADD3 R116, P0, PT, R117, R116, RZ ;  /* 0x0000007475747210 */ /* 0x000fe20007f1e0ff */
[----:B------:R-:W-:Y:S01]  /*5af50*/  IMAD.WIDE.U32 R80, P4, R55, R220, R80 ;  /* 0x000000dc37507225 */ /* 0x000fe20007880050 */
[----:B------:R-:W-:Y:S02]  /*5af60*/  IADD3.X RZ, P1, PT, RZ, R86, RZ, P1, !PT ;  /* 0x00000056ffff7210 */ /* 0x000fe40000f3e4ff */
[----:B------:R-:W-:Y:S01]  /*5af70*/  IADD3.X R117, P0, PT, R86, R77, RZ, P0, !PT ;  /* 0x0000004d56757210 */ /* 0x000fe2000071e4ff */
[----:B------:R-:W-:-:S04]  /*5af80*/  IMAD.WIDE.U32 R114, R220, R56, RZ ;  /* 0x00000038dc727225 */ /* 0x000fc800078e00ff */
[----:B------:R-:W-:-:S04]  /*5af90*/  IMAD.WIDE.U32 R156, R229, R54, RZ ;  /* 0x00000036e59c7225 */ /* 0x000fc800078e00ff */
[----:B------:R-:W-:-:S04]  /*5afa0*/  IMAD.WIDE.U32 R82, P5, R55, R218, R82 ;  /* 0x000000da37527225 */ /* 0x000fc800078a0052 */
[----:B------:R-:W-:-:S04]  /*5afb0*/  IMAD.WIDE.U32 R122, R218, R56, RZ ;  /* 0x00000038da7a7225 */ /* 0x000fc800078e00ff */
[----:B------:R-:W-:-:S04]  /*5afc0*/  IMAD.WIDE.U32 R132, R226, R54, RZ ;  /* 0x00000036e2847225 */ /* 0x000fc800078e00ff */
[----:B------:R-:W-:Y:S01]  /*5afd0*/  IMAD.X R119, RZ, RZ, RZ, P4 ;  /* 0x000000ffff777224 */ /* 0x000fe200020e06ff */
[----:B------:R-:W-:Y:S01]  /*5afe0*/  IADD3 R198, P4, PT, R115, R80, RZ ;  /* 0x0000005073c67210 */ /* 0x000fe20007f9e0ff */
[----:B------:R-:W-:Y:S01]  /*5aff0*/  IMAD.X R161, RZ, RZ, RZ, P5 ;  /* 0x000000ffffa17224 */ /* 0x000fe200028e06ff */
[----:B------:R-:W-:Y:S01]  /*5b000*/  IADD3 R115, P5, PT, R123, R82, RZ ;  /* 0x000000527b737210 */ /* 0x000fe20007fbe0ff */
[----:B------:R-:W-:-:S04]  /*5b010*/  IMAD.WIDE.U32.X R200, R55, R223, R200, P2 ;  /* 0x000000df37c87225 */ /* 0x000fc800010e04c8 */
[----:B------:R-:W-:Y:S02]  /*5b020*/  IMAD R77, R79, -0x30003, RZ ;  /* 0xfffcfffd4f4d7824 */ /* 0x000fe400078e02ff */
[----:B------:R-:W-:-:S04]  /*5b030*/  IMAD.WIDE.U32.X R120, R55, R225, R120, P3 ;  /* 0x000000e137787225 */ /* 0x000fc800018e0478 */
[----:B------:R-:W-:-:S04]  /*5b040*/  IMAD.WIDE.U32 R154, R219, R54, RZ ;  /* 0x00000036db9a7225 */ /* 0x000fc800078e00ff */
[----:B------:R-:W-:-:S04]  /*5b050*/  IMAD.WIDE.U32 R144, R223, R54, RZ ;  /* 0x00000036df907225 */ /* 0x000fc800078e00ff */
[----:B------:R-:W-:-:S04]  /*5b060*/  IMAD.WIDE.U32 R156, P2, R53, R219, R156 ;  /* 0x000000db359c7225 */ /* 0x000fc8000784009c */
[----:B------:R-:W-:Y:S02]  /*5b070*/  IMAD.MOV.U32 R118, RZ, RZ, R81 ;  /* 0x000000ffff767224 */ /* 0x000fe400078e0051 */
[----:B------:R-:W-:Y:S02]  /*5b080*/  IMAD.MOV.U32 R160, RZ, RZ, R83 ;  /* 0x000000ffffa07224 */ /* 0x000fe400078e0053 */
[----:B------:R-:W-:-:S04]  /*5b090*/  IMAD.WIDE.U32 R130, R220, R54, RZ ;  /* 0x00000036dc827225 */ /* 0x000fc800078e00ff */
[----:B------:R-:W-:-:S04]  /*5b0a0*/  IMAD.WIDE.U32 R132, P3, R53, R220, R132 ;  /* 0x000000dc35847225 */ /* 0x000fc80007860084 */
[----:B------:R-:W-:-:S04]  /*5b0b0*/  IMAD.WIDE.U32 R158, R78, -0x30003, RZ ;  /* 0xfffcfffd4e9e7825 */ /* 0x000fc800078e00ff */
[----:B------:R-:W-:Y:S02]  /*5b0c0*/  IMAD R77, R78, -0x760c0004, R77 ;  /* 0x89f3fffc4e4d7824 */ /* 0x000fe400078e024d */
[----:B------:R-:W-:Y:S01]  /*5b0d0*/  IMAD.X R153, RZ, RZ, RZ, P2 ;  /* 0x000000ffff997224 */ /* 0x000fe200010e06ff */
[----:B------:R-:W-:Y:S01]  /*5b0e0*/  IADD3 R155, P2, PT, R156, R155, RZ ;  /* 0x0000009b9c9b7210 */ /* 0x000fe20007f5e0ff */
[----:B------:R-:W-:-:S04]  /*5b0f0*/  IMAD.WIDE.U32.X R118, R55, R226, R118, P4 ;  /* 0x000000e237767225 */ /* 0x000fc800020e0476 */
[----:B------:R-:W-:-:S04]  /*5b100*/  IMAD.WIDE.U32.X R160, R55, R217, R160, P5 ;  /* 0x000000d937a07225 */ /* 0x000fc800028e04a0 */
        /* <DEDUP_REMOVED lines=8> */
[----:B------:R-:W-:-:S04]  /*5b190*/  IMAD.WIDE.U32.X R152, R53, R229, R152, P2 ;  /* 0x000000e535987225 */ /* 0x000fc800010e0498 */
[----:B------:R-:W-:Y:S01]  /*5b1a0*/  IMAD.X R141, RZ, RZ, RZ, P4 ;  /* 0x000000ffff8d7224 */ /* 0x000fe200020e06ff */
[----:B------:R-:W-:Y:S01]  /*5b1b0*/  IADD3 R123, P4, PT, R144, R143, RZ ;  /* 0x0000008f907b7210 */ /* 0x000fe20007f9e0ff */
[----:B------:R-:W-:-:S04]  /*5b1c0*/  IMAD.WIDE.U32 R138, R225, R54, RZ ;  /* 0x00000036e18a7225 */ /* 0x000fc800078e00ff */
[----:B------:R-:W-:-:S04]  /*5b1d0*/  IMAD.WIDE.U32 R126, P2, R53, R218, R126 ;  /* 0x000000da357e7225 */ /* 0x000fc8000784007e */
[----:B------:R-:W-:-:S04]  /*5b1e0*/  IMAD.WIDE.U32 R82, R131, -0x5555, RZ ;  /* 0xffffaaab83527825 */ /* 0x000fc800078e00ff */
[----:B------:R-:W-:Y:S02]  /*5b1f0*/  IMAD.MOV.U32 R140, RZ, RZ, R145 ;  /* 0x000000ffff8c7224 */ /* 0x000fe400078e0091 */
[----:B------:R-:W-:Y:S02]  /*5b200*/  IMAD.MOV.U32 R128, RZ, RZ, R133 ;  /* 0x000000ffff807224 */ /* 0x000fe400078e0085 */
[----:B------:R-:W-:Y:S01]  /*5b210*/  IMAD.MOV.U32 R184, RZ, RZ, R127 ;  /* 0x000000ffffb87224 */ /* 0x000fe200078e007f */
[----:B------:R-:W-:Y:S01]  /*5b220*/  IADD3.X R127, P1, PT, RZ, R200, RZ, P1, !PT ;  /* 0x000000c8ff7f7210 */ /* 0x000fe20000f3e4ff */
[----:B------:R-:W-:-:S04]  /*5b230*/  IMAD.WIDE.U32 R148, R224, R54, RZ ;  /* 0x00000036e0947225 */ /* 0x000fc800078e00ff */
[----:B------:R-:W-:-:S04]  /*5b240*/  IMAD.WIDE.U32 R150, P5, R53, R224, R150 ;  /* 0x000000e035967225 */ /* 0x000fc800078a0096 */
[----:B------:R-:W-:-:S04]  /*5b250*/  IMAD.WIDE.U32 R76, R158, -0x5555, R78 ;  /* 0xffffaaab9e4c7825 */ /* 0x000fc800078e004e */
[----:B------:R-:W-:-:S04]  /*5b260*/  IMAD.WIDE.U32.X R140, R53, R223, R140, P4 ;  /* 0x000000df358c7225 */ /* 0x000fc800020e048c */
[----:B------:R-:W-:-:S04]  /*5b270*/  IMAD.WIDE.U32 R136, R222, R54, RZ ;  /* 0x00000036de887225 */ /* 0x000fc800078e00ff */
[----:B------:R-:W-:-:S04]  /*5b280*/  IMAD.WIDE.U32 R138, P6, R53, R222, R138 ;  /* 0x000000de358a7225 */ /* 0x000fc800078c008a */
[----:B------:R-:W-:-:S04]  /*5b290*/  IMAD.WIDE.U32 R82, P4, R158, -0x46010001, R82 ;  /* 0xb9feffff9e527825 */ /* 0x000fc80007880052 */
[----:B------:R-:W-:Y:S01]  /*5b2a0*/  IMAD.WIDE.U32.X R128, R53, R226, R128, P3 ;  /* 0x000000e235807225 */ /* 0x000fe200018e0480 */
[----:B------:R-:W-:Y:S02]  /*5b2b0*/  IADD3.X R127, P3, PT, RZ, R127, RZ, P0, !PT ;  /* 0x0000007fff7f7210 */ /* 0x000fe4000077e4ff */
[----:B------:R-:W-:Y:S01]  /*5b2c0*/  IADD3 RZ, P0, PT, RZ, R76, RZ ;  /* 0x0000004cffff7210 */ /* 0x000fe20007f1e0ff */
[----:B------:R-:W-:Y:S01]  /*5b2d0*/  IMAD.X R147, RZ, RZ, RZ, P5 ;  /* 0x000000ffff937224 */ /* 0x000fe200028e06ff */
[----:B------:R-:W-:Y:S01]  /*5b2e0*/  IADD3 R149, P5, PT, R150, R149, RZ ;  /* 0x0000009596957210 */ /* 0x000fe20007fbe0ff */
[----:B------:R-:W-:Y:S01]  /*5b2f0*/  IMAD.X R135, RZ, RZ, RZ, P6 ;  /* 0x000000ffff877224 */ /* 0x000fe200030e06ff */
[----:B------:R-:W-:Y:S01]  /*5b300*/  IADD3 R137, P6, PT, R138, R137, RZ ;  /* 0x000000898a897210 */ /* 0x000fe20007fde0ff */
[----:B------:R-:W-:Y:S01]  /*5b310*/  IMAD.IADD R56, R77, 0x1, R82 ;  /* 0x000000014d387824 */ /* 0x000fe200078e0252 */
[----:B------:R-:W-:Y:S01]  /*5b320*/  IADD3.X R200, PT, PT, RZ, RZ, R201, P3, P1 ;  /* 0x000000ffffc87210 */ /* 0x000fe20001fe24c9 */
[----:B------:R-:W-:-:S03]  /*5b330*/  IMAD.WIDE.U32 R124, R218, R54, RZ ;  /* 0x00000036da7c7225 */ /* 0x000fc600078e00ff */
[----:B------:R-:W-:Y:S01]  /*5b340*/  IADD3.X RZ, P0, PT, RZ, R56, RZ, P0, !PT ;  /* 0x00000038ffff7210 */ /* 0x000fe2000071e4ff */
[----:B------:R-:W-:Y:S02]  /*5b350*/  IMAD.MOV.U32 R146, RZ, RZ, R151 ;  /* 0x000000ffff927224 */ /* 0x000fe400078e0097 */
[----:B------:R-:W-:-:S04]  /*5b360*/  IMAD.WIDE.U32 R76, R229, R57, RZ ;  /* 0x00000039e54c7225 */ /* 0x000fc800078e00ff */
[----:B------:R-:W-:Y:S02]  /*5b370*/  IMAD.MOV.U32 R134, RZ, RZ, R139 ;  /* 0x000000ffff867224 */ /* 0x000fe400078e008b */
[----:B------:R-:W-:-:S04]  /*5b380*/  IMAD.WIDE.U32 R106, R227, R57, RZ ;  /* 0x00000039e36a7225 */ /* 0x000fc800078e00ff */
[----:B------:R-:W-:Y:S01]  /*5b390*/  IMAD.WIDE.U32.X R146, R53, R227, R146, P5 ;  /* 0x000000e335927225 */ /* 0x000fe200028e0492 */
[----:B------:R-:W-:-:S03]  /*5b3a0*/  IADD3 R125, P5, PT, R126, R125, RZ ;  /* 0x0000007d7e7d7210 */ /* 0x000fc60007fbe0ff */
[----:B------:R-:W-:-:S04]  /*5b3b0*/  IMAD.WIDE.U32 R84, R223, R57, RZ ;  /* 0x00000039df547225 */ /* 0x000fc800078e00ff */
[----:B------:R-:W-:-:S04]  /*5b3c0*/  IMAD.WIDE.U32.X R134, R53, R225, R134, P6 ;  /* 0x000000e135867225 */ /* 0x000fc800030e0486 */
[----:B------:R-:W-:Y:S02]  /*5b3d0*/  IMAD.X R185, RZ, RZ, RZ, P2 ;  /* 0x000000ffffb97224 */ /* 0x000fe400010e06ff */
[----:B------:R-:W-:-:S04]  /*5b3e0*/  IMAD.WIDE.U32 R108, R219, R57, RZ ;  /* 0x00000039db6c7225 */ /* 0x000fc800078e00ff */
[----:B------:R-:W-:-:S04]  /*5b3f0*/  IMAD.WIDE.U32 R76, P6, R195, R219, R76 ;  /* 0x000000dbc34c7225 */ /* 0x000fc800078c004c */
[----:B------:R-:W-:-:S04]  /*5b400*/  IMAD.WIDE.U32 R104, R224, R57, RZ ;  /* 0x00000039e0687225 */ /* 0x000fc800078e00ff */
[----:B------:R-:W-:-:S04]  /*5b410*/  IMAD.WIDE.U32 R106, P1, R195, R224, R106 ;  /* 0x000000e0c36a7225 */ /* 0x000fc8000782006a */
[----:B------:R-:W-:-:S04]  /*5b420*/  IMAD.WIDE.U32 R166, R131, -0x4eac0001, RZ ;  /* 0xb153ffff83a67825 */ /* 0x000fc800078e00ff */
[----:B------:R-:W-:-:S04]  /*5b430*/  IMAD.WIDE.U32 R80, R158, -0x5555, RZ ;  /* 0xffffaaab9e507825 */ /* 0x000fc800078e00ff */
[----:B------:R-:W-:Y:S01]  /*5b440*/  IMAD.WIDE.U32.X R184, R53, R217, R184, P5 ;  /* 0x000000d935b87225 */ /* 0x000fe200028e04b8 */
[----:B------:R-:W-:Y:S02]  /*5b450*/  IADD3 RZ, P2, PT, R78, R80, RZ ;  /* 0x000000504eff7210 */ /* 0x000fe40007f5e0ff */
[----:B------:R-:W-:Y:S01]  /*5b460*/  IADD3 R78, P5, PT, R82, R81, RZ ;  /* 0x00000051524e7210 */ /* 0x000fe20007fbe0ff */
[----:B------:R-:W-:-:S03]  /*5b470*/  IMAD.WIDE.U32 R84, P3, R195, R221, R84 ;  /* 0x000000ddc3547225 */ /* 0x000fc60007860054 */
[----:B------:R-:W-:Y:S01]  /*5b480*/  IADD3.X RZ, P2, PT, R79, R78, RZ, P2, !PT ;  /* 0x0000004e4fff7210 */ /* 0x000fe2000175e4ff */
[----:B------:R-:W-:Y:S01]  /*5b490*/  IMAD.X R103, RZ, RZ, RZ, P6 ;  /* 0x000000ffff677224 */ /* 0x000fe200030e06ff */
[----:B------:R-:W-:Y:S01]  /*5b4a0*/  IADD3 R53, P6, PT, R76, R109, RZ ;  /* 0x0000006d4c357210 */ /* 0x000fe20007fde0ff */
[----:B------:R-:W-:-:S04]  /*5b4b0*/  IMAD.WIDE.U32 R94, R221, R57, RZ ;  /* 0x00000039dd5e7225 */ /* 0x000fc800078e00ff */
[----:B------:R-:W-:Y:S02]  /*5b4c0*/  IMAD.MOV.U32 R102, RZ, RZ, R77 ;  /* 0x000000ffff667224 */ /* 0x000fe400078e004d */
[----:B------:R-:W-:Y:S01]  /*5b4d0*/  IMAD.X R97, RZ, RZ, RZ, P1 ;  /* 0x000000ffff617224 */ /* 0x000fe200008e06ff */
[----:B------:R-:W-:Y:S01]  /*5b4e0*/  IADD3 R105, P1, PT, R106, R105, RZ ;  /* 0x000000696a697210 */ /* 0x000fe20007f3e0ff */
[----:B------:R-:W-:Y:S02]  /*5b4f0*/  IMAD.X R89, RZ, RZ, RZ, P3 ;  /* 0x000000ffff597224 */ /* 0x000fe400018e06ff */
[----:B------:R-:W-:-:S04]  /*5b500*/  IMAD.WIDE.U32 R86, R158, -0x4eac0001, RZ ;  /* 0xb153ffff9e567825 */ /* 0x000fc800078e00ff */
[----:B------:R-:W-:Y:S02]  /*5b510*/  IMAD.MOV.U32 R96, RZ, RZ, R107 ;  /* 0x000000ffff607224 */ /* 0x000fe400078e006b */
[----:B------:R-:W-:-:S04]  /*5b520*/  IMAD.WIDE.U32 R166, P3, R158, 0x1eabfffe, R166 ;  /* 0x1eabfffe9ea67825 */ /* 0x000fc800078600a6 */
[----:B------:R-:W-:Y:S01]  /*5b530*/  IMAD.WIDE.U32.X R102, R195, R229, R102, P6 ;  /* 0x000000e5c3667225 */ /* 0x000fe200030e0466 */
[----:B------:R-:W-:-:S03]  /*5b540*/  IADD3 R95, P6, PT, R84, R95, RZ ;  /* 0x0000005f545f7210 */ /* 0x000fc60007fde0ff */
[----:B------:R-:W-:-:S04]  /*5b550*/  IMAD.WIDE.U32 R80, R225, R57, RZ ;  /* 0x00000039e1507225 */ /* 0x000fc800078e00ff */
[----:B------:R-:W-:Y:S02]  /*5b560*/  IMAD.MOV.U32 R88, RZ, RZ, R85 ;  /* 0x000000ffff587224 */ /* 0x000fe400078e0055 */
[----:B------:R-:W-:Y:S01]  /*5b570*/  IMAD.WIDE.U32.X R96, R195, R227, R96, P1 ;  /* 0x000000e3c3607225 */ /* 0x000fe200008e0460 */
[----:B------:R-:W-:-:S03]  /*5b580*/  IADD3 RZ, P1, PT, R164, R86, RZ ;  /* 0x00000056a4ff7210 */ /* 0x000fc60007f3e0ff */
[----:B------:R-:W-:Y:S01]  /*5b590*/  IMAD.X R171, RZ, RZ, RZ, P4 ;  /* 0x000000ffffab7224 */ /* 0x000fe200020e06ff */
[----:B------:R-:W-:Y:S01]  /*5b5a0*/  IADD3 R107, P4, PT, R166, R87, RZ ;  /* 0x00000057a66b7210 */ /* 0x000fe20007f9e0ff */
[----:B------:R-:W-:-:S03]  /*5b5b0*/  IMAD.WIDE.U32 R86, R226, R57, RZ ;  /* 0x00000039e2567225 */ /* 0x000fc600078e00ff */
[----:B------:R-:W-:Y:S01]  /*5b5c0*/  IADD3.X RZ, P1, PT, R165, R107, RZ, P1, !PT ;  /* 0x0000006ba5ff7210 */ /* 0x000fe20000f3e4ff */
[----:B------:R-:W-:-:S04]  /*5b5d0*/  IMAD.WIDE.U32.X R88, R195, R223, R88, P6 ;  /* 0x000000dfc3587225 */ /* 0x000fc800030e0458 */
[----:B------:R-:W-:Y:S02]  /*5b5e0*/  IMAD.MOV.U32 R170, RZ, RZ, R83 ;  /* 0x000000ffffaa7224 */ /* 0x000fe400078e0053 */
[----:B------:R-:W-:-:S04]  /*5b5f0*/  IMAD.WIDE.U32 R80, P6, R195, R222, R80 ;  /* 0x000000dec3507225 */ /* 0x000fc800078c0050 */
[----:B------:R-:W-:-:S04]  /*5b600*/  IMAD.WIDE.U32 R82, R222, R57, RZ ;  /* 0x00000039de527225 */ /* 0x000fc800078e00ff */
[----:B------:R-:W-:-:S04]  /*5b610*/  IMAD.WIDE.U32.X R170, R131, -0x46010001, R170, P5 ;  /* 0xb9feffff83aa7825 */ /* 0x000fc800028e04aa */
[----:B------:R-:W-:Y:S01]  /*5b620*/  IMAD.X R93, RZ, RZ, RZ, P6 ;  /* 0x000000ffff5d7224 */ /* 0x000fe200030e06ff */
[----:B------:R-:W-:Y:S01]  /*5b630*/  IADD3 R77, P6, PT, R80, R83, RZ ;  /* 0x00000053504d7210 */ /* 0x000fe20007fde0ff */
[----:B------:R-:W-:Y:S01]  /*5b640*/  IMAD.WIDE.U32 R90, R220, R57, RZ ;  /* 0x00000039dc5a7225 */ /* 0x000fe200078e00ff */
[----:B------:R-:W-:-:S03]  /*5b650*/  IADD3.X R83, P2, PT, RZ, R170, RZ, P2, !PT ;  /* 0x000000aaff537210 */ /* 0x000fc6000175e4ff */
[----:B------:R-:W-:Y:S01]  /*5b660*/  IMAD.WIDE.U32 R78, P5, R195, R220, R86 ;  /* 0x000000dcc34e7225 */ /* 0x000fe200078a0056 */
[----:B------:R-:W-:-:S03]  /*5b670*/  IADD3.X R83, P0, PT, RZ, R83, RZ, P0, !PT ;  /* 0x00000053ff537210 */ /* 0x000fc6000071e4ff */
[----:B------:R-:W-:-:S04]  /*5b680*/  IMAD.WIDE.U32 R98, R217, R57, RZ ;  /* 0x00000039d9627225 */ /* 0x000fc800078e00ff */
[----:B------:R-:W-:Y:S02]  /*5b690*/  IMAD.MOV.U32 R92, RZ, RZ, R81 ;  /* 0x000000ffff5c7224 */ /* 0x000fe400078e0051 */
[----:B------:R-:W-:Y:S01]  /*5b6a0*/  IMAD.X R101, RZ, RZ, RZ, P5 ;  /* 0x000000ffff657224 */ /* 0x000fe200028e06ff */
[----:B------:R-:W-:Y:S01]  /*5b6b0*/  IADD3 R81, P5, PT, R78, R91, RZ ;  /* 0x0000005b4e517210 */ /* 0x000fe20007fbe0ff */
[----:B------:R-:W-:-:S04]  /*5b6c0*/  IMAD.WIDE.U32 R162, R131, -0x94f09dc, RZ ;  /* 0xf6b0f62483a27825 */ /* 0x000fc800078e00ff */
[----:B------:R-:W-:-:S04]  /*5b6d0*/  IMAD.WIDE.U32.X R92, R195, R225, R92, P6 ;  /* 0x000000e1c35c7225 */ /* 0x000fc800030e045c */
[----:B------:R-:W-:Y:S01]  /*5b6e0*/  IMAD.MOV.U32 R100, RZ, RZ, R79 ;  /* 0x000000ffff647224 */ /* 0x000fe200078e004f */
[----:B------:R-:W-:Y:S01]  /*5b6f0*/  IADD3.X R79, PT, PT, RZ, RZ, R171, P0, P2 ;  /* 0x000000ffff4f7210 */ /* 0x000fe200007e44ab */
[----:B------:R-:W-:-:S04]  /*5b700*/  IMAD.WIDE.U32 R98, P6, R195, R218, R98 ;  /* 0x000000dac3627225 */ /* 0x000fc800078c0062 */
[----:B------:R-:W-:-:S04]  /*5b710*/  IMAD.WIDE.U32 R86, R218, R57, RZ ;  /* 0x00000039da567225 */ /* 0x000fc800078e00ff */
[----:B------:R-:W-:-:S04]  /*5b720*/  IMAD.WIDE.U32.X R100, R195, R226, R100, P5 ;  /* 0x000000e2c3647225 */ /* 0x000fc800028e0464 */
[----:B------:R-:W-:Y:S01]  /*5b730*/  IMAD.X R111, RZ, RZ, RZ, P6 ;  /* 0x000000ffff6f7224 */ /* 0x000fe200030e06ff */
[----:B------:R-:W-:Y:S01]  /*5b740*/  IADD3 R56, P6, PT, R98, R87, RZ ;  /* 0x0000005762387210 */ /* 0x000fe20007fde0ff */
[----:B------:R-:W-:-:S04]  /*5b750*/  IMAD.WIDE.U32 R168, R158, -0x94f09dc, RZ ;  /* 0xf6b0f6249ea87825 */ /* 0x000fc800078e00ff */
[----:B------:R-:W-:Y:S01]  /*5b760*/  IMAD.WIDE.U32 R162, P5, R158, 0x6730d2a0, R162 ;  /* 0x6730d2a09ea27825 */ /* 0x000fe200078a00a2 */
[----:B------:R-:W-:-:S03]  /*5b770*/  IADD3 RZ, P2, PT, R116, R168, RZ ;  /* 0x000000a874ff7210 */ /* 0x000fc60007f5e0ff */
[----:B------:R-:W-:Y:S01]  /*5b780*/  IMAD.WIDE.U32 R178, R131, -0xc7aed41, RZ ;  /* 0xf38512bf83b27825 */ /* 0x000fe200078e00ff */
[----:B------:R-:W-:-:S03]  /*5b790*/  IADD3 R85, P0, PT, R162, R169, RZ ;  /* 0x000000a9a2557210 */ /* 0x000fc60007f1e0ff */
[----:B------:R-:W-:-:S04]  /*5b7a0*/  IMAD.WIDE.U32 R172, R131, 0x434bacd7, RZ ;  /* 0x434bacd783ac7825 */ /* 0x000fc800078e00ff */
[----:B------:R-:W-:Y:S02]  /*5b7b0*/  IMAD.MOV.U32 R110, RZ, RZ, R99 ;  /* 0x000000ffff6e7224 */ /* 0x000fe400078e0063 */
[----:B------:R-:W-:-:S04]  /*5b7c0*/  IMAD.WIDE.U32 R168, R131, 0x397fe69a, RZ ;  /* 0x397fe69a83a87825 */ /* 0x000fc800078e00ff */
[----:B------:R-:W-:-:S04]  /*5b7d0*/  IMAD.WIDE.U32.X R110, R195, R217, R110, P6 ;  /* 0x000000d9c36e7225 */ /* 0x000fc800030e046e */
[----:B------:R-:W-:Y:S02]  /*5b7e0*/  IMAD.X R183, RZ, RZ, RZ, P3 ;  /* 0x000000ffffb77224 */ /* 0x000fe400018e06ff */
[----:B------:R-:W-:-:S04]  /*5b7f0*/  IMAD.WIDE.U32 R164, R158, -0x4eac0001, R164 ;  /* 0xb153ffff9ea47825 */ /* 0x000fc800078e00a4 */
[----:B------:R-:W-:-:S04]  /*5b800*/  IMAD.WIDE.U32 R178, P3, R158, 0x64774b84, R178 ;  /* 0x64774b849eb27825 */ /* 0x000fc800078600b2 */
[----:B------:R-:W-:-:S04]  /*5b810*/  IMAD.WIDE.U32 R172, P6, R158, 0x4b1ba7b6, R172 ;  /* 0x4b1ba7b69eac7825 */ /* 0x000fc800078c00ac */
[----:B------:R-:W-:Y:S01]  /*5b820*/  IMAD.X R181, RZ, RZ, RZ, P5 ;  /* 0x000000ffffb57224 */ /* 0x000fe200028e06ff */
[----:B------:R-:W-:Y:S01]  /*5b830*/  IADD3.X RZ, P5, PT, R117, R85, RZ, P2, !PT ;  /* 0x0000005575ff7210 */ /* 0x000fe200017be4ff */
[----:B------:R-:W-:Y:S01]  /*5b840*/  IMAD.IADD R186, R165, 0x1, R166 ;  /* 0x00000001a5ba7824 */ /* 0x000fe200078e02a6 */
[----:B------:R-:W-:Y:S01]  /*5b850*/  IADD3 RZ, P2, PT, RZ, R112, RZ ;  /* 0x00000070ffff7210 */ /* 0x000fe20007f5e0ff */
[----:B------:R-:W-:Y:S02]  /*5b860*/  IMAD.X R175, RZ, RZ, RZ, P3 ;  /* 0x000000ffffaf7224 */ /* 0x000fe400018e06ff */
[----:B------:R-:W-:Y:S01]  /*5b870*/  IMAD.X R187, RZ, RZ, RZ, P6 ;  /* 0x000000ffffbb7224 */ /* 0x000fe200030e06ff */
[----:B------:R-:W-:Y:S01]  /*5b880*/  IADD3 R164, P6, PT, R83, R164, RZ ;  /* 0x000000a453a47210 */ /* 0x000fe20007fde0ff */
[----:B------:R-:W-:-:S03]  /*5b890*/  IMAD.WIDE.U32 R170, R158, 0x434bacd7, RZ ;  /* 0x434bacd79eaa7825 */ /* 0x000fc600078e00ff */
[----:B------:R-:W-:Y:S01]  /*5b8a0*/  IADD3.X R165, P6, PT, R186, R79, RZ, P6, !PT ;  /* 0x0000004fbaa57210 */ /* 0x000fe200037de4ff */
[----:B------:R-:W-:Y:S02]  /*5b8b0*/  IMAD.MOV.U32 R180, RZ, RZ, R163 ;  /* 0x000000ffffb47224 */ /* 0x000fe400078e00a3 */
[----:B------:R-:W-:-:S04]  /*5b8c0*/  IMAD.WIDE.U32 R168, P3, R158, 0x1a0111ea, R168 ;  /* 0x1a0111ea9ea87825 */ /* 0x000fc800078600a8 */
[----:B------:R-:W-:-:S04]  /*5b8d0*/  IMAD.WIDE.U32 R176, R158, -0xc7aed41, RZ ;  /* 0xf38512bf9eb07825 */ /* 0x000fc800078e00ff */
[----:B------:R-:W-:Y:S02]  /*5b8e0*/  IMAD.MOV.U32 R182, RZ, RZ, R167 ;  /* 0x000000ffffb67224 */ /* 0x000fe400078e00a7 */
[----:B------:R-:W-:Y:S01]  /*5b8f0*/  IMAD.WIDE.U32.X R180, R131, 0x6730d2a0, R180, P0 ;  /* 0x6730d2a083b47825 */ /* 0x000fe200000e04b4 */
[----:B------:R-:W-:-:S03]  /*5b900*/  IADD3 R83, P0, PT, R172, R171, RZ ;  /* 0x000000abac537210 */ /* 0x000fc60007f1e0ff */
[----:B------:R-:W-:Y:S01]  /*5b910*/  IMAD.X R113, RZ, RZ, RZ, P3 ;  /* 0x000000ffff717224 */ /* 0x000fe200018e06ff */
[----:B------:R-:W-:Y:S01]  /*5b920*/  IADD3 R85, P3, PT, R178, R177, RZ ;  /* 0x000000b1b2557210 */ /* 0x000fe20007f7e0ff */
[----:B------:R-:W-:-:S04]  /*5b930*/  IMAD.WIDE.U32.X R182, R131, 0x1eabfffe, R182, P4 ;  /* 0x1eabfffe83b67825 */ /* 0x000fc800020e04b6 */
[----:B------:R-:W-:Y:S02]  /*5b940*/  IMAD.MOV.U32 R186, RZ, RZ, R173 ;  /* 0x000000ffffba7224 */ /* 0x000fe400078e00ad */
[----:B------:R-:W-:Y:S02]  /*5b950*/  IMAD.MOV.U32 R174, RZ, RZ, R179 ;  /* 0x000000ffffae7224 */ /* 0x000fe400078e00b3 */
[C---:B------:R-:W-:Y:S01]  /*5b960*/  IMAD.WIDE.U32.X R186, R131.reuse, 0x4b1ba7b6, R186, P0 ;  /* 0x4b1ba7b683ba7825 */ /* 0x040fe200000e04ba */
[----:B------:R-:W-:Y:S02]  /*5b970*/  IADD3.X R87, P0, PT, RZ, R182, RZ, P1, !PT ;  /* 0x000000b6ff577210 */ /* 0x000fe40000f1e4ff */
[----:B------:R-:W-:Y:S01]  /*5b980*/  IADD3.X RZ, P1, PT, RZ, R189, RZ, P2, !PT ;  /* 0x000000bdffff7210 */ /* 0x000fe2000173e4ff */
[----:B------:R-:W-:Y:S01]  /*5b990*/  IMAD.WIDE.U32.X R174, R131, 0x64774b84, R174, P3 ;  /* 0x64774b8483ae7825 */ /* 0x000fe200018e04ae */
[----:B------:R-:W-:Y:S02]  /*5b9a0*/  IADD3 R188, P3, PT, R127, R112, RZ ;  /* 0x000000707fbc7210 */ /* 0x000fe40007f7e0ff */
[----:B------:R-:W-:Y:S01]  /*5b9b0*/  IADD3.X R87, P2, PT, RZ, R87, RZ, P6, !PT ;  /* 0x00000057ff577210 */ /* 0x000fe2000375e4ff */
[----:B------:R-:W-:Y:S01]  /*5b9c0*/  IMAD.WIDE.U32 R116, R158, -0x94f09dc, R116 ;  /* 0xf6b0f6249e747825 */ /* 0x000fe200078e0074 */
[----:B------:R-:W-:-:S02]  /*5b9d0*/  IADD3.X R189, P3, PT, R189, R200, RZ, P3, !PT ;  /* 0x000000c8bdbd7210 */ /* 0x000fc40001f7e4ff */
[----:B------:R-:W-:Y:S01]  /*5b9e0*/  IADD3.X R91, P1, PT, RZ, R120, RZ, P1, !PT ;  /* 0x00000078ff5b7210 */ /* 0x000fe20000f3e4ff */
[----:B------:R-:W-:Y:S01]  /*5b9f0*/  IMAD.IADD R162, R117, 0x1, R162 ;  /* 0x0000000175a27824 */ /* 0x000fe200078e02a2 */
[----:B------:R-:W-:Y:S01]  /*5ba00*/  IADD3.X R183, PT, PT, RZ, RZ, R183, P2, P0 ;  /* 0x000000ffffb77210 */ /* 0x000fe200017e04b7 */
[----:B------:R-:W-:Y:S01]  /*5ba10*/  IMAD.WIDE.U32 R166, R158, 0x397fe69a, RZ ;  /* 0x397fe69a9ea67825 */ /* 0x000fe200078e00ff */
[----:B------:R-:W-:Y:S02]  /*5ba20*/  IADD3.X R91, P2, PT, RZ, R91, RZ, P3, !PT ;  /* 0x0000005bff5b7210 */ /* 0x000fe40001f5e4ff */
[----:B------:R-:W-:Y:S01]  /*5ba30*/  IADD3 R116, P6, PT, R87, R116, RZ ;  /* 0x0000007457747210 */ /* 0x000fe20007fde0ff */
[----:B------:R-:W-:Y:S01]  /*5ba40*/  IMAD.MOV.U32 R112, RZ, RZ, R169 ;  /* 0x000000ffff707224 */ /* 0x000fe200078e00a9 */
[----:B------:R-:W-:Y:S02]  /*5ba50*/  IADD3.X R121, PT, PT, RZ, RZ, R121, P2, P1 ;  /* 0x000000ffff797210 */ /* 0x000fe400017e2479 */
[----:B------:R-:W-:-:S02]  /*5ba60*/  IADD3 RZ, P1, PT, RZ, R114, RZ ;  /* 0x00000072ffff7210 */ /* 0x000fc40007f3e0ff */
[----:B------:R-:W-:Y:S02]  /*5ba70*/  IADD3 RZ, P0, PT, R188, R176, RZ ;  /* 0x000000b0bcff7210 */ /* 0x000fe40007f1e0ff */
[----:B------:R-:W-:Y:S01]  /*5ba80*/  IADD3.X R117, P6, PT, R162, R183, RZ, P6, !PT ;  /* 0x000000b7a2757210 */ /* 0x000fe200037de4ff */
[----:B------:R-:W-:Y:S01]  /*5ba90*/  IMAD.WIDE.U32 R162, R225, R197, RZ ;  /* 0x000000c5e1a27225 */ /* 0x000fe200078e00ff */
[----:B------:R-:W-:Y:S02]  /*5baa0*/  IADD3.X R87, P5, PT, RZ, R180, RZ, P5, !PT ;  /* 0x000000b4ff577210 */ /* 0x000fe40002fbe4ff */
[----:B------:R-:W-:Y:S01]  /*5bab0*/  IADD3 R120, P2, PT, R91, R114, RZ ;  /* 0x000000725b787210 */ /* 0x000fe20007f5e0ff */
[----:B------:R-:W-:Y:S01]  /*5bac0*/  IMAD.WIDE.U32 R182, R229, R199, RZ ;  /* 0x000000c7e5b67225 */ /* 0x000fe200078e00ff */
[----:B------:R-:W-:Y:S02]  /*5bad0*/  IADD3.X RZ, P1, PT, RZ, R198, RZ, P1, !PT ;  /* 0x000000c6ffff7210 */ /* 0x000fe40000f3e4ff */
[----:B------:R-:W-:Y:S01]  /*5bae0*/  IADD3.X RZ, P0, PT, R189, R85, RZ, P0, !PT ;  /* 0x00000055bdff7210 */ /* 0x000fe2000071e4ff */
[----:B------:R-:W-:Y:S01]  /*5baf0*/  IMAD.WIDE.U32 R188, R158, -0xc7aed41, R188 ;  /* 0xf38512bf9ebc7825 */ /* 0x000fe200078e00bc */
[----:B------:R-:W-:-:S02]  /*5bb00*/  IADD3.X R87, P6, PT, RZ, R87, RZ, P6, !PT ;  /* 0x00000057ff577210 */ /* 0x000fc400037de4ff */
[----:B------:R-:W-:Y:S01]  /*5bb10*/  IADD3 R79, P4, PT, R168, R167, RZ ;  /* 0x000000a7a84f7210 */ /* 0x000fe20007f9e0ff */
[----:B------:R-:W-:Y:S01]  /*5bb20*/  IMAD.IADD R178, R189, 0x1, R178 ;  /* 0x00000001bdb27824 */ /* 0x000fe200078e02b2 */
[----:B------:R-:W-:Y:S02]  /*5bb30*/  IADD3.X R121, P2, PT, R198, R121, RZ, P2, !PT ;  /* 0x00000079c6797210 */ /* 0x000fe4000175e4ff */
[----:B------:R-:W-:Y:S01]  /*5bb40*/  IADD3.X R85, P1, PT, RZ, R118, RZ, P1, !PT ;  /* 0x00000076ff557210 */ /* 0x000fe20000f3e4ff */
[----:B------:R-:W-:Y:S01]  /*5bb50*/  IMAD.WIDE.U32.X R112, R131, 0x1a0111ea, R112, P4 ;  /* 0x1a0111ea83707825 */ /* 0x000fe200020e0470 */
[----:B------:R-:W-:Y:S02]  /*5bb60*/  IADD3.X R181, PT, PT, RZ, RZ, R181, P6, P5 ;  /* 0x000000ffffb57210 */ /* 0x000fe400037ea4b5 */
[----:B------:R-:W-:Y:S02]  /*5bb70*/  IADD3 R188, P6, PT, R87, R188, RZ ;  /* 0x000000bc57bc7210 */ /* 0x000fe40007fde0ff */
[----:B------:R-:W-:-:S02]  /*5bb80*/  IADD3.X R85, P2, PT, RZ, R85, RZ, P2, !PT ;  /* 0x00000055ff557210 */ /* 0x000fc4000175e4ff */
[----:B------:R-:W-:Y:S02]  /*5bb90*/  IADD3 RZ, P4, PT, R164, R154, RZ ;  /* 0x0000009aa4ff7210 */ /* 0x000fe40007f9e0ff */
[----:B------:R-:W-:Y:S02]  /*5bba0*/  IADD3.X R189, P6, PT, R178, R181, RZ, P6, !PT ;  /* 0x000000b5b2bd7210 */ /* 0x000fe400037de4ff */
[----:B------:R-:W-:Y:S02]  /*5bbb0*/  IADD3.X R87, P0, PT, RZ, R174, RZ, P0, !PT ;  /* 0x000000aeff577210 */ /* 0x000fe4000071e4ff */
[----:B------:R-:W-:Y:S02]  /*5bbc0*/  IADD3.X R118, PT, PT, RZ, RZ, R119, P2, P1 ;  /* 0x000000ffff767210 */ /* 0x000fe400017e2477 */
[----:B------:R-:W-:Y:S02]  /*5bbd0*/  IADD3 RZ, P1, PT, RZ, R122, RZ ;  /* 0x0000007affff7210 */ /* 0x000fe40007f3e0ff */
[----:B------:R-:W-:Y:S01]  /*5bbe0*/  IADD3.X RZ, P4, PT, R165, R155, RZ, P4, !PT ;  /* 0x0000009ba5ff7210 */ /* 0x000fe2000279e4ff */
[----:B------:R-:W-:Y:S01]  /*5bbf0*/  IMAD.WIDE.U32 R164, R54, R219, R164 ;  /* 0x000000db36a47225 */ /* 0x000fe200078e00a4 */
[----:B------:R-:W-:-:S02]  /*5bc00*/  IADD3.X R87, P6, PT, RZ, R87, RZ, P6, !PT ;  /* 0x00000057ff577210 */ /* 0x000fc400037de4ff */
[----:B------:R-:W-:Y:S01]  /*5bc10*/  IADD3 RZ, P3, PT, R120, R170, RZ ;  /* 0x000000aa78ff7210 */ /* 0x000fe20007f7e0ff */
[----:B------:R-:W-:Y:S01]  /*5bc20*/  IMAD.IADD R165, R165, 0x1, R156 ;  /* 0x00000001a5a57824 */ /* 0x000fe200078e029c */
[----:B------:R-:W-:Y:S02]  /*5bc30*/  IADD3 R114, P2, PT, R85, R122, RZ ;  /* 0x0000007a55727210 */ /* 0x000fe40007f5e0ff */
[----:B------:R-:W-:Y:S02]  /*5bc40*/  IADD3.X RZ, P1, PT, RZ, R115, RZ, P1, !PT ;  /* 0x00000073ffff7210 */ /* 0x000fe40000f3e4ff */
[----:B------:R-:W-:Y:S02]  /*5bc50*/  IADD3.X R175, PT, PT, RZ, RZ, R175, P6, P0 ;  /* 0x000000ffffaf7210 */ /* 0x000fe400037e04af */
[----:B------:R-:W-:Y:S01]  /*5bc60*/  IADD3.X RZ, P3, PT, R121, R83, RZ, P3, !PT ;  /* 0x0000005379ff7210 */ /* 0x000fe20001f7e4ff */
[----:B------:R-:W-:Y:S01]  /*5bc70*/  IMAD.WIDE.U32 R120, R158, 0x434bacd7, R120 ;  /* 0x434bacd79e787825 */ /* 0x000fe200078e0078 */
[----:B------:R-:W-:-:S02]  /*5bc80*/  IADD3 RZ, P0, PT, RZ, R164, RZ ;  /* 0x000000a4ffff7210 */ /* 0x000fc40007f1e0ff */
[----:B------:R-:W-:Y:S01]  /*5bc90*/  IADD3.X R115, P2, PT, R115, R118, RZ, P2, !PT ;  /* 0x0000007673737210 */ /* 0x000fe2000175e4ff */
[----:B------:R-:W-:Y:S01]  /*5bca0*/  IMAD.IADD R172, R121, 0x1, R172 ;  /* 0x0000000179ac7824 */ /* 0x000fe200078e02ac */
[----:B------:R-:W-:Y:S01]  /*5bcb0*/  IADD3.X R83, P1, PT, RZ, R160, RZ, P1, !PT ;  /* 0x000000a0ff537210 */ /* 0x000fe20000f3e4ff */
[----:B------:R-:W-:Y:S01]  /*5bcc0*/  IMAD.WIDE.U32 R118, R54, R221, R188 ;  /* 0x000000dd36767225 */ /* 0x000fe200078e00bc */
[----:B------:R-:W-:Y:S02]  /*5bcd0*/  IADD3 RZ, P5, PT, R116, R148, RZ ;  /* 0x0000009474ff7210 */ /* 0x000fe40007fbe0ff */
[----:B------:R-:W-:Y:S01]  /*5bce0*/  IADD3.X R85, P4, PT, RZ, R152, RZ, P4, !PT ;  /* 0x00000098ff557210 */ /* 0x000fe2000279e4ff */
[----:B------:R-:W-:Y:S01]  /*5bcf0*/  IMAD.WIDE.U32 R158, R158, 0x397fe69a, R114 ;  /* 0x397fe69a9e9e7825 */ /* 0x000fe200078e0072 */
[----:B------:R-:W-:Y:S02]  /*5bd00*/  IADD3.X RZ, P0, PT, RZ, R165, RZ, P0, !PT ;  /* 0x000000a5ffff7210 */ /* 0x000fe4000071e4ff */
[----:B------:R-:W-:Y:S01]  /*5bd10*/  IADD3.X R83, P6, PT, RZ, R83, RZ, P2, !PT ;  /* 0x00000053ff537210 */ /* 0x000fe200017de4ff */
[----:B------:R-:W-:Y:S01]  /*5bd20*/  IMAD.IADD R168, R159, 0x1, R168 ;  /* 0x000000019fa87824 */ /* 0x000fe200078e02a8 */
[----:B------:R-:W-:Y:S01]  /*5bd30*/  IADD3.X RZ, P5, PT, R117, R149, RZ, P5, !PT ;  /* 0x0000009575ff7210 */ /* 0x000fe20002fbe4ff */
[----:B------:R-:W-:Y:S01]  /*5bd40*/  IMAD.WIDE.U32 R116, R54, R224, R116 ;  /* 0x000000e036747225 */ /* 0x000fe200078e0074 */
[----:B------:R-:W-:-:S02]  /*5bd50*/  IADD3.X R85, P2, PT, RZ, R85, RZ, P0, !PT ;  /* 0x00000055ff557210 */ /* 0x000fc4000075e4ff */
[----:B------:R-:W-:Y:S01]  /*5bd60*/  IADD3 RZ, P0, PT, R114, R166, RZ ;  /* 0x000000a672ff7210 */ /* 0x000fe20007f1e0ff */
[----:B------:R-:W-:Y:S01]  /*5bd70*/  IMAD.IADD R150, R117, 0x1, R150 ;  /* 0x0000000175967824 */ /* 0x000fe200078e0296 */
[----:B------:R-:W-:Y:S01]  /*5bd80*/  IADD3.X R160, PT, PT, RZ, RZ, R161, P6, P1 ;  /* 0x000000ffffa07210 */ /* 0x000fe200037e24a1 */
[----:B------:R-:W-:Y:S01]  /*5bd90*/  IMAD.IADD R144, R119, 0x1, R144 ;  /* 0x0000000177907824 */ /* 0x000fe200078e0290 */
[----:B------:R-:W-:Y:S01]  /*5bda0*/  IADD3 R120, P6, PT, R87, R120, RZ ;  /* 0x0000007857787210 */ /* 0x000fe20007fde0ff */
[----:B------:R-:W-:Y:S01]  /*5bdb0*/  IMAD.WIDE.U32 R166, R229, R197, RZ ;  /* 0x000000c5e5a67225 */ /* 0x000fe200078e00ff */
[----:B------:R-:W-:Y:S02]  /*5bdc0*/  IADD3.X RZ, P0, PT, R115, R79, RZ, P0, !PT ;  /* 0x0000004f73ff7210 */ /* 0x000fe4000071e4ff */
[----:B------:R-:W-:Y:S01]  /*5bdd0*/  IADD3 R116, P1, PT, R85, R116, RZ ;  /* 0x0000007455747210 */ /* 0x000fe20007f3e0ff */
[----:B------:R-:W-:Y:S01]  /*5bde0*/  IMAD R85, R165, -0x30003, RZ ;  /* 0xfffcfffda5557824 */ /* 0x000fe200078e02ff */
[----:B------:R-:W-:Y:S01]  /*5bdf0*/  IADD3.X R121, P6, PT, R172, R175, RZ, P6, !PT ;  /* 0x000000afac797210 */ /* 0x000fe200037de4ff */
[----:B------:R-:W-:Y:S01]  /*5be00*/  IMAD.WIDE.U32 R114, R164, -0x30003, RZ ;  /* 0xfffcfffda4727825 */ /* 0x000fe200078e00ff */
[----:B------:R-:W-:-:S02]  /*5be10*/  IADD3.X R79, P3, PT, RZ, R186, RZ, P3, !PT ;  /* 0x000000baff4f7210 */ /* 0x000fc40001f7e4ff */
[----:B------:R-:W-:Y:S01]  /*5be20*/  IADD3.X R153, PT, PT, RZ, RZ, R153, P2, P4 ;  /* 0x000000ffff997210 */ /* 0x000fe200017e8499 */
[----:B------:R-:W-:Y:S01]  /*5be30*/  IMAD R87, R164, -0x760c0004, R85 ;  /* 0x89f3fffca4577824 */ /* 0x000fe200078e0255 */
[----:B------:R-:W-:Y:S01]  /*5be40*/  IADD3 RZ, P2, PT, R188, R142, RZ ;  /* 0x0000008ebcff7210 */ /* 0x000fe20007f5e0ff */
[C---:B------:R-:W-:Y:S01]  /*5be50*/  IMAD.WIDE.U32 R148, R114.reuse, -0xc7aed41, RZ ;  /* 0xf38512bf72947825 */ /* 0x040fe200078e00ff */
[----:B------:R-:W-:Y:S02]  /*5be60*/  IADD3.X R79, P4, PT, RZ, R79, RZ, P6, !PT ;  /* 0x0000004fff4f7210 */ /* 0x000fe4000379e4ff */
[----:B------:R-:W-:Y:S01]  /*5be70*/  IADD3.X RZ, P6, PT, R189, R123, RZ, P2, !PT ;  /* 0x0000007bbdff7210 */ /* 0x000fe200017de4ff */
[----:B------:R-:W-:Y:S01]  /*5be80*/  IMAD.WIDE.U32 R122, R114, -0x5555, RZ ;  /* 0xffffaaab727a7825 */ /* 0x000fe200078e00ff */
[----:B------:R-:W-:Y:S02]  /*5be90*/  IADD3.X R187, PT, PT, RZ, RZ, R187, P4, P3 ;  /* 0x000000ffffbb7210 */ /* 0x000fe400027e64bb */
[----:B------:R-:W-:Y:S01]  /*5bea0*/  IADD3 R158, P2, PT, R79, R158, RZ ;  /* 0x0000009e4f9e7210 */ /* 0x000fe20007f5e0ff */
[----:B------:R-:W-:Y:S01]  /*5beb0*/  IMAD.IADD R79, R115, 0x1, R87 ;  /* 0x00000001734f7824 */ /* 0x000fe200078e0257 */
[----:B------:R-:W-:Y:S01]  /*5bec0*/  IADD3.X R117, P1, PT, R150, R153, RZ, P1, !PT ;  /* 0x0000009996757210 */ /* 0x000fe20000f3e4ff */
[----:B------:R-:W-:Y:S01]  /*5bed0*/  IMAD.WIDE.U32 R172, R219, R197, RZ ;  /* 0x000000c5dbac7225 */ /* 0x000fe200078e00ff */
[----:B------:R-:W-:-:S02]  /*5bee0*/  IADD3.X R85, P5, PT, RZ, R146, RZ, P5, !PT ;  /* 0x00000092ff557210 */ /* 0x000fc40002fbe4ff */
[----:B------:R-:W-:Y:S01]  /*5bef0*/  IADD3.X R159, P3, PT, R168, R187, RZ, P2, !PT ;  /* 0x000000bba89f7210 */ /* 0x000fe2000177e4ff */
[----:B------:R-:W-:Y:S01]  /*5bf00*/  IMAD.WIDE.U32 R142, R79, -0x5555, RZ ;  /* 0xffffaaab4f8e7825 */ /* 0x000fe200078e00ff */
[----:B------:R-:W-:Y:S02]  /*5bf10*/  IADD3.X R154, P0, PT, RZ, R112, RZ, P0, !PT ;  /* 0x00000070ff9a7210 */ /* 0x000fe4000071e4ff */
[----:B------:R-:W-:Y:S02]  /*5bf20*/  IADD3.X R119, P2, PT, RZ, R85, RZ, P1, !PT ;  /* 0x00000055ff777210 */ /* 0x000fe40000f5e4ff */
[----:B------:R-:W-:Y:S01]  /*5bf30*/  IADD3.X R154, P1, PT, RZ, R154, RZ, P3, !PT ;  /* 0x0000009aff9a7210 */ /* 0x000fe20001f3e4ff */
[----:B------:R-:W-:Y:S01]  /*5bf40*/  IMAD.WIDE.U32 R142, P4, R114, -0x46010001, R142 ;  /* 0xb9feffff728e7825 */ /* 0x000fe2000788008e */
[----:B------:R-:W-:Y:S02]  /*5bf50*/  IADD3 R118, P3, PT, R119, R118, RZ ;  /* 0x0000007677767210 */ /* 0x000fe40007f7e0ff */
[----:B------:R-:W-:-:S02]  /*5bf60*/  IADD3.X R147, PT, PT, RZ, RZ, R147, P2, P5 ;  /* 0x000000ffff937210 */ /* 0x000fc400017ea493 */
[----:B------:R-:W-:Y:S01]  /*5bf70*/  IADD3.X R85, PT, PT, RZ, RZ, R113, P1, P0 ;  /* 0x000000ffff557210 */ /* 0x000fe20000fe0471 */
[----:B------:R-:W-:Y:S01]  /*5bf80*/  IMAD.WIDE.U32 R112, R114, -0x5555, R164 ;  /* 0xffffaaab72707825 */ /* 0x000fe200078e00a4 */
[----:B------:R-:W-:Y:S02]  /*5bf90*/  IADD3.X R119, P3, PT, R144, R147, RZ, P3, !PT ;  /* 0x0000009390777210 */ /* 0x000fe40001f7e4ff */
[----:B------:R-:W-:Y:S01]  /*5bfa0*/  IADD3.X R91, P6, PT, RZ, R140, RZ, P6, !PT ;  /* 0x0000008cff5b7210 */ /* 0x000fe200037de4ff */
[----:B------:R-:W-:Y:S01]  /*5bfb0*/  IMAD.WIDE.U32 R144, R54, R222, R120 ;  /* 0x000000de36907225 */ /* 0x000fe200078e0078 */
[----:B------:R-:W-:Y:S02]  /*5bfc0*/  IADD3 R99, P1, PT, R142, R123, RZ ;  /* 0x0000007b8e637210 */ /* 0x000fe40007f3e0ff */
[----:B------:R-:W-:Y:S01]  /*5bfd0*/  IADD3 RZ, P0, PT, R120, R136, RZ ;  /* 0x0000008878ff7210 */ /* 0x000fe20007f1e0ff */
[----:B------:R-:W-:Y:S01]  /*5bfe0*/  IMAD.X R123, RZ, RZ, RZ, P4 ;  /* 0x000000ffff7b7224 */ /* 0x000fe200020e06ff */
[----:B------:R-:W-:Y:S01]  /*5bff0*/  IADD3 RZ, P4, PT, RZ, R112, RZ ;  /* 0x00000070ffff7210 */ /* 0x000fe20007f9e0ff */
[----:B------:R-:W-:Y:S01]  /*5c000*/  IMAD.IADD R87, R113, 0x1, R142 ;  /* 0x0000000171577824 */ /* 0x000fe200078e028e */
[----:B------:R-:W-:Y:S01]  /*5c010*/  IADD3.X R91, P5, PT, RZ, R91, RZ, P3, !PT ;  /* 0x0000005bff5b7210 */ /* 0x000fe20001fbe4ff */
[----:B------:R-:W-:Y:S01]  /*5c020*/  IMAD.WIDE.U32 R112, R79, -0x4eac0001, RZ ;  /* 0xb153ffff4f707825 */ /* 0x000fe200078e00ff */
[----:B------:R-:W-:-:S02]  /*5c030*/  IADD3 RZ, P2, PT, R164, R122, RZ ;  /* 0x0000007aa4ff7210 */ /* 0x000fc40007f5e0ff */
[----:B------:R-:W-:Y:S01]  /*5c040*/  IADD3.X RZ, P0, PT, R121, R137, RZ, P0, !PT ;  /* 0x0000008979ff7210 */ /* 0x000fe2000071e4ff */
[----:B------:R-:W-:Y:S01]  /*5c050*/  IMAD.IADD R138, R145, 0x1, R138 ;  /* 0x00000001918a7824 */ /* 0x000fe200078e028a */
[----:B------:R-:W-:Y:S01]  /*5c060*/  IADD3 R120, P3, PT, R91, R144, RZ ;  /* 0x000000905b787210 */ /* 0x000fe20007f7e0ff */
[----:B------:R-:W-:Y:S01]  /*5c070*/  IMAD.MOV.U32 R122, RZ, RZ, R143 ;  /* 0x000000ffff7a7224 */ /* 0x000fe200078e008f */
[----:B------:R-:W-:Y:S01]  /*5c080*/  IADD3.X R141, PT, PT, RZ, RZ, R141, P5, P6 ;  /* 0x000000ffff8d7210 */ /* 0x000fe20002fec48d */
[----:B------:R-:W-:Y:S01]  /*5c090*/  IMAD.WIDE.U32 R136, R114, -0x4eac0001, RZ ;  /* 0xb153ffff72887825 */ /* 0x000fe200078e00ff */
[----:B------:R-:W-:Y:S02]  /*5c0a0*/  IADD3.X R91, P0, PT, RZ, R134, RZ, P0, !PT ;  /* 0x00000086ff5b7210 */ /* 0x000fe4000071e4ff */
[----:B------:R-:W-:Y:S01]  /*5c0b0*/  IADD3.X R121, P3, PT, R138, R141, RZ, P3, !PT ;  /* 0x0000008d8a797210 */ /* 0x000fe20001f7e4ff */
[----:B------:R-:W-:Y:S01]  /*5c0c0*/  IMAD.WIDE.U32 R112, P5, R114, 0x1eabfffe, R112 ;  /* 0x1eabfffe72707825 */ /* 0x000fe200078a0070 */
[----:B------:R-:W-:-:S02]  /*5c0d0*/  IADD3.X RZ, P2, PT, R165, R99, RZ, P2, !PT ;  /* 0x00000063a5ff7210 */ /* 0x000fc4000175e4ff */
[----:B------:R-:W-:Y:S01]  /*5c0e0*/  IADD3.X R91, P3, PT, RZ, R91, RZ, P3, !PT ;  /* 0x0000005bff5b7210 */ /* 0x000fe20001f7e4ff */
[C---:B------:R-:W-:Y:S01]  /*5c0f0*/  IMAD.WIDE.U32.X R122, R79.reuse, -0x46010001, R122, P1 ;  /* 0xb9feffff4f7a7825 */ /* 0x040fe200008e047a */
[----:B------:R-:W-:Y:S02]  /*5c100*/  IADD3 RZ, P1, PT, R116, R136, RZ ;  /* 0x0000008874ff7210 */ /* 0x000fe40007f3e0ff */
[----:B------:R-:W-:Y:S01]  /*5c110*/  IADD3 R137, P6, PT, R112, R137, RZ ;  /* 0x0000008970897210 */ /* 0x000fe20007fde0ff */
[----:B------:R-:W-:Y:S01]  /*5c120*/  IMAD.WIDE.U32 R138, R79, -0x94f09dc, RZ ;  /* 0xf6b0f6244f8a7825 */ /* 0x000fe200078e00ff */
[----:B------:R-:W-:Y:S02]  /*5c130*/  IADD3.X RZ, P4, PT, RZ, R87, RZ, P4, !PT ;  /* 0x00000057ffff7210 */ /* 0x000fe4000279e4ff */
[----:B------:R-:W-:Y:S01]  /*5c140*/  IADD3.X R131, P2, PT, RZ, R122, RZ, P2, !PT ;  /* 0x0000007aff837210 */ /* 0x000fe2000175e4ff */
[----:B------:R-:W-:Y:S01]  /*5c150*/  IMAD.WIDE.U32 R144, R114, -0x4eac0001, R116 ;  /* 0xb153ffff72907825 */ /* 0x000fe200078e0074 */
[----:B------:R-:W-:-:S02]  /*5c160*/  IADD3.X RZ, P1, PT, R117, R137, RZ, P1, !PT ;  /* 0x0000008975ff7210 */ /* 0x000fc40000f3e4ff */
[----:B------:R-:W-:Y:S01]  /*5c170*/  IADD3.X R99, PT, PT, RZ, RZ, R135, P3, P0 ;  /* 0x000000ffff637210 */ /* 0x000fe20001fe0487 */
[----:B------:R-:W-:Y:S01]  /*5c180*/  IMAD.WIDE.U32 R116, R79, 0x434bacd7, RZ ;  /* 0x434bacd74f747825 */ /* 0x000fe200078e00ff */
[----:B------:R-:W-:-:S03]  /*5c190*/  IADD3.X R131, P3, PT, RZ, R131, RZ, P4, !PT ;  /* 0x00000083ff837210 */ /* 0x000fc6000277e4ff */
[----:B------:R-:W-:Y:S01]  /*5c1a0*/  IMAD.WIDE.U32 R136, R79, -0xc7aed41, RZ ;  /* 0xf38512bf4f887825 */ /* 0x000fe200078e00ff */
[----:B------:R-:W-:-:S03]  /*5c1b0*/  IADD3.X R156, PT, PT, RZ, RZ, R123, P3, P2 ;  /* 0x000000ffff9c7210 */ /* 0x000fc60001fe447b */
[----:B------:R-:W-:-:S04]  /*5c1c0*/  IMAD.WIDE.U32 R134, R114, -0x94f09dc, RZ ;  /* 0xf6b0f62472867825 */ /* 0x000fc800078e00ff */
[----:B------:R-:W-:-:S04]  /*5c1d0*/  IMAD.WIDE.U32 R138, P0, R114, 0x6730d2a0, R138 ;  /* 0x6730d2a0728a7825 */ /* 0x000fc8000780008a */
[----:B------:R-:W-:Y:S01]  /*5c1e0*/  IMAD.IADD R87, R145, 0x1, R112 ;  /* 0x0000000191577824 */ /* 0x000fe200078e0270 */
[----:B------:R-:W-:Y:S01]  /*5c1f0*/  IADD3 R107, P4, PT, R138, R135, RZ ;  /* 0x000000878a6b7210 */ /* 0x000fe20007f9e0ff */
[----:B------:R-:W-:Y:S02]  /*5c200*/  IMAD.MOV.U32 R152, RZ, RZ, R113 ;  /* 0x000000ffff987224 */ /* 0x000fe400078e0071 */
[----:B------:R-:W-:-:S04]  /*5c210*/  IMAD.WIDE.U32 R112, R79, 0x397fe69a, RZ ;  /* 0x397fe69a4f707825 */ /* 0x000fc800078e00ff */
[----:B------:R-:W-:-:S04]  /*5c220*/  IMAD.WIDE.U32 R116, P3, R114, 0x4b1ba7b6, R116 ;  /* 0x4b1ba7b672747825 */ /* 0x000fc80007860074 */
[----:B------:R-:W-:Y:S01]  /*5c230*/  IMAD.X R153, RZ, RZ, RZ, P5 ;  /* 0x000000ffff997224 */ /* 0x000fe200028e06ff */
[----:B------:R-:W-:Y:S01]  /*5c240*/  IADD3 RZ, P5, PT, R118, R134, RZ ;  /* 0x0000008676ff7210 */ /* 0x000fe20007fbe0ff */
[----:B------:R-:W-:-:S04]  /*5c250*/  IMAD.WIDE.U32 R136, P2, R114, 0x64774b84, R136 ;  /* 0x64774b8472887825 */ /* 0x000fc80007840088 */
[----:B------:R-:W-:Y:S02]  /*5c260*/  IMAD.X R123, RZ, RZ, RZ, P3 ;  /* 0x000000ffff7b7224 */ /* 0x000fe400018e06ff */
[----:B------:R-:W-:Y:S01]  /*5c270*/  IMAD.X R151, RZ, RZ, RZ, P0 ;  /* 0x000000ffff977224 */ /* 0x000fe200000e06ff */
[----:B------:R-:W-:Y:S01]  /*5c280*/  IADD3 RZ, P0, PT, R158, R130, RZ ;  /* 0x000000829eff7210 */ /* 0x000fe20007f1e0ff */
[----:B------:R-:W-:-:S03]  /*5c290*/  IMAD.WIDE.U32 R140, R54, R220, R158 ;  /* 0x000000dc368c7225 */ /* 0x000fc600078e009e */
[----:B------:R-:W-:Y:S01]  /*5c2a0*/  IADD3.X RZ, P0, PT, R159, R55, RZ, P0, !PT ;  /* 0x000000379fff7210 */ /* 0x000fe2000071e4ff */
[----:B------:R-:W-:-:S04]  /*5c2b0*/  IMAD.WIDE.U32 R112, P3, R114, 0x1a0111ea, R112 ;  /* 0x1a0111ea72707825 */ /* 0x000fc80007860070 */
[----:B------:R-:W-:-:S04]  /*5c2c0*/  IMAD.WIDE.U32 R146, R114, 0x434bacd7, RZ ;  /* 0x434bacd772927825 */ /* 0x000fc800078e00ff */
[----:B------:R-:W-:Y:S02]  /*5c2d0*/  IMAD.MOV.U32 R150, RZ, RZ, R139 ;  /* 0x000000ffff967224 */ /* 0x000fe400078e008b */
[----:B------:R-:W-:Y:S01]  /*5c2e0*/  IMAD.X R143, RZ, RZ, RZ, P2 ;  /* 0x000000ffff8f7224 */ /* 0x000fe200010e06ff */
[----:B------:R-:W-:Y:S01]  /*5c2f0*/  IADD3.X RZ, P2, PT, R119, R107, RZ, P5, !PT ;  /* 0x0000006b77ff7210 */ /* 0x000fe20002f5e4ff */
[----:B------:R-:W-:Y:S01]  /*5c300*/  IMAD.IADD R132, R141, 0x1, R132 ;  /* 0x000000018d847824 */ /* 0x000fe200078e0284 */
[----:B------:R-:W-:Y:S01]  /*5c310*/  IADD3 R107, P5, PT, R136, R149, RZ ;  /* 0x00000095886b7210 */ /* 0x000fe20007fbe0ff */
[----:B------:R-:W-:Y:S01]  /*5c320*/  IMAD.X R133, RZ, RZ, RZ, P3 ;  /* 0x000000ffff857224 */ /* 0x000fe200018e06ff */
[----:B------:R-:W-:Y:S01]  /*5c330*/  IADD3 R140, P3, PT, R91, R140, RZ ;  /* 0x0000008c5b8c7210 */ /* 0x000fe20007f7e0ff */
[----:B------:R-:W-:-:S03]  /*5c340*/  IMAD.WIDE.U32 R134, R114, 0x397fe69a, RZ ;  /* 0x397fe69a72867825 */ /* 0x000fc600078e00ff */
[----:B------:R-:W-:Y:S01]  /*5c350*/  IADD3.X R141, P3, PT, R132, R99, RZ, P3, !PT ;  /* 0x00000063848d7210 */ /* 0x000fe20001f7e4ff */
[C---:B------:R-:W-:Y:S01]  /*5c360*/  IMAD.WIDE.U32.X R150, R79.reuse, 0x6730d2a0, R150, P4 ;  /* 0x6730d2a04f967825 */ /* 0x040fe200020e0496 */
[----:B------:R-:W-:Y:S02]  /*5c370*/  IADD3 R109, P4, PT, R116, R147, RZ ;  /* 0x00000093746d7210 */ /* 0x000fe40007f9e0ff */
[----:B------:R-:W-:Y:S01]  /*5c380*/  IADD3.X R99, P0, PT, RZ, R128, RZ, P0, !PT ;  /* 0x00000080ff637210 */ /* 0x000fe2000071e4ff */
[----:B------:R-:W-:Y:S02]  /*5c390*/  IMAD.MOV.U32 R142, RZ, RZ, R137 ;  /* 0x000000ffff8e7224 */ /* 0x000fe400078e0089 */
[----:B------:R-:W-:Y:S01]  /*5c3a0*/  IMAD.MOV.U32 R122, RZ, RZ, R117 ;  /* 0x000000ffff7a7224 */ /* 0x000fe200078e0075 */
[----:B------:R-:W-:Y:S01]  /*5c3b0*/  IADD3.X R99, P3, PT, RZ, R99, RZ, P3, !PT ;  /* 0x00000063ff637210 */ /* 0x000fe20001f7e4ff */
[----:B------:R-:W-:Y:S01]  /*5c3c0*/  IMAD.WIDE.U32.X R142, R79, 0x64774b84, R142, P5 ;  /* 0x64774b844f8e7825 */ /* 0x000fe200028e048e */
[----:B------:R-:W-:-:S03]  /*5c3d0*/  IADD3 R91, P5, PT, R112, R135, RZ ;  /* 0x00000087705b7210 */ /* 0x000fc60007fbe0ff */
[----:B------:R-:W-:Y:S01]  /*5c3e0*/  IMAD.WIDE.U32.X R152, R79, 0x1eabfffe, R152, P6 ;  /* 0x1eabfffe4f987825 */ /* 0x000fe200030e0498 */
[----:B------:R-:W-:-:S03]  /*5c3f0*/  IADD3 RZ, P6, PT, R120, R148, RZ ;  /* 0x0000009478ff7210 */ /* 0x000fc60007fde0ff */
[----:B------:R-:W-:Y:S01]  /*5c400*/  IMAD.WIDE.U32.X R122, R79, 0x4b1ba7b6, R122, P4 ;  /* 0x4b1ba7b64f7a7825 */ /* 0x000fe200020e047a */
[----:B------:R-:W-:-:S03]  /*5c410*/  IADD3 R130, P4, PT, R131, R144, RZ ;  /* 0x0000009083827210 */ /* 0x000fc60007f9e0ff */
[----:B------:R-:W-:Y:S01]  /*5c420*/  IMAD.MOV.U32 R132, RZ, RZ, R113 ;  /* 0x000000ffff847224 */ /* 0x000fe200078e0071 */
[----:B------:R-:W-:Y:S01]  /*5c430*/  IADD3.X R131, P4, PT, R87, R156, RZ, P4, !PT ;  /* 0x0000009c57837210 */ /* 0x000fe2000279e4ff */
[----:B------:R-:W-:Y:S01]  /*5c440*/  IMAD.WIDE.U32 R118, R114, -0x94f09dc, R118 ;  /* 0xf6b0f62472767825 */ /* 0x000fe200078e0076 */
[----:B------:R-:W-:Y:S02]  /*5c450*/  IADD3.X R87, PT, PT, RZ, RZ, R129, P3, P0 ;  /* 0x000000ffff577210 */ /* 0x000fe40001fe0481 */
[----:B------:R-:W-:Y:S01]  /*5c460*/  IADD3 R154, P0, PT, R154, R83, RZ ;  /* 0x000000539a9a7210 */ /* 0x000fe20007f1e0ff */
[----:B------:R-:W-:Y:S01]  /*5c470*/  IMAD.WIDE.U32.X R132, R79, 0x1a0111ea, R132, P5 ;  /* 0x1a0111ea4f847825 */ /* 0x000fe200028e0484 */
[----:B------:R-:W-:Y:S02]  /*5c480*/  IADD3.X R55, P5, PT, RZ, R152, RZ, P1, !PT ;  /* 0x00000098ff377210 */ /* 0x000fe40000fbe4ff */
[----:B------:R-:W-:Y:S01]  /*5c490*/  IADD3.X RZ, P1, PT, R121, R107, RZ, P6, !PT ;  /* 0x0000006b79ff7210 */ /* 0x000fe2000373e4ff */
[----:B------:R-:W-:Y:S01]  /*5c4a0*/  IMAD.IADD R138, R119, 0x1, R138 ;  /* 0x00000001778a7824 */ /* 0x000fe200078e028a */
[----:B------:R-:W-:Y:S01]  /*5c4b0*/  IADD3.X R119, P4, PT, RZ, R55, RZ, P4, !PT ;  /* 0x00000037ff777210 */ /* 0x000fe2000279e4ff */
[----:B------:R-:W-:Y:S01]  /*5c4c0*/  IMAD.WIDE.U32 R156, R114, 0x434bacd7, R140 ;  /* 0x434bacd7729c7825 */ /* 0x000fe200078e008c */
[----:B------:R-:W-:-:S02]  /*5c4d0*/  IADD3.X R155, P0, PT, R85, R160, RZ, P0, !PT ;  /* 0x000000a0559b7210 */ /* 0x000fc4000071e4ff */
[----:B------:R-:W-:Y:S01]  /*5c4e0*/  IADD3 R118, P6, PT, R119, R118, RZ ;  /* 0x0000007677767210 */ /* 0x000fe20007fde0ff */
[----:B------:R-:W-:Y:S01]  /*5c4f0*/  IMAD.IADD R116, R157, 0x1, R116 ;  /* 0x000000019d747824 */ /* 0x000fe200078e0274 */
[----:B------:R-:W-:Y:S01]  /*5c500*/  IADD3.X R153, PT, PT, RZ, RZ, R153, P4, P5 ;  /* 0x000000ffff997210 */ /* 0x000fe200027ea499 */
[----:B------:R-:W-:Y:S01]  /*5c510*/  IMAD.WIDE.U32 R128, R54, R218, R154 ;  /* 0x000000da36807225 */ /* 0x000fe200078e009a */
[----:B------:R-:W-:Y:S02]  /*5c520*/  IADD3.X R79, P2, PT, RZ, R150, RZ, P2, !PT ;  /* 0x00000096ff4f7210 */ /* 0x000fe4000175e4ff */
[----:B------:R-:W-:Y:S01]  /*5c530*/  IADD3.X R119, P6, PT, R138, R153, RZ, P6, !PT ;  /* 0x000000998a777210 */ /* 0x000fe200037de4ff */
[----:B------:R-:W-:Y:S01]  /*5c540*/  IMAD.WIDE.U32 R54, R114, -0xc7aed41, R120 ;  /* 0xf38512bf72367825 */ /* 0x000fe200078e0078 */
[----:B------:R-:W-:Y:S02]  /*5c550*/  IADD3 RZ, P4, PT, R154, R124, RZ ;  /* 0x0000007c9aff7210 */ /* 0x000fe40007f9e0ff */
[----:B------:R-:W-:Y:S01]  /*5c560*/  IADD3.X R79, P6, PT, RZ, R79, RZ, P6, !PT ;  /* 0x0000004fff4f7210 */ /* 0x000fe200037de4ff */
[----:B------:R-:W-:Y:S01]  /*5c570*/  IMAD.IADD R126, R129, 0x1, R126 ;  /* 0x00000001817e7824 */ /* 0x000fe200078e027e */
[----:B------:R-:W-:Y:S01]  /*5c580*/  IADD3.X RZ, P4, PT, R155, R125, RZ, P4, !PT ;  /* 0x0000007d9bff7210 */ /* 0x000fe2000279e4ff */
[----:B------:R-:W-:Y:S01]  /*5c590*/  IMAD.IADD R136, R55, 0x1, R136 ;  /* 0x0000000137887824 */ /* 0x000fe200078e0288 */
[----:B------:R-:W-:Y:S01]  /*5c5a0*/  IADD3 R154, P5, PT, R99, R128, RZ ;  /* 0x00000080639a7210 */ /* 0x000fe20007fbe0ff */
[----:B------:R-:W-:Y:S01]  /*5c5b0*/  IMAD.WIDE.U32 R120, R229, R72, RZ ;  /* 0x00000048e5787225 */ /* 0x000fe200078e00ff */
[----:B------:R-:W-:-:S02]  /*5c5c0*/  IADD3.X R151, PT, PT, RZ, RZ, R151, P6, P2 ;  /* 0x000000ffff977210 */ /* 0x000fc400037e4497 */
[----:B------:R-:W-:Y:S01]  /*5c5d0*/  IADD3 R54, P6, PT, R79, R54, RZ ;  /* 0x000000364f367210 */ /* 0x000fe20007fde0ff */
[----:B------:R-:W-:Y:S01]  /*5c5e0*/  IMAD.WIDE.U32 R124, R219, R72, RZ ;  /* 0x00000048db7c7225 */ /* 0x000fe200078e00ff */
[----:B------:R-:W-:Y:S02]  /*5c5f0*/  IADD3.X R155, P2, PT, R126, R87, RZ, P5, !PT ;  /* 0x000000577e9b7210 */ /* 0x000fe40002f5e4ff */
[----:B------:R-:W-:Y:S01]  /*5c600*/  IADD3.X R189, P4, PT, RZ, R184, RZ, P4, !PT ;  /* 0x000000b8ffbd7210 */ /* 0x000fe2000279e4ff */
[----:B------:R-:W-:Y:S01]  /*5c610*/  IMAD.WIDE.U32 R126, R72, R224, R118 ;  /* 0x000000e0487e7225 */ /* 0x000fe200078e0076 */
[----:B------:R-:W-:Y:S02]  /*5c620*/  IADD3.X R55, P6, PT, R136, R151, RZ, P6, !PT ;  /* 0x0000009788377210 */ /* 0x000fe400037de4ff */
[----:B------:R-:W-:Y:S01]  /*5c630*/  IADD3.X R79, P1, PT, RZ, R142, RZ, P1, !PT ;  /* 0x0000008eff4f7210 */ /* 0x000fe20000f3e4ff */
[----:B------:R-:W-:Y:S01]  /*5c640*/  IMAD.WIDE.U32 R152, R225, R72, RZ ;  /* 0x00000048e1987225 */ /* 0x000fe200078e00ff */
[----:B------:R-:W-:-:S02]  /*5c650*/  IADD3.X R189, P2, PT, RZ, R189, RZ, P2, !PT ;  /* 0x000000bdffbd7210 */ /* 0x000fc4000175e4ff */
[----:B------:R-:W-:Y:S01]  /*5c660*/  IADD3 RZ, P5, PT, R140, R146, RZ ;  /* 0x000000928cff7210 */ /* 0x000fe20007fbe0ff */
[----:B------:R-:W-:Y:S01]  /*5c670*/  IMAD.WIDE.U32 R146, R72, R219, R130 ;  /* 0x000000db48927225 */ /* 0x000fe200078e0082 */
[----:B------:R-:W-:Y:S02]  /*5c680*/  IADD3.X R79, P6, PT, RZ, R79, RZ, P6, !PT ;  /* 0x0000004fff4f7210 */ /* 0x000fe400037de4ff */
[----:B------:R-:W-:Y:S01]  /*5c690*/  IADD3.X R184, PT, PT, RZ, RZ, R185, P2, P4 ;  /* 0x000000ffffb87210 */ /* 0x000fe200017e84b9 */
[----:B------:R-:W-:Y:S01]  /*5c6a0*/  IMAD.WIDE.U32 R120, P4, R73, R219, R120 ;  /* 0x000000db49787225 */ /* 0x000fe20007880078 */
[----:B------:R-:W-:Y:S02]  /*5c6b0*/  IADD3 R156, P2, PT, R79, R156, RZ ;  /* 0x0000009c4f9c7210 */ /* 0x000fe40007f5e0ff */
[----:B------:R-:W-:Y:S01]  /*5c6c0*/  IADD3.X R143, PT, PT, RZ, RZ, R143, P6, P1 ;  /* 0x000000ffff8f7210 */ /* 0x000fe200037e248f */
[----:B------:R-:W-:Y:S01]  /*5c6d0*/  IMAD.X R117, RZ, RZ, RZ, P4 ;  /* 0x000000ffff757224 */ /* 0x000fe200020e06ff */
[----:B------:R-:W-:Y:S01]  /*5c6e0*/  IADD3.X RZ, P5, PT, R141, R109, RZ, P5, !PT ;  /* 0x0000006d8dff7210 */ /* 0x000fe20002fbe4ff */
[----:B------:R-:W-:Y:S01]  /*5c6f0*/  IMAD.IADD R147, R147, 0x1, R120 ;  /* 0x0000000193937824 */ /* 0x000fe200078e0278 */
[----:B------:R-:W-:Y:S01]  /*5c700*/  IADD3.X R157, P2, PT, R116, R143, RZ, P2, !PT ;  /* 0x0000008f749d7210 */ /* 0x000fe2000175e4ff */
[----:B------:R-:W-:Y:S01]  /*5c710*/  IMAD.MOV.U32 R116, RZ, RZ, R121 ;  /* 0x000000ffff747224 */ /* 0x000fe200078e0079 */
[----:B------:R-:W-:Y:S01]  /*5c720*/  IADD3.X R87, P5, PT, RZ, R122, RZ, P5, !PT ;  /* 0x0000007aff577210 */ /* 0x000fe20002fbe4ff */
[----:B------:R-:W-:Y:S01]  /*5c730*/  IMAD.WIDE.U32 R170, R146, -0x30003, RZ ;  /* 0xfffcfffd92aa7825 */ /* 0x000fe200078e00ff */
[----:B------:R-:W-:-:S02]  /*5c740*/  IADD3 R79, P4, PT, R120, R125, RZ ;  /* 0x0000007d784f7210 */ /* 0x000fc40007f9e0ff */
[----:B------:R-:W-:Y:S01]  /*5c750*/  IADD3.X R87, P2, PT, RZ, R87, RZ, P2, !PT ;  /* 0x00000057ff577210 */ /* 0x000fe2000175e4ff */
[----:B------:R-:W-:Y:S01]  /*5c760*/  IMAD.WIDE.U32 R120, R224, R72, RZ ;  /* 0x00000048e0787225 */ /* 0x000fe200078e00ff */
[----:B------:R-:W-:Y:S02]  /*5c770*/  IADD3 RZ, P1, PT, R130, R124, RZ ;  /* 0x0000007c82ff7210 */ /* 0x000fe40007f3e0ff */
[----:B------:R-:W-:Y:S01]  /*5c780*/  IADD3.X R85, PT, PT, RZ, RZ, R123, P2, P5 ;  /* 0x000000ffff557210 */ /* 0x000fe200017ea47b */
[----:B------:R-:W-:Y:S01]  /*5c790*/  IMAD.WIDE.U32.X R122, R73, R229, R116, P4 ;  /* 0x000000e5497a7225 */ /* 0x000fe200020e0474 */
[----:B------:R-:W-:Y:S02]  /*5c7a0*/  IADD3.X RZ, P1, PT, R131, R79, RZ, P1, !PT ;  /* 0x0000004f83ff7210 */ /* 0x000fe40000f3e4ff */
[----:B------:R-:W-:Y:S01]  /*5c7b0*/  IADD3 RZ, P5, PT, RZ, R146, RZ ;  /* 0x00000092ffff7210 */ /* 0x000fe20007fbe0ff */
[----:B------:R-:W-:Y:S01]  /*5c7c0*/  IMAD.WIDE.U32 R124, R227, R72, RZ ;  /* 0x00000048e37c7225 */ /* 0x000fe200078e00ff */
[----:B------:R-:W-:-:S02]  /*5c7d0*/  IADD3.X R79, P2, PT, RZ, R122, RZ, P1, !PT ;  /* 0x0000007aff4f7210 */ /* 0x000fc40000f5e4ff */
[----:B------:R-:W-:Y:S01]  /*5c7e0*/  IADD3.X RZ, P5, PT, RZ, R147, RZ, P5, !PT ;  /* 0x00000093ffff7210 */ /* 0x000fe20002fbe4ff */
[----:B------:R-:W-:Y:S01]  /*5c7f0*/  IMAD.WIDE.U32 R148, R170, -0x5555, RZ ;  /* 0xffffaaabaa947825 */ /* 0x000fe200078e00ff */
[----:B------:R-:W-:Y:S02]  /*5c800*/  IADD3 RZ, P3, PT, RZ, R83, RZ ;  /* 0x00000053ffff7210 */ /* 0x000fe40007f7e0ff */
[----:B------:R-:W-:Y:S01]  /*5c810*/  IADD3.X R79, P5, PT, RZ, R79, RZ, P5, !PT ;  /* 0x0000004fff4f7210 */ /* 0x000fe20002fbe4ff */
[----:B------:R-:W-:Y:S01]  /*5c820*/  IMAD.WIDE.U32 R124, P6, R73, R224, R124 ;  /* 0x000000e0497c7225 */ /* 0x000fe200078c007c */
[----:B------:R-:W-:Y:S02]  /*5c830*/  IADD3 RZ, P1, PT, R154, R134, RZ ;  /* 0x000000869aff7210 */ /* 0x000fe40007f3e0ff */
[----:B------:R-:W-:Y:S01]  /*5c840*/  IADD3.X R123, PT, PT, RZ, RZ, R123, P5, P2 ;  /* 0x000000ffff7b7210 */ /* 0x000fe20002fe447b */
[----:B------:R-:W-:Y:S01]  /*5c850*/  IMAD.X R117, RZ, RZ, RZ, P6 ;  /* 0x000000ffff757224 */ /* 0x000fe200030e06ff */
[----:B------:R-:W-:Y:S01]  /*5c860*/  IADD3 R83, P6, PT, R124, R121, RZ ;  /* 0x000000797c537210 */ /* 0x000fe20007fde0ff */
[----:B------:R-:W-:Y:S01]  /*5c870*/  IMAD.MOV.U32 R116, RZ, RZ, R125 ;  /* 0x000000ffff747224 */ /* 0x000fe200078e007d */
[----:B------:R-:W-:Y:S01]  /*5c880*/  IADD3 R126, P2, PT, R79, R126, RZ ;  /* 0x0000007e4f7e7210 */ /* 0x000fe20007f5e0ff */
[----:B------:R-:W-:Y:S01]  /*5c890*/  IMAD R79, R147, -0x30003, RZ ;  /* 0xfffcfffd934f7824 */ /* 0x000fe200078e02ff */
[----:B------:R-:W-:Y:S01]  /*5c8a0*/  IADD3 RZ, P4, PT, R118, R120, RZ ;  /* 0x0000007876ff7210 */ /* 0x000fe20007f9e0ff */
[----:B------:R-:W-:Y:S01]  /*5c8b0*/  IMAD.IADD R124, R127, 0x1, R124 ;  /* 0x000000017f7c7824 */ /* 0x000fe200078e027c */
[----:B------:R-:W-:Y:S01]  /*5c8c0*/  IADD3.X RZ, P1, PT, R155, R91, RZ, P1, !PT ;  /* 0x0000005b9bff7210 */ /* 0x000fe20000f3e4ff */
[----:B------:R-:W-:Y:S01]  /*5c8d0*/  IMAD.WIDE.U32.X R120, R73, R227, R116, P6 ;  /* 0x000000e349787225 */ /* 0x000fe200030e0474 */
[----:B------:R-:W-:-:S02]  /*5c8e0*/  IADD3.X RZ, P4, PT, R119, R83, RZ, P4, !PT ;  /* 0x0000005377ff7210 */ /* 0x000fc4000279e4ff */
[----:B------:R-:W-:Y:S01]  /*5c8f0*/  IADD3.X R127, P2, PT, R124, R123, RZ, P2, !PT ;  /* 0x0000007b7c7f7210 */ /* 0x000fe2000175e4ff */
[----:B------:R-:W-:Y:S01]  /*5c900*/  IMAD R91, R146, -0x760c0004, R79 ;  /* 0x89f3fffc925b7824 */ /* 0x000fe200078e024f */
[----:B------:R-:W-:Y:S01]  /*5c910*/  IADD3.X R107, P4, PT, RZ, R120, RZ, P4, !PT ;  /* 0x00000078ff6b7210 */ /* 0x000fe2000279e4ff */
[----:B------:R-:W-:Y:S01]  /*5c920*/  IMAD.WIDE.U32 R118, R223, R72, RZ ;  /* 0x00000048df767225 */ /* 0x000fe200078e00ff */
[----:B------:R-:W-:Y:S02]  /*5c930*/  IADD3.X RZ, P3, PT, RZ, R160, RZ, P3, !PT ;  /* 0x000000a0ffff7210 */ /* 0x000fe40001f7e4ff */
[----:B------:R-:W-:Y:S01]  /*5c940*/  IADD3.X R107, P2, PT, RZ, R107, RZ, P2, !PT ;  /* 0x0000006bff6b7210 */ /* 0x000fe2000175e4ff */
[----:B------:R-:W-:Y:S01]  /*5c950*/  IMAD.IADD R91, R171, 0x1, R91 ;  /* 0x00000001ab5b7824 */ /* 0x000fe200078e025b */
[----:B------:R-:W-:Y:S01]  /*5c960*/  IADD3.X R188, P1, PT, RZ, R132, RZ, P1, !PT ;  /* 0x00000084ffbc7210 */ /* 0x000fe20000f3e4ff */
[----:B------:R-:W-:Y:S01]  /*5c970*/  IMAD.WIDE.U32 R116, P5, R73, R221, R118 ;  /* 0x000000dd49747225 */ /* 0x000fe200078a0076 */
[----:B------:R-:W-:-:S03]  /*5c980*/  IADD3.X R128, PT, PT, RZ, RZ, R121, P2, P4 ;  /* 0x000000ffff807210 */ /* 0x000fc600017e8479 */
[----:B------:R-:W-:-:S04]  /*5c990*/  IMAD.WIDE.U32 R124, R91, -0x4eac0001, RZ ;  /* 0xb153ffff5b7c7825 */ /* 0x000fc800078e00ff */
[----:B------:R-:W-:-:S04]  /*5c9a0*/  IMAD.WIDE.U32 R144, R91, -0x5555, RZ ;  /* 0xffffaaab5b907825 */ /* 0x000fc800078e00ff */
[----:B------:R-:W-:-:S04]  /*5c9b0*/  IMAD.WIDE.U32 R178, R91, -0xc7aed41, RZ ;  /* 0xf38512bf5bb27825 */ /* 0x000fc800078e00ff */
[----:B------:R-:W-:-:S04]  /*5c9c0*/  IMAD.WIDE.U32 R118, R221, R72, RZ ;  /* 0x00000048dd767225 */ /* 0x000fc800078e00ff */
[----:B------:R-:W-:Y:S01]  /*5c9d0*/  IMAD.WIDE.U32 R124, P4, R170, 0x1eabfffe, R124 ;  /* 0x1eabfffeaa7c7825 */ /* 0x000fe2000788007c */
[----:B------:R-:W-:-:S03]  /*5c9e0*/  IADD3 R79, P6, PT, R116, R119, RZ ;  /* 0x00000077744f7210 */ /* 0x000fc60007fde0ff */
[----:B------:R-:W-:-:S04]  /*5c9f0*/  IMAD.WIDE.U32 R142, R91, -0x94f09dc, RZ ;  /* 0xf6b0f6245b8e7825 */ /* 0x000fc800078e00ff */
[----:B------:R-:W-:-:S04]  /*5ca00*/  IMAD.WIDE.U32 R144, P2, R170, -0x46010001, R144 ;  /* 0xb9feffffaa907825 */ /* 0x000fc80007840090 */
[----:B------:R-:W-:Y:S01]  /*5ca10*/  IMAD.X R151, RZ, RZ, RZ, P5 ;  /* 0x000000ffff977224 */ /* 0x000fe200028e06ff */
[----:B------:R-:W-:Y:S01]  /*5ca20*/  IADD3 RZ, P5, PT, R54, R118, RZ ;  /* 0x0000007636ff7210 */ /* 0x000fe20007fbe0ff */
[----:B------:R-:W-:-:S03]  /*5ca30*/  IMAD.WIDE.U32 R174, R91, 0x397fe69a, RZ ;  /* 0x397fe69a5bae7825 */ /* 0x000fc600078e00ff */
[----:B------:R-:W-:Y:S01]  /*5ca40*/  IADD3.X RZ, P5, PT, R55, R79, RZ, P5, !PT ;  /* 0x0000004f37ff7210 */ /* 0x000fe20002fbe4ff */
[----:B------:R-:W-:Y:S02]  /*5ca50*/  IMAD.X R137, RZ, RZ, RZ, P4 ;  /* 0x000000ffff897224 */ /* 0x000fe400020e06ff */
[----:B------:R-:W-:-:S04]  /*5ca60*/  IMAD.WIDE.U32 R178, P4, R170, 0x64774b84, R178 ;  /* 0x64774b84aab27825 */ /* 0x000fc800078800b2 */
[----:B------:R-:W-:-:S04]  /*5ca70*/  IMAD.WIDE.U32 R176, R91, 0x434bacd7, RZ ;  /* 0x434bacd75bb07825 */ /* 0x000fc800078e00ff */
[----:B------:R-:W-:Y:S02]  /*5ca80*/  IMAD.X R139, RZ, RZ, RZ, P2 ;  /* 0x000000ffff8b7224 */ /* 0x000fe400010e06ff */
[----:B------:R-:W-:-:S04]  /*5ca90*/  IMAD.WIDE.U32 R142, P2, R170, 0x6730d2a0, R142 ;  /* 0x6730d2a0aa8e7825 */ /* 0x000fc8000784008e */
[----:B------:R-:W-:-:S04]  /*5caa0*/  IMAD.WIDE.U32 R118, R72, R221, R54 ;  /* 0x000000dd48767225 */ /* 0x000fc800078e0036 */
[----:B------:R-:W-:Y:S02]  /*5cab0*/  IMAD.X R121, RZ, RZ, RZ, P4 ;  /* 0x000000ffff797224 */ /* 0x000fe400020e06ff */
[----:B------:R-:W-:-:S04]  /*5cac0*/  IMAD.WIDE.U32 R54, R170, -0x4eac0001, RZ ;  /* 0xb153ffffaa367825 */ /* 0x000fc800078e00ff */
[----:B------:R-:W-:-:S04]  /*5cad0*/  IMAD.WIDE.U32 R174, P4, R170, 0x1a0111ea, R174 ;  /* 0x1a0111eaaaae7825 */ /* 0x000fc800078800ae */
[----:B------:R-:W-:Y:S02]  /*5cae0*/  IMAD.X R135, RZ, RZ, RZ, P2 ;  /* 0x000000ffff877224 */ /* 0x000fe400010e06ff */
[----:B------:R-:W-:-:S04]  /*5caf0*/  IMAD.WIDE.U32 R176, P2, R170, 0x4b1ba7b6, R176 ;  /* 0x4b1ba7b6aab07825 */ /* 0x000fc800078400b0 */
[----:B------:R-:W-:Y:S01]  /*5cb00*/  IMAD.X R129, RZ, RZ, RZ, P4 ;  /* 0x000000ffff817224 */ /* 0x000fe200020e06ff */
[----:B------:R-:W-:Y:S01]  /*5cb10*/  IADD3 R79, P4, PT, R124, R55, RZ ;  /* 0x000000377c4f7210 */ /* 0x000fe20007f9e0ff */
[----:B------:R-:W-:Y:S02]  /*5cb20*/  IMAD.MOV.U32 R150, RZ, RZ, R117 ;  /* 0x000000ffff967224 */ /* 0x000fe400078e0075 */
[----:B------:R-:W-:Y:S02]  /*5cb30*/  IMAD.IADD R99, R119, 0x1, R116 ;  /* 0x0000000177637824 */ /* 0x000fe400078e0274 */
[----:B------:R-:W-:-:S04]  /*5cb40*/  IMAD.WIDE.U32 R116, R170, -0xc7aed41, RZ ;  /* 0xf38512bfaa747825 */ /* 0x000fc800078e00ff */
[----:B------:R-:W-:Y:S01]  /*5cb50*/  IMAD.X R131, RZ, RZ, RZ, P2 ;  /* 0x000000ffff837224 */ /* 0x000fe200010e06ff */
[----:B------:R-:W-:Y:S01]  /*5cb60*/  IADD3 R83, P2, PT, R144, R149, RZ ;  /* 0x0000009590537210 */ /* 0x000fe20007f5e0ff */
[----:B------:R-:W-:Y:S02]  /*5cb70*/  IMAD.MOV.U32 R136, RZ, RZ, R125 ;  /* 0x000000ffff887224 */ /* 0x000fe400078e007d */
[----:B------:R-:W-:-:S04]  /*5cb80*/  IMAD.WIDE.U32 R122, R170, -0x94f09dc, RZ ;  /* 0xf6b0f624aa7a7825 */ /* 0x000fc800078e00ff */
[----:B------:R-:W-:Y:S02]  /*5cb90*/  IMAD.MOV.U32 R138, RZ, RZ, R145 ;  /* 0x000000ffff8a7224 */ /* 0x000fe400078e0091 */
[----:B------:R-:W-:Y:S01]  /*5cba0*/  IMAD.WIDE.U32.X R136, R91, 0x1eabfffe, R136, P4 ;  /* 0x1eabfffe5b887825 */ /* 0x000fe200020e0488 */
[----:B------:R-:W-:-:S03]  /*5cbb0*/  IADD3 R171, P4, PT, R178, R117, RZ ;  /* 0x00000075b2ab7210 */ /* 0x000fc60007f9e0ff */
[----:B------:R-:W-:-:S04]  /*5cbc0*/  IMAD.WIDE.U32 R168, R170, 0x434bacd7, RZ ;  /* 0x434bacd7aaa87825 */ /* 0x000fc800078e00ff */
[----:B------:R-:W-:Y:S01]  /*5cbd0*/  IMAD.WIDE.U32.X R138, R91, -0x46010001, R138, P2 ;  /* 0xb9feffff5b8a7825 */ /* 0x000fe200010e048a */
[----:B------:R-:W-:-:S03]  /*5cbe0*/  IADD3 R201, P2, PT, R142, R123, RZ ;  /* 0x0000007b8ec97210 */ /* 0x000fc60007f5e0ff */
[----:B------:R-:W-:Y:S02]  /*5cbf0*/  IMAD.MOV.U32 R120, RZ, RZ, R179 ;  /* 0x000000ffff787224 */ /* 0x000fe400078e00b3 */
[----:B------:R-:W-:Y:S02]  /*5cc00*/  IMAD.MOV.U32 R134, RZ, RZ, R143 ;  /* 0x000000ffff867224 */ /* 0x000fe400078e008f */
[----:B------:R-:W-:Y:S01]  /*5cc10*/  IMAD.WIDE.U32.X R120, R91, 0x64774b84, R120, P4 ;  /* 0x64774b845b787825 */ /* 0x000fe200020e0478 */
[----:B------:R-:W-:-:S03]  /*5cc20*/  IADD3 R169, P4, PT, R176, R169, RZ ;  /* 0x000000a9b0a97210 */ /* 0x000fc60007f9e0ff */
[----:B------:R-:W-:Y:S01]  /*5cc30*/  IMAD.WIDE.U32.X R134, R91, 0x6730d2a0, R134, P2 ;  /* 0x6730d2a05b867825 */ /* 0x000fe200010e0486 */
[----:B------:R-:W-:-:S03]  /*5cc40*/  IADD3 R118, P2, PT, R107, R118, RZ ;  /* 0x000000766b767210 */ /* 0x000fc60007f5e0ff */
[----:B------:R-:W-:Y:S01]  /*5cc50*/  IMAD.WIDE.U32 R140, R170, 0x397fe69a, RZ ;  /* 0x397fe69aaa8c7825 */ /* 0x000fe200078e00ff */
[----:B------:R-:W-:-:S03]  /*5cc60*/  IADD3.X R119, P2, PT, R99, R128, RZ, P2, !PT ;  /* 0x0000008063777210 */ /* 0x000fc6000175e4ff */
[----:B------:R-:W-:Y:S02]  /*5cc70*/  IMAD.MOV.U32 R130, RZ, RZ, R177 ;  /* 0x000000ffff827224 */ /* 0x000fe400078e00b1 */
[----:B------:R-:W-:-:S04]  /*5cc80*/  IMAD.WIDE.U32.X R150, R73, R223, R150, P6 ;  /* 0x000000df49967225 */ /* 0x000fc800030e0496 */
[----:B------:R-:W-:Y:S01]  /*5cc90*/  IMAD.WIDE.U32.X R130, R91, 0x4b1ba7b6, R130, P4 ;  /* 0x4b1ba7b65b827825 */ /* 0x000fe200020e0482 */
[----:B------:R-:W-:Y:S02]  /*5cca0*/  IADD3 R107, P4, PT, R174, R141, RZ ;  /* 0x0000008dae6b7210 */ /* 0x000fe40007f9e0ff */
[----:B------:R-:W-:Y:S01]  /*5ccb0*/  IADD3.X R55, P5, PT, RZ, R150, RZ, P5, !PT ;  /* 0x00000096ff377210 */ /* 0x000fe20002fbe4ff */
[----:B------:R-:W-:Y:S02]  /*5ccc0*/  IMAD.MOV.U32 R128, RZ, RZ, R175 ;  /* 0x000000ffff807224 */ /* 0x000fe400078e00af */
[----:B------:R-:W-:-:S04]  /*5ccd0*/  IMAD.WIDE.U32 R154, R114, 0x397fe69a, R154 ;  /* 0x397fe69a729a7825 */ /* 0x000fc800078e009a */
[----:B------:R-:W-:Y:S01]  /*5cce0*/  IMAD.WIDE.U32.X R128, R91, 0x1a0111ea, R128, P4 ;  /* 0x1a0111ea5b807825 */ /* 0x000fe200020e0480 */
[----:B------:R-:W-:Y:S02]  /*5ccf0*/  IADD3.X R91, P6, PT, RZ, R55, RZ, P2, !PT ;  /* 0x00000037ff5b7210 */ /* 0x000fe400017de4ff */
[----:B------:R-:W-:Y:S01]  /*5cd00*/  IADD3 R150, P2, PT, R87, R154, RZ ;  /* 0x0000009a57967210 */ /* 0x000fe20007f5e0ff */
[----:B------:R-:W-:Y:S01]  /*5cd10*/  IMAD.WIDE.U32 R114, P4, R73, R222, R152 ;  /* 0x000000de49727225 */ /* 0x000fe20007880098 */
[----:B------:R-:W-:-:S03]  /*5cd20*/  IADD3.X R158, PT, PT, RZ, RZ, R151, P6, P5 ;  /* 0x000000ffff9e7210 */ /* 0x000fc600037ea497 */
[----:B------:R-:W-:-:S04]  /*5cd30*/  IMAD.WIDE.U32 R152, R222, R72, RZ ;  /* 0x00000048de987225 */ /* 0x000fc800078e00ff */
        /* <DEDUP_REMOVED lines=9> */
[----:B------:R-:W-:-:S03]  /*5cdd0*/  IMAD.WIDE.U32 R152, R226, R72, RZ ;  /* 0x00000048e2987225 */ /* 0x000fc600078e00ff */
[----:B------:R-:W-:Y:S01]  /*5cde0*/  IADD3.X R175, PT, PT, RZ, RZ, R133, P2, P1 ;  /* 0x000000ffffaf7210 */ /* 0x000fe200017e2485 */
[----:B------:R-:W-:Y:S01]  /*5cdf0*/  IMAD.IADD R55, R113, 0x1, R114 ;  /* 0x0000000171377824 */ /* 0x000fe200078e0272 */
[----:B------:R-:W-:Y:S01]  /*5ce00*/  IADD3 RZ, P1, PT, R146, R148, RZ ;  /* 0x0000009492ff7210 */ /* 0x000fe20007f3e0ff */
[----:B------:R-:W-:Y:S01]  /*5ce10*/  IMAD.WIDE.U32.X R154, R73, R225, R154, P5 ;  /* 0x000000e1499a7225 */ /* 0x000fe200028e049a */
[----:B------:R-:W-:Y:S02]  /*5ce20*/  IADD3 R112, P5, PT, R91, R112, RZ ;  /* 0x000000705b707210 */ /* 0x000fe40007fbe0ff */
[----:B------:R-:W-:Y:S01]  /*5ce30*/  IADD3.X RZ, P1, PT, R147, R83, RZ, P1, !PT ;  /* 0x0000005393ff7210 */ /* 0x000fe20000f3e4ff */
[----:B------:R-:W-:Y:S01]  /*5ce40*/  IMAD.WIDE.U32 R152, P6, R73, R220, R152 ;  /* 0x000000dc49987225 */ /* 0x000fe200078c0098 */
[----:B------:R-:W-:Y:S02]  /*5ce50*/  IADD3.X R113, P5, PT, R55, R158, RZ, P5, !PT ;  /* 0x0000009e37717210 */ /* 0x000fe40002fbe4ff */
[----:B------:R-:W-:Y:S01]  /*5ce60*/  IADD3.X R55, P4, PT, RZ, R154, RZ, P4, !PT ;  /* 0x0000009aff377210 */ /* 0x000fe2000279e4ff */
[----:B------:R-:W-:Y:S01]  /*5ce70*/  IMAD.WIDE.U32 R114, R220, R72, RZ ;  /* 0x00000048dc727225 */ /* 0x000fe200078e00ff */
[----:B------:R-:W-:-:S02]  /*5ce80*/  IADD3.X R177, P1, PT, RZ, R138, RZ, P1, !PT ;  /* 0x0000008affb17210 */ /* 0x000fc40000f3e4ff */
        /* <DEDUP_REMOVED lines=8> */
[----:B------:R-:W-:Y:S01]  /*5cf10*/  IMAD.IADD R152, R133, 0x1, R152 ;  /* 0x0000000185987824 */ /* 0x000fe200078e0298 */
[----:B------:R-:W-:Y:S01]  /*5cf20*/  IADD3 R132, P4, PT, R55, R132, RZ ;  /* 0x0000008437847210 */ /* 0x000fe20007f9e0ff */
[----:B------:R-:W-:Y:S01]  /*5cf30*/  IMAD.WIDE.U32.X R148, R73, R226, R148, P6 ;  /* 0x000000e249947225 */ /* 0x000fe200030e0494 */
[----:B------:R-:W-:-:S02]  /*5cf40*/  IADD3.X R55, P0, PT, RZ, RZ, RZ, P0, !PT ;  /* 0x000000ffff377210 */ /* 0x000fc4000071e4ff */
[----:B------:R-:W-:Y:S01]  /*5cf50*/  IADD3.X R133, P4, PT, R152, R155, RZ, P4, !PT ;  /* 0x0000009b98857210 */ /* 0x000fe2000279e4ff */
[----:B------:R-:W-:Y:S01]  /*5cf60*/  IMAD.WIDE.U32 R114, R170, -0x5555, R146 ;  /* 0xffffaaabaa727825 */ /* 0x000fe200078e0092 */
[----:B------:R-:W-:Y:S02]  /*5cf70*/  IADD3.X R143, P2, PT, RZ, R148, RZ, P2, !PT ;  /* 0x00000094ff8f7210 */ /* 0x000fe4000175e4ff */
[----:B------:R-:W-:Y:S01]  /*5cf80*/  IADD3.X R146, P3, PT, RZ, RZ, RZ, P3, !PT ;  /* 0x000000ffff927210 */ /* 0x000fe20001f7e4ff */
[----:B------:R-:W-:Y:S01]  /*5cf90*/  IMAD.WIDE.U32 R150, R217, R72, RZ ;  /* 0x00000048d9967225 */ /* 0x000fe200078e00ff */
[----:B------:R-:W-:Y:S02]  /*5cfa0*/  IADD3.X R143, P4, PT, RZ, R143, RZ, P4, !PT ;  /* 0x0000008fff8f7210 */ /* 0x000fe4000279e4ff */
[----:B------:R-:W-:Y:S01]  /*5cfb0*/  IADD3 RZ, P5, PT, RZ, R114, RZ ;  /* 0x00000072ffff7210 */ /* 0x000fe20007fbe0ff */
[----:B------:R-:W-:Y:S01]  /*5cfc0*/  IMAD.IADD R114, R115, 0x1, R144 ;  /* 0x0000000173727824 */ /* 0x000fe200078e0290 */
[----:B------:R-:W-:Y:S01]  /*5cfd0*/  IADD3.X R109, PT, PT, RZ, RZ, R149, P4, P2 ;  /* 0x000000ffff6d7210 */ /* 0x000fe200027e4495 */
[----:B------:R-:W-:Y:S01]  /*5cfe0*/  IMAD.WIDE.U32 R164, R227, R197, RZ ;  /* 0x000000c5e3a47225 */ /* 0x000fe200078e00ff */
[----:B------:R-:W-:-:S02]  /*5cff0*/  IADD3 R144, P6, PT, R55, R146, RZ ;  /* 0x0000009237907210 */ /* 0x000fc40007fde0ff */
[----:B------:R-:W-:Y:S01]  /*5d000*/  IADD3 RZ, P2, PT, R126, R54, RZ ;  /* 0x000000367eff7210 */ /* 0x000fe20007f5e0ff */
[----:B------:R-:W-:Y:S01]  /*5d010*/  IMAD.WIDE.U32 R54, R170, -0x4eac0001, R126 ;  /* 0xb153ffffaa367825 */ /* 0x000fe200078e007e */
[----:B------:R-:W-:Y:S02]  /*5d020*/  IADD3.X RZ, P5, PT, RZ, R114, RZ, P5, !PT ;  /* 0x00000072ffff7210 */ /* 0x000fe40002fbe4ff */
[----:B------:R-:W-:Y:S01]  /*5d030*/  IADD3.X RZ, P2, PT, R127, R79, RZ, P2, !PT ;  /* 0x0000004f7fff7210 */ /* 0x000fe2000175e4ff */
[----:B------:R-:W-:Y:S01]  /*5d040*/  IMAD.IADD R198, R55, 0x1, R124 ;  /* 0x0000000137c67824 */ /* 0x000fe200078e027c */
[----:B------:R-:W-:Y:S01]  /*5d050*/  IADD3.X R177, P5, PT, RZ, R177, RZ, P5, !PT ;  /* 0x000000b1ffb17210 */ /* 0x000fe20002fbe4ff */
[----:B------:R-:W-:Y:S01]  /*5d060*/  IMAD.X R55, RZ, RZ, RZ, P3 ;  /* 0x000000ffff377224 */ /* 0x000fe200018e06ff */
[----:B------:R-:W-:Y:S01]  /*5d070*/  IADD3 R189, P4, PT, R189, R144, RZ ;  /* 0x00000090bdbd7210 */ /* 0x000fe20007f9e0ff */
[----:B------:R-:W-:Y:S01]  /*5d080*/  IMAD.WIDE.U32 R156, R223, R197, RZ ;  /* 0x000000c5df9c7225 */ /* 0x000fe200078e00ff */
[----:B------:R-:W-:-:S02]  /*5d090*/  IADD3.X R141, PT, PT, RZ, RZ, R139, P5, P1 ;  /* 0x000000ffff8d7210 */ /* 0x000fc40002fe248b */
[----:B------:R-:W-:Y:S01]  /*5d0a0*/  IADD3.X R55, PT, PT, R55, RZ, RZ, P6, P0 ;  /* 0x000000ff37377210 */ /* 0x000fe200037e04ff */
[----:B------:R-:W-:Y:S01]  /*5d0b0*/  IMAD.WIDE.U32 R150, P0, R73, R218, R150 ;  /* 0x000000da49967225 */ /* 0x000fe20007800096 */
[----:B------:R-:W-:Y:S02]  /*5d0c0*/  IADD3 RZ, P1, PT, R118, R122, RZ ;  /* 0x0000007a76ff7210 */ /* 0x000fe40007f3e0ff */
[----:B------:R-:W-:Y:S01]  /*5d0d0*/  IADD3 RZ, P5, PT, R112, R116, RZ ;  /* 0x0000007470ff7210 */ /* 0x000fe20007fbe0ff */
[----:B------:R-:W-:Y:S01]  /*5d0e0*/  IMAD.WIDE.U32 R166, P6, R194, R219, R166 ;  /* 0x000000dbc2a67225 */ /* 0x000fe200078c00a6 */
[----:B------:R-:W-:Y:S02]  /*5d0f0*/  IADD3.X RZ, P1, PT, R119, R201, RZ, P1, !PT ;  /* 0x000000c977ff7210 */ /* 0x000fe40000f3e4ff */
[----:B------:R-:W-:Y:S01]  /*5d100*/  IADD3.X RZ, P5, PT, R113, R171, RZ, P5, !PT ;  /* 0x000000ab71ff7210 */ /* 0x000fe20002fbe4ff */
[----:B------:R-:W-:Y:S02]  /*5d110*/  IMAD.X R187, RZ, RZ, RZ, P0 ;  /* 0x000000ffffbb7224 */ /* 0x000fe400000e06ff */
[----:B------:R-:W-:-:S04]  /*5d120*/  IMAD.WIDE.U32 R152, R224, R197, RZ ;  /* 0x000000c5e0987225 */ /* 0x000fc800078e00ff */
[----:B------:R-:W-:-:S04]  /*5d130*/  IMAD.WIDE.U32 R164, P0, R194, R224, R164 ;  /* 0x000000e0c2a47225 */ /* 0x000fc800078000a4 */
[----:B------:R-:W-:Y:S01]  /*5d140*/  IMAD.X R115, RZ, RZ, RZ, P6 ;  /* 0x000000ffff737224 */ /* 0x000fe200030e06ff */
[----:B------:R-:W-:Y:S01]  /*5d150*/  IADD3 R99, P6, PT, R166, R173, RZ ;  /* 0x000000ada6637210 */ /* 0x000fe20007fde0ff */
[----:B------:R-:W-:-:S04]  /*5d160*/  IMAD.WIDE.U32 R138, R221, R197, RZ ;  /* 0x000000c5dd8a7225 */ /* 0x000fc800078e00ff */
[----:B------:R-:W-:-:S04]  /*5d170*/  IMAD.WIDE.U32 R156, P3, R194, R221, R156 ;  /* 0x000000ddc29c7225 */ /* 0x000fc8000786009c */
[----:B------:R-:W-:Y:S01]  /*5d180*/  IMAD.X R125, RZ, RZ, RZ, P0 ;  /* 0x000000ffff7d7224 */ /* 0x000fe200000e06ff */
[----:B------:R-:W-:Y:S01]  /*5d190*/  IADD3 R87, P0, PT, R164, R153, RZ ;  /* 0x00000099a4577210 */ /* 0x000fe20007f1e0ff */
[----:B------:R-:W-:Y:S02]  /*5d1a0*/  IMAD.MOV.U32 R114, RZ, RZ, R167 ;  /* 0x000000ffff727224 */ /* 0x000fe400078e00a7 */
[----:B------:R-:W-:-:S04]  /*5d1b0*/  IMAD.WIDE.U32 R160, R226, R197, RZ ;  /* 0x000000c5e2a07225 */ /* 0x000fc800078e00ff */
[----:B------:R-:W-:Y:S02]  /*5d1c0*/  IMAD.MOV.U32 R124, RZ, RZ, R165 ;  /* 0x000000ffff7c7224 */ /* 0x000fe400078e00a5 */
[----:B------:R-:W-:Y:S01]  /*5d1d0*/  IMAD.X R123, RZ, RZ, RZ, P3 ;  /* 0x000000ffff7b7224 */ /* 0x000fe200018e06ff */
[----:B------:R-:W-:Y:S01]  /*5d1e0*/  IADD3 R91, P3, PT, R156, R139, RZ ;  /* 0x0000008b9c5b7210 */ /* 0x000fe20007f7e0ff */
[----:B------:R-:W-:-:S04]  /*5d1f0*/  IMAD.WIDE.U32.X R114, R194, R229, R114, P6 ;  /* 0x000000e5c2727225 */ /* 0x000fc800030e0472 */
[----:B------:R-:W-:-:S04]  /*5d200*/  IMAD.WIDE.U32 R146, R222, R197, RZ ;  /* 0x000000c5de927225 */ /* 0x000fc800078e00ff */
[----:B------:R-:W-:-:S04]  /*5d210*/  IMAD.WIDE.U32 R154, R217, R197, RZ ;  /* 0x000000c5d99a7225 */ /* 0x000fc800078e00ff */
[----:B------:R-:W-:-:S04]  /*5d220*/  IMAD.WIDE.U32 R162, P6, R194, R222, R162 ;  /* 0x000000dec2a27225 */ /* 0x000fc800078c00a2 */
[----:B------:R-:W-:-:S04]  /*5d230*/  IMAD.WIDE.U32.X R124, R194, R227, R124, P0 ;  /* 0x000000e3c27c7225 */ /* 0x000fc800000e047c */
[----:B------:R-:W-:Y:S02]  /*5d240*/  IMAD.MOV.U32 R122, RZ, RZ, R157 ;  /* 0x000000ffff7a7224 */ /* 0x000fe400078e009d */
[----:B------:R-:W-:-:S04]  /*5d250*/  IMAD.WIDE.U32 R158, R220, R197, RZ ;  /* 0x000000c5dc9e7225 */ /* 0x000fc800078e00ff */
[----:B------:R-:W-:-:S04]  /*5d260*/  IMAD.WIDE.U32 R160, P0, R194, R220, R160 ;  /* 0x000000dcc2a07225 */ /* 0x000fc800078000a0 */
[----:B------:R-:W-:Y:S01]  /*5d270*/  IMAD.X R127, RZ, RZ, RZ, P6 ;  /* 0x000000ffff7f7224 */ /* 0x000fe200030e06ff */
[----:B------:R-:W-:Y:S01]  /*5d280*/  IADD3 R85, P6, PT, R162, R147, RZ ;  /* 0x00000093a2557210 */ /* 0x000fe20007fde0ff */
[----:B------:R-:W-:-:S04]  /*5d290*/  IMAD.WIDE.U32.X R122, R194, R223, R122, P3 ;  /* 0x000000dfc27a7225 */ /* 0x000fc800018e047a */
[----:B------:R-:W-:-:S04]  /*5d2a0*/  IMAD.WIDE.U32 R148, R218, R197, RZ ;  /* 0x000000c5da947225 */ /* 0x000fc800078e00ff */
[----:B------:R-:W-:-:S04]  /*5d2b0*/  IMAD.WIDE.U32 R154, P3, R194, R218, R154 ;  /* 0x000000dac29a7225 */ /* 0x000fc8000786009a */
[----:B------:R-:W-:Y:S01]  /*5d2c0*/  IMAD.X R117, RZ, RZ, RZ, P0 ;  /* 0x000000ffff757224 */ /* 0x000fe200000e06ff */
[----:B------:R-:W-:Y:S01]  /*5d2d0*/  IADD3 R79, P0, PT, R160, R159, RZ ;  /* 0x0000009fa04f7210 */ /* 0x000fe20007f1e0ff */
[----:B------:R-:W-:Y:S02]  /*5d2e0*/  IMAD.MOV.U32 R126, RZ, RZ, R163 ;  /* 0x000000ffff7e7224 */ /* 0x000fe400078e00a3 */
[----:B------:R-:W-:-:S04]  /*5d2f0*/  IMAD.WIDE.U32 R144, R218, R72, RZ ;  /* 0x00000048da907225 */ /* 0x000fc800078e00ff */
[----:B------:R-:W-:Y:S02]  /*5d300*/  IMAD.MOV.U32 R116, RZ, RZ, R161 ;  /* 0x000000ffff747224 */ /* 0x000fe400078e00a1 */
[----:B------:R-:W-:Y:S01]  /*5d310*/  IMAD.WIDE.U32.X R126, R194, R225, R126, P6 ;  /* 0x000000e1c27e7225 */ /* 0x000fe200030e047e */
[----:B------:R-:W-:-:S03]  /*5d320*/  IADD3 R83, P6, PT, R154, R149, RZ ;  /* 0x000000959a537210 */ /* 0x000fc60007fde0ff */
[----:B------:R-:W-:Y:S01]  /*5d330*/  IMAD.X R181, RZ, RZ, RZ, P3 ;  /* 0x000000ffffb57224 */ /* 0x000fe200018e06ff */
[----:B------:R-:W-:Y:S01]  /*5d340*/  IADD3 R54, P3, PT, R177, R54, RZ ;  /* 0x00000036b1367210 */ /* 0x000fe20007f7e0ff */
[----:B------:R-:W-:Y:S01]  /*5d350*/  IMAD.WIDE.U32.X R116, R194, R226, R116, P0 ;  /* 0x000000e2c2747225 */ /* 0x000fe200000e0474 */
[----:B------:R-:W-:-:S03]  /*5d360*/  IADD3 R147, P0, PT, R150, R145, RZ ;  /* 0x0000009196937210 */ /* 0x000fc60007f1e0ff */
[----:B------:R-:W-:Y:S02]  /*5d370*/  IMAD.MOV.U32 R180, RZ, RZ, R155 ;  /* 0x000000ffffb47224 */ /* 0x000fe400078e009b */
[----:B------:R-:W-:Y:S02]  /*5d380*/  IMAD.MOV.U32 R186, RZ, RZ, R151 ;  /* 0x000000ffffba7224 */ /* 0x000fe400078e0097 */
[----:B------:R-:W-:Y:S01]  /*5d390*/  IMAD.WIDE.U32.X R194, R194, R217, R180, P6 ;  /* 0x000000d9c2c27225 */ /* 0x000fe200030e04b4 */
[----:B------:R-:W-:Y:S02]  /*5d3a0*/  IADD3.X R180, P4, PT, R184, R55, RZ, P4, !PT ;  /* 0x00000037b8b47210 */ /* 0x000fe4000279e4ff */
[----:B------:R-:W-:Y:S01]  /*5d3b0*/  IADD3.X R55, P3, PT, R198, R141, RZ, P3, !PT ;  /* 0x0000008dc6377210 */ /* 0x000fe20001f7e4ff */
[----:B------:R-:W-:Y:S01]  /*5d3c0*/  IMAD.WIDE.U32.X R186, R73, R217, R186, P0 ;  /* 0x000000d949ba7225 */ /* 0x000fe200000e04ba */
[----:B------:R-:W-:Y:S02]  /*5d3d0*/  IADD3 R188, P0, PT, R188, R189, RZ ;  /* 0x000000bdbcbc7210 */ /* 0x000fe40007f1e0ff */
[----:B------:R-:W-:Y:S01]  /*5d3e0*/  IADD3.X R141, P2, PT, RZ, R136, RZ, P2, !PT ;  /* 0x00000088ff8d7210 */ /* 0x000fe2000175e4ff */
[----:B------:R-:W-:Y:S01]  /*5d3f0*/  IMAD.WIDE.U32 R182, P6, R196, R219, R182 ;  /* 0x000000dbc4b67225 */ /* 0x000fe200078c00b6 */
[----:B------:R-:W-:-:S02]  /*5d400*/  IADD3.X R189, P0, PT, R175, R180, RZ, P0, !PT ;  /* 0x000000b4afbd7210 */ /* 0x000fc4000071e4ff */
[----:B------:R-:W-:Y:S01]  /*5d410*/  IADD3.X R141, P3, PT, RZ, R141, RZ, P3, !PT ;  /* 0x0000008dff8d7210 */ /* 0x000fe20001f7e4ff */
[----:B------:R-:W-:-:S04]  /*5d420*/  IMAD.WIDE.U32 R184, R219, R199, RZ ;  /* 0x000000c7dbb87225 */ /* 0x000fc800078e00ff */
[----:B------:R-:W-:Y:S01]  /*5d430*/  IMAD.X R181, RZ, RZ, RZ, P6 ;  /* 0x000000ffffb57224 */ /* 0x000fe200030e06ff */
[----:B------:R-:W-:Y:S01]  /*5d440*/  IADD3 R139, P6, PT, R182, R185, RZ ;  /* 0x000000b9b68b7210 */ /* 0x000fe20007fde0ff */
[----:B------:R-:W-:Y:S02]  /*5d450*/  IMAD.MOV.U32 R180, RZ, RZ, R183 ;  /* 0x000000ffffb47224 */ /* 0x000fe400078e00b7 */
[----:B------:R-:W-:-:S04]  /*5d460*/  IMAD.WIDE.U32 R72, R72, R218, R188 ;  /* 0x000000da48487225 */ /* 0x000fc800078e00bc */
[----:B------:R-:W-:Y:S01]  /*5d470*/  IMAD.WIDE.U32.X R180, R196, R229, R180, P6 ;  /* 0x000000e5c4b47225 */ /* 0x000fe200030e04b4 */
[----:B------:R-:W-:-:S03]  /*5d480*/  IADD3 RZ, P6, PT, R188, R144, RZ ;  /* 0x00000090bcff7210 */ /* 0x000fc60007fde0ff */
[----:B------:R-:W-:Y:S01]  /*5d490*/  IMAD.WIDE.U32 R144, R227, R199, RZ ;  /* 0x000000c7e3907225 */ /* 0x000fe200078e00ff */
[----:B------:R-:W-:Y:S02]  /*5d4a0*/  IADD3.X RZ, P6, PT, R189, R147, RZ, P6, !PT ;  /* 0x00000093bdff7210 */ /* 0x000fe400037de4ff */
[----:B------:R-:W-:Y:S01]  /*5d4b0*/  IADD3.X R147, PT, PT, RZ, RZ, R137, P3, P2 ;  /* 0x000000ffff937210 */ /* 0x000fe20001fe4489 */
[----:B------:R-:W-:Y:S01]  /*5d4c0*/  IMAD.IADD R198, R73, 0x1, R150 ;  /* 0x0000000149c67824 */ /* 0x000fe200078e0296 */
[----:B------:R-:W-:Y:S01]  /*5d4d0*/  IADD3 R150, P3, PT, R143, R72, RZ ;  /* 0x000000488f967210 */ /* 0x000fe20007f7e0ff */
[----:B------:R-:W-:-:S03]  /*5d4e0*/  IMAD.WIDE.U32 R136, P2, R196, R224, R144 ;  /* 0x000000e0c4887225 */ /* 0x000fc60007840090 */
[----:B------:R-:W-:Y:S01]  /*5d4f0*/  IADD3.X R151, P3, PT, R198, R109, RZ, P3, !PT ;  /* 0x0000006dc6977210 */ /* 0x000fe20001f7e4ff */
[----:B------:R-:W-:Y:S01]  /*5d500*/  IMAD.WIDE.U32 R144, R224, R199, RZ ;  /* 0x000000c7e0907225 */ /* 0x000fe200078e00ff */
[----:B------:R-:W-:Y:S02]  /*5d510*/  IADD3.X R109, P1, PT, RZ, R134, RZ, P1, !PT ;  /* 0x00000086ff6d7210 */ /* 0x000fe40000f3e4ff */
[----:B------:R-:W-:Y:S01]  /*5d520*/  IADD3.X R198, P0, PT, RZ, RZ, RZ, P0, !PT ;  /* 0x000000ffffc67210 */ /* 0x000fe2000071e4ff */
[----:B------:R-:W-:Y:S01]  /*5d530*/  IMAD.X R73, RZ, RZ, RZ, P2 ;  /* 0x000000ffff497224 */ /* 0x000fe200010e06ff */
[----:B------:R-:W-:Y:S01]  /*5d540*/  IADD3 R145, P2, PT, R136, R145, RZ ;  /* 0x0000009188917210 */ /* 0x000fe20007f5e0ff */
[----:B------:R-:W-:-:S04]  /*5d550*/  IMAD.WIDE.U32 R188, R223, R199, RZ ;  /* 0x000000c7dfbc7225 */ /* 0x000fc800078e00ff */
[----:B------:R-:W-:-:S04]  /*5d560*/  IMAD.WIDE.U32 R118, R170, -0x94f09dc, R118 ;  /* 0xf6b0f624aa767825 */ /* 0x000fc800078e0076 */
[----:B------:R-:W-:Y:S02]  /*5d570*/  IMAD.MOV.U32 R72, RZ, RZ, R137 ;  /* 0x000000ffff487224 */ /* 0x000fe400078e0089 */
[----:B------:R-:W-:Y:S02]  /*5d580*/  IMAD.IADD R202, R119, 0x1, R142 ;  /* 0x0000000177ca7824 */ /* 0x000fe400078e028e */
[----:B------:R-:W-:-:S04]  /*5d590*/  IMAD.WIDE.U32.X R72, R196, R227, R72, P2 ;  /* 0x000000e3c4487225 */ /* 0x000fc800010e0448 */
[----:B------:R-:W-:-:S04]  /*5d5a0*/  IMAD.WIDE.U32 R200, P2, R196, R221, R188 ;  /* 0x000000ddc4c87225 */ /* 0x000fc800078400bc */
[----:B------:R-:W-:-:S04]  /*5d5b0*/  IMAD.WIDE.U32 R142, R221, R199, RZ ;  /* 0x000000c7dd8e7225 */ /* 0x000fc800078e00ff */
[----:B------:R-:W-:Y:S01]  /*5d5c0*/  IMAD.X R189, RZ, RZ, RZ, P2 ;  /* 0x000000ffffbd7224 */ /* 0x000fe200010e06ff */
[----:B------:R-:W-:Y:S01]  /*5d5d0*/  IADD3 R137, P2, PT, R200, R143, RZ ;  /* 0x0000008fc8897210 */ /* 0x000fe20007f5e0ff */
[----:B------:R-:W-:Y:S02]  /*5d5e0*/  IMAD.MOV.U32 R188, RZ, RZ, R201 ;  /* 0x000000ffffbc7224 */ /* 0x000fe400078e00c9 */
[----:B------:R-:W-:-:S04]  /*5d5f0*/  IMAD.WIDE.U32 R112, R170, -0xc7aed41, R112 ;  /* 0xf38512bfaa707825 */ /* 0x000fc800078e0070 */
[----:B------:R-:W-:Y:S01]  /*5d600*/  IMAD.WIDE.U32.X R188, R196, R223, R188, P2 ;  /* 0x000000dfc4bc7225 */ /* 0x000fe200010e04bc */
[----:B------:R-:W-:Y:S02]  /*5d610*/  IADD3 R118, P2, PT, R141, R118, RZ ;  /* 0x000000768d767210 */ /* 0x000fe40007f5e0ff */
[----:B------:R-:W-:Y:S01]  /*5d620*/  IADD3.X R141, P6, PT, RZ, R186, RZ, P6, !PT ;  /* 0x000000baff8d7210 */ /* 0x000fe200037de4ff */
[----:B------:R-:W-:Y:S01]  /*5d630*/  IMAD.IADD R178, R113, 0x1, R178 ;  /* 0x0000000171b27824 */ /* 0x000fe200078e02b2 */
[----:B------:R-:W-:Y:S01]  /*5d640*/  IADD3.X R119, P2, PT, R202, R147, RZ, P2, !PT ;  /* 0x00000093ca777210 */ /* 0x000fe2000175e4ff */
[----:B------:R-:W-:Y:S01]  /*5d650*/  IMAD.WIDE.U32 R202, R226, R199, RZ ;  /* 0x000000c7e2ca7225 */ /* 0x000fe200078e00ff */
[----:B------:R-:W-:-:S04]  /*5d660*/  IADD3.X R141, P3, PT, RZ, R141, RZ, P3, !PT ;  /* 0x0000008dff8d7210 */ /* 0x000fc80001f7e4ff */
[----:B------:R-:W-:Y:S02]  /*5d670*/  IADD3.X R186, PT, PT, RZ, RZ, R187, P3, P6 ;  /* 0x000000ffffba7210 */ /* 0x000fe40001fec4bb */
[----:B------:R-:W-:Y:S02]  /*5d680*/  IADD3.X R109, P6, PT, RZ, R109, RZ, P2, !PT ;  /* 0x0000006dff6d7210 */ /* 0x000fe400017de4ff */
[----:B------:R-:W-:Y:S02]  /*5d690*/  IADD3 RZ, P3, PT, R54, R108, RZ ;  /* 0x0000006c36ff7210 */ /* 0x000fe40007f7e0ff */
[----:B------:R-:W-:Y:S02]  /*5d6a0*/  IADD3.X R135, PT, PT, RZ, RZ, R135, P6, P1 ;  /* 0x000000ffff877210 */ /* 0x000fe400037e2487 */
[----:B------:R-:W-:Y:S01]  /*5d6b0*/  IADD3 R112, P6, PT, R109, R112, RZ ;  /* 0x000000706d707210 */ /* 0x000fe20007fde0ff */
[----:B------:R-:W-:Y:S01]  /*5d6c0*/  IMAD.WIDE.U32 R108, R57, R219, R54 ;  /* 0x000000db396c7225 */ /* 0x000fe200078e0036 */
[----:B------:R-:W-:-:S02]  /*5d6d0*/  IADD3.X RZ, P1, PT, R55, R53, RZ, P3, !PT ;  /* 0x0000003537ff7210 */ /* 0x000fc40001f3e4ff */
[----:B------:R-:W-:Y:S01]  /*5d6e0*/  IADD3.X R113, P6, PT, R178, R135, RZ, P6, !PT ;  /* 0x00000087b2717210 */ /* 0x000fe200037de4ff */
[----:B------:R-:W-:Y:S01]  /*5d6f0*/  IMAD.IADD R109, R109, 0x1, R76 ;  /* 0x000000016d6d7824 */ /* 0x000fe200078e024c */
[----:B------:R-:W-:Y:S01]  /*5d700*/  IADD3.X R135, P5, PT, RZ, R120, RZ, P5, !PT ;  /* 0x00000078ff877210 */ /* 0x000fe20002fbe4ff */
[----:B------:R-:W-:Y:S01]  /*5d710*/  IMAD.WIDE.U32 R54, R170, 0x434bacd7, R132 ;  /* 0x434bacd7aa367825 */ /* 0x000fe200078e0084 */
[----:B------:R-:W-:Y:S02]  /*5d720*/  IADD3 RZ, P3, PT, RZ, R108, RZ ;  /* 0x0000006cffff7210 */ /* 0x000fe40007f7e0ff */
[----:B------:R-:W-:Y:S01]  /*5d730*/  IADD3 RZ, P2, PT, R132, R168, RZ ;  /* 0x000000a884ff7210 */ /* 0x000fe20007f5e0ff */
[----:B------:R-:W-:Y:S01]  /*5d740*/  IMAD.IADD R176, R55, 0x1, R176 ;  /* 0x0000000137b07824 */ /* 0x000fe200078e02b0 */
[----:B------:R-:W-:Y:S02]  /*5d750*/  IADD3.X R135, P6, PT, RZ, R135, RZ, P6, !PT ;  /* 0x00000087ff877210 */ /* 0x000fe400037de4ff */
[----:B------:R-:W-:-:S02]  /*5d760*/  IADD3.X R53, P1, PT, RZ, R102, RZ, P1, !PT ;  /* 0x00000066ff357210 */ /* 0x000fc40000f3e4ff */
[----:B------:R-:W-:Y:S02]  /*5d770*/  IADD3.X RZ, P3, PT, RZ, R109, RZ, P3, !PT ;  /* 0x0000006dffff7210 */ /* 0x000fe40001f7e4ff */
[----:B------:R-:W-:Y:S02]  /*5d780*/  IADD3.X RZ, P2, PT, R133, R169, RZ, P2, !PT ;  /* 0x000000a985ff7210 */ /* 0x000fe4000175e4ff */
[----:B------:R-:W-:Y:S01]  /*5d790*/  IADD3.X R133, PT, PT, RZ, RZ, R121, P6, P5 ;  /* 0x000000ffff857210 */ /* 0x000fe200037ea479 */
[----:B------:R-:W-:Y:S01]  /*5d7a0*/  IMAD.WIDE.U32 R120, R57, R224, R118 ;  /* 0x000000e039787225 */ /* 0x000fe200078e0076 */
[----:B------:R-:W-:Y:S02]  /*5d7b0*/  IADD3.X R53, P3, PT, RZ, R53, RZ, P3, !PT ;  /* 0x00000035ff357210 */ /* 0x000fe40001f7e4ff */
[----:B------:R-:W-:Y:S01]  /*5d7c0*/  IADD3 RZ, P6, PT, R118, R104, RZ ;  /* 0x0000006876ff7210 */ /* 0x000fe20007fde0ff */
[----:B------:R-:W-:Y:S01]  /*5d7d0*/  IMAD.IADD R106, R121, 0x1, R106 ;  /* 0x00000001796a7824 */ /* 0x000fe200078e026a */
[----:B------:R-:W-:-:S02]  /*5d7e0*/  IADD3 R54, P5, PT, R135, R54, RZ ;  /* 0x0000003687367210 */ /* 0x000fc40007fbe0ff */
[----:B------:R-:W-:Y:S02]  /*5d7f0*/  IADD3.X R103, PT, PT, RZ, RZ, R103, P3, P1 ;  /* 0x000000ffff677210 */ /* 0x000fe40001fe2467 */
[----:B------:R-:W-:Y:S02]  /*5d800*/  IADD3 R102, P3, PT, R53, R120, RZ ;  /* 0x0000007835667210 */ /* 0x000fe40007f7e0ff */
[----:B------:R-:W-:Y:S01]  /*5d810*/  IADD3.X RZ, P6, PT, R119, R105, RZ, P6, !PT ;  /* 0x0000006977ff7210 */ /* 0x000fe200037de4ff */
[----:B------:R-:W-:Y:S01]  /*5d820*/  IMAD.WIDE.U32 R104, R57, R221, R112 ;  /* 0x000000dd39687225 */ /* 0x000fe200078e0070 */
[----:B------:R-:W-:Y:S02]  /*5d830*/  IADD3.X R55, P5, PT, R176, R133, RZ, P5, !PT ;  /* 0x00000085b0377210 */ /* 0x000fe40002fbe4ff */
[----:B------:R-:W-:Y:S01]  /*5d840*/  IADD3.X R76, P2, PT, RZ, R130, RZ, P2, !PT ;  /* 0x00000082ff4c7210 */ /* 0x000fe2000175e4ff */
[----:B------:R-:W-:Y:S01]  /*5d850*/  IMAD.IADD R84, R105, 0x1, R84 ;  /* 0x0000000169547824 */ /* 0x000fe200078e0254 */
[----:B------:R-:W-:Y:S01]  /*5d860*/  IADD3.X R103, P3, PT, R106, R103, RZ, P3, !PT ;  /* 0x000000676a677210 */ /* 0x000fe20001f7e4ff */
[----:B------:R-:W-:Y:S01]  /*5d870*/  IMAD R105, R109, -0x30003, RZ ;  /* 0xfffcfffd6d697824 */ /* 0x000fe200078e02ff */
[----:B------:R-:W-:Y:S01]  /*5d880*/  IADD3.X R53, P6, PT, RZ, R96, RZ, P6, !PT ;  /* 0x00000060ff357210 */ /* 0x000fe200037de4ff */
[----:B------:R-:W-:Y:S01]  /*5d890*/  IMAD.WIDE.U32 R178, R57, R222, R54 ;  /* 0x000000de39b27225 */ /* 0x000fe200078e0036 */
[----:B------:R-:W-:-:S02]  /*5d8a0*/  IADD3.X R121, P5, PT, RZ, R76, RZ, P5, !PT ;  /* 0x0000004cff797210 */ /* 0x000fc40002fbe4ff */
[----:B------:R-:W-:Y:S01]  /*5d8b0*/  IADD3.X R53, P3, PT, RZ, R53, RZ, P3, !PT ;  /* 0x00000035ff357210 */ /* 0x000fe20001f7e4ff */
[----:B------:R-:W-:Y:S01]  /*5d8c0*/  IMAD R105, R108, -0x760c0004, R105 ;  /* 0x89f3fffc6c697824 */ /* 0x000fe200078e0269 */
[----:B------:R-:W-:Y:S02]  /*5d8d0*/  IADD3 RZ, P1, PT, R150, R140, RZ ;  /* 0x0000008c96ff7210 */ /* 0x000fe40007f3e0ff */
[----:B------:R-:W-:Y:S02]  /*5d8e0*/  IADD3.X R131, PT, PT, RZ, RZ, R131, P5, P2 ;  /* 0x000000ffff837210 */ /* 0x000fe40002fe4483 */
[----:B------:R-:W-:Y:S02]  /*5d8f0*/  IADD3 RZ, P2, PT, R112, R94, RZ ;  /* 0x0000005e70ff7210 */ /* 0x000fe40007f5e0ff */
[----:B------:R-:W-:Y:S02]  /*5d900*/  IADD3 R94, P5, PT, R53, R104, RZ ;  /* 0x00000068355e7210 */ /* 0x000fe40007fbe0ff */
[----:B------:R-:W-:Y:S01]  /*5d910*/  IADD3.X RZ, P1, PT, R151, R107, RZ, P1, !PT ;  /* 0x0000006b97ff7210 */ /* 0x000fe20000f3e4ff */
[----:B------:R-:W-:Y:S01]  /*5d920*/  IMAD.WIDE.U32 R150, R170, 0x397fe69a, R150 ;  /* 0x397fe69aaa967825 */ /* 0x000fe200078e0096 */
[----:B------:R-:W-:-:S02]  /*5d930*/  IADD3.X R53, PT, PT, RZ, RZ, R97, P3, P6 ;  /* 0x000000ffff357210 */ /* 0x000fc40001fec461 */
[----:B------:R-:W-:Y:S01]  /*5d940*/  IADD3.X RZ, P2, PT, R113, R95, RZ, P2, !PT ;  /* 0x0000005f71ff7210 */ /* 0x000fe2000175e4ff */
[----:B------:R-:W-:Y:S01]  /*5d950*/  IMAD.WIDE.U32 R96, R108, -0x30003, RZ ;  /* 0xfffcfffd6c607825 */ /* 0x000fe200078e00ff */
[----:B------:R-:W-:Y:S02]  /*5d960*/  IADD3.X R95, P5, PT, R84, R53, RZ, P5, !PT ;  /* 0x00000035545f7210 */ /* 0x000fe40002fbe4ff */
[----:B------:R-:W-:Y:S01]  /*5d970*/  IADD3.X R53, P2, PT, RZ, R88, RZ, P2, !PT ;  /* 0x00000058ff357210 */ /* 0x000fe2000175e4ff */
[----:B------:R-:W-:Y:S01]  /*5d980*/  IMAD.IADD R174, R151, 0x1, R174 ;  /* 0x0000000197ae7824 */ /* 0x000fe200078e02ae */
[----:B------:R-:W-:Y:S01]  /*5d990*/  IADD3 R104, P3, PT, R121, R150, RZ ;  /* 0x0000009679687210 */ /* 0x000fe20007f7e0ff */
[----:B------:R-:W-:Y:S01]  /*5d9a0*/  IMAD.IADD R97, R97, 0x1, R105 ;  /* 0x0000000161617824 */ /* 0x000fe200078e0269 */
[----:B------:R-:W-:Y:S01]  /*5d9b0*/  IADD3.X R53, P5, PT, RZ, R53, RZ, P5, !PT ;  /* 0x00000035ff357210 */ /* 0x000fe20002fbe4ff */
[----:B------:R-:W-:Y:S01]  /*5d9c0*/  IMAD.WIDE.U32 R118, R96, -0x5555, R108 ;  /* 0xffffaaab60767825 */ /* 0x000fe200078e006c */
[----:B------:R-:W-:-:S02]  /*5d9d0*/  IADD3.X R105, P3, PT, R174, R131, RZ, P3, !PT ;  /* 0x00000083ae697210 */ /* 0x000fc40001f7e4ff */
[----:B------:R-:W-:Y:S01]  /*5d9e0*/  IADD3.X R143, P1, PT, RZ, R128, RZ, P1, !PT ;  /* 0x00000080ff8f7210 */ /* 0x000fe20000f3e4ff */
[C---:B------:R-:W-:Y:S01]  /*5d9f0*/  IMAD.WIDE.U32 R132, R97.reuse, -0x5555, RZ ;  /* 0xffffaaab61847825 */ /* 0x040fe200078e00ff */
[----:B------:R-:W-:Y:S02]  /*5da00*/  IADD3.X R107, P4, PT, RZ, RZ, RZ, P4, !PT ;  /* 0x000000ffff6b7210 */ /* 0x000fe4000279e4ff */
[----:B------:R-:W-:Y:S01]  /*5da10*/  IADD3.X R84, PT, PT, RZ, RZ, R89, P5, P2 ;  /* 0x000000ffff547210 */ /* 0x000fe20002fe4459 */
[----:B------:R-:W-:Y:S01]  /*5da20*/  IMAD.WIDE.U32 R120, R97, -0x94f09dc, RZ ;  /* 0xf6b0f62461787825 */ /* 0x000fe200078e00ff */
[----:B------:R-:W-:Y:S02]  /*5da30*/  IADD3.X R143, P5, PT, RZ, R143, RZ, P3, !PT ;  /* 0x0000008fff8f7210 */ /* 0x000fe40001fbe4ff */
[----:B------:R-:W-:Y:S01]  /*5da40*/  IADD3 R198, P6, PT, R198, R107, RZ ;  /* 0x0000006bc6c67210 */ /* 0x000fe20007fde0ff */
[----:B------:R-:W-:Y:S01]  /*5da50*/  IMAD.WIDE.U32 R88, R96, -0x5555, RZ ;  /* 0xffffaaab60587825 */ /* 0x000fe200078e00ff */
[----:B------:R-:W-:-:S02]  /*5da60*/  IADD3.X R149, PT, PT, RZ, RZ, R129, P5, P1 ;  /* 0x000000ffff957210 */ /* 0x000fc40002fe2481 */
[----:B------:R-:W-:Y:S01]  /*5da70*/  IADD3 R198, P2, PT, R141, R198, RZ ;  /* 0x000000c68dc67210 */ /* 0x000fe20007f5e0ff */
[----:B------:R-:W-:Y:S01]  /*5da80*/  IMAD.WIDE.U32 R132, P3, R96, -0x46010001, R132 ;  /* 0xb9feffff60847825 */ /* 0x000fe20007860084 */
[----:B------:R-:W-:-:S03]  /*5da90*/  IADD3 RZ, P1, PT, R108, R88, RZ ;  /* 0x000000586cff7210 */ /* 0x000fc60007f3e0ff */
[----:B------:R-:W-:Y:S01]  /*5daa0*/  IMAD.X R147, RZ, RZ, RZ, P4 ;  /* 0x000000ffff937224 */ /* 0x000fe200020e06ff */
[----:B------:R-:W-:Y:S01]  /*5dab0*/  IADD3 R157, P4, PT, R132, R89, RZ ;  /* 0x00000059849d7210 */ /* 0x000fe20007f9e0ff */
[----:B------:R-:W-:-:S03]  /*5dac0*/  IMAD.WIDE.U32 R130, R97, -0x4eac0001, RZ ;  /* 0xb153ffff61827825 */ /* 0x000fc600078e00ff */
[----:B------:R-:W-:Y:S01]  /*5dad0*/  IADD3.X R147, PT, PT, R147, RZ, RZ, P6, P0 ;  /* 0x000000ff93937210 */ /* 0x000fe200037e04ff */
[----:B------:R-:W-:-:S03]  /*5dae0*/  IMAD.WIDE.U32 R106, R97, 0x434bacd7, RZ ;  /* 0x434bacd7616a7825 */ /* 0x000fc600078e00ff */
[----:B------:R-:W-:Y:S01]  /*5daf0*/  IADD3.X R206, P2, PT, R186, R147, RZ, P2, !PT ;  /* 0x00000093bace7210 */ /* 0x000fe2000175e4ff */
[----:B------:R-:W-:-:S04]  /*5db00*/  IMAD.WIDE.U32 R120, P5, R96, 0x6730d2a0, R120 ;  /* 0x6730d2a060787825 */ /* 0x000fc800078a0078 */
[----:B------:R-:W-:-:S04]  /*5db10*/  IMAD.WIDE.U32 R112, R97, -0xc7aed41, RZ ;  /* 0xf38512bf61707825 */ /* 0x000fc800078e00ff */
[----:B------:R-:W-:-:S04]  /*5db20*/  IMAD.WIDE.U32 R130, P0, R96, 0x1eabfffe, R130 ;  /* 0x1eabfffe60827825 */ /* 0x000fc80007800082 */
[----:B------:R-:W-:-:S04]  /*5db30*/  IMAD.WIDE.U32 R88, R97, 0x397fe69a, RZ ;  /* 0x397fe69a61587825 */ /* 0x000fc800078e00ff */
[----:B------:R-:W-:Y:S02]  /*5db40*/  IMAD.X R171, RZ, RZ, RZ, P5 ;  /* 0x000000ffffab7224 */ /* 0x000fe400028e06ff */
[----:B------:R-:W-:-:S04]  /*5db50*/  IMAD.WIDE.U32 R174, R96, -0x4eac0001, RZ ;  /* 0xb153ffff60ae7825 */ /* 0x000fc800078e00ff */
[----:B------:R-:W-:-:S04]  /*5db60*/  IMAD.WIDE.U32 R106, P5, R96, 0x4b1ba7b6, R106 ;  /* 0x4b1ba7b6606a7825 */ /* 0x000fc800078a006a */
[----:B------:R-:W-:Y:S02]  /*5db70*/  IMAD.X R169, RZ, RZ, RZ, P3 ;  /* 0x000000ffffa97224 */ /* 0x000fe400018e06ff */
[----:B------:R-:W-:Y:S01]  /*5db80*/  IMAD.X R129, RZ, RZ, RZ, P0 ;  /* 0x000000ffff817224 */ /* 0x000fe200000e06ff */
[----:B------:R-:W-:Y:S01]  /*5db90*/  IADD3 RZ, P0, PT, RZ, R118, RZ ;  /* 0x00000076ffff7210 */ /* 0x000fe20007f1e0ff */
[----:B------:R-:W-:-:S04]  /*5dba0*/  IMAD.WIDE.U32 R112, P3, R96, 0x64774b84, R112 ;  /* 0x64774b8460707825 */ /* 0x000fc80007860070 */
[----:B------:R-:W-:Y:S02]  /*5dbb0*/  IMAD.IADD R155, R119, 0x1, R132 ;  /* 0x00000001779b7824 */ /* 0x000fe400078e0284 */
[----:B------:R-:W-:Y:S01]  /*5dbc0*/  IMAD.X R135, RZ, RZ, RZ, P5 ;  /* 0x000000ffff877224 */ /* 0x000fe200028e06ff */
[----:B------:R-:W-:Y:S01]  /*5dbd0*/  IADD3 R153, P5, PT, R130, R175, RZ ;  /* 0x000000af82997210 */ /* 0x000fe20007fbe0ff */
[----:B------:R-:W-:Y:S01]  /*5dbe0*/  IMAD.WIDE.U32 R88, P6, R96, 0x1a0111ea, R88 ;  /* 0x1a0111ea60587825 */ /* 0x000fe200078c0058 */
[----:B------:R-:W-:-:S03]  /*5dbf0*/  IADD3.X RZ, P0, PT, RZ, R155, RZ, P0, !PT ;  /* 0x0000009bffff7210 */ /* 0x000fc6000071e4ff */
[----:B------:R-:W-:-:S04]  /*5dc00*/  IMAD.WIDE.U32 R118, R96, -0x94f09dc, RZ ;  /* 0xf6b0f62460767825 */ /* 0x000fc800078e00ff */
[----:B------:R-:W-:Y:S02]  /*5dc10*/  IMAD.MOV.U32 R168, RZ, RZ, R133 ;  /* 0x000000ffffa87224 */ /* 0x000fe400078e0085 */
[----:B------:R-:W-:Y:S02]  /*5dc20*/  IMAD.MOV.U32 R128, RZ, RZ, R131 ;  /* 0x000000ffff807224 */ /* 0x000fe400078e0083 */
[----:B------:R-:W-:Y:S01]  /*5dc30*/  IMAD.X R141, RZ, RZ, RZ, P3 ;  /* 0x000000ffff8d7224 */ /* 0x000fe200018e06ff */
[----:B------:R-:W-:Y:S01]  /*5dc40*/  IADD3 RZ, P3, PT, R102, R174, RZ ;  /* 0x000000ae66ff7210 */ /* 0x000fe20007f7e0ff */
[----:B------:R-:W-:Y:S01]  /*5dc50*/  IMAD.X R151, RZ, RZ, RZ, P6 ;  /* 0x000000ffff977224 */ /* 0x000fe200030e06ff */
[----:B------:R-:W-:Y:S01]  /*5dc60*/  IADD3 R119, P6, PT, R120, R119, RZ ;  /* 0x0000007778777210 */ /* 0x000fe20007fde0ff */
[----:B------:R-:W-:Y:S01]  /*5dc70*/  IMAD.WIDE.U32 R174, R225, R199, RZ ;  /* 0x000000c7e1ae7225 */ /* 0x000fe200078e00ff */
[----:B------:R-:W-:-:S03]  /*5dc80*/  IADD3.X RZ, P3, PT, R103, R153, RZ, P3, !PT ;  /* 0x0000009967ff7210 */ /* 0x000fc60001f7e4ff */
[----:B------:R-:W-:Y:S01]  /*5dc90*/  IMAD.WIDE.U32.X R132, R97, -0x46010001, R168, P4 ;  /* 0xb9feffff61847825 */ /* 0x000fe200020e04a8 */
[----:B------:R-:W-:-:S03]  /*5dca0*/  IADD3.X RZ, P4, PT, R109, R157, RZ, P1, !PT ;  /* 0x0000009d6dff7210 */ /* 0x000fc60000f9e4ff */
[----:B------:R-:W-:Y:S01]  /*5dcb0*/  IMAD.WIDE.U32.X R128, R97, 0x1eabfffe, R128, P5 ;  /* 0x1eabfffe61807825 */ /* 0x000fe200028e0480 */
[----:B------:R-:W-:-:S03]  /*5dcc0*/  IADD3 RZ, P5, PT, R54, R82, RZ ;  /* 0x0000005236ff7210 */ /* 0x000fc60007fbe0ff */
[----:B------:R-:W-:Y:S01]  /*5dcd0*/  IMAD.WIDE.U32 R168, R96, -0xc7aed41, RZ ;  /* 0xf38512bf60a87825 */ /* 0x000fe200078e00ff */
[----:B------:R-:W-:-:S03]  /*5dce0*/  IADD3.X RZ, P1, PT, R55, R77, RZ, P5, !PT ;  /* 0x0000004d37ff7210 */ /* 0x000fc60002f3e4ff */
[----:B------:R-:W-:Y:S01]  /*5dcf0*/  IMAD.MOV.U32 R170, RZ, RZ, R121 ;  /* 0x000000ffffaa7224 */ /* 0x000fe200078e0079 */
[----:B------:R-:W-:Y:S01]  /*5dd00*/  IADD3 R121, P5, PT, R112, R169, RZ ;  /* 0x000000a970797210 */ /* 0x000fe20007fbe0ff */
[----:B------:R-:W-:Y:S02]  /*5dd10*/  IMAD.MOV.U32 R140, RZ, RZ, R113 ;  /* 0x000000ffff8c7224 */ /* 0x000fe400078e0071 */
[----:B------:R-:W-:-:S04]  /*5dd20*/  IMAD.WIDE.U32.X R170, R97, 0x6730d2a0, R170, P6 ;  /* 0x6730d2a061aa7825 */ /* 0x000fc800030e04aa */
[----:B------:R-:W-:-:S04]  /*5dd30*/  IMAD.WIDE.U32 R108, P6, R196, R222, R174 ;  /* 0x000000dec46c7225 */ /* 0x000fc800078c00ae */
[----:B------:R-:W-:-:S04]  /*5dd40*/  IMAD.WIDE.U32 R174, R96, 0x434bacd7, RZ ;  /* 0x434bacd760ae7825 */ /* 0x000fc800078e00ff */
[----:B------:R-:W-:-:S04]  /*5dd50*/  IMAD.WIDE.U32 R76, R222, R199, RZ ;  /* 0x000000c7de4c7225 */ /* 0x000fc800078e00ff */
[----:B------:R-:W-:Y:S01]  /*5dd60*/  IMAD.WIDE.U32.X R140, R97, 0x64774b84, R140, P5 ;  /* 0x64774b84618c7825 */ /* 0x000fe200028e048c */
[----:B------:R-:W-:-:S03]  /*5dd70*/  IADD3 R82, P5, PT, R106, R175, RZ ;  /* 0x000000af6a527210 */ /* 0x000fc60007fbe0ff */
[----:B------:R-:W-:Y:S01]  /*5dd80*/  IMAD.X R177, RZ, RZ, RZ, P6 ;  /* 0x000000ffffb17224 */ /* 0x000fe200030e06ff */
[----:B------:R-:W-:Y:S01]  /*5dd90*/  IADD3 R77, P6, PT, R108, R77, RZ ;  /* 0x0000004d6c4d7210 */ /* 0x000fe20007fde0ff */
[----:B------:R-:W-:-:S04]  /*5dda0*/  IMAD.WIDE.U32 R54, R96, 0x397fe69a, RZ ;  /* 0x397fe69a60367825 */ /* 0x000fc800078e00ff */
[----:B------:R-:W-:Y:S02]  /*5ddb0*/  IMAD.MOV.U32 R134, RZ, RZ, R107 ;  /* 0x000000ffff867224 */ /* 0x000fe400078e006b */
[----:B------:R-:W-:Y:S02]  /*5ddc0*/  IMAD.MOV.U32 R176, RZ, RZ, R109 ;  /* 0x000000ffffb07224 */ /* 0x000fe400078e006d */
[----:B------:R-:W-:Y:S01]  /*5ddd0*/  IMAD.WIDE.U32.X R134, R97, 0x4b1ba7b6, R134, P5 ;  /* 0x4b1ba7b661867825 */ /* 0x000fe200028e0486 */
[----:B------:R-:W-:-:S03]  /*5dde0*/  IADD3 R55, P5, PT, R88, R55, RZ ;  /* 0x0000003758377210 */ /* 0x000fc60007fbe0ff */
[----:B------:R-:W-:-:S04]  /*5ddf0*/  IMAD.WIDE.U32.X R176, R196, R225, R176, P6 ;  /* 0x000000e1c4b07225 */ /* 0x000fc800030e04b0 */
[----:B------:R-:W-:Y:S01]  /*5de00*/  IMAD.MOV.U32 R150, RZ, RZ, R89 ;  /* 0x000000ffff967224 */ /* 0x000fe200078e0059 */
[----:B------:R-:W-:Y:S01]  /*5de10*/  IADD3.X R89, P1, PT, RZ, R92, RZ, P1, !PT ;  /* 0x0000005cff597210 */ /* 0x000fe20000f3e4ff */
[----:B------:R-:W-:-:S04]  /*5de20*/  IMAD.WIDE.U32 R204, P6, R196, R220, R202 ;  /* 0x000000dcc4cc7225 */ /* 0x000fc800078c00ca */
[----:B------:R-:W-:-:S04]  /*5de30*/  IMAD.WIDE.U32 R202, R220, R199, RZ ;  /* 0x000000c7dcca7225 */ /* 0x000fc800078e00ff */
[----:B------:R-:W-:Y:S01]  /*5de40*/  IMAD.IADD R107, R179, 0x1, R80 ;  /* 0x00000001b36b7824 */ /* 0x000fe200078e0250 */
[----:B------:R-:W-:Y:S01]  /*5de50*/  IADD3.X R80, P4, PT, RZ, R132, RZ, P4, !PT ;  /* 0x00000084ff507210 */ /* 0x000fe2000279e4ff */
[----:B------:R-:W-:Y:S01]  /*5de60*/  IMAD.WIDE.U32.X R150, R97, 0x1a0111ea, R150, P5 ;  /* 0x1a0111ea61967825 */ /* 0x000fe200028e0496 */
[----:B------:R-:W-:-:S03]  /*5de70*/  IADD3 R178, P5, PT, R53, R178, RZ ;  /* 0x000000b235b27210 */ /* 0x000fc60007fbe0ff */
[----:B------:R-:W-:Y:S01]  /*5de80*/  IMAD.X R187, RZ, RZ, RZ, P6 ;  /* 0x000000ffffbb7224 */ /* 0x000fe200030e06ff */
[----:B------:R-:W-:Y:S01]  /*5de90*/  IADD3 R53, P6, PT, R204, R203, RZ ;  /* 0x000000cbcc357210 */ /* 0x000fe20007fde0ff */
[----:B------:R-:W-:Y:S01]  /*5dea0*/  IMAD.MOV.U32 R186, RZ, RZ, R205 ;  /* 0x000000ffffba7224 */ /* 0x000fe200078e00cd */
[----:B------:R-:W-:Y:S01]  /*5deb0*/  IADD3.X R179, P5, PT, R107, R84, RZ, P5, !PT ;  /* 0x000000546bb37210 */ /* 0x000fe20002fbe4ff */
[----:B------:R-:W-:Y:S01]  /*5dec0*/  IMAD.WIDE.U32 R102, R96, -0x4eac0001, R102 ;  /* 0xb153ffff60667825 */ /* 0x000fe200078e0066 */
[----:B------:R-:W-:-:S03]  /*5ded0*/  IADD3.X R84, P2, PT, RZ, RZ, RZ, P2, !PT ;  /* 0x000000ffff547210 */ /* 0x000fc6000175e4ff */
[----:B------:R-:W-:Y:S01]  /*5dee0*/  IMAD.WIDE.U32.X R186, R196, R226, R186, P6 ;  /* 0x000000e2c4ba7225 */ /* 0x000fe200030e04ba */
[----:B------:R-:W-:Y:S02]  /*5def0*/  IADD3.X R89, P6, PT, RZ, R89, RZ, P5, !PT ;  /* 0x00000059ff597210 */ /* 0x000fe40002fde4ff */
[----:B------:R-:W-:Y:S01]  /*5df00*/  IADD3 RZ, P5, PT, R94, R118, RZ ;  /* 0x000000765eff7210 */ /* 0x000fe20007fbe0ff */
[----:B------:R-:W-:Y:S01]  /*5df10*/  IMAD.IADD R130, R103, 0x1, R130 ;  /* 0x0000000167827824 */ /* 0x000fe200078e0282 */
[----:B------:R-:W-:Y:S02]  /*5df20*/  IADD3.X R103, P0, PT, RZ, R80, RZ, P0, !PT ;  /* 0x00000050ff677210 */ /* 0x000fe4000071e4ff */
[----:B------:R-:W-:Y:S02]  /*5df30*/  IADD3.X R93, PT, PT, RZ, RZ, R93, P6, P1 ;  /* 0x000000ffff5d7210 */ /* 0x000fe400037e245d */
[----:B------:R-:W-:Y:S02]  /*5df40*/  IADD3 RZ, P1, PT, R104, R90, RZ ;  /* 0x0000005a68ff7210 */ /* 0x000fe40007f3e0ff */
[----:B------:R-:W-:-:S02]  /*5df50*/  IADD3 R102, P6, PT, R103, R102, RZ ;  /* 0x0000006667667210 */ /* 0x000fc40007fde0ff */
[----:B------:R-:W-:Y:S02]  /*5df60*/  IADD3.X R133, PT, PT, RZ, RZ, R133, P0, P4 ;  /* 0x000000ffff857210 */ /* 0x000fe400007e8485 */
[----:B------:R-:W-:Y:S01]  /*5df70*/  IADD3.X RZ, P1, PT, R105, R81, RZ, P1, !PT ;  /* 0x0000005169ff7210 */ /* 0x000fe20000f3e4ff */
[----:B------:R-:W-:Y:S01]  /*5df80*/  IMAD.WIDE.U32 R104, R57, R220, R104 ;  /* 0x000000dc39687225 */ /* 0x000fe200078e0068 */
[----:B------:R-:W-:Y:S02]  /*5df90*/  IADD3.X R103, P6, PT, R130, R133, RZ, P6, !PT ;  /* 0x0000008582677210 */ /* 0x000fe400037de4ff */
[----:B------:R-:W-:Y:S01]  /*5dfa0*/  IADD3.X R81, P0, PT, RZ, R128, RZ, P3, !PT ;  /* 0x00000080ff517210 */ /* 0x000fe20001f1e4ff */
[----:B------:R-:W-:Y:S01]  /*5dfb0*/  IMAD.IADD R78, R105, 0x1, R78 ;  /* 0x00000001694e7824 */ /* 0x000fe200078e024e */
[----:B------:R-:W-:Y:S01]  /*5dfc0*/  IADD3.X RZ, P5, PT, R95, R119, RZ, P5, !PT ;  /* 0x000000775fff7210 */ /* 0x000fe20002fbe4ff */
[----:B------:R-:W-:Y:S01]  /*5dfd0*/  IMAD.WIDE.U32 R94, R96, -0x94f09dc, R94 ;  /* 0xf6b0f624605e7825 */ /* 0x000fe200078e005e */
[----:B------:R-:W-:-:S02]  /*5dfe0*/  IADD3 R104, P3, PT, R89, R104, RZ ;  /* 0x0000006859687210 */ /* 0x000fc40007f7e0ff */
[----:B------:R-:W-:Y:S01]  /*5dff0*/  IADD3.X R81, P6, PT, RZ, R81, RZ, P6, !PT ;  /* 0x00000051ff517210 */ /* 0x000fe200037de4ff */
[----:B------:R-:W-:Y:S01]  /*5e000*/  IMAD.IADD R120, R95, 0x1, R120 ;  /* 0x000000015f787824 */ /* 0x000fe200078e0278 */
[----:B------:R-:W-:Y:S02]  /*5e010*/  IADD3.X R105, P3, PT, R78, R93, RZ, P3, !PT ;  /* 0x0000005d4e697210 */ /* 0x000fe40001f7e4ff */
[----:B------:R-:W-:Y:S02]  /*5e020*/  IADD3.X R129, PT, PT, RZ, RZ, R129, P6, P0 ;  /* 0x000000ffff817210 */ /* 0x000fe400037e0481 */
[----:B------:R-:W-:Y:S02]  /*5e030*/  IADD3.X R93, P1, PT, RZ, R100, RZ, P1, !PT ;  /* 0x00000064ff5d7210 */ /* 0x000fe40000f3e4ff */
[----:B------:R-:W-:Y:S02]  /*5e040*/  IADD3 R94, P0, PT, R81, R94, RZ ;  /* 0x0000005e515e7210 */ /* 0x000fe40007f1e0ff */
[----:B------:R-:W-:-:S02]  /*5e050*/  IADD3 RZ, P4, PT, R178, R168, RZ ;  /* 0x000000a8b2ff7210 */ /* 0x000fc40007f9e0ff */
[----:B------:R-:W-:Y:S02]  /*5e060*/  IADD3.X R93, P3, PT, RZ, R93, RZ, P3, !PT ;  /* 0x0000005dff5d7210 */ /* 0x000fe40001f7e4ff */
[----:B------:R-:W-:Y:S02]  /*5e070*/  IADD3.X R95, P0, PT, R120, R129, RZ, P0, !PT ;  /* 0x00000081785f7210 */ /* 0x000fe4000071e4ff */
[----:B------:R-:W-:Y:S02]  /*5e080*/  IADD3.X R89, P5, PT, RZ, R170, RZ, P5, !PT ;  /* 0x000000aaff597210 */ /* 0x000fe40002fbe4ff */
[----:B------:R-:W-:Y:S01]  /*5e090*/  IADD3.X RZ, P4, PT, R179, R121, RZ, P4, !PT ;  /* 0x00000079b3ff7210 */ /* 0x000fe2000279e4ff */
[----:B------:R-:W-:Y:S01]  /*5e0a0*/  IMAD.WIDE.U32 R178, R96, -0xc7aed41, R178 ;  /* 0xf38512bf60b27825 */ /* 0x000fe200078e00b2 */
[----:B------:R-:W-:Y:S02]  /*5e0b0*/  IADD3.X R101, PT, PT, RZ, RZ, R101, P3, P1 ;  /* 0x000000ffff657210 */ /* 0x000fe40001fe2465 */
[----:B------:R-:W-:Y:S01]  /*5e0c0*/  IADD3.X R89, P1, PT, RZ, R89, RZ, P0, !PT ;  /* 0x00000059ff597210 */ /* 0x000fe2000073e4ff */
[----:B------:R-:W-:Y:S01]  /*5e0d0*/  IMAD.IADD R112, R179, 0x1, R112 ;  /* 0x00000001b3707824 */ /* 0x000fe200078e0270 */
[----:B------:R-:W-:-:S02]  /*5e0e0*/  IADD3 R80, P6, PT, R143, R198, RZ ;  /* 0x000000c68f507210 */ /* 0x000fc40007fde0ff */
[----:B------:R-:W-:Y:S02]  /*5e0f0*/  IADD3 R178, P3, PT, R89, R178, RZ ;  /* 0x000000b259b27210 */ /* 0x000fe40007f7e0ff */
[----:B------:R-:W-:Y:S02]  /*5e100*/  IADD3.X R171, PT, PT, RZ, RZ, R171, P1, P5 ;  /* 0x000000ffffab7210 */ /* 0x000fe40000fea4ab */
[----:B------:R-:W-:Y:S02]  /*5e110*/  IADD3 RZ, P0, PT, R80, R86, RZ ;  /* 0x0000005650ff7210 */ /* 0x000fe40007f1e0ff */
        /* <DEDUP_REMOVED lines=11> */
[----:B------:R-:W-:Y:S01]  /*5e1d0*/  IADD3.X R78, P0, PT, RZ, R110, RZ, P0, !PT ;  /* 0x0000006eff4e7210 */ /* 0x000fe2000071e4ff */
[----:B------:R-:W-:Y:S01]  /*5e1e0*/  IMAD.IADD R106, R57, 0x1, R106 ;  /* 0x00000001396a7824 */ /* 0x000fe200078e026a */
[----:B------:R-:W-:-:S02]  /*5e1f0*/  IADD3.X R81, P4, PT, R98, R101, RZ, P4, !PT ;  /* 0x0000006562517210 */ /* 0x000fc4000279e4ff */
[----:B------:R-:W-:Y:S02]  /*5e200*/  IADD3 R56, P3, PT, R89, R56, RZ ;  /* 0x0000003859387210 */ /* 0x000fe40007f7e0ff */
[----:B------:R-:W-:Y:S02]  /*5e210*/  IADD3.X RZ, P1, PT, R105, R82, RZ, P1, !PT ;  /* 0x0000005269ff7210 */ /* 0x000fe40000f3e4ff */
[----:B------:R-:W-:Y:S02]  /*5e220*/  IADD3 RZ, P5, PT, R102, R172, RZ ;  /* 0x000000ac66ff7210 */ /* 0x000fe40007fbe0ff */
[----:B------:R-:W-:Y:S02]  /*5e230*/  IADD3.X R78, P4, PT, RZ, R78, RZ, P4, !PT ;  /* 0x0000004eff4e7210 */ /* 0x000fe4000279e4ff */
[----:B------:R-:W-:Y:S02]  /*5e240*/  IADD3.X R57, P3, PT, R106, R141, RZ, P3, !PT ;  /* 0x0000008d6a397210 */ /* 0x000fe40001f7e4ff */
[----:B------:R-:W-:-:S02]  /*5e250*/  IADD3.X R89, P1, PT, RZ, R134, RZ, P1, !PT ;  /* 0x00000086ff597210 */ /* 0x000fc40000f3e4ff */
[----:B------:R-:W-:Y:S01]  /*5e260*/  IADD3.X RZ, P5, PT, R103, R99, RZ, P5, !PT ;  /* 0x0000006367ff7210 */ /* 0x000fe20002fbe4ff */
[----:B------:R-:W-:Y:S01]  /*5e270*/  IMAD.WIDE.U32 R102, R197, R219, R102 ;  /* 0x000000dbc5667225 */ /* 0x000fe200078e0066 */
[----:B------:R-:W-:Y:S02]  /*5e280*/  IADD3.X R93, P6, PT, RZ, RZ, RZ, P6, !PT ;  /* 0x000000ffff5d7210 */ /* 0x000fe400037de4ff */
[----:B------:R-:W-:Y:S01]  /*5e290*/  IADD3.X R82, PT, PT, RZ, RZ, R111, P4, P0 ;  /* 0x000000ffff527210 */ /* 0x000fe200027e046f */
[----:B------:R-:W-:Y:S01]  /*5e2a0*/  IMAD.IADD R103, R103, 0x1, R166 ;  /* 0x0000000167677824 */ /* 0x000fe200078e02a6 */
[----:B------:R-:W-:Y:S02]  /*5e2b0*/  IADD3.X R89, P4, PT, RZ, R89, RZ, P3, !PT ;  /* 0x00000059ff597210 */ /* 0x000fe40001f9e4ff */
[----:B------:R-:W-:Y:S01]  /*5e2c0*/  IADD3 R93, P3, PT, R93, R84, RZ ;  /* 0x000000545d5d7210 */ /* 0x000fe20007f7e0ff */
[----:B------:R-:W-:Y:S01]  /*5e2d0*/  IMAD.X R84, RZ, RZ, RZ, P2 ;  /* 0x000000ffff547224 */ /* 0x000fe200010e06ff */
[----:B------:R-:W-:-:S02]  /*5e2e0*/  IADD3 RZ, P0, PT, R94, R152, RZ ;  /* 0x000000985eff7210 */ /* 0x000fc40007f1e0ff */
[----:B------:R-:W-:Y:S02]  /*5e2f0*/  IADD3.X R135, PT, PT, RZ, RZ, R135, P4, P1 ;  /* 0x000000ffff877210 */ /* 0x000fe400027e2487 */
[----:B------:R-:W-:Y:S02]  /*5e300*/  IADD3 RZ, P2, PT, RZ, R102, RZ ;  /* 0x00000066ffff7210 */ /* 0x000fe40007f5e0ff */
[----:B------:R-:W-:Y:S02]  /*5e310*/  IADD3 RZ, P1, PT, R80, R54, RZ ;  /* 0x0000003650ff7210 */ /* 0x000fe40007f3e0ff */
[----:B------:R-:W-:Y:S01]  /*5e320*/  IADD3.X RZ, P0, PT, R95, R87, RZ, P0, !PT ;  /* 0x000000575fff7210 */ /* 0x000fe2000071e4ff */
[----:B------:R-:W-:Y:S01]  /*5e330*/  IMAD.WIDE.U32 R94, R197, R224, R94 ;  /* 0x000000e0c55e7225 */ /* 0x000fe200078e005e */
[----:B------:R-:W-:Y:S02]  /*5e340*/  IADD3.X RZ, P4, PT, RZ, R103, RZ, P2, !PT ;  /* 0x00000067ffff7210 */ /* 0x000fe4000179e4ff */
[----:B------:R-:W-:Y:S01]  /*5e350*/  IADD3.X RZ, P2, PT, R81, R55, RZ, P1, !PT ;  /* 0x0000003751ff7210 */ /* 0x000fe20000f5e4ff */
[----:B------:R-:W-:Y:S01]  /*5e360*/  IMAD.WIDE.U32 R80, R96, 0x397fe69a, R80 ;  /* 0x397fe69a60507825 */ /* 0x000fe200078e0050 */
[----:B------:R-:W-:-:S03]  /*5e370*/  IADD3.X R54, P5, PT, RZ, R114, RZ, P5, !PT ;  /* 0x00000072ff367210 */ /* 0x000fc60002fbe4ff */
[----:B------:R-:W-:Y:S01]  /*5e380*/  IMAD.IADD R164, R95, 0x1, R164 ;  /* 0x000000015fa47824 */ /* 0x000fe200078e02a4 */
[----:B------:R-:W-:Y:S01]  /*5e390*/  IADD3.X R95, PT, PT, R84, RZ, RZ, P3, P6 ;  /* 0x000000ff545f7210 */ /* 0x000fe20001fec4ff */
[----:B------:R-:W-:Y:S01]  /*5e3a0*/  IMAD.IADD R88, R81, 0x1, R88 ;  /* 0x0000000151587824 */ /* 0x000fe200078e0258 */
[----:B------:R-:W-:Y:S01]  /*5e3b0*/  IADD3 R80, P3, PT, R89, R80, RZ ;  /* 0x0000005059507210 */ /* 0x000fe20007f7e0ff */
[----:B------:R-:W-:Y:S01]  /*5e3c0*/  IMAD R89, R103, -0x30003, RZ ;  /* 0xfffcfffd67597824 */ /* 0x000fe200078e02ff */
[----:B------:R-:W-:Y:S01]  /*5e3d0*/  IADD3.X R55, P4, PT, RZ, R54, RZ, P4, !PT ;  /* 0x00000036ff377210 */ /* 0x000fe2000279e4ff */
[----:B------:R-:W-:Y:S01]  /*5e3e0*/  IMAD.WIDE.U32 R86, R102, -0x30003, RZ ;  /* 0xfffcfffd66567825 */ /* 0x000fe200078e00ff */
[----:B------:R-:W-:Y:S02]  /*5e3f0*/  IADD3.X R81, P3, PT, R88, R135, RZ, P3, !PT ;  /* 0x0000008758517210 */ /* 0x000fe40001f7e4ff */
[----:B------:R-:W-:Y:S01]  /*5e400*/  IADD3 R54, P1, PT, R55, R94, RZ ;  /* 0x0000005e37367210 */ /* 0x000fe20007f3e0ff */
[----:B------:R-:W-:Y:S01]  /*5e410*/  IMAD R89, R102, -0x760c0004, R89 ;  /* 0x89f3fffc66597824 */ /* 0x000fe200078e0259 */
[----:B------:R-:W-:Y:S01]  /*5e420*/  IADD3.X R115, PT, PT, RZ, RZ, R115, P4, P5 ;  /* 0x000000ffff737210 */ /* 0x000fe200027ea473 */
[----:B------:R-:W-:Y:S01]  /*5e430*/  IMAD.WIDE.U32 R100, R86, -0x4eac0001, RZ ;  /* 0xb153ffff56647825 */ /* 0x000fe200078e00ff */
[----:B------:R-:W-:-:S02]  /*5e440*/  IADD3 RZ, P4, PT, R178, R138, RZ ;  /* 0x0000008ab2ff7210 */ /* 0x000fc40007f9e0ff */
[----:B------:R-:W-:Y:S01]  /*5e450*/  IADD3.X R84, P2, PT, RZ, R150, RZ, P2, !PT ;  /* 0x00000096ff547210 */ /* 0x000fe2000175e4ff */
[----:B------:R-:W-:Y:S01]  /*5e460*/  IMAD.IADD R109, R87, 0x1, R89 ;  /* 0x00000001576d7824 */ /* 0x000fe200078e0259 */
[----:B------:R-:W-:Y:S01]  /*5e470*/  IADD3 R78, P5, PT, R78, R93, RZ ;  /* 0x0000005d4e4e7210 */ /* 0x000fe20007fbe0ff */
[----:B------:R-:W-:Y:S01]  /*5e480*/  IMAD.WIDE.U32 R104, R86, -0x5555, RZ ;  /* 0xffffaaab56687825 */ /* 0x000fe200078e00ff */
[----:B------:R-:W-:Y:S02]  /*5e490*/  IADD3.X R55, P6, PT, R164, R115, RZ, P1, !PT ;  /* 0x00000073a4377210 */ /* 0x000fe40000fde4ff */
[----:B------:R-:W-:Y:S01]  /*5e4a0*/  IADD3.X RZ, P1, PT, R179, R91, RZ, P4, !PT ;  /* 0x0000005bb3ff7210 */ /* 0x000fe2000273e4ff */
[C---:B------:R-:W-:Y:S01]  /*5e4b0*/  IMAD.WIDE.U32 R88, R109.reuse, -0x94f09dc, RZ ;  /* 0xf6b0f6246d587825 */ /* 0x040fe200078e00ff */
[----:B------:R-:W-:Y:S02]  /*5e4c0*/  IADD3.X R87, P3, PT, RZ, R84, RZ, P3, !PT ;  /* 0x00000054ff577210 */ /* 0x000fe40001f7e4ff */
[----:B------:R-:W-:Y:S01]  /*5e4d0*/  IADD3.X R133, P4, PT, RZ, R124, RZ, P0, !PT ;  /* 0x0000007cff857210 */ /* 0x000fe2000079e4ff */
[----:B------:R-:W-:Y:S01]  /*5e4e0*/  IMAD.WIDE.U32 R96, R109, -0x4eac0001, RZ ;  /* 0xb153ffff6d607825 */ /* 0x000fe200078e00ff */
[----:B------:R-:W-:-:S02]  /*5e4f0*/  IADD3.X R82, P0, PT, R82, R95, RZ, P5, !PT ;  /* 0x0000005f52527210 */ /* 0x000fc40002f1e4ff */
[----:B------:R-:W-:Y:S01]  /*5e500*/  IADD3.X R151, PT, PT, RZ, RZ, R151, P3, P2 ;  /* 0x000000ffff977210 */ /* 0x000fe20001fe4497 */
[----:B------:R-:W-:Y:S01]  /*5e510*/  IMAD.WIDE.U32 R94, R109, 0x397fe69a, RZ ;  /* 0x397fe69a6d5e7825 */ /* 0x000fe200078e00ff */
[----:B------:R-:W-:Y:S02]  /*5e520*/  IADD3.X R133, P6, PT, RZ, R133, RZ, P6, !PT ;  /* 0x00000085ff857210 */ /* 0x000fe400037de4ff */
[----:B------:R-:W-:Y:S01]  /*5e530*/  IADD3 RZ, P3, PT, R102, R104, RZ ;  /* 0x0000006866ff7210 */ /* 0x000fe20007f7e0ff */
[----:B------:R-:W-:Y:S01]  /*5e540*/  IMAD.WIDE.U32 R88, P2, R86, 0x6730d2a0, R88 ;  /* 0x6730d2a056587825 */ /* 0x000fe20007840058 */
[----:B------:R-:W-:-:S03]  /*5e550*/  IADD3.X R135, PT, PT, RZ, RZ, R125, P6, P4 ;  /* 0x000000ffff877210 */ /* 0x000fc600037e847d */
[----:B------:R-:W-:-:S04]  /*5e560*/  IMAD.WIDE.U32 R98, R109, -0x5555, RZ ;  /* 0xffffaaab6d627825 */ /* 0x000fc800078e00ff */
[----:B------:R-:W-:Y:S02]  /*5e570*/  IMAD.X R115, RZ, RZ, RZ, P2 ;  /* 0x000000ffff737224 */ /* 0x000fe400010e06ff */
[----:B------:R-:W-:-:S04]  /*5e580*/  IMAD.WIDE.U32 R90, R109, -0xc7aed41, RZ ;  /* 0xf38512bf6d5a7825 */ /* 0x000fc800078e00ff */
[----:B------:R-:W-:-:S04]  /*5e590*/  IMAD.WIDE.U32 R96, P6, R86, 0x1eabfffe, R96 ;  /* 0x1eabfffe56607825 */ /* 0x000fc800078c0060 */
[----:B------:R-:W-:-:S04]  /*5e5a0*/  IMAD.WIDE.U32 R94, P2, R86, 0x1a0111ea, R94 ;  /* 0x1a0111ea565e7825 */ /* 0x000fc8000784005e */
[----:B------:R-:W-:-:S04]  /*5e5b0*/  IMAD.WIDE.U32 R92, R109, 0x434bacd7, RZ ;  /* 0x434bacd76d5c7825 */ /* 0x000fc800078e00ff */
[----:B------:R-:W-:-:S04]  /*5e5c0*/  IMAD.WIDE.U32 R98, P4, R86, -0x46010001, R98 ;  /* 0xb9feffff56627825 */ /* 0x000fc80007880062 */
[----:B------:R-:W-:Y:S01]  /*5e5d0*/  IMAD.X R131, RZ, RZ, RZ, P2 ;  /* 0x000000ffff837224 */ /* 0x000fe200010e06ff */
[----:B------:R-:W-:Y:S01]  /*5e5e0*/  IADD3 R143, P2, PT, R96, R101, RZ ;  /* 0x00000065608f7210 */ /* 0x000fe20007f5e0ff */
[----:B------:R-:W-:Y:S02]  /*5e5f0*/  IMAD.X R125, RZ, RZ, RZ, P4 ;  /* 0x000000ffff7d7224 */ /* 0x000fe400020e06ff */
        /* <DEDUP_REMOVED lines=10> */
[----:B------:R-:W-:Y:S02]  /*5e6a0*/  IMAD.MOV.U32 R124, RZ, RZ, R99 ;  /* 0x000000ffff7c7224 */ /* 0x000fe400078e0063 */
[----:B------:R-:W-:Y:S01]  /*5e6b0*/  IMAD.WIDE.U32.X R120, R109, 0x1eabfffe, R120, P2 ;  /* 0x1eabfffe6d787825 */ /* 0x000fe200010e0478 */
[----:B------:R-:W-:Y:S02]  /*5e6c0*/  IADD3 R99, P2, PT, R90, R113, RZ ;  /* 0x000000715a637210 */ /* 0x000fe40007f5e0ff */
[----:B------:R-:W-:Y:S01]  /*5e6d0*/  IADD3.X RZ, P5, PT, R55, R143, RZ, P5, !PT ;  /* 0x0000008f37ff7210 */ /* 0x000fe20002fbe4ff */
[----:B------:R-:W-:Y:S01]  /*5e6e0*/  IMAD.X R105, RZ, RZ, RZ, P4 ;  /* 0x000000ffff697224 */ /* 0x000fe200020e06ff */
[----:B------:R-:W-:Y:S01]  /*5e6f0*/  IADD3 R119, P4, PT, R88, R119, RZ ;  /* 0x0000007758777210 */ /* 0x000fe20007f9e0ff */
[----:B------:R-:W-:-:S04]  /*5e700*/  IMAD.WIDE.U32 R100, R86, 0x397fe69a, RZ ;  /* 0x397fe69a56647825 */ /* 0x000fc800078e00ff */
[----:B------:R-:W-:Y:S01]  /*5e710*/  IMAD.MOV.U32 R110, RZ, RZ, R91 ;  /* 0x000000ffff6e7224 */ /* 0x000fe200078e005b */
[----:B------:R-:W-:Y:S01]  /*5e720*/  IADD3.X R91, P1, PT, RZ, R122, RZ, P1, !PT ;  /* 0x0000007aff5b7210 */ /* 0x000fe20000f3e4ff */
[----:B------:R-:W-:-:S04]  /*5e730*/  IMAD.WIDE.U32 R106, R86, 0x434bacd7, RZ ;  /* 0x434bacd7566a7825 */ /* 0x000fc800078e00ff */
[----:B------:R-:W-:Y:S02]  /*5e740*/  IMAD.MOV.U32 R114, RZ, RZ, R89 ;  /* 0x000000ffff727224 */ /* 0x000fe400078e0059 */
[----:B------:R-:W-:-:S04]  /*5e750*/  IMAD.WIDE.U32 R178, R197, R221, R178 ;  /* 0x000000ddc5b27225 */ /* 0x000fc800078e00b2 */
[----:B------:R-:W-:Y:S01]  /*5e760*/  IMAD.WIDE.U32.X R110, R109, 0x64774b84, R110, P2 ;  /* 0x64774b846d6e7825 */ /* 0x000fe200010e046e */
[----:B------:R-:W-:-:S03]  /*5e770*/  IADD3 R89, P2, PT, R94, R101, RZ ;  /* 0x000000655e597210 */ /* 0x000fc60007f5e0ff */
[----:B------:R-:W-:Y:S01]  /*5e780*/  IMAD.WIDE.U32.X R114, R109, 0x6730d2a0, R114, P4 ;  /* 0x6730d2a06d727825 */ /* 0x000fe200020e0472 */
[----:B------:R-:W-:-:S03]  /*5e790*/  IADD3 R97, P4, PT, R92, R107, RZ ;  /* 0x0000006b5c617210 */ /* 0x000fc60007f9e0ff */
[----:B------:R-:W-:Y:S02]  /*5e7a0*/  IMAD.IADD R156, R179, 0x1, R156 ;  /* 0x00000001b39c7824 */ /* 0x000fe400078e029c */
[----:B------:R-:W-:Y:S01]  /*5e7b0*/  IMAD.WIDE.U32.X R124, R109, -0x46010001, R124, P6 ;  /* 0xb9feffff6d7c7825 */ /* 0x000fe200030e047c */
[----:B------:R-:W-:-:S03]  /*5e7c0*/  IADD3 R178, P6, PT, R133, R178, RZ ;  /* 0x000000b285b27210 */ /* 0x000fc60007fde0ff */
[----:B------:R-:W-:Y:S01]  /*5e7d0*/  IMAD.MOV.U32 R130, RZ, RZ, R95 ;  /* 0x000000ffff827224 */ /* 0x000fe200078e005f */
[----:B------:R-:W-:Y:S01]  /*5e7e0*/  IADD3.X R179, P6, PT, R156, R135, RZ, P6, !PT ;  /* 0x000000879cb37210 */ /* 0x000fe200037de4ff */
[----:B------:R-:W-:-:S03]  /*5e7f0*/  IMAD.WIDE.U32 R128, R86, -0x5555, R102 ;  /* 0xffffaaab56807825 */ /* 0x000fc600078e0066 */
[----:B------:R-:W-:Y:S01]  /*5e800*/  IADD3.X R91, P6, PT, RZ, R91, RZ, P6, !PT ;  /* 0x0000005bff5b7210 */ /* 0x000fe200037de4ff */
[----:B------:R-:W-:Y:S02]  /*5e810*/  IMAD.MOV.U32 R104, RZ, RZ, R93 ;  /* 0x000000ffff687224 */ /* 0x000fe400078e005d */
[C---:B------:R-:W-:Y:S01]  /*5e820*/  IMAD.WIDE.U32.X R130, R109.reuse, 0x1a0111ea, R130, P2 ;  /* 0x1a0111ea6d827825 */ /* 0x040fe200010e0482 */
[----:B------:R-:W-:Y:S02]  /*5e830*/  IADD3 RZ, P2, PT, R56, R146, RZ ;  /* 0x0000009238ff7210 */ /* 0x000fe40007f5e0ff */
[----:B------:R-:W-:Y:S01]  /*5e840*/  IADD3.X R123, PT, PT, RZ, RZ, R123, P6, P1 ;  /* 0x000000ffff7b7210 */ /* 0x000fe200037e247b */
[----:B------:R-:W-:Y:S01]  /*5e850*/  IMAD.WIDE.U32.X R104, R109, 0x4b1ba7b6, R104, P4 ;  /* 0x4b1ba7b66d687825 */ /* 0x000fe200020e0468 */
[----:B------:R-:W-:Y:S02]  /*5e860*/  IADD3 RZ, P4, PT, RZ, R128, RZ ;  /* 0x00000080ffff7210 */ /* 0x000fe40007f9e0ff */
[----:B------:R-:W-:Y:S01]  /*5e870*/  IADD3.X RZ, P2, PT, R57, R85, RZ, P2, !PT ;  /* 0x0000005539ff7210 */ /* 0x000fe2000175e4ff */
[----:B------:R-:W-:Y:S01]  /*5e880*/  IMAD.IADD R98, R129, 0x1, R98 ;  /* 0x0000000181627824 */ /* 0x000fe200078e0262 */
[----:B------:R-:W-:Y:S01]  /*5e890*/  IADD3.X R85, P3, PT, RZ, R124, RZ, P3, !PT ;  /* 0x0000007cff557210 */ /* 0x000fe20001f7e4ff */
[----:B------:R-:W-:Y:S01]  /*5e8a0*/  IMAD.WIDE.U32 R56, R197, R222, R56 ;  /* 0x000000dec5387225 */ /* 0x000fe200078e0038 */
[----:B------:R-:W-:-:S02]  /*5e8b0*/  IADD3 RZ, P1, PT, R178, R118, RZ ;  /* 0x00000076b2ff7210 */ /* 0x000fc40007f3e0ff */
[----:B------:R-:W-:Y:S01]  /*5e8c0*/  IADD3.X RZ, P4, PT, RZ, R98, RZ, P4, !PT ;  /* 0x00000062ffff7210 */ /* 0x000fe2000279e4ff */
[C---:B------:R-:W-:Y:S01]  /*5e8d0*/  IMAD.WIDE.U32 R54, R86.reuse, -0x4eac0001, R54 ;  /* 0xb153ffff56367825 */ /* 0x040fe200078e0036 */
[----:B------:R-:W-:Y:S02]  /*5e8e0*/  IADD3.X RZ, P1, PT, R179, R119, RZ, P1, !PT ;  /* 0x00000077b3ff7210 */ /* 0x000fe40000f3e4ff */
[----:B------:R-:W-:Y:S01]  /*5e8f0*/  IADD3.X R85, P6, PT, RZ, R85, RZ, P4, !PT ;  /* 0x00000055ff557210 */ /* 0x000fe200027de4ff */
[----:B------:R-:W-:Y:S01]  /*5e900*/  IMAD.IADD R162, R57, 0x1, R162 ;  /* 0x0000000139a27824 */ /* 0x000fe200078e02a2 */
[----:B------:R-:W-:Y:S01]  /*5e910*/  IADD3 R56, P4, PT, R91, R56, RZ ;  /* 0x000000385b387210 */ /* 0x000fe20007f9e0ff */
[----:B------:R-:W-:Y:S01]  /*5e920*/  IMAD.IADD R96, R55, 0x1, R96 ;  /* 0x0000000137607824 */ /* 0x000fe200078e0260 */
[----:B------:R-:W-:Y:S01]  /*5e930*/  IADD3.X R125, PT, PT, RZ, RZ, R125, P6, P3 ;  /* 0x000000ffff7d7210 */ /* 0x000fe200037e647d */
[----:B------:R-:W-:Y:S01]  /*5e940*/  IMAD.WIDE.U32 R178, R86, -0x94f09dc, R178 ;  /* 0xf6b0f62456b27825 */ /* 0x000fe200078e00b2 */
[----:B------:R-:W-:-:S02]  /*5e950*/  IADD3 R54, P6, PT, R85, R54, RZ ;  /* 0x0000003655367210 */ /* 0x000fc40007fde0ff */
[----:B------:R-:W-:Y:S01]  /*5e960*/  IADD3.X R57, P4, PT, R162, R123, RZ, P4, !PT ;  /* 0x0000007ba2397210 */ /* 0x000fe2000279e4ff */
[----:B------:R-:W-:Y:S01]  /*5e970*/  IMAD.IADD R88, R179, 0x1, R88 ;  /* 0x00000001b3587824 */ /* 0x000fe200078e0258 */
[----:B------:R-:W-:Y:S01]  /*5e980*/  IADD3.X R93, P2, PT, RZ, R126, RZ, P2, !PT ;  /* 0x0000007eff5d7210 */ /* 0x000fe2000175e4ff */
[----:B------:R-:W-:Y:S01]  /*5e990*/  IMAD.WIDE.U32 R84, R197, R220, R80 ;  /* 0x000000dcc5547225 */ /* 0x000fe200078e0050 */
[----:B------:R-:W-:Y:S02]  /*5e9a0*/  IADD3.X R55, P6, PT, R96, R125, RZ, P6, !PT ;  /* 0x0000007d60377210 */ /* 0x000fe400037de4ff */
[----:B------:R-:W-:Y:S01]  /*5e9b0*/  IADD3.X R91, P5, PT, RZ, R120, RZ, P5, !PT ;  /* 0x00000078ff5b7210 */ /* 0x000fe20002fbe4ff */
[----:B------:R-:W-:Y:S01]  /*5e9c0*/  IMAD.IADD R160, R85, 0x1, R160 ;  /* 0x0000000155a07824 */ /* 0x000fe200078e02a0 */
[----:B------:R-:W-:Y:S02]  /*5e9d0*/  IADD3.X R93, P4, PT, RZ, R93, RZ, P4, !PT ;  /* 0x0000005dff5d7210 */ /* 0x000fe4000279e4ff */
[----:B------:R-:W-:-:S02]  /*5e9e0*/  IADD3.X R179, P6, PT, RZ, R91, RZ, P6, !PT ;  /* 0x0000005bffb37210 */ /* 0x000fc400037de4ff */
[----:B------:R-:W-:Y:S02]  /*5e9f0*/  IADD3 RZ, P3, PT, R80, R158, RZ ;  /* 0x0000009e50ff7210 */ /* 0x000fe40007f7e0ff */
[----:B------:R-:W-:Y:S02]  /*5ea00*/  IADD3.X R127, PT, PT, RZ, RZ, R127, P4, P2 ;  /* 0x000000ffff7f7210 */ /* 0x000fe400027e447f */
[----:B------:R-:W-:Y:S02]  /*5ea10*/  IADD3 R178, P2, PT, R179, R178, RZ ;  /* 0x000000b2b3b27210 */ /* 0x000fe40007f5e0ff */
[----:B------:R-:W-:Y:S02]  /*5ea20*/  IADD3.X R121, PT, PT, RZ, RZ, R121, P6, P5 ;  /* 0x000000ffff797210 */ /* 0x000fe400037ea479 */
[----:B------:R-:W-:Y:S01]  /*5ea30*/  IADD3.X RZ, P3, PT, R81, R79, RZ, P3, !PT ;  /* 0x0000004f51ff7210 */ /* 0x000fe20001f7e4ff */
[----:B------:R-:W-:Y:S01]  /*5ea40*/  IMAD.WIDE.U32 R80, R86, -0xc7aed41, R56 ;  /* 0xf38512bf56507825 */ /* 0x000fe200078e0038 */
[----:B------:R-:W-:-:S02]  /*5ea50*/  IADD3 RZ, P5, PT, R56, R112, RZ ;  /* 0x0000007038ff7210 */ /* 0x000fc40007fbe0ff */
[----:B------:R-:W-:Y:S01]  /*5ea60*/  IADD3 R84, P4, PT, R93, R84, RZ ;  /* 0x000000545d547210 */ /* 0x000fe20007f9e0ff */
[----:B------:R-:W-:Y:S01]  /*5ea70*/  IMAD.IADD R90, R81, 0x1, R90 ;  /* 0x00000001515a7824 */ /* 0x000fe200078e025a */
[----:B------:R-:W-:Y:S02]  /*5ea80*/  IADD3.X R179, P2, PT, R88, R121, RZ, P2, !PT ;  /* 0x0000007958b37210 */ /* 0x000fe4000175e4ff */
[----:B------:R-:W-:Y:S02]  /*5ea90*/  IADD3.X R79, P1, PT, RZ, R114, RZ, P1, !PT ;  /* 0x00000072ff4f7210 */ /* 0x000fe40000f3e4ff */
        /* <DEDUP_REMOVED lines=14> */
[----:B------:R-:W-:Y:S01]  /*5eb80*/  IMAD.WIDE.U32 R90, R86, 0x434bacd7, R84 ;  /* 0x434bacd7565a7825 */ /* 0x000fe200078e0054 */
[----:B------:R-:W-:Y:S02]  /*5eb90*/  IADD3.X R87, P4, PT, RZ, R87, RZ, P4, !PT ;  /* 0x00000057ff577210 */ /* 0x000fe4000279e4ff */
[----:B------:R-:W-:Y:S01]  /*5eba0*/  IADD3 RZ, P1, PT, R84, R106, RZ ;  /* 0x0000006a54ff7210 */ /* 0x000fe20007f3e0ff */
[----:B------:R-:W-:Y:S01]  /*5ebb0*/  IMAD.IADD R154, R81, 0x1, R154 ;  /* 0x00000001519a7824 */ /* 0x000fe200078e029a */
[----:B------:R-:W-:Y:S01]  /*5ebc0*/  IADD3.X R111, PT, PT, RZ, RZ, R111, P4, P5 ;  /* 0x000000ffff6f7210 */ /* 0x000fe200027ea46f */
[----:B------:R-:W-:Y:S01]  /*5ebd0*/  IMAD.IADD R92, R91, 0x1, R92 ;  /* 0x000000015b5c7824 */ /* 0x000fe200078e025c */
[----:B------:R-:W-:-:S02]  /*5ebe0*/  IADD3 R80, P4, PT, R93, R80, RZ ;  /* 0x000000505d507210 */ /* 0x000fc40007f9e0ff */
[----:B------:R-:W-:Y:S02]  /*5ebf0*/  IADD3.X RZ, P5, PT, R79, R83, RZ, P3, !PT ;  /* 0x000000534fff7210 */ /* 0x000fe40001fbe4ff */
[----:B------:R-:W-:Y:S02]  /*5ec00*/  IADD3 R78, P3, PT, R87, R90, RZ ;  /* 0x0000005a574e7210 */ /* 0x000fe40007f7e0ff */
[----:B------:R-:W-:Y:S02]  /*5ec10*/  IADD3.X R81, P4, PT, R154, R117, RZ, P4, !PT ;  /* 0x000000759a517210 */ /* 0x000fe4000279e4ff */
[----:B------:R-:W-:Y:S02]  /*5ec20*/  IADD3.X R82, P5, PT, RZ, R194, RZ, P5, !PT ;  /* 0x000000c2ff527210 */ /* 0x000fe40002fbe4ff */
[----:B------:R-:W-:Y:S01]  /*5ec30*/  IADD3.X RZ, P1, PT, R85, R97, RZ, P1, !PT ;  /* 0x0000006155ff7210 */ /* 0x000fe20000f3e4ff */
[----:B------:R-:W-:Y:S01]  /*5ec40*/  IMAD.WIDE.U32 R84, R199, R219, R54 ;  /* 0x000000dbc7547225 */ /* 0x000fe200078e0036 */
[----:B------:R-:W-:-:S02]  /*5ec50*/  IADD3.X R79, P3, PT, R92, R111, RZ, P3, !PT ;  /* 0x0000006f5c4f7210 */ /* 0x000fc40001f7e4ff */
[----:B------:R-:W-:Y:S01]  /*5ec60*/  IADD3.X R92, P4, PT, RZ, R82, RZ, P4, !PT ;  /* 0x00000052ff5c7210 */ /* 0x000fe2000279e4ff */
[----:B------:R-:W-:Y:S01]  /*5ec70*/  IMAD.IADD R85, R85, 0x1, R182 ;  /* 0x0000000155557824 */ /* 0x000fe200078e02b6 */
[----:B------:R-:W-:Y:S01]  /*5ec80*/  IADD3.X R83, P1, PT, RZ, R104, RZ, P1, !PT ;  /* 0x00000068ff537210 */ /* 0x000fe20000f3e4ff */
[----:B------:R-:W-:Y:S01]  /*5ec90*/  IMAD.WIDE.U32 R222, R199, R222, R78 ;  /* 0x000000dec7de7225 */ /* 0x000fe200078e004e */
[----:B------:R-:W-:Y:S02]  /*5eca0*/  IADD3.X R194, PT, PT, RZ, RZ, R195, P4, P5 ;  /* 0x000000ffffc27210 */ /* 0x000fe400027ea4c3 */
[----:B------:R-:W-:Y:S01]  /*5ecb0*/  IADD3.X R83, P5, PT, RZ, R83, RZ, P3, !PT ;  /* 0x00000053ff537210 */ /* 0x000fe20001fbe4ff */
[----:B------:R-:W-:Y:S01]  /*5ecc0*/  IMAD.IADD R108, R223, 0x1, R108 ;  /* 0x00000001df6c7824 */ /* 0x000fe200078e026c */
[----:B------:R-:W-:Y:S02]  /*5ecd0*/  IADD3 RZ, P2, PT, R54, R184, RZ ;  /* 0x000000b836ff7210 */ /* 0x000fe40007f5e0ff */
[----:B------:R-:W-:-:S02]  /*5ece0*/  IADD3.X R105, PT, PT, RZ, RZ, R105, P5, P1 ;  /* 0x000000ffff697210 */ /* 0x000fc40002fe2469 */
[----:B------:R-:W-:Y:S01]  /*5ecf0*/  IADD3.X RZ, P2, PT, R55, R139, RZ, P2, !PT ;  /* 0x0000008b37ff7210 */ /* 0x000fe2000175e4ff */
[----:B------:R-:W-:Y:S01]  /*5ed00*/  IMAD.WIDE.U32 R54, R86, 0x397fe69a, R80 ;  /* 0x397fe69a56367825 */ /* 0x000fe200078e0050 */
[----:B------:R-:W-:Y:S02]  /*5ed10*/  IADD3 RZ, P5, PT, RZ, R84, RZ ;  /* 0x00000054ffff7210 */ /* 0x000fe40007fbe0ff */
[----:B------:R-:W-:Y:S01]  /*5ed20*/  IADD3 RZ, P4, PT, R178, R144, RZ ;  /* 0x00000090b2ff7210 */ /* 0x000fe20007f9e0ff */
[----:B------:R-:W-:Y:S01]  /*5ed30*/  IMAD.IADD R94, R55, 0x1, R94 ;  /* 0x00000001375e7824 */ /* 0x000fe200078e025e */
[----:B------:R-:W-:Y:S02]  /*5ed40*/  IADD3 RZ, P3, PT, R80, R100, RZ ;  /* 0x0000006450ff7210 */ /* 0x000fe40007f7e0ff */
[----:B------:R-:W-:Y:S02]  /*5ed50*/  IADD3.X R87, P2, PT, RZ, R180, RZ, P2, !PT ;  /* 0x000000b4ff577210 */ /* 0x000fe4000175e4ff */
[----:B------:R-:W-:-:S02]  /*5ed60*/  IADD3.X RZ, P5, PT, RZ, R85, RZ, P5, !PT ;  /* 0x00000055ffff7210 */ /* 0x000fc40002fbe4ff */
[----:B------:R-:W-:Y:S02]  /*5ed70*/  IADD3.X RZ, P1, PT, R179, R145, RZ, P4, !PT ;  /* 0x00000091b3ff7210 */ /* 0x000fe4000273e4ff */
[----:B------:R-:W-:Y:S01]  /*5ed80*/  IADD3.X RZ, P3, PT, R81, R89, RZ, P3, !PT ;  /* 0x0000005951ff7210 */ /* 0x000fe20001f7e4ff */
[----:B------:R-:W-:Y:S01]  /*5ed90*/  IMAD R89, R85, -0x30003, RZ ;  /* 0xfffcfffd55597824 */ /* 0x000fe200078e02ff */
[----:B------:R-:W-:Y:S01]  /*5eda0*/  IADD3.X R87, P5, PT, RZ, R87, RZ, P5, !PT ;  /* 0x00000057ff577210 */ /* 0x000fe20002fbe4ff */
[----:B------:R-:W-:Y:S01]  /*5edb0*/  IMAD.WIDE.U32 R80, R84, -0x30003, RZ ;  /* 0xfffcfffd54507825 */ /* 0x000fe200078e00ff */
[----:B------:R-:W-:Y:S02]  /*5edc0*/  IADD3 R54, P4, PT, R83, R54, RZ ;  /* 0x0000003653367210 */ /* 0x000fe40007f9e0ff */
[----:B------:R-:W-:Y:S01]  /*5edd0*/  IADD3.X R181, PT, PT, RZ, RZ, R181, P5, P2 ;  /* 0x000000ffffb57210 */ /* 0x000fe20002fe44b5 */
[----:B------:R-:W-:Y:S01]  /*5ede0*/  IMAD.WIDE.U32 R82, R199, R224, R178 ;  /* 0x000000e0c7527225 */ /* 0x000fe200078e00b2 */
[----:B------:R-:W-:-:S02]  /*5edf0*/  IADD3.X R55, P2, PT, R94, R105, RZ, P4, !PT ;  /* 0x000000695e377210 */ /* 0x000fc4000275e4ff */
[----:B------:R-:W-:Y:S01]  /*5ee00*/  IADD3.X R96, P3, PT, RZ, R130, RZ, P3, !PT ;  /* 0x00000082ff607210 */ /* 0x000fe20001f7e4ff */
[----:B------:R-:W-:Y:S01]  /*5ee10*/  IMAD R89, R84, -0x760c0004, R89 ;  /* 0x89f3fffc54597824 */ /* 0x000fe200078e0259 */
[----:B------:R-:W-:Y:S01]  /*5ee20*/  IADD3 R82, P4, PT, R87, R82, RZ ;  /* 0x0000005257527210 */ /* 0x000fe20007f9e0ff */
[----:B------:R-:W-:Y:S01]  /*5ee30*/  IMAD.IADD R136, R83, 0x1, R136 ;  /* 0x0000000153887824 */ /* 0x000fe200078e0288 */
[----:B------:R-:W-:Y:S01]  /*5ee40*/  IADD3.X R96, P2, PT, RZ, R96, RZ, P2, !PT ;  /* 0x00000060ff607210 */ /* 0x000fe2000175e4ff */
[----:B------:R-:W-:Y:S01]  /*5ee50*/  IMAD.IADD R81, R81, 0x1, R89 ;  /* 0x0000000151517824 */ /* 0x000fe200078e0259 */
[----:B------:R-:W-:Y:S02]  /*5ee60*/  IADD3.X R86, P0, PT, RZ, RZ, RZ, P0, !PT ;  /* 0x000000ffff567210 */ /* 0x000fe4000071e4ff */
[----:B------:R-:W-:Y:S01]  /*5ee70*/  IADD3.X R93, P6, PT, RZ, RZ, RZ, P6, !PT ;  /* 0x000000ffff5d7210 */ /* 0x000fe200037de4ff */
[----:B------:R-:W-:Y:S01]  /*5ee80*/  IMAD.WIDE.U32 R88, R81, -0x5555, RZ ;  /* 0xffffaaab51587825 */ /* 0x000fe200078e00ff */
[----:B------:R-:W-:-:S02]  /*5ee90*/  IADD3.X R130, PT, PT, RZ, RZ, R131, P2, P3 ;  /* 0x000000ffff827210 */ /* 0x000fc400017e6483 */
[----:B------:R-:W-:Y:S02]  /*5eea0*/  IADD3.X R83, P5, PT, R136, R181, RZ, P4, !PT ;  /* 0x000000b588537210 */ /* 0x000fe400027be4ff */
[----:B------:R-:W-:Y:S02]  /*5eeb0*/  IADD3 RZ, P2, PT, R56, R142, RZ ;  /* 0x0000008e38ff7210 */ /* 0x000fe40007f5e0ff */
[----:B------:R-:W-:Y:S02]  /*5eec0*/  IADD3.X R91, P4, PT, RZ, R72, RZ, P1, !PT ;  /* 0x00000048ff5b7210 */ /* 0x000fe40000f9e4ff */
[----:B------:R-:W-:Y:S01]  /*5eed0*/  IADD3 R93, P3, PT, R93, R86, RZ ;  /* 0x000000565d5d7210 */ /* 0x000fe20007f7e0ff */
[----:B------:R-:W-:Y:S01]  /*5eee0*/  IMAD.WIDE.U32 R86, R199, R221, R56 ;  /* 0x000000ddc7567225 */ /* 0x000fe200078e0038 */
[----:B------:R-:W-:Y:S02]  /*5eef0*/  IADD3.X R91, P1, PT, RZ, R91, RZ, P5, !PT ;  /* 0x0000005bff5b7210 */ /* 0x000fe40002f3e4ff */
[----:B------:R-:W-:Y:S01]  /*5ef00*/  IADD3.X RZ, P2, PT, R57, R137, RZ, P2, !PT ;  /* 0x0000008939ff7210 */ /* 0x000fe2000175e4ff */
[----:B------:R-:W-:Y:S01]  /*5ef10*/  IMAD.WIDE.U32 R56, R80, -0x5555, RZ ;  /* 0xffffaaab50387825 */ /* 0x000fe200078e00ff */
[----:B------:R-:W-:-:S02]  /*5ef20*/  IADD3.X R73, PT, PT, RZ, RZ, R73, P1, P4 ;  /* 0x000000ffff497210 */ /* 0x000fc40000fe8449 */
[----:B------:R-:W-:Y:S01]  /*5ef30*/  IADD3 R72, P4, PT, R91, R86, RZ ;  /* 0x000000565b487210 */ /* 0x000fe20007f9e0ff */
[----:B------:R-:W-:Y:S01]  /*5ef40*/  IMAD.WIDE.U32 R88, P5, R80, -0x46010001, R88 ;  /* 0xb9feffff50587825 */ /* 0x000fe200078a0058 */
[----:B------:R-:W-:-:S03]  /*5ef50*/  IADD3 RZ, P1, PT, R84, R56, RZ ;  /* 0x0000003854ff7210 */ /* 0x000fc60007f3e0ff */
[----:B------:R-:W-:Y:S02]  /*5ef60*/  IMAD.IADD R200, R87, 0x1, R200 ;  /* 0x0000000157c87824 */ /* 0x000fe400078e02c8 */
[----:B------:R-:W-:Y:S01]  /*5ef70*/  IMAD.X R87, RZ, RZ, RZ, P5 ;  /* 0x000000ffff577224 */ /* 0x000fe200028e06ff */
[----:B------:R-:W-:Y:S01]  /*5ef80*/  IADD3 R91, P5, PT, R88, R57, RZ ;  /* 0x00000039585b7210 */ /* 0x000fe20007fbe0ff */
[----:B------:R-:W-:Y:S01]  /*5ef90*/  IMAD.WIDE.U32 R56, R80, -0x5555, R84 ;  /* 0xffffaaab50387825 */ /* 0x000fe200078e0054 */
[----:B------:R-:W-:Y:S02]  /*5efa0*/  IADD3.X R73, P4, PT, R200, R73, RZ, P4, !PT ;  /* 0x00000049c8497210 */ /* 0x000fe4000279e4ff */
[----:B------:R-:W-:Y:S01]  /*5efb0*/  IADD3.X R84, P2, PT, RZ, R188, RZ, P2, !PT ;  /* 0x000000bcff547210 */ /* 0x000fe2000175e4ff */
[----:B------:R-:W-:Y:S01]  /*5efc0*/  IMAD.MOV.U32 R86, RZ, RZ, R89 ;  /* 0x000000ffff567224 */ /* 0x000fe200078e0059 */
[----:B------:R-:W-:Y:S01]  /*5efd0*/  IADD3.X RZ, P1, PT, R85, R91, RZ, P1, !PT ;  /* 0x0000005b55ff7210 */ /* 0x000fe20000f3e4ff */
[----:B------:R-:W-:-:S04]  /*5efe0*/  IMAD.WIDE.U32 R220, R199, R220, R54 ;  /* 0x000000dcc7dc7225 */ /* 0x000fc800078e0036 */
[----:B------:R-:W-:Y:S01]  /*5eff0*/  IMAD.WIDE.U32.X R86, R81, -0x46010001, R86, P5 ;  /* 0xb9feffff51567825 */ /* 0x000fe200028e0456 */
[----:B------:R-:W-:-:S03]  /*5f000*/  IADD3 RZ, P5, PT, RZ, R56, RZ ;  /* 0x00000038ffff7210 */ /* 0x000fc60007fbe0ff */
[----:B------:R-:W-:Y:S01]  /*5f010*/  IMAD.IADD R56, R57, 0x1, R88 ;  /* 0x0000000139387824 */ /* 0x000fe200078e0258 */
[----:B------:R-:W-:Y:S01]  /*5f020*/  IADD3.X R57, P4, PT, RZ, R84, RZ, P4, !PT ;  /* 0x00000054ff397210 */ /* 0x000fe2000279e4ff */
[----:B------:R-:W-:Y:S01]  /*5f030*/  IMAD.WIDE.U32 R84, R81, -0x4eac0001, RZ ;  /* 0xb153ffff51547825 */ /* 0x000fe200078e00ff */
[----:B------:R-:W-:Y:S02]  /*5f040*/  IADD3.X R91, P1, PT, RZ, R86, RZ, P1, !PT ;  /* 0x00000056ff5b7210 */ /* 0x000fe40000f3e4ff */
[----:B------:R-:W-:Y:S01]  /*5f050*/  IADD3.X R189, PT, PT, RZ, RZ, R189, P4, P2 ;  /* 0x000000ffffbd7210 */ /* 0x000fe200027e44bd */
[----:B------:R-:W-:Y:S01]  /*5f060*/  IMAD.IADD R204, R221, 0x1, R204 ;  /* 0x00000001ddcc7824 */ /* 0x000fe200078e02cc */
[----:B------:R-:W-:Y:S02]  /*5f070*/  IADD3 RZ, P2, PT, R78, R76, RZ ;  /* 0x0000004c4eff7210 */ /* 0x000fe40007f5e0ff */
[----:B------:R-:W-:Y:S02]  /*5f080*/  IADD3.X RZ, P5, PT, RZ, R56, RZ, P5, !PT ;  /* 0x00000038ffff7210 */ /* 0x000fe40002fbe4ff */
        /* <DEDUP_REMOVED lines=10> */
[----:B------:R-:W-:Y:S01]  /*5f130*/  IMAD.WIDE.U32 R88, P4, R80, 0x1eabfffe, R84 ;  /* 0x1eabfffe50587825 */ /* 0x000fe20007880054 */
[----:B------:R-:W-:-:S03]  /*5f140*/  IADD3.X R177, PT, PT, RZ, RZ, R177, P5, P2 ;  /* 0x000000ffffb17210 */ /* 0x000fc60002fe44b1 */
[----:B------:R-:W-:Y:S01]  /*5f150*/  IMAD.X R85, RZ, RZ, RZ, P1 ;  /* 0x000000ffff557224 */ /* 0x000fe200008e06ff */
[----:B------:R-:W-:Y:S01]  /*5f160*/  IADD3 R99, P1, PT, R56, R79, RZ ;  /* 0x0000004f38637210 */ /* 0x000fe20007f3e0ff */
[----:B------:R-:W-:-:S04]  /*5f170*/  IMAD.WIDE.U32 R86, R80, -0x4eac0001, RZ ;  /* 0xb153ffff50567825 */ /* 0x000fc800078e00ff */
[----:B------:R-:W-:Y:S01]  /*5f180*/  IMAD.MOV.U32 R84, RZ, RZ, R57 ;  /* 0x000000ffff547224 */ /* 0x000fe200078e0039 */
[----:B------:R-:W-:Y:S02]  /*5f190*/  IADD3 RZ, P5, PT, R82, R86, RZ ;  /* 0x0000005652ff7210 */ /* 0x000fe40007fbe0ff */
[----:B------:R-:W-:Y:S01]  /*5f1a0*/  IADD3 R97, P2, PT, R88, R87, RZ ;  /* 0x0000005758617210 */ /* 0x000fe20007f5e0ff */
[----:B------:R-:W-:Y:S01]  /*5f1b0*/  IMAD.WIDE.U32.X R196, R196, R217, R84, P1 ;  /* 0x000000d9c4c47225 */ /* 0x000fe200008e0454 */
[----:B------:R-:W-:Y:S02]  /*5f1c0*/  IADD3 R79, P1, PT, R92, R93, RZ ;  /* 0x0000005d5c4f7210 */ /* 0x000fe40007f3e0ff */
[----:B------:R-:W-:Y:S01]  /*5f1d0*/  IADD3.X RZ, P5, PT, R83, R97, RZ, P5, !PT ;  /* 0x0000006153ff7210 */ /* 0x000fe20002fbe4ff */
[----:B------:R-:W-:-:S04]  /*5f1e0*/  IMAD.WIDE.U32 R86, R80, -0x4eac0001, R82 ;  /* 0xb153ffff50567825 */ /* 0x000fc800078e0052 */
[----:B------:R-:W-:Y:S01]  /*5f1f0*/  IMAD.X R85, RZ, RZ, RZ, P4 ;  /* 0x000000ffff557224 */ /* 0x000fe200020e06ff */
[----:B------:R-:W-:Y:S01]  /*5f200*/  IADD3 R92, P4, PT, R91, R86, RZ ;  /* 0x000000565b5c7210 */ /* 0x000fe20007f9e0ff */
[----:B------:R-:W-:Y:S02]  /*5f210*/  IMAD.MOV.U32 R84, RZ, RZ, R89 ;  /* 0x000000ffff547224 */ /* 0x000fe400078e0059 */
[----:B------:R-:W-:Y:S02]  /*5f220*/  IMAD.IADD R93, R87, 0x1, R88 ;  /* 0x00000001575d7824 */ /* 0x000fe400078e0258 */
[----:B------:R-:W-:-:S03]  /*5f230*/  IMAD.WIDE.U32.X R82, R81, 0x1eabfffe, R84, P2 ;  /* 0x1eabfffe51527825 */ /* 0x000fc600010e0454 */
[----:B------:R-:W-:Y:S01]  /*5f240*/  IADD3.X R93, P2, PT, R93, R90, RZ, P4, !PT ;  /* 0x0000005a5d5d7210 */ /* 0x000fe2000275e4ff */
[----:B------:R-:W-:Y:S01]  /*5f250*/  IMAD.X R97, RZ, RZ, RZ, P0 ;  /* 0x000000ffff617224 */ /* 0x000fe200000e06ff */
[----:B------:R-:W-:Y:S01]  /*5f260*/  IADD3.X R57, P0, PT, RZ, R82, RZ, P5, !PT ;  /* 0x00000052ff397210 */ /* 0x000fe20002f1e4ff */
[----:B------:R-:W-:-:S03]  /*5f270*/  IMAD.WIDE.U32 R86, R81, -0x94f09dc, RZ ;  /* 0xf6b0f62451567825 */ /* 0x000fc600078e00ff */
[----:B------:R-:W-:Y:S01]  /*5f280*/  IADD3.X R97, PT, PT, R97, RZ, RZ, P3, P6 ;  /* 0x000000ff61617210 */ /* 0x000fe20001fec4ff */
[----:B------:R-:W-:Y:S01]  /*5f290*/  IMAD.WIDE.U32 R84, R80, -0x94f09dc, RZ ;  /* 0xf6b0f62450547825 */ /* 0x000fe200078e00ff */
[----:B------:R-:W-:Y:S02]  /*5f2a0*/  IADD3.X R57, P5, PT, RZ, R57, RZ, P2, !PT ;  /* 0x00000039ff397210 */ /* 0x000fe400017be4ff */
[----:B------:R-:W-:Y:S01]  /*5f2b0*/  IADD3 RZ, P6, PT, R54, R202, RZ ;  /* 0x000000ca36ff7210 */ /* 0x000fe20007fde0ff */
[----:B------:R-:W-:Y:S01]  /*5f2c0*/  IMAD.WIDE.U32 R86, P4, R80, 0x6730d2a0, R86 ;  /* 0x6730d2a050567825 */ /* 0x000fe20007880056 */
[----:B------:R-:W-:Y:S02]  /*5f2d0*/  IADD3.X R94, PT, PT, RZ, RZ, R83, P5, P0 ;  /* 0x000000ffff5e7210 */ /* 0x000fe40002fe0453 */
[----:B------:R-:W-:Y:S01]  /*5f2e0*/  IADD3 R54, P5, PT, R95, R220, RZ ;  /* 0x000000dc5f367210 */ /* 0x000fe20007fbe0ff */
[----:B------:R-:W-:Y:S01]  /*5f2f0*/  IMAD.WIDE.U32 R82, R81, -0xc7aed41, RZ ;  /* 0xf38512bf51527825 */ /* 0x000fe200078e00ff */
[----:B------:R-:W-:-:S02]  /*5f300*/  IADD3.X RZ, P0, PT, R55, R53, RZ, P6, !PT ;  /* 0x0000003537ff7210 */ /* 0x000fc4000371e4ff */
[----:B------:R-:W-:Y:S01]  /*5f310*/  IADD3 R85, P3, PT, R86, R85, RZ ;  /* 0x0000005556557210 */ /* 0x000fe20007f7e0ff */
[----:B------:R-:W-:Y:S01]  /*5f320*/  IMAD.WIDE.U32 R90, R80, -0xc7aed41, RZ ;  /* 0xf38512bf505a7825 */ /* 0x000fe200078e00ff */
[----:B------:R-:W-:Y:S02]  /*5f330*/  IADD3 RZ, P2, PT, R72, R84, RZ ;  /* 0x0000005448ff7210 */ /* 0x000fe40007f5e0ff */
[----:B------:R-:W-:Y:S01]  /*5f340*/  IADD3.X R55, P5, PT, R204, R177, RZ, P5, !PT ;  /* 0x000000b1cc377210 */ /* 0x000fe20002fbe4ff */
[C---:B------:R-:W-:Y:S01]  /*5f350*/  IMAD.WIDE.U32 R88, P6, R80.reuse, 0x64774b84, R82 ;  /* 0x64774b8450587825 */ /* 0x040fe200078c0052 */
[----:B------:R-:W-:Y:S02]  /*5f360*/  IADD3.X R95, P0, PT, RZ, R186, RZ, P0, !PT ;  /* 0x000000baff5f7210 */ /* 0x000fe4000071e4ff */
[----:B------:R-:W-:Y:S01]  /*5f370*/  IADD3.X RZ, P2, PT, R73, R85, RZ, P2, !PT ;  /* 0x0000005549ff7210 */ /* 0x000fe2000175e4ff */
[----:B------:R-:W-:Y:S01]  /*5f380*/  IMAD.X R85, RZ, RZ, RZ, P4 ;  /* 0x000000ffff557224 */ /* 0x000fe200020e06ff */
[----:B------:R-:W-:Y:S01]  /*5f390*/  IADD3.X R95, P5, PT, RZ, R95, RZ, P5, !PT ;  /* 0x0000005fff5f7210 */ /* 0x000fe20002fbe4ff */
[----:B------:R-:W-:Y:S01]  /*5f3a0*/  IMAD.WIDE.U32 R82, R80, -0x94f09dc, R72 ;  /* 0xf6b0f62450527825 */ /* 0x000fe200078e0048 */
[----:B------:R-:W-:-:S02]  /*5f3b0*/  IADD3 RZ, P4, PT, R76, R90, RZ ;  /* 0x0000005a4cff7210 */ /* 0x000fc40007f9e0ff */
[----:B------:R-:W-:Y:S01]  /*5f3c0*/  IADD3.X R187, PT, PT, RZ, RZ, R187, P5, P0 ;  /* 0x000000ffffbb7210 */ /* 0x000fe20002fe04bb */
[----:B------:R-:W-:Y:S01]  /*5f3d0*/  IMAD.MOV.U32 R84, RZ, RZ, R87 ;  /* 0x000000ffff547224 */ /* 0x000fe200078e0057 */
        /* <DEDUP_REMOVED lines=13> */
[----:B------:R-:W-:Y:S01]  /*5f4b0*/  IMAD.IADD R88, R77, 0x1, R88 ;  /* 0x000000014d587824 */ /* 0x000fe200078e0258 */
[----:B------:R-:W-:Y:S01]  /*5f4c0*/  IADD3.X R97, P1, PT, R194, R97, RZ, P1, !PT ;  /* 0x00000061c2617210 */ /* 0x000fe20000f3e4ff */
[----:B------:R-:W-:Y:S01]  /*5f4d0*/  IMAD.WIDE.U32 R82, R81, 0x434bacd7, RZ ;  /* 0x434bacd751527825 */ /* 0x000fe200078e00ff */
[----:B------:R-:W-:Y:S02]  /*5f4e0*/  IADD3.X R57, PT, PT, RZ, RZ, R85, P3, P2 ;  /* 0x000000ffff397210 */ /* 0x000fe40001fe4455 */
[----:B------:R-:W-:Y:S01]  /*5f4f0*/  IADD3 R90, P2, PT, R53, R76, RZ ;  /* 0x0000004c355a7210 */ /* 0x000fe20007f5e0ff */
[----:B------:R-:W-:Y:S01]  /*5f500*/  IMAD.WIDE.U32.X R76, R81, 0x64774b84, R78, P5 ;  /* 0x64774b84514c7825 */ /* 0x000fe200028e044e */
[----:B------:R-:W-:-:S02]  /*5f510*/  IADD3.X R73, P0, PT, R130, R97, RZ, P0, !PT ;  /* 0x0000006182497210 */ /* 0x000fc4000071e4ff */
[----:B------:R-:W-:Y:S01]  /*5f520*/  IADD3.X R88, P2, PT, R88, R57, RZ, P2, !PT ;  /* 0x0000003958587210 */ /* 0x000fe2000175e4ff */
[C---:B------:R-:W-:Y:S01]  /*5f530*/  IMAD.WIDE.U32 R84, R80.reuse, 0x434bacd7, RZ ;  /* 0x434bacd750547825 */ /* 0x040fe200078e00ff */
[----:B------:R-:W-:Y:S02]  /*5f540*/  IADD3.X R53, P4, PT, RZ, R76, RZ, P4, !PT ;  /* 0x0000004cff357210 */ /* 0x000fe4000279e4ff */
[----:B------:R-:W-:Y:S01]  /*5f550*/  IADD3.X RZ, P6, PT, R73, R99, RZ, P6, !PT ;  /* 0x0000006349ff7210 */ /* 0x000fe200037de4ff */
[----:B------:R-:W-:Y:S01]  /*5f560*/  IMAD.WIDE.U32 R82, P3, R80, 0x4b1ba7b6, R82 ;  /* 0x4b1ba7b650527825 */ /* 0x000fe20007860052 */
[----:B------:R-:W-:-:S03]  /*5f570*/  IADD3.X R53, P2, PT, RZ, R53, RZ, P2, !PT ;  /* 0x00000035ff357210 */ /* 0x000fc6000175e4ff */
[----:B------:R-:W-:Y:S01]  /*5f580*/  IMAD.WIDE.U32 R218, R199, R218, R72 ;  /* 0x000000dac7da7225 */ /* 0x000fe200078e0048 */
[----:B------:R-:W-:Y:S02]  /*5f590*/  IADD3 R89, P5, PT, R82, R85, RZ ;  /* 0x0000005552597210 */ /* 0x000fe40007fbe0ff */
[----:B------:R-:W-:Y:S01]  /*5f5a0*/  IADD3.X R85, PT, PT, RZ, RZ, R77, P2, P4 ;  /* 0x000000ffff557210 */ /* 0x000fe200017e844d */
[----:B------:R-:W-:Y:S01]  /*5f5b0*/  IMAD.IADD R72, R219, 0x1, R56 ;  /* 0x00000001db487824 */ /* 0x000fe200078e0238 */
[----:B------:R-:W-:Y:S01]  /*5f5c0*/  IADD3 R218, P2, PT, R95, R218, RZ ;  /* 0x000000da5fda7210 */ /* 0x000fe20007f5e0ff */
[----:B------:R-:W-:-:S03]  /*5f5d0*/  IMAD.WIDE.U32 R56, R80, 0x434bacd7, R54 ;  /* 0x434bacd750387825 */ /* 0x000fc600078e0036 */
[----:B------:R-:W-:Y:S01]  /*5f5e0*/  IADD3.X R219, P2, PT, R72, R187, RZ, P2, !PT ;  /* 0x000000bb48db7210 */ /* 0x000fe2000175e4ff */
[----:B------:R-:W-:-:S04]  /*5f5f0*/  IMAD.WIDE.U32 R76, R81, 0x397fe69a, RZ ;  /* 0x397fe69a514c7825 */ /* 0x000fc800078e00ff */
        /* <DEDUP_REMOVED lines=24> */
[----:B------:R-:W-:Y:S01]  /*5f780*/  IADD3.X R57, P3, PT, R76, R57, RZ, P3, !PT ;  /* 0x000000394c397210 */ /* 0x000fe20001f7e4ff */
[----:B------:R-:W-:Y:S01]  /*5f790*/  IMAD.X R56, RZ, RZ, RZ, P1 ;  /* 0x000000ffff387224 */ /* 0x000fe200008e06ff */
[----:B------:R-:W-:-:S02]  /*5f7a0*/  IADD3.X R53, P5, PT, RZ, R80, RZ, P5, !PT ;  /* 0x00000050ff357210 */ /* 0x000fc40002fbe4ff */
        /* <DEDUP_REMOVED lines=73> */
.L_x_1510:
[----:B------:R-:W-:Y:S05]  /*5fc40*/  BSYNC.RELIABLE B4 ;  /* 0x0000000000047941 */ /* 0x000fea0003800100 */
.L_x_1509:
        /* <DEDUP_REMOVED lines=12> */
.L_x_1511:
[----:B------:R-:W-:Y:S05]  /*5fd10*/  BSYNC.RECONVERGENT B3 ;  /* 0x0000000000037941 */ /* 0x000fea0003800200 */
.L_x_1508:
        /* <DEDUP_REMOVED lines=49> */
.L_x_1515:
[----:B------:R-:W-:Y:S05]  /*60030*/  BSYNC.RELIABLE B4 ;  /* 0x0000000000047941 */ /* 0x000fea0003800100 */
.L_x_1514:
        /* <DEDUP_REMOVED lines=12> */
.L_x_1513:
[----:B------:R-:W-:Y:S05]  /*60100*/  BSYNC.RECONVERGENT B3 ;  /* 0x0000000000037941 */ /* 0x000fea0003800200 */
.L_x_1512:
        /* <DEDUP_REMOVED lines=79> */
.L_x_1518:
[----:B------:R-:W-:Y:S05]  /*60600*/  BSYNC.RELIABLE B4 ;  /* 0x0000000000047941 */ /* 0x000fea0003800100 */
.L_x_1517:
        /* <DEDUP_REMOVED lines=12> */
.L_x_1519:
[----:B------:R-:W-:Y:S05]  /*606d0*/  BSYNC.RECONVERGENT B3 ;  /* 0x0000000000037941 */ /* 0x000fea0003800200 */
.L_x_1516:
        /* <DEDUP_REMOVED lines=19> */
[----:B------:R-:W-:Y:S01]  /*60810*/  IMAD.MOV.U32 R106, RZ, RZ, R31 ;  /* 0x000000ffff6a7224 */ /* 0x000fe200078e001f */
[----:B------:R-:W-:Y:S01]  /*60820*/  IADD3.X RZ, P0, PT, RZ, R97, RZ, P0, !PT ;  /* 0x00000061ffff7210 */ /* 0x000fe2000071e4ff */
[----:B------:R-:W-:-:S04]  /*60830*/  IMAD.WIDE.U32 R34, R209, R29, RZ ;  /* 0x0000001dd1227225 */ /* 0x000fc800078e00ff */
[----:B------:R-:W-:-:S04]  /*60840*/  IMAD.WIDE.U32.X R30, R91, R91, R32, P1 ;  /* 0x0000005b5b1e7225 */ /* 0x000fc800008e0420 */
[----:B------:R-:W-:Y:S01]  /*60850*/  IMAD.WIDE.U32 R38, R210, R29, RZ ;  /* 0x0000001dd2267225 */ /* 0x000fe200078e00ff */
[----:B------:R-:W-:-:S03]  /*60860*/  IADD3.X R105, P1, PT, RZ, R30, RZ, P0, !PT ;  /* 0x0000001eff697210 */ /* 0x000fc6000073e4ff */
[----:B------:R-:W-:Y:S01]  /*60870*/  IMAD.X R107, RZ, RZ, RZ, P2 ;  /* 0x000000ffff6b7224 */ /* 0x000fe200010e06ff */
[----:B------:R-:W-:Y:S01]  /*60880*/  IADD3.X R105, P0, PT, RZ, R105, RZ, P0, !PT ;  /* 0x00000069ff697210 */ /* 0x000fe2000071e4ff */
[----:B------:R-:W-:-:S03]  /*60890*/  IMAD.WIDE.U32 R64, R203, R29, RZ ;  /* 0x0000001dcb407225 */ /* 0x000fc600078e00ff */
[----:B------:R-:W-:Y:S01]  /*608a0*/  IADD3.X R31, PT, PT, RZ, RZ, R31, P0, P1 ;  /* 0x000000ffff1f7210 */ /* 0x000fe200007e241f */
[-C--:B------:R-:W-:Y:S01]  /*608b0*/  IMAD.WIDE.U32 R34, P2, R40, R91.reuse, R34 ;  /* 0x0000005b28227225 */ /* 0x080fe20007840022 */
[-C--:B------:R-:W-:Y:S02]  /*608c0*/  IADD3 RZ, P1, PT, RZ, R104.reuse, RZ ;  /* 0x00000068ffff7210 */ /* 0x080fe40007f3e0ff */
[----:B------:R-:W-:Y:S01]  /*608d0*/  IADD3 R104, P0, PT, R105, R104, RZ ;  /* 0x0000006869687210 */ /* 0x000fe20007f1e0ff */
[----:B------:R-:W-:Y:S01]  /*608e0*/  IMAD.WIDE.U32 R38, P4, R205, R91, R38 ;  /* 0x0000005bcd267225 */ /* 0x000fe20007880026 */
[----:B------:R-:W-:Y:S02]  /*608f0*/  IADD3.X RZ, P1, PT, RZ, R66, RZ, P1, !PT ;  /* 0x00000042ffff7210 */ /* 0x000fe40000f3e4ff */
[----:B------:R-:W-:Y:S01]  /*60900*/  IADD3.X R105, P0, PT, R66, R31, RZ, P0, !PT ;  /* 0x0000001f42697210 */ /* 0x000fe2000071e4ff */
[----:B------:R-:W-:-:S04]  /*60910*/  IMAD.WIDE.U32 R92, R40, R29, RZ ;  /* 0x0000001d285c7225 */ /* 0x000fc800078e00ff */
[----:B------:R-:W-:Y:S02]  /*60920*/  IMAD.X R63, RZ, RZ, RZ, P2 ;  /* 0x000000ffff3f7224 */ /* 0x000fe400010e06ff */
[----:B------:R-:W-:-:S04]  /*60930*/  IMAD.WIDE.U32 R64, P2, R53, R91, R64 ;  /* 0x0000005b35407225 */ /* 0x000fc80007840040 */
[----:B------:R-:W-:-:S04]  /*60940*/  IMAD.WIDE.U32 R86, R53, R29, RZ ;  /* 0x0000001d35567225 */ /* 0x000fc800078e00ff */
[----:B------:R-:W-:-:S04]  /*60950*/  IMAD.WIDE.U32 R70, R91, R202, RZ ;  /* 0x000000ca5b467225 */ /* 0x000fc800078e00ff */
[----:B------:R-:W-:Y:S01]  /*60960*/  IMAD.X R109, RZ, RZ, RZ, P4 ;  /* 0x000000ffff6d7224 */ /* 0x000fe200020e06ff */
[----:B------:R-:W-:Y:S01]  /*60970*/  IADD3 R93, P4, PT, R93, R34, RZ ;  /* 0x000000225d5d7210 */ /* 0x000fe20007f9e0ff */
[----:B------:R-:W-:Y:S02]  /*60980*/  IMAD.MOV.U32 R108, RZ, RZ, R39 ;  /* 0x000000ffff6c7224 */ /* 0x000fe400078e0027 */
[----:B------:R-:W-:-:S04]  /*60990*/  IMAD.WIDE.U32 R94, R205, R29, RZ ;  /* 0x0000001dcd5e7225 */ /* 0x000fc800078e00ff */
[----:B------:R-:W-:Y:S01]  /*609a0*/  IMAD.X R199, RZ, RZ, RZ, P2 ;  /* 0x000000ffffc77224 */ /* 0x000fe200010e06ff */
[----:B------:R-:W-:Y:S01]  /*609b0*/  IADD3 R87, P2, PT, R87, R64, RZ ;  /* 0x0000004057577210 */ /* 0x000fe20007f5e0ff */
[----:B------:R-:W-:Y:S01]  /*609c0*/  IMAD R39, R97, -0x30003, RZ ;  /* 0xfffcfffd61277824 */ /* 0x000fe200078e02ff */
[----:B------:R-:W-:Y:S01]  /*609d0*/  IADD3 R95, P6, PT, R95, R38, RZ ;  /* 0x000000265f5f7210 */ /* 0x000fe20007fde0ff */
[----:B------:R-:W-:Y:S02]  /*609e0*/  IMAD.MOV.U32 R62, RZ, RZ, R35 ;  /* 0x000000ffff3e7224 */ /* 0x000fe400078e0023 */
[----:B------:R-:W-:Y:S02]  /*609f0*/  IMAD.MOV.U32 R198, RZ, RZ, R65 ;  /* 0x000000ffffc67224 */ /* 0x000fe400078e0041 */
        /* <DEDUP_REMOVED lines=8> */
[----:B------:R-:W-:-:S04]  /*60a80*/  IMAD.WIDE.U32 R30, R91, R205, RZ ;  /* 0x000000cd5b1e7225 */ /* 0x000fc800078e00ff */
[----:B------:R-:W-:-:S04]  /*60a90*/  IMAD.WIDE.U32.X R34, R209, R91, R62, P4 ;  /* 0x0000005bd1227225 */ /* 0x000fc800020e043e */
[----:B------:R-:W-:-:S04]  /*60aa0*/  IMAD.WIDE.U32 R80, R91, R40, RZ ;  /* 0x000000285b507225 */ /* 0x000fc800078e00ff */
[----:B------:R-:W-:-:S04]  /*60ab0*/  IMAD.WIDE.U32.X R106, R211, R91, R106, P3 ;  /* 0x0000005bd36a7225 */ /* 0x000fc800018e046a */
[----:B------:R-:W-:Y:S01]  /*60ac0*/  IMAD.X R63, RZ, RZ, RZ, P5 ;  /* 0x000000ffff3f7224 */ /* 0x000fe200028e06ff */
[----:B------:R-:W-:Y:S01]  /*60ad0*/  IADD3 R139, P5, PT, R70, R85, RZ ;  /* 0x00000055468b7210 */ /* 0x000fe20007fbe0ff */
[----:B------:R-:W-:-:S04]  /*60ae0*/  IMAD.WIDE.U32 R128, R29, R206, RZ ;  /* 0x000000ce1d807225 */ /* 0x000fc800078e00ff */
[----:B------:R-:W-:-:S04]  /*60af0*/  IMAD.WIDE.U32 R132, P3, R211, R29, R132 ;  /* 0x0000001dd3847225 */ /* 0x000fc80007860084 */
[----:B------:R-:W-:-:S04]  /*60b00*/  IMAD.WIDE.U32.X R198, R203, R91, R198, P2 ;  /* 0x0000005bcbc67225 */ /* 0x000fc800010e04c6 */
[----:B------:R-:W-:Y:S02]  /*60b10*/  IMAD.MOV.U32 R62, RZ, RZ, R71 ;  /* 0x000000ffff3e7224 */ /* 0x000fe400078e0047 */
[----:B------:R-:W-:-:S04]  /*60b20*/  IMAD.WIDE.U32 R74, R29, R53, RZ ;  /* 0x000000351d4a7225 */ /* 0x000fc800078e00ff */
[----:B------:R-:W-:-:S04]  /*60b30*/  IMAD.WIDE.U32 R64, P2, R203, R29, R64 ;  /* 0x0000001dcb407225 */ /* 0x000fc80007840040 */
[----:B------:R-:W-:Y:S02]  /*60b40*/  IMAD.IADD R71, R193, 0x1, R69 ;  /* 0x00000001c1477824 */ /* 0x000fe400078e0245 */
[----:B------:R-:W-:-:S04]  /*60b50*/  IMAD.WIDE.U32.X R108, R210, R91, R108, P6 ;  /* 0x0000005bd26c7225 */ /* 0x000fc800030e046c */
[----:B------:R-:W-:-:S04]  /*60b60*/  IMAD.WIDE.U32 R82, R29, R205, RZ ;  /* 0x000000cd1d527225 */ /* 0x000fc800078e00ff */
[----:B------:R-:W-:-:S04]  /*60b70*/  IMAD.WIDE.U32 R30, P6, R210, R29, R30 ;  /* 0x0000001dd21e7225 */ /* 0x000fc800078c001e */
[----:B------:R-:W-:Y:S01]  /*60b80*/  IMAD.X R127, RZ, RZ, RZ, P3 ;  /* 0x000000ffff7f7224 */ /* 0x000fe200018e06ff */
[----:B------:R-:W-:Y:S01]  /*60b90*/  IADD3 R129, P3, PT, R132, R129, RZ ;  /* 0x0000008184817210 */ /* 0x000fe20007f7e0ff */
[----:B------:R-:W-:-:S04]  /*60ba0*/  IMAD.WIDE.U32 R88, R29, R40, RZ ;  /* 0x000000281d587225 */ /* 0x000fc800078e00ff */
[----:B------:R-:W-:-:S04]  /*60bb0*/  IMAD.WIDE.U32 R80, P4, R209, R29, R80 ;  /* 0x0000001dd1507225 */ /* 0x000fc80007880050 */
[----:B------:R-:W-:Y:S01]  /*60bc0*/  IMAD.WIDE.U32.X R62, R91, R116, R62, P5 ;  /* 0x000000745b3e7225 */ /* 0x000fe200028e043e */
[----:B------:R-:W-:-:S03]  /*60bd0*/  IADD3 R75, P5, PT, R64, R75, RZ ;  /* 0x0000004b404b7210 */ /* 0x000fc60007fbe0ff */
[----:B------:R-:W-:-:S04]  /*60be0*/  IMAD.WIDE.U32 R78, R71, -0x5555, RZ ;  /* 0xffffaaab474e7825 */ /* 0x000fc800078e00ff */
[----:B------:R-:W-:Y:S02]  /*60bf0*/  IMAD.MOV.U32 R126, RZ, RZ, R133 ;  /* 0x000000ffff7e7224 */ /* 0x000fe400078e0085 */
[----:B------:R-:W-:Y:S02]  /*60c00*/  IMAD.X R39, RZ, RZ, RZ, P2 ;  /* 0x000000ffff277224 */ /* 0x000fe400010e06ff */
[----:B------:R-:W-:Y:S02]  /*60c10*/  IMAD.MOV.U32 R38, RZ, RZ, R65 ;  /* 0x000000ffff267224 */ /* 0x000fe400078e0041 */
[----:B------:R-:W-:Y:S01]  /*60c20*/  IMAD.X R67, RZ, RZ, RZ, P6 ;  /* 0x000000ffff437224 */ /* 0x000fe200030e06ff */
[----:B------:R-:W-:Y:S01]  /*60c30*/  IADD3 R207, P6, PT, R30, R83, RZ ;  /* 0x000000531ecf7210 */ /* 0x000fe20007fde0ff */
[----:B------:R-:W-:Y:S01]  /*60c40*/  IMAD.X R37, RZ, RZ, RZ, P4 ;  /* 0x000000ffff257224 */ /* 0x000fe200020e06ff */
[----:B------:R-:W-:Y:S01]  /*60c50*/  IADD3 R83, P4, PT, R80, R89, RZ ;  /* 0x0000005950537210 */ /* 0x000fe20007f9e0ff */
[----:B------:R-:W-:-:S04]  /*60c60*/  IMAD.WIDE.U32 R76, R192, -0x5555, RZ ;  /* 0xffffaaabc04c7825 */ /* 0x000fc800078e00ff */
[----:B------:R-:W-:Y:S01]  /*60c70*/  IMAD.WIDE.U32.X R126, R211, R91, R126, P3 ;  /* 0x0000005bd37e7225 */ /* 0x000fe200018e047e */
[----:B------:R-:W-:-:S03]  /*60c80*/  IADD3 RZ, P2, PT, R96, R76, RZ ;  /* 0x0000004c60ff7210 */ /* 0x000fc60007f5e0ff */
[----:B------:R-:W-:Y:S02]  /*60c90*/  IMAD.MOV.U32 R36, RZ, RZ, R81 ;  /* 0x000000ffff247224 */ /* 0x000fe400078e0051 */
[----:B------:R-:W-:-:S04]  /*60ca0*/  IMAD.WIDE.U32 R78, P3, R192, -0x46010001, R78 ;  /* 0xb9feffffc04e7825 */ /* 0x000fc8000786004e */
[----:B------:R-:W-:Y:S01]  /*60cb0*/  IMAD.WIDE.U32.X R38, R203, R91, R38, P5 ;  /* 0x0000005bcb267225 */ /* 0x000fe200028e0426 */
[----:B------:R-:W-:-:S03]  /*60cc0*/  IADD3.X R131, P5, PT, RZ, R131, RZ, P0, !PT ;  /* 0x00000083ff837210 */ /* 0x000fc600007be4ff */
[----:B------:R-:W-:Y:S01]  /*60cd0*/  IMAD.WIDE.U32 R68, R192, -0x5555, R96 ;  /* 0xffffaaabc0447825 */ /* 0x000fe200078e0060 */
[----:B------:R-:W-:-:S03]  /*60ce0*/  IADD3.X R96, PT, PT, RZ, RZ, R33, P5, P1 ;  /* 0x000000ffff607210 */ /* 0x000fc60002fe2421 */
[----:B------:R-:W-:Y:S01]  /*60cf0*/  IMAD.WIDE.U32.X R36, R209, R91, R36, P4 ;  /* 0x0000005bd1247225 */ /* 0x000fe200020e0424 */
[----:B------:R-:W-:Y:S02]  /*60d00*/  IADD3 R81, P4, PT, R78, R77, RZ ;  /* 0x0000004d4e517210 */ /* 0x000fe40007f9e0ff */
[----:B------:R-:W-:Y:S01]  /*60d10*/  IADD3 RZ, P0, PT, RZ, R68, RZ ;  /* 0x00000044ffff7210 */ /* 0x000fe20007f1e0ff */
[----:B------:R-:W-:Y:S01]  /*60d20*/  IMAD.WIDE.U32 R118, R71, -0x4eac0001, RZ ;  /* 0xb153ffff47767825 */ /* 0x000fe200078e00ff */
[----:B------:R-:W-:-:S03]  /*60d30*/  IADD3.X RZ, P2, PT, R97, R81, RZ, P2, !PT ;  /* 0x0000005161ff7210 */ /* 0x000fc6000175e4ff */
[----:B------:R-:W-:-:S04]  /*60d40*/  IMAD.WIDE.U32 R110, R71, -0x94f09dc, RZ ;  /* 0xf6b0f624476e7825 */ /* 0x000fc800078e00ff */
[----:B------:R-:W-:-:S04]  /*60d50*/  IMAD.WIDE.U32 R76, R71, -0xc7aed41, RZ ;  /* 0xf38512bf474c7825 */ /* 0x000fc800078e00ff */
[----:B------:R-:W-:-:S04]  /*60d60*/  IMAD.WIDE.U32 R32, R71, 0x397fe69a, RZ ;  /* 0x397fe69a47207825 */ /* 0x000fc800078e00ff */
[----:B------:R-:W-:Y:S02]  /*60d70*/  IMAD.MOV.U32 R66, RZ, RZ, R31 ;  /* 0x000000ffff427224 */ /* 0x000fe400078e001f */
[----:B------:R-:W-:Y:S02]  /*60d80*/  IMAD.IADD R31, R69, 0x1, R78 ;  /* 0x00000001451f7824 */ /* 0x000fe400078e024e */
[----:B------:R-:W-:-:S03]  /*60d90*/  IMAD.WIDE.U32.X R66, R210, R91, R66, P6 ;  /* 0x0000005bd2427225 */ /* 0x000fc600030e0442 */
[----:B------:R-:W-:Y:S01]  /*60da0*/  IADD3.X RZ, P0, PT, RZ, R31, RZ, P0, !PT ;  /* 0x0000001fffff7210 */ /* 0x000fe2000071e4ff */
[----:B------:R-:W-:Y:S02]  /*60db0*/  IMAD.X R125, RZ, RZ, RZ, P3 ;  /* 0x000000ffff7d7224 */ /* 0x000fe400018e06ff */
[----:B------:R-:W-:-:S04]  /*60dc0*/  IMAD.WIDE.U32 R90, R192, -0x4eac0001, RZ ;  /* 0xb153ffffc05a7825 */ /* 0x000fc800078e00ff */
[----:B------:R-:W-:-:S04]  /*60dd0*/  IMAD.WIDE.U32 R68, R71, 0x434bacd7, RZ ;  /* 0x434bacd747447825 */ /* 0x000fc800078e00ff */
[----:B------:R-:W-:-:S04]  /*60de0*/  IMAD.WIDE.U32 R118, P1, R192, 0x1eabfffe, R118 ;  /* 0x1eabfffec0767825 */ /* 0x000fc80007820076 */
[----:B------:R-:W-:-:S04]  /*60df0*/  IMAD.WIDE.U32 R110, P5, R192, 0x6730d2a0, R110 ;  /* 0x6730d2a0c06e7825 */ /* 0x000fc800078a006e */
[----:B------:R-:W-:-:S04]  /*60e00*/  IMAD.WIDE.U32 R76, P6, R192, 0x64774b84, R76 ;  /* 0x64774b84c04c7825 */ /* 0x000fc800078c004c */
[----:B------:R-:W-:-:S04]  /*60e10*/  IMAD.WIDE.U32 R32, P3, R192, 0x1a0111ea, R32 ;  /* 0x1a0111eac0207825 */ /* 0x000fc80007860020 */
[----:B------:R-:W-:Y:S02]  /*60e20*/  IMAD.MOV.U32 R124, RZ, RZ, R79 ;  /* 0x000000ffff7c7224 */ /* 0x000fe400078e004f */
[----:B------:R-:W-:-:S04]  /*60e30*/  IMAD.WIDE.U32 R134, R192, -0x94f09dc, RZ ;  /* 0xf6b0f624c0867825 */ /* 0x000fc800078e00ff */
[----:B------:R-:W-:-:S04]  /*60e40*/  IMAD.WIDE.U32 R122, R192, -0xc7aed41, RZ ;  /* 0xf38512bfc07a7825 */ /* 0x000fc800078e00ff */
[----:B------:R-:W-:Y:S01]  /*60e50*/  IMAD.X R115, RZ, RZ, RZ, P5 ;  /* 0x000000ffff737224 */ /* 0x000fe200028e06ff */
[----:B------:R-:W-:Y:S01]  /*60e60*/  IADD3 RZ, P5, PT, R104, R90, RZ ;  /* 0x0000005a68ff7210 */ /* 0x000fe20007fbe0ff */
[----:B------:R-:W-:Y:S01]  /*60e70*/  IMAD.X R113, RZ, RZ, RZ, P6 ;  /* 0x000000ffff717224 */ /* 0x000fe200030e06ff */
[----:B------:R-:W-:Y:S01]  /*60e80*/  IADD3 R85, P6, PT, R118, R91, RZ ;  /* 0x0000005b76557210 */ /* 0x000fe20007fde0ff */
[----:B------:R-:W-:Y:S01]  /*60e90*/  IMAD.X R197, RZ, RZ, RZ, P3 ;  /* 0x000000ffffc57224 */ /* 0x000fe200018e06ff */
[----:B------:R-:W-:Y:S01]  /*60ea0*/  IADD3 R89, P3, PT, R110, R135, RZ ;  /* 0x000000876e597210 */ /* 0x000fe20007f7e0ff */
[----:B------:R-:W-:Y:S01]  /*60eb0*/  IMAD.WIDE.U32.X R124, R71, -0x46010001, R124, P4 ;  /* 0xb9feffff477c7825 */ /* 0x000fe200020e047c */
[----:B------:R-:W-:Y:S02]  /*60ec0*/  IADD3 R117, P4, PT, R76, R123, RZ ;  /* 0x0000007b4c757210 */ /* 0x000fe40007f9e0ff */
[----:B------:R-:W-:Y:S01]  /*60ed0*/  IADD3.X RZ, P5, PT, R105, R85, RZ, P5, !PT ;  /* 0x0000005569ff7210 */ /* 0x000fe20002fbe4ff */
[----:B------:R-:W-:-:S02]  /*60ee0*/  IMAD.X R121, RZ, RZ, RZ, P1 ;  /* 0x000000ffff797224 */ /* 0x000fc400008e06ff */
[----:B------:R-:W-:-:S04]  /*60ef0*/  IMAD.WIDE.U32 R68, P1, R192, 0x4b1ba7b6, R68 ;  /* 0x4b1ba7b6c0447825 */ /* 0x000fc80007820044 */
[----:B------:R-:W-:-:S04]  /*60f00*/  IMAD.WIDE.U32 R90, R192, 0x434bacd7, RZ ;  /* 0x434bacd7c05a7825 */ /* 0x000fc800078e00ff */
[----:B------:R-:W-:Y:S02]  /*60f10*/  IMAD.MOV.U32 R114, RZ, RZ, R111 ;  /* 0x000000ffff727224 */ /* 0x000fe400078e006f */
[----:B------:R-:W-:Y:S02]  /*60f20*/  IMAD.MOV.U32 R112, RZ, RZ, R77 ;  /* 0x000000ffff707224 */ /* 0x000fe400078e004d */
[----:B------:R-:W-:Y:S01]  /*60f30*/  IMAD.X R137, RZ, RZ, RZ, P1 ;  /* 0x000000ffff897224 */ /* 0x000fe200008e06ff */
[-C--:B------:R-:W-:Y:S01]  /*60f40*/  IADD3 RZ, P1, PT, RZ, R60.reuse, RZ ;  /* 0x0000003cffff7210 */ /* 0x080fe20007f3e0ff */
[----:B------:R-:W-:Y:S01]  /*60f50*/  IMAD.WIDE.U32.X R78, R71, 0x6730d2a0, R114, P3 ;  /* 0x6730d2a0474e7825 */ /* 0x000fe200018e0472 */
[----:B------:R-:W-:Y:S02]  /*60f60*/  IADD3 R130, P3, PT, R131, R60, RZ ;  /* 0x0000003c83827210 */ /* 0x000fe40007f7e0ff */
[----:B------:R-:W-:Y:S01]  /*60f70*/  IADD3.X RZ, P1, PT, RZ, R61, RZ, P1, !PT ;  /* 0x0000003dffff7210 */ /* 0x000fe20000f3e4ff */
[----:B------:R-:W-:Y:S01]  /*60f80*/  IMAD.WIDE.U32.X R112, R71, 0x64774b84, R112, P4 ;  /* 0x64774b8447707825 */ /* 0x000fe200020e0470 */
[----:B------:R-:W-:-:S02]  /*60f90*/  IADD3 R77, P4, PT, R68, R91, RZ ;  /* 0x0000005b444d7210 */ /* 0x000fc40007f9e0ff */
[----:B------:R-:W-:Y:S01]  /*60fa0*/  IADD3.X R131, P3, PT, R61, R96, RZ, P3, !PT ;  /* 0x000000603d837210 */ /* 0x000fe20001f7e4ff */
[----:B------:R-:W-:Y:S01]  /*60fb0*/  IMAD.WIDE.U32 R114, R192, 0x397fe69a, RZ ;  /* 0x397fe69ac0727825 */ /* 0x000fe200078e00ff */
[----:B------:R-:W-:-:S03]  /*60fc0*/  IADD3.X R65, P1, PT, RZ, R106, RZ, P1, !PT ;  /* 0x0000006aff417210 */ /* 0x000fc60000f3e4ff */
[----:B------:R-:W-:Y:S01]  /*60fd0*/  IMAD.MOV.U32 R136, RZ, RZ, R69 ;  /* 0x000000ffff887224 */ /* 0x000fe200078e0045 */
[----:B------:R-:W-:Y:S01]  /*60fe0*/  IADD3.X R31, P3, PT, RZ, R65, RZ, P3, !PT ;  /* 0x00000041ff1f7210 */ /* 0x000fe20001f7e4ff */
[----:B------:R-:W-:Y:S02]  /*60ff0*/  IMAD.MOV.U32 R196, RZ, RZ, R33 ;  /* 0x000000ffffc47224 */ /* 0x000fe400078e0021 */
        /* <DEDUP_REMOVED lines=22> */
[----:B------:R-:W-:Y:S01]  /*61160*/  IMAD.WIDE.U32 R156, R116, R206, RZ ;  /* 0x000000ce749c7225 */ /* 0x000fe200078e00ff */
[----:B------:R-:W-:Y:S02]  /*61170*/  IADD3.X R31, P1, PT, RZ, R34, RZ, P1, !PT ;  /* 0x00000022ff1f7210 */ /* 0x000fe40000f3e4ff */
[----:B------:R-:W-:Y:S01]  /*61180*/  IADD3.X R93, P4, PT, R93, R108, RZ, P4, !PT ;  /* 0x0000006c5d5d7210 */ /* 0x000fe2000279e4ff */
[----:B------:R-:W-:Y:S01]  /*61190*/  IMAD.WIDE.U32 R150, R210, R206, RZ ;  /* 0x000000ced2967225 */ /* 0x000fe200078e00ff */
[----:B------:R-:W-:-:S02]  /*611a0*/  IADD3 R96, P6, PT, R97, R96, RZ ;  /* 0x0000006061607210 */ /* 0x000fc40007fde0ff */
[----:B------:R-:W-:Y:S01]  /*611b0*/  IADD3.X R125, PT, PT, RZ, RZ, R125, P0, P2 ;  /* 0x000000ffff7d7210 */ /* 0x000fe200007e447d */
[----:B------:R-:W-:Y:S01]  /*611c0*/  IMAD.WIDE.U32 R188, R209, R206, RZ ;  /* 0x000000ced1bc7225 */ /* 0x000fe200078e00ff */
[----:B------:R-:W-:Y:S02]  /*611d0*/  IADD3.X R31, P4, PT, RZ, R31, RZ, P4, !PT ;  /* 0x0000001fff1f7210 */ /* 0x000fe4000279e4ff */
[----:B------:R-:W-:Y:S01]  /*611e0*/  IADD3.X R97, P6, PT, R118, R125, RZ, P6, !PT ;  /* 0x0000007d76617210 */ /* 0x000fe200037de4ff */
[----:B------:R-:W-:Y:S01]  /*611f0*/  IMAD.WIDE.U32 R190, R40, R202, RZ ;  /* 0x000000ca28be7225 */ /* 0x000fe200078e00ff */
[----:B------:R-:W-:Y:S02]  /*61200*/  IADD3.X R85, P5, PT, RZ, R120, RZ, P5, !PT ;  /* 0x00000078ff557210 */ /* 0x000fe40002fbe4ff */
[----:B------:R-:W-:Y:S01]  /*61210*/  IADD3.X R34, PT, PT, RZ, RZ, R35, P4, P1 ;  /* 0x000000ffff227210 */ /* 0x000fe200027e2423 */
[----:B------:R-:W-:Y:S01]  /*61220*/  IMAD.WIDE.U32 R182, R53, R202, RZ ;  /* 0x000000ca35b67225 */ /* 0x000fe200078e00ff */
[----:B------:R-:W-:-:S02]  /*61230*/  IADD3 RZ, P1, PT, RZ, R86, RZ ;  /* 0x00000056ffff7210 */ /* 0x000fc40007f3e0ff */
[----:B------:R-:W-:Y:S01]  /*61240*/  IADD3 RZ, P3, PT, R130, R134, RZ ;  /* 0x0000008682ff7210 */ /* 0x000fe20007f7e0ff */
[----:B------:R-:W-:Y:S01]  /*61250*/  IMAD.WIDE.U32 R142, R202, R206, RZ ;  /* 0x000000ceca8e7225 */ /* 0x000fe200078e00ff */
[----:B------:R-:W-:Y:S02]  /*61260*/  IADD3.X R85, P6, PT, RZ, R85, RZ, P6, !PT ;  /* 0x00000055ff557210 */ /* 0x000fe400037de4ff */
[----:B------:R-:W-:Y:S01]  /*61270*/  IADD3 R86, P4, PT, R31, R86, RZ ;  /* 0x000000561f567210 */ /* 0x000fe20007f9e0ff */
[----:B------:R-:W-:Y:S01]  /*61280*/  IMAD.WIDE.U32 R154, R206, R206, RZ ;  /* 0x000000cece9a7225 */ /* 0x000fe200078e00ff */
[----:B------:R-:W-:Y:S02]  /*61290*/  IADD3.X RZ, P1, PT, RZ, R87, RZ, P1, !PT ;  /* 0x00000057ffff7210 */ /* 0x000fe40000f3e4ff */
[----:B------:R-:W-:Y:S01]  /*612a0*/  IADD3.X RZ, P3, PT, R131, R89, RZ, P3, !PT ;  /* 0x0000005983ff7210 */ /* 0x000fe20001f7e4ff */
[----:B------:R-:W-:Y:S01]  /*612b0*/  IMAD.WIDE.U32 R130, R192, -0x94f09dc, R130 ;  /* 0xf6b0f624c0827825 */ /* 0x000fe200078e0082 */
[----:B------:R-:W-:-:S02]  /*612c0*/  IADD3.X R121, PT, PT, RZ, RZ, R121, P6, P5 ;  /* 0x000000ffff797210 */ /* 0x000fc400037ea479 */
[----:B------:R-:W-:Y:S01]  /*612d0*/  IADD3.X R87, P4, PT, R87, R34, RZ, P4, !PT ;  /* 0x0000002257577210 */ /* 0x000fe2000279e4ff */
[----:B------:R-:W-:Y:S01]  /*612e0*/  IMAD.IADD R110, R131, 0x1, R110 ;  /* 0x00000001836e7824 */ /* 0x000fe200078e026e */
[----:B------:R-:W-:Y:S01]  /*612f0*/  IADD3.X R133, P6, PT, RZ, R198, RZ, P1, !PT ;  /* 0x000000c6ff857210 */ /* 0x000fe20000fde4ff */
[----:B------:R-:W-:Y:S01]  /*61300*/  IMAD.WIDE.U32 R34, R29, R202, R96 ;  /* 0x000000ca1d227225 */ /* 0x000fe200078e0060 */
[----:B------:R-:W-:Y:S02]  /*61310*/  IADD3 RZ, P2, PT, R96, R84, RZ ;  /* 0x0000005460ff7210 */ /* 0x000fe40007f5e0ff */
[----:B------:R-:W-:Y:S01]  /*61320*/  IADD3 R84, P5, PT, R85, R130, RZ ;  /* 0x0000008255547210 */ /* 0x000fe20007fbe0ff */
[----:B------:R-:W-:Y:S01]  /*61330*/  IMAD.IADD R35, R35, 0x1, R70 ;  /* 0x0000000123237824 */ /* 0x000fe200078e0246 */
[----:B------:R-:W-:Y:S01]  /*61340*/  IADD3.X R133, P4, PT, RZ, R133, RZ, P4, !PT ;  /* 0x00000085ff857210 */ /* 0x000fe2000279e4ff */
[----:B------:R-:W-:Y:S01]  /*61350*/  IMAD.WIDE.U32 R70, R192, -0xc7aed41, R94 ;  /* 0xf38512bfc0467825 */ /* 0x000fe200078e005e */
[----:B------:R-:W-:-:S02]  /*61360*/  IADD3.X R85, P5, PT, R110, R121, RZ, P5, !PT ;  /* 0x000000796e557210 */ /* 0x000fc40002fbe4ff */
[----:B------:R-:W-:Y:S01]  /*61370*/  IADD3.X R198, PT, PT, RZ, RZ, R199, P4, P6 ;  /* 0x000000ffffc67210 */ /* 0x000fe200027ec4c7 */
[----:B------:R-:W-:Y:S01]  /*61380*/  IMAD.IADD R76, R71, 0x1, R76 ;  /* 0x00000001474c7824 */ /* 0x000fe200078e024c */
[----:B------:R-:W-:Y:S01]  /*61390*/  IADD3.X R167, P3, PT, RZ, R78, RZ, P3, !PT ;  /* 0x0000004effa77210 */ /* 0x000fe20001f7e4ff */
[----:B------:R-:W-:Y:S01]  /*613a0*/  IMAD.WIDE.U32 R178, R34, -0x30003, RZ ;  /* 0xfffcfffd22b27825 */ /* 0x000fe200078e00ff */
[----:B------:R-:W-:Y:S02]  /*613b0*/  IADD3.X RZ, P2, PT, R97, R139, RZ, P2, !PT ;  /* 0x0000008b61ff7210 */ /* 0x000fe4000175e4ff */
[----:B------:R-:W-:Y:S01]  /*613c0*/  IADD3 RZ, P4, PT, RZ, R34, RZ ;  /* 0x00000022ffff7210 */ /* 0x000fe20007f9e0ff */
[----:B------:R-:W-:Y:S01]  /*613d0*/  IMAD.WIDE.U32 R96, R202, R202, RZ ;  /* 0x000000caca607225 */ /* 0x000fe200078e00ff */
[----:B------:R-:W-:Y:S02]  /*613e0*/  IADD3 RZ, P1, PT, R92, R90, RZ ;  /* 0x0000005a5cff7210 */ /* 0x000fe40007f3e0ff */
[----:B------:R-:W-:Y:S01]  /*613f0*/  IADD3.X R167, P5, PT, RZ, R167, RZ, P5, !PT ;  /* 0x000000a7ffa77210 */ /* 0x000fe20002fbe4ff */
[----:B------:R-:W-:Y:S01]  /*61400*/  IMAD.WIDE.U32 R90, R116, R202, RZ ;  /* 0x000000ca745a7225 */ /* 0x000fe200078e00ff */
[----:B------:R-:W-:-:S02]  /*61410*/  IADD3.X R175, P2, PT, RZ, R62, RZ, P2, !PT ;  /* 0x0000003effaf7210 */ /* 0x000fc4000175e4ff */
[----:B------:R-:W-:Y:S01]  /*61420*/  IADD3.X RZ, P4, PT, RZ, R35, RZ, P4, !PT ;  /* 0x00000023ffff7210 */ /* 0x000fe2000279e4ff */
[----:B------:R-:W-:Y:S01]  /*61430*/  IMAD.WIDE.U32 R106, R178, -0x94f09dc, RZ ;  /* 0xf6b0f624b26a7825 */ /* 0x000fe200078e00ff */
[----:B------:R-:W-:Y:S02]  /*61440*/  IADD3.X R79, PT, PT, RZ, RZ, R79, P5, P3 ;  /* 0x000000ffff4f7210 */ /* 0x000fe40002fe644f */
[----:B------:R-:W-:Y:S01]  /*61450*/  IADD3.X R175, P5, PT, RZ, R175, RZ, P4, !PT ;  /* 0x000000afffaf7210 */ /* 0x000fe200027be4ff */
[----:B------:R-:W-:Y:S01]  /*61460*/  IMAD.WIDE.U32 R90, P6, R202, R116, R90 ;  /* 0x00000074ca5a7225 */ /* 0x000fe200078c005a */
[----:B------:R-:W-:Y:S02]  /*61470*/  IADD3 RZ, P0, PT, R94, R122, RZ ;  /* 0x0000007a5eff7210 */ /* 0x000fe40007f1e0ff */
[----:B------:R-:W-:Y:S01]  /*61480*/  IADD3.X R31, PT, PT, RZ, RZ, R63, P5, P2 ;  /* 0x000000ffff1f7210 */ /* 0x000fe20002fe443f */
[----:B------:R-:W-:Y:S01]  /*61490*/  IMAD.WIDE.U32 R62, R211, R202, RZ ;  /* 0x000000cad33e7225 */ /* 0x000fe200078e00ff */
[----:B------:R-:W-:-:S02]  /*614a0*/  IADD3 R33, P4, PT, R90, R97, RZ ;  /* 0x000000615a217210 */ /* 0x000fc40007f9e0ff */
[----:B------:R-:W-:Y:S01]  /*614b0*/  IADD3 RZ, P3, PT, R84, R96, RZ ;  /* 0x0000006054ff7210 */ /* 0x000fe20007f7e0ff */
[----:B------:R-:W-:Y:S01]  /*614c0*/  IMAD.X R71, RZ, RZ, RZ, P6 ;  /* 0x000000ffff477224 */ /* 0x000fe200030e06ff */
[----:B------:R-:W-:Y:S01]  /*614d0*/  IADD3 R166, P2, PT, R167, R70, RZ ;  /* 0x00000046a7a67210 */ /* 0x000fe20007f5e0ff */
[----:B------:R-:W-:Y:S01]  /*614e0*/  IMAD.MOV.U32 R70, RZ, RZ, R91 ;  /* 0x000000ffff467224 */ /* 0x000fe200078e005b */
[----:B------:R-:W-:Y:S01]  /*614f0*/  IADD3.X RZ, P0, PT, R95, R117, RZ, P0, !PT ;  /* 0x000000755fff7210 */ /* 0x000fe2000071e4ff */
[----:B------:R-:W-:Y:S01]  /*61500*/  IMAD.WIDE.U32 R158, R178, -0xc7aed41, RZ ;  /* 0xf38512bfb29e7825 */ /* 0x000fe200078e00ff */
[----:B------:R-:W-:Y:S02]  /*61510*/  IADD3.X RZ, P3, PT, R85, R33, RZ, P3, !PT ;  /* 0x0000002155ff7210 */ /* 0x000fe40001f7e4ff */
[----:B------:R-:W-:Y:S01]  /*61520*/  IADD3.X R167, P5, PT, R76, R79, RZ, P2, !PT ;  /* 0x0000004f4ca77210 */ /* 0x000fe200017be4ff */
[----:B------:R-:W-:Y:S01]  /*61530*/  IMAD.WIDE.U32 R84, R202, R202, R84 ;  /* 0x000000caca547225 */ /* 0x000fe200078e0054 */
[----:B------:R-:W-:-:S02]  /*61540*/  IADD3.X R33, P2, PT, RZ, R112, RZ, P0, !PT ;  /* 0x00000070ff217210 */ /* 0x000fc4000075e4ff */
[----:B------:R-:W-:Y:S01]  /*61550*/  IADD3.X RZ, P1, PT, R93, R77, RZ, P1, !PT ;  /* 0x0000004d5dff7210 */ /* 0x000fe20000f3e4ff */
[----:B------:R-:W-:Y:S01]  /*61560*/  IMAD.IADD R90, R85, 0x1, R90 ;  /* 0x00000001555a7824 */ /* 0x000fe200078e025a */
[----:B------:R-:W-:Y:S01]  /*61570*/  IADD3.X R33, P5, PT, RZ, R33, RZ, P5, !PT ;  /* 0x00000021ff217210 */ /* 0x000fe20002fbe4ff */
[----:B------:R-:W-:Y:S01]  /*61580*/  IMAD.WIDE.U32 R78, R206, R202, RZ ;  /* 0x000000cace4e7225 */ /* 0x000fe200078e00ff */
[----:B------:R-:W-:Y:S02]  /*61590*/  IADD3 RZ, P0, PT, R86, R114, RZ ;  /* 0x0000007256ff7210 */ /* 0x000fe40007f1e0ff */
[----:B------:R-:W-:Y:S01]  /*615a0*/  IADD3.X R112, PT, PT, RZ, RZ, R113, P5, P2 ;  /* 0x000000ffff707210 */ /* 0x000fe20002fe4471 */
[----:B------:R-:W-:Y:S01]  /*615b0*/  IMAD.WIDE.U32 R76, P5, R206, R116, R62 ;  /* 0x00000074ce4c7225 */ /* 0x000fe200078a003e */
[----:B------:R-:W-:Y:S02]  /*615c0*/  IADD3 R174, P2, PT, R175, R84, RZ ;  /* 0x00000054afae7210 */ /* 0x000fe40007f5e0ff */
[----:B------:R-:W-:Y:S01]  /*615d0*/  IADD3.X R213, P1, PT, RZ, R60, RZ, P1, !PT ;  /* 0x0000003cffd57210 */ /* 0x000fe20000f3e4ff */
[----:B------:R-:W-:Y:S01]  /*615e0*/  IMAD.WIDE.U32.X R70, R116, R116, R70, P4 ;  /* 0x0000007474467225 */ /* 0x000fe200020e0446 */
[----:B------:R-:W-:-:S02]  /*615f0*/  IADD3 RZ, P4, PT, R166, R78, RZ ;  /* 0x0000004ea6ff7210 */ /* 0x000fc40007f9e0ff */
[----:B------:R-:W-:Y:S01]  /*61600*/  IADD3.X R175, P2, PT, R90, R31, RZ, P2, !PT ;  /* 0x0000001f5aaf7210 */ /* 0x000fe2000175e4ff */
[----:B------:R-:W-:Y:S01]  /*61610*/  IMAD.X R69, RZ, RZ, RZ, P5 ;  /* 0x000000ffff457224 */ /* 0x000fe200028e06ff */
[----:B------:R-:W-:Y:S01]  /*61620*/  IADD3 R65, P5, PT, R76, R79, RZ ;  /* 0x0000004f4c417210 */ /* 0x000fe20007fbe0ff */
[----:B------:R-:W-:Y:S01]  /*61630*/  IMAD.WIDE.U32 R62, R192, 0x434bacd7, R92 ;  /* 0x434bacd7c03e7825 */ /* 0x000fe200078e005c */
[----:B------:R-:W-:Y:S02]  /*61640*/  IADD3.X R31, P3, PT, RZ, R70, RZ, P3, !PT ;  /* 0x00000046ff1f7210 */ /* 0x000fe40001f7e4ff */
[----:B------:R-:W-:Y:S01]  /*61650*/  IADD3.X RZ, P4, PT, R167, R65, RZ, P4, !PT ;  /* 0x00000041a7ff7210 */ /* 0x000fe2000279e4ff */
[----:B------:R-:W-:Y:S01]  /*61660*/  IMAD.WIDE.U32 R166, R206, R202, R166 ;  /* 0x000000cacea67225 */ /* 0x000fe200078e00a6 */
[----:B------:R-:W-:Y:S02]  /*61670*/  IADD3.X R31, P2, PT, RZ, R31, RZ, P2, !PT ;  /* 0x0000001fff1f7210 */ /* 0x000fe4000175e4ff */
[----:B------:R-:W-:Y:S01]  /*61680*/  IADD3 R62, P6, PT, R33, R62, RZ ;  /* 0x0000003e213e7210 */ /* 0x000fe20007fde0ff */
[----:B------:R-:W-:Y:S01]  /*61690*/  IMAD.IADD R63, R63, 0x1, R68 ;  /* 0x000000013f3f7824 */ /* 0x000fe200078e0244 */
[----:B------:R-:W-:Y:S01]  /*616a0*/  IADD3.X R33, PT, PT, RZ, RZ, R71, P2, P3 ;  /* 0x000000ffff217210 */ /* 0x000fe200017e6447 */
[----:B------:R-:W-:Y:S01]  /*616b0*/  IMAD.WIDE.U32 R78, R210, R202, RZ ;  /* 0x000000cad24e7225 */ /* 0x000fe200078e00ff */
[----:B------:R-:W-:-:S02]  /*616c0*/  IADD3 R166, P2, PT, R31, R166, RZ ;  /* 0x000000a61fa67210 */ /* 0x000fc40007f5e0ff */
[----:B------:R-:W-:Y:S01]  /*616d0*/  IADD3.X R63, P6, PT, R63, R112, RZ, P6, !PT ;  /* 0x000000703f3f7210 */ /* 0x000fe200037de4ff */
[----:B------:R-:W-:Y:S01]  /*616e0*/  IMAD R31, R35, -0x30003, RZ ;  /* 0xfffcfffd231f7824 */ /* 0x000fe200078e02ff */
[----:B------:R-:W-:Y:S01]  /*616f0*/  IADD3.X RZ, P0, PT, R87, R111, RZ, P0, !PT ;  /* 0x0000006f57ff7210 */ /* 0x000fe2000071e4ff */
[----:B------:R-:W-:Y:S01]  /*61700*/  IMAD.IADD R76, R167, 0x1, R76 ;  /* 0x00000001a74c7824 */ /* 0x000fe200078e024c */
[----:B------:R-:W-:Y:S01]  /*61710*/  IADD3.X R213, P6, PT, RZ, R213, RZ, P6, !PT ;  /* 0x000000d5ffd57210 */ /* 0x000fe200037de4ff */
[----:B------:R-:W-:Y:S02]  /*61720*/  IMAD.MOV.U32 R68, RZ, RZ, R77 ;  /* 0x000000ffff447224 */ /* 0x000fe400078e004d */
[----:B------:R-:W-:Y:S01]  /*61730*/  IMAD R31, R34, -0x760c0004, R31 ;  /* 0x89f3fffc221f7824 */ /* 0x000fe200078e021f */
[----:B------:R-:W-:Y:S01]  /*61740*/  IADD3.X R167, P2, PT, R76, R33, RZ, P2, !PT ;  /* 0x000000214ca77210 */ /* 0x000fe2000175e4ff */
[----:B------:R-:W-:Y:S01]  /*61750*/  IMAD.WIDE.U32.X R70, R211, R116, R68, P5 ;  /* 0x00000074d3467225 */ /* 0x000fe200028e0444 */
[----:B------:R-:W-:-:S03]  /*61760*/  IADD3.X R199, PT, PT, RZ, RZ, R61, P6, P1 ;  /* 0x000000ffffc77210 */ /* 0x000fc600037e243d */
[----:B------:R-:W-:Y:S01]  /*61770*/  IMAD.WIDE.U32 R68, P3, R205, R116, R78 ;  /* 0x00000074cd447225 */ /* 0x000fe2000786004e */
[----:B------:R-:W-:-:S03]  /*61780*/  IADD3.X R33, P4, PT, RZ, R70, RZ, P4, !PT ;  /* 0x00000046ff217210 */ /* 0x000fc6000279e4ff */
[----:B------:R-:W-:Y:S01]  /*61790*/  IMAD.WIDE.U32 R76, R205, R202, RZ ;  /* 0x000000cacd4c7225 */ /* 0x000fe200078e00ff */
[----:B------:R-:W-:-:S03]  /*617a0*/  IADD3.X R33, P5, PT, RZ, R33, RZ, P2, !PT ;  /* 0x00000021ff217210 */ /* 0x000fc600017be4ff */
[----:B------:R-:W-:Y:S01]  /*617b0*/  IMAD.IADD R31, R179, 0x1, R31 ;  /* 0x00000001b31f7824 */ /* 0x000fe200078e021f */
[----:B------:R-:W-:Y:S01]  /*617c0*/  IADD3 RZ, P2, PT, R62, R76, RZ ;  /* 0x0000004c3eff7210 */ /* 0x000fe20007f5e0ff */
[----:B------:R-:W-:Y:S01]  /*617d0*/  IMAD.X R79, RZ, RZ, RZ, P3 ;  /* 0x000000ffff4f7224 */ /* 0x000fe200018e06ff */
[----:B------:R-:W-:Y:S01]  /*617e0*/  IADD3 R77, P3, PT, R68, R77, RZ ;  /* 0x0000004d444d7210 */ /* 0x000fe20007f7e0ff */
[----:B------:R-:W-:Y:S01]  /*617f0*/  IMAD.WIDE.U32 R110, R31, -0x5555, RZ ;  /* 0xffffaaab1f6e7825 */ /* 0x000fe200078e00ff */
[----:B------:R-:W-:-:S03]  /*61800*/  IADD3.X R65, PT, PT, RZ, RZ, R71, P5, P4 ;  /* 0x000000ffff417210 */ /* 0x000fc60002fe8447 */
[----:B------:R-:W-:Y:S02]  /*61810*/  IMAD.MOV.U32 R78, RZ, RZ, R69 ;  /* 0x000000ffff4e7224 */ /* 0x000fe400078e0045 */
[----:B------:R-:W-:-:S04]  /*61820*/  IMAD.WIDE.U32 R162, R31, -0xc7aed41, RZ ;  /* 0xf38512bf1fa27825 */ /* 0x000fc800078e00ff */
[----:B------:R-:W-:-:S04]  /*61830*/  IMAD.WIDE.U32.X R60, R210, R116, R78, P3 ;  /* 0x00000074d23c7225 */ /* 0x000fc800018e044e */
[----:B------:R-:W-:-:S04]  /*61840*/  IMAD.WIDE.U32 R110, P3, R178, -0x46010001, R110 ;  /* 0xb9feffffb26e7825 */ /* 0x000fc8000786006e */
[----:B------:R-:W-:-:S04]  /*61850*/  IMAD.WIDE.U32 R118, R31, 0x397fe69a, RZ ;  /* 0x397fe69a1f767825 */ /* 0x000fc800078e00ff */
[----:B------:R-:W-:Y:S02]  /*61860*/  IMAD.X R177, RZ, RZ, RZ, P3 ;  /* 0x000000ffffb17224 */ /* 0x000fe400018e06ff */
[----:B------:R-:W-:-:S04]  /*61870*/  IMAD.WIDE.U32 R168, R31, -0x94f09dc, RZ ;  /* 0xf6b0f6241fa87825 */ /* 0x000fc800078e00ff */
[----:B------:R-:W-:-:S04]  /*61880*/  IMAD.WIDE.U32 R162, P3, R178, 0x64774b84, R162 ;  /* 0x64774b84b2a27825 */ /* 0x000fc800078600a2 */
[----:B------:R-:W-:Y:S02]  /*61890*/  IMAD.X R139, RZ, RZ, RZ, P3 ;  /* 0x000000ffff8b7224 */ /* 0x000fe400018e06ff */
[----:B------:R-:W-:-:S04]  /*618a0*/  IMAD.WIDE.U32 R172, R31, -0x4eac0001, RZ ;  /* 0xb153ffff1fac7825 */ /* 0x000fc800078e00ff */
[----:B------:R-:W-:-:S04]  /*618b0*/  IMAD.WIDE.U32 R118, P3, R178, 0x1a0111ea, R118 ;  /* 0x1a0111eab2767825 */ /* 0x000fc80007860076 */
[----:B------:R-:W-:-:S04]  /*618c0*/  IMAD.WIDE.U32 R168, P1, R178, 0x6730d2a0, R168 ;  /* 0x6730d2a0b2a87825 */ /* 0x000fc800078200a8 */
[----:B------:R-:W-:Y:S01]  /*618d0*/  IMAD.X R121, RZ, RZ, RZ, P3 ;  /* 0x000000ffff797224 */ /* 0x000fe200018e06ff */
[----:B------:R-:W-:Y:S01]  /*618e0*/  IADD3.X RZ, P3, PT, R63, R77, RZ, P2, !PT ;  /* 0x0000004d3fff7210 */ /* 0x000fe2000177e4ff */
[----:B------:R-:W-:Y:S01]  /*618f0*/  IMAD.WIDE.U32 R70, R178, -0x5555, RZ ;  /* 0xffffaaabb2467825 */ /* 0x000fe200078e00ff */
[----:B------:R-:W-:-:S03]  /*61900*/  IADD3 R179, P2, PT, R168, R107, RZ ;  /* 0x0000006ba8b37210 */ /* 0x000fc60007f5e0ff */
[----:B------:R-:W-:Y:S01]  /*61910*/  IMAD.WIDE.U32 R172, P5, R178, 0x1eabfffe, R172 ;  /* 0x1eabfffeb2ac7825 */ /* 0x000fe200078a00ac */
[----:B------:R-:W-:-:S03]  /*61920*/  IADD3 RZ, P4, PT, R34, R70, RZ ;  /* 0x0000004622ff7210 */ /* 0x000fc60007f9e0ff */
[----:B------:R-:W-:Y:S02]  /*61930*/  IMAD.X R165, RZ, RZ, RZ, P1 ;  /* 0x000000ffffa57224 */ /* 0x000fe400008e06ff */
[----:B------:R-:W-:-:S04]  /*61940*/  IMAD.WIDE.U32 R160, R205, R202, R62 ;  /* 0x000000cacda07225 */ /* 0x000fc800078e003e */
[----:B------:R-:W-:Y:S02]  /*61950*/  IMAD.MOV.U32 R164, RZ, RZ, R169 ;  /* 0x000000ffffa47224 */ /* 0x000fe400078e00a9 */
[----:B------:R-:W-:Y:S01]  /*61960*/  IMAD.X R171, RZ, RZ, RZ, P5 ;  /* 0x000000ffffab7224 */ /* 0x000fe200028e06ff */
[----:B------:R-:W-:Y:S01]  /*61970*/  IADD3 R69, P5, PT, R110, R71, RZ ;  /* 0x000000476e457210 */ /* 0x000fe20007fbe0ff */
[----:B------:R-:W-:Y:S02]  /*61980*/  IMAD.IADD R68, R161, 0x1, R68 ;  /* 0x00000001a1447824 */ /* 0x000fe400078e0244 */
[----:B------:R-:W-:Y:S01]  /*61990*/  IMAD.WIDE.U32.X R164, R31, 0x6730d2a0, R164, P2 ;  /* 0x6730d2a01fa47825 */ /* 0x000fe200010e04a4 */
[----:B------:R-:W-:Y:S02]  /*619a0*/  IADD3 R160, P2, PT, R33, R160, RZ ;  /* 0x000000a021a07210 */ /* 0x000fe40007f5e0ff */
[----:B------:R-:W-:Y:S01]  /*619b0*/  IADD3.X R33, P3, PT, RZ, R60, RZ, P3, !PT ;  /* 0x0000003cff217210 */ /* 0x000fe20001f7e4ff */
[----:B------:R-:W-:Y:S01]  /*619c0*/  IMAD.WIDE.U32 R130, R31, 0x434bacd7, RZ ;  /* 0x434bacd71f827825 */ /* 0x000fe200078e00ff */
[----:B------:R-:W-:-:S02]  /*619d0*/  IADD3.X R161, P2, PT, R68, R65, RZ, P2, !PT ;  /* 0x0000004144a17210 */ /* 0x000fc4000175e4ff */
[----:B------:R-:W-:Y:S01]  /*619e0*/  IADD3.X RZ, P4, PT, R35, R69, RZ, P4, !PT ;  /* 0x0000004523ff7210 */ /* 0x000fe2000279e4ff */
[----:B------:R-:W-:Y:S02]  /*619f0*/  IMAD.MOV.U32 R176, RZ, RZ, R111 ;  /* 0x000000ffffb07224 */ /* 0x000fe400078e006f */
[----:B------:R-:W-:-:S04]  /*61a00*/  IMAD.WIDE.U32 R130, P6, R178, 0x4b1ba7b6, R130 ;  /* 0x4b1ba7b6b2827825 */ /* 0x000fc800078c0082 */
[----:B------:R-:W-:Y:S01]  /*61a10*/  IMAD.WIDE.U32.X R176, R31, -0x46010001, R176, P5 ;  /* 0xb9feffff1fb07825 */ /* 0x000fe200028e04b0 */
[----:B------:R-:W-:-:S03]  /*61a20*/  IADD3 R159, P5, PT, R162, R159, RZ ;  /* 0x0000009fa29f7210 */ /* 0x000fc60007fbe0ff */
[----:B------:R-:W-:-:S04]  /*61a30*/  IMAD.WIDE.U32 R136, R178, 0x397fe69a, RZ ;  /* 0x397fe69ab2887825 */ /* 0x000fc800078e00ff */
[----:B------:R-:W-:Y:S02]  /*61a40*/  IMAD.MOV.U32 R138, RZ, RZ, R163 ;  /* 0x000000ffff8a7224 */ /* 0x000fe400078e00a3 */
[----:B------:R-:W-:Y:S01]  /*61a50*/  IMAD.MOV.U32 R120, RZ, RZ, R119 ;  /* 0x000000ffff787224 */ /* 0x000fe200078e0077 */
[----:B------:R-:W-:Y:S01]  /*61a60*/  IADD3.X R119, P2, PT, RZ, R33, RZ, P2, !PT ;  /* 0x00000021ff777210 */ /* 0x000fe2000175e4ff */
[----:B------:R-:W-:-:S04]  /*61a70*/  IMAD.WIDE.U32.X R138, R31, 0x64774b84, R138, P5 ;  /* 0x64774b841f8a7825 */ /* 0x000fc800028e048a */
[----:B------:R-:W-:Y:S01]  /*61a80*/  IMAD.MOV.U32 R140, RZ, RZ, R131 ;  /* 0x000000ffff8c7224 */ /* 0x000fe200078e0083 */
[----:B------:R-:W-:Y:S01]  /*61a90*/  IADD3 R131, P5, PT, R118, R137, RZ ;  /* 0x0000008976837210 */ /* 0x000fe20007fbe0ff */
[----:B------:R-:W-:Y:S01]  /*61aa0*/  IMAD.WIDE.U32 R122, R211, R206, RZ ;  /* 0x000000ced37a7225 */ /* 0x000fe200078e00ff */
[----:B------:R-:W-:-:S03]  /*61ab0*/  IADD3.X R137, PT, PT, RZ, RZ, R61, P2, P3 ;  /* 0x000000ffff897210 */ /* 0x000fc600017e643d */
[----:B------:R-:W-:-:S04]  /*61ac0*/  IMAD.WIDE.U32 R194, P2, R40, R116, R194 ;  /* 0x0000007428c27225 */ /* 0x000fc800078400c2 */
[----:B------:R-:W-:-:S04]  /*61ad0*/  IMAD.WIDE.U32 R184, P3, R53, R116, R184 ;  /* 0x0000007435b87225 */ /* 0x000fc800078600b8 */
[----:B------:R-:W-:Y:S02]  /*61ae0*/  IMAD.X R187, RZ, RZ, RZ, P2 ;  /* 0x000000ffffbb7224 */ /* 0x000fe400010e06ff */
[----:B------:R-:W-:-:S04]  /*61af0*/  IMAD.WIDE.U32 R156, P2, R211, R202, R156 ;  /* 0x000000cad39c7225 */ /* 0x000fc8000784009c */
[----:B------:R-:W-:Y:S02]  /*61b00*/  IMAD.X R181, RZ, RZ, RZ, P3 ;  /* 0x000000ffffb57224 */ /* 0x000fe400018e06ff */
[----:B------:R-:W-:-:S04]  /*61b10*/  IMAD.WIDE.U32 R122, P3, R206, R211, R122 ;  /* 0x000000d3ce7a7225 */ /* 0x000fc8000786007a */
[----:B------:R-:W-:-:S04]  /*61b20*/  IMAD.WIDE.U32 R84, R203, R206, RZ ;  /* 0x000000cecb547225 */ /* 0x000fc800078e00ff */
[----:B------:R-:W-:Y:S02]  /*61b30*/  IMAD.X R125, RZ, RZ, RZ, P2 ;  /* 0x000000ffff7d7224 */ /* 0x000fe400010e06ff */
[----:B------:R-:W-:-:S04]  /*61b40*/  IMAD.WIDE.U32 R60, R116, R205, RZ ;  /* 0x000000cd743c7225 */ /* 0x000fc800078e00ff */
[----:B------:R-:W-:-:S04]  /*61b50*/  IMAD.WIDE.U32 R150, P2, R211, R205, R150 ;  /* 0x000000cdd3967225 */ /* 0x000fc80007840096 */
[----:B------:R-:W-:Y:S02]  /*61b60*/  IMAD.X R153, RZ, RZ, RZ, P3 ;  /* 0x000000ffff997224 */ /* 0x000fe400018e06ff */
[----:B------:R-:W-:-:S04]  /*61b70*/  IMAD.WIDE.U32 R188, P3, R211, R40, R188 ;  /* 0x00000028d3bc7225 */ /* 0x000fc800078600bc */
[----:B------:R-:W-:-:S04]  /*61b80*/  IMAD.WIDE.U32 R78, R211, R205, RZ ;  /* 0x000000cdd34e7225 */ /* 0x000fc800078e00ff */
[----:B------:R-:W-:Y:S02]  /*61b90*/  IMAD.X R149, RZ, RZ, RZ, P2 ;  /* 0x000000ffff957224 */ /* 0x000fe400010e06ff */
[----:B------:R-:W-:-:S04]  /*61ba0*/  IMAD.WIDE.U32 R70, R178, -0x4eac0001, RZ ;  /* 0xb153ffffb2467825 */ /* 0x000fc800078e00ff */
[----:B------:R-:W-:Y:S01]  /*61bb0*/  IMAD.WIDE.U32 R84, P2, R211, R53, R84 ;  /* 0x00000035d3547225 */ /* 0x000fe20007840054 */
[----:B------:R-:W-:-:S03]  /*61bc0*/  IADD3 RZ, P1, PT, R174, R70, RZ ;  /* 0x00000046aeff7210 */ /* 0x000fc60007f3e0ff */
[----:B------:R-:W-:-:S04]  /*61bd0*/  IMAD.WIDE.U32 R76, R116, R40, RZ ;  /* 0x00000028744c7225 */ /* 0x000fc800078e00ff */
[----:B------:R-:W-:Y:S02]  /*61be0*/  IMAD.X R201, RZ, RZ, RZ, P3 ;  /* 0x000000ffffc97224 */ /* 0x000fe400018e06ff */
[----:B------:R-:W-:-:S04]  /*61bf0*/  IMAD.WIDE.U32 R60, P3, R210, R202, R60 ;  /* 0x000000cad23c7225 */ /* 0x000fc8000786003c */
[----:B------:R-:W-:Y:S01]  /*61c00*/  IMAD.X R141, RZ, RZ, RZ, P6 ;  /* 0x000000ffff8d7224 */ /* 0x000fe200030e06ff */
[----:B------:R-:W-:Y:S01]  /*61c10*/  IADD3 R117, P6, PT, R172, R71, RZ ;  /* 0x00000047ac757210 */ /* 0x000fe20007fde0ff */
[----:B------:R-:W-:Y:S02]  /*61c20*/  IMAD.X R91, RZ, RZ, RZ, P2 ;  /* 0x000000ffff5b7224 */ /* 0x000fe400010e06ff */
[----:B------:R-:W-:Y:S01]  /*61c30*/  IMAD.WIDE.U32 R78, P2, R206, R210, R78 ;  /* 0x000000d2ce4e7225 */ /* 0x000fe2000784004e */
[----:B------:R-:W-:-:S03]  /*61c40*/  IADD3.X RZ, P1, PT, R175, R117, RZ, P1, !PT ;  /* 0x00000075afff7210 */ /* 0x000fc60000f3e4ff */
[----:B------:R-:W-:Y:S02]  /*61c50*/  IMAD.X R93, RZ, RZ, RZ, P3 ;  /* 0x000000ffff5d7224 */ /* 0x000fe400018e06ff */
[----:B------:R-:W-:-:S04]  /*61c60*/  IMAD.WIDE.U32 R134, R178, 0x434bacd7, RZ ;  /* 0x434bacd7b2867825 */ /* 0x000fc800078e00ff */
[----:B------:R-:W-:Y:S02]  /*61c70*/  IMAD.MOV.U32 R170, RZ, RZ, R173 ;  /* 0x000000ffffaa7224 */ /* 0x000fe400078e00ad */
[----:B------:R-:W-:-:S04]  /*61c80*/  IMAD.WIDE.U32 R76, P3, R209, R202, R76 ;  /* 0x000000cad14c7225 */ /* 0x000fc8000786004c */
[----:B------:R-:W-:Y:S01]  /*61c90*/  IMAD.X R95, RZ, RZ, RZ, P2 ;  /* 0x000000ffff5f7224 */ /* 0x000fe200010e06ff */
[----:B------:R-:W-:Y:S01]  /*61ca0*/  IADD3 R163, P2, PT, R194, R191, RZ ;  /* 0x000000bfc2a37210 */ /* 0x000fe20007f5e0ff */
[----:B------:R-:W-:Y:S01]  /*61cb0*/  IMAD.WIDE.U32.X R170, R31, 0x1eabfffe, R170, P6 ;  /* 0x1eabfffe1faa7825 */ /* 0x000fe200030e04aa */
[----:B------:R-:W-:-:S03]  /*61cc0*/  IADD3 R135, P6, PT, R130, R135, RZ ;  /* 0x0000008782877210 */ /* 0x000fc60007fde0ff */
[----:B------:R-:W-:Y:S01]  /*61cd0*/  IMAD.X R105, RZ, RZ, RZ, P3 ;  /* 0x000000ffff697224 */ /* 0x000fe200018e06ff */
[----:B------:R-:W-:Y:S01]  /*61ce0*/  IADD3 R169, P3, PT, R184, R183, RZ ;  /* 0x000000b7b8a97210 */ /* 0x000fe20007f7e0ff */
[----:B------:R-:W-:Y:S02]  /*61cf0*/  IMAD.MOV.U32 R186, RZ, RZ, R195 ;  /* 0x000000ffffba7224 */ /* 0x000fe400078e00c3 */
[----:B------:R-:W-:Y:S02]  /*61d00*/  IMAD.MOV.U32 R180, RZ, RZ, R185 ;  /* 0x000000ffffb47224 */ /* 0x000fe400078e00b9 */
[----:B------:R-:W-:Y:S01]  /*61d10*/  IMAD.WIDE.U32.X R186, R209, R116, R186, P2 ;  /* 0x00000074d1ba7225 */ /* 0x000fe200010e04ba */
[----:B------:R-:W-:-:S03]  /*61d20*/  IADD3 R143, P2, PT, R156, R143, RZ ;  /* 0x0000008f9c8f7210 */ /* 0x000fc60007f5e0ff */
[----:B------:R-:W-:-:S04]  /*61d30*/  IMAD.WIDE.U32.X R140, R31, 0x4b1ba7b6, R140, P6 ;  /* 0x4b1ba7b61f8c7825 */ /* 0x000fc800030e048c */
[----:B------:R-:W-:-:S04]  /*61d40*/  IMAD.WIDE.U32.X R120, R31, 0x1a0111ea, R120, P5 ;  /* 0x1a0111ea1f787825 */ /* 0x000fc800028e0478 */
[----:B------:R-:W-:Y:S01]  /*61d50*/  IMAD.WIDE.U32.X R180, R203, R116, R180, P3 ;  /* 0x00000074cbb47225 */ /* 0x000fe200018e04b4 */
[----:B------:R-:W-:-:S03]  /*61d60*/  IADD3 R31, P3, PT, R122, R155, RZ ;  /* 0x0000009b7a1f7210 */ /* 0x000fc60007f7e0ff */
[----:B------:R-:W-:-:S04]  /*61d70*/  IMAD.WIDE.U32 R144, R205, R206, RZ ;  /* 0x000000cecd907225 */ /* 0x000fc800078e00ff */
[----:B------:R-:W-:Y:S02]  /*61d80*/  IMAD.MOV.U32 R124, RZ, RZ, R157 ;  /* 0x000000ffff7c7224 */ /* 0x000fe400078e009d */
[----:B------:R-:W-:-:S04]  /*61d90*/  IMAD.WIDE.U32 R146, R40, R206, RZ ;  /* 0x000000ce28927225 */ /* 0x000fc800078e00ff */
[----:B------:R-:W-:Y:S02]  /*61da0*/  IMAD.MOV.U32 R152, RZ, RZ, R123 ;  /* 0x000000ffff987224 */ /* 0x000fe400078e007b */
[----:B------:R-:W-:Y:S01]  /*61db0*/  IMAD.WIDE.U32.X R124, R211, R116, R124, P2 ;  /* 0x00000074d37c7225 */ /* 0x000fe200010e047c */
[----:B------:R-:W-:-:S03]  /*61dc0*/  IADD3 R145, P2, PT, R150, R145, RZ ;  /* 0x0000009196917210 */ /* 0x000fc60007f5e0ff */
[----:B------:R-:W-:-:S04]  /*61dd0*/  IMAD.WIDE.U32 R192, R192, 0x397fe69a, R86 ;  /* 0x397fe69ac0c07825 */ /* 0x000fc800078e0056 */
[----:B------:R-:W-:Y:S01]  /*61de0*/  IMAD.WIDE.U32.X R152, R211, R211, R152, P3 ;  /* 0x000000d3d3987225 */ /* 0x000fe200018e0498 */
[----:B------:R-:W-:-:S03]  /*61df0*/  IADD3 R89, P3, PT, R188, R147, RZ ;  /* 0x00000093bc597210 */ /* 0x000fc60007f7e0ff */
[----:B------:R-:W-:-:S04]  /*61e00*/  IMAD.WIDE.U32 R86, R53, R206, RZ ;  /* 0x000000ce35567225 */ /* 0x000fc800078e00ff */
[----:B------:R-:W-:Y:S02]  /*61e10*/  IMAD.MOV.U32 R148, RZ, RZ, R151 ;  /* 0x000000ffff947224 */ /* 0x000fe400078e0097 */
[----:B------:R-:W-:-:S04]  /*61e20*/  IMAD.WIDE.U32 R62, R178, -0x5555, R34 ;  /* 0xffffaaabb23e7825 */ /* 0x000fc800078e0022 */
[----:B------:R-:W-:Y:S01]  /*61e30*/  IMAD.WIDE.U32 R70, R202, R205, RZ ;  /* 0x000000cdca467225 */ /* 0x000fe200078e00ff */
[----:B------:R-:W-:-:S03]  /*61e40*/  IADD3 RZ, P5, PT, RZ, R62, RZ ;  /* 0x0000003effff7210 */ /* 0x000fc60007fbe0ff */
[----:B------:R-:W-:Y:S02]  /*61e50*/  IMAD.MOV.U32 R200, RZ, RZ, R189 ;  /* 0x000000ffffc87224 */ /* 0x000fe400078e00bd */
[----:B------:R-:W-:Y:S01]  /*61e60*/  IMAD.WIDE.U32.X R148, R211, R210, R148, P2 ;  /* 0x000000d2d3947225 */ /* 0x000fe200010e0494 */
[----:B------:R-:W-:-:S03]  /*61e70*/  IADD3 R81, P2, PT, R84, R87, RZ ;  /* 0x0000005754517210 */ /* 0x000fc60007f5e0ff */
[----:B------:R-:W-:Y:S01]  /*61e80*/  IMAD.WIDE.U32.X R200, R211, R209, R200, P3 ;  /* 0x000000d1d3c87225 */ /* 0x000fe200018e04c8 */
[----:B------:R-:W-:-:S03]  /*61e90*/  IADD3 R87, P3, PT, R60, R71, RZ ;  /* 0x000000473c577210 */ /* 0x000fc60007f7e0ff */
[----:B------:R-:W-:Y:S02]  /*61ea0*/  IMAD.IADD R110, R63, 0x1, R110 ;  /* 0x000000013f6e7824 */ /* 0x000fe400078e026e */
[----:B------:R-:W-:Y:S02]  /*61eb0*/  IMAD.IADD R204, R193, 0x1, R32 ;  /* 0x00000001c1cc7824 */ /* 0x000fe400078e0220 */
[----:B------:R-:W-:Y:S01]  /*61ec0*/  IMAD.WIDE.U32 R68, R211, R40, RZ ;  /* 0x00000028d3447225 */ /* 0x000fe200078e00ff */
[----:B------:R-:W-:-:S03]  /*61ed0*/  IADD3.X RZ, P5, PT, RZ, R110, RZ, P5, !PT ;  /* 0x0000006effff7210 */ /* 0x000fc60002fbe4ff */
[----:B------:R-:W-:-:S04]  /*61ee0*/  IMAD.WIDE.U32 R62, R202, R40, RZ ;  /* 0x00000028ca3e7225 */ /* 0x000fc800078e00ff */
[----:B------:R-:W-:Y:S01]  /*61ef0*/  IMAD.MOV.U32 R92, RZ, RZ, R61 ;  /* 0x000000ffff5c7224 */ /* 0x000fe200078e003d */
[----:B------:R-:W-:Y:S01]  /*61f00*/  IADD3.X R61, P4, PT, RZ, R176, RZ, P4, !PT ;  /* 0x000000b0ff3d7210 */ /* 0x000fe2000279e4ff */
[----:B------:R-:W-:-:S04]  /*61f10*/  IMAD.WIDE.U32 R32, R206, R205, RZ ;  /* 0x000000cdce207225 */ /* 0x000fc800078e00ff */
[----:B------:R-:W-:Y:S02]  /*61f20*/  IMAD.MOV.U32 R90, RZ, RZ, R85 ;  /* 0x000000ffff5a7224 */ /* 0x000fe400078e0055 */
[----:B------:R-:W-:Y:S01]  /*61f30*/  IMAD.WIDE.U32.X R92, R210, R116, R92, P3 ;  /* 0x00000074d25c7225 */ /* 0x000fe200018e045c */
[----:B------:R-:W-:-:S03]  /*61f40*/  IADD3 R71, P3, PT, R76, R63, RZ ;  /* 0x0000003f4c477210 */ /* 0x000fc60007f7e0ff */
[----:B------:R-:W-:Y:S01]  /*61f50*/  IMAD.WIDE.U32.X R90, R211, R203, R90, P2 ;  /* 0x000000cbd35a7225 */ /* 0x000fe200010e045a */
[----:B------:R-:W-:-:S03]  /*61f60*/  IADD3 R33, P2, PT, R78, R33, RZ ;  /* 0x000000214e217210 */ /* 0x000fc60007f5e0ff */
        /* <DEDUP_REMOVED lines=8> */
[----:B------:R-:W-:-:S03]  /*61ff0*/  IADD3 RZ, P3, PT, R166, R106, RZ ;  /* 0x0000006aa6ff7210 */ /* 0x000fc60007f7e0ff */
[----:B------:R-:W-:Y:S01]  /*62000*/  IMAD.WIDE.U32.X R94, R211, R210, R94, P2 ;  /* 0x000000d2d35e7225 */ /* 0x000fe200010e045e */
[----:B------:R-:W-:-:S03]  /*62010*/  IADD3.X RZ, P3, PT, R167, R179, RZ, P3, !PT ;  /* 0x000000b3a7ff7210 */ /* 0x000fc60001f7e4ff */
[----:B------:R-:W-:-:S04]  /*62020*/  IMAD.WIDE.U32 R96, P2, R203, R202, R96 ;  /* 0x000000cacb607225 */ /* 0x000fc80007840060 */
[----:B------:R-:W-:-:S04]  /*62030*/  IMAD.WIDE.U32 R106, R202, R53, RZ ;  /* 0x00000035ca6a7225 */ /* 0x000fc800078e00ff */
[----:B------:R-:W-:Y:S02]  /*62040*/  IMAD.MOV.U32 R108, RZ, RZ, R69 ;  /* 0x000000ffff6c7224 */ /* 0x000fe400078e0045 */
[----:B------:R-:W-:-:S04]  /*62050*/  IMAD.WIDE.U32 R112, R211, R53, RZ ;  /* 0x00000035d3707225 */ /* 0x000fc800078e00ff */
[----:B------:R-:W-:Y:S01]  /*62060*/  IMAD.WIDE.U32.X R108, R211, R209, R108, P6 ;  /* 0x000000d1d36c7225 */ /* 0x000fe200030e046c */
[----:B------:R-:W-:-:S03]  /*62070*/  IADD3 R65, P6, PT, R96, R107, RZ ;  /* 0x0000006b60417210 */ /* 0x000fc60007fde0ff */
[----:B------:R-:W-:Y:S02]  /*62080*/  IMAD.X R115, RZ, RZ, RZ, P2 ;  /* 0x000000ffff737224 */ /* 0x000fe400010e06ff */
[----:B------:R-:W-:Y:S02]  /*62090*/  IMAD.MOV.U32 R114, RZ, RZ, R97 ;  /* 0x000000ffff727224 */ /* 0x000fe400078e0061 */
[----:B------:R-:W-:-:S04]  /*620a0*/  IMAD.WIDE.U32 R110, R206, R53, RZ ;  /* 0x00000035ce6e7225 */ /* 0x000fc800078e00ff */
[----:B------:R-:W-:-:S04]  /*620b0*/  IMAD.WIDE.U32 R112, P2, R206, R203, R112 ;  /* 0x000000cbce707225 */ /* 0x000fc80007840070 */
[----:B------:R-:W-:Y:S01]  /*620c0*/  IMAD.WIDE.U32.X R114, R203, R116, R114, P6 ;  /* 0x00000074cb727225 */ /* 0x000fe200030e0472 */
[----:B------:R-:W-:-:S03]  /*620d0*/  IADD3 R192, P6, PT, R213, R192, RZ ;  /* 0x000000c0d5c07210 */ /* 0x000fc60007fde0ff */
[----:B------:R-:W-:Y:S01]  /*620e0*/  IMAD.WIDE.U32 R174, R178, -0x4eac0001, R174 ;  /* 0xb153ffffb2ae7825 */ /* 0x000fe200078e00ae */
[----:B------:R-:W-:-:S03]  /*620f0*/  IADD3.X R193, P6, PT, R204, R199, RZ, P6, !PT ;  /* 0x000000c7ccc17210 */ /* 0x000fc600037de4ff */
        /* <DEDUP_REMOVED lines=16> */
[----:B------:R-:W-:Y:S01]  /*62200*/  IADD3.X R35, P1, PT, RZ, R170, RZ, P1, !PT ;  /* 0x000000aaff237210 */ /* 0x000fe20000f3e4ff */
[----:B------:R-:W-:Y:S01]  /*62210*/  IMAD.IADD R168, R167, 0x1, R168 ;  /* 0x00000001a7a87824 */ /* 0x000fe200078e02a8 */
[----:B------:R-:W-:Y:S01]  /*62220*/  IADD3.X R176, P6, PT, RZ, R61, RZ, P6, !PT ;  /* 0x0000003dffb07210 */ /* 0x000fe200037de4ff */
[----:B------:R-:W-:Y:S01]  /*62230*/  IMAD.WIDE.U32 R190, R209, R53, RZ ;  /* 0x00000035d1be7225 */ /* 0x000fe200078e00ff */
[----:B------:R-:W-:-:S02]  /*62240*/  IADD3.X R173, P4, PT, R194, R137, RZ, P4, !PT ;  /* 0x00000089c2ad7210 */ /* 0x000fc4000279e4ff */
        /* <DEDUP_REMOVED lines=31> */
[----:B------:R-:W-:Y:S01]  /*62440*/  IADD3.X R163, P6, PT, R184, R187, RZ, P6, !PT ;  /* 0x000000bbb8a37210 */ /* 0x000fe200037de4ff */
[----:B------:R-:W-:Y:S01]  /*62450*/  IMAD.WIDE.U32 R184, R210, R53, RZ ;  /* 0x00000035d2b87225 */ /* 0x000fe200078e00ff */
[----:B------:R-:W-:Y:S02]  /*62460*/  IADD3.X R35, P5, PT, RZ, R180, RZ, P5, !PT ;  /* 0x000000b4ff237210 */ /* 0x000fe40002fbe4ff */
[----:B------:R-:W-:Y:S02]  /*62470*/  IADD3.X RZ, P4, PT, R173, R135, RZ, P4, !PT ;  /* 0x00000087adff7210 */ /* 0x000fe4000279e4ff */
[----:B------:R-:W-:Y:S02]  /*62480*/  IADD3 RZ, P3, PT, R174, R128, RZ ;  /* 0x00000080aeff7210 */ /* 0x000fe40007f7e0ff */
[----:B------:R-:W-:Y:S02]  /*62490*/  IADD3.X R35, P6, PT, RZ, R35, RZ, P6, !PT ;  /* 0x00000023ff237210 */ /* 0x000fe400037de4ff */
[----:B------:R-:W-:-:S02]  /*624a0*/  IADD3.X R159, P0, PT, R130, R139, RZ, P0, !PT ;  /* 0x0000008b829f7210 */ /* 0x000fc4000071e4ff */
[----:B------:R-:W-:Y:S02]  /*624b0*/  IADD3.X R195, P4, PT, RZ, R140, RZ, P4, !PT ;  /* 0x0000008cffc37210 */ /* 0x000fe4000279e4ff */
[----:B------:R-:W-:Y:S02]  /*624c0*/  IADD3 RZ, P2, PT, RZ, R133, RZ ;  /* 0x00000085ffff7210 */ /* 0x000fe40007f5e0ff */
[----:B------:R-:W-:Y:S01]  /*624d0*/  IADD3.X RZ, P3, PT, R175, R129, RZ, P3, !PT ;  /* 0x00000081afff7210 */ /* 0x000fe20001f7e4ff */
[----:B------:R-:W-:Y:S01]  /*624e0*/  IMAD.WIDE.U32 R174, R206, R29, R174 ;  /* 0x0000001dceae7225 */ /* 0x000fe200078e00ae */
[----:B------:R-:W-:Y:S02]  /*624f0*/  IADD3.X R61, PT, PT, RZ, RZ, R181, P6, P5 ;  /* 0x000000ffff3d7210 */ /* 0x000fe400037ea4b5 */
[----:B------:R-:W-:Y:S01]  /*62500*/  IADD3.X R195, P6, PT, RZ, R195, RZ, P0, !PT ;  /* 0x000000c3ffc37210 */ /* 0x000fe200007de4ff */
[----:B------:R-:W-:Y:S01]  /*62510*/  IMAD.IADD R175, R175, 0x1, R132 ;  /* 0x00000001afaf7824 */ /* 0x000fe200078e0284 */
[----:B------:R-:W-:Y:S01]  /*62520*/  IADD3.X RZ, P2, PT, RZ, R198, RZ, P2, !PT ;  /* 0x000000c6ffff7210 */ /* 0x000fe2000175e4ff */
[----:B------:R-:W-:Y:S01]  /*62530*/  IMAD.WIDE.U32 R180, R205, R53, RZ ;  /* 0x00000035cdb47225 */ /* 0x000fe200078e00ff */
[----:B------:R-:W-:-:S02]  /*62540*/  IADD3.X R141, PT, PT, RZ, RZ, R141, P6, P4 ;  /* 0x000000ffff8d7210 */ /* 0x000fc400037e848d */
[----:B------:R-:W-:Y:S02]  /*62550*/  IADD3 RZ, P4, PT, RZ, R174, RZ ;  /* 0x000000aeffff7210 */ /* 0x000fe40007f9e0ff */
[----:B------:R-:W-:Y:S02]  /*62560*/  IADD3.X R69, P2, PT, RZ, RZ, RZ, P2, !PT ;  /* 0x000000ffff457210 */ /* 0x000fe4000175e4ff */
[----:B------:R-:W-:Y:S02]  /*62570*/  IADD3.X R128, P1, PT, RZ, RZ, RZ, P1, !PT ;  /* 0x000000ffff807210 */ /* 0x000fe40000f3e4ff */
[----:B------:R-:W-:Y:S02]  /*62580*/  IADD3 RZ, P0, PT, R166, R142, RZ ;  /* 0x0000008ea6ff7210 */ /* 0x000fe40007f1e0ff */
[----:B------:R-:W-:Y:S02]  /*62590*/  IADD3.X R177, P3, PT, RZ, R126, RZ, P3, !PT ;  /* 0x0000007effb17210 */ /* 0x000fe40001f7e4ff */
[----:B------:R-:W-:-:S02]  /*625a0*/  IADD3.X RZ, P4, PT, RZ, R175, RZ, P4, !PT ;  /* 0x000000afffff7210 */ /* 0x000fc4000279e4ff */
[----:B------:R-:W-:Y:S01]  /*625b0*/  IADD3 R128, P5, PT, R128, R69, RZ ;  /* 0x0000004580807210 */ /* 0x000fe20007fbe0ff */
[----:B------:R-:W-:Y:S01]  /*625c0*/  IMAD.X R69, RZ, RZ, RZ, P2 ;  /* 0x000000ffff457224 */ /* 0x000fe200010e06ff */
[----:B------:R-:W-:Y:S01]  /*625d0*/  IADD3.X RZ, P0, PT, R167, R143, RZ, P0, !PT ;  /* 0x0000008fa7ff7210 */ /* 0x000fe2000071e4ff */
[----:B------:R-:W-:Y:S01]  /*625e0*/  IMAD.WIDE.U32 R166, R206, R202, R166 ;  /* 0x000000cacea67225 */ /* 0x000fe200078e00a6 */
[----:B------:R-:W-:Y:S02]  /*625f0*/  IADD3 RZ, P2, PT, R162, R136, RZ ;  /* 0x00000088a2ff7210 */ /* 0x000fe40007f5e0ff */
[----:B------:R-:W-:Y:S01]  /*62600*/  IADD3.X R177, P6, PT, RZ, R177, RZ, P4, !PT ;  /* 0x000000b1ffb17210 */ /* 0x000fe200027de4ff */
[----:B------:R-:W-:Y:S01]  /*62610*/  IMAD.IADD R156, R167, 0x1, R156 ;  /* 0x00000001a79c7824 */ /* 0x000fe200078e029c */
[----:B------:R-:W-:Y:S01]  /*62620*/  IADD3.X RZ, P2, PT, R163, R131, RZ, P2, !PT ;  /* 0x00000083a3ff7210 */ /* 0x000fe2000175e4ff */
[----:B------:R-:W-:Y:S01]  /*62630*/  IMAD.WIDE.U32 R162, R178, 0x397fe69a, R162 ;  /* 0x397fe69ab2a27825 */ /* 0x000fe200078e00a2 */
[----:B------:R-:W-:-:S02]  /*62640*/  IADD3 R176, P4, PT, R177, R166, RZ ;  /* 0x000000a6b1b07210 */ /* 0x000fc40007f9e0ff */
[----:B------:R-:W-:Y:S01]  /*62650*/  IADD3.X R127, PT, PT, RZ, RZ, R127, P6, P3 ;  /* 0x000000ffff7f7210 */ /* 0x000fe200037e647f */
[----:B------:R-:W-:Y:S01]  /*62660*/  IMAD.IADD R118, R163, 0x1, R118 ;  /* 0x00000001a3767824 */ /* 0x000fe200078e0276 */
[----:B------:R-:W-:Y:S01]  /*62670*/  IADD3 RZ, P3, PT, R160, R154, RZ ;  /* 0x0000009aa0ff7210 */ /* 0x000fe20007f7e0ff */
[-C--:B------:R-:W-:Y:S01]  /*62680*/  IMAD.WIDE.U32 R166, R40, R40.reuse, RZ ;  /* 0x0000002828a67225 */ /* 0x080fe200078e00ff */
[----:B------:R-:W-:Y:S02]  /*62690*/  IADD3.X R126, PT, PT, R69, RZ, RZ, P5, P1 ;  /* 0x000000ff457e7210 */ /* 0x000fe40002fe24ff */
[----:B------:R-:W-:Y:S01]  /*626a0*/  IADD3.X R177, P6, PT, R156, R127, RZ, P4, !PT ;  /* 0x0000007f9cb17210 */ /* 0x000fe200027de4ff */
[----:B------:R-:W-:Y:S01]  /*626b0*/  IMAD.WIDE.U32 R178, R53, R40, RZ ;  /* 0x0000002835b27225 */ /* 0x000fe200078e00ff */
[----:B------:R-:W-:Y:S02]  /*626c0*/  IADD3 R194, P1, PT, R195, R162, RZ ;  /* 0x000000a2c3c27210 */ /* 0x000fe40007f3e0ff */
[----:B------:R-:W-:Y:S01]  /*626d0*/  IADD3.X RZ, P4, PT, R161, R31, RZ, P3, !PT ;  /* 0x0000001fa1ff7210 */ /* 0x000fe20001f9e4ff */
[----:B------:R-:W-:Y:S01]  /*626e0*/  IMAD R31, R175, -0x30003, RZ ;  /* 0xfffcfffdaf1f7824 */ /* 0x000fe200078e02ff */
[----:B------:R-:W-:Y:S01]  /*626f0*/  IADD3.X R195, P1, PT, R118, R141, RZ, P1, !PT ;  /* 0x0000008d76c37210 */ /* 0x000fe20000f3e4ff */
[----:B------:R-:W-:Y:S01]  /*62700*/  IMAD.WIDE.U32 R118, R174, -0x30003, RZ ;  /* 0xfffcfffdae767825 */ /* 0x000fe200078e00ff */
[----:B------:R-:W-:-:S02]  /*62710*/  IADD3.X R204, P3, PT, RZ, R120, RZ, P2, !PT ;  /* 0x00000078ffcc7210 */ /* 0x000fc4000177e4ff */
[----:B------:R-:W-:Y:S01]  /*62720*/  IADD3.X R199, P0, PT, RZ, R124, RZ, P0, !PT ;  /* 0x0000007cffc77210 */ /* 0x000fe2000071e4ff */
[----:B------:R-:W-:Y:S01]  /*62730*/  IMAD R31, R174, -0x760c0004, R31 ;  /* 0x89f3fffcae1f7824 */ /* 0x000fe200078e021f */
[----:B------:R-:W-:Y:S01]  /*62740*/  IADD3.X R204, P1, PT, RZ, R204, RZ, P1, !PT ;  /* 0x000000ccffcc7210 */ /* 0x000fe20000f3e4ff */
[----:B------:R-:W-:Y:S01]  /*62750*/  IMAD.WIDE.U32 R160, R206, R206, R160 ;  /* 0x000000cecea07225 */ /* 0x000fe200078e00a0 */
[----:B------:R-:W-:Y:S02]  /*62760*/  IADD3 R35, P5, PT, R35, R128, RZ ;  /* 0x0000008023237210 */ /* 0x000fe40007fbe0ff */
[----:B------:R-:W-:Y:S01]  /*62770*/  IADD3.X R208, PT, PT, RZ, RZ, R121, P1, P3 ;  /* 0x000000ffffd07210 */ /* 0x000fe20000fe6479 */
[----:B------:R-:W-:Y:S01]  /*62780*/  IMAD.IADD R85, R119, 0x1, R31 ;  /* 0x0000000177557824 */ /* 0x000fe200078e021f */
[----:B------:R-:W-:Y:S01]  /*62790*/  IADD3.X R199, P6, PT, RZ, R199, RZ, P6, !PT ;  /* 0x000000c7ffc77210 */ /* 0x000fe200037de4ff */
[----:B------:R-:W-:Y:S01]  /*627a0*/  IMAD.IADD R97, R161, 0x1, R122 ;  /* 0x00000001a1617824 */ /* 0x000fe200078e027a */
[----:B------:R-:W-:Y:S01]  /*627b0*/  IADD3.X R61, P2, PT, R61, R126, RZ, P5, !PT ;  /* 0x0000007e3d3d7210 */ /* 0x000fe20002f5e4ff */
[----:B------:R-:W-:Y:S01]  /*627c0*/  IMAD.WIDE.U32 R162, R85, -0x5555, RZ ;  /* 0xffffaaab55a27825 */ /* 0x000fe200078e00ff */
[----:B------:R-:W-:-:S03]  /*627d0*/  IADD3.X R164, PT, PT, RZ, RZ, R125, P6, P0 ;  /* 0x000000ffffa47210 */ /* 0x000fc600037e047d */
[----:B------:R-:W-:-:S04]  /*627e0*/  IMAD.WIDE.U32 R120, R85, -0x94f09dc, RZ ;  /* 0xf6b0f62455787825 */ /* 0x000fc800078e00ff */
[----:B------:R-:W-:-:S04]  /*627f0*/  IMAD.WIDE.U32 R122, R85, -0xc7aed41, RZ ;  /* 0xf38512bf557a7825 */ /* 0x000fc800078e00ff */
[----:B------:R-:W-:-:S04]  /*62800*/  IMAD.WIDE.U32 R156, R85, -0x4eac0001, RZ ;  /* 0xb153ffff559c7825 */ /* 0x000fc800078e00ff */
        /* <DEDUP_REMOVED lines=15> */
[----:B------:R-:W-:-:S03]  /*62900*/  IMAD.WIDE.U32 R154, R118, -0x94f09dc, RZ ;  /* 0xf6b0f624769a7825 */ /* 0x000fc600078e00ff */
[----:B------:R-:W-:Y:S01]  /*62910*/  IADD3.X RZ, P1, PT, R175, R107, RZ, P1, !PT ;  /* 0x0000006bafff7210 */ /* 0x000fe20000f3e4ff */
[----:B------:R-:W-:Y:S02]  /*62920*/  IMAD.MOV.U32 R196, RZ, RZ, R163 ;  /* 0x000000ffffc47224 */ /* 0x000fe400078e00a3 */
[----:B------:R-:W-:Y:S01]  /*62930*/  IMAD.X R141, RZ, RZ, RZ, P0 ;  /* 0x000000ffff8d7224 */ /* 0x000fe200000e06ff */
[----:B------:R-:W-:Y:S01]  /*62940*/  IADD3 RZ, P0, PT, R176, R128, RZ ;  /* 0x00000080b0ff7210 */ /* 0x000fe20007f1e0ff */
[----:B------:R-:W-:Y:S01]  /*62950*/  IMAD.X R143, RZ, RZ, RZ, P3 ;  /* 0x000000ffff8f7224 */ /* 0x000fe200018e06ff */
[----:B------:R-:W-:Y:S01]  /*62960*/  IADD3 R111, P3, PT, R156, R129, RZ ;  /* 0x000000819c6f7210 */ /* 0x000fe20007f7e0ff */
[----:B------:R-:W-:Y:S02]  /*62970*/  IMAD.X R135, RZ, RZ, RZ, P6 ;  /* 0x000000ffff877224 */ /* 0x000fe400030e06ff */
[----:B------:R-:W-:Y:S01]  /*62980*/  IMAD.WIDE.U32 R128, R118, -0xc7aed41, RZ ;  /* 0xf38512bf76807825 */ /* 0x000fe200078e00ff */
[----:B------:R-:W-:-:S03]  /*62990*/  IADD3.X RZ, P0, PT, R177, R111, RZ, P0, !PT ;  /* 0x0000006fb1ff7210 */ /* 0x000fc6000071e4ff */
[----:B------:R-:W-:Y:S02]  /*629a0*/  IMAD.MOV.U32 R134, RZ, RZ, R157 ;  /* 0x000000ffff867224 */ /* 0x000fe400078e009d */
[----:B------:R-:W-:Y:S01]  /*629b0*/  IMAD.WIDE.U32.X R196, R85, -0x46010001, R196, P5 ;  /* 0xb9feffff55c47825 */ /* 0x000fe200028e04c4 */
[----:B------:R-:W-:-:S03]  /*629c0*/  IADD3 R113, P5, PT, R120, R155, RZ ;  /* 0x0000009b78717210 */ /* 0x000fc60007fbe0ff */
[----:B------:R-:W-:-:S04]  /*629d0*/  IMAD.WIDE.U32 R130, R118, 0x434bacd7, RZ ;  /* 0x434bacd776827825 */ /* 0x000fc800078e00ff */
[----:B------:R-:W-:Y:S02]  /*629e0*/  IMAD.MOV.U32 R136, RZ, RZ, R121 ;  /* 0x000000ffff887224 */ /* 0x000fe400078e0079 */
[----:B------:R-:W-:Y:S01]  /*629f0*/  IMAD.WIDE.U32.X R134, R85, 0x1eabfffe, R134, P3 ;  /* 0x1eabfffe55867825 */ /* 0x000fe200018e0486 */
[----:B------:R-:W-:-:S03]  /*62a00*/  IADD3 R31, P3, PT, R122, R129, RZ ;  /* 0x000000817a1f7210 */ /* 0x000fc60007f7e0ff */
[----:B------:R-:W-:-:S04]  /*62a10*/  IMAD.WIDE.U32 R132, R118, 0x397fe69a, RZ ;  /* 0x397fe69a76847825 */ /* 0x000fc800078e00ff */
[----:B------:R-:W-:Y:S01]  /*62a20*/  IMAD.MOV.U32 R138, RZ, RZ, R123 ;  /* 0x000000ffff8a7224 */ /* 0x000fe200078e007b */
[----:B------:R-:W-:Y:S01]  /*62a30*/  IADD3.X R123, P1, PT, RZ, R196, RZ, P1, !PT ;  /* 0x000000c4ff7b7210 */ /* 0x000fe20000f3e4ff */
[----:B------:R-:W-:Y:S01]  /*62a40*/  IMAD.WIDE.U32.X R136, R85, 0x6730d2a0, R136, P5 ;  /* 0x6730d2a055887825 */ /* 0x000fe200028e0488 */
[----:B------:R-:W-:-:S03]  /*62a50*/  IADD3 R69, P5, PT, R124, R131, RZ ;  /* 0x000000837c457210 */ /* 0x000fc60007fbe0ff */
[----:B------:R-:W-:Y:S02]  /*62a60*/  IMAD.MOV.U32 R140, RZ, RZ, R125 ;  /* 0x000000ffff8c7224 */ /* 0x000fe400078e007d */
[----:B------:R-:W-:Y:S01]  /*62a70*/  IMAD.WIDE.U32.X R138, R85, 0x64774b84, R138, P3 ;  /* 0x64774b84558a7825 */ /* 0x000fe200018e048a */
[----:B------:R-:W-:-:S03]  /*62a80*/  IADD3 R79, P3, PT, R126, R133, RZ ;  /* 0x000000857e4f7210 */ /* 0x000fc60007f7e0ff */
[----:B------:R-:W-:Y:S01]  /*62a90*/  IMAD.MOV.U32 R142, RZ, RZ, R127 ;  /* 0x000000ffff8e7224 */ /* 0x000fe200078e007f */
[----:B------:R-:W-:Y:S01]  /*62aa0*/  IADD3.X R127, P0, PT, RZ, R134, RZ, P0, !PT ;  /* 0x00000086ff7f7210 */ /* 0x000fe2000071e4ff */
[----:B------:R-:W-:Y:S01]  /*62ab0*/  IMAD.WIDE.U32.X R140, R85, 0x4b1ba7b6, R140, P5 ;  /* 0x4b1ba7b6558c7825 */ /* 0x000fe200028e048c */
[----:B------:R-:W-:-:S03]  /*62ac0*/  IADD3 R198, P5, PT, R199, R160, RZ ;  /* 0x000000a0c7c67210 */ /* 0x000fc60007fbe0ff */
[----:B------:R-:W-:Y:S01]  /*62ad0*/  IMAD.WIDE.U32.X R142, R85, 0x1a0111ea, R142, P3 ;  /* 0x1a0111ea558e7825 */ /* 0x000fe200018e048e */
[----:B------:R-:W-:Y:S02]  /*62ae0*/  IADD3 RZ, P3, PT, R158, R144, RZ ;  /* 0x000000909eff7210 */ /* 0x000fe40007f7e0ff */
[----:B------:R-:W-:Y:S01]  /*62af0*/  IADD3.X R199, P5, PT, R97, R164, RZ, P5, !PT ;  /* 0x000000a461c77210 */ /* 0x000fe20002fbe4ff */
[----:B------:R-:W-:Y:S01]  /*62b00*/  IMAD.WIDE.U32 R160, R118, -0x5555, R174 ;  /* 0xffffaaab76a07825 */ /* 0x000fe200078e00ae */
[----:B------:R-:W-:Y:S02]  /*62b10*/  IADD3.X R85, P4, PT, RZ, R152, RZ, P4, !PT ;  /* 0x00000098ff557210 */ /* 0x000fe4000279e4ff */
[----:B------:R-:W-:Y:S01]  /*62b20*/  IADD3.X RZ, P3, PT, R159, R145, RZ, P3, !PT ;  /* 0x000000919fff7210 */ /* 0x000fe20001f7e4ff */
[----:B------:R-:W-:Y:S01]  /*62b30*/  IMAD.WIDE.U32 R144, R206, R205, R158 ;  /* 0x000000cdce907225 */ /* 0x000fe200078e009e */
[----:B------:R-:W-:Y:S02]  /*62b40*/  IADD3.X R85, P5, PT, RZ, R85, RZ, P5, !PT ;  /* 0x00000055ff557210 */ /* 0x000fe40002fbe4ff */
[----:B------:R-:W-:Y:S01]  /*62b50*/  IADD3.X R121, P3, PT, RZ, R148, RZ, P3, !PT ;  /* 0x00000094ff797210 */ /* 0x000fe20001f7e4ff */
[----:B------:R-:W-:Y:S01]  /*62b60*/  IMAD.IADD R150, R145, 0x1, R150 ;  /* 0x0000000191967824 */ /* 0x000fe200078e0296 */
[----:B------:R-:W-:Y:S01]  /*62b70*/  IADD3.X R153, PT, PT, RZ, RZ, R153, P5, P4 ;  /* 0x000000ffff997210 */ /* 0x000fe20002fe8499 */
[----:B------:R-:W-:Y:S01]  /*62b80*/  IMAD.WIDE.U32 R176, R118, -0x4eac0001, R176 ;  /* 0xb153ffff76b07825 */ /* 0x000fe200078e00b0 */
[----:B------:R-:W-:-:S02]  /*62b90*/  IADD3 R144, P4, PT, R85, R144, RZ ;  /* 0x0000009055907210 */ /* 0x000fc40007f9e0ff */
[----:B------:R-:W-:Y:S01]  /*62ba0*/  IADD3 RZ, P6, PT, RZ, R160, RZ ;  /* 0x000000a0ffff7210 */ /* 0x000fe20007fde0ff */
[----:B------:R-:W-:Y:S01]  /*62bb0*/  IMAD.IADD R160, R161, 0x1, R162 ;  /* 0x00000001a1a07824 */ /* 0x000fe200078e02a2 */
[----:B------:R-:W-:Y:S01]  /*62bc0*/  IADD3.X R145, P4, PT, R150, R153, RZ, P4, !PT ;  /* 0x0000009996917210 */ /* 0x000fe2000279e4ff */
[----:B------:R-:W-:Y:S01]  /*62bd0*/  IMAD.WIDE.U32 R150, R210, R205, RZ ;  /* 0x000000cdd2967225 */ /* 0x000fe200078e00ff */
[----:B------:R-:W-:Y:S02]  /*62be0*/  IADD3 RZ, P5, PT, R198, R154, RZ ;  /* 0x0000009ac6ff7210 */ /* 0x000fe40007fbe0ff */
        /* <DEDUP_REMOVED lines=8> */
[----:B------:R-:W-:Y:S01]  /*62c70*/  IADD3.X R196, PT, PT, RZ, RZ, R197, P6, P1 ;  /* 0x000000ffffc47210 */ /* 0x000fe200037e24c5 */
[----:B------:R-:W-:Y:S01]  /*62c80*/  IMAD.WIDE.U32 R148, P3, R205, R210, R150 ;  /* 0x000000d2cd947225 */ /* 0x000fe20007860096 */
[----:B------:R-:W-:-:S03]  /*62c90*/  IADD3 RZ, P1, PT, R194, R146, RZ ;  /* 0x00000092c2ff7210 */ /* 0x000fc60007f3e0ff */
[----:B------:R-:W-:Y:S01]  /*62ca0*/  IMAD.WIDE.U32 R156, R210, R40, RZ ;  /* 0x00000028d29c7225 */ /* 0x000fe200078e00ff */
[----:B------:R-:W-:-:S03]  /*62cb0*/  IADD3.X RZ, P1, PT, R195, R89, RZ, P1, !PT ;  /* 0x00000059c3ff7210 */ /* 0x000fc60000f3e4ff */
[----:B------:R-:W-:-:S04]  /*62cc0*/  IMAD.WIDE.U32 R152, P4, R210, R40, R152 ;  /* 0x00000028d2987225 */ /* 0x000fc80007880098 */
[----:B------:R-:W-:-:S04]  /*62cd0*/  IMAD.WIDE.U32 R160, R209, R40, RZ ;  /* 0x00000028d1a07225 */ /* 0x000fc800078e00ff */
        /* <DEDUP_REMOVED lines=26> */
[----:B------:R-:W-:Y:S02]  /*62e80*/  IMAD.MOV.U32 R174, RZ, RZ, R157 ;  /* 0x000000ffffae7224 */ /* 0x000fe400078e009d */
[----:B------:R-:W-:-:S04]  /*62e90*/  IMAD.WIDE.U32.X R182, R209, R209, R182, P6 ;  /* 0x000000d1d1b67225 */ /* 0x000fc800030e04b6 */
[----:B------:R-:W-:Y:S01]  /*62ea0*/  IMAD.WIDE.U32.X R172, R210, R203, R172, P3 ;  /* 0x000000cbd2ac7225 */ /* 0x000fe200018e04ac */
[----:B------:R-:W-:-:S03]  /*62eb0*/  IADD3 R176, P3, PT, R123, R176, RZ ;  /* 0x000000b07bb07210 */ /* 0x000fc60007f7e0ff */
[----:B------:R-:W-:Y:S01]  /*62ec0*/  IMAD.WIDE.U32 R184, P6, R205, R203, R184 ;  /* 0x000000cbcdb87225 */ /* 0x000fe200078c00b8 */
[----:B------:R-:W-:-:S03]  /*62ed0*/  IADD3.X R177, P3, PT, R119, R196, RZ, P3, !PT ;  /* 0x000000c477b17210 */ /* 0x000fc60001f7e4ff */
[----:B------:R-:W-:Y:S01]  /*62ee0*/  IMAD.WIDE.U32 R194, R206, R40, R194 ;  /* 0x00000028cec27225 */ /* 0x000fe200078e00c2 */
[----:B------:R-:W-:-:S03]  /*62ef0*/  IADD3.X R127, P3, PT, RZ, R127, RZ, P3, !PT ;  /* 0x0000007fff7f7210 */ /* 0x000fc60001f7e4ff */
[----:B------:R-:W-:Y:S01]  /*62f00*/  IMAD.WIDE.U32.X R174, R210, R209, R174, P4 ;  /* 0x000000d1d2ae7225 */ /* 0x000fe200020e04ae */
[----:B------:R-:W-:Y:S02]  /*62f10*/  IADD3 R123, P4, PT, R164, R179, RZ ;  /* 0x000000b3a47b7210 */ /* 0x000fe40007f9e0ff */
[----:B------:R-:W-:Y:S01]  /*62f20*/  IADD3.X R134, PT, PT, RZ, RZ, R135, P3, P0 ;  /* 0x000000ffff867210 */ /* 0x000fe20001fe0487 */
[----:B------:R-:W-:Y:S01]  /*62f30*/  IMAD.MOV.U32 R186, RZ, RZ, R165 ;  /* 0x000000ffffba7224 */ /* 0x000fe200078e00a5 */
[----:B------:R-:W-:Y:S01]  /*62f40*/  IADD3 RZ, P0, PT, R144, R128, RZ ;  /* 0x0000008090ff7210 */ /* 0x000fe20007f1e0ff */
[----:B------:R-:W-:Y:S02]  /*62f50*/  IMAD.X R193, RZ, RZ, RZ, P6 ;  /* 0x000000ffffc17224 */ /* 0x000fe400030e06ff */
[----:B------:R-:W-:Y:S01]  /*62f60*/  IMAD.IADD R212, R195, 0x1, R188 ;  /* 0x00000001c3d47824 */ /* 0x000fe200078e02bc */
[----:B------:R-:W-:Y:S01]  /*62f70*/  IADD3.X RZ, P0, PT, R145, R31, RZ, P0, !PT ;  /* 0x0000001f91ff7210 */ /* 0x000fe2000071e4ff */
[----:B------:R-:W-:-:S04]  /*62f80*/  IMAD.WIDE.U32 R188, R40, R53, RZ ;  /* 0x0000003528bc7225 */ /* 0x000fc800078e00ff */
[----:B------:R-:W-:-:S04]  /*62f90*/  IMAD.WIDE.U32 R190, P6, R40, R203, R190 ;  /* 0x000000cb28be7225 */ /* 0x000fc800078c00be */
[----:B------:R-:W-:Y:S01]  /*62fa0*/  IMAD.WIDE.U32.X R186, R209, R203, R186, P4 ;  /* 0x000000cbd1ba7225 */ /* 0x000fe200020e04ba */
[----:B------:R-:W-:-:S03]  /*62fb0*/  IADD3 R125, P4, PT, R184, R181, RZ ;  /* 0x000000b5b87d7210 */ /* 0x000fc60007f9e0ff */
[----:B------:R-:W-:Y:S02]  /*62fc0*/  IMAD.MOV.U32 R192, RZ, RZ, R185 ;  /* 0x000000ffffc07224 */ /* 0x000fe400078e00b9 */
[----:B------:R-:W-:Y:S01]  /*62fd0*/  IMAD.X R197, RZ, RZ, RZ, P6 ;  /* 0x000000ffffc57224 */ /* 0x000fe200030e06ff */
[----:B------:R-:W-:Y:S01]  /*62fe0*/  IADD3 R119, P6, PT, R190, R189, RZ ;  /* 0x000000bdbe777210 */ /* 0x000fe20007fde0ff */
[----:B------:R-:W-:-:S04]  /*62ff0*/  IMAD.WIDE.U32 R198, R118, -0x94f09dc, R198 ;  /* 0xf6b0f62476c67825 */ /* 0x000fc800078e00c6 */
[----:B------:R-:W-:Y:S02]  /*63000*/  IMAD.MOV.U32 R196, RZ, RZ, R191 ;  /* 0x000000ffffc47224 */ /* 0x000fe400078e00bf */
[----:B------:R-:W-:Y:S01]  /*63010*/  IMAD.WIDE.U32.X R192, R210, R203, R192, P4 ;  /* 0x000000cbd2c07225 */ /* 0x000fe200020e04c0 */
[----:B------:R-:W-:-:S03]  /*63020*/  IADD3 R194, P4, PT, R121, R194, RZ ;  /* 0x000000c279c27210 */ /* 0x000fc60007f9e0ff */
[----:B------:R-:W-:Y:S01]  /*63030*/  IMAD.WIDE.U32.X R196, R209, R203, R196, P6 ;  /* 0x000000cbd1c47225 */ /* 0x000fe200030e04c4 */
[----:B------:R-:W-:Y:S02]  /*63040*/  IADD3 R198, P6, PT, R127, R198, RZ ;  /* 0x000000c67fc67210 */ /* 0x000fe40007fde0ff */
[----:B------:R-:W-:Y:S01]  /*63050*/  IADD3.X R195, P4, PT, R212, R85, RZ, P4, !PT ;  /* 0x00000055d4c37210 */ /* 0x000fe2000279e4ff */
[----:B------:R-:W-:Y:S01]  /*63060*/  IMAD.IADD R121, R199, 0x1, R120 ;  /* 0x00000001c7797824 */ /* 0x000fe200078e0278 */
[----:B------:R-:W-:Y:S01]  /*63070*/  IADD3 R120, P3, PT, R204, R35, RZ ;  /* 0x00000023cc787210 */ /* 0x000fe20007f7e0ff */
[----:B------:R-:W-:Y:S01]  /*63080*/  IMAD.WIDE.U32 R128, R118, -0xc7aed41, R144 ;  /* 0xf38512bf76807825 */ /* 0x000fe200078e0090 */
[----:B------:R-:W-:Y:S02]  /*63090*/  IADD3.X R35, P5, PT, RZ, R136, RZ, P5, !PT ;  /* 0x00000088ff237210 */ /* 0x000fe40002fbe4ff */
[----:B------:R-:W-:Y:S01]  /*630a0*/  IADD3.X R199, P6, PT, R121, R134, RZ, P6, !PT ;  /* 0x0000008679c77210 */ /* 0x000fe200037de4ff */
[----:B------:R-:W-:Y:S01]  /*630b0*/  IMAD.IADD R122, R129, 0x1, R122 ;  /* 0x00000001817a7824 */ /* 0x000fe200078e027a */
[----:B------:R-:W-:-:S02]  /*630c0*/  IADD3.X R85, P1, PT, RZ, R200, RZ, P1, !PT ;  /* 0x000000c8ff557210 */ /* 0x000fc40000f3e4ff */
[----:B------:R-:W-:Y:S02]  /*630d0*/  IADD3.X R31, P6, PT, RZ, R35, RZ, P6, !PT ;  /* 0x00000023ff1f7210 */ /* 0x000fe400037de4ff */
[----:B------:R-:W-:Y:S02]  /*630e0*/  IADD3.X R121, P3, PT, R208, R61, RZ, P3, !PT ;  /* 0x0000003dd0797210 */ /* 0x000fe40001f7e4ff */
[----:B------:R-:W-:Y:S02]  /*630f0*/  IADD3.X R137, PT, PT, RZ, RZ, R137, P6, P5 ;  /* 0x000000ffff897210 */ /* 0x000fe400037ea489 */
[----:B------:R-:W-:Y:S01]  /*63100*/  IADD3 R128, P5, PT, R31, R128, RZ ;  /* 0x000000801f807210 */ /* 0x000fe20007fbe0ff */
[----:B------:R-:W-:Y:S01]  /*63110*/  IMAD.WIDE.U32 R134, R206, R53, R120 ;  /* 0x00000035ce867225 */ /* 0x000fe200078e0078 */
[----:B------:R-:W-:Y:S02]  /*63120*/  IADD3.X R35, P4, PT, RZ, R85, RZ, P4, !PT ;  /* 0x00000055ff237210 */ /* 0x000fe4000279e4ff */
[----:B------:R-:W-:Y:S01]  /*63130*/  IADD3.X R129, P5, PT, R122, R137, RZ, P5, !PT ;  /* 0x000000897a817210 */ /* 0x000fe20002fbe4ff */
[----:B------:R-:W-:Y:S01]  /*63140*/  IMAD.IADD R84, R135, 0x1, R84 ;  /* 0x0000000187547824 */ /* 0x000fe200078e0254 */
[----:B------:R-:W-:-:S02]  /*63150*/  IADD3.X R31, P6, PT, RZ, R138, RZ, P0, !PT ;  /* 0x0000008aff1f7210 */ /* 0x000fc400007de4ff */
[----:B------:R-:W-:Y:S02]  /*63160*/  IADD3.X R201, PT, PT, RZ, RZ, R201, P4, P1 ;  /* 0x000000ffffc97210 */ /* 0x000fe400027e24c9 */
[----:B------:R-:W-:Y:S02]  /*63170*/  IADD3.X R31, P5, PT, RZ, R31, RZ, P5, !PT ;  /* 0x0000001fff1f7210 */ /* 0x000fe40002fbe4ff */
[----:B------:R-:W-:Y:S02]  /*63180*/  IADD3 RZ, P4, PT, R120, R86, RZ ;  /* 0x0000005678ff7210 */ /* 0x000fe40007f9e0ff */
[----:B------:R-:W-:Y:S02]  /*63190*/  IADD3.X R139, PT, PT, RZ, RZ, R139, P5, P6 ;  /* 0x000000ffff8b7210 */ /* 0x000fe40002fec48b */
[----:B------:R-:W-:Y:S02]  /*631a0*/  IADD3 R134, P6, PT, R35, R134, RZ ;  /* 0x0000008623867210 */ /* 0x000fe40007fde0ff */
[----:B------:R-:W-:-:S02]  /*631b0*/  IADD3.X RZ, P4, PT, R121, R81, RZ, P4, !PT ;  /* 0x0000005179ff7210 */ /* 0x000fc4000279e4ff */
[----:B------:R-:W-:Y:S02]  /*631c0*/  IADD3 RZ, P1, PT, R176, R82, RZ ;  /* 0x00000052b0ff7210 */ /* 0x000fe40007f3e0ff */
[----:B------:R-:W-:Y:S01]  /*631d0*/  IADD3.X R135, P6, PT, R84, R201, RZ, P6, !PT ;  /* 0x000000c954877210 */ /* 0x000fe200037de4ff */
[----:B------:R-:W-:Y:S01]  /*631e0*/  IMAD.WIDE.U32 R84, R205, R29, R176 ;  /* 0x0000001dcd547225 */ /* 0x000fe200078e00b0 */
[----:B------:R-:W-:Y:S02]  /*631f0*/  IADD3.X R82, P4, PT, RZ, R90, RZ, P4, !PT ;  /* 0x0000005aff527210 */ /* 0x000fe4000279e4ff */
[----:B------:R-:W-:Y:S01]  /*63200*/  IADD3 RZ, P0, PT, R194, R130, RZ ;  /* 0x00000082c2ff7210 */ /* 0x000fe20007f1e0ff */
[----:B------:R-:W-:Y:S01]  /*63210*/  IMAD.WIDE.U32 R130, R118, 0x434bacd7, R194 ;  /* 0x434bacd776827825 */ /* 0x000fe200078e00c2 */
[----:B------:R-:W-:Y:S02]  /*63220*/  IADD3.X R82, P6, PT, RZ, R82, RZ, P6, !PT ;  /* 0x00000052ff527210 */ /* 0x000fe400037de4ff */
[----:B------:R-:W-:Y:S01]  /*63230*/  IADD3.X RZ, P0, PT, R195, R69, RZ, P0, !PT ;  /* 0x00000045c3ff7210 */ /* 0x000fe2000071e4ff */
[----:B------:R-:W-:Y:S01]  /*63240*/  IMAD.IADD R124, R131, 0x1, R124 ;  /* 0x00000001837c7824 */ /* 0x000fe200078e027c */
[----:B------:R-:W-:Y:S01]  /*63250*/  IADD3 R130, P5, PT, R31, R130, RZ ;  /* 0x000000821f827210 */ /* 0x000fe20007fbe0ff */
[----:B------:R-:W-:Y:S01]  /*63260*/  IMAD.IADD R85, R85, 0x1, R30 ;  /* 0x0000000155557824 */ /* 0x000fe200078e021e */
[----:B------:R-:W-:Y:S01]  /*63270*/  IADD3.X R35, PT, PT, RZ, RZ, R91, P6, P4 ;  /* 0x000000ffff237210 */ /* 0x000fe200037e845b */
[----:B------:R-:W-:Y:S01]  /*63280*/  IMAD.WIDE.U32 R30, R205, R202, R198 ;  /* 0x000000cacd1e7225 */ /* 0x000fe200078e00c6 */
[----:B------:R-:W-:-:S02]  /*63290*/  IADD3.X RZ, P1, PT, R177, R207, RZ, P1, !PT ;  /* 0x000000cfb1ff7210 */ /* 0x000fc40000f3e4ff */
[----:B------:R-:W-:Y:S01]  /*632a0*/  IADD3 RZ, P4, PT, RZ, R84, RZ ;  /* 0x00000054ffff7210 */ /* 0x000fe20007f9e0ff */
[----:B------:R-:W-:Y:S01]  /*632b0*/  IMAD.IADD R31, R31, 0x1, R60 ;  /* 0x000000011f1f7824 */ /* 0x000fe200078e023c */
[----:B------:R-:W-:Y:S02]  /*632c0*/  IADD3.X R131, P5, PT, R124, R139, RZ, P5, !PT ;  /* 0x0000008b7c837210 */ /* 0x000fe40002fbe4ff */
[----:B------:R-:W-:Y:S02]  /*632d0*/  IADD3.X R69, P0, PT, RZ, R140, RZ, P0, !PT ;  /* 0x0000008cff457210 */ /* 0x000fe4000071e4ff */
[----:B------:R-:W-:Y:S02]  /*632e0*/  IADD3.X R61, P1, PT, RZ, R66, RZ, P1, !PT ;  /* 0x00000042ff3d7210 */ /* 0x000fe40000f3e4ff */
[----:B------:R-:W-:Y:S02]  /*632f0*/  IADD3.X RZ, P4, PT, RZ, R85, RZ, P4, !PT ;  /* 0x00000055ffff7210 */ /* 0x000fe4000279e4ff */
[----:B------:R-:W-:-:S02]  /*63300*/  IADD3.X R69, P6, PT, RZ, R69, RZ, P5, !PT ;  /* 0x00000045ff457210 */ /* 0x000fc40002fde4ff */
[----:B------:R-:W-:Y:S02]  /*63310*/  IADD3.X R66, P2, PT, RZ, RZ, RZ, P2, !PT ;  /* 0x000000ffff427210 */ /* 0x000fe4000175e4ff */
[----:B------:R-:W-:Y:S02]  /*63320*/  IADD3.X R91, P3, PT, RZ, RZ, RZ, P3, !PT ;  /* 0x000000ffff5b7210 */ /* 0x000fe40001f7e4ff */
[----:B------:R-:W-:Y:S02]  /*63330*/  IADD3.X R61, P4, PT, RZ, R61, RZ, P4, !PT ;  /* 0x0000003dff3d7210 */ /* 0x000fe4000279e4ff */
[----:B------:R-:W-:Y:S02]  /*63340*/  IADD3 RZ, P5, PT, R198, R70, RZ ;  /* 0x00000046c6ff7210 */ /* 0x000fe40007fbe0ff */
[----:B------:R-:W-:Y:S02]  /*63350*/  IADD3.X R70, PT, PT, RZ, RZ, R141, P6, P0 ;  /* 0x000000ffff467210 */ /* 0x000fe400037e048d */
[----:B------:R-:W-:-:S02]  /*63360*/  IADD3 R91, P6, PT, R91, R66, RZ ;  /* 0x000000425b5b7210 */ /* 0x000fc40007fde0ff */
[----:B------:R-:W-:Y:S01]  /*63370*/  IADD3.X R66, PT, PT, RZ, RZ, R67, P4, P1 ;  /* 0x000000ffff427210 */ /* 0x000fe200027e2443 */
[----:B------:R-:W-:Y:S01]  /*63380*/  IMAD R67, R85, -0x30003, RZ ;  /* 0xfffcfffd55437824 */ /* 0x000fe200078e02ff */
[----:B------:R-:W-:Y:S02]  /*63390*/  IADD3 RZ, P0, PT, R134, R132, RZ ;  /* 0x0000008486ff7210 */ /* 0x000fe40007f1e0ff */
[----:B------:R-:W-:Y:S01]  /*633a0*/  IADD3 R30, P1, PT, R61, R30, RZ ;  /* 0x0000001e3d1e7210 */ /* 0x000fe20007f3e0ff */
[C---:B------:R-:W-:Y:S01]  /*633b0*/  IMAD.WIDE.U32 R60, R84.reuse, -0x30003, RZ ;  /* 0xfffcfffd543c7825 */ /* 0x040fe200078e00ff */
[----:B------:R-:W-:Y:S02]  /*633c0*/  IADD3.X RZ, P5, PT, R199, R87, RZ, P5, !PT ;  /* 0x00000057c7ff7210 */ /* 0x000fe40002fbe4ff */
[----:B------:R-:W-:Y:S01]  /*633d0*/  IADD3.X RZ, P0, PT, R135, R79, RZ, P0, !PT ;  /* 0x0000004f87ff7210 */ /* 0x000fe2000071e4ff */
[----:B------:R-:W-:Y:S01]  /*633e0*/  IMAD R67, R84, -0x760c0004, R67 ;  /* 0x89f3fffc54437824 */ /* 0x000fe200078e0243 */
[----:B------:R-:W-:Y:S01]  /*633f0*/  IADD3.X R31, P1, PT, R31, R66, RZ, P1, !PT ;  /* 0x000000421f1f7210 */ /* 0x000fe20000f3e4ff */
[----:B------:R-:W-:Y:S01]  /*63400*/  IMAD.WIDE.U32 R134, R118, 0x397fe69a, R134 ;  /* 0x397fe69a76867825 */ /* 0x000fe200078e0086 */
[----:B------:R-:W-:-:S02]  /*63410*/  IADD3.X R81, P5, PT, RZ, R92, RZ, P5, !PT ;  /* 0x0000005cff517210 */ /* 0x000fc40002fbe4ff */
[----:B------:R-:W-:Y:S01]  /*63420*/  IADD3 RZ, P4, PT, R128, R32, RZ ;  /* 0x0000002080ff7210 */ /* 0x000fe20007f9e0ff */
[----:B------:R-:W-:Y:S01]  /*63430*/  IMAD.IADD R147, R61, 0x1, R67 ;  /* 0x000000013d937824 */ /* 0x000fe200078e0243 */
[----:B------:R-:W-:Y:S01]  /*63440*/  IADD3.X R81, P1, PT, RZ, R81, RZ, P1, !PT ;  /* 0x00000051ff517210 */ /* 0x000fe20000f3e4ff */
[----:B------:R-:W-:Y:S01]  /*63450*/  IMAD.IADD R149, R135, 0x1, R126 ;  /* 0x0000000187957824 */ /* 0x000fe200078e027e */
[----:B------:R-:W-:Y:S01]  /*63460*/  IADD3.X RZ, P4, PT, R129, R33, RZ, P4, !PT ;  /* 0x0000002181ff7210 */ /* 0x000fe2000279e4ff */
[----:B------:R-:W-:Y:S01]  /*63470*/  IMAD.WIDE.U32 R126, R147, -0xc7aed41, RZ ;  /* 0xf38512bf937e7825 */ /* 0x000fe200078e00ff */
[----:B------:R-:W-:-:S03]  /*63480*/  IADD3.X R122, P0, PT, RZ, R142, RZ, P0, !PT ;  /* 0x0000008eff7a7210 */ /* 0x000fc6000071e4ff */
[----:B------:R-:W-:Y:S01]  /*63490*/  IMAD.X R118, RZ, RZ, RZ, P2 ;  /* 0x000000ffff767224 */ /* 0x000fe200010e06ff */
[----:B------:R-:W-:Y:S01]  /*634a0*/  IADD3 R61, P2, PT, R82, R91, RZ ;  /* 0x0000005b523d7210 */ /* 0x000fe20007f5e0ff */
[C---:B------:R-:W-:Y:S01]  /*634b0*/  IMAD.WIDE.U32 R176, R147.reuse, -0x4eac0001, RZ ;  /* 0xb153ffff93b07825 */ /* 0x040fe200078e00ff */
[----:B------:R-:W-:Y:S02]  /*634c0*/  IADD3.X R82, PT, PT, RZ, RZ, R93, P1, P5 ;  /* 0x000000ffff527210 */ /* 0x000fe40000fea45d */
[----:B------:R-:W-:Y:S01]  /*634d0*/  IADD3.X R118, PT, PT, R118, RZ, RZ, P6, P3 ;  /* 0x000000ff76767210 */ /* 0x000fe200037e64ff */
[----:B------:R-:W-:-:S03]  /*634e0*/  IMAD.WIDE.U32 R66, R147, 0x397fe69a, RZ ;  /* 0x397fe69a93427825 */ /* 0x000fc600078e00ff */
[----:B------:R-:W-:Y:S01]  /*634f0*/  IADD3.X R35, P2, PT, R35, R118, RZ, P2, !PT ;  /* 0x0000007623237210 */ /* 0x000fe2000175e4ff */
[----:B------:R-:W-:-:S04]  /*63500*/  IMAD.WIDE.U32 R126, P5, R60, 0x64774b84, R126 ;  /* 0x64774b843c7e7825 */ /* 0x000fc800078a007e */
[----:B------:R-:W-:-:S04]  /*63510*/  IMAD.WIDE.U32 R198, R147, -0x5555, RZ ;  /* 0xffffaaab93c67825 */ /* 0x000fc800078e00ff */
[----:B------:R-:W-:-:S04]  /*63520*/  IMAD.WIDE.U32 R138, R147, -0x94f09dc, RZ ;  /* 0xf6b0f624938a7825 */ /* 0x000fc800078e00ff */
[----:B------:R-:W-:Y:S02]  /*63530*/  IMAD.X R93, RZ, RZ, RZ, P5 ;  /* 0x000000ffff5d7224 */ /* 0x000fe400028e06ff */
[----:B------:R-:W-:-:S04]  /*63540*/  IMAD.WIDE.U32 R176, P6, R60, 0x1eabfffe, R176 ;  /* 0x1eabfffe3cb07825 */ /* 0x000fc800078c00b0 */
[----:B------:R-:W-:-:S04]  /*63550*/  IMAD.WIDE.U32 R144, R60, -0x4eac0001, RZ ;  /* 0xb153ffff3c907825 */ /* 0x000fc800078e00ff */
[----:B------:R-:W-:-:S04]  /*63560*/  IMAD.WIDE.U32 R66, P5, R60, 0x1a0111ea, R66 ;  /* 0x1a0111ea3c427825 */ /* 0x000fc800078a0042 */
[----:B------:R-:W-:-:S04]  /*63570*/  IMAD.WIDE.U32 R198, P1, R60, -0x46010001, R198 ;  /* 0xb9feffff3cc67825 */ /* 0x000fc800078200c6 */
[----:B------:R-:W-:-:S04]  /*63580*/  IMAD.WIDE.U32 R32, R60, -0x5555, RZ ;  /* 0xffffaaab3c207825 */ /* 0x000fc800078e00ff */
[----:B------:R-:W-:-:S04]  /*63590*/  IMAD.WIDE.U32 R138, P3, R60, 0x6730d2a0, R138 ;  /* 0x6730d2a03c8a7825 */ /* 0x000fc8000786008a */
[----:B------:R-:W-:Y:S01]  /*635a0*/  IMAD.X R79, RZ, RZ, RZ, P5 ;  /* 0x000000ffff4f7224 */ /* 0x000fe200028e06ff */
[----:B------:R-:W-:Y:S01]  /*635b0*/  IADD3 R153, P5, PT, R176, R145, RZ ;  /* 0x00000091b0997210 */ /* 0x000fe20007fbe0ff */
[----:B------:R-:W-:Y:S02]  /*635c0*/  IMAD.X R141, RZ, RZ, RZ, P6 ;  /* 0x000000ffff8d7224 */ /* 0x000fe400030e06ff */
[----:B------:R-:W-:-:S04]  /*635d0*/  IMAD.WIDE.U32 R120, R60, -0xc7aed41, RZ ;  /* 0xf38512bf3c787825 */ /* 0x000fc800078e00ff */
[----:B------:R-:W-:Y:S02]  /*635e0*/  IMAD.MOV.U32 R140, RZ, RZ, R177 ;  /* 0x000000ffff8c7224 */ /* 0x000fe400078e00b1 */
[----:B------:R-:W-:Y:S01]  /*635f0*/  IMAD.X R133, RZ, RZ, RZ, P3 ;  /* 0x000000ffff857224 */ /* 0x000fe200018e06ff */
[----:B------:R-:W-:Y:S01]  /*63600*/  IADD3 R151, P3, PT, R198, R33, RZ ;  /* 0x00000021c6977210 */ /* 0x000fe20007f7e0ff */
        /* <DEDUP_REMOVED lines=8> */
[----:B------:R-:W-:Y:S02]  /*63690*/  IMAD.MOV.U32 R92, RZ, RZ, R127 ;  /* 0x000000ffff5c7224 */ /* 0x000fe400078e007f */
[----:B------:R-:W-:Y:S01]  /*636a0*/  IMAD.WIDE.U32.X R194, R147, -0x46010001, R194, P3 ;  /* 0xb9feffff93c27825 */ /* 0x000fe200018e04c2 */
[----:B------:R-:W-:-:S03]  /*636b0*/  IADD3 R137, P3, PT, R138, R137, RZ ;  /* 0x000000898a897210 */ /* 0x000fc60007f7e0ff */
[----:B------:R-:W-:-:S04]  /*636c0*/  IMAD.WIDE.U32 R90, P6, R60, 0x4b1ba7b6, R90 ;  /* 0x4b1ba7b63c5a7825 */ /* 0x000fc800078c005a */
[----:B------:R-:W-:-:S04]  /*636d0*/  IMAD.WIDE.U32 R86, R60, 0x434bacd7, RZ ;  /* 0x434bacd73c567825 */ /* 0x000fc800078e00ff */
[----:B------:R-:W-:Y:S02]  /*636e0*/  IMAD.MOV.U32 R132, RZ, RZ, R139 ;  /* 0x000000ffff847224 */ /* 0x000fe400078e008b */
[----:B------:R-:W-:Y:S01]  /*636f0*/  IMAD.WIDE.U32.X R92, R147, 0x64774b84, R92, P5 ;  /* 0x64774b84935c7825 */ /* 0x000fe200028e045c */
[----:B------:R-:W-:-:S03]  /*63700*/  IADD3 R200, P5, PT, R69, R134, RZ ;  /* 0x0000008645c87210 */ /* 0x000fc60007fbe0ff */
[----:B------:R-:W-:Y:S01]  /*63710*/  IMAD.WIDE.U32.X R132, R147, 0x6730d2a0, R132, P3 ;  /* 0x6730d2a093847825 */ /* 0x000fe200018e0484 */
[----:B------:R-:W-:Y:S02]  /*63720*/  IADD3 R87, P3, PT, R90, R87, RZ ;  /* 0x000000575a577210 */ /* 0x000fe40007f7e0ff */
[----:B------:R-:W-:Y:S01]  /*63730*/  IADD3.X R201, P5, PT, R149, R70, RZ, P5, !PT ;  /* 0x0000004695c97210 */ /* 0x000fe20002fbe4ff */
[----:B------:R-:W-:-:S03]  /*63740*/  IMAD.WIDE.U32 R128, R206, R205, R128 ;  /* 0x000000cdce807225 */ /* 0x000fc600078e0080 */
[----:B------:R-:W-:Y:S01]  /*63750*/  IADD3.X R122, P5, PT, RZ, R122, RZ, P5, !PT ;  /* 0x0000007aff7a7210 */ /* 0x000fe20002fbe4ff */
[----:B------:R-:W-:Y:S01]  /*63760*/  IMAD.X R135, RZ, RZ, RZ, P6 ;  /* 0x000000ffff877224 */ /* 0x000fe200030e06ff */
[----:B------:R-:W-:Y:S01]  /*63770*/  IADD3 R128, P6, PT, R81, R128, RZ ;  /* 0x0000008051807210 */ /* 0x000fe20007fde0ff */
[----:B------:R-:W-:Y:S01]  /*63780*/  IMAD.WIDE.U32 R32, R60, 0x397fe69a, RZ ;  /* 0x397fe69a3c207825 */ /* 0x000fe200078e00ff */
[----:B------:R-:W-:-:S03]  /*63790*/  IADD3.X R70, PT, PT, RZ, RZ, R143, P5, P0 ;  /* 0x000000ffff467210 */ /* 0x000fc60002fe048f */
[----:B------:R-:W-:Y:S02]  /*637a0*/  IMAD.MOV.U32 R134, RZ, RZ, R91 ;  /* 0x000000ffff867224 */ /* 0x000fe400078e005b */
[----:B------:R-:W-:Y:S02]  /*637b0*/  IMAD.IADD R69, R129, 0x1, R78 ;  /* 0x0000000181457824 */ /* 0x000fe400078e024e */
[----:B------:R-:W-:Y:S01]  /*637c0*/  IMAD.WIDE.U32.X R134, R147, 0x4b1ba7b6, R134, P3 ;  /* 0x4b1ba7b693867825 */ /* 0x000fe200018e0486 */
[----:B------:R-:W-:Y:S02]  /*637d0*/  IADD3 R33, P3, PT, R66, R33, RZ ;  /* 0x0000002142217210 */ /* 0x000fe40007f7e0ff */
[----:B------:R-:W-:Y:S01]  /*637e0*/  IADD3.X R129, P6, PT, R69, R82, RZ, P6, !PT ;  /* 0x0000005245817210 */ /* 0x000fe200037de4ff */
[----:B------:R-:W-:Y:S01]  /*637f0*/  IMAD.MOV.U32 R78, RZ, RZ, R67 ;  /* 0x000000ffff4e7224 */ /* 0x000fe200078e0043 */
[----:B------:R-:W-:Y:S01]  /*63800*/  IADD3.X R67, P0, PT, RZ, R94, RZ, P4, !PT ;  /* 0x0000005eff437210 */ /* 0x000fe2000271e4ff */
[----:B------:R-:W-:-:S03]  /*63810*/  IMAD.WIDE.U32 R142, R60, -0x5555, R84 ;  /* 0xffffaaab3c8e7825 */ /* 0x000fc600078e0054 */
[----:B------:R-:W-:Y:S01]  /*63820*/  IADD3.X R67, P5, PT, RZ, R67, RZ, P6, !PT ;  /* 0x00000043ff437210 */ /* 0x000fe200037be4ff */
[----:B------:R-:W-:Y:S01]  /*63830*/  IMAD.WIDE.U32.X R78, R147, 0x1a0111ea, R78, P3 ;  /* 0x1a0111ea934e7825 */ /* 0x000fe200018e044e */
[----:B------:R-:W-:Y:S02]  /*63840*/  IADD3 RZ, P3, PT, R30, R144, RZ ;  /* 0x000000901eff7210 */ /* 0x000fe40007f7e0ff */
[----:B------:R-:W-:Y:S01]  /*63850*/  IADD3 RZ, P6, PT, R130, R146, RZ ;  /* 0x0000009282ff7210 */ /* 0x000fe20007fde0ff */
[----:B------:R-:W-:Y:S01]  /*63860*/  IMAD.WIDE.U32 R144, R205, R205, R130 ;  /* 0x000000cdcd907225 */ /* 0x000fe200078e0082 */
[----:B------:R-:W-:Y:S02]  /*63870*/  IADD3 RZ, P4, PT, RZ, R142, RZ ;  /* 0x0000008effff7210 */ /* 0x000fe40007f9e0ff */
[----:B------:R-:W-:Y:S01]  /*63880*/  IADD3.X R95, PT, PT, RZ, RZ, R95, P5, P0 ;  /* 0x000000ffff5f7210 */ /* 0x000fe20002fe045f */
[----:B------:R-:W-:Y:S01]  /*63890*/  IMAD.IADD R148, R145, 0x1, R148 ;  /* 0x0000000191947824 */ /* 0x000fe200078e0294 */
[----:B------:R-:W-:Y:S01]  /*638a0*/  IADD3 R144, P5, PT, R67, R144, RZ ;  /* 0x0000009043907210 */ /* 0x000fe20007fbe0ff */
[----:B------:R-:W-:Y:S01]  /*638b0*/  IMAD.IADD R142, R143, 0x1, R198 ;  /* 0x000000018f8e7824 */ /* 0x000fe200078e02c6 */
[----:B------:R-:W-:-:S02]  /*638c0*/  IADD3.X RZ, P0, PT, R131, R89, RZ, P6, !PT ;  /* 0x0000005983ff7210 */ /* 0x000fc4000371e4ff */
[----:B------:R-:W-:Y:S01]  /*638d0*/  IADD3.X RZ, P3, PT, R31, R153, RZ, P3, !PT ;  /* 0x000000991fff7210 */ /* 0x000fe20001f7e4ff */
[----:B------:R-:W-:Y:S01]  /*638e0*/  IMAD.WIDE.U32 R30, R60, -0x4eac0001, R30 ;  /* 0xb153ffff3c1e7825 */ /* 0x000fe200078e001e */
[----:B------:R-:W-:Y:S02]  /*638f0*/  IADD3.X R145, P5, PT, R148, R95, RZ, P5, !PT ;  /* 0x0000005f94917210 */ /* 0x000fe40002fbe4ff */
[----:B------:R-:W-:Y:S01]  /*63900*/  IADD3.X R69, P0, PT, RZ, R168, RZ, P0, !PT ;  /* 0x000000a8ff457210 */ /* 0x000fe2000071e4ff */
[----:B------:R-:W-:Y:S01]  /*63910*/  IMAD.IADD R176, R31, 0x1, R176 ;  /* 0x000000011fb07824 */ /* 0x000fe200078e02b0 */
[----:B------:R-:W-:Y:S02]  /*63920*/  IADD3.X RZ, P4, PT, RZ, R142, RZ, P4, !PT ;  /* 0x0000008effff7210 */ /* 0x000fe4000279e4ff */
[----:B------:R-:W-:Y:S02]  /*63930*/  IADD3.X R67, P1, PT, RZ, R194, RZ, P1, !PT ;  /* 0x000000c2ff437210 */ /* 0x000fe40000f3e4ff */
[----:B------:R-:W-:-:S02]  /*63940*/  IADD3.X R69, P6, PT, RZ, R69, RZ, P5, !PT ;  /* 0x00000045ff457210 */ /* 0x000fc40002fde4ff */
[----:B------:R-:W-:Y:S02]  /*63950*/  IADD3.X R31, P4, PT, RZ, R67, RZ, P4, !PT ;  /* 0x00000043ff1f7210 */ /* 0x000fe4000279e4ff */
[----:B------:R-:W-:Y:S02]  /*63960*/  IADD3.X R169, PT, PT, RZ, RZ, R169, P6, P0 ;  /* 0x000000ffffa97210 */ /* 0x000fe400037e04a9 */
[----:B------:R-:W-:Y:S02]  /*63970*/  IADD3 R30, P6, PT, R31, R30, RZ ;  /* 0x0000001e1f1e7210 */ /* 0x000fe40007fde0ff */
[----:B------:R-:W-:Y:S02]  /*63980*/  IADD3.X R195, PT, PT, RZ, RZ, R195, P4, P1 ;  /* 0x000000ffffc37210 */ /* 0x000fe400027e24c3 */
[----:B------:R-:W-:Y:S02]  /*63990*/  IADD3 RZ, P0, PT, R200, R150, RZ ;  /* 0x00000096c8ff7210 */ /* 0x000fe40007f1e0ff */
[----:B------:R-:W-:-:S02]  /*639a0*/  IADD3 RZ, P5, PT, R128, R136, RZ ;  /* 0x0000008880ff7210 */ /* 0x000fc40007fbe0ff */
[----:B------:R-:W-:Y:S02]  /*639b0*/  IADD3.X R31, P6, PT, R176, R195, RZ, P6, !PT ;  /* 0x000000c3b01f7210 */ /* 0x000fe400037de4ff */
[----:B------:R-:W-:Y:S02]  /*639c0*/  IADD3.X R67, P1, PT, RZ, R140, RZ, P3, !PT ;  /* 0x0000008cff437210 */ /* 0x000fe40001f3e4ff */
[----:B------:R-:W-:Y:S01]  /*639d0*/  IADD3.X RZ, P0, PT, R201, R97, RZ, P0, !PT ;  /* 0x00000061c9ff7210 */ /* 0x000fe2000071e4ff */
[----:B------:R-:W-:Y:S01]  /*639e0*/  IMAD.WIDE.U32 R200, R205, R40, R200 ;  /* 0x00000028cdc87225 */ /* 0x000fe200078e00c8 */
[----:B------:R-:W-:Y:S02]  /*639f0*/  IADD3.X RZ, P5, PT, R129, R137, RZ, P5, !PT ;  /* 0x0000008981ff7210 */ /* 0x000fe40002fbe4ff */
[----:B------:R-:W-:Y:S01]  /*63a00*/  IADD3.X R67, P6, PT, RZ, R67, RZ, P6, !PT ;  /* 0x00000043ff437210 */ /* 0x000fe200037de4ff */
[----:B------:R-:W-:Y:S01]  /*63a10*/  IMAD.WIDE.U32 R128, R60, -0x94f09dc, R128 ;  /* 0xf6b0f6243c807825 */ /* 0x000fe200078e0080 */
[----:B------:R-:W-:-:S02]  /*63a20*/  IADD3 R200, P3, PT, R69, R200, RZ ;  /* 0x000000c845c87210 */ /* 0x000fc40007f7e0ff */
[----:B------:R-:W-:Y:S01]  /*63a30*/  IADD3.X R141, PT, PT, RZ, RZ, R141, P6, P1 ;  /* 0x000000ffff8d7210 */ /* 0x000fe200037e248d */
[----:B------:R-:W-:Y:S01]  /*63a40*/  IMAD.IADD R152, R201, 0x1, R152 ;  /* 0x00000001c9987824 */ /* 0x000fe200078e0298 */
[----:B------:R-:W-:Y:S01]  /*63a50*/  IADD3 R128, P1, PT, R67, R128, RZ ;  /* 0x0000008043807210 */ /* 0x000fe20007f3e0ff */
[----:B------:R-:W-:Y:S01]  /*63a60*/  IMAD.IADD R138, R129, 0x1, R138 ;  /* 0x00000001818a7824 */ /* 0x000fe200078e028a */
[----:B------:R-:W-:Y:S02]  /*63a70*/  IADD3 RZ, P4, PT, R144, R120, RZ ;  /* 0x0000007890ff7210 */ /* 0x000fe40007f9e0ff */
[----:B------:R-:W-:Y:S02]  /*63a80*/  IADD3.X R201, P3, PT, R152, R169, RZ, P3, !PT ;  /* 0x000000a998c97210 */ /* 0x000fe40001f7e4ff */
[----:B------:R-:W-:Y:S02]  /*63a90*/  IADD3.X R67, P0, PT, RZ, R170, RZ, P0, !PT ;  /* 0x000000aaff437210 */ /* 0x000fe4000071e4ff */
[----:B------:R-:W-:-:S02]  /*63aa0*/  IADD3 R84, P6, PT, R122, R61, RZ ;  /* 0x0000003d7a547210 */ /* 0x000fc40007fde0ff */
[----:B------:R-:W-:Y:S02]  /*63ab0*/  IADD3.X R129, P1, PT, R138, R141, RZ, P1, !PT ;  /* 0x0000008d8a817210 */ /* 0x000fe40000f3e4ff */
[----:B------:R-:W-:Y:S02]  /*63ac0*/  IADD3.X R61, P5, PT, RZ, R132, RZ, P5, !PT ;  /* 0x00000084ff3d7210 */ /* 0x000fe40002fbe4ff */
[----:B------:R-:W-:Y:S01]  /*63ad0*/  IADD3.X RZ, P4, PT, R145, R121, RZ, P4, !PT ;  /* 0x0000007991ff7210 */ /* 0x000fe2000279e4ff */
[----:B------:R-:W-:Y:S01]  /*63ae0*/  IMAD.WIDE.U32 R144, R60, -0xc7aed41, R144 ;  /* 0xf38512bf3c907825 */ /* 0x000fe200078e0090 */
[----:B------:R-:W-:Y:S02]  /*63af0*/  IADD3.X R67, P3, PT, RZ, R67, RZ, P3, !PT ;  /* 0x00000043ff437210 */ /* 0x000fe40001f7e4ff */
[----:B------:R-:W-:Y:S01]  /*63b00*/  IADD3.X R61, P1, PT, RZ, R61, RZ, P1, !PT ;  /* 0x0000003dff3d7210 */ /* 0x000fe20000f3e4ff */
[----:B------:R-:W-:Y:S01]  /*63b10*/  IMAD.IADD R126, R145, 0x1, R126 ;  /* 0x00000001917e7824 */ /* 0x000fe200078e027e */
[----:B------:R-:W-:-:S02]  /*63b20*/  IADD3.X R171, PT, PT, RZ, RZ, R171, P3, P0 ;  /* 0x000000ffffab7210 */ /* 0x000fc40001fe04ab */
        /* <DEDUP_REMOVED lines=14> */
[----:B------:R-:W-:Y:S01]  /*63c10*/  IADD3 RZ, P1, PT, R200, R86, RZ ;  /* 0x00000056c8ff7210 */ /* 0x000fe20007f3e0ff */
[----:B------:R-:W-:Y:S01]  /*63c20*/  IMAD.IADD R90, R89, 0x1, R90 ;  /* 0x00000001595a7824 */ /* 0x000fe200078e025a */
[----:B------:R-:W-:-:S02]  /*63c30*/  IADD3.X R85, P4, PT, R154, R171, RZ, P4, !PT ;  /* 0x000000ab9a557210 */ /* 0x000fc4000279e4ff */
[----:B------:R-:W-:Y:S02]  /*63c40*/  IADD3.X R67, P0, PT, RZ, R172, RZ, P0, !PT ;  /* 0x000000acff437210 */ /* 0x000fe4000071e4ff */
[----:B------:R-:W-:Y:S01]  /*63c50*/  IADD3 R82, P3, PT, R35, R88, RZ ;  /* 0x0000005823527210 */ /* 0x000fe20007f7e0ff */
[C---:B------:R-:W-:Y:S01]  /*63c60*/  IMAD.WIDE.U32 R88, R40.reuse, R29, R30 ;  /* 0x0000001d28587225 */ /* 0x040fe200078e001e */
[----:B------:R-:W-:Y:S02]  /*63c70*/  IADD3.X RZ, P1, PT, R201, R87, RZ, P1, !PT ;  /* 0x00000057c9ff7210 */ /* 0x000fe40000f3e4ff */
[----:B------:R-:W-:Y:S01]  /*63c80*/  IADD3.X RZ, P5, PT, R31, R83, RZ, P5, !PT ;  /* 0x000000531fff7210 */ /* 0x000fe20002fbe4ff */
[----:B------:R-:W-:Y:S01]  /*63c90*/  IMAD.IADD R81, R89, 0x1, R80 ;  /* 0x0000000159517824 */ /* 0x000fe200078e0250 */
[----:B------:R-:W-:Y:S01]  /*63ca0*/  IADD3.X R67, P4, PT, RZ, R67, RZ, P4, !PT ;  /* 0x00000043ff437210 */ /* 0x000fe2000279e4ff */
[----:B------:R-:W-:Y:S01]  /*63cb0*/  IMAD.WIDE.U32 R30, R40, R202, R128 ;  /* 0x000000ca281e7225 */ /* 0x000fe200078e0080 */
[----:B------:R-:W-:-:S02]  /*63cc0*/  IADD3.X R83, P3, PT, R90, R93, RZ, P3, !PT ;  /* 0x0000005d5a537210 */ /* 0x000fc40001f7e4ff */
[----:B------:R-:W-:Y:S01]  /*63cd0*/  IADD3.X R61, P2, PT, RZ, RZ, RZ, P2, !PT ;  /* 0x000000ffff3d7210 */ /* 0x000fe2000175e4ff */
[----:B------:R-:W-:Y:S01]  /*63ce0*/  IMAD.IADD R76, R31, 0x1, R76 ;  /* 0x000000011f4c7824 */ /* 0x000fe200078e024c */
[----:B------:R-:W-:Y:S01]  /*63cf0*/  IADD3.X R35, P1, PT, RZ, R134, RZ, P1, !PT ;  /* 0x00000086ff237210 */ /* 0x000fe20000f3e4ff */
[----:B------:R-:W-:Y:S01]  /*63d00*/  IMAD.MOV.U32 R80, RZ, RZ, R88 ;  /* 0x000000ffff507224 */ /* 0x000fe200078e0058 */
[----:B------:R-:W-:Y:S02]  /*63d10*/  IADD3.X R97, PT, PT, RZ, RZ, R173, P4, P0 ;  /* 0x000000ffff617210 */ /* 0x000fe400027e04ad */
[----:B------:R-:W-:Y:S02]  /*63d20*/  IADD3.X R35, P4, PT, RZ, R35, RZ, P3, !PT ;  /* 0x00000023ff237210 */ /* 0x000fe40001f9e4ff */
[----:B------:R-:W-:Y:S01]  /*63d30*/  IADD3 RZ, P0, PT, R128, R62, RZ ;  /* 0x0000003e80ff7210 */ /* 0x000fe20007f1e0ff */
[----:B------:R-:W-:Y:S01]  /*63d40*/  IMAD.X R62, RZ, RZ, RZ, P2 ;  /* 0x000000ffff3e7224 */ /* 0x000fe200010e06ff */
[----:B------:R-:W-:-:S02]  /*63d50*/  IADD3 RZ, P2, PT, RZ, R88, RZ ;  /* 0x00000058ffff7210 */ /* 0x000fc40007f5e0ff */
[----:B------:R-:W-:Y:S02]  /*63d60*/  IADD3.X R135, PT, PT, RZ, RZ, R135, P4, P1 ;  /* 0x000000ffff877210 */ /* 0x000fe400027e2487 */
[----:B------:R-:W-:Y:S02]  /*63d70*/  IADD3 RZ, P1, PT, R84, R32, RZ ;  /* 0x0000002054ff7210 */ /* 0x000fe40007f3e0ff */
[----:B------:R-:W-:Y:S02]  /*63d80*/  IADD3.X R32, P5, PT, RZ, R36, RZ, P5, !PT ;  /* 0x00000024ff207210 */ /* 0x000fe40002fbe4ff */
[----:B------:R-:W-:Y:S02]  /*63d90*/  IADD3.X RZ, P4, PT, RZ, R81, RZ, P2, !PT ;  /* 0x00000051ffff7210 */ /* 0x000fe4000179e4ff */
[----:B------:R-:W-:Y:S02]  /*63da0*/  IADD3.X R70, P6, PT, RZ, RZ, RZ, P6, !PT ;  /* 0x000000ffff467210 */ /* 0x000fe400037de4ff */
[----:B------:R-:W-:-:S02]  /*63db0*/  IADD3.X RZ, P2, PT, R85, R33, RZ, P1, !PT ;  /* 0x0000002155ff7210 */ /* 0x000fc40000f5e4ff */
[----:B------:R-:W-:Y:S02]  /*63dc0*/  IADD3.X R33, P4, PT, RZ, R32, RZ, P4, !PT ;  /* 0x00000020ff217210 */ /* 0x000fe4000279e4ff */
[----:B------:R-:W-:Y:S01]  /*63dd0*/  IADD3 R70, P3, PT, R70, R61, RZ ;  /* 0x0000003d46467210 */ /* 0x000fe20007f7e0ff */
[----:B------:R-:W-:Y:S01]  /*63de0*/  IMAD.WIDE.U32 R60, R60, 0x397fe69a, R84 ;  /* 0x397fe69a3c3c7825 */ /* 0x000fe200078e0054 */
[----:B------:R-:W-:Y:S02]  /*63df0*/  IADD3 R30, P1, PT, R33, R30, RZ ;  /* 0x0000001e211e7210 */ /* 0x000fe40007f3e0ff */
[----:B------:R-:W-:Y:S01]  /*63e00*/  IADD3.X R37, PT, PT, RZ, RZ, R37, P4, P5 ;  /* 0x000000ffff257210 */ /* 0x000fe200027ea425 */
[----:B------:R-:W-:Y:S01]  /*63e10*/  IMAD.IADD R66, R61, 0x1, R66 ;  /* 0x000000013d427824 */ /* 0x000fe200078e0242 */
[----:B------:R-:W-:Y:S01]  /*63e20*/  IADD3 RZ, P4, PT, R144, R34, RZ ;  /* 0x0000002290ff7210 */ /* 0x000fe20007f9e0ff */
[----:B------:R-:W-:Y:S01]  /*63e30*/  IMAD.WIDE.U32 R32, R88, -0x30003, RZ ;  /* 0xfffcfffd58207825 */ /* 0x000fe200078e00ff */
[----:B------:R-:W-:-:S02]  /*63e40*/  IADD3.X R36, PT, PT, R62, RZ, RZ, P3, P6 ;  /* 0x000000ff3e247210 */ /* 0x000fc40001fec4ff */
[----:B------:R-:W-:Y:S02]  /*63e50*/  IADD3 R34, P3, PT, R35, R60, RZ ;  /* 0x0000003c23227210 */ /* 0x000fe40007f7e0ff */
[----:B------:R-:W-:Y:S01]  /*63e60*/  IADD3.X R31, P6, PT, R76, R37, RZ, P1, !PT ;  /* 0x000000254c1f7210 */ /* 0x000fe20000fde4ff */
[----:B------:R-:W-:Y:S01]  /*63e70*/  IMAD R37, R81, -0x30003, RZ ;  /* 0xfffcfffd51257824 */ /* 0x000fe200078e02ff */
[----:B------:R-:W-:Y:S01]  /*63e80*/  IADD3.X R35, P3, PT, R66, R135, RZ, P3, !PT ;  /* 0x0000008742237210 */ /* 0x000fe20001f7e4ff */
[----:B------:R-:W-:Y:S01]  /*63e90*/  IMAD.WIDE.U32 R60, R32, -0x4eac0001, RZ ;  /* 0xb153ffff203c7825 */ /* 0x000fe200078e00ff */
[----:B------:R-:W-:Y:S02]  /*63ea0*/  IADD3.X R135, P2, PT, RZ, R78, RZ, P2, !PT ;  /* 0x0000004eff877210 */ /* 0x000fe4000175e4ff */
[----:B------:R-:W-:Y:S01]  /*63eb0*/  IADD3.X RZ, P0, PT, R129, R71, RZ, P0, !PT ;  /* 0x0000004781ff7210 */ /* 0x000fe2000071e4ff */
[----:B------:R-:W-:Y:S01]  /*63ec0*/  IMAD R37, R88, -0x760c0004, R37 ;  /* 0x89f3fffc58257824 */ /* 0x000fe200078e0225 */
[----:B------:R-:W-:Y:S01]  /*63ed0*/  IADD3.X R135, P3, PT, RZ, R135, RZ, P3, !PT ;  /* 0x00000087ff877210 */ /* 0x000fe20001f7e4ff */
[----:B------:R-:W-:Y:S01]  /*63ee0*/  IMAD.WIDE.U32 R120, R32, -0x94f09dc, RZ ;  /* 0xf6b0f62420787825 */ /* 0x000fe200078e00ff */
[----:B------:R-:W-:-:S02]  /*63ef0*/  IADD3.X RZ, P1, PT, R145, R77, RZ, P4, !PT ;  /* 0x0000004d91ff7210 */ /* 0x000fc4000273e4ff */
[----:B------:R-:W-:Y:S01]  /*63f00*/  IADD3.X R131, P4, PT, RZ, R104, RZ, P0, !PT ;  /* 0x00000068ff837210 */ /* 0x000fe2000079e4ff */
[----:B------:R-:W-:Y:S01]  /*63f10*/  IMAD.IADD R107, R33, 0x1, R37 ;  /* 0x00000001216b7824 */ /* 0x000fe200078e0225 */
[----:B------:R-:W-:Y:S01]  /*63f20*/  IADD3.X R122, PT, PT, RZ, RZ, R79, P3, P2 ;  /* 0x000000ffff7a7210 */ /* 0x000fe20001fe444f */
[----:B------:R-:W-:Y:S01]  /*63f30*/  IMAD.WIDE.U32 R144, R206, R40, R144 ;  /* 0x00000028ce907225 */ /* 0x000fe200078e0090 */
[----:B------:R-:W-:Y:S02]  /*63f40*/  IADD3 R62, P5, PT, R67, R70, RZ ;  /* 0x00000046433e7210 */ /* 0x000fe40007fbe0ff */
[----:B------:R-:W-:Y:S01]  /*63f50*/  IADD3.X R131, P6, PT, RZ, R131, RZ, P6, !PT ;  /* 0x00000083ff837210 */ /* 0x000fe200037de4ff */
[----:B------:R-:W-:Y:S01]  /*63f60*/  IMAD.WIDE.U32 R78, R107, -0x94f09dc, RZ ;  /* 0xf6b0f6246b4e7825 */ /* 0x000fe200078e00ff */
[----:B------:R-:W-:Y:S02]  /*63f70*/  IADD3.X R97, P0, PT, R97, R36, RZ, P5, !PT ;  /* 0x0000002461617210 */ /* 0x000fe40002f1e4ff */
[----:B------:R-:W-:Y:S01]  /*63f80*/  IADD3.X R133, PT, PT, RZ, RZ, R105, P6, P4 ;  /* 0x000000ffff857210 */ /* 0x000fe200037e8469 */
[----:B------:R-:W-:-:S04]  /*63f90*/  IMAD.WIDE.U32 R84, R107, -0x5555, RZ ;  /* 0xffffaaab6b547825 */ /* 0x000fc800078e00ff */
[----:B------:R-:W-:-:S04]  /*63fa0*/  IMAD.WIDE.U32 R86, R107, -0x4eac0001, RZ ;  /* 0xb153ffff6b567825 */ /* 0x000fc800078e00ff */
[----:B------:R-:W-:-:S04]  /*63fb0*/  IMAD.WIDE.U32 R36, R107, 0x397fe69a, RZ ;  /* 0x397fe69a6b247825 */ /* 0x000fc800078e00ff */
[----:B------:R-:W-:-:S04]  /*63fc0*/  IMAD.WIDE.U32 R78, P2, R32, 0x6730d2a0, R78 ;  /* 0x6730d2a0204e7825 */ /* 0x000fc8000784004e */
[----:B------:R-:W-:-:S04]  /*63fd0*/  IMAD.WIDE.U32 R66, R107, 0x434bacd7, RZ ;  /* 0x434bacd76b427825 */ /* 0x000fc800078e00ff */
[----:B------:R-:W-:-:S04]  /*63fe0*/  IMAD.WIDE.U32 R84, P4, R32, -0x46010001, R84 ;  /* 0xb9feffff20547825 */ /* 0x000fc80007880054 */
[----:B------:R-:W-:Y:S02]  /*63ff0*/  IMAD.IADD R118, R145, 0x1, R68 ;  /* 0x0000000191767824 */ /* 0x000fe400078e0244 */
[----:B------:R-:W-:Y:S02]  /*64000*/  IMAD.X R89, RZ, RZ, RZ, P2 ;  /* 0x000000ffff597224 */ /* 0x000fe400010e06ff */
[----:B------:R-:W-:-:S04]  /*64010*/  IMAD.WIDE.U32 R68, R107, -0xc7aed41, RZ ;  /* 0xf38512bf6b447825 */ /* 0x000fc800078e00ff */
[----:B------:R-:W-:-:S04]  /*64020*/  IMAD.WIDE.U32 R86, P6, R32, 0x1eabfffe, R86 ;  /* 0x1eabfffe20567825 */ /* 0x000fc800078c0056 */
[----:B------:R-:W-:-:S04]  /*64030*/  IMAD.WIDE.U32 R36, P2, R32, 0x1a0111ea, R36 ;  /* 0x1a0111ea20247825 */ /* 0x000fc80007840024 */
[----:B------:R-:W-:Y:S02]  /*64040*/  IMAD.X R129, RZ, RZ, RZ, P4 ;  /* 0x000000ffff817224 */ /* 0x000fe400020e06ff */
[----:B------:R-:W-:-:S04]  /*64050*/  IMAD.WIDE.U32 R70, R32, -0x5555, RZ ;  /* 0xffffaaab20467825 */ /* 0x000fc800078e00ff */
[----:B------:R-:W-:Y:S01]  /*64060*/  IMAD.WIDE.U32 R66, P4, R32, 0x4b1ba7b6, R66 ;  /* 0x4b1ba7b620427825 */ /* 0x000fe20007880042 */
[----:B------:R-:W-:-:S03]  /*64070*/  IADD3 RZ, P3, PT, R88, R70, RZ ;  /* 0x0000004658ff7210 */ /* 0x000fc60007f7e0ff */
[----:B------:R-:W-:Y:S01]  /*64080*/  IMAD.X R95, RZ, RZ, RZ, P2 ;  /* 0x000000ffff5f7224 */ /* 0x000fe200010e06ff */
[----:B------:R-:W-:Y:S01]  /*64090*/  IADD3 R139, P2, PT, R86, R61, RZ ;  /* 0x0000003d568b7210 */ /* 0x000fe20007f5e0ff */
[----:B------:R-:W-:-:S04]  /*640a0*/  IMAD.WIDE.U32 R68, P5, R32, 0x64774b84, R68 ;  /* 0x64774b8420447825 */ /* 0x000fc800078a0044 */
[----:B------:R-:W-:Y:S01]  /*640b0*/  IMAD.X R105, RZ, RZ, RZ, P6 ;  /* 0x000000ffff697224 */ /* 0x000fe200030e06ff */
[----:B------:R-:W-:Y:S01]  /*640c0*/  IADD3 R137, P6, PT, R84, R71, RZ ;  /* 0x0000004754897210 */ /* 0x000fe20007fde0ff */
[----:B------:R-:W-:Y:S02]  /*640d0*/  IMAD.X R93, RZ, RZ, RZ, P4 ;  /* 0x000000ffff5d7224 */ /* 0x000fe400020e06ff */
[----:B------:R-:W-:Y:S01]  /*640e0*/  IMAD.WIDE.U32 R76, R32, -0xc7aed41, RZ ;  /* 0xf38512bf204c7825 */ /* 0x000fe200078e00ff */
[----:B------:R-:W-:-:S03]  /*640f0*/  IADD3.X RZ, P3, PT, R81, R137, RZ, P3, !PT ;  /* 0x0000008951ff7210 */ /* 0x000fc60001f7e4ff */
[----:B------:R-:W-:Y:S01]  /*64100*/  IMAD.MOV.U32 R128, RZ, RZ, R85 ;  /* 0x000000ffff807224 */ /* 0x000fe200078e0055 */
[----:B------:R-:W-:Y:S01]  /*64110*/  IADD3 R85, P4, PT, R78, R121, RZ ;  /* 0x000000794e557210 */ /* 0x000fe20007f9e0ff */
[----:B------:R-:W-:Y:S02]  /*64120*/  IMAD.MOV.U32 R104, RZ, RZ, R87 ;  /* 0x000000ffff687224 */ /* 0x000fe400078e0057 */
[----:B------:R-:W-:-:S04]  /*64130*/  IMAD.WIDE.U32 R70, R32, 0x434bacd7, RZ ;  /* 0x434bacd720467825 */ /* 0x000fc800078e00ff */
[----:B------:R-:W-:Y:S02]  /*64140*/  IMAD.MOV.U32 R88, RZ, RZ, R79 ;  /* 0x000000ffff587224 */ /* 0x000fe400078e004f */
[----:B------:R-:W-:Y:S01]  /*64150*/  IMAD.X R91, RZ, RZ, RZ, P5 ;  /* 0x000000ffff5b7224 */ /* 0x000fe200028e06ff */
[----:B------:R-:W-:Y:S01]  /*64160*/  IADD3 RZ, P5, PT, R30, R60, RZ ;  /* 0x0000003c1eff7210 */ /* 0x000fe20007fbe0ff */
[----:B------:R-:W-:Y:S01]  /*64170*/  IMAD.WIDE.U32.X R104, R107, 0x1eabfffe, R104, P2 ;  /* 0x1eabfffe6b687825 */ /* 0x000fe200010e0468 */
[----:B------:R-:W-:Y:S02]  /*64180*/  IADD3 R87, P2, PT, R68, R77, RZ ;  /* 0x0000004d44577210 */ /* 0x000fe40007f5e0ff */
[----:B------:R-:W-:Y:S01]  /*64190*/  IADD3.X RZ, P5, PT, R31, R139, RZ, P5, !PT ;  /* 0x0000008b1fff7210 */ /* 0x000fe20002fbe4ff */
[----:B------:R-:W-:-:S04]  /*641a0*/  IMAD.WIDE.U32 R60, R32, 0x397fe69a, RZ ;  /* 0x397fe69a203c7825 */ /* 0x000fc800078e00ff */
[----:B------:R-:W-:Y:S01]  /*641b0*/  IMAD.WIDE.U32.X R88, R107, 0x6730d2a0, R88, P4 ;  /* 0x6730d2a06b587825 */ /* 0x000fe200020e0458 */
[----:B------:R-:W-:-:S03]  /*641c0*/  IADD3 R121, P4, PT, R66, R71, RZ ;  /* 0x0000004742797210 */ /* 0x000fc60007f9e0ff */
[----:B------:R-:W-:Y:S02]  /*641d0*/  IMAD.MOV.U32 R90, RZ, RZ, R69 ;  /* 0x000000ffff5a7224 */ /* 0x000fe400078e0045 */
[----:B------:R-:W-:Y:S01]  /*641e0*/  IMAD.WIDE.U32.X R128, R107, -0x46010001, R128, P6 ;  /* 0xb9feffff6b807825 */ /* 0x000fe200030e0480 */
[----:B------:R-:W-:-:S03]  /*641f0*/  IADD3 R144, P6, PT, R131, R144, RZ ;  /* 0x0000009083907210 */ /* 0x000fc60007fde0ff */
[----:B------:R-:W-:Y:S01]  /*64200*/  IMAD.WIDE.U32 R126, R32, -0x5555, R80 ;  /* 0xffffaaab207e7825 */ /* 0x000fe200078e0050 */
[----:B------:R-:W-:-:S03]  /*64210*/  IADD3.X R145, P6, PT, R118, R133, RZ, P6, !PT ;  /* 0x0000008576917210 */ /* 0x000fc600037de4ff */
[----:B------:R-:W-:Y:S02]  /*64220*/  IMAD.MOV.U32 R92, RZ, RZ, R67 ;  /* 0x000000ffff5c7224 */ /* 0x000fe400078e0043 */
[C---:B------:R-:W-:Y:S01]  /*64230*/  IMAD.WIDE.U32.X R90, R107.reuse, 0x64774b84, R90, P2 ;  /* 0x64774b846b5a7825 */ /* 0x040fe200010e045a */
[----:B------:R-:W-:Y:S02]  /*64240*/  IADD3 R33, P2, PT, R36, R61, RZ ;  /* 0x0000003d24217210 */ /* 0x000fe40007f5e0ff */
[----:B------:R-:W-:Y:S01]  /*64250*/  IADD3.X R61, P1, PT, RZ, R108, RZ, P1, !PT ;  /* 0x0000006cff3d7210 */ /* 0x000fe20000f3e4ff */
[----:B------:R-:W-:Y:S01]  /*64260*/  IMAD.WIDE.U32.X R92, R107, 0x4b1ba7b6, R92, P4 ;  /* 0x4b1ba7b66b5c7825 */ /* 0x000fe200020e045c */
[----:B------:R-:W-:Y:S02]  /*64270*/  IADD3 RZ, P4, PT, RZ, R126, RZ ;  /* 0x0000007effff7210 */ /* 0x000fe40007f9e0ff */
[----:B------:R-:W-:Y:S01]  /*64280*/  IADD3.X R61, P6, PT, RZ, R61, RZ, P6, !PT ;  /* 0x0000003dff3d7210 */ /* 0x000fe200037de4ff */
[----:B------:R-:W-:-:S02]  /*64290*/  IMAD.IADD R84, R127, 0x1, R84 ;  /* 0x000000017f547824 */ /* 0x000fc400078e0254 */
[----:B------:R-:W-:Y:S01]  /*642a0*/  IMAD.MOV.U32 R94, RZ, RZ, R37 ;  /* 0x000000ffff5e7224 */ /* 0x000fe200078e0025 */
[----:B------:R-:W-:Y:S01]  /*642b0*/  IADD3.X R37, P3, PT, RZ, R128, RZ, P3, !PT ;  /* 0x00000080ff257210 */ /* 0x000fe20001f7e4ff */
[----:B------:R-:W-:Y:S01]  /*642c0*/  IMAD.WIDE.U32 R80, R205, R40, R82 ;  /* 0x00000028cd507225 */ /* 0x000fe200078e0052 */
[----:B------:R-:W-:Y:S02]  /*642d0*/  IADD3.X RZ, P4, PT, RZ, R84, RZ, P4, !PT ;  /* 0x00000054ffff7210 */ /* 0x000fe4000279e4ff */
[----:B------:R-:W-:Y:S01]  /*642e0*/  IADD3.X R109, PT, PT, RZ, RZ, R109, P6, P1 ;  /* 0x000000ffff6d7210 */ /* 0x000fe200037e246d */
[----:B------:R-:W-:Y:S01]  /*642f0*/  IMAD.WIDE.U32.X R94, R107, 0x1a0111ea, R94, P2 ;  /* 0x1a0111ea6b5e7825 */ /* 0x000fe200010e045e */
[----:B------:R-:W-:Y:S02]  /*64300*/  IADD3 RZ, P2, PT, R82, R162, RZ ;  /* 0x000000a252ff7210 */ /* 0x000fe40007f5e0ff */
[----:B------:R-:W-:Y:S01]  /*64310*/  IADD3.X R37, P6, PT, RZ, R37, RZ, P4, !PT ;  /* 0x00000025ff257210 */ /* 0x000fe200027de4ff */
[----:B------:R-:W-:Y:S01]  /*64320*/  IMAD.WIDE.U32 R30, R32, -0x4eac0001, R30 ;  /* 0xb153ffff201e7825 */ /* 0x000fe200078e001e */
[----:B------:R-:W-:-:S02]  /*64330*/  IADD3.X RZ, P2, PT, R83, R111, RZ, P2, !PT ;  /* 0x0000006f53ff7210 */ /* 0x000fc4000175e4ff */
[----:B------:R-:W-:Y:S01]  /*64340*/  IADD3 R80, P4, PT, R61, R80, RZ ;  /* 0x000000503d507210 */ /* 0x000fe20007f9e0ff */
[----:B------:R-:W-:Y:S01]  /*64350*/  IMAD.IADD R156, R81, 0x1, R156 ;  /* 0x00000001519c7824 */ /* 0x000fe200078e029c */
[----:B------:R-:W-:Y:S01]  /*64360*/  IADD3.X R129, PT, PT, RZ, RZ, R129, P6, P3 ;  /* 0x000000ffff817210 */ /* 0x000fe200037e6481 */
[----:B------:R-:W-:Y:S01]  /*64370*/  IMAD.IADD R86, R31, 0x1, R86 ;  /* 0x000000011f567824 */ /* 0x000fe200078e0256 */
[----:B------:R-:W-:Y:S01]  /*64380*/  IADD3 R30, P6, PT, R37, R30, RZ ;  /* 0x0000001e251e7210 */ /* 0x000fe20007fde0ff */
[----:B------:R-:W-:Y:S01]  /*64390*/  IMAD.WIDE.U32 R82, R40, R40, R34 ;  /* 0x0000002828527225 */ /* 0x000fe200078e0022 */
[----:B------:R-:W-:Y:S02]  /*643a0*/  IADD3 RZ, P1, PT, R144, R120, RZ ;  /* 0x0000007890ff7210 */ /* 0x000fe40007f3e0ff */
[----:B------:R-:W-:Y:S01]  /*643b0*/  IADD3 RZ, P3, PT, R34, R166, RZ ;  /* 0x000000a622ff7210 */ /* 0x000fe20007f7e0ff */
[----:B------:R-:W-:Y:S01]  /*643c0*/  IMAD.IADD R160, R83, 0x1, R160 ;  /* 0x0000000153a07824 */ /* 0x000fe200078e02a0 */
[----:B------:R-:W-:-:S02]  /*643d0*/  IADD3.X R81, P4, PT, R156, R109, RZ, P4, !PT ;  /* 0x0000006d9c517210 */ /* 0x000fc4000279e4ff */
[----:B------:R-:W-:Y:S02]  /*643e0*/  IADD3.X R61, P2, PT, RZ, R174, RZ, P2, !PT ;  /* 0x000000aeff3d7210 */ /* 0x000fe4000175e4ff */
[----:B------:R-:W-:Y:S02]  /*643f0*/  IADD3.X R31, P6, PT, R86, R129, RZ, P6, !PT ;  /* 0x00000081561f7210 */ /* 0x000fe400037de4ff */
[----:B------:R-:W-:Y:S02]  /*64400*/  IADD3.X R37, P5, PT, RZ, R104, RZ, P5, !PT ;  /* 0x00000068ff257210 */ /* 0x000fe40002fbe4ff */
[----:B------:R-:W-:Y:S01]  /*64410*/  IADD3.X RZ, P1, PT, R145, R85, RZ, P1, !PT ;  /* 0x0000005591ff7210 */ /* 0x000fe20000f3e4ff */
[----:B------:R-:W-:Y:S01]  /*64420*/  IMAD.WIDE.U32 R144, R32, -0x94f09dc, R144 ;  /* 0xf6b0f62420907825 */ /* 0x000fe200078e0090 */
[----:B------:R-:W-:Y:S02]  /*64430*/  IADD3.X R61, P4, PT, RZ, R61, RZ, P4, !PT ;  /* 0x0000003dff3d7210 */ /* 0x000fe4000279e4ff */
[----:B------:R-:W-:Y:S01]  /*64440*/  IADD3.X RZ, P3, PT, R35, R113, RZ, P3, !PT ;  /* 0x0000007123ff7210 */ /* 0x000fe20001f7e4ff */
[----:B------:R-:W-:Y:S01]  /*64450*/  IMAD.IADD R79, R145, 0x1, R78 ;  /* 0x00000001914f7824 */ /* 0x000fe200078e024e */
[----:B------:R-:W-:-:S02]  /*64460*/  IADD3.X R35, P6, PT, RZ, R37, RZ, P6, !PT ;  /* 0x00000025ff237210 */ /* 0x000fc400037de4ff */
[----:B------:R-:W-:Y:S02]  /*64470*/  IADD3.X R175, PT, PT, RZ, RZ, R175, P4, P2 ;  /* 0x000000ffffaf7210 */ /* 0x000fe400027e44af */
[----:B------:R-:W-:Y:S02]  /*64480*/  IADD3 R78, P2, PT, R35, R144, RZ ;  /* 0x00000090234e7210 */ /* 0x000fe40007f5e0ff */
[----:B------:R-:W-:Y:S02]  /*64490*/  IADD3.X R104, PT, PT, RZ, RZ, R105, P6, P5 ;  /* 0x000000ffff687210 */ /* 0x000fe400037ea469 */
[----:B------:R-:W-:Y:S02]  /*644a0*/  IADD3 R34, P4, PT, R61, R82, RZ ;  /* 0x000000523d227210 */ /* 0x000fe40007f9e0ff */
[----:B------:R-:W-:Y:S02]  /*644b0*/  IADD3.X R79, P2, PT, R79, R104, RZ, P2, !PT ;  /* 0x000000684f4f7210 */ /* 0x000fe4000175e4ff */
[----:B------:R-:W-:-:S02]  /*644c0*/  IADD3.X R37, P1, PT, RZ, R88, RZ, P1, !PT ;  /* 0x00000058ff257210 */ /* 0x000fc40000f3e4ff */
[----:B------:R-:W-:Y:S01]  /*644d0*/  IADD3 RZ, P5, PT, R80, R76, RZ ;  /* 0x0000004c50ff7210 */ /* 0x000fe20007fbe0ff */
[----:B------:R-:W-:Y:S01]  /*644e0*/  IMAD.WIDE.U32 R76, R32, -0xc7aed41, R80 ;  /* 0xf38512bf204c7825 */ /* 0x000fe200078e0050 */
[----:B------:R-:W-:Y:S02]  /*644f0*/  IADD3.X R35, P4, PT, R160, R175, RZ, P4, !PT ;  /* 0x000000afa0237210 */ /* 0x000fe4000279e4ff */
[----:B------:R-:W-:Y:S01]  /*64500*/  IADD3.X R61, P3, PT, RZ, R182, RZ, P3, !PT ;  /* 0x000000b6ff3d7210 */ /* 0x000fe20001f7e4ff */
[----:B------:R-:W-:Y:S01]  /*64510*/  IMAD.IADD R69, R77, 0x1, R68 ;  /* 0x000000014d457824 */ /* 0x000fe200078e0244 */
[----:B------:R-:W-:Y:S02]  /*64520*/  IADD3.X R37, P2, PT, RZ, R37, RZ, P2, !PT ;  /* 0x00000025ff257210 */ /* 0x000fe4000175e4ff */
[----:B------:R-:W-:Y:S02]  /*64530*/  IADD3 R82, P6, PT, R135, R62, RZ ;  /* 0x0000003e87527210 */ /* 0x000fe40007fde0ff */
[----:B------:R-:W-:-:S02]  /*64540*/  IADD3.X R61, P4, PT, RZ, R61, RZ, P4, !PT ;  /* 0x0000003dff3d7210 */ /* 0x000fc4000279e4ff */
[----:B------:R-:W-:Y:S02]  /*64550*/  IADD3.X R88, PT, PT, RZ, RZ, R89, P2, P1 ;  /* 0x000000ffff587210 */ /* 0x000fe400017e2459 */
[----:B------:R-:W-:Y:S02]  /*64560*/  IADD3.X RZ, P5, PT, R81, R87, RZ, P5, !PT ;  /* 0x0000005751ff7210 */ /* 0x000fe40002fbe4ff */
[----:B------:R-:W-:Y:S02]  /*64570*/  IADD3 R68, P1, PT, R37, R76, RZ ;  /* 0x0000004c25447210 */ /* 0x000fe40007f3e0ff */
[----:B------:R-:W-:Y:S02]  /*64580*/  IADD3.X R83, P6, PT, R122, R97, RZ, P6, !PT ;  /* 0x000000617a537210 */ /* 0x000fe400037de4ff */
[----:B------:R-:W-:Y:S02]  /*64590*/  IADD3.X R183, PT, PT, RZ, RZ, R183, P4, P3 ;  /* 0x000000ffffb77210 */ /* 0x000fe400027e64b7 */
[----:B------:R-:W-:Y:S01]  /*645a0*/  IADD3.X R69, P4, PT, R69, R88, RZ, P1, !PT ;  /* 0x0000005845457210 */ /* 0x000fe20000f9e4ff */
[----:B------:R-:W-:Y:S01]  /*645b0*/  IMAD.WIDE.U32 R76, R40, R53, R82 ;  /* 0x00000035284c7225 */ /* 0x000fe200078e0052 */
[----:B------:R-:W-:-:S02]  /*645c0*/  IADD3.X R37, P5, PT, RZ, R90, RZ, P5, !PT ;  /* 0x0000005aff257210 */ /* 0x000fc40002fbe4ff */
[----:B------:R-:W-:Y:S01]  /*645d0*/  IADD3 RZ, P3, PT, R82, R178, RZ ;  /* 0x000000b252ff7210 */ /* 0x000fe20007f7e0ff */
[----:B------:R-:W-:Y:S01]  /*645e0*/  IMAD.IADD R164, R77, 0x1, R164 ;  /* 0x000000014da47824 */ /* 0x000fe200078e02a4 */
[----:B------:R-:W-:Y:S02]  /*645f0*/  IADD3.X R37, P4, PT, RZ, R37, RZ, P4, !PT ;  /* 0x00000025ff257210 */ /* 0x000fe4000279e4ff */
[----:B------:R-:W-:Y:S01]  /*64600*/  IADD3 RZ, P1, PT, R34, R70, RZ ;  /* 0x0000004622ff7210 */ /* 0x000fe20007f3e0ff */
[----:B------:R-:W-:Y:S01]  /*64610*/  IMAD.WIDE.U32 R70, R32, 0x434bacd7, R34 ;  /* 0x434bacd720467825 */ /* 0x000fe200078e0022 */
[----:B------:R-:W-:Y:S02]  /*64620*/  IADD3.X R90, PT, PT, RZ, RZ, R91, P4, P5 ;  /* 0x000000ffff5a7210 */ /* 0x000fe400027ea45b */
[----:B------:R-:W-:Y:S01]  /*64630*/  IADD3 R76, P4, PT, R61, R76, RZ ;  /* 0x0000004c3d4c7210 */ /* 0x000fe20007f9e0ff */
[----:B------:R-:W-:Y:S01]  /*64640*/  IMAD.IADD R67, R71, 0x1, R66 ;  /* 0x0000000147437824 */ /* 0x000fe200078e0242 */
[----:B------:R-:W-:-:S02]  /*64650*/  IADD3.X RZ, P5, PT, R83, R123, RZ, P3, !PT ;  /* 0x0000007b53ff7210 */ /* 0x000fc40001fbe4ff */
[----:B------:R-:W-:Y:S02]  /*64660*/  IADD3.X R77, P4, PT, R164, R183, RZ, P4, !PT ;  /* 0x000000b7a44d7210 */ /* 0x000fe4000279e4ff */
[----:B------:R-:W-:Y:S02]  /*64670*/  IADD3.X R80, P5, PT, RZ, R186, RZ, P5, !PT ;  /* 0x000000baff507210 */ /* 0x000fe40002fbe4ff */
[----:B------:R-:W-:Y:S01]  /*64680*/  IADD3 R66, P3, PT, R37, R70, RZ ;  /* 0x0000004625427210 */ /* 0x000fe20007f7e0ff */
[----:B------:R-:W-:Y:S01]  /*64690*/  IMAD.WIDE.U32 R70, R53, R29, R30 ;  /* 0x0000001d35467225 */ /* 0x000fe200078e001e */
[----:B------:R-:W-:Y:S02]  /*646a0*/  IADD3.X RZ, P1, PT, R35, R121, RZ, P1, !PT ;  /* 0x0000007923ff7210 */ /* 0x000fe40000f3e4ff */
[----:B------:R-:W-:Y:S01]  /*646b0*/  IADD3 RZ, P2, PT, R30, R74, RZ ;  /* 0x0000004a1eff7210 */ /* 0x000fe20007f5e0ff */
[----:B------:R-:W-:Y:S01]  /*646c0*/  IMAD.IADD R71, R71, 0x1, R64 ;  /* 0x0000000147477824 */ /* 0x000fe200078e0240 */
[----:B------:R-:W-:-:S02]  /*646d0*/  IADD3.X R80, P4, PT, RZ, R80, RZ, P4, !PT ;  /* 0x00000050ff507210 */ /* 0x000fc4000279e4ff */
[----:B------:R-:W-:Y:S02]  /*646e0*/  IADD3.X R67, P3, PT, R67, R90, RZ, P3, !PT ;  /* 0x0000005a43437210 */ /* 0x000fe40001f7e4ff */
[----:B------:R-:W-:Y:S02]  /*646f0*/  IADD3.X R34, P1, PT, RZ, R92, RZ, P1, !PT ;  /* 0x0000005cff227210 */ /* 0x000fe40000f3e4ff */
[----:B------:R-:W-:Y:S02]  /*64700*/  IADD3.X RZ, P2, PT, R31, R75, RZ, P2, !PT ;  /* 0x0000004b1fff7210 */ /* 0x000fe4000175e4ff */
[----:B------:R-:W-:Y:S02]  /*64710*/  IADD3.X R186, PT, PT, RZ, RZ, R187, P4, P5 ;  /* 0x000000ffffba7210 */ /* 0x000fe400027ea4bb */
[----:B------:R-:W-:Y:S01]  /*64720*/  IADD3.X R31, P5, PT, RZ, R34, RZ, P3, !PT ;  /* 0x00000022ff1f7210 */ /* 0x000fe20001fbe4ff */
[----:B------:R-:W-:Y:S01]  /*64730*/  IMAD.WIDE.U32 R34, R32, 0x397fe69a, R76 ;  /* 0x397fe69a20227825 */ /* 0x000fe200078e004c */
[----:B------:R-:W-:-:S02]  /*64740*/  IADD3 RZ, P4, PT, R78, R106, RZ ;  /* 0x0000006a4eff7210 */ /* 0x000fc40007f9e0ff */
[----:B------:R-:W-:Y:S01]  /*64750*/  IADD3.X R93, PT, PT, RZ, RZ, R93, P5, P1 ;  /* 0x000000ffff5d7210 */ /* 0x000fe20002fe245d */
[----:B------:R-:W-:Y:S01]  /*64760*/  IMAD.IADD R36, R35, 0x1, R36 ;  /* 0x0000000123247824 */ /* 0x000fe200078e0224 */
        /* <DEDUP_REMOVED lines=8> */
[----:B------:R-:W-:Y:S01]  /*647f0*/  IMAD R33, R71, -0x30003, RZ ;  /* 0xfffcfffd47217824 */ /* 0x000fe200078e02ff */
[----:B------:R-:W-:Y:S01]  /*64800*/  IADD3 R34, P4, PT, R31, R34, RZ ;  /* 0x000000221f227210 */ /* 0x000fe20007f9e0ff */
[----:B------:R-:W-:Y:S01]  /*64810*/  IMAD.WIDE.U32 R30, R70, -0x30003, RZ ;  /* 0xfffcfffd461e7825 */ /* 0x000fe200078e00ff */
[----:B------:R-:W-:Y:S02]  /*64820*/  IADD3.X R39, PT, PT, RZ, RZ, R39, P5, P2 ;  /* 0x000000ffff277210 */ /* 0x000fe40002fe4427 */
[----:B------:R-:W-:Y:S01]  /*64830*/  IADD3.X R35, P2, PT, R36, R93, RZ, P4, !PT ;  /* 0x0000005d24237210 */ /* 0x000fe2000275e4ff */
[----:B------:R-:W-:Y:S01]  /*64840*/  IMAD R33, R70, -0x760c0004, R33 ;  /* 0x89f3fffc46217824 */ /* 0x000fe200078e0221 */
[----:B------:R-:W-:Y:S01]  /*64850*/  IADD3.X R76, P3, PT, RZ, R94, RZ, P3, !PT ;  /* 0x0000005eff4c7210 */ /* 0x000fe20001f7e4ff */
[----:B------:R-:W-:Y:S01]  /*64860*/  IMAD.IADD R96, R65, 0x1, R96 ;  /* 0x0000000141607824 */ /* 0x000fe200078e0260 */
[----:B------:R-:W-:Y:S01]  /*64870*/  IADD3 R64, P4, PT, R29, R64, RZ ;  /* 0x000000401d407210 */ /* 0x000fe20007f9e0ff */
[----:B------:R-:W-:Y:S01]  /*64880*/  IMAD.IADD R29, R31, 0x1, R33 ;  /* 0x000000011f1d7824 */ /* 0x000fe200078e0221 */
[----:B------:R-:W-:Y:S01]  /*64890*/  IADD3.X R76, P2, PT, RZ, R76, RZ, P2, !PT ;  /* 0x0000004cff4c7210 */ /* 0x000fe2000175e4ff */
[----:B------:R-:W-:Y:S01]  /*648a0*/  IMAD.WIDE.U32 R36, R206, R53, R68 ;  /* 0x00000035ce247225 */ /* 0x000fe200078e0044 */
[----:B------:R-:W-:-:S02]  /*648b0*/  IADD3.X R32, P0, PT, RZ, RZ, RZ, P0, !PT ;  /* 0x000000ffff207210 */ /* 0x000fc4000071e4ff */
[----:B------:R-:W-:Y:S01]  /*648c0*/  IADD3.X R79, P6, PT, RZ, RZ, RZ, P6, !PT ;  /* 0x000000ffff4f7210 */ /* 0x000fe200037de4ff */
[----:B------:R-:W-:Y:S01]  /*648d0*/  IMAD.WIDE.U32 R60, R30, -0x5555, RZ ;  /* 0xffffaaab1e3c7825 */ /* 0x000fe200078e00ff */
[----:B------:R-:W-:Y:S02]  /*648e0*/  IADD3.X R94, PT, PT, RZ, RZ, R95, P2, P3 ;  /* 0x000000ffff5e7210 */ /* 0x000fe400017e645f */
[----:B------:R-:W-:Y:S01]  /*648f0*/  IADD3.X R65, P5, PT, R96, R39, RZ, P4, !PT ;  /* 0x0000002760417210 */ /* 0x000fe200027be4ff */
[----:B------:R-:W-:Y:S01]  /*64900*/  IMAD.IADD R112, R37, 0x1, R112 ;  /* 0x0000000125707824 */ /* 0x000fe200078e0270 */
[----:B------:R-:W-:Y:S01]  /*64910*/  IADD3 R79, P3, PT, R79, R32, RZ ;  /* 0x000000204f4f7210 */ /* 0x000fe20007f7e0ff */
[----:B------:R-:W-:Y:S01]  /*64920*/  IMAD.WIDE.U32 R32, R29, -0x5555, RZ ;  /* 0xffffaaab1d207825 */ /* 0x000fe200078e00ff */
[----:B------:R-:W-:Y:S02]  /*64930*/  IADD3.X R31, P4, PT, RZ, R114, RZ, P1, !PT ;  /* 0x00000072ff1f7210 */ /* 0x000fe40000f9e4ff */
[----:B------:R-:W-:-:S02]  /*64940*/  IADD3 RZ, P2, PT, R68, R110, RZ ;  /* 0x0000006e44ff7210 */ /* 0x000fc40007f5e0ff */
[----:B------:R-:W-:Y:S01]  /*64950*/  IADD3.X R31, P1, PT, RZ, R31, RZ, P5, !PT ;  /* 0x0000001fff1f7210 */ /* 0x000fe20002f3e4ff */
[C---:B------:R-:W-:Y:S01]  /*64960*/  IMAD.WIDE.U32 R38, P5, R30.reuse, -0x46010001, R32 ;  /* 0xb9feffff1e267825 */ /* 0x040fe200078a0020 */
[----:B------:R-:W-:Y:S02]  /*64970*/  IADD3.X RZ, P2, PT, R69, R63, RZ, P2, !PT ;  /* 0x0000003f45ff7210 */ /* 0x000fe4000175e4ff */
[----:B------:R-:W-:Y:S01]  /*64980*/  IADD3.X R115, PT, PT, RZ, RZ, R115, P1, P4 ;  /* 0x000000ffff737210 */ /* 0x000fe20000fe8473 */
[----:B------:R-:W-:Y:S01]  /*64990*/  IMAD.X R63, RZ, RZ, RZ, P5 ;  /* 0x000000ffff3f7224 */ /* 0x000fe200028e06ff */
[----:B------:R-:W-:Y:S01]  /*649a0*/  IADD3 R36, P4, PT, R31, R36, RZ ;  /* 0x000000241f247210 */ /* 0x000fe20007f9e0ff */
[----:B------:R-:W-:Y:S01]  /*649b0*/  IMAD.WIDE.U32 R32, R30, -0x5555, R70 ;  /* 0xffffaaab1e207825 */ /* 0x000fe200078e0046 */
[----:B------:R-:W-:Y:S02]  /*649c0*/  IADD3 R69, P5, PT, R38, R61, RZ ;  /* 0x0000003d26457210 */ /* 0x000fe40007fbe0ff */
[----:B------:R-:W-:Y:S01]  /*649d0*/  IADD3.X R37, P4, PT, R112, R115, RZ, P4, !PT ;  /* 0x0000007370257210 */ /* 0x000fe2000279e4ff */
[----:B------:R-:W-:Y:S01]  /*649e0*/  IMAD.MOV.U32 R62, RZ, RZ, R39 ;  /* 0x000000ffff3e7224 */ /* 0x000fe200078e0027 */
[----:B------:R-:W-:-:S02]  /*649f0*/  IADD3.X R31, P2, PT, RZ, R116, RZ, P2, !PT ;  /* 0x00000074ff1f7210 */ /* 0x000fc4000175e4ff */
[----:B------:R-:W-:Y:S01]  /*64a00*/  IADD3 RZ, P1, PT, R70, R60, RZ ;  /* 0x0000003c46ff7210 */ /* 0x000fe20007f3e0ff */
[----:B------:R-:W-:Y:S01]  /*64a10*/  IMAD.WIDE.U32.X R62, R29, -0x46010001, R62, P5 ;  /* 0xb9feffff1d3e7825 */ /* 0x000fe200028e043e */
[----:B------:R-:W-:Y:S02]  /*64a20*/  IADD3.X R31, P4, PT, RZ, R31, RZ, P4, !PT ;  /* 0x0000001fff1f7210 */ /* 0x000fe4000279e4ff */
[----:B------:R-:W-:Y:S01]  /*64a30*/  IADD3 RZ, P5, PT, RZ, R32, RZ ;  /* 0x00000020ffff7210 */ /* 0x000fe20007fbe0ff */
[----:B------:R-:W-:Y:S01]  /*64a40*/  IMAD.IADD R32, R33, 0x1, R38 ;  /* 0x0000000121207824 */ /* 0x000fe200078e0226 */
[----:B------:R-:W-:Y:S01]  /*64a50*/  IADD3.X RZ, P1, PT, R71, R69, RZ, P1, !PT ;  /* 0x0000004547ff7210 */ /* 0x000fe20000f3e4ff */
[-C--:B------:R-:W-:Y:S01]  /*64a60*/  IMAD.WIDE.U32 R60, R205, R53.reuse, R66 ;  /* 0x00000035cd3c7225 */ /* 0x080fe200078e0042 */
[----:B------:R-:W-:Y:S02]  /*64a70*/  IADD3.X R117, PT, PT, RZ, RZ, R117, P4, P2 ;  /* 0x000000ffff757210 */ /* 0x000fe400027e4475 */
[----:B------:R-:W-:Y:S01]  /*64a80*/  IADD3 RZ, P2, PT, R66, R180, RZ ;  /* 0x000000b442ff7210 */ /* 0x000fe20007f5e0ff */
[----:B------:R-:W-:Y:S01]  /*64a90*/  IMAD.IADD R184, R61, 0x1, R184 ;  /* 0x000000013db87824 */ /* 0x000fe200078e02b8 */
[----:B------:R-:W-:Y:S01]  /*64aa0*/  IADD3.X RZ, P5, PT, RZ, R32, RZ, P5, !PT ;  /* 0x00000020ffff7210 */ /* 0x000fe20002fbe4ff */
[----:B------:R-:W-:Y:S01]  /*64ab0*/  IMAD.WIDE.U32 R38, R203, R53, RZ ;  /* 0x00000035cb267225 */ /* 0x000fe200078e00ff */
[----:B------:R-:W-:-:S02]  /*64ac0*/  IADD3.X R77, P1, PT, RZ, R62, RZ, P1, !PT ;  /* 0x0000003eff4d7210 */ /* 0x000fc40000f3e4ff */
[----:B------:R-:W-:Y:S01]  /*64ad0*/  IADD3 R60, P4, PT, R31, R60, RZ ;  /* 0x0000003c1f3c7210 */ /* 0x000fe20007f9e0ff */
[----:B------:R-:W-:Y:S01]  /*64ae0*/  IMAD.WIDE.U32 R32, R29, -0x4eac0001, RZ ;  /* 0xb153ffff1d207825 */ /* 0x000fe200078e00ff */
[----:B------:R-:W-:Y:S02]  /*64af0*/  IADD3.X RZ, P2, PT, R67, R125, RZ, P2, !PT ;  /* 0x0000007d43ff7210 */ /* 0x000fe4000175e4ff */
[----:B------:R-:W-:Y:S01]  /*64b00*/  IADD3.X R77, P5, PT, RZ, R77, RZ, P5, !PT ;  /* 0x0000004dff4d7210 */ /* 0x000fe20002fbe4ff */
[C---:B------:R-:W-:Y:S01]  /*64b10*/  IMAD.WIDE.U32 R66, R53.reuse, R53, RZ ;  /* 0x0000003535427225 */ /* 0x040fe200078e00ff */
        /* <DEDUP_REMOVED lines=15> */
[----:B------:R-:W-:Y:S01]  /*64c10*/  IMAD.X R71, RZ, RZ, RZ, P4 ;  /* 0x000000ffff477224 */ /* 0x000fe200020e06ff */
[----:B------:R-:W-:Y:S01]  /*64c20*/  IADD3 R77, P4, PT, R77, R62, RZ ;  /* 0x0000003e4d4d7210 */ /* 0x000fe20007f9e0ff */
[----:B------:R-:W-:Y:S02]  /*64c30*/  IMAD.MOV.U32 R70, RZ, RZ, R69 ;  /* 0x000000ffff467224 */ /* 0x000fe400078e0045 */
[----:B------:R-:W-:Y:S01]  /*64c40*/  IMAD.WIDE.U32.X R32, R203, R203, R32, P1 ;  /* 0x000000cbcb207225 */ /* 0x000fe200008e0420 */
[----:B------:R-:W-:-:S03]  /*64c50*/  IADD3 R39, P1, PT, R80, R79, RZ ;  /* 0x0000004f50277210 */ /* 0x000fc60007f3e0ff */
        /* <DEDUP_REMOVED lines=11> */
[----:B------:R-:W-:Y:S02]  /*64d10*/  IADD3 RZ, P2, PT, R36, R70, RZ ;  /* 0x0000004624ff7210 */ /* 0x000fe40007f5e0ff */
[----:B------:R-:W-:Y:S01]  /*64d20*/  IADD3.X R67, P1, PT, R186, R67, RZ, P1, !PT ;  /* 0x00000043ba437210 */ /* 0x000fe20000f3e4ff */
[----:B------:R-:W-:Y:S01]  /*64d30*/  IMAD.WIDE.U32 R62, R40, R53, R34 ;  /* 0x00000035283e7225 */ /* 0x000fe200078e0022 */
[----:B------:R-:W-:-:S02]  /*64d40*/  IADD3.X R40, PT, PT, RZ, RZ, R65, P5, P0 ;  /* 0x000000ffff287210 */ /* 0x000fc40002fe0441 */
[----:B------:R-:W-:Y:S01]  /*64d50*/  IADD3.X RZ, P0, PT, R35, R119, RZ, P6, !PT ;  /* 0x0000007723ff7210 */ /* 0x000fe2000371e4ff */
[----:B------:R-:W-:Y:S01]  /*64d60*/  IMAD.WIDE.U32 R34, R29, -0xc7aed41, RZ ;  /* 0xf38512bf1d227825 */ /* 0x000fe200078e00ff */
[----:B------:R-:W-:Y:S02]  /*64d70*/  IADD3 R74, P5, PT, R75, R62, RZ ;  /* 0x0000003e4b4a7210 */ /* 0x000fe40007fbe0ff */
[----:B------:R-:W-:Y:S01]  /*64d80*/  IADD3 R71, P3, PT, R68, R71, RZ ;  /* 0x0000004744477210 */ /* 0x000fe20007f7e0ff */
[----:B------:R-:W-:Y:S01]  /*64d90*/  IMAD.IADD R190, R63, 0x1, R190 ;  /* 0x000000013fbe7824 */ /* 0x000fe200078e02be */
[----:B------:R-:W-:Y:S01]  /*64da0*/  IADD3.X R81, P0, PT, RZ, R196, RZ, P0, !PT ;  /* 0x000000c4ff517210 */ /* 0x000fe2000071e4ff */
[----:B------:R-:W-:Y:S01]  /*64db0*/  IMAD.WIDE.U32 R64, P6, R30, 0x64774b84, R34 ;  /* 0x64774b841e407825 */ /* 0x000fe200078c0022 */
[----:B------:R-:W-:Y:S02]  /*64dc0*/  IADD3.X RZ, P2, PT, R37, R71, RZ, P2, !PT ;  /* 0x0000004725ff7210 */ /* 0x000fe4000175e4ff */
[----:B------:R-:W-:Y:S01]  /*64dd0*/  IADD3.X R75, P5, PT, R190, R193, RZ, P5, !PT ;  /* 0x000000c1be4b7210 */ /* 0x000fe20002fbe4ff */
[----:B------:R-:W-:-:S02]  /*64de0*/  IMAD.X R63, RZ, RZ, RZ, P4 ;  /* 0x000000ffff3f7224 */ /* 0x000fc400020e06ff */
[----:B------:R-:W-:Y:S01]  /*64df0*/  IMAD.WIDE.U32 R34, R30, -0x94f09dc, R36 ;  /* 0xf6b0f6241e227825 */ /* 0x000fe200078e0024 */
[----:B------:R-:W-:-:S03]  /*64e00*/  IADD3.X R81, P5, PT, RZ, R81, RZ, P5, !PT ;  /* 0x00000051ff517210 */ /* 0x000fc60002fbe4ff */
[----:B------:R-:W-:Y:S01]  /*64e10*/  IMAD.MOV.U32 R62, RZ, RZ, R69 ;  /* 0x000000ffff3e7224 */ /* 0x000fe200078e0045 */
        /* <DEDUP_REMOVED lines=8> */
[----:B------:R-:W-:Y:S01]  /*64ea0*/  IMAD.X R35, RZ, RZ, RZ, P6 ;  /* 0x000000ffff237224 */ /* 0x000fe200030e06ff */
[----:B------:R-:W-:Y:S01]  /*64eb0*/  IADD3.X R69, P3, PT, R69, R40, RZ, P3, !PT ;  /* 0x0000002845457210 */ /* 0x000fe20001f7e4ff */
[----:B------:R-:W-:Y:S01]  /*64ec0*/  IMAD.MOV.U32 R34, RZ, RZ, R65 ;  /* 0x000000ffff227224 */ /* 0x000fe200078e0041 */
[----:B------:R-:W-:Y:S02]  /*64ed0*/  IADD3.X R31, P2, PT, RZ, R62, RZ, P2, !PT ;  /* 0x0000003eff1f7210 */ /* 0x000fe4000175e4ff */
[----:B------:R-:W-:Y:S01]  /*64ee0*/  IADD3.X RZ, P4, PT, R61, R37, RZ, P4, !PT ;  /* 0x000000253dff7210 */ /* 0x000fe2000279e4ff */
[----:B------:R-:W-:Y:S01]  /*64ef0*/  IMAD.WIDE.U32 R60, R30, -0xc7aed41, R60 ;  /* 0xf38512bf1e3c7825 */ /* 0x000fe200078e003c */
[----:B------:R-:W-:-:S02]  /*64f00*/  IADD3.X R31, P3, PT, RZ, R31, RZ, P3, !PT ;  /* 0x0000001fff1f7210 */ /* 0x000fc40001f7e4ff */
[----:B------:R-:W-:Y:S01]  /*64f10*/  IADD3 RZ, P6, PT, R36, R66, RZ ;  /* 0x0000004224ff7210 */ /* 0x000fe20007fde0ff */
[----:B------:R-:W-:Y:S01]  /*64f20*/  IMAD.IADD R64, R61, 0x1, R64 ;  /* 0x000000013d407824 */ /* 0x000fe200078e0240 */
[----:B------:R-:W-:Y:S01]  /*64f30*/  IADD3.X R39, PT, PT, RZ, RZ, R63, P3, P2 ;  /* 0x000000ffff277210 */ /* 0x000fe20001fe443f */
[----:B------:R-:W-:Y:S01]  /*64f40*/  IMAD.WIDE.U32 R62, R30, 0x434bacd7, RZ ;  /* 0x434bacd71e3e7825 */ /* 0x000fe200078e00ff */
[----:B------:R-:W-:Y:S02]  /*64f50*/  IADD3 R40, P2, PT, R31, R60, RZ ;  /* 0x0000003c1f287210 */ /* 0x000fe40007f5e0ff */
[----:B------:R-:W-:Y:S01]  /*64f60*/  IADD3.X R37, P0, PT, R94, R67, RZ, P0, !PT ;  /* 0x000000435e257210 */ /* 0x000fe2000071e4ff */
[----:B------:R-:W-:Y:S01]  /*64f70*/  IMAD.WIDE.U32.X R60, R29, 0x64774b84, R34, P5 ;  /* 0x64774b841d3c7825 */ /* 0x000fe200028e0422 */
[----:B------:R-:W-:Y:S02]  /*64f80*/  IADD3.X R70, P2, PT, R64, R39, RZ, P2, !PT ;  /* 0x0000002740467210 */ /* 0x000fe4000175e4ff */
[----:B------:R-:W-:Y:S01]  /*64f90*/  IADD3.X RZ, P6, PT, R37, R83, RZ, P6, !PT ;  /* 0x0000005325ff7210 */ /* 0x000fe200037de4ff */
[----:B------:R-:W-:Y:S01]  /*64fa0*/  IMAD.WIDE.U32 R66, R29, 0x434bacd7, RZ ;  /* 0x434bacd71d427825 */ /* 0x000fe200078e00ff */
[----:B------:R-:W-:-:S03]  /*64fb0*/  IADD3.X R31, P4, PT, RZ, R60, RZ, P4, !PT ;  /* 0x0000003cff1f7210 */ /* 0x000fc6000279e4ff */
[----:B------:R-:W-:Y:S01]  /*64fc0*/  IMAD.WIDE.U32 R34, R53, R53, R36 ;  /* 0x0000003535227225 */ /* 0x000fe200078e0024 */
[----:B------:R-:W-:-:S03]  /*64fd0*/  IADD3.X R31, P2, PT, RZ, R31, RZ, P2, !PT ;  /* 0x0000001fff1f7210 */ /* 0x000fc6000175e4ff */
[----:B------:R-:W-:Y:S01]  /*64fe0*/  IMAD.WIDE.U32 R66, P3, R30, 0x4b1ba7b6, R66 ;  /* 0x4b1ba7b61e427825 */ /* 0x000fe20007860042 */
[----:B------:R-:W-:-:S03]  /*64ff0*/  IADD3.X R53, PT, PT, RZ, RZ, R61, P2, P4 ;  /* 0x000000ffff357210 */ /* 0x000fc600017e843d */
[----:B------:R-:W-:Y:S01]  /*65000*/  IMAD.IADD R36, R35, 0x1, R38 ;  /* 0x0000000123247824 */ /* 0x000fe200078e0226 */
[----:B------:R-:W-:Y:S01]  /*65010*/  IADD3 R63, P5, PT, R66, R63, RZ ;  /* 0x0000003f423f7210 */ /* 0x000fe20007fbe0ff */
        /* <DEDUP_REMOVED lines=104> */
.L_x_1522:
[----:B------:R-:W-:Y:S05]  /*656a0*/  BSYNC.RELIABLE B4 ;  /* 0x0000000000047941 */ /* 0x000fea0003800100 */
.L_x_1521:
        /* <DEDUP_REMOVED lines=12> */
.L_x_1523:
[----:B------:R-:W-:Y:S05]  /*65770*/  BSYNC.RECONVERGENT B3 ;  /* 0x0000000000037941 */ /* 0x000fea0003800200 */
.L_x_1520:
        /* <DEDUP_REMOVED lines=49> */
.L_x_1527:
[----:B------:R-:W-:Y:S05]  /*65a90*/  BSYNC.RELIABLE B4 ;  /* 0x0000000000047941 */ /* 0x000fea0003800100 */
.L_x_1526:
        /* <DEDUP_REMOVED lines=12> */
.L_x_1525:
[----:B------:R-:W-:Y:S05]  /*65b60*/  BSYNC.RECONVERGENT B3 ;  /* 0x0000000000037941 */ /* 0x000fea0003800200 */
.L_x_1524:
        /* <DEDUP_REMOVED lines=48> */
.L_x_1529:
[----:B------:R-:W-:Y:S05]  /*65e70*/  BSYNC.RELIABLE B3 ;  /* 0x0000000000037941 */ /* 0x000fea0003800100 */
.L_x_1528:
        /* <DEDUP_REMOVED lines=12> */
.L_x_1347:
[----:B------:R-:W-:Y:S05]  /*65f40*/  BSYNC.RECONVERGENT B2 ;  /* 0x0000000000027941 */ /* 0x000fea0003800200 */
.L_x_1346:
[----:B------:R-:W-:Y:S01]  /*65f50*/  IMAD.MOV.U32 R28, RZ, RZ, R26 ;  /* 0x000000ffff1c7224 */ /* 0x000fe200078e001a */
[----:B------:R0:W-:Y:S01]  /*65f60*/  STG.E.64 desc[UR8][R58.64+0x11f10], R102 ;  /* 0x011f10663a007986 */ /* 0x0001e2000c101b08 */
[----:B------:R-:W-:Y:S02]  /*65f70*/  IMAD.MOV.U32 R30, RZ, RZ, R10 ;  /* 0x000000ffff1e7224 */ /* 0x000fe400078e000a */
[----:B------:R-:W-:Y:S01]  /*65f80*/  IMAD.MOV.U32 R31, RZ, RZ, R13 ;  /* 0x000000ffff1f7224 */ /* 0x000fe200078e000d */
[----:B------:R0:W-:Y:S01]  /*65f90*/  STG.E.64 desc[UR8][R58.64+0x11f18], R100 ;  /* 0x011f18643a007986 */ /* 0x0001e2000c101b08 */
        /* <DEDUP_REMOVED lines=25> */
[----:B------:R0:W-:Y:S01]  /*66130*/  STG.E.64 desc[UR8][R58.64+0x11f68], R16 ;  /* 0x011f68103a007986 */ /* 0x0001e2000c101b08 */
[----:B------:R-:W-:Y:S05]  /*66140*/  BRA `(.L_x_1344) ;  /* 0x0000063c00a87947 */ /* 0x000fea0003800000 */
.L_x_1345:
[----:B------:R-:W0:Y:S01]  /*66150*/  LDC.64 R6, c[0x0][0x380] ;  /* 0x0000e000ff067b82 */ /* 0x000e220000000a00 */
[----:B------:R-:W-:-:S04]  /*66160*/  VIADD R61, R4, 0xffffffff ;  /* 0xffffffff043d7836 */ /* 0x000fc80000000000 */
[----:B------:R-:W-:-:S05]  /*66170*/  IMAD.WIDE.U32 R60, R61, 0x90, R58 ;  /* 0x000000903d3c7825 */ /* 0x000fca00078e003a */
[----:B------:R-:W2:Y:S04]  /*66180*/  LDG.E.64 R62, desc[UR8][R60.64+0x88] ;  /* 0x000088083c3e7981 */ /* 0x000ea8000c1e1b00 */
[----:B------:R-:W3:Y:S04]  /*66190*/  LDG.E.64 R64, desc[UR8][R60.64+0x80] ;  /* 0x000080083c407981 */ /* 0x000ee8000c1e1b00 */
        /* <DEDUP_REMOVED lines=20> */
[----:B---3--:R-:W-:Y:S01]  /*662e0*/  IMAD.MOV.U32 R18, RZ, RZ, R64 ;  /* 0x000000ffff127224 */ /* 0x008fe200078e0040 */
[----:B----4-:R-:W-:Y:S01]  /*662f0*/  ISETP.NE.AND P0, PT, R4, RZ, PT ;  /* 0x000000ff0400720c */ /* 0x010fe20003f05270 */
[----:B------:R-:W-:Y:S02]  /*66300*/  IMAD.MOV.U32 R4, RZ, RZ, R62 ;  /* 0x000000ffff047224 */ /* 0x000fe400078e003e */
[----:B-----5:R-:W-:Y:S02]  /*66310*/  IMAD.MOV.U32 R21, RZ, RZ, R65 ;  /* 0x000000ffff157224 */ /* 0x020fe400078e0041 */
        /* <DEDUP_REMOVED lines=46> */
[----:B------:R-:W-:Y:S01]  /*66600*/  IMAD.MOV.U32 R4, RZ, RZ, -0x57f1b6d ;  /* 0xfa80e493ff047424 */ /* 0x000fe200078e00ff */
[----:B------:R-:W-:Y:S01]  /*66610*/  LOP3.LUT R21, R69, R73, R71, 0xfe, !PT ;  /* 0x0000004945157212 */ /* 0x000fe200078efe47 */
[----:B------:R-:W-:Y:S01]  /*66620*/  IMAD.MOV.U32 R18, RZ, RZ, -0x5da91393 ;  /* 0xa256ec6dff127424 */ /* 0x000fe200078e00ff */
[----:B------:R-:W-:Y:S01]  /*66630*/  LOP3.LUT R19, R64, R19, R66, 0xfe, !PT ;  /* 0x0000001340137212 */ /* 0x000fe200078efe42 */
[----:B------:R-:W-:-:S02]  /*66640*/  IMAD.MOV.U32 R20, RZ, RZ, 0x70525745 ;  /* 0x70525745ff147424 */ /* 0x000fc400078e00ff */
[----:B------:R-:W-:Y:S01]  /*66650*/  IMAD.MOV.U32 R23, RZ, RZ, 0x77ce5853 ;  /* 0x77ce5853ff177424 */ /* 0x000fe200078e00ff */
[----:B------:R-:W-:Y:S01]  /*66660*/  LOP3.LUT P0, RZ, R19, R62, RZ, 0xfc, !PT ;  /* 0x0000003e13ff7212 */ /* 0x000fe2000780fcff */
[----:B------:R-:W-:Y:S01]  /*66670*/  IMAD.MOV.U32 R22, RZ, RZ, 0x53c758ba ;  /* 0x53c758baff167424 */ /* 0x000fe200078e00ff */
[----:B------:R-:W-:Y:S01]  /*66680*/  LOP3.LUT R19, R65, R21, R67, 0xfe, !PT ;  /* 0x0000001541137212 */ /* 0x000fe200078efe43 */
[----:B------:R-:W-:Y:S02]  /*66690*/  IMAD.MOV.U32 R21, RZ, RZ, 0x5c071a97 ;  /* 0x5c071a97ff157424 */ /* 0x000fe400078e00ff */
[----:B------:R-:W-:Y:S01]  /*666a0*/  IMAD.MOV.U32 R37, RZ, RZ, 0x5f489857 ;  /* 0x5f489857ff257424 */ /* 0x000fe200078e00ff */
[----:B------:R-:W-:Y:S01]  /*666b0*/  LOP3.LUT P0, RZ, R19, R63, RZ, 0xfc, P0 ;  /* 0x0000003f13ff7212 */ /* 0x000fe2000000fcff */
[----:B------:R-:W-:Y:S02]  /*666c0*/  IMAD.MOV.U32 R19, RZ, RZ, 0x15f65ec3 ;  /* 0x15f65ec3ff137424 */ /* 0x000fe400078e00ff */
[----:B------:R-:W-:-:S02]  /*666d0*/  IMAD.MOV.U32 R36, RZ, RZ, -0x3bf3fffe ;  /* 0xc40c0002ff247424 */ /* 0x000fc400078e00ff */
[----:B------:R-:W-:Y:S02]  /*666e0*/  IMAD.MOV.U32 R39, RZ, RZ, -0x140bfff5 ;  /* 0xebf4000bff277424 */ /* 0x000fe400078e00ff */
[----:B------:R-:W-:Y:S02]  /*666f0*/  IMAD.MOV.U32 R38, RZ, RZ, 0x2fffd ;  /* 0x0002fffdff267424 */ /* 0x000fe400078e00ff */
[----:B------:R-:W-:Y:S02]  /*66700*/  IMAD.MOV.U32 R41, RZ, RZ, 0x76090000 ;  /* 0x76090000ff297424 */ /* 0x000fe400078e00ff */
[----:B--2---:R-:W-:Y:S02]  /*66710*/  IMAD.MOV.U32 R198, RZ, RZ, R34 ;  /* 0x000000ffffc67224 */ /* 0x004fe400078e0022 */
[----:B------:R-:W-:Y:S02]  /*66720*/  IMAD.MOV.U32 R199, RZ, RZ, R35 ;  /* 0x000000ffffc77224 */ /* 0x000fe400078e0023 */
[----:B---3--:R-:W-:-:S02]  /*66730*/  IMAD.MOV.U32 R200, RZ, RZ, R32 ;  /* 0x000000ffffc87224 */ /* 0x008fc400078e0020 */
[----:B------:R-:W-:Y:S02]  /*66740*/  IMAD.MOV.U32 R201, RZ, RZ, R33 ;  /* 0x000000ffffc97224 */ /* 0x000fe400078e0021 */
[----:B----4-:R-:W-:Y:S02]  /*66750*/  IMAD.MOV.U32 R202, RZ, RZ, R30 ;  /* 0x000000ffffca7224 */ /* 0x010fe400078e001e */
[----:B------:R-:W-:Y:S02]  /*66760*/  IMAD.MOV.U32 R203, RZ, RZ, R31 ;  /* 0x000000ffffcb7224 */ /* 0x000fe400078e001f */
[----:B-----5:R-:W-:Y:S02]  /*66770*/  IMAD.MOV.U32 R204, RZ, RZ, R28 ;  /* 0x000000ffffcc7224 */ /* 0x020fe400078e001c */
        /* <DEDUP_REMOVED lines=646> */
[----:B------:R-:W-:-:S03]  /*68fe0*/  IMAD.WIDE.U32 R18, R18, 0x397fe69a, R40 ;  /* 0x397fe69a12127825 */ /* 0x000fc600078e0028 */
[----:B------:R-:W-:Y:S01]  /*68ff0*/  IADD3.X R77, P1, PT, R77, R50, RZ, P6, !PT ;  /* 0x000000324d4d7210 */ /* 0x000fe2000373e4ff */
[----:B------:R-:W-:Y:S01]  /*69000*/  IMAD R21, R49, -0x30003, RZ ;  /* 0xfffcfffd31157824 */ /* 0x000fe200078e02ff */
[----:B------:R-:W-:Y:S01]  /*69010*/  IADD3 R52, P6, PT, R37, R18, RZ ;  /* 0x0000001225347210 */ /* 0x000fe20007fde0ff */
[----:B------:R-:W-:Y:S02]  /*69020*/  IMAD.IADD R4, R19, 0x1, R36 ;  /* 0x0000000113047824 */ /* 0x000fe400078e0224 */
        /* <DEDUP_REMOVED lines=447> */
[----:B------:R-:W-:-:S04]  /*6ac20*/  IMAD.WIDE.U32 R54, R19, -0x4eac0001, RZ ;  /* 0xb153ffff13367825 */ /* 0x000fc800078e00ff */
[----:B------:R-:W-:Y:S01]  /*6ac30*/  IMAD.WIDE.U32 R40, R18, -0x5555, R20 ;  /* 0xffffaaab12287825 */ /* 0x000fe200078e0014 */
[----:B------:R-:W-:-:S03]  /*6ac40*/  IADD3 R20, P4, PT, R48, R53, RZ ;  /* 0x0000003530147210 */ /* 0x000fc60007f9e0ff */
[C---:B------:R-:W-:Y:S01]  /*6ac50*/  IMAD.WIDE.U32 R52, R18.reuse, -0x4eac0001, RZ ;  /* 0xb153ffff12347825 */ /* 0x040fe200078e00ff */
[----:B------:R-:W-:Y:S02]  /*6ac60*/  IADD3 RZ, P1, PT, RZ, R40, RZ ;  /* 0x00000028ffff7210 */ /* 0x000fe40007f3e0ff */
[----:B------:R-:W-:Y:S01]  /*6ac70*/  IADD3.X RZ, P0, PT, R21, R20, RZ, P0, !PT ;  /* 0x0000001415ff7210 */ /* 0x000fe2000071e4ff */
[----:B------:R-:W-:Y:S01]  /*6ac80*/  IMAD.WIDE.U32 R54, P6, R18, 0x1eabfffe, R54 ;  /* 0x1eabfffe12367825 */ /* 0x000fe200078c0036 */
[----:B------:R-:W-:-:S03]  /*6ac90*/  IADD3 RZ, P5, PT, R78, R52, RZ ;  /* 0x000000344eff7210 */ /* 0x000fc60007fbe0ff */
[----:B------:R-:W-:Y:S02]  /*6aca0*/  IMAD.IADD R4, R41, 0x1, R48 ;  /* 0x0000000129047824 */ /* 0x000fe400078e0230 */
[----:B------:R-:W-:-:S03]  /*6acb0*/  IMAD.WIDE.U32 R40, R19, -0x94f09dc, RZ ;  /* 0xf6b0f62413287825 */ /* 0x000fc600078e00ff */
[----:B------:R-:W-:Y:S01]  /*6acc0*/  IADD3.X RZ, P1, PT, RZ, R4, RZ, P1, !PT ;  /* 0x00000004ffff7210 */ /* 0x000fe20000f3e4ff */
        /* <DEDUP_REMOVED lines=10> */
[----:B------:R-:W-:Y:S01]  /*6ad70*/  IMAD.MOV.U32 R56, RZ, RZ, R55 ;  /* 0x000000ffff387224 */ /* 0x000fe200078e0037 */
[----:B------:R-:W-:Y:S01]  /*6ad80*/  IADD3.X R197, P1, PT, RZ, R197, RZ, P1, !PT ;  /* 0x000000c5ffc57210 */ /* 0x000fe20000f3e4ff */
        /* <DEDUP_REMOVED lines=38> */
[----:B------:R-:W-:Y:S01]  /*6aff0*/  IADD3 R53, P6, PT, R38, R41, RZ ;  /* 0x0000002926357210 */ /* 0x000fe20007fde0ff */
[----:B------:R-:W-:Y:S01]  /*6b000*/  IMAD.MOV.U32 R48, RZ, RZ, R39 ;  /* 0x000000ffff307224 */ /* 0x000fe200078e0027 */
[----:B------:R-:W-:Y:S01]  /*6b010*/  IADD3 RZ, P1, PT, R50, R40, RZ ;  /* 0x0000002832ff7210 */ /* 0x000fe20007f3e0ff */
[----:B------:R-:W-:Y:S01]  /*6b020*/  IMAD.WIDE.U32 R40, R18, -0x94f09dc, R22 ;  /* 0xf6b0f62412287825 */ /* 0x000fe200078e0016 */
[----:B------:R-:W-:-:S02]  /*6b030*/  IADD3.X R195, P4, PT, RZ, R195, RZ, P4, !PT ;  /* 0x000000c3ffc37210 */ /* 0x000fc4000279e4ff */
        /* <DEDUP_REMOVED lines=15> */
[----:B------:R-:W-:Y:S01]  /*6b130*/  IADD3.X R55, PT, PT, RZ, RZ, R55, P5, P2 ;  /* 0x000000ffff377210 */ /* 0x000fe20002fe4437 */
[----:B------:R-:W-:Y:S01]  /*6b140*/  IMAD.WIDE.U32 R22, R63, R62, RZ ;  /* 0x0000003e3f167225 */ /* 0x000fe200078e00ff */
[----:B------:R-:W-:Y:S02]  /*6b150*/  IADD3.X R49, P4, PT, RZ, R4, RZ, P4, !PT ;  /* 0x00000004ff317210 */ /* 0x000fe4000279e4ff */
[----:B------:R-:W-:-:S02]  /*6b160*/  IADD3 R56, P2, PT, R19, R48, RZ ;  /* 0x0000003013387210 */ /* 0x000fc40007f5e0ff */
[----:B------:R-:W-:Y:S01]  /*6b170*/  IADD3.X RZ, P0, PT, R37, R77, RZ, P0, !PT ;  /* 0x0000004d25ff7210 */ /* 0x000fe2000071e4ff */
[----:B------:R-:W-:Y:S01]  /*6b180*/  IMAD.WIDE.U32 R36, P5, R62, R63, R22 ;  /* 0x0000003f3e247225 */ /* 0x000fe200078a0016 */
[----:B------:R-:W-:Y:S02]  /*6b190*/  IADD3 R40, P6, PT, R112, R117, RZ ;  /* 0x0000007570287210 */ /* 0x000fe40007fde0ff */
[----:B------:R-:W-:Y:S01]  /*6b1a0*/  IADD3.X R53, PT, PT, RZ, RZ, R39, P4, P1 ;  /* 0x000000ffff357210 */ /* 0x000fe200027e2427 */
[----:B------:R-:W-:Y:S01]  /*6b1b0*/  IMAD.WIDE.U32 R38, R18, 0x434bacd7, R50 ;  /* 0x434bacd712267825 */ /* 0x000fe200078e0032 */
[----:B------:R-:W-:Y:S02]  /*6b1c0*/  IADD3.X R78, P4, PT, R78, R55, RZ, P2, !PT ;  /* 0x000000374e4e7210 */ /* 0x000fe4000179e4ff */
[----:B------:R-:W-:Y:S01]  /*6b1d0*/  IADD3.X R19, P0, PT, RZ, R82, RZ, P0, !PT ;  /* 0x00000052ff137210 */ /* 0x000fe2000071e4ff */
[----:B------:R-:W-:Y:S01]  /*6b1e0*/  IMAD.IADD R84, R39, 0x1, R84 ;  /* 0x0000000127547824 */ /* 0x000fe200078e0254 */
[----:B------:R-:W-:-:S02]  /*6b1f0*/  IADD3.X R41, P6, PT, R114, R119, RZ, P6, !PT ;  /* 0x0000007772297210 */ /* 0x000fc400037de4ff */
[----:B------:R-:W-:Y:S02]  /*6b200*/  IADD3.X R19, P4, PT, RZ, R19, RZ, P4, !PT ;  /* 0x00000013ff137210 */ /* 0x000fe4000279e4ff */
        /* <DEDUP_REMOVED lines=102> */
.L_x_1534:
[----:B------:R-:W-:Y:S05]  /*6b870*/  BSYNC.RELIABLE B4 ;  /* 0x0000000000047941 */ /* 0x000fea0003800100 */
.L_x_1533:
        /* <DEDUP_REMOVED lines=12> */
.L_x_1535:
[----:B------:R-:W-:Y:S05]  /*6b940*/  BSYNC.RECONVERGENT B3 ;  /* 0x0000000000037941 */ /* 0x000fea0003800200 */
.L_x_1532:
        /* <DEDUP_REMOVED lines=19> */
[-C--:B------:R-:W-:Y:S01]  /*6ba80*/  IADD3 R84, P0, PT, R85, R36.reuse, RZ ;  /* 0x0000002455547210 */ /* 0x080fe20007f1e0ff */
[----:B------:R-:W-:Y:S01]  /*6ba90*/  IMAD.X R23, RZ, RZ, RZ, P2 ;  /* 0x000000ffff177224 */ /* 0x000fe200010e06ff */
[----:B------:R-:W-:Y:S01]  /*6baa0*/  IADD3 RZ, P2, PT, RZ, R36, RZ ;  /* 0x00000024ffff7210 */ /* 0x000fe20007f5e0ff */
[----:B------:R-:W-:Y:S01]  /*6bab0*/  IMAD.MOV.U32 R22, RZ, RZ, R39 ;  /* 0x000000ffff167224 */ /* 0x000fe200078e0027 */
[----:B------:R-:W-:Y:S01]  /*6bac0*/  IADD3.X R21, PT, PT, RZ, RZ, R19, P1, P5 ;  /* 0x000000ffff157210 */ /* 0x000fe20000fea413 */
[----:B------:R-:W-:Y:S01]  /*6bad0*/  IMAD.MOV.U32 R76, RZ, RZ, R57 ;  /* 0x000000ffff4c7224 */ /* 0x000fe200078e0039 */
[----:B------:R-:W-:Y:S01]  /*6bae0*/  IADD3.X RZ, P1, PT, RZ, R4, RZ, P2, !PT ;  /* 0x00000004ffff7210 */ /* 0x000fe2000173e4ff */
[----:B------:R-:W-:Y:S01]  /*6baf0*/  IMAD.WIDE.U32 R38, R29, R197, RZ ;  /* 0x000000c51d267225 */ /* 0x000fe200078e00ff */
[----:B------:R-:W-:-:S03]  /*6bb00*/  IADD3.X R85, P0, PT, R4, R21, RZ, P0, !PT ;  /* 0x0000001504557210 */ /* 0x000fc6000071e4ff */
[----:B------:R-:W-:Y:S02]  /*6bb10*/  IMAD R57, R79, -0x30003, RZ ;  /* 0xfffcfffd4f397824 */ /* 0x000fe400078e02ff */
[----:B------:R-:W-:-:S04]  /*6bb20*/  IMAD.WIDE.U32.X R22, R33, R196, R22, P3 ;  /* 0x000000c421167225 */ /* 0x000fc800018e0416 */
[----:B------:R-:W-:Y:S01]  /*6bb30*/  IMAD.WIDE.U32 R40, R30, R197, RZ ;  /* 0x000000c51e287225 */ /* 0x000fe200078e00ff */
[----:B------:R-:W-:-:S03]  /*6bb40*/  IADD3.X R21, P1, PT, RZ, R22, RZ, P1, !PT ;  /* 0x00000016ff157210 */ /* 0x000fc60000f3e4ff */
[C---:B------:R-:W-:Y:S01]  /*6bb50*/  IMAD.WIDE.U32 R18, R20.reuse, -0x30003, RZ ;  /* 0xfffcfffd14127825 */ /* 0x040fe200078e00ff */
[----:B------:R-:W-:Y:S02]  /*6bb60*/  IADD3.X R21, P0, PT, RZ, R21, RZ, P0, !PT ;  /* 0x00000015ff157210 */ /* 0x000fe4000071e4ff */
[----:B------:R-:W-:Y:S01]  /*6bb70*/  IADD3 RZ, P2, PT, RZ, R40, RZ ;  /* 0x00000028ffff7210 */ /* 0x000fe20007f5e0ff */
[----:B------:R-:W-:Y:S01]  /*6bb80*/  IMAD R81, R20, -0x760c0004, R57 ;  /* 0x89f3fffc14517824 */ /* 0x000fe200078e0239 */
[----:B------:R-:W-:Y:S01]  /*6bb90*/  IADD3.X R82, PT, PT, RZ, RZ, R23, P0, P1 ;  /* 0x000000ffff527210 */ /* 0x000fe200007e2417 */
[----:B------:R-:W-:-:S04]  /*6bba0*/  IMAD.WIDE.U32 R36, R28, R197, RZ ;  /* 0x000000c51c247225 */ /* 0x000fc800078e00ff */
[----:B------:R-:W-:Y:S01]  /*6bbb0*/  IMAD.WIDE.U32 R38, P5, R28, R196, R38 ;  /* 0x000000c41c267225 */ /* 0x000fe200078a0026 */
[----:B------:R-:W-:-:S03]  /*6bbc0*/  IADD3 RZ, P6, PT, RZ, R36, RZ ;  /* 0x00000024ffff7210 */ /* 0x000fc60007fde0ff */
[----:B------:R-:W-:Y:S01]  /*6bbd0*/  IMAD.X R77, RZ, RZ, RZ, P4 ;  /* 0x000000ffff4d7224 */ /* 0x000fe200020e06ff */
[----:B------:R-:W-:Y:S01]  /*6bbe0*/  IADD3 R41, P4, PT, R41, R56, RZ ;  /* 0x0000003829297210 */ /* 0x000fe20007f9e0ff */
[----:B------:R-:W-:Y:S01]  /*6bbf0*/  IMAD.IADD R19, R19, 0x1, R81 ;  /* 0x0000000113137824 */ /* 0x000fe200078e0251 */
[----:B------:R-:W-:Y:S01]  /*6bc00*/  IADD3 R4, P3, PT, R37, R38, RZ ;  /* 0x0000002625047210 */ /* 0x000fe20007f7e0ff */
[----:B------:R-:W-:Y:S01]  /*6bc10*/  IMAD.MOV.U32 R56, RZ, RZ, R39 ;  /* 0x000000ffff387224 */ /* 0x000fe200078e0027 */
[----:B------:R-:W-:Y:S01]  /*6bc20*/  IADD3.X RZ, P1, PT, RZ, R41, RZ, P2, !PT ;  /* 0x00000029ffff7210 */ /* 0x000fe2000173e4ff */
[----:B------:R-:W-:Y:S01]  /*6bc30*/  IMAD.WIDE.U32 R38, R19, -0x5555, RZ ;  /* 0xffffaaab13267825 */ /* 0x000fe200078e00ff */
[----:B------:R-:W-:-:S03]  /*6bc40*/  IADD3.X RZ, P6, PT, RZ, R4, RZ, P6, !PT ;  /* 0x00000004ffff7210 */ /* 0x000fc600037de4ff */
        /* <DEDUP_REMOVED lines=38> */
[-C--:B------:R-:W-:Y:S01]  /*6beb0*/  IADD3 RZ, P2, PT, RZ, R22.reuse, RZ ;  /* 0x00000016ffff7210 */ /* 0x080fe20007f5e0ff */
        /* <DEDUP_REMOVED lines=42> */
[----:B------:R-:W-:-:S04]  /*6c160*/  IMAD.WIDE.U32 R108, P5, R18, 0x4b1ba7b6, R36 ;  /* 0x4b1ba7b6126c7825 */ /* 0x000fc800078a0024 */
        /* <DEDUP_REMOVED lines=51> */
[----:B------:R-:W-:Y:S01]  /*6c4a0*/  IMAD.WIDE.U32 R78, R18, -0xc7aed41, R76 ;  /* 0xf38512bf124e7825 */ /* 0x000fe200078e004c */
[----:B------:R-:W-:Y:S02]  /*6c4b0*/  IADD3 R83, P2, PT, R102, R111, RZ ;  /* 0x0000006f66537210 */ /* 0x000fe40007f5e0ff */
[----:B------:R-:W-:Y:S01]  /*6c4c0*/  IADD3.X RZ, P0, PT, R21, R125, RZ, P0, !PT ;  /* 0x0000007d15ff7210 */ /* 0x000fe2000071e4ff */
[----:B------:R-:W-:Y:S01]  /*6c4d0*/  IMAD.IADD R85, R79, 0x1, R84 ;  /* 0x000000014f557824 */ /* 0x000fe200078e0254 */
[----:B------:R-:W-:Y:S01]  /*6c4e0*/  IADD3 R84, P1, PT, R41, R78, RZ ;  /* 0x0000004e29547210 */ /* 0x000fe20007f3e0ff */
[----:B------:R-:W-:Y:S01]  /*6c4f0*/  IMAD.WIDE.U32 R78, R32, R195, R104 ;  /* 0x000000c3204e7225 */ /* 0x000fe200078e0068 */
[----:B------:R-:W-:Y:S02]  /*6c500*/  IADD3.X R41, P3, PT, RZ, R106, RZ, P3, !PT ;  /* 0x0000006aff297210 */ /* 0x000fe40001f7e4ff */
[----:B------:R-:W-:Y:S01]  /*6c510*/  IADD3.X R85, P1, PT, R85, R82, RZ, P1, !PT ;  /* 0x0000005255557210 */ /* 0x000fe20000f3e4ff */
[----:B------:R-:W-:Y:S01]  /*6c520*/  IMAD.X R77, RZ, RZ, RZ, P5 ;  /* 0x000000ffff4d7224 */ /* 0x000fe200028e06ff */
[----:B------:R-:W-:Y:S01]  /*6c530*/  IADD3.X RZ, P4, PT, R105, R83, RZ, P4, !PT ;  /* 0x0000005369ff7210 */ /* 0x000fe2000279e4ff */
[----:B------:R-:W-:Y:S01]  /*6c540*/  IMAD.MOV.U32 R76, RZ, RZ, R103 ;  /* 0x000000ffff4c7224 */ /* 0x000fe200078e0067 */
[----:B------:R-:W-:Y:S01]  /*6c550*/  IADD3.X R105, P5, PT, RZ, R41, RZ, P1, !PT ;  /* 0x00000029ff697210 */ /* 0x000fe20000fbe4ff */
[----:B------:R-:W-:Y:S01]  /*6c560*/  IMAD.WIDE.U32 R80, R31, R195, RZ ;  /* 0x000000c31f507225 */ /* 0x000fe200078e00ff */
[----:B------:R-:W-:-:S02]  /*6c570*/  IADD3 R78, P6, PT, R109, R78, RZ ;  /* 0x0000004e6d4e7210 */ /* 0x000fc40007fde0ff */
[----:B------:R-:W-:Y:S01]  /*6c580*/  IADD3.X R107, PT, PT, RZ, RZ, R107, P5, P3 ;  /* 0x000000ffff6b7210 */ /* 0x000fe20002fe646b */
[----:B------:R-:W-:Y:S01]  /*6c590*/  IMAD.IADD R41, R79, 0x1, R102 ;  /* 0x000000014f297824 */ /* 0x000fe200078e0266 */
[----:B------:R-:W-:Y:S01]  /*6c5a0*/  IADD3 RZ, P1, PT, R38, R112, RZ ;  /* 0x0000007026ff7210 */ /* 0x000fe20007f3e0ff */
[----:B------:R-:W-:-:S03]  /*6c5b0*/  IMAD.WIDE.U32.X R76, R33, R194, R76, P2 ;  /* 0x000000c2214c7225 */ /* 0x000fc600010e044c */
[----:B------:R-:W-:Y:S01]  /*6c5c0*/  IADD3.X R79, P6, PT, R41, R110, RZ, P6, !PT ;  /* 0x0000006e294f7210 */ /* 0x000fe200037de4ff */
[C---:B------:R-:W-:Y:S01]  /*6c5d0*/  IMAD.WIDE.U32 R102, R30.reuse, R195, RZ ;  /* 0x000000c31e667225 */ /* 0x040fe200078e00ff */
[----:B------:R-:W-:Y:S02]  /*6c5e0*/  IADD3.X R41, P4, PT, RZ, R76, RZ, P4, !PT ;  /* 0x0000004cff297210 */ /* 0x000fe4000279e4ff */
[----:B------:R-:W-:Y:S01]  /*6c5f0*/  IADD3.X RZ, P1, PT, R39, R113, RZ, P1, !PT ;  /* 0x0000007127ff7210 */ /* 0x000fe20000f3e4ff */
[----:B------:R-:W-:Y:S01]  /*6c600*/  IMAD.WIDE.U32 R82, P3, R30, R194, R80 ;  /* 0x000000c21e527225 */ /* 0x000fe20007860050 */
[----:B------:R-:W-:Y:S02]  /*6c610*/  IADD3 RZ, P2, PT, R84, R102, RZ ;  /* 0x0000006654ff7210 */ /* 0x000fe40007f5e0ff */
[----:B------:R-:W-:Y:S01]  /*6c620*/  IADD3.X R124, P1, PT, RZ, R22, RZ, P1, !PT ;  /* 0x00000016ff7c7210 */ /* 0x000fe20000f3e4ff */
        /* <DEDUP_REMOVED lines=153> */
[----:B------:R-:W-:Y:S01]  /*6cfc0*/  IMAD.WIDE.U32 R56, R35, R55, RZ ;  /* 0x0000003723387225 */ /* 0x000fe200078e00ff */
[----:B------:R-:W-:Y:S02]  /*6cfd0*/  IADD3 R104, P5, PT, R105, R84, RZ ;  /* 0x0000005469687210 */ /* 0x000fe40007fbe0ff */
[----:B------:R-:W-:Y:S02]  /*6cfe0*/  IADD3.X R117, PT, PT, RZ, RZ, R117, P0, P3 ;  /* 0x000000ffff757210 */ /* 0x000fe400007e6475 */
[----:B------:R-:W-:Y:S01]  /*6cff0*/  IADD3.X R21, PT, PT, RZ, RZ, R77, P6, P2 ;  /* 0x000000ffff157210 */ /* 0x000fe200037e444d */
[----:B------:R-:W-:Y:S01]  /*6d000*/  IMAD.WIDE.U32 R84, P6, R34, R54, R56 ;  /* 0x0000003622547225 */ /* 0x000fe200078c0038 */
[----:B------:R-:W-:-:S02]  /*6d010*/  IADD3.X R105, P2, PT, R118, R117, RZ, P5, !PT ;  /* 0x0000007576697210 */ /* 0x000fc40002f5e4ff */
        /* <DEDUP_REMOVED lines=9> */
[----:B------:R-:W-:Y:S01]  /*6d0b0*/  IMAD.MOV.U32 R18, RZ, RZ, R85 ;  /* 0x000000ffff127224 */ /* 0x000fe200078e0055 */
[----:B------:R-:W-:Y:S01]  /*6d0c0*/  IADD3 R39, P5, PT, R84, R77, RZ ;  /* 0x0000004d54277210 */ /* 0x000fe20007fbe0ff */
[----:B------:R-:W-:Y:S01]  /*6d0d0*/  IMAD.WIDE.U32 R78, R33, R55, RZ ;  /* 0x00000037214e7225 */ /* 0x000fe200078e00ff */
[----:B------:R-:W-:-:S02]  /*6d0e0*/  IADD3 RZ, P4, PT, R122, R76, RZ ;  /* 0x0000004c7aff7210 */ /* 0x000fc40007f9e0ff */
[----:B------:R-:W-:Y:S01]  /*6d0f0*/  IADD3 RZ, P2, PT, RZ, R19, RZ ;  /* 0x00000013ffff7210 */ /* 0x000fe20007f5e0ff */
[----:B------:R-:W-:Y:S01]  /*6d100*/  IMAD.X R19, RZ, RZ, RZ, P6 ;  /* 0x000000ffff137224 */ /* 0x000fe200030e06ff */
[----:B------:R-:W-:Y:S01]  /*6d110*/  IADD3.X R57, P0, PT, R80, R83, RZ, P0, !PT ;  /* 0x0000005350397210 */ /* 0x000fe2000071e4ff */
[----:B------:R-:W-:Y:S01]  /*6d120*/  IMAD.WIDE.U32 R76, R34, R55, R122 ;  /* 0x00000037224c7225 */ /* 0x000fe200078e007a */
[----:B------:R-:W-:Y:S02]  /*6d130*/  IADD3.X R107, P6, PT, RZ, R40, RZ, P3, !PT ;  /* 0x00000028ff6b7210 */ /* 0x000fe40001fde4ff */
[----:B------:R-:W-:Y:S01]  /*6d140*/  IADD3.X RZ, P4, PT, R123, R39, RZ, P4, !PT ;  /* 0x000000277bff7210 */ /* 0x000fe2000279e4ff */
[----:B------:R-:W-:Y:S01]  /*6d150*/  IMAD.IADD R77, R77, 0x1, R84 ;  /* 0x000000014d4d7824 */ /* 0x000fe200078e0254 */
[----:B------:R-:W-:Y:S01]  /*6d160*/  IADD3.X R107, P0, PT, RZ, R107, RZ, P0, !PT ;  /* 0x0000006bff6b7210 */ /* 0x000fe2000071e4ff */
[----:B------:R-:W-:Y:S01]  /*6d170*/  IMAD.WIDE.U32.X R18, R35, R54, R18, P5 ;  /* 0x0000003623127225 */ /* 0x000fe200028e0412 */
[----:B------:R-:W-:-:S02]  /*6d180*/  IADD3 RZ, P5, PT, RZ, R76, RZ ;  /* 0x0000004cffff7210 */ /* 0x000fc40007fbe0ff */
[----:B------:R-:W-:Y:S01]  /*6d190*/  IADD3.X R85, PT, PT, RZ, RZ, R41, P0, P6 ;  /* 0x000000ffff557210 */ /* 0x000fe200007ec429 */
        /* <DEDUP_REMOVED lines=13> */
[----:B------:R-:W-:Y:S01]  /*6d270*/  IMAD.IADD R78, R39, 0x1, R78 ;  /* 0x00000001274e7824 */ /* 0x000fe200078e024e */
[----:B------:R-:W-:Y:S01]  /*6d280*/  IADD3 R38, P4, PT, R37, R38, RZ ;  /* 0x0000002625267210 */ /* 0x000fe20007f9e0ff */
[----:B------:R-:W-:Y:S01]  /*6d290*/  IMAD.WIDE.U32.X R40, R33, R54, R40, P6 ;  /* 0x0000003621287225 */ /* 0x000fe200030e0428 */
[----:B------:R-:W-:Y:S02]  /*6d2a0*/  IADD3.X RZ, P3, PT, R103, R119, RZ, P3, !PT ;  /* 0x0000007767ff7210 */ /* 0x000fe40001f7e4ff */
[----:B------:R-:W-:Y:S01]  /*6d2b0*/  IADD3.X R39, P4, PT, R78, R83, RZ, P4, !PT ;  /* 0x000000534e277210 */ /* 0x000fe2000279e4ff */
[-C--:B------:R-:W-:Y:S01]  /*6d2c0*/  IMAD.WIDE.U32 R80, R31, R55.reuse, RZ ;  /* 0x000000371f507225 */ /* 0x080fe200078e00ff */
[----:B------:R-:W-:Y:S02]  /*6d2d0*/  IADD3.X R37, P6, PT, RZ, R40, RZ, P0, !PT ;  /* 0x00000028ff257210 */ /* 0x000fe400007de4ff */
[----:B------:R-:W-:Y:S01]  /*6d2e0*/  IADD3.X R106, P3, PT, RZ, R22, RZ, P3, !PT ;  /* 0x00000016ff6a7210 */ /* 0x000fe20001f7e4ff */
[----:B------:R-:W-:Y:S01]  /*6d2f0*/  IMAD.WIDE.U32 R18, R30, R55, RZ ;  /* 0x000000371e127225 */ /* 0x000fe200078e00ff */
[----:B------:R-:W-:-:S02]  /*6d300*/  IADD3.X R37, P4, PT, RZ, R37, RZ, P4, !PT ;  /* 0x00000025ff257210 */ /* 0x000fc4000279e4ff */
[----:B------:R-:W-:Y:S01]  /*6d310*/  IADD3.X RZ, P2, PT, RZ, R4, RZ, P2, !PT ;  /* 0x00000004ffff7210 */ /* 0x000fe2000175e4ff */
[----:B------:R-:W-:Y:S01]  /*6d320*/  IMAD.WIDE.U32 R80, P5, R30, R54, R80 ;  /* 0x000000361e507225 */ /* 0x000fe200078a0050 */
[----:B------:R-:W-:Y:S02]  /*6d330*/  IADD3 RZ, P0, PT, R104, R18, RZ ;  /* 0x0000001268ff7210 */ /* 0x000fe40007f1e0ff */
[----:B------:R-:W-:Y:S01]  /*6d340*/  IADD3.X R41, PT, PT, RZ, RZ, R41, P4, P6 ;  /* 0x000000ffff297210 */ /* 0x000fe200027ec429 */
[----:B------:R-:W-:-:S04]  /*6d350*/  IMAD.WIDE.U32 R78, R30, R55, R104 ;  /* 0x000000371e4e7225 */ /* 0x000fc800078e0068 */
[----:B------:R-:W-:Y:S01]  /*6d360*/  IMAD.X R83, RZ, RZ, RZ, P5 ;  /* 0x000000ffff537224 */ /* 0x000fe200028e06ff */
[----:B------:R-:W-:Y:S01]  /*6d370*/  IADD3 R109, P5, PT, R80, R19, RZ ;  /* 0x00000013506d7210 */ /* 0x000fe20007fbe0ff */
[----:B------:R-:W-:Y:S01]  /*6d380*/  IMAD.WIDE.U32 R18, R20, 0x397fe69a, R102 ;  /* 0x397fe69a14127825 */ /* 0x000fe200078e0066 */
[----:B------:R-:W-:Y:S02]  /*6d390*/  IADD3 R40, P4, PT, R37, R78, RZ ;  /* 0x0000004e25287210 */ /* 0x000fe40007f9e0ff */
[----:B------:R-:W-:Y:S01]  /*6d3a0*/  IADD3.X RZ, P0, PT, R105, R109, RZ, P0, !PT ;  /* 0x0000006d69ff7210 */ /* 0x000fe2000071e4ff */
[----:B------:R-:W-:Y:S01]  /*6d3b0*/  IMAD R37, R77, -0x30003, RZ ;  /* 0xfffcfffd4d257824 */ /* 0x000fe200078e02ff */
[----:B------:R-:W-:Y:S01]  /*6d3c0*/  IADD3 R84, P6, PT, R107, R18, RZ ;  /* 0x000000126b547210 */ /* 0x000fe20007fde0ff */
[----:B------:R-:W-:Y:S02]  /*6d3d0*/  IMAD.MOV.U32 R82, RZ, RZ, R81 ;  /* 0x000000ffff527224 */ /* 0x000fe400078e0051 */
[----:B------:R-:W-:-:S02]  /*6d3e0*/  IMAD.IADD R20, R19, 0x1, R36 ;  /* 0x0000000113147824 */ /* 0x000fc400078e0224 */
        /* <DEDUP_REMOVED lines=36> */
[----:B------:R-:W-:-:S03]  /*6d630*/  IMAD.WIDE.U32.X R36, R29, R54, R36, P4 ;  /* 0x000000361d247225 */ /* 0x000fc600020e0424 */
[----:B------:R-:W-:Y:S01]  /*6d640*/  IADD3 R4, P4, PT, R20, R23, RZ ;  /* 0x0000001714047210 */ /* 0x000fe20007f9e0ff */
[----:B------:R-:W-:Y:S01]  /*6d650*/  IMAD.WIDE.U32.X R56, R19, -0x46010001, R80, P5 ;  /* 0xb9feffff13387825 */ /* 0x000fe200028e0450 */
[----:B------:R-:W-:Y:S02]  /*6d660*/  IADD3 R104, P5, PT, R105, R22, RZ ;  /* 0x0000001669687210 */ /* 0x000fe40007fbe0ff */
[----:B------:R-:W-:Y:S01]  /*6d670*/  IADD3.X R111, P3, PT, RZ, R36, RZ, P3, !PT ;  /* 0x00000024ff6f7210 */ /* 0x000fe20001f7e4ff */
[----:B------:R-:W-:Y:S01]  /*6d680*/  IMAD.WIDE.U32 R22, R25, R55, RZ ;  /* 0x0000003719167225 */ /* 0x000fe200078e00ff */
[----:B------:R-:W-:Y:S02]  /*6d690*/  IADD3.X R107, P0, PT, RZ, R56, RZ, P0, !PT ;  /* 0x00000038ff6b7210 */ /* 0x000fe4000071e4ff */
[----:B------:R-:W-:Y:S01]  /*6d6a0*/  IADD3.X R105, P5, PT, R78, R109, RZ, P5, !PT ;  /* 0x0000006d4e697210 */ /* 0x000fe20002fbe4ff */
[----:B------:R-:W-:Y:S01]  /*6d6b0*/  IMAD.WIDE.U32 R76, R19, -0x4eac0001, RZ ;  /* 0xb153ffff134c7825 */ /* 0x000fe200078e00ff */
[----:B------:R-:W-:-:S02]  /*6d6c0*/  IADD3.X R107, P6, PT, RZ, R107, RZ, P6, !PT ;  /* 0x0000006bff6b7210 */ /* 0x000fc400037de4ff */
[----:B------:R-:W-:Y:S01]  /*6d6d0*/  IADD3.X R111, P5, PT, RZ, R111, RZ, P5, !PT ;  /* 0x0000006fff6f7210 */ /* 0x000fe20002fbe4ff */
[----:B------:R-:W-:Y:S01]  /*6d6e0*/  IMAD.X R20, RZ, RZ, RZ, P2 ;  /* 0x000000ffff147224 */ /* 0x000fe200010e06ff */
[----:B------:R-:W-:Y:S01]  /*6d6f0*/  IADD3.X R109, PT, PT, RZ, RZ, R57, P6, P0 ;  /* 0x000000ffff6d7210 */ /* 0x000fe200037e0439 */
[C---:B------:R-:W-:Y:S01]  /*6d700*/  IMAD.WIDE.U32 R56, R18.reuse, -0x4eac0001, RZ ;  /* 0xb153ffff12387825 */ /* 0x040fe200078e00ff */
[----:B------:R-:W-:Y:S02]  /*6d710*/  IADD3.X R113, PT, PT, RZ, RZ, R37, P5, P3 ;  /* 0x000000ffff717210 */ /* 0x000fe40002fe6425 */
[----:B------:R-:W-:Y:S01]  /*6d720*/  IADD3 R115, P0, PT, R115, R4, RZ ;  /* 0x0000000473737210 */ /* 0x000fe20007f1e0ff */
[----:B------:R-:W-:Y:S01]  /*6d730*/  IMAD.WIDE.U32 R78, P3, R18, 0x1eabfffe, R76 ;  /* 0x1eabfffe124e7825 */ /* 0x000fe2000786004c */
[----:B------:R-:W-:Y:S02]  /*6d740*/  IADD3 RZ, P2, PT, R38, R56, RZ ;  /* 0x0000003826ff7210 */ /* 0x000fe40007f5e0ff */
[----:B------:R-:W-:Y:S01]  /*6d750*/  IADD3.X R20, PT, PT, R20, RZ, RZ, P4, P1 ;  /* 0x000000ff14147210 */ /* 0x000fe200027e24ff */
        /* <DEDUP_REMOVED lines=57> */
[----:B------:R-:W-:Y:S01]  /*6daf0*/  IMAD.WIDE.U32 R76, R18, -0xc7aed41, R104 ;  /* 0xf38512bf124c7825 */ /* 0x000fe200078e0068 */
[----:B------:R-:W-:Y:S02]  /*6db00*/  IADD3 RZ, P1, PT, R40, R20, RZ ;  /* 0x0000001428ff7210 */ /* 0x000fe40007f3e0ff */
        /* <DEDUP_REMOVED lines=45> */
[----:B------:R-:W-:-:S04]  /*6dde0*/  IMAD.WIDE.U32 R40, R18, 0x397fe69a, RZ ;  /* 0x397fe69a12287825 */ /* 0x000fc800078e00ff */
[----:B------:R-:W-:Y:S01]  /*6ddf0*/  IMAD.WIDE.U32 R84, R33, R53, RZ ;  /* 0x0000003521547225 */ /* 0x000fe200078e00ff */
[----:B------:R-:W-:Y:S02]  /*6de00*/  IADD3 R115, P4, PT, R78, R41, RZ ;  /* 0x000000294e737210 */ /* 0x000fe40007f9e0ff */
[----:B------:R-:W-:Y:S01]  /*6de10*/  IADD3.X R41, P0, PT, RZ, RZ, RZ, P0, !PT ;  /* 0x000000ffff297210 */ /* 0x000fe2000071e4ff */
[----:B------:R-:W-:Y:S02]  /*6de20*/  IMAD.X R39, RZ, RZ, RZ, P5 ;  /* 0x000000ffff277224 */ /* 0x000fe400028e06ff */
[----:B------:R-:W-:Y:S01]  /*6de30*/  IMAD.MOV.U32 R38, RZ, RZ, R79 ;  /* 0x000000ffff267224 */ /* 0x000fe200078e004f */
[----:B------:R-:W-:Y:S01]  /*6de40*/  IADD3.X R79, P6, PT, RZ, R4, RZ, P6, !PT ;  /* 0x00000004ff4f7210 */ /* 0x000fe200037de4ff */
[----:B------:R-:W-:-:S04]  /*6de50*/  IMAD.WIDE.U32 R102, R32, R53, RZ ;  /* 0x0000003520667225 */ /* 0x000fc800078e00ff */
[----:B------:R-:W-:-:S04]  /*6de60*/  IMAD.WIDE.U32 R84, P5, R32, R52, R84 ;  /* 0x0000003420547225 */ /* 0x000fc800078a0054 */
[----:B------:R-:W-:Y:S01]  /*6de70*/  IMAD.WIDE.U32.X R38, R19, 0x1a0111ea, R38, P4 ;  /* 0x1a0111ea13267825 */ /* 0x000fe200020e0426 */
[----:B------:R-:W-:Y:S02]  /*6de80*/  IADD3.X R19, PT, PT, RZ, RZ, R81, P6, P1 ;  /* 0x000000ffff137210 */ /* 0x000fe400037e2451 */
[----:B------:R-:W-:Y:S01]  /*6de90*/  IADD3 R57, P6, PT, R84, R103, RZ ;  /* 0x0000006754397210 */ /* 0x000fe20007fde0ff */
[----:B------:R-:W-:Y:S01]  /*6dea0*/  IMAD.X R103, RZ, RZ, RZ, P0 ;  /* 0x000000ffff677224 */ /* 0x000fe200000e06ff */
[----:B------:R-:W-:Y:S02]  /*6deb0*/  IADD3 RZ, P1, PT, R36, R102, RZ ;  /* 0x0000006624ff7210 */ /* 0x000fe40007f3e0ff */
[----:B------:R-:W-:Y:S02]  /*6dec0*/  IADD3 R106, P4, PT, R106, R41, RZ ;  /* 0x000000296a6a7210 */ /* 0x000fe40007f9e0ff */
        /* <DEDUP_REMOVED lines=39> */
[----:B------:R-:W-:-:S03]  /*6e140*/  IMAD.WIDE.U32 R80, R29, R53, RZ ;  /* 0x000000351d507225 */ /* 0x000fc600078e00ff */
        /* <DEDUP_REMOVED lines=25> */
[----:B------:R-:W-:Y:S01]  /*6e2e0*/  IADD3 RZ, P4, PT, RZ, R76, RZ ;  /* 0x0000004cffff7210 */ /* 0x000fe20007f9e0ff */
[----:B------:R-:W-:Y:S01]  /*6e2f0*/  IMAD.WIDE.U32 R20, R28, R53, R82 ;  /* 0x000000351c147225 */ /* 0x000fe200078e0052 */
[----:B------:R-:W-:Y:S02]  /*6e300*/  IADD3.X R108, P1, PT, RZ, R108, RZ, P1, !PT ;  /* 0x0000006cff6c7210 */ /* 0x000fe40000f3e4ff */
[----:B------:R-:W-:Y:S01]  /*6e310*/  IADD3.X R105, P3, PT, RZ, R40, RZ, P3, !PT ;  /* 0x00000028ff697210 */ /* 0x000fe20001f7e4ff */
[----:B------:R-:W-:Y:S01]  /*6e320*/  IMAD.MOV.U32 R78, RZ, RZ, R103 ;  /* 0x000000ffff4e7224 */ /* 0x000fe200078e0067 */
[----:B------:R-:W-:Y:S01]  /*6e330*/  IADD3.X R109, PT, PT, RZ, RZ, R39, P1, P0 ;  /* 0x000000ffff6d7210 */ /* 0x000fe20000fe0427 */
[----:B------:R-:W-:-:S02]  /*6e340*/  IMAD.IADD R4, R77, 0x1, R102 ;  /* 0x000000014d047824 */ /* 0x000fc400078e0266 */
[----:B------:R-:W-:Y:S02]  /*6e350*/  IMAD.IADD R80, R21, 0x1, R80 ;  /* 0x0000000115507824 */ /* 0x000fe400078e0250 */
[C---:B------:R-:W-:Y:S01]  /*6e360*/  IMAD.WIDE.U32.X R76, R36.reuse, -0x46010001, R78, P6 ;  /* 0xb9feffff244c7825 */ /* 0x040fe200030e044e */
        /* <DEDUP_REMOVED lines=8> */
[----:B------:R-:W-:Y:S01]  /*6e3f0*/  IMAD.WIDE.U32 R80, P1, R18, 0x1eabfffe, R78 ;  /* 0x1eabfffe12507825 */ /* 0x000fe2000782004e */
[----:B------:R-:W-:Y:S02]  /*6e400*/  IADD3.X R104, PT, PT, RZ, RZ, R41, P6, P3 ;  /* 0x000000ffff687210 */ /* 0x000fe400037e6429 */
[----:B------:R-:W-:Y:S01]  /*6e410*/  IADD3.X R37, PT, PT, RZ, RZ, R77, P4, P2 ;  /* 0x000000ffff257210 */ /* 0x000fe200027e444d */
[----:B------:R-:W-:Y:S01]  /*6e420*/  IMAD.WIDE.U32 R78, R36, -0x94f09dc, RZ ;  /* 0xf6b0f624244e7825 */ /* 0x000fe200078e00ff */
[----:B------:R-:W-:Y:S02]  /*6e430*/  IADD3 RZ, P0, PT, R22, R82, RZ ;  /* 0x0000005216ff7210 */ /* 0x000fe40007f1e0ff */
[----:B------:R-:W-:Y:S01]  /*6e440*/  IADD3 R111, P2, PT, R80, R83, RZ ;  /* 0x00000053506f7210 */ /* 0x000fe20007f5e0ff */
[----:B------:R-:W-:-:S03]  /*6e450*/  IMAD.WIDE.U32 R38, R25, R53, RZ ;  /* 0x0000003519267225 */ /* 0x000fc600078e00ff */
[----:B------:R-:W-:Y:S01]  /*6e460*/  IADD3.X RZ, P0, PT, R23, R111, RZ, P0, !PT ;  /* 0x0000006f17ff7210 */ /* 0x000fe2000071e4ff */
[----:B------:R-:W-:-:S04]  /*6e470*/  IMAD.WIDE.U32 R84, P3, R18, 0x6730d2a0, R78 ;  /* 0x6730d2a012547825 */ /* 0x000fc8000786004e */
[----:B------:R-:W-:-:S04]  /*6e480*/  IMAD.WIDE.U32 R78, R18, -0x4eac0001, R22 ;  /* 0xb153ffff124e7825 */ /* 0x000fc800078e0016 */
[----:B------:R-:W-:Y:S02]  /*6e490*/  IMAD.X R83, RZ, RZ, RZ, P1 ;  /* 0x000000ffff537224 */ /* 0x000fe400008e06ff */
[----:B------:R-:W-:Y:S02]  /*6e4a0*/  IMAD.MOV.U32 R82, RZ, RZ, R81 ;  /* 0x000000ffff527224 */ /* 0x000fe400078e0051 */
[----:B------:R-:W-:Y:S02]  /*6e4b0*/  IMAD.IADD R4, R79, 0x1, R80 ;  /* 0x000000014f047824 */ /* 0x000fe400078e0250 */
[----:B------:R-:W-:-:S04]  /*6e4c0*/  IMAD.WIDE.U32 R76, R24, R53, RZ ;  /* 0x00000035184c7225 */ /* 0x000fc800078e00ff */
[----:B------:R-:W-:-:S04]  /*6e4d0*/  IMAD.WIDE.U32 R40, P6, R24, R52, R38 ;  /* 0x0000003418287225 */ /* 0x000fc800078c0026 */
        /* <DEDUP_REMOVED lines=14> */
[----:B------:R-:W-:Y:S01]  /*6e5c0*/  IMAD.MOV.U32 R82, RZ, RZ, R85 ;  /* 0x000000ffff527224 */ /* 0x000fe200078e0055 */
[----:B------:R-:W-:Y:S01]  /*6e5d0*/  IADD3.X R81, PT, PT, RZ, RZ, R81, P3, P0 ;  /* 0x000000ffff517210 */ /* 0x000fe20001fe0451 */
[----:B------:R-:W-:Y:S01]  /*6e5e0*/  IMAD.IADD R41, R39, 0x1, R40 ;  /* 0x0000000127297824 */ /* 0x000fe200078e0228 */
[----:B------:R-:W-:Y:S01]  /*6e5f0*/  IADD3 R38, P0, PT, R105, R38, RZ ;  /* 0x0000002669267210 */ /* 0x000fe20007f1e0ff */
[----:B------:R-:W-:Y:S01]  /*6e600*/  IMAD.WIDE.U32.X R56, R25, R52, R78, P6 ;  /* 0x0000003419387225 */ /* 0x000fe200030e044e */
[----:B------:R-:W-:Y:S02]  /*6e610*/  IADD3 RZ, P1, PT, R106, R102, RZ ;  /* 0x000000666aff7210 */ /* 0x000fe40007f3e0ff */
[----:B------:R-:W-:Y:S01]  /*6e620*/  IADD3.X R39, P0, PT, R41, R104, RZ, P0, !PT ;  /* 0x0000006829277210 */ /* 0x000fe2000071e4ff */
[----:B------:R-:W-:Y:S01]  /*6e630*/  IMAD.WIDE.U32 R76, R18, -0x94f09dc, R106 ;  /* 0xf6b0f624124c7825 */ /* 0x000fe200078e006a */
[----:B------:R-:W-:-:S02]  /*6e640*/  IADD3.X RZ, P1, PT, R107, R103, RZ, P1, !PT ;  /* 0x000000676bff7210 */ /* 0x000fc40000f3e4ff */
[----:B------:R-:W-:Y:S01]  /*6e650*/  IADD3 R78, P6, PT, R108, R113, RZ ;  /* 0x000000716c4e7210 */ /* 0x000fe20007fde0ff */
[----:B------:R-:W-:Y:S01]  /*6e660*/  IMAD.WIDE.U32.X R82, R36, 0x6730d2a0, R82, P4 ;  /* 0x6730d2a024527825 */ /* 0x000fe200020e0452 */
[----:B------:R-:W-:Y:S02]  /*6e670*/  IADD3.X R105, P4, PT, RZ, R56, RZ, P2, !PT ;  /* 0x00000038ff697210 */ /* 0x000fe4000179e4ff */
[----:B------:R-:W-:Y:S01]  /*6e680*/  IADD3 R40, P3, PT, R19, R76, RZ ;  /* 0x0000004c13287210 */ /* 0x000fe20007f7e0ff */
[----:B------:R-:W-:Y:S01]  /*6e690*/  IMAD.IADD R84, R77, 0x1, R84 ;  /* 0x000000014d547824 */ /* 0x000fe200078e0254 */
[----:B------:R-:W-:Y:S01]  /*6e6a0*/  IADD3.X R105, P0, PT, RZ, R105, RZ, P0, !PT ;  /* 0x00000069ff697210 */ /* 0x000fe2000071e4ff */
[----:B------:R-:W-:Y:S01]  /*6e6b0*/  IMAD.WIDE.U32 R76, R27, R53, RZ ;  /* 0x000000351b4c7225 */ /* 0x000fe200078e00ff */
[----:B------:R-:W-:Y:S02]  /*6e6c0*/  IADD3.X R19, P1, PT, RZ, R82, RZ, P1, !PT ;  /* 0x00000052ff137210 */ /* 0x000fe40000f3e4ff */
[----:B------:R-:W-:Y:S01]  /*6e6d0*/  IADD3.X R41, P3, PT, R84, R81, RZ, P3, !PT ;  /* 0x0000005154297210 */ /* 0x000fe20001f7e4ff */
[----:B------:R-:W-:Y:S01]  /*6e6e0*/  IMAD.WIDE.U32 R84, R36, -0xc7aed41, RZ ;  /* 0xf38512bf24547825 */ /* 0x000fe200078e00ff */
[----:B------:R-:W-:-:S02]  /*6e6f0*/  IADD3.X R37, PT, PT, RZ, RZ, R57, P0, P4 ;  /* 0x000000ffff257210 */ /* 0x000fc400007e8439 */
[----:B------:R-:W-:Y:S01]  /*6e700*/  IADD3.X R79, P2, PT, R109, R110, RZ, P6, !PT ;  /* 0x0000006e6d4f7210 */ /* 0x000fe2000375e4ff */
        /* <DEDUP_REMOVED lines=20> */
[----:B------:R-:W-:-:S03]  /*6e850*/  IADD3.X R105, P4, PT, R4, R37, RZ, P4, !PT ;  /* 0x0000002504697210 */ /* 0x000fc6000279e4ff */
[----:B------:R-:W-:Y:S02]  /*6e860*/  IMAD.X R57, RZ, RZ, RZ, P6 ;  /* 0x000000ffff397224 */ /* 0x000fe400030e06ff */
[----:B------:R-:W-:Y:S02]  /*6e870*/  IMAD.MOV.U32 R56, RZ, RZ, R85 ;  /* 0x000000ffff387224 */ /* 0x000fe400078e0055 */
[----:B------:R-:W-:-:S04]  /*6e880*/  IMAD.WIDE.U32 R80, P6, R18, 0x4b1ba7b6, R80 ;  /* 0x4b1ba7b612507825 */ /* 0x000fc800078c0050 */
[----:B------:R-:W-:-:S04]  /*6e890*/  IMAD.WIDE.U32 R78, R18, 0x434bacd7, RZ ;  /* 0x434bacd7124e7825 */ /* 0x000fc800078e00ff */
[----:B------:R-:W-:-:S04]  /*6e8a0*/  IMAD.WIDE.U32.X R56, R36, 0x64774b84, R56, P1 ;  /* 0x64774b8424387825 */ /* 0x000fc800008e0438 */
[----:B------:R-:W-:-:S04]  /*6e8b0*/  IMAD.WIDE.U32 R102, P1, R18, 0x1a0111ea, R82 ;  /* 0x1a0111ea12667825 */ /* 0x000fc80007820052 */
[----:B------:R-:W-:Y:S01]  /*6e8c0*/  IMAD.MOV.U32 R82, RZ, RZ, R81 ;  /* 0x000000ffff527224 */ /* 0x000fe200078e0051 */
[----:B------:R-:W-:Y:S01]  /*6e8d0*/  IADD3.X R81, P3, PT, RZ, R76, RZ, P3, !PT ;  /* 0x0000004cff517210 */ /* 0x000fe20001f7e4ff */
[----:B------:R-:W-:Y:S01]  /*6e8e0*/  IMAD.X R83, RZ, RZ, RZ, P6 ;  /* 0x000000ffff537224 */ /* 0x000fe200030e06ff */
[----:B------:R-:W-:Y:S01]  /*6e8f0*/  IADD3 R85, P6, PT, R80, R79, RZ ;  /* 0x0000004f50557210 */ /* 0x000fe20007fde0ff */
[----:B------:R-:W-:Y:S01]  /*6e900*/  IMAD.WIDE.U32 R110, R35, R51, RZ ;  /* 0x00000033236e7225 */ /* 0x000fe200078e00ff */
[----:B------:R-:W-:-:S03]  /*6e910*/  IADD3.X R81, P4, PT, RZ, R81, RZ, P4, !PT ;  /* 0x00000051ff517210 */ /* 0x000fc6000279e4ff */
[----:B------:R-:W-:-:S04]  /*6e920*/  IMAD.WIDE.U32 R106, R18, 0x397fe69a, RZ ;  /* 0x397fe69a126a7825 */ /* 0x000fc800078e00ff */
        /* <DEDUP_REMOVED lines=63> */
[----:B------:R-:W-:Y:S01]  /*6ed20*/  IADD3 R4, P3, PT, R81, R112, RZ ;  /* 0x0000007051047210 */ /* 0x000fe20007f7e0ff */
[----:B------:R-:W-:Y:S01]  /*6ed30*/  IMAD.IADD R102, R19, 0x1, R102 ;  /* 0x0000000113667824 */ /* 0x000fe200078e0266 */
[----:B------:R-:W-:Y:S01]  /*6ed40*/  IADD3.X R79, P4, PT, R80, R57, RZ, P4, !PT ;  /* 0x00000039504f7210 */ /* 0x000fe2000279e4ff */
[----:B------:R-:W-:Y:S01]  /*6ed50*/  IMAD.WIDE.U32 R80, R30, R51, R108 ;  /* 0x000000331e507225 */ /* 0x000fe200078e006c */
[----:B------:R-:W-:Y:S02]  /*6ed60*/  IADD3.X R105, P1, PT, RZ, R82, RZ, P1, !PT ;  /* 0x00000052ff697210 */ /* 0x000fe40000f3e4ff */
[----:B------:R-:W-:Y:S01]  /*6ed70*/  IADD3.X RZ, P0, PT, R109, R39, RZ, P0, !PT ;  /* 0x000000276dff7210 */ /* 0x000fe2000071e4ff */
[----:B------:R-:W-:Y:S01]  /*6ed80*/  IMAD.IADD R76, R81, 0x1, R76 ;  /* 0x00000001514c7824 */ /* 0x000fe200078e024c */
[----:B------:R-:W-:Y:S01]  /*6ed90*/  IADD3.X R105, P4, PT, RZ, R105, RZ, P4, !PT ;  /* 0x00000069ff697210 */ /* 0x000fe2000279e4ff */
[----:B------:R-:W-:Y:S01]  /*6eda0*/  IMAD R81, R23, -0x30003, RZ ;  /* 0xfffcfffd17517824 */ /* 0x000fe200078e02ff */
[----:B------:R-:W-:Y:S01]  /*6edb0*/  IADD3.X R129, P6, PT, RZ, R36, RZ, P6, !PT ;  /* 0x00000024ff817210 */ /* 0x000fe200037de4ff */
[----:B------:R-:W-:Y:S01]  /*6edc0*/  IMAD.X R39, RZ, RZ, RZ, P5 ;  /* 0x000000ffff277224 */ /* 0x000fe200028e06ff */
[----:B------:R-:W-:Y:S01]  /*6edd0*/  IADD3.X R83, PT, PT, RZ, RZ, R83, P4, P1 ;  /* 0x000000ffff537210 */ /* 0x000fe200027e2453 */
[----:B------:R-:W-:Y:S01]  /*6ede0*/  IMAD.MOV.U32 R38, RZ, RZ, R77 ;  /* 0x000000ffff267224 */ /* 0x000fe200078e004d */
[----:B------:R-:W-:Y:S01]  /*6edf0*/  IADD3 R80, P1, PT, R85, R80, RZ ;  /* 0x0000005055507210 */ /* 0x000fe20007f3e0ff */
[C---:B------:R-:W-:Y:S01]  /*6ee00*/  IMAD R85, R22.reuse, -0x760c0004, R81 ;  /* 0x89f3fffc16557824 */ /* 0x040fe200078e0251 */
[----:B------:R-:W-:Y:S01]  /*6ee10*/  IADD3 R82, P4, PT, R105, R18, RZ ;  /* 0x0000001269527210 */ /* 0x000fe20007f9e0ff */
[----:B------:R-:W-:Y:S01]  /*6ee20*/  IMAD.WIDE.U32 R18, R22, -0x30003, RZ ;  /* 0xfffcfffd16127825 */ /* 0x000fe200078e00ff */
[----:B------:R-:W-:-:S02]  /*6ee30*/  IADD3.X R84, P3, PT, R107, R114, RZ, P3, !PT ;  /* 0x000000726b547210 */ /* 0x000fc40001f7e4ff */
[----:B------:R-:W-:Y:S01]  /*6ee40*/  IADD3.X R83, P4, PT, R102, R83, RZ, P4, !PT ;  /* 0x0000005366537210 */ /* 0x000fe2000279e4ff */
[----:B------:R-:W-:Y:S01]  /*6ee50*/  IMAD.WIDE.U32 R56, P5, R28, R50, R40 ;  /* 0x000000321c387225 */ /* 0x000fe200078a0028 */
[----:B------:R-:W-:Y:S02]  /*6ee60*/  IADD3.X R81, P1, PT, R76, R103, RZ, P1, !PT ;  /* 0x000000674c517210 */ /* 0x000fe40000f3e4ff */
[----:B------:R-:W-:Y:S01]  /*6ee70*/  IADD3.X R129, P4, PT, RZ, R129, RZ, P4, !PT ;  /* 0x00000081ff817210 */ /* 0x000fe2000279e4ff */
[----:B------:R-:W-:-:S03]  /*6ee80*/  IMAD.WIDE.U32 R40, R28, R51, RZ ;  /* 0x000000331c287225 */ /* 0x000fc600078e00ff */
[----:B------:R-:W-:Y:S01]  /*6ee90*/  IADD3.X R131, PT, PT, RZ, RZ, R37, P4, P6 ;  /* 0x000000ffff837210 */ /* 0x000fe200027ec425 */
        /* <DEDUP_REMOVED lines=81> */
[----:B------:R-:W-:-:S03]  /*6f3b0*/  IADD3.X RZ, P0, PT, R83, R23, RZ, P0, !PT ;  /* 0x0000001753ff7210 */ /* 0x000fc6000071e4ff */
        /* <DEDUP_REMOVED lines=19> */
[C---:B------:R-:W-:Y:S01]  /*6f4f0*/  IMAD.WIDE.U32 R106, R26.reuse, R51, RZ ;  /* 0x000000331a6a7225 */ /* 0x040fe200078e00ff */
[----:B------:R-:W-:Y:S02]  /*6f500*/  IADD3.X R117, PT, PT, RZ, RZ, R117, P5, P2 ;  /* 0x000000ffff757210 */ /* 0x000fe40002fe4475 */
[----:B------:R-:W-:Y:S01]  /*6f510*/  IADD3.X R105, P0, PT, R131, R84, RZ, P0, !PT ;  /* 0x0000005483697210 */ /* 0x000fe2000071e4ff */
[----:B------:R-:W-:Y:S01]  /*6f520*/  IMAD.WIDE.U32 R84, P2, R26, R50, R80 ;  /* 0x000000321a547225 */ /* 0x000fe20007840050 */
[----:B------:R-:W-:Y:S02]  /*6f530*/  IADD3.X R113, P4, PT, R118, R117, RZ, P4, !PT ;  /* 0x0000007576717210 */ /* 0x000fe4000279e4ff */
[----:B------:R-:W-:Y:S01]  /*6f540*/  IADD3.X R19, P1, PT, RZ, R120, RZ, P1, !PT ;  /* 0x00000078ff137210 */ /* 0x000fe20000f3e4ff */
[----:B------:R-:W-:Y:S01]  /*6f550*/  IMAD.WIDE.U32 R80, R26, R51, R104 ;  /* 0x000000331a507225 */ /* 0x000fe200078e0068 */
[----:B------:R-:W-:-:S02]  /*6f560*/  IADD3 RZ, P6, PT, R40, R122, RZ ;  /* 0x0000007a28ff7210 */ /* 0x000fc40007fde0ff */
[----:B------:R-:W-:Y:S01]  /*6f570*/  IADD3.X R19, P4, PT, RZ, R19, RZ, P4, !PT ;  /* 0x00000013ff137210 */ /* 0x000fe2000279e4ff */
[----:B------:R-:W-:Y:S01]  /*6f580*/  IMAD.X R109, RZ, RZ, RZ, P2 ;  /* 0x000000ffff6d7224 */ /* 0x000fe200010e06ff */
[----:B------:R-:W-:Y:S01]  /*6f590*/  IADD3 R57, P5, PT, R84, R107, RZ ;  /* 0x0000006b54397210 */ /* 0x000fe20007fbe0ff */
        /* <DEDUP_REMOVED lines=10> */
[----:B------:R-:W-:Y:S01]  /*6f640*/  IMAD.WIDE.U32 R80, R18, -0xc7aed41, R40 ;  /* 0xf38512bf12507825 */ /* 0x000fe200078e0028 */
[----:B------:R-:W-:-:S03]  /*6f650*/  IADD3.X R105, P6, PT, RZ, R78, RZ, P6, !PT ;  /* 0x0000004eff697210 */ /* 0x000fc600037de4ff */
        /* <DEDUP_REMOVED lines=10> */
[----:B------:R-:W-:-:S03]  /*6f700*/  IADD3 R80, P5, PT, R19, R80, RZ ;  /* 0x0000005013507210 */ /* 0x000fc60007fbe0ff */
[----:B------:R-:W-:Y:S01]  /*6f710*/  IMAD.WIDE.U32 R34, R34, R49, R114 ;  /* 0x0000003122227225 */ /* 0x000fe200078e0072 */
[----:B------:R-:W-:Y:S02]  /*6f720*/  IADD3.X R81, P5, PT, R4, R121, RZ, P5, !PT ;  /* 0x0000007904517210 */ /* 0x000fe40002fbe4ff */
[----:B------:R-:W-:Y:S01]  /*6f730*/  IADD3.X R4, PT, PT, RZ, RZ, R41, P1, P2 ;  /* 0x000000ffff047210 */ /* 0x000fe20000fe4429 */
[----:B------:R-:W-:Y:S01]  /*6f740*/  IMAD.IADD R111, R35, 0x1, R110 ;  /* 0x00000001236f7824 */ /* 0x000fe200078e026e */
[----:B------:R-:W-:Y:S01]  /*6f750*/  IADD3 RZ, P2, PT, RZ, R34, RZ ;  /* 0x00000022ffff7210 */ /* 0x000fe20007f5e0ff */
[----:B------:R-:W-:Y:S01]  /*6f760*/  IMAD.WIDE.U32 R40, R33, R49, RZ ;  /* 0x0000003121287225 */ /* 0x000fe200078e00ff */
[----:B------:R-:W-:Y:S02]  /*6f770*/  IADD3.X R105, P5, PT, RZ, R105, RZ, P5, !PT ;  /* 0x00000069ff697210 */ /* 0x000fe40002fbe4ff */
[----:B------:R-:W-:Y:S01]  /*6f780*/  IADD3.X R19, P4, PT, RZ, R102, RZ, P4, !PT ;  /* 0x00000066ff137210 */ /* 0x000fe2000279e4ff */
[----:B------:R-:W-:Y:S01]  /*6f790*/  IMAD.MOV.U32 R110, RZ, RZ, R34 ;  /* 0x000000ffff6e7224 */ /* 0x000fe200078e0022 */
[----:B------:R-:W-:-:S02]  /*6f7a0*/  IADD3.X RZ, P2, PT, RZ, R111, RZ, P2, !PT ;  /* 0x0000006fffff7210 */ /* 0x000fc4000175e4ff */
[----:B------:R-:W-:Y:S01]  /*6f7b0*/  IADD3 RZ, P1, PT, R82, R76, RZ ;  /* 0x0000004c52ff7210 */ /* 0x000fe20007f3e0ff */
[C---:B------:R-:W-:Y:S01]  /*6f7c0*/  IMAD.WIDE.U32 R76, R32.reuse, R49, RZ ;  /* 0x00000031204c7225 */ /* 0x040fe200078e00ff */
[----:B------:R-:W-:Y:S02]  /*6f7d0*/  IADD3.X R35, PT, PT, RZ, RZ, R79, P5, P6 ;  /* 0x000000ffff237210 */ /* 0x000fe40002fec44f */
[----:B------:R-:W-:Y:S01]  /*6f7e0*/  IADD3.X R19, P2, PT, RZ, R19, RZ, P2, !PT ;  /* 0x00000013ff137210 */ /* 0x000fe2000175e4ff */
[----:B------:R-:W-:Y:S01]  /*6f7f0*/  IMAD.WIDE.U32 R40, P5, R32, R48, R40 ;  /* 0x0000003020287225 */ /* 0x000fe200078a0028 */
[----:B------:R-:W-:Y:S02]  /*6f800*/  IADD3.X RZ, P1, PT, R83, R123, RZ, P1, !PT ;  /* 0x0000007b53ff7210 */ /* 0x000fe40000f3e4ff */
[----:B------:R-:W-:Y:S01]  /*6f810*/  IADD3.X R102, PT, PT, RZ, RZ, R103, P2, P4 ;  /* 0x000000ffff667210 */ /* 0x000fe200017e8467 */
[----:B------:R-:W-:Y:S01]  /*6f820*/  IMAD.WIDE.U32 R78, R31, R49, RZ ;  /* 0x000000311f4e7225 */ /* 0x000fe200078e00ff */
[----:B------:R-:W-:-:S02]  /*6f830*/  IADD3 R23, P6, PT, R40, R77, RZ ;  /* 0x0000004d28177210 */ /* 0x000fc40007fde0ff */
        /* <DEDUP_REMOVED lines=9> */
[----:B------:R-:W-:-:S03]  /*6f8d0*/  IADD3 R103, P6, PT, R78, R77, RZ ;  /* 0x0000004d4e677210 */ /* 0x000fc60007fde0ff */
[----:B------:R-:W-:Y:S01]  /*6f8e0*/  IMAD.WIDE.U32 R32, R32, R49, R112 ;  /* 0x0000003120207225 */ /* 0x000fe200078e0070 */
[----:B------:R-:W-:-:S03]  /*6f8f0*/  IADD3.X R77, P5, PT, RZ, R56, RZ, P5, !PT ;  /* 0x00000038ff4d7210 */ /* 0x000fc60002fbe4ff */
[----:B------:R-:W-:-:S04]  /*6f900*/  IMAD.WIDE.U32 R82, R18, 0x434bacd7, R82 ;  /* 0x434bacd712527825 */ /* 0x000fc800078e0052 */
[----:B------:R-:W-:Y:S02]  /*6f910*/  IMAD.IADD R23, R33, 0x1, R40 ;  /* 0x0000000121177824 */ /* 0x000fe400078e0228 */
[----:B------:R-:W-:Y:S01]  /*6f920*/  IMAD.X R41, RZ, RZ, RZ, P4 ;  /* 0x000000ffff297224 */ /* 0x000fe200020e06ff */
[----:B------:R-:W-:Y:S01]  /*6f930*/  IADD3 R82, P4, PT, R105, R82, RZ ;  /* 0x0000005269527210 */ /* 0x000fe20007f9e0ff */
[----:B------:R-:W-:Y:S02]  /*6f940*/  IMAD.MOV.U32 R40, RZ, RZ, R79 ;  /* 0x000000ffff287224 */ /* 0x000fe400078e004f */
[----:B------:R-:W-:Y:S02]  /*6f950*/  IMAD.IADD R38, R83, 0x1, R38 ;  /* 0x0000000153267824 */ /* 0x000fe400078e0226 */
[----:B------:R-:W-:Y:S01]  /*6f960*/  IMAD.WIDE.U32.X R40, R31, R48, R40, P6 ;  /* 0x000000301f287225 */ /* 0x000fe200030e0428 */
[----:B------:R-:W-:Y:S02]  /*6f970*/  IADD3 R32, P6, PT, R19, R32, RZ ;  /* 0x0000002013207210 */ /* 0x000fe40007fde0ff */
[----:B------:R-:W-:Y:S01]  /*6f980*/  IADD3.X R83, P4, PT, R38, R35, RZ, P4, !PT ;  /* 0x0000002326537210 */ /* 0x000fe2000279e4ff */
[----:B------:R-:W-:Y:S01]  /*6f990*/  IMAD.WIDE.U32 R18, R18, 0x397fe69a, R84 ;  /* 0x397fe69a12127825 */ /* 0x000fe200078e0054 */
[----:B------:R-:W-:-:S02]  /*6f9a0*/  IADD3.X R31, P1, PT, RZ, R36, RZ, P1, !PT ;  /* 0x00000024ff1f7210 */ /* 0x000fc40000f3e4ff */
[----:B------:R-:W-:Y:S01]  /*6f9b0*/  IADD3.X R33, P6, PT, R23, R102, RZ, P6, !PT ;  /* 0x0000006617217210 */ /* 0x000fe200037de4ff */
[----:B------:R-:W-:Y:S01]  /*6f9c0*/  IMAD.IADD R22, R19, 0x1, R22 ;  /* 0x0000000113167824 */ /* 0x000fe200078e0216 */
[----:B------:R-:W-:Y:S01]  /*6f9d0*/  IADD3.X R23, P4, PT, RZ, R31, RZ, P4, !PT ;  /* 0x0000001fff177210 */ /* 0x000fe2000279e4ff */
[----:B------:R-:W-:Y:S01]  /*6f9e0*/  IMAD.WIDE.U32 R30, R30, R49, R80 ;  /* 0x000000311e1e7225 */ /* 0x000fe200078e0050 */
[----:B------:R-:W-:Y:S02]  /*6f9f0*/  IADD3.X R77, P6, PT, RZ, R77, RZ, P6, !PT ;  /* 0x0000004dff4d7210 */ /* 0x000fe400037de4ff */
[----:B------:R-:W-:Y:S01]  /*6fa00*/  IADD3.X R37, PT, PT, RZ, RZ, R37, P4, P1 ;  /* 0x000000ffff257210 */ /* 0x000fe200027e2425 */
[----:B------:R-:W-:Y:S01]  /*6fa10*/  IMAD.IADD R78, R31, 0x1, R78 ;  /* 0x000000011f4e7824 */ /* 0x000fe200078e024e */
[----:B------:R-:W-:Y:S01]  /*6fa20*/  IADD3 RZ, P4, PT, R80, R76, RZ ;  /* 0x0000004c50ff7210 */ /* 0x000fe20007f9e0ff */
[----:B------:R-:W-:Y:S01]  /*6fa30*/  IMAD R31, R111, -0x30003, RZ ;  /* 0xfffcfffd6f1f7824 */ /* 0x000fe200078e02ff */
[----:B------:R-:W-:-:S02]  /*6fa40*/  IADD3.X R57, PT, PT, RZ, RZ, R57, P6, P5 ;  /* 0x000000ffff397210 */ /* 0x000fc400037ea439 */
[----:B------:R-:W-:Y:S01]  /*6fa50*/  IADD3 R38, P5, PT, R23, R18, RZ ;  /* 0x0000001217267210 */ /* 0x000fe20007fbe0ff */
[C---:B------:R-:W-:Y:S01]  /*6fa60*/  IMAD.WIDE.U32 R18, R34.reuse, -0x30003, RZ ;  /* 0xfffcfffd22127825 */ /* 0x040fe200078e00ff */
[----:B------:R-:W-:Y:S02]  /*6fa70*/  IADD3 R76, P1, PT, R77, R30, RZ ;  /* 0x0000001e4d4c7210 */ /* 0x000fe40007f3e0ff */
[----:B------:R-:W-:Y:S01]  /*6fa80*/  IADD3.X RZ, P4, PT, R81, R103, RZ, P4, !PT ;  /* 0x0000006751ff7210 */ /* 0x000fe2000279e4ff */
[----:B------:R-:W-:Y:S01]  /*6fa90*/  IMAD R31, R34, -0x760c0004, R31 ;  /* 0x89f3fffc221f7824 */ /* 0x000fe200078e021f */
[----:B------:R-:W-:Y:S01]  /*6faa0*/  IADD3.X R39, P5, PT, R22, R37, RZ, P5, !PT ;  /* 0x0000002516277210 */ /* 0x000fe20002fbe4ff */
[----:B------:R-:W-:Y:S01]  /*6fab0*/  IMAD.WIDE.U32 R36, R28, R49, RZ ;  /* 0x000000311c247225 */ /* 0x000fe200078e00ff */
[----:B------:R-:W-:Y:S02]  /*6fac0*/  IADD3.X R77, P1, PT, R78, R57, RZ, P1, !PT ;  /* 0x000000394e4d7210 */ /* 0x000fe40000f3e4ff */
[----:B------:R-:W-:Y:S01]  /*6fad0*/  IADD3.X R79, P4, PT, RZ, R40, RZ, P4, !PT ;  /* 0x00000028ff4f7210 */ /* 0x000fe2000279e4ff */
[----:B------:R-:W-:Y:S01]  /*6fae0*/  IMAD.IADD R22, R19, 0x1, R31 ;  /* 0x0000000113167824 */ /* 0x000fe200078e021f */
[----:B------:R-:W-:Y:S01]  /*6faf0*/  IADD3.X R84, P2, PT, RZ, R20, RZ, P2, !PT ;  /* 0x00000014ff547210 */ /* 0x000fe2000175e4ff */
[----:B------:R-:W-:Y:S01]  /*6fb00*/  IMAD.WIDE.U32 R30, R29, R49, RZ ;  /* 0x000000311d1e7225 */ /* 0x000fe200078e00ff */
[----:B------:R-:W-:-:S02]  /*6fb10*/  IADD3.X R79, P1, PT, RZ, R79, RZ, P1, !PT ;  /* 0x0000004fff4f7210 */ /* 0x000fc40000f3e4ff */
[----:B------:R-:W-:Y:S01]  /*6fb20*/  IADD3.X R84, P5, PT, RZ, R84, RZ, P5, !PT ;  /* 0x00000054ff547210 */ /* 0x000fe20002fbe4ff */
[----:B------:R-:W-:Y:S01]  /*6fb30*/  IMAD.WIDE.U32 R56, R22, -0x5555, RZ ;  /* 0xffffaaab16387825 */ /* 0x000fe200078e00ff */
[----:B------:R-:W-:Y:S02]  /*6fb40*/  IADD3.X R80, PT, PT, RZ, RZ, R41, P1, P4 ;  /* 0x000000ffff507210 */ /* 0x000fe40000fe8429 */
[----:B------:R-:W-:Y:S01]  /*6fb50*/  IADD3.X R102, PT, PT, RZ, RZ, R21, P5, P2 ;  /* 0x000000ffff667210 */ /* 0x000fe20002fe4415 */
[----:B------:R-:W-:Y:S01]  /*6fb60*/  IMAD.WIDE.U32 R30, P6, R28, R48, R30 ;  /* 0x000000301c1e7225 */ /* 0x000fe200078c001e */
[----:B------:R-:W-:Y:S02]  /*6fb70*/  IADD3 RZ, P5, PT, R82, R36, RZ ;  /* 0x0000002452ff7210 */ /* 0x000fe40007fbe0ff */
[----:B------:R-:W-:Y:S01]  /*6fb80*/  IADD3.X R103, P0, PT, RZ, RZ, RZ, P0, !PT ;  /* 0x000000ffff677210 */ /* 0x000fe2000071e4ff */
[----:B------:R-:W-:Y:S01]  /*6fb90*/  IMAD.WIDE.U32 R40, R18, -0x5555, RZ ;  /* 0xffffaaab12287825 */ /* 0x000fe200078e00ff */
[----:B------:R-:W-:-:S03]  /*6fba0*/  IADD3 R19, P2, PT, R30, R37, RZ ;  /* 0x000000251e137210 */ /* 0x000fc60007f5e0ff */
[----:B------:R-:W-:Y:S01]  /*6fbb0*/  IMAD.X R21, RZ, RZ, RZ, P6 ;  /* 0x000000ffff157224 */ /* 0x000fe200030e06ff */
[----:B------:R-:W-:Y:S01]  /*6fbc0*/  IADD3 RZ, P6, PT, R34, R40, RZ ;  /* 0x0000002822ff7210 */ /* 0x000fe20007fde0ff */
[----:B------:R-:W-:Y:S01]  /*6fbd0*/  IMAD.MOV.U32 R20, RZ, RZ, R31 ;  /* 0x000000ffff147224 */ /* 0x000fe200078e001f */
[----:B------:R-:W-:Y:S01]  /*6fbe0*/  IADD3.X RZ, P5, PT, R83, R19, RZ, P5, !PT ;  /* 0x0000001353ff7210 */ /* 0x000fe20002fbe4ff */
[----:B------:R-:W-:-:S04]  /*6fbf0*/  IMAD.WIDE.U32 R34, R18, -0x5555, R110 ;  /* 0xffffaaab12227825 */ /* 0x000fc800078e006e */
[----:B------:R-:W-:-:S04]  /*6fc00*/  IMAD.WIDE.U32 R56, P1, R18, -0x46010001, R56 ;  /* 0xb9feffff12387825 */ /* 0x000fc80007820038 */
[----:B------:R-:W-:Y:S01]  /*6fc10*/  IMAD.WIDE.U32.X R20, R29, R48, R20, P2 ;  /* 0x000000301d147225 */ /* 0x000fe200010e0414 */
[----:B------:R-:W-:Y:S02]  /*6fc20*/  IADD3 RZ, P2, PT, RZ, R34, RZ ;  /* 0x00000022ffff7210 */ /* 0x000fe40007f5e0ff */
[----:B------:R-:W-:Y:S01]  /*6fc30*/  IADD3 R41, P4, PT, R56, R41, RZ ;  /* 0x0000002938297210 */ /* 0x000fe20007f9e0ff */
[----:B------:R-:W-:Y:S01]  /*6fc40*/  IMAD.WIDE.U32 R28, R28, R49, R82 ;  /* 0x000000311c1c7225 */ /* 0x000fe200078e0052 */
[----:B------:R-:W-:Y:S02]  /*6fc50*/  IADD3.X R81, P5, PT, RZ, R20, RZ, P5, !PT ;  /* 0x00000014ff517210 */ /* 0x000fe40002fbe4ff */
[----:B------:R-:W-:Y:S01]  /*6fc60*/  IADD3.X RZ, P6, PT, R111, R41, RZ, P6, !PT ;  /* 0x000000296fff7210 */ /* 0x000fe200037de4ff */
[----:B------:R-:W-:Y:S02]  /*6fc70*/  IMAD.IADD R34, R35, 0x1, R56 ;  /* 0x0000000123227824 */ /* 0x000fe400078e0238 */
[----:B------:R-:W-:-:S02]  /*6fc80*/  IMAD.IADD R19, R29, 0x1, R30 ;  /* 0x000000011d137824 */ /* 0x000fc400078e021e */
[----:B------:R-:W-:Y:S01]  /*6fc90*/  IMAD.X R31, RZ, RZ, RZ, P1 ;  /* 0x000000ffff1f7224 */ /* 0x000fe200008e06ff */
[----:B------:R-:W-:Y:S01]  /*6fca0*/  IADD3 R78, P1, PT, R79, R28, RZ ;  /* 0x0000001c4f4e7210 */ /* 0x000fe20007f3e0ff */
[----:B------:R-:W-:Y:S01]  /*6fcb0*/  IMAD.MOV.U32 R30, RZ, RZ, R57 ;  /* 0x000000ffff1e7224 */ /* 0x000fe200078e0039 */
[----:B------:R-:W-:Y:S01]  /*6fcc0*/  IADD3.X RZ, P2, PT, RZ, R34, RZ, P2, !PT ;  /* 0x00000022ffff7210 */ /* 0x000fe2000175e4ff */
[----:B------:R-:W-:Y:S01]  /*6fcd0*/  IMAD.WIDE.U32 R34, R22, -0x4eac0001, RZ ;  /* 0xb153ffff16227825 */ /* 0x000fe200078e00ff */
[----:B------:R-:W-:-:S03]  /*6fce0*/  IADD3.X R79, P1, PT, R19, R80, RZ, P1, !PT ;  /* 0x00000050134f7210 */ /* 0x000fc60000f3e4ff */
[----:B------:R-:W-:Y:S01]  /*6fcf0*/  IMAD.WIDE.U32.X R30, R22, -0x46010001, R30, P4 ;  /* 0xb9feffff161e7825 */ /* 0x000fe200020e041e */
[----:B------:R-:W-:Y:S02]  /*6fd00*/  IADD3.X R40, P4, PT, RZ, RZ, RZ, P3, !PT ;  /* 0x000000ffff287210 */ /* 0x000fe40001f9e4ff */
[----:B------:R-:W-:Y:S01]  /*6fd10*/  IADD3.X R81, P1, PT, RZ, R81, RZ, P1, !PT ;  /* 0x00000051ff517210 */ /* 0x000fe20000f3e4ff */
        /* <DEDUP_REMOVED lines=9> */
[----:B------:R-:W-:Y:S01]  /*6fdb0*/  IMAD.X R105, RZ, RZ, RZ, P4 ;  /* 0x000000ffff697224 */ /* 0x000fe200020e06ff */
[----:B------:R-:W-:Y:S01]  /*6fdc0*/  IADD3.X RZ, P1, PT, R33, R21, RZ, P1, !PT ;  /* 0x0000001521ff7210 */ /* 0x000fe20000f3e4ff */
[----:B------:R-:W-:Y:S01]  /*6fdd0*/  IMAD.WIDE.U32 R28, P3, R24, R48, R28 ;  /* 0x00000030181c7225 */ /* 0x000fe2000786001c */
[----:B------:R-:W-:-:S03]  /*6fde0*/  IADD3 R103, P2, PT, R103, R40, RZ ;  /* 0x0000002867677210 */ /* 0x000fc60007f5e0ff */
[----:B------:R-:W-:Y:S01]  /*6fdf0*/  IMAD.WIDE.U32 R20, R24, R49, RZ ;  /* 0x0000003118147225 */ /* 0x000fe200078e00ff */
[----:B------:R-:W-:Y:S02]  /*6fe00*/  IADD3.X R105, PT, PT, R105, RZ, RZ, P2, P0 ;  /* 0x000000ff69697210 */ /* 0x000fe400017e04ff */
[----:B------:R-:W-:Y:S01]  /*6fe10*/  IADD3 R103, P4, PT, R104, R103, RZ ;  /* 0x0000006768677210 */ /* 0x000fe20007f9e0ff */
[----:B------:R-:W-:Y:S01]  /*6fe20*/  IMAD.WIDE.U32 R36, R22, -0x94f09dc, RZ ;  /* 0xf6b0f62416247825 */ /* 0x000fe200078e00ff */
[----:B------:R-:W-:-:S03]  /*6fe30*/  IADD3 R85, P2, PT, R28, R21, RZ ;  /* 0x000000151c557210 */ /* 0x000fc60007f5e0ff */
[----:B------:R-:W-:Y:S02]  /*6fe40*/  IMAD.X R31, RZ, RZ, RZ, P3 ;  /* 0x000000ffff1f7224 */ /* 0x000fe400018e06ff */
[----:B------:R-:W-:-:S04]  /*6fe50*/  IMAD.WIDE.U32 R32, R18, -0x4eac0001, R32 ;  /* 0xb153ffff12207825 */ /* 0x000fc800078e0020 */
[----:B------:R-:W-:Y:S02]  /*6fe60*/  IMAD.MOV.U32 R30, RZ, RZ, R29 ;  /* 0x000000ffff1e7224 */ /* 0x000fe400078e001d */
[----:B------:R-:W-:-:S04]  /*6fe70*/  IMAD.WIDE.U32 R56, R18, -0x94f09dc, RZ ;  /* 0xf6b0f62412387825 */ /* 0x000fc800078e00ff */
[----:B------:R-:W-:Y:S01]  /*6fe80*/  IMAD.WIDE.U32 R40, P3, R18, 0x6730d2a0, R36 ;  /* 0x6730d2a012287825 */ /* 0x000fe20007860024 */
[----:B------:R-:W-:-:S03]  /*6fe90*/  IADD3 RZ, P0, PT, R76, R56, RZ ;  /* 0x000000384cff7210 */ /* 0x000fc60007f1e0ff */
[----:B------:R-:W-:Y:S01]  /*6fea0*/  IMAD.X R37, RZ, RZ, RZ, P6 ;  /* 0x000000ffff257224 */ /* 0x000fe200030e06ff */
[----:B------:R-:W-:Y:S01]  /*6feb0*/  IADD3 R23, P6, PT, R40, R57, RZ ;  /* 0x0000003928177210 */ /* 0x000fe20007fde0ff */
[----:B------:R-:W-:Y:S02]  /*6fec0*/  IMAD.MOV.U32 R36, RZ, RZ, R35 ;  /* 0x000000ffff247224 */ /* 0x000fe400078e0023 */
[----:B------:R-:W-:Y:S01]  /*6fed0*/  IMAD.WIDE.U32.X R30, R25, R48, R30, P2 ;  /* 0x00000030191e7225 */ /* 0x000fe200010e041e */
[----:B------:R-:W-:Y:S02]  /*6fee0*/  IADD3 R19, P2, PT, R19, R32, RZ ;  /* 0x0000002013137210 */ /* 0x000fe40007f5e0ff */
[----:B------:R-:W-:Y:S01]  /*6fef0*/  IADD3.X RZ, P0, PT, R77, R23, RZ, P0, !PT ;  /* 0x000000174dff7210 */ /* 0x000fe2000071e4ff */
[----:B------:R-:W-:Y:S02]  /*6ff00*/  IMAD.IADD R21, R33, 0x1, R34 ;  /* 0x0000000121157824 */ /* 0x000fe400078e0222 */
[----:B------:R-:W-:Y:S01]  /*6ff10*/  IMAD.WIDE.U32.X R32, R22, 0x1eabfffe, R36, P5 ;  /* 0x1eabfffe16207825 */ /* 0x000fe200028e0424 */
[----:B------:R-:W-:-:S02]  /*6ff20*/  IADD3 RZ, P5, PT, R38, R20, RZ ;  /* 0x0000001426ff7210 */ /* 0x000fc40007fbe0ff */
        /* <DEDUP_REMOVED lines=13> */
[----:B------:R-:W-:Y:S01]  /*70000*/  IMAD.IADD R40, R35, 0x1, R40 ;  /* 0x0000000123287824 */ /* 0x000fe200078e0228 */
[----:B------:R-:W-:Y:S01]  /*70010*/  IADD3 R23, P2, PT, R23, R34, RZ ;  /* 0x0000002217177210 */ /* 0x000fe20007f5e0ff */
[----:B------:R-:W-:Y:S01]  /*70020*/  IMAD.WIDE.U32.X R32, R22, 0x6730d2a0, R36, P6 ;  /* 0x6730d2a016207825 */ /* 0x000fe200030e0424 */
[----:B------:R-:W-:Y:S02]  /*70030*/  IADD3.X R83, P3, PT, RZ, R83, RZ, P3, !PT ;  /* 0x00000053ff537210 */ /* 0x000fe40001f7e4ff */
[----:B------:R-:W-:Y:S01]  /*70040*/  IADD3.X R25, P2, PT, R40, R25, RZ, P2, !PT ;  /* 0x0000001928197210 */ /* 0x000fe2000175e4ff */
[----:B------:R-:W-:Y:S01]  /*70050*/  IMAD.WIDE.U32 R28, R22, -0xc7aed41, RZ ;  /* 0xf38512bf161c7825 */ /* 0x000fe200078e00ff */
[----:B------:R-:W-:-:S02]  /*70060*/  IADD3.X R77, P6, PT, RZ, R32, RZ, P0, !PT ;  /* 0x00000020ff4d7210 */ /* 0x000fc400007de4ff */
[----:B------:R-:W-:Y:S01]  /*70070*/  IADD3.X R85, PT, PT, RZ, RZ, R31, P3, P1 ;  /* 0x000000ffff557210 */ /* 0x000fe20001fe241f */
[----:B------:R-:W-:Y:S01]  /*70080*/  IMAD.WIDE.U32 R34, R18, -0xc7aed41, RZ ;  /* 0xf38512bf12227825 */ /* 0x000fe200078e00ff */
[----:B------:R-:W-:Y:S02]  /*70090*/  IADD3.X R77, P1, PT, RZ, R77, RZ, P2, !PT ;  /* 0x0000004dff4d7210 */ /* 0x000fe4000173e4ff */
[----:B------:R-:W-:Y:S01]  /*700a0*/  IADD3.X R105, P0, PT, R4, R105, RZ, P4, !PT ;  /* 0x0000006904697210 */ /* 0x000fe2000271e4ff */
[----:B------:R-:W-:Y:S01]  /*700b0*/  IMAD.WIDE.U32 R38, P5, R18, 0x64774b84, R28 ;  /* 0x64774b8412267825 */ /* 0x000fe200078a001c */
[----:B------:R-:W-:Y:S02]  /*700c0*/  IADD3.X R81, PT, PT, RZ, RZ, R33, P1, P6 ;  /* 0x000000ffff517210 */ /* 0x000fe40000fec421 */
[----:B------:R-:W-:Y:S01]  /*700d0*/  IADD3 RZ, P3, PT, R78, R34, RZ ;  /* 0x000000224eff7210 */ /* 0x000fe20007f7e0ff */
[----:B------:R-:W-:Y:S01]  /*700e0*/  IMAD.WIDE.U32 R28, R27, R49, RZ ;  /* 0x000000311b1c7225 */ /* 0x000fe200078e00ff */
[----:B------:R-:W-:-:S02]  /*700f0*/  IADD3 R31, P4, PT, R38, R35, RZ ;  /* 0x00000023261f7210 */ /* 0x000fc40007f9e0ff */
[----:B------:R-:W-:Y:S01]  /*70100*/  IADD3 R30, P1, PT, R84, R103, RZ ;  /* 0x00000067541e7210 */ /* 0x000fe20007f3e0ff */
[----:B------:R-:W-:Y:S01]  /*70110*/  IMAD.WIDE.U32 R32, R26, R49, RZ ;  /* 0x000000311a207225 */ /* 0x000fe200078e00ff */
[----:B------:R-:W-:Y:S02]  /*70120*/  IADD3.X RZ, P3, PT, R79, R31, RZ, P3, !PT ;  /* 0x0000001f4fff7210 */ /* 0x000fe40001f7e4ff */
[----:B------:R-:W-:Y:S01]  /*70130*/  IADD3.X R31, P1, PT, R102, R105, RZ, P1, !PT ;  /* 0x00000069661f7210 */ /* 0x000fe20000f3e4ff */
[----:B------:R-:W-:-:S04]  /*70140*/  IMAD.WIDE.U32 R28, P2, R26, R48, R28 ;  /* 0x000000301a1c7225 */ /* 0x000fc8000784001c */
[----:B------:R-:W-:Y:S01]  /*70150*/  IMAD.WIDE.U32 R36, R18, -0xc7aed41, R78 ;  /* 0xf38512bf12247825 */ /* 0x000fe200078e004e */
[----:B------:R-:W-:-:S03]  /*70160*/  IADD3 R79, P6, PT, R28, R33, RZ ;  /* 0x000000211c4f7210 */ /* 0x000fc60007fde0ff */
        /* <DEDUP_REMOVED lines=8> */
[----:B------:R-:W-:-:S04]  /*701f0*/  IMAD.WIDE.U32 R38, R22, 0x434bacd7, RZ ;  /* 0x434bacd716267825 */ /* 0x000fc800078e00ff */
[----:B------:R-:W-:-:S04]  /*70200*/  IMAD.WIDE.U32.X R32, R27, R48, R34, P6 ;  /* 0x000000301b207225 */ /* 0x000fc800030e0422 */
[----:B------:R-:W-:-:S04]  /*70210*/  IMAD.WIDE.U32.X R34, R22, 0x64774b84, R40, P4 ;  /* 0x64774b8416227825 */ /* 0x000fc800020e0428 */
[----:B------:R-:W-:-:S04]  /*70220*/  IMAD.WIDE.U32 R36, R18, 0x434bacd7, RZ ;  /* 0x434bacd712247825 */ /* 0x000fc800078e00ff */
[----:B------:R-:W-:-:S04]  /*70230*/  IMAD.WIDE.U32 R38, P6, R18, 0x4b1ba7b6, R38 ;  /* 0x4b1ba7b612267825 */ /* 0x000fc800078c0026 */
[----:B------:R-:W-:Y:S01]  /*70240*/  IMAD.WIDE.U32 R26, R26, R49, R30 ;  /* 0x000000311a1a7225 */ /* 0x000fe200078e001e */
[----:B------:R-:W-:Y:S02]  /*70250*/  IADD3.X R30, P4, PT, R4, R81, RZ, P5, !PT ;  /* 0x00000051041e7210 */ /* 0x000fe40002f9e4ff */
[----:B------:R-:W-:Y:S01]  /*70260*/  IADD3.X R4, P5, PT, RZ, R34, RZ, P3, !PT ;  /* 0x00000022ff047210 */ /* 0x000fe20001fbe4ff */
[----:B------:R-:W-:Y:S01]  /*70270*/  IMAD.X R41, RZ, RZ, RZ, P6 ;  /* 0x000000ffff297224 */ /* 0x000fe200030e06ff */
[----:B------:R-:W-:Y:S01]  /*70280*/  IADD3 R81, P6, PT, R38, R37, RZ ;  /* 0x0000002526517210 */ /* 0x000fe20007fde0ff */
[----:B------:R-:W-:Y:S01]  /*70290*/  IMAD.IADD R20, R27, 0x1, R28 ;  /* 0x000000011b147824 */ /* 0x000fe200078e021c */
[----:B------:R-:W-:Y:S01]  /*702a0*/  IADD3.X R37, P4, PT, RZ, R4, RZ, P4, !PT ;  /* 0x00000004ff257210 */ /* 0x000fe2000279e4ff */
[----:B------:R-:W-:Y:S01]  /*702b0*/  IMAD.WIDE.U32 R28, R18, 0x434bacd7, R56 ;  /* 0x434bacd7121c7825 */ /* 0x000fe200078e0038 */
[----:B------:R-:W-:Y:S02]  /*702c0*/  IADD3 RZ, P3, PT, R56, R36, RZ ;  /* 0x0000002438ff7210 */ /* 0x000fe40007f7e0ff */
[----:B------:R-:W-:Y:S01]  /*702d0*/  IADD3.X R77, PT, PT, RZ, RZ, R35, P4, P5 ;  /* 0x000000ffff4d7210 */ /* 0x000fe200027ea423 */
[----:B------:R-:W-:Y:S01]  /*702e0*/  IMAD.WIDE.U32 R34, R22, 0x397fe69a, RZ ;  /* 0x397fe69a16227825 */ /* 0x000fe200078e00ff */
[----:B------:R-:W-:-:S02]  /*702f0*/  IADD3 R36, P4, PT, R83, R26, RZ ;  /* 0x0000001a53247210 */ /* 0x000fc40007f9e0ff */
[----:B------:R-:W-:Y:S01]  /*70300*/  IADD3 R56, P5, PT, R37, R28, RZ ;  /* 0x0000001c25387210 */ /* 0x000fe20007fbe0ff */
[----:B------:R-:W-:Y:S01]  /*70310*/  IMAD.MOV.U32 R40, RZ, RZ, R39 ;  /* 0x000000ffff287224 */ /* 0x000fe200078e0027 */
[----:B------:R-:W-:Y:S01]  /*70320*/  IADD3.X RZ, P3, PT, R57, R81, RZ, P3, !PT ;  /* 0x0000005139ff7210 */ /* 0x000fe20001f7e4ff */
        /* <DEDUP_REMOVED lines=96> */
.L_x_1538:
[----:B------:R-:W-:Y:S05]  /*70930*/  BSYNC.RELIABLE B4 ;  /* 0x0000000000047941 */ /* 0x000fea0003800100 */
.L_x_1537:
        /* <DEDUP_REMOVED lines=12> */
.L_x_1539:
[----:B------:R-:W-:Y:S05]  /*70a00*/  BSYNC.RECONVERGENT B3 ;  /* 0x0000000000037941 */ /* 0x000fea0003800200 */
.L_x_1536:
        /* <DEDUP_REMOVED lines=19> */
[----:B------:R-:W-:Y:S01]  /*70b40*/  IADD3.X R39, PT, PT, RZ, RZ, R37, P1, P5 ;  /* 0x000000ffff277210 */ /* 0x000fe20000fea425 */
[----:B------:R-:W-:Y:S01]  /*70b50*/  IMAD.X R41, RZ, RZ, RZ, P2 ;  /* 0x000000ffff297224 */ /* 0x000fe200010e06ff */
[-C--:B------:R-:W-:Y:S01]  /*70b60*/  IADD3 RZ, P2, PT, RZ, R80.reuse, RZ ;  /* 0x00000050ffff7210 */ /* 0x080fe20007f5e0ff */
[----:B------:R-:W-:Y:S01]  /*70b70*/  IMAD.MOV.U32 R40, RZ, RZ, R83 ;  /* 0x000000ffff287224 */ /* 0x000fe200078e0053 */
[----:B------:R-:W-:Y:S01]  /*70b80*/  IADD3 R112, P0, PT, R113, R80, RZ ;  /* 0x0000005071707210 */ /* 0x000fe20007f1e0ff */
[----:B------:R-:W-:Y:S01]  /*70b90*/  IMAD.WIDE.U32 R102, R96, R72, RZ ;  /* 0x0000004860667225 */ /* 0x000fe200078e00ff */
[----:B------:R-:W-:Y:S02]  /*70ba0*/  IADD3.X RZ, P1, PT, RZ, R4, RZ, P2, !PT ;  /* 0x00000004ffff7210 */ /* 0x000fe4000173e4ff */
[----:B------:R-:W-:Y:S01]  /*70bb0*/  IADD3.X R113, P0, PT, R4, R39, RZ, P0, !PT ;  /* 0x0000002704717210 */ /* 0x000fe2000071e4ff */
[----:B------:R-:W-:Y:S01]  /*70bc0*/  IMAD.MOV.U32 R104, RZ, RZ, R85 ;  /* 0x000000ffff687224 */ /* 0x000fe200078e0055 */
[----:B------:R-:W-:Y:S01]  /*70bd0*/  IADD3 RZ, P2, PT, RZ, R102, RZ ;  /* 0x00000066ffff7210 */ /* 0x000fe20007f5e0ff */
[----:B------:R-:W-:-:S04]  /*70be0*/  IMAD.WIDE.U32 R82, R47, R72, RZ ;  /* 0x000000482f527225 */ /* 0x000fc800078e00ff */
        /* <DEDUP_REMOVED lines=8> */
[----:B------:R-:W-:-:S04]  /*70c70*/  IMAD.WIDE.U32 R80, R46, R72, RZ ;  /* 0x000000482e507225 */ /* 0x000fc800078e00ff */
[----:B------:R-:W-:Y:S01]  /*70c80*/  IMAD.WIDE.U32 R82, P5, R73, R46, R82 ;  /* 0x0000002e49527225 */ /* 0x000fe200078a0052 */
[----:B------:R-:W-:-:S03]  /*70c90*/  IADD3 RZ, P6, PT, RZ, R80, RZ ;  /* 0x00000050ffff7210 */ /* 0x000fc60007fde0ff */
[----:B------:R-:W-:Y:S01]  /*70ca0*/  IMAD.IADD R131, R37, 0x1, R131 ;  /* 0x0000000125837824 */ /* 0x000fe200078e0283 */
[----:B------:R-:W-:Y:S01]  /*70cb0*/  IADD3 R4, P3, PT, R81, R82, RZ ;  /* 0x0000005251047210 */ /* 0x000fe20007f7e0ff */
[----:B------:R-:W-:Y:S01]  /*70cc0*/  IMAD.MOV.U32 R84, RZ, RZ, R83 ;  /* 0x000000ffff547224 */ /* 0x000fe200078e0053 */
[----:B------:R-:W-:Y:S01]  /*70cd0*/  IADD3.X R37, PT, PT, RZ, RZ, R41, P0, P1 ;  /* 0x000000ffff257210 */ /* 0x000fe200007e2429 */
[----:B------:R-:W-:Y:S01]  /*70ce0*/  IMAD.WIDE.U32 R82, R131, -0x5555, RZ ;  /* 0xffffaaab83527825 */ /* 0x000fe200078e00ff */
[----:B------:R-:W-:Y:S02]  /*70cf0*/  IADD3.X RZ, P1, PT, RZ, R18, RZ, P2, !PT ;  /* 0x00000012ffff7210 */ /* 0x000fe4000173e4ff */
[----:B------:R-:W-:Y:S01]  /*70d00*/  IADD3.X RZ, P6, PT, RZ, R4, RZ, P6, !PT ;  /* 0x00000004ffff7210 */ /* 0x000fe200037de4ff */
        /* <DEDUP_REMOVED lines=16> */
[----:B------:R-:W-:Y:S01]  /*70e10*/  IADD3 R104, P1, PT, R105, R80, RZ ;  /* 0x0000005069687210 */ /* 0x000fe20007f3e0ff */
[----:B------:R-:W-:Y:S01]  /*70e20*/  IMAD.WIDE.U32 R80, R45, R72, RZ ;  /* 0x000000482d507225 */ /* 0x000fe200078e00ff */
[----:B------:R-:W-:-:S02]  /*70e30*/  IADD3.X RZ, P2, PT, R107, R37, RZ, P2, !PT ;  /* 0x000000256bff7210 */ /* 0x000fc4000175e4ff */
[----:B------:R-:W-:Y:S01]  /*70e40*/  IADD3.X RZ, P0, PT, RZ, R38, RZ, P0, !PT ;  /* 0x00000026ffff7210 */ /* 0x000fe2000071e4ff */
[----:B------:R-:W-:Y:S01]  /*70e50*/  IMAD.WIDE.U32.X R38, R73, R47, R84, P3 ;  /* 0x0000002f49267225 */ /* 0x000fe200018e0454 */
[----:B------:R-:W-:-:S03]  /*70e60*/  IADD3.X R105, P5, PT, R4, R41, RZ, P1, !PT ;  /* 0x0000002904697210 */ /* 0x000fc60000fbe4ff */
[----:B------:R-:W-:Y:S01]  /*70e70*/  IMAD.MOV.U32 R108, RZ, RZ, R83 ;  /* 0x000000ffff6c7224 */ /* 0x000fe200078e0053 */
[----:B------:R-:W-:Y:S01]  /*70e80*/  IADD3.X R18, P3, PT, RZ, R38, RZ, P6, !PT ;  /* 0x00000026ff127210 */ /* 0x000fe2000377e4ff */
[----:B------:R-:W-:-:S04]  /*70e90*/  IMAD.WIDE.U32 R40, R44, R72, RZ ;  /* 0x000000482c287225 */ /* 0x000fc800078e00ff */
        /* <DEDUP_REMOVED lines=19> */
[----:B------:R-:W-:Y:S01]  /*70fd0*/  IMAD.WIDE.U32 R80, R42, R72, RZ ;  /* 0x000000482a507225 */ /* 0x000fe200078e00ff */
[----:B------:R-:W-:-:S03]  /*70fe0*/  IADD3.X RZ, P0, PT, R113, R115, RZ, P0, !PT ;  /* 0x0000007371ff7210 */ /* 0x000fc6000071e4ff */
[----:B------:R-:W-:Y:S01]  /*70ff0*/  IMAD.X R109, RZ, RZ, RZ, P6 ;  /* 0x000000ffff6d7224 */ /* 0x000fe200030e06ff */
[----:B------:R-:W-:Y:S01]  /*71000*/  IADD3.X RZ, P6, PT, RZ, R4, RZ, P2, !PT ;  /* 0x00000004ffff7210 */ /* 0x000fe200017de4ff */
[----:B------:R-:W-:Y:S01]  /*71010*/  IMAD.WIDE.U32.X R40, R73, R45, R82, P1 ;  /* 0x0000002d49287225 */ /* 0x000fe200008e0452 */
[----:B------:R-:W-:Y:S02]  /*71020*/  IADD3 R18, P1, PT, R81, R84, RZ ;  /* 0x0000005451127210 */ /* 0x000fe40007f3e0ff */
        /* <DEDUP_REMOVED lines=8> */
[----:B------:R-:W-:Y:S02]  /*710b0*/  IMAD.MOV.U32 R108, RZ, RZ, R85 ;  /* 0x000000ffff6c7224 */ /* 0x000fe400078e0055 */
[----:B------:R-:W-:-:S04]  /*710c0*/  IMAD.WIDE.U32 R82, R36, -0x4eac0001, R112 ;  /* 0xb153ffff24527825 */ /* 0x000fc800078e0070 */
[----:B------:R-:W-:Y:S01]  /*710d0*/  IMAD.X R85, RZ, RZ, RZ, P5 ;  /* 0x000000ffff557224 */ /* 0x000fe200028e06ff */
[----:B------:R-:W-:Y:S01]  /*710e0*/  IADD3 R133, P5, PT, R114, R107, RZ ;  /* 0x0000006b72857210 */ /* 0x000fe20007fbe0ff */
[----:B------:R-:W-:Y:S01]  /*710f0*/  IMAD.MOV.U32 R84, RZ, RZ, R111 ;  /* 0x000000ffff547224 */ /* 0x000fe200078e006f */
[----:B------:R-:W-:Y:S01]  /*71100*/  IADD3 R128, P2, PT, R129, R82, RZ ;  /* 0x0000005281807210 */ /* 0x000fe20007f5e0ff */
[----:B------:R-:W-:Y:S01]  /*71110*/  IMAD.IADD R4, R83, 0x1, R110 ;  /* 0x0000000153047824 */ /* 0x000fe200078e026e */
[----:B------:R-:W-:Y:S01]  /*71120*/  IADD3.X RZ, P4, PT, R103, R133, RZ, P4, !PT ;  /* 0x0000008567ff7210 */ /* 0x000fe2000279e4ff */
[----:B------:R-:W-:Y:S01]  /*71130*/  IMAD.WIDE.U32.X R108, R73, R43, R108, P1 ;  /* 0x0000002b496c7225 */ /* 0x000fe200008e046c */
[-C--:B------:R-:W-:Y:S02]  /*71140*/  IADD3 RZ, P1, PT, RZ, R80.reuse, RZ ;  /* 0x00000050ffff7210 */ /* 0x080fe40007f3e0ff */
[----:B------:R-:W-:Y:S01]  /*71150*/  IADD3.X R129, P2, PT, R4, R37, RZ, P2, !PT ;  /* 0x0000002504817210 */ /* 0x000fe2000175e4ff */
[----:B------:R-:W-:Y:S01]  /*71160*/  IMAD.WIDE.U32.X R110, R131, 0x1eabfffe, R84, P3 ;  /* 0x1eabfffe836e7825 */ /* 0x000fe200018e0454 */
[----:B------:R-:W-:-:S02]  /*71170*/  IADD3 R80, P3, PT, R81, R80, RZ ;  /* 0x0000005051507210 */ /* 0x000fc40007f7e0ff */
[----:B------:R-:W-:Y:S01]  /*71180*/  IADD3.X RZ, P1, PT, RZ, R18, RZ, P1, !PT ;  /* 0x00000012ffff7210 */ /* 0x000fe20000f3e4ff */
[C---:B------:R-:W-:Y:S01]  /*71190*/  IMAD.WIDE.U32 R40, R131.reuse, -0xc7aed41, RZ ;  /* 0xf38512bf83287825 */ /* 0x040fe200078e00ff */
[----:B------:R-:W-:Y:S02]  /*711a0*/  IADD3.X R81, P3, PT, R18, R117, RZ, P3, !PT ;  /* 0x0000007512517210 */ /* 0x000fe40001f7e4ff */
[----:B------:R-:W-:Y:S01]  /*711b0*/  IADD3.X R18, P1, PT, RZ, R108, RZ, P1, !PT ;  /* 0x0000006cff127210 */ /* 0x000fe20000f3e4ff */
[----:B------:R-:W-:-:S03]  /*711c0*/  IMAD.WIDE.U32 R106, R131, 0x434bacd7, RZ ;  /* 0x434bacd7836a7825 */ /* 0x000fc600078e00ff */
[----:B------:R-:W-:Y:S01]  /*711d0*/  IADD3.X R18, P3, PT, RZ, R18, RZ, P3, !PT ;  /* 0x00000012ff127210 */ /* 0x000fe20001f7e4ff */
[----:B------:R-:W-:Y:S02]  /*711e0*/  IMAD.X R113, RZ, RZ, RZ, P6 ;  /* 0x000000ffff717224 */ /* 0x000fe400030e06ff */
[----:B------:R-:W-:Y:S01]  /*711f0*/  IMAD.MOV.U32 R112, RZ, RZ, R115 ;  /* 0x000000ffff707224 */ /* 0x000fe200078e0073 */
[----:B------:R-:W-:Y:S01]  /*71200*/  IADD3.X R4, PT, PT, RZ, RZ, R109, P3, P1 ;  /* 0x000000ffff047210 */ /* 0x000fe20001fe246d */
        /* <DEDUP_REMOVED lines=9> */
[----:B------:R-:W-:Y:S01]  /*712a0*/  IMAD.WIDE.U32 R82, P6, R36, 0x1a0111ea, R82 ;  /* 0x1a0111ea24527825 */ /* 0x000fe200078c0052 */
[----:B------:R-:W-:Y:S02]  /*712b0*/  IADD3 RZ, P3, PT, R104, R118, RZ ;  /* 0x0000007668ff7210 */ /* 0x000fe40007f7e0ff */
[----:B------:R-:W-:Y:S01]  /*712c0*/  IADD3.X R119, P2, PT, RZ, R119, RZ, P2, !PT ;  /* 0x00000077ff777210 */ /* 0x000fe2000175e4ff */
[----:B------:R-:W-:Y:S01]  /*712d0*/  IMAD.WIDE.U32 R122, R36, 0x434bacd7, RZ ;  /* 0x434bacd7247a7825 */ /* 0x000fe200078e00ff */
[----:B------:R-:W-:-:S03]  /*712e0*/  IADD3.X RZ, P3, PT, R105, R135, RZ, P3, !PT ;  /* 0x0000008769ff7210 */ /* 0x000fc60001f7e4ff */
[----:B------:R-:W-:-:S04]  /*712f0*/  IMAD.WIDE.U32 R124, R36, 0x397fe69a, RZ ;  /* 0x397fe69a247c7825 */ /* 0x000fc800078e00ff */
[----:B------:R-:W-:Y:S02]  /*71300*/  IMAD.MOV.U32 R120, RZ, RZ, R117 ;  /* 0x000000ffff787224 */ /* 0x000fe400078e0075 */
[----:B------:R-:W-:Y:S01]  /*71310*/  IMAD.X R41, RZ, RZ, RZ, P6 ;  /* 0x000000ffff297224 */ /* 0x000fe200030e06ff */
[----:B------:R-:W-:Y:S01]  /*71320*/  IADD3 R125, P6, PT, R82, R125, RZ ;  /* 0x0000007d527d7210 */ /* 0x000fe20007fde0ff */
[----:B------:R-:W-:Y:S01]  /*71330*/  IMAD.WIDE.U32.X R120, R131, 0x64774b84, R120, P5 ;  /* 0x64774b8483787825 */ /* 0x000fe200028e0478 */
[----:B------:R-:W-:-:S03]  /*71340*/  IADD3 R117, P5, PT, R106, R123, RZ ;  /* 0x0000007b6a757210 */ /* 0x000fc60007fbe0ff */
[----:B------:R-:W-:-:S04]  /*71350*/  IMAD.WIDE.U32 R126, R101, R70, RZ ;  /* 0x00000046657e7225 */ /* 0x000fc800078e00ff */
[----:B------:R-:W-:Y:S01]  /*71360*/  IMAD.MOV.U32 R84, RZ, RZ, R107 ;  /* 0x000000ffff547224 */ /* 0x000fe200078e006b */
[----:B------:R-:W-:Y:S01]  /*71370*/  IADD3.X R107, P4, PT, RZ, R112, RZ, P4, !PT ;  /* 0x00000070ff6b7210 */ /* 0x000fe2000279e4ff */
[----:B------:R-:W-:Y:S02]  /*71380*/  IMAD.MOV.U32 R40, RZ, RZ, R83 ;  /* 0x000000ffff287224 */ /* 0x000fe400078e0053 */
[----:B------:R-:W-:-:S04]  /*71390*/  IMAD.WIDE.U32.X R84, R131, 0x4b1ba7b6, R84, P5 ;  /* 0x4b1ba7b683547825 */ /* 0x000fc800028e0454 */
[----:B------:R-:W-:-:S04]  /*713a0*/  IMAD.WIDE.U32.X R40, R131, 0x1a0111ea, R40, P6 ;  /* 0x1a0111ea83287825 */ /* 0x000fc800030e0428 */
[----:B------:R-:W-:-:S04]  /*713b0*/  IMAD.WIDE.U32 R130, R100, R70, RZ ;  /* 0x0000004664827225 */ /* 0x000fc800078e00ff */
[----:B------:R-:W-:Y:S01]  /*713c0*/  IMAD.WIDE.U32 R126, P6, R71, R100, R126 ;  /* 0x00000064477e7225 */ /* 0x000fe200078c007e */
[----:B------:R-:W-:-:S03]  /*713d0*/  IADD3 RZ, P1, PT, R128, R130, RZ ;  /* 0x0000008280ff7210 */ /* 0x000fc60007f3e0ff */
        /* <DEDUP_REMOVED lines=18> */
[----:B------:R-:W-:Y:S01]  /*71500*/  IADD3.X R113, PT, PT, RZ, RZ, R113, P2, P4 ;  /* 0x000000ffff717210 */ /* 0x000fe200017e8471 */
[----:B------:R-:W-:Y:S01]  /*71510*/  IMAD.WIDE.U32 R122, R98, R70, RZ ;  /* 0x00000046627a7225 */ /* 0x000fe200078e00ff */
[----:B------:R-:W-:Y:S02]  /*71520*/  IADD3.X R83, P6, PT, RZ, R83, RZ, P6, !PT ;  /* 0x00000053ff537210 */ /* 0x000fe400037de4ff */
[----:B------:R-:W-:Y:S01]  /*71530*/  IADD3.X RZ, P0, PT, R39, R117, RZ, P0, !PT ;  /* 0x0000007527ff7210 */ /* 0x000fe2000071e4ff */
[----:B------:R-:W-:Y:S01]  /*71540*/  IMAD.WIDE.U32 R114, P5, R71, R98, R108 ;  /* 0x0000006247727225 */ /* 0x000fe200078a006c */
[----:B------:R-:W-:-:S02]  /*71550*/  IADD3.X R103, PT, PT, RZ, RZ, R111, P6, P1 ;  /* 0x000000ffff677210 */ /* 0x000fc400037e246f */
[----:B------:R-:W-:Y:S01]  /*71560*/  IADD3 RZ, P4, PT, R118, R122, RZ ;  /* 0x0000007a76ff7210 */ /* 0x000fe20007f9e0ff */
[----:B------:R-:W-:Y:S01]  /*71570*/  IMAD.WIDE.U32 R108, R36, -0xc7aed41, R104 ;  /* 0xf38512bf246c7825 */ /* 0x000fe200078e0068 */
[----:B------:R-:W-:Y:S02]  /*71580*/  IADD3 R123, P2, PT, R114, R123, RZ ;  /* 0x0000007b727b7210 */ /* 0x000fe40007f5e0ff */
[----:B------:R-:W-:Y:S01]  /*71590*/  IADD3.X R117, P3, PT, RZ, R120, RZ, P3, !PT ;  /* 0x00000078ff757210 */ /* 0x000fe20001f7e4ff */
[----:B------:R-:W-:Y:S01]  /*715a0*/  IMAD.IADD R116, R109, 0x1, R116 ;  /* 0x000000016d747824 */ /* 0x000fe200078e0274 */
[----:B------:R-:W-:Y:S01]  /*715b0*/  IADD3 R112, P1, PT, R107, R108, RZ ;  /* 0x0000006c6b707210 */ /* 0x000fe20007f3e0ff */
[----:B------:R-:W-:Y:S01]  /*715c0*/  IMAD.WIDE.U32 R104, R70, R98, R118 ;  /* 0x0000006246687225 */ /* 0x000fe200078e0076 */
[----:B------:R-:W-:Y:S02]  /*715d0*/  IADD3.X RZ, P4, PT, R119, R123, RZ, P4, !PT ;  /* 0x0000007b77ff7210 */ /* 0x000fe4000279e4ff */
[----:B------:R-:W-:Y:S01]  /*715e0*/  IADD3.X R113, P1, PT, R116, R113, RZ, P1, !PT ;  /* 0x0000007174717210 */ /* 0x000fe20000f3e4ff */
[----:B------:R-:W-:Y:S01]  /*715f0*/  IMAD.X R109, RZ, RZ, RZ, P5 ;  /* 0x000000ffff6d7224 */ /* 0x000fe200028e06ff */
[----:B------:R-:W-:Y:S01]  /*71600*/  IADD3 R104, P6, PT, R83, R104, RZ ;  /* 0x0000006853687210 */ /* 0x000fe20007fde0ff */
[----:B------:R-:W-:Y:S01]  /*71610*/  IMAD.MOV.U32 R108, RZ, RZ, R115 ;  /* 0x000000ffff6c7224 */ /* 0x000fe200078e0073 */
[----:B------:R-:W-:Y:S01]  /*71620*/  IADD3.X R117, P5, PT, RZ, R117, RZ, P1, !PT ;  /* 0x00000075ff757210 */ /* 0x000fe20000fbe4ff */
[----:B------:R-:W-:Y:S01]  /*71630*/  IMAD.IADD R20, R105, 0x1, R114 ;  /* 0x0000000169147824 */ /* 0x000fe200078e0272 */
[----:B------:R-:W-:Y:S01]  /*71640*/  IADD3 RZ, P1, PT, R80, R124, RZ ;  /* 0x0000007c50ff7210 */ /* 0x000fe20007f3e0ff */
[----:B------:R-:W-:Y:S01]  /*71650*/  IMAD.WIDE.U32.X R108, R71, R99, R108, P2 ;  /* 0x00000063476c7225 */ /* 0x000fe200010e046c */
[----:B------:R-:W-:-:S02]  /*71660*/  IADD3.X R121, PT, PT, RZ, RZ, R121, P5, P3 ;  /* 0x000000ffff797210 */ /* 0x000fc40002fe6479 */
[----:B------:R-:W-:Y:S01]  /*71670*/  IADD3.X R105, P6, PT, R20, R103, RZ, P6, !PT ;  /* 0x0000006714697210 */ /* 0x000fe200037de4ff */
[----:B------:R-:W-:Y:S01]  /*71680*/  IMAD.WIDE.U32 R110, R97, R70, RZ ;  /* 0x00000046616e7225 */ /* 0x000fe200078e00ff */
[----:B------:R-:W-:Y:S02]  /*71690*/  IADD3.X R20, P4, PT, RZ, R108, RZ, P4, !PT ;  /* 0x0000006cff147210 */ /* 0x000fe4000279e4ff */
[----:B------:R-:W-:Y:S01]  /*716a0*/  IADD3.X RZ, P1, PT, R81, R125, RZ, P1, !PT ;  /* 0x0000007d51ff7210 */ /* 0x000fe20000f3e4ff */
[----:B------:R-:W-:-:S03]  /*716b0*/  IMAD.WIDE.U32 R38, R36, 0x434bacd7, R38 ;  /* 0x434bacd724267825 */ /* 0x000fc600078e0026 */
[----:B------:R-:W-:Y:S01]  /*716c0*/  IADD3.X R139, P1, PT, RZ, R40, RZ, P1, !PT ;  /* 0x00000028ff8b7210 */ /* 0x000fe20000f3e4ff */
[----:B------:R-:W-:-:S04]  /*716d0*/  IMAD.WIDE.U32 R114, R96, R70, RZ ;  /* 0x0000004660727225 */ /* 0x000fc800078e00ff */
[----:B------:R-:W-:Y:S01]  /*716e0*/  IMAD.WIDE.U32 R110, P3, R71, R96, R110 ;  /* 0x00000060476e7225 */ /* 0x000fe2000786006e */
[----:B------:R-:W-:-:S03]  /*716f0*/  IADD3 RZ, P2, PT, R112, R114, RZ ;  /* 0x0000007270ff7210 */ /* 0x000fc60007f5e0ff */
        /* <DEDUP_REMOVED lines=8> */
[----:B------:R-:W-:Y:S01]  /*71780*/  IADD3.X RZ, P2, PT, R113, R83, RZ, P2, !PT ;  /* 0x0000005371ff7210 */ /* 0x000fe2000175e4ff */
[----:B------:R-:W-:Y:S01]  /*71790*/  IMAD.MOV.U32 R114, RZ, RZ, R111 ;  /* 0x000000ffff727224 */ /* 0x000fe200078e006f */
[----:B------:R-:W-:Y:S01]  /*717a0*/  IADD3 R116, P3, PT, R117, R38, RZ ;  /* 0x0000002675747210 */ /* 0x000fe20007f7e0ff */
[----:B------:R-:W-:Y:S01]  /*717b0*/  IMAD R83, R37, -0x30003, RZ ;  /* 0xfffcfffd25537824 */ /* 0x000fe200078e02ff */
[----:B------:R-:W-:Y:S01]  /*717c0*/  IADD3.X R109, P4, PT, R110, R109, RZ, P4, !PT ;  /* 0x0000006d6e6d7210 */ /* 0x000fe2000279e4ff */
[----:B------:R-:W-:Y:S01]  /*717d0*/  IMAD.WIDE.U32 R110, R47, R70, RZ ;  /* 0x000000462f6e7225 */ /* 0x000fe200078e00ff */
[----:B------:R-:W-:-:S02]  /*717e0*/  IADD3.X R117, P3, PT, R22, R121, RZ, P3, !PT ;  /* 0x0000007916757210 */ /* 0x000fc40001f7e4ff */
[----:B------:R-:W-:Y:S01]  /*717f0*/  IADD3.X R20, P6, PT, RZ, R84, RZ, P0, !PT ;  /* 0x00000054ff147210 */ /* 0x000fe200007de4ff */
[----:B------:R-:W-:-:S04]  /*71800*/  IMAD.WIDE.U32 R38, R102, -0x30003, RZ ;  /* 0xfffcfffd66267825 */ /* 0x000fc800078e00ff */
[----:B------:R-:W-:Y:S02]  /*71810*/  IMAD R83, R102, -0x760c0004, R83 ;  /* 0x89f3fffc66537824 */ /* 0x000fe400078e0253 */
[----:B------:R-:W-:-:S04]  /*71820*/  IMAD.WIDE.U32.X R106, R71, R97, R114, P5 ;  /* 0x00000061476a7225 */ /* 0x000fc800028e0472 */
[----:B------:R-:W-:Y:S01]  /*71830*/  IMAD.WIDE.U32 R112, P0, R71, R46, R110 ;  /* 0x0000002e47707225 */ /* 0x000fe2000780006e */
[----:B------:R-:W-:-:S03]  /*71840*/  IADD3.X R111, P3, PT, RZ, R20, RZ, P3, !PT ;  /* 0x00000014ff6f7210 */ /* 0x000fc60001f7e4ff */
[----:B------:R-:W-:Y:S01]  /*71850*/  IMAD.IADD R133, R39, 0x1, R83 ;  /* 0x0000000127857824 */ /* 0x000fe200078e0253 */
[----:B------:R-:W-:Y:S01]  /*71860*/  IADD3.X R39, P5, PT, RZ, R106, RZ, P2, !PT ;  /* 0x0000006aff277210 */ /* 0x000fe200017be4ff */
[----:B------:R-:W-:Y:S01]  /*71870*/  IMAD.WIDE.U32 R118, R46, R70, RZ ;  /* 0x000000462e767225 */ /* 0x000fe200078e00ff */
[----:B------:R-:W-:Y:S02]  /*71880*/  IADD3.X R115, PT, PT, RZ, RZ, R85, P3, P6 ;  /* 0x000000ffff737210 */ /* 0x000fe40001fec455 */
[----:B------:R-:W-:Y:S01]  /*71890*/  IADD3.X R39, P4, PT, RZ, R39, RZ, P4, !PT ;  /* 0x00000027ff277210 */ /* 0x000fe2000279e4ff */
[----:B------:R-:W-:Y:S01]  /*718a0*/  IMAD.WIDE.U32 R84, R133, -0x5555, RZ ;  /* 0xffffaaab85547825 */ /* 0x000fe200078e00ff */
[----:B------:R-:W-:Y:S02]  /*718b0*/  IADD3 R119, P3, PT, R112, R119, RZ ;  /* 0x0000007770777210 */ /* 0x000fe40007f7e0ff */
[----:B------:R-:W-:Y:S01]  /*718c0*/  IADD3.X R103, PT, PT, RZ, RZ, R107, P4, P5 ;  /* 0x000000ffff677210 */ /* 0x000fe200027ea46b */
[----:B------:R-:W-:Y:S01]  /*718d0*/  IMAD.WIDE.U32 R80, R36, 0x397fe69a, R80 ;  /* 0x397fe69a24507825 */ /* 0x000fe200078e0050 */
[----:B------:R-:W-:-:S03]  /*718e0*/  IADD3 RZ, P2, PT, R116, R118, RZ ;  /* 0x0000007674ff7210 */ /* 0x000fc60007f5e0ff */
        /* <DEDUP_REMOVED lines=16> */
[----:B------:R-:W-:Y:S01]  /*719f0*/  IMAD.MOV.U32 R36, RZ, RZ, R102 ;  /* 0x000000ffff247224 */ /* 0x000fe200078e0066 */
[----:B------:R-:W-:Y:S01]  /*71a00*/  IADD3 RZ, P0, PT, R102, R82, RZ ;  /* 0x0000005266ff7210 */ /* 0x000fe20007f1e0ff */
[----:B------:R-:W-:Y:S01]  /*71a10*/  IMAD.WIDE.U32 R102, R133, -0x4eac0001, RZ ;  /* 0xb153ffff85667825 */ /* 0x000fe200078e00ff */
[----:B------:R-:W-:Y:S02]  /*71a20*/  IADD3.X R135, P5, PT, RZ, R135, RZ, P3, !PT ;  /* 0x00000087ff877210 */ /* 0x000fe40001fbe4ff */
[----:B------:R-:W-:Y:S01]  /*71a30*/  IADD3 R121, P4, PT, R106, R83, RZ ;  /* 0x000000536a797210 */ /* 0x000fe20007f9e0ff */
[----:B------:R-:W-:Y:S01]  /*71a40*/  IMAD.WIDE.U32 R40, R45, R70, RZ ;  /* 0x000000462d287225 */ /* 0x000fe200078e00ff */
[----:B------:R-:W-:-:S02]  /*71a50*/  IADD3.X R137, PT, PT, RZ, RZ, R81, P5, P2 ;  /* 0x000000ffff897210 */ /* 0x000fc40002fe4451 */
[----:B------:R-:W-:Y:S01]  /*71a60*/  IADD3.X RZ, P0, PT, R37, R121, RZ, P0, !PT ;  /* 0x0000007925ff7210 */ /* 0x000fe2000071e4ff */
[----:B------:R-:W-:-:S04]  /*71a70*/  IMAD.WIDE.U32 R112, R38, -0x4eac0001, RZ ;  /* 0xb153ffff26707825 */ /* 0x000fc800078e00ff */
[----:B------:R-:W-:Y:S01]  /*71a80*/  IMAD.WIDE.U32 R102, P3, R38, 0x1eabfffe, R102 ;  /* 0x1eabfffe26667825 */ /* 0x000fe20007860066 */
[----:B------:R-:W-:-:S03]  /*71a90*/  IADD3 RZ, P5, PT, R104, R112, RZ ;  /* 0x0000007068ff7210 */ /* 0x000fc60007fbe0ff */
[----:B------:R-:W-:-:S04]  /*71aa0*/  IMAD.WIDE.U32 R118, P2, R71, R44, R40 ;  /* 0x0000002c47767225 */ /* 0x000fc80007840028 */
[----:B------:R-:W-:-:S04]  /*71ab0*/  IMAD.WIDE.U32 R40, R133, -0x94f09dc, RZ ;  /* 0xf6b0f62485287825 */ /* 0x000fc800078e00ff */
[----:B------:R-:W-:Y:S01]  /*71ac0*/  IMAD.X R123, RZ, RZ, RZ, P6 ;  /* 0x000000ffff7b7224 */ /* 0x000fe200030e06ff */
[----:B------:R-:W-:Y:S01]  /*71ad0*/  IADD3 R113, P6, PT, R102, R113, RZ ;  /* 0x0000007166717210 */ /* 0x000fe20007fde0ff */
[----:B------:R-:W-:-:S03]  /*71ae0*/  IMAD.WIDE.U32 R82, R38, -0x5555, R36 ;  /* 0xffffaaab26527825 */ /* 0x000fc600078e0024 */
[----:B------:R-:W-:Y:S01]  /*71af0*/  IADD3.X RZ, P5, PT, R105, R113, RZ, P5, !PT ;  /* 0x0000007169ff7210 */ /* 0x000fe20002fbe4ff */
[----:B------:R-:W-:Y:S01]  /*71b00*/  IMAD.X R121, RZ, RZ, RZ, P2 ;  /* 0x000000ffff797224 */ /* 0x000fe200010e06ff */
[----:B------:R-:W-:Y:S01]  /*71b10*/  IADD3 RZ, P1, PT, RZ, R82, RZ ;  /* 0x00000052ffff7210 */ /* 0x000fe20007f3e0ff */
[----:B------:R-:W-:Y:S02]  /*71b20*/  IMAD.MOV.U32 R122, RZ, RZ, R107 ;  /* 0x000000ffff7a7224 */ /* 0x000fe400078e006b */
[----:B------:R-:W-:-:S04]  /*71b30*/  IMAD.WIDE.U32 R36, R38, -0x94f09dc, RZ ;  /* 0xf6b0f62426247825 */ /* 0x000fc800078e00ff */
[----:B------:R-:W-:-:S04]  /*71b40*/  IMAD.WIDE.U32 R128, P2, R38, 0x6730d2a0, R40 ;  /* 0x6730d2a026807825 */ /* 0x000fc80007840028 */
[----:B------:R-:W-:-:S04]  /*71b50*/  IMAD.WIDE.U32 R124, R38, -0x4eac0001, R104 ;  /* 0xb153ffff267c7825 */ /* 0x000fc800078e0068 */
[----:B------:R-:W-:-:S04]  /*71b60*/  IMAD.WIDE.U32 R112, R133, -0xc7aed41, RZ ;  /* 0xf38512bf85707825 */ /* 0x000fc800078e00ff */
[----:B------:R-:W-:Y:S01]  /*71b70*/  IMAD.X R127, RZ, RZ, RZ, P3 ;  /* 0x000000ffff7f7224 */ /* 0x000fe200018e06ff */
[----:B------:R-:W-:Y:S01]  /*71b80*/  IADD3 RZ, P3, PT, R108, R36, RZ ;  /* 0x000000246cff7210 */ /* 0x000fe20007f7e0ff */
[----:B------:R-:W-:Y:S02]  /*71b90*/  IMAD.MOV.U32 R126, RZ, RZ, R103 ;  /* 0x000000ffff7e7224 */ /* 0x000fe400078e0067 */
[----:B------:R-:W-:-:S04]  /*71ba0*/  IMAD.WIDE.U32 R104, R133, 0x434bacd7, RZ ;  /* 0x434bacd785687825 */ /* 0x000fc800078e00ff */
[----:B------:R-:W-:Y:S01]  /*71bb0*/  IMAD.WIDE.U32.X R122, R133, -0x46010001, R122, P4 ;  /* 0xb9feffff857a7825 */ /* 0x000fe200020e047a */
[----:B------:R-:W-:-:S03]  /*71bc0*/  IADD3 R37, P4, PT, R128, R37, RZ ;  /* 0x0000002580257210 */ /* 0x000fc60007f9e0ff */
[----:B------:R-:W-:Y:S01]  /*71bd0*/  IMAD.WIDE.U32 R40, R133, 0x397fe69a, RZ ;  /* 0x397fe69a85287825 */ /* 0x000fe200078e00ff */
[----:B------:R-:W-:Y:S02]  /*71be0*/  IADD3.X RZ, P3, PT, R109, R37, RZ, P3, !PT ;  /* 0x000000256dff7210 */ /* 0x000fe40001f7e4ff */
[----:B------:R-:W-:Y:S01]  /*71bf0*/  IADD3.X R39, P0, PT, RZ, R122, RZ, P0, !PT ;  /* 0x0000007aff277210 */ /* 0x000fe2000071e4ff */
[----:B------:R-:W-:Y:S02]  /*71c00*/  IMAD.X R115, RZ, RZ, RZ, P2 ;  /* 0x000000ffff737224 */ /* 0x000fe400010e06ff */
[----:B------:R-:W-:Y:S02]  /*71c10*/  IMAD.MOV.U32 R114, RZ, RZ, R129 ;  /* 0x000000ffff727224 */ /* 0x000fe400078e0081 */
[----:B------:R-:W-:-:S04]  /*71c20*/  IMAD.WIDE.U32.X R126, R133, 0x1eabfffe, R126, P6 ;  /* 0x1eabfffe857e7825 */ /* 0x000fc800030e047e */
[----:B------:R-:W-:Y:S02]  /*71c30*/  IMAD.IADD R20, R125, 0x1, R102 ;  /* 0x000000017d147824 */ /* 0x000fe400078e0266 */
[----:B------:R-:W-:-:S04]  /*71c40*/  IMAD.WIDE.U32 R130, R38, -0xc7aed41, RZ ;  /* 0xf38512bf26827825 */ /* 0x000fc800078e00ff */
[----:B------:R-:W-:-:S04]  /*71c50*/  IMAD.WIDE.U32 R112, P6, R38, 0x64774b84, R112 ;  /* 0x64774b8426707825 */ /* 0x000fc800078c0070 */
[----:B------:R-:W-:Y:S02]  /*71c60*/  IMAD.IADD R82, R83, 0x1, R106 ;  /* 0x0000000153527824 */ /* 0x000fe400078e026a */
[----:B------:R-:W-:-:S03]  /*71c70*/  IMAD.WIDE.U32 R102, R38, 0x434bacd7, RZ ;  /* 0x434bacd726667825 */ /* 0x000fc600078e00ff */
[----:B------:R-:W-:Y:S01]  /*71c80*/  IADD3.X RZ, P1, PT, RZ, R82, RZ, P1, !PT ;  /* 0x00000052ffff7210 */ /* 0x000fe20000f3e4ff */
        /* <DEDUP_REMOVED lines=40> */
[----:B------:R-:W-:Y:S01]  /*71f10*/  IMAD.WIDE.U32 R122, R42, R70, RZ ;  /* 0x000000462a7a7225 */ /* 0x000fe200078e00ff */
[----:B------:R-:W-:-:S03]  /*71f20*/  IADD3.X R26, P1, PT, RZ, RZ, RZ, P1, !PT ;  /* 0x000000ffff1a7210 */ /* 0x000fc60000f3e4ff */
        /* <DEDUP_REMOVED lines=14> */
[----:B------:R-:W-:Y:S01]  /*72010*/  IADD3.X R39, P3, PT, RZ, R114, RZ, P3, !PT ;  /* 0x00000072ff277210 */ /* 0x000fe20001f7e4ff */
[----:B------:R-:W-:Y:S01]  /*72020*/  IMAD.IADD R22, R119, 0x1, R112 ;  /* 0x0000000177167824 */ /* 0x000fe200078e0270 */
[----:B------:R-:W-:Y:S02]  /*72030*/  IADD3.X R109, P5, PT, R20, R41, RZ, P5, !PT ;  /* 0x00000029146d7210 */ /* 0x000fe40002fbe4ff */
[----:B------:R-:W-:Y:S02]  /*72040*/  IADD3.X R123, P2, PT, RZ, R116, RZ, P2, !PT ;  /* 0x00000074ff7b7210 */ /* 0x000fe4000175e4ff */
[----:B------:R-:W-:-:S02]  /*72050*/  IADD3.X R39, P0, PT, RZ, R39, RZ, P0, !PT ;  /* 0x00000027ff277210 */ /* 0x000fc4000071e4ff */
[----:B------:R-:W-:Y:S02]  /*72060*/  IADD3 RZ, P4, PT, R84, R130, RZ ;  /* 0x0000008254ff7210 */ /* 0x000fe40007f9e0ff */
[----:B------:R-:W-:Y:S02]  /*72070*/  IADD3.X R123, P6, PT, RZ, R123, RZ, P5, !PT ;  /* 0x0000007bff7b7210 */ /* 0x000fe40002fde4ff */
[----:B------:R-:W-:Y:S02]  /*72080*/  IADD3 R118, P5, PT, R39, R118, RZ ;  /* 0x0000007627767210 */ /* 0x000fe40007fbe0ff */
[----:B------:R-:W-:Y:S01]  /*72090*/  IADD3.X RZ, P4, PT, R85, R129, RZ, P4, !PT ;  /* 0x0000008155ff7210 */ /* 0x000fe2000279e4ff */
[-C--:B------:R-:W-:Y:S01]  /*720a0*/  IMAD.WIDE.U32 R84, R101, R68.reuse, RZ ;  /* 0x0000004465547225 */ /* 0x080fe200078e00ff */
        /* <DEDUP_REMOVED lines=13> */
[----:B------:R-:W-:Y:S01]  /*72180*/  IMAD.X R85, RZ, RZ, RZ, P6 ;  /* 0x000000ffff557224 */ /* 0x000fe200030e06ff */
[----:B------:R-:W-:Y:S01]  /*72190*/  IADD3 R102, P0, PT, R103, R84, RZ ;  /* 0x0000005467667210 */ /* 0x000fe20007f1e0ff */
[----:B------:R-:W-:Y:S01]  /*721a0*/  IMAD.MOV.U32 R84, RZ, RZ, R113 ;  /* 0x000000ffff547224 */ /* 0x000fe200078e0071 */
[----:B------:R-:W-:-:S02]  /*721b0*/  IADD3.X RZ, P3, PT, R133, R131, RZ, P3, !PT ;  /* 0x0000008385ff7210 */ /* 0x000fc40001f7e4ff */
[----:B------:R-:W-:Y:S01]  /*721c0*/  IADD3.X RZ, P4, PT, R111, R39, RZ, P4, !PT ;  /* 0x000000276fff7210 */ /* 0x000fe2000279e4ff */
[----:B------:R-:W-:Y:S01]  /*721d0*/  IMAD.WIDE.U32 R110, R68, R100, R110 ;  /* 0x00000064446e7225 */ /* 0x000fe200078e006e */
[----:B------:R-:W-:Y:S02]  /*721e0*/  IADD3.X R103, P0, PT, R104, R107, RZ, P0, !PT ;  /* 0x0000006b68677210 */ /* 0x000fe4000071e4ff */
[----:B------:R-:W-:Y:S01]  /*721f0*/  IADD3.X R115, P6, PT, RZ, R82, RZ, P3, !PT ;  /* 0x00000052ff737210 */ /* 0x000fe20001fde4ff */
[----:B------:R-:W-:Y:S01]  /*72200*/  IMAD.WIDE.U32 R104, R99, R68, RZ ;  /* 0x0000004463687225 */ /* 0x000fe200078e00ff */
[----:B------:R-:W-:Y:S02]  /*72210*/  IADD3 RZ, P2, PT, RZ, R18, RZ ;  /* 0x00000012ffff7210 */ /* 0x000fe40007f5e0ff */
[----:B------:R-:W-:Y:S01]  /*72220*/  IADD3.X R115, P0, PT, RZ, R115, RZ, P0, !PT ;  /* 0x00000073ff737210 */ /* 0x000fe2000071e4ff */
[----:B------:R-:W-:Y:S01]  /*72230*/  IMAD.IADD R111, R111, 0x1, R112 ;  /* 0x000000016f6f7824 */ /* 0x000fe200078e0270 */
[----:B------:R-:W-:Y:S01]  /*72240*/  IADD3.X RZ, P2, PT, RZ, R4, RZ, P2, !PT ;  /* 0x00000004ffff7210 */ /* 0x000fe2000175e4ff */
        /* <DEDUP_REMOVED lines=19> */
[----:B------:R-:W-:Y:S02]  /*72380*/  IMAD.IADD R104, R81, 0x1, R104 ;  /* 0x0000000151687824 */ /* 0x000fe400078e0268 */
[C---:B------:R-:W-:Y:S01]  /*72390*/  IMAD.WIDE.U32.X R82, R69.reuse, R99, R82, P6 ;  /* 0x0000006345527225 */ /* 0x040fe200030e0452 */
[----:B------:R-:W-:Y:S02]  /*723a0*/  IADD3.X R22, P3, PT, RZ, R36, RZ, P3, !PT ;  /* 0x00000024ff167210 */ /* 0x000fe40001f7e4ff */
        /* <DEDUP_REMOVED lines=50> */
[----:B------:R-:W-:Y:S01]  /*726d0*/  IMAD.IADD R18, R37, 0x1, R106 ;  /* 0x0000000125127824 */ /* 0x000fe200078e026a */
[----:B------:R-:W-:Y:S01]  /*726e0*/  IADD3.X R37, P2, PT, RZ, RZ, RZ, P2, !PT ;  /* 0x000000ffff257210 */ /* 0x000fe2000175e4ff */
[----:B------:R-:W-:-:S03]  /*726f0*/  IMAD.WIDE.U32.X R104, R69, R47, R104, P4 ;  /* 0x0000002f45687225 */ /* 0x000fc600020e0468 */
[----:B------:R-:W-:Y:S01]  /*72700*/  IADD3 R4, P4, PT, R26, R37, RZ ;  /* 0x000000251a047210 */ /* 0x000fe20007f9e0ff */
[C---:B------:R-:W-:Y:S01]  /*72710*/  IMAD.WIDE.U32.X R106, R82.reuse, -0x46010001, R108, P5 ;  /* 0xb9feffff526a7825 */ /* 0x040fe200028e046c */
[----:B------:R-:W-:Y:S02]  /*72720*/  IADD3 R102, P5, PT, R39, R36, RZ ;  /* 0x0000002427667210 */ /* 0x000fe40007fbe0ff */
[----:B------:R-:W-:Y:S01]  /*72730*/  IADD3.X R119, P3, PT, RZ, R104, RZ, P3, !PT ;  /* 0x00000068ff777210 */ /* 0x000fe20001f7e4ff */
[----:B------:R-:W-:Y:S01]  /*72740*/  IMAD.WIDE.U32 R108, R82, -0x4eac0001, RZ ;  /* 0xb153ffff526c7825 */ /* 0x000fe200078e00ff */
[----:B------:R-:W-:Y:S02]  /*72750*/  IADD3.X R39, P0, PT, RZ, R106, RZ, P0, !PT ;  /* 0x0000006aff277210 */ /* 0x000fe4000071e4ff */
[----:B------:R-:W-:Y:S01]  /*72760*/  IADD3.X R103, P5, PT, R18, R83, RZ, P5, !PT ;  /* 0x0000005312677210 */ /* 0x000fe20002fbe4ff */
[----:B------:R-:W-:Y:S01]  /*72770*/  IMAD.WIDE.U32 R36, R45, R68, RZ ;  /* 0x000000442d247225 */ /* 0x000fe200078e00ff */
        /* <DEDUP_REMOVED lines=15> */
[----:B------:R-:W-:Y:S02]  /*72870*/  IMAD.X R107, RZ, RZ, RZ, P5 ;  /* 0x000000ffff6b7224 */ /* 0x000fe400028e06ff */
[----:B------:R-:W-:Y:S01]  /*72880*/  IMAD.X R113, RZ, RZ, RZ, P3 ;  /* 0x000000ffff717224 */ /* 0x000fe200018e06ff */
[----:B------:R-:W-:Y:S01]  /*72890*/  IADD3 R37, P3, PT, R104, R37, RZ ;  /* 0x0000002568257210 */ /* 0x000fe20007f7e0ff */
[----:B------:R-:W-:-:S04]  /*728a0*/  IMAD.WIDE.U32 R114, P5, R38, 0x6730d2a0, R108 ;  /* 0x6730d2a026727825 */ /* 0x000fc800078a006c */
        /* <DEDUP_REMOVED lines=41> */
[----:B------:R-:W-:Y:S01]  /*72b40*/  IMAD.MOV.U32 R112, RZ, RZ, R111 ;  /* 0x000000ffff707224 */ /* 0x000fe200078e006f */
        /* <DEDUP_REMOVED lines=12> */
[----:B------:R-:W-:Y:S02]  /*72c10*/  IMAD.X R113, RZ, RZ, RZ, P4 ;  /* 0x000000ffff717224 */ /* 0x000fe400020e06ff */
        /* <DEDUP_REMOVED lines=25> */
[----:B------:R-:W-:Y:S01]  /*72db0*/  IMAD.X R113, RZ, RZ, RZ, P6 ;  /* 0x000000ffff717224 */ /* 0x000fe200030e06ff */
[----:B------:R-:W-:Y:S01]  /*72dc0*/  IADD3 R129, P6, PT, R102, R107, RZ ;  /* 0x0000006b66817210 */ /* 0x000fe20007fde0ff */
[----:B------:R-:W-:-:S03]  /*72dd0*/  IMAD.WIDE.U32 R84, R66, R100, R80 ;  /* 0x0000006442547225 */ /* 0x000fc600078e0050 */
[----:B------:R-:W-:Y:S01]  /*72de0*/  IADD3.X RZ, P2, PT, R37, R129, RZ, P2, !PT ;  /* 0x0000008125ff7210 */ /* 0x000fe2000175e4ff */
[----:B------:R-:W-:-:S04]  /*72df0*/  IMAD.WIDE.U32 R104, R82, 0x397fe69a, RZ ;  /* 0x397fe69a52687825 */ /* 0x000fc800078e00ff */
[----:B------:R-:W-:Y:S02]  /*72e00*/  IMAD.MOV.U32 R112, RZ, RZ, R109 ;  /* 0x000000ffff707224 */ /* 0x000fe400078e006d */
[----:B------:R-:W-:Y:S02]  /*72e10*/  IMAD.X R81, RZ, RZ, RZ, P5 ;  /* 0x000000ffff517224 */ /* 0x000fe400028e06ff */
[----:B------:R-:W-:Y:S01]  /*72e20*/  IMAD.MOV.U32 R80, RZ, RZ, R103 ;  /* 0x000000ffff507224 */ /* 0x000fe200078e0067 */
[----:B------:R-:W-:Y:S01]  /*72e30*/  IADD3.X R103, P0, PT, RZ, RZ, RZ, P0, !PT ;  /* 0x000000ffff677210 */ /* 0x000fe2000071e4ff */
[----:B------:R-:W-:Y:S02]  /*72e40*/  IMAD.IADD R39, R85, 0x1, R108 ;  /* 0x0000000155277824 */ /* 0x000fe400078e026c */
        /* <DEDUP_REMOVED lines=27> */
[----:B------:R-:W-:Y:S02]  /*73000*/  IMAD.X R103, RZ, RZ, RZ, P5 ;  /* 0x000000ffff677224 */ /* 0x000fe400028e06ff */
[----:B------:R-:W-:-:S04]  /*73010*/  IMAD.WIDE.U32 R40, R66, R98, R40 ;  /* 0x0000006242287225 */ /* 0x000fc800078e0028 */
[----:B------:R-:W-:Y:S01]  /*73020*/  IMAD.MOV.U32 R102, RZ, RZ, R115 ;  /* 0x000000ffff667224 */ /* 0x000fe200078e0073 */
[----:B------:R-:W-:Y:S01]  /*73030*/  IADD3 R40, P4, PT, R85, R40, RZ ;  /* 0x0000002855287210 */ /* 0x000fe20007f9e0ff */
[----:B------:R-:W-:Y:S02]  /*73040*/  IMAD.IADD R114, R41, 0x1, R114 ;  /* 0x0000000129727824 */ /* 0x000fe400078e0272 */
[----:B------:R-:W-:-:S03]  /*73050*/  IMAD.WIDE.U32.X R102, R67, R99, R102, P6 ;  /* 0x0000006343667225 */ /* 0x000fc600030e0466 */
[----:B------:R-:W-:Y:S01]  /*73060*/  IADD3.X R41, P4, PT, R114, R105, RZ, P4, !PT ;  /* 0x0000006972297210 */ /* 0x000fe2000279e4ff */
[----:B------:R-:W-:Y:S01]  /*73070*/  IMAD.WIDE.U32 R108, R96, R66, RZ ;  /* 0x00000042606c7225 */ /* 0x000fe200078e00ff */
[----:B------:R-:W-:-:S03]  /*73080*/  IADD3.X R37, P1, PT, RZ, R102, RZ, P1, !PT ;  /* 0x00000066ff257210 */ /* 0x000fc60000f3e4ff */
[----:B------:R-:W-:Y:S01]  /*73090*/  IMAD.WIDE.U32 R112, P5, R67, R96, R106 ;  /* 0x0000006043707225 */ /* 0x000fe200078a006a */
[----:B------:R-:W-:Y:S02]  /*730a0*/  IADD3 RZ, P3, PT, R118, R108, RZ ;  /* 0x0000006c76ff7210 */ /* 0x000fe40007f7e0ff */
[----:B------:R-:W-:Y:S01]  /*730b0*/  IADD3.X R37, P4, PT, RZ, R37, RZ, P4, !PT ;  /* 0x00000025ff257210 */ /* 0x000fe2000279e4ff */
[----:B------:R-:W-:Y:S01]  /*730c0*/  IMAD.WIDE.U32 R106, R38, 0x397fe69a, R110 ;  /* 0x397fe69a266a7825 */ /* 0x000fe200078e006e */
[----:B------:R-:W-:Y:S02]  /*730d0*/  IADD3 R85, P6, PT, R112, R109, RZ ;  /* 0x0000006d70557210 */ /* 0x000fe40007fde0ff */
[----:B------:R-:W-:Y:S01]  /*730e0*/  IADD3.X R103, PT, PT, RZ, RZ, R103, P4, P1 ;  /* 0x000000ffff677210 */ /* 0x000fe200027e2467 */
[----:B------:R-:W-:Y:S01]  /*730f0*/  IMAD.WIDE.U32 R108, R66, R96, R118 ;  /* 0x00000060426c7225 */ /* 0x000fe200078e0076 */
[----:B------:R-:W-:Y:S02]  /*73100*/  IADD3.X RZ, P3, PT, R119, R85, RZ, P3, !PT ;  /* 0x0000005577ff7210 */ /* 0x000fe40001f7e4ff */
[----:B------:R-:W-:Y:S01]  /*73110*/  IADD3 R114, P1, PT, R121, R36, RZ ;  /* 0x0000002479727210 */ /* 0x000fe20007f3e0ff */
[----:B------:R-:W-:Y:S01]  /*73120*/  IMAD.X R111, RZ, RZ, RZ, P5 ;  /* 0x000000ffff6f7224 */ /* 0x000fe200028e06ff */
[----:B------:R-:W-:Y:S01]  /*73130*/  IADD3 R125, P5, PT, R125, R4, RZ ;  /* 0x000000047d7d7210 */ /* 0x000fe20007fbe0ff */
[----:B------:R-:W-:Y:S01]  /*73140*/  IMAD.MOV.U32 R110, RZ, RZ, R113 ;  /* 0x000000ffff6e7224 */ /* 0x000fe200078e0071 */
[----:B------:R-:W-:Y:S01]  /*73150*/  IADD3 R102, P4, PT, R37, R108, RZ ;  /* 0x0000006c25667210 */ /* 0x000fe20007f9e0ff */
[----:B------:R-:W-:Y:S01]  /*73160*/  IMAD R85, R39, -0x30003, RZ ;  /* 0xfffcfffd27557824 */ /* 0x000fe200078e02ff */
[----:B------:R-:W-:Y:S01]  /*73170*/  IADD3.X R121, P2, PT, RZ, R80, RZ, P2, !PT ;  /* 0x00000050ff797210 */ /* 0x000fe2000175e4ff */
[----:B------:R-:W-:Y:S01]  /*73180*/  IMAD.IADD R4, R109, 0x1, R112 ;  /* 0x000000016d047824 */ /* 0x000fe200078e0270 */
[----:B------:R-:W-:Y:S01]  /*73190*/  IADD3.X R115, P1, PT, R18, R123, RZ, P1, !PT ;  /* 0x0000007b12737210 */ /* 0x000fe20000f3e4ff */
[----:B------:R-:W-:Y:S01]  /*731a0*/  IMAD.WIDE.U32 R36, R84, -0x30003, RZ ;  /* 0xfffcfffd54247825 */ /* 0x000fe200078e00ff */
[----:B------:R-:W-:-:S02]  /*731b0*/  IADD3.X R127, P5, PT, R127, R20, RZ, P5, !PT ;  /* 0x000000147f7f7210 */ /* 0x000fc40002fbe4ff */
[----:B------:R-:W-:Y:S01]  /*731c0*/  IADD3.X R103, P4, PT, R4, R103, RZ, P4, !PT ;  /* 0x0000006704677210 */ /* 0x000fe2000279e4ff */
[----:B------:R-:W-:Y:S01]  /*731d0*/  IMAD R85, R84, -0x760c0004, R85 ;  /* 0x89f3fffc54557824 */ /* 0x000fe200078e0255 */
[----:B------:R-:W-:Y:S01]  /*731e0*/  IADD3.X R121, P1, PT, RZ, R121, RZ, P1, !PT ;  /* 0x00000079ff797210 */ /* 0x000fe20000f3e4ff */
[----:B------:R-:W-:Y:S01]  /*731f0*/  IMAD.WIDE.U32.X R108, R67, R97, R110, P6 ;  /* 0x00000061436c7225 */ /* 0x000fe200030e046e */
[----:B------:R-:W-:-:S03]  /*73200*/  IADD3.X R20, P0, PT, RZ, R82, RZ, P0, !PT ;  /* 0x00000052ff147210 */ /* 0x000fc6000071e4ff */
[----:B------:R-:W-:Y:S01]  /*73210*/  IMAD.IADD R80, R37, 0x1, R85 ;  /* 0x0000000125507824 */ /* 0x000fe200078e0255 */
[----:B------:R-:W-:Y:S01]  /*73220*/  IADD3.X R37, P3, PT, RZ, R108, RZ, P3, !PT ;  /* 0x0000006cff257210 */ /* 0x000fe20001f7e4ff */
[----:B------:R-:W-:-:S03]  /*73230*/  IMAD.WIDE.U32 R112, R47, R66, RZ ;  /* 0x000000422f707225 */ /* 0x000fc600078e00ff */
[----:B------:R-:W-:Y:S01]  /*73240*/  IADD3.X R37, P4, PT, RZ, R37, RZ, P4, !PT ;  /* 0x00000025ff257210 */ /* 0x000fe2000279e4ff */
[----:B------:R-:W-:-:S04]  /*73250*/  IMAD.WIDE.U32 R116, R80, -0x5555, RZ ;  /* 0xffffaaab50747825 */ /* 0x000fc800078e00ff */
[----:B------:R-:W-:-:S04]  /*73260*/  IMAD.WIDE.U32 R110, R46, R66, RZ ;  /* 0x000000422e6e7225 */ /* 0x000fc800078e00ff */
[----:B------:R-:W-:-:S04]  /*73270*/  IMAD.WIDE.U32 R112, P6, R67, R46, R112 ;  /* 0x0000002e43707225 */ /* 0x000fc800078c0070 */
[----:B------:R-:W-:-:S04]  /*73280*/  IMAD.WIDE.U32 R118, R36, -0x5555, RZ ;  /* 0xffffaaab24767825 */ /* 0x000fc800078e00ff */
[----:B------:R-:W-:Y:S01]  /*73290*/  IMAD.IADD R18, R107, 0x1, R104 ;  /* 0x000000016b127824 */ /* 0x000fe200078e0268 */
[----:B------:R-:W-:Y:S01]  /*732a0*/  IADD3.X R107, PT, PT, RZ, RZ, R81, P1, P2 ;  /* 0x000000ffff6b7210 */ /* 0x000fe20000fe4451 */
[----:B------:R-:W-:Y:S01]  /*732b0*/  IMAD.MOV.U32 R38, RZ, RZ, R84 ;  /* 0x000000ffff267224 */ /* 0x000fe200078e0054 */
[----:B------:R-:W-:Y:S01]  /*732c0*/  IADD3.X R81, PT, PT, RZ, RZ, R109, P4, P3 ;  /* 0x000000ffff517210 */ /* 0x000fe200027e646d */
[----:B------:R-:W-:Y:S01]  /*732d0*/  IMAD.WIDE.U32 R116, P4, R36, -0x46010001, R116 ;  /* 0xb9feffff24747825 */ /* 0x000fe20007880074 */
[----:B------:R-:W-:Y:S02]  /*732e0*/  IADD3 R111, P1, PT, R112, R111, RZ ;  /* 0x0000006f706f7210 */ /* 0x000fe40007f3e0ff */
[----:B------:R-:W-:Y:S01]  /*732f0*/  IADD3 RZ, P2, PT, R84, R118, RZ ;  /* 0x0000007654ff7210 */ /* 0x000fe20007f5e0ff */
[----:B------:R-:W-:Y:S01]  /*73300*/  IMAD.X R85, RZ, RZ, RZ, P6 ;  /* 0x000000ffff557224 */ /* 0x000fe200030e06ff */
[----:B------:R-:W-:Y:S01]  /*73310*/  IADD3 R119, P6, PT, R116, R119, RZ ;  /* 0x0000007774777210 */ /* 0x000fe20007fde0ff */
[----:B------:R-:W-:Y:S01]  /*73320*/  IMAD.MOV.U32 R84, RZ, RZ, R113 ;  /* 0x000000ffff547224 */ /* 0x000fe200078e0071 */
[----:B------:R-:W-:Y:S01]  /*73330*/  IADD3 RZ, P3, PT, R114, R110, RZ ;  /* 0x0000006e72ff7210 */ /* 0x000fe20007f7e0ff */
[----:B------:R-:W-:Y:S01]  /*73340*/  IMAD.WIDE.U32 R104, R36, -0x5555, R38 ;  /* 0xffffaaab24687825 */ /* 0x000fe200078e0026 */
[----:B------:R-:W-:-:S02]  /*73350*/  IADD3.X RZ, P2, PT, R39, R119, RZ, P2, !PT ;  /* 0x0000007727ff7210 */ /* 0x000fc4000175e4ff */
[----:B------:R-:W-:Y:S01]  /*73360*/  IADD3.X RZ, P3, PT, R115, R111, RZ, P3, !PT ;  /* 0x0000006f73ff7210 */ /* 0x000fe20001f7e4ff */
        /* <DEDUP_REMOVED lines=40> */
[----:B------:R-:W-:Y:S01]  /*735f0*/  IMAD.WIDE.U32 R116, R36, -0x94f09dc, RZ ;  /* 0xf6b0f62424747825 */ /* 0x000fe200078e00ff */
[----:B------:R-:W-:Y:S02]  /*73600*/  IADD3.X R37, P0, PT, RZ, R110, RZ, P0, !PT ;  /* 0x0000006eff257210 */ /* 0x000fe4000071e4ff */
[----:B------:R-:W-:Y:S01]  /*73610*/  IADD3.X R41, P3, PT, R4, R81, RZ, P3, !PT ;  /* 0x0000005104297210 */ /* 0x000fe20001f7e4ff */
[----:B------:R-:W-:Y:S01]  /*73620*/  IMAD.X R109, RZ, RZ, RZ, P6 ;  /* 0x000000ffff6d7224 */ /* 0x000fe200030e06ff */
[----:B------:R-:W-:Y:S01]  /*73630*/  IADD3 R83, P6, PT, R84, R105, RZ ;  /* 0x0000006954537210 */ /* 0x000fe20007fde0ff */
[----:B------:R-:W-:Y:S01]  /*73640*/  IMAD.MOV.U32 R108, RZ, RZ, R85 ;  /* 0x000000ffff6c7224 */ /* 0x000fe200078e0055 */
[----:B------:R-:W-:Y:S01]  /*73650*/  IADD3 R117, P4, PT, R114, R117, RZ ;  /* 0x0000007572757210 */ /* 0x000fe20007f9e0ff */
[----:B------:R-:W-:Y:S01]  /*73660*/  IMAD.WIDE.U32 R104, R36, -0x94f09dc, R102 ;  /* 0xf6b0f62424687825 */ /* 0x000fe200078e0066 */
[----:B------:R-:W-:-:S02]  /*73670*/  IADD3 RZ, P1, PT, R102, R116, RZ ;  /* 0x0000007466ff7210 */ /* 0x000fc40007f3e0ff */
[----:B------:R-:W-:Y:S01]  /*73680*/  IADD3.X RZ, P2, PT, R107, R83, RZ, P2, !PT ;  /* 0x000000536bff7210 */ /* 0x000fe2000175e4ff */
        /* <DEDUP_REMOVED lines=8> */
[----:B------:R-:W-:-:S02]  /*73710*/  IADD3 R84, P3, PT, R37, R104, RZ ;  /* 0x0000006825547210 */ /* 0x000fc40007f7e0ff */
        /* <DEDUP_REMOVED lines=10> */
[----:B------:R-:W-:-:S02]  /*737c0*/  IADD3.X R117, PT, PT, RZ, RZ, R103, P0, P4 ;  /* 0x000000ffff757210 */ /* 0x000fc400007e8467 */
[----:B------:R-:W-:Y:S01]  /*737d0*/  IADD3.X R37, P3, PT, RZ, R37, RZ, P3, !PT ;  /* 0x00000025ff257210 */ /* 0x000fe20001f7e4ff */
[----:B------:R-:W-:Y:S01]  /*737e0*/  IMAD.WIDE.U32 R102, P0, R67, R42, R104 ;  /* 0x0000002a43667225 */ /* 0x000fe20007800068 */
[----:B------:R-:W-:Y:S02]  /*737f0*/  IADD3.X R107, P2, PT, R22, R127, RZ, P6, !PT ;  /* 0x0000007f166b7210 */ /* 0x000fe4000375e4ff */
[----:B------:R-:W-:Y:S01]  /*73800*/  IADD3.X R127, PT, PT, RZ, RZ, R111, P3, P1 ;  /* 0x000000ffff7f7210 */ /* 0x000fe20001fe246f */
[----:B------:R-:W-:Y:S01]  /*73810*/  IMAD.WIDE.U32 R108, R42, R66, RZ ;  /* 0x000000422a6c7225 */ /* 0x000fe200078e00ff */
[----:B------:R-:W-:-:S03]  /*73820*/  IADD3.X R18, P5, PT, RZ, RZ, RZ, P5, !PT ;  /* 0x000000ffff127210 */ /* 0x000fc60002fbe4ff */
[----:B------:R-:W-:Y:S01]  /*73830*/  IMAD.WIDE.U32 R114, R36, -0xc7aed41, RZ ;  /* 0xf38512bf24727825 */ /* 0x000fe200078e00ff */
[----:B------:R-:W-:Y:S02]  /*73840*/  IADD3 R119, P4, PT, R102, R109, RZ ;  /* 0x0000006d66777210 */ /* 0x000fe40007f9e0ff */
[----:B------:R-:W-:Y:S01]  /*73850*/  IADD3 RZ, P3, PT, R106, R108, RZ ;  /* 0x0000006c6aff7210 */ /* 0x000fe20007f7e0ff */
[----:B------:R-:W-:-:S03]  /*73860*/  IMAD.WIDE.U32 R112, P6, R36, 0x64774b84, R112 ;  /* 0x64774b8424707825 */ /* 0x000fc600078c0070 */
[----:B------:R-:W-:Y:S01]  /*73870*/  IADD3.X RZ, P3, PT, R107, R119, RZ, P3, !PT ;  /* 0x000000776bff7210 */ /* 0x000fe20001f7e4ff */
        /* <DEDUP_REMOVED lines=8> */
[----:B------:R-:W-:-:S03]  /*73900*/  IADD3 R104, P4, PT, R81, R104, RZ ;  /* 0x0000006851687210 */ /* 0x000fc60007f9e0ff */
[----:B------:R-:W-:Y:S01]  /*73910*/  IMAD.WIDE.U32 R106, R80, 0x397fe69a, RZ ;  /* 0x397fe69a506a7825 */ /* 0x000fe200078e00ff */
[----:B------:R-:W-:Y:S02]  /*73920*/  IADD3.X R105, P4, PT, R4, R117, RZ, P4, !PT ;  /* 0x0000007504697210 */ /* 0x000fe4000279e4ff */
[----:B------:R-:W-:Y:S01]  /*73930*/  IADD3.X R20, P3, PT, RZ, R108, RZ, P3, !PT ;  /* 0x0000006cff147210 */ /* 0x000fe20001f7e4ff */
[----:B------:R-:W-:-:S03]  /*73940*/  IMAD.WIDE.U32 R102, R80, 0x434bacd7, RZ ;  /* 0x434bacd750667825 */ /* 0x000fc600078e00ff */
[----:B------:R-:W-:Y:S01]  /*73950*/  IADD3.X R20, P4, PT, RZ, R20, RZ, P4, !PT ;  /* 0x00000014ff147210 */ /* 0x000fe2000279e4ff */
[----:B------:R-:W-:Y:S02]  /*73960*/  IMAD.X R111, RZ, RZ, RZ, P6 ;  /* 0x000000ffff6f7224 */ /* 0x000fe400030e06ff */
[----:B------:R-:W-:Y:S01]  /*73970*/  IMAD.MOV.U32 R110, RZ, RZ, R113 ;  /* 0x000000ffff6e7224 */ /* 0x000fe200078e0071 */
[----:B------:R-:W-:Y:S01]  /*73980*/  IADD3.X R22, PT, PT, RZ, RZ, R109, P4, P3 ;  /* 0x000000ffff167210 */ /* 0x000fe200027e646d */
[----:B------:R-:W-:-:S04]  /*73990*/  IMAD.WIDE.U32 R122, R101, R64, RZ ;  /* 0x00000040657a7225 */ /* 0x000fc800078e00ff */
[----:B------:R-:W-:-:S04]  /*739a0*/  IMAD.WIDE.U32.X R110, R80, 0x64774b84, R110, P1 ;  /* 0x64774b84506e7825 */ /* 0x000fc800008e046e */
[----:B------:R-:W-:-:S04]  /*739b0*/  IMAD.WIDE.U32 R106, P1, R36, 0x1a0111ea, R106 ;  /* 0x1a0111ea246a7825 */ /* 0x000fc8000782006a */
[----:B------:R-:W-:-:S04]  /*739c0*/  IMAD.WIDE.U32 R114, P6, R36, 0x4b1ba7b6, R102 ;  /* 0x4b1ba7b624727825 */ /* 0x000fc800078c0066 */
[----:B------:R-:W-:-:S04]  /*739d0*/  IMAD.WIDE.U32 R116, R36, 0x434bacd7, RZ ;  /* 0x434bacd724747825 */ /* 0x000fc800078e00ff */
[----:B------:R-:W-:Y:S02]  /*739e0*/  IMAD.X R121, RZ, RZ, RZ, P1 ;  /* 0x000000ffff797224 */ /* 0x000fe400008e06ff */
[----:B------:R-:W-:Y:S01]  /*739f0*/  IMAD.X R103, RZ, RZ, RZ, P6 ;  /* 0x000000ffff677224 */ /* 0x000fe200030e06ff */
[----:B------:R-:W-:Y:S01]  /*73a00*/  IADD3 R117, P6, PT, R114, R117, RZ ;  /* 0x0000007572757210 */ /* 0x000fe20007fde0ff */
[----:B------:R-:W-:-:S04]  /*73a10*/  IMAD.WIDE.U32 R124, R100, R64, RZ ;  /* 0x00000040647c7225 */ /* 0x000fc800078e00ff */
[----:B------:R-:W-:Y:S01]  /*73a20*/  IMAD.WIDE.U32 R122, P1, R65, R100, R122 ;  /* 0x00000064417a7225 */ /* 0x000fe2000782007a */
[----:B------:R-:W-:-:S03]  /*73a30*/  IADD3 RZ, P3, PT, R40, R124, RZ ;  /* 0x0000007c28ff7210 */ /* 0x000fc60007f7e0ff */
[----:B------:R-:W-:-:S04]  /*73a40*/  IMAD.WIDE.U32 R118, R36, 0x397fe69a, RZ ;  /* 0x397fe69a24767825 */ /* 0x000fc800078e00ff */
[----:B------:R-:W-:Y:S01]  /*73a50*/  IMAD.MOV.U32 R102, RZ, RZ, R115 ;  /* 0x000000ffff667224 */ /* 0x000fe200078e0073 */
[----:B------:R-:W-:Y:S01]  /*73a60*/  IADD3.X R115, P2, PT, RZ, RZ, RZ, P2, !PT ;  /* 0x000000ffff737210 */ /* 0x000fe2000175e4ff */
[----:B------:R-:W-:Y:S01]  /*73a70*/  IMAD.MOV.U32 R120, RZ, RZ, R107 ;  /* 0x000000ffff787224 */ /* 0x000fe200078e006b */
[----:B------:R-:W-:Y:S01]  /*73a80*/  IADD3 R107, P4, PT, R122, R125, RZ ;  /* 0x0000007d7a6b7210 */ /* 0x000fe20007f9e0ff */
[----:B------:R-:W-:Y:S01]  /*73a90*/  IMAD.WIDE.U32.X R102, R80, 0x4b1ba7b6, R102, P6 ;  /* 0x4b1ba7b650667825 */ /* 0x000fe200030e0466 */
[----:B------:R-:W-:Y:S02]  /*73aa0*/  IADD3 R131, P6, PT, R106, R119, RZ ;  /* 0x000000776a837210 */ /* 0x000fe40007fde0ff */
[----:B------:R-:W-:Y:S01]  /*73ab0*/  IADD3.X RZ, P3, PT, R41, R107, RZ, P3, !PT ;  /* 0x0000006b29ff7210 */ /* 0x000fe20001f7e4ff */
[----:B------:R-:W-:-:S04]  /*73ac0*/  IMAD.WIDE.U32 R38, R36, -0xc7aed41, R38 ;  /* 0xf38512bf24267825 */ /* 0x000fc800078e0026 */
[----:B------:R-:W-:Y:S02]  /*73ad0*/  IMAD.X R109, RZ, RZ, RZ, P1 ;  /* 0x000000ffff6d7224 */ /* 0x000fe400008e06ff */
        /* <DEDUP_REMOVED lines=52> */
[----:B------:R-:W-:Y:S01]  /*73e20*/  IADD3 R4, P3, PT, R20, R115, RZ ;  /* 0x0000007314047210 */ /* 0x000fe20007f7e0ff */
[----:B------:R-:W-:Y:S01]  /*73e30*/  IMAD.MOV.U32 R82, RZ, RZ, R109 ;  /* 0x000000ffff527224 */ /* 0x000fe200078e006d */
[----:B------:R-:W-:Y:S01]  /*73e40*/  IADD3.X R105, P4, PT, RZ, R105, RZ, P4, !PT ;  /* 0x00000069ff697210 */ /* 0x000fe2000279e4ff */
[----:B------:R-:W-:Y:S01]  /*73e50*/  IMAD.IADD R109, R111, 0x1, R108 ;  /* 0x000000016f6d7824 */ /* 0x000fe200078e026c */
[----:B------:R-:W-:Y:S01]  /*73e60*/  IADD3.X RZ, P0, PT, R121, R83, RZ, P0, !PT ;  /* 0x0000005379ff7210 */ /* 0x000fe2000071e4ff */
        /* <DEDUP_REMOVED lines=10> */
[----:B------:R-:W-:Y:S01]  /*73f10*/  IADD3.X R139, P6, PT, RZ, R80, RZ, P6, !PT ;  /* 0x00000050ff8b7210 */ /* 0x000fe200037de4ff */
        /* <DEDUP_REMOVED lines=15> */
[----:B------:R-:W-:-:S03]  /*74010*/  IADD3 R84, P4, PT, R115, R84, RZ ;  /* 0x0000005473547210 */ /* 0x000fc60007f9e0ff */
[----:B------:R-:W-:Y:S02]  /*74020*/  IMAD.MOV.U32 R104, RZ, RZ, R103 ;  /* 0x000000ffff687224 */ /* 0x000fe400078e0067 */
[----:B------:R-:W-:Y:S01]  /*74030*/  IMAD.IADD R18, R85, 0x1, R102 ;  /* 0x0000000155127824 */ /* 0x000fe200078e0266 */
[----:B------:R-:W-:Y:S01]  /*74040*/  IADD3.X R85, PT, PT, RZ, RZ, R83, P1, P0 ;  /* 0x000000ffff557210 */ /* 0x000fe20000fe0453 */
        /* <DEDUP_REMOVED lines=73> */
[----:B------:R-:W-:Y:S01]  /*744e0*/  IADD3.X R123, PT, PT, RZ, RZ, R123, P6, P5 ;  /* 0x000000ffff7b7210 */ /* 0x000fe200037ea47b */
[----:B------:R-:W-:Y:S01]  /*744f0*/  IMAD.WIDE.U32 R114, R36, -0x94f09dc, R110 ;  /* 0xf6b0f62424727825 */ /* 0x000fe200078e006e */
[----:B------:R-:W-:Y:S02]  /*74500*/  IADD3 R124, P5, PT, R125, R124, RZ ;  /* 0x0000007c7d7c7210 */ /* 0x000fe40007fbe0ff */
[----:B------:R-:W-:Y:S01]  /*74510*/  IADD3.X R109, P4, PT, R116, R137, RZ, P4, !PT ;  /* 0x00000089746d7210 */ /* 0x000fe2000279e4ff */
[----:B------:R-:W-:Y:S01]  /*74520*/  IMAD.IADD R128, R115, 0x1, R128 ;  /* 0x0000000173807824 */ /* 0x000fe200078e0280 */
[----:B------:R-:W-:Y:S01]  /*74530*/  IADD3.X R41, P0, PT, RZ, R120, RZ, P0, !PT ;  /* 0x00000078ff297210 */ /* 0x000fe2000071e4ff */
[----:B------:R-:W-:Y:S01]  /*74540*/  IMAD.WIDE.U32 R110, R43, R64, RZ ;  /* 0x000000402b6e7225 */ /* 0x000fe200078e00ff */
[----:B------:R-:W-:-:S02]  /*74550*/  IADD3.X R125, P5, PT, R22, R123, RZ, P5, !PT ;  /* 0x0000007b167d7210 */ /* 0x000fc40002fbe4ff */
[----:B------:R-:W-:Y:S01]  /*74560*/  IADD3.X R41, P4, PT, RZ, R41, RZ, P4, !PT ;  /* 0x00000029ff297210 */ /* 0x000fe2000279e4ff */
[----:B------:R-:W-:Y:S01]  /*74570*/  IMAD.WIDE.U32 R118, R42, R64, RZ ;  /* 0x000000402a767225 */ /* 0x000fe200078e00ff */
[----:B------:R-:W-:Y:S02]  /*74580*/  IADD3.X R37, P5, PT, RZ, R37, RZ, P5, !PT ;  /* 0x00000025ff257210 */ /* 0x000fe40002fbe4ff */
[----:B------:R-:W-:Y:S01]  /*74590*/  IADD3.X R83, PT, PT, RZ, RZ, R121, P4, P0 ;  /* 0x000000ffff537210 */ /* 0x000fe200027e0479 */
[----:B------:R-:W-:Y:S01]  /*745a0*/  IMAD.WIDE.U32 R122, R101, R62, RZ ;  /* 0x0000003e657a7225 */ /* 0x000fe200078e00ff */
[----:B------:R-:W-:Y:S02]  /*745b0*/  IADD3 R116, P0, PT, R139, R4, RZ ;  /* 0x000000048b747210 */ /* 0x000fe40007f1e0ff */
[----:B------:R-:W-:Y:S02]  /*745c0*/  IADD3 R126, P4, PT, R37, R114, RZ ;  /* 0x00000072257e7210 */ /* 0x000fe40007f9e0ff */
[----:B------:R-:W-:Y:S01]  /*745d0*/  IADD3.X R127, PT, PT, RZ, RZ, R127, P5, P2 ;  /* 0x000000ffff7f7210 */ /* 0x000fe20002fe447f */
[----:B------:R-:W-:Y:S01]  /*745e0*/  IMAD.WIDE.U32 R114, P2, R65, R42, R110 ;  /* 0x0000002a41727225 */ /* 0x000fe2000784006e */
[----:B------:R-:W-:-:S02]  /*745f0*/  IADD3.X R117, P0, PT, R141, R20, RZ, P0, !PT ;  /* 0x000000148d757210 */ /* 0x000fc4000071e4ff */
[----:B------:R-:W-:Y:S01]  /*74600*/  IADD3.X R127, P4, PT, R128, R127, RZ, P4, !PT ;  /* 0x0000007f807f7210 */ /* 0x000fe2000279e4ff */
[----:B------:R-:W-:Y:S01]  /*74610*/  IMAD.X R121, RZ, RZ, RZ, P2 ;  /* 0x000000ffff797224 */ /* 0x000fe200010e06ff */
[----:B------:R-:W-:Y:S01]  /*74620*/  IADD3.X R37, P1, PT, RZ, R130, RZ, P1, !PT ;  /* 0x00000082ff257210 */ /* 0x000fe20000f3e4ff */
[----:B------:R-:W-:Y:S01]  /*74630*/  IMAD.WIDE.U32 R110, R64, R42, R116 ;  /* 0x0000002a406e7225 */ /* 0x000fe200078e0074 */
[----:B------:R-:W-:Y:S02]  /*74640*/  IADD3 RZ, P6, PT, R84, R132, RZ ;  /* 0x0000008454ff7210 */ /* 0x000fe40007fde0ff */
[----:B------:R-:W-:Y:S01]  /*74650*/  IADD3.X R37, P4, PT, RZ, R37, RZ, P4, !PT ;  /* 0x00000025ff257210 */ /* 0x000fe2000279e4ff */
[----:B------:R-:W-:Y:S01]  /*74660*/  IMAD.MOV.U32 R120, RZ, RZ, R115 ;  /* 0x000000ffff787224 */ /* 0x000fe200078e0073 */
[----:B------:R-:W-:Y:S01]  /*74670*/  IADD3 R103, P5, PT, R114, R119, RZ ;  /* 0x0000007772677210 */ /* 0x000fe20007fbe0ff */
[----:B------:R-:W-:Y:S01]  /*74680*/  IMAD.IADD R20, R111, 0x1, R114 ;  /* 0x000000016f147824 */ /* 0x000fe200078e0272 */
[----:B------:R-:W-:Y:S01]  /*74690*/  IADD3 RZ, P2, PT, R116, R118, RZ ;  /* 0x0000007674ff7210 */ /* 0x000fe20007f5e0ff */
[----:B------:R-:W-:Y:S01]  /*746a0*/  IMAD.WIDE.U32 R118, R100, R62, RZ ;  /* 0x0000003e64767225 */ /* 0x000fe200078e00ff */
[----:B------:R-:W-:-:S02]  /*746b0*/  IADD3.X R131, PT, PT, RZ, RZ, R131, P4, P1 ;  /* 0x000000ffff837210 */ /* 0x000fc400027e2483 */
[----:B------:R-:W-:Y:S01]  /*746c0*/  IADD3.X RZ, P6, PT, R85, R129, RZ, P6, !PT ;  /* 0x0000008155ff7210 */ /* 0x000fe200037de4ff */
[----:B------:R-:W-:Y:S01]  /*746d0*/  IMAD.WIDE.U32 R122, P4, R63, R100, R122 ;  /* 0x000000643f7a7225 */ /* 0x000fe2000788007a */
[----:B------:R-:W-:Y:S02]  /*746e0*/  IADD3 R110, P1, PT, R41, R110, RZ ;  /* 0x0000006e296e7210 */ /* 0x000fe40007f3e0ff */
[----:B------:R-:W-:Y:S01]  /*746f0*/  IADD3.X RZ, P2, PT, R117, R103, RZ, P2, !PT ;  /* 0x0000006775ff7210 */ /* 0x000fe2000175e4ff */
[----:B------:R-:W-:Y:S01]  /*74700*/  IMAD.WIDE.U32 R114, R36, -0xc7aed41, R84 ;  /* 0xf38512bf24727825 */ /* 0x000fe200078e0054 */
[----:B------:R-:W-:-:S03]  /*74710*/  IADD3.X R111, P1, PT, R20, R83, RZ, P1, !PT ;  /* 0x00000053146f7210 */ /* 0x000fc60000f3e4ff */
        /* <DEDUP_REMOVED lines=19> */
[----:B------:R-:W-:Y:S02]  /*74850*/  IADD3.X R83, P4, PT, RZ, R112, RZ, P4, !PT ;  /* 0x00000070ff537210 */ /* 0x000fe4000279e4ff */
        /* <DEDUP_REMOVED lines=20> */
[----:B------:R-:W-:-:S04]  /*749a0*/  IMAD.WIDE.U32 R98, R62, R98, R126 ;  /* 0x000000623e627225 */ /* 0x000fc800078e007e */
[----:B------:R-:W-:-:S04]  /*749b0*/  IMAD.WIDE.U32 R108, R36, 0x434bacd7, R108 ;  /* 0x434bacd7246c7825 */ /* 0x000fc800078e006c */
[----:B------:R-:W-:Y:S01]  /*749c0*/  IMAD.IADD R20, R99, 0x1, R84 ;  /* 0x0000000163147824 */ /* 0x000fe200078e0254 */
[----:B------:R-:W-:Y:S01]  /*749d0*/  IADD3.X R99, P1, PT, RZ, R80, RZ, P1, !PT ;  /* 0x00000050ff637210 */ /* 0x000fe20000f3e4ff */
[----:B------:R-:W-:Y:S01]  /*749e0*/  IMAD.X R85, RZ, RZ, RZ, P4 ;  /* 0x000000ffff557224 */ /* 0x000fe200020e06ff */
[----:B------:R-:W-:Y:S01]  /*749f0*/  IADD3 R108, P4, PT, R37, R108, RZ ;  /* 0x0000006c256c7210 */ /* 0x000fe20007f9e0ff */
[----:B------:R-:W-:Y:S02]  /*74a00*/  IMAD.IADD R22, R109, 0x1, R82 ;  /* 0x000000016d167824 */ /* 0x000fe400078e0252 */
[----:B------:R-:W-:Y:S02]  /*74a10*/  IMAD.MOV.U32 R84, RZ, RZ, R107 ;  /* 0x000000ffff547224 */ /* 0x000fe400078e006b */
[----:B------:R-:W-:Y:S01]  /*74a20*/  IMAD.WIDE.U32 R36, R36, 0x397fe69a, R110 ;  /* 0x397fe69a24247825 */ /* 0x000fe200078e006e */
[----:B------:R-:W-:-:S03]  /*74a30*/  IADD3.X R109, P4, PT, R22, R41, RZ, P4, !PT ;  /* 0x00000029166d7210 */ /* 0x000fc6000279e4ff */
[----:B------:R-:W-:Y:S01]  /*74a40*/  IMAD.WIDE.U32.X R84, R63, R97, R84, P6 ;  /* 0x000000613f547225 */ /* 0x000fe200030e0454 */
[----:B------:R-:W-:Y:S02]  /*74a50*/  IADD3 R82, P6, PT, R83, R98, RZ ;  /* 0x0000006253527210 */ /* 0x000fe40007fde0ff */
[----:B------:R-:W-:Y:S01]  /*74a60*/  IADD3.X R99, P4, PT, RZ, R99, RZ, P4, !PT ;  /* 0x00000063ff637210 */ /* 0x000fe2000279e4ff */
[----:B------:R-:W-:Y:S01]  /*74a70*/  IMAD.WIDE.U32 R96, R62, R96, R114 ;  /* 0x000000603e607225 */ /* 0x000fe200078e0072 */
[----:B------:R-:W-:Y:S02]  /*74a80*/  IADD3.X R83, P6, PT, R20, R113, RZ, P6, !PT ;  /* 0x0000007114537210 */ /* 0x000fe400037de4ff */
[----:B------:R-:W-:Y:S01]  /*74a90*/  IADD3.X R20, P5, PT, RZ, R102, RZ, P5, !PT ;  /* 0x00000066ff147210 */ /* 0x000fe20002fbe4ff */
[----:B------:R-:W-:Y:S01]  /*74aa0*/  IMAD.IADD R41, R37, 0x1, R40 ;  /* 0x0000000125297824 */ /* 0x000fe200078e0228 */
[----:B------:R-:W-:Y:S01]  /*74ab0*/  IADD3.X R22, PT, PT, RZ, RZ, R81, P4, P1 ;  /* 0x000000ffff167210 */ /* 0x000fe200027e2451 */
[----:B------:R-:W-:Y:S01]  /*74ac0*/  IMAD.IADD R106, R97, 0x1, R106 ;  /* 0x00000001616a7824 */ /* 0x000fe200078e026a */
[----:B------:R-:W-:-:S02]  /*74ad0*/  IADD3.X R81, P6, PT, RZ, R20, RZ, P6, !PT ;  /* 0x00000014ff517210 */ /* 0x000fc400037de4ff */
[----:B------:R-:W-:Y:S02]  /*74ae0*/  IADD3 RZ, P4, PT, R114, R104, RZ ;  /* 0x0000006872ff7210 */ /* 0x000fe40007f9e0ff */
[----:B------:R-:W-:Y:S01]  /*74af0*/  IADD3 R80, P1, PT, R81, R96, RZ ;  /* 0x0000006051507210 */ /* 0x000fe20007f3e0ff */
[----:B------:R-:W-:Y:S01]  /*74b00*/  IMAD R81, R101, -0x30003, RZ ;  /* 0xfffcfffd65517824 */ /* 0x000fe200078e02ff */
[----:B------:R-:W-:Y:S02]  /*74b10*/  IADD3.X R103, PT, PT, RZ, RZ, R103, P6, P5 ;  /* 0x000000ffff677210 */ /* 0x000fe400037ea467 */
[----:B------:R-:W-:Y:S01]  /*74b20*/  IADD3 R40, P5, PT, R99, R36, RZ ;  /* 0x0000002463287210 */ /* 0x000fe20007fbe0ff */
[C---:B------:R-:W-:Y:S01]  /*74b30*/  IMAD.WIDE.U32 R36, R100.reuse, -0x30003, RZ ;  /* 0xfffcfffd64247825 */ /* 0x040fe200078e00ff */
[----:B------:R-:W-:Y:S02]  /*74b40*/  IADD3.X RZ, P4, PT, R115, R105, RZ, P4, !PT ;  /* 0x0000006973ff7210 */ /* 0x000fe4000279e4ff */
[----:B------:R-:W-:Y:S01]  /*74b50*/  IADD3.X R41, P5, PT, R41, R22, RZ, P5, !PT ;  /* 0x0000001629297210 */ /* 0x000fe20002fbe4ff */
[----:B------:R-:W-:Y:S01]  /*74b60*/  IMAD R97, R100, -0x760c0004, R81 ;  /* 0x89f3fffc64617824 */ /* 0x000fe200078e0251 */
[----:B------:R-:W-:Y:S01]  /*74b70*/  IADD3.X R81, P1, PT, R106, R103, RZ, P1, !PT ;  /* 0x000000676a517210 */ /* 0x000fe20000f3e4ff */
[----:B------:R-:W-:Y:S01]  /*74b80*/  IMAD.WIDE.U32 R98, R46, R62, RZ ;  /* 0x0000003e2e627225 */ /* 0x000fe200078e00ff */
[----:B------:R-:W-:-:S02]  /*74b90*/  IADD3.X R22, P2, PT, RZ, R38, RZ, P2, !PT ;  /* 0x00000026ff167210 */ /* 0x000fc4000175e4ff */
[----:B------:R-:W-:Y:S01]  /*74ba0*/  IADD3.X R115, P0, PT, RZ, RZ, RZ, P0, !PT ;  /* 0x000000ffff737210 */ /* 0x000fe2000071e4ff */
        /* <DEDUP_REMOVED lines=16> */
[----:B------:R-:W-:Y:S01]  /*74cb0*/  IMAD.WIDE.U32 R98, R36, -0x5555, R100 ;  /* 0xffffaaab24627825 */ /* 0x000fe200078e0064 */
[----:B------:R-:W-:-:S03]  /*74cc0*/  IADD3 R111, P4, PT, R102, R39, RZ ;  /* 0x00000027666f7210 */ /* 0x000fc60007f9e0ff */
[----:B------:R-:W-:Y:S01]  /*74cd0*/  IMAD.WIDE.U32 R38, R62, R46, R108 ;  /* 0x0000002e3e267225 */ /* 0x000fe200078e006c */
[----:B------:R-:W-:-:S03]  /*74ce0*/  IADD3.X RZ, P6, PT, R101, R111, RZ, P6, !PT ;  /* 0x0000006f65ff7210 */ /* 0x000fc600037de4ff */
[----:B------:R-:W-:Y:S02]  /*74cf0*/  IMAD.MOV.U32 R84, RZ, RZ, R97 ;  /* 0x000000ffff547224 */ /* 0x000fe400078e0061 */
[----:B------:R-:W-:Y:S02]  /*74d00*/  IMAD.IADD R18, R39, 0x1, R96 ;  /* 0x0000000127127824 */ /* 0x000fe400078e0260 */
[----:B------:R-:W-:Y:S01]  /*74d10*/  IMAD.X R97, RZ, RZ, RZ, P1 ;  /* 0x000000ffff617224 */ /* 0x000fe200008e06ff */
[----:B------:R-:W-:Y:S01]  /*74d20*/  IADD3 R38, P1, PT, R37, R38, RZ ;  /* 0x0000002625267210 */ /* 0x000fe20007f3e0ff */
[----:B------:R-:W-:Y:S02]  /*74d30*/  IMAD.MOV.U32 R96, RZ, RZ, R103 ;  /* 0x000000ffff607224 */ /* 0x000fe400078e0067 */
[----:B------:R-:W-:Y:S01]  /*74d40*/  IMAD.WIDE.U32.X R84, R63, R47, R84, P2 ;  /* 0x0000002f3f547225 */ /* 0x000fe200010e0454 */
[----:B------:R-:W-:Y:S02]  /*74d50*/  IADD3 RZ, P2, PT, RZ, R98, RZ ;  /* 0x00000062ffff7210 */ /* 0x000fe40007f5e0ff */
[----:B------:R-:W-:Y:S01]  /*74d60*/  IADD3.X R39, P1, PT, R18, R105, RZ, P1, !PT ;  /* 0x0000006912277210 */ /* 0x000fe20000f3e4ff */
[----:B------:R-:W-:Y:S01]  /*74d70*/  IMAD.IADD R98, R99, 0x1, R102 ;  /* 0x0000000163627824 */ /* 0x000fe200078e0266 */
[----:B------:R-:W-:Y:S01]  /*74d80*/  IADD3.X R111, P5, PT, RZ, R84, RZ, P5, !PT ;  /* 0x00000054ff6f7210 */ /* 0x000fe20002fbe4ff */
[----:B------:R-:W-:Y:S01]  /*74d90*/  IMAD.WIDE.U32.X R96, R20, -0x46010001, R96, P4 ;  /* 0xb9feffff14607825 */ /* 0x000fe200020e0460 */
[----:B------:R-:W-:-:S02]  /*74da0*/  IADD3.X R18, P4, PT, RZ, RZ, RZ, P3, !PT ;  /* 0x000000ffff127210 */ /* 0x000fc40001f9e4ff */
[----:B------:R-:W-:Y:S01]  /*74db0*/  IADD3.X RZ, P2, PT, RZ, R98, RZ, P2, !PT ;  /* 0x00000062ffff7210 */ /* 0x000fe2000175e4ff */
[----:B------:R-:W-:Y:S01]  /*74dc0*/  IMAD.WIDE.U32 R98, R20, -0x4eac0001, RZ ;  /* 0xb153ffff14627825 */ /* 0x000fe200078e00ff */
[----:B------:R-:W-:Y:S02]  /*74dd0*/  IADD3.X R37, P3, PT, RZ, R96, RZ, P6, !PT ;  /* 0x00000060ff257210 */ /* 0x000fe4000377e4ff */
[----:B------:R-:W-:Y:S01]  /*74de0*/  IADD3.X R111, P1, PT, RZ, R111, RZ, P1, !PT ;  /* 0x0000006fff6f7210 */ /* 0x000fe20000f3e4ff */
[----:B------:R-:W-:Y:S01]  /*74df0*/  IMAD.WIDE.U32 R46, R45, R62, RZ ;  /* 0x0000003e2d2e7225 */ /* 0x000fe200078e00ff */
[----:B------:R-:W-:Y:S02]  /*74e00*/  IADD3.X R37, P2, PT, RZ, R37, RZ, P2, !PT ;  /* 0x00000025ff257210 */ /* 0x000fe4000175e4ff */
[----:B------:R-:W-:Y:S01]  /*74e10*/  IADD3.X R113, PT, PT, RZ, RZ, R85, P1, P5 ;  /* 0x000000ffff717210 */ /* 0x000fe20000fea455 */
[----:B------:R-:W-:Y:S01]  /*74e20*/  IMAD.WIDE.U32 R102, R36, -0x4eac0001, RZ ;  /* 0xb153ffff24667825 */ /* 0x000fe200078e00ff */
[----:B------:R-:W-:-:S02]  /*74e30*/  IADD3.X R109, PT, PT, RZ, RZ, R97, P2, P3 ;  /* 0x000000ffff6d7210 */ /* 0x000fc400017e6461 */
[----:B------:R-:W-:Y:S01]  /*74e40*/  IADD3 R115, P2, PT, R115, R18, RZ ;  /* 0x0000001273737210 */ /* 0x000fe20007f5e0ff */
[----:B------:R-:W-:Y:S01]  /*74e50*/  IMAD.WIDE.U32 R100, P6, R36, 0x1eabfffe, R98 ;  /* 0x1eabfffe24647825 */ /* 0x000fe200078c0062 */
[----:B------:R-:W-:-:S03]  /*74e60*/  IADD3 RZ, P1, PT, R82, R102, RZ ;  /* 0x0000006652ff7210 */ /* 0x000fc60007f3e0ff */
[----:B------:R-:W-:Y:S01]  /*74e70*/  IMAD.X R117, RZ, RZ, RZ, P4 ;  /* 0x000000ffff757224 */ /* 0x000fe200020e06ff */
[----:B------:R-:W-:Y:S01]  /*74e80*/  IADD3 R103, P5, PT, R100, R103, RZ ;  /* 0x0000006764677210 */ /* 0x000fe20007fbe0ff */
[----:B------:R-:W-:Y:S01]  /*74e90*/  IMAD.WIDE.U32 R98, R20, -0x94f09dc, RZ ;  /* 0xf6b0f62414627825 */ /* 0x000fe200078e00ff */
[----:B------:R-:W-:Y:S02]  /*74ea0*/  IADD3 R115, P4, PT, R26, R115, RZ ;  /* 0x000000731a737210 */ /* 0x000fe40007f9e0ff */
[----:B------:R-:W-:Y:S01]  /*74eb0*/  IADD3.X R117, PT, PT, R117, RZ, RZ, P2, P0 ;  /* 0x000000ff75757210 */ /* 0x000fe200017e04ff */
[----:B------:R-:W-:Y:S01]  /*74ec0*/  IMAD.WIDE.U32 R46, P3, R63, R44, R46 ;  /* 0x0000002c3f2e7225 */ /* 0x000fe2000786002e */
[----:B------:R-:W-:-:S03]  /*74ed0*/  IADD3.X RZ, P1, PT, R83, R103, RZ, P1, !PT ;  /* 0x0000006753ff7210 */ /* 0x000fc60000f3e4ff */
[----:B------:R-:W-:-:S04]  /*74ee0*/  IMAD.WIDE.U32 R84, R44, R62, RZ ;  /* 0x0000003e2c547225 */ /* 0x000fc800078e00ff */
[----:B------:R-:W-:Y:S01]  /*74ef0*/  IMAD.X R97, RZ, RZ, RZ, P3 ;  /* 0x000000ffff617224 */ /* 0x000fe200018e06ff */
[----:B------:R-:W-:Y:S01]  /*74f00*/  IADD3 R119, P2, PT, R46, R85, RZ ;  /* 0x000000552e777210 */ /* 0x000fe20007f5e0ff */
[----:B------:R-:W-:-:S04]  /*74f10*/  IMAD.WIDE.U32 R106, R36, -0x94f09dc, RZ ;  /* 0xf6b0f624246a7825 */ /* 0x000fc800078e00ff */
[----:B------:R-:W-:Y:S01]  /*74f20*/  IMAD.WIDE.U32 R104, P3, R36, 0x6730d2a0, R98 ;  /* 0x6730d2a024687825 */ /* 0x000fe20007860062 */
[----:B------:R-:W-:-:S03]  /*74f30*/  IADD3 RZ, P0, PT, R80, R106, RZ ;  /* 0x0000006a50ff7210 */ /* 0x000fc60007f1e0ff */
[----:B------:R-:W-:Y:S02]  /*74f40*/  IMAD.MOV.U32 R96, RZ, RZ, R47 ;  /* 0x000000ffff607224 */ /* 0x000fe400078e002f */
[----:B------:R-:W-:-:S04]  /*74f50*/  IMAD.WIDE.U32 R98, R36, -0x4eac0001, R82 ;  /* 0xb153ffff24627825 */ /* 0x000fc800078e0052 */
        /* <DEDUP_REMOVED lines=22> */
[C---:B------:R-:W-:Y:S01]  /*750c0*/  IMAD.WIDE.U32 R40, R20.reuse, -0xc7aed41, RZ ;  /* 0xf38512bf14287825 */ /* 0x040fe200078e00ff */
[----:B------:R-:W-:Y:S02]  /*750d0*/  IADD3 R56, P2, PT, R37, R80, RZ ;  /* 0x0000005025387210 */ /* 0x000fe40007f5e0ff */
[----:B------:R-:W-:Y:S01]  /*750e0*/  IADD3.X R101, P3, PT, RZ, R101, RZ, P3, !PT ;  /* 0x00000065ff657210 */ /* 0x000fe20001f7e4ff */
[----:B------:R-:W-:Y:S02]  /*750f0*/  IMAD.IADD R104, R81, 0x1, R104 ;  /* 0x0000000151687824 */ /* 0x000fe400078e0268 */
[----:B------:R-:W-:Y:S01]  /*75100*/  IMAD.WIDE.U32.X R44, R20, 0x6730d2a0, R84, P6 ;  /* 0x6730d2a0142c7825 */ /* 0x000fe200030e0454 */
[----:B------:R-:W-:-:S02]  /*75110*/  IADD3.X R103, PT, PT, RZ, RZ, R83, P3, P1 ;  /* 0x000000ffff677210 */ /* 0x000fc40001fe2453 */
[----:B------:R-:W-:Y:S01]  /*75120*/  IADD3.X R111, P2, PT, R104, R111, RZ, P2, !PT ;  /* 0x0000006f686f7210 */ /* 0x000fe2000175e4ff */
[----:B------:R-:W-:Y:S01]  /*75130*/  IMAD.WIDE.U32 R46, R36, -0xc7aed41, RZ ;  /* 0xf38512bf242e7825 */ /* 0x000fe200078e00ff */
[----:B------:R-:W-:Y:S02]  /*75140*/  IADD3.X R37, P6, PT, RZ, R44, RZ, P0, !PT ;  /* 0x0000002cff257210 */ /* 0x000fe400007de4ff */
[----:B------:R-:W-:Y:S01]  /*75150*/  IADD3.X R105, P0, PT, R4, R117, RZ, P4, !PT ;  /* 0x0000007504697210 */ /* 0x000fe2000271e4ff */
[----:B------:R-:W-:Y:S01]  /*75160*/  IMAD.WIDE.U32 R84, P5, R36, 0x64774b84, R40 ;  /* 0x64774b8424547825 */ /* 0x000fe200078a0028 */
[----:B------:R-:W-:Y:S02]  /*75170*/  IADD3 RZ, P3, PT, R38, R46, RZ ;  /* 0x0000002e26ff7210 */ /* 0x000fe40007f7e0ff */
[----:B------:R-:W-:Y:S01]  /*75180*/  IADD3.X R37, P1, PT, RZ, R37, RZ, P2, !PT ;  /* 0x00000025ff257210 */ /* 0x000fe2000173e4ff */
        /* <DEDUP_REMOVED lines=8> */
[----:B------:R-:W-:-:S03]  /*75210*/  IADD3.X R45, P1, PT, R24, R105, RZ, P1, !PT ;  /* 0x00000069182d7210 */ /* 0x000fc60000f3e4ff */
[----:B------:R-:W-:Y:S01]  /*75220*/  IMAD.WIDE.U32 R38, R36, -0xc7aed41, R38 ;  /* 0xf38512bf24267825 */ /* 0x000fe200078e0026 */
[----:B------:R-:W-:-:S03]  /*75230*/  IADD3 R107, P6, PT, R40, R47, RZ ;  /* 0x0000002f286b7210 */ /* 0x000fc60007fde0ff */
[----:B------:R-:W-:Y:S01]  /*75240*/  IMAD.MOV.U32 R82, RZ, RZ, R85 ;  /* 0x000000ffff527224 */ /* 0x000fe200078e0055 */
[----:B------:R-:W-:Y:S01]  /*75250*/  IADD3 R24, P5, PT, R37, R38, RZ ;  /* 0x0000002625187210 */ /* 0x000fe20007fbe0ff */
        /* <DEDUP_REMOVED lines=10> */
[----:B------:R-:W-:Y:S01]  /*75300*/  IMAD.WIDE.U32.X R38, R63, R43, R80, P6 ;  /* 0x0000002b3f267225 */ /* 0x000fe200030e0450 */
[----:B------:R-:W-:-:S03]  /*75310*/  IADD3.X R99, PT, PT, RZ, RZ, R47, P4, P5 ;  /* 0x000000ffff637210 */ /* 0x000fc600027ea42f */
[----:B------:R-:W-:-:S04]  /*75320*/  IMAD.WIDE.U32 R42, R62, R42, R44 ;  /* 0x0000002a3e2a7225 */ /* 0x000fc800078e002c */
[----:B------:R-:W-:Y:S01]  /*75330*/  IMAD.WIDE.U32 R80, R36, 0x434bacd7, RZ ;  /* 0x434bacd724507825 */ /* 0x000fe200078e00ff */
[----:B------:R-:W-:-:S03]  /*75340*/  IADD3 R42, P4, PT, R101, R42, RZ ;  /* 0x0000002a652a7210 */ /* 0x000fc60007f9e0ff */
[----:B------:R-:W-:Y:S01]  /*75350*/  IMAD.WIDE.U32 R84, P6, R36, 0x4b1ba7b6, R84 ;  /* 0x4b1ba7b624547825 */ /* 0x000fe200078c0054 */
[----:B------:R-:W-:-:S03]  /*75360*/  IADD3 RZ, P3, PT, R96, R80, RZ ;  /* 0x0000005060ff7210 */ /* 0x000fc60007f7e0ff */
[----:B------:R-:W-:Y:S02]  /*75370*/  IMAD.IADD R4, R43, 0x1, R40 ;  /* 0x000000012b047824 */ /* 0x000fe400078e0228 */
[----:B------:R-:W-:Y:S01]  /*75380*/  IMAD.X R83, RZ, RZ, RZ, P6 ;  /* 0x000000ffff537224 */ /* 0x000fe200030e06ff */
[----:B------:R-:W-:Y:S01]  /*75390*/  IADD3 R105, P6, PT, R84, R81, RZ ;  /* 0x0000005154697210 */ /* 0x000fe20007fde0ff */
[----:B------:R-:W-:Y:S01]  /*753a0*/  IMAD.WIDE.U32 R40, R36, 0x434bacd7, R96 ;  /* 0x434bacd724287825 */ /* 0x000fe200078e0060 */
[----:B------:R-:W-:Y:S02]  /*753b0*/  IADD3.X R43, P4, PT, R4, R103, RZ, P4, !PT ;  /* 0x00000067042b7210 */ /* 0x000fe4000279e4ff */
[----:B------:R-:W-:Y:S01]  /*753c0*/  IADD3.X RZ, P3, PT, R97, R105, RZ, P3, !PT ;  /* 0x0000006961ff7210 */ /* 0x000fe20001f7e4ff */
[----:B------:R-:W-:Y:S01]  /*753d0*/  IMAD.WIDE.U32 R46, R20, 0x397fe69a, RZ ;  /* 0x397fe69a142e7825 */ /* 0x000fe200078e00ff */
[----:B------:R-:W-:-:S03]  /*753e0*/  IADD3 R28, P5, PT, R37, R40, RZ ;  /* 0x00000028251c7210 */ /* 0x000fc60007fbe0ff */
        /* <DEDUP_REMOVED lines=96> */
.L_x_1542:
[----:B------:R-:W-:Y:S05]  /*759f0*/  BSYNC.RELIABLE B4 ;  /* 0x0000000000047941 */ /* 0x000fea0003800100 */
.L_x_1541:
        /* <DEDUP_REMOVED lines=12> */
.L_x_1543:
[----:B------:R-:W-:Y:S05]  /*75ac0*/  BSYNC.RECONVERGENT B3 ;  /* 0x0000000000037941 */ /* 0x000fea0003800200 */
.L_x_1540:
        /* <DEDUP_REMOVED lines=15> */
[----:B------:R-:W-:Y:S01]  /*75bc0*/  IMAD.X R43, RZ, RZ, RZ, P0 ;  /* 0x000000ffff2b7224 */ /* 0x000fe200000e06ff */
[----:B------:R-:W-:Y:S01]  /*75bd0*/  IADD3 RZ, P0, PT, RZ, R102, RZ ;  /* 0x00000066ffff7210 */ /* 0x000fe20007f1e0ff */
[----:B------:R-:W-:-:S03]  /*75be0*/  IMAD.WIDE.U32 R188, R34, R197, RZ ;  /* 0x000000c522bc7225 */ /* 0x000fc600078e00ff */
[----:B------:R-:W-:Y:S01]  /*75bf0*/  IADD3.X RZ, P0, PT, RZ, R103, RZ, P0, !PT ;  /* 0x00000067ffff7210 */ /* 0x000fe2000071e4ff */
[----:B------:R-:W-:Y:S01]  /*75c00*/  IMAD.X R109, RZ, RZ, RZ, P2 ;  /* 0x000000ffff6d7224 */ /* 0x000fe200010e06ff */
[----:B------:R-:W-:Y:S01]  /*75c10*/  IADD3 R24, P4, PT, R189, R44, RZ ;  /* 0x0000002cbd187210 */ /* 0x000fe20007f9e0ff */
[----:B------:R-:W-:Y:S02]  /*75c20*/  IMAD.MOV.U32 R42, RZ, RZ, R41 ;  /* 0x000000ffff2a7224 */ /* 0x000fe400078e0029 */
[----:B------:R-:W-:-:S04]  /*75c30*/  IMAD.WIDE.U32 R40, P2, R196, R32, R36 ;  /* 0x00000020c4287225 */ /* 0x000fc80007840024 */
        /* <DEDUP_REMOVED lines=8> */
[-C--:B------:R-:W-:Y:S02]  /*75cc0*/  IADD3 RZ, P0, PT, RZ, R200.reuse, RZ ;  /* 0x000000c8ffff7210 */ /* 0x080fe40007f1e0ff */
[----:B------:R-:W-:Y:S01]  /*75cd0*/  IADD3 R200, P3, PT, R201, R200, RZ ;  /* 0x000000c8c9c87210 */ /* 0x000fe20007f7e0ff */
[----:B------:R-:W-:Y:S01]  /*75ce0*/  IMAD.WIDE.U32 R44, P6, R196, R22, R44 ;  /* 0x00000016c42c7225 */ /* 0x000fe200078c002c */
[----:B------:R-:W-:Y:S02]  /*75cf0*/  IADD3.X RZ, P0, PT, RZ, R26, RZ, P0, !PT ;  /* 0x0000001affff7210 */ /* 0x000fe4000071e4ff */
[----:B------:R-:W-:Y:S01]  /*75d00*/  IADD3.X R201, P3, PT, R26, R39, RZ, P3, !PT ;  /* 0x000000271ac97210 */ /* 0x000fe20001f7e4ff */
[----:B------:R-:W-:Y:S02]  /*75d10*/  IMAD.X R223, RZ, RZ, RZ, P6 ;  /* 0x000000ffffdf7224 */ /* 0x000fe400030e06ff */
[----:B------:R-:W-:-:S04]  /*75d20*/  IMAD.WIDE.U32.X R36, R196, R111, R42, P5 ;  /* 0x0000006fc4247225 */ /* 0x000fc800028e042a */
[----:B------:R-:W-:Y:S01]  /*75d30*/  IMAD.WIDE.U32 R154, P6, R194, R18, R154 ;  /* 0x00000012c29a7225 */ /* 0x000fe200078c009a */
[----:B------:R-:W-:-:S03]  /*75d40*/  IADD3.X R189, P0, PT, RZ, R36, RZ, P0, !PT ;  /* 0x00000024ffbd7210 */ /* 0x000fc6000071e4ff */
[----:B------:R-:W-:Y:S01]  /*75d50*/  IMAD.WIDE.U32 R180, R18, R195, RZ ;  /* 0x000000c312b47225 */ /* 0x000fe200078e00ff */
[----:B------:R-:W-:-:S03]  /*75d60*/  IADD3.X R189, P3, PT, RZ, R189, RZ, P3, !PT ;  /* 0x000000bdffbd7210 */ /* 0x000fc60001f7e4ff */
        /* <DEDUP_REMOVED lines=23> */
[----:B------:R-:W-:Y:S01]  /*75ee0*/  IMAD.X R39, RZ, RZ, RZ, P6 ;  /* 0x000000ffff277224 */ /* 0x000fe200030e06ff */
[----:B------:R-:W-:Y:S01]  /*75ef0*/  IADD3 R165, P6, PT, R96, R165, RZ ;  /* 0x000000a560a57210 */ /* 0x000fe20007fde0ff */
[----:B------:R-:W-:Y:S01]  /*75f00*/  IMAD.WIDE.U32.X R146, R52, R100, R146, P5 ;  /* 0x0000006434927225 */ /* 0x000fe200028e0492 */
[----:B------:R-:W-:-:S03]  /*75f10*/  IADD3 R26, P5, PT, R120, R135, RZ ;  /* 0x00000087781a7210 */ /* 0x000fc60007fbe0ff */
[----:B------:R-:W-:Y:S01]  /*75f20*/  IMAD.MOV.U32 R126, RZ, RZ, R97 ;  /* 0x000000ffff7e7224 */ /* 0x000fe200078e0061 */
[----:B------:R-:W-:Y:S01]  /*75f30*/  IADD3.X R97, PT, PT, RZ, RZ, R37, P3, P0 ;  /* 0x000000ffff617210 */ /* 0x000fe20001fe0425 */
[----:B------:R-:W-:Y:S02]  /*75f40*/  IMAD.MOV.U32 R38, RZ, RZ, R121 ;  /* 0x000000ffff267224 */ /* 0x000fe400078e0079 */
[----:B------:R-:W-:-:S04]  /*75f50*/  IMAD.WIDE.U32 R174, R111, R53, RZ ;  /* 0x000000356fae7225 */ /* 0x000fc800078e00ff */
[----:B------:R-:W-:-:S04]  /*75f60*/  IMAD.WIDE.U32 R128, R111, R51, RZ ;  /* 0x000000336f807225 */ /* 0x000fc800078e00ff */
[----:B------:R-:W-:-:S04]  /*75f70*/  IMAD.WIDE.U32.X R126, R50, R100, R126, P6 ;  /* 0x00000064327e7225 */ /* 0x000fc800030e047e */
[----:B------:R-:W-:-:S04]  /*75f80*/  IMAD.WIDE.U32.X R100, R48, R100, R38, P5 ;  /* 0x0000006430647225 */ /* 0x000fc800028e0426 */
[----:B------:R-:W-:Y:S02]  /*75f90*/  IMAD R39, R103, -0x30003, RZ ;  /* 0xfffcfffd67277824 */ /* 0x000fe400078e02ff */
[----:B------:R-:W-:-:S04]  /*75fa0*/  IMAD.WIDE.U32 R80, R56, R53, RZ ;  /* 0x0000003538507225 */ /* 0x000fc800078e00ff */
[----:B------:R-:W-:-:S04]  /*75fb0*/  IMAD.WIDE.U32 R174, P0, R52, R56, R174 ;  /* 0x0000003834ae7225 */ /* 0x000fc800078000ae */
[----:B------:R-:W-:-:S04]  /*75fc0*/  IMAD.WIDE.U32 R128, P5, R50, R56, R128 ;  /* 0x0000003832807225 */ /* 0x000fc800078a0080 */
[----:B------:R-:W-:-:S04]  /*75fd0*/  IMAD.WIDE.U32 R210, R102, -0x30003, RZ ;  /* 0xfffcfffd66d27825 */ /* 0x000fc800078e00ff */
[----:B------:R-:W-:Y:S02]  /*75fe0*/  IMAD R39, R102, -0x760c0004, R39 ;  /* 0x89f3fffc66277824 */ /* 0x000fe400078e0227 */
[----:B------:R-:W-:Y:S01]  /*75ff0*/  IMAD.X R145, RZ, RZ, RZ, P5 ;  /* 0x000000ffff917224 */ /* 0x000fe200028e06ff */
[----:B------:R-:W-:Y:S01]  /*76000*/  IADD3 R76, P5, PT, R174, R81, RZ ;  /* 0x00000051ae4c7210 */ /* 0x000fe20007fbe0ff */
[----:B------:R-:W-:Y:S02]  /*76010*/  IMAD.IADD R81, R211, 0x1, R39 ;  /* 0x00000001d3517824 */ /* 0x000fe400078e0227 */
[----:B------:R-:W-:Y:S02]  /*76020*/  IMAD.X R169, RZ, RZ, RZ, P0 ;  /* 0x000000ffffa97224 */ /* 0x000fe400000e06ff */
[----:B------:R-:W-:-:S04]  /*76030*/  IMAD.WIDE.U32 R42, R81, -0x4eac0001, RZ ;  /* 0xb153ffff512a7825 */ /* 0x000fc800078e00ff */
[----:B------:R-:W-:Y:S02]  /*76040*/  IMAD.MOV.U32 R168, RZ, RZ, R175 ;  /* 0x000000ffffa87224 */ /* 0x000fe400078e00af */
[----:B------:R-:W-:-:S04]  /*76050*/  IMAD.WIDE.U32 R172, R111, R55, RZ ;  /* 0x000000376fac7225 */ /* 0x000fc800078e00ff */
[----:B------:R-:W-:-:S04]  /*76060*/  IMAD.WIDE.U32.X R168, R52, R111, R168, P5 ;  /* 0x0000006f34a87225 */ /* 0x000fc800028e04a8 */
[----:B------:R-:W-:-:S04]  /*76070*/  IMAD.WIDE.U32 R160, R81, -0xc7aed41, RZ ;  /* 0xf38512bf51a07825 */ /* 0x000fc800078e00ff */
[----:B------:R-:W-:-:S04]  /*76080*/  IMAD.WIDE.U32 R42, P5, R210, 0x1eabfffe, R42 ;  /* 0x1eabfffed22a7825 */ /* 0x000fc800078a002a */
[----:B------:R-:W-:-:S04]  /*76090*/  IMAD.WIDE.U32 R140, R111, R195, RZ ;  /* 0x000000c36f8c7225 */ /* 0x000fc800078e00ff */
[----:B------:R-:W-:-:S04]  /*760a0*/  IMAD.WIDE.U32 R148, R56, R51, RZ ;  /* 0x0000003338947225 */ /* 0x000fc800078e00ff */
[----:B------:R-:W-:-:S04]  /*760b0*/  IMAD.WIDE.U32 R206, R81, 0x397fe69a, RZ ;  /* 0x397fe69a51ce7825 */ /* 0x000fc800078e00ff */
[----:B------:R-:W-:Y:S02]  /*760c0*/  IMAD.X R199, RZ, RZ, RZ, P5 ;  /* 0x000000ffffc77224 */ /* 0x000fe400028e06ff */
[----:B------:R-:W-:-:S04]  /*760d0*/  IMAD.WIDE.U32 R184, R56, R55, RZ ;  /* 0x0000003738b87225 */ /* 0x000fc800078e00ff */
[----:B------:R-:W-:-:S04]  /*760e0*/  IMAD.WIDE.U32 R172, P6, R54, R56, R172 ;  /* 0x0000003836ac7225 */ /* 0x000fc800078c00ac */
[----:B------:R-:W-:Y:S01]  /*760f0*/  IMAD.WIDE.U32 R160, P5, R210, 0x64774b84, R160 ;  /* 0x64774b84d2a07825 */ /* 0x000fe200078a00a0 */
[----:B------:R-:W-:-:S03]  /*76100*/  IADD3 R121, P0, PT, R172, R185, RZ ;  /* 0x000000b9ac797210 */ /* 0x000fc60007f1e0ff */
[----:B------:R-:W-:Y:S01]  /*76110*/  IMAD.WIDE.U32.X R108, R196, R225, R108, P4 ;  /* 0x000000e1c46c7225 */ /* 0x000fe200020e046c */
[----:B------:R-:W-:-:S03]  /*76120*/  IADD3 R78, P4, PT, R128, R149, RZ ;  /* 0x00000095804e7210 */ /* 0x000fc60007f9e0ff */
[----:B------:R-:W-:-:S04]  /*76130*/  IMAD.WIDE.U32 R138, R32, R197, RZ ;  /* 0x000000c5208a7225 */ /* 0x000fc800078e00ff */
[----:B------:R-:W-:Y:S01]  /*76140*/  IMAD.WIDE.U32 R156, R56, R195, RZ ;  /* 0x000000c3389c7225 */ /* 0x000fe200078e00ff */
[----:B------:R-:W-:-:S03]  /*76150*/  IADD3 R4, P1, PT, R139, R40, RZ ;  /* 0x000000288b047210 */ /* 0x000fc60007f3e0ff */
[----:B------:R-:W-:-:S04]  /*76160*/  IMAD.WIDE.U32 R140, P3, R194, R56, R140 ;  /* 0x00000038c28c7225 */ /* 0x000fc8000786008c */
[----:B------:R-:W-:-:S04]  /*76170*/  IMAD.WIDE.U32 R104, R81, -0x5555, RZ ;  /* 0xffffaaab51687825 */ /* 0x000fc800078e00ff */
[----:B------:R-:W-:Y:S02]  /*76180*/  IMAD.MOV.U32 R144, RZ, RZ, R129 ;  /* 0x000000ffff907224 */ /* 0x000fe400078e0081 */
[----:B------:R-:W-:Y:S02]  /*76190*/  IMAD.X R131, RZ, RZ, RZ, P5 ;  /* 0x000000ffff837224 */ /* 0x000fe400028e06ff */
[----:B------:R-:W-:Y:S02]  /*761a0*/  IMAD.MOV.U32 R82, RZ, RZ, R41 ;  /* 0x000000ffff527224 */ /* 0x000fe400078e0029 */
[----:B------:R-:W-:-:S04]  /*761b0*/  IMAD.WIDE.U32 R192, R81, -0x94f09dc, RZ ;  /* 0xf6b0f62451c07825 */ /* 0x000fc800078e00ff */
[----:B------:R-:W-:-:S04]  /*761c0*/  IMAD.WIDE.U32 R84, R210, -0x4eac0001, RZ ;  /* 0xb153ffffd2547825 */ /* 0x000fc800078e00ff */
[----:B------:R-:W-:-:S04]  /*761d0*/  IMAD.WIDE.U32 R206, P5, R210, 0x1a0111ea, R206 ;  /* 0x1a0111ead2ce7825 */ /* 0x000fc800078a00ce */
[----:B------:R-:W-:Y:S01]  /*761e0*/  IMAD.X R41, RZ, RZ, RZ, P3 ;  /* 0x000000ffff297224 */ /* 0x000fe200018e06ff */
[----:B------:R-:W-:Y:S01]  /*761f0*/  IADD3 R135, P3, PT, R140, R157, RZ ;  /* 0x0000009d8c877210 */ /* 0x000fe20007f7e0ff */
[----:B------:R-:W-:Y:S02]  /*76200*/  IMAD.X R153, RZ, RZ, RZ, P6 ;  /* 0x000000ffff997224 */ /* 0x000fe400030e06ff */
[----:B------:R-:W-:Y:S02]  /*76210*/  IMAD.MOV.U32 R152, RZ, RZ, R173 ;  /* 0x000000ffff987224 */ /* 0x000fe400078e00ad */
[----:B------:R-:W-:-:S04]  /*76220*/  IMAD.WIDE.U32.X R144, R50, R111, R144, P4 ;  /* 0x0000006f32907225 */ /* 0x000fc800020e0490 */
[----:B------:R-:W-:-:S04]  /*76230*/  IMAD.WIDE.U32 R36, R210, -0x5555, RZ ;  /* 0xffffaaabd2247825 */ /* 0x000fc800078e00ff */
[----:B------:R-:W-:Y:S02]  /*76240*/  IMAD.MOV.U32 R40, RZ, RZ, R141 ;  /* 0x000000ffff287224 */ /* 0x000fe400078e008d */
[----:B------:R-:W-:-:S04]  /*76250*/  IMAD.WIDE.U32 R104, P4, R210, -0x46010001, R104 ;  /* 0xb9feffffd2687825 */ /* 0x000fc80007880068 */
[----:B------:R-:W-:Y:S01]  /*76260*/  IMAD.X R137, RZ, RZ, RZ, P5 ;  /* 0x000000ffff897224 */ /* 0x000fe200028e06ff */
[----:B------:R-:W-:Y:S01]  /*76270*/  IADD3 R85, P5, PT, R42, R85, RZ ;  /* 0x000000552a557210 */ /* 0x000fe20007fbe0ff */
[----:B------:R-:W-:-:S04]  /*76280*/  IMAD.WIDE.U32 R132, R22, R197, RZ ;  /* 0x000000c516847225 */ /* 0x000fc800078e00ff */
[----:B------:R-:W-:-:S04]  /*76290*/  IMAD.WIDE.U32.X R152, R54, R111, R152, P0 ;  /* 0x0000006f36987225 */ /* 0x000fc800000e0498 */
[----:B------:R-:W-:-:S04]  /*762a0*/  IMAD.WIDE.U32 R38, R81, 0x434bacd7, RZ ;  /* 0x434bacd751267825 */ /* 0x000fc800078e00ff */
[----:B------:R-:W-:-:S04]  /*762b0*/  IMAD.WIDE.U32 R192, P0, R210, 0x6730d2a0, R192 ;  /* 0x6730d2a0d2c07825 */ /* 0x000fc800078000c0 */
[----:B------:R-:W-:-:S04]  /*762c0*/  IMAD.WIDE.U32 R186, R210, -0xc7aed41, RZ ;  /* 0xf38512bfd2ba7825 */ /* 0x000fc800078e00ff */
[----:B------:R-:W-:Y:S02]  /*762d0*/  IMAD.MOV.U32 R198, RZ, RZ, R43 ;  /* 0x000000ffffc67224 */ /* 0x000fe400078e002b */
[----:B------:R-:W-:Y:S01]  /*762e0*/  IMAD.WIDE.U32.X R40, R194, R111, R40, P3 ;  /* 0x0000006fc2287225 */ /* 0x000fe200018e0428 */
[----:B------:R-:W-:-:S03]  /*762f0*/  IADD3 RZ, P3, PT, R102, R36, RZ ;  /* 0x0000002466ff7210 */ /* 0x000fc60007f7e0ff */
[----:B------:R-:W-:Y:S01]  /*76300*/  IMAD.X R205, RZ, RZ, RZ, P4 ;  /* 0x000000ffffcd7224 */ /* 0x000fe200020e06ff */
[----:B------:R-:W-:Y:S01]  /*76310*/  IADD3 R113, P4, PT, R104, R37, RZ ;  /* 0x0000002568717210 */ /* 0x000fe20007f9e0ff */
[----:B------:R-:W-:Y:S01]  /*76320*/  IMAD.X R83, RZ, RZ, RZ, P2 ;  /* 0x000000ffff537224 */ /* 0x000fe200010e06ff */
[----:B------:R-:W-:Y:S01]  /*76330*/  IADD3 R133, P2, PT, R133, R44, RZ ;  /* 0x0000002c85857210 */ /* 0x000fe20007f5e0ff */
[----:B------:R-:W-:Y:S01]  /*76340*/  IMAD.WIDE.U32 R36, R210, -0x94f09dc, RZ ;  /* 0xf6b0f624d2247825 */ /* 0x000fe200078e00ff */
[----:B------:R-:W-:-:S03]  /*76350*/  IADD3.X RZ, P3, PT, R103, R113, RZ, P3, !PT ;  /* 0x0000007167ff7210 */ /* 0x000fc60001f7e4ff */
[----:B------:R-:W-:Y:S02]  /*76360*/  IMAD.MOV.U32 R204, RZ, RZ, R105 ;  /* 0x000000ffffcc7224 */ /* 0x000fe400078e0069 */
[----:B------:R-:W-:Y:S02]  /*76370*/  IMAD.MOV.U32 R222, RZ, RZ, R45 ;  /* 0x000000ffffde7224 */ /* 0x000fe400078e002d */
[----:B------:R-:W-:Y:S02]  /*76380*/  IMAD.X R163, RZ, RZ, RZ, P0 ;  /* 0x000000ffffa37224 */ /* 0x000fe400000e06ff */
[----:B------:R-:W-:Y:S01]  /*76390*/  IMAD.WIDE.U32.X R198, R81, 0x1eabfffe, R198, P5 ;  /* 0x1eabfffe51c67825 */ /* 0x000fe200028e04c6 */
[----:B------:R-:W-:-:S03]  /*763a0*/  IADD3 R141, P5, PT, R160, R187, RZ ;  /* 0x000000bba08d7210 */ /* 0x000fc60007fbe0ff */
[----:B------:R-:W-:-:S04]  /*763b0*/  IMAD.WIDE.U32 R38, P0, R210, 0x4b1ba7b6, R38 ;  /* 0x4b1ba7b6d2267825 */ /* 0x000fc80007800026 */
[----:B------:R-:W-:-:S04]  /*763c0*/  IMAD.WIDE.U32 R44, R111, R49, RZ ;  /* 0x000000316f2c7225 */ /* 0x000fc800078e00ff */
[----:B------:R-:W-:Y:S02]  /*763d0*/  IMAD.MOV.U32 R130, RZ, RZ, R161 ;  /* 0x000000ffff827224 */ /* 0x000fe400078e00a1 */
[----:B------:R-:W-:Y:S01]  /*763e0*/  IMAD.WIDE.U32.X R204, R81, -0x46010001, R204, P4 ;  /* 0xb9feffff51cc7825 */ /* 0x000fe200020e04cc */
[----:B------:R-:W-:-:S03]  /*763f0*/  IADD3 R143, P4, PT, R192, R37, RZ ;  /* 0x00000025c08f7210 */ /* 0x000fc60007f9e0ff */
[----:B------:R-:W-:Y:S01]  /*76400*/  IMAD.X R47, RZ, RZ, RZ, P0 ;  /* 0x000000ffff2f7224 */ /* 0x000fe200000e06ff */
[----:B------:R-:W-:Y:S01]  /*76410*/  IADD3 RZ, P0, PT, RZ, R188, RZ ;  /* 0x000000bcffff7210 */ /* 0x000fe20007f1e0ff */
[----:B------:R-:W-:Y:S02]  /*76420*/  IMAD.MOV.U32 R162, RZ, RZ, R193 ;  /* 0x000000ffffa27224 */ /* 0x000fe400078e00c1 */
[----:B------:R-:W-:Y:S01]  /*76430*/  IMAD.WIDE.U32.X R130, R81, 0x64774b84, R130, P5 ;  /* 0x64774b8451827825 */ /* 0x000fe200028e0482 */
[----:B------:R-:W-:-:S03]  /*76440*/  IADD3.X RZ, P0, PT, RZ, R24, RZ, P0, !PT ;  /* 0x00000018ffff7210 */ /* 0x000fc6000071e4ff */
[----:B------:R-:W-:Y:S01]  /*76450*/  IMAD.WIDE.U32 R44, P5, R48, R56, R44 ;  /* 0x00000038302c7225 */ /* 0x000fe200078a002c */
[----:B------:R-:W-:-:S03]  /*76460*/  IADD3.X R139, P0, PT, RZ, R108, RZ, P0, !PT ;  /* 0x0000006cff8b7210 */ /* 0x000fc6000071e4ff */
[----:B------:R-:W-:-:S04]  /*76470*/  IMAD.WIDE.U32 R116, R56, R49, RZ ;  /* 0x0000003138747225 */ /* 0x000fc800078e00ff */
[----:B------:R-:W-:Y:S01]  /*76480*/  IMAD.WIDE.U32.X R162, R81, 0x6730d2a0, R162, P4 ;  /* 0x6730d2a051a27825 */ /* 0x000fe200020e04a2 */
[----:B------:R-:W-:-:S03]  /*76490*/  IADD3 R188, P4, PT, R189, R188, RZ ;  /* 0x000000bcbdbc7210 */ /* 0x000fc60007f9e0ff */
[----:B------:R-:W-:Y:S01]  /*764a0*/  IMAD.X R99, RZ, RZ, RZ, P5 ;  /* 0x000000ffff637224 */ /* 0x000fe200028e06ff */
[----:B------:R-:W-:Y:S01]  /*764b0*/  IADD3 R37, P5, PT, R44, R117, RZ ;  /* 0x000000752c257210 */ /* 0x000fe20007fbe0ff */
[----:B------:R-:W-:Y:S01]  /*764c0*/  IMAD.WIDE.U32 R182, R210, 0x434bacd7, RZ ;  /* 0x434bacd7d2b67825 */ /* 0x000fe200078e00ff */
[----:B------:R-:W-:-:S03]  /*764d0*/  IADD3.X R189, P4, PT, R24, R97, RZ, P4, !PT ;  /* 0x0000006118bd7210 */ /* 0x000fc6000279e4ff */
[----:B------:R-:W-:Y:S01]  /*764e0*/  IMAD.MOV.U32 R98, RZ, RZ, R45 ;  /* 0x000000ffff627224 */ /* 0x000fe200078e002d */
[----:B------:R-:W-:Y:S01]  /*764f0*/  IADD3 R129, P6, PT, R38, R183, RZ ;  /* 0x000000b726817210 */ /* 0x000fe20007fde0ff */
[----:B------:R-:W-:-:S04]  /*76500*/  IMAD.WIDE.U32 R150, R210, 0x397fe69a, RZ ;  /* 0x397fe69ad2967825 */ /* 0x000fc800078e00ff */
[----:B------:R-:W-:Y:S01]  /*76510*/  IMAD.WIDE.U32.X R98, R48, R111, R98, P5 ;  /* 0x0000006f30627225 */ /* 0x000fe200028e0462 */
[----:B------:R-:W-:Y:S02]  /*76520*/  IADD3.X R139, P5, PT, RZ, R139, RZ, P4, !PT ;  /* 0x0000008bff8b7210 */ /* 0x000fe400027be4ff */
[-C--:B------:R-:W-:Y:S01]  /*76530*/  IADD3 RZ, P4, PT, RZ, R138.reuse, RZ ;  /* 0x0000008affff7210 */ /* 0x080fe20007f9e0ff */
[----:B------:R-:W-:Y:S01]  /*76540*/  IMAD.MOV.U32 R46, RZ, RZ, R39 ;  /* 0x000000ffff2e7224 */ /* 0x000fe200078e0027 */
[----:B------:R-:W-:Y:S01]  /*76550*/  IADD3.X R109, PT, PT, RZ, RZ, R109, P5, P0 ;  /* 0x000000ffff6d7210 */ /* 0x000fe20002fe046d */
[----:B------:R-:W-:Y:S01]  /*76560*/  IMAD.WIDE.U32.X R82, R196, R219, R82, P1 ;  /* 0x000000dbc4527225 */ /* 0x000fe200008e0452 */
[----:B------:R-:W-:Y:S02]  /*76570*/  IADD3 R138, P0, PT, R139, R138, RZ ;  /* 0x0000008a8b8a7210 */ /* 0x000fe40007f1e0ff */
[----:B------:R-:W-:Y:S01]  /*76580*/  IADD3.X RZ, P1, PT, RZ, R4, RZ, P4, !PT ;  /* 0x00000004ffff7210 */ /* 0x000fe2000273e4ff */
[----:B------:R-:W-:Y:S01]  /*76590*/  IMAD.WIDE.U32.X R46, R81, 0x4b1ba7b6, R46, P6 ;  /* 0x4b1ba7b6512e7825 */ /* 0x000fe200030e042e */
[----:B------:R-:W-:-:S02]  /*765a0*/  IADD3 R39, P6, PT, R206, R151, RZ ;  /* 0x00000097ce277210 */ /* 0x000fc40007fde0ff */
[----:B------:R-:W-:Y:S01]  /*765b0*/  IADD3 RZ, P4, PT, R200, R84, RZ ;  /* 0x00000054c8ff7210 */ /* 0x000fe20007f9e0ff */
        /* <DEDUP_REMOVED lines=8> */
[----:B------:R-:W-:-:S02]  /*76640*/  IADD3 RZ, P6, PT, RZ, R106, RZ ;  /* 0x0000006affff7210 */ /* 0x000fc40007fde0ff */
[----:B------:R-:W-:Y:S01]  /*76650*/  IADD3.X R4, PT, PT, RZ, RZ, R83, P0, P1 ;  /* 0x000000ffff047210 */ /* 0x000fe200007e2453 */
[----:B------:R-:W-:Y:S01]  /*76660*/  IMAD.WIDE.U32 R84, R225, R55, RZ ;  /* 0x00000037e1547225 */ /* 0x000fe200078e00ff */
[----:B------:R-:W-:-:S03]  /*76670*/  IADD3.X RZ, P6, PT, RZ, R104, RZ, P6, !PT ;  /* 0x00000068ffff7210 */ /* 0x000fc600037de4ff */
[----:B------:R-:W-:-:S04]  /*76680*/  IMAD.WIDE.U32 R104, R225, R195, RZ ;  /* 0x000000c3e1687225 */ /* 0x000fc800078e00ff */
[----:B------:R-:W-:-:S04]  /*76690*/  IMAD.WIDE.U32 R102, R225, R51, RZ ;  /* 0x00000033e1667225 */ /* 0x000fc800078e00ff */
[----:B------:R-:W-:-:S04]  /*766a0*/  IMAD.WIDE.U32 R216, R30, R197, RZ ;  /* 0x000000c51ed87225 */ /* 0x000fc800078e00ff */
[----:B------:R-:W-:-:S04]  /*766b0*/  IMAD.WIDE.U32 R84, P1, R54, R34, R84 ;  /* 0x0000002236547225 */ /* 0x000fc80007820054 */
[----:B------:R-:W-:-:S04]  /*766c0*/  IMAD.WIDE.U32 R106, R34, R55, RZ ;  /* 0x00000037226a7225 */ /* 0x000fc800078e00ff */
[----:B------:R-:W-:-:S04]  /*766d0*/  IMAD.WIDE.U32 R200, R210, -0x4eac0001, R200 ;  /* 0xb153ffffd2c87825 */ /* 0x000fc800078e00c8 */
[----:B------:R-:W-:Y:S02]  /*766e0*/  IMAD.X R43, RZ, RZ, RZ, P1 ;  /* 0x000000ffff2b7224 */ /* 0x000fe400008e06ff */
[----:B------:R-:W-:-:S04]  /*766f0*/  IMAD.WIDE.U32 R166, R225, R53, RZ ;  /* 0x00000035e1a67225 */ /* 0x000fc800078e00ff */
[----:B------:R-:W-:-:S04]  /*76700*/  IMAD.WIDE.U32 R104, P0, R194, R34, R104 ;  /* 0x00000022c2687225 */ /* 0x000fc80007800068 */
[----:B------:R-:W-:-:S04]  /*76710*/  IMAD.WIDE.U32 R108, R34, R195, RZ ;  /* 0x000000c3226c7225 */ /* 0x000fc800078e00ff */
[----:B------:R-:W-:-:S04]  /*76720*/  IMAD.WIDE.U32 R102, P1, R50, R34, R102 ;  /* 0x0000002232667225 */ /* 0x000fc80007820066 */
[----:B------:R-:W-:-:S04]  /*76730*/  IMAD.WIDE.U32 R216, P5, R196, R20, R216 ;  /* 0x00000014c4d87225 */ /* 0x000fc800078a00d8 */
[----:B------:R-:W-:Y:S01]  /*76740*/  IMAD.WIDE.U32.X R222, R196, R215, R222, P2 ;  /* 0x000000d7c4de7225 */ /* 0x000fe200010e04de */
[----:B------:R-:W-:-:S03]  /*76750*/  IADD3 R81, P2, PT, R84, R107, RZ ;  /* 0x0000006b54517210 */ /* 0x000fc60007f5e0ff */
[----:B------:R-:W-:Y:S01]  /*76760*/  IMAD.IADD R28, R201, 0x1, R42 ;  /* 0x00000001c91c7824 */ /* 0x000fe200078e022a */
[----:B------:R-:W-:Y:S01]  /*76770*/  IADD3.X R201, P3, PT, RZ, R204, RZ, P3, !PT ;  /* 0x000000ccffc97210 */ /* 0x000fe20001f7e4ff */
[----:B------:R-:W-:-:S03]  /*76780*/  IMAD.WIDE.U32 R124, R34, R51, RZ ;  /* 0x00000033227c7225 */ /* 0x000fc600078e00ff */
[----:B------:R-:W-:Y:S01]  /*76790*/  IADD3.X R201, P6, PT, RZ, R201, RZ, P6, !PT ;  /* 0x000000c9ffc97210 */ /* 0x000fe200037de4ff */
[----:B------:R-:W-:Y:S01]  /*767a0*/  IMAD.X R113, RZ, RZ, RZ, P1 ;  /* 0x000000ffff717224 */ /* 0x000fe200008e06ff */
[----:B------:R-:W-:Y:S01]  /*767b0*/  IADD3 R24, P1, PT, R104, R109, RZ ;  /* 0x0000006d68187210 */ /* 0x000fe20007f3e0ff */
[----:B------:R-:W-:Y:S01]  /*767c0*/  IMAD.MOV.U32 R42, RZ, RZ, R85 ;  /* 0x000000ffff2a7224 */ /* 0x000fe200078e0055 */
[----:B------:R-:W-:Y:S01]  /*767d0*/  IADD3.X R205, PT, PT, RZ, RZ, R205, P6, P3 ;  /* 0x000000ffffcd7210 */ /* 0x000fe200037e64cd */
[----:B------:R-:W-:Y:S01]  /*767e0*/  IMAD.X R209, RZ, RZ, RZ, P5 ;  /* 0x000000ffffd17224 */ /* 0x000fe200028e06ff */
[----:B------:R-:W-:Y:S01]  /*767f0*/  IADD3 R200, P6, PT, R201, R200, RZ ;  /* 0x000000c8c9c87210 */ /* 0x000fe20007fde0ff */
[----:B------:R-:W-:Y:S01]  /*76800*/  IMAD.X R203, RZ, RZ, RZ, P0 ;  /* 0x000000ffffcb7224 */ /* 0x000fe200000e06ff */
[----:B------:R-:W-:Y:S01]  /*76810*/  IADD3 RZ, P0, PT, R188, R36, RZ ;  /* 0x00000024bcff7210 */ /* 0x000fe20007f1e0ff */
[----:B------:R-:W-:Y:S01]  /*76820*/  IMAD.WIDE.U32 R166, P5, R52, R34, R166 ;  /* 0x0000002234a67225 */ /* 0x000fe200078a00a6 */
[----:B------:R-:W-:-:S02]  /*76830*/  IADD3.X R201, P6, PT, R28, R205, RZ, P6, !PT ;  /* 0x000000cd1cc97210 */ /* 0x000fc400037de4ff */
[----:B------:R-:W-:Y:S01]  /*76840*/  IADD3.X R85, P4, PT, RZ, R198, RZ, P4, !PT ;  /* 0x000000c6ff557210 */ /* 0x000fe2000279e4ff */
[----:B------:R-:W-:Y:S01]  /*76850*/  IMAD.WIDE.U32 R158, R34, R53, RZ ;  /* 0x00000035229e7225 */ /* 0x000fe200078e00ff */
[----:B------:R-:W-:Y:S02]  /*76860*/  IADD3.X RZ, P0, PT, R189, R143, RZ, P0, !PT ;  /* 0x0000008fbdff7210 */ /* 0x000fe4000071e4ff */
[----:B------:R-:W-:Y:S01]  /*76870*/  IADD3.X R85, P6, PT, RZ, R85, RZ, P6, !PT ;  /* 0x00000055ff557210 */ /* 0x000fe200037de4ff */
[----:B------:R-:W-:Y:S02]  /*76880*/  IMAD.MOV.U32 R202, RZ, RZ, R105 ;  /* 0x000000ffffca7224 */ /* 0x000fe400078e0069 */
[----:B------:R-:W-:Y:S01]  /*76890*/  IMAD.WIDE.U32 R114, R225, R49, RZ ;  /* 0x00000031e1727225 */ /* 0x000fe200078e00ff */
[----:B------:R-:W-:-:S03]  /*768a0*/  IADD3.X R199, PT, PT, RZ, RZ, R199, P6, P4 ;  /* 0x000000ffffc77210 */ /* 0x000fc600037e84c7 */
[----:B------:R-:W-:Y:S01]  /*768b0*/  IMAD.WIDE.U32.X R42, R54, R225, R42, P2 ;  /* 0x000000e1362a7225 */ /* 0x000fe200010e042a */
[----:B------:R-:W-:-:S03]  /*768c0*/  IADD3 R45, P2, PT, R102, R125, RZ ;  /* 0x0000007d662d7210 */ /* 0x000fc60007f5e0ff */
[----:B------:R-:W-:Y:S01]  /*768d0*/  IMAD.WIDE.U32.X R202, R194, R225, R202, P1 ;  /* 0x000000e1c2ca7225 */ /* 0x000fe200008e04ca */
[----:B------:R-:W-:-:S03]  /*768e0*/  IADD3 R97, P1, PT, R166, R159, RZ ;  /* 0x0000009fa6617210 */ /* 0x000fc60007f3e0ff */
[----:B------:R-:W-:Y:S02]  /*768f0*/  IMAD.MOV.U32 R112, RZ, RZ, R103 ;  /* 0x000000ffff707224 */ /* 0x000fe400078e0067 */
[----:B------:R-:W-:Y:S02]  /*76900*/  IMAD.X R171, RZ, RZ, RZ, P5 ;  /* 0x000000ffffab7224 */ /* 0x000fe400028e06ff */
[----:B------:R-:W-:Y:S02]  /*76910*/  IMAD.MOV.U32 R170, RZ, RZ, R167 ;  /* 0x000000ffffaa7224 */ /* 0x000fe400078e00a7 */
[----:B------:R-:W-:-:S04]  /*76920*/  IMAD.WIDE.U32 R82, R34, R49, RZ ;  /* 0x0000003122527225 */ /* 0x000fc800078e00ff */
[----:B------:R-:W-:-:S04]  /*76930*/  IMAD.WIDE.U32 R114, P5, R48, R34, R114 ;  /* 0x0000002230727225 */ /* 0x000fc800078a0072 */
[----:B------:R-:W-:Y:S01]  /*76940*/  IMAD.WIDE.U32.X R112, R50, R225, R112, P2 ;  /* 0x000000e132707225 */ /* 0x000fe200010e0470 */
[----:B------:R-:W-:-:S03]  /*76950*/  IADD3 RZ, P2, PT, RZ, R132, RZ ;  /* 0x00000084ffff7210 */ /* 0x000fc60007f5e0ff */
[----:B------:R-:W-:Y:S01]  /*76960*/  IMAD.WIDE.U32.X R170, R52, R225, R170, P1 ;  /* 0x000000e134aa7225 */ /* 0x000fe200008e04aa */
[----:B------:R-:W-:Y:S02]  /*76970*/  IADD3 R132, P1, PT, R111, R132, RZ ;  /* 0x000000846f847210 */ /* 0x000fe40007f3e0ff */
[----:B------:R-:W-:Y:S01]  /*76980*/  IADD3.X RZ, P2, PT, RZ, R133, RZ, P2, !PT ;  /* 0x00000085ffff7210 */ /* 0x000fe2000175e4ff */
[----:B------:R-:W-:Y:S01]  /*76990*/  IMAD.X R111, RZ, RZ, RZ, P5 ;  /* 0x000000ffff6f7224 */ /* 0x000fe200028e06ff */
[----:B------:R-:W-:Y:S01]  /*769a0*/  IADD3 R36, P5, PT, R114, R83, RZ ;  /* 0x0000005372247210 */ /* 0x000fe20007fbe0ff */
[----:B------:R-:W-:Y:S01]  /*769b0*/  IMAD.WIDE.U32 R220, R20, R197, RZ ;  /* 0x000000c514dc7225 */ /* 0x000fe200078e00ff */
[----:B------:R-:W-:Y:S02]  /*769c0*/  IADD3.X R133, P1, PT, R133, R4, RZ, P1, !PT ;  /* 0x0000000485857210 */ /* 0x000fe40000f3e4ff */
[----:B------:R-:W-:Y:S01]  /*769d0*/  IADD3.X R103, P2, PT, RZ, R222, RZ, P2, !PT ;  /* 0x000000deff677210 */ /* 0x000fe2000175e4ff */
[----:B------:R-:W-:Y:S01]  /*769e0*/  IMAD.MOV.U32 R110, RZ, RZ, R115 ;  /* 0x000000ffff6e7224 */ /* 0x000fe200078e0073 */
[----:B------:R-:W-:Y:S01]  /*769f0*/  IADD3 RZ, P4, PT, RZ, R220, RZ ;  /* 0x000000dcffff7210 */ /* 0x000fe20007f9e0ff */
[----:B------:R-:W-:Y:S01]  /*76a00*/  IMAD.MOV.U32 R208, RZ, RZ, R217 ;  /* 0x000000ffffd07224 */ /* 0x000fe200078e00d9 */
[----:B------:R-:W-:Y:S01]  /*76a10*/  IADD3.X R103, P3, PT, RZ, R103, RZ, P1, !PT ;  /* 0x00000067ff677210 */ /* 0x000fe20000f7e4ff */
[----:B------:R-:W-:Y:S01]  /*76a20*/  IMAD.WIDE.U32.X R110, R48, R225, R110, P5 ;  /* 0x000000e1306e7225 */ /* 0x000fe200028e046e */
[----:B------:R-:W-:-:S02]  /*76a30*/  IADD3 R83, P5, PT, R221, R216, RZ ;  /* 0x000000d8dd537210 */ /* 0x000fc40007fbe0ff */
[----:B------:R-:W-:Y:S01]  /*76a40*/  IADD3 RZ, P1, PT, R138, R186, RZ ;  /* 0x000000ba8aff7210 */ /* 0x000fe20007f3e0ff */
[----:B------:R-:W-:Y:S01]  /*76a50*/  IMAD.WIDE.U32 R188, R210, -0x94f09dc, R188 ;  /* 0xf6b0f624d2bc7825 */ /* 0x000fe200078e00bc */
[----:B------:R-:W-:Y:S02]  /*76a60*/  IADD3.X R222, PT, PT, RZ, RZ, R223, P3, P2 ;  /* 0x000000ffffde7210 */ /* 0x000fe40001fe44df */
[----:B------:R-:W-:Y:S01]  /*76a70*/  IADD3.X RZ, P4, PT, RZ, R83, RZ, P4, !PT ;  /* 0x00000053ffff7210 */ /* 0x000fe2000279e4ff */
[----:B------:R-:W-:Y:S01]  /*76a80*/  IMAD.WIDE.U32.X R186, R196, R30, R208, P5 ;  /* 0x0000001ec4ba7225 */ /* 0x000fe200028e04d0 */
[----:B------:R-:W-:Y:S02]  /*76a90*/  IADD3 R208, P6, PT, R103, R220, RZ ;  /* 0x000000dc67d07210 */ /* 0x000fe40007fde0ff */
[----:B------:R-:W-:Y:S01]  /*76aa0*/  IADD3 RZ, P2, PT, R200, R180, RZ ;  /* 0x000000b4c8ff7210 */ /* 0x000fe20007f5e0ff */
[----:B------:R-:W-:Y:S01]  /*76ab0*/  IMAD.IADD R192, R189, 0x1, R192 ;  /* 0x00000001bdc07824 */ /* 0x000fe200078e02c0 */
[----:B------:R-:W-:Y:S01]  /*76ac0*/  IADD3 R180, P3, PT, R85, R188, RZ ;  /* 0x000000bc55b47210 */ /* 0x000fe20007f7e0ff */
[----:B------:R-:W-:Y:S01]  /*76ad0*/  IMAD.WIDE.U32 R216, R219, R55, RZ ;  /* 0x00000037dbd87225 */ /* 0x000fe200078e00ff */
[----:B------:R-:W-:-:S02]  /*76ae0*/  IADD3.X R209, P6, PT, R83, R222, RZ, P6, !PT ;  /* 0x000000de53d17210 */ /* 0x000fc400037de4ff */
[----:B------:R-:W-:Y:S02]  /*76af0*/  IADD3.X R212, P4, PT, RZ, R186, RZ, P4, !PT ;  /* 0x000000baffd47210 */ /* 0x000fe4000279e4ff */
[----:B------:R-:W-:Y:S02]  /*76b00*/  IADD3.X RZ, P2, PT, R201, R181, RZ, P2, !PT ;  /* 0x000000b5c9ff7210 */ /* 0x000fe4000175e4ff */
[----:B------:R-:W-:Y:S01]  /*76b10*/  IADD3 RZ, P5, PT, R132, R182, RZ ;  /* 0x000000b684ff7210 */ /* 0x000fe20007fbe0ff */
[----:B------:R-:W-:Y:S01]  /*76b20*/  IMAD.WIDE.U32 R182, R210, -0xc7aed41, R138 ;  /* 0xf38512bfd2b67825 */ /* 0x000fe200078e008a */
[----:B------:R-:W-:Y:S02]  /*76b30*/  IADD3.X RZ, P1, PT, R139, R141, RZ, P1, !PT ;  /* 0x0000008d8bff7210 */ /* 0x000fe40000f3e4ff */
[----:B------:R-:W-:Y:S01]  /*76b40*/  IADD3.X R181, P3, PT, R192, R199, RZ, P3, !PT ;  /* 0x000000c7c0b57210 */ /* 0x000fe20001f7e4ff */
[----:B------:R-:W-:Y:S01]  /*76b50*/  IMAD.WIDE.U32 R138, R195, R18, R200 ;  /* 0x00000012c38a7225 */ /* 0x000fe200078e00c8 */
[----:B------:R-:W-:-:S02]  /*76b60*/  IADD3.X R4, P0, PT, RZ, R162, RZ, P0, !PT ;  /* 0x000000a2ff047210 */ /* 0x000fc4000071e4ff */
[----:B------:R-:W-:Y:S01]  /*76b70*/  IADD3.X R212, P6, PT, RZ, R212, RZ, P6, !PT ;  /* 0x000000d4ffd47210 */ /* 0x000fe200037de4ff */
[----:B------:R-:W-:Y:S01]  /*76b80*/  IMAD.IADD R139, R139, 0x1, R154 ;  /* 0x000000018b8b7824 */ /* 0x000fe200078e029a */
[----:B------:R-:W-:Y:S01]  /*76b90*/  IADD3.X R83, P3, PT, RZ, R4, RZ, P3, !PT ;  /* 0x00000004ff537210 */ /* 0x000fe20001f7e4ff */
[----:B------:R-:W-:Y:S01]  /*76ba0*/  IMAD.IADD R160, R183, 0x1, R160 ;  /* 0x00000001b7a07824 */ /* 0x000fe200078e02a0 */
[----:B------:R-:W-:Y:S02]  /*76bb0*/  IADD3.X R4, PT, PT, RZ, RZ, R187, P6, P4 ;  /* 0x000000ffff047210 */ /* 0x000fe400037e84bb */
[----:B------:R-:W-:Y:S02]  /*76bc0*/  IADD3 RZ, P6, PT, RZ, R138, RZ ;  /* 0x0000008affff7210 */ /* 0x000fe40007fde0ff */
[----:B------:R-:W-:Y:S02]  /*76bd0*/  IADD3.X R163, PT, PT, RZ, RZ, R163, P3, P0 ;  /* 0x000000ffffa37210 */ /* 0x000fe40001fe04a3 */
[----:B------:R-:W-:-:S02]  /*76be0*/  IADD3 RZ, P0, PT, R180, R156, RZ ;  /* 0x0000009cb4ff7210 */ /* 0x000fc40007f1e0ff */
[----:B------:R-:W-:Y:S02]  /*76bf0*/  IADD3.X R187, P2, PT, RZ, R122, RZ, P2, !PT ;  /* 0x0000007affbb7210 */ /* 0x000fe4000175e4ff */
[----:B------:R-:W-:Y:S02]  /*76c00*/  IADD3.X RZ, P6, PT, RZ, R139, RZ, P6, !PT ;  /* 0x0000008bffff7210 */ /* 0x000fe400037de4ff */
[----:B------:R-:W-:Y:S01]  /*76c10*/  IADD3 R182, P4, PT, R83, R182, RZ ;  /* 0x000000b653b67210 */ /* 0x000fe20007f9e0ff */
[----:B------:R-:W-:Y:S01]  /*76c20*/  IMAD R83, R139, -0x30003, RZ ;  /* 0xfffcfffd8b537824 */ /* 0x000fe200078e02ff */
[----:B------:R-:W-:Y:S01]  /*76c30*/  IADD3.X RZ, P0, PT, R181, R135, RZ, P0, !PT ;  /* 0x00000087b5ff7210 */ /* 0x000fe2000071e4ff */
[----:B------:R-:W-:Y:S01]  /*76c40*/  IMAD.WIDE.U32 R180, R195, R56, R180 ;  /* 0x00000038c3b47225 */ /* 0x000fe200078e00b4 */
[----:B------:R-:W-:Y:S02]  /*76c50*/  IADD3.X R187, P6, PT, RZ, R187, RZ, P6, !PT ;  /* 0x000000bbffbb7210 */ /* 0x000fe400037de4ff */
[----:B------:R-:W-:Y:S01]  /*76c60*/  IADD3.X R183, P4, PT, R160, R163, RZ, P4, !PT ;  /* 0x000000a3a0b77210 */ /* 0x000fe2000279e4ff */
[----:B------:R-:W-:Y:S01]  /*76c70*/  IMAD.IADD R140, R181, 0x1, R140 ;  /* 0x00000001b58c7824 */ /* 0x000fe200078e028c */
[----:B------:R-:W-:Y:S01]  /*76c80*/  IADD3.X R151, P1, PT, RZ, R130, RZ, P1, !PT ;  /* 0x00000082ff977210 */ /* 0x000fe20000f3e4ff */
[----:B------:R-:W-:Y:S01]  /*76c90*/  IMAD.WIDE.U32 R160, R138, -0x30003, RZ ;  /* 0xfffcfffd8aa07825 */ /* 0x000fe200078e00ff */
[----:B------:R-:W-:-:S02]  /*76ca0*/  IADD3.X R123, PT, PT, RZ, RZ, R123, P6, P2 ;  /* 0x000000ffff7b7210 */ /* 0x000fc400037e447b */
[----:B------:R-:W-:Y:S01]  /*76cb0*/  IADD3.X R151, P2, PT, RZ, R151, RZ, P4, !PT ;  /* 0x00000097ff977210 */ /* 0x000fe2000275e4ff */
[----:B------:R-:W-:Y:S01]  /*76cc0*/  IMAD R83, R138, -0x760c0004, R83 ;  /* 0x89f3fffc8a537824 */ /* 0x000fe200078e0253 */
[----:B------:R-:W-:Y:S01]  /*76cd0*/  IADD3.X RZ, P5, PT, R133, R129, RZ, P5, !PT ;  /* 0x0000008185ff7210 */ /* 0x000fe20002fbe4ff */
[----:B------:R-:W-:Y:S01]  /*76ce0*/  IMAD.WIDE.U32 R132, R210, 0x434bacd7, R132 ;  /* 0x434bacd7d2847825 */ /* 0x000fe200078e0084 */
[----:B------:R-:W-:Y:S02]  /*76cf0*/  IADD3 R186, P4, PT, R187, R180, RZ ;  /* 0x000000b4bbba7210 */ /* 0x000fe40007f9e0ff */
[----:B------:R-:W-:Y:S01]  /*76d00*/  IADD3.X R85, P0, PT, RZ, R40, RZ, P0, !PT ;  /* 0x00000028ff557210 */ /* 0x000fe2000071e4ff */
[----:B------:R-:W-:Y:S01]  /*76d10*/  IMAD.IADD R38, R133, 0x1, R38 ;  /* 0x0000000185267824 */ /* 0x000fe200078e0226 */
[----:B------:R-:W-:Y:S01]  /*76d20*/  IADD3.X R187, P4, PT, R140, R123, RZ, P4, !PT ;  /* 0x0000007b8cbb7210 */ /* 0x000fe2000279e4ff */
[----:B------:R-:W-:Y:S01]  /*76d30*/  IMAD.IADD R125, R161, 0x1, R83 ;  /* 0x00000001a17d7824 */ /* 0x000fe200078e0253 */
[----:B------:R-:W-:Y:S01]  /*76d40*/  IADD3 RZ, P3, PT, R208, R150, RZ ;  /* 0x00000096d0ff7210 */ /* 0x000fe20007f7e0ff */
[----:B------:R-:W-:Y:S01]  /*76d50*/  IMAD.WIDE.U32 R162, R195, R34, R182 ;  /* 0x00000022c3a27225 */ /* 0x000fe200078e00b6 */
[----:B------:R-:W-:-:S02]  /*76d60*/  IADD3.X R131, PT, PT, RZ, RZ, R131, P2, P1 ;  /* 0x000000ffff837210 */ /* 0x000fc400017e2483 */
[----:B------:R-:W-:Y:S01]  /*76d70*/  IADD3 R150, P1, PT, R151, R132, RZ ;  /* 0x0000008497967210 */ /* 0x000fe20007f3e0ff */
[C---:B------:R-:W-:Y:S01]  /*76d80*/  IMAD.WIDE.U32 R200, R125.reuse, -0xc7aed41, RZ ;  /* 0xf38512bf7dc87825 */ /* 0x040fe200078e00ff */
[----:B------:R-:W-:Y:S02]  /*76d90*/  IADD3.X R85, P4, PT, RZ, R85, RZ, P4, !PT ;  /* 0x00000055ff557210 */ /* 0x000fe4000279e4ff */
[----:B------:R-:W-:Y:S01]  /*76da0*/  IADD3.X R151, P1, PT, R38, R131, RZ, P1, !PT ;  /* 0x0000008326977210 */ /* 0x000fe20000f3e4ff */
[C---:B------:R-:W-:Y:S01]  /*76db0*/  IMAD.WIDE.U32 R130, R125.reuse, -0x4eac0001, RZ ;  /* 0xb153ffff7d827825 */ /* 0x040fe200078e00ff */
[----:B------:R-:W-:Y:S02]  /*76dc0*/  IADD3.X R117, P6, PT, RZ, R46, RZ, P5, !PT ;  /* 0x0000002eff757210 */ /* 0x000fe40002fde4ff */
[----:B------:R-:W-:Y:S01]  /*76dd0*/  IADD3 RZ, P2, PT, R182, R108, RZ ;  /* 0x0000006cb6ff7210 */ /* 0x000fe20007f5e0ff */
[----:B------:R-:W-:Y:S01]  /*76de0*/  IMAD.WIDE.U32 R108, R125, -0x5555, RZ ;  /* 0xffffaaab7d6c7825 */ /* 0x000fe200078e00ff */
[----:B------:R-:W-:-:S02]  /*76df0*/  IADD3.X R28, PT, PT, RZ, RZ, R41, P4, P0 ;  /* 0x000000ffff1c7210 */ /* 0x000fc400027e0429 */
[----:B------:R-:W-:Y:S01]  /*76e00*/  IADD3.X R117, P1, PT, RZ, R117, RZ, P1, !PT ;  /* 0x00000075ff757210 */ /* 0x000fe20000f3e4ff */
[----:B------:R-:W-:Y:S01]  /*76e10*/  IMAD.WIDE.U32 R40, R125, -0x94f09dc, RZ ;  /* 0xf6b0f6247d287825 */ /* 0x000fe200078e00ff */
[----:B------:R-:W-:Y:S02]  /*76e20*/  IADD3.X RZ, P5, PT, R183, R24, RZ, P2, !PT ;  /* 0x00000018b7ff7210 */ /* 0x000fe400017be4ff */
[----:B------:R-:W-:Y:S01]  /*76e30*/  IADD3.X R24, PT, PT, RZ, RZ, R47, P1, P6 ;  /* 0x000000ffff187210 */ /* 0x000fe20000fec42f */
[----:B------:R-:W-:-:S04]  /*76e40*/  IMAD.WIDE.U32 R156, R125, 0x397fe69a, RZ ;  /* 0x397fe69a7d9c7825 */ /* 0x000fc800078e00ff */
[----:B------:R-:W-:-:S04]  /*76e50*/  IMAD.WIDE.U32 R132, R160, -0x5555, RZ ;  /* 0xffffaaaba0847825 */ /* 0x000fc800078e00ff */
[----:B------:R-:W-:Y:S01]  /*76e60*/  IMAD.WIDE.U32 R108, P2, R160, -0x46010001, R108 ;  /* 0xb9feffffa06c7825 */ /* 0x000fe2000784006c */
[----:B------:R-:W-:-:S03]  /*76e70*/  IADD3 RZ, P1, PT, R138, R132, RZ ;  /* 0x000000848aff7210 */ /* 0x000fc60007f3e0ff */
[----:B------:R-:W-:-:S04]  /*76e80*/  IMAD.WIDE.U32 R192, R125, 0x434bacd7, RZ ;  /* 0x434bacd77dc07825 */ /* 0x000fc800078e00ff */
[----:B------:R-:W-:-:S04]  /*76e90*/  IMAD.WIDE.U32 R130, P6, R160, 0x1eabfffe, R130 ;  /* 0x1eabfffea0827825 */ /* 0x000fc800078c0082 */
[----:B------:R-:W-:-:S04]  /*76ea0*/  IMAD.WIDE.U32 R40, P0, R160, 0x6730d2a0, R40 ;  /* 0x6730d2a0a0287825 */ /* 0x000fc80007800028 */
[----:B------:R-:W-:Y:S02]  /*76eb0*/  IMAD.IADD R135, R163, 0x1, R104 ;  /* 0x00000001a3877824 */ /* 0x000fe400078e0268 */
[----:B------:R-:W-:Y:S01]  /*76ec0*/  IMAD.X R189, RZ, RZ, RZ, P6 ;  /* 0x000000ffffbd7224 */ /* 0x000fe200030e06ff */
[----:B------:R-:W-:Y:S01]  /*76ed0*/  IADD3 R115, P6, PT, R108, R133, RZ ;  /* 0x000000856c737210 */ /* 0x000fe20007fde0ff */
[----:B------:R-:W-:Y:S02]  /*76ee0*/  IMAD.X R205, RZ, RZ, RZ, P0 ;  /* 0x000000ffffcd7224 */ /* 0x000fe400000e06ff */
[----:B------:R-:W-:Y:S01]  /*76ef0*/  IMAD.WIDE.U32 R104, R160, -0x4eac0001, RZ ;  /* 0xb153ffffa0687825 */ /* 0x000fe200078e00ff */
[----:B------:R-:W-:-:S03]  /*76f00*/  IADD3.X RZ, P1, PT, R139, R115, RZ, P1, !PT ;  /* 0x000000738bff7210 */ /* 0x000fc60000f3e4ff */
[----:B------:R-:W-:Y:S02]  /*76f10*/  IMAD.X R123, RZ, RZ, RZ, P2 ;  /* 0x000000ffff7b7224 */ /* 0x000fe400010e06ff */
[----:B------:R-:W-:-:S04]  /*76f20*/  IMAD.WIDE.U32 R200, P4, R160, 0x64774b84, R200 ;  /* 0x64774b84a0c87825 */ /* 0x000fc800078800c8 */
[----:B------:R-:W-:-:S04]  /*76f30*/  IMAD.WIDE.U32 R156, P0, R160, 0x1a0111ea, R156 ;  /* 0x1a0111eaa09c7825 */ /* 0x000fc8000780009c */
[----:B------:R-:W-:-:S04]  /*76f40*/  IMAD.WIDE.U32 R192, P2, R160, 0x4b1ba7b6, R192 ;  /* 0x4b1ba7b6a0c07825 */ /* 0x000fc800078400c0 */
[----:B------:R-:W-:-:S04]  /*76f50*/  IMAD.WIDE.U32 R132, R160, -0x94f09dc, RZ ;  /* 0xf6b0f624a0847825 */ /* 0x000fc800078e00ff */
        /* <DEDUP_REMOVED lines=9> */
[----:B------:R-:W-:-:S04]  /*76ff0*/  IMAD.WIDE.U32 R154, R160, 0x434bacd7, RZ ;  /* 0x434bacd7a09a7825 */ /* 0x000fc800078e00ff */
[----:B------:R-:W-:Y:S01]  /*77000*/  IMAD.MOV.U32 R204, RZ, RZ, R41 ;  /* 0x000000ffffcc7224 */ /* 0x000fe200078e0029 */
[----:B------:R-:W-:Y:S01]  /*77010*/  IADD3.X R41, P5, PT, RZ, R202, RZ, P5, !PT ;  /* 0x000000caff297210 */ /* 0x000fe20002fbe4ff */
[----:B------:R-:W-:Y:S01]  /*77020*/  IMAD.WIDE.U32.X R188, R125, 0x1eabfffe, R188, P0 ;  /* 0x1eabfffe7dbc7825 */ /* 0x000fe200000e04bc */
[----:B------:R-:W-:-:S03]  /*77030*/  IADD3 R129, P0, PT, R200, R105, RZ ;  /* 0x00000069c8817210 */ /* 0x000fc60007f1e0ff */
[----:B------:R-:W-:Y:S01]  /*77040*/  IMAD.WIDE.U32.X R204, R125, 0x6730d2a0, R204, P2 ;  /* 0x6730d2a07dcc7825 */ /* 0x000fe200010e04cc */
[----:B------:R-:W-:-:S03]  /*77050*/  IADD3 R103, P2, PT, R192, R155, RZ ;  /* 0x0000009bc0677210 */ /* 0x000fc60007f5e0ff */
[----:B------:R-:W-:Y:S02]  /*77060*/  IMAD.MOV.U32 R198, RZ, RZ, R201 ;  /* 0x000000ffffc67224 */ /* 0x000fe400078e00c9 */
[----:B------:R-:W-:Y:S02]  /*77070*/  IMAD.MOV.U32 R182, RZ, RZ, R193 ;  /* 0x000000ffffb67224 */ /* 0x000fe400078e00c1 */
[----:B------:R-:W-:Y:S01]  /*77080*/  IMAD.WIDE.U32.X R198, R125, 0x64774b84, R198, P0 ;  /* 0x64774b847dc67825 */ /* 0x000fe200000e04c6 */
[----:B------:R-:W-:-:S03]  /*77090*/  IADD3 R162, P0, PT, R85, R162, RZ ;  /* 0x000000a255a27210 */ /* 0x000fc60007f1e0ff */
[----:B------:R-:W-:Y:S01]  /*770a0*/  IMAD.WIDE.U32.X R182, R125, 0x4b1ba7b6, R182, P2 ;  /* 0x4b1ba7b67db67825 */ /* 0x000fe200010e04b6 */
[----:B------:R-:W-:Y:S02]  /*770b0*/  IADD3.X RZ, P2, PT, R209, R39, RZ, P3, !PT ;  /* 0x00000027d1ff7210 */ /* 0x000fe40001f5e4ff */
[----:B------:R-:W-:Y:S01]  /*770c0*/  IADD3.X R163, P0, PT, R135, R28, RZ, P0, !PT ;  /* 0x0000001c87a37210 */ /* 0x000fe2000071e4ff */
[----:B------:R-:W-:Y:S01]  /*770d0*/  IMAD.WIDE.U32 R38, R219, R195, RZ ;  /* 0x000000c3db267225 */ /* 0x000fe200078e00ff */
[----:B------:R-:W-:Y:S02]  /*770e0*/  IADD3.X R115, P2, PT, RZ, R136, RZ, P2, !PT ;  /* 0x00000088ff737210 */ /* 0x000fe4000175e4ff */
[----:B------:R-:W-:Y:S01]  /*770f0*/  IADD3.X R41, P0, PT, RZ, R41, RZ, P0, !PT ;  /* 0x00000029ff297210 */ /* 0x000fe2000071e4ff */
[----:B------:R-:W-:-:S03]  /*77100*/  IMAD.WIDE.U32 R180, R160, 0x397fe69a, RZ ;  /* 0x397fe69aa0b47825 */ /* 0x000fc600078e00ff */
[----:B------:R-:W-:Y:S01]  /*77110*/  IADD3.X R202, PT, PT, RZ, RZ, R203, P0, P5 ;  /* 0x000000ffffca7210 */ /* 0x000fe200007ea4cb */
[----:B------:R-:W-:Y:S02]  /*77120*/  IMAD.MOV.U32 R122, RZ, RZ, R109 ;  /* 0x000000ffff7a7224 */ /* 0x000fe400078e006d */
[----:B------:R-:W-:-:S04]  /*77130*/  IMAD.WIDE.U32 R140, R32, R195, RZ ;  /* 0x000000c3208c7225 */ /* 0x000fc800078e00ff */
[----:B------:R-:W-:Y:S01]  /*77140*/  IMAD.WIDE.U32.X R122, R125, -0x46010001, R122, P6 ;  /* 0xb9feffff7d7a7825 */ /* 0x000fe200030e047a */
[----:B------:R-:W-:Y:S02]  /*77150*/  IADD3 R85, P6, PT, R156, R181, RZ ;  /* 0x000000b59c557210 */ /* 0x000fe40007fde0ff */
[----:B------:R-:W-:Y:S01]  /*77160*/  IADD3 RZ, P0, PT, R150, R140, RZ ;  /* 0x0000008c96ff7210 */ /* 0x000fe20007f1e0ff */
[----:B------:R-:W-:-:S04]  /*77170*/  IMAD.WIDE.U32 R38, P3, R194, R32, R38 ;  /* 0x00000020c2267225 */ /* 0x000fc80007860026 */
[----:B------:R-:W-:Y:S01]  /*77180*/  IMAD.MOV.U32 R46, RZ, RZ, R157 ;  /* 0x000000ffff2e7224 */ /* 0x000fe200078e009d */
[----:B------:R-:W-:Y:S01]  /*77190*/  IADD3 R105, P5, PT, R38, R141, RZ ;  /* 0x0000008d26697210 */ /* 0x000fe20007fbe0ff */
[----:B------:R-:W-:-:S03]  /*771a0*/  IMAD.WIDE.U32 R208, R210, 0x397fe69a, R208 ;  /* 0x397fe69ad2d07825 */ /* 0x000fc600078e00d0 */
[----:B------:R-:W-:Y:S01]  /*771b0*/  IADD3.X RZ, P0, PT, R151, R105, RZ, P0, !PT ;  /* 0x0000006997ff7210 */ /* 0x000fe2000071e4ff */
[----:B------:R-:W-:-:S04]  /*771c0*/  IMAD.WIDE.U32 R210, R160, -0x5555, R138 ;  /* 0xffffaaaba0d27825 */ /* 0x000fc800078e008a */
[----:B------:R-:W-:Y:S01]  /*771d0*/  IMAD.WIDE.U32.X R46, R125, 0x1a0111ea, R46, P6 ;  /* 0x1a0111ea7d2e7825 */ /* 0x000fe200030e042e */
[----:B------:R-:W-:-:S03]  /*771e0*/  IADD3 R208, P6, PT, R117, R208, RZ ;  /* 0x000000d075d07210 */ /* 0x000fc60007fde0ff */
[----:B------:R-:W-:Y:S02]  /*771f0*/  IMAD.IADD R207, R209, 0x1, R206 ;  /* 0x00000001d1cf7824 */ /* 0x000fe400078e02ce */
[----:B------:R-:W-:Y:S01]  /*77200*/  IMAD.X R109, RZ, RZ, RZ, P3 ;  /* 0x000000ffff6d7224 */ /* 0x000fe200018e06ff */
[----:B------:R-:W-:Y:S01]  /*77210*/  IADD3 RZ, P3, PT, RZ, R210, RZ ;  /* 0x000000d2ffff7210 */ /* 0x000fe20007f7e0ff */
        /* <DEDUP_REMOVED lines=8> */
[----:B------:R-:W-:Y:S01]  /*772a0*/  IMAD.WIDE.U32.X R108, R194, R219, R108, P5 ;  /* 0x000000dbc26c7225 */ /* 0x000fe200028e046c */
[----:B------:R-:W-:Y:S02]  /*772b0*/  IADD3 R38, P5, PT, R41, R150, RZ ;  /* 0x0000009629267210 */ /* 0x000fe40007fbe0ff */
[----:B------:R-:W-:Y:S01]  /*772c0*/  IADD3.X R41, P1, PT, RZ, R122, RZ, P1, !PT ;  /* 0x0000007aff297210 */ /* 0x000fe20000f3e4ff */
[----:B------:R-:W-:Y:S01]  /*772d0*/  IMAD.WIDE.U32 R150, R219, R53, RZ ;  /* 0x00000035db967225 */ /* 0x000fe200078e00ff */
[----:B------:R-:W-:-:S02]  /*772e0*/  IADD3.X R39, P5, PT, R39, R202, RZ, P5, !PT ;  /* 0x000000ca27277210 */ /* 0x000fc40002fbe4ff */
[----:B------:R-:W-:Y:S01]  /*772f0*/  IADD3.X R135, P2, PT, RZ, R108, RZ, P0, !PT ;  /* 0x0000006cff877210 */ /* 0x000fe2000075e4ff */
[----:B------:R-:W-:Y:S01]  /*77300*/  IMAD.WIDE.U32 R216, P6, R54, R32, R216 ;  /* 0x0000002036d87225 */ /* 0x000fe200078c00d8 */
[----:B------:R-:W-:Y:S02]  /*77310*/  IADD3 RZ, P0, PT, R162, R132, RZ ;  /* 0x00000084a2ff7210 */ /* 0x000fe40007f1e0ff */
[----:B------:R-:W-:Y:S01]  /*77320*/  IADD3.X R135, P5, PT, RZ, R135, RZ, P5, !PT ;  /* 0x00000087ff877210 */ /* 0x000fe20002fbe4ff */
[----:B------:R-:W-:Y:S01]  /*77330*/  IMAD.WIDE.U32 R132, R32, R55, RZ ;  /* 0x0000003720847225 */ /* 0x000fe200078e00ff */
[----:B------:R-:W-:Y:S02]  /*77340*/  IADD3.X R41, P3, PT, RZ, R41, RZ, P3, !PT ;  /* 0x00000029ff297210 */ /* 0x000fe40001f7e4ff */
[----:B------:R-:W-:Y:S01]  /*77350*/  IADD3.X R117, PT, PT, RZ, RZ, R109, P5, P2 ;  /* 0x000000ffff757210 */ /* 0x000fe20002fe446d */
[----:B------:R-:W-:Y:S01]  /*77360*/  IMAD.WIDE.U32 R150, P2, R52, R32, R150 ;  /* 0x0000002034967225 */ /* 0x000fe20007840096 */
[----:B------:R-:W-:-:S02]  /*77370*/  IADD3.X R28, PT, PT, RZ, RZ, R123, P3, P1 ;  /* 0x000000ffff1c7210 */ /* 0x000fc40001fe247b */
[----:B------:R-:W-:Y:S01]  /*77380*/  IADD3.X RZ, P0, PT, R163, R83, RZ, P0, !PT ;  /* 0x00000053a3ff7210 */ /* 0x000fe2000071e4ff */
[----:B------:R-:W-:Y:S01]  /*77390*/  IMAD.X R131, RZ, RZ, RZ, P2 ;  /* 0x000000ffff837224 */ /* 0x000fe200010e06ff */
[----:B------:R-:W-:Y:S01]  /*773a0*/  IADD3 R125, P2, PT, R216, R133, RZ ;  /* 0x00000085d87d7210 */ /* 0x000fe20007f5e0ff */
[----:B------:R-:W-:-:S04]  /*773b0*/  IMAD.WIDE.U32 R210, R215, R195, RZ ;  /* 0x000000c3d7d27225 */ /* 0x000fc800078e00ff */
[----:B------:R-:W-:-:S04]  /*773c0*/  IMAD.WIDE.U32 R138, R219, R51, RZ ;  /* 0x00000033db8a7225 */ /* 0x000fc800078e00ff */
[----:B------:R-:W-:Y:S02]  /*773d0*/  IMAD.X R203, RZ, RZ, RZ, P6 ;  /* 0x000000ffffcb7224 */ /* 0x000fe400030e06ff */
[----:B------:R-:W-:-:S04]  /*773e0*/  IMAD.WIDE.U32 R122, R32, R53, RZ ;  /* 0x00000035207a7225 */ /* 0x000fc800078e00ff */
[----:B------:R-:W-:Y:S02]  /*773f0*/  IMAD.MOV.U32 R202, RZ, RZ, R217 ;  /* 0x000000ffffca7224 */ /* 0x000fe400078e00d9 */
[----:B------:R-:W-:-:S04]  /*77400*/  IMAD.WIDE.U32 R186, R160, -0x4eac0001, R186 ;  /* 0xb153ffffa0ba7825 */ /* 0x000fc800078e00ba */
[----:B------:R-:W-:Y:S01]  /*77410*/  IMAD.WIDE.U32.X R202, R54, R219, R202, P2 ;  /* 0x000000db36ca7225 */ /* 0x000fe200010e04ca */
[----:B------:R-:W-:Y:S02]  /*77420*/  IADD3 R83, P2, PT, R150, R123, RZ ;  /* 0x0000007b96537210 */ /* 0x000fe40007f5e0ff */
[----:B------:R-:W-:Y:S01]  /*77430*/  IADD3 R186, P6, PT, R41, R186, RZ ;  /* 0x000000ba29ba7210 */ /* 0x000fe20007fde0ff */
[----:B------:R-:W-:Y:S02]  /*77440*/  IMAD.IADD R105, R187, 0x1, R130 ;  /* 0x00000001bb697824 */ /* 0x000fe400078e0282 */
[----:B------:R-:W-:-:S03]  /*77450*/  IMAD.WIDE.U32 R108, R22, R195, RZ ;  /* 0x000000c3166c7225 */ /* 0x000fc600078e00ff */
[----:B------:R-:W-:Y:S01]  /*77460*/  IADD3.X R187, P6, PT, R105, R28, RZ, P6, !PT ;  /* 0x0000001c69bb7210 */ /* 0x000fe200037de4ff */
[----:B------:R-:W-:-:S04]  /*77470*/  IMAD.WIDE.U32 R210, P1, R194, R22, R210 ;  /* 0x00000016c2d27225 */ /* 0x000fc800078200d2 */
[----:B------:R-:W-:Y:S01]  /*77480*/  IMAD.WIDE.U32 R138, P3, R50, R32, R138 ;  /* 0x00000020328a7225 */ /* 0x000fe2000786008a */
[----:B------:R-:W-:-:S03]  /*77490*/  IADD3 R143, P5, PT, R210, R109, RZ ;  /* 0x0000006dd28f7210 */ /* 0x000fc60007fbe0ff */
[----:B------:R-:W-:-:S04]  /*774a0*/  IMAD.WIDE.U32 R136, R32, R51, RZ ;  /* 0x0000003320887225 */ /* 0x000fc800078e00ff */
[----:B------:R-:W-:Y:S02]  /*774b0*/  IMAD.MOV.U32 R130, RZ, RZ, R151 ;  /* 0x000000ffff827224 */ /* 0x000fe400078e0097 */
[----:B------:R-:W-:Y:S01]  /*774c0*/  IMAD.X R207, RZ, RZ, RZ, P1 ;  /* 0x000000ffffcf7224 */ /* 0x000fe200008e06ff */
[----:B------:R-:W-:Y:S01]  /*774d0*/  IADD3 RZ, P1, PT, R208, R108, RZ ;  /* 0x0000006cd0ff7210 */ /* 0x000fe20007f3e0ff */
[----:B------:R-:W-:Y:S01]  /*774e0*/  IMAD.WIDE.U32.X R130, R52, R219, R130, P2 ;  /* 0x000000db34827225 */ /* 0x000fe200010e0482 */
[----:B------:R-:W-:Y:S02]  /*774f0*/  IADD3 R24, P2, PT, R138, R137, RZ ;  /* 0x000000898a187210 */ /* 0x000fe40007f5e0ff */
[----:B------:R-:W-:Y:S01]  /*77500*/  IADD3.X RZ, P1, PT, R209, R143, RZ, P1, !PT ;  /* 0x0000008fd1ff7210 */ /* 0x000fe20000f3e4ff */
[----:B------:R-:W-:-:S04]  /*77510*/  IMAD.WIDE.U32 R108, R219, R49, RZ ;  /* 0x00000031db6c7225 */ /* 0x000fc800078e00ff */
[----:B------:R-:W-:Y:S01]  /*77520*/  IMAD.X R141, RZ, RZ, RZ, P3 ;  /* 0x000000ffff8d7224 */ /* 0x000fe200018e06ff */
[----:B------:R-:W-:Y:S01]  /*77530*/  IADD3 RZ, P3, PT, R38, R104, RZ ;  /* 0x0000006826ff7210 */ /* 0x000fe20007f7e0ff */
[----:B------:R-:W-:-:S03]  /*77540*/  IMAD.WIDE.U32 R162, R160, -0x94f09dc, R162 ;  /* 0xf6b0f624a0a27825 */ /* 0x000fc600078e00a2 */
[----:B------:R-:W-:Y:S01]  /*77550*/  IADD3.X RZ, P3, PT, R39, R129, RZ, P3, !PT ;  /* 0x0000008127ff7210 */ /* 0x000fe20001f7e4ff */
[----:B------:R-:W-:Y:S02]  /*77560*/  IMAD.MOV.U32 R140, RZ, RZ, R139 ;  /* 0x000000ffff8c7224 */ /* 0x000fe400078e008b */
[----:B------:R-:W-:Y:S01]  /*77570*/  IMAD.IADD R123, R163, 0x1, R40 ;  /* 0x00000001a37b7824 */ /* 0x000fe200078e0228 */
[----:B------:R-:W-:Y:S01]  /*77580*/  IADD3.X R163, P4, PT, RZ, R188, RZ, P4, !PT ;  /* 0x000000bcffa37210 */ /* 0x000fe2000279e4ff */
[----:B------:R-:W-:-:S03]  /*77590*/  IMAD.WIDE.U32.X R140, R50, R219, R140, P2 ;  /* 0x000000db328c7225 */ /* 0x000fc600010e048c */
[----:B------:R-:W-:Y:S01]  /*775a0*/  IADD3.X R163, P6, PT, RZ, R163, RZ, P6, !PT ;  /* 0x000000a3ffa37210 */ /* 0x000fe200037de4ff */
[----:B------:R-:W-:-:S04]  /*775b0*/  IMAD.WIDE.U32 R108, P2, R48, R32, R108 ;  /* 0x00000020306c7225 */ /* 0x000fc8000784006c */
[----:B------:R-:W-:-:S04]  /*775c0*/  IMAD.WIDE.U32 R40, R32, R49, RZ ;  /* 0x0000003120287225 */ /* 0x000fc800078e00ff */
[----:B------:R-:W-:Y:S01]  /*775d0*/  IMAD.X R105, RZ, RZ, RZ, P2 ;  /* 0x000000ffff697224 */ /* 0x000fe200010e06ff */
[----:B------:R-:W-:Y:S01]  /*775e0*/  IADD3 R28, P2, PT, R108, R41, RZ ;  /* 0x000000296c1c7210 */ /* 0x000fe20007f5e0ff */
[----:B------:R-:W-:Y:S01]  /*775f0*/  IMAD.WIDE.U32 R208, R195, R22, R208 ;  /* 0x00000016c3d07225 */ /* 0x000fe200078e00d0 */
[----:B------:R-:W-:-:S03]  /*77600*/  IADD3.X R41, P0, PT, RZ, R204, RZ, P0, !PT ;  /* 0x000000ccff297210 */ /* 0x000fc6000071e4ff */
[----:B------:R-:W-:Y:S02]  /*77610*/  IMAD.MOV.U32 R104, RZ, RZ, R109 ;  /* 0x000000ffff687224 */ /* 0x000fe400078e006d */
[----:B------:R-:W-:Y:S02]  /*77620*/  IMAD.MOV.U32 R206, RZ, RZ, R211 ;  /* 0x000000ffffce7224 */ /* 0x000fe400078e00d3 */
[----:B------:R-:W-:Y:S01]  /*77630*/  IMAD.WIDE.U32.X R104, R48, R219, R104, P2 ;  /* 0x000000db30687225 */ /* 0x000fe200010e0468 */
[----:B------:R-:W-:-:S03]  /*77640*/  IADD3 R188, P2, PT, R135, R208, RZ ;  /* 0x000000d087bc7210 */ /* 0x000fc60007f5e0ff */
[----:B------:R-:W-:Y:S01]  /*77650*/  IMAD.IADD R214, R209, 0x1, R210 ;  /* 0x00000001d1d67824 */ /* 0x000fe200078e02d2 */
[----:B------:R-:W-:Y:S01]  /*77660*/  IADD3.X R210, PT, PT, RZ, RZ, R189, P6, P4 ;  /* 0x000000ffffd27210 */ /* 0x000fe200037e84bd */
[----:B------:R-:W-:Y:S01]  /*77670*/  IMAD.WIDE.U32.X R208, R194, R215, R206, P5 ;  /* 0x000000d7c2d07225 */ /* 0x000fe200028e04ce */
[----:B------:R-:W-:Y:S02]  /*77680*/  IADD3 R162, P4, PT, R163, R162, RZ ;  /* 0x000000a2a3a27210 */ /* 0x000fe40007f9e0ff */
[----:B------:R-:W-:Y:S01]  /*77690*/  IADD3.X R189, P2, PT, R214, R117, RZ, P2, !PT ;  /* 0x00000075d6bd7210 */ /* 0x000fe2000175e4ff */
[----:B------:R-:W-:Y:S01]  /*776a0*/  IMAD.WIDE.U32 R38, R160, -0xc7aed41, R38 ;  /* 0xf38512bfa0267825 */ /* 0x000fe200078e0026 */
[----:B------:R-:W-:Y:S02]  /*776b0*/  IADD3.X R155, P5, PT, RZ, R208, RZ, P1, !PT ;  /* 0x000000d0ff9b7210 */ /* 0x000fe40000fbe4ff */
[----:B------:R-:W-:Y:S01]  /*776c0*/  IADD3.X R163, P4, PT, R123, R210, RZ, P4, !PT ;  /* 0x000000d27ba37210 */ /* 0x000fe2000279e4ff */
[----:B------:R-:W-:Y:S01]  /*776d0*/  IMAD.WIDE.U32 R206, R30, R195, RZ ;  /* 0x000000c31ece7225 */ /* 0x000fe200078e00ff */
[----:B------:R-:W-:-:S02]  /*776e0*/  IADD3.X R155, P2, PT, RZ, R155, RZ, P2, !PT ;  /* 0x0000009bff9b7210 */ /* 0x000fc4000175e4ff */
[----:B------:R-:W-:Y:S01]  /*776f0*/  IADD3.X R41, P6, PT, RZ, R41, RZ, P4, !PT ;  /* 0x00000029ff297210 */ /* 0x000fe200027de4ff */
[----:B------:R-:W-:Y:S01]  /*77700*/  IMAD.IADD R39, R39, 0x1, R200 ;  /* 0x0000000127277824 */ /* 0x000fe200078e02c8 */
        /* <DEDUP_REMOVED lines=11> */
[----:B------:R-:W-:Y:S02]  /*777c0*/  IADD3 R115, P5, PT, R206, R201, RZ ;  /* 0x000000c9ce737210 */ /* 0x000fe40007fbe0ff */
[----:B------:R-:W-:Y:S01]  /*777d0*/  IADD3.X R41, P6, PT, RZ, R41, RZ, P2, !PT ;  /* 0x00000029ff297210 */ /* 0x000fe200017de4ff */
[----:B------:R-:W-:Y:S01]  /*777e0*/  IMAD.MOV.U32 R208, RZ, RZ, R207 ;  /* 0x000000ffffd07224 */ /* 0x000fe200078e00cf */
[----:B------:R-:W-:Y:S01]  /*777f0*/  IADD3 RZ, P0, PT, R204, R200, RZ ;  /* 0x000000c8ccff7210 */ /* 0x000fe20007f1e0ff */
[----:B------:R-:W-:Y:S01]  /*77800*/  IMAD.WIDE.U32 R200, R160, 0x434bacd7, R188 ;  /* 0x434bacd7a0c87825 */ /* 0x000fe200078e00bc */
[----:B------:R-:W-:-:S02]  /*77810*/  IADD3.X R107, PT, PT, RZ, RZ, R199, P6, P3 ;  /* 0x000000ffff6b7210 */ /* 0x000fc400037e64c7 */
[----:B------:R-:W-:Y:S01]  /*77820*/  IADD3 RZ, P2, PT, R188, R154, RZ ;  /* 0x0000009abcff7210 */ /* 0x000fe20007f5e0ff */
[----:B------:R-:W-:Y:S01]  /*77830*/  IMAD.IADD R206, R211, 0x1, R206 ;  /* 0x00000001d3ce7824 */ /* 0x000fe200078e02ce */
[----:B------:R-:W-:Y:S01]  /*77840*/  IADD3 R154, P3, PT, R155, R210, RZ ;  /* 0x000000d29b9a7210 */ /* 0x000fe20007f7e0ff */
[----:B------:R-:W-:Y:S01]  /*77850*/  IMAD.WIDE.U32.X R198, R194, R30, R208, P5 ;  /* 0x0000001ec2c67225 */ /* 0x000fe200028e04d0 */
[----:B------:R-:W-:Y:S02]  /*77860*/  IADD3.X RZ, P0, PT, R205, R115, RZ, P0, !PT ;  /* 0x00000073cdff7210 */ /* 0x000fe4000071e4ff */
[----:B------:R-:W-:Y:S01]  /*77870*/  IADD3 R188, P5, PT, R41, R200, RZ ;  /* 0x000000c829bc7210 */ /* 0x000fe20007fbe0ff */
[----:B------:R-:W-:Y:S01]  /*77880*/  IMAD.IADD R192, R201, 0x1, R192 ;  /* 0x00000001c9c07824 */ /* 0x000fe200078e02c0 */
[----:B------:R-:W-:Y:S01]  /*77890*/  IADD3.X R155, P3, PT, R206, R109, RZ, P3, !PT ;  /* 0x0000006dce9b7210 */ /* 0x000fe20001f7e4ff */
[----:B------:R-:W-:Y:S01]  /*778a0*/  IMAD.WIDE.U32 R208, R215, R55, RZ ;  /* 0x00000037d7d07225 */ /* 0x000fe200078e00ff */
[----:B------:R-:W-:-:S02]  /*778b0*/  IADD3.X R41, P0, PT, RZ, R198, RZ, P0, !PT ;  /* 0x000000c6ff297210 */ /* 0x000fc4000071e4ff */
[----:B------:R-:W-:Y:S01]  /*778c0*/  IADD3 RZ, P6, PT, R186, R142, RZ ;  /* 0x0000008ebaff7210 */ /* 0x000fe20007fde0ff */
[----:B------:R-:W-:Y:S01]  /*778d0*/  IMAD.WIDE.U32 R142, R55, R18, R186 ;  /* 0x00000012378e7225 */ /* 0x000fe200078e00ba */
[----:B------:R-:W-:Y:S02]  /*778e0*/  IADD3.X RZ, P2, PT, R189, R103, RZ, P2, !PT ;  /* 0x00000067bdff7210 */ /* 0x000fe4000175e4ff */
[----:B------:R-:W-:Y:S01]  /*778f0*/  IADD3.X R41, P3, PT, RZ, R41, RZ, P3, !PT ;  /* 0x00000029ff297210 */ /* 0x000fe20001f7e4ff */
[----:B------:R-:W-:Y:S01]  /*77900*/  IMAD.IADD R143, R143, 0x1, R190 ;  /* 0x000000018f8f7824 */ /* 0x000fe200078e02be */
[----:B------:R-:W-:Y:S01]  /*77910*/  IADD3.X R189, P5, PT, R192, R107, RZ, P5, !PT ;  /* 0x0000006bc0bd7210 */ /* 0x000fe20002fbe4ff */
[----:B------:R-:W-:Y:S01]  /*77920*/  IMAD.WIDE.U32 R160, R160, 0x397fe69a, R154 ;  /* 0x397fe69aa0a07825 */ /* 0x000fe200078e009a */
[----:B------:R-:W-:Y:S02]  /*77930*/  IADD3.X R205, P2, PT, RZ, R182, RZ, P2, !PT ;  /* 0x000000b6ffcd7210 */ /* 0x000fe4000175e4ff */
[----:B------:R-:W-:Y:S01]  /*77940*/  IADD3.X R214, PT, PT, RZ, RZ, R199, P3, P0 ;  /* 0x000000ffffd67210 */ /* 0x000fe20001fe04c7 */
[----:B------:R-:W-:Y:S01]  /*77950*/  IMAD.IADD R156, R161, 0x1, R156 ;  /* 0x00000001a19c7824 */ /* 0x000fe200078e029c */
[----:B------:R-:W-:-:S02]  /*77960*/  IADD3.X RZ, P6, PT, R187, R213, RZ, P6, !PT ;  /* 0x000000d5bbff7210 */ /* 0x000fc400037de4ff */
[----:B------:R-:W-:Y:S02]  /*77970*/  IADD3 RZ, P3, PT, RZ, R142, RZ ;  /* 0x0000008effff7210 */ /* 0x000fe40007f7e0ff */
[----:B------:R-:W-:Y:S02]  /*77980*/  IADD3.X R205, P5, PT, RZ, R205, RZ, P5, !PT ;  /* 0x000000cdffcd7210 */ /* 0x000fe40002fbe4ff */
[----:B------:R-:W-:Y:S02]  /*77990*/  IADD3.X R103, P6, PT, RZ, R118, RZ, P6, !PT ;  /* 0x00000076ff677210 */ /* 0x000fe400037de4ff */
[----:B------:R-:W-:Y:S02]  /*779a0*/  IADD3.X RZ, P3, PT, RZ, R143, RZ, P3, !PT ;  /* 0x0000008fffff7210 */ /* 0x000fe40001f7e4ff */
[----:B------:R-:W-:Y:S01]  /*779b0*/  IADD3.X R107, PT, PT, RZ, RZ, R183, P5, P2 ;  /* 0x000000ffff6b7210 */ /* 0x000fe20002fe44b7 */
[----:B------:R-:W-:Y:S01]  /*779c0*/  IMAD.WIDE.U32 R182, R55, R56, R162 ;  /* 0x0000003837b67225 */ /* 0x000fe200078e00a2 */
[----:B------:R-:W-:-:S02]  /*779d0*/  IADD3.X R103, P5, PT, RZ, R103, RZ, P3, !PT ;  /* 0x00000067ff677210 */ /* 0x000fc40001fbe4ff */
[----:B------:R-:W-:Y:S01]  /*779e0*/  IADD3 RZ, P1, PT, RZ, R212, RZ ;  /* 0x000000d4ffff7210 */ /* 0x000fe20007f3e0ff */
[----:B------:R-:W-:Y:S01]  /*779f0*/  IMAD.IADD R172, R183, 0x1, R172 ;  /* 0x00000001b7ac7824 */ /* 0x000fe200078e02ac */
[----:B------:R-:W-:Y:S01]  /*77a00*/  IADD3 RZ, P0, PT, R162, R184, RZ ;  /* 0x000000b8a2ff7210 */ /* 0x000fe20007f1e0ff */
[----:B------:R-:W-:Y:S01]  /*77a10*/  IMAD.WIDE.U32 R184, R142, -0x30003, RZ ;  /* 0xfffcfffd8eb87825 */ /* 0x000fe200078e00ff */
[----:B------:R-:W-:Y:S02]  /*77a20*/  IADD3.X R119, PT, PT, RZ, RZ, R119, P5, P6 ;  /* 0x000000ffff777210 */ /* 0x000fe40002fec477 */
[----:B------:R-:W-:Y:S01]  /*77a30*/  IADD3.X RZ, P1, PT, RZ, R4, RZ, P1, !PT ;  /* 0x00000004ffff7210 */ /* 0x000fe20000f3e4ff */
[----:B------:R-:W-:Y:S01]  /*77a40*/  IMAD.WIDE.U32 R212, R55, R34, R38 ;  /* 0x0000002237d47225 */ /* 0x000fe200078e0026 */
[----:B------:R-:W-:Y:S02]  /*77a50*/  IADD3.X RZ, P0, PT, R163, R121, RZ, P0, !PT ;  /* 0x00000079a3ff7210 */ /* 0x000fe4000071e4ff */
[----:B------:R-:W-:Y:S01]  /*77a60*/  IADD3 R118, P5, PT, R103, R182, RZ ;  /* 0x000000b667767210 */ /* 0x000fe20007fbe0ff */
[----:B------:R-:W-:Y:S01]  /*77a70*/  IMAD R103, R143, -0x30003, RZ ;  /* 0xfffcfffd8f677824 */ /* 0x000fe200078e02ff */
[----:B------:R-:W-:Y:S01]  /*77a80*/  IADD3.X R109, P2, PT, RZ, RZ, RZ, P1, !PT ;  /* 0x000000ffff6d7210 */ /* 0x000fe20000f5e4ff */
[----:B------:R-:W-:Y:S01]  /*77a90*/  IMAD.IADD R162, R213, 0x1, R84 ;  /* 0x00000001d5a27824 */ /* 0x000fe200078e0254 */
[----:B------:R-:W-:Y:S01]  /*77aa0*/  IADD3.X R119, P5, PT, R172, R119, RZ, P5, !PT ;  /* 0x00000077ac777210 */ /* 0x000fe20002fbe4ff */
[----:B------:R-:W-:Y:S01]  /*77ab0*/  IMAD R103, R142, -0x760c0004, R103 ;  /* 0x89f3fffc8e677824 */ /* 0x000fe200078e0267 */
[----:B------:R-:W-:Y:S01]  /*77ac0*/  IADD3.X R129, P0, PT, RZ, R152, RZ, P0, !PT ;  /* 0x00000098ff817210 */ /* 0x000fe2000071e4ff */
[----:B------:R-:W-:Y:S01]  /*77ad0*/  IMAD.WIDE.U32 R206, R184, -0xc7aed41, RZ ;  /* 0xf38512bfb8ce7825 */ /* 0x000fe200078e00ff */
[----:B------:R-:W-:-:S02]  /*77ae0*/  IADD3.X R4, P1, PT, RZ, RZ, RZ, P4, !PT ;  /* 0x000000ffff047210 */ /* 0x000fc4000273e4ff */
[----:B------:R-:W-:Y:S01]  /*77af0*/  IADD3 RZ, P4, PT, R154, R180, RZ ;  /* 0x000000b49aff7210 */ /* 0x000fe20007f9e0ff */
[----:B------:R-:W-:Y:S01]  /*77b00*/  IMAD.IADD R133, R185, 0x1, R103 ;  /* 0x00000001b9857824 */ /* 0x000fe200078e0267 */
[----:B------:R-:W-:Y:S01]  /*77b10*/  IADD3.X R129, P6, PT, RZ, R129, RZ, P5, !PT ;  /* 0x00000081ff817210 */ /* 0x000fe20002fde4ff */
[----:B------:R-:W-:Y:S01]  /*77b20*/  IMAD.WIDE.U32 R180, R184, 0x397fe69a, RZ ;  /* 0x397fe69ab8b47825 */ /* 0x000fe200078e00ff */
[----:B------:R-:W-:Y:S02]  /*77b30*/  IADD3 R204, P5, PT, R205, R160, RZ ;  /* 0x000000a0cdcc7210 */ /* 0x000fe40007fbe0ff */
[----:B------:R-:W-:Y:S01]  /*77b40*/  IADD3.X RZ, P4, PT, R155, R85, RZ, P4, !PT ;  /* 0x000000559bff7210 */ /* 0x000fe2000279e4ff */
[C---:B------:R-:W-:Y:S01]  /*77b50*/  IMAD.WIDE.U32 R182, R133.reuse, 0x434bacd7, RZ ;  /* 0x434bacd785b67825 */ /* 0x040fe200078e00ff */
[----:B------:R-:W-:Y:S02]  /*77b60*/  IADD3.X R123, PT, PT, RZ, RZ, R153, P6, P0 ;  /* 0x000000ffff7b7210 */ /* 0x000fe400037e0499 */
[----:B------:R-:W-:Y:S01]  /*77b70*/  IADD3.X R205, P6, PT, R156, R107, RZ, P5, !PT ;  /* 0x0000006b9ccd7210 */ /* 0x000fe20002fde4ff */
[----:B------:R-:W-:Y:S01]  /*77b80*/  IMAD.WIDE.U32 R152, R133, -0x5555, RZ ;  /* 0xffffaaab85987825 */ /* 0x000fe200078e00ff */
[----:B------:R-:W-:-:S02]  /*77b90*/  IADD3.X R121, P5, PT, RZ, R46, RZ, P4, !PT ;  /* 0x0000002eff797210 */ /* 0x000fc400027be4ff */
[----:B------:R-:W-:Y:S01]  /*77ba0*/  IADD3 R4, P3, PT, R4, R109, RZ ;  /* 0x0000006d04047210 */ /* 0x000fe20007f7e0ff */
[----:B------:R-:W-:Y:S01]  /*77bb0*/  IMAD.X R109, RZ, RZ, RZ, P2 ;  /* 0x000000ffff6d7224 */ /* 0x000fe200010e06ff */
[----:B------:R-:W-:Y:S01]  /*77bc0*/  IADD3.X R121, P6, PT, RZ, R121, RZ, P6, !PT ;  /* 0x00000079ff797210 */ /* 0x000fe200037de4ff */
[----:B------:R-:W-:Y:S01]  /*77bd0*/  IMAD.WIDE.U32 R152, P2, R184, -0x46010001, R152 ;  /* 0xb9feffffb8987825 */ /* 0x000fe20007840098 */
[----:B------:R-:W-:Y:S02]  /*77be0*/  IADD3 RZ, P0, PT, R38, R106, RZ ;  /* 0x0000006a26ff7210 */ /* 0x000fe40007f1e0ff */
[----:B------:R-:W-:Y:S01]  /*77bf0*/  IADD3.X R117, PT, PT, RZ, RZ, R47, P6, P5 ;  /* 0x000000ffff757210 */ /* 0x000fe200037ea42f */
[----:B------:R-:W-:Y:S01]  /*77c00*/  IMAD.WIDE.U32 R106, R184, -0x5555, RZ ;  /* 0xffffaaabb86a7825 */ /* 0x000fe200078e00ff */
[----:B------:R-:W-:Y:S02]  /*77c10*/  IADD3.X RZ, P4, PT, R39, R81, RZ, P0, !PT ;  /* 0x0000005127ff7210 */ /* 0x000fe4000079e4ff */
[----:B------:R-:W-:Y:S01]  /*77c20*/  IADD3.X R109, PT, PT, R109, RZ, RZ, P3, P1 ;  /* 0x000000ff6d6d7210 */ /* 0x000fe20001fe24ff */
[----:B------:R-:W-:Y:S01]  /*77c30*/  IMAD.WIDE.U32 R46, R133, -0x4eac0001, RZ ;  /* 0xb153ffff852e7825 */ /* 0x000fe200078e00ff */
[----:B------:R-:W-:-:S02]  /*77c40*/  IADD3 RZ, P0, PT, R142, R106, RZ ;  /* 0x0000006a8eff7210 */ /* 0x000fc40007f1e0ff */
[----:B------:R-:W-:Y:S01]  /*77c50*/  IADD3 R135, P5, PT, R152, R107, RZ ;  /* 0x0000006b98877210 */ /* 0x000fe20007fbe0ff */
[----:B------:R-:W-:-:S03]  /*77c60*/  IMAD.WIDE.U32 R106, R133, 0x397fe69a, RZ ;  /* 0x397fe69a856a7825 */ /* 0x000fc600078e00ff */
[----:B------:R-:W-:Y:S01]  /*77c70*/  IADD3.X RZ, P0, PT, R143, R135, RZ, P0, !PT ;  /* 0x000000878fff7210 */ /* 0x000fe2000071e4ff */
[----:B------:R-:W-:-:S04]  /*77c80*/  IMAD.WIDE.U32 R46, P3, R184, 0x1eabfffe, R46 ;  /* 0x1eabfffeb82e7825 */ /* 0x000fc8000786002e */
[----:B------:R-:W-:-:S04]  /*77c90*/  IMAD.WIDE.U32 R210, R133, -0x94f09dc, RZ ;  /* 0xf6b0f62485d27825 */ /* 0x000fc800078e00ff */
[----:B------:R-:W-:-:S04]  /*77ca0*/  IMAD.WIDE.U32 R190, R133, -0xc7aed41, RZ ;  /* 0xf38512bf85be7825 */ /* 0x000fc800078e00ff */
[----:B------:R-:W-:Y:S02]  /*77cb0*/  IMAD.X R193, RZ, RZ, RZ, P3 ;  /* 0x000000ffffc17224 */ /* 0x000fe400018e06ff */
[----:B------:R-:W-:-:S04]  /*77cc0*/  IMAD.WIDE.U32 R84, R184, -0x4eac0001, RZ ;  /* 0xb153ffffb8547825 */ /* 0x000fc800078e00ff */
[----:B------:R-:W-:Y:S02]  /*77cd0*/  IMAD.X R39, RZ, RZ, RZ, P2 ;  /* 0x000000ffff277224 */ /* 0x000fe400010e06ff */
[----:B------:R-:W-:-:S04]  /*77ce0*/  IMAD.WIDE.U32 R106, P3, R184, 0x1a0111ea, R106 ;  /* 0x1a0111eab86a7825 */ /* 0x000fc8000786006a */
[----:B------:R-:W-:-:S04]  /*77cf0*/  IMAD.WIDE.U32 R182, P2, R184, 0x4b1ba7b6, R182 ;  /* 0x4b1ba7b6b8b67825 */ /* 0x000fc800078400b6 */
[----:B------:R-:W-:-:S04]  /*77d00*/  IMAD.WIDE.U32 R154, R184, -0x5555, R142 ;  /* 0xffffaaabb89a7825 */ /* 0x000fc800078e008e */
[----:B------:R-:W-:-:S04]  /*77d10*/  IMAD.WIDE.U32 R210, P1, R184, 0x6730d2a0, R210 ;  /* 0x6730d2a0b8d27825 */ /* 0x000fc800078200d2 */
[----:B------:R-:W-:Y:S01]  /*77d20*/  IMAD.X R173, RZ, RZ, RZ, P3 ;  /* 0x000000ffffad7224 */ /* 0x000fe200018e06ff */
[----:B------:R-:W-:Y:S01]  /*77d30*/  IADD3 R137, P3, PT, R46, R85, RZ ;  /* 0x000000552e897210 */ /* 0x000fe20007f7e0ff */
[----:B------:R-:W-:-:S04]  /*77d40*/  IMAD.WIDE.U32 R190, P6, R184, 0x64774b84, R190 ;  /* 0x64774b84b8be7825 */ /* 0x000fc800078c00be */
[----:B------:R-:W-:Y:S01]  /*77d50*/  IMAD.X R161, RZ, RZ, RZ, P2 ;  /* 0x000000ffffa17224 */ /* 0x000fe200010e06ff */
[----:B------:R-:W-:Y:S01]  /*77d60*/  IADD3 RZ, P2, PT, R118, R84, RZ ;  /* 0x0000005476ff7210 */ /* 0x000fe20007f5e0ff */
[----:B------:R-:W-:Y:S02]  /*77d70*/  IMAD.MOV.U32 R38, RZ, RZ, R153 ;  /* 0x000000ffff267224 */ /* 0x000fe400078e0099 */
[----:B------:R-:W-:Y:S01]  /*77d80*/  IMAD.MOV.U32 R192, RZ, RZ, R47 ;  /* 0x000000ffffc07224 */ /* 0x000fe200078e002f */
[----:B------:R-:W-:Y:S01]  /*77d90*/  IADD3.X RZ, P2, PT, R119, R137, RZ, P2, !PT ;  /* 0x0000008977ff7210 */ /* 0x000fe2000175e4ff */
[----:B------:R-:W-:-:S04]  /*77da0*/  IMAD.WIDE.U32 R84, R184, -0x94f09dc, RZ ;  /* 0xf6b0f624b8547825 */ /* 0x000fc800078e00ff */
[----:B------:R-:W-:Y:S01]  /*77db0*/  IMAD.X R157, RZ, RZ, RZ, P1 ;  /* 0x000000ffff9d7224 */ /* 0x000fe200008e06ff */
[----:B------:R-:W-:Y:S01]  /*77dc0*/  IADD3 RZ, P1, PT, RZ, R154, RZ ;  /* 0x0000009affff7210 */ /* 0x000fe20007f3e0ff */
[----:B------:R-:W-:Y:S01]  /*77dd0*/  IMAD.X R201, RZ, RZ, RZ, P6 ;  /* 0x000000ffffc97224 */ /* 0x000fe200030e06ff */
[----:B------:R-:W-:Y:S01]  /*77de0*/  IADD3 R212, P6, PT, R129, R212, RZ ;  /* 0x000000d481d47210 */ /* 0x000fe20007fde0ff */
[----:B------:R-:W-:Y:S02]  /*77df0*/  IMAD.IADD R154, R155, 0x1, R152 ;  /* 0x000000019b9a7824 */ /* 0x000fe400078e0298 */
[C---:B------:R-:W-:Y:S01]  /*77e00*/  IMAD.WIDE.U32.X R38, R133.reuse, -0x46010001, R38, P5 ;  /* 0xb9feffff85267825 */ /* 0x040fe200028e0426 */
[----:B------:R-:W-:Y:S02]  /*77e10*/  IADD3 R139, P5, PT, R210, R85, RZ ;  /* 0x00000055d28b7210 */ /* 0x000fe40007fbe0ff */
[----:B------:R-:W-:Y:S01]  /*77e20*/  IADD3.X R213, P6, PT, R162, R123, RZ, P6, !PT ;  /* 0x0000007ba2d57210 */ /* 0x000fe200037de4ff */
[----:B------:R-:W-:Y:S01]  /*77e30*/  IMAD.WIDE.U32.X R192, R133, 0x1eabfffe, R192, P3 ;  /* 0x1eabfffe85c07825 */ /* 0x000fe200018e04c0 */
[----:B------:R-:W-:-:S02]  /*77e40*/  IADD3 R115, P3, PT, R190, R207, RZ ;  /* 0x000000cfbe737210 */ /* 0x000fc40007f7e0ff */
[----:B------:R-:W-:Y:S01]  /*77e50*/  IADD3.X R123, P4, PT, RZ, R42, RZ, P4, !PT ;  /* 0x0000002aff7b7210 */ /* 0x000fe2000279e4ff */
[----:B------:R-:W-:Y:S01]  /*77e60*/  IMAD.MOV.U32 R200, RZ, RZ, R191 ;  /* 0x000000ffffc87224 */ /* 0x000fe200078e00bf */
[----:B------:R-:W-:Y:S01]  /*77e70*/  IADD3.X RZ, P1, PT, RZ, R154, RZ, P1, !PT ;  /* 0x0000009affff7210 */ /* 0x000fe20000f3e4ff */
[----:B------:R-:W-:Y:S01]  /*77e80*/  IMAD.WIDE.U32 R186, R184, 0x434bacd7, RZ ;  /* 0x434bacd7b8ba7825 */ /* 0x000fe200078e00ff */
[----:B------:R-:W-:Y:S02]  /*77e90*/  IADD3.X R47, P0, PT, RZ, R38, RZ, P0, !PT ;  /* 0x00000026ff2f7210 */ /* 0x000fe4000071e4ff */
[----:B------:R-:W-:Y:S01]  /*77ea0*/  IADD3.X R123, P6, PT, RZ, R123, RZ, P6, !PT ;  /* 0x0000007bff7b7210 */ /* 0x000fe200037de4ff */
[----:B------:R-:W-:Y:S01]  /*77eb0*/  IMAD.MOV.U32 R156, RZ, RZ, R211 ;  /* 0x000000ffff9c7224 */ /* 0x000fe200078e00d3 */
[----:B------:R-:W-:Y:S01]  /*77ec0*/  IADD3.X R47, P1, PT, RZ, R47, RZ, P1, !PT ;  /* 0x0000002fff2f7210 */ /* 0x000fe20000f3e4ff */
[----:B------:R-:W-:Y:S01]  /*77ed0*/  IMAD.WIDE.U32.X R200, R133, 0x64774b84, R200, P3 ;  /* 0x64774b8485c87825 */ /* 0x000fe200018e04c8 */
[----:B------:R-:W-:-:S02]  /*77ee0*/  IADD3 R103, P3, PT, R106, R181, RZ ;  /* 0x000000b56a677210 */ /* 0x000fc40007f7e0ff */
[----:B------:R-:W-:Y:S01]  /*77ef0*/  IADD3.X R218, PT, PT, RZ, RZ, R39, P1, P0 ;  /* 0x000000ffffda7210 */ /* 0x000fe20000fe0427 */
[----:B------:R-:W-:Y:S01]  /*77f00*/  IMAD.WIDE.U32.X R156, R133, 0x6730d2a0, R156, P5 ;  /* 0x6730d2a0859c7825 */ /* 0x000fe200028e049c */
[----:B------:R-:W-:-:S03]  /*77f10*/  IADD3 R81, P5, PT, R182, R187, RZ ;  /* 0x000000bbb6517210 */ /* 0x000fc60007fbe0ff */
[----:B------:R-:W-:Y:S01]  /*77f20*/  IMAD.MOV.U32 R172, RZ, RZ, R107 ;  /* 0x000000ffffac7224 */ /* 0x000fe200078e006b */
[----:B------:R-:W-:Y:S01]  /*77f30*/  IADD3.X R107, PT, PT, RZ, RZ, R43, P6, P4 ;  /* 0x000000ffff6b7210 */ /* 0x000fe200037e842b */
[----:B------:R-:W-:-:S04]  /*77f40*/  IMAD.WIDE.U32 R152, R215, R53, RZ ;  /* 0x00000035d7987225 */ /* 0x000fc800078e00ff */
[----:B------:R-:W-:Y:S02]  /*77f50*/  IMAD.MOV.U32 R160, RZ, RZ, R183 ;  /* 0x000000ffffa07224 */ /* 0x000fe400078e00b7 */
[----:B------:R-:W-:-:S04]  /*77f60*/  IMAD.WIDE.U32 R142, R215, R51, RZ ;  /* 0x00000033d78e7225 */ /* 0x000fc800078e00ff */
[----:B------:R-:W-:Y:S01]  /*77f70*/  IMAD.WIDE.U32.X R172, R133, 0x1a0111ea, R172, P3 ;  /* 0x1a0111ea85ac7825 */ /* 0x000fe200018e04ac */
[----:B------:R-:W-:-:S03]  /*77f80*/  IADD3 RZ, P3, PT, R212, R84, RZ ;  /* 0x00000054d4ff7210 */ /* 0x000fc60007f7e0ff */
[----:B------:R-:W-:Y:S01]  /*77f90*/  IMAD.WIDE.U32.X R160, R133, 0x4b1ba7b6, R160, P5 ;  /* 0x4b1ba7b685a07825 */ /* 0x000fe200028e04a0 */
[----:B------:R-:W-:Y:S02]  /*77fa0*/  IADD3 RZ, P5, PT, R188, R132, RZ ;  /* 0x00000084bcff7210 */ /* 0x000fe40007fbe0ff */
[----:B------:R-:W-:Y:S01]  /*77fb0*/  IADD3.X RZ, P3, PT, R213, R139, RZ, P3, !PT ;  /* 0x0000008bd5ff7210 */ /* 0x000fe20001f7e4ff */
[----:B------:R-:W-:Y:S01]  /*77fc0*/  IMAD.WIDE.U32 R84, R184, -0x4eac0001, R118 ;  /* 0xb153ffffb8547825 */ /* 0x000fe200078e0076 */
[----:B------:R-:W-:-:S03]  /*77fd0*/  IADD3.X RZ, P5, PT, R189, R125, RZ, P5, !PT ;  /* 0x0000007dbdff7210 */ /* 0x000fc60002fbe4ff */
[----:B------:R-:W-:Y:S01]  /*77fe0*/  IMAD.WIDE.U32 R208, P4, R54, R22, R208 ;  /* 0x0000001636d07225 */ /* 0x000fe200078800d0 */
[----:B------:R-:W-:-:S03]  /*77ff0*/  IADD3 R84, P6, PT, R47, R84, RZ ;  /* 0x000000542f547210 */ /* 0x000fc60007fde0ff */
[----:B------:R-:W-:-:S04]  /*78000*/  IMAD.WIDE.U32 R38, R22, R55, RZ ;  /* 0x0000003716267225 */ /* 0x000fc800078e00ff */
[----:B------:R-:W-:-:S04]  /*78010*/  IMAD.WIDE.U32 R152, P0, R52, R22, R152 ;  /* 0x0000001634987225 */ /* 0x000fc80007800098 */
[----:B------:R-:W-:-:S04]  /*78020*/  IMAD.WIDE.U32 R162, R22, R53, RZ ;  /* 0x0000003516a27225 */ /* 0x000fc800078e00ff */
[----:B------:R-:W-:-:S04]  /*78030*/  IMAD.WIDE.U32 R142, P1, R50, R22, R142 ;  /* 0x00000016328e7225 */ /* 0x000fc8000782008e */
[----:B------:R-:W-:Y:S01]  /*78040*/  IMAD.X R155, RZ, RZ, RZ, P0 ;  /* 0x000000ffff9b7224 */ /* 0x000fe200000e06ff */
[----:B------:R-:W-:Y:S01]  /*78050*/  IADD3 R129, P0, PT, R208, R39, RZ ;  /* 0x00000027d0817210 */ /* 0x000fe20007f1e0ff */
[----:B------:R-:W-:Y:S02]  /*78060*/  IMAD.IADD R85, R85, 0x1, R46 ;  /* 0x0000000155557824 */ /* 0x000fe400078e022e */
[----:B------:R-:W-:-:S03]  /*78070*/  IMAD.WIDE.U32 R188, R55, R32, R188 ;  /* 0x0000002037bc7225 */ /* 0x000fc600078e00bc */
[----:B------:R-:W-:Y:S01]  /*78080*/  IADD3.X R85, P6, PT, R85, R218, RZ, P6, !PT ;  /* 0x000000da55557210 */ /* 0x000fe200037de4ff */
[----:B------:R-:W-:Y:S01]  /*78090*/  IMAD.X R133, RZ, RZ, RZ, P1 ;  /* 0x000000ffff857224 */ /* 0x000fe200008e06ff */
[----:B------:R-:W-:Y:S01]  /*780a0*/  IADD3 R125, P1, PT, R152, R163, RZ ;  /* 0x000000a3987d7210 */ /* 0x000fe20007f3e0ff */
[----:B------:R-:W-:Y:S01]  /*780b0*/  IMAD.X R199, RZ, RZ, RZ, P4 ;  /* 0x000000ffffc77224 */ /* 0x000fe200020e06ff */
[----:B------:R-:W-:Y:S01]  /*780c0*/  IADD3 R188, P4, PT, R123, R188, RZ ;  /* 0x000000bc7bbc7210 */ /* 0x000fe20007f9e0ff */
[----:B------:R-:W-:Y:S01]  /*780d0*/  IMAD.WIDE.U32 R118, R22, R51, RZ ;  /* 0x0000003316767225 */ /* 0x000fe200078e00ff */
[----:B------:R-:W-:-:S03]  /*780e0*/  IADD3.X R123, P2, PT, RZ, R192, RZ, P2, !PT ;  /* 0x000000c0ff7b7210 */ /* 0x000fc6000175e4ff */
[----:B------:R-:W-:Y:S01]  /*780f0*/  IMAD.WIDE.U32 R46, R215, R49, RZ ;  /* 0x00000031d72e7225 */ /* 0x000fe200078e00ff */
[----:B------:R-:W-:-:S03]  /*78100*/  IADD3.X R123, P6, PT, RZ, R123, RZ, P6, !PT ;  /* 0x0000007bff7b7210 */ /* 0x000fc600037de4ff */
[----:B------:R-:W-:Y:S01]  /*78110*/  IMAD.MOV.U32 R198, RZ, RZ, R209 ;  /* 0x000000ffffc67224 */ /* 0x000fe200078e00d1 */
[----:B------:R-:W-:Y:S01]  /*78120*/  IADD3.X R193, PT, PT, RZ, RZ, R193, P6, P2 ;  /* 0x000000ffffc17210 */ /* 0x000fe200037e44c1 */
[----:B------:R-:W-:Y:S01]  /*78130*/  IMAD.MOV.U32 R154, RZ, RZ, R153 ;  /* 0x000000ffff9a7224 */ /* 0x000fe200078e0099 */
[----:B------:R-:W-:Y:S01]  /*78140*/  IADD3 RZ, P2, PT, R188, R206, RZ ;  /* 0x000000cebcff7210 */ /* 0x000fe20007f5e0ff */
[----:B------:R-:W-:Y:S01]  /*78150*/  IMAD.WIDE.U32.X R198, R54, R215, R198, P0 ;  /* 0x000000d736c67225 */ /* 0x000fe200000e04c6 */
[----:B------:R-:W-:-:S03]  /*78160*/  IADD3 R119, P0, PT, R142, R119, RZ ;  /* 0x000000778e777210 */ /* 0x000fc60007f1e0ff */
[----:B------:R-:W-:-:S04]  /*78170*/  IMAD.WIDE.U32.X R154, R52, R215, R154, P1 ;  /* 0x000000d7349a7225 */ /* 0x000fc800008e049a */
[----:B------:R-:W-:-:S04]  /*78180*/  IMAD.WIDE.U32 R46, P1, R48, R22, R46 ;  /* 0x00000016302e7225 */ /* 0x000fc8000782002e */
[----:B------:R-:W-:Y:S02]  /*78190*/  IMAD.MOV.U32 R132, RZ, RZ, R143 ;  /* 0x000000ffff847224 */ /* 0x000fe400078e008f */
[----:B------:R-:W-:-:S04]  /*781a0*/  IMAD.WIDE.U32 R42, R22, R49, RZ ;  /* 0x00000031162a7225 */ /* 0x000fc800078e00ff */
[----:B------:R-:W-:-:S04]  /*781b0*/  IMAD.WIDE.U32 R212, R184, -0x94f09dc, R212 ;  /* 0xf6b0f624b8d47825 */ /* 0x000fc800078e00d4 */
[----:B------:R-:W-:Y:S01]  /*781c0*/  IMAD.WIDE.U32.X R132, R50, R215, R132, P0 ;  /* 0x000000d732847225 */ /* 0x000fe200000e0484 */
[----:B------:R-:W-:Y:S02]  /*781d0*/  IADD3 RZ, P0, PT, R204, R38, RZ ;  /* 0x00000026ccff7210 */ /* 0x000fe40007f1e0ff */
[----:B------:R-:W-:Y:S01]  /*781e0*/  IADD3 R212, P6, PT, R123, R212, RZ ;  /* 0x000000d47bd47210 */ /* 0x000fe20007fde0ff */
[----:B------:R-:W-:Y:S01]  /*781f0*/  IMAD.X R39, RZ, RZ, RZ, P1 ;  /* 0x000000ffff277224 */ /* 0x000fe200008e06ff */
[----:B------:R-:W-:Y:S01]  /*78200*/  IADD3 R43, P1, PT, R46, R43, RZ ;  /* 0x0000002b2e2b7210 */ /* 0x000fe20007f3e0ff */
[----:B------:R-:W-:Y:S01]  /*78210*/  IMAD.IADD R216, R189, 0x1, R216 ;  /* 0x00000001bdd87824 */ /* 0x000fe200078e02d8 */
[----:B------:R-:W-:Y:S01]  /*78220*/  IADD3.X RZ, P0, PT, R205, R129, RZ, P0, !PT ;  /* 0x00000081cdff7210 */ /* 0x000fe2000071e4ff */
[----:B------:R-:W-:Y:S01]  /*78230*/  IMAD.MOV.U32 R38, RZ, RZ, R47 ;  /* 0x000000ffff267224 */ /* 0x000fe200078e002f */
[----:B------:R-:W-:Y:S01]  /*78240*/  IADD3.X R47, P5, PT, RZ, R202, RZ, P5, !PT ;  /* 0x000000caff2f7210 */ /* 0x000fe20002fbe4ff */
[----:B------:R-:W-:Y:S01]  /*78250*/  IMAD.IADD R210, R213, 0x1, R210 ;  /* 0x00000001d5d27824 */ /* 0x000fe200078e02d2 */
[----:B------:R-:W-:Y:S01]  /*78260*/  IADD3.X R189, P4, PT, R216, R107, RZ, P4, !PT ;  /* 0x0000006bd8bd7210 */ /* 0x000fe2000279e4ff */
[----:B------:R-:W-:Y:S01]  /*78270*/  IMAD.WIDE.U32.X R38, R48, R215, R38, P1 ;  /* 0x000000d730267225 */ /* 0x000fe200008e0426 */
[----:B------:R-:W-:-:S02]  /*78280*/  IADD3 R4, P1, PT, R41, R4, RZ ;  /* 0x0000000429047210 */ /* 0x000fc40007f3e0ff */
[----:B------:R-:W-:Y:S01]  /*78290*/  IADD3.X R213, P6, PT, R210, R193, RZ, P6, !PT ;  /* 0x000000c1d2d57210 */ /* 0x000fe200037de4ff */
[----:B------:R-:W-:Y:S01]  /*782a0*/  IMAD.WIDE.U32 R204, R55, R22, R204 ;  /* 0x0000001637cc7225 */ /* 0x000fe200078e00cc */
[----:B------:R-:W-:Y:S02]  /*782b0*/  IADD3.X R41, P3, PT, RZ, R156, RZ, P3, !PT ;  /* 0x0000009cff297210 */ /* 0x000fe40001f7e4ff */
[----:B------:R-:W-:Y:S01]  /*782c0*/  IADD3.X R47, P4, PT, RZ, R47, RZ, P4, !PT ;  /* 0x0000002fff2f7210 */ /* 0x000fe2000279e4ff */
[----:B------:R-:W-:Y:S01]  /*782d0*/  IMAD.WIDE.U32 R192, R184, -0xc7aed41, R188 ;  /* 0xf38512bfb8c07825 */ /* 0x000fe200078e00bc */
[----:B------:R-:W-:Y:S02]  /*782e0*/  IADD3.X R41, P6, PT, RZ, R41, RZ, P6, !PT ;  /* 0x00000029ff297210 */ /* 0x000fe400037de4ff */
[----:B------:R-:W-:Y:S01]  /*782f0*/  IADD3.X R203, PT, PT, RZ, RZ, R203, P4, P5 ;  /* 0x000000ffffcb7210 */ /* 0x000fe200027ea4cb */
[----:B------:R-:W-:Y:S01]  /*78300*/  IMAD.IADD R208, R205, 0x1, R208 ;  /* 0x00000001cdd07824 */ /* 0x000fe200078e02d0 */
[----:B------:R-:W-:Y:S01]  /*78310*/  IADD3 R204, P5, PT, R47, R204, RZ ;  /* 0x000000cc2fcc7210 */ /* 0x000fe20007fbe0ff */
[----:B------:R-:W-:Y:S01]  /*78320*/  IMAD.IADD R190, R193, 0x1, R190 ;  /* 0x00000001c1be7824 */ /* 0x000fe200078e02be */
[----:B------:R-:W-:-:S02]  /*78330*/  IADD3 R192, P4, PT, R41, R192, RZ ;  /* 0x000000c029c07210 */ /* 0x000fc40007f9e0ff */
[----:B------:R-:W-:Y:S01]  /*78340*/  IADD3.X R41, PT, PT, RZ, RZ, R157, P6, P3 ;  /* 0x000000ffff297210 */ /* 0x000fe200037e649d */
[----:B------:R-:W-:Y:S01]  /*78350*/  IMAD.WIDE.U32 R156, R30, R55, RZ ;  /* 0x000000371e9c7225 */ /* 0x000fe200078e00ff */
[----:B------:R-:W-:Y:S02]  /*78360*/  IADD3.X RZ, P2, PT, R189, R115, RZ, P2, !PT ;  /* 0x00000073bdff7210 */ /* 0x000fe4000175e4ff */
[----:B------:R-:W-:Y:S01]  /*78370*/  IADD3.X R205, P3, PT, R208, R203, RZ, P5, !PT ;  /* 0x000000cbd0cd7210 */ /* 0x000fe20002f7e4ff */
[----:B------:R-:W-:Y:S01]  /*78380*/  IMAD.WIDE.U32 R188, R20, R55, RZ ;  /* 0x0000003714bc7225 */ /* 0x000fe200078e00ff */
[----:B------:R-:W-:Y:S02]  /*78390*/  IADD3.X R47, P0, PT, RZ, R198, RZ, P0, !PT ;  /* 0x000000c6ff2f7210 */ /* 0x000fe4000071e4ff */
[----:B------:R-:W-:Y:S01]  /*783a0*/  IADD3.X R193, P4, PT, R190, R41, RZ, P4, !PT ;  /* 0x00000029bec17210 */ /* 0x000fe2000279e4ff */
[----:B------:R-:W-:Y:S01]  /*783b0*/  IMAD.WIDE.U32 R156, P5, R54, R20, R156 ;  /* 0x00000014369c7225 */ /* 0x000fe200078a009c */
[----:B------:R-:W-:-:S02]  /*783c0*/  IADD3.X R47, P3, PT, RZ, R47, RZ, P3, !PT ;  /* 0x0000002fff2f7210 */ /* 0x000fc40001f7e4ff */
[----:B------:R-:W-:Y:S01]  /*783d0*/  IADD3.X R41, P2, PT, RZ, R200, RZ, P2, !PT ;  /* 0x000000c8ff297210 */ /* 0x000fe2000175e4ff */
[----:B------:R-:W-:Y:S01]  /*783e0*/  IMAD.X R187, RZ, RZ, RZ, P5 ;  /* 0x000000ffffbb7224 */ /* 0x000fe200028e06ff */
[----:B------:R-:W-:Y:S02]  /*783f0*/  IADD3.X R214, P1, PT, R214, R109, RZ, P1, !PT ;  /* 0x0000006dd6d67210 */ /* 0x000fe40000f3e4ff */
[----:B------:R-:W-:Y:S02]  /*78400*/  IADD3 R190, P6, PT, R121, R4, RZ ;  /* 0x0000000479be7210 */ /* 0x000fe40007fde0ff */
[----:B------:R-:W-:Y:S02]  /*78410*/  IADD3.X R199, PT, PT, RZ, RZ, R199, P3, P0 ;  /* 0x000000ffffc77210 */ /* 0x000fe40001fe04c7 */
[----:B------:R-:W-:Y:S02]  /*78420*/  IADD3.X R41, P4, PT, RZ, R41, RZ, P4, !PT ;  /* 0x00000029ff297210 */ /* 0x000fe4000279e4ff */
[----:B------:R-:W-:-:S02]  /*78430*/  IADD3 R107, P3, PT, R156, R189, RZ ;  /* 0x000000bd9c6b7210 */ /* 0x000fc40007f7e0ff */
[----:B------:R-:W-:Y:S02]  /*78440*/  IADD3 RZ, P0, PT, R190, R188, RZ ;  /* 0x000000bcbeff7210 */ /* 0x000fe40007f1e0ff */
[----:B------:R-:W-:Y:S02]  /*78450*/  IADD3.X R191, P6, PT, R117, R214, RZ, P6, !PT ;  /* 0x000000d675bf7210 */ /* 0x000fe400037de4ff */
[----:B------:R-:W-:Y:S02]  /*78460*/  IADD3.X R201, PT, PT, RZ, RZ, R201, P4, P2 ;  /* 0x000000ffffc97210 */ /* 0x000fe400027e44c9 */
[----:B------:R-:W-:Y:S01]  /*78470*/  IADD3 RZ, P4, PT, R204, R186, RZ ;  /* 0x000000baccff7210 */ /* 0x000fe20007f9e0ff */
[----:B------:R-:W-:Y:S01]  /*78480*/  IMAD.MOV.U32 R186, RZ, RZ, R157 ;  /* 0x000000ffffba7224 */ /* 0x000fe200078e009d */
[----:B------:R-:W-:Y:S01]  /*78490*/  IADD3.X RZ, P0, PT, R191, R107, RZ, P0, !PT ;  /* 0x0000006bbfff7210 */ /* 0x000fe2000071e4ff */
[----:B------:R-:W-:Y:S01]  /*784a0*/  IMAD.WIDE.U32 R190, R55, R20, R190 ;  /* 0x0000001437be7225 */ /* 0x000fe200078e00be */
[----:B------:R-:W-:-:S02]  /*784b0*/  IADD3 RZ, P2, PT, R84, R176, RZ ;  /* 0x000000b054ff7210 */ /* 0x000fc40007f5e0ff */
[----:B------:R-:W-:Y:S01]  /*784c0*/  IADD3.X RZ, P4, PT, R205, R81, RZ, P4, !PT ;  /* 0x00000051cdff7210 */ /* 0x000fe2000279e4ff */
[----:B------:R-:W-:Y:S01]  /*784d0*/  IMAD.IADD R156, R191, 0x1, R156 ;  /* 0x00000001bf9c7824 */ /* 0x000fe200078e029c */
[----:B------:R-:W-:Y:S01]  /*784e0*/  IADD3.X RZ, P2, PT, R85, R177, RZ, P2, !PT ;  /* 0x000000b155ff7210 */ /* 0x000fe2000175e4ff */
[----:B------:R-:W-:Y:S01]  /*784f0*/  IMAD.WIDE.U32.X R186, R54, R30, R186, P3 ;  /* 0x0000001e36ba7225 */ /* 0x000fe200018e04ba */
[----:B------:R-:W-:Y:S02]  /*78500*/  IADD3 R190, P5, PT, R47, R190, RZ ;  /* 0x000000be2fbe7210 */ /* 0x000fe40007fbe0ff */
[----:B------:R-:W-:Y:S01]  /*78510*/  IADD3.X R47, P4, PT, RZ, R160, RZ, P4, !PT ;  /* 0x000000a0ff2f7210 */ /* 0x000fe2000279e4ff */
[----:B------:R-:W-:Y:S01]  /*78520*/  IMAD.WIDE.U32 R176, R184, 0x434bacd7, R204 ;  /* 0x434bacd7b8b07825 */ /* 0x000fe200078e00cc */
[----:B------:R-:W-:Y:S02]  /*78530*/  IADD3.X R191, P5, PT, R156, R199, RZ, P5, !PT ;  /* 0x000000c79cbf7210 */ /* 0x000fe40002fbe4ff */
[----:B------:R-:W-:Y:S01]  /*78540*/  IADD3.X R4, P0, PT, RZ, R186, RZ, P0, !PT ;  /* 0x000000baff047210 */ /* 0x000fe2000071e4ff */
[----:B------:R-:W-:Y:S01]  /*78550*/  IMAD.IADD R182, R177, 0x1, R182 ;  /* 0x00000001b1b67824 */ /* 0x000fe200078e02b6 */
[----:B------:R-:W-:Y:S01]  /*78560*/  IADD3 R176, P3, PT, R41, R176, RZ ;  /* 0x000000b029b07210 */ /* 0x000fe20007f7e0ff */
[----:B------:R-:W-:Y:S01]  /*78570*/  IMAD.WIDE.U32 R84, R53, R18, R84 ;  /* 0x0000001235547225 */ /* 0x000fe200078e0054 */
[----:B------:R-:W-:-:S02]  /*78580*/  IADD3.X R4, P5, PT, RZ, R4, RZ, P5, !PT ;  /* 0x00000004ff047210 */ /* 0x000fc40002fbe4ff */
[----:B------:R-:W-:Y:S01]  /*78590*/  IADD3.X R177, P3, PT, R182, R201, RZ, P3, !PT ;  /* 0x000000c9b6b17210 */ /* 0x000fe20001f7e4ff */
[----:B------:R-:W-:Y:S01]  /*785a0*/  IMAD.IADD R85, R85, 0x1, R178 ;  /* 0x0000000155557824 */ /* 0x000fe200078e02b2 */
[----:B------:R-:W-:Y:S01]  /*785b0*/  IADD3.X R186, PT, PT, RZ, RZ, R187, P5, P0 ;  /* 0x000000ffffba7210 */ /* 0x000fe20002fe04bb */
[----:B------:R-:W-:Y:S01]  /*785c0*/  IMAD.WIDE.U32 R184, R184, 0x397fe69a, R190 ;  /* 0x397fe69ab8b87825 */ /* 0x000fe200078e00be */
[----:B------:R-:W-:Y:S02]  /*785d0*/  IADD3.X R47, P5, PT, RZ, R47, RZ, P3, !PT ;  /* 0x0000002fff2f7210 */ /* 0x000fe40001fbe4ff */
[----:B------:R-:W-:Y:S02]  /*785e0*/  IADD3.X R156, P1, PT, RZ, RZ, RZ, P1, !PT ;  /* 0x000000ffff9c7210 */ /* 0x000fe40000f3e4ff */
[----:B------:R-:W-:Y:S02]  /*785f0*/  IADD3.X R160, PT, PT, RZ, RZ, R161, P5, P4 ;  /* 0x000000ffffa07210 */ /* 0x000fe40002fe84a1 */
[----:B------:R-:W-:Y:S01]  /*78600*/  IADD3 RZ, P4, PT, RZ, R84, RZ ;  /* 0x00000054ffff7210 */ /* 0x000fe20007f9e0ff */
[----:B------:R-:W-:Y:S01]  /*78610*/  IMAD.X R109, RZ, RZ, RZ, P1 ;  /* 0x000000ffff6d7224 */ /* 0x000fe200008e06ff */
[----:B------:R-:W-:-:S02]  /*78620*/  IADD3.X R41, P2, PT, RZ, R146, RZ, P2, !PT ;  /* 0x00000092ff297210 */ /* 0x000fc4000175e4ff */
[----:B------:R-:W-:Y:S02]  /*78630*/  IADD3.X RZ, P4, PT, RZ, R85, RZ, P4, !PT ;  /* 0x00000055ffff7210 */ /* 0x000fe4000279e4ff */
[----:B------:R-:W-:Y:S02]  /*78640*/  IADD3.X R107, P6, PT, RZ, RZ, RZ, P6, !PT ;  /* 0x000000ffff6b7210 */ /* 0x000fe400037de4ff */
[----:B------:R-:W-:Y:S01]  /*78650*/  IADD3 RZ, P0, PT, R212, R80, RZ ;  /* 0x00000050d4ff7210 */ /* 0x000fe20007f1e0ff */
[----:B------:R-:W-:Y:S01]  /*78660*/  IMAD.WIDE.U32 R80, R53, R56, R212 ;  /* 0x0000003835507225 */ /* 0x000fe200078e00d4 */
[----:B------:R-:W-:Y:S02]  /*78670*/  IADD3.X R41, P5, PT, RZ, R41, RZ, P4, !PT ;  /* 0x00000029ff297210 */ /* 0x000fe400027be4ff */
[----:B------:R-:W-:Y:S01]  /*78680*/  IADD3 R107, P3, PT, R107, R156, RZ ;  /* 0x0000009c6b6b7210 */ /* 0x000fe20007f7e0ff */
[----:B------:R-:W-:Y:S01]  /*78690*/  IMAD.IADD R174, R81, 0x1, R174 ;  /* 0x0000000151ae7824 */ /* 0x000fe200078e02ae */
[----:B------:R-:W-:-:S02]  /*786a0*/  IADD3.X R147, PT, PT, RZ, RZ, R147, P5, P2 ;  /* 0x000000ffff937210 */ /* 0x000fc40002fe4493 */
[----:B------:R-:W-:Y:S02]  /*786b0*/  IADD3 R80, P4, PT, R41, R80, RZ ;  /* 0x0000005029507210 */ /* 0x000fe40007f9e0ff */
[----:B------:R-:W-:Y:S01]  /*786c0*/  IADD3 R4, P5, PT, R4, R107, RZ ;  /* 0x0000006b04047210 */ /* 0x000fe20007fbe0ff */
[----:B------:R-:W-:Y:S01]  /*786d0*/  IMAD.IADD R107, R185, 0x1, R106 ;  /* 0x00000001b96b7824 */ /* 0x000fe200078e026a */
[----:B------:R-:W-:Y:S02]  /*786e0*/  IADD3.X R41, PT, PT, R109, RZ, RZ, P3, P6 ;  /* 0x000000ff6d297210 */ /* 0x000fe40001fec4ff */
[----:B------:R-:W-:Y:S01]  /*786f0*/  IADD3 R106, P3, PT, R47, R184, RZ ;  /* 0x000000b82f6a7210 */ /* 0x000fe20007f7e0ff */
[----:B------:R-:W-:Y:S01]  /*78700*/  IMAD R47, R85, -0x30003, RZ ;  /* 0xfffcfffd552f7824 */ /* 0x000fe200078e02ff */
[----:B------:R-:W-:Y:S02]  /*78710*/  IADD3 RZ, P1, PT, R190, R180, RZ ;  /* 0x000000b4beff7210 */ /* 0x000fe40007f3e0ff */
[----:B------:R-:W-:Y:S01]  /*78720*/  IADD3.X R81, P6, PT, R174, R147, RZ, P4, !PT ;  /* 0x00000093ae517210 */ /* 0x000fe200027de4ff */
[----:B------:R-:W-:Y:S01]  /*78730*/  IMAD.WIDE.U32 R146, R84, -0x30003, RZ ;  /* 0xfffcfffd54927825 */ /* 0x000fe200078e00ff */
[----:B------:R-:W-:-:S02]  /*78740*/  IADD3.X RZ, P1, PT, R191, R103, RZ, P1, !PT ;  /* 0x00000067bfff7210 */ /* 0x000fc40000f3e4ff */
[----:B------:R-:W-:Y:S01]  /*78750*/  IADD3.X R107, P3, PT, R107, R160, RZ, P3, !PT ;  /* 0x000000a06b6b7210 */ /* 0x000fe20001f7e4ff */
[----:B------:R-:W-:Y:S01]  /*78760*/  IMAD R109, R84, -0x760c0004, R47 ;  /* 0x89f3fffc546d7824 */ /* 0x000fe200078e022f */
[----:B------:R-:W-:Y:S01]  /*78770*/  IADD3.X R47, P1, PT, RZ, R172, RZ, P1, !PT ;  /* 0x000000acff2f7210 */ /* 0x000fe20000f3e4ff */
[----:B------:R-:W-:Y:S01]  /*78780*/  IMAD.WIDE.U32 R178, R146, -0x94f09dc, RZ ;  /* 0xf6b0f62492b27825 */ /* 0x000fe200078e00ff */
[----:B------:R-:W-:Y:S02]  /*78790*/  IADD3.X RZ, P0, PT, R213, R76, RZ, P0, !PT ;  /* 0x0000004cd5ff7210 */ /* 0x000fe4000071e4ff */
[----:B------:R-:W-:Y:S01]  /*787a0*/  IADD3 RZ, P2, PT, R192, R158, RZ ;  /* 0x0000009ec0ff7210 */ /* 0x000fe20007f5e0ff */
[----:B------:R-:W-:Y:S01]  /*787b0*/  IMAD.IADD R109, R147, 0x1, R109 ;  /* 0x00000001936d7824 */ /* 0x000fe200078e026d */
[----:B------:R-:W-:Y:S01]  /*787c0*/  IADD3.X R47, P3, PT, RZ, R47, RZ, P3, !PT ;  /* 0x0000002fff2f7210 */ /* 0x000fe20001f7e4ff */
[----:B------:R-:W-:Y:S01]  /*787d0*/  IMAD.WIDE.U32 R158, R146, -0x4eac0001, RZ ;  /* 0xb153ffff929e7825 */ /* 0x000fe200078e00ff */
[----:B------:R-:W-:-:S02]  /*787e0*/  IADD3.X R201, P0, PT, RZ, R168, RZ, P0, !PT ;  /* 0x000000a8ffc97210 */ /* 0x000fc4000071e4ff */
[----:B------:R-:W-:Y:S01]  /*787f0*/  IADD3.X RZ, P4, PT, R193, R97, RZ, P2, !PT ;  /* 0x00000061c1ff7210 */ /* 0x000fe2000179e4ff */
[C---:B------:R-:W-:Y:S01]  /*78800*/  IMAD.WIDE.U32 R174, R109.reuse, -0x94f09dc, RZ ;  /* 0xf6b0f6246dae7825 */ /* 0x040fe200078e00ff */
[----:B------:R-:W-:Y:S02]  /*78810*/  IADD3.X R76, PT, PT, RZ, RZ, R173, P3, P1 ;  /* 0x000000ffff4c7210 */ /* 0x000fe40001fe24ad */
[----:B------:R-:W-:Y:S01]  /*78820*/  IADD3.X R201, P6, PT, RZ, R201, RZ, P6, !PT ;  /* 0x000000c9ffc97210 */ /* 0x000fe200037de4ff */
[C---:B------:R-:W-:Y:S01]  /*78830*/  IMAD.WIDE.U32 R198, R109.reuse, -0x5555, RZ ;  /* 0xffffaaab6dc67825 */ /* 0x040fe200078e00ff */
[----:B------:R-:W-:Y:S02]  /*78840*/  IADD3.X R41, P2, PT, R186, R41, RZ, P5, !PT ;  /* 0x00000029ba297210 */ /* 0x000fe40002f5e4ff */
[----:B------:R-:W-:Y:S01]  /*78850*/  IADD3.X R115, PT, PT, RZ, RZ, R169, P6, P0 ;  /* 0x000000ffff737210 */ /* 0x000fe200037e04a9 */
[----:B------:R-:W-:-:S04]  /*78860*/  IMAD.WIDE.U32 R180, R109, -0x4eac0001, RZ ;  /* 0xb153ffff6db47825 */ /* 0x000fc800078e00ff */
[----:B------:R-:W-:-:S04]  /*78870*/  IMAD.WIDE.U32 R156, R109, -0xc7aed41, RZ ;  /* 0xf38512bf6d9c7825 */ /* 0x000fc800078e00ff */
[----:B------:R-:W-:-:S04]  /*78880*/  IMAD.WIDE.U32 R160, R109, 0x397fe69a, RZ ;  /* 0x397fe69a6da07825 */ /* 0x000fc800078e00ff */
[----:B------:R-:W-:-:S04]  /*78890*/  IMAD.WIDE.U32 R192, R53, R34, R192 ;  /* 0x0000002235c07225 */ /* 0x000fc800078e00c0 */
[----:B------:R-:W-:-:S04]  /*788a0*/  IMAD.WIDE.U32 R174, P1, R146, 0x6730d2a0, R174 ;  /* 0x6730d2a092ae7825 */ /* 0x000fc800078200ae */
[----:B------:R-:W-:Y:S02]  /*788b0*/  IMAD.IADD R202, R193, 0x1, R166 ;  /* 0x00000001c1ca7824 */ /* 0x000fe400078e02a6 */
[----:B------:R-:W-:Y:S02]  /*788c0*/  IMAD.X R185, RZ, RZ, RZ, P1 ;  /* 0x000000ffffb97224 */ /* 0x000fe400008e06ff */
[----:B------:R-:W-:-:S04]  /*788d0*/  IMAD.WIDE.U32 R166, R146, -0x5555, RZ ;  /* 0xffffaaab92a67825 */ /* 0x000fc800078e00ff */
[----:B------:R-:W-:Y:S01]  /*788e0*/  IMAD.WIDE.U32 R198, P3, R146, -0x46010001, R198 ;  /* 0xb9feffff92c67825 */ /* 0x000fe200078600c6 */
[----:B------:R-:W-:-:S03]  /*788f0*/  IADD3 RZ, P0, PT, R84, R166, RZ ;  /* 0x000000a654ff7210 */ /* 0x000fc60007f1e0ff */
[----:B------:R-:W-:-:S04]  /*78900*/  IMAD.WIDE.U32 R172, R109, 0x434bacd7, RZ ;  /* 0x434bacd76dac7825 */ /* 0x000fc800078e00ff */
[----:B------:R-:W-:-:S04]  /*78910*/  IMAD.WIDE.U32 R180, P6, R146, 0x1eabfffe, R180 ;  /* 0x1eabfffe92b47825 */ /* 0x000fc800078c00b4 */
[----:B------:R-:W-:-:S04]  /*78920*/  IMAD.WIDE.U32 R156, P5, R146, 0x64774b84, R156 ;  /* 0x64774b84929c7825 */ /* 0x000fc800078a009c */
[----:B------:R-:W-:-:S04]  /*78930*/  IMAD.WIDE.U32 R160, P1, R146, 0x1a0111ea, R160 ;  /* 0x1a0111ea92a07825 */ /* 0x000fc800078200a0 */
[----:B------:R-:W-:Y:S01]  /*78940*/  IMAD.X R187, RZ, RZ, RZ, P5 ;  /* 0x000000ffffbb7224 */ /* 0x000fe200028e06ff */
[----:B------:R-:W-:Y:S01]  /*78950*/  IADD3 R129, P5, PT, R198, R167, RZ ;  /* 0x000000a7c6817210 */ /* 0x000fe20007fbe0ff */
[----:B------:R-:W-:Y:S01]  /*78960*/  IMAD.X R193, RZ, RZ, RZ, P1 ;  /* 0x000000ffffc17224 */ /* 0x000fe200008e06ff */
[----:B------:R-:W-:Y:S01]  /*78970*/  IADD3 R135, P1, PT, R180, R159, RZ ;  /* 0x0000009fb4877210 */ /* 0x000fe20007f3e0ff */
[----:B------:R-:W-:Y:S01]  /*78980*/  IMAD.X R191, RZ, RZ, RZ, P3 ;  /* 0x000000ffffbf7224 */ /* 0x000fe200018e06ff */
[----:B------:R-:W-:Y:S01]  /*78990*/  IADD3.X RZ, P0, PT, R85, R129, RZ, P0, !PT ;  /* 0x0000008155ff7210 */ /* 0x000fe2000071e4ff */
[----:B------:R-:W-:Y:S02]  /*789a0*/  IMAD.X R183, RZ, RZ, RZ, P6 ;  /* 0x000000ffffb77224 */ /* 0x000fe400030e06ff */
[----:B------:R-:W-:-:S04]  /*789b0*/  IMAD.WIDE.U32 R172, P3, R146, 0x4b1ba7b6, R172 ;  /* 0x4b1ba7b692ac7825 */ /* 0x000fc800078600ac */
[----:B------:R-:W-:-:S04]  /*789c0*/  IMAD.WIDE.U32 R166, R146, -0xc7aed41, RZ ;  /* 0xf38512bf92a67825 */ /* 0x000fc800078e00ff */
[----:B------:R-:W-:Y:S02]  /*789d0*/  IMAD.MOV.U32 R190, RZ, RZ, R199 ;  /* 0x000000ffffbe7224 */ /* 0x000fe400078e00c7 */
[----:B------:R-:W-:Y:S02]  /*789e0*/  IMAD.MOV.U32 R182, RZ, RZ, R181 ;  /* 0x000000ffffb67224 */ /* 0x000fe400078e00b5 */
[----:B------:R-:W-:Y:S01]  /*789f0*/  IMAD.X R189, RZ, RZ, RZ, P3 ;  /* 0x000000ffffbd7224 */ /* 0x000fe200018e06ff */
[----:B------:R-:W-:Y:S01]  /*78a00*/  IADD3 RZ, P3, PT, R80, R158, RZ ;  /* 0x0000009e50ff7210 */ /* 0x000fe20007f7e0ff */
        /* <DEDUP_REMOVED lines=29> */
[----:B------:R-:W-:Y:S01]  /*78be0*/  IMAD.WIDE.U32 R84, R146, -0x4eac0001, R80 ;  /* 0xb153ffff92547825 */ /* 0x000fe200078e0050 */
[----:B------:R-:W-:Y:S02]  /*78bf0*/  IADD3.X R123, P6, PT, R150, R171, RZ, P6, !PT ;  /* 0x000000ab967b7210 */ /* 0x000fe400037de4ff */
[----:B------:R-:W-:Y:S01]  /*78c00*/  IADD3 RZ, P1, PT, RZ, R202, RZ ;  /* 0x000000caffff7210 */ /* 0x000fe20007f3e0ff */
[----:B------:R-:W-:Y:S01]  /*78c10*/  IMAD.IADD R198, R203, 0x1, R198 ;  /* 0x00000001cbc67824 */ /* 0x000fe200078e02c6 */
[----:B------:R-:W-:Y:S01]  /*78c20*/  IADD3.X R83, P6, PT, RZ, R83, RZ, P6, !PT ;  /* 0x00000053ff537210 */ /* 0x000fe200037de4ff */
[----:B------:R-:W-:Y:S01]  /*78c30*/  IMAD.IADD R180, R85, 0x1, R180 ;  /* 0x0000000155b47824 */ /* 0x000fe200078e02b4 */
[----:B------:R-:W-:Y:S01]  /*78c40*/  IADD3 RZ, P3, PT, R200, R178, RZ ;  /* 0x000000b2c8ff7210 */ /* 0x000fe20007f7e0ff */
[----:B------:R-:W-:Y:S01]  /*78c50*/  IMAD.WIDE.U32 R150, R20, R53, RZ ;  /* 0x0000003514967225 */ /* 0x000fe200078e00ff */
[----:B------:R-:W-:-:S02]  /*78c60*/  IADD3.X R85, PT, PT, RZ, RZ, R131, P6, P5 ;  /* 0x000000ffff557210 */ /* 0x000fc400037ea483 */
[----:B------:R-:W-:Y:S01]  /*78c70*/  IADD3 R80, P5, PT, R47, R4, RZ ;  /* 0x000000042f507210 */ /* 0x000fe20007fbe0ff */
[----:B------:R-:W-:Y:S01]  /*78c80*/  IMAD.WIDE.U32 R130, R53, R22, R106 ;  /* 0x0000001635827225 */ /* 0x000fe200078e006a */
[----:B------:R-:W-:Y:S02]  /*78c90*/  IADD3.X R47, P2, PT, RZ, RZ, RZ, P2, !PT ;  /* 0x000000ffff2f7210 */ /* 0x000fe4000175e4ff */
[----:B------:R-:W-:Y:S01]  /*78ca0*/  IADD3.X RZ, P1, PT, RZ, R198, RZ, P1, !PT ;  /* 0x000000c6ffff7210 */ /* 0x000fe20000f3e4ff */
[----:B------:R-:W-:Y:S01]  /*78cb0*/  IMAD.IADD R152, R131, 0x1, R152 ;  /* 0x0000000183987824 */ /* 0x000fe200078e0298 */
[----:B------:R-:W-:Y:S02]  /*78cc0*/  IADD3.X R4, P0, PT, RZ, R190, RZ, P0, !PT ;  /* 0x000000beff047210 */ /* 0x000fe4000071e4ff */
[----:B------:R-:W-:Y:S01]  /*78cd0*/  IADD3.X R81, P5, PT, R76, R41, RZ, P5, !PT ;  /* 0x000000294c517210 */ /* 0x000fe20002fbe4ff */
[----:B------:R-:W-:Y:S01]  /*78ce0*/  IMAD.X R76, RZ, RZ, RZ, P2 ;  /* 0x000000ffff4c7224 */ /* 0x000fe200010e06ff */
[----:B------:R-:W-:-:S02]  /*78cf0*/  IADD3 RZ, P6, PT, R106, R162, RZ ;  /* 0x000000a26aff7210 */ /* 0x000fc40007fde0ff */
[----:B------:R-:W-:Y:S02]  /*78d00*/  IADD3.X R41, P2, PT, RZ, R4, RZ, P1, !PT ;  /* 0x00000004ff297210 */ /* 0x000fe40000f5e4ff */
[----:B------:R-:W-:Y:S02]  /*78d10*/  IADD3.X R4, P5, PT, RZ, RZ, RZ, P5, !PT ;  /* 0x000000ffff047210 */ /* 0x000fe40002fbe4ff */
[----:B------:R-:W-:Y:S02]  /*78d20*/  IADD3.X RZ, P1, PT, R107, R125, RZ, P6, !PT ;  /* 0x0000007d6bff7210 */ /* 0x000fe4000373e4ff */
[----:B------:R-:W-:Y:S02]  /*78d30*/  IADD3 R4, P6, PT, R4, R47, RZ ;  /* 0x0000002f04047210 */ /* 0x000fe40007fde0ff */
[----:B------:R-:W-:Y:S02]  /*78d40*/  IADD3.X R191, PT, PT, RZ, RZ, R191, P2, P0 ;  /* 0x000000ffffbf7210 */ /* 0x000fe400017e04bf */
[----:B------:R-:W-:-:S02]  /*78d50*/  IADD3 R106, P2, PT, R41, R84, RZ ;  /* 0x00000054296a7210 */ /* 0x000fc40007f5e0ff */
[----:B------:R-:W-:Y:S02]  /*78d60*/  IADD3.X R41, PT, PT, R76, RZ, RZ, P6, P5 ;  /* 0x000000ff4c297210 */ /* 0x000fe400037ea4ff */
[----:B------:R-:W-:Y:S01]  /*78d70*/  IADD3 R84, P6, PT, R83, R130, RZ ;  /* 0x0000008253547210 */ /* 0x000fe20007fde0ff */
[----:B------:R-:W-:Y:S01]  /*78d80*/  IMAD.WIDE.U32 R130, R30, R53, RZ ;  /* 0x000000351e827225 */ /* 0x000fe200078e00ff */
[----:B------:R-:W-:Y:S02]  /*78d90*/  IADD3.X R107, P5, PT, R180, R191, RZ, P2, !PT ;  /* 0x000000bfb46b7210 */ /* 0x000fe400017be4ff */
[----:B------:R-:W-:Y:S01]  /*78da0*/  IADD3.X R85, P2, PT, R152, R85, RZ, P6, !PT ;  /* 0x0000005598557210 */ /* 0x000fe2000375e4ff */
[----:B------:R-:W-:Y:S01]  /*78db0*/  IMAD.WIDE.U32 R152, R146, -0xc7aed41, R122 ;  /* 0xf38512bf92987825 */ /* 0x000fe200078e007a */
[----:B------:R-:W-:Y:S02]  /*78dc0*/  IADD3.X R83, P1, PT, RZ, R154, RZ, P1, !PT ;  /* 0x0000009aff537210 */ /* 0x000fe40000f3e4ff */
[----:B------:R-:W-:Y:S01]  /*78dd0*/  IADD3.X R47, P4, PT, RZ, R182, RZ, P4, !PT ;  /* 0x000000b6ff2f7210 */ /* 0x000fe2000279e4ff */
[----:B------:R-:W-:Y:S01]  /*78de0*/  IMAD.WIDE.U32 R130, P6, R52, R20, R130 ;  /* 0x0000001434827225 */ /* 0x000fe200078c0082 */
[----:B------:R-:W-:-:S02]  /*78df0*/  IADD3.X R83, P2, PT, RZ, R83, RZ, P2, !PT ;  /* 0x00000053ff537210 */ /* 0x000fc4000175e4ff */
[----:B------:R-:W-:Y:S01]  /*78e00*/  IADD3.X RZ, P3, PT, R201, R121, RZ, P3, !PT ;  /* 0x00000079c9ff7210 */ /* 0x000fe20001f7e4ff */
[----:B------:R-:W-:Y:S01]  /*78e10*/  IMAD.WIDE.U32 R200, R146, -0x94f09dc, R200 ;  /* 0xf6b0f62492c87825 */ /* 0x000fe200078e00c8 */
[----:B------:R-:W-:Y:S02]  /*78e20*/  IADD3.X R154, PT, PT, RZ, RZ, R155, P2, P1 ;  /* 0x000000ffff9a7210 */ /* 0x000fe400017e249b */
[----:B------:R-:W-:Y:S01]  /*78e30*/  IADD3 R109, P1, PT, R130, R151, RZ ;  /* 0x00000097826d7210 */ /* 0x000fe20007f3e0ff */
[----:B------:R-:W-:Y:S01]  /*78e40*/  IMAD.X R151, RZ, RZ, RZ, P6 ;  /* 0x000000ffff977224 */ /* 0x000fe200030e06ff */
[----:B------:R-:W-:Y:S01]  /*78e50*/  IADD3 RZ, P2, PT, R80, R150, RZ ;  /* 0x0000009650ff7210 */ /* 0x000fe20007f5e0ff */
[----:B------:R-:W-:Y:S01]  /*78e60*/  IMAD.MOV.U32 R150, RZ, RZ, R131 ;  /* 0x000000ffff967224 */ /* 0x000fe200078e0083 */
[----:B------:R-:W-:Y:S01]  /*78e70*/  IADD3.X R47, P5, PT, RZ, R47, RZ, P5, !PT ;  /* 0x0000002fff2f7210 */ /* 0x000fe20002fbe4ff */
[----:B------:R-:W-:Y:S01]  /*78e80*/  IMAD.IADD R174, R201, 0x1, R174 ;  /* 0x00000001c9ae7824 */ /* 0x000fe200078e02ae */
[----:B------:R-:W-:Y:S01]  /*78e90*/  IADD3 RZ, P0, PT, R122, R166, RZ ;  /* 0x000000a67aff7210 */ /* 0x000fe20007f1e0ff */
[----:B------:R-:W-:Y:S01]  /*78ea0*/  IMAD.WIDE.U32.X R150, R52, R30, R150, P1 ;  /* 0x0000001e34967225 */ /* 0x000fe200008e0496 */
[----:B------:R-:W-:-:S02]  /*78eb0*/  IADD3.X R183, PT, PT, RZ, RZ, R183, P5, P4 ;  /* 0x000000ffffb77210 */ /* 0x000fc40002fe84b7 */
[----:B------:R-:W-:Y:S01]  /*78ec0*/  IADD3 R122, P1, PT, R47, R200, RZ ;  /* 0x000000c82f7a7210 */ /* 0x000fe20007f3e0ff */
[----:B------:R-:W-:Y:S01]  /*78ed0*/  IMAD.IADD R156, R153, 0x1, R156 ;  /* 0x00000001999c7824 */ /* 0x000fe200078e029c */
[----:B------:R-:W-:Y:S01]  /*78ee0*/  IADD3.X RZ, P2, PT, R81, R109, RZ, P2, !PT ;  /* 0x0000006d51ff7210 */ /* 0x000fe2000175e4ff */
[----:B------:R-:W-:Y:S01]  /*78ef0*/  IMAD.WIDE.U32 R80, R53, R20, R80 ;  /* 0x0000001435507225 */ /* 0x000fe200078e0050 */
[----:B------:R-:W-:Y:S02]  /*78f00*/  IADD3.X RZ, P0, PT, R123, R117, RZ, P0, !PT ;  /* 0x000000757bff7210 */ /* 0x000fe4000071e4ff */
[----:B------:R-:W-:Y:S01]  /*78f10*/  IADD3.X R123, P1, PT, R174, R183, RZ, P1, !PT ;  /* 0x000000b7ae7b7210 */ /* 0x000fe20000f3e4ff */
[----:B------:R-:W-:Y:S01]  /*78f20*/  IMAD.IADD R131, R81, 0x1, R130 ;  /* 0x0000000151837824 */ /* 0x000fe200078e0282 */
[----:B------:R-:W-:Y:S02]  /*78f30*/  IADD3.X R47, P3, PT, RZ, R184, RZ, P3, !PT ;  /* 0x000000b8ff2f7210 */ /* 0x000fe40001f7e4ff */
[----:B------:R-:W-:-:S02]  /*78f40*/  IADD3 R130, P6, PT, R83, R80, RZ ;  /* 0x0000005053827210 */ /* 0x000fc40007fde0ff */
[----:B------:R-:W-:Y:S02]  /*78f50*/  IADD3.X R81, P1, PT, RZ, R47, RZ, P1, !PT ;  /* 0x0000002fff517210 */ /* 0x000fe40000f3e4ff */
[----:B------:R-:W-:Y:S02]  /*78f60*/  IADD3 RZ, P4, PT, R84, R168, RZ ;  /* 0x000000a854ff7210 */ /* 0x000fe40007f9e0ff */
[----:B------:R-:W-:Y:S02]  /*78f70*/  IADD3.X R185, PT, PT, RZ, RZ, R185, P1, P3 ;  /* 0x000000ffffb97210 */ /* 0x000fe40000fe64b9 */
[----:B------:R-:W-:Y:S02]  /*78f80*/  IADD3 RZ, P5, PT, R106, R164, RZ ;  /* 0x000000a46aff7210 */ /* 0x000fe40007fbe0ff */
[----:B------:R-:W-:Y:S02]  /*78f90*/  IADD3.X R131, P3, PT, R131, R154, RZ, P6, !PT ;  /* 0x0000009a83837210 */ /* 0x000fe4000377e4ff */
[----:B------:R-:W-:-:S02]  /*78fa0*/  IADD3.X R83, P2, PT, RZ, R150, RZ, P2, !PT ;  /* 0x00000096ff537210 */ /* 0x000fc4000175e4ff */
[----:B------:R-:W-:Y:S02]  /*78fb0*/  IADD3 R80, P6, PT, R81, R152, RZ ;  /* 0x0000009851507210 */ /* 0x000fe40007fde0ff */
[----:B------:R-:W-:Y:S01]  /*78fc0*/  IADD3.X RZ, P4, PT, R85, R103, RZ, P4, !PT ;  /* 0x0000006755ff7210 */ /* 0x000fe2000279e4ff */
[----:B------:R-:W-:Y:S01]  /*78fd0*/  IMAD.WIDE.U32 R84, R146, 0x434bacd7, R84 ;  /* 0x434bacd792547825 */ /* 0x000fe200078e0054 */
[----:B------:R-:W-:Y:S02]  /*78fe0*/  IADD3.X RZ, P5, PT, R107, R165, RZ, P5, !PT ;  /* 0x000000a56bff7210 */ /* 0x000fe40002fbe4ff */
        /* <DEDUP_REMOVED lines=8> */
[----:B------:R-:W-:Y:S02]  /*79070*/  IADD3 RZ, P3, PT, RZ, R106, RZ ;  /* 0x0000006affff7210 */ /* 0x000fe40007f7e0ff */
[----:B------:R-:W-:Y:S02]  /*79080*/  IADD3 RZ, P1, PT, R122, R148, RZ ;  /* 0x000000947aff7210 */ /* 0x000fe40007f3e0ff */
[----:B------:R-:W-:Y:S02]  /*79090*/  IADD3.X R187, PT, PT, RZ, RZ, R187, P6, P0 ;  /* 0x000000ffffbb7210 */ /* 0x000fe400037e04bb */
[----:B------:R-:W-:Y:S02]  /*790a0*/  IADD3.X R47, P0, PT, RZ, R126, RZ, P5, !PT ;  /* 0x0000007eff2f7210 */ /* 0x000fe40002f1e4ff */
[----:B------:R-:W-:Y:S02]  /*790b0*/  IADD3.X RZ, P3, PT, RZ, R107, RZ, P3, !PT ;  /* 0x0000006bffff7210 */ /* 0x000fe40001f7e4ff */
[----:B------:R-:W-:Y:S01]  /*790c0*/  IADD3.X RZ, P1, PT, R123, R78, RZ, P1, !PT ;  /* 0x0000004e7bff7210 */ /* 0x000fe20000f3e4ff */
[----:B------:R-:W-:Y:S01]  /*790d0*/  IMAD.WIDE.U32 R122, R51, R56, R122 ;  /* 0x00000038337a7225 */ /* 0x000fe200078e007a */
[----:B------:R-:W-:-:S02]  /*790e0*/  IADD3 R84, P6, PT, R85, R84, RZ ;  /* 0x0000005455547210 */ /* 0x000fc40007fde0ff */
[----:B------:R-:W-:Y:S01]  /*790f0*/  IADD3.X R47, P5, PT, RZ, R47, RZ, P3, !PT ;  /* 0x0000002fff2f7210 */ /* 0x000fe20001fbe4ff */
[----:B------:R-:W-:Y:S01]  /*79100*/  IMAD.IADD R128, R123, 0x1, R128 ;  /* 0x000000017b807824 */ /* 0x000fe200078e0280 */
[----:B------:R-:W-:Y:S02]  /*79110*/  IADD3 RZ, P2, PT, R130, R158, RZ ;  /* 0x0000009e82ff7210 */ /* 0x000fe40007f5e0ff */
[----:B------:R-:W-:Y:S02]  /*79120*/  IADD3.X R85, P6, PT, R172, R187, RZ, P6, !PT ;  /* 0x000000bbac557210 */ /* 0x000fe400037de4ff */
[----:B------:R-:W-:Y:S02]  /*79130*/  IADD3.X R125, P4, PT, RZ, R188, RZ, P4, !PT ;  /* 0x000000bcff7d7210 */ /* 0x000fe4000279e4ff */
[----:B------:R-:W-:Y:S01]  /*79140*/  IADD3 R122, P3, PT, R47, R122, RZ ;  /* 0x0000007a2f7a7210 */ /* 0x000fe20007f7e0ff */
[----:B------:R-:W-:Y:S01]  /*79150*/  IMAD R47, R107, -0x30003, RZ ;  /* 0xfffcfffd6b2f7824 */ /* 0x000fe200078e02ff */
[----:B------:R-:W-:-:S02]  /*79160*/  IADD3.X R127, PT, PT, RZ, RZ, R127, P5, P0 ;  /* 0x000000ffff7f7210 */ /* 0x000fc40002fe047f */
[----:B------:R-:W-:Y:S01]  /*79170*/  IADD3.X RZ, P2, PT, R131, R97, RZ, P2, !PT ;  /* 0x0000006183ff7210 */ /* 0x000fe2000175e4ff */
[----:B------:R-:W-:Y:S01]  /*79180*/  IMAD.WIDE.U32 R130, R146, 0x397fe69a, R130 ;  /* 0x397fe69a92827825 */ /* 0x000fe200078e0082 */
[----:B------:R-:W-:Y:S02]  /*79190*/  IADD3.X R125, P6, PT, RZ, R125, RZ, P6, !PT ;  /* 0x0000007dff7d7210 */ /* 0x000fe400037de4ff */
[----:B------:R-:W-:Y:S01]  /*791a0*/  IADD3 R4, P0, PT, R83, R4, RZ ;  /* 0x0000000453047210 */ /* 0x000fe20007f1e0ff */
[----:B------:R-:W-:Y:S01]  /*791b0*/  IMAD.WIDE.U32 R96, R106, -0x30003, RZ ;  /* 0xfffcfffd6a607825 */ /* 0x000fe200078e00ff */
[----:B------:R-:W-:Y:S02]  /*791c0*/  IADD3.X R123, P3, PT, R128, R127, RZ, P3, !PT ;  /* 0x0000007f807b7210 */ /* 0x000fe40001f7e4ff */
[----:B------:R-:W-:Y:S01]  /*791d0*/  IADD3.X R109, P1, PT, RZ, R144, RZ, P1, !PT ;  /* 0x00000090ff6d7210 */ /* 0x000fe20000f3e4ff */
[----:B------:R-:W-:Y:S01]  /*791e0*/  IMAD R83, R106, -0x760c0004, R47 ;  /* 0x89f3fffc6a537824 */ /* 0x000fe200078e022f */
[----:B------:R-:W-:Y:S01]  /*791f0*/  IADD3 RZ, P5, PT, R80, R124, RZ ;  /* 0x0000007c50ff7210 */ /* 0x000fe20007fbe0ff */
[----:B------:R-:W-:Y:S01]  /*79200*/  IMAD.IADD R160, R131, 0x1, R160 ;  /* 0x0000000183a07824 */ /* 0x000fe200078e02a0 */
[----:B------:R-:W-:Y:S01]  /*79210*/  IADD3.X R189, PT, PT, RZ, RZ, R189, P6, P4 ;  /* 0x000000ffffbd7210 */ /* 0x000fe200037e84bd */
[----:B------:R-:W-:Y:S01]  /*79220*/  IMAD.IADD R97, R97, 0x1, R83 ;  /* 0x0000000161617824 */ /* 0x000fe200078e0253 */
[----:B------:R-:W-:Y:S01]  /*79230*/  IADD3 R124, P4, PT, R125, R130, RZ ;  /* 0x000000827d7c7210 */ /* 0x000fe20007f9e0ff */
[----:B------:R-:W-:Y:S01]  /*79240*/  IMAD.WIDE.U32 R130, R96, -0x5555, RZ ;  /* 0xffffaaab60827825 */ /* 0x000fe200078e00ff */
[----:B------:R-:W-:-:S02]  /*79250*/  IADD3.X R109, P3, PT, RZ, R109, RZ, P3, !PT ;  /* 0x0000006dff6d7210 */ /* 0x000fc40001f7e4ff */
[----:B------:R-:W-:Y:S01]  /*79260*/  IADD3.X R125, P4, PT, R160, R189, RZ, P4, !PT ;  /* 0x000000bda07d7210 */ /* 0x000fe2000279e4ff */
[C---:B------:R-:W-:Y:S01]  /*79270*/  IMAD.WIDE.U32 R148, R97.reuse, -0xc7aed41, RZ ;  /* 0xf38512bf61947825 */ /* 0x040fe200078e00ff */
[----:B------:R-:W-:Y:S02]  /*79280*/  IADD3.X R47, P2, PT, RZ, R192, RZ, P2, !PT ;  /* 0x000000c0ff2f7210 */ /* 0x000fe4000175e4ff */
[----:B------:R-:W-:Y:S01]  /*79290*/  IADD3.X R41, P0, PT, R150, R41, RZ, P0, !PT ;  /* 0x0000002996297210 */ /* 0x000fe2000071e4ff */
[C---:B------:R-:W-:Y:S01]  /*792a0*/  IMAD.WIDE.U32 R150, R97.reuse, -0x94f09dc, RZ ;  /* 0xf6b0f62461967825 */ /* 0x040fe200078e00ff */
[----:B------:R-:W-:Y:S02]  /*792b0*/  IADD3.X R115, PT, PT, RZ, RZ, R145, P3, P1 ;  /* 0x000000ffff737210 */ /* 0x000fe40001fe2491 */
[----:B------:R-:W-:Y:S01]  /*792c0*/  IADD3.X R47, P4, PT, RZ, R47, RZ, P4, !PT ;  /* 0x0000002fff2f7210 */ /* 0x000fe2000279e4ff */
[----:B------:R-:W-:Y:S01]  /*792d0*/  IMAD.WIDE.U32 R144, R97, -0x5555, RZ ;  /* 0xffffaaab61907825 */ /* 0x000fe200078e00ff */
[----:B------:R-:W-:-:S02]  /*792e0*/  IADD3.X RZ, P5, PT, R81, R45, RZ, P5, !PT ;  /* 0x0000002d51ff7210 */ /* 0x000fc40002fbe4ff */
[----:B------:R-:W-:Y:S01]  /*792f0*/  IADD3.X R192, PT, PT, RZ, RZ, R193, P4, P2 ;  /* 0x000000ffffc07210 */ /* 0x000fe200027e44c1 */
[----:B------:R-:W-:Y:S01]  /*79300*/  IMAD.WIDE.U32 R154, R97, -0x4eac0001, RZ ;  /* 0xb153ffff619a7825 */ /* 0x000fe200078e00ff */
[----:B------:R-:W-:-:S03]  /*79310*/  IADD3 RZ, P2, PT, R106, R130, RZ ;  /* 0x000000826aff7210 */ /* 0x000fc60007f5e0ff */
[----:B------:R-:W-:-:S04]  /*79320*/  IMAD.WIDE.U32 R128, R97, 0x434bacd7, RZ ;  /* 0x434bacd761807825 */ /* 0x000fc800078e00ff */
[----:B------:R-:W-:-:S04]  /*79330*/  IMAD.WIDE.U32 R126, R97, 0x397fe69a, RZ ;  /* 0x397fe69a617e7825 */ /* 0x000fc800078e00ff */
[----:B------:R-:W-:-:S04]  /*79340*/  IMAD.WIDE.U32 R144, P1, R96, -0x46010001, R144 ;  /* 0xb9feffff60907825 */ /* 0x000fc80007820090 */
[----:B------:R-:W-:-:S04]  /*79350*/  IMAD.WIDE.U32 R150, P3, R96, 0x6730d2a0, R150 ;  /* 0x6730d2a060967825 */ /* 0x000fc80007860096 */
[----:B------:R-:W-:-:S04]  /*79360*/  IMAD.WIDE.U32 R148, P4, R96, 0x64774b84, R148 ;  /* 0x64774b8460947825 */ /* 0x000fc80007880094 */
        /* <DEDUP_REMOVED lines=16> */
[----:B------:R-:W-:Y:S01]  /*79470*/  IMAD.WIDE.U32 R146, R96, -0x5555, R106 ;  /* 0xffffaaab60927825 */ /* 0x000fe200078e006a */
[----:B------:R-:W-:-:S03]  /*79480*/  IADD3.X RZ, P1, PT, R123, R117, RZ, P1, !PT ;  /* 0x000000757bff7210 */ /* 0x000fc60000f3e4ff */
[----:B------:R-:W-:Y:S01]  /*79490*/  IMAD.WIDE.U32.X R162, R97, -0x46010001, R162, P4 ;  /* 0xb9feffff61a27825 */ /* 0x000fe200020e04a2 */
[----:B------:R-:W-:-:S03]  /*794a0*/  IADD3 R135, P4, PT, R148, R157, RZ ;  /* 0x0000009d94877210 */ /* 0x000fc60007f9e0ff */
[----:B------:R-:W-:Y:S01]  /*794b0*/  IMAD.MOV.U32 R158, RZ, RZ, R155 ;  /* 0x000000ffff9e7224 */ /* 0x000fe200078e009b */
[----:B------:R-:W-:Y:S01]  /*794c0*/  IADD3.X R83, P2, PT, RZ, R162, RZ, P2, !PT ;  /* 0x000000a2ff537210 */ /* 0x000fe2000175e4ff */
        /* <DEDUP_REMOVED lines=8> */
[----:B------:R-:W-:-:S04]  /*79550*/  IMAD.WIDE.U32 R160, R96, -0x94f09dc, RZ ;  /* 0xf6b0f62460a07825 */ /* 0x000fc800078e00ff */
[----:B------:R-:W-:Y:S01]  /*79560*/  IMAD.WIDE.U32 R106, R96, 0x397fe69a, RZ ;  /* 0x397fe69a606a7825 */ /* 0x000fe200078e00ff */
[----:B------:R-:W-:-:S03]  /*79570*/  IADD3 R121, P6, PT, R150, R161, RZ ;  /* 0x000000a196797210 */ /* 0x000fc60007fde0ff */
[----:B------:R-:W-:Y:S02]  /*79580*/  IMAD.MOV.U32 R164, RZ, RZ, R129 ;  /* 0x000000ffffa47224 */ /* 0x000fe400078e0081 */
[----:B------:R-:W-:-:S04]  /*79590*/  IMAD.WIDE.U32 R166, R51, R34, R80 ;  /* 0x0000002233a67225 */ /* 0x000fc800078e0050 */
[----:B------:R-:W-:Y:S01]  /*795a0*/  IMAD.WIDE.U32.X R144, R97, 0x4b1ba7b6, R164, P4 ;  /* 0x4b1ba7b661907825 */ /* 0x000fe200020e04a4 */
[----:B------:R-:W-:-:S03]  /*795b0*/  IADD3 R45, P4, PT, R126, R107, RZ ;  /* 0x0000006b7e2d7210 */ /* 0x000fc60007f9e0ff */
[----:B------:R-:W-:Y:S02]  /*795c0*/  IMAD.MOV.U32 R152, RZ, RZ, R151 ;  /* 0x000000ffff987224 */ /* 0x000fe400078e0097 */
[----:B------:R-:W-:Y:S02]  /*795d0*/  IMAD.IADD R78, R167, 0x1, R102 ;  /* 0x00000001a74e7824 */ /* 0x000fe400078e0266 */
[----:B------:R-:W-:Y:S02]  /*795e0*/  IMAD.MOV.U32 R102, RZ, RZ, R127 ;  /* 0x000000ffff667224 */ /* 0x000fe400078e007f */
[----:B------:R-:W-:Y:S01]  /*795f0*/  IMAD.WIDE.U32.X R152, R97, 0x6730d2a0, R152, P6 ;  /* 0x6730d2a061987825 */ /* 0x000fe200030e0498 */
[----:B------:R-:W-:-:S03]  /*79600*/  IADD3.X R83, P6, PT, RZ, R83, RZ, P3, !PT ;  /* 0x00000053ff537210 */ /* 0x000fc60001fde4ff */
[----:B------:R-:W-:Y:S01]  /*79610*/  IMAD.WIDE.U32.X R80, R97, 0x1a0111ea, R102, P4 ;  /* 0x1a0111ea61507825 */ /* 0x000fe200020e0466 */
[----:B------:R-:W-:Y:S02]  /*79620*/  IADD3 R102, P3, PT, R109, R166, RZ ;  /* 0x000000a66d667210 */ /* 0x000fe40007f7e0ff */
[----:B------:R-:W-:Y:S01]  /*79630*/  IADD3 RZ, P4, PT, R84, R136, RZ ;  /* 0x0000008854ff7210 */ /* 0x000fe20007f9e0ff */
[----:B------:R-:W-:Y:S01]  /*79640*/  IMAD.WIDE.U32 R122, R96, -0x4eac0001, R122 ;  /* 0xb153ffff607a7825 */ /* 0x000fe200078e007a */
[----:B------:R-:W-:Y:S02]  /*79650*/  IADD3.X R163, PT, PT, RZ, RZ, R163, P6, P2 ;  /* 0x000000ffffa37210 */ /* 0x000fe400037e44a3 */
[----:B------:R-:W-:Y:S01]  /*79660*/  IADD3.X R103, P3, PT, R78, R115, RZ, P3, !PT ;  /* 0x000000734e677210 */ /* 0x000fe20001f7e4ff */
[----:B------:R-:W-:Y:S01]  /*79670*/  IMAD.IADD R154, R123, 0x1, R154 ;  /* 0x000000017b9a7824 */ /* 0x000fe200078e029a */
[----:B------:R-:W-:Y:S02]  /*79680*/  IADD3.X R97, P5, PT, RZ, R112, RZ, P5, !PT ;  /* 0x00000070ff617210 */ /* 0x000fe40002fbe4ff */
[----:B------:R-:W-:-:S02]  /*79690*/  IADD3 R122, P6, PT, R83, R122, RZ ;  /* 0x0000007a537a7210 */ /* 0x000fc40007fde0ff */
[----:B------:R-:W-:Y:S02]  /*796a0*/  IADD3 RZ, P2, PT, R102, R160, RZ ;  /* 0x000000a066ff7210 */ /* 0x000fe40007f5e0ff */
[----:B------:R-:W-:Y:S01]  /*796b0*/  IADD3.X RZ, P4, PT, R85, R24, RZ, P4, !PT ;  /* 0x0000001855ff7210 */ /* 0x000fe2000279e4ff */
[----:B------:R-:W-:Y:S01]  /*796c0*/  IMAD.WIDE.U32 R84, R51, R32, R84 ;  /* 0x0000002033547225 */ /* 0x000fe200078e0054 */
[----:B------:R-:W-:Y:S02]  /*796d0*/  IADD3.X R97, P3, PT, RZ, R97, RZ, P3, !PT ;  /* 0x00000061ff617210 */ /* 0x000fe40001f7e4ff */
[----:B------:R-:W-:Y:S01]  /*796e0*/  IADD3.X R123, P6, PT, R154, R163, RZ, P6, !PT ;  /* 0x000000a39a7b7210 */ /* 0x000fe200037de4ff */
[----:B------:R-:W-:Y:S01]  /*796f0*/  IMAD.IADD R138, R85, 0x1, R138 ;  /* 0x00000001558a7824 */ /* 0x000fe200078e028a */
[----:B------:R-:W-:Y:S02]  /*79700*/  IADD3.X R83, P1, PT, RZ, R158, RZ, P1, !PT ;  /* 0x0000009eff537210 */ /* 0x000fe40000f3e4ff */
[----:B------:R-:W-:Y:S01]  /*79710*/  IADD3.X RZ, P2, PT, R103, R121, RZ, P2, !PT ;  /* 0x0000007967ff7210 */ /* 0x000fe2000175e4ff */
[----:B------:R-:W-:Y:S01]  /*79720*/  IMAD.WIDE.U32 R102, R96, -0x94f09dc, R102 ;  /* 0xf6b0f62460667825 */ /* 0x000fe200078e0066 */
[----:B------:R-:W-:-:S02]  /*79730*/  IADD3.X R113, PT, PT, RZ, RZ, R113, P3, P5 ;  /* 0x000000ffff717210 */ /* 0x000fc40001fea471 */
[----:B------:R-:W-:Y:S01]  /*79740*/  IADD3.X R83, P6, PT, RZ, R83, RZ, P6, !PT ;  /* 0x00000053ff537210 */ /* 0x000fe200037de4ff */
[----:B------:R-:W-:Y:S01]  /*79750*/  IMAD.IADD R150, R103, 0x1, R150 ;  /* 0x0000000167967824 */ /* 0x000fe200078e0296 */
[----:B------:R-:W-:Y:S02]  /*79760*/  IADD3 R84, P3, PT, R97, R84, RZ ;  /* 0x0000005461547210 */ /* 0x000fe40007f7e0ff */
[----:B------:R-:W-:Y:S02]  /*79770*/  IADD3 RZ, P5, PT, R124, R118, RZ ;  /* 0x000000767cff7210 */ /* 0x000fe40007fbe0ff */
[----:B------:R-:W-:Y:S02]  /*79780*/  IADD3.X R159, PT, PT, RZ, RZ, R159, P6, P1 ;  /* 0x000000ffff9f7210 */ /* 0x000fe400037e249f */
[----:B------:R-:W-:Y:S02]  /*79790*/  IADD3.X R85, P3, PT, R138, R113, RZ, P3, !PT ;  /* 0x000000718a557210 */ /* 0x000fe40001f7e4ff */
[----:B------:R-:W-:-:S02]  /*797a0*/  IADD3 R118, P6, PT, R83, R102, RZ ;  /* 0x0000006653767210 */ /* 0x000fc40007fde0ff */
[----:B------:R-:W-:Y:S01]  /*797b0*/  IADD3.X R137, P4, PT, RZ, R140, RZ, P4, !PT ;  /* 0x0000008cff897210 */ /* 0x000fe2000279e4ff */
[----:B------:R-:W-:Y:S01]  /*797c0*/  IMAD.WIDE.U32 R102, R96, -0xc7aed41, R84 ;  /* 0xf38512bf60667825 */ /* 0x000fe200078e0054 */
[----:B------:R-:W-:Y:S02]  /*797d0*/  IADD3.X RZ, P5, PT, R125, R119, RZ, P5, !PT ;  /* 0x000000777dff7210 */ /* 0x000fe40002fbe4ff */
[----:B------:R-:W-:Y:S01]  /*797e0*/  IADD3.X R119, P6, PT, R150, R159, RZ, P6, !PT ;  /* 0x0000009f96777210 */ /* 0x000fe200037de4ff */
[----:B------:R-:W-:Y:S01]  /*797f0*/  IMAD.WIDE.U32 R124, R51, R22, R124 ;  /* 0x00000016337c7225 */ /* 0x000fe200078e007c */
[----:B------:R-:W-:Y:S02]  /*79800*/  IADD3.X R83, P2, PT, RZ, R152, RZ, P2, !PT ;  /* 0x00000098ff537210 */ /* 0x000fe4000175e4ff */
[----:B------:R-:W-:Y:S01]  /*79810*/  IADD3.X R137, P3, PT, RZ, R137, RZ, P3, !PT ;  /* 0x00000089ff897210 */ /* 0x000fe20001f7e4ff */
[----:B------:R-:W-:Y:S01]  /*79820*/  IMAD.IADD R142, R125, 0x1, R142 ;  /* 0x000000017d8e7824 */ /* 0x000fe200078e028e */
[----:B------:R-:W-:Y:S01]  /*79830*/  IADD3.X R83, P6, PT, RZ, R83, RZ, P6, !PT ;  /* 0x00000053ff537210 */ /* 0x000fe200037de4ff */
[----:B------:R-:W-:Y:S01]  /*79840*/  IMAD.IADD R148, R103, 0x1, R148 ;  /* 0x0000000167947824 */ /* 0x000fe200078e0294 */
[----:B------:R-:W-:-:S02]  /*79850*/  IADD3.X R141, PT, PT, RZ, RZ, R141, P3, P4 ;  /* 0x000000ffff8d7210 */ /* 0x000fc40001fe848d */
[----:B------:R-:W-:Y:S02]  /*79860*/  IADD3 R136, P4, PT, R137, R124, RZ ;  /* 0x0000007c89887210 */ /* 0x000fe40007f9e0ff */
[----:B------:R-:W-:Y:S02]  /*79870*/  IADD3 RZ, P1, PT, R84, R156, RZ ;  /* 0x0000009c54ff7210 */ /* 0x000fe40007f3e0ff */
[----:B------:R-:W-:Y:S02]  /*79880*/  IADD3.X R153, PT, PT, RZ, RZ, R153, P6, P2 ;  /* 0x000000ffff997210 */ /* 0x000fe400037e4499 */
[----:B------:R-:W-:Y:S02]  /*79890*/  IADD3.X R137, P2, PT, R142, R141, RZ, P4, !PT ;  /* 0x0000008d8e897210 */ /* 0x000fe4000275e4ff */
[----:B------:R-:W-:Y:S02]  /*798a0*/  IADD3.X R24, P5, PT, RZ, R132, RZ, P5, !PT ;  /* 0x00000084ff187210 */ /* 0x000fe40002fbe4ff */
[----:B------:R-:W-:Y:S01]  /*798b0*/  IADD3.X RZ, P1, PT, R85, R135, RZ, P1, !PT ;  /* 0x0000008755ff7210 */ /* 0x000fe20000f3e4ff */
[----:B------:R-:W-:Y:S01]  /*798c0*/  IMAD.WIDE.U32 R84, R30, R51, RZ ;  /* 0x000000331e547225 */ /* 0x000fe200078e00ff */
[----:B------:R-:W-:-:S02]  /*798d0*/  IADD3 R102, P3, PT, R83, R102, RZ ;  /* 0x0000006653667210 */ /* 0x000fc40007f7e0ff */
[----:B------:R-:W-:Y:S02]  /*798e0*/  IADD3 R124, P4, PT, R47, R4, RZ ;  /* 0x000000042f7c7210 */ /* 0x000fe40007f9e0ff */
[----:B------:R-:W-:Y:S01]  /*798f0*/  IADD3.X R47, P2, PT, RZ, R24, RZ, P2, !PT ;  /* 0x00000018ff2f7210 */ /* 0x000fe2000175e4ff */
[----:B------:R-:W-:Y:S01]  /*79900*/  IMAD.WIDE.U32 R112, P6, R50, R20, R84 ;  /* 0x0000001432707225 */ /* 0x000fe200078c0054 */
[----:B------:R-:W-:Y:S02]  /*79910*/  IADD3.X R103, P3, PT, R148, R153, RZ, P3, !PT ;  /* 0x0000009994677210 */ /* 0x000fe40001f7e4ff */
[----:B------:R-:W-:Y:S01]  /*79920*/  IADD3.X R4, P1, PT, RZ, R146, RZ, P1, !PT ;  /* 0x00000092ff047210 */ /* 0x000fe20000f3e4ff */
[----:B------:R-:W-:Y:S01]  /*79930*/  IMAD.WIDE.U32 R84, R20, R51, RZ ;  /* 0x0000003314547225 */ /* 0x000fe200078e00ff */
[----:B------:R-:W-:Y:S02]  /*79940*/  IADD3.X R125, P4, PT, R192, R41, RZ, P4, !PT ;  /* 0x00000029c07d7210 */ /* 0x000fe4000279e4ff */
[----:B------:R-:W-:Y:S01]  /*79950*/  IADD3.X R24, PT, PT, RZ, RZ, R133, P2, P5 ;  /* 0x000000ffff187210 */ /* 0x000fe200017ea485 */
[----:B------:R-:W-:Y:S01]  /*79960*/  IMAD.X R131, RZ, RZ, RZ, P6 ;  /* 0x000000ffff837224 */ /* 0x000fe200030e06ff */
[----:B------:R-:W-:Y:S01]  /*79970*/  IADD3.X R41, P5, PT, RZ, R4, RZ, P3, !PT ;  /* 0x00000004ff297210 */ /* 0x000fe20001fbe4ff */
[----:B------:R-:W-:Y:S01]  /*79980*/  IMAD.WIDE.U32 R132, R96, 0x434bacd7, R136 ;  /* 0x434bacd760847825 */ /* 0x000fe200078e0088 */
[----:B------:R-:W-:-:S02]  /*79990*/  IADD3 R83, P6, PT, R112, R85, RZ ;  /* 0x0000005570537210 */ /* 0x000fc40007fde0ff */
[----:B------:R-:W-:Y:S01]  /*799a0*/  IADD3.X R147, PT, PT, RZ, RZ, R147, P5, P1 ;  /* 0x000000ffff937210 */ /* 0x000fe20002fe2493 */
[----:B------:R-:W-:Y:S01]  /*799b0*/  IMAD.IADD R128, R133, 0x1, R128 ;  /* 0x0000000185807824 */ /* 0x000fe200078e0280 */
[----:B------:R-:W-:Y:S01]  /*799c0*/  IADD3 RZ, P3, PT, R124, R84, RZ ;  /* 0x000000547cff7210 */ /* 0x000fe20007f7e0ff */
[----:B------:R-:W-:Y:S01]  /*799d0*/  IMAD.WIDE.U32 R84, R51, R20, R124 ;  /* 0x0000001433547225 */ /* 0x000fe200078e007c */
[----:B------:R-:W-:Y:S02]  /*799e0*/  IADD3 RZ, P5, PT, R136, R130, RZ ;  /* 0x0000008288ff7210 */ /* 0x000fe40007fbe0ff */
[----:B------:R-:W-:Y:S01]  /*799f0*/  IADD3.X RZ, P1, PT, R125, R83, RZ, P3, !PT ;  /* 0x000000537dff7210 */ /* 0x000fe20001f3e4ff */
[----:B------:R-:W-:Y:S01]  /*79a00*/  IMAD.MOV.U32 R130, RZ, RZ, R113 ;  /* 0x000000ffff827224 */ /* 0x000fe200078e0071 */
[----:B------:R-:W-:Y:S01]  /*79a10*/  IADD3.X RZ, P5, PT, R137, R76, RZ, P5, !PT ;  /* 0x0000004c89ff7210 */ /* 0x000fe20002fbe4ff */
[----:B------:R-:W-:Y:S01]  /*79a20*/  IMAD.IADD R113, R85, 0x1, R112 ;  /* 0x0000000155717824 */ /* 0x000fe200078e0270 */
[----:B------:R-:W-:Y:S01]  /*79a30*/  IADD3 R112, P3, PT, R41, R132, RZ ;  /* 0x0000008429707210 */ /* 0x000fe20007f7e0ff */
[----:B------:R-:W-:Y:S01]  /*79a40*/  IMAD.WIDE.U32.X R130, R50, R30, R130, P6 ;  /* 0x0000001e32827225 */ /* 0x000fe200030e0482 */
[----:B------:R-:W-:-:S02]  /*79a50*/  IADD3 R124, P6, PT, R47, R84, RZ ;  /* 0x000000542f7c7210 */ /* 0x000fc40007fde0ff */
[----:B------:R-:W-:Y:S02]  /*79a60*/  IADD3.X R41, P5, PT, RZ, R144, RZ, P5, !PT ;  /* 0x00000090ff297210 */ /* 0x000fe40002fbe4ff */
[----:B------:R-:W-:Y:S02]  /*79a70*/  IADD3.X R125, P6, PT, R113, R24, RZ, P6, !PT ;  /* 0x00000018717d7210 */ /* 0x000fe400037de4ff */
[----:B------:R-:W-:Y:S02]  /*79a80*/  IADD3.X R4, P1, PT, RZ, R130, RZ, P1, !PT ;  /* 0x00000082ff047210 */ /* 0x000fe40000f3e4ff */
[----:B------:R-:W-:Y:S01]  /*79a90*/  IADD3.X R113, P3, PT, R128, R147, RZ, P3, !PT ;  /* 0x0000009380717210 */ /* 0x000fe20001f7e4ff */
[----:B------:R-:W-:Y:S01]  /*79aa0*/  IMAD.WIDE.U32 R128, R49, R18, R122 ;  /* 0x0000001231807225 */ /* 0x000fe200078e007a */
[----:B------:R-:W-:Y:S02]  /*79ab0*/  IADD3.X R76, P6, PT, RZ, R4, RZ, P6, !PT ;  /* 0x00000004ff4c7210 */ /* 0x000fe400037de4ff */
[----:B------:R-:W-:Y:S01]  /*79ac0*/  IADD3 RZ, P2, PT, R122, R134, RZ ;  /* 0x000000867aff7210 */ /* 0x000fe20007f5e0ff */
[----:B------:R-:W-:Y:S01]  /*79ad0*/  IMAD.IADD R129, R129, 0x1, R120 ;  /* 0x0000000181817824 */ /* 0x000fe200078e0278 */
[----:B------:R-:W-:Y:S01]  /*79ae0*/  IADD3.X R130, PT, PT, RZ, RZ, R131, P6, P1 ;  /* 0x000000ffff827210 */ /* 0x000fe200037e2483 */
[----:B------:R-:W-:Y:S01]  /*79af0*/  IMAD.WIDE.U32 R84, R96, 0x397fe69a, R124 ;  /* 0x397fe69a60547825 */ /* 0x000fe200078e007c */
[----:B------:R-:W-:-:S02]  /*79b00*/  IADD3.X R41, P6, PT, RZ, R41, RZ, P3, !PT ;  /* 0x00000029ff297210 */ /* 0x000fc40001fde4ff */
[----:B------:R-:W-:Y:S01]  /*79b10*/  IADD3.X RZ, P2, PT, R123, R26, RZ, P2, !PT ;  /* 0x0000001a7bff7210 */ /* 0x000fe2000175e4ff */
[----:B------:R-:W-:Y:S01]  /*79b20*/  IMAD.IADD R126, R85, 0x1, R126 ;  /* 0x00000001557e7824 */ /* 0x000fe200078e027e */
[----:B------:R-:W-:Y:S01]  /*79b30*/  IADD3.X R145, PT, PT, RZ, RZ, R145, P6, P5 ;  /* 0x000000ffff917210 */ /* 0x000fe200037ea491 */
[----:B------:R-:W-:Y:S01]  /*79b40*/  IMAD.WIDE.U32 R96, R49, R34, R102 ;  /* 0x0000002231607225 */ /* 0x000fe200078e0066 */
[----:B------:R-:W-:Y:S02]  /*79b50*/  IADD3 RZ, P5, PT, RZ, R128, RZ ;  /* 0x00000080ffff7210 */ /* 0x000fe40007fbe0ff */
[----:B------:R-:W-:Y:S01]  /*79b60*/  IADD3 RZ, P1, PT, R118, R116, RZ ;  /* 0x0000007476ff7210 */ /* 0x000fe20007f3e0ff */
[----:B------:R-:W-:Y:S01]  /*79b70*/  IMAD.IADD R114, R97, 0x1, R114 ;  /* 0x0000000161727824 */ /* 0x000fe200078e0272 */
[----:B------:R-:W-:Y:S02]  /*79b80*/  IADD3.X R4, P2, PT, RZ, R100, RZ, P2, !PT ;  /* 0x00000064ff047210 */ /* 0x000fe4000175e4ff */
[----:B------:R-:W-:-:S02]  /*79b90*/  IADD3.X RZ, P5, PT, RZ, R129, RZ, P5, !PT ;  /* 0x00000081ffff7210 */ /* 0x000fc40002fbe4ff */
[----:B------:R-:W-:Y:S02]  /*79ba0*/  IADD3 RZ, P3, PT, R124, R106, RZ ;  /* 0x0000006a7cff7210 */ /* 0x000fe40007f7e0ff */
[----:B------:R-:W-:Y:S01]  /*79bb0*/  IADD3.X RZ, P1, PT, R119, R37, RZ, P1, !PT ;  /* 0x0000002577ff7210 */ /* 0x000fe20000f3e4ff */
[----:B------:R-:W-:Y:S01]  /*79bc0*/  IMAD.WIDE.U32 R118, R49, R56, R118 ;  /* 0x0000003831767225 */ /* 0x000fe200078e0076 */
[----:B------:R-:W-:Y:S02]  /*79bd0*/  IADD3.X R37, P6, PT, RZ, R4, RZ, P5, !PT ;  /* 0x00000004ff257210 */ /* 0x000fe40002fde4ff */
[----:B------:R-:W-:Y:S01]  /*79be0*/  IADD3.X RZ, P3, PT, R125, R45, RZ, P3, !PT ;  /* 0x0000002d7dff7210 */ /* 0x000fe20001f7e4ff */
[----:B------:R-:W-:Y:S01]  /*79bf0*/  IMAD.IADD R18, R119, 0x1, R44 ;  /* 0x0000000177127824 */ /* 0x000fe200078e022c */
[----:B------:R-:W-:Y:S01]  /*79c00*/  IADD3 R84, P5, PT, R41, R84, RZ ;  /* 0x0000005429547210 */ /* 0x000fe20007fbe0ff */
[----:B------:R-:W-:Y:S01]  /*79c10*/  IMAD R41, R129, -0x30003, RZ ;  /* 0xfffcfffd81297824 */ /* 0x000fe200078e02ff */
[----:B------:R-:W-:Y:S01]  /*79c20*/  IADD3.X R101, PT, PT, RZ, RZ, R101, P6, P2 ;  /* 0x000000ffff657210 */ /* 0x000fe200037e4465 */
[----:B------:R-:W-:Y:S01]  /*79c30*/  IMAD.WIDE.U32 R44, R128, -0x30003, RZ ;  /* 0xfffcfffd802c7825 */ /* 0x000fe200078e00ff */
[----:B------:R-:W-:-:S02]  /*79c40*/  IADD3.X R85, P2, PT, R126, R145, RZ, P5, !PT ;  /* 0x000000917e557210 */ /* 0x000fc40002f5e4ff */
[----:B------:R-:W-:Y:S01]  /*79c50*/  IADD3.X R24, P3, PT, RZ, R80, RZ, P3, !PT ;  /* 0x00000050ff187210 */ /* 0x000fe20001f7e4ff */
[----:B------:R-:W-:Y:S01]  /*79c60*/  IMAD R41, R128, -0x760c0004, R41 ;  /* 0x89f3fffc80297824 */ /* 0x000fe200078e0229 */
[----:B------:R-:W-:Y:S02]  /*79c70*/  IADD3 R118, P5, PT, R37, R118, RZ ;  /* 0x0000007625767210 */ /* 0x000fe40007fbe0ff */
[----:B------:R-:W-:Y:S01]  /*79c80*/  IADD3.X R24, P2, PT, RZ, R24, RZ, P2, !PT ;  /* 0x00000018ff187210 */ /* 0x000fe2000175e4ff */
[----:B------:R-:W-:Y:S01]  /*79c90*/  IMAD.IADD R4, R45, 0x1, R41 ;  /* 0x000000012d047824 */ /* 0x000fe200078e0229 */
[----:B------:R-:W-:Y:S02]  /*79ca0*/  IADD3.X R119, P6, PT, R18, R101, RZ, P5, !PT ;  /* 0x0000006512777210 */ /* 0x000fe40002fde4ff */
[----:B------:R-:W-:Y:S02]  /*79cb0*/  IADD3.X R41, P5, PT, RZ, R98, RZ, P1, !PT ;  /* 0x00000062ff297210 */ /* 0x000fe40000fbe4ff */
[----:B------:R-:W-:Y:S01]  /*79cc0*/  IADD3.X R26, PT, PT, RZ, RZ, R81, P2, P3 ;  /* 0x000000ffff1a7210 */ /* 0x000fe200017e6451 */
[----:B------:R-:W-:Y:S01]  /*79cd0*/  IMAD.WIDE.U32 R80, R4, -0x5555, RZ ;  /* 0xffffaaab04507825 */ /* 0x000fe200078e00ff */
[----:B------:R-:W-:-:S02]  /*79ce0*/  IADD3 RZ, P2, PT, R102, R82, RZ ;  /* 0x0000005266ff7210 */ /* 0x000fc40007f5e0ff */
[----:B------:R-:W-:Y:S02]  /*79cf0*/  IADD3.X R41, P1, PT, RZ, R41, RZ, P6, !PT ;  /* 0x00000029ff297210 */ /* 0x000fe4000373e4ff */
[----:B------:R-:W-:Y:S01]  /*79d00*/  IADD3.X RZ, P2, PT, R103, R36, RZ, P2, !PT ;  /* 0x0000002467ff7210 */ /* 0x000fe2000175e4ff */
[C---:B------:R-:W-:Y:S01]  /*79d10*/  IMAD.WIDE.U32 R36, R44.reuse, -0x5555, RZ ;  /* 0xffffaaab2c247825 */ /* 0x040fe200078e00ff */
[----:B------:R-:W-:Y:S02]  /*79d20*/  IADD3.X R99, PT, PT, RZ, RZ, R99, P1, P5 ;  /* 0x000000ffff637210 */ /* 0x000fe40000fea463 */
[----:B------:R-:W-:Y:S01]  /*79d30*/  IADD3 R96, P5, PT, R41, R96, RZ ;  /* 0x0000006029607210 */ /* 0x000fe20007fbe0ff */
[----:B------:R-:W-:Y:S01]  /*79d40*/  IMAD.WIDE.U32 R80, P6, R44, -0x46010001, R80 ;  /* 0xb9feffff2c507825 */ /* 0x000fe200078c0050 */
[----:B------:R-:W-:Y:S02]  /*79d50*/  IADD3.X R107, P2, PT, RZ, R110, RZ, P2, !PT ;  /* 0x0000006eff6b7210 */ /* 0x000fe4000175e4ff */
[----:B------:R-:W-:Y:S01]  /*79d60*/  IADD3.X R97, P5, PT, R114, R99, RZ, P5, !PT ;  /* 0x0000006372617210 */ /* 0x000fe20002fbe4ff */
[----:B------:R-:W-:Y:S01]  /*79d70*/  IMAD.X R83, RZ, RZ, RZ, P6 ;  /* 0x000000ffff537224 */ /* 0x000fe200030e06ff */
[----:B------:R-:W-:Y:S01]  /*79d80*/  IADD3 RZ, P1, PT, R128, R36, RZ ;  /* 0x0000002480ff7210 */ /* 0x000fe20007f3e0ff */
[----:B------:R-:W-:Y:S01]  /*79d90*/  IMAD.MOV.U32 R82, RZ, RZ, R81 ;  /* 0x000000ffff527224 */ /* 0x000fe200078e0051 */
[----:B------:R-:W-:Y:S01]  /*79da0*/  IADD3 R41, P6, PT, R80, R37, RZ ;  /* 0x0000002550297210 */ /* 0x000fe20007fde0ff */
[----:B------:R-:W-:Y:S01]  /*79db0*/  IMAD.WIDE.U32 R36, R44, -0x5555, R128 ;  /* 0xffffaaab2c247825 */ /* 0x000fe200078e0080 */
[----:B------:R-:W-:-:S02]  /*79dc0*/  IADD3.X R107, P5, PT, RZ, R107, RZ, P5, !PT ;  /* 0x0000006bff6b7210 */ /* 0x000fc40002fbe4ff */
[----:B------:R-:W-:Y:S01]  /*79dd0*/  IADD3.X RZ, P1, PT, R129, R41, RZ, P1, !PT ;  /* 0x0000002981ff7210 */ /* 0x000fe20000f3e4ff */
[----:B------:R-:W-:Y:S01]  /*79de0*/  IMAD.WIDE.U32.X R82, R4, -0x46010001, R82, P6 ;  /* 0xb9feffff04527825 */ /* 0x000fe200030e0452 */
[----:B------:R-:W-:Y:S02]  /*79df0*/  IADD3 RZ, P6, PT, RZ, R36, RZ ;  /* 0x00000024ffff7210 */ /* 0x000fe40007fde0ff */
[----:B------:R-:W-:Y:S01]  /*79e00*/  IADD3.X R111, PT, PT, RZ, RZ, R111, P5, P2 ;  /* 0x000000ffff6f7210 */ /* 0x000fe20002fe446f */
[----:B------:R-:W-:Y:S01]  /*79e10*/  IMAD.IADD R80, R37, 0x1, R80 ;  /* 0x0000000125507824 */ /* 0x000fe200078e0250 */
[----:B------:R-:W-:Y:S01]  /*79e20*/  IADD3 RZ, P2, PT, R112, R40, RZ ;  /* 0x0000002870ff7210 */ /* 0x000fe20007f5e0ff */
[----:B------:R-:W-:Y:S01]  /*79e30*/  IMAD.WIDE.U32 R36, R49, R32, R112 ;  /* 0x0000002031247225 */ /* 0x000fe200078e0070 */
[----:B------:R-:W-:Y:S02]  /*79e40*/  IADD3.X R45, P1, PT, RZ, R82, RZ, P1, !PT ;  /* 0x00000052ff2d7210 */ /* 0x000fe40000f3e4ff */
[----:B------:R-:W-:Y:S01]  /*79e50*/  IADD3.X RZ, P6, PT, RZ, R80, RZ, P6, !PT ;  /* 0x00000050ffff7210 */ /* 0x000fe200037de4ff */
[----:B------:R-:W-:Y:S01]  /*79e60*/  IMAD.IADD R108, R37, 0x1, R108 ;  /* 0x00000001256c7824 */ /* 0x000fe200078e026c */
[----:B------:R-:W-:Y:S01]  /*79e70*/  IADD3 R106, P5, PT, R107, R36, RZ ;  /* 0x000000246b6a7210 */ /* 0x000fe20007fbe0ff */
[----:B------:R-:W-:Y:S01]  /*79e80*/  IMAD.WIDE.U32 R40, R30, R49, RZ ;  /* 0x000000311e287225 */ /* 0x000fe200078e00ff */
[----:B------:R-:W-:-:S02]  /*79e90*/  IADD3.X RZ, P2, PT, R113, R28, RZ, P2, !PT ;  /* 0x0000001c71ff7210 */ /* 0x000fc4000175e4ff */
[----:B------:R-:W-:Y:S01]  /*79ea0*/  IADD3.X R45, P6, PT, RZ, R45, RZ, P6, !PT ;  /* 0x0000002dff2d7210 */ /* 0x000fe200037de4ff */
[----:B------:R-:W-:Y:S01]  /*79eb0*/  IMAD.WIDE.U32 R36, R4, -0x4eac0001, RZ ;  /* 0xb153ffff04247825 */ /* 0x000fe200078e00ff */
[----:B------:R-:W-:Y:S02]  /*79ec0*/  IADD3.X R107, P5, PT, R108, R111, RZ, P5, !PT ;  /* 0x0000006f6c6b7210 */ /* 0x000fe40002fbe4ff */
[----:B------:R-:W-:Y:S01]  /*79ed0*/  IADD3.X R47, P2, PT, RZ, R104, RZ, P2, !PT ;  /* 0x00000068ff2f7210 */ /* 0x000fe2000175e4ff */
[----:B------:R-:W-:Y:S01]  /*79ee0*/  IMAD.WIDE.U32 R80, R20, R49, RZ ;  /* 0x0000003114507225 */ /* 0x000fe200078e00ff */
[----:B------:R-:W-:Y:S02]  /*79ef0*/  IADD3.X R18, PT, PT, RZ, RZ, R83, P6, P1 ;  /* 0x000000ffff127210 */ /* 0x000fe400037e2453 */
[----:B------:R-:W-:Y:S01]  /*79f00*/  IADD3.X R47, P6, PT, RZ, R47, RZ, P5, !PT ;  /* 0x0000002fff2f7210 */ /* 0x000fe20002fde4ff */
[----:B------:R-:W-:Y:S01]  /*79f10*/  IMAD.WIDE.U32 R40, P1, R48, R20, R40 ;  /* 0x0000001430287225 */ /* 0x000fe20007820028 */
[----:B------:R-:W-:-:S02]  /*79f20*/  IADD3.X R56, P0, PT, RZ, RZ, RZ, P0, !PT ;  /* 0x000000ffff387210 */ /* 0x000fc4000071e4ff */
[----:B------:R-:W-:Y:S01]  /*79f30*/  IADD3.X R109, PT, PT, RZ, RZ, R105, P6, P2 ;  /* 0x000000ffff6d7210 */ /* 0x000fe200037e4469 */
[----:B------:R-:W-:Y:S01]  /*79f40*/  IMAD.WIDE.U32 R82, R44, -0x4eac0001, RZ ;  /* 0xb153ffff2c527825 */ /* 0x000fe200078e00ff */
[----:B------:R-:W-:-:S03]  /*79f50*/  IADD3.X R115, P4, PT, RZ, RZ, RZ, P4, !PT ;  /* 0x000000ffff737210 */ /* 0x000fc6000279e4ff */
[----:B------:R-:W-:Y:S01]  /*79f60*/  IMAD.WIDE.U32 R98, P5, R44, 0x1eabfffe, R36 ;  /* 0x1eabfffe2c627825 */ /* 0x000fe200078a0024 */
[----:B------:R-:W-:Y:S02]  /*79f70*/  IADD3 RZ, P6, PT, R118, R82, RZ ;  /* 0x0000005276ff7210 */ /* 0x000fe40007fde0ff */
[----:B------:R-:W-:Y:S01]  /*79f80*/  IADD3 R115, P3, PT, R115, R56, RZ ;  /* 0x0000003873737210 */ /* 0x000fe20007f7e0ff */
        /* <DEDUP_REMOVED lines=11> */
[----:B------:R-:W-:Y:S02]  /*7a040*/  IMAD.X R45, RZ, RZ, RZ, P0 ;  /* 0x000000ffff2d7224 */ /* 0x000fe400000e06ff */
[----:B------:R-:W-:Y:S01]  /*7a050*/  IMAD.MOV.U32 R36, RZ, RZ, R41 ;  /* 0x000000ffff247224 */ /* 0x000fe200078e0029 */
[----:B------:R-:W-:Y:S01]  /*7a060*/  IADD3.X R41, P0, PT, RZ, R100, RZ, P6, !PT ;  /* 0x00000064ff297210 */ /* 0x000fe2000371e4ff */
[----:B------:R-:W-:Y:S01]  /*7a070*/  IMAD.WIDE.U32 R102, R4, -0x94f09dc, RZ ;  /* 0xf6b0f62404667825 */ /* 0x000fe200078e00ff */
[----:B------:R-:W-:Y:S02]  /*7a080*/  IADD3.X R45, PT, PT, R45, RZ, RZ, P3, P4 ;  /* 0x000000ff2d2d7210 */ /* 0x000fe40001fe84ff */
[----:B------:R-:W-:Y:S01]  /*7a090*/  IADD3.X R41, P4, PT, RZ, R41, RZ, P2, !PT ;  /* 0x00000029ff297210 */ /* 0x000fe2000179e4ff */
[----:B------:R-:W-:Y:S01]  /*7a0a0*/  IMAD.WIDE.U32 R104, R44, -0x94f09dc, RZ ;  /* 0xf6b0f6242c687825 */ /* 0x000fe200078e00ff */
[----:B------:R-:W-:-:S02]  /*7a0b0*/  IADD3 RZ, P6, PT, R84, R42, RZ ;  /* 0x0000002a54ff7210 */ /* 0x000fc40007fde0ff */
[----:B------:R-:W-:Y:S01]  /*7a0c0*/  IADD3.X R18, PT, PT, RZ, RZ, R101, P4, P0 ;  /* 0x000000ffff127210 */ /* 0x000fe200027e0465 */
[----:B------:R-:W-:Y:S01]  /*7a0d0*/  IMAD.WIDE.U32 R98, R49, R22, R84 ;  /* 0x0000001631627225 */ /* 0x000fe200078e0054 */
[----:B------:R-:W-:Y:S02]  /*7a0e0*/  IADD3 RZ, P2, PT, R96, R104, RZ ;  /* 0x0000006860ff7210 */ /* 0x000fe40007f5e0ff */
[----:B------:R-:W-:Y:S01]  /*7a0f0*/  IADD3.X RZ, P0, PT, R85, R43, RZ, P6, !PT ;  /* 0x0000002b55ff7210 */ /* 0x000fe2000371e4ff */
[----:B------:R-:W-:Y:S01]  /*7a100*/  IMAD.WIDE.U32 R102, P5, R44, 0x6730d2a0, R102 ;  /* 0x6730d2a02c667825 */ /* 0x000fe200078a0066 */
[----:B------:R-:W-:-:S03]  /*7a110*/  IADD3 R104, P4, PT, R47, R98, RZ ;  /* 0x000000622f687210 */ /* 0x000fc60007f9e0ff */
[----:B------:R-:W-:Y:S01]  /*7a120*/  IMAD.IADD R46, R99, 0x1, R46 ;  /* 0x00000001632e7824 */ /* 0x000fe200078e022e */
[----:B------:R-:W-:Y:S01]  /*7a130*/  IADD3 R111, P3, PT, R102, R105, RZ ;  /* 0x00000069666f7210 */ /* 0x000fe20007f7e0ff */
[----:B------:R-:W-:-:S03]  /*7a140*/  IMAD.WIDE.U32 R42, R4, -0xc7aed41, RZ ;  /* 0xf38512bf042a7825 */ /* 0x000fc600078e00ff */
[----:B------:R-:W-:Y:S01]  /*7a150*/  IADD3.X R105, P4, PT, R46, R109, RZ, P4, !PT ;  /* 0x0000006d2e697210 */ /* 0x000fe2000279e4ff */
[C---:B------:R-:W-:Y:S01]  /*7a160*/  IMAD.WIDE.U32 R84, R44.reuse, -0xc7aed41, RZ ;  /* 0xf38512bf2c547825 */ /* 0x040fe200078e00ff */
[----:B------:R-:W-:Y:S02]  /*7a170*/  IADD3.X R109, P0, PT, RZ, R38, RZ, P0, !PT ;  /* 0x00000026ff6d7210 */ /* 0x000fe4000071e4ff */
[----:B------:R-:W-:Y:S01]  /*7a180*/  IADD3.X RZ, P2, PT, R97, R111, RZ, P2, !PT ;  /* 0x0000006f61ff7210 */ /* 0x000fe2000175e4ff */
[----:B------:R-:W-:Y:S01]  /*7a190*/  IMAD.WIDE.U32 R100, P6, R44, 0x64774b84, R42 ;  /* 0x64774b842c647825 */ /* 0x000fe200078c002a */
[----:B------:R-:W-:-:S03]  /*7a1a0*/  IADD3.X R109, P4, PT, RZ, R109, RZ, P4, !PT ;  /* 0x0000006dff6d7210 */ /* 0x000fc6000279e4ff */
[----:B------:R-:W-:Y:S01]  /*7a1b0*/  IMAD.X R47, RZ, RZ, RZ, P5 ;  /* 0x000000ffff2f7224 */ /* 0x000fe200028e06ff */
[----:B------:R-:W-:Y:S01]  /*7a1c0*/  IADD3.X R111, PT, PT, RZ, RZ, R39, P4, P0 ;  /* 0x000000ffff6f7210 */ /* 0x000fe200027e0427 */
[----:B------:R-:W-:Y:S01]  /*7a1d0*/  IMAD.WIDE.U32 R96, R44, -0x94f09dc, R96 ;  /* 0xf6b0f6242c607825 */ /* 0x000fe200078e0060 */
[----:B------:R-:W-:Y:S02]  /*7a1e0*/  IADD3 R43, P5, PT, R100, R85, RZ ;  /* 0x00000055642b7210 */ /* 0x000fe40007fbe0ff */
[----:B------:R-:W-:Y:S01]  /*7a1f0*/  IADD3 RZ, P4, PT, R106, R84, RZ ;  /* 0x000000546aff7210 */ /* 0x000fe20007f9e0ff */
[----:B------:R-:W-:Y:S02]  /*7a200*/  IMAD.MOV.U32 R46, RZ, RZ, R103 ;  /* 0x000000ffff2e7224 */ /* 0x000fe400078e0067 */
[----:B------:R-:W-:Y:S01]  /*7a210*/  IMAD.IADD R99, R97, 0x1, R102 ;  /* 0x0000000161637824 */ /* 0x000fe200078e0266 */
[----:B------:R-:W-:Y:S01]  /*7a220*/  IADD3.X RZ, P4, PT, R107, R43, RZ, P4, !PT ;  /* 0x0000002b6bff7210 */ /* 0x000fe2000279e4ff */
[----:B------:R-:W-:Y:S01]  /*7a230*/  IMAD.WIDE.U32.X R38, R4, 0x6730d2a0, R46, P3 ;  /* 0x6730d2a004267825 */ /* 0x000fe200018e042e */
[----:B------:R-:W-:-:S03]  /*7a240*/  IADD3 R85, P3, PT, R41, R96, RZ ;  /* 0x0000006029557210 */ /* 0x000fc60007f7e0ff */
[----:B------:R-:W-:Y:S01]  /*7a250*/  IMAD.WIDE.U32.X R36, R48, R30, R36, P1 ;  /* 0x0000001e30247225 */ /* 0x000fe200008e0424 */
[----:B------:R-:W-:Y:S02]  /*7a260*/  IADD3 R113, P1, PT, R76, R115, RZ ;  /* 0x000000734c717210 */ /* 0x000fe40007f3e0ff */
[----:B------:R-:W-:Y:S01]  /*7a270*/  IADD3.X R99, P3, PT, R99, R18, RZ, P3, !PT ;  /* 0x0000001263637210 */ /* 0x000fe20001f7e4ff */
[----:B------:R-:W-:Y:S01]  /*7a280*/  IMAD.WIDE.U32 R46, R44, -0xc7aed41, R106 ;  /* 0xf38512bf2c2e7825 */ /* 0x000fe200078e006a */
[----:B------:R-:W-:Y:S02]  /*7a290*/  IADD3.X R41, P2, PT, RZ, R38, RZ, P2, !PT ;  /* 0x00000026ff297210 */ /* 0x000fe4000175e4ff */
[----:B------:R-:W-:Y:S01]  /*7a2a0*/  IADD3.X R45, P1, PT, R130, R45, RZ, P1, !PT ;  /* 0x0000002d822d7210 */ /* 0x000fe20000f3e4ff */
[----:B------:R-:W-:Y:S01]  /*7a2b0*/  IMAD.X R97, RZ, RZ, RZ, P6 ;  /* 0x000000ffff617224 */ /* 0x000fe200030e06ff */
[----:B------:R-:W-:Y:S01]  /*7a2c0*/  IADD3 R42, P0, PT, R24, R113, RZ ;  /* 0x00000071182a7210 */ /* 0x000fe20007f1e0ff */
[----:B------:R-:W-:Y:S01]  /*7a2d0*/  IMAD.MOV.U32 R96, RZ, RZ, R101 ;  /* 0x000000ffff607224 */ /* 0x000fe200078e0065 */
[----:B------:R-:W-:Y:S01]  /*7a2e0*/  IADD3.X R41, P3, PT, RZ, R41, RZ, P3, !PT ;  /* 0x00000029ff297210 */ /* 0x000fe20001f7e4ff */
[----:B------:R-:W-:Y:S01]  /*7a2f0*/  IMAD.IADD R18, R47, 0x1, R100 ;  /* 0x000000012f127824 */ /* 0x000fe200078e0264 */
[----:B------:R-:W-:Y:S01]  /*7a300*/  IADD3.X R43, P0, PT, R26, R45, RZ, P0, !PT ;  /* 0x0000002d1a2b7210 */ /* 0x000fe2000071e4ff */
[----:B------:R-:W-:Y:S01]  /*7a310*/  IMAD.WIDE.U32 R102, R4, 0x434bacd7, RZ ;  /* 0x434bacd704667825 */ /* 0x000fe200078e00ff */
[----:B------:R-:W-:-:S02]  /*7a320*/  IADD3.X R45, PT, PT, RZ, RZ, R39, P3, P2 ;  /* 0x000000ffff2d7210 */ /* 0x000fc40001fe4427 */
[----:B------:R-:W-:Y:S01]  /*7a330*/  IADD3 R22, P2, PT, R41, R46, RZ ;  /* 0x0000002e29167210 */ /* 0x000fe20007f5e0ff */
[----:B------:R-:W-:Y:S01]  /*7a340*/  IMAD.WIDE.U32.X R46, R4, 0x64774b84, R96, P5 ;  /* 0x64774b84042e7825 */ /* 0x000fe200028e0460 */
[----:B------:R-:W-:Y:S02]  /*7a350*/  IADD3 RZ, P6, PT, R42, R80, RZ ;  /* 0x000000502aff7210 */ /* 0x000fe40007fde0ff */
        /* <DEDUP_REMOVED lines=9> */
[----:B------:R-:W-:Y:S02]  /*7a3f0*/  IMAD.IADD R18, R39, 0x1, R40 ;  /* 0x0000000127127824 */ /* 0x000fe400078e0228 */
[----:B------:R-:W-:-:S04]  /*7a400*/  IMAD.WIDE.U32 R40, R44, 0x434bacd7, R104 ;  /* 0x434bacd72c287825 */ /* 0x000fc800078e0068 */
[----:B------:R-:W-:Y:S01]  /*7a410*/  IMAD.WIDE.U32 R46, R4, 0x397fe69a, RZ ;  /* 0x397fe69a042e7825 */ /* 0x000fe200078e00ff */
[----:B------:R-:W-:-:S03]  /*7a420*/  IADD3 R26, P4, PT, R45, R40, RZ ;  /* 0x000000282d1a7210 */ /* 0x000fc60007f9e0ff */
[----:B------:R-:W-:Y:S01]  /*7a430*/  IMAD.X R97, RZ, RZ, RZ, P3 ;  /* 0x000000ffff617224 */ /* 0x000fe200018e06ff */
[----:B------:R-:W-:Y:S01]  /*7a440*/  IADD3 RZ, P3, PT, R104, R100, RZ ;  /* 0x0000006468ff7210 */ /* 0x000fe20007f7e0ff */
[----:B------:R-:W-:Y:S01]  /*7a450*/  IMAD.MOV.U32 R96, RZ, RZ, R103 ;  /* 0x000000ffff607224 */ /* 0x000fe200078e0067 */
[----:B------:R-:W-:Y:S01]  /*7a460*/  IADD3 R100, P2, PT, R109, R38, RZ ;  /* 0x000000266d647210 */ /* 0x000fe20007f5e0ff */
[----:B------:R-:W-:Y:S01]  /*7a470*/  IMAD.IADD R102, R41, 0x1, R102 ;  /* 0x0000000129667824 */ /* 0x000fe200078e0266 */
[----:B------:R-:W-:Y:S01]  /*7a480*/  IADD3.X RZ, P3, PT, R105, R101, RZ, P3, !PT ;  /* 0x0000006569ff7210 */ /* 0x000fe20001f7e4ff */
[----:B------:R-:W-:Y:S01]  /*7a490*/  IMAD.WIDE.U32.X R38, R4, 0x4b1ba7b6, R96, P5 ;  /* 0x4b1ba7b604267825 */ /* 0x000fe200028e0460 */
[----:B------:R-:W-:Y:S02]  /*7a4a0*/  IADD3.X R101, P2, PT, R18, R111, RZ, P2, !PT ;  /* 0x0000006f12657210 */ /* 0x000fe4000175e4ff */
[----:B------:R-:W-:Y:S01]  /*7a4b0*/  IADD3.X R102, P4, PT, R102, R107, RZ, P4, !PT ;  /* 0x0000006b66667210 */ /* 0x000fe2000279e4ff */
[----:B------:R-:W-:Y:S01]  /*7a4c0*/  IMAD.WIDE.U32 R46, P5, R44, 0x1a0111ea, R46 ;  /* 0x1a0111ea2c2e7825 */ /* 0x000fe200078a002e */
[----:B------:R-:W-:-:S03]  /*7a4d0*/  IADD3.X R18, P0, PT, RZ, RZ, RZ, P0, !PT ;  /* 0x000000ffff127210 */ /* 0x000fc6000071e4ff */
        /* <DEDUP_REMOVED lines=13> */
[----:B------:R-:W-:-:S02]  /*7a5b0*/  IADD3.X R41, P1, PT, RZ, RZ, RZ, P1, !PT ;  /* 0x000000ffff297210 */ /* 0x000fc40000f3e4ff */
        /* <DEDUP_REMOVED lines=76> */
.L_x_1546:
[----:B------:R-:W-:Y:S05]  /*7aa80*/  BSYNC.RELIABLE B4 ;  /* 0x0000000000047941 */ /* 0x000fea0003800100 */
.L_x_1545:
        /* <DEDUP_REMOVED lines=12> */
.L_x_1547:
[----:B------:R-:W-:Y:S05]  /*7ab50*/  BSYNC.RECONVERGENT B3 ;  /* 0x0000000000037941 */ /* 0x000fea0003800200 */
.L_x_1544:
        /* <DEDUP_REMOVED lines=1152> */
[C---:B------:R-:W-:Y:S01]  /*7f360*/  IMAD.WIDE.U32 R54, P6, R18.reuse, 0x1a0111ea, R22 ;  /* 0x1a0111ea12367825 */ /* 0x040fe200078c0016 */
[----:B------:R-:W-:Y:S02]  /*7f370*/  IADD3.X R181, P5, PT, RZ, R34, RZ, P5, !PT ;  /* 0x00000022ffb57210 */ /* 0x000fe40002fbe4ff */
        /* <DEDUP_REMOVED lines=12> */
[----:B------:R-:W-:-:S03]  /*7f440*/  IADD3 R26, P4, PT, R19, R28, RZ ;  /* 0x0000001c131a7210 */ /* 0x000fc60007f9e0ff */
        /* <DEDUP_REMOVED lines=30> */
[----:B------:R-:W-:Y:S02]  /*7f630*/  IADD3.X R37, PT, PT, RZ, RZ, R23, P4, P1 ;  /* 0x000000ffff257210 */ /* 0x000fe400027e2417 */
[----:B------:R-:W-:Y:S01]  /*7f640*/  IADD3.X R40, P4, PT, R40, R33, RZ, P2, !PT ;  /* 0x0000002128287210 */ /* 0x000fe2000179e4ff */
[----:B------:R-:W-:Y:S01]  /*7f650*/  IMAD.WIDE.U32 R22, P5, R74, R75, R20 ;  /* 0x0000004b4a167225 */ /* 0x000fe200078a0014 */
[----:B------:R-:W-:-:S02]  /*7f660*/  IADD3.X R19, P0, PT, RZ, R46, RZ, P0, !PT ;  /* 0x0000002eff137210 */ /* 0x000fc4000071e4ff */
[----:B------:R-:W-:Y:S01]  /*7f670*/  IADD3.X R25, P6, PT, R82, R85, RZ, P6, !PT ;  /* 0x0000005552197210 */ /* 0x000fe200037de4ff */
[----:B------:R-:W-:Y:S01]  /*7f680*/  IMAD.IADD R48, R29, 0x1, R48 ;  /* 0x000000011d307824 */ /* 0x000fe200078e0230 */
        /* <DEDUP_REMOVED lines=103> */
.L_x_1552:
[----:B------:R-:W-:Y:S05]  /*7fd00*/  BSYNC.RELIABLE B5 ;  /* 0x0000000000057941 */ /* 0x000fea0003800100 */
.L_x_1551:
        /* <DEDUP_REMOVED lines=12> */
.L_x_1553:
[----:B------:R-:W-:Y:S05]  /*7fdd0*/  BSYNC.RECONVERGENT B4 ;  /* 0x0000000000047941 */ /* 0x000fea0003800200 */
.L_x_1550:
        /* <DEDUP_REMOVED lines=32> */
[----:B------:R-:W-:Y:S01]  /*7ffe0*/  IMAD.MOV.U32 R32, RZ, RZ, R39 ;  /* 0x000000ffff207224 */ /* 0x000fe200078e0027 */
[----:B------:R-:W-:Y:S01]  /*7fff0*/  IADD3 R29, P4, PT, R35, R38, RZ ;  /* 0x00000026231d7210 */ /* 0x000fe20007f9e0ff */
        /* <DEDUP_REMOVED lines=379> */
[----:B------:R-:W-:Y:S01]  /*817b0*/  IMAD.WIDE.U32 R34, R10, R10, R52 ;  /* 0x0000000a0a227225 */ /* 0x000fe200078e0034 */
[----:B------:R-:W-:Y:S02]  /*817c0*/  IADD3 R47, P6, PT, R44, R47, RZ ;  /* 0x0000002f2c2f7210 */ /* 0x000fe40007fde0ff */
[----:B------:R-:W-:Y:S01]  /*817d0*/  IADD3 R46, P3, PT, R51, R36, RZ ;  /* 0x00000024332e7210 */ /* 0x000fe20007f7e0ff */
[----:B------:R-:W-:Y:S01]  /*817e0*/  IMAD.WIDE.U32 R28, R28, 0x397fe69a, R30 ;  /* 0x397fe69a1c1c7825 */ /* 0x000fe200078e001e */
[----:B------:R-:W-:Y:S02]  /*817f0*/  IADD3.X RZ, P0, PT, R31, R97, RZ, P0, !PT ;  /* 0x000000611fff7210 */ /* 0x000fe4000071e4ff */
[----:B------:R-:W-:Y:S01]  /*81800*/  IADD3.X RZ, P1, PT, R53, R47, RZ, P1, !PT ;  /* 0x0000002f35ff7210 */ /* 0x000fe20000f3e4ff */
[----:B------:R-:W-:Y:S01]  /*81810*/  IMAD.X R31, RZ, RZ, RZ, P5 ;  /* 0x000000ffff1f7224 */ /* 0x000fe200028e06ff */
[----:B------:R-:W-:Y:S01]  /*81820*/  IADD3.X R47, P3, PT, R43, R40, RZ, P3, !PT ;  /* 0x000000282b2f7210 */ /* 0x000fe20001f7e4ff */
[----:B------:R-:W-:Y:S01]  /*81830*/  IMAD.MOV.U32 R30, RZ, RZ, R45 ;  /* 0x000000ffff1e7224 */ /* 0x000fe200078e002d */
[----:B------:R-:W-:Y:S01]  /*81840*/  IADD3 R34, P5, PT, R37, R34, RZ ;  /* 0x0000002225227210 */ /* 0x000fe20007fbe0ff */
[----:B------:R-:W-:Y:S01]  /*81850*/  IMAD.IADD R44, R35, 0x1, R44 ;  /* 0x00000001232c7824 */ /* 0x000fe200078e022c */
[----:B------:R-:W-:Y:S01]  /*81860*/  IADD3.X R35, P4, PT, RZ, R48, RZ, P4, !PT ;  /* 0x00000030ff237210 */ /* 0x000fe2000279e4ff */
[----:B------:R-:W-:Y:S01]  /*81870*/  IMAD.IADD R50, R29, 0x1, R50 ;  /* 0x000000011d327824 */ /* 0x000fe200078e0232 */
[----:B------:R-:W-:Y:S01]  /*81880*/  IADD3.X R98, P0, PT, RZ, R38, RZ, P0, !PT ;  /* 0x00000026ff627210 */ /* 0x000fe2000071e4ff */
[----:B------:R-:W-:Y:S01]  /*81890*/  IMAD.WIDE.U32.X R30, R11, R11, R30, P6 ;  /* 0x0000000b0b1e7225 */ /* 0x000fe200030e041e */
[----:B------:R-:W-:-:S02]  /*818a0*/  IADD3.X R29, P3, PT, RZ, R35, RZ, P3, !PT ;  /* 0x00000023ff1d7210 */ /* 0x000fc40001f7e4ff */
        /* <DEDUP_REMOVED lines=13> */
[----:B------:R-:W-:Y:S01]  /*81980*/  IMAD.WIDE.U32 R50, R28, -0x5555, RZ ;  /* 0xffffaaab1c327825 */ /* 0x000fe200078e00ff */
[----:B------:R-:W-:Y:S02]  /*81990*/  IADD3 R101, P2, PT, R101, R82, RZ ;  /* 0x0000005265657210 */ /* 0x000fe40007f5e0ff */
[----:B------:R-:W-:Y:S01]  /*819a0*/  IADD3.X R99, PT, PT, RZ, RZ, R39, P6, P0 ;  /* 0x000000ffff637210 */ /* 0x000fe200037e0427 */
[----:B------:R-:W-:Y:S01]  /*819b0*/  IMAD.WIDE.U32 R30, R97, -0x5555, RZ ;  /* 0xffffaaab611e7825 */ /* 0x000fe200078e00ff */
[----:B------:R-:W-:Y:S02]  /*819c0*/  IADD3 RZ, P0, PT, R42, R50, RZ ;  /* 0x000000322aff7210 */ /* 0x000fe40007f1e0ff */
[----:B------:R-:W-:Y:S01]  /*819d0*/  IADD3.X R100, P2, PT, R100, R81, RZ, P2, !PT ;  /* 0x0000005164647210 */ /* 0x000fe2000175e4ff */
[----:B------:R-:W-:-:S04]  /*819e0*/  IMAD.WIDE.U32 R44, R12, R10, RZ ;  /* 0x0000000a0c2c7225 */ /* 0x000fc800078e00ff */
[----:B------:R-:W-:Y:S01]  /*819f0*/  IMAD.WIDE.U32 R40, P5, R12, R11, R36 ;  /* 0x0000000b0c287225 */ /* 0x000fe200078a0024 */
[----:B------:R-:W-:-:S03]  /*81a00*/  IADD3 RZ, P3, PT, R46, R44, RZ ;  /* 0x0000002c2eff7210 */ /* 0x000fc60007f7e0ff */
[----:B------:R-:W-:Y:S01]  /*81a10*/  IMAD.MOV.U32 R54, RZ, RZ, R42 ;  /* 0x000000ffff367224 */ /* 0x000fe200078e002a */
[----:B------:R-:W-:Y:S01]  /*81a20*/  IADD3 R45, P4, PT, R40, R45, RZ ;  /* 0x0000002d282d7210 */ /* 0x000fe20007f9e0ff */
[----:B------:R-:W-:-:S03]  /*81a30*/  IMAD.WIDE.U32 R42, P6, R28, -0x46010001, R30 ;  /* 0xb9feffff1c2a7825 */ /* 0x000fc600078c001e */
[----:B------:R-:W-:Y:S01]  /*81a40*/  IADD3.X RZ, P3, PT, R47, R45, RZ, P3, !PT ;  /* 0x0000002d2fff7210 */ /* 0x000fe20001f7e4ff */
        /* <DEDUP_REMOVED lines=67> */
[----:B------:R-:W-:Y:S02]  /*81e80*/  IADD3.X R77, P6, PT, R31, R84, RZ, P6, !PT ;  /* 0x000000541f4d7210 */ /* 0x000fe400037de4ff */
[----:B------:R-:W-:Y:S01]  /*81e90*/  IADD3.X R51, P5, PT, RZ, R48, RZ, P5, !PT ;  /* 0x00000030ff337210 */ /* 0x000fe20002fbe4ff */
        /* <DEDUP_REMOVED lines=22> */
[----:B------:R-:W-:-:S04]  /*82000*/  IMAD.WIDE.U32 R34, R16, R10, RZ ;  /* 0x0000000a10227225 */ /* 0x000fc800078e00ff */
        /* <DEDUP_REMOVED lines=26> */
[----:B------:R-:W-:Y:S02]  /*821b0*/  IADD3.X R79, P3, PT, RZ, R79, RZ, P3, !PT ;  /* 0x0000004fff4f7210 */ /* 0x000fe40001f7e4ff */
[----:B------:R-:W-:Y:S01]  /*821c0*/  IADD3.X R55, PT, PT, RZ, RZ, R55, P5, P1 ;  /* 0x000000ffff377210 */ /* 0x000fe20002fe2437 */
[----:B------:R-:W-:Y:S01]  /*821d0*/  IMAD.WIDE.U32 R34, R28, 0x434bacd7, R76 ;  /* 0x434bacd71c227825 */ /* 0x000fe200078e004c */
[----:B------:R-:W-:Y:S02]  /*821e0*/  IADD3 RZ, P5, PT, R76, R78, RZ ;  /* 0x0000004e4cff7210 */ /* 0x000fe40007fbe0ff */
[----:B------:R-:W-:Y:S01]  /*821f0*/  IADD3.X R33, PT, PT, RZ, RZ, R43, P3, P4 ;  /* 0x000000ffff217210 */ /* 0x000fe20001fe842b */
[----:B------:R-:W-:Y:S01]  /*82200*/  IMAD.IADD R56, R35, 0x1, R56 ;  /* 0x0000000123387824 */ /* 0x000fe200078e0238 */
[----:B------:R-:W-:Y:S01]  /*82210*/  IADD3 R29, P4, PT, R40, R37, RZ ;  /* 0x00000025281d7210 */ /* 0x000fe20007f9e0ff */
[----:B------:R-:W-:Y:S01]  /*82220*/  IMAD.X R35, RZ, RZ, RZ, P6 ;  /* 0x000000ffff237224 */ /* 0x000fe200030e06ff */
[----:B------:R-:W-:Y:S01]  /*82230*/  IADD3 RZ, P3, PT, R84, R36, RZ ;  /* 0x0000002454ff7210 */ /* 0x000fe20007f7e0ff */
[----:B------:R-:W-:Y:S01]  /*82240*/  IMAD.WIDE.U32 R36, R12, R6, R84 ;  /* 0x000000060c247225 */ /* 0x000fe200078e0054 */
[----:B------:R-:W-:-:S02]  /*82250*/  IADD3 R52, P1, PT, R53, R34, RZ ;  /* 0x0000002235347210 */ /* 0x000fc40007f3e0ff */
[----:B------:R-:W-:Y:S01]  /*82260*/  IADD3.X RZ, P5, PT, R77, R105, RZ, P5, !PT ;  /* 0x000000694dff7210 */ /* 0x000fe20002fbe4ff */
        /* <DEDUP_REMOVED lines=420> */
[----:B------:R-:W-:-:S04]  /*83cb0*/  IMAD.WIDE.U32 R36, P4, R28, 0x1a0111ea, R32 ;  /* 0x1a0111ea1c247825 */ /* 0x000fc80007880020 */
[----:B------:R-:W-:-:S04]  /*83cc0*/  IMAD.WIDE.U32 R32, R28, 0x397fe69a, RZ ;  /* 0x397fe69a1c207825 */ /* 0x000fc800078e00ff */
[----:B------:R-:W-:Y:S01]  /*83cd0*/  IMAD.WIDE.U32 R46, R8, R16, RZ ;  /* 0x00000010082e7225 */ /* 0x000fe200078e00ff */
[----:B------:R-:W-:Y:S02]  /*83ce0*/  IADD3 R35, P3, PT, R36, R33, RZ ;  /* 0x0000002124237210 */ /* 0x000fe40007f7e0ff */
[----:B------:R-:W-:Y:S01]  /*83cf0*/  IADD3.X R33, P5, PT, RZ, RZ, RZ, P5, !PT ;  /* 0x000000ffff217210 */ /* 0x000fe20002fbe4ff */
[----:B------:R-:W-:Y:S01]  /*83d00*/  IMAD.X R39, RZ, RZ, RZ, P4 ;  /* 0x000000ffff277224 */ /* 0x000fe200020e06ff */
[----:B------:R-:W-:Y:S01]  /*83d10*/  IADD3 RZ, P1, PT, R44, R46, RZ ;  /* 0x0000002e2cff7210 */ /* 0x000fe20007f3e0ff */
[----:B------:R-:W-:Y:S01]  /*83d20*/  IMAD.MOV.U32 R38, RZ, RZ, R37 ;  /* 0x000000ffff267224 */ /* 0x000fe200078e0025 */
[----:B------:R-:W-:Y:S01]  /*83d30*/  IADD3.X R46, P4, PT, RZ, RZ, RZ, P0, !PT ;  /* 0x000000ffff2e7210 */ /* 0x000fe2000079e4ff */
[----:B------:R-:W-:Y:S01]  /*83d40*/  IMAD.MOV.U32 R34, RZ, RZ, R41 ;  /* 0x000000ffff227224 */ /* 0x000fe200078e0029 */
[----:B------:R-:W-:Y:S01]  /*83d50*/  IADD3 RZ, P0, PT, R42, R32, RZ ;  /* 0x000000202aff7210 */ /* 0x000fe20007f1e0ff */
[----:B------:R-:W-:Y:S01]  /*83d60*/  IMAD.WIDE.U32.X R38, R29, 0x1a0111ea, R38, P3 ;  /* 0x1a0111ea1d267825 */ /* 0x000fe200018e0426 */
[----:B------:R-:W-:-:S02]  /*83d70*/  IADD3 R46, P3, PT, R46, R33, RZ ;  /* 0x000000212e2e7210 */ /* 0x000fc40007f7e0ff */
[----:B------:R-:W-:Y:S01]  /*83d80*/  IADD3 R47, P2, PT, R40, R47, RZ ;  /* 0x0000002f282f7210 */ /* 0x000fe20007f5e0ff */
[----:B------:R-:W-:Y:S01]  /*83d90*/  IMAD.WIDE.U32 R32, R16, R8, R44 ;  /* 0x0000000810207225 */ /* 0x000fe200078e002c */
[----:B------:R-:W-:Y:S02]  /*83da0*/  IADD3.X RZ, P0, PT, R43, R35, RZ, P0, !PT ;  /* 0x000000232bff7210 */ /* 0x000fe4000071e4ff */
[----:B------:R-:W-:Y:S01]  /*83db0*/  IADD3.X RZ, P1, PT, R45, R47, RZ, P1, !PT ;  /* 0x0000002f2dff7210 */ /* 0x000fe20000f3e4ff */
[----:B------:R-:W-:Y:S01]  /*83dc0*/  IMAD.WIDE.U32 R28, R28, 0x397fe69a, R42 ;  /* 0x397fe69a1c1c7825 */ /* 0x000fe200078e002a */
[----:B------:R-:W-:-:S03]  /*83dd0*/  IADD3.X R100, P0, PT, RZ, R38, RZ, P0, !PT ;  /* 0x00000026ff647210 */ /* 0x000fc6000071e4ff */
[----:B------:R-:W-:-:S04]  /*83de0*/  IMAD.WIDE.U32 R42, R11, R16, RZ ;  /* 0x000000100b2a7225 */ /* 0x000fc800078e00ff */
[----:B------:R-:W-:Y:S02]  /*83df0*/  IMAD.X R35, RZ, RZ, RZ, P6 ;  /* 0x000000ffff237224 */ /* 0x000fe400030e06ff */
[----:B------:R-:W-:Y:S01]  /*83e00*/  IMAD.X R54, RZ, RZ, RZ, P5 ;  /* 0x000000ffff367224 */ /* 0x000fe200028e06ff */
[----:B------:R-:W-:Y:S01]  /*83e10*/  IADD3 R52, P5, PT, R53, R32, RZ ;  /* 0x0000002035347210 */ /* 0x000fe20007fbe0ff */
[----:B------:R-:W-:Y:S02]  /*83e20*/  IMAD.IADD R40, R33, 0x1, R40 ;  /* 0x0000000121287824 */ /* 0x000fe400078e0228 */
[----:B------:R-:W-:Y:S01]  /*83e30*/  IMAD.WIDE.U32.X R32, R17, R9, R34, P2 ;  /* 0x0000000911207225 */ /* 0x000fe200010e0422 */
[----:B------:R-:W-:Y:S02]  /*83e40*/  IADD3.X R54, PT, PT, R54, RZ, RZ, P3, P4 ;  /* 0x000000ff36367210 */ /* 0x000fe40001fe84ff */
[----:B------:R-:W-:Y:S01]  /*83e50*/  IADD3.X R53, P5, PT, R40, R55, RZ, P5, !PT ;  /* 0x0000003728357210 */ /* 0x000fe20002fbe4ff */
[----:B------:R-:W-:Y:S01]  /*83e60*/  IMAD.WIDE.U32 R44, R10, R16, RZ ;  /* 0x000000100a2c7225 */ /* 0x000fe200078e00ff */
[----:B------:R-:W-:-:S02]  /*83e70*/  IADD3.X R37, P1, PT, RZ, R32, RZ, P1, !PT ;  /* 0x00000020ff257210 */ /* 0x000fc40000f3e4ff */
[----:B------:R-:W-:Y:S01]  /*83e80*/  IADD3 R103, P3, PT, R103, R46, RZ ;  /* 0x0000002e67677210 */ /* 0x000fe20007f7e0ff */
[----:B------:R-:W-:Y:S01]  /*83e90*/  IMAD.WIDE.U32 R42, P6, R17, R10, R42 ;  /* 0x0000000a112a7225 */ /* 0x000fe200078c002a */
[----:B------:R-:W-:Y:S02]  /*83ea0*/  IADD3 RZ, P2, PT, R48, R44, RZ ;  /* 0x0000002c30ff7210 */ /* 0x000fe40007f5e0ff */
[----:B------:R-:W-:Y:S01]  /*83eb0*/  IADD3.X R105, P3, PT, R105, R54, RZ, P3, !PT ;  /* 0x0000003669697210 */ /* 0x000fe20001f7e4ff */
        /* <DEDUP_REMOVED lines=44> */
[----:B------:R-:W-:Y:S01]  /*84180*/  IMAD.WIDE.U32 R38, R28, -0x5555, R30 ;  /* 0xffffaaab1c267825 */ /* 0x000fe200078e001e */
[----:B------:R-:W-:-:S03]  /*84190*/  IADD3 R30, P4, PT, R40, R45, RZ ;  /* 0x0000002d281e7210 */ /* 0x000fc60007f9e0ff */
[C---:B------:R-:W-:Y:S01]  /*841a0*/  IMAD.WIDE.U32 R36, R28.reuse, -0x4eac0001, RZ ;  /* 0xb153ffff1c247825 */ /* 0x040fe200078e00ff */
[----:B------:R-:W-:Y:S02]  /*841b0*/  IADD3.X RZ, P0, PT, R31, R30, RZ, P0, !PT ;  /* 0x0000001e1fff7210 */ /* 0x000fe4000071e4ff */
[----:B------:R-:W-:Y:S01]  /*841c0*/  IADD3 RZ, P1, PT, RZ, R38, RZ ;  /* 0x00000026ffff7210 */ /* 0x000fe20007f3e0ff */
        /* <DEDUP_REMOVED lines=25> */
[----:B------:R-:W-:-:S04]  /*84360*/  IMAD.WIDE.U32 R52, P4, R28, 0x64774b84, R38 ;  /* 0x64774b841c347825 */ /* 0x000fc80007880026 */
[----:B------:R-:W-:-:S04]  /*84370*/  IMAD.WIDE.U32 R54, R28, -0xc7aed41, RZ ;  /* 0xf38512bf1c367825 */ /* 0x000fc800078e00ff */
[----:B------:R-:W-:Y:S01]  /*84380*/  IMAD.MOV.U32 R46, RZ, RZ, R51 ;  /* 0x000000ffff2e7224 */ /* 0x000fe200078e0033 */
[----:B------:R-:W-:Y:S01]  /*84390*/  IADD3.X R51, P5, PT, RZ, R48, RZ, P5, !PT ;  /* 0x00000030ff337210 */ /* 0x000fe20002fbe4ff */
        /* <DEDUP_REMOVED lines=36> */
[----:B------:R-:W-:Y:S01]  /*845e0*/  IADD3.X R41, P2, PT, RZ, R46, RZ, P2, !PT ;  /* 0x0000002eff297210 */ /* 0x000fe2000175e4ff */
[----:B------:R-:W-:Y:S01]  /*845f0*/  IMAD.IADD R33, R33, 0x1, R38 ;  /* 0x0000000121217824 */ /* 0x000fe200078e0226 */
[----:B------:R-:W-:Y:S01]  /*84600*/  IADD3.X RZ, P0, PT, R35, R55, RZ, P0, !PT ;  /* 0x0000003723ff7210 */ /* 0x000fe2000071e4ff */
        /* <DEDUP_REMOVED lines=17> */
[----:B------:R-:W-:Y:S01]  /*84720*/  IADD3.X R43, P0, PT, RZ, R56, RZ, P0, !PT ;  /* 0x00000038ff2b7210 */ /* 0x000fe2000071e4ff */
[----:B------:R-:W-:Y:S01]  /*84730*/  IMAD.IADD R76, R39, 0x1, R76 ;  /* 0x00000001274c7824 */ /* 0x000fe200078e024c */
[----:B------:R-:W-:Y:S01]  /*84740*/  IADD3.X R41, P6, PT, R102, R105, RZ, P6, !PT ;  /* 0x0000006966297210 */ /* 0x000fe200037de4ff */
[----:B------:R-:W-:Y:S01]  /*84750*/  IMAD.X R39, RZ, RZ, RZ, P5 ;  /* 0x000000ffff277224 */ /* 0x000fe200028e06ff */
[----:B------:R-:W-:-:S02]  /*84760*/  IADD3.X R43, P4, PT, RZ, R43, RZ, P4, !PT ;  /* 0x0000002bff2b7210 */ /* 0x000fc4000279e4ff */
[----:B------:R-:W-:Y:S01]  /*84770*/  IADD3 RZ, P2, PT, R44, R78, RZ ;  /* 0x0000004e2cff7210 */ /* 0x000fe20007f5e0ff */
[C---:B------:R-:W-:Y:S01]  /*84780*/  IMAD.WIDE.U32 R32, R16.reuse, R16, R40 ;  /* 0x0000001010207225 */ /* 0x040fe200078e0028 */
[----:B------:R-:W-:Y:S02]  /*84790*/  IADD3.X R57, PT, PT, RZ, RZ, R57, P4, P0 ;  /* 0x000000ffff397210 */ /* 0x000fe400027e0439 */
[----:B------:R-:W-:Y:S01]  /*847a0*/  IADD3 R53, P4, PT, R43, R38, RZ ;  /* 0x000000262b357210 */ /* 0x000fe20007f9e0ff */
[----:B------:R-:W-:Y:S01]  /*847b0*/  IMAD.IADD R42, R33, 0x1, R34 ;  /* 0x00000001212a7824 */ /* 0x000fe200078e0222 */
[----:B------:R-:W-:Y:S01]  /*847c0*/  IADD3.X RZ, P2, PT, R45, R79, RZ, P2, !PT ;  /* 0x0000004f2dff7210 */ /* 0x000fe2000175e4ff */
[----:B------:R-:W-:Y:S01]  /*847d0*/  IMAD.MOV.U32 R38, RZ, RZ, R35 ;  /* 0x000000ffff267224 */ /* 0x000fe200078e0023 */
[----:B------:R-:W-:Y:S01]  /*847e0*/  IADD3 R44, P1, PT, R49, R32, RZ ;  /* 0x00000020312c7210 */ /* 0x000fe20007f3e0ff */
[----:B------:R-:W-:Y:S01]  /*847f0*/  IMAD.WIDE.U32 R32, R16, R16, RZ ;  /* 0x0000001010207225 */ /* 0x000fe200078e00ff */
[----:B------:R-:W-:-:S02]  /*84800*/  IADD3.X R57, P4, PT, R76, R57, RZ, P4, !PT ;  /* 0x000000394c397210 */ /* 0x000fc4000279e4ff */
[----:B------:R-:W-:Y:S02]  /*84810*/  IADD3.X R47, P2, PT, RZ, R80, RZ, P2, !PT ;  /* 0x00000050ff2f7210 */ /* 0x000fe4000175e4ff */
[----:B------:R-:W-:Y:S02]  /*84820*/  IADD3.X R45, P1, PT, R42, R51, RZ, P1, !PT ;  /* 0x000000332a2d7210 */ /* 0x000fe40000f3e4ff */
[----:B------:R-:W-:Y:S02]  /*84830*/  IADD3.X R47, P4, PT, RZ, R47, RZ, P4, !PT ;  /* 0x0000002fff2f7210 */ /* 0x000fe4000279e4ff */
[----:B------:R-:W-:Y:S01]  /*84840*/  IADD3 R33, P5, PT, R34, R33, RZ ;  /* 0x0000002122217210 */ /* 0x000fe20007fbe0ff */
[----:B------:R-:W-:Y:S01]  /*84850*/  IMAD.WIDE.U32 R42, R28, 0x397fe69a, R44 ;  /* 0x397fe69a1c2a7825 */ /* 0x000fe200078e002c */
[----:B------:R-:W-:Y:S02]  /*84860*/  IADD3.X R81, PT, PT, RZ, RZ, R81, P4, P2 ;  /* 0x000000ffff517210 */ /* 0x000fe400027e4451 */
[----:B------:R-:W-:Y:S01]  /*84870*/  IADD3 RZ, P0, PT, R40, R32, RZ ;  /* 0x0000002028ff7210 */ /* 0x000fe20007f1e0ff */
[----:B------:R-:W-:Y:S01]  /*84880*/  IMAD.IADD R82, R43, 0x1, R82 ;  /* 0x000000012b527824 */ /* 0x000fe200078e0252 */
[----:B------:R-:W-:-:S02]  /*84890*/  IADD3 RZ, P2, PT, R44, R84, RZ ;  /* 0x000000542cff7210 */ /* 0x000fc40007f5e0ff */
[----:B------:R-:W-:Y:S01]  /*848a0*/  IADD3.X RZ, P0, PT, R41, R33, RZ, P0, !PT ;  /* 0x0000002129ff7210 */ /* 0x000fe2000071e4ff */
[----:B------:R-:W-:Y:S01]  /*848b0*/  IMAD.WIDE.U32.X R32, R17, R17, R38, P5 ;  /* 0x0000001111207225 */ /* 0x000fe200028e0426 */
[----:B------:R-:W-:Y:S02]  /*848c0*/  IADD3 R47, P4, PT, R47, R42, RZ ;  /* 0x0000002a2f2f7210 */ /* 0x000fe40007f9e0ff */
[----:B------:R-:W-:Y:S02]  /*848d0*/  IADD3.X RZ, P2, PT, R45, R77, RZ, P2, !PT ;  /* 0x0000004d2dff7210 */ /* 0x000fe4000175e4ff */
[----:B------:R-:W-:Y:S02]  /*848e0*/  IADD3.X R35, P3, PT, RZ, RZ, RZ, P3, !PT ;  /* 0x000000ffff237210 */ /* 0x000fe40001f7e4ff */
[----:B------:R-:W-:Y:S02]  /*848f0*/  IADD3.X R34, P6, PT, RZ, RZ, RZ, P6, !PT ;  /* 0x000000ffff227210 */ /* 0x000fe400037de4ff */
[----:B------:R-:W-:-:S02]  /*84900*/  IADD3.X R81, P4, PT, R82, R81, RZ, P4, !PT ;  /* 0x0000005152517210 */ /* 0x000fc4000279e4ff */
        /* <DEDUP_REMOVED lines=75> */
.L_x_1556:
[----:B------:R-:W-:Y:S05]  /*84dc0*/  BSYNC.RELIABLE B5 ;  /* 0x0000000000057941 */ /* 0x000fea0003800100 */
.L_x_1555:
        /* <DEDUP_REMOVED lines=12> */
.L_x_1557:
[----:B------:R-:W-:Y:S05]  /*84e90*/  BSYNC.RECONVERGENT B4 ;  /* 0x0000000000047941 */ /* 0x000fea0003800200 */
.L_x_1554:
        /* <DEDUP_REMOVED lines=75> */
[----:B------:R-:W-:Y:S01]  /*85350*/  IMAD.WIDE.U32 R100, R45, -0x4eac0001, RZ ;  /* 0xb153ffff2d647825 */ /* 0x000fe200078e00ff */
[----:B------:R-:W-:-:S03]  /*85360*/  IADD3 R47, P1, PT, R76, R99, RZ ;  /* 0x000000634c2f7210 */ /* 0x000fc60007f3e0ff */
[----:B------:R-:W-:Y:S01]  /*85370*/  IMAD.IADD R34, R35, 0x1, R76 ;  /* 0x0000000123227824 */ /* 0x000fe200078e024c */
[----:B------:R-:W-:Y:S01]  /*85380*/  IADD3.X RZ, P2, PT, R81, R47, RZ, P2, !PT ;  /* 0x0000002f51ff7210 */ /* 0x000fe2000175e4ff */
[----:B------:R-:W-:-:S03]  /*85390*/  IMAD.WIDE.U32 R84, R48, R37, RZ ;  /* 0x0000002530547225 */ /* 0x000fc600078e00ff */
[----:B------:R-:W-:Y:S01]  /*853a0*/  IADD3.X RZ, P4, PT, RZ, R34, RZ, P4, !PT ;  /* 0x00000022ffff7210 */ /* 0x000fe2000279e4ff */
[----:B------:R-:W-:Y:S01]  /*853b0*/  IMAD.X R83, RZ, RZ, RZ, P5 ;  /* 0x000000ffff537224 */ /* 0x000fe200028e06ff */
[----:B------:R-:W-:Y:S01]  /*853c0*/  IADD3 R28, P5, PT, R85, R56, RZ ;  /* 0x00000038551c7210 */ /* 0x000fe20007fbe0ff */
[----:B------:R-:W-:-:S04]  /*853d0*/  IMAD.WIDE.U32 R52, R30, -0x4eac0001, RZ ;  /* 0xb153ffff1e347825 */ /* 0x000fc800078e00ff */
[----:B------:R-:W-:-:S04]  /*853e0*/  IMAD.WIDE.U32 R102, P6, R30, 0x1eabfffe, R100 ;  /* 0x1eabfffe1e667825 */ /* 0x000fc800078c0064 */
[----:B------:R-:W-:-:S04]  /*853f0*/  IMAD.WIDE.U32 R34, R45, -0x94f09dc, RZ ;  /* 0xf6b0f6242d227825 */ /* 0x000fc800078e00ff */
[----:B------:R-:W-:Y:S01]  /*85400*/  IMAD.X R99, RZ, RZ, RZ, P3 ;  /* 0x000000ffff637224 */ /* 0x000fe200018e06ff */
[----:B------:R-:W-:Y:S01]  /*85410*/  IADD3 R85, P3, PT, R102, R53, RZ ;  /* 0x0000003566557210 */ /* 0x000fe20007f7e0ff */
[----:B------:R-:W-:Y:S01]  /*85420*/  IMAD.WIDE.U32.X R82, R36, R49, R82, P0 ;  /* 0x0000003124527225 */ /* 0x000fe200000e0452 */
[----:B------:R-:W-:-:S03]  /*85430*/  IADD3 RZ, P0, PT, R32, R52, RZ ;  /* 0x0000003420ff7210 */ /* 0x000fc60007f1e0ff */
[----:B------:R-:W-:Y:S01]  /*85440*/  IMAD.MOV.U32 R96, RZ, RZ, R57 ;  /* 0x000000ffff607224 */ /* 0x000fe200078e0039 */
[----:B------:R-:W-:Y:S01]  /*85450*/  IADD3.X RZ, P0, PT, R33, R85, RZ, P0, !PT ;  /* 0x0000005521ff7210 */ /* 0x000fe2000071e4ff */
[----:B------:R-:W-:-:S04]  /*85460*/  IMAD.WIDE.U32 R52, R45, -0xc7aed41, RZ ;  /* 0xf38512bf2d347825 */ /* 0x000fc800078e00ff */
[----:B------:R-:W-:Y:S02]  /*85470*/  IMAD.X R105, RZ, RZ, RZ, P6 ;  /* 0x000000ffff697224 */ /* 0x000fe400030e06ff */
[----:B------:R-:W-:Y:S02]  /*85480*/  IMAD.MOV.U32 R98, RZ, RZ, R77 ;  /* 0x000000ffff627224 */ /* 0x000fe400078e004d */
        /* <DEDUP_REMOVED lines=17> */
[----:B------:R-:W-:-:S04]  /*855a0*/  IMAD.WIDE.U32 R80, R45, 0x397fe69a, RZ ;  /* 0x397fe69a2d507825 */ /* 0x000fc800078e00ff */
[----:B------:R-:W-:Y:S01]  /*855b0*/  IMAD.X R53, RZ, RZ, RZ, P3 ;  /* 0x000000ffff357224 */ /* 0x000fe200018e06ff */
[----:B------:R-:W-:Y:S01]  /*855c0*/  IADD3 RZ, P3, PT, RZ, R78, RZ ;  /* 0x0000004effff7210 */ /* 0x000fe20007f7e0ff */
[----:B------:R-:W-:Y:S02]  /*855d0*/  IMAD.MOV.U32 R52, RZ, RZ, R57 ;  /* 0x000000ffff347224 */ /* 0x000fe400078e0039 */
[----:B------:R-:W-:Y:S01]  /*855e0*/  IMAD.MOV.U32 R76, RZ, RZ, R113 ;  /* 0x000000ffff4c7224 */ /* 0x000fe200078e0071 */
[----:B------:R-:W-:Y:S01]  /*855f0*/  IADD3.X RZ, P3, PT, RZ, R40, RZ, P3, !PT ;  /* 0x00000028ffff7210 */ /* 0x000fe20001f7e4ff */
[----:B------:R-:W-:Y:S01]  /*85600*/  IMAD.WIDE.U32.X R52, R45, 0x4b1ba7b6, R52, P6 ;  /* 0x4b1ba7b62d347825 */ /* 0x000fe200030e0434 */
[----:B------:R-:W-:-:S03]  /*85610*/  IADD3 R78, P6, PT, R79, R78, RZ ;  /* 0x0000004e4f4e7210 */ /* 0x000fc60007fde0ff */
[----:B------:R-:W-:Y:S01]  /*85620*/  IMAD.WIDE.U32.X R76, R45, 0x64774b84, R76, P1 ;  /* 0x64774b842d4c7825 */ /* 0x000fe200008e044c */
[----:B------:R-:W-:Y:S02]  /*85630*/  IADD3.X R79, P6, PT, R40, R31, RZ, P6, !PT ;  /* 0x0000001f284f7210 */ /* 0x000fe400037de4ff */
[----:B------:R-:W-:Y:S01]  /*85640*/  IADD3.X R40, P3, PT, RZ, R82, RZ, P3, !PT ;  /* 0x00000052ff287210 */ /* 0x000fe20001f7e4ff */
[----:B------:R-:W-:Y:S01]  /*85650*/  IMAD.WIDE.U32 R34, P1, R30, 0x1a0111ea, R80 ;  /* 0x1a0111ea1e227825 */ /* 0x000fe20007820050 */
[----:B------:R-:W-:-:S03]  /*85660*/  IADD3.X R31, P2, PT, RZ, R98, RZ, P2, !PT ;  /* 0x00000062ff1f7210 */ /* 0x000fc6000175e4ff */
[----:B------:R-:W-:Y:S01]  /*85670*/  IMAD.WIDE.U32 R80, R30, 0x397fe69a, RZ ;  /* 0x397fe69a1e507825 */ /* 0x000fe200078e00ff */
[----:B------:R-:W-:-:S03]  /*85680*/  IADD3.X R31, P4, PT, RZ, R31, RZ, P4, !PT ;  /* 0x0000001fff1f7210 */ /* 0x000fc6000279e4ff */
[----:B------:R-:W-:Y:S01]  /*85690*/  IMAD.X R119, RZ, RZ, RZ, P1 ;  /* 0x000000ffff777224 */ /* 0x000fe200008e06ff */
[----:B------:R-:W-:Y:S01]  /*856a0*/  IADD3 R57, P1, PT, R34, R81, RZ ;  /* 0x0000005122397210 */ /* 0x000fe20007f3e0ff */
[----:B------:R-:W-:Y:S01]  /*856b0*/  IMAD.MOV.U32 R118, RZ, RZ, R35 ;  /* 0x000000ffff767224 */ /* 0x000fe200078e0023 */
[----:B------:R-:W-:Y:S01]  /*856c0*/  IADD3.X R35, P6, PT, RZ, R40, RZ, P6, !PT ;  /* 0x00000028ff237210 */ /* 0x000fe200037de4ff */
[----:B------:R-:W-:-:S04]  /*856d0*/  IMAD.WIDE.U32 R100, R30, -0x4eac0001, R32 ;  /* 0xb153ffff1e647825 */ /* 0x000fc800078e0020 */
[----:B------:R-:W-:Y:S01]  /*856e0*/  IMAD.WIDE.U32.X R32, R45, 0x1a0111ea, R118, P1 ;  /* 0x1a0111ea2d207825 */ /* 0x000fe200008e0476 */
[----:B------:R-:W-:Y:S02]  /*856f0*/  IADD3.X R45, PT, PT, RZ, RZ, R83, P6, P3 ;  /* 0x000000ffff2d7210 */ /* 0x000fe400037e6453 */
[----:B------:R-:W-:Y:S01]  /*85700*/  IADD3 RZ, P6, PT, RZ, R84, RZ ;  /* 0x00000054ffff7210 */ /* 0x000fe20007fde0ff */
[C---:B------:R-:W-:Y:S01]  /*85710*/  IMAD.WIDE.U32.X R82, R36.reuse, R51, R96, P5 ;  /* 0x0000003324527225 */ /* 0x040fe200028e0460 */
[----:B------:R-:W-:Y:S02]  /*85720*/  IADD3 R100, P3, PT, R31, R100, RZ ;  /* 0x000000641f647210 */ /* 0x000fe40007f7e0ff */
[----:B------:R-:W-:Y:S01]  /*85730*/  IADD3.X R31, PT, PT, RZ, RZ, R99, P4, P2 ;  /* 0x000000ffff1f7210 */ /* 0x000fe200027e4463 */
[----:B------:R-:W-:Y:S01]  /*85740*/  IMAD.IADD R102, R101, 0x1, R102 ;  /* 0x0000000165667824 */ /* 0x000fe200078e0266 */
[----:B------:R-:W-:Y:S01]  /*85750*/  IADD3 R98, P2, PT, R35, R84, RZ ;  /* 0x0000005423627210 */ /* 0x000fe20007f5e0ff */
[----:B------:R-:W-:Y:S01]  /*85760*/  IMAD.WIDE.U32 R84, R36, R180, RZ ;  /* 0x000000b424547225 */ /* 0x000fe200078e00ff */
[----:B------:R-:W-:-:S02]  /*85770*/  IADD3.X RZ, P5, PT, RZ, R28, RZ, P6, !PT ;  /* 0x0000001cffff7210 */ /* 0x000fc400037be4ff */
[----:B------:R-:W-:Y:S02]  /*85780*/  IADD3.X R99, P6, PT, R28, R45, RZ, P2, !PT ;  /* 0x0000002d1c637210 */ /* 0x000fe400017de4ff */
[----:B------:R-:W-:Y:S01]  /*85790*/  IADD3.X R107, P2, PT, RZ, R82, RZ, P5, !PT ;  /* 0x00000052ff6b7210 */ /* 0x000fe20002f5e4ff */
[C---:B------:R-:W-:Y:S01]  /*857a0*/  IMAD.WIDE.U32 R96, P5, R37.reuse, R29, R84 ;  /* 0x0000001d25607225 */ /* 0x040fe200078a0054 */
[----:B------:R-:W-:Y:S02]  /*857b0*/  IADD3.X R101, P3, PT, R102, R31, RZ, P3, !PT ;  /* 0x0000001f66657210 */ /* 0x000fe40001f7e4ff */
[----:B------:R-:W-:Y:S01]  /*857c0*/  IADD3.X R107, P6, PT, RZ, R107, RZ, P6, !PT ;  /* 0x0000006bff6b7210 */ /* 0x000fe200037de4ff */
[----:B------:R-:W-:Y:S01]  /*857d0*/  IMAD.WIDE.U32 R102, R37, R180, RZ ;  /* 0x000000b425667225 */ /* 0x000fe200078e00ff */
[----:B------:R-:W-:Y:S02]  /*857e0*/  IADD3.X R31, P0, PT, RZ, R104, RZ, P0, !PT ;  /* 0x00000068ff1f7210 */ /* 0x000fe4000071e4ff */
[----:B------:R-:W-:Y:S01]  /*857f0*/  IADD3 RZ, P1, PT, R42, R108, RZ ;  /* 0x0000006c2aff7210 */ /* 0x000fe20007f3e0ff */
[----:B------:R-:W-:Y:S01]  /*85800*/  IMAD.WIDE.U32 R84, R30, -0x94f09dc, R42 ;  /* 0xf6b0f6241e547825 */ /* 0x000fe200078e002a */
[----:B------:R-:W-:-:S02]  /*85810*/  IADD3.X R28, PT, PT, RZ, RZ, R83, P6, P2 ;  /* 0x000000ffff1c7210 */ /* 0x000fc400037e4453 */
[----:B------:R-:W-:Y:S01]  /*85820*/  IADD3.X R31, P6, PT, RZ, R31, RZ, P3, !PT ;  /* 0x0000001fff1f7210 */ /* 0x000fe20001fde4ff */
[----:B------:R-:W-:Y:S01]  /*85830*/  IMAD.IADD R106, R85, 0x1, R106 ;  /* 0x00000001556a7824 */ /* 0x000fe200078e026a */
[----:B------:R-:W-:Y:S01]  /*85840*/  IADD3 RZ, P4, PT, R54, R114, RZ ;  /* 0x0000007236ff7210 */ /* 0x000fe20007f9e0ff */
[----:B------:R-:W-:Y:S01]  /*85850*/  IMAD.X R83, RZ, RZ, RZ, P5 ;  /* 0x000000ffff537224 */ /* 0x000fe200028e06ff */
[----:B------:R-:W-:Y:S01]  /*85860*/  IADD3 R35, P3, PT, R96, R103, RZ ;  /* 0x0000006760237210 */ /* 0x000fe20007f7e0ff */
[----:B------:R-:W-:Y:S01]  /*85870*/  IMAD.MOV.U32 R82, RZ, RZ, R97 ;  /* 0x000000ffff527224 */ /* 0x000fe200078e0061 */
[----:B------:R-:W-:Y:S01]  /*85880*/  IADD3.X RZ, P1, PT, R43, R47, RZ, P1, !PT ;  /* 0x0000002f2bff7210 */ /* 0x000fe20000f3e4ff */
[----:B------:R-:W-:Y:S01]  /*85890*/  IMAD.WIDE.U32 R42, R37, R180, R100 ;  /* 0x000000b4252a7225 */ /* 0x000fe200078e0064 */
[----:B------:R-:W-:Y:S02]  /*858a0*/  IADD3 RZ, P2, PT, R100, R102, RZ ;  /* 0x0000006664ff7210 */ /* 0x000fe40007f5e0ff */
[----:B------:R-:W-:Y:S01]  /*858b0*/  IADD3.X R105, PT, PT, RZ, RZ, R105, P6, P0 ;  /* 0x000000ffff697210 */ /* 0x000fe200037e0469 */
[----:B------:R-:W-:Y:S01]  /*858c0*/  IMAD.IADD R43, R43, 0x1, R96 ;  /* 0x000000012b2b7824 */ /* 0x000fe200078e0260 */
[----:B------:R-:W-:Y:S01]  /*858d0*/  IADD3 R102, P0, PT, R31, R84, RZ ;  /* 0x000000541f667210 */ /* 0x000fe20007f1e0ff */
[----:B------:R-:W-:Y:S01]  /*858e0*/  IMAD.WIDE.U32 R84, R29, R180, RZ ;  /* 0x000000b41d547225 */ /* 0x000fe200078e00ff */
[----:B------:R-:W-:-:S02]  /*858f0*/  IADD3.X RZ, P4, PT, R55, R109, RZ, P4, !PT ;  /* 0x0000006d37ff7210 */ /* 0x000fc4000279e4ff */
[----:B------:R-:W-:Y:S01]  /*85900*/  IADD3.X RZ, P2, PT, R101, R35, RZ, P2, !PT ;  /* 0x0000002365ff7210 */ /* 0x000fe2000175e4ff */
[----:B------:R-:W-:Y:S01]  /*85910*/  IMAD.WIDE.U32 R54, R30, -0xc7aed41, R54 ;  /* 0xf38512bf1e367825 */ /* 0x000fe200078e0036 */
[----:B------:R-:W-:Y:S02]  /*85920*/  IADD3.X R103, P0, PT, R106, R105, RZ, P0, !PT ;  /* 0x000000696a677210 */ /* 0x000fe4000071e4ff */
[----:B------:R-:W-:Y:S01]  /*85930*/  IADD3.X R31, P6, PT, RZ, R110, RZ, P1, !PT ;  /* 0x0000006eff1f7210 */ /* 0x000fe20000fde4ff */
[----:B------:R-:W-:Y:S01]  /*85940*/  IMAD.WIDE.U32.X R82, R36, R29, R82, P3 ;  /* 0x0000001d24527225 */ /* 0x000fe200018e0452 */
[----:B------:R-:W-:Y:S02]  /*85950*/  IADD3 RZ, P3, PT, RZ, R42, RZ ;  /* 0x0000002affff7210 */ /* 0x000fe40007f7e0ff */
[----:B------:R-:W-:Y:S01]  /*85960*/  IADD3.X R31, P0, PT, RZ, R31, RZ, P0, !PT ;  /* 0x0000001fff1f7210 */ /* 0x000fe2000071e4ff */
[----:B------:R-:W-:Y:S01]  /*85970*/  IMAD.IADD R112, R55, 0x1, R112 ;  /* 0x0000000137707824 */ /* 0x000fe200078e0270 */
[----:B------:R-:W-:Y:S01]  /*85980*/  IADD3.X R55, P2, PT, RZ, R82, RZ, P2, !PT ;  /* 0x00000052ff377210 */ /* 0x000fe2000175e4ff */
[----:B------:R-:W-:Y:S01]  /*85990*/  IMAD.WIDE.U32 R100, R180, R180, RZ ;  /* 0x000000b4b4647225 */ /* 0x000fe200078e00ff */
[----:B------:R-:W-:-:S02]  /*859a0*/  IADD3.X RZ, P3, PT, RZ, R43, RZ, P3, !PT ;  /* 0x0000002bffff7210 */ /* 0x000fc40001f7e4ff */
[----:B------:R-:W-:Y:S01]  /*859b0*/  IADD3.X R111, PT, PT, RZ, RZ, R111, P0, P6 ;  /* 0x000000ffff6f7210 */ /* 0x000fe200007ec46f */
[----:B------:R-:W-:Y:S01]  /*859c0*/  IMAD.WIDE.U32 R96, P5, R180, R29, R84 ;  /* 0x0000001db4607225 */ /* 0x000fe200078a0054 */
[----:B------:R-:W-:Y:S02]  /*859d0*/  IADD3.X R55, P3, PT, RZ, R55, RZ, P3, !PT ;  /* 0x00000037ff377210 */ /* 0x000fe40001f7e4ff */
[----:B------:R-:W-:Y:S01]  /*859e0*/  IADD3 RZ, P0, PT, R102, R100, RZ ;  /* 0x0000006466ff7210 */ /* 0x000fe20007f1e0ff */
[----:B------:R-:W-:Y:S01]  /*859f0*/  IMAD.WIDE.U32 R84, R180, R180, R102 ;  /* 0x000000b4b4547225 */ /* 0x000fe200078e0066 */
[----:B------:R-:W-:Y:S02]  /*85a00*/  IADD3 R35, P6, PT, R96, R101, RZ ;  /* 0x0000006560237210 */ /* 0x000fe40007fde0ff */
[----:B------:R-:W-:Y:S01]  /*85a10*/  IADD3 RZ, P1, PT, R78, R116, RZ ;  /* 0x000000744eff7210 */ /* 0x000fe20007f3e0ff */
[----:B------:R-:W-:Y:S01]  /*85a20*/  IMAD.X R101, RZ, RZ, RZ, P5 ;  /* 0x000000ffff657224 */ /* 0x000fe200028e06ff */
[----:B------:R-:W-:Y:S01]  /*85a30*/  IADD3 R102, P5, PT, R31, R54, RZ ;  /* 0x000000361f667210 */ /* 0x000fe20007fbe0ff */
[----:B------:R-:W-:Y:S01]  /*85a40*/  IMAD.IADD R96, R85, 0x1, R96 ;  /* 0x0000000155607824 */ /* 0x000fe200078e0260 */
[----:B------:R-:W-:Y:S01]  /*85a50*/  IADD3.X R31, PT, PT, RZ, RZ, R83, P3, P2 ;  /* 0x000000ffff1f7210 */ /* 0x000fe20001fe4453 */
[----:B------:R-:W-:Y:S01]  /*85a60*/  IMAD.MOV.U32 R100, RZ, RZ, R97 ;  /* 0x000000ffff647224 */ /* 0x000fe200078e0061 */
[----:B------:R-:W-:Y:S01]  /*85a70*/  IADD3 R54, P3, PT, R55, R84, RZ ;  /* 0x0000005437367210 */ /* 0x000fe20007f7e0ff */
[----:B------:R-:W-:Y:S01]  /*85a80*/  IMAD.WIDE.U32 R82, R38, R180, RZ ;  /* 0x000000b426527225 */ /* 0x000fe200078e00ff */
[----:B------:R-:W-:-:S02]  /*85a90*/  IADD3.X RZ, P0, PT, R103, R35, RZ, P0, !PT ;  /* 0x0000002367ff7210 */ /* 0x000fc4000071e4ff */
[----:B------:R-:W-:Y:S01]  /*85aa0*/  IADD3 RZ, P2, PT, R98, R80, RZ ;  /* 0x0000005062ff7210 */ /* 0x000fe20007f5e0ff */
[----:B------:R-:W-:Y:S01]  /*85ab0*/  IMAD.WIDE.U32.X R80, R29, R29, R100, P6 ;  /* 0x0000001d1d507225 */ /* 0x000fe200030e0464 */
[----:B------:R-:W-:Y:S02]  /*85ac0*/  IADD3.X R55, P3, PT, R96, R31, RZ, P3, !PT ;  /* 0x0000001f60377210 */ /* 0x000fe40001f7e4ff */
[----:B------:R-:W-:Y:S01]  /*85ad0*/  IADD3.X R103, P5, PT, R112, R111, RZ, P5, !PT ;  /* 0x0000006f70677210 */ /* 0x000fe20002fbe4ff */
[----:B------:R-:W-:Y:S01]  /*85ae0*/  IMAD.WIDE.U32 R84, R39, R180, RZ ;  /* 0x000000b427547225 */ /* 0x000fe200078e00ff */
[----:B------:R-:W-:Y:S02]  /*85af0*/  IADD3.X R31, P4, PT, RZ, R76, RZ, P4, !PT ;  /* 0x0000004cff1f7210 */ /* 0x000fe4000279e4ff */
[----:B------:R-:W-:Y:S01]  /*85b00*/  IADD3.X R35, P0, PT, RZ, R80, RZ, P0, !PT ;  /* 0x00000050ff237210 */ /* 0x000fe2000071e4ff */
[----:B------:R-:W-:Y:S01]  /*85b10*/  IMAD.WIDE.U32 R82, P6, R29, R39, R82 ;  /* 0x000000271d527225 */ /* 0x000fe200078c0052 */
[----:B------:R-:W-:-:S02]  /*85b20*/  IADD3.X R31, P5, PT, RZ, R31, RZ, P5, !PT ;  /* 0x0000001fff1f7210 */ /* 0x000fc40002fbe4ff */
[----:B------:R-:W-:Y:S01]  /*85b30*/  IADD3.X RZ, P1, PT, R79, R115, RZ, P1, !PT ;  /* 0x000000734fff7210 */ /* 0x000fe20000f3e4ff */
[----:B------:R-:W-:Y:S01]  /*85b40*/  IMAD.WIDE.U32 R78, R30, 0x434bacd7, R78 ;  /* 0x434bacd71e4e7825 */ /* 0x000fe200078e004e */
[----:B------:R-:W-:Y:S02]  /*85b50*/  IADD3.X R77, PT, PT, RZ, RZ, R77, P5, P4 ;  /* 0x000000ffff4d7210 */ /* 0x000fe40002fe844d */
[----:B------:R-:W-:Y:S01]  /*85b60*/  IADD3.X R35, P5, PT, RZ, R35, RZ, P3, !PT ;  /* 0x00000023ff237210 */ /* 0x000fe20001fbe4ff */
[----:B------:R-:W-:Y:S01]  /*85b70*/  IMAD.IADD R56, R79, 0x1, R56 ;  /* 0x000000014f387824 */ /* 0x000fe200078e0238 */
[----:B------:R-:W-:Y:S01]  /*85b80*/  IADD3 R47, P4, PT, R82, R85, RZ ;  /* 0x00000055522f7210 */ /* 0x000fe20007f9e0ff */
[----:B------:R-:W-:Y:S01]  /*85b90*/  IMAD.MOV.U32 R76, RZ, RZ, R83 ;  /* 0x000000ffff4c7224 */ /* 0x000fe200078e0053 */
[----:B------:R-:W-:Y:S01]  /*85ba0*/  IADD3 RZ, P3, PT, R102, R84, RZ ;  /* 0x0000005466ff7210 */ /* 0x000fe20007f7e0ff */
[----:B------:R-:W-:Y:S01]  /*85bb0*/  IMAD.WIDE.U32 R84, R41, R180, RZ ;  /* 0x000000b429547225 */ /* 0x000fe200078e00ff */
[----:B------:R-:W-:-:S02]  /*85bc0*/  IADD3.X R45, PT, PT, RZ, RZ, R81, P5, P0 ;  /* 0x000000ffff2d7210 */ /* 0x000fc40002fe0451 */
[----:B------:R-:W-:Y:S01]  /*85bd0*/  IADD3 R80, P5, PT, R31, R78, RZ ;  /* 0x0000004e1f507210 */ /* 0x000fe20007fbe0ff */
[----:B------:R-:W-:Y:S01]  /*85be0*/  IMAD.WIDE.U32 R78, R44, R180, RZ ;  /* 0x000000b42c4e7225 */ /* 0x000fe200078e00ff */
[----:B------:R-:W-:Y:S02]  /*85bf0*/  IADD3.X RZ, P0, PT, R103, R47, RZ, P3, !PT ;  /* 0x0000002f67ff7210 */ /* 0x000fe40001f1e4ff */
[----:B------:R-:W-:Y:S01]  /*85c00*/  IADD3.X RZ, P2, PT, R99, R57, RZ, P2, !PT ;  /* 0x0000003963ff7210 */ /* 0x000fe2000175e4ff */
[----:B------:R-:W-:Y:S01]  /*85c10*/  IMAD.WIDE.U32 R30, R30, 0x397fe69a, R98 ;  /* 0x397fe69a1e1e7825 */ /* 0x000fe200078e0062 */
[----:B------:R-:W-:Y:S02]  /*85c20*/  IADD3.X R81, P3, PT, R56, R77, RZ, P5, !PT ;  /* 0x0000004d38517210 */ /* 0x000fe40002f7e4ff */
[----:B------:R-:W-:Y:S01]  /*85c30*/  IADD3.X R47, P5, PT, RZ, R52, RZ, P1, !PT ;  /* 0x00000034ff2f7210 */ /* 0x000fe20000fbe4ff */
[----:B------:R-:W-:Y:S01]  /*85c40*/  IMAD.WIDE.U32 R56, R180, R39, R102 ;  /* 0x00000027b4387225 */ /* 0x000fe200078e0066 */
[----:B------:R-:W-:-:S02]  /*85c50*/  IADD3.X R32, P2, PT, RZ, R32, RZ, P2, !PT ;  /* 0x00000020ff207210 */ /* 0x000fc4000175e4ff */
[----:B------:R-:W-:Y:S01]  /*85c60*/  IADD3.X R47, P3, PT, RZ, R47, RZ, P3, !PT ;  /* 0x0000002fff2f7210 */ /* 0x000fe20001f7e4ff */
[----:B------:R-:W-:Y:S01]  /*85c70*/  IMAD.X R77, RZ, RZ, RZ, P6 ;  /* 0x000000ffff4d7224 */ /* 0x000fe200030e06ff */
[----:B------:R-:W-:Y:S01]  /*85c80*/  IADD3 R56, P1, PT, R35, R56, RZ ;  /* 0x0000003823387210 */ /* 0x000fe20007f3e0ff */
[----:B------:R-:W-:Y:S01]  /*85c90*/  IMAD.IADD R82, R57, 0x1, R82 ;  /* 0x0000000139527824 */ /* 0x000fe200078e0252 */
[----:B------:R-:W-:Y:S01]  /*85ca0*/  IADD3.X R97, PT, PT, RZ, RZ, R53, P3, P5 ;  /* 0x000000ffff617210 */ /* 0x000fe20001fea435 */
[----:B------:R-:W-:Y:S01]  /*85cb0*/  IMAD.WIDE.U32.X R76, R29, R38, R76, P4 ;  /* 0x000000261d4c7225 */ /* 0x000fe200020e044c */
[----:B------:R-:W-:Y:S02]  /*85cc0*/  IADD3 RZ, P3, PT, R80, R84, RZ ;  /* 0x0000005450ff7210 */ /* 0x000fe40007f7e0ff */
[----:B------:R-:W-:Y:S01]  /*85cd0*/  IADD3.X R57, P4, PT, R82, R45, RZ, P1, !PT ;  /* 0x0000002d52397210 */ /* 0x000fe20000f9e4ff */
[----:B------:R-:W-:Y:S01]  /*85ce0*/  IMAD.IADD R40, R31, 0x1, R34 ;  /* 0x000000011f287824 */ /* 0x000fe200078e0222 */
[----:B------:R-:W-:Y:S01]  /*85cf0*/  IADD3.X R45, P0, PT, RZ, R76, RZ, P0, !PT ;  /* 0x0000004cff2d7210 */ /* 0x000fe2000071e4ff */
[----:B------:R-:W-:Y:S01]  /*85d00*/  IMAD.WIDE.U32 R78, P6, R29, R41, R78 ;  /* 0x000000291d4e7225 */ /* 0x000fe200078c004e */
[----:B------:R-:W-:-:S02]  /*85d10*/  IADD3 R76, P1, PT, R47, R30, RZ ;  /* 0x0000001e2f4c7210 */ /* 0x000fc40007f3e0ff */
[----:B------:R-:W-:Y:S01]  /*85d20*/  IADD3.X R45, P4, PT, RZ, R45, RZ, P4, !PT ;  /* 0x0000002dff2d7210 */ /* 0x000fe2000279e4ff */
[----:B------:R-:W-:Y:S01]  /*85d30*/  IMAD.WIDE.U32 R34, R49, R180, RZ ;  /* 0x000000b431227225 */ /* 0x000fe200078e00ff */
[----:B------:R-:W-:Y:S02]  /*85d40*/  IADD3 R85, P5, PT, R78, R85, RZ ;  /* 0x000000554e557210 */ /* 0x000fe40007fbe0ff */
[----:B------:R-:W-:Y:S01]  /*85d50*/  IADD3.X R47, PT, PT, RZ, RZ, R77, P4, P0 ;  /* 0x000000ffff2f7210 */ /* 0x000fe200027e044d */
[----:B------:R-:W-:Y:S01]  /*85d60*/  IMAD.WIDE.U32 R52, R180, R41, R80 ;  /* 0x00000029b4347225 */ /* 0x000fe200078e0050 */
[----:B------:R-:W-:Y:S02]  /*85d70*/  IADD3.X R77, P1, PT, R40, R97, RZ, P1, !PT ;  /* 0x00000061284d7210 */ /* 0x000fe40000f3e4ff */
[----:B------:R-:W-:Y:S01]  /*85d80*/  IADD3.X RZ, P3, PT, R81, R85, RZ, P3, !PT ;  /* 0x0000005551ff7210 */ /* 0x000fe20001f7e4ff */
[----:B------:R-:W-:Y:S01]  /*85d90*/  IMAD.X R31, RZ, RZ, RZ, P6 ;  /* 0x000000ffff1f7224 */ /* 0x000fe200030e06ff */
[----:B------:R-:W-:Y:S01]  /*85da0*/  IADD3 R52, P0, PT, R45, R52, RZ ;  /* 0x000000342d347210 */ /* 0x000fe20007f1e0ff */
[----:B------:R-:W-:-:S04]  /*85db0*/  IMAD.WIDE.U32 R82, R46, R180, RZ ;  /* 0x000000b42e527225 */ /* 0x000fc800078e00ff */
[----:B------:R-:W-:-:S04]  /*85dc0*/  IMAD.WIDE.U32 R34, P4, R29, R46, R34 ;  /* 0x0000002e1d227225 */ /* 0x000fc80007880022 */
[----:B------:R-:W-:Y:S01]  /*85dd0*/  IMAD.MOV.U32 R30, RZ, RZ, R79 ;  /* 0x000000ffff1e7224 */ /* 0x000fe200078e004f */
[----:B------:R-:W-:Y:S01]  /*85de0*/  IADD3 R45, P6, PT, R34, R83, RZ ;  /* 0x00000053222d7210 */ /* 0x000fe20007fde0ff */
[----:B------:R-:W-:Y:S02]  /*85df0*/  IMAD.IADD R78, R53, 0x1, R78 ;  /* 0x00000001354e7824 */ /* 0x000fe400078e024e */
[----:B------:R-:W-:Y:S01]  /*85e00*/  IMAD.WIDE.U32.X R30, R29, R44, R30, P5 ;  /* 0x0000002c1d1e7225 */ /* 0x000fe200028e041e */
[----:B------:R-:W-:Y:S02]  /*85e10*/  IADD3 RZ, P5, PT, R76, R82, RZ ;  /* 0x000000524cff7210 */ /* 0x000fe40007fbe0ff */
[----:B------:R-:W-:Y:S01]  /*85e20*/  IADD3.X R82, P1, PT, RZ, R32, RZ, P1, !PT ;  /* 0x00000020ff527210 */ /* 0x000fe20000f3e4ff */
[----:B------:R-:W-:Y:S01]  /*85e30*/  IMAD.WIDE.U32 R80, R51, R180, RZ ;  /* 0x000000b433507225 */ /* 0x000fe200078e00ff */
[----:B------:R-:W-:Y:S02]  /*85e40*/  IADD3.X RZ, P5, PT, R77, R45, RZ, P5, !PT ;  /* 0x0000002d4dff7210 */ /* 0x000fe40002fbe4ff */
[----:B------:R-:W-:Y:S01]  /*85e50*/  IADD3.X R53, P0, PT, R78, R47, RZ, P0, !PT ;  /* 0x0000002f4e357210 */ /* 0x000fe2000071e4ff */
[----:B------:R-:W-:Y:S01]  /*85e60*/  IMAD.X R79, RZ, RZ, RZ, P4 ;  /* 0x000000ffff4f7224 */ /* 0x000fe200020e06ff */
[----:B------:R-:W-:Y:S01]  /*85e70*/  IADD3.X R45, P3, PT, RZ, R30, RZ, P3, !PT ;  /* 0x0000001eff2d7210 */ /* 0x000fe20001f7e4ff */
[----:B------:R-:W-:Y:S01]  /*85e80*/  IMAD.MOV.U32 R78, RZ, RZ, R35 ;  /* 0x000000ffff4e7224 */ /* 0x000fe200078e0023 */
[----:B------:R-:W-:Y:S01]  /*85e90*/  IADD3.X R47, PT, PT, RZ, RZ, R33, P1, P2 ;  /* 0x000000ffff2f7210 */ /* 0x000fe20000fe4421 */
[----:B------:R-:W-:Y:S01]  /*85ea0*/  IMAD.WIDE.U32 R32, R180, R46, R76 ;  /* 0x0000002eb4207225 */ /* 0x000fe200078e004c */
[----:B------:R-:W-:-:S02]  /*85eb0*/  IADD3.X R45, P0, PT, RZ, R45, RZ, P0, !PT ;  /* 0x0000002dff2d7210 */ /* 0x000fc4000071e4ff */
[----:B------:R-:W-:Y:S01]  /*85ec0*/  IADD3 R82, P1, PT, R82, R107, RZ ;  /* 0x0000006b52527210 */ /* 0x000fe20007f3e0ff */
[----:B------:R-:W-:Y:S01]  /*85ed0*/  IMAD.IADD R30, R33, 0x1, R34 ;  /* 0x00000001211e7824 */ /* 0x000fe200078e0222 */
[----:B------:R-:W-:Y:S01]  /*85ee0*/  IADD3.X R31, PT, PT, RZ, RZ, R31, P0, P3 ;  /* 0x000000ffff1f7210 */ /* 0x000fe200007e641f */
[----:B------:R-:W-:Y:S01]  /*85ef0*/  IMAD.WIDE.U32.X R34, R29, R49, R78, P6 ;  /* 0x000000311d227225 */ /* 0x000fe200030e044e */
[----:B------:R-:W-:Y:S02]  /*85f00*/  IADD3 R32, P0, PT, R45, R32, RZ ;  /* 0x000000202d207210 */ /* 0x000fe40007f1e0ff */
[----:B------:R-:W-:Y:S01]  /*85f10*/  IADD3.X R83, P1, PT, R47, R28, RZ, P1, !PT ;  /* 0x0000001c2f537210 */ /* 0x000fe20000f3e4ff */
[----:B------:R-:W-:Y:S01]  /*85f20*/  IMAD.WIDE.U32 R76, R48, R180, RZ ;  /* 0x000000b4304c7225 */ /* 0x000fe200078e00ff */
[----:B------:R-:W-:Y:S02]  /*85f30*/  IADD3.X R33, P0, PT, R30, R31, RZ, P0, !PT ;  /* 0x0000001f1e217210 */ /* 0x000fe4000071e4ff */
[----:B------:R-:W-:Y:S01]  /*85f40*/  IADD3.X R47, P5, PT, RZ, R34, RZ, P5, !PT ;  /* 0x00000022ff2f7210 */ /* 0x000fe20002fbe4ff */
[----:B------:R-:W-:Y:S01]  /*85f50*/  IMAD.WIDE.U32 R80, P4, R29, R48, R80 ;  /* 0x000000301d507225 */ /* 0x000fe20007880050 */
[----:B------:R-:W-:-:S02]  /*85f60*/  IADD3 RZ, P6, PT, R82, R76, RZ ;  /* 0x0000004c52ff7210 */ /* 0x000fc40007fde0ff */
[----:B------:R-:W-:Y:S01]  /*85f70*/  IADD3 RZ, P2, PT, RZ, R107, RZ ;  /* 0x0000006bffff7210 */ /* 0x000fe20007f5e0ff */
[----:B------:R-:W-:Y:S01]  /*85f80*/  IMAD R85, R43, -0x30003, RZ ;  /* 0xfffcfffd2b557824 */ /* 0x000fe200078e02ff */
[----:B------:R-:W-:Y:S01]  /*85f90*/  IADD3 R45, P3, PT, R80, R77, RZ ;  /* 0x0000004d502d7210 */ /* 0x000fe20007f7e0ff */
[----:B------:R-:W-:Y:S01]  /*85fa0*/  IMAD.X R79, RZ, RZ, RZ, P4 ;  /* 0x000000ffff4f7224 */ /* 0x000fe200020e06ff */
[----:B------:R-:W-:Y:S01]  /*85fb0*/  IADD3.X R47, P4, PT, RZ, R47, RZ, P0, !PT ;  /* 0x0000002fff2f7210 */ /* 0x000fe2000079e4ff */
[----:B------:R-:W-:Y:S01]  /*85fc0*/  IMAD.WIDE.U32 R30, R42, -0x30003, RZ ;  /* 0xfffcfffd2a1e7825 */ /* 0x000fe200078e00ff */
[----:B------:R-:W-:Y:S02]  /*85fd0*/  IADD3.X RZ, P6, PT, R83, R45, RZ, P6, !PT ;  /* 0x0000002d53ff7210 */ /* 0x000fe400037de4ff */
[----:B------:R-:W-:Y:S01]  /*85fe0*/  IADD3.X R35, PT, PT, RZ, RZ, R35, P4, P5 ;  /* 0x000000ffff237210 */ /* 0x000fe200027ea423 */
[----:B------:R-:W-:Y:S01]  /*85ff0*/  IMAD.WIDE.U32 R76, R180, R48, R82 ;  /* 0x00000030b44c7225 */ /* 0x000fe200078e0052 */
[----:B------:R-:W-:-:S03]  /*86000*/  IADD3.X RZ, P2, PT, RZ, R28, RZ, P2, !PT ;  /* 0x0000001cffff7210 */ /* 0x000fc6000175e4ff */
[----:B------:R-:W-:Y:S01]  /*86010*/  IMAD R85, R42, -0x760c0004, R85 ;  /* 0x89f3fffc2a557824 */ /* 0x000fe200078e0255 */
[----:B------:R-:W-:Y:S01]  /*86020*/  IADD3 R34, P0, PT, R47, R76, RZ ;  /* 0x0000004c2f227210 */ /* 0x000fe20007f1e0ff */
[----:B------:R-:W-:Y:S01]  /*86030*/  IMAD.MOV.U32 R78, RZ, RZ, R81 ;  /* 0x000000ffff4e7224 */ /* 0x000fe200078e0051 */
[----:B------:R-:W-:Y:S01]  /*86040*/  IADD3.X R47, P2, PT, RZ, RZ, RZ, P2, !PT ;  /* 0x000000ffff2f7210 */ /* 0x000fe2000175e4ff */
        /* <DEDUP_REMOVED lines=58> */
[----:B------:R-:W-:Y:S02]  /*863f0*/  IMAD.MOV.U32 R80, RZ, RZ, R79 ;  /* 0x000000ffff507224 */ /* 0x000fe400078e004f */
        /* <DEDUP_REMOVED lines=55> */
[----:B------:R-:W-:Y:S01]  /*86770*/  IADD3.X R77, P1, PT, RZ, R80, RZ, P1, !PT ;  /* 0x00000050ff4d7210 */ /* 0x000fe20000f3e4ff */
[----:B------:R-:W-:Y:S01]  /*86780*/  IMAD.MOV.U32 R52, RZ, RZ, R103 ;  /* 0x000000ffff347224 */ /* 0x000fe200078e0067 */
[----:B------:R-:W-:Y:S01]  /*86790*/  IADD3 R32, P3, PT, R31, R32, RZ ;  /* 0x000000201f207210 */ /* 0x000fe20007f7e0ff */
[----:B------:R-:W-:Y:S01]  /*867a0*/  IMAD.IADD R102, R33, 0x1, R102 ;  /* 0x0000000121667824 */ /* 0x000fe200078e0266 */
[----:B------:R-:W-:Y:S01]  /*867b0*/  IADD3.X R83, P6, PT, R40, R47, RZ, P6, !PT ;  /* 0x0000002f28537210 */ /* 0x000fe200037de4ff */
[----:B------:R-:W-:Y:S01]  /*867c0*/  IMAD.WIDE.U32.X R52, R29, R38, R52, P5 ;  /* 0x000000261d347225 */ /* 0x000fe200028e0434 */
[----:B------:R-:W-:Y:S02]  /*867d0*/  IADD3.X RZ, P0, PT, R35, R97, RZ, P0, !PT ;  /* 0x0000006123ff7210 */ /* 0x000fe4000071e4ff */
[----:B------:R-:W-:Y:S01]  /*867e0*/  IADD3.X R33, P3, PT, R102, R45, RZ, P3, !PT ;  /* 0x0000002d66217210 */ /* 0x000fe20001f7e4ff */
[----:B------:R-:W-:Y:S01]  /*867f0*/  IMAD.WIDE.U32 R78, R38, R39, RZ ;  /* 0x00000027264e7225 */ /* 0x000fe200078e00ff */
[----:B------:R-:W-:-:S02]  /*86800*/  IADD3.X R45, P2, PT, RZ, R52, RZ, P2, !PT ;  /* 0x00000034ff2d7210 */ /* 0x000fc4000175e4ff */
[----:B------:R-:W-:Y:S01]  /*86810*/  IADD3.X R77, P6, PT, RZ, R77, RZ, P6, !PT ;  /* 0x0000004dff4d7210 */ /* 0x000fe200037de4ff */
[C---:B------:R-:W-:Y:S01]  /*86820*/  IMAD.WIDE.U32 R96, R39.reuse, R39, RZ ;  /* 0x0000002727607225 */ /* 0x040fe200078e00ff */
[----:B------:R-:W-:Y:S02]  /*86830*/  IADD3.X R45, P3, PT, RZ, R45, RZ, P3, !PT ;  /* 0x0000002dff2d7210 */ /* 0x000fe40001f7e4ff */
[----:B------:R-:W-:Y:S01]  /*86840*/  IADD3.X R81, PT, PT, RZ, RZ, R81, P6, P1 ;  /* 0x000000ffff517210 */ /* 0x000fe200037e2451 */
[----:B------:R-:W-:Y:S01]  /*86850*/  IMAD.WIDE.U32 R78, P5, R39, R38, R78 ;  /* 0x00000026274e7225 */ /* 0x000fe200078a004e */
        /* <DEDUP_REMOVED lines=18> */
[----:B------:R-:W-:Y:S01]  /*86980*/  IADD3.X R45, PT, PT, RZ, RZ, R55, P3, P4 ;  /* 0x000000ffff2d7210 */ /* 0x000fe20001fe8437 */
[----:B------:R-:W-:Y:S01]  /*86990*/  IMAD R47, R57, -0x30003, RZ ;  /* 0xfffcfffd392f7824 */ /* 0x000fe200078e02ff */
[----:B------:R-:W-:Y:S01]  /*869a0*/  IADD3 R113, P2, PT, R113, R50, RZ ;  /* 0x0000003271717210 */ /* 0x000fe20007f5e0ff */
[----:B------:R-:W-:Y:S01]  /*869b0*/  IMAD.WIDE.U32 R30, R56, -0x30003, RZ ;  /* 0xfffcfffd381e7825 */ /* 0x000fe200078e00ff */
[----:B------:R-:W-:Y:S02]  /*869c0*/  IADD3.X R81, P6, PT, R84, R45, RZ, P6, !PT ;  /* 0x0000002d54517210 */ /* 0x000fe400037de4ff */
[----:B------:R-:W-:Y:S01]  /*869d0*/  IADD3.X R50, P0, PT, RZ, R42, RZ, P0, !PT ;  /* 0x0000002aff327210 */ /* 0x000fe2000071e4ff */
[----:B------:R-:W-:Y:S01]  /*869e0*/  IMAD R83, R56, -0x760c0004, R47 ;  /* 0x89f3fffc38537824 */ /* 0x000fe200078e022f */
[----:B------:R-:W-:Y:S01]  /*869f0*/  IADD3.X R47, P1, PT, RZ, R34, RZ, P1, !PT ;  /* 0x00000022ff2f7210 */ /* 0x000fe20000f3e4ff */
[----:B------:R-:W-:Y:S01]  /*86a00*/  IMAD.WIDE.U32 R54, R44, R39, RZ ;  /* 0x000000272c367225 */ /* 0x000fe200078e00ff */
[----:B------:R-:W-:-:S02]  /*86a10*/  IADD3.X R50, P6, PT, RZ, R50, RZ, P6, !PT ;  /* 0x00000032ff327210 */ /* 0x000fc400037de4ff */
[----:B------:R-:W-:Y:S01]  /*86a20*/  IADD3.X R47, P3, PT, RZ, R47, RZ, P5, !PT ;  /* 0x0000002fff2f7210 */ /* 0x000fe20002f7e4ff */
[----:B------:R-:W-:Y:S01]  /*86a30*/  IMAD.IADD R45, R31, 0x1, R83 ;  /* 0x000000011f2d7824 */ /* 0x000fe200078e0253 */
[----:B------:R-:W-:Y:S01]  /*86a40*/  IADD3.X R112, PT, PT, RZ, RZ, R43, P6, P0 ;  /* 0x000000ffff707210 */ /* 0x000fe200037e042b */
[----:B------:R-:W-:Y:S01]  /*86a50*/  IMAD.WIDE.U32 R78, R41, R39, RZ ;  /* 0x00000027294e7225 */ /* 0x000fe200078e00ff */
[----:B------:R-:W-:Y:S02]  /*86a60*/  IADD3.X R31, PT, PT, RZ, RZ, R35, P3, P1 ;  /* 0x000000ffff1f7210 */ /* 0x000fe40001fe2423 */
[----:B------:R-:W-:Y:S01]  /*86a70*/  IADD3.X R115, P2, PT, R115, R106, RZ, P2, !PT ;  /* 0x0000006a73737210 */ /* 0x000fe2000175e4ff */
[----:B------:R-:W-:Y:S01]  /*86a80*/  IMAD.WIDE.U32 R34, R45, -0x5555, RZ ;  /* 0xffffaaab2d227825 */ /* 0x000fe200078e00ff */
[----:B------:R-:W-:-:S03]  /*86a90*/  IADD3 RZ, P3, PT, R76, R78, RZ ;  /* 0x0000004e4cff7210 */ /* 0x000fc60007f7e0ff */
[----:B------:R-:W-:-:S04]  /*86aa0*/  IMAD.WIDE.U32 R54, P5, R38, R41, R54 ;  /* 0x0000002926367225 */ /* 0x000fc800078a0036 */
[----:B------:R-:W-:Y:S01]  /*86ab0*/  IMAD.WIDE.U32 R82, P6, R30, -0x46010001, R34 ;  /* 0xb9feffff1e527825 */ /* 0x000fe200078c0022 */
[----:B------:R-:W-:-:S03]  /*86ac0*/  IADD3 R97, P4, PT, R54, R79, RZ ;  /* 0x0000004f36617210 */ /* 0x000fc60007f9e0ff */
[----:B------:R-:W-:Y:S01]  /*86ad0*/  IMAD.WIDE.U32 R84, R30, -0x5555, RZ ;  /* 0xffffaaab1e547825 */ /* 0x000fe200078e00ff */
[----:B------:R-:W-:-:S03]  /*86ae0*/  IADD3.X RZ, P3, PT, R77, R97, RZ, P3, !PT ;  /* 0x000000614dff7210 */ /* 0x000fc60001f7e4ff */
[----:B------:R-:W-:Y:S01]  /*86af0*/  IMAD.X R43, RZ, RZ, RZ, P5 ;  /* 0x000000ffff2b7224 */ /* 0x000fe200028e06ff */
[----:B------:R-:W-:Y:S01]  /*86b00*/  IADD3 RZ, P0, PT, R56, R84, RZ ;  /* 0x0000005438ff7210 */ /* 0x000fe20007f1e0ff */
[----:B------:R-:W-:Y:S01]  /*86b10*/  IMAD.WIDE.U32 R34, R39, R41, R76 ;  /* 0x0000002927227225 */ /* 0x000fe200078e004c */
[----:B------:R-:W-:-:S03]  /*86b20*/  IADD3 R85, P5, PT, R82, R85, RZ ;  /* 0x0000005552557210 */ /* 0x000fc60007fbe0ff */
[----:B------:R-:W-:Y:S01]  /*86b30*/  IMAD.MOV.U32 R42, RZ, RZ, R55 ;  /* 0x000000ffff2a7224 */ /* 0x000fe200078e0037 */
[----:B------:R-:W-:Y:S01]  /*86b40*/  IADD3.X RZ, P0, PT, R57, R85, RZ, P0, !PT ;  /* 0x0000005539ff7210 */ /* 0x000fe2000071e4ff */
        /* <DEDUP_REMOVED lines=22> */
[----:B------:R-:W-:Y:S01]  /*86cb0*/  IMAD.WIDE.U32 R42, R46, R39, RZ ;  /* 0x000000272e2a7225 */ /* 0x000fe200078e00ff */
[----:B------:R-:W-:Y:S02]  /*86cc0*/  IADD3.X RZ, P3, PT, R33, R31, RZ, P3, !PT ;  /* 0x0000001f21ff7210 */ /* 0x000fe40001f7e4ff */
[----:B------:R-:W-:Y:S01]  /*86cd0*/  IADD3.X R31, PT, PT, RZ, RZ, R57, P1, P0 ;  /* 0x000000ffff1f7210 */ /* 0x000fe20000fe0439 */
[----:B------:R-:W-:-:S04]  /*86ce0*/  IMAD.WIDE.U32 R54, P6, R38, R46, R54 ;  /* 0x0000002e26367225 */ /* 0x000fc800078c0036 */
        /* <DEDUP_REMOVED lines=19> */
[----:B------:R-:W-:Y:S02]  /*86e20*/  IMAD.MOV.U32 R56, RZ, RZ, R83 ;  /* 0x000000ffff387224 */ /* 0x000fe400078e0053 */
[----:B------:R-:W-:Y:S01]  /*86e30*/  IMAD.IADD R28, R79, 0x1, R82 ;  /* 0x000000014f1c7824 */ /* 0x000fe200078e0252 */
[----:B------:R-:W-:Y:S01]  /*86e40*/  IADD3.X RZ, P5, PT, R53, R85, RZ, P5, !PT ;  /* 0x0000005535ff7210 */ /* 0x000fe20002fbe4ff */
[----:B------:R-:W-:Y:S02]  /*86e50*/  IMAD.IADD R33, R33, 0x1, R54 ;  /* 0x0000000121217824 */ /* 0x000fe400078e0236 */
[----:B------:R-:W-:Y:S01]  /*86e60*/  IMAD.X R103, RZ, RZ, RZ, P1 ;  /* 0x000000ffff677224 */ /* 0x000fe200008e06ff */
[----:B------:R-:W-:Y:S01]  /*86e70*/  IADD3 R117, P1, PT, R100, R81, RZ ;  /* 0x0000005164757210 */ /* 0x000fe20007f3e0ff */
[----:B------:R-:W-:-:S04]  /*86e80*/  IMAD.WIDE.U32 R54, R45, 0x397fe69a, RZ ;  /* 0x397fe69a2d367825 */ /* 0x000fc800078e00ff */
[----:B------:R-:W-:-:S04]  /*86e90*/  IMAD.WIDE.U32.X R82, R45, 0x1eabfffe, R56, P4 ;  /* 0x1eabfffe2d527825 */ /* 0x000fc800020e0438 */
[----:B------:R-:W-:Y:S02]  /*86ea0*/  IMAD.MOV.U32 R98, RZ, RZ, R97 ;  /* 0x000000ffff627224 */ /* 0x000fe400078e0061 */
[----:B------:R-:W-:-:S04]  /*86eb0*/  IMAD.WIDE.U32 R104, P4, R30, 0x4b1ba7b6, R42 ;  /* 0x4b1ba7b61e687825 */ /* 0x000fc8000788002a */
[----:B------:R-:W-:-:S04]  /*86ec0*/  IMAD.WIDE.U32 R108, R30, 0x434bacd7, RZ ;  /* 0x434bacd71e6c7825 */ /* 0x000fc800078e00ff */
[----:B------:R-:W-:Y:S02]  /*86ed0*/  IMAD.MOV.U32 R102, RZ, RZ, R101 ;  /* 0x000000ffff667224 */ /* 0x000fe400078e0065 */
[----:B------:R-:W-:Y:S01]  /*86ee0*/  IMAD.WIDE.U32.X R98, R45, 0x6730d2a0, R98, P6 ;  /* 0x6730d2a02d627825 */ /* 0x000fe200030e0462 */
[----:B------:R-:W-:-:S03]  /*86ef0*/  IADD3 R106, P6, PT, R107, R32, RZ ;  /* 0x000000206b6a7210 */ /* 0x000fc60007fde0ff */
[----:B------:R-:W-:Y:S01]  /*86f00*/  IMAD.WIDE.U32.X R102, R45, 0x64774b84, R102, P1 ;  /* 0x64774b842d667825 */ /* 0x000fe200008e0466 */
[----:B------:R-:W-:Y:S02]  /*86f10*/  IADD3.X R107, P6, PT, R33, R40, RZ, P6, !PT ;  /* 0x00000028216b7210 */ /* 0x000fe400037de4ff */
[----:B------:R-:W-:Y:S01]  /*86f20*/  IADD3.X R40, P0, PT, RZ, R76, RZ, P0, !PT ;  /* 0x0000004cff287210 */ /* 0x000fe2000071e4ff */
[----:B------:R-:W-:Y:S01]  /*86f30*/  IMAD.X R57, RZ, RZ, RZ, P4 ;  /* 0x000000ffff397224 */ /* 0x000fe200020e06ff */
[----:B------:R-:W-:Y:S01]  /*86f40*/  IADD3 R97, P4, PT, R104, R109, RZ ;  /* 0x0000006d68617210 */ /* 0x000fe20007f9e0ff */
[----:B------:R-:W-:-:S04]  /*86f50*/  IMAD.WIDE.U32 R42, P1, R30, 0x1a0111ea, R54 ;  /* 0x1a0111ea1e2a7825 */ /* 0x000fc80007820036 */
[----:B------:R-:W-:-:S04]  /*86f60*/  IMAD.WIDE.U32 R54, R30, 0x397fe69a, RZ ;  /* 0x397fe69a1e367825 */ /* 0x000fc800078e00ff */
[----:B------:R-:W-:Y:S02]  /*86f70*/  IMAD.MOV.U32 R56, RZ, RZ, R105 ;  /* 0x000000ffff387224 */ /* 0x000fe400078e0069 */
[----:B------:R-:W-:Y:S01]  /*86f80*/  IMAD.X R33, RZ, RZ, RZ, P1 ;  /* 0x000000ffff217224 */ /* 0x000fe200008e06ff */
[----:B------:R-:W-:Y:S01]  /*86f90*/  IADD3 R105, P1, PT, R42, R55, RZ ;  /* 0x000000372a697210 */ /* 0x000fe20007f3e0ff */
[----:B------:R-:W-:Y:S01]  /*86fa0*/  IMAD.WIDE.U32.X R56, R45, 0x4b1ba7b6, R56, P4 ;  /* 0x4b1ba7b62d387825 */ /* 0x000fe200020e0438 */
[----:B------:R-:W-:-:S03]  /*86fb0*/  IADD3 R110, P4, PT, R111, R78, RZ ;  /* 0x0000004e6f6e7210 */ /* 0x000fc60007f9e0ff */
[----:B------:R-:W-:Y:S01]  /*86fc0*/  IMAD.WIDE.U32 R78, R51, R39, RZ ;  /* 0x00000027334e7225 */ /* 0x000fe200078e00ff */
[----:B------:R-:W-:Y:S02]  /*86fd0*/  IADD3.X R111, P4, PT, R28, R31, RZ, P4, !PT ;  /* 0x0000001f1c6f7210 */ /* 0x000fe4000279e4ff */
[----:B------:R-:W-:Y:S01]  /*86fe0*/  IADD3.X R31, P3, PT, RZ, R82, RZ, P3, !PT ;  /* 0x00000052ff1f7210 */ /* 0x000fe20001f7e4ff */
[----:B------:R-:W-:Y:S01]  /*86ff0*/  IMAD.MOV.U32 R32, RZ, RZ, R43 ;  /* 0x000000ffff207224 */ /* 0x000fe200078e002b */
[----:B------:R-:W-:Y:S01]  /*87000*/  IADD3.X R43, P6, PT, RZ, R40, RZ, P6, !PT ;  /* 0x00000028ff2b7210 */ /* 0x000fe200037de4ff */
[----:B------:R-:W-:Y:S01]  /*87010*/  IMAD.WIDE.U32 R84, R30, -0x94f09dc, R52 ;  /* 0xf6b0f6241e547825 */ /* 0x000fe200078e0034 */
[----:B------:R-:W-:-:S03]  /*87020*/  IADD3.X R31, P4, PT, RZ, R31, RZ, P4, !PT ;  /* 0x0000001fff1f7210 */ /* 0x000fc6000279e4ff */
[----:B------:R-:W-:Y:S01]  /*87030*/  IMAD.WIDE.U32.X R32, R45, 0x1a0111ea, R32, P1 ;  /* 0x1a0111ea2d207825 */ /* 0x000fe200008e0420 */
[----:B------:R-:W-:Y:S02]  /*87040*/  IADD3.X R45, PT, PT, RZ, RZ, R77, P6, P0 ;  /* 0x000000ffff2d7210 */ /* 0x000fe400037e044d */
[----:B------:R-:W-:Y:S01]  /*87050*/  IADD3 RZ, P1, PT, R34, R80, RZ ;  /* 0x0000005022ff7210 */ /* 0x000fe20007f3e0ff */
[----:B------:R-:W-:Y:S01]  /*87060*/  IMAD.WIDE.U32 R78, P0, R38, R48, R78 ;  /* 0x00000030264e7225 */ /* 0x000fe2000780004e */
[----:B------:R-:W-:Y:S02]  /*87070*/  IADD3.X R83, PT, PT, RZ, RZ, R83, P4, P3 ;  /* 0x000000ffff537210 */ /* 0x000fe400027e6453 */
[----:B------:R-:W-:Y:S01]  /*87080*/  IADD3 R84, P3, PT, R31, R84, RZ ;  /* 0x000000541f547210 */ /* 0x000fe20007f7e0ff */
[----:B------:R-:W-:Y:S01]  /*87090*/  IMAD.WIDE.U32 R52, R48, R39, RZ ;  /* 0x0000002730347225 */ /* 0x000fe200078e00ff */
[----:B------:R-:W-:Y:S02]  /*870a0*/  IADD3.X R31, P5, PT, RZ, R98, RZ, P5, !PT ;  /* 0x00000062ff1f7210 */ /* 0x000fe40002fbe4ff */
[----:B------:R-:W-:Y:S01]  /*870b0*/  IADD3.X RZ, P1, PT, R35, R117, RZ, P1, !PT ;  /* 0x0000007523ff7210 */ /* 0x000fe20000f3e4ff */
[----:B------:R-:W-:Y:S01]  /*870c0*/  IMAD.X R81, RZ, RZ, RZ, P0 ;  /* 0x000000ffff517224 */ /* 0x000fe200000e06ff */
[----:B------:R-:W-:Y:S01]  /*870d0*/  IADD3 R47, P6, PT, R78, R53, RZ ;  /* 0x000000354e2f7210 */ /* 0x000fe20007fde0ff */
[----:B------:R-:W-:Y:S01]  /*870e0*/  IMAD.IADD R96, R85, 0x1, R96 ;  /* 0x0000000155607824 */ /* 0x000fe200078e0260 */
[----:B------:R-:W-:Y:S01]  /*870f0*/  IADD3 R76, P0, PT, R50, R113, RZ ;  /* 0x00000071324c7210 */ /* 0x000fe20007f1e0ff */
[----:B------:R-:W-:Y:S01]  /*87100*/  IMAD.MOV.U32 R80, RZ, RZ, R79 ;  /* 0x000000ffff507224 */ /* 0x000fe200078e004f */
[----:B------:R-:W-:-:S02]  /*87110*/  IADD3.X R101, P1, PT, RZ, R102, RZ, P1, !PT ;  /* 0x00000066ff657210 */ /* 0x000fc40000f3e4ff */
        /* <DEDUP_REMOVED lines=25> */
[----:B------:R-:W-:Y:S01]  /*872b0*/  IADD3.X RZ, P5, PT, R107, R97, RZ, P5, !PT ;  /* 0x000000616bff7210 */ /* 0x000fe20002fbe4ff */
[----:B------:R-:W-:Y:S01]  /*872c0*/  IMAD.IADD R104, R53, 0x1, R104 ;  /* 0x0000000135687824 */ /* 0x000fe200078e0268 */
[----:B------:R-:W-:Y:S01]  /*872d0*/  IADD3 R100, P1, PT, R101, R52, RZ ;  /* 0x0000003465647210 */ /* 0x000fe20007f3e0ff */
[----:B------:R-:W-:Y:S01]  /*872e0*/  IMAD.X R53, RZ, RZ, RZ, P6 ;  /* 0x000000ffff357224 */ /* 0x000fe200030e06ff */
[----:B------:R-:W-:Y:S01]  /*872f0*/  IADD3 R31, P4, PT, R82, R79, RZ ;  /* 0x0000004f521f7210 */ /* 0x000fe20007f9e0ff */
[----:B------:R-:W-:Y:S01]  /*87300*/  IMAD.MOV.U32 R52, RZ, RZ, R83 ;  /* 0x000000ffff347224 */ /* 0x000fe200078e0053 */
[----:B------:R-:W-:Y:S01]  /*87310*/  IADD3 RZ, P3, PT, R110, R78, RZ ;  /* 0x0000004e6eff7210 */ /* 0x000fe20007f7e0ff */
[----:B------:R-:W-:Y:S01]  /*87320*/  IMAD.WIDE.U32 R78, R37, R41, R110 ;  /* 0x00000029254e7225 */ /* 0x000fe200078e006e */
[----:B------:R-:W-:-:S02]  /*87330*/  IADD3.X R101, P1, PT, R104, R103, RZ, P1, !PT ;  /* 0x0000006768657210 */ /* 0x000fc40000f3e4ff */
[----:B------:R-:W-:Y:S01]  /*87340*/  IADD3.X R43, P6, PT, RZ, R56, RZ, P5, !PT ;  /* 0x00000038ff2b7210 */ /* 0x000fe20002fde4ff */
[----:B------:R-:W-:Y:S01]  /*87350*/  IMAD.WIDE.U32 R80, R29, R41, RZ ;  /* 0x000000291d507225 */ /* 0x000fe200078e00ff */
[----:B------:R-:W-:Y:S02]  /*87360*/  IADD3.X RZ, P3, PT, R111, R31, RZ, P3, !PT ;  /* 0x0000001f6fff7210 */ /* 0x000fe40001f7e4ff */
[----:B------:R-:W-:Y:S01]  /*87370*/  IADD3.X R43, P1, PT, RZ, R43, RZ, P1, !PT ;  /* 0x0000002bff2b7210 */ /* 0x000fe20000f3e4ff */
[----:B------:R-:W-:Y:S02]  /*87380*/  IMAD.IADD R79, R79, 0x1, R82 ;  /* 0x000000014f4f7824 */ /* 0x000fe400078e0252 */
        /* <DEDUP_REMOVED lines=53> */
[----:B------:R-:W-:Y:S01]  /*876e0*/  IMAD.WIDE.U32 R76, R41, R41, RZ ;  /* 0x00000029294c7225 */ /* 0x000fe200078e00ff */
[----:B------:R-:W-:-:S03]  /*876f0*/  IADD3.X R45, P0, PT, RZ, RZ, RZ, P0, !PT ;  /* 0x000000ffff2d7210 */ /* 0x000fc6000071e4ff */
        /* <DEDUP_REMOVED lines=20> */
[----:B------:R-:W-:Y:S02]  /*87840*/  IADD3.X R76, P2, PT, RZ, RZ, RZ, P2, !PT ;  /* 0x000000ffff4c7210 */ /* 0x000fe4000175e4ff */
[----:B------:R-:W-:Y:S01]  /*87850*/  IADD3 R98, P5, PT, R99, R32, RZ ;  /* 0x0000002063627210 */ /* 0x000fe20007fbe0ff */
[----:B------:R-:W-:Y:S01]  /*87860*/  IMAD.WIDE.U32.X R42, R44, R44, R42, P4 ;  /* 0x0000002c2c2a7225 */ /* 0x000fe200020e042a */
[----:B------:R-:W-:-:S02]  /*87870*/  IADD3.X R35, P1, PT, RZ, R56, RZ, P1, !PT ;  /* 0x00000038ff237210 */ /* 0x000fc40000f3e4ff */
[----:B------:R-:W-:Y:S01]  /*87880*/  IADD3 R56, P4, PT, R45, R76, RZ ;  /* 0x0000004c2d387210 */ /* 0x000fe20007f9e0ff */
[----:B------:R-:W-:Y:S01]  /*87890*/  IMAD.WIDE.U32 R76, R28, -0x4eac0001, RZ ;  /* 0xb153ffff1c4c7825 */ /* 0x000fe200078e00ff */
[----:B------:R-:W-:Y:S02]  /*878a0*/  IADD3.X R99, P5, PT, R33, R40, RZ, P5, !PT ;  /* 0x0000002821637210 */ /* 0x000fe40002fbe4ff */
[----:B------:R-:W-:Y:S01]  /*878b0*/  IADD3.X R45, P3, PT, RZ, R42, RZ, P3, !PT ;  /* 0x0000002aff2d7210 */ /* 0x000fe20001f7e4ff */
[----:B------:R-:W-:Y:S01]  /*878c0*/  IMAD.WIDE.U32 R32, R49, R41, RZ ;  /* 0x0000002931207225 */ /* 0x000fe200078e00ff */
[----:B------:R-:W-:Y:S02]  /*878d0*/  IADD3.X R35, P6, PT, RZ, R35, RZ, P6, !PT ;  /* 0x00000023ff237210 */ /* 0x000fe400037de4ff */
[----:B------:R-:W-:Y:S01]  /*878e0*/  IADD3.X R45, P5, PT, RZ, R45, RZ, P5, !PT ;  /* 0x0000002dff2d7210 */ /* 0x000fe20002fbe4ff */
[----:B------:R-:W-:Y:S01]  /*878f0*/  IMAD.X R103, RZ, RZ, RZ, P2 ;  /* 0x000000ffff677224 */ /* 0x000fe200010e06ff */
[----:B------:R-:W-:Y:S01]  /*87900*/  IADD3.X R40, PT, PT, RZ, RZ, R57, P6, P1 ;  /* 0x000000ffff287210 */ /* 0x000fe200037e2439 */
[----:B------:R-:W-:Y:S01]  /*87910*/  IMAD.WIDE.U32 R96, R30, -0x94f09dc, RZ ;  /* 0xf6b0f6241e607825 */ /* 0x000fe200078e00ff */
[----:B------:R-:W-:-:S02]  /*87920*/  IADD3 R101, P1, PT, R47, R56, RZ ;  /* 0x000000382f657210 */ /* 0x000fc40007f3e0ff */
[----:B------:R-:W-:Y:S01]  /*87930*/  IADD3.X R47, PT, PT, RZ, RZ, R43, P5, P3 ;  /* 0x000000ffff2f7210 */ /* 0x000fe20002fe642b */
[----:B------:R-:W-:Y:S01]  /*87940*/  IMAD.WIDE.U32 R56, R30, -0x4eac0001, RZ ;  /* 0xb153ffff1e387825 */ /* 0x000fe200078e00ff */
[----:B------:R-:W-:Y:S02]  /*87950*/  IADD3.X R103, PT, PT, R103, RZ, RZ, P4, P0 ;  /* 0x000000ff67677210 */ /* 0x000fe400027e04ff */
[----:B------:R-:W-:Y:S01]  /*87960*/  IADD3 RZ, P0, PT, R54, R96, RZ ;  /* 0x0000006036ff7210 */ /* 0x000fe20007f1e0ff */
[----:B------:R-:W-:Y:S01]  /*87970*/  IMAD.WIDE.U32 R78, P3, R30, 0x1eabfffe, R76 ;  /* 0x1eabfffe1e4e7825 */ /* 0x000fe2000786004c */
[----:B------:R-:W-:-:S03]  /*87980*/  IADD3 RZ, P2, PT, R52, R56, RZ ;  /* 0x0000003834ff7210 */ /* 0x000fc60007f5e0ff */
        /* <DEDUP_REMOVED lines=9> */
[----:B------:R-:W-:Y:S01]  /*87a20*/  IMAD.MOV.U32 R56, RZ, RZ, R43 ;  /* 0x000000ffff387224 */ /* 0x000fe200078e002b */
[----:B------:R-:W-:Y:S01]  /*87a30*/  IADD3 R97, P4, PT, R84, R97, RZ ;  /* 0x0000006154617210 */ /* 0x000fe20007f9e0ff */
[----:B------:R-:W-:-:S03]  /*87a40*/  IMAD.WIDE.U32 R76, R30, -0x4eac0001, R52 ;  /* 0xb153ffff1e4c7825 */ /* 0x000fc600078e0034 */
[----:B------:R-:W-:Y:S01]  /*87a50*/  IADD3.X RZ, P0, PT, R55, R97, RZ, P0, !PT ;  /* 0x0000006137ff7210 */ /* 0x000fe2000071e4ff */
[----:B------:R-:W-:Y:S02]  /*87a60*/  IMAD.MOV.U32 R80, RZ, RZ, R79 ;  /* 0x000000ffff507224 */ /* 0x000fe400078e004f */
[----:B------:R-:W-:Y:S01]  /*87a70*/  IMAD.WIDE.U32.X R56, R44, R49, R56, P3 ;  /* 0x000000312c387225 */ /* 0x000fe200018e0438 */
[----:B------:R-:W-:-:S03]  /*87a80*/  IADD3 RZ, P3, PT, R82, R32, RZ ;  /* 0x0000002052ff7210 */ /* 0x000fc60007f7e0ff */
        /* <DEDUP_REMOVED lines=31> */
[----:B------:R-:W-:Y:S01]  /*87c80*/  IMAD.WIDE.U32 R52, P0, R44, R48, R34 ;  /* 0x000000302c347225 */ /* 0x000fe20007800022 */
[----:B------:R-:W-:Y:S02]  /*87c90*/  IADD3 R57, P6, PT, R78, R77, RZ ;  /* 0x0000004d4e397210 */ /* 0x000fe40007fde0ff */
        /* <DEDUP_REMOVED lines=105> */
[----:B------:R-:W-:-:S02]  /*88330*/  IADD3.X R101, P0, PT, RZ, R101, RZ, P0, !PT ;  /* 0x00000065ff657210 */ /* 0x000fc4000071e4ff */
[----:B------:R-:W-:Y:S01]  /*88340*/  IADD3.X R103, P5, PT, R103, R50, RZ, P5, !PT ;  /* 0x0000003267677210 */ /* 0x000fe20002fbe4ff */
        /* <DEDUP_REMOVED lines=8> */
[----:B------:R-:W-:-:S04]  /*883d0*/  IMAD.WIDE.U32 R96, P4, R30, -0x46010001, R96 ;  /* 0xb9feffff1e607825 */ /* 0x000fc80007880060 */
[----:B------:R-:W-:-:S04]  /*883e0*/  IMAD.WIDE.U32 R84, R41, R46, RZ ;  /* 0x0000002e29547225 */ /* 0x000fc800078e00ff */
[----:B------:R-:W-:Y:S01]  /*883f0*/  IMAD.IADD R40, R57, 0x1, R78 ;  /* 0x0000000139287824 */ /* 0x000fe200078e024e */
[----:B------:R-:W-:Y:S01]  /*88400*/  IADD3.X R57, PT, PT, RZ, RZ, R77, P0, P2 ;  /* 0x000000ffff397210 */ /* 0x000fe200007e444d */
[----:B------:R-:W-:Y:S01]  /*88410*/  IMAD.X R55, RZ, RZ, RZ, P6 ;  /* 0x000000ffff377224 */ /* 0x000fe200030e06ff */
[----:B------:R-:W-:Y:S01]  /*88420*/  IADD3 RZ, P2, PT, R52, R98, RZ ;  /* 0x0000006234ff7210 */ /* 0x000fe20007f5e0ff */
[----:B------:R-:W-:Y:S01]  /*88430*/  IMAD.WIDE.U32 R76, R30, -0x5555, R52 ;  /* 0xffffaaab1e4c7825 */ /* 0x000fe200078e0034 */
[----:B------:R-:W-:Y:S02]  /*88440*/  IADD3 R99, P6, PT, R96, R99, RZ ;  /* 0x0000006360637210 */ /* 0x000fe40007fde0ff */
[----:B------:R-:W-:Y:S01]  /*88450*/  IADD3 R85, P0, PT, R80, R85, RZ ;  /* 0x0000005550557210 */ /* 0x000fe20007f1e0ff */
[----:B------:R-:W-:Y:S01]  /*88460*/  IMAD.X R79, RZ, RZ, RZ, P4 ;  /* 0x000000ffff4f7224 */ /* 0x000fe200020e06ff */
[----:B------:R-:W-:Y:S01]  /*88470*/  IADD3.X RZ, P2, PT, R53, R99, RZ, P2, !PT ;  /* 0x0000006335ff7210 */ /* 0x000fe2000175e4ff */
[----:B------:R-:W-:Y:S01]  /*88480*/  IMAD.MOV.U32 R78, RZ, RZ, R97 ;  /* 0x000000ffff4e7224 */ /* 0x000fe200078e0061 */
[----:B------:R-:W-:Y:S01]  /*88490*/  IADD3 RZ, P4, PT, RZ, R76, RZ ;  /* 0x0000004cffff7210 */ /* 0x000fe20007f9e0ff */
[----:B------:R-:W-:Y:S01]  /*884a0*/  IMAD.MOV.U32 R54, RZ, RZ, R81 ;  /* 0x000000ffff367224 */ /* 0x000fe200078e0051 */
[----:B------:R-:W-:Y:S01]  /*884b0*/  IADD3 RZ, P3, PT, R82, R84, RZ ;  /* 0x0000005452ff7210 */ /* 0x000fe20007f7e0ff */
[----:B------:R-:W-:-:S02]  /*884c0*/  IMAD.IADD R31, R77, 0x1, R96 ;  /* 0x000000014d1f7824 */ /* 0x000fc400078e0260 */
[----:B------:R-:W-:Y:S01]  /*884d0*/  IMAD.WIDE.U32 R52, R41, R46, R82 ;  /* 0x0000002e29347225 */ /* 0x000fe200078e0052 */
[----:B------:R-:W-:Y:S02]  /*884e0*/  IADD3.X RZ, P3, PT, R83, R85, RZ, P3, !PT ;  /* 0x0000005553ff7210 */ /* 0x000fe40001f7e4ff */
[----:B------:R-:W-:Y:S01]  /*884f0*/  IADD3.X RZ, P4, PT, RZ, R31, RZ, P4, !PT ;  /* 0x0000001fffff7210 */ /* 0x000fe2000279e4ff */
[----:B------:R-:W-:Y:S01]  /*88500*/  IMAD.WIDE.U32.X R54, R44, R49, R54, P0 ;  /* 0x000000312c367225 */ /* 0x000fe200000e0436 */
[----:B------:R-:W-:Y:S02]  /*88510*/  IADD3 R56, P0, PT, R101, R56, RZ ;  /* 0x0000003865387210 */ /* 0x000fe40007f1e0ff */
[----:B------:R-:W-:Y:S01]  /*88520*/  IADD3.X R31, P1, PT, RZ, R34, RZ, P1, !PT ;  /* 0x00000022ff1f7210 */ /* 0x000fe20000f3e4ff */
[----:B------:R-:W-:Y:S01]  /*88530*/  IMAD.WIDE.U32.X R76, R28, -0x46010001, R78, P6 ;  /* 0xb9feffff1c4c7825 */ /* 0x000fe200030e044e */
[----:B------:R-:W-:Y:S02]  /*88540*/  IADD3 R84, P6, PT, R45, R52, RZ ;  /* 0x000000342d547210 */ /* 0x000fe40007fde0ff */
[----:B------:R-:W-:Y:S01]  /*88550*/  IADD3.X R57, P0, PT, R40, R57, RZ, P0, !PT ;  /* 0x0000003928397210 */ /* 0x000fe2000071e4ff */
[----:B------:R-:W-:Y:S01]  /*88560*/  IMAD.IADD R80, R53, 0x1, R80 ;  /* 0x0000000135507824 */ /* 0x000fe200078e0250 */
[----:B------:R-:W-:Y:S01]  /*88570*/  IADD3.X R97, P2, PT, RZ, R76, RZ, P2, !PT ;  /* 0x0000004cff617210 */ /* 0x000fe2000175e4ff */
[----:B------:R-:W-:Y:S01]  /*88580*/  IMAD.WIDE.U32 R52, R28, -0x4eac0001, RZ ;  /* 0xb153ffff1c347825 */ /* 0x000fe200078e00ff */
[----:B------:R-:W-:-:S02]  /*88590*/  IADD3.X R45, P3, PT, RZ, R54, RZ, P3, !PT ;  /* 0x00000036ff2d7210 */ /* 0x000fc40001f7e4ff */
[----:B------:R-:W-:Y:S01]  /*885a0*/  IADD3.X R85, P6, PT, R80, R47, RZ, P6, !PT ;  /* 0x0000002f50557210 */ /* 0x000fe200037de4ff */
[C---:B------:R-:W-:Y:S01]  /*885b0*/  IMAD.WIDE.U32 R80, R30.reuse, -0x4eac0001, RZ ;  /* 0xb153ffff1e507825 */ /* 0x040fe200078e00ff */
[----:B------:R-:W-:Y:S02]  /*885c0*/  IADD3.X R47, P0, PT, RZ, R31, RZ, P0, !PT ;  /* 0x0000001fff2f7210 */ /* 0x000fe4000071e4ff */
[----:B------:R-:W-:Y:S01]  /*885d0*/  IADD3.X R97, P4, PT, RZ, R97, RZ, P4, !PT ;  /* 0x00000061ff617210 */ /* 0x000fe2000279e4ff */
[C---:B------:R-:W-:Y:S01]  /*885e0*/  IMAD.WIDE.U32 R82, R30.reuse, -0x94f09dc, RZ ;  /* 0xf6b0f6241e527825 */ /* 0x040fe200078e00ff */
[----:B------:R-:W-:Y:S02]  /*885f0*/  IADD3.X R98, PT, PT, RZ, RZ, R35, P0, P1 ;  /* 0x000000ffff627210 */ /* 0x000fe400007e2423 */
[----:B------:R-:W-:Y:S01]  /*88600*/  IADD3.X R40, PT, PT, RZ, RZ, R77, P4, P2 ;  /* 0x000000ffff287210 */ /* 0x000fe200027e444d */
[----:B------:R-:W-:Y:S01]  /*88610*/  IMAD.WIDE.U32 R78, P1, R30, 0x1eabfffe, R52 ;  /* 0x1eabfffe1e4e7825 */ /* 0x000fe20007820034 */
[----:B------:R-:W-:-:S02]  /*88620*/  IADD3.X R45, P6, PT, RZ, R45, RZ, P6, !PT ;  /* 0x0000002dff2d7210 */ /* 0x000fc400037de4ff */
[----:B------:R-:W-:Y:S01]  /*88630*/  IADD3 RZ, P0, PT, R32, R80, RZ ;  /* 0x0000005020ff7210 */ /* 0x000fe20007f1e0ff */
[----:B------:R-:W-:Y:S01]  /*88640*/  IMAD.WIDE.U32 R76, R28, -0x94f09dc, RZ ;  /* 0xf6b0f6241c4c7825 */ /* 0x000fe200078e00ff */
[----:B------:R-:W-:Y:S02]  /*88650*/  IADD3 R99, P2, PT, R78, R81, RZ ;  /* 0x000000514e637210 */ /* 0x000fe40007f5e0ff */
[----:B------:R-:W-:Y:S01]  /*88660*/  IADD3.X R50, PT, PT, RZ, RZ, R55, P6, P3 ;  /* 0x000000ffff327210 */ /* 0x000fe200037e6437 */
[----:B------:R-:W-:Y:S01]  /*88670*/  IMAD.WIDE.U32 R54, R30, -0x4eac0001, R32 ;  /* 0xb153ffff1e367825 */ /* 0x000fe200078e0020 */
[----:B------:R-:W-:-:S03]  /*88680*/  IADD3.X RZ, P0, PT, R33, R99, RZ, P0, !PT ;  /* 0x0000006321ff7210 */ /* 0x000fc6000071e4ff */
[----:B------:R-:W-:-:S04]  /*88690*/  IMAD.WIDE.U32 R80, P3, R30, 0x6730d2a0, R76 ;  /* 0x6730d2a01e507825 */ /* 0x000fc8000786004c */
[----:B------:R-:W-:Y:S01]  /*886a0*/  IMAD.X R77, RZ, RZ, RZ, P1 ;  /* 0x000000ffff4d7224 */ /* 0x000fe200008e06ff */
[----:B------:R-:W-:Y:S01]  /*886b0*/  IADD3 R83, P6, PT, R80, R83, RZ ;  /* 0x0000005350537210 */ /* 0x000fe20007fde0ff */
[----:B------:R-:W-:Y:S01]  /*886c0*/  IMAD.MOV.U32 R76, RZ, RZ, R79 ;  /* 0x000000ffff4c7224 */ /* 0x000fe200078e004f */
[----:B------:R-:W-:Y:S01]  /*886d0*/  IADD3 RZ, P1, PT, R42, R82, RZ ;  /* 0x000000522aff7210 */ /* 0x000fe20007f3e0ff */
[----:B------:R-:W-:-:S03]  /*886e0*/  IMAD.WIDE.U32 R34, R49, R46, RZ ;  /* 0x0000002e31227225 */ /* 0x000fc600078e00ff */
[----:B------:R-:W-:Y:S01]  /*886f0*/  IADD3.X RZ, P1, PT, R43, R83, RZ, P1, !PT ;  /* 0x000000532bff7210 */ /* 0x000fe20000f3e4ff */
[----:B------:R-:W-:Y:S02]  /*88700*/  IMAD.IADD R31, R55, 0x1, R78 ;  /* 0x00000001371f7824 */ /* 0x000fe400078e024e */
[----:B------:R-:W-:Y:S01]  /*88710*/  IMAD.X R79, RZ, RZ, RZ, P3 ;  /* 0x000000ffff4f7224 */ /* 0x000fe200018e06ff */
        /* <DEDUP_REMOVED lines=14> */
[----:B------:R-:W-:Y:S01]  /*88800*/  IADD3 R82, P3, PT, R45, R32, RZ ;  /* 0x000000202d527210 */ /* 0x000fe20007f7e0ff */
[----:B------:R-:W-:Y:S01]  /*88810*/  IMAD.IADD R33, R33, 0x1, R34 ;  /* 0x0000000121217824 */ /* 0x000fe200078e0222 */
[----:B------:R-:W-:Y:S01]  /*88820*/  IADD3 R52, P0, PT, R47, R100, RZ ;  /* 0x000000642f347210 */ /* 0x000fe20007f1e0ff */
[----:B------:R-:W-:-:S03]  /*88830*/  IMAD.WIDE.U32 R42, R30, -0x94f09dc, R42 ;  /* 0xf6b0f6241e2a7825 */ /* 0x000fc600078e002a */
[----:B------:R-:W-:Y:S01]  /*88840*/  IADD3.X R83, P3, PT, R33, R50, RZ, P3, !PT ;  /* 0x0000003221537210 */ /* 0x000fe20001f7e4ff */
[----:B------:R-:W-:Y:S01]  /*88850*/  IMAD.MOV.U32 R78, RZ, RZ, R81 ;  /* 0x000000ffff4e7224 */ /* 0x000fe200078e0051 */
[----:B------:R-:W-:Y:S01]  /*88860*/  IADD3.X R53, P0, PT, R98, R103, RZ, P0, !PT ;  /* 0x0000006762357210 */ /* 0x000fe2000071e4ff */
[----:B------:R-:W-:Y:S01]  /*88870*/  IMAD.WIDE.U32.X R34, R49, R49, R54, P4 ;  /* 0x0000003131227225 */ /* 0x000fe200020e0436 */
[----:B------:R-:W-:-:S03]  /*88880*/  IADD3 R32, P4, PT, R31, R42, RZ ;  /* 0x0000002a1f207210 */ /* 0x000fc60007f9e0ff */
[----:B------:R-:W-:Y:S02]  /*88890*/  IMAD.IADD R80, R43, 0x1, R80 ;  /* 0x000000012b507824 */ /* 0x000fe400078e0250 */
        /* <DEDUP_REMOVED lines=18> */
[----:B------:R-:W-:Y:S01]  /*889c0*/  IMAD.WIDE.U32 R34, R46, R48, R52 ;  /* 0x000000302e227225 */ /* 0x000fe200078e0034 */
[----:B------:R-:W-:Y:S02]  /*889d0*/  IADD3 R47, P3, PT, R56, R77, RZ ;  /* 0x0000004d382f7210 */ /* 0x000fe40007f7e0ff */
[----:B------:R-:W-:Y:S01]  /*889e0*/  IADD3.X RZ, P2, PT, R53, R31, RZ, P2, !PT ;  /* 0x0000001f35ff7210 */ /* 0x000fe2000175e4ff */
[----:B------:R-:W-:Y:S01]  /*889f0*/  IMAD.MOV.U32 R54, RZ, RZ, R43 ;  /* 0x000000ffff367224 */ /* 0x000fe200078e002b */
[----:B------:R-:W-:Y:S01]  /*88a00*/  IADD3.X RZ, P1, PT, R85, R47, RZ, P1, !PT ;  /* 0x0000002f55ff7210 */ /* 0x000fe20000f3e4ff */
[----:B------:R-:W-:Y:S01]  /*88a10*/  IMAD.X R77, RZ, RZ, RZ, P6 ;  /* 0x000000ffff4d7224 */ /* 0x000fe200030e06ff */
[----:B------:R-:W-:Y:S01]  /*88a20*/  IADD3 R78, P6, PT, R79, R34, RZ ;  /* 0x000000224f4e7210 */ /* 0x000fe20007fde0ff */
[----:B------:R-:W-:-:S02]  /*88a30*/  IMAD.IADD R35, R35, 0x1, R42 ;  /* 0x0000000123237824 */ /* 0x000fc400078e022a */
[----:B------:R-:W-:-:S04]  /*88a40*/  IMAD.WIDE.U32 R52, R30, -0xc7aed41, R84 ;  /* 0xf38512bf1e347825 */ /* 0x000fc800078e0054 */
[----:B------:R-:W-:Y:S01]  /*88a50*/  IMAD.WIDE.U32.X R42, R49, R51, R54, P4 ;  /* 0x00000033312a7225 */ /* 0x000fe200020e0436 */
[----:B------:R-:W-:Y:S02]  /*88a60*/  IADD3.X R79, P4, PT, R35, R50, RZ, P6, !PT ;  /* 0x00000032234f7210 */ /* 0x000fe4000379e4ff */
[----:B------:R-:W-:Y:S01]  /*88a70*/  IADD3 R34, P6, PT, R45, R52, RZ ;  /* 0x000000342d227210 */ /* 0x000fe20007fde0ff */
[----:B------:R-:W-:Y:S01]  /*88a80*/  IMAD.MOV.U32 R76, RZ, RZ, R57 ;  /* 0x000000ffff4c7224 */ /* 0x000fe200078e0039 */
[----:B------:R-:W-:Y:S01]  /*88a90*/  IADD3.X R117, P2, PT, RZ, R42, RZ, P2, !PT ;  /* 0x0000002aff757210 */ /* 0x000fe2000175e4ff */
[----:B------:R-:W-:Y:S02]  /*88aa0*/  IMAD.IADD R31, R53, 0x1, R56 ;  /* 0x00000001351f7824 */ /* 0x000fe400078e0238 */
[C---:B------:R-:W-:Y:S01]  /*88ab0*/  IMAD.WIDE.U32.X R52, R28.reuse, 0x64774b84, R76, P3 ;  /* 0x64774b841c347825 */ /* 0x040fe200018e044c */
[----:B------:R-:W-:Y:S02]  /*88ac0*/  IADD3.X R117, P4, PT, RZ, R117, RZ, P4, !PT ;  /* 0x00000075ff757210 */ /* 0x000fe4000279e4ff */
[----:B------:R-:W-:Y:S01]  /*88ad0*/  IADD3.X R35, P6, PT, R31, R40, RZ, P6, !PT ;  /* 0x000000281f237210 */ /* 0x000fe200037de4ff */
[----:B------:R-:W-:Y:S01]  /*88ae0*/  IMAD.WIDE.U32 R54, R28, 0x434bacd7, RZ ;  /* 0x434bacd71c367825 */ /* 0x000fe200078e00ff */
[----:B------:R-:W-:-:S02]  /*88af0*/  IADD3.X R85, P1, PT, RZ, R52, RZ, P1, !PT ;  /* 0x00000034ff557210 */ /* 0x000fc40000f3e4ff */
[----:B------:R-:W-:Y:S01]  /*88b00*/  IADD3.X R119, PT, PT, RZ, RZ, R43, P4, P2 ;  /* 0x000000ffff777210 */ /* 0x000fe200027e442b */
[----:B------:R-:W-:Y:S01]  /*88b10*/  IMAD.WIDE.U32 R56, R36, R48, RZ ;  /* 0x0000003024387225 */ /* 0x000fe200078e00ff */
[----:B------:R-:W-:-:S03]  /*88b20*/  IADD3.X R85, P6, PT, RZ, R85, RZ, P6, !PT ;  /* 0x00000055ff557210 */ /* 0x000fc600037de4ff */
[----:B------:R-:W-:Y:S01]  /*88b30*/  IMAD.WIDE.U32 R54, P2, R30, 0x4b1ba7b6, R54 ;  /* 0x4b1ba7b61e367825 */ /* 0x000fe20007840036 */
[----:B------:R-:W-:-:S03]  /*88b40*/  IADD3.X R45, PT, PT, RZ, RZ, R53, P6, P1 ;  /* 0x000000ffff2d7210 */ /* 0x000fc600037e2435 */
[----:B------:R-:W-:-:S04]  /*88b50*/  IMAD.WIDE.U32 R42, R30, 0x434bacd7, RZ ;  /* 0x434bacd71e2a7825 */ /* 0x000fc800078e00ff */
[----:B------:R-:W-:Y:S01]  /*88b60*/  IMAD.WIDE.U32 R80, R37, R48, RZ ;  /* 0x0000003025507225 */ /* 0x000fe200078e00ff */
[----:B------:R-:W-:-:S03]  /*88b70*/  IADD3 R31, P6, PT, R54, R43, RZ ;  /* 0x0000002b361f7210 */ /* 0x000fc60007fde0ff */
[----:B------:R-:W-:Y:S01]  /*88b80*/  IMAD.WIDE.U32 R76, P3, R37, R51, R56 ;  /* 0x00000033254c7225 */ /* 0x000fe20007860038 */
[----:B------:R-:W-:-:S03]  /*88b90*/  IADD3 RZ, P1, PT, R96, R80, RZ ;  /* 0x0000005060ff7210 */ /* 0x000fc60007f3e0ff */
[----:B------:R-:W-:Y:S01]  /*88ba0*/  IMAD.X R57, RZ, RZ, RZ, P2 ;  /* 0x000000ffff397224 */ /* 0x000fe200010e06ff */
[----:B------:R-:W-:Y:S01]  /*88bb0*/  IADD3 RZ, P2, PT, R82, R42, RZ ;  /* 0x0000002a52ff7210 */ /* 0x000fe20007f5e0ff */
[----:B------:R-:W-:Y:S01]  /*88bc0*/  IMAD.WIDE.U32 R52, R37, R48, R96 ;  /* 0x0000003025347225 */ /* 0x000fe200078e0060 */
[----:B------:R-:W-:Y:S02]  /*88bd0*/  IADD3 R47, P4, PT, R76, R81, RZ ;  /* 0x000000514c2f7210 */ /* 0x000fe40007f9e0ff */
[----:B------:R-:W-:Y:S01]  /*88be0*/  IADD3.X RZ, P2, PT, R83, R31, RZ, P2, !PT ;  /* 0x0000001f53ff7210 */ /* 0x000fe2000175e4ff */
[----:B------:R-:W-:Y:S01]  /*88bf0*/  IMAD.X R81, RZ, RZ, RZ, P3 ;  /* 0x000000ffff517224 */ /* 0x000fe200018e06ff */
[----:B------:R-:W-:Y:S01]  /*88c00*/  IADD3.X RZ, P1, PT, R97, R47, RZ, P1, !PT ;  /* 0x0000002f61ff7210 */ /* 0x000fe20000f3e4ff */
[----:B------:R-:W-:Y:S02]  /*88c10*/  IMAD.MOV.U32 R80, RZ, RZ, R77 ;  /* 0x000000ffff507224 */ /* 0x000fe400078e004d */
[----:B------:R-:W-:-:S02]  /*88c20*/  IMAD.IADD R31, R53, 0x1, R76 ;  /* 0x00000001351f7824 */ /* 0x000fc400078e024c */
[----:B------:R-:W-:Y:S01]  /*88c30*/  IMAD.WIDE.U32.X R76, R36, R51, R80, P4 ;  /* 0x00000033244c7225 */ /* 0x000fe200020e0450 */
[----:B------:R-:W-:-:S03]  /*88c40*/  IADD3 RZ, P4, PT, RZ, R52, RZ ;  /* 0x00000034ffff7210 */ /* 0x000fc60007f9e0ff */
[----:B------:R-:W-:Y:S01]  /*88c50*/  IMAD.WIDE.U32 R42, R30, 0x434bacd7, R82 ;  /* 0x434bacd71e2a7825 */ /* 0x000fe200078e0052 */
[----:B------:R-:W-:Y:S02]  /*88c60*/  IADD3.X R99, P1, PT, RZ, R76, RZ, P1, !PT ;  /* 0x0000004cff637210 */ /* 0x000fe40000f3e4ff */
[----:B------:R-:W-:Y:S01]  /*88c70*/  IADD3.X RZ, P4, PT, RZ, R31, RZ, P4, !PT ;  /* 0x0000001fffff7210 */ /* 0x000fe2000279e4ff */
[----:B------:R-:W-:Y:S01]  /*88c80*/  IMAD.MOV.U32 R56, RZ, RZ, R55 ;  /* 0x000000ffff387224 */ /* 0x000fe200078e0037 */
[----:B------:R-:W-:Y:S01]  /*88c90*/  IADD3 R84, P3, PT, R85, R42, RZ ;  /* 0x0000002a55547210 */ /* 0x000fe20007f7e0ff */
[----:B------:R-:W-:Y:S01]  /*88ca0*/  IMAD.IADD R40, R43, 0x1, R54 ;  /* 0x000000012b287824 */ /* 0x000fe200078e0236 */
[----:B------:R-:W-:Y:S01]  /*88cb0*/  IADD3.X R99, P4, PT, RZ, R99, RZ, P4, !PT ;  /* 0x00000063ff637210 */ /* 0x000fe2000279e4ff */
[----:B------:R-:W-:-:S03]  /*88cc0*/  IMAD.WIDE.U32.X R54, R28, 0x4b1ba7b6, R56, P6 ;  /* 0x4b1ba7b61c367825 */ /* 0x000fc600030e0438 */
[----:B------:R-:W-:Y:S01]  /*88cd0*/  IADD3.X R85, P3, PT, R40, R45, RZ, P3, !PT ;  /* 0x0000002d28557210 */ /* 0x000fe20001f7e4ff */
[----:B------:R-:W-:Y:S01]  /*88ce0*/  IMAD.WIDE.U32 R56, R29, R48, RZ ;  /* 0x000000301d387225 */ /* 0x000fe200078e00ff */
[----:B------:R-:W-:Y:S02]  /*88cf0*/  IADD3.X R47, P2, PT, RZ, R54, RZ, P2, !PT ;  /* 0x00000036ff2f7210 */ /* 0x000fe4000175e4ff */
[----:B------:R-:W-:Y:S01]  /*88d00*/  IADD3.X R45, PT, PT, RZ, RZ, R77, P4, P1 ;  /* 0x000000ffff2d7210 */ /* 0x000fe200027e244d */
[----:B------:R-:W-:Y:S01]  /*88d10*/  IMAD.WIDE.U32 R42, R28, 0x397fe69a, RZ ;  /* 0x397fe69a1c2a7825 */ /* 0x000fe200078e00ff */
[----:B------:R-:W-:-:S03]  /*88d20*/  IADD3.X R47, P3, PT, RZ, R47, RZ, P3, !PT ;  /* 0x0000002fff2f7210 */ /* 0x000fc60001f7e4ff */
[----:B------:R-:W-:Y:S01]  /*88d30*/  IMAD.WIDE.U32 R80, P6, R180, R51, R56 ;  /* 0x00000033b4507225 */ /* 0x000fe200078c0038 */
[----:B------:R-:W-:-:S03]  /*88d40*/  IADD3.X R53, PT, PT, RZ, RZ, R55, P3, P2 ;  /* 0x000000ffff357210 */ /* 0x000fc60001fe4437 */
[----:B------:R-:W-:-:S04]  /*88d50*/  IMAD.WIDE.U32 R56, P4, R30, 0x1a0111ea, R42 ;  /* 0x1a0111ea1e387825 */ /* 0x000fc8000788002a */
[----:B------:R-:W-:-:S04]  /*88d60*/  IMAD.WIDE.U32 R42, R30, 0x397fe69a, RZ ;  /* 0x397fe69a1e2a7825 */ /* 0x000fc800078e00ff */
[----:B------:R-:W-:Y:S01]  /*88d70*/  IMAD.WIDE.U32 R82, R180, R48, RZ ;  /* 0x00000030b4527225 */ /* 0x000fe200078e00ff */
[----:B------:R-:W-:Y:S02]  /*88d80*/  IADD3 R55, P3, PT, R56, R43, RZ ;  /* 0x0000002b38377210 */ /* 0x000fe40007f7e0ff */
        /* <DEDUP_REMOVED lines=8> */
[----:B------:R-:W-:-:S02]  /*88e10*/  IADD3 RZ, P1, PT, R32, R82, RZ ;  /* 0x0000005220ff7210 */ /* 0x000fc40007f3e0ff */
[----:B------:R-:W-:Y:S01]  /*88e20*/  IADD3.X RZ, P0, PT, R79, R55, RZ, P0, !PT ;  /* 0x000000374fff7210 */ /* 0x000fe2000071e4ff */
[----:B------:R-:W-:Y:S01]  /*88e30*/  IMAD.WIDE.U32 R54, R30, 0x397fe69a, R78 ;  /* 0x397fe69a1e367825 */ /* 0x000fe200078e004e */
[----:B------:R-:W-:Y:S02]  /*88e40*/  IADD3.X RZ, P1, PT, R33, R83, RZ, P1, !PT ;  /* 0x0000005321ff7210 */ /* 0x000fe40000f3e4ff */
[----:B------:R-:W-:Y:S01]  /*88e50*/  IADD3 R28, P3, PT, R40, R43, RZ ;  /* 0x0000002b281c7210 */ /* 0x000fe20007f7e0ff */
[----:B------:R-:W-:Y:S01]  /*88e60*/  IMAD.WIDE.U32 R78, R38, R48, RZ ;  /* 0x00000030264e7225 */ /* 0x000fe200078e00ff */
[----:B------:R-:W-:-:S03]  /*88e70*/  IADD3.X R50, P0, PT, RZ, R76, RZ, P0, !PT ;  /* 0x0000004cff327210 */ /* 0x000fc6000071e4ff */
[----:B------:R-:W-:-:S04]  /*88e80*/  IMAD.WIDE.U32 R32, R180, R48, R32 ;  /* 0x00000030b4207225 */ /* 0x000fc800078e0020 */
[----:B------:R-:W-:Y:S02]  /*88e90*/  IMAD.X R43, RZ, RZ, RZ, P6 ;  /* 0x000000ffff2b7224 */ /* 0x000fe400030e06ff */
        /* <DEDUP_REMOVED lines=34> */
[----:B------:R-:W-:Y:S01]  /*890c0*/  IMAD.WIDE.U32 R34, R41, R48, R84 ;  /* 0x0000003029227225 */ /* 0x000fe200078e0054 */
[----:B------:R-:W-:-:S02]  /*890d0*/  IADD3.X R55, P5, PT, R56, R53, RZ, P5, !PT ;  /* 0x0000003538377210 */ /* 0x000fc40002fbe4ff */
[----:B------:R-:W-:Y:S01]  /*890e0*/  IADD3.X R45, P1, PT, RZ, R45, RZ, P1, !PT ;  /* 0x0000002dff2d7210 */ /* 0x000fe20000f3e4ff */
[----:B------:R-:W-:Y:S01]  /*890f0*/  IMAD.MOV.U32 R56, RZ, RZ, R83 ;  /* 0x000000ffff387224 */ /* 0x000fe200078e0053 */
[----:B------:R-:W-:Y:S01]  /*89100*/  IADD3.X R50, P5, PT, RZ, R50, RZ, P5, !PT ;  /* 0x00000032ff327210 */ /* 0x000fe20002fbe4ff */
[C---:B------:R-:W-:Y:S01]  /*89110*/  IMAD.WIDE.U32 R32, R52.reuse, -0x30003, RZ ;  /* 0xfffcfffd34207825 */ /* 0x040fe200078e00ff */
[----:B------:R-:W-:Y:S02]  /*89120*/  IADD3.X R53, PT, PT, RZ, RZ, R79, P1, P2 ;  /* 0x000000ffff357210 */ /* 0x000fe40000fe444f */
[----:B------:R-:W-:Y:S01]  /*89130*/  IADD3 R34, P1, PT, R45, R34, RZ ;  /* 0x000000222d227210 */ /* 0x000fe20007f3e0ff */
[----:B------:R-:W-:Y:S01]  /*89140*/  IMAD R47, R52, -0x760c0004, R47 ;  /* 0x89f3fffc342f7824 */ /* 0x000fe200078e022f */
[----:B------:R-:W-:Y:S01]  /*89150*/  IADD3.X R114, PT, PT, RZ, RZ, R77, P5, P0 ;  /* 0x000000ffff727210 */ /* 0x000fe20002fe044d */
[----:B------:R-:W-:Y:S02]  /*89160*/  IMAD.IADD R82, R35, 0x1, R82 ;  /* 0x0000000123527824 */ /* 0x000fe400078e0252 */
[----:B------:R-:W-:-:S03]  /*89170*/  IMAD.WIDE.U32.X R56, R44, R51, R56, P6 ;  /* 0x000000332c387225 */ /* 0x000fc600030e0438 */
        /* <DEDUP_REMOVED lines=8> */
[----:B------:R-:W-:Y:S02]  /*89200*/  IMAD.MOV.U32 R30, RZ, RZ, R52 ;  /* 0x000000ffff1e7224 */ /* 0x000fe400078e0034 */
[----:B------:R-:W-:-:S04]  /*89210*/  IMAD.WIDE.U32 R76, R47, -0x4eac0001, RZ ;  /* 0xb153ffff2f4c7825 */ /* 0x000fc800078e00ff */
[----:B------:R-:W-:-:S04]  /*89220*/  IMAD.WIDE.U32 R52, R32, -0x5555, R30 ;  /* 0xffffaaab20347825 */ /* 0x000fc800078e001e */
        /* <DEDUP_REMOVED lines=8> */
[----:B------:R-:W-:-:S03]  /*892b0*/  IMAD.WIDE.U32 R52, R47, -0x94f09dc, RZ ;  /* 0xf6b0f6242f347825 */ /* 0x000fc600078e00ff */
[----:B------:R-:W-:Y:S01]  /*892c0*/  IADD3.X RZ, P1, PT, RZ, R28, RZ, P1, !PT ;  /* 0x0000001cffff7210 */ /* 0x000fe20000f3e4ff */
[----:B------:R-:W-:Y:S01]  /*892d0*/  IMAD.X R85, RZ, RZ, RZ, P2 ;  /* 0x000000ffff557224 */ /* 0x000fe200010e06ff */
[----:B------:R-:W-:Y:S01]  /*892e0*/  IADD3 R57, P2, PT, R76, R57, RZ ;  /* 0x000000394c397210 */ /* 0x000fe20007f5e0ff */
[----:B------:R-:W-:Y:S02]  /*892f0*/  IMAD.MOV.U32 R84, RZ, RZ, R79 ;  /* 0x000000ffff547224 */ /* 0x000fe400078e004f */
[----:B------:R-:W-:Y:S01]  /*89300*/  IMAD.X R31, RZ, RZ, RZ, P6 ;  /* 0x000000ffff1f7224 */ /* 0x000fe200030e06ff */
[----:B------:R-:W-:Y:S01]  /*89310*/  IADD3.X RZ, P5, PT, R99, R57, RZ, P5, !PT ;  /* 0x0000003963ff7210 */ /* 0x000fe20002fbe4ff */
[----:B------:R-:W-:-:S04]  /*89320*/  IMAD.WIDE.U32.X R84, R47, -0x46010001, R84, P4 ;  /* 0xb9feffff2f547825 */ /* 0x000fc800020e0454 */
[----:B------:R-:W-:-:S04]  /*89330*/  IMAD.WIDE.U32 R100, P4, R32, 0x6730d2a0, R52 ;  /* 0x6730d2a020647825 */ /* 0x000fc80007880034 */
[----:B------:R-:W-:-:S04]  /*89340*/  IMAD.WIDE.U32 R56, R32, -0x94f09dc, RZ ;  /* 0xf6b0f62420387825 */ /* 0x000fc800078e00ff */
[----:B------:R-:W-:Y:S01]  /*89350*/  IMAD.WIDE.U32 R52, R47, -0xc7aed41, RZ ;  /* 0xf38512bf2f347825 */ /* 0x000fe200078e00ff */
[----:B------:R-:W-:-:S03]  /*89360*/  IADD3 R45, P6, PT, R100, R57, RZ ;  /* 0x00000039642d7210 */ /* 0x000fc60007fde0ff */
[----:B------:R-:W-:Y:S02]  /*89370*/  IMAD.MOV.U32 R30, RZ, RZ, R77 ;  /* 0x000000ffff1e7224 */ /* 0x000fe400078e004d */
[----:B------:R-:W-:-:S04]  /*89380*/  IMAD.WIDE.U32 R96, R32, -0x4eac0001, R98 ;  /* 0xb153ffff20607825 */ /* 0x000fc800078e0062 */
[----:B------:R-:W-:Y:S01]  /*89390*/  IMAD.WIDE.U32.X R98, R47, 0x1eabfffe, R30, P2 ;  /* 0x1eabfffe2f627825 */ /* 0x000fe200010e041e */
[----:B------:R-:W-:-:S03]  /*893a0*/  IADD3 RZ, P2, PT, R42, R56, RZ ;  /* 0x000000382aff7210 */ /* 0x000fc60007f5e0ff */
[----:B------:R-:W-:Y:S01]  /*893b0*/  IMAD.X R103, RZ, RZ, RZ, P4 ;  /* 0x000000ffff677224 */ /* 0x000fe200020e06ff */
[----:B------:R-:W-:Y:S01]  /*893c0*/  IADD3.X RZ, P2, PT, R43, R45, RZ, P2, !PT ;  /* 0x0000002d2bff7210 */ /* 0x000fe2000175e4ff */
[----:B------:R-:W-:Y:S01]  /*893d0*/  IMAD.WIDE.U32 R30, R47, 0x434bacd7, RZ ;  /* 0x434bacd72f1e7825 */ /* 0x000fe200078e00ff */
[----:B------:R-:W-:-:S03]  /*893e0*/  IADD3.X R45, P0, PT, RZ, R84, RZ, P0, !PT ;  /* 0x00000054ff2d7210 */ /* 0x000fc6000071e4ff */
[----:B------:R-:W-:Y:S01]  /*893f0*/  IMAD.WIDE.U32 R104, P4, R32, 0x64774b84, R52 ;  /* 0x64774b8420687825 */ /* 0x000fe20007880034 */
[----:B------:R-:W-:-:S03]  /*89400*/  IADD3.X R45, P1, PT, RZ, R45, RZ, P1, !PT ;  /* 0x0000002dff2d7210 */ /* 0x000fc60000f3e4ff */
[----:B------:R-:W-:Y:S01]  /*89410*/  IMAD.WIDE.U32 R106, R32, -0xc7aed41, RZ ;  /* 0xf38512bf206a7825 */ /* 0x000fe200078e00ff */
[----:B------:R-:W-:-:S03]  /*89420*/  IADD3.X R84, PT, PT, RZ, RZ, R85, P1, P0 ;  /* 0x000000ffff547210 */ /* 0x000fc60000fe0455 */
[----:B------:R-:W-:Y:S01]  /*89430*/  IMAD.MOV.U32 R102, RZ, RZ, R101 ;  /* 0x000000ffff667224 */ /* 0x000fe200078e0065 */
[----:B------:R-:W-:Y:S01]  /*89440*/  IADD3 RZ, P0, PT, R34, R106, RZ ;  /* 0x0000006a22ff7210 */ /* 0x000fe20007f1e0ff */
[----:B------:R-:W-:Y:S02]  /*89450*/  IMAD.IADD R33, R97, 0x1, R76 ;  /* 0x0000000161217824 */ /* 0x000fe400078e024c */
[----:B------:R-:W-:Y:S02]  /*89460*/  IMAD.X R109, RZ, RZ, RZ, P4 ;  /* 0x000000ffff6d7224 */ /* 0x000fe400020e06ff */
[----:B------:R-:W-:Y:S01]  /*89470*/  IMAD.WIDE.U32.X R102, R47, 0x6730d2a0, R102, P6 ;  /* 0x6730d2a02f667825 */ /* 0x000fe200030e0466 */
[----:B------:R-:W-:-:S03]  /*89480*/  IADD3 R97, P6, PT, R104, R107, RZ ;  /* 0x0000006b68617210 */ /* 0x000fc60007fde0ff */
        /* <DEDUP_REMOVED lines=14> */
[----:B------:R-:W-:Y:S02]  /*89570*/  IMAD.MOV.U32 R52, RZ, RZ, R57 ;  /* 0x000000ffff347224 */ /* 0x000fe400078e0039 */
[----:B------:R-:W-:-:S04]  /*89580*/  IMAD.WIDE.U32 R30, R49, R48, RZ ;  /* 0x00000030311e7225 */ /* 0x000fc800078e00ff */
[----:B------:R-:W-:Y:S01]  /*89590*/  IMAD.WIDE.U32.X R52, R47, 0x1a0111ea, R52, P4 ;  /* 0x1a0111ea2f347825 */ /* 0x000fe200020e0434 */
[----:B------:R-:W-:Y:S02]  /*895a0*/  IADD3 R28, P4, PT, R45, R96, RZ ;  /* 0x000000602d1c7210 */ /* 0x000fe40007f9e0ff */
[----:B------:R-:W-:Y:S01]  /*895b0*/  IADD3.X R45, P5, PT, RZ, R98, RZ, P5, !PT ;  /* 0x00000062ff2d7210 */ /* 0x000fe20002fbe4ff */
        /* <DEDUP_REMOVED lines=24> */
[----:B------:R-:W-:Y:S01]  /*89740*/  IADD3 R80, P6, PT, R50, R117, RZ ;  /* 0x0000007532507210 */ /* 0x000fe20007fde0ff */
[----:B------:R-:W-:Y:S01]  /*89750*/  IMAD.WIDE.U32 R54, R51, R48, RZ ;  /* 0x0000003033367225 */ /* 0x000fe200078e00ff */
[----:B------:R-:W-:Y:S02]  /*89760*/  IADD3.X R103, PT, PT, RZ, RZ, R103, P5, P2 ;  /* 0x000000ffff677210 */ /* 0x000fe40002fe4467 */
[----:B------:R-:W-:Y:S02]  /*89770*/  IADD3.X R47, P4, PT, RZ, R47, RZ, P4, !PT ;  /* 0x0000002fff2f7210 */ /* 0x000fe4000279e4ff */
        /* <DEDUP_REMOVED lines=111> */
.L_x_1560:
[----:B------:R-:W-:Y:S05]  /*89e70*/  BSYNC.RELIABLE B5 ;  /* 0x0000000000057941 */ /* 0x000fea0003800100 */
.L_x_1559:
        /* <DEDUP_REMOVED lines=12> */
.L_x_1561:
[----:B------:R-:W-:Y:S05]  /*89f40*/  BSYNC.RECONVERGENT B4 ;  /* 0x0000000000047941 */ /* 0x000fea0003800200 */
.L_x_1558:
        /* <DEDUP_REMOVED lines=79> */
.L_x_1564:
[----:B------:R-:W-:Y:S05]  /*8a440*/  BSYNC.RELIABLE B5 ;  /* 0x0000000000057941 */ /* 0x000fea0003800100 */
.L_x_1563:
        /* <DEDUP_REMOVED lines=12> */
.L_x_1565:
[----:B------:R-:W-:Y:S05]  /*8a510*/  BSYNC.RECONVERGENT B4 ;  /* 0x0000000000047941 */ /* 0x000fea0003800200 */
.L_x_1562:
        /* <DEDUP_REMOVED lines=8> */
[----:B------:R-:W-:-:S04]  /*8a5a0*/  IMAD.WIDE.U32 R56, P1, R107, R180, R54 ;  /* 0x000000b46b387225 */ /* 0x000fc80007820036 */
[----:B------:R-:W-:Y:S02]  /*8a5b0*/  IMAD.X R55, RZ, RZ, RZ, P0 ;  /* 0x000000ffff377224 */ /* 0x000fe400000e06ff */
[----:B------:R-:W-:Y:S01]  /*8a5c0*/  IMAD.X R163, RZ, RZ, RZ, P1 ;  /* 0x000000ffffa37224 */ /* 0x000fe200008e06ff */
[----:B------:R-:W-:Y:S01]  /*8a5d0*/  IADD3 R175, P1, PT, R175, R52, RZ ;  /* 0x00000034afaf7210 */ /* 0x000fe20007f3e0ff */
[----:B------:R-:W-:Y:S02]  /*8a5e0*/  IMAD.MOV.U32 R54, RZ, RZ, R53 ;  /* 0x000000ffff367224 */ /* 0x000fe400078e0035 */
[----:B------:R-:W-:-:S04]  /*8a5f0*/  IMAD.WIDE.U32 R74, P0, R49, R107, R74 ;  /* 0x0000006b314a7225 */ /* 0x000fc8000780004a */
[----:B------:R-:W-:-:S04]  /*8a600*/  IMAD.WIDE.U32 R76, P3, R50, R107, R76 ;  /* 0x0000006b324c7225 */ /* 0x000fc8000786004c */
[----:B------:R-:W-:-:S04]  /*8a610*/  IMAD.WIDE.U32 R80, R50, R37, RZ ;  /* 0x0000002532507225 */ /* 0x000fc800078e00ff */
[----:B------:R-:W-:-:S04]  /*8a620*/  IMAD.WIDE.U32 R200, R180, R37, RZ ;  /* 0x00000025b4c87225 */ /* 0x000fc800078e00ff */
[----:B------:R-:W-:Y:S01]  /*8a630*/  IMAD.WIDE.U32 R52, R215, R37, RZ ;  /* 0x00000025d7347225 */ /* 0x000fe200078e00ff */
[----:B------:R-:W-:-:S03]  /*8a640*/  IADD3 R29, P2, PT, R201, R56, RZ ;  /* 0x00000038c91d7210 */ /* 0x000fc60007f5e0ff */
[----:B------:R-:W-:Y:S01]  /*8a650*/  IMAD.X R205, RZ, RZ, RZ, P0 ;  /* 0x000000ffffcd7224 */ /* 0x000fe200000e06ff */
[----:B------:R-:W-:Y:S01]  /*8a660*/  IADD3 RZ, P0, PT, RZ, R174, RZ ;  /* 0x000000aeffff7210 */ /* 0x000fe20007f1e0ff */
[----:B------:R-:W-:Y:S01]  /*8a670*/  IMAD.X R99, RZ, RZ, RZ, P3 ;  /* 0x000000ffff637224 */ /* 0x000fe200018e06ff */
[----:B------:R-:W-:Y:S01]  /*8a680*/  IADD3 R81, P3, PT, R81, R76, RZ ;  /* 0x0000004c51517210 */ /* 0x000fe20007f7e0ff */
[----:B------:R-:W-:Y:S01]  /*8a690*/  IMAD.WIDE.U32 R192, R49, R37, RZ ;  /* 0x0000002531c07225 */ /* 0x000fe200078e00ff */
[----:B------:R-:W-:-:S03]  /*8a6a0*/  IADD3.X RZ, P0, PT, RZ, R175, RZ, P0, !PT ;  /* 0x000000afffff7210 */ /* 0x000fc6000071e4ff */
[----:B------:R-:W-:Y:S01]  /*8a6b0*/  IMAD.WIDE.U32 R188, R107, R50, RZ ;  /* 0x000000326bbc7225 */ /* 0x000fe200078e00ff */
[----:B------:R-:W-:-:S03]  /*8a6c0*/  IADD3 R193, P4, PT, R193, R74, RZ ;  /* 0x0000004ac1c17210 */ /* 0x000fc60007f9e0ff */
[----:B------:R-:W-:Y:S02]  /*8a6d0*/  IMAD.MOV.U32 R162, RZ, RZ, R57 ;  /* 0x000000ffffa27224 */ /* 0x000fe400078e0039 */
[----:B------:R-:W-:Y:S02]  /*8a6e0*/  IMAD.MOV.U32 R98, RZ, RZ, R77 ;  /* 0x000000ffff627224 */ /* 0x000fe400078e004d */
[----:B------:R-:W-:-:S04]  /*8a6f0*/  IMAD.WIDE.U32 R56, P5, R39, R107, R52 ;  /* 0x0000006b27387225 */ /* 0x000fc800078a0034 */
[----:B------:R-:W-:-:S04]  /*8a700*/  IMAD.WIDE.U32.X R52, R107, R107, R54, P1 ;  /* 0x0000006b6b347225 */ /* 0x000fc800008e0436 */
[----:B------:R-:W-:Y:S01]  /*8a710*/  IMAD.WIDE.U32 R82, R107, R180, RZ ;  /* 0x000000b46b527225 */ /* 0x000fe200078e00ff */
[----:B------:R-:W-:-:S03]  /*8a720*/  IADD3.X R201, P1, PT, RZ, R52, RZ, P0, !PT ;  /* 0x00000034ffc97210 */ /* 0x000fc6000073e4ff */
[----:B------:R-:W-:Y:S01]  /*8a730*/  IMAD.WIDE.U32 R96, R107, R49, RZ ;  /* 0x000000316b607225 */ /* 0x000fe200078e00ff */
[----:B------:R-:W-:-:S03]  /*8a740*/  IADD3.X R201, P0, PT, RZ, R201, RZ, P0, !PT ;  /* 0x000000c9ffc97210 */ /* 0x000fc6000071e4ff */
[----:B------:R-:W-:Y:S01]  /*8a750*/  IMAD.WIDE.U32.X R98, R213, R107, R98, P3 ;  /* 0x0000006bd5627225 */ /* 0x000fe200018e0462 */
[----:B------:R-:W-:Y:S02]  /*8a760*/  IADD3.X R52, PT, PT, RZ, RZ, R53, P0, P1 ;  /* 0x000000ffff347210 */ /* 0x000fe400007e2435 */
[-C--:B------:R-:W-:Y:S01]  /*8a770*/  IADD3 RZ, P1, PT, RZ, R200.reuse, RZ ;  /* 0x000000c8ffff7210 */ /* 0x080fe20007f3e0ff */
[----:B------:R-:W-:Y:S01]  /*8a780*/  IMAD.MOV.U32 R204, RZ, RZ, R75 ;  /* 0x000000ffffcc7224 */ /* 0x000fe200078e004b */
[----:B------:R-:W-:Y:S01]  /*8a790*/  IADD3 R200, P0, PT, R201, R200, RZ ;  /* 0x000000c8c9c87210 */ /* 0x000fe20007f1e0ff */
[----:B------:R-:W-:Y:S01]  /*8a7a0*/  IMAD.WIDE.U32 R202, R37, R50, RZ ;  /* 0x0000003225ca7225 */ /* 0x000fe200078e00ff */
[----:B------:R-:W-:-:S03]  /*8a7b0*/  IADD3.X RZ, P1, PT, RZ, R29, RZ, P1, !PT ;  /* 0x0000001dffff7210 */ /* 0x000fc60000f3e4ff */
[----:B------:R-:W-:-:S04]  /*8a7c0*/  IMAD.WIDE.U32 R188, P3, R213, R37, R188 ;  /* 0x00000025d5bc7225 */ /* 0x000fc800078600bc */
[----:B------:R-:W-:-:S04]  /*8a7d0*/  IMAD.WIDE.U32 R74, R48, R37, RZ ;  /* 0x00000025304a7225 */ /* 0x000fc800078e00ff */
[----:B------:R-:W-:-:S04]  /*8a7e0*/  IMAD.WIDE.U32.X R162, R107, R169, R162, P2 ;  /* 0x000000a96ba27225 */ /* 0x000fc800010e04a2 */
[----:B------:R-:W-:-:S04]  /*8a7f0*/  IMAD.WIDE.U32.X R204, R100, R107, R204, P4 ;  /* 0x0000006b64cc7225 */ /* 0x000fc800020e04cc */
[----:B------:R-:W-:Y:S01]  /*8a800*/  IMAD.X R187, RZ, RZ, RZ, P3 ;  /* 0x000000ffffbb7224 */ /* 0x000fe200018e06ff */
[----:B------:R-:W-:Y:S01]  /*8a810*/  IADD3 R203, P3, PT, R188, R203, RZ ;  /* 0x000000cbbccb7210 */ /* 0x000fe20007f7e0ff */
[----:B------:R-:W-:-:S04]  /*8a820*/  IMAD.WIDE.U32 R78, R39, R37, RZ ;  /* 0x00000025274e7225 */ /* 0x000fc800078e00ff */
[----:B------:R-:W-:-:S04]  /*8a830*/  IMAD.WIDE.U32 R84, R37, R180, RZ ;  /* 0x000000b425547225 */ /* 0x000fc800078e00ff */
[----:B------:R-:W-:-:S04]  /*8a840*/  IMAD.WIDE.U32 R94, R37, R49, RZ ;  /* 0x00000031255e7225 */ /* 0x000fc800078e00ff */
[----:B------:R-:W-:-:S04]  /*8a850*/  IMAD.WIDE.U32 R82, P2, R37, R169, R82 ;  /* 0x000000a925527225 */ /* 0x000fc80007840052 */
[----:B------:R-:W-:-:S04]  /*8a860*/  IMAD.WIDE.U32 R96, P4, R100, R37, R96 ;  /* 0x0000002564607225 */ /* 0x000fc80007880060 */
[----:B------:R-:W-:-:S04]  /*8a870*/  IMAD.WIDE.U32 R136, R215, R180, RZ ;  /* 0x000000b4d7887225 */ /* 0x000fc800078e00ff */
[----:B------:R-:W-:Y:S02]  /*8a880*/  IMAD.MOV.U32 R186, RZ, RZ, R189 ;  /* 0x000000ffffba7224 */ /* 0x000fe400078e00bd */
[----:B------:R-:W-:-:S04]  /*8a890*/  IMAD.WIDE.U32 R74, P6, R38, R107, R74 ;  /* 0x0000006b264a7225 */ /* 0x000fc800078c004a */
        /* <DEDUP_REMOVED lines=8> */
[----:B------:R-:W-:-:S04]  /*8a920*/  IMAD.WIDE.U32.X R186, R213, R107, R186, P3 ;  /* 0x0000006bd5ba7225 */ /* 0x000fc800018e04ba */
[----:B------:R-:W-:-:S04]  /*8a930*/  IMAD.WIDE.U32 R134, R213, R180, RZ ;  /* 0x000000b4d5867225 */ /* 0x000fc800078e00ff */
[----:B------:R-:W-:-:S04]  /*8a940*/  IMAD.WIDE.U32 R142, R169, R39, RZ ;  /* 0x00000027a98e7225 */ /* 0x000fc800078e00ff */
[----:B------:R-:W-:Y:S01]  /*8a950*/  IMAD.X R105, RZ, RZ, RZ, P6 ;  /* 0x000000ffff697224 */ /* 0x000fe200030e06ff */
[----:B------:R-:W-:Y:S01]  /*8a960*/  IADD3 R93, P6, PT, R93, R74, RZ ;  /* 0x0000004a5d5d7210 */ /* 0x000fe20007fde0ff */
[----:B------:R-:W-:Y:S02]  /*8a970*/  IMAD.MOV.U32 R114, RZ, RZ, R83 ;  /* 0x000000ffff727224 */ /* 0x000fe400078e0053 */
[----:B------:R-:W-:Y:S02]  /*8a980*/  IMAD.MOV.U32 R56, RZ, RZ, R97 ;  /* 0x000000ffff387224 */ /* 0x000fe400078e0061 */
[----:B------:R-:W-:-:S04]  /*8a990*/  IMAD.WIDE.U32 R128, R169, R180, RZ ;  /* 0x000000b4a9807225 */ /* 0x000fc800078e00ff */
[----:B------:R-:W-:-:S04]  /*8a9a0*/  IMAD.WIDE.U32 R136, P3, R39, R169, R136 ;  /* 0x000000a927887225 */ /* 0x000fc80007860088 */
[----:B------:R-:W-:-:S04]  /*8a9b0*/  IMAD.WIDE.U32 R112, R107, R38, RZ ;  /* 0x000000266b707225 */ /* 0x000fc800078e00ff */
[----:B------:R-:W-:Y:S02]  /*8a9c0*/  IMAD.MOV.U32 R104, RZ, RZ, R75 ;  /* 0x000000ffff687224 */ /* 0x000fe400078e004b */
[----:B------:R-:W-:Y:S01]  /*8a9d0*/  IMAD.WIDE.U32.X R114, R107, R169, R114, P2 ;  /* 0x000000a96b727225 */ /* 0x000fe200010e0472 */
[----:B------:R-:W-:-:S03]  /*8a9e0*/  IADD3.X R201, P2, PT, R29, R52, RZ, P0, !PT ;  /* 0x000000341dc97210 */ /* 0x000fc6000075e4ff */
[----:B------:R-:W-:-:S04]  /*8a9f0*/  IMAD.WIDE.U32.X R56, R100, R107, R56, P4 ;  /* 0x0000006b64387225 */ /* 0x000fc800020e0438 */
[----:B------:R-:W-:Y:S02]  /*8aa00*/  IMAD.X R157, RZ, RZ, RZ, P3 ;  /* 0x000000ffff9d7224 */ /* 0x000fe400018e06ff */
[----:B------:R-:W-:-:S04]  /*8aa10*/  IMAD.WIDE.U32 R148, R107, R39, RZ ;  /* 0x000000276b947225 */ /* 0x000fc800078e00ff */
[----:B------:R-:W-:-:S04]  /*8aa20*/  IMAD.WIDE.U32 R120, R50, R180, RZ ;  /* 0x000000b432787225 */ /* 0x000fc800078e00ff */
[----:B------:R-:W-:-:S04]  /*8aa30*/  IMAD.WIDE.U32 R74, R169, R49, RZ ;  /* 0x00000031a94a7225 */ /* 0x000fc800078e00ff */
[----:B------:R-:W-:-:S04]  /*8aa40*/  IMAD.WIDE.U32 R134, P4, R50, R169, R134 ;  /* 0x000000a932867225 */ /* 0x000fc80007880086 */
[----:B------:R-:W-:-:S04]  /*8aa50*/  IMAD.WIDE.U32 R142, P3, R215, R180, R142 ;  /* 0x000000b4d78e7225 */ /* 0x000fc8000786008e */
[----:B------:R-:W-:-:S04]  /*8aa60*/  IMAD.WIDE.U32.X R104, R48, R107, R104, P6 ;  /* 0x0000006b30687225 */ /* 0x000fc800030e0468 */
[----:B------:R-:W-:-:S04]  /*8aa70*/  IMAD.WIDE.U32 R128, P0, R180, R169, R128 ;  /* 0x000000a9b4807225 */ /* 0x000fc80007800080 */
[----:B------:R-:W-:-:S04]  /*8aa80*/  IMAD.WIDE.U32 R132, R37, R38, RZ ;  /* 0x0000002625847225 */ /* 0x000fc800078e00ff */
[----:B------:R-:W-:-:S04]  /*8aa90*/  IMAD.WIDE.U32 R112, P6, R48, R37, R112 ;  /* 0x0000002530707225 */ /* 0x000fc800078c0070 */
[----:B------:R-:W-:Y:S01]  /*8aaa0*/  IMAD.X R139, RZ, RZ, RZ, P3 ;  /* 0x000000ffff8b7224 */ /* 0x000fe200018e06ff */
[----:B------:R-:W-:Y:S01]  /*8aab0*/  IADD3 R41, P3, PT, R134, R121, RZ ;  /* 0x0000007986297210 */ /* 0x000fe20007f7e0ff */
[----:B------:R-:W-:-:S04]  /*8aac0*/  IMAD.WIDE.U32.X R102, R215, R107, R102, P5 ;  /* 0x0000006bd7667225 */ /* 0x000fc800028e0466 */
[----:B------:R-:W-:Y:S02]  /*8aad0*/  IMAD.X R147, RZ, RZ, RZ, P0 ;  /* 0x000000ffff937224 */ /* 0x000fe400000e06ff */
[----:B------:R-:W-:-:S04]  /*8aae0*/  IMAD.WIDE.U32 R164, R37, R39, RZ ;  /* 0x0000002725a47225 */ /* 0x000fc800078e00ff */
[----:B------:R-:W-:-:S04]  /*8aaf0*/  IMAD.WIDE.U32 R148, P5, R215, R37, R148 ;  /* 0x00000025d7947225 */ /* 0x000fc800078a0094 */
[----:B------:R-:W-:Y:S01]  /*8ab00*/  IMAD.X R91, RZ, RZ, RZ, P6 ;  /* 0x000000ffff5b7224 */ /* 0x000fe200030e06ff */
[----:B------:R-:W-:Y:S01]  /*8ab10*/  IADD3 R44, P6, PT, R112, R133, RZ ;  /* 0x00000085702c7210 */ /* 0x000fe20007fde0ff */
[----:B------:R-:W-:-:S04]  /*8ab20*/  IMAD.WIDE.U32 R54, R180, R49, RZ ;  /* 0x00000031b4367225 */ /* 0x000fc800078e00ff */
[----:B------:R-:W-:-:S04]  /*8ab30*/  IMAD.WIDE.U32 R74, P0, R100, R180, R74 ;  /* 0x000000b4644a7225 */ /* 0x000fc8000780004a */
[----:B------:R-:W-:Y:S02]  /*8ab40*/  IMAD.X R155, RZ, RZ, RZ, P4 ;  /* 0x000000ffff9b7224 */ /* 0x000fe400020e06ff */
[----:B------:R-:W-:Y:S02]  /*8ab50*/  IMAD.MOV.U32 R154, RZ, RZ, R135 ;  /* 0x000000ffff9a7224 */ /* 0x000fe400078e0087 */
[----:B------:R-:W-:-:S04]  /*8ab60*/  IMAD.WIDE.U32 R130, R100, R180, RZ ;  /* 0x000000b464827225 */ /* 0x000fc800078e00ff */
[----:B------:R-:W-:-:S04]  /*8ab70*/  IMAD.WIDE.U32 R108, R169, R50, RZ ;  /* 0x00000032a96c7225 */ /* 0x000fc800078e00ff */
[----:B------:R-:W-:Y:S02]  /*8ab80*/  IMAD.MOV.U32 R90, RZ, RZ, R113 ;  /* 0x000000ffff5a7224 */ /* 0x000fe400078e0071 */
[----:B------:R-:W-:Y:S01]  /*8ab90*/  IMAD.X R87, RZ, RZ, RZ, P5 ;  /* 0x000000ffff577224 */ /* 0x000fe200028e06ff */
[----:B------:R-:W-:Y:S01]  /*8aba0*/  IADD3 R165, P5, PT, R148, R165, RZ ;  /* 0x000000a594a57210 */ /* 0x000fe20007fbe0ff */
[----:B------:R-:W-:Y:S01]  /*8abb0*/  IMAD.WIDE.U32.X R154, R213, R169, R154, P3 ;  /* 0x000000a9d59a7225 */ /* 0x000fe200018e049a */
[----:B------:R-:W-:-:S03]  /*8abc0*/  IADD3 R29, P3, PT, R74, R55, RZ ;  /* 0x000000374a1d7210 */ /* 0x000fc60007f7e0ff */
[----:B------:R-:W-:-:S04]  /*8abd0*/  IMAD.WIDE.U32 R140, R48, R180, RZ ;  /* 0x000000b4308c7225 */ /* 0x000fc800078e00ff */
[----:B------:R-:W-:Y:S02]  /*8abe0*/  IMAD.MOV.U32 R86, RZ, RZ, R149 ;  /* 0x000000ffff567224 */ /* 0x000fe400078e0095 */
[----:B------:R-:W-:-:S04]  /*8abf0*/  IMAD.WIDE.U32.X R90, R48, R107, R90, P6 ;  /* 0x0000006b305a7225 */ /* 0x000fc800030e045a */
[----:B------:R-:W-:-:S04]  /*8ac00*/  IMAD.WIDE.U32 R116, R180, R180, RZ ;  /* 0x000000b4b4747225 */ /* 0x000fc800078e00ff */
[----:B------:R-:W-:Y:S02]  /*8ac10*/  IMAD R55, R175, -0x30003, RZ ;  /* 0xfffcfffdaf377824 */ /* 0x000fe400078e02ff */
[----:B------:R-:W-:-:S04]  /*8ac20*/  IMAD.WIDE.U32 R118, R49, R180, RZ ;  /* 0x000000b431767225 */ /* 0x000fc800078e00ff */
[----:B------:R-:W-:-:S04]  /*8ac30*/  IMAD.WIDE.U32 R130, P6, R49, R169, R130 ;  /* 0x000000a931827225 */ /* 0x000fc800078c0082 */
[----:B------:R-:W-:-:S04]  /*8ac40*/  IMAD.WIDE.U32 R108, P4, R213, R180, R108 ;  /* 0x000000b4d56c7225 */ /* 0x000fc8000788006c */
[----:B------:R-:W-:-:S04]  /*8ac50*/  IMAD.WIDE.U32.X R86, R215, R107, R86, P5 ;  /* 0x0000006bd7567225 */ /* 0x000fc800028e0456 */
[----:B------:R-:W-:-:S04]  /*8ac60*/  IMAD.WIDE.U32 R76, R169, R38, RZ ;  /* 0x00000026a94c7225 */ /* 0x000fc800078e00ff */
[----:B------:R-:W-:-:S04]  /*8ac70*/  IMAD.WIDE.U32 R144, R174, -0x30003, RZ ;  /* 0xfffcfffdae907825 */ /* 0x000fc800078e00ff */
[----:B------:R-:W-:Y:S01]  /*8ac80*/  IMAD.X R53, RZ, RZ, RZ, P0 ;  /* 0x000000ffff357224 */ /* 0x000fe200000e06ff */
[----:B------:R-:W-:Y:S01]  /*8ac90*/  IADD3 R83, P0, PT, R128, R117, RZ ;  /* 0x0000007580537210 */ /* 0x000fe20007f1e0ff */
[----:B------:R-:W-:Y:S02]  /*8aca0*/  IMAD R55, R174, -0x760c0004, R55 ;  /* 0x89f3fffcae377824 */ /* 0x000fe400078e0237 */
[----:B------:R-:W-:-:S04]  /*8acb0*/  IMAD.WIDE.U32 R140, P5, R38, R169, R140 ;  /* 0x000000a9268c7225 */ /* 0x000fc800078a008c */
[----:B------:R-:W-:Y:S01]  /*8acc0*/  IMAD.X R153, RZ, RZ, RZ, P4 ;  /* 0x000000ffff997224 */ /* 0x000fe200020e06ff */
[----:B------:R-:W-:Y:S01]  /*8acd0*/  IADD3 R79, P4, PT, R130, R119, RZ ;  /* 0x00000077824f7210 */ /* 0x000fe20007f9e0ff */
[----:B------:R-:W-:-:S04]  /*8ace0*/  IMAD.WIDE.U32 R124, R39, R180, RZ ;  /* 0x000000b4277c7225 */ /* 0x000fc800078e00ff */
[----:B------:R-:W-:Y:S02]  /*8acf0*/  IMAD.MOV.U32 R146, RZ, RZ, R129 ;  /* 0x000000ffff927224 */ /* 0x000fe400078e0081 */
[----:B------:R-:W-:-:S04]  /*8ad00*/  IMAD.WIDE.U32 R122, R180, R50, RZ ;  /* 0x00000032b47a7225 */ /* 0x000fc800078e00ff */
[----:B------:R-:W-:Y:S02]  /*8ad10*/  IMAD.X R151, RZ, RZ, RZ, P6 ;  /* 0x000000ffff977224 */ /* 0x000fe400030e06ff */
[----:B------:R-:W-:Y:S02]  /*8ad20*/  IMAD.MOV.U32 R150, RZ, RZ, R131 ;  /* 0x000000ffff967224 */ /* 0x000fe400078e0083 */
[----:B------:R-:W-:Y:S02]  /*8ad30*/  IMAD.IADD R55, R145, 0x1, R55 ;  /* 0x0000000191377824 */ /* 0x000fe400078e0237 */
[----:B------:R-:W-:Y:S02]  /*8ad40*/  IMAD.X R159, RZ, RZ, RZ, P5 ;  /* 0x000000ffff9f7224 */ /* 0x000fe400028e06ff */
[----:B------:R-:W-:-:S04]  /*8ad50*/  IMAD.WIDE.U32 R76, P5, R48, R180, R76 ;  /* 0x000000b4304c7225 */ /* 0x000fc800078a004c */
[----:B------:R-:W-:Y:S01]  /*8ad60*/  IMAD.WIDE.U32.X R146, R169, R169, R146, P0 ;  /* 0x000000a9a9927225 */ /* 0x000fe200000e0492 */
[----:B------:R-:W-:-:S03]  /*8ad70*/  IADD3 R51, P0, PT, R136, R125, RZ ;  /* 0x0000007d88337210 */ /* 0x000fc60007f1e0ff */
[----:B------:R-:W-:Y:S01]  /*8ad80*/  IMAD.WIDE.U32.X R150, R100, R169, R150, P4 ;  /* 0x000000a964967225 */ /* 0x000fe200020e0496 */
[----:B------:R-:W-:-:S03]  /*8ad90*/  IADD3 R133, P4, PT, R108, R123, RZ ;  /* 0x0000007b6c857210 */ /* 0x000fc60007f9e0ff */
[----:B------:R-:W-:-:S04]  /*8ada0*/  IMAD.WIDE.U32 R110, R180, R39, RZ ;  /* 0x00000027b46e7225 */ /* 0x000fc800078e00ff */
[----:B------:R-:W-:-:S04]  /*8adb0*/  IMAD.WIDE.U32 R106, R180, R38, RZ ;  /* 0x00000026b46a7225 */ /* 0x000fc800078e00ff */
[----:B------:R-:W-:Y:S02]  /*8adc0*/  IMAD.MOV.U32 R156, RZ, RZ, R137 ;  /* 0x000000ffff9c7224 */ /* 0x000fe400078e0089 */
[----:B------:R-:W-:-:S04]  /*8add0*/  IMAD.WIDE.U32 R172, R55, -0x5555, RZ ;  /* 0xffffaaab37ac7825 */ /* 0x000fc800078e00ff */
[----:B------:R-:W-:Y:S02]  /*8ade0*/  IMAD.MOV.U32 R152, RZ, RZ, R109 ;  /* 0x000000ffff987224 */ /* 0x000fe400078e006d */
[----:B------:R-:W-:Y:S01]  /*8adf0*/  IMAD.MOV.U32 R88, RZ, RZ, R77 ;  /* 0x000000ffff587224 */ /* 0x000fe200078e004d */
[----:B------:R-:W-:Y:S01]  /*8ae00*/  IADD3.X R77, P1, PT, RZ, R162, RZ, P1, !PT ;  /* 0x000000a2ff4d7210 */ /* 0x000fe20000f3e4ff */
[----:B------:R-:W-:Y:S01]  /*8ae10*/  IMAD.WIDE.U32.X R156, R215, R169, R156, P0 ;  /* 0x000000a9d79c7225 */ /* 0x000fe200000e049c */
[----:B------:R-:W-:Y:S02]  /*8ae20*/  IADD3 R111, P0, PT, R142, R111, RZ ;  /* 0x0000006f8e6f7210 */ /* 0x000fe40007f1e0ff */
[----:B------:R-:W-:Y:S01]  /*8ae30*/  IADD3.X R77, P2, PT, RZ, R77, RZ, P2, !PT ;  /* 0x0000004dff4d7210 */ /* 0x000fe2000175e4ff */
[----:B------:R-:W-:Y:S01]  /*8ae40*/  IMAD.X R89, RZ, RZ, RZ, P5 ;  /* 0x000000ffff597224 */ /* 0x000fe200028e06ff */
[----:B------:R-:W-:Y:S01]  /*8ae50*/  IADD3 R107, P5, PT, R76, R107, RZ ;  /* 0x0000006b4c6b7210 */ /* 0x000fe20007fbe0ff */
[----:B------:R-:W-:-:S04]  /*8ae60*/  IMAD.WIDE.U32 R160, R144, -0x5555, RZ ;  /* 0xffffaaab90a07825 */ /* 0x000fc800078e00ff */
[----:B------:R-:W-:Y:S02]  /*8ae70*/  IMAD.MOV.U32 R52, RZ, RZ, R75 ;  /* 0x000000ffff347224 */ /* 0x000fe400078e004b */
[----:B------:R-:W-:-:S04]  /*8ae80*/  IMAD.WIDE.U32.X R152, R213, R169, R152, P4 ;  /* 0x000000a9d5987225 */ /* 0x000fc800020e0498 */
[----:B------:R-:W-:Y:S02]  /*8ae90*/  IMAD.MOV.U32 R138, RZ, RZ, R143 ;  /* 0x000000ffff8a7224 */ /* 0x000fe400078e008f */
[----:B------:R-:W-:-:S04]  /*8aea0*/  IMAD.WIDE.U32 R172, P4, R144, -0x46010001, R172 ;  /* 0xb9feffff90ac7825 */ /* 0x000fc800078800ac */
[----:B------:R-:W-:-:S04]  /*8aeb0*/  IMAD.WIDE.U32 R166, R144, -0x5555, R174 ;  /* 0xffffaaab90a67825 */ /* 0x000fc800078e00ae */
[----:B------:R-:W-:-:S04]  /*8aec0*/  IMAD.WIDE.U32 R126, R38, R180, RZ ;  /* 0x000000b4267e7225 */ /* 0x000fc800078e00ff */
[-C--:B------:R-:W-:Y:S01]  /*8aed0*/  IMAD.WIDE.U32.X R52, R100, R169.reuse, R52, P3 ;  /* 0x000000a964347225 */ /* 0x080fe200018e0434 */
[----:B------:R-:W-:Y:S02]  /*8aee0*/  IADD3 RZ, P3, PT, R174, R160, RZ ;  /* 0x000000a0aeff7210 */ /* 0x000fe40007f7e0ff */
[----:B------:R-:W-:Y:S01]  /*8aef0*/  IADD3.X R174, PT, PT, RZ, RZ, R163, P2, P1 ;  /* 0x000000ffffae7210 */ /* 0x000fe200017e24a3 */
[----:B------:R-:W-:Y:S01]  /*8af00*/  IMAD.WIDE.U32.X R138, R215, R169, R138, P0 ;  /* 0x000000a9d78a7225 */ /* 0x000fe200000e048a */
[----:B------:R-:W-:Y:S02]  /*8af10*/  IADD3 R95, P0, PT, R172, R161, RZ ;  /* 0x000000a1ac5f7210 */ /* 0x000fe40007f1e0ff */
[----:B------:R-:W-:Y:S01]  /*8af20*/  IADD3 R46, P6, PT, R140, R127, RZ ;  /* 0x0000007f8c2e7210 */ /* 0x000fe20007fde0ff */
[----:B------:R-:W-:Y:S01]  /*8af30*/  IMAD.WIDE.U32.X R88, R48, R169, R88, P5 ;  /* 0x000000a930587225 */ /* 0x000fe200028e0458 */
[----:B------:R-:W-:Y:S02]  /*8af40*/  IADD3 RZ, P5, PT, RZ, R166, RZ ;  /* 0x000000a6ffff7210 */ /* 0x000fe40007fbe0ff */
[----:B------:R-:W-:Y:S01]  /*8af50*/  IADD3.X RZ, P3, PT, R175, R95, RZ, P3, !PT ;  /* 0x0000005fafff7210 */ /* 0x000fe20001f7e4ff */
[----:B------:R-:W-:-:S02]  /*8af60*/  IMAD.IADD R75, R167, 0x1, R172 ;  /* 0x00000001a74b7824 */ /* 0x000fc400078e02ac */
[----:B------:R-:W-:-:S03]  /*8af70*/  IMAD.WIDE.U32 R160, R55, -0x4eac0001, RZ ;  /* 0xb153ffff37a07825 */ /* 0x000fc600078e00ff */
[----:B------:R-:W-:Y:S01]  /*8af80*/  IADD3.X RZ, P5, PT, RZ, R75, RZ, P5, !PT ;  /* 0x0000004bffff7210 */ /* 0x000fe20002fbe4ff */
[----:B------:R-:W-:-:S04]  /*8af90*/  IMAD.WIDE.U32 R162, R55, -0x94f09dc, RZ ;  /* 0xf6b0f62437a27825 */ /* 0x000fc800078e00ff */
[----:B------:R-:W-:-:S04]  /*8afa0*/  IMAD.WIDE.U32 R166, R55, -0xc7aed41, RZ ;  /* 0xf38512bf37a67825 */ /* 0x000fc800078e00ff */
[----:B------:R-:W-:Y:S02]  /*8afb0*/  IMAD.MOV.U32 R158, RZ, RZ, R141 ;  /* 0x000000ffff9e7224 */ /* 0x000fe400078e008d */
[----:B------:R-:W-:-:S04]  /*8afc0*/  IMAD.WIDE.U32 R176, R144, -0x4eac0001, RZ ;  /* 0xb153ffff90b07825 */ /* 0x000fc800078e00ff */
[----:B------:R-:W-:-:S04]  /*8afd0*/  IMAD.WIDE.U32.X R158, R48, R169, R158, P6 ;  /* 0x000000a9309e7225 */ /* 0x000fc800030e049e */
        /* <DEDUP_REMOVED lines=8> */
[----:B------:R-:W-:-:S03]  /*8b060*/  IMAD.WIDE.U32 R170, R55, 0x397fe69a, RZ ;  /* 0x397fe69a37aa7825 */ /* 0x000fc600078e00ff */
[----:B------:R-:W-:Y:S01]  /*8b070*/  IADD3.X RZ, P1, PT, R201, R177, RZ, P1, !PT ;  /* 0x000000b1c9ff7210 */ /* 0x000fe20000f3e4ff */
[----:B------:R-:W-:Y:S02]  /*8b080*/  IMAD.X R183, RZ, RZ, RZ, P4 ;  /* 0x000000ffffb77224 */ /* 0x000fe400020e06ff */
[----:B------:R-:W-:-:S04]  /*8b090*/  IMAD.WIDE.U32 R168, P4, R144, 0x4b1ba7b6, R168 ;  /* 0x4b1ba7b690a87825 */ /* 0x000fc800078800a8 */
[----:B------:R-:W-:Y:S02]  /*8b0a0*/  IMAD.MOV.U32 R182, RZ, RZ, R173 ;  /* 0x000000ffffb67224 */ /* 0x000fe400078e00ad */
[----:B------:R-:W-:-:S04]  /*8b0b0*/  IMAD.WIDE.U32 R172, R144, -0x94f09dc, RZ ;  /* 0xf6b0f62490ac7825 */ /* 0x000fc800078e00ff */
[----:B------:R-:W-:Y:S02]  /*8b0c0*/  IMAD.X R185, RZ, RZ, RZ, P6 ;  /* 0x000000ffffb97224 */ /* 0x000fe400030e06ff */
[----:B------:R-:W-:-:S04]  /*8b0d0*/  IMAD.WIDE.U32 R176, R144, -0xc7aed41, RZ ;  /* 0xf38512bf90b07825 */ /* 0x000fc800078e00ff */
[----:B------:R-:W-:Y:S02]  /*8b0e0*/  IMAD.MOV.U32 R184, RZ, RZ, R161 ;  /* 0x000000ffffb87224 */ /* 0x000fe400078e00a1 */
[----:B------:R-:W-:Y:S02]  /*8b0f0*/  IMAD.X R199, RZ, RZ, RZ, P4 ;  /* 0x000000ffffc77224 */ /* 0x000fe400020e06ff */
[----:B------:R-:W-:-:S04]  /*8b100*/  IMAD.WIDE.U32 R170, P4, R144, 0x1a0111ea, R170 ;  /* 0x1a0111ea90aa7825 */ /* 0x000fc800078800aa */
[----:B------:R-:W-:Y:S01]  /*8b110*/  IMAD.WIDE.U32.X R182, R55, -0x46010001, R182, P0 ;  /* 0xb9feffff37b67825 */ /* 0x000fe200000e04b6 */
[----:B------:R-:W-:-:S03]  /*8b120*/  IADD3 R97, P0, PT, R162, R173, RZ ;  /* 0x000000ada2617210 */ /* 0x000fc60007f1e0ff */
[----:B------:R-:W-:Y:S01]  /*8b130*/  IMAD.WIDE.U32.X R184, R55, 0x1eabfffe, R184, P2 ;  /* 0x1eabfffe37b87825 */ /* 0x000fe200010e04b8 */
[----:B------:R-:W-:Y:S02]  /*8b140*/  IADD3 R75, P2, PT, R166, R177, RZ ;  /* 0x000000b1a64b7210 */ /* 0x000fe40007f5e0ff */
[----:B------:R-:W-:Y:S01]  /*8b150*/  IADD3.X R109, P3, PT, RZ, R182, RZ, P3, !PT ;  /* 0x000000b6ff6d7210 */ /* 0x000fe20001f7e4ff */
[----:B------:R-:W-:-:S04]  /*8b160*/  IMAD.WIDE.U32 R178, R144, 0x434bacd7, RZ ;  /* 0x434bacd790b27825 */ /* 0x000fc800078e00ff */
[----:B------:R-:W-:Y:S02]  /*8b170*/  IMAD.MOV.U32 R190, RZ, RZ, R163 ;  /* 0x000000ffffbe7224 */ /* 0x000fe400078e00a3 */
[----:B------:R-:W-:Y:S01]  /*8b180*/  IMAD.X R175, RZ, RZ, RZ, P4 ;  /* 0x000000ffffaf7224 */ /* 0x000fe200020e06ff */
[-C--:B------:R-:W-:Y:S01]  /*8b190*/  IADD3 RZ, P4, PT, RZ, R192.reuse, RZ ;  /* 0x000000c0ffff7210 */ /* 0x080fe20007f9e0ff */
[----:B------:R-:W-:Y:S01]  /*8b1a0*/  IMAD.MOV.U32 R194, RZ, RZ, R167 ;  /* 0x000000ffffc27224 */ /* 0x000fe200078e00a7 */
[----:B------:R-:W-:Y:S01]  /*8b1b0*/  IADD3 R192, P6, PT, R77, R192, RZ ;  /* 0x000000c04dc07210 */ /* 0x000fe20007fde0ff */
[----:B------:R-:W-:Y:S01]  /*8b1c0*/  IMAD.WIDE.U32.X R190, R55, 0x6730d2a0, R190, P0 ;  /* 0x6730d2a037be7825 */ /* 0x000fe200000e04be */
[----:B------:R-:W-:-:S03]  /*8b1d0*/  IADD3 R77, P0, PT, R168, R179, RZ ;  /* 0x000000b3a84d7210 */ /* 0x000fc60007f1e0ff */
[----:B------:R-:W-:Y:S01]  /*8b1e0*/  IMAD.WIDE.U32.X R194, R55, 0x64774b84, R194, P2 ;  /* 0x64774b8437c27825 */ /* 0x000fe200010e04c2 */
[----:B------:R-:W-:Y:S02]  /*8b1f0*/  IADD3.X RZ, P2, PT, RZ, R193, RZ, P4, !PT ;  /* 0x000000c1ffff7210 */ /* 0x000fe4000275e4ff */
[----:B------:R-:W-:Y:S01]  /*8b200*/  IADD3.X R193, P6, PT, R193, R174, RZ, P6, !PT ;  /* 0x000000aec1c17210 */ /* 0x000fe200037de4ff */
[----:B------:R-:W-:Y:S01]  /*8b210*/  IMAD.WIDE.U32 R196, R144, 0x397fe69a, RZ ;  /* 0x397fe69a90c47825 */ /* 0x000fe200078e00ff */
[----:B------:R-:W-:Y:S02]  /*8b220*/  IADD3.X R113, P2, PT, RZ, R204, RZ, P2, !PT ;  /* 0x000000ccff717210 */ /* 0x000fe4000175e4ff */
[----:B------:R-:W-:Y:S01]  /*8b230*/  IADD3 RZ, P4, PT, RZ, R80, RZ ;  /* 0x00000050ffff7210 */ /* 0x000fe20007f9e0ff */
[----:B------:R-:W-:Y:S01]  /*8b240*/  IMAD.MOV.U32 R198, RZ, RZ, R169 ;  /* 0x000000ffffc67224 */ /* 0x000fe200078e00a9 */
[----:B------:R-:W-:Y:S01]  /*8b250*/  IADD3.X R113, P6, PT, RZ, R113, RZ, P6, !PT ;  /* 0x00000071ff717210 */ /* 0x000fe200037de4ff */
[----:B------:R-:W-:Y:S01]  /*8b260*/  IMAD.MOV.U32 R174, RZ, RZ, R171 ;  /* 0x000000ffffae7224 */ /* 0x000fe200078e00ab */
[----:B------:R-:W-:Y:S01]  /*8b270*/  IADD3.X RZ, P4, PT, RZ, R81, RZ, P4, !PT ;  /* 0x00000051ffff7210 */ /* 0x000fe2000279e4ff */
[----:B------:R-:W-:Y:S01]  /*8b280*/  IMAD.WIDE.U32.X R198, R55, 0x4b1ba7b6, R198, P0 ;  /* 0x4b1ba7b637c67825 */ /* 0x000fe200000e04c6 */
[----:B------:R-:W-:-:S02]  /*8b290*/  IADD3 R95, P0, PT, R170, R197, RZ ;  /* 0x000000c5aa5f7210 */ /* 0x000fc40007f1e0ff */
[----:B------:R-:W-:Y:S01]  /*8b2a0*/  IADD3.X R204, PT, PT, RZ, RZ, R205, P6, P2 ;  /* 0x000000ffffcc7210 */ /* 0x000fe200037e44cd */
[----:B------:R-:W-:Y:S01]  /*8b2b0*/  IMAD.WIDE.U32 R200, R144, -0x4eac0001, R200 ;  /* 0xb153ffff90c87825 */ /* 0x000fe200078e00c8 */
[----:B------:R-:W-:Y:S02]  /*8b2c0*/  IADD3 R80, P6, PT, R113, R80, RZ ;  /* 0x0000005071507210 */ /* 0x000fe40007fde0ff */
[----:B------:R-:W-:Y:S01]  /*8b2d0*/  IADD3.X R98, P4, PT, RZ, R98, RZ, P4, !PT ;  /* 0x00000062ff627210 */ /* 0x000fe2000279e4ff */
[----:B------:R-:W-:Y:S01]  /*8b2e0*/  IMAD.WIDE.U32.X R174, R55, 0x1a0111ea, R174, P0 ;  /* 0x1a0111ea37ae7825 */ /* 0x000fe200000e04ae */
[----:B------:R-:W-:-:S03]  /*8b2f0*/  IADD3 RZ, P0, PT, R192, R172, RZ ;  /* 0x000000acc0ff7210 */ /* 0x000fc60007f1e0ff */
[----:B------:R-:W-:Y:S01]  /*8b300*/  IMAD.IADD R55, R201, 0x1, R160 ;  /* 0x00000001c9377824 */ /* 0x000fe200078e02a0 */
[----:B------:R-:W-:Y:S01]  /*8b310*/  IADD3.X R201, P5, PT, RZ, R109, RZ, P5, !PT ;  /* 0x0000006dffc97210 */ /* 0x000fe20002fbe4ff */
[----:B------:R-:W-:Y:S01]  /*8b320*/  IMAD.WIDE.U32 R160, R144, -0x94f09dc, R192 ;  /* 0xf6b0f62490a07825 */ /* 0x000fe200078e00c0 */
[----:B------:R-:W-:Y:S02]  /*8b330*/  IADD3.X RZ, P0, PT, R193, R97, RZ, P0, !PT ;  /* 0x00000061c1ff7210 */ /* 0x000fe4000071e4ff */
[----:B------:R-:W-:Y:S01]  /*8b340*/  IADD3.X R182, PT, PT, RZ, RZ, R183, P5, P3 ;  /* 0x000000ffffb67210 */ /* 0x000fe20002fe64b7 */
[----:B------:R-:W-:Y:S01]  /*8b350*/  IMAD.IADD R162, R161, 0x1, R162 ;  /* 0x00000001a1a27824 */ /* 0x000fe200078e02a2 */
[----:B------:R-:W-:Y:S02]  /*8b360*/  IADD3.X R81, P5, PT, R81, R204, RZ, P6, !PT ;  /* 0x000000cc51517210 */ /* 0x000fe400037be4ff */
[----:B------:R-:W-:Y:S02]  /*8b370*/  IADD3 RZ, P6, PT, RZ, R78, RZ ;  /* 0x0000004effff7210 */ /* 0x000fe40007fde0ff */
[----:B------:R-:W-:-:S02]  /*8b380*/  IADD3.X R97, P5, PT, RZ, R98, RZ, P5, !PT ;  /* 0x00000062ff617210 */ /* 0x000fc40002fbe4ff */
[----:B------:R-:W-:Y:S02]  /*8b390*/  IADD3 R200, P2, PT, R201, R200, RZ ;  /* 0x000000c8c9c87210 */ /* 0x000fe40007f5e0ff */
[----:B------:R-:W-:Y:S02]  /*8b3a0*/  IADD3 R98, P3, PT, R97, R78, RZ ;  /* 0x0000004e61627210 */ /* 0x000fe40007f7e0ff */
[----:B------:R-:W-:Y:S02]  /*8b3b0*/  IADD3.X R78, PT, PT, RZ, RZ, R99, P5, P4 ;  /* 0x000000ffff4e7210 */ /* 0x000fe40002fe8463 */
[----:B------:R-:W-:Y:S02]  /*8b3c0*/  IADD3.X RZ, P6, PT, RZ, R101, RZ, P6, !PT ;  /* 0x00000065ffff7210 */ /* 0x000fe400037de4ff */
[----:B------:R-:W-:Y:S02]  /*8b3d0*/  IADD3.X R99, P5, PT, R101, R78, RZ, P3, !PT ;  /* 0x0000004e65637210 */ /* 0x000fe40001fbe4ff */
[----:B------:R-:W-:Y:S01]  /*8b3e0*/  IADD3.X R201, P2, PT, R55, R182, RZ, P2, !PT ;  /* 0x000000b637c97210 */ /* 0x000fe2000175e4ff */
[----:B------:R-:W-:Y:S01]  /*8b3f0*/  IMAD.WIDE.U32 R182, R50, R50, RZ ;  /* 0x0000003232b67225 */ /* 0x000fe200078e00ff */
[----:B------:R-:W-:-:S02]  /*8b400*/  IADD3.X R97, P3, PT, RZ, R102, RZ, P6, !PT ;  /* 0x00000066ff617210 */ /* 0x000fc4000377e4ff */
[----:B------:R-:W-:Y:S02]  /*8b410*/  IADD3.X R55, P1, PT, RZ, R184, RZ, P1, !PT ;  /* 0x000000b8ff377210 */ /* 0x000fe40000f3e4ff */
[----:B------:R-:W-:Y:S02]  /*8b420*/  IADD3.X R97, P5, PT, RZ, R97, RZ, P5, !PT ;  /* 0x00000061ff617210 */ /* 0x000fe40002fbe4ff */
[----:B------:R-:W-:Y:S02]  /*8b430*/  IADD3.X R161, P2, PT, RZ, R55, RZ, P2, !PT ;  /* 0x00000037ffa17210 */ /* 0x000fe4000175e4ff */
[----:B------:R-:W-:Y:S02]  /*8b440*/  IADD3.X R102, PT, PT, RZ, RZ, R103, P5, P3 ;  /* 0x000000ffff667210 */ /* 0x000fe40002fe6467 */
[----:B------:R-:W-:Y:S02]  /*8b450*/  IADD3 R160, P4, PT, R161, R160, RZ ;  /* 0x000000a0a1a07210 */ /* 0x000fe40007f9e0ff */
[----:B------:R-:W-:-:S02]  /*8b460*/  IADD3.X R185, PT, PT, RZ, RZ, R185, P2, P1 ;  /* 0x000000ffffb97210 */ /* 0x000fc400017e24b9 */
[----:B------:R-:W-:Y:S02]  /*8b470*/  IADD3 RZ, P3, PT, RZ, R92, RZ ;  /* 0x0000005cffff7210 */ /* 0x000fe40007f7e0ff */
[----:B------:R-:W-:Y:S02]  /*8b480*/  IADD3 RZ, P1, PT, R80, R176, RZ ;  /* 0x000000b050ff7210 */ /* 0x000fe40007f3e0ff */
[----:B------:R-:W-:Y:S02]  /*8b490*/  IADD3 RZ, P2, PT, R200, R84, RZ ;  /* 0x00000054c8ff7210 */ /* 0x000fe40007f5e0ff */
[----:B------:R-:W-:Y:S02]  /*8b4a0*/  IADD3.X R161, P4, PT, R162, R185, RZ, P4, !PT ;  /* 0x000000b9a2a17210 */ /* 0x000fe4000279e4ff */
[----:B------:R-:W-:Y:S02]  /*8b4b0*/  IADD3.X R55, P0, PT, RZ, R190, RZ, P0, !PT ;  /* 0x000000beff377210 */ /* 0x000fe4000071e4ff */
[----:B------:R-:W-:-:S02]  /*8b4c0*/  IADD3 R92, P5, PT, R97, R92, RZ ;  /* 0x0000005c615c7210 */ /* 0x000fc40007fbe0ff */
[----:B------:R-:W-:Y:S02]  /*8b4d0*/  IADD3.X RZ, P3, PT, RZ, R93, RZ, P3, !PT ;  /* 0x0000005dffff7210 */ /* 0x000fe40001f7e4ff */
[----:B------:R-:W-:Y:S01]  /*8b4e0*/  IADD3.X RZ, P1, PT, R81, R75, RZ, P1, !PT ;  /* 0x0000004b51ff7210 */ /* 0x000fe20000f3e4ff */
[----:B------:R-:W-:Y:S01]  /*8b4f0*/  IMAD.WIDE.U32 R80, R144, -0xc7aed41, R80 ;  /* 0xf38512bf90507825 */ /* 0x000fe200078e0050 */
[----:B------:R-:W-:Y:S02]  /*8b500*/  IADD3.X RZ, P2, PT, R201, R85, RZ, P2, !PT ;  /* 0x00000055c9ff7210 */ /* 0x000fe4000175e4ff */
[----:B------:R-:W-:Y:S01]  /*8b510*/  IADD3.X R85, P4, PT, RZ, R55, RZ, P4, !PT ;  /* 0x00000037ff557210 */ /* 0x000fe2000279e4ff */
[----:B------:R-:W-:Y:S01]  /*8b520*/  IMAD.WIDE.U32 R200, R37, R180, R200 ;  /* 0x000000b425c87225 */ /* 0x000fe200078e00c8 */
[----:B------:R-:W-:Y:S02]  /*8b530*/  IADD3.X R93, P5, PT, R93, R102, RZ, P5, !PT ;  /* 0x000000665d5d7210 */ /* 0x000fe40002fbe4ff */
[----:B------:R-:W-:Y:S01]  /*8b540*/  IADD3.X R75, P3, PT, RZ, R104, RZ, P3, !PT ;  /* 0x00000068ff4b7210 */ /* 0x000fe20001f7e4ff */
[----:B------:R-:W-:Y:S01]  /*8b550*/  IMAD.IADD R166, R81, 0x1, R166 ;  /* 0x0000000151a67824 */ /* 0x000fe200078e02a6 */
[----:B------:R-:W-:Y:S01]  /*8b560*/  IADD3 RZ, P6, PT, R98, R178, RZ ;  /* 0x000000b262ff7210 */ /* 0x000fe20007fde0ff */
[----:B------:R-:W-:Y:S01]  /*8b570*/  IMAD.IADD R201, R201, 0x1, R82 ;  /* 0x00000001c9c97824 */ /* 0x000fe200078e0252 */
[----:B------:R-:W-:-:S02]  /*8b580*/  IADD3.X R191, PT, PT, RZ, RZ, R191, P4, P0 ;  /* 0x000000ffffbf7210 */ /* 0x000fc400027e04bf */
[----:B------:R-:W-:Y:S01]  /*8b590*/  IADD3.X R75, P5, PT, RZ, R75, RZ, P5, !PT ;  /* 0x0000004bff4b7210 */ /* 0x000fe20002fbe4ff */
[----:B------:R-:W-:Y:S01]  /*8b5a0*/  IMAD R97, R201, -0x30003, RZ ;  /* 0xfffcfffdc9617824 */ /* 0x000fe200078e02ff */
[----:B------:R-:W-:Y:S02]  /*8b5b0*/  IADD3 R84, P4, PT, R85, R80, RZ ;  /* 0x0000005055547210 */ /* 0x000fe40007f9e0ff */
[----:B------:R-:W-:Y:S01]  /*8b5c0*/  IADD3.X RZ, P6, PT, R99, R77, RZ, P6, !PT ;  /* 0x0000004d63ff7210 */ /* 0x000fe200037de4ff */
[----:B------:R-:W-:Y:S01]  /*8b5d0*/  IMAD R97, R200, -0x760c0004, R97 ;  /* 0x89f3fffcc8617824 */ /* 0x000fe200078e0261 */
[----:B------:R-:W-:Y:S02]  /*8b5e0*/  IADD3 RZ, P0, PT, R160, R116, RZ ;  /* 0x00000074a0ff7210 */ /* 0x000fe40007f1e0ff */
[----:B------:R-:W-:Y:S02]  /*8b5f0*/  IADD3.X R77, PT, PT, RZ, RZ, R105, P5, P3 ;  /* 0x000000ffff4d7210 */ /* 0x000fe40002fe6469 */
[----:B------:R-:W-:Y:S01]  /*8b600*/  IADD3.X R85, P4, PT, R166, R191, RZ, P4, !PT ;  /* 0x000000bfa6557210 */ /* 0x000fe2000279e4ff */
[----:B------:R-:W-:Y:S01]  /*8b610*/  IMAD.WIDE.U32 R190, R48, R49, RZ ;  /* 0x0000003130be7225 */ /* 0x000fe200078e00ff */
[----:B------:R-:W-:-:S02]  /*8b620*/  IADD3 RZ, P3, PT, RZ, R200, RZ ;  /* 0x000000c8ffff7210 */ /* 0x000fc40007f7e0ff */
[----:B------:R-:W-:Y:S02]  /*8b630*/  IADD3.X R81, P1, PT, RZ, R194, RZ, P1, !PT ;  /* 0x000000c2ff517210 */ /* 0x000fe40000f3e4ff */
[----:B------:R-:W-:Y:S01]  /*8b640*/  IADD3.X RZ, P0, PT, R161, R83, RZ, P0, !PT ;  /* 0x00000053a1ff7210 */ /* 0x000fe2000071e4ff */
[----:B------:R-:W-:Y:S01]  /*8b650*/  IMAD.WIDE.U32 R82, R144, 0x434bacd7, R98 ;  /* 0x434bacd790527825 */ /* 0x000fe200078e0062 */
[----:B------:R-:W-:Y:S02]  /*8b660*/  IADD3.X R55, P2, PT, RZ, R114, RZ, P2, !PT ;  /* 0x00000072ff377210 */ /* 0x000fe4000175e4ff */
[----:B------:R-:W-:Y:S01]  /*8b670*/  IADD3.X RZ, P5, PT, RZ, R201, RZ, P3, !PT ;  /* 0x000000c9ffff7210 */ /* 0x000fe20001fbe4ff */
[----:B------:R-:W-:Y:S01]  /*8b680*/  IMAD.WIDE.U32 R98, R180, R180, R160 ;  /* 0x000000b4b4627225 */ /* 0x000fe200078e00a0 */
[----:B------:R-:W-:Y:S02]  /*8b690*/  IADD3.X R81, P4, PT, RZ, R81, RZ, P4, !PT ;  /* 0x00000051ff517210 */ /* 0x000fe4000279e4ff */
[----:B------:R-:W-:Y:S01]  /*8b6a0*/  IADD3.X R55, P5, PT, RZ, R55, RZ, P5, !PT ;  /* 0x00000037ff377210 */ /* 0x000fe20002fbe4ff */
[----:B------:R-:W-:Y:S01]  /*8b6b0*/  IMAD.IADD R168, R83, 0x1, R168 ;  /* 0x0000000153a87824 */ /* 0x000fe200078e02a8 */
[----:B------:R-:W-:Y:S01]  /*8b6c0*/  IADD3.X R195, PT, PT, RZ, RZ, R195, P4, P1 ;  /* 0x000000ffffc37210 */ /* 0x000fe200027e24c3 */
[----:B------:R-:W-:Y:S01]  /*8b6d0*/  IMAD.IADD R128, R99, 0x1, R128 ;  /* 0x0000000163807824 */ /* 0x000fe200078e0280 */
[----:B------:R-:W-:Y:S01]  /*8b6e0*/  IADD3 R82, P4, PT, R81, R82, RZ ;  /* 0x0000005251527210 */ /* 0x000fe20007f9e0ff */
[----:B------:R-:W-:Y:S01]  /*8b6f0*/  IMAD.WIDE.U32 R80, R200, -0x30003, RZ ;  /* 0xfffcfffdc8507825 */ /* 0x000fe200078e00ff */
[----:B------:R-:W-:-:S02]  /*8b700*/  IADD3 R98, P1, PT, R55, R98, RZ ;  /* 0x0000006237627210 */ /* 0x000fc40007f3e0ff */
[----:B------:R-:W-:Y:S01]  /*8b710*/  IADD3.X R83, P4, PT, R168, R195, RZ, P4, !PT ;  /* 0x000000c3a8537210 */ /* 0x000fe2000279e4ff */
[----:B------:R-:W-:Y:S01]  /*8b720*/  IMAD.WIDE.U32 R144, R144, 0x397fe69a, R92 ;  /* 0x397fe69a90907825 */ /* 0x000fe200078e005c */
[----:B------:R-:W-:Y:S02]  /*8b730*/  IADD3.X R55, P6, PT, RZ, R198, RZ, P6, !PT ;  /* 0x000000c6ff377210 */ /* 0x000fe400037de4ff */
[----:B------:R-:W-:Y:S01]  /*8b740*/  IADD3.X R115, PT, PT, RZ, RZ, R115, P5, P2 ;  /* 0x000000ffff737210 */ /* 0x000fe20002fe4473 */
[----:B------:R-:W-:Y:S01]  /*8b750*/  IMAD.IADD R97, R81, 0x1, R97 ;  /* 0x0000000151617824 */ /* 0x000fe200078e0261 */
[----:B------:R-:W-:Y:S01]  /*8b760*/  IADD3 RZ, P3, PT, R92, R196, RZ ;  /* 0x000000c45cff7210 */ /* 0x000fe20007f7e0ff */
[----:B------:R-:W-:Y:S01]  /*8b770*/  IMAD.IADD R170, R145, 0x1, R170 ;  /* 0x0000000191aa7824 */ /* 0x000fe200078e02aa */
[----:B------:R-:W-:Y:S01]  /*8b780*/  IADD3.X R55, P4, PT, RZ, R55, RZ, P4, !PT ;  /* 0x00000037ff377210 */ /* 0x000fe2000279e4ff */
[----:B------:R-:W-:Y:S01]  /*8b790*/  IMAD.WIDE.U32 R102, R97, -0x5555, RZ ;  /* 0xffffaaab61667825 */ /* 0x000fe200078e00ff */
[----:B------:R-:W-:-:S02]  /*8b7a0*/  IADD3 RZ, P2, PT, R84, R118, RZ ;  /* 0x0000007654ff7210 */ /* 0x000fc40007f5e0ff */
[----:B------:R-:W-:Y:S01]  /*8b7b0*/  IADD3.X R99, P1, PT, R128, R115, RZ, P1, !PT ;  /* 0x0000007380637210 */ /* 0x000fe20000f3e4ff */
[----:B------:R-:W-:Y:S01]  /*8b7c0*/  IMAD.WIDE.U32 R118, R97, -0x94f09dc, RZ ;  /* 0xf6b0f62461767825 */ /* 0x000fe200078e00ff */
[----:B------:R-:W-:Y:S02]  /*8b7d0*/  IADD3.X R171, P0, PT, RZ, R146, RZ, P0, !PT ;  /* 0x00000092ffab7210 */ /* 0x000fe4000071e4ff */
[----:B------:R-:W-:Y:S01]  /*8b7e0*/  IADD3.X RZ, P3, PT, R93, R95, RZ, P3, !PT ;  /* 0x0000005f5dff7210 */ /* 0x000fe20001f7e4ff */
[----:B------:R-:W-:Y:S01]  /*8b7f0*/  IMAD.WIDE.U32 R92, R80, -0x5555, RZ ;  /* 0xffffaaab505c7825 */ /* 0x000fe200078e00ff */
[----:B------:R-:W-:Y:S02]  /*8b800*/  IADD3.X R199, PT, PT, RZ, RZ, R199, P4, P6 ;  /* 0x000000ffffc77210 */ /* 0x000fe400027ec4c7 */
[----:B------:R-:W-:Y:S01]  /*8b810*/  IADD3 R78, P5, PT, R55, R144, RZ ;  /* 0x00000090374e7210 */ /* 0x000fe20007fbe0ff */
[----:B------:R-:W-:Y:S01]  /*8b820*/  IMAD.WIDE.U32 R116, R97, -0x4eac0001, RZ ;  /* 0xb153ffff61747825 */ /* 0x000fe200078e00ff */
[----:B------:R-:W-:-:S02]  /*8b830*/  IADD3.X RZ, P4, PT, R85, R79, RZ, P2, !PT ;  /* 0x0000004f55ff7210 */ /* 0x000fc4000179e4ff */
[----:B------:R-:W-:Y:S01]  /*8b840*/  IADD3.X R171, P6, PT, RZ, R171, RZ, P1, !PT ;  /* 0x000000abffab7210 */ /* 0x000fe20000fde4ff */
[----:B------:R-:W-:Y:S01]  /*8b850*/  IMAD.WIDE.U32 R102, P2, R80, -0x46010001, R102 ;  /* 0xb9feffff50667825 */ /* 0x000fe20007840066 */
[----:B------:R-:W-:Y:S02]  /*8b860*/  IADD3.X R79, P5, PT, R170, R199, RZ, P5, !PT ;  /* 0x000000c7aa4f7210 */ /* 0x000fe40002fbe4ff */
[----:B------:R-:W-:Y:S01]  /*8b870*/  IADD3.X R172, P1, PT, RZ, R174, RZ, P3, !PT ;  /* 0x000000aeffac7210 */ /* 0x000fe20001f3e4ff */
[----:B------:R-:W-:Y:S01]  /*8b880*/  IMAD.WIDE.U32 R84, R49, R180, R84 ;  /* 0x000000b431547225 */ /* 0x000fe200078e0054 */
[----:B------:R-:W-:Y:S02]  /*8b890*/  IADD3.X R176, PT, PT, RZ, RZ, R147, P6, P0 ;  /* 0x000000ffffb07210 */ /* 0x000fe400037e0493 */
[----:B------:R-:W-:Y:S01]  /*8b8a0*/  IADD3.X R172, P0, PT, RZ, R172, RZ, P5, !PT ;  /* 0x000000acffac7210 */ /* 0x000fe20002f1e4ff */
[----:B------:R-:W-:Y:S01]  /*8b8b0*/  IMAD.IADD R101, R85, 0x1, R130 ;  /* 0x0000000155657824 */ /* 0x000fe200078e0282 */
[----:B------:R-:W-:Y:S01]  /*8b8c0*/  IADD3 RZ, P3, PT, R200, R92, RZ ;  /* 0x0000005cc8ff7210 */ /* 0x000fe20007f7e0ff */
[----:B------:R-:W-:Y:S01]  /*8b8d0*/  IMAD.WIDE.U32 R130, R80, -0x4eac0001, RZ ;  /* 0xb153ffff50827825 */ /* 0x000fe200078e00ff */
[----:B------:R-:W-:-:S02]  /*8b8e0*/  IADD3 R109, P5, PT, R102, R93, RZ ;  /* 0x0000005d666d7210 */ /* 0x000fc40007fbe0ff */
[----:B------:R-:W-:Y:S01]  /*8b8f0*/  IADD3.X R174, PT, PT, RZ, RZ, R175, P0, P1 ;  /* 0x000000ffffae7210 */ /* 0x000fe200007e24af */
[----:B------:R-:W-:Y:S01]  /*8b900*/  IMAD.WIDE.U32 R92, R97, 0x397fe69a, RZ ;  /* 0x397fe69a615c7825 */ /* 0x000fe200078e00ff */
[----:B------:R-:W-:Y:S02]  /*8b910*/  IADD3 R170, P6, PT, R171, R84, RZ ;  /* 0x00000054abaa7210 */ /* 0x000fe40007fde0ff */
[----:B------:R-:W-:Y:S01]  /*8b920*/  IADD3.X RZ, P3, PT, R201, R109, RZ, P3, !PT ;  /* 0x0000006dc9ff7210 */ /* 0x000fe20001f7e4ff */
[----:B------:R-:W-:Y:S01]  /*8b930*/  IMAD.WIDE.U32 R118, P1, R80, 0x6730d2a0, R118 ;  /* 0x6730d2a050767825 */ /* 0x000fe20007820076 */
[----:B------:R-:W-:-:S03]  /*8b940*/  IADD3.X R171, P6, PT, R101, R176, RZ, P6, !PT ;  /* 0x000000b065ab7210 */ /* 0x000fc600037de4ff */
[----:B------:R-:W-:Y:S02]  /*8b950*/  IMAD.X R167, RZ, RZ, RZ, P1 ;  /* 0x000000ffffa77224 */ /* 0x000fe400008e06ff */
[----:B------:R-:W-:-:S04]  /*8b960*/  IMAD.WIDE.U32 R128, R97, -0xc7aed41, RZ ;  /* 0xf38512bf61807825 */ /* 0x000fc800078e00ff */
[----:B------:R-:W-:-:S04]  /*8b970*/  IMAD.WIDE.U32 R116, P0, R80, 0x1eabfffe, R116 ;  /* 0x1eabfffe50747825 */ /* 0x000fc80007800074 */
[----:B------:R-:W-:-:S04]  /*8b980*/  IMAD.WIDE.U32 R92, P1, R80, 0x1a0111ea, R92 ;  /* 0x1a0111ea505c7825 */ /* 0x000fc8000782005c */
[----:B------:R-:W-:Y:S01]  /*8b990*/  IMAD.X R85, RZ, RZ, RZ, P1 ;  /* 0x000000ffff557224 */ /* 0x000fe200008e06ff */
[----:B------:R-:W-:Y:S01]  /*8b9a0*/  IADD3 R113, P1, PT, R116, R131, RZ ;  /* 0x0000008374717210 */ /* 0x000fe20007f3e0ff */
[----:B------:R-:W-:Y:S02]  /*8b9b0*/  IMAD.X R161, RZ, RZ, RZ, P2 ;  /* 0x000000ffffa17224 */ /* 0x000fe400010e06ff */
[----:B------:R-:W-:-:S04]  /*8b9c0*/  IMAD.WIDE.U32 R128, P2, R80, 0x64774b84, R128 ;  /* 0x64774b8450807825 */ /* 0x000fc80007840080 */
[----:B------:R-:W-:Y:S02]  /*8b9d0*/  IMAD.X R163, RZ, RZ, RZ, P0 ;  /* 0x000000ffffa37224 */ /* 0x000fe400000e06ff */
[----:B------:R-:W-:-:S04]  /*8b9e0*/  IMAD.WIDE.U32 R144, R80, -0xc7aed41, RZ ;  /* 0xf38512bf50907825 */ /* 0x000fc800078e00ff */
[----:B------:R-:W-:Y:S02]  /*8b9f0*/  IMAD.MOV.U32 R162, RZ, RZ, R117 ;  /* 0x000000ffffa27224 */ /* 0x000fe400078e0075 */
[----:B------:R-:W-:-:S04]  /*8ba00*/  IMAD.WIDE.U32 R104, R80, -0x5555, R200 ;  /* 0xffffaaab50687825 */ /* 0x000fc800078e00c8 */
[----:B------:R-:W-:Y:S01]  /*8ba10*/  IMAD.WIDE.U32.X R162, R97, 0x1eabfffe, R162, P1 ;  /* 0x1eabfffe61a27825 */ /* 0x000fe200008e04a2 */
[----:B------:R-:W-:-:S03]  /*8ba20*/  IADD3 R123, P1, PT, R128, R145, RZ ;  /* 0x00000091807b7210 */ /* 0x000fc60007f3e0ff */
[----:B------:R-:W-:-:S04]  /*8ba30*/  IMAD.WIDE.U32 R114, R97, 0x434bacd7, RZ ;  /* 0x434bacd761727825 */ /* 0x000fc800078e00ff */
[----:B------:R-:W-:Y:S02]  /*8ba40*/  IMAD.IADD R95, R105, 0x1, R102 ;  /* 0x00000001695f7824 */ /* 0x000fe400078e0266 */
[----:B------:R-:W-:Y:S02]  /*8ba50*/  IMAD.MOV.U32 R160, RZ, RZ, R103 ;  /* 0x000000ffffa07224 */ /* 0x000fe400078e0067 */
        /* <DEDUP_REMOVED lines=8> */
[----:B------:R-:W-:Y:S01]  /*8bae0*/  IMAD.MOV.U32 R84, RZ, RZ, R93 ;  /* 0x000000ffff547224 */ /* 0x000fe200078e005d */
[----:B------:R-:W-:Y:S01]  /*8baf0*/  IADD3.X R93, P4, PT, RZ, R150, RZ, P4, !PT ;  /* 0x00000096ff5d7210 */ /* 0x000fe2000279e4ff */
[----:B------:R-:W-:Y:S01]  /*8bb00*/  IMAD.X R105, RZ, RZ, RZ, P0 ;  /* 0x000000ffff697224 */ /* 0x000fe200000e06ff */
[----:B------:R-:W-:Y:S01]  /*8bb10*/  IADD3 RZ, P0, PT, R98, R130, RZ ;  /* 0x0000008262ff7210 */ /* 0x000fe20007f1e0ff */
[----:B------:R-:W-:Y:S01]  /*8bb20*/  IMAD.WIDE.U32.X R84, R97, 0x1a0111ea, R84, P1 ;  /* 0x1a0111ea61547825 */ /* 0x000fe200008e0454 */
[----:B------:R-:W-:Y:S02]  /*8bb30*/  IADD3 RZ, P1, PT, R82, R120, RZ ;  /* 0x0000007852ff7210 */ /* 0x000fe40007f3e0ff */
[----:B------:R-:W-:Y:S01]  /*8bb40*/  IADD3.X R93, P6, PT, RZ, R93, RZ, P6, !PT ;  /* 0x0000005dff5d7210 */ /* 0x000fe200037de4ff */
[----:B------:R-:W-:Y:S01]  /*8bb50*/  IMAD.WIDE.U32 R130, R80, -0x94f09dc, RZ ;  /* 0xf6b0f62450827825 */ /* 0x000fe200078e00ff */
[----:B------:R-:W-:Y:S02]  /*8bb60*/  IADD3.X RZ, P1, PT, R83, R41, RZ, P1, !PT ;  /* 0x0000002953ff7210 */ /* 0x000fe40000f3e4ff */
[----:B------:R-:W-:Y:S01]  /*8bb70*/  IADD3.X RZ, P0, PT, R99, R113, RZ, P0, !PT ;  /* 0x0000007163ff7210 */ /* 0x000fe2000071e4ff */
[----:B------:R-:W-:Y:S01]  /*8bb80*/  IMAD.WIDE.U32.X R160, R97, -0x46010001, R160, P5 ;  /* 0xb9feffff61a07825 */ /* 0x000fe200028e04a0 */
[----:B------:R-:W-:-:S02]  /*8bb90*/  IADD3 R121, P5, PT, R118, R131, RZ ;  /* 0x0000008376797210 */ /* 0x000fc40007fbe0ff */
[----:B------:R-:W-:Y:S01]  /*8bba0*/  IADD3.X R150, PT, PT, RZ, RZ, R151, P6, P4 ;  /* 0x000000ffff967210 */ /* 0x000fe200037e8497 */
[----:B------:R-:W-:Y:S01]  /*8bbb0*/  IMAD.WIDE.U32 R146, R80, 0x434bacd7, RZ ;  /* 0x434bacd750927825 */ /* 0x000fe200078e00ff */
[----:B------:R-:W-:-:S03]  /*8bbc0*/  IADD3.X R41, P3, PT, RZ, R160, RZ, P3, !PT ;  /* 0x000000a0ff297210 */ /* 0x000fc60001f7e4ff */
[----:B------:R-:W-:Y:S01]  /*8bbd0*/  IMAD.MOV.U32 R166, RZ, RZ, R119 ;  /* 0x000000ffffa67224 */ /* 0x000fe200078e0077 */
[----:B------:R-:W-:Y:S01]  /*8bbe0*/  IADD3.X R41, P4, PT, RZ, R41, RZ, P2, !PT ;  /* 0x00000029ff297210 */ /* 0x000fe2000179e4ff */
[----:B------:R-:W-:Y:S01]  /*8bbf0*/  IMAD.WIDE.U32 R98, R80, -0x4eac0001, R98 ;  /* 0xb153ffff50627825 */ /* 0x000fe200078e0062 */
[----:B------:R-:W-:Y:S02]  /*8bc00*/  IADD3 RZ, P2, PT, R78, R124, RZ ;  /* 0x0000007c4eff7210 */ /* 0x000fe40007f5e0ff */
[----:B------:R-:W-:Y:S01]  /*8bc10*/  IADD3.X R160, PT, PT, RZ, RZ, R161, P4, P3 ;  /* 0x000000ffffa07210 */ /* 0x000fe200027e64a1 */
[----:B------:R-:W-:Y:S01]  /*8bc20*/  IMAD.WIDE.U32.X R166, R97, 0x6730d2a0, R166, P5 ;  /* 0x6730d2a061a67825 */ /* 0x000fe200028e04a6 */
[----:B------:R-:W-:Y:S02]  /*8bc30*/  IADD3 R81, P5, PT, R114, R147, RZ ;  /* 0x0000009372517210 */ /* 0x000fe40007fbe0ff */
[----:B------:R-:W-:Y:S01]  /*8bc40*/  IADD3.X RZ, P2, PT, R79, R51, RZ, P2, !PT ;  /* 0x000000334fff7210 */ /* 0x000fe2000175e4ff */
[----:B------:R-:W-:-:S02]  /*8bc50*/  IMAD.MOV.U32 R104, RZ, RZ, R115 ;  /* 0x000000ffff687224 */ /* 0x000fc400078e0073 */
[----:B------:R-:W-:Y:S01]  /*8bc60*/  IMAD.IADD R117, R99, 0x1, R116 ;  /* 0x0000000163757824 */ /* 0x000fe200078e0274 */
[----:B------:R-:W-:Y:S01]  /*8bc70*/  IADD3 R116, P3, PT, R41, R98, RZ ;  /* 0x0000006229747210 */ /* 0x000fe20007f7e0ff */
[----:B------:R-:W-:Y:S01]  /*8bc80*/  IMAD.WIDE.U32.X R104, R97, 0x4b1ba7b6, R104, P5 ;  /* 0x4b1ba7b661687825 */ /* 0x000fe200028e0468 */
[----:B------:R-:W-:Y:S02]  /*8bc90*/  IADD3 RZ, P5, PT, R170, R130, RZ ;  /* 0x00000082aaff7210 */ /* 0x000fe40007fbe0ff */
[----:B------:R-:W-:Y:S01]  /*8bca0*/  IADD3.X R117, P3, PT, R117, R160, RZ, P3, !PT ;  /* 0x000000a075757210 */ /* 0x000fe20001f7e4ff */
[----:B------:R-:W-:Y:S01]  /*8bcb0*/  IMAD.WIDE.U32 R82, R50, R180, R82 ;  /* 0x000000b432527225 */ /* 0x000fe200078e0052 */
[----:B------:R-:W-:Y:S02]  /*8bcc0*/  IADD3.X R41, P0, PT, RZ, R162, RZ, P0, !PT ;  /* 0x000000a2ff297210 */ /* 0x000fe4000071e4ff */
[----:B------:R-:W-:Y:S01]  /*8bcd0*/  IADD3.X RZ, P5, PT, R171, R121, RZ, P5, !PT ;  /* 0x00000079abff7210 */ /* 0x000fe20002fbe4ff */
[----:B------:R-:W-:Y:S01]  /*8bce0*/  IMAD.IADD R83, R83, 0x1, R134 ;  /* 0x0000000153537824 */ /* 0x000fe200078e0286 */
[----:B------:R-:W-:Y:S01]  /*8bcf0*/  IADD3 R82, P6, PT, R93, R82, RZ ;  /* 0x000000525d527210 */ /* 0x000fe20007fde0ff */
[----:B------:R-:W-:Y:S01]  /*8bd00*/  IMAD.WIDE.U32 R170, R80, -0x94f09dc, R170 ;  /* 0xf6b0f62450aa7825 */ /* 0x000fe200078e00aa */
[----:B------:R-:W-:-:S02]  /*8bd10*/  IADD3.X R41, P3, PT, RZ, R41, RZ, P3, !PT ;  /* 0x00000029ff297210 */ /* 0x000fc40001f7e4ff */
[----:B------:R-:W-:Y:S01]  /*8bd20*/  IADD3.X R83, P6, PT, R83, R150, RZ, P6, !PT ;  /* 0x0000009653537210 */ /* 0x000fe200037de4ff */
[----:B------:R-:W-:Y:S01]  /*8bd30*/  IMAD.IADD R119, R171, 0x1, R118 ;  /* 0x00000001ab777824 */ /* 0x000fe200078e0276 */
[----:B------:R-:W-:Y:S01]  /*8bd40*/  IADD3.X R121, P1, PT, RZ, R154, RZ, P1, !PT ;  /* 0x0000009aff797210 */ /* 0x000fe20000f3e4ff */
[----:B------:R-:W-:Y:S01]  /*8bd50*/  IMAD.WIDE.U32 R78, R39, R180, R78 ;  /* 0x000000b4274e7225 */ /* 0x000fe200078e004e */
[----:B------:R-:W-:Y:S02]  /*8bd60*/  IADD3.X R162, PT, PT, RZ, RZ, R163, P3, P0 ;  /* 0x000000ffffa27210 */ /* 0x000fe40001fe04a3 */
[----:B------:R-:W-:Y:S01]  /*8bd70*/  IADD3 R118, P0, PT, R41, R170, RZ ;  /* 0x000000aa29767210 */ /* 0x000fe20007f1e0ff */
[----:B------:R-:W-:Y:S01]  /*8bd80*/  IMAD.IADD R136, R79, 0x1, R136 ;  /* 0x000000014f887824 */ /* 0x000fe200078e0288 */
[----:B------:R-:W-:Y:S01]  /*8bd90*/  IADD3.X R121, P6, PT, RZ, R121, RZ, P6, !PT ;  /* 0x00000079ff797210 */ /* 0x000fe200037de4ff */
[----:B------:R-:W-:Y:S01]  /*8bda0*/  IMAD.WIDE.U32 R160, R38, R49, RZ ;  /* 0x0000003126a07225 */ /* 0x000fe200078e00ff */
[----:B------:R-:W-:-:S02]  /*8bdb0*/  IADD3.X R119, P0, PT, R119, R162, RZ, P0, !PT ;  /* 0x000000a277777210 */ /* 0x000fc4000071e4ff */
[----:B------:R-:W-:Y:S01]  /*8bdc0*/  IADD3.X R41, P5, PT, RZ, R166, RZ, P5, !PT ;  /* 0x000000a6ff297210 */ /* 0x000fe20002fbe4ff */
[----:B------:R-:W-:Y:S01]  /*8bdd0*/  IMAD.WIDE.U32 R176, R215, R50, RZ ;  /* 0x00000032d7b07225 */ /* 0x000fe200078e00ff */
[----:B------:R-:W-:Y:S02]  /*8bde0*/  IADD3.X R155, PT, PT, RZ, RZ, R155, P6, P1 ;  /* 0x000000ffff9b7210 */ /* 0x000fe400037e249b */
[----:B------:R-:W-:Y:S01]  /*8bdf0*/  IADD3 R120, P3, PT, R121, R78, RZ ;  /* 0x0000004e79787210 */ /* 0x000fe20007f7e0ff */
[----:B------:R-:W-:Y:S01]  /*8be00*/  IMAD.WIDE.U32 R78, R80, -0xc7aed41, R82 ;  /* 0xf38512bf504e7825 */ /* 0x000fe200078e0052 */
[----:B------:R-:W-:Y:S02]  /*8be10*/  IADD3.X R41, P6, PT, RZ, R41, RZ, P0, !PT ;  /* 0x00000029ff297210 */ /* 0x000fe400007de4ff */
[----:B------:R-:W-:Y:S01]  /*8be20*/  IADD3 R172, P0, PT, R172, R75, RZ ;  /* 0x0000004bacac7210 */ /* 0x000fe20007f1e0ff */
[----:B------:R-:W-:Y:S01]  /*8be30*/  IMAD.IADD R128, R79, 0x1, R128 ;  /* 0x000000014f807824 */ /* 0x000fe200078e0280 */
[----:B------:R-:W-:Y:S01]  /*8be40*/  IADD3 RZ, P4, PT, R82, R144, RZ ;  /* 0x0000009052ff7210 */ /* 0x000fe20007f9e0ff */
[----:B------:R-:W-:Y:S01]  /*8be50*/  IMAD.WIDE.U32 R144, R100, R50, RZ ;  /* 0x0000003264907225 */ /* 0x000fe200078e00ff */
[----:B------:R-:W-:-:S02]  /*8be60*/  IADD3.X R167, PT, PT, RZ, RZ, R167, P6, P5 ;  /* 0x000000ffffa77210 */ /* 0x000fc400037ea4a7 */
[----:B------:R-:W-:Y:S01]  /*8be70*/  IADD3 R78, P5, PT, R41, R78, RZ ;  /* 0x0000004e294e7210 */ /* 0x000fe20007fbe0ff */
[----:B------:R-:W-:Y:S01]  /*8be80*/  IMAD.WIDE.U32 R130, R213, R39, RZ ;  /* 0x00000027d5827225 */ /* 0x000fe200078e00ff */
[----:B------:R-:W-:Y:S02]  /*8be90*/  IADD3.X R121, P3, PT, R136, R155, RZ, P3, !PT ;  /* 0x0000009b88797210 */ /* 0x000fe40001f7e4ff */
[----:B------:R-:W-:Y:S02]  /*8bea0*/  IADD3.X R41, P2, PT, RZ, R156, RZ, P2, !PT ;  /* 0x0000009cff297210 */ /* 0x000fe4000175e4ff */
[----:B------:R-:W-:Y:S01]  /*8beb0*/  IADD3.X R173, P0, PT, R174, R77, RZ, P0, !PT ;  /* 0x0000004daead7210 */ /* 0x000fe2000071e4ff */
[----:B------:R-:W-:Y:S01]  /*8bec0*/  IMAD.WIDE.U32 R174, R39, R50, RZ ;  /* 0x0000003227ae7225 */ /* 0x000fe200078e00ff */
[----:B------:R-:W-:Y:S02]  /*8bed0*/  IADD3.X RZ, P4, PT, R83, R123, RZ, P4, !PT ;  /* 0x0000007b53ff7210 */ /* 0x000fe4000279e4ff */
[----:B------:R-:W-:Y:S01]  /*8bee0*/  IADD3.X R41, P6, PT, RZ, R41, RZ, P3, !PT ;  /* 0x00000029ff297210 */ /* 0x000fe20001fde4ff */
[----:B------:R-:W-:Y:S01]  /*8bef0*/  IMAD.WIDE.U32 R98, R38, R180, R172 ;  /* 0x000000b426627225 */ /* 0x000fe200078e00ac */
[----:B------:R-:W-:-:S02]  /*8bf00*/  IADD3.X R79, P5, PT, R128, R167, RZ, P5, !PT ;  /* 0x000000a7804f7210 */ /* 0x000fc40002fbe4ff */
[----:B------:R-:W-:Y:S01]  /*8bf10*/  IADD3.X R51, P4, PT, RZ, R168, RZ, P4, !PT ;  /* 0x000000a8ff337210 */ /* 0x000fe2000279e4ff */
[----:B------:R-:W-:Y:S01]  /*8bf20*/  IMAD.IADD R140, R99, 0x1, R140 ;  /* 0x00000001638c7824 */ /* 0x000fe200078e028c */
[----:B------:R-:W-:Y:S01]  /*8bf30*/  IADD3 RZ, P3, PT, R172, R126, RZ ;  /* 0x0000007eacff7210 */ /* 0x000fe20007f7e0ff */
[----:B------:R-:W-:Y:S01]  /*8bf40*/  IMAD.WIDE.U32 R82, R80, 0x434bacd7, R120 ;  /* 0x434bacd750527825 */ /* 0x000fe200078e0078 */
[----:B------:R-:W-:Y:S02]  /*8bf50*/  IADD3.X R157, PT, PT, RZ, RZ, R157, P6, P2 ;  /* 0x000000ffff9d7210 */ /* 0x000fe400037e449d */
[----:B------:R-:W-:Y:S01]  /*8bf60*/  IADD3.X R51, P6, PT, RZ, R51, RZ, P5, !PT ;  /* 0x00000033ff337210 */ /* 0x000fe20002fde4ff */
[----:B------:R-:W-:Y:S01]  /*8bf70*/  IMAD.WIDE.U32 R128, R215, R39, RZ ;  /* 0x00000027d7807225 */ /* 0x000fe200078e00ff */
[----:B------:R-:W-:Y:S02]  /*8bf80*/  IADD3 RZ, P2, PT, R120, R146, RZ ;  /* 0x0000009278ff7210 */ /* 0x000fe40007f5e0ff */
[----:B------:R-:W-:Y:S01]  /*8bf90*/  IADD3 R98, P5, PT, R41, R98, RZ ;  /* 0x0000006229627210 */ /* 0x000fe20007fbe0ff */
[----:B------:R-:W-:Y:S01]  /*8bfa0*/  IMAD.IADD R41, R83, 0x1, R114 ;  /* 0x0000000153297824 */ /* 0x000fe200078e0272 */
[----:B------:R-:W-:Y:S01]  /*8bfb0*/  IADD3.X RZ, P3, PT, R173, R46, RZ, P3, !PT ;  /* 0x0000002eadff7210 */ /* 0x000fe20001f7e4ff */
[----:B------:R-:W-:Y:S01]  /*8bfc0*/  IMAD.WIDE.U32 R114, R49, R37, R116 ;  /* 0x0000002531727225 */ /* 0x000fe200078e0074 */
[----:B------:R-:W-:-:S02]  /*8bfd0*/  IADD3.X R168, PT, PT, RZ, RZ, R169, P6, P4 ;  /* 0x000000ffffa87210 */ /* 0x000fc400037e84a9 */
[----:B------:R-:W-:Y:S01]  /*8bfe0*/  IADD3.X RZ, P2, PT, R121, R81, RZ, P2, !PT ;  /* 0x0000005179ff7210 */ /* 0x000fe2000175e4ff */
[----:B------:R-:W-:Y:S01]  /*8bff0*/  IMAD.IADD R103, R115, 0x1, R96 ;  /* 0x0000000173677824 */ /* 0x000fe200078e0260 */
[----:B------:R-:W-:Y:S01]  /*8c000*/  IADD3.X R99, P5, PT, R140, R157, RZ, P5, !PT ;  /* 0x0000009d8c637210 */ /* 0x000fe20002fbe4ff */
[----:B------:R-:W-:Y:S01]  /*8c010*/  IMAD.WIDE.U32 R96, R49, R49, RZ ;  /* 0x0000003131607225 */ /* 0x000fe200078e00ff */
[----:B------:R-:W-:Y:S02]  /*8c020*/  IADD3 R82, P6, PT, R51, R82, RZ ;  /* 0x0000005233527210 */ /* 0x000fe40007fde0ff */
[----:B------:R-:W-:Y:S01]  /*8c030*/  IADD3.X R124, P3, PT, RZ, R158, RZ, P3, !PT ;  /* 0x0000009eff7c7210 */ /* 0x000fe20001f7e4ff */
[----:B------:R-:W-:Y:S01]  /*8c040*/  IMAD.WIDE.U32 R156, R114, -0x30003, RZ ;  /* 0xfffcfffd729c7825 */ /* 0x000fe200078e00ff */
[----:B------:R-:W-:Y:S02]  /*8c050*/  IADD3.X R83, P6, PT, R41, R168, RZ, P6, !PT ;  /* 0x000000a829537210 */ /* 0x000fe400037de4ff */
[----:B------:R-:W-:Y:S01]  /*8c060*/  IADD3.X R109, P2, PT, RZ, R104, RZ, P2, !PT ;  /* 0x00000068ff6d7210 */ /* 0x000fe2000175e4ff */
[----:B------:R-:W-:Y:S01]  /*8c070*/  IMAD.WIDE.U32 R120, R100, R39, RZ ;  /* 0x0000002764787225 */ /* 0x000fe200078e00ff */
[----:B------:R-:W-:-:S02]  /*8c080*/  IADD3.X R124, P5, PT, RZ, R124, RZ, P5, !PT ;  /* 0x0000007cff7c7210 */ /* 0x000fc40002fbe4ff */
[----:B------:R-:W-:Y:S01]  /*8c090*/  IADD3 RZ, P4, PT, R116, R94, RZ ;  /* 0x0000005e74ff7210 */ /* 0x000fe20007f9e0ff */
[----:B------:R-:W-:Y:S01]  /*8c0a0*/  IMAD.WIDE.U32 R94, R100, R49, RZ ;  /* 0x00000031645e7225 */ /* 0x000fe200078e00ff */
[----:B------:R-:W-:Y:S02]  /*8c0b0*/  IADD3.X R109, P6, PT, RZ, R109, RZ, P6, !PT ;  /* 0x0000006dff6d7210 */ /* 0x000fe400037de4ff */
[----:B------:R-:W-:Y:S01]  /*8c0c0*/  IADD3.X R51, PT, PT, RZ, RZ, R159, P5, P3 ;  /* 0x000000ffff337210 */ /* 0x000fe20002fe649f */
[----:B------:R-:W-:Y:S01]  /*8c0d0*/  IMAD.WIDE.U32 R208, R156, -0xc7aed41, RZ ;  /* 0xf38512bf9cd07825 */ /* 0x000fe200078e00ff */
[----:B------:R-:W-:Y:S02]  /*8c0e0*/  IADD3.X RZ, P4, PT, R117, R36, RZ, P4, !PT ;  /* 0x0000002475ff7210 */ /* 0x000fe4000279e4ff */
[----:B------:R-:W-:Y:S01]  /*8c0f0*/  IADD3 RZ, P3, PT, RZ, R114, RZ ;  /* 0x00000072ffff7210 */ /* 0x000fe20007f7e0ff */
[----:B------:R-:W-:Y:S01]  /*8c100*/  IMAD.WIDE.U32 R116, R49, R180, R118 ;  /* 0x000000b431747225 */ /* 0x000fe200078e0076 */
[----:B------:R-:W-:-:S02]  /*8c110*/  IADD3.X R115, PT, PT, RZ, RZ, R105, P6, P2 ;  /* 0x000000ffff737210 */ /* 0x000fc400037e4469 */
[----:B------:R-:W-:Y:S01]  /*8c120*/  IADD3.X R41, P2, PT, RZ, R56, RZ, P4, !PT ;  /* 0x00000038ff297210 */ /* 0x000fe2000275e4ff */
[----:B------:R-:W-:Y:S01]  /*8c130*/  IMAD.WIDE.U32 R94, P4, R49, R100, R94 ;  /* 0x00000064315e7225 */ /* 0x000fe2000788005e */
[----:B------:R-:W-:Y:S02]  /*8c140*/  IADD3.X RZ, P6, PT, RZ, R103, RZ, P3, !PT ;  /* 0x00000067ffff7210 */ /* 0x000fe40001fde4ff */
[----:B------:R-:W-:Y:S01]  /*8c150*/  IADD3 RZ, P5, PT, R118, R54, RZ ;  /* 0x0000003676ff7210 */ /* 0x000fe20007fbe0ff */
[----:B------:R-:W-:Y:S01]  /*8c160*/  IMAD.IADD R74, R117, 0x1, R74 ;  /* 0x00000001754a7824 */ /* 0x000fe200078e024a */
[----:B------:R-:W-:Y:S01]  /*8c170*/  IADD3.X R41, P6, PT, RZ, R41, RZ, P6, !PT ;  /* 0x00000029ff297210 */ /* 0x000fe200037de4ff */
[----:B------:R-:W-:Y:S01]  /*8c180*/  IMAD.WIDE.U32 R104, R156, -0x5555, RZ ;  /* 0xffffaaab9c687825 */ /* 0x000fe200078e00ff */
[----:B------:R-:W-:Y:S02]  /*8c190*/  IADD3.X RZ, P5, PT, R119, R29, RZ, P5, !PT ;  /* 0x0000001d77ff7210 */ /* 0x000fe40002fbe4ff */
[----:B------:R-:W-:Y:S01]  /*8c1a0*/  IADD3.X R57, PT, PT, RZ, RZ, R57, P6, P2 ;  /* 0x000000ffff397210 */ /* 0x000fe200037e4439 */
[----:B------:R-:W-:Y:S01]  /*8c1b0*/  IMAD.X R119, RZ, RZ, RZ, P4 ;  /* 0x000000ffff777224 */ /* 0x000fe200020e06ff */
[----:B------:R-:W-:Y:S01]  /*8c1c0*/  IADD3 R116, P2, PT, R41, R116, RZ ;  /* 0x0000007429747210 */ /* 0x000fe20007f5e0ff */
[----:B------:R-:W-:Y:S01]  /*8c1d0*/  IMAD R41, R103, -0x30003, RZ ;  /* 0xfffcfffd67297824 */ /* 0x000fe200078e02ff */
[----:B------:R-:W-:Y:S01]  /*8c1e0*/  IADD3 R29, P6, PT, R94, R97, RZ ;  /* 0x000000615e1d7210 */ /* 0x000fe20007fde0ff */
[----:B------:R-:W-:Y:S01]  /*8c1f0*/  IMAD.MOV.U32 R118, RZ, RZ, R95 ;  /* 0x000000ffff767224 */ /* 0x000fe200078e005f */
[----:B------:R-:W-:Y:S01]  /*8c200*/  IADD3 RZ, P4, PT, R78, R96, RZ ;  /* 0x000000604eff7210 */ /* 0x000fe20007f9e0ff */
[----:B------:R-:W-:Y:S01]  /*8c210*/  IMAD.WIDE.U32 R166, R156, 0x397fe69a, RZ ;  /* 0x397fe69a9ca67825 */ /* 0x000fe200078e00ff */
[----:B------:R-:W-:-:S02]  /*8c220*/  IADD3.X R117, P2, PT, R74, R57, RZ, P2, !PT ;  /* 0x000000394a757210 */ /* 0x000fc4000175e4ff */
[----:B------:R-:W-:Y:S01]  /*8c230*/  IADD3.X RZ, P4, PT, R79, R29, RZ, P4, !PT ;  /* 0x0000001d4fff7210 */ /* 0x000fe2000279e4ff */
[----:B------:R-:W-:Y:S01]  /*8c240*/  IMAD R57, R114, -0x760c0004, R41 ;  /* 0x89f3fffc72397824 */ /* 0x000fe200078e0229 */
[----:B------:R-:W-:Y:S01]  /*8c250*/  IADD3.X R41, P5, PT, RZ, R52, RZ, P5, !PT ;  /* 0x00000034ff297210 */ /* 0x000fe20002fbe4ff */
[----:B------:R-:W-:Y:S01]  /*8c260*/  IMAD.WIDE.U32 R78, R49, R49, R78 ;  /* 0x00000031314e7225 */ /* 0x000fe200078e004e */
[----:B------:R-:W-:Y:S02]  /*8c270*/  IADD3 RZ, P1, PT, RZ, R75, RZ ;  /* 0x0000004bffff7210 */ /* 0x000fe40007f3e0ff */
[----:B------:R-:W-:Y:S01]  /*8c280*/  IADD3.X R41, P2, PT, RZ, R41, RZ, P2, !PT ;  /* 0x00000029ff297210 */ /* 0x000fe2000175e4ff */
[----:B------:R-:W-:Y:S01]  /*8c290*/  IMAD.IADD R29, R157, 0x1, R57 ;  /* 0x000000019d1d7824 */ /* 0x000fe200078e0239 */
[----:B------:R-:W-:Y:S01]  /*8c2a0*/  IADD3.X RZ, P1, PT, RZ, R77, RZ, P1, !PT ;  /* 0x0000004dffff7210 */ /* 0x000fe20000f3e4ff */
[----:B------:R-:W-:Y:S01]  /*8c2b0*/  IMAD.WIDE.U32 R74, R80, 0x397fe69a, R98 ;  /* 0x397fe69a504a7825 */ /* 0x000fe200078e0062 */
[----:B------:R-:W-:-:S03]  /*8c2c0*/  IADD3 RZ, P3, PT, R98, R102, RZ ;  /* 0x0000006662ff7210 */ /* 0x000fc60007f7e0ff */
[----:B------:R-:W-:Y:S01]  /*8c2d0*/  IMAD.WIDE.U32 R80, R29, -0x4eac0001, RZ ;  /* 0xb153ffff1d507825 */ /* 0x000fe200078e00ff */
[----:B------:R-:W-:-:S03]  /*8c2e0*/  IADD3.X RZ, P3, PT, R99, R55, RZ, P3, !PT ;  /* 0x0000003763ff7210 */ /* 0x000fc60001f7e4ff */
[----:B------:R-:W-:Y:S01]  /*8c2f0*/  IMAD.IADD R46, R75, 0x1, R92 ;  /* 0x000000014b2e7824 */ /* 0x000fe200078e025c */
[----:B------:R-:W-:Y:S01]  /*8c300*/  IADD3.X R75, PT, PT, RZ, RZ, R53, P2, P5 ;  /* 0x000000ffff4b7210 */ /* 0x000fe200017ea435 */
[----:B------:R-:W-:-:S04]  /*8c310*/  IMAD.WIDE.U32 R92, R29, -0x5555, RZ ;  /* 0xffffaaab1d5c7825 */ /* 0x000fc800078e00ff */
[----:B------:R-:W-:-:S04]  /*8c320*/  IMAD.WIDE.U32 R196, R29, -0xc7aed41, RZ ;  /* 0xf38512bf1dc47825 */ /* 0x000fc800078e00ff */
[----:B------:R-:W-:-:S04]  /*8c330*/  IMAD.WIDE.U32 R80, P5, R156, 0x1eabfffe, R80 ;  /* 0x1eabfffe9c507825 */ /* 0x000fc800078a0050 */
[----:B------:R-:W-:-:S04]  /*8c340*/  IMAD.WIDE.U32 R56, R29, -0x94f09dc, RZ ;  /* 0xf6b0f6241d387825 */ /* 0x000fc800078e00ff */
[----:B------:R-:W-:-:S04]  /*8c350*/  IMAD.WIDE.U32 R92, P2, R156, -0x46010001, R92 ;  /* 0xb9feffff9c5c7825 */ /* 0x000fc8000784005c */
[----:B------:R-:W-:-:S04]  /*8c360*/  IMAD.WIDE.U32 R134, R29, 0x397fe69a, RZ ;  /* 0x397fe69a1d867825 */ /* 0x000fc800078e00ff */
[----:B------:R-:W-:Y:S02]  /*8c370*/  IMAD.X R205, RZ, RZ, RZ, P5 ;  /* 0x000000ffffcd7224 */ /* 0x000fe400028e06ff */
[----:B------:R-:W-:-:S04]  /*8c380*/  IMAD.WIDE.U32 R196, P5, R156, 0x64774b84, R196 ;  /* 0x64774b849cc47825 */ /* 0x000fc800078a00c4 */
[----:B------:R-:W-:-:S04]  /*8c390*/  IMAD.WIDE.U32 R198, R29, 0x434bacd7, RZ ;  /* 0x434bacd71dc67825 */ /* 0x000fc800078e00ff */
[----:B------:R-:W-:Y:S02]  /*8c3a0*/  IMAD.X R97, RZ, RZ, RZ, P2 ;  /* 0x000000ffff617224 */ /* 0x000fe400010e06ff */
[----:B------:R-:W-:-:S04]  /*8c3b0*/  IMAD.WIDE.U32 R56, P2, R156, 0x6730d2a0, R56 ;  /* 0x6730d2a09c387825 */ /* 0x000fc80007840038 */
        /* <DEDUP_REMOVED lines=8> */
[----:B------:R-:W-:Y:S01]  /*8c440*/  IMAD.X R155, RZ, RZ, RZ, P2 ;  /* 0x000000ffff9b7224 */ /* 0x000fe200010e06ff */
[----:B------:R-:W-:Y:S01]  /*8c450*/  IADD3 R101, P2, PT, R92, R105, RZ ;  /* 0x000000695c657210 */ /* 0x000fe20007f5e0ff */
[----:B------:R-:W-:Y:S02]  /*8c460*/  IMAD.IADD R36, R79, 0x1, R94 ;  /* 0x000000014f247824 */ /* 0x000fe400078e025e */
[----:B------:R-:W-:-:S04]  /*8c470*/  IMAD.WIDE.U32 R94, R156, -0x94f09dc, RZ ;  /* 0xf6b0f6249c5e7825 */ /* 0x000fc800078e00ff */
[----:B------:R-:W-:Y:S02]  /*8c480*/  IMAD.MOV.U32 R96, RZ, RZ, R93 ;  /* 0x000000ffff607224 */ /* 0x000fe400078e005d */
[----:B------:R-:W-:Y:S01]  /*8c490*/  IMAD.WIDE.U32.X R204, R29, 0x1eabfffe, R204, P5 ;  /* 0x1eabfffe1dcc7825 */ /* 0x000fe200028e04cc */
[----:B------:R-:W-:-:S03]  /*8c4a0*/  IADD3 R77, P5, PT, R196, R209, RZ ;  /* 0x000000d1c44d7210 */ /* 0x000fc60007fbe0ff */
[----:B------:R-:W-:Y:S02]  /*8c4b0*/  IMAD.MOV.U32 R194, RZ, RZ, R197 ;  /* 0x000000ffffc27224 */ /* 0x000fe400078e00c5 */
[----:B------:R-:W-:Y:S01]  /*8c4c0*/  IMAD.WIDE.U32.X R96, R29, -0x46010001, R96, P2 ;  /* 0xb9feffff1d607825 */ /* 0x000fe200010e0460 */
[----:B------:R-:W-:-:S03]  /*8c4d0*/  IADD3 R95, P2, PT, R56, R95, RZ ;  /* 0x0000005f385f7210 */ /* 0x000fc60007f5e0ff */
[----:B------:R-:W-:-:S04]  /*8c4e0*/  IMAD.WIDE.U32 R192, R156, 0x434bacd7, RZ ;  /* 0x434bacd79cc07825 */ /* 0x000fc800078e00ff */
[----:B------:R-:W-:Y:S02]  /*8c4f0*/  IMAD.MOV.U32 R200, RZ, RZ, R57 ;  /* 0x000000ffffc87224 */ /* 0x000fe400078e0039 */
[----:B------:R-:W-:Y:S01]  /*8c500*/  IMAD.WIDE.U32.X R194, R29, 0x64774b84, R194, P5 ;  /* 0x64774b841dc27825 */ /* 0x000fe200028e04c2 */
[----:B------:R-:W-:-:S03]  /*8c510*/  IADD3 R113, P5, PT, R134, R167, RZ ;  /* 0x000000a786717210 */ /* 0x000fc60007fbe0ff */
[----:B------:R-:W-:Y:S01]  /*8c520*/  IMAD.WIDE.U32.X R118, R100, R100, R118, P6 ;  /* 0x0000006464767225 */ /* 0x000fe200030e0476 */
[----:B------:R-:W-:-:S03]  /*8c530*/  IADD3 R78, P6, PT, R41, R78, RZ ;  /* 0x0000004e294e7210 */ /* 0x000fc60007fde0ff */
[----:B------:R-:W-:Y:S01]  /*8c540*/  IMAD.MOV.U32 R136, RZ, RZ, R135 ;  /* 0x000000ffff887224 */ /* 0x000fe200078e0087 */
[----:B------:R-:W-:Y:S01]  /*8c550*/  IADD3.X R79, P6, PT, R36, R75, RZ, P6, !PT ;  /* 0x0000004b244f7210 */ /* 0x000fe200037de4ff */
[C---:B------:R-:W-:Y:S01]  /*8c560*/  IMAD.WIDE.U32.X R200, R29.reuse, 0x6730d2a0, R200, P2 ;  /* 0x6730d2a01dc87825 */ /* 0x040fe200010e04c8 */
[----:B------:R-:W-:Y:S02]  /*8c570*/  IADD3 R123, P2, PT, R198, R193, RZ ;  /* 0x000000c1c67b7210 */ /* 0x000fe40007f5e0ff */
[----:B------:R-:W-:Y:S01]  /*8c580*/  IADD3.X R53, P4, PT, RZ, R118, RZ, P4, !PT ;  /* 0x00000076ff357210 */ /* 0x000fe2000279e4ff */
[----:B------:R-:W-:Y:S02]  /*8c590*/  IMAD.MOV.U32 R154, RZ, RZ, R199 ;  /* 0x000000ffff9a7224 */ /* 0x000fe400078e00c7 */
[----:B------:R-:W-:Y:S01]  /*8c5a0*/  IMAD.WIDE.U32.X R136, R29, 0x1a0111ea, R136, P5 ;  /* 0x1a0111ea1d887825 */ /* 0x000fe200028e0488 */
[----:B------:R-:W-:Y:S02]  /*8c5b0*/  IADD3 R54, P5, PT, R109, R74, RZ ;  /* 0x0000004a6d367210 */ /* 0x000fe40007fbe0ff */
[----:B------:R-:W-:Y:S01]  /*8c5c0*/  IADD3.X R53, P6, PT, RZ, R53, RZ, P6, !PT ;  /* 0x00000035ff357210 */ /* 0x000fe200037de4ff */
[----:B------:R-:W-:Y:S01]  /*8c5d0*/  IMAD.MOV.U32 R102, RZ, RZ, R114 ;  /* 0x000000ffff667224 */ /* 0x000fe200078e0072 */
[----:B------:R-:W-:Y:S01]  /*8c5e0*/  IADD3.X R55, P5, PT, R46, R115, RZ, P5, !PT ;  /* 0x000000732e377210 */ /* 0x000fe20002fbe4ff */
[----:B------:R-:W-:Y:S01]  /*8c5f0*/  IMAD.WIDE.U32.X R154, R29, 0x4b1ba7b6, R154, P2 ;  /* 0x4b1ba7b61d9a7825 */ /* 0x000fe200010e049a */
[----:B------:R-:W-:-:S02]  /*8c600*/  IADD3.X R29, P3, PT, RZ, R84, RZ, P3, !PT ;  /* 0x00000054ff1d7210 */ /* 0x000fc40001f7e4ff */
[----:B------:R-:W-:Y:S01]  /*8c610*/  IADD3.X R57, PT, PT, RZ, RZ, R119, P6, P4 ;  /* 0x000000ffff397210 */ /* 0x000fe200037e8477 */
[----:B------:R-:W-:Y:S01]  /*8c620*/  IMAD.WIDE.U32 R74, R156, -0x5555, R102 ;  /* 0xffffaaab9c4a7825 */ /* 0x000fe200078e0066 */
[----:B------:R-:W-:Y:S02]  /*8c630*/  IADD3 RZ, P2, PT, R114, R104, RZ ;  /* 0x0000006872ff7210 */ /* 0x000fe40007f5e0ff */
[----:B------:R-:W-:Y:S01]  /*8c640*/  IADD3.X R29, P4, PT, RZ, R29, RZ, P5, !PT ;  /* 0x0000001dff1d7210 */ /* 0x000fe20002f9e4ff */
[----:B------:R-:W-:Y:S01]  /*8c650*/  IMAD.WIDE.U32 R114, R213, R49, RZ ;  /* 0x00000031d5727225 */ /* 0x000fe200078e00ff */
[----:B------:R-:W-:Y:S02]  /*8c660*/  IADD3 RZ, P5, PT, RZ, R74, RZ ;  /* 0x0000004affff7210 */ /* 0x000fe40007fbe0ff */
[----:B------:R-:W-:Y:S01]  /*8c670*/  IADD3.X R41, PT, PT, RZ, RZ, R85, P4, P3 ;  /* 0x000000ffff297210 */ /* 0x000fe200027e6455 */
[----:B------:R-:W-:Y:S01]  /*8c680*/  IMAD.IADD R46, R75, 0x1, R92 ;  /* 0x000000014b2e7824 */ /* 0x000fe200078e025c */
[----:B------:R-:W-:Y:S01]  /*8c690*/  IADD3.X RZ, P2, PT, R103, R101, RZ, P2, !PT ;  /* 0x0000006567ff7210 */ /* 0x000fe2000175e4ff */
[----:B------:R-:W-:-:S03]  /*8c6a0*/  IMAD.WIDE.U32 R74, R215, R49, RZ ;  /* 0x00000031d74a7225 */ /* 0x000fc600078e00ff */
[----:B------:R-:W-:Y:S01]  /*8c6b0*/  IADD3.X RZ, P5, PT, RZ, R46, RZ, P5, !PT ;  /* 0x0000002effff7210 */ /* 0x000fe20002fbe4ff */
[----:B------:R-:W-:Y:S01]  /*8c6c0*/  IMAD.WIDE.U32 R114, P3, R100, R50, R114 ;  /* 0x0000003264727225 */ /* 0x000fe20007860072 */
[----:B------:R-:W-:-:S03]  /*8c6d0*/  IADD3.X R46, P1, PT, RZ, RZ, RZ, P1, !PT ;  /* 0x000000ffff2e7210 */ /* 0x000fc60000f3e4ff */
[----:B------:R-:W-:-:S04]  /*8c6e0*/  IMAD.WIDE.U32 R74, P4, R100, R39, R74 ;  /* 0x00000027644a7225 */ /* 0x000fc8000788004a */
[----:B------:R-:W-:Y:S02]  /*8c6f0*/  IMAD.X R99, RZ, RZ, RZ, P3 ;  /* 0x000000ffff637224 */ /* 0x000fe400018e06ff */
[----:B------:R-:W-:-:S04]  /*8c700*/  IMAD.WIDE.U32 R118, R50, R49, RZ ;  /* 0x0000003132767225 */ /* 0x000fc800078e00ff */
[----:B------:R-:W-:-:S04]  /*8c710*/  IMAD.WIDE.U32 R190, P3, R100, R38, R190 ;  /* 0x0000002664be7225 */ /* 0x000fc800078600be */
[----:B------:R-:W-:Y:S02]  /*8c720*/  IMAD.X R151, RZ, RZ, RZ, P4 ;  /* 0x000000ffff977224 */ /* 0x000fe400020e06ff */
[----:B------:R-:W-:-:S04]  /*8c730*/  IMAD.WIDE.U32 R92, R39, R49, RZ ;  /* 0x00000031275c7225 */ /* 0x000fc800078e00ff */
[----:B------:R-:W-:-:S04]  /*8c740*/  IMAD.WIDE.U32 R144, P4, R49, R213, R144 ;  /* 0x000000d531907225 */ /* 0x000fc80007880090 */
[----:B------:R-:W-:Y:S01]  /*8c750*/  IMAD.X R185, RZ, RZ, RZ, P3 ;  /* 0x000000ffffb97224 */ /* 0x000fe200018e06ff */
[----:B------:R-:W-:Y:S01]  /*8c760*/  IADD3 R81, P3, PT, R114, R119, RZ ;  /* 0x0000007772517210 */ /* 0x000fe20007f7e0ff */
[----:B------:R-:W-:Y:S01]  /*8c770*/  IMAD.X R171, RZ, RZ, RZ, P4 ;  /* 0x000000ffffab7224 */ /* 0x000fe200020e06ff */
[----:B------:R-:W-:Y:S01]  /*8c780*/  IADD3 R93, P4, PT, R74, R93, RZ ;  /* 0x0000005d4a5d7210 */ /* 0x000fe20007f9e0ff */
[----:B------:R-:W-:Y:S02]  /*8c790*/  IMAD.MOV.U32 R98, RZ, RZ, R115 ;  /* 0x000000ffff627224 */ /* 0x000fe400078e0073 */
        /* <DEDUP_REMOVED lines=8> */
[----:B------:R-:W-:Y:S02]  /*8c820*/  IMAD.MOV.U32 R184, RZ, RZ, R191 ;  /* 0x000000ffffb87224 */ /* 0x000fe400078e00bf */
[----:B------:R-:W-:Y:S02]  /*8c830*/  IMAD.MOV.U32 R170, RZ, RZ, R145 ;  /* 0x000000ffffaa7224 */ /* 0x000fe400078e0091 */
[----:B------:R-:W-:Y:S01]  /*8c840*/  IMAD.WIDE.U32.X R184, R100, R48, R184, P3 ;  /* 0x0000003064b87225 */ /* 0x000fe200018e04b8 */
[----:B------:R-:W-:-:S03]  /*8c850*/  IADD3 R85, P3, PT, R120, R85, RZ ;  /* 0x0000005578557210 */ /* 0x000fc60007f7e0ff */
[----:B------:R-:W-:-:S04]  /*8c860*/  IMAD.WIDE.U32 R104, R100, R38, RZ ;  /* 0x0000002664687225 */ /* 0x000fc800078e00ff */
[----:B------:R-:W-:Y:S01]  /*8c870*/  IMAD.WIDE.U32.X R170, R100, R213, R170, P4 ;  /* 0x000000d564aa7225 */ /* 0x000fe200020e04aa */
[----:B------:R-:W-:-:S03]  /*8c880*/  IADD3 RZ, P4, PT, R82, R118, RZ ;  /* 0x0000007652ff7210 */ /* 0x000fc60007f9e0ff */
[----:B------:R-:W-:Y:S01]  /*8c890*/  IMAD.X R127, RZ, RZ, RZ, P6 ;  /* 0x000000ffff7f7224 */ /* 0x000fe200030e06ff */
[----:B------:R-:W-:Y:S01]  /*8c8a0*/  IADD3.X RZ, P4, PT, R83, R81, RZ, P4, !PT ;  /* 0x0000005153ff7210 */ /* 0x000fe2000279e4ff */
[----:B------:R-:W-:Y:S01]  /*8c8b0*/  IMAD.MOV.U32 R126, RZ, RZ, R121 ;  /* 0x000000ffff7e7224 */ /* 0x000fe200078e0079 */
[----:B------:R-:W-:Y:S01]  /*8c8c0*/  IADD3.X R81, P0, PT, RZ, RZ, RZ, P0, !PT ;  /* 0x000000ffff517210 */ /* 0x000fe2000071e4ff */
[----:B------:R-:W-:Y:S01]  /*8c8d0*/  IMAD.WIDE.U32 R206, R49, R50, R82 ;  /* 0x0000003231ce7225 */ /* 0x000fe200078e0052 */
[----:B------:R-:W-:-:S03]  /*8c8e0*/  IADD3.X R75, P4, PT, RZ, R98, RZ, P4, !PT ;  /* 0x00000062ff4b7210 */ /* 0x000fc6000279e4ff */
[----:B------:R-:W-:Y:S01]  /*8c8f0*/  IMAD.WIDE.U32.X R126, R100, R215, R126, P3 ;  /* 0x000000d7647e7225 */ /* 0x000fe200018e047e */
[----:B------:R-:W-:-:S03]  /*8c900*/  IADD3 R206, P6, PT, R53, R206, RZ ;  /* 0x000000ce35ce7210 */ /* 0x000fc60007fde0ff */
[----:B------:R-:W-:-:S04]  /*8c910*/  IMAD.WIDE.U32 R104, P3, R49, R48, R104 ;  /* 0x0000003031687225 */ /* 0x000fc80007860068 */
[----:B------:R-:W-:Y:S02]  /*8c920*/  IMAD.IADD R114, R207, 0x1, R114 ;  /* 0x00000001cf727824 */ /* 0x000fe400078e0272 */
[----:B------:R-:W-:-:S03]  /*8c930*/  IMAD.WIDE.U32 R82, R49, R38, RZ ;  /* 0x0000002631527225 */ /* 0x000fc600078e00ff */
[----:B------:R-:W-:Y:S01]  /*8c940*/  IADD3.X R207, P6, PT, R114, R57, RZ, P6, !PT ;  /* 0x0000003972cf7210 */ /* 0x000fe200037de4ff */
[----:B------:R-:W-:Y:S01]  /*8c950*/  IMAD.X R115, RZ, RZ, RZ, P3 ;  /* 0x000000ffff737224 */ /* 0x000fe200018e06ff */
[----:B------:R-:W-:Y:S01]  /*8c960*/  IADD3 R53, P3, PT, R104, R83, RZ ;  /* 0x0000005368357210 */ /* 0x000fe20007f7e0ff */
[----:B------:R-:W-:Y:S01]  /*8c970*/  IMAD.MOV.U32 R114, RZ, RZ, R105 ;  /* 0x000000ffff727224 */ /* 0x000fe200078e0069 */
[----:B------:R-:W-:Y:S01]  /*8c980*/  IADD3.X R57, P2, PT, RZ, R96, RZ, P2, !PT ;  /* 0x00000060ff397210 */ /* 0x000fe2000175e4ff */
[----:B------:R-:W-:Y:S01]  /*8c990*/  IMAD.X R214, RZ, RZ, RZ, P1 ;  /* 0x000000ffffd67224 */ /* 0x000fe200008e06ff */
[----:B------:R-:W-:Y:S01]  /*8c9a0*/  IADD3.X R75, P6, PT, RZ, R75, RZ, P6, !PT ;  /* 0x0000004bff4b7210 */ /* 0x000fe200037de4ff */
[----:B------:R-:W-:Y:S01]  /*8c9b0*/  IMAD.WIDE.U32.X R100, R100, R48, R114, P3 ;  /* 0x0000003064647225 */ /* 0x000fe200018e0472 */
[----:B------:R-:W-:Y:S02]  /*8c9c0*/  IADD3 R81, P3, PT, R81, R46, RZ ;  /* 0x0000002e51517210 */ /* 0x000fe40007f7e0ff */
[----:B------:R-:W-:Y:S01]  /*8c9d0*/  IADD3.X R57, P5, PT, RZ, R57, RZ, P5, !PT ;  /* 0x00000039ff397210 */ /* 0x000fe20002fbe4ff */
[----:B------:R-:W-:Y:S01]  /*8c9e0*/  IMAD.WIDE.U32 R146, R213, R50, RZ ;  /* 0x00000032d5927225 */ /* 0x000fe200078e00ff */
[----:B------:R-:W-:-:S02]  /*8c9f0*/  IADD3.X R214, PT, PT, R214, RZ, RZ, P3, P0 ;  /* 0x000000ffd6d67210 */ /* 0x000fc40001fe04ff */
[----:B------:R-:W-:Y:S01]  /*8ca00*/  IADD3.X R143, PT, PT, RZ, RZ, R97, P5, P2 ;  /* 0x000000ffff8f7210 */ /* 0x000fe20002fe4461 */
[----:B------:R-:W-:Y:S01]  /*8ca10*/  IMAD.WIDE.U32 R158, R48, R50, RZ ;  /* 0x00000032309e7225 */ /* 0x000fe200078e00ff */
[----:B------:R-:W-:Y:S02]  /*8ca20*/  IADD3 RZ, P2, PT, R78, R94, RZ ;  /* 0x0000005e4eff7210 */ /* 0x000fe40007f5e0ff */
[----:B------:R-:W-:Y:S01]  /*8ca30*/  IADD3.X R46, PT, PT, RZ, RZ, R99, P6, P4 ;  /* 0x000000ffff2e7210 */ /* 0x000fe200037e8463 */
[----:B------:R-:W-:Y:S01]  /*8ca40*/  IMAD.WIDE.U32 R146, P0, R50, R213, R146 ;  /* 0x000000d532927225 */ /* 0x000fe20007800092 */
[----:B------:R-:W-:Y:S02]  /*8ca50*/  IADD3 RZ, P6, PT, R116, R52, RZ ;  /* 0x0000003474ff7210 */ /* 0x000fe40007fde0ff */
[----:B------:R-:W-:Y:S01]  /*8ca60*/  IADD3.X RZ, P1, PT, R79, R95, RZ, P2, !PT ;  /* 0x0000005f4fff7210 */ /* 0x000fe2000173e4ff */
[----:B------:R-:W-:Y:S01]  /*8ca70*/  IMAD.WIDE.U32 R176, P3, R213, R39, R176 ;  /* 0x00000027d5b07225 */ /* 0x000fe200078600b0 */
[----:B------:R-:W-:-:S02]  /*8ca80*/  IADD3.X RZ, P5, PT, R117, R125, RZ, P6, !PT ;  /* 0x0000007d75ff7210 */ /* 0x000fc400037be4ff */
[----:B------:R-:W-:Y:S01]  /*8ca90*/  IADD3 RZ, P6, PT, R54, R92, RZ ;  /* 0x0000005c36ff7210 */ /* 0x000fe20007fde0ff */
[----:B------:R-:W-:Y:S01]  /*8caa0*/  IMAD.X R179, RZ, RZ, RZ, P0 ;  /* 0x000000ffffb37224 */ /* 0x000fe200000e06ff */
[----:B------:R-:W-:Y:S01]  /*8cab0*/  IADD3 R52, P4, PT, R124, R81, RZ ;  /* 0x000000517c347210 */ /* 0x000fe20007f9e0ff */
[----:B------:R-:W-:Y:S01]  /*8cac0*/  IMAD.WIDE.U32 R118, R48, R39, RZ ;  /* 0x0000002730767225 */ /* 0x000fe200078e00ff */
[----:B------:R-:W-:Y:S02]  /*8cad0*/  IADD3.X RZ, P2, PT, R55, R93, RZ, P6, !PT ;  /* 0x0000005d37ff7210 */ /* 0x000fe4000375e4ff */
[----:B------:R-:W-:Y:S01]  /*8cae0*/  IADD3.X R216, P4, PT, R51, R214, RZ, P4, !PT ;  /* 0x000000d633d87210 */ /* 0x000fe2000279e4ff */
[----:B------:R-:W-:Y:S02]  /*8caf0*/  IMAD.X R163, RZ, RZ, RZ, P3 ;  /* 0x000000ffffa37224 */ /* 0x000fe400018e06ff */
[----:B------:R-:W-:-:S04]  /*8cb00*/  IMAD.WIDE.U32 R158, P0, R213, R38, R158 ;  /* 0x00000026d59e7225 */ /* 0x000fc8000780009e */
[----:B------:R-:W-:-:S04]  /*8cb10*/  IMAD.WIDE.U32 R130, P3, R50, R215, R130 ;  /* 0x000000d732827225 */ /* 0x000fc80007860082 */
[----:B------:R-:W-:-:S04]  /*8cb20*/  IMAD.WIDE.U32 R210, R156, -0x94f09dc, R78 ;  /* 0xf6b0f6249cd27825 */ /* 0x000fc800078e004e */
[----:B------:R-:W-:Y:S02]  /*8cb30*/  IMAD.X R79, RZ, RZ, RZ, P0 ;  /* 0x000000ffff4f7224 */ /* 0x000fe400000e06ff */
[----:B------:R-:W-:Y:S02]  /*8cb40*/  IMAD.X R141, RZ, RZ, RZ, P3 ;  /* 0x000000ffff8d7224 */ /* 0x000fe400018e06ff */
[----:B------:R-:W-:-:S04]  /*8cb50*/  IMAD.WIDE.U32 R128, P0, R39, R215, R128 ;  /* 0x000000d727807225 */ /* 0x000fc80007800080 */
        /* <DEDUP_REMOVED lines=9> */
[----:B------:R-:W-:Y:S01]  /*8cbf0*/  IMAD.WIDE.U32.X R178, R213, R213, R178, P0 ;  /* 0x000000d5d5b27225 */ /* 0x000fe200000e04b2 */
[----:B------:R-:W-:-:S03]  /*8cc00*/  IADD3 R135, P0, PT, R158, R169, RZ ;  /* 0x000000a99e877210 */ /* 0x000fc60007f1e0ff */
[----:B------:R-:W-:Y:S01]  /*8cc10*/  IMAD.WIDE.U32.X R162, R213, R215, R162, P3 ;  /* 0x000000d7d5a27225 */ /* 0x000fe200018e04a2 */
[----:B------:R-:W-:-:S03]  /*8cc20*/  IADD3 R93, P3, PT, R130, R93, RZ ;  /* 0x0000005d825d7210 */ /* 0x000fc60007f7e0ff */
[----:B------:R-:W-:-:S04]  /*8cc30*/  IMAD.WIDE.U32 R98, R213, R38, RZ ;  /* 0x00000026d5627225 */ /* 0x000fc800078e00ff */
[----:B------:R-:W-:-:S04]  /*8cc40*/  IMAD.WIDE.U32 R116, R156, -0x4eac0001, R116 ;  /* 0xb153ffff9c747825 */ /* 0x000fc800078e0074 */
[----:B------:R-:W-:Y:S01]  /*8cc50*/  IMAD.WIDE.U32 R124, R39, R39, RZ ;  /* 0x00000027277c7225 */ /* 0x000fe200078e00ff */
[----:B------:R-:W-:-:S03]  /*8cc60*/  IADD3 R116, P6, PT, R57, R116, RZ ;  /* 0x0000007439747210 */ /* 0x000fc60007fde0ff */
[----:B------:R-:W-:Y:S02]  /*8cc70*/  IMAD.MOV.U32 R78, RZ, RZ, R159 ;  /* 0x000000ffff4e7224 */ /* 0x000fe400078e009f */
[----:B------:R-:W-:Y:S02]  /*8cc80*/  IMAD.MOV.U32 R140, RZ, RZ, R131 ;  /* 0x000000ffff8c7224 */ /* 0x000fe400078e0083 */
[----:B------:R-:W-:-:S04]  /*8cc90*/  IMAD.WIDE.U32.X R78, R213, R48, R78, P0 ;  /* 0x00000030d54e7225 */ /* 0x000fc800000e044e */
[----:B------:R-:W-:Y:S01]  /*8cca0*/  IMAD.WIDE.U32.X R140, R213, R215, R140, P3 ;  /* 0x000000d7d58c7225 */ /* 0x000fe200018e048c */
[----:B------:R-:W-:-:S03]  /*8ccb0*/  IADD3 R125, P3, PT, R128, R125, RZ ;  /* 0x0000007d807d7210 */ /* 0x000fc60007f7e0ff */
[----:B------:R-:W-:Y:S01]  /*8ccc0*/  IMAD.IADD R83, R211, 0x1, R56 ;  /* 0x00000001d3537824 */ /* 0x000fe200078e0238 */
[----:B------:R-:W-:Y:S01]  /*8ccd0*/  IADD3.X R211, P5, PT, RZ, R204, RZ, P5, !PT ;  /* 0x000000ccffd37210 */ /* 0x000fe20002fbe4ff */
[----:B------:R-:W-:-:S04]  /*8cce0*/  IMAD.WIDE.U32 R98, P0, R50, R48, R98 ;  /* 0x0000003032627225 */ /* 0x000fc80007800062 */
[----:B------:R-:W-:-:S04]  /*8ccf0*/  IMAD.WIDE.U32 R96, R38, R39, RZ ;  /* 0x0000002726607225 */ /* 0x000fc800078e00ff */
[----:B------:R-:W-:-:S04]  /*8cd00*/  IMAD.WIDE.U32 R56, R50, R38, RZ ;  /* 0x0000002632387225 */ /* 0x000fc800078e00ff */
[----:B------:R-:W-:Y:S02]  /*8cd10*/  IMAD.MOV.U32 R102, RZ, RZ, R129 ;  /* 0x000000ffff667224 */ /* 0x000fe400078e0081 */
[----:B------:R-:W-:Y:S01]  /*8cd20*/  IMAD.X R95, RZ, RZ, RZ, P0 ;  /* 0x000000ffff5f7224 */ /* 0x000fe200000e06ff */
[----:B------:R-:W-:Y:S01]  /*8cd30*/  IADD3 R97, P0, PT, R118, R97, RZ ;  /* 0x0000006176617210 */ /* 0x000fe20007f1e0ff */
[----:B------:R-:W-:Y:S02]  /*8cd40*/  IMAD.IADD R212, R117, 0x1, R80 ;  /* 0x0000000175d47824 */ /* 0x000fe400078e0250 */
[----:B------:R-:W-:Y:S01]  /*8cd50*/  IMAD.WIDE.U32.X R102, R215, R215, R102, P3 ;  /* 0x000000d7d7667225 */ /* 0x000fe200018e0466 */
[----:B------:R-:W-:Y:S02]  /*8cd60*/  IADD3 R57, P3, PT, R98, R57, RZ ;  /* 0x0000003962397210 */ /* 0x000fe40007f7e0ff */
[----:B------:R-:W-:Y:S01]  /*8cd70*/  IADD3.X R117, P6, PT, R212, R143, RZ, P6, !PT ;  /* 0x0000008fd4757210 */ /* 0x000fe200037de4ff */
[----:B------:R-:W-:-:S03]  /*8cd80*/  IMAD.WIDE.U32 R54, R49, R39, R54 ;  /* 0x0000002731367225 */ /* 0x000fc600078e0036 */
[----:B------:R-:W-:Y:S01]  /*8cd90*/  IADD3.X R211, P6, PT, RZ, R211, RZ, P6, !PT ;  /* 0x000000d3ffd37210 */ /* 0x000fe200037de4ff */
[----:B------:R-:W-:-:S03]  /*8cda0*/  IMAD.WIDE.U32 R80, R215, R38, RZ ;  /* 0x00000026d7507225 */ /* 0x000fc600078e00ff */
[----:B------:R-:W-:Y:S01]  /*8cdb0*/  IADD3.X R214, PT, PT, RZ, RZ, R205, P6, P5 ;  /* 0x000000ffffd67210 */ /* 0x000fe200037ea4cd */
[----:B------:R-:W-:Y:S01]  /*8cdc0*/  IMAD.MOV.U32 R114, RZ, RZ, R119 ;  /* 0x000000ffff727224 */ /* 0x000fe200078e0077 */
[----:B------:R-:W-:Y:S01]  /*8cdd0*/  IADD3 R204, P6, PT, R29, R52, RZ ;  /* 0x000000341dcc7210 */ /* 0x000fe20007fde0ff */
[----:B------:R-:W-:Y:S01]  /*8cde0*/  IMAD.MOV.U32 R94, RZ, RZ, R99 ;  /* 0x000000ffff5e7224 */ /* 0x000fe200078e0063 */
[----:B------:R-:W-:Y:S01]  /*8cdf0*/  IADD3.X R29, P1, PT, RZ, R200, RZ, P1, !PT ;  /* 0x000000c8ff1d7210 */ /* 0x000fe20000f3e4ff */
[----:B------:R-:W-:Y:S01]  /*8ce00*/  IMAD.WIDE.U32.X R114, R215, R48, R114, P0 ;  /* 0x00000030d7727225 */ /* 0x000fe200000e0472 */
[----:B------:R-:W-:Y:S02]  /*8ce10*/  IADD3 R54, P0, PT, R75, R54, RZ ;  /* 0x000000364b367210 */ /* 0x000fe40007f1e0ff */
[----:B------:R-:W-:Y:S01]  /*8ce20*/  IADD3 RZ, P5, PT, R206, R208, RZ ;  /* 0x000000d0ceff7210 */ /* 0x000fe20007fbe0ff */
[----:B------:R-:W-:Y:S01]  /*8ce30*/  IMAD.WIDE.U32.X R94, R213, R48, R94, P3 ;  /* 0x00000030d55e7225 */ /* 0x000fe200018e045e */
[----:B------:R-:W-:-:S02]  /*8ce40*/  IADD3.X R205, P6, PT, R41, R216, RZ, P6, !PT ;  /* 0x000000d829cd7210 */ /* 0x000fc400037de4ff */
[----:B------:R-:W-:Y:S01]  /*8ce50*/  IADD3.X RZ, P5, PT, R207, R77, RZ, P5, !PT ;  /* 0x0000004dcfff7210 */ /* 0x000fe20002fbe4ff */
        /* <DEDUP_REMOVED lines=13> */
[----:B------:R-:W-:Y:S01]  /*8cf30*/  IADD3 RZ, P2, PT, R204, R160, RZ ;  /* 0x000000a0ccff7210 */ /* 0x000fe20007f5e0ff */
[----:B------:R-:W-:Y:S01]  /*8cf40*/  IMAD.IADD R196, R209, 0x1, R196 ;  /* 0x00000001d1c47824 */ /* 0x000fe200078e02c4 */
[----:B------:R-:W-:Y:S01]  /*8cf50*/  IADD3.X R211, P3, PT, R83, R214, RZ, P3, !PT ;  /* 0x000000d653d37210 */ /* 0x000fe20001f7e4ff */
[----:B------:R-:W-:Y:S01]  /*8cf60*/  IMAD.WIDE.U32 R150, R49, R38, R204 ;  /* 0x0000002631967225 */ /* 0x000fe200078e00cc */
[----:B------:R-:W-:Y:S02]  /*8cf70*/  IADD3 RZ, P0, PT, R116, R202, RZ ;  /* 0x000000ca74ff7210 */ /* 0x000fe40007f1e0ff */
[----:B------:R-:W-:Y:S01]  /*8cf80*/  IADD3.X R29, P3, PT, RZ, R29, RZ, P3, !PT ;  /* 0x0000001dff1d7210 */ /* 0x000fe20001f7e4ff */
[----:B------:R-:W-:Y:S01]  /*8cf90*/  IMAD.IADD R190, R151, 0x1, R190 ;  /* 0x0000000197be7824 */ /* 0x000fe200078e02be */
[----:B------:R-:W-:Y:S01]  /*8cfa0*/  IADD3.X RZ, P0, PT, R117, R203, RZ, P0, !PT ;  /* 0x000000cb75ff7210 */ /* 0x000fe2000071e4ff */
[----:B------:R-:W-:Y:S01]  /*8cfb0*/  IMAD.WIDE.U32 R160, R156, 0x434bacd7, R54 ;  /* 0x434bacd79ca07825 */ /* 0x000fe200078e0036 */
[----:B------:R-:W-:-:S02]  /*8cfc0*/  IADD3.X R201, PT, PT, RZ, RZ, R201, P3, P1 ;  /* 0x000000ffffc97210 */ /* 0x000fc40001fe24c9 */
[----:B------:R-:W-:Y:S01]  /*8cfd0*/  IADD3 R208, P1, PT, R29, R208, RZ ;  /* 0x000000d01dd07210 */ /* 0x000fe20007f3e0ff */
[----:B------:R-:W-:Y:S01]  /*8cfe0*/  IMAD.IADD R198, R161, 0x1, R198 ;  /* 0x00000001a1c67824 */ /* 0x000fe200078e02c6 */
[----:B------:R-:W-:Y:S02]  /*8cff0*/  IADD3.X R29, P5, PT, RZ, R194, RZ, P5, !PT ;  /* 0x000000c2ff1d7210 */ /* 0x000fe40002fbe4ff */
[----:B------:R-:W-:Y:S02]  /*8d000*/  IADD3.X R209, P3, PT, R196, R201, RZ, P1, !PT ;  /* 0x000000c9c4d17210 */ /* 0x000fe40000f7e4ff */
[----:B------:R-:W-:Y:S02]  /*8d010*/  IADD3 RZ, P1, PT, R54, R192, RZ ;  /* 0x000000c036ff7210 */ /* 0x000fe40007f3e0ff */
[----:B------:R-:W-:Y:S02]  /*8d020*/  IADD3.X R29, P3, PT, RZ, R29, RZ, P3, !PT ;  /* 0x0000001dff1d7210 */ /* 0x000fe40001f7e4ff */
[----:B------:R-:W-:Y:S01]  /*8d030*/  IADD3.X RZ, P1, PT, R55, R123, RZ, P1, !PT ;  /* 0x0000007b37ff7210 */ /* 0x000fe20000f3e4ff */
[----:B------:R-:W-:Y:S01]  /*8d040*/  IMAD.WIDE.U32 R54, R50, R37, R116 ;  /* 0x0000002532367225 */ /* 0x000fe200078e0074 */
[----:B------:R-:W-:-:S02]  /*8d050*/  IADD3.X R195, PT, PT, RZ, RZ, R195, P3, P5 ;  /* 0x000000ffffc37210 */ /* 0x000fc40001fea4c3 */
[----:B------:R-:W-:Y:S01]  /*8d060*/  IADD3 R150, P3, PT, R41, R150, RZ ;  /* 0x0000009629967210 */ /* 0x000fe20007f7e0ff */
[----:B------:R-:W-:Y:S01]  /*8d070*/  IMAD.IADD R55, R55, 0x1, R188 ;  /* 0x0000000137377824 */ /* 0x000fe200078e02bc */
[----:B------:R-:W-:Y:S01]  /*8d080*/  IADD3.X RZ, P5, PT, R205, R109, RZ, P2, !PT ;  /* 0x0000006dcdff7210 */ /* 0x000fe200017be4ff */
[----:B------:R-:W-:Y:S01]  /*8d090*/  IMAD.WIDE.U32 R116, R50, R180, R210 ;  /* 0x000000b432747225 */ /* 0x000fe200078e00d2 */
[----:B------:R-:W-:Y:S02]  /*8d0a0*/  IADD3.X R151, P3, PT, R190, R51, RZ, P3, !PT ;  /* 0x00000033be977210 */ /* 0x000fe40001f7e4ff */
[----:B------:R-:W-:Y:S01]  /*8d0b0*/  IADD3.X R52, P5, PT, RZ, R184, RZ, P5, !PT ;  /* 0x000000b8ff347210 */ /* 0x000fe20002fbe4ff */
[----:B------:R-:W-:Y:S01]  /*8d0c0*/  IMAD.IADD R109, R117, 0x1, R108 ;  /* 0x00000001756d7824 */ /* 0x000fe200078e026c */
[----:B------:R-:W-:Y:S02]  /*8d0d0*/  IADD3 R160, P2, PT, R29, R160, RZ ;  /* 0x000000a01da07210 */ /* 0x000fe40007f5e0ff */
[----:B------:R-:W-:-:S02]  /*8d0e0*/  IADD3.X R52, P3, PT, RZ, R52, RZ, P3, !PT ;  /* 0x00000034ff347210 */ /* 0x000fc40001f7e4ff */
[----:B------:R-:W-:Y:S02]  /*8d0f0*/  IADD3.X R51, P0, PT, RZ, R186, RZ, P0, !PT ;  /* 0x000000baff337210 */ /* 0x000fe4000071e4ff */
[----:B------:R-:W-:Y:S02]  /*8d100*/  IADD3.X R29, PT, PT, RZ, RZ, R185, P3, P5 ;  /* 0x000000ffff1d7210 */ /* 0x000fe40001fea4b9 */
[----:B------:R-:W-:Y:S02]  /*8d110*/  IADD3 RZ, P3, PT, RZ, R54, RZ ;  /* 0x00000036ffff7210 */ /* 0x000fe40007f7e0ff */
[----:B------:R-:W-:Y:S02]  /*8d120*/  IADD3.X R161, P2, PT, R198, R195, RZ, P2, !PT ;  /* 0x000000c3c6a17210 */ /* 0x000fe4000175e4ff */
[----:B------:R-:W-:Y:S02]  /*8d130*/  IADD3.X RZ, P3, PT, RZ, R55, RZ, P3, !PT ;  /* 0x00000037ffff7210 */ /* 0x000fe40001f7e4ff */
[----:B------:R-:W-:-:S02]  /*8d140*/  IADD3.X R41, P1, PT, RZ, R154, RZ, P1, !PT ;  /* 0x0000009aff297210 */ /* 0x000fc40000f3e4ff */
[----:B------:R-:W-:Y:S02]  /*8d150*/  IADD3.X R51, P3, PT, RZ, R51, RZ, P3, !PT ;  /* 0x00000033ff337210 */ /* 0x000fe40001f7e4ff */
[----:B------:R-:W-:Y:S02]  /*8d160*/  IADD3.X R41, P5, PT, RZ, R41, RZ, P2, !PT ;  /* 0x00000029ff297210 */ /* 0x000fe400017be4ff */
[----:B------:R-:W-:Y:S02]  /*8d170*/  IADD3.X R186, PT, PT, RZ, RZ, R187, P3, P0 ;  /* 0x000000ffffba7210 */ /* 0x000fe40001fe04bb */
[----:B------:R-:W-:Y:S01]  /*8d180*/  IADD3 R108, P0, PT, R51, R116, RZ ;  /* 0x00000074336c7210 */ /* 0x000fe20007f1e0ff */
[----:B------:R-:W-:Y:S01]  /*8d190*/  IMAD R51, R55, -0x30003, RZ ;  /* 0xfffcfffd37337824 */ /* 0x000fe200078e02ff */
[----:B------:R-:W-:Y:S01]  /*8d1a0*/  IADD3 RZ, P2, PT, R210, R122, RZ ;  /* 0x0000007ad2ff7210 */ /* 0x000fe20007f5e0ff */
[----:B------:R-:W-:Y:S01]  /*8d1b0*/  IMAD.WIDE.U32 R116, R54, -0x30003, RZ ;  /* 0xfffcfffd36747825 */ /* 0x000fe200078e00ff */
[----:B------:R-:W-:-:S02]  /*8d1c0*/  IADD3.X R122, P4, PT, RZ, RZ, RZ, P4, !PT ;  /* 0x000000ffff7a7210 */ /* 0x000fc4000279e4ff */
[----:B------:R-:W-:Y:S01]  /*8d1d0*/  IADD3.X R83, P6, PT, RZ, RZ, RZ, P6, !PT ;  /* 0x000000ffff537210 */ /* 0x000fe200037de4ff */
[----:B------:R-:W-:Y:S01]  /*8d1e0*/  IMAD R51, R54, -0x760c0004, R51 ;  /* 0x89f3fffc36337824 */ /* 0x000fe200078e0233 */
[----:B------:R-:W-:Y:S01]  /*8d1f0*/  IADD3.X R46, PT, PT, RZ, RZ, R155, P5, P1 ;  /* 0x000000ffff2e7210 */ /* 0x000fe20002fe249b */
[----:B------:R-:W-:Y:S01]  /*8d200*/  IMAD.X R99, RZ, RZ, RZ, P4 ;  /* 0x000000ffff637224 */ /* 0x000fe200020e06ff */
[----:B------:R-:W-:Y:S01]  /*8d210*/  IADD3 R83, P5, PT, R83, R122, RZ ;  /* 0x0000007a53537210 */ /* 0x000fe20007fbe0ff */
[----:B------:R-:W-:Y:S01]  /*8d220*/  IMAD.IADD R81, R117, 0x1, R51 ;  /* 0x0000000175517824 */ /* 0x000fe200078e0233 */
[----:B------:R-:W-:Y:S01]  /*8d230*/  IADD3.X RZ, P2, PT, R211, R133, RZ, P2, !PT ;  /* 0x00000085d3ff7210 */ /* 0x000fe2000175e4ff */
[----:B------:R-:W-:Y:S01]  /*8d240*/  IMAD.WIDE.U32 R194, R116, -0x4eac0001, RZ ;  /* 0xb153ffff74c27825 */ /* 0x000fe200078e00ff */
[----:B------:R-:W-:Y:S02]  /*8d250*/  IADD3.X R109, P0, PT, R109, R186, RZ, P0, !PT ;  /* 0x000000ba6d6d7210 */ /* 0x000fe4000071e4ff */
[----:B------:R-:W-:Y:S01]  /*8d260*/  IADD3.X R77, P3, PT, RZ, R152, RZ, P2, !PT ;  /* 0x00000098ff4d7210 */ /* 0x000fe2000177e4ff */
[----:B------:R-:W-:Y:S01]  /*8d270*/  IMAD.WIDE.U32 R122, R81, -0xc7aed41, RZ ;  /* 0xf38512bf517a7825 */ /* 0x000fe200078e00ff */
[----:B------:R-:W-:-:S02]  /*8d280*/  IADD3 R51, P2, PT, R52, R83, RZ ;  /* 0x0000005334337210 */ /* 0x000fc40007f5e0ff */
[----:B------:R-:W-:Y:S01]  /*8d290*/  IADD3.X R52, PT, PT, R99, RZ, RZ, P5, P6 ;  /* 0x000000ff63347210 */ /* 0x000fe20002fec4ff */
[C---:B------:R-:W-:Y:S01]  /*8d2a0*/  IMAD.WIDE.U32 R196, R81.reuse, -0x4eac0001, RZ ;  /* 0xb153ffff51c47825 */ /* 0x040fe200078e00ff */
[----:B------:R-:W-:Y:S02]  /*8d2b0*/  IADD3 RZ, P4, PT, R208, R172, RZ ;  /* 0x000000acd0ff7210 */ /* 0x000fe40007f9e0ff */
[----:B------:R-:W-:Y:S01]  /*8d2c0*/  IADD3.X R77, P0, PT, RZ, R77, RZ, P0, !PT ;  /* 0x0000004dff4d7210 */ /* 0x000fe2000071e4ff */
[----:B------:R-:W-:Y:S01]  /*8d2d0*/  IMAD.WIDE.U32 R184, R81, 0x397fe69a, RZ ;  /* 0x397fe69a51b87825 */ /* 0x000fe200078e00ff */
[----:B------:R-:W-:Y:S02]  /*8d2e0*/  IADD3.X RZ, P4, PT, R209, R36, RZ, P4, !PT ;  /* 0x00000024d1ff7210 */ /* 0x000fe4000279e4ff */
[----:B------:R-:W-:Y:S01]  /*8d2f0*/  IADD3 RZ, P1, PT, R150, R166, RZ ;  /* 0x000000a696ff7210 */ /* 0x000fe20007f3e0ff */
[----:B------:R-:W-:Y:S01]  /*8d300*/  IMAD.WIDE.U32 R122, P5, R116, 0x64774b84, R122 ;  /* 0x64774b84747a7825 */ /* 0x000fe200078a007a */
[----:B------:R-:W-:-:S02]  /*8d310*/  IADD3.X R36, PT, PT, RZ, RZ, R153, P0, P3 ;  /* 0x000000ffff247210 */ /* 0x000fc400007e6499 */
[----:B------:R-:W-:Y:S01]  /*8d320*/  IADD3.X RZ, P1, PT, R151, R113, RZ, P1, !PT ;  /* 0x0000007197ff7210 */ /* 0x000fe20000f3e4ff */
[----:B------:R-:W-:Y:S01]  /*8d330*/  IMAD.WIDE.U32 R200, R81, -0x5555, RZ ;  /* 0xffffaaab51c87825 */ /* 0x000fe200078e00ff */
[----:B------:R-:W-:-:S03]  /*8d340*/  IADD3.X R29, P2, PT, R29, R52, RZ, P2, !PT ;  /* 0x000000341d1d7210 */ /* 0x000fc6000175e4ff */
[----:B------:R-:W-:-:S04]  /*8d350*/  IMAD.WIDE.U32 R190, R81, -0x94f09dc, RZ ;  /* 0xf6b0f62451be7825 */ /* 0x000fc800078e00ff */
[----:B------:R-:W-:Y:S02]  /*8d360*/  IMAD.X R157, RZ, RZ, RZ, P5 ;  /* 0x000000ffff9d7224 */ /* 0x000fe400028e06ff */
[----:B------:R-:W-:-:S04]  /*8d370*/  IMAD.WIDE.U32 R196, P6, R116, 0x1eabfffe, R196 ;  /* 0x1eabfffe74c47825 */ /* 0x000fc800078c00c4 */
[----:B------:R-:W-:-:S04]  /*8d380*/  IMAD.WIDE.U32 R184, P5, R116, 0x1a0111ea, R184 ;  /* 0x1a0111ea74b87825 */ /* 0x000fc800078a00b8 */
[----:B------:R-:W-:Y:S01]  /*8d390*/  IMAD.X R145, RZ, RZ, RZ, P5 ;  /* 0x000000ffff917224 */ /* 0x000fe200028e06ff */
[----:B------:R-:W-:Y:S01]  /*8d3a0*/  IADD3 R117, P5, PT, R196, R195, RZ ;  /* 0x000000c3c4757210 */ /* 0x000fe20007fbe0ff */
[----:B------:R-:W-:-:S04]  /*8d3b0*/  IMAD.WIDE.U32 R200, P0, R116, -0x46010001, R200 ;  /* 0xb9feffff74c87825 */ /* 0x000fc800078000c8 */
[----:B------:R-:W-:-:S04]  /*8d3c0*/  IMAD.WIDE.U32 R166, R116, -0x5555, RZ ;  /* 0xffffaaab74a67825 */ /* 0x000fc800078e00ff */
[----:B------:R-:W-:-:S04]  /*8d3d0*/  IMAD.WIDE.U32 R190, P3, R116, 0x6730d2a0, R190 ;  /* 0x6730d2a074be7825 */ /* 0x000fc800078600be */
[----:B------:R-:W-:Y:S02]  /*8d3e0*/  IMAD.X R193, RZ, RZ, RZ, P6 ;  /* 0x000000ffffc17224 */ /* 0x000fe400030e06ff */
        /* <DEDUP_REMOVED lines=9> */
[----:B------:R-:W-:-:S04]  /*8d480*/  IMAD.WIDE.U32 R150, R156, 0x397fe69a, R150 ;  /* 0x397fe69a9c967825 */ /* 0x000fc800078e0096 */
[----:B------:R-:W-:-:S04]  /*8d490*/  IMAD.WIDE.U32 R154, R81, 0x434bacd7, RZ ;  /* 0x434bacd7519a7825 */ /* 0x000fc800078e00ff */
[----:B------:R-:W-:-:S04]  /*8d4a0*/  IMAD.WIDE.U32 R166, R116, -0x94f09dc, RZ ;  /* 0xf6b0f62474a67825 */ /* 0x000fc800078e00ff */
[----:B------:R-:W-:Y:S02]  /*8d4b0*/  IMAD.MOV.U32 R198, RZ, RZ, R201 ;  /* 0x000000ffffc67224 */ /* 0x000fe400078e00c9 */
[----:B------:R-:W-:Y:S02]  /*8d4c0*/  IMAD.MOV.U32 R156, RZ, RZ, R123 ;  /* 0x000000ffff9c7224 */ /* 0x000fe400078e007b */
[----:B------:R-:W-:Y:S01]  /*8d4d0*/  IMAD.WIDE.U32.X R198, R81, -0x46010001, R198, P3 ;  /* 0xb9feffff51c67825 */ /* 0x000fe200018e04c6 */
[----:B------:R-:W-:-:S03]  /*8d4e0*/  IADD3 R113, P3, PT, R190, R167, RZ ;  /* 0x000000a7be717210 */ /* 0x000fc60007f7e0ff */
[----:B------:R-:W-:Y:S01]  /*8d4f0*/  IMAD.IADD R83, R151, 0x1, R134 ;  /* 0x0000000197537824 */ /* 0x000fe200078e0286 */
[----:B------:R-:W-:Y:S01]  /*8d500*/  IADD3.X R52, P0, PT, RZ, R198, RZ, P0, !PT ;  /* 0x000000c6ff347210 */ /* 0x000fe2000071e4ff */
[----:B------:R-:W-:Y:S01]  /*8d510*/  IMAD.WIDE.U32.X R156, R81, 0x64774b84, R156, P5 ;  /* 0x64774b84519c7825 */ /* 0x000fe200028e049c */
[----:B------:R-:W-:-:S03]  /*8d520*/  IADD3 R202, P5, PT, R41, R150, RZ ;  /* 0x0000009629ca7210 */ /* 0x000fc60007fbe0ff */
[C---:B------:R-:W-:Y:S01]  /*8d530*/  IMAD.WIDE.U32 R154, P6, R116.reuse, 0x4b1ba7b6, R154 ;  /* 0x4b1ba7b6749a7825 */ /* 0x040fe200078c009a */
[----:B------:R-:W-:Y:S02]  /*8d540*/  IADD3.X R203, P5, PT, R83, R46, RZ, P5, !PT ;  /* 0x0000002e53cb7210 */ /* 0x000fe40002fbe4ff */
[----:B------:R-:W-:Y:S01]  /*8d550*/  IADD3.X R46, P1, PT, RZ, R136, RZ, P1, !PT ;  /* 0x00000088ff2e7210 */ /* 0x000fe20000f3e4ff */
[----:B------:R-:W-:-:S03]  /*8d560*/  IMAD.WIDE.U32 R186, R116, 0x434bacd7, RZ ;  /* 0x434bacd774ba7825 */ /* 0x000fc600078e00ff */
[----:B------:R-:W-:Y:S01]  /*8d570*/  IADD3.X R46, P5, PT, RZ, R46, RZ, P5, !PT ;  /* 0x0000002eff2e7210 */ /* 0x000fe20002fbe4ff */
[----:B------:R-:W-:Y:S02]  /*8d580*/  IMAD.MOV.U32 R152, RZ, RZ, R191 ;  /* 0x000000ffff987224 */ /* 0x000fe400078e00bf */
[----:B------:R-:W-:-:S04]  /*8d590*/  IMAD.WIDE.U32 R208, R49, R50, R208 ;  /* 0x0000003231d07225 */ /* 0x000fc800078e00d0 */
        /* <DEDUP_REMOVED lines=12> */
[----:B------:R-:W-:Y:S01]  /*8d660*/  IMAD.WIDE.U32 R136, R116, -0x5555, R54 ;  /* 0xffffaaab74887825 */ /* 0x000fe200078e0036 */
[----:B------:R-:W-:-:S03]  /*8d670*/  IADD3.X R77, P1, PT, RZ, R170, RZ, P4, !PT ;  /* 0x000000aaff4d7210 */ /* 0x000fc6000273e4ff */
[----:B------:R-:W-:Y:S01]  /*8d680*/  IMAD.WIDE.U32.X R144, R81, 0x1a0111ea, R144, P3 ;  /* 0x1a0111ea51907825 */ /* 0x000fe200018e0490 */
[----:B------:R-:W-:Y:S02]  /*8d690*/  IADD3 RZ, P3, PT, R108, R194, RZ ;  /* 0x000000c26cff7210 */ /* 0x000fe40007f7e0ff */
[----:B------:R-:W-:Y:S01]  /*8d6a0*/  IADD3.X R77, P5, PT, RZ, R77, RZ, P6, !PT ;  /* 0x0000004dff4d7210 */ /* 0x000fe200037be4ff */
[----:B------:R-:W-:Y:S01]  /*8d6b0*/  IMAD.WIDE.U32 R194, R50, R50, R160 ;  /* 0x0000003232c27225 */ /* 0x000fe200078e00a0 */
[----:B------:R-:W-:Y:S02]  /*8d6c0*/  IADD3 RZ, P6, PT, R160, R182, RZ ;  /* 0x000000b6a0ff7210 */ /* 0x000fe40007fde0ff */
[----:B------:R-:W-:Y:S01]  /*8d6d0*/  IADD3 RZ, P4, PT, RZ, R136, RZ ;  /* 0x00000088ffff7210 */ /* 0x000fe20007f9e0ff */
[----:B------:R-:W-:Y:S01]  /*8d6e0*/  IMAD.IADD R146, R195, 0x1, R146 ;  /* 0x00000001c3927824 */ /* 0x000fe200078e0292 */
[----:B------:R-:W-:Y:S01]  /*8d6f0*/  IADD3.X R171, PT, PT, RZ, RZ, R171, P5, P1 ;  /* 0x000000ffffab7210 */ /* 0x000fe20002fe24ab */
[----:B------:R-:W-:Y:S01]  /*8d700*/  IMAD.IADD R136, R137, 0x1, R200 ;  /* 0x0000000189887824 */ /* 0x000fe200078e02c8 */
[----:B------:R-:W-:Y:S01]  /*8d710*/  IADD3 R194, P5, PT, R77, R194, RZ ;  /* 0x000000c24dc27210 */ /* 0x000fe20007fbe0ff */
[----:B------:R-:W-:Y:S01]  /*8d720*/  IMAD.WIDE.U32 R54, R50, R39, R202 ;  /* 0x0000002732367225 */ /* 0x000fe200078e00ca */
[----:B------:R-:W-:-:S02]  /*8d730*/  IADD3.X RZ, P1, PT, R161, R105, RZ, P6, !PT ;  /* 0x00000069a1ff7210 */ /* 0x000fc4000373e4ff */
[----:B------:R-:W-:Y:S01]  /*8d740*/  IADD3.X RZ, P3, PT, R109, R117, RZ, P3, !PT ;  /* 0x000000756dff7210 */ /* 0x000fe20001f7e4ff */
[----:B------:R-:W-:Y:S01]  /*8d750*/  IMAD.WIDE.U32 R108, R116, -0x4eac0001, R108 ;  /* 0xb153ffff746c7825 */ /* 0x000fe200078e006c */
[----:B------:R-:W-:Y:S02]  /*8d760*/  IADD3.X R195, P5, PT, R146, R171, RZ, P5, !PT ;  /* 0x000000ab92c37210 */ /* 0x000fe40002fbe4ff */
[----:B------:R-:W-:Y:S01]  /*8d770*/  IADD3.X R81, P1, PT, RZ, R178, RZ, P1, !PT ;  /* 0x000000b2ff517210 */ /* 0x000fe20000f3e4ff */
[----:B------:R-:W-:Y:S01]  /*8d780*/  IMAD.IADD R196, R109, 0x1, R196 ;  /* 0x000000016dc47824 */ /* 0x000fe200078e02c4 */
[----:B------:R-:W-:Y:S01]  /*8d790*/  IADD3.X RZ, P4, PT, RZ, R136, RZ, P4, !PT ;  /* 0x00000088ffff7210 */ /* 0x000fe2000279e4ff */
[----:B------:R-:W-:Y:S01]  /*8d7a0*/  IMAD.WIDE.U32 R136, R116, -0x94f09dc, R208 ;  /* 0xf6b0f62474887825 */ /* 0x000fe200078e00d0 */
[----:B------:R-:W-:Y:S02]  /*8d7b0*/  IADD3.X R81, P6, PT, RZ, R81, RZ, P5, !PT ;  /* 0x00000051ff517210 */ /* 0x000fe40002fde4ff */
[----:B------:R-:W-:Y:S01]  /*8d7c0*/  IADD3.X R109, P4, PT, RZ, R52, RZ, P4, !PT ;  /* 0x00000034ff6d7210 */ /* 0x000fe2000279e4ff */
[----:B------:R-:W-:Y:S01]  /*8d7d0*/  IMAD.IADD R176, R55, 0x1, R176 ;  /* 0x0000000137b07824 */ /* 0x000fe200078e02b0 */
[----:B------:R-:W-:Y:S01]  /*8d7e0*/  IADD3.X R179, PT, PT, RZ, RZ, R179, P6, P1 ;  /* 0x000000ffffb37210 */ /* 0x000fe200037e24b3 */
[----:B------:R-:W-:Y:S01]  /*8d7f0*/  IMAD.IADD R190, R137, 0x1, R190 ;  /* 0x0000000189be7824 */ /* 0x000fe200078e02be */
[----:B------:R-:W-:-:S02]  /*8d800*/  IADD3 R108, P6, PT, R109, R108, RZ ;  /* 0x0000006c6d6c7210 */ /* 0x000fc40007fde0ff */
[----:B------:R-:W-:Y:S02]  /*8d810*/  IADD3.X R199, PT, PT, RZ, RZ, R199, P4, P0 ;  /* 0x000000ffffc77210 */ /* 0x000fe400027e04c7 */
[----:B------:R-:W-:Y:S02]  /*8d820*/  IADD3.X R77, P0, PT, RZ, R192, RZ, P3, !PT ;  /* 0x000000c0ff4d7210 */ /* 0x000fe40001f1e4ff */
[----:B------:R-:W-:Y:S02]  /*8d830*/  IADD3.X R109, P6, PT, R196, R199, RZ, P6, !PT ;  /* 0x000000c7c46d7210 */ /* 0x000fe400037de4ff */
[----:B------:R-:W-:Y:S02]  /*8d840*/  IADD3 RZ, P1, PT, R202, R174, RZ ;  /* 0x000000aecaff7210 */ /* 0x000fe40007f3e0ff */
[----:B------:R-:W-:Y:S02]  /*8d850*/  IADD3.X R77, P6, PT, RZ, R77, RZ, P6, !PT ;  /* 0x0000004dff4d7210 */ /* 0x000fe400037de4ff */
[----:B------:R-:W-:-:S02]  /*8d860*/  IADD3.X RZ, P1, PT, R203, R121, RZ, P1, !PT ;  /* 0x00000079cbff7210 */ /* 0x000fc40000f3e4ff */
[----:B------:R-:W-:Y:S02]  /*8d870*/  IADD3 R54, P3, PT, R81, R54, RZ ;  /* 0x0000003651367210 */ /* 0x000fe40007f7e0ff */
[----:B------:R-:W-:Y:S02]  /*8d880*/  IADD3 RZ, P5, PT, R208, R166, RZ ;  /* 0x000000a6d0ff7210 */ /* 0x000fe40007fbe0ff */
[----:B------:R-:W-:Y:S02]  /*8d890*/  IADD3.X R193, PT, PT, RZ, RZ, R193, P6, P0 ;  /* 0x000000ffffc17210 */ /* 0x000fe400037e04c1 */
[----:B------:R-:W-:Y:S02]  /*8d8a0*/  IADD3 R136, P0, PT, R77, R136, RZ ;  /* 0x000000884d887210 */ /* 0x000fe40007f1e0ff */
[----:B------:R-:W-:Y:S02]  /*8d8b0*/  IADD3.X R55, P3, PT, R176, R179, RZ, P3, !PT ;  /* 0x000000b3b0377210 */ /* 0x000fe40001f7e4ff */
[----:B------:R-:W-:-:S02]  /*8d8c0*/  IADD3.X R77, P1, PT, RZ, R162, RZ, P1, !PT ;  /* 0x000000a2ff4d7210 */ /* 0x000fc40000f3e4ff */
[----:B------:R-:W-:Y:S02]  /*8d8d0*/  IADD3.X RZ, P5, PT, R209, R113, RZ, P5, !PT ;  /* 0x00000071d1ff7210 */ /* 0x000fe40002fbe4ff */
[----:B------:R-:W-:Y:S02]  /*8d8e0*/  IADD3 RZ, P4, PT, R194, R172, RZ ;  /* 0x000000acc2ff7210 */ /* 0x000fe40007f9e0ff */
[----:B------:R-:W-:Y:S02]  /*8d8f0*/  IADD3 R146, P6, PT, R46, R51, RZ ;  /* 0x000000332e927210 */ /* 0x000fe40007fde0ff */
[----:B------:R-:W-:Y:S02]  /*8d900*/  IADD3.X R77, P3, PT, RZ, R77, RZ, P3, !PT ;  /* 0x0000004dff4d7210 */ /* 0x000fe40001f7e4ff */
[----:B------:R-:W-:Y:S02]  /*8d910*/  IADD3.X R137, P0, PT, R190, R193, RZ, P0, !PT ;  /* 0x000000c1be897210 */ /* 0x000fe4000071e4ff */
[----:B------:R-:W-:-:S02]  /*8d920*/  IADD3.X R51, P5, PT, RZ, R152, RZ, P5, !PT ;  /* 0x00000098ff337210 */ /* 0x000fc40002fbe4ff */
[----:B------:R-:W-:Y:S01]  /*8d930*/  IADD3.X RZ, P4, PT, R195, R129, RZ, P4, !PT ;  /* 0x00000081c3ff7210 */ /* 0x000fe2000279e4ff */
[----:B------:R-:W-:Y:S01]  /*8d940*/  IMAD.WIDE.U32 R194, R116, -0xc7aed41, R194 ;  /* 0xf38512bf74c27825 */ /* 0x000fe200078e00c2 */
[----:B------:R-:W-:Y:S02]  /*8d950*/  IADD3.X R163, PT, PT, RZ, RZ, R163, P3, P1 ;  /* 0x000000ffffa37210 */ /* 0x000fe40001fe24a3 */
[----:B------:R-:W-:Y:S01]  /*8d960*/  IADD3.X R51, P1, PT, RZ, R51, RZ, P0, !PT ;  /* 0x00000033ff337210 */ /* 0x000fe2000073e4ff */
[----:B------:R-:W-:Y:S01]  /*8d970*/  IMAD.IADD R122, R195, 0x1, R122 ;  /* 0x00000001c37a7824 */ /* 0x000fe200078e027a */
[----:B------:R-:W-:Y:S02]  /*8d980*/  IADD3 RZ, P0, PT, R146, R168, RZ ;  /* 0x000000a892ff7210 */ /* 0x000fe40007f1e0ff */
[----:B------:R-:W-:Y:S02]  /*8d990*/  IADD3.X R147, P6, PT, R36, R29, RZ, P6, !PT ;  /* 0x0000001d24937210 */ /* 0x000fe400037de4ff */
[----:B------:R-:W-:-:S02]  /*8d9a0*/  IADD3 R134, P3, PT, R51, R194, RZ ;  /* 0x000000c233867210 */ /* 0x000fc40007f7e0ff */
[----:B------:R-:W-:Y:S02]  /*8d9b0*/  IADD3.X R153, PT, PT, RZ, RZ, R153, P1, P5 ;  /* 0x000000ffff997210 */ /* 0x000fe40000fea499 */
[----:B------:R-:W-:Y:S01]  /*8d9c0*/  IADD3.X RZ, P0, PT, R147, R135, RZ, P0, !PT ;  /* 0x0000008793ff7210 */ /* 0x000fe2000071e4ff */
[----:B------:R-:W-:Y:S01]  /*8d9d0*/  IMAD.WIDE.U32 R146, R50, R38, R146 ;  /* 0x0000002632927225 */ /* 0x000fe200078e0092 */
[----:B------:R-:W-:Y:S02]  /*8d9e0*/  IADD3.X R135, P3, PT, R122, R153, RZ, P3, !PT ;  /* 0x000000997a877210 */ /* 0x000fe40001f7e4ff */
[----:B------:R-:W-:Y:S01]  /*8d9f0*/  IADD3.X R29, P4, PT, RZ, R156, RZ, P4, !PT ;  /* 0x0000009cff1d7210 */ /* 0x000fe2000279e4ff */
[----:B------:R-:W-:Y:S01]  /*8da00*/  IMAD.IADD R158, R147, 0x1, R158 ;  /* 0x00000001939e7824 */ /* 0x000fe200078e029e */
[----:B------:R-:W-:Y:S01]  /*8da10*/  IADD3 RZ, P1, PT, R54, R186, RZ ;  /* 0x000000ba36ff7210 */ /* 0x000fe20007f3e0ff */
[----:B------:R-:W-:Y:S01]  /*8da20*/  IMAD.WIDE.U32 R122, R116, 0x434bacd7, R54 ;  /* 0x434bacd7747a7825 */ /* 0x000fe200078e0036 */
[----:B------:R-:W-:-:S02]  /*8da30*/  IADD3.X R29, P3, PT, RZ, R29, RZ, P3, !PT ;  /* 0x0000001dff1d7210 */ /* 0x000fc40001f7e4ff */
[----:B------:R-:W-:Y:S01]  /*8da40*/  IADD3.X R36, P0, PT, RZ, R78, RZ, P0, !PT ;  /* 0x0000004eff247210 */ /* 0x000fe2000071e4ff */
[----:B------:R-:W-:Y:S01]  /*8da50*/  IMAD.IADD R154, R123, 0x1, R154 ;  /* 0x000000017b9a7824 */ /* 0x000fe200078e029a */
[----:B------:R-:W-:Y:S02]  /*8da60*/  IADD3.X R157, PT, PT, RZ, RZ, R157, P3, P4 ;  /* 0x000000ffff9d7210 */ /* 0x000fe40001fe849d */
[----:B------:R-:W-:Y:S02]  /*8da70*/  IADD3 R146, P4, PT, R77, R146, RZ ;  /* 0x000000924d927210 */ /* 0x000fe40007f9e0ff */
[----:B------:R-:W-:Y:S01]  /*8da80*/  IADD3 R54, P3, PT, R29, R122, RZ ;  /* 0x0000007a1d367210 */ /* 0x000fe20007f7e0ff */
[----:B------:R-:W-:Y:S01]  /*8da90*/  IMAD.WIDE.U32 R122, R39, R37, R108 ;  /* 0x00000025277a7225 */ /* 0x000fe200078e006c */
[----:B------:R-:W-:Y:S02]  /*8daa0*/  IADD3.X R147, P4, PT, R158, R163, RZ, P4, !PT ;  /* 0x000000a39e937210 */ /* 0x000fe4000279e4ff */
[----:B------:R-:W-:Y:S01]  /*8dab0*/  IADD3.X RZ, P1, PT, R55, R119, RZ, P1, !PT ;  /* 0x0000007737ff7210 */ /* 0x000fe20000f3e4ff */
[----:B------:R-:W-:Y:S01]  /*8dac0*/  IMAD.IADD R149, R123, 0x1, R148 ;  /* 0x000000017b957824 */ /* 0x000fe200078e0294 */
[----:B------:R-:W-:Y:S01]  /*8dad0*/  IADD3.X R36, P4, PT, RZ, R36, RZ, P4, !PT ;  /* 0x00000024ff247210 */ /* 0x000fe2000279e4ff */
[----:B------:R-:W-:Y:S01]  /*8dae0*/  IMAD.WIDE.U32 R116, R116, 0x397fe69a, R146 ;  /* 0x397fe69a74747825 */ /* 0x000fe200078e0092 */
[----:B------:R-:W-:-:S02]  /*8daf0*/  IADD3.X R55, P3, PT, R154, R157, RZ, P3, !PT ;  /* 0x0000009d9a377210 */ /* 0x000fc40001f7e4ff */
[----:B------:R-:W-:Y:S01]  /*8db00*/  IADD3.X R51, P1, PT, RZ, R150, RZ, P1, !PT ;  /* 0x00000096ff337210 */ /* 0x000fe20000f3e4ff */
[----:B------:R-:W-:Y:S01]  /*8db10*/  IMAD.IADD R184, R117, 0x1, R184 ;  /* 0x0000000175b87824 */ /* 0x000fe200078e02b8 */
[----:B------:R-:W-:Y:S01]  /*8db20*/  IADD3.X R52, P2, PT, RZ, RZ, RZ, P2, !PT ;  /* 0x000000ffff347210 */ /* 0x000fe2000175e4ff */
[----:B------:R-:W-:Y:S01]  /*8db30*/  IMAD.MOV.U32 R148, RZ, RZ, R122 ;  /* 0x000000ffff947224 */ /* 0x000fe200078e007a */
[----:B------:R-:W-:Y:S02]  /*8db40*/  IADD3.X R77, P6, PT, RZ, RZ, RZ, P6, !PT ;  /* 0x000000ffff4d7210 */ /* 0x000fe400037de4ff */
[----:B------:R-:W-:Y:S02]  /*8db50*/  IADD3 RZ, P5, PT, R108, R164, RZ ;  /* 0x000000a46cff7210 */ /* 0x000fe40007fbe0ff */
[----:B------:R-:W-:Y:S01]  /*8db60*/  IADD3.X R46, PT, PT, RZ, RZ, R79, P4, P0 ;  /* 0x000000ffff2e7210 */ /* 0x000fe200027e044f */
[----:B------:R-:W-:Y:S01]  /*8db70*/  IMAD.WIDE.U32 R78, R122, -0x30003, RZ ;  /* 0xfffcfffd7a4e7825 */ /* 0x000fe200078e00ff */
[----:B------:R-:W-:-:S02]  /*8db80*/  IADD3.X R51, P4, PT, RZ, R51, RZ, P3, !PT ;  /* 0x00000033ff337210 */ /* 0x000fc40001f9e4ff */
[----:B------:R-:W-:Y:S01]  /*8db90*/  IADD3 R77, P3, PT, R77, R52, RZ ;  /* 0x000000344d4d7210 */ /* 0x000fe20007f7e0ff */
[----:B------:R-:W-:Y:S01]  /*8dba0*/  IMAD.X R52, RZ, RZ, RZ, P2 ;  /* 0x000000ffff347224 */ /* 0x000fe200010e06ff */
[----:B------:R-:W-:Y:S01]  /*8dbb0*/  IADD3.X RZ, P5, PT, R109, R165, RZ, P5, !PT ;  /* 0x000000a56dff7210 */ /* 0x000fe20002fbe4ff */
[----:B------:R-:W-:Y:S01]  /*8dbc0*/  IMAD.WIDE.U32 R108, R39, R180, R136 ;  /* 0x000000b4276c7225 */ /* 0x000fe200078e0088 */
[----:B------:R-:W-:Y:S02]  /*8dbd0*/  IADD3 RZ, P2, PT, RZ, R122, RZ ;  /* 0x0000007affff7210 */ /* 0x000fe40007f5e0ff */
[----:B------:R-:W-:Y:S01]  /*8dbe0*/  IADD3.X R151, PT, PT, RZ, RZ, R151, P4, P1 ;  /* 0x000000ffff977210 */ /* 0x000fe200027e2497 */
[----:B------:R-:W-:Y:S01]  /*8dbf0*/  IMAD.IADD R142, R109, 0x1, R142 ;  /* 0x000000016d8e7824 */ /* 0x000fe200078e028e */
[----:B------:R-:W-:Y:S01]  /*8dc00*/  IADD3.X R29, P5, PT, RZ, R86, RZ, P5, !PT ;  /* 0x00000056ff1d7210 */ /* 0x000fe20002fbe4ff */
[----:B------:R-:W-:Y:S01]  /*8dc10*/  IMAD.WIDE.U32 R158, R78, -0x94f09dc, RZ ;  /* 0xf6b0f6244e9e7825 */ /* 0x000fe200078e00ff */
[----:B------:R-:W-:-:S02]  /*8dc20*/  IADD3.X RZ, P4, PT, RZ, R149, RZ, P2, !PT ;  /* 0x00000095ffff7210 */ /* 0x000fc4000179e4ff */
[----:B------:R-:W-:Y:S01]  /*8dc30*/  IADD3 RZ, P1, PT, R146, R188, RZ ;  /* 0x000000bc92ff7210 */ /* 0x000fe20007f3e0ff */
[C---:B------:R-:W-:Y:S01]  /*8dc40*/  IMAD.WIDE.U32 R160, R78.reuse, -0x5555, R148 ;  /* 0xffffaaab4ea07825 */ /* 0x040fe200078e0094 */
[----:B------:R-:W-:Y:S02]  /*8dc50*/  IADD3.X R29, P4, PT, RZ, R29, RZ, P4, !PT ;  /* 0x0000001dff1d7210 */ /* 0x000fe4000279e4ff */
[----:B------:R-:W-:Y:S01]  /*8dc60*/  IADD3.X RZ, P2, PT, R147, R41, RZ, P1, !PT ;  /* 0x0000002993ff7210 */ /* 0x000fe20000f5e4ff */
[----:B------:R-:W-:Y:S01]  /*8dc70*/  IMAD R41, R149, -0x30003, RZ ;  /* 0xfffcfffd95297824 */ /* 0x000fe200078e02ff */
[----:B------:R-:W-:Y:S01]  /*8dc80*/  IADD3 R108, P1, PT, R29, R108, RZ ;  /* 0x0000006c1d6c7210 */ /* 0x000fe20007f3e0ff */
[----:B------:R-:W-:Y:S01]  /*8dc90*/  IMAD.WIDE.U32 R146, R78, -0xc7aed41, RZ ;  /* 0xf38512bf4e927825 */ /* 0x000fe200078e00ff */
[----:B------:R-:W-:Y:S02]  /*8dca0*/  IADD3.X R87, PT, PT, RZ, RZ, R87, P4, P5 ;  /* 0x000000ffff577210 */ /* 0x000fe400027ea457 */
[----:B------:R-:W-:Y:S01]  /*8dcb0*/  IADD3 RZ, P4, PT, R134, R84, RZ ;  /* 0x0000005486ff7210 */ /* 0x000fe20007f9e0ff */
[----:B------:R-:W-:Y:S01]  /*8dcc0*/  IMAD R41, R122, -0x760c0004, R41 ;  /* 0x89f3fffc7a297824 */ /* 0x000fe200078e0229 */
[----:B------:R-:W-:-:S02]  /*8dcd0*/  IADD3.X R29, PT, PT, R52, RZ, RZ, P3, P6 ;  /* 0x000000ff341d7210 */ /* 0x000fc40001fec4ff */
[----:B------:R-:W-:Y:S01]  /*8dce0*/  IADD3 R84, P3, PT, R51, R116, RZ ;  /* 0x0000007433547210 */ /* 0x000fe20007f7e0ff */
[----:B------:R-:W-:Y:S01]  /*8dcf0*/  IMAD.WIDE.U32 R116, R78, -0x5555, RZ ;  /* 0xffffaaab4e747825 */ /* 0x000fe200078e00ff */
[----:B------:R-:W-:Y:S02]  /*8dd00*/  IADD3 RZ, P0, PT, R136, R110, RZ ;  /* 0x0000006e88ff7210 */ /* 0x000fe40007f1e0ff */
[----:B------:R-:W-:Y:S02]  /*8dd10*/  IADD3.X R109, P6, PT, R142, R87, RZ, P1, !PT ;  /* 0x000000578e6d7210 */ /* 0x000fe40000fde4ff */
[----:B------:R-:W-:Y:S01]  /*8dd20*/  IADD3 R36, P5, PT, R36, R77, RZ ;  /* 0x0000004d24247210 */ /* 0x000fe20007fbe0ff */
[----:B------:R-:W-:Y:S01]  /*8dd30*/  IMAD.IADD R77, R79, 0x1, R41 ;  /* 0x000000014f4d7824 */ /* 0x000fe200078e0229 */
[----:B------:R-:W-:Y:S02]  /*8dd40*/  IADD3.X RZ, P1, PT, R135, R85, RZ, P4, !PT ;  /* 0x0000005587ff7210 */ /* 0x000fe4000273e4ff */
[----:B------:R-:W-:Y:S01]  /*8dd50*/  IADD3.X R85, P3, PT, R184, R151, RZ, P3, !PT ;  /* 0x00000097b8557210 */ /* 0x000fe20001f7e4ff */
[----:B------:R-:W-:Y:S01]  /*8dd60*/  IMAD.WIDE.U32 R86, R77, 0x397fe69a, RZ ;  /* 0x397fe69a4d567825 */ /* 0x000fe200078e00ff */
[----:B------:R-:W-:-:S02]  /*8dd70*/  IADD3.X R51, P2, PT, RZ, R144, RZ, P2, !PT ;  /* 0x00000090ff337210 */ /* 0x000fc4000175e4ff */
[----:B------:R-:W-:Y:S01]  /*8dd80*/  IADD3.X RZ, P0, PT, R137, R111, RZ, P0, !PT ;  /* 0x0000006f89ff7210 */ /* 0x000fe2000071e4ff */
[----:B------:R-:W-:Y:S01]  /*8dd90*/  IMAD.WIDE.U32 R136, R49, R39, R134 ;  /* 0x0000002731887225 */ /* 0x000fe200078e0086 */
[----:B------:R-:W-:Y:S02]  /*8dda0*/  IADD3.X R51, P3, PT, RZ, R51, RZ, P3, !PT ;  /* 0x00000033ff337210 */ /* 0x000fe40001f7e4ff */
[----:B------:R-:W-:Y:S01]  /*8ddb0*/  IADD3.X R81, P4, PT, RZ, R138, RZ, P0, !PT ;  /* 0x0000008aff517210 */ /* 0x000fe2000079e4ff */
[C---:B------:R-:W-:Y:S01]  /*8ddc0*/  IMAD.WIDE.U32 R134, R77.reuse, -0x94f09dc, RZ ;  /* 0xf6b0f6244d867825 */ /* 0x040fe200078e00ff */
[----:B------:R-:W-:Y:S02]  /*8ddd0*/  IADD3.X R29, P0, PT, R46, R29, RZ, P5, !PT ;  /* 0x0000001d2e1d7210 */ /* 0x000fe40002f1e4ff */
[----:B------:R-:W-:Y:S01]  /*8dde0*/  IADD3.X R46, PT, PT, RZ, RZ, R145, P3, P2 ;  /* 0x000000ffff2e7210 */ /* 0x000fe20001fe4491 */
[----:B------:R-:W-:Y:S01]  /*8ddf0*/  IMAD.WIDE.U32 R144, R77, -0x4eac0001, RZ ;  /* 0xb153ffff4d907825 */ /* 0x000fe200078e00ff */
[----:B------:R-:W-:-:S02]  /*8de00*/  IADD3.X R81, P6, PT, RZ, R81, RZ, P6, !PT ;  /* 0x00000051ff517210 */ /* 0x000fc400037de4ff */
[----:B------:R-:W-:Y:S01]  /*8de10*/  IADD3 RZ, P3, PT, R122, R116, RZ ;  /* 0x000000747aff7210 */ /* 0x000fe20007f7e0ff */
[----:B------:R-:W-:Y:S01]  /*8de20*/  IMAD.WIDE.U32 R134, P2, R78, 0x6730d2a0, R134 ;  /* 0x6730d2a04e867825 */ /* 0x000fe20007840086 */
[----:B------:R-:W-:-:S03]  /*8de30*/  IADD3.X R79, PT, PT, RZ, RZ, R139, P6, P4 ;  /* 0x000000ffff4f7210 */ /* 0x000fc600037e848b */
[----:B------:R-:W-:Y:S02]  /*8de40*/  IMAD.IADD R52, R137, 0x1, R120 ;  /* 0x0000000189347824 */ /* 0x000fe400078e0278 */
[----:B------:R-:W-:Y:S02]  /*8de50*/  IMAD.X R153, RZ, RZ, RZ, P2 ;  /* 0x000000ffff997224 */ /* 0x000fe400010e06ff */
[----:B------:R-:W-:-:S04]  /*8de60*/  IMAD.WIDE.U32 R150, R77, -0x5555, RZ ;  /* 0xffffaaab4d967825 */ /* 0x000fc800078e00ff */
[----:B------:R-:W-:-:S04]  /*8de70*/  IMAD.WIDE.U32 R138, R78, -0x4eac0001, RZ ;  /* 0xb153ffff4e8a7825 */ /* 0x000fc800078e00ff */
[----:B------:R-:W-:-:S04]  /*8de80*/  IMAD.WIDE.U32 R120, R77, -0xc7aed41, RZ ;  /* 0xf38512bf4d787825 */ /* 0x000fc800078e00ff */
[----:B------:R-:W-:-:S04]  /*8de90*/  IMAD.WIDE.U32 R144, P6, R78, 0x1eabfffe, R144 ;  /* 0x1eabfffe4e907825 */ /* 0x000fc800078c0090 */
[----:B------:R-:W-:-:S04]  /*8dea0*/  IMAD.WIDE.U32 R86, P2, R78, 0x1a0111ea, R86 ;  /* 0x1a0111ea4e567825 */ /* 0x000fc80007840056 */
[----:B------:R-:W-:Y:S01]  /*8deb0*/  IMAD.X R137, RZ, RZ, RZ, P2 ;  /* 0x000000ffff897224 */ /* 0x000fe200010e06ff */
[----:B------:R-:W-:Y:S01]  /*8dec0*/  IADD3 R99, P2, PT, R144, R139, RZ ;  /* 0x0000008b90637210 */ /* 0x000fe20007f5e0ff */
[----:B------:R-:W-:-:S04]  /*8ded0*/  IMAD.WIDE.U32 R150, P4, R78, -0x46010001, R150 ;  /* 0xb9feffff4e967825 */ /* 0x000fc80007880096 */
[----:B------:R-:W-:-:S04]  /*8dee0*/  IMAD.WIDE.U32 R110, R77, 0x434bacd7, RZ ;  /* 0x434bacd74d6e7825 */ /* 0x000fc800078e00ff */
[----:B------:R-:W-:-:S04]  /*8def0*/  IMAD.WIDE.U32 R120, P5, R78, 0x64774b84, R120 ;  /* 0x64774b844e787825 */ /* 0x000fc800078a0078 */
[----:B------:R-:W-:Y:S01]  /*8df00*/  IMAD.X R155, RZ, RZ, RZ, P6 ;  /* 0x000000ffff9b7224 */ /* 0x000fe200030e06ff */
[----:B------:R-:W-:Y:S01]  /*8df10*/  IADD3 R83, P6, PT, R150, R117, RZ ;  /* 0x0000007596537210 */ /* 0x000fe20007fde0ff */
[----:B------:R-:W-:Y:S02]  /*8df20*/  IMAD.MOV.U32 R154, RZ, RZ, R145 ;  /* 0x000000ffff9a7224 */ /* 0x000fe400078e0091 */
[----:B------:R-:W-:Y:S01]  /*8df30*/  IMAD.X R157, RZ, RZ, RZ, P4 ;  /* 0x000000ffff9d7224 */ /* 0x000fe200020e06ff */
[----:B------:R-:W-:Y:S01]  /*8df40*/  IADD3.X RZ, P3, PT, R149, R83, RZ, P3, !PT ;  /* 0x0000005395ff7210 */ /* 0x000fe20001f7e4ff */
[----:B------:R-:W-:Y:S01]  /*8df50*/  IMAD.WIDE.U32.X R154, R77, 0x1eabfffe, R154, P2 ;  /* 0x1eabfffe4d9a7825 */ /* 0x000fe200010e049a */
[----:B------:R-:W-:-:S03]  /*8df60*/  IADD3 R113, P2, PT, R120, R147, RZ ;  /* 0x0000009378717210 */ /* 0x000fc60007f5e0ff */
[----:B------:R-:W-:-:S04]  /*8df70*/  IMAD.WIDE.U32 R110, P4, R78, 0x4b1ba7b6, R110 ;  /* 0x4b1ba7b64e6e7825 */ /* 0x000fc8000788006e */
[----:B------:R-:W-:Y:S01]  /*8df80*/  IMAD.X R143, RZ, RZ, RZ, P5 ;  /* 0x000000ffff8f7224 */ /* 0x000fe200028e06ff */
[----:B------:R-:W-:Y:S01]  /*8df90*/  IADD3 RZ, P5, PT, R108, R138, RZ ;  /* 0x0000008a6cff7210 */ /* 0x000fe20007fbe0ff */
[----:B------:R-:W-:-:S03]  /*8dfa0*/  IMAD.WIDE.U32 R116, R78, 0x397fe69a, RZ ;  /* 0x397fe69a4e747825 */ /* 0x000fc600078e00ff */
[----:B------:R-:W-:Y:S01]  /*8dfb0*/  IADD3.X RZ, P5, PT, R109, R99, RZ, P5, !PT ;  /* 0x000000636dff7210 */ /* 0x000fe20002fbe4ff */
[----:B------:R-:W-:Y:S02]  /*8dfc0*/  IMAD.MOV.U32 R156, RZ, RZ, R151 ;  /* 0x000000ffff9c7224 */ /* 0x000fe400078e0097 */
[----:B------:R-:W-:Y:S02]  /*8dfd0*/  IMAD.MOV.U32 R142, RZ, RZ, R121 ;  /* 0x000000ffff8e7224 */ /* 0x000fe400078e0079 */
[----:B------:R-:W-:Y:S01]  /*8dfe0*/  IMAD.X R163, RZ, RZ, RZ, P4 ;  /* 0x000000ffffa37224 */ /* 0x000fe200020e06ff */
[----:B------:R-:W-:Y:S01]  /*8dff0*/  IADD3 R105, P4, PT, R134, R159, RZ ;  /* 0x0000009f86697210 */ /* 0x000fe20007f9e0ff */
[----:B------:R-:W-:Y:S01]  /*8e000*/  IMAD.WIDE.U32.X R156, R77, -0x46010001, R156, P6 ;  /* 0xb9feffff4d9c7825 */ /* 0x000fe200030e049c */
[----:B------:R-:W-:-:S03]  /*8e010*/  IADD3 R148, P6, PT, R81, R136, RZ ;  /* 0x0000008851947210 */ /* 0x000fc60007fde0ff */
[----:B------:R-:W-:Y:S01]  /*8e020*/  IMAD.WIDE.U32.X R142, R77, 0x64774b84, R142, P2 ;  /* 0x64774b844d8e7825 */ /* 0x000fe200010e048e */
[----:B------:R-:W-:Y:S02]  /*8e030*/  IADD3 R41, P2, PT, R86, R117, RZ ;  /* 0x0000007556297210 */ /* 0x000fe40007f5e0ff */
[----:B------:R-:W-:Y:S01]  /*8e040*/  IADD3.X R149, P6, PT, R52, R79, RZ, P6, !PT ;  /* 0x0000004f34957210 */ /* 0x000fe200037de4ff */
[----:B------:R-:W-:Y:S01]  /*8e050*/  IMAD.WIDE.U32 R122, R78, 0x434bacd7, RZ ;  /* 0x434bacd74e7a7825 */ /* 0x000fe200078e00ff */
[----:B------:R-:W-:-:S03]  /*8e060*/  IADD3.X R52, P5, PT, RZ, R154, RZ, P5, !PT ;  /* 0x0000009aff347210 */ /* 0x000fc60002fbe4ff */
[----:B------:R-:W-:Y:S02]  /*8e070*/  IMAD.MOV.U32 R152, RZ, RZ, R135 ;  /* 0x000000ffff987224 */ /* 0x000fe400078e0087 */
[----:B------:R-:W-:Y:S02]  /*8e080*/  IMAD.MOV.U32 R136, RZ, RZ, R87 ;  /* 0x000000ffff887224 */ /* 0x000fe400078e0057 */
[----:B------:R-:W-:Y:S01]  /*8e090*/  IMAD.WIDE.U32.X R152, R77, 0x6730d2a0, R152, P4 ;  /* 0x6730d2a04d987825 */ /* 0x000fe200020e0498 */
[----:B------:R-:W-:-:S03]  /*8e0a0*/  IADD3 R119, P4, PT, R110, R123, RZ ;  /* 0x0000007b6e777210 */ /* 0x000fc60007f9e0ff */
[----:B------:R-:W-:Y:S01]  /*8e0b0*/  IMAD.WIDE.U32.X R136, R77, 0x1a0111ea, R136, P2 ;  /* 0x1a0111ea4d887825 */ /* 0x000fe200010e0488 */
[----:B------:R-:W-:-:S03]  /*8e0c0*/  IADD3 RZ, P2, PT, R54, R92, RZ ;  /* 0x0000005c36ff7210 */ /* 0x000fc60007f5e0ff */
[----:B------:R-:W-:Y:S01]  /*8e0d0*/  IMAD.MOV.U32 R162, RZ, RZ, R111 ;  /* 0x000000ffffa27224 */ /* 0x000fe200078e006f */
[----:B------:R-:W-:Y:S01]  /*8e0e0*/  IADD3.X RZ, P2, PT, R55, R93, RZ, P2, !PT ;  /* 0x0000005d37ff7210 */ /* 0x000fe2000175e4ff */
[----:B------:R-:W-:Y:S01]  /*8e0f0*/  IMAD.IADD R150, R161, 0x1, R150 ;  /* 0x00000001a1967824 */ /* 0x000fe200078e0296 */
[----:B------:R-:W-:Y:S01]  /*8e100*/  IADD3.X R93, P1, PT, RZ, R126, RZ, P1, !PT ;  /* 0x0000007eff5d7210 */ /* 0x000fe20000f3e4ff */
[----:B------:R-:W-:Y:S01]  /*8e110*/  IMAD.WIDE.U32.X R138, R77, 0x4b1ba7b6, R162, P4 ;  /* 0x4b1ba7b64d8a7825 */ /* 0x000fe200020e04a2 */
[----:B------:R-:W-:Y:S02]  /*8e120*/  IADD3 RZ, P4, PT, RZ, R160, RZ ;  /* 0x000000a0ffff7210 */ /* 0x000fe40007f9e0ff */
[----:B------:R-:W-:Y:S01]  /*8e130*/  IADD3.X R93, P6, PT, RZ, R93, RZ, P6, !PT ;  /* 0x0000005dff5d7210 */ /* 0x000fe200037de4ff */
[----:B------:R-:W-:Y:S01]  /*8e140*/  IMAD.WIDE.U32 R54, R50, R39, R54 ;  /* 0x0000002732367225 */ /* 0x000fe200078e0036 */
[----:B------:R-:W-:Y:S02]  /*8e150*/  IADD3.X RZ, P4, PT, RZ, R150, RZ, P4, !PT ;  /* 0x00000096ffff7210 */ /* 0x000fe4000279e4ff */
[----:B------:R-:W-:Y:S01]  /*8e160*/  IADD3.X R77, P3, PT, RZ, R156, RZ, P3, !PT ;  /* 0x0000009cff4d7210 */ /* 0x000fe20001f7e4ff */
[----:B------:R-:W-:Y:S01]  /*8e170*/  IMAD.WIDE.U32 R108, R78, -0x4eac0001, R108 ;  /* 0xb153ffff4e6c7825 */ /* 0x000fe200078e006c */
[----:B------:R-:W-:-:S02]  /*8e180*/  IADD3.X R127, PT, PT, RZ, RZ, R127, P6, P1 ;  /* 0x000000ffff7f7210 */ /* 0x000fc400037e247f */
[----:B------:R-:W-:Y:S01]  /*8e190*/  IADD3.X R77, P6, PT, RZ, R77, RZ, P4, !PT ;  /* 0x0000004dff4d7210 */ /* 0x000fe200027de4ff */
[----:B------:R-:W-:Y:S01]  /*8e1a0*/  IMAD.IADD R130, R55, 0x1, R130 ;  /* 0x0000000137827824 */ /* 0x000fe200078e0282 */
[----:B------:R-:W-:Y:S01]  /*8e1b0*/  IADD3 R92, P4, PT, R93, R54, RZ ;  /* 0x000000365d5c7210 */ /* 0x000fe20007f9e0ff */
[----:B------:R-:W-:Y:S01]  /*8e1c0*/  IMAD.IADD R144, R109, 0x1, R144 ;  /* 0x000000016d907824 */ /* 0x000fe200078e0290 */
[----:B------:R-:W-:Y:S02]  /*8e1d0*/  IADD3.X R157, PT, PT, RZ, RZ, R157, P6, P3 ;  /* 0x000000ffff9d7210 */ /* 0x000fe400037e649d */
[----:B------:R-:W-:Y:S01]  /*8e1e0*/  IADD3 R54, P6, PT, R77, R108, RZ ;  /* 0x0000006c4d367210 */ /* 0x000fe20007fde0ff */
[----:B------:R-:W-:Y:S01]  /*8e1f0*/  IMAD.WIDE.U32 R108, R39, R39, R84 ;  /* 0x00000027276c7225 */ /* 0x000fe200078e0054 */
[----:B------:R-:W-:Y:S02]  /*8e200*/  IADD3 RZ, P1, PT, R148, R158, RZ ;  /* 0x0000009e94ff7210 */ /* 0x000fe40007f3e0ff */
[----:B------:R-:W-:Y:S01]  /*8e210*/  IADD3.X R93, P4, PT, R130, R127, RZ, P4, !PT ;  /* 0x0000007f825d7210 */ /* 0x000fe2000279e4ff */
[----:B------:R-:W-:Y:S01]  /*8e220*/  IMAD.IADD R128, R109, 0x1, R128 ;  /* 0x000000016d807824 */ /* 0x000fe200078e0280 */
[----:B------:R-:W-:-:S02]  /*8e230*/  IADD3 RZ, P3, PT, R84, R124, RZ ;  /* 0x0000007c54ff7210 */ /* 0x000fc40007f7e0ff */
[----:B------:R-:W-:Y:S02]  /*8e240*/  IADD3.X R127, P2, PT, RZ, R140, RZ, P2, !PT ;  /* 0x0000008cff7f7210 */ /* 0x000fe4000175e4ff */
[----:B------:R-:W-:Y:S02]  /*8e250*/  IADD3.X R55, P6, PT, R144, R157, RZ, P6, !PT ;  /* 0x0000009d90377210 */ /* 0x000fe400037de4ff */
[----:B------:R-:W-:Y:S01]  /*8e260*/  IADD3.X RZ, P1, PT, R149, R105, RZ, P1, !PT ;  /* 0x0000006995ff7210 */ /* 0x000fe20000f3e4ff */
[C---:B------:R-:W-:Y:S01]  /*8e270*/  IMAD.WIDE.U32 R148, R78.reuse, -0x94f09dc, R148 ;  /* 0xf6b0f6244e947825 */ /* 0x040fe200078e0094 */
[----:B------:R-:W-:Y:S02]  /*8e280*/  IADD3.X R127, P4, PT, RZ, R127, RZ, P4, !PT ;  /* 0x0000007fff7f7210 */ /* 0x000fe4000279e4ff */
[----:B------:R-:W-:Y:S01]  /*8e290*/  IADD3.X RZ, P3, PT, R85, R125, RZ, P3, !PT ;  /* 0x0000007d55ff7210 */ /* 0x000fe20001f7e4ff */
[----:B------:R-:W-:Y:S01]  /*8e2a0*/  IMAD.IADD R134, R149, 0x1, R134 ;  /* 0x0000000195867824 */ /* 0x000fe200078e0286 */
[----:B------:R-:W-:Y:S01]  /*8e2b0*/  IADD3.X R85, P6, PT, RZ, R52, RZ, P6, !PT ;  /* 0x00000034ff557210 */ /* 0x000fe200037de4ff */
[----:B------:R-:W-:Y:S01]  /*8e2c0*/  IMAD.WIDE.U32 R124, R78, -0xc7aed41, R92 ;  /* 0xf38512bf4e7c7825 */ /* 0x000fe200078e005c */
[----:B------:R-:W-:-:S02]  /*8e2d0*/  IADD3.X R141, PT, PT, RZ, RZ, R141, P4, P2 ;  /* 0x000000ffff8d7210 */ /* 0x000fc400027e448d */
[----:B------:R-:W-:Y:S01]  /*8e2e0*/  IADD3 R84, P2, PT, R85, R148, RZ ;  /* 0x0000009455547210 */ /* 0x000fe20007f5e0ff */
[----:B------:R-:W-:Y:S01]  /*8e2f0*/  IMAD.IADD R120, R125, 0x1, R120 ;  /* 0x000000017d787824 */ /* 0x000fe200078e0278 */
[----:B------:R-:W-:Y:S02]  /*8e300*/  IADD3.X R155, PT, PT, RZ, RZ, R155, P6, P5 ;  /* 0x000000ffff9b7210 */ /* 0x000fe400037ea49b */
[----:B------:R-:W-:Y:S02]  /*8e310*/  IADD3 R126, P4, PT, R127, R108, RZ ;  /* 0x0000006c7f7e7210 */ /* 0x000fe40007f9e0ff */
[----:B------:R-:W-:Y:S02]  /*8e320*/  IADD3 RZ, P5, PT, R92, R146, RZ ;  /* 0x000000925cff7210 */ /* 0x000fe40007fbe0ff */
[----:B------:R-:W-:Y:S02]  /*8e330*/  IADD3 R108, P6, PT, R51, R36, RZ ;  /* 0x00000024336c7210 */ /* 0x000fe40007fde0ff */
[----:B------:R-:W-:-:S02]  /*8e340*/  IADD3.X R85, P2, PT, R134, R155, RZ, P2, !PT ;  /* 0x0000009b86557210 */ /* 0x000fc4000175e4ff */
[----:B------:R-:W-:Y:S02]  /*8e350*/  IADD3.X R36, P1, PT, RZ, R152, RZ, P1, !PT ;  /* 0x00000098ff247210 */ /* 0x000fe40000f3e4ff */
[----:B------:R-:W-:Y:S02]  /*8e360*/  IADD3.X RZ, P5, PT, R93, R113, RZ, P5, !PT ;  /* 0x000000715dff7210 */ /* 0x000fe40002fbe4ff */
[----:B------:R-:W-:Y:S02]  /*8e370*/  IADD3.X R127, P4, PT, R128, R141, RZ, P4, !PT ;  /* 0x0000008d807f7210 */ /* 0x000fe4000279e4ff */
[----:B------:R-:W-:Y:S02]  /*8e380*/  IADD3.X R51, P3, PT, RZ, R102, RZ, P3, !PT ;  /* 0x00000066ff337210 */ /* 0x000fe40001f7e4ff */
[----:B------:R-:W-:Y:S02]  /*8e390*/  IADD3.X R93, P2, PT, RZ, R36, RZ, P2, !PT ;  /* 0x00000024ff5d7210 */ /* 0x000fe4000175e4ff */
[----:B------:R-:W-:-:S02]  /*8e3a0*/  IADD3.X R51, P4, PT, RZ, R51, RZ, P4, !PT ;  /* 0x00000033ff337210 */ /* 0x000fc4000279e4ff */
[----:B------:R-:W-:Y:S02]  /*8e3b0*/  IADD3.X R153, PT, PT, RZ, RZ, R153, P2, P1 ;  /* 0x000000ffff997210 */ /* 0x000fe400017e2499 */
        /* <DEDUP_REMOVED lines=16> */
[----:B------:R-:W-:-:S02]  /*8e4c0*/  IADD3.X R103, P4, PT, R118, R77, RZ, P4, !PT ;  /* 0x0000004d76677210 */ /* 0x000fc4000279e4ff */
[----:B------:R-:W-:Y:S01]  /*8e4d0*/  IADD3.X R81, P5, PT, RZ, R114, RZ, P5, !PT ;  /* 0x00000072ff517210 */ /* 0x000fe20002fbe4ff */
[----:B------:R-:W-:Y:S01]  /*8e4e0*/  IMAD.IADD R109, R109, 0x1, R112 ;  /* 0x000000016d6d7824 */ /* 0x000fe200078e0270 */
[----:B------:R-:W-:Y:S01]  /*8e4f0*/  IADD3 R96, P3, PT, R29, R120, RZ ;  /* 0x000000781d607210 */ /* 0x000fe20007f7e0ff */
[----:B------:R-:W-:Y:S01]  /*8e500*/  IMAD.WIDE.U32 R36, R108, -0x30003, RZ ;  /* 0xfffcfffd6c247825 */ /* 0x000fe200078e00ff */
[----:B------:R-:W-:Y:S02]  /*8e510*/  IADD3.X RZ, P1, PT, R127, R119, RZ, P1, !PT ;  /* 0x000000777fff7210 */ /* 0x000fe40000f3e4ff */
[----:B------:R-:W-:Y:S02]  /*8e520*/  IADD3.X R81, P4, PT, RZ, R81, RZ, P4, !PT ;  /* 0x00000051ff517210 */ /* 0x000fe4000279e4ff */
[----:B------:R-:W-:Y:S02]  /*8e530*/  IADD3.X R97, P3, PT, R110, R143, RZ, P3, !PT ;  /* 0x0000008f6e617210 */ /* 0x000fe40001f7e4ff */
[----:B------:R-:W-:-:S02]  /*8e540*/  IADD3.X R29, P1, PT, RZ, R138, RZ, P1, !PT ;  /* 0x0000008aff1d7210 */ /* 0x000fc40000f3e4ff */
[----:B------:R-:W-:Y:S01]  /*8e550*/  IADD3.X R114, PT, PT, RZ, RZ, R115, P4, P5 ;  /* 0x000000ffff727210 */ /* 0x000fe200027ea473 */
[----:B------:R-:W-:Y:S01]  /*8e560*/  IMAD.WIDE.U32 R50, R50, R38, R96 ;  /* 0x0000002632327225 */ /* 0x000fe200078e0060 */
[----:B------:R-:W-:Y:S02]  /*8e570*/  IADD3.X R29, P5, PT, RZ, R29, RZ, P3, !PT ;  /* 0x0000001dff1d7210 */ /* 0x000fe40001fbe4ff */
[----:B------:R-:W-:Y:S01]  /*8e580*/  IADD3 RZ, P2, PT, R54, R132, RZ ;  /* 0x0000008436ff7210 */ /* 0x000fe20007f5e0ff */
[----:B------:R-:W-:Y:S01]  /*8e590*/  IMAD.IADD R98, R51, 0x1, R98 ;  /* 0x0000000133627824 */ /* 0x000fe200078e0262 */
[----:B------:R-:W-:Y:S02]  /*8e5a0*/  IADD3.X R139, PT, PT, RZ, RZ, R139, P5, P1 ;  /* 0x000000ffff8b7210 */ /* 0x000fe40002fe248b */
[----:B------:R-:W-:Y:S01]  /*8e5b0*/  IADD3.X RZ, P2, PT, R55, R44, RZ, P2, !PT ;  /* 0x0000002c37ff7210 */ /* 0x000fe2000175e4ff */
[----:B------:R-:W-:Y:S01]  /*8e5c0*/  IMAD.WIDE.U32 R54, R78, 0x397fe69a, R102 ;  /* 0x397fe69a4e367825 */ /* 0x000fe200078e0066 */
[----:B------:R-:W-:-:S02]  /*8e5d0*/  IADD3 RZ, P5, PT, RZ, R108, RZ ;  /* 0x0000006cffff7210 */ /* 0x000fc40007fbe0ff */
[----:B------:R-:W-:Y:S01]  /*8e5e0*/  IADD3 RZ, P4, PT, R84, R106, RZ ;  /* 0x0000006a54ff7210 */ /* 0x000fe20007f9e0ff */
[----:B------:R-:W-:Y:S01]  /*8e5f0*/  IMAD.IADD R86, R55, 0x1, R86 ;  /* 0x0000000137567824 */ /* 0x000fe200078e0256 */
[----:B------:R-:W-:Y:S02]  /*8e600*/  IADD3.X R87, P2, PT, RZ, R90, RZ, P2, !PT ;  /* 0x0000005aff577210 */ /* 0x000fe4000175e4ff */
[----:B------:R-:W-:Y:S02]  /*8e610*/  IADD3.X RZ, P5, PT, RZ, R109, RZ, P5, !PT ;  /* 0x0000006dffff7210 */ /* 0x000fe40002fbe4ff */
[----:B------:R-:W-:Y:S01]  /*8e620*/  IADD3.X RZ, P1, PT, R85, R107, RZ, P4, !PT ;  /* 0x0000006b55ff7210 */ /* 0x000fe2000273e4ff */
[----:B------:R-:W-:Y:S01]  /*8e630*/  IMAD.WIDE.U32 R84, R38, R180, R84 ;  /* 0x000000b426547225 */ /* 0x000fe200078e0054 */
[----:B------:R-:W-:Y:S02]  /*8e640*/  IADD3 R54, P4, PT, R29, R54, RZ ;  /* 0x000000361d367210 */ /* 0x000fe40007f9e0ff */
[----:B------:R-:W-:Y:S01]  /*8e650*/  IADD3 RZ, P3, PT, R102, R116, RZ ;  /* 0x0000007466ff7210 */ /* 0x000fe20007f7e0ff */
[----:B------:R-:W-:Y:S01]  /*8e660*/  IMAD R29, R109, -0x30003, RZ ;  /* 0xfffcfffd6d1d7824 */ /* 0x000fe200078e02ff */
[----:B------:R-:W-:Y:S01]  /*8e670*/  IADD3.X R87, P5, PT, RZ, R87, RZ, P5, !PT ;  /* 0x00000057ff577210 */ /* 0x000fe20002fbe4ff */
[----:B------:R-:W-:Y:S01]  /*8e680*/  IMAD.IADD R76, R85, 0x1, R76 ;  /* 0x00000001554c7824 */ /* 0x000fe200078e024c */
[----:B------:R-:W-:Y:S01]  /*8e690*/  IADD3.X RZ, P3, PT, R103, R41, RZ, P3, !PT ;  /* 0x0000002967ff7210 */ /* 0x000fe20001f7e4ff */
[----:B------:R-:W-:Y:S01]  /*8e6a0*/  IMAD R29, R108, -0x760c0004, R29 ;  /* 0x89f3fffc6c1d7824 */ /* 0x000fe200078e021d */
[----:B------:R-:W-:-:S02]  /*8e6b0*/  IADD3.X R91, PT, PT, RZ, RZ, R91, P5, P2 ;  /* 0x000000ffff5b7210 */ /* 0x000fc40002fe445b */
[----:B------:R-:W-:Y:S01]  /*8e6c0*/  IADD3.X R55, P2, PT, R86, R139, RZ, P4, !PT ;  /* 0x0000008b56377210 */ /* 0x000fe2000275e4ff */
[----:B------:R-:W-:Y:S01]  /*8e6d0*/  IMAD.IADD R29, R37, 0x1, R29 ;  /* 0x00000001251d7824 */ /* 0x000fe200078e021d */
[----:B------:R-:W-:Y:S02]  /*8e6e0*/  IADD3 R86, P4, PT, R87, R84, RZ ;  /* 0x0000005457567210 */ /* 0x000fe40007f9e0ff */
[----:B------:R-:W-:Y:S01]  /*8e6f0*/  IADD3.X R46, P3, PT, RZ, R136, RZ, P3, !PT ;  /* 0x00000088ff2e7210 */ /* 0x000fe20001f7e4ff */
[----:B------:R-:W-:Y:S01]  /*8e700*/  IMAD.WIDE.U32 R78, R29, -0x5555, RZ ;  /* 0xffffaaab1d4e7825 */ /* 0x000fe200078e00ff */
[----:B------:R-:W-:Y:S02]  /*8e710*/  IADD3.X R87, P5, PT, R76, R91, RZ, P4, !PT ;  /* 0x0000005b4c577210 */ /* 0x000fe400027be4ff */
[----:B------:R-:W-:Y:S01]  /*8e720*/  IADD3.X R37, P4, PT, RZ, R88, RZ, P1, !PT ;  /* 0x00000058ff257210 */ /* 0x000fe20000f9e4ff */
[----:B------:R-:W-:Y:S01]  /*8e730*/  IMAD.WIDE.U32 R76, R49, R38, R92 ;  /* 0x00000026314c7225 */ /* 0x000fe200078e005c */
[----:B------:R-:W-:-:S02]  /*8e740*/  IADD3.X R46, P2, PT, RZ, R46, RZ, P2, !PT ;  /* 0x0000002eff2e7210 */ /* 0x000fc4000175e4ff */
[----:B------:R-:W-:Y:S01]  /*8e750*/  IADD3.X R37, P1, PT, RZ, R37, RZ, P5, !PT ;  /* 0x00000025ff257210 */ /* 0x000fe20002f3e4ff */
[----:B------:R-:W-:Y:S01]  /*8e760*/  IMAD.WIDE.U32 R78, P5, R36, -0x46010001, R78 ;  /* 0xb9feffff244e7825 */ /* 0x000fe200078a004e */
[----:B------:R-:W-:Y:S02]  /*8e770*/  IADD3.X R136, PT, PT, RZ, RZ, R137, P2, P3 ;  /* 0x000000ffff887210 */ /* 0x000fe400017e6489 */
[----:B------:R-:W-:Y:S01]  /*8e780*/  IADD3 RZ, P2, PT, R92, R82, RZ ;  /* 0x000000525cff7210 */ /* 0x000fe20007f5e0ff */
[----:B------:R-:W-:Y:S01]  /*8e790*/  IMAD.WIDE.U32 R82, R36, -0x5555, RZ ;  /* 0xffffaaab24527825 */ /* 0x000fe200078e00ff */
[----:B------:R-:W-:Y:S02]  /*8e7a0*/  IADD3.X R89, PT, PT, RZ, RZ, R89, P1, P4 ;  /* 0x000000ffff597210 */ /* 0x000fe40000fe8459 */
[----:B------:R-:W-:Y:S01]  /*8e7b0*/  IADD3 R52, P4, PT, R37, R76, RZ ;  /* 0x0000004c25347210 */ /* 0x000fe20007f9e0ff */
[----:B------:R-:W-:Y:S01]  /*8e7c0*/  IMAD.IADD R104, R77, 0x1, R104 ;  /* 0x000000014d687824 */ /* 0x000fe200078e0268 */
[----:B------:R-:W-:Y:S01]  /*8e7d0*/  IADD3.X RZ, P2, PT, R93, R53, RZ, P2, !PT ;  /* 0x000000355dff7210 */ /* 0x000fe2000175e4ff */
[----:B------:R-:W-:Y:S01]  /*8e7e0*/  IMAD.X R85, RZ, RZ, RZ, P5 ;  /* 0x000000ffff557224 */ /* 0x000fe200028e06ff */
[----:B------:R-:W-:Y:S01]  /*8e7f0*/  IADD3 R37, P5, PT, R78, R83, RZ ;  /* 0x000000534e257210 */ /* 0x000fe20007fbe0ff */
[----:B------:R-:W-:Y:S01]  /*8e800*/  IMAD.WIDE.U32 R76, R36, -0x5555, R108 ;  /* 0xffffaaab244c7825 */ /* 0x000fe200078e006c */
[----:B------:R-:W-:-:S02]  /*8e810*/  IADD3.X R53, P4, PT, R104, R89, RZ, P4, !PT ;  /* 0x0000005968357210 */ /* 0x000fc4000279e4ff */
[----:B------:R-:W-:Y:S01]  /*8e820*/  IADD3.X R89, P2, PT, RZ, R100, RZ, P2, !PT ;  /* 0x00000064ff597210 */ /* 0x000fe2000175e4ff */
[----:B------:R-:W-:Y:S01]  /*8e830*/  IMAD.MOV.U32 R84, RZ, RZ, R79 ;  /* 0x000000ffff547224 */ /* 0x000fe200078e004f */
[----:B------:R-:W-:Y:S02]  /*8e840*/  IADD3 RZ, P1, PT, R108, R82, RZ ;  /* 0x000000526cff7210 */ /* 0x000fe40007f3e0ff */
[----:B------:R-:W-:Y:S01]  /*8e850*/  IADD3.X R89, P4, PT, RZ, R89, RZ, P4, !PT ;  /* 0x00000059ff597210 */ /* 0x000fe2000279e4ff */
[----:B------:R-:W-:Y:S01]  /*8e860*/  IMAD.WIDE.U32.X R82, R29, -0x46010001, R84, P5 ;  /* 0xb9feffff1d527825 */ /* 0x000fe200028e0454 */
[----:B------:R-:W-:Y:S02]  /*8e870*/  IADD3 RZ, P5, PT, RZ, R76, RZ ;  /* 0x0000004cffff7210 */ /* 0x000fe40007fbe0ff */
[----:B------:R-:W-:Y:S01]  /*8e880*/  IADD3.X RZ, P1, PT, R109, R37, RZ, P1, !PT ;  /* 0x000000256dff7210 */ /* 0x000fe20000f3e4ff */
[----:B------:R-:W-:Y:S01]  /*8e890*/  IMAD.IADD R76, R77, 0x1, R78 ;  /* 0x000000014d4c7824 */ /* 0x000fe200078e024e */
[----:B------:R-:W-:Y:S01]  /*8e8a0*/  IADD3.X R101, PT, PT, RZ, RZ, R101, P4, P2 ;  /* 0x000000ffff657210 */ /* 0x000fe200027e4465 */
[----:B------:R-:W-:Y:S01]  /*8e8b0*/  IMAD.WIDE.U32 R78, R36, -0x4eac0001, RZ ;  /* 0xb153ffff244e7825 */ /* 0x000fe200078e00ff */
[----:B------:R-:W-:-:S02]  /*8e8c0*/  IADD3 RZ, P2, PT, R96, R56, RZ ;  /* 0x0000003860ff7210 */ /* 0x000fc40007f5e0ff */
[----:B------:R-:W-:Y:S01]  /*8e8d0*/  IADD3.X RZ, P5, PT, RZ, R76, RZ, P5, !PT ;  /* 0x0000004cffff7210 */ /* 0x000fe20002fbe4ff */
[----:B------:R-:W-:Y:S01]  /*8e8e0*/  IMAD.WIDE.U32 R76, R38, R38, RZ ;  /* 0x00000026264c7225 */ /* 0x000fe200078e00ff */
[----:B------:R-:W-:Y:S02]  /*8e8f0*/  IADD3.X R37, P1, PT, RZ, R82, RZ, P1, !PT ;  /* 0x00000052ff257210 */ /* 0x000fe40000f3e4ff */
[----:B------:R-:W-:Y:S01]  /*8e900*/  IADD3 R88, P4, PT, R89, R50, RZ ;  /* 0x0000003259587210 */ /* 0x000fe20007f9e0ff */
[----:B------:R-:W-:Y:S01]  /*8e910*/  IMAD.WIDE.U32 R50, R48, R38, RZ ;  /* 0x0000002630327225 */ /* 0x000fe200078e00ff */
[----:B------:R-:W-:Y:S02]  /*8e920*/  IADD3.X R41, P0, PT, RZ, RZ, RZ, P0, !PT ;  /* 0x000000ffff297210 */ /* 0x000fe4000071e4ff */
[----:B------:R-:W-:Y:S01]  /*8e930*/  IADD3.X R44, P6, PT, RZ, RZ, RZ, P6, !PT ;  /* 0x000000ffff2c7210 */ /* 0x000fe200037de4ff */
[----:B------:R-:W-:Y:S01]  /*8e940*/  IMAD.WIDE.U32 R84, R29, -0x94f09dc, RZ ;  /* 0xf6b0f6241d547825 */ /* 0x000fe200078e00ff */
[----:B------:R-:W-:-:S02]  /*8e950*/  IADD3.X RZ, P2, PT, R97, R57, RZ, P2, !PT ;  /* 0x0000003961ff7210 */ /* 0x000fc4000175e4ff */
[----:B------:R-:W-:Y:S01]  /*8e960*/  IADD3.X R37, P5, PT, RZ, R37, RZ, P5, !PT ;  /* 0x00000025ff257210 */ /* 0x000fe20002fbe4ff */
[----:B------:R-:W-:Y:S01]  /*8e970*/  IMAD.WIDE.U32 R56, R29, -0x4eac0001, RZ ;  /* 0xb153ffff1d387825 */ /* 0x000fe200078e00ff */
[----:B------:R-:W-:Y:S02]  /*8e980*/  IADD3 R44, P3, PT, R44, R41, RZ ;  /* 0x000000292c2c7210 */ /* 0x000fe40007f7e0ff */
        /* <DEDUP_REMOVED lines=24> */
[----:B------:R-:W-:-:S03]  /*8eb10*/  IMAD.WIDE.U32 R56, R39, R38, R54 ;  /* 0x0000002627387225 */ /* 0x000fc600078e0036 */
[----:B------:R-:W-:Y:S01]  /*8eb20*/  IADD3.X R39, PT, PT, R41, RZ, RZ, P3, P6 ;  /* 0x000000ff29277210 */ /* 0x000fe20001fec4ff */
[----:B------:R-:W-:Y:S01]  /*8eb30*/  IMAD.WIDE.U32 R82, R36, -0x94f09dc, RZ ;  /* 0xf6b0f62424527825 */ /* 0x000fe200078e00ff */
[----:B------:R-:W-:Y:S02]  /*8eb40*/  IADD3.X R37, P5, PT, RZ, R37, RZ, P2, !PT ;  /* 0x00000025ff257210 */ /* 0x000fe400017be4ff */
[----:B------:R-:W-:Y:S01]  /*8eb50*/  IADD3 RZ, P6, PT, R54, R74, RZ ;  /* 0x0000004a36ff7210 */ /* 0x000fe20007fde0ff */
[----:B------:R-:W-:Y:S01]  /*8eb60*/  IMAD.WIDE.U32 R84, P4, R36, 0x6730d2a0, R84 ;  /* 0x6730d2a024547825 */ /* 0x000fe20007880054 */
[----:B------:R-:W-:Y:S02]  /*8eb70*/  IADD3.X R44, PT, PT, RZ, RZ, R79, P5, P0 ;  /* 0x000000ffff2c7210 */ /* 0x000fe40002fe044f */
[----:B------:R-:W-:Y:S01]  /*8eb80*/  IADD3.X RZ, P0, PT, R55, R75, RZ, P6, !PT ;  /* 0x0000004b37ff7210 */ /* 0x000fe2000371e4ff */
[----:B------:R-:W-:Y:S01]  /*8eb90*/  IMAD.WIDE.U32 R54, R29, -0xc7aed41, RZ ;  /* 0xf38512bf1d367825 */ /* 0x000fe200078e00ff */
[----:B------:R-:W-:-:S02]  /*8eba0*/  IADD3 R41, P3, PT, R84, R83, RZ ;  /* 0x0000005354297210 */ /* 0x000fc40007f7e0ff */
[----:B------:R-:W-:Y:S01]  /*8ebb0*/  IADD3 RZ, P2, PT, R52, R82, RZ ;  /* 0x0000005234ff7210 */ /* 0x000fe20007f5e0ff */
[----:B------:R-:W-:Y:S01]  /*8ebc0*/  IMAD.IADD R81, R57, 0x1, R80 ;  /* 0x0000000139517824 */ /* 0x000fe200078e0250 */
[----:B------:R-:W-:Y:S01]  /*8ebd0*/  IADD3 R80, P5, PT, R91, R56, RZ ;  /* 0x000000385b507210 */ /* 0x000fe20007fbe0ff */
[C---:B------:R-:W-:Y:S01]  /*8ebe0*/  IMAD.WIDE.U32 R74, P6, R36.reuse, 0x64774b84, R54 ;  /* 0x64774b84244a7825 */ /* 0x040fe200078c0036 */
[----:B------:R-:W-:Y:S02]  /*8ebf0*/  IADD3.X R91, P0, PT, RZ, R212, RZ, P0, !PT ;  /* 0x000000d4ff5b7210 */ /* 0x000fe4000071e4ff */
[----:B------:R-:W-:Y:S01]  /*8ec00*/  IADD3.X R81, P5, PT, R81, R94, RZ, P5, !PT ;  /* 0x0000005e51517210 */ /* 0x000fe20002fbe4ff */
[----:B------:R-:W-:Y:S01]  /*8ec10*/  IMAD.X R57, RZ, RZ, RZ, P4 ;  /* 0x000000ffff397224 */ /* 0x000fe200020e06ff */
[----:B------:R-:W-:Y:S01]  /*8ec20*/  IADD3.X RZ, P2, PT, R53, R41, RZ, P2, !PT ;  /* 0x0000002935ff7210 */ /* 0x000fe2000175e4ff */
[----:B------:R-:W-:Y:S01]  /*8ec30*/  IMAD.WIDE.U32 R54, R36, -0x94f09dc, R52 ;  /* 0xf6b0f62424367825 */ /* 0x000fe200078e0034 */
[----:B------:R-:W-:-:S02]  /*8ec40*/  IADD3.X R91, P5, PT, RZ, R91, RZ, P5, !PT ;  /* 0x0000005bff5b7210 */ /* 0x000fc40002fbe4ff */
[----:B------:R-:W-:Y:S01]  /*8ec50*/  IADD3.X R39, P1, PT, R114, R39, RZ, P1, !PT ;  /* 0x0000002772277210 */ /* 0x000fe20000f3e4ff */
[----:B------:R-:W-:Y:S01]  /*8ec60*/  IMAD.MOV.U32 R56, RZ, RZ, R85 ;  /* 0x000000ffff387224 */ /* 0x000fe200078e0055 */
[----:B------:R-:W-:Y:S01]  /*8ec70*/  IADD3.X R213, PT, PT, RZ, RZ, R213, P5, P0 ;  /* 0x000000ffffd57210 */ /* 0x000fe20002fe04d5 */
[----:B------:R-:W-:Y:S01]  /*8ec80*/  IMAD.IADD R83, R55, 0x1, R84 ;  /* 0x0000000137537824 */ /* 0x000fe200078e0254 */
[----:B------:R-:W-:Y:S01]  /*8ec90*/  IADD3 R52, P0, PT, R46, R51, RZ ;  /* 0x000000332e347210 */ /* 0x000fe20007f1e0ff */
[----:B------:R-:W-:Y:S01]  /*8eca0*/  IMAD.WIDE.U32.X R56, R29, 0x6730d2a0, R56, P3 ;  /* 0x6730d2a01d387825 */ /* 0x000fe200018e0438 */
[----:B------:R-:W-:Y:S02]  /*8ecb0*/  IADD3 R82, P3, PT, R37, R54, RZ ;  /* 0x0000003625527210 */ /* 0x000fe40007f7e0ff */
[----:B------:R-:W-:Y:S01]  /*8ecc0*/  IADD3.X R53, P0, PT, R136, R39, RZ, P0, !PT ;  /* 0x0000002788357210 */ /* 0x000fe2000071e4ff */
[----:B------:R-:W-:Y:S01]  /*8ecd0*/  IMAD.WIDE.U32 R78, R36, -0xc7aed41, RZ ;  /* 0xf38512bf244e7825 */ /* 0x000fe200078e00ff */
[----:B------:R-:W-:-:S02]  /*8ece0*/  IADD3.X R83, P3, PT, R83, R44, RZ, P3, !PT ;  /* 0x0000002c53537210 */ /* 0x000fc40001f7e4ff */
[----:B------:R-:W-:Y:S01]  /*8ecf0*/  IADD3.X R37, P2, PT, RZ, R56, RZ, P2, !PT ;  /* 0x00000038ff257210 */ /* 0x000fe2000175e4ff */
[----:B------:R-:W-:Y:S01]  /*8ed00*/  IMAD.X R77, RZ, RZ, RZ, P6 ;  /* 0x000000ffff4d7224 */ /* 0x000fe200030e06ff */
[----:B------:R-:W-:Y:S01]  /*8ed10*/  IADD3 R41, P5, PT, R74, R79, RZ ;  /* 0x0000004f4a297210 */ /* 0x000fe20007fbe0ff */
[----:B------:R-:W-:Y:S01]  /*8ed20*/  IMAD.WIDE.U32 R54, R36, -0xc7aed41, R88 ;  /* 0xf38512bf24367825 */ /* 0x000fe200078e0058 */
[----:B------:R-:W-:Y:S02]  /*8ed30*/  IADD3 RZ, P4, PT, R88, R78, RZ ;  /* 0x0000004e58ff7210 */ /* 0x000fe40007f9e0ff */
[----:B------:R-:W-:Y:S01]  /*8ed40*/  IADD3.X R37, P3, PT, RZ, R37, RZ, P3, !PT ;  /* 0x00000025ff257210 */ /* 0x000fe20001f7e4ff */
[----:B------:R-:W-:Y:S01]  /*8ed50*/  IMAD.IADD R74, R55, 0x1, R74 ;  /* 0x00000001374a7824 */ /* 0x000fe200078e024a */
[----:B------:R-:W-:Y:S01]  /*8ed60*/  IADD3 RZ, P6, PT, R52, R76, RZ ;  /* 0x0000004c34ff7210 */ /* 0x000fe20007fde0ff */
[----:B------:R-:W-:Y:S01]  /*8ed70*/  IMAD.MOV.U32 R76, RZ, RZ, R75 ;  /* 0x000000ffff4c7224 */ /* 0x000fe200078e004b */
[----:B------:R-:W-:Y:S01]  /*8ed80*/  IADD3.X RZ, P4, PT, R89, R41, RZ, P4, !PT ;  /* 0x0000002959ff7210 */ /* 0x000fe2000279e4ff */
[----:B------:R-:W-:Y:S01]  /*8ed90*/  IMAD.WIDE.U32 R78, R29, 0x434bacd7, RZ ;  /* 0x434bacd71d4e7825 */ /* 0x000fe200078e00ff */
[----:B------:R-:W-:-:S02]  /*8eda0*/  IADD3.X R41, PT, PT, RZ, RZ, R57, P3, P2 ;  /* 0x000000ffff297210 */ /* 0x000fc40001fe4439 */
[----:B------:R-:W-:Y:S01]  /*8edb0*/  IADD3 R84, P2, PT, R37, R54, RZ ;  /* 0x0000003625547210 */ /* 0x000fe20007f5e0ff */
[----:B------:R-:W-:Y:S01]  /*8edc0*/  IMAD.WIDE.U32.X R54, R29, 0x64774b84, R76, P5 ;  /* 0x64774b841d367825 */ /* 0x000fe200028e044c */
[----:B------:R-:W-:-:S03]  /*8edd0*/  IADD3.X RZ, P6, PT, R53, R93, RZ, P6, !PT ;  /* 0x0000005d35ff7210 */ /* 0x000fc600037de4ff */
[----:B------:R-:W-:Y:S01]  /*8ede0*/  IMAD.WIDE.U32 R38, R38, R38, R52 ;  /* 0x0000002626267225 */ /* 0x000fe200078e0034 */
[----:B------:R-:W-:Y:S02]  /*8edf0*/  IADD3.X R52, P2, PT, R74, R41, RZ, P2, !PT ;  /* 0x000000294a347210 */ /* 0x000fe4000175e4ff */
[----:B------:R-:W-:Y:S01]  /*8ee00*/  IADD3.X R37, P4, PT, RZ, R54, RZ, P4, !PT ;  /* 0x00000036ff257210 */ /* 0x000fe2000279e4ff */
[----:B------:R-:W-:-:S03]  /*8ee10*/  IMAD.WIDE.U32 R56, R36, 0x434bacd7, RZ ;  /* 0x434bacd724387825 */ /* 0x000fc600078e00ff */
[----:B------:R-:W-:Y:S01]  /*8ee20*/  IADD3.X R37, P2, PT, RZ, R37, RZ, P2, !PT ;  /* 0x00000025ff257210 */ /* 0x000fe2000175e4ff */
[----:B------:R-:W-:-:S03]  /*8ee30*/  IMAD.WIDE.U32 R78, P3, R36, 0x4b1ba7b6, R78 ;  /* 0x4b1ba7b6244e7825 */ /* 0x000fc6000786004e */
[----:B------:R-:W-:Y:S01]  /*8ee40*/  IADD3.X R41, PT, PT, RZ, RZ, R55, P2, P4 ;  /* 0x000000ffff297210 */ /* 0x000fe200017e8437 */
[----:B------:R-:W-:Y:S01]  /*8ee50*/  IMAD.IADD R44, R39, 0x1, R50 ;  /* 0x00000001272c7824 */ /* 0x000fe200078e0232 */
[----:B------:R-:W-:Y:S01]  /*8ee60*/  IADD3 R57, P5, PT, R78, R57, RZ ;  /* 0x000000394e397210 */ /* 0x000fe20007fbe0ff */
        /* <DEDUP_REMOVED lines=104> */
.L_x_1568:
[----:B------:R-:W-:Y:S05]  /*8f4f0*/  BSYNC.RELIABLE B5 ;  /* 0x0000000000057941 */ /* 0x000fea0003800100 */
.L_x_1567:
        /* <DEDUP_REMOVED lines=12> */
.L_x_1569:
[----:B------:R-:W-:Y:S05]  /*8f5c0*/  BSYNC.RECONVERGENT B4 ;  /* 0x0000000000047941 */ /* 0x000fea0003800200 */
.L_x_1566:
        /* <DEDUP_REMOVED lines=49> */
.L_x_1573:
[----:B------:R-:W-:Y:S05]  /*8f8e0*/  BSYNC.RELIABLE B5 ;  /* 0x0000000000057941 */ /* 0x000fea0003800100 */
.L_x_1572:
        /* <DEDUP_REMOVED lines=12> */
.L_x_1571:
[----:B------:R-:W-:Y:S05]  /*8f9b0*/  BSYNC.RECONVERGENT B4 ;  /* 0x0000000000047941 */ /* 0x000fea0003800200 */
.L_x_1570:
        /* <DEDUP_REMOVED lines=49> */
.L_x_1577:
[----:B------:R-:W-:Y:S05]  /*8fcd0*/  BSYNC.RELIABLE B5 ;  /* 0x0000000000057941 */ /* 0x000fea0003800100 */
.L_x_1576:
        /* <DEDUP_REMOVED lines=12> */
.L_x_1575:
[----:B------:R-:W-:Y:S05]  /*8fda0*/  BSYNC.RECONVERGENT B4 ;  /* 0x0000000000047941 */ /* 0x000fea0003800200 */
.L_x_1574:
        /* <DEDUP_REMOVED lines=79> */
.L_x_1580:
[----:B------:R-:W-:Y:S05]  /*902a0*/  BSYNC.RELIABLE B5 ;  /* 0x0000000000057941 */ /* 0x000fea0003800100 */
.L_x_1579:
        /* <DEDUP_REMOVED lines=12> */
.L_x_1581:
[----:B------:R-:W-:Y:S05]  /*90370*/  BSYNC.RECONVERGENT B4 ;  /* 0x0000000000047941 */ /* 0x000fea0003800200 */
.L_x_1578:
        /* <DEDUP_REMOVED lines=79> */
.L_x_1584:
[----:B------:R-:W-:Y:S05]  /*90870*/  BSYNC.RELIABLE B5 ;  /* 0x0000000000057941 */ /* 0x000fea0003800100 */
.L_x_1583:
        /* <DEDUP_REMOVED lines=12> */
.L_x_1585:
[----:B------:R-:W-:Y:S05]  /*90940*/  BSYNC.RECONVERGENT B4 ;  /* 0x0000000000047941 */ /* 0x000fea0003800200 */
.L_x_1582:
        /* <DEDUP_REMOVED lines=79> */
.L_x_1588:
[----:B------:R-:W-:Y:S05]  /*90e40*/  BSYNC.RELIABLE B5 ;  /* 0x0000000000057941 */ /* 0x000fea0003800100 */
.L_x_1587:
        /* <DEDUP_REMOVED lines=12> */
.L_x_1589:
[----:B------:R-:W-:Y:S05]  /*90f10*/  BSYNC.RECONVERGENT B4 ;  /* 0x0000000000047941 */ /* 0x000fea0003800200 */
.L_x_1586:
        /* <DEDUP_REMOVED lines=95> */
[----:B------:R-:W-:Y:S01]  /*91510*/  IMAD.X R111, RZ, RZ, RZ, P6 ;  /* 0x000000ffff6f7224 */ /* 0x000fe200030e06ff */
[----:B------:R-:W-:Y:S01]  /*91520*/  IADD3 R109, P6, PT, R106, R109, RZ ;  /* 0x0000006d6a6d7210 */ /* 0x000fe20007fde0ff */
[----:B------:R-:W-:Y:S02]  /*91530*/  IMAD.MOV.U32 R98, RZ, RZ, R85 ;  /* 0x000000ffff627224 */ /* 0x000fe400078e0055 */
[----:B------:R-:W-:-:S04]  /*91540*/  IMAD.WIDE.U32.X R104, R41, 0x1eabfffe, R104, P3 ;  /* 0x1eabfffe29687825 */ /* 0x000fc800018e0468 */
[----:B------:R-:W-:-:S04]  /*91550*/  IMAD.WIDE.U32 R114, R18, 0x434bacd7, RZ ;  /* 0x434bacd712727825 */ /* 0x000fc800078e00ff */
[----:B------:R-:W-:-:S04]  /*91560*/  IMAD.WIDE.U32 R80, P3, R18, 0x4b1ba7b6, R80 ;  /* 0x4b1ba7b612507825 */ /* 0x000fc80007860050 */
[----:B------:R-:W-:Y:S02]  /*91570*/  IMAD.MOV.U32 R110, RZ, RZ, R107 ;  /* 0x000000ffff6e7224 */ /* 0x000fe400078e006b */
[----:B------:R-:W-:-:S04]  /*91580*/  IMAD.WIDE.U32.X R98, R41, -0x46010001, R98, P1 ;  /* 0xb9feffff29627825 */ /* 0x000fc800008e0462 */
[----:B------:R-:W-:Y:S01]  /*91590*/  IMAD.WIDE.U32.X R92, R83, R76, R92, P0 ;  /* 0x0000004c535c7225 */ /* 0x000fe200000e045c */
[----:B------:R-:W-:-:S03]  /*915a0*/  IADD3 RZ, P0, PT, R20, R38, RZ ;  /* 0x0000002614ff7210 */ /* 0x000fc60007f1e0ff */
[----:B------:R-:W-:Y:S01]  /*915b0*/  IMAD.WIDE.U32 R112, R18, -0xc7aed41, RZ ;  /* 0xf38512bf12707825 */ /* 0x000fe200078e00ff */
[----:B------:R-:W-:-:S03]  /*915c0*/  IADD3.X RZ, P0, PT, R21, R95, RZ, P0, !PT ;  /* 0x0000005f15ff7210 */ /* 0x000fc6000071e4ff */
[----:B------:R-:W-:-:S04]  /*915d0*/  IMAD.WIDE.U32 R90, P1, R18, 0x64774b84, R90 ;  /* 0x64774b84125a7825 */ /* 0x000fc8000782005a */
        /* <DEDUP_REMOVED lines=9> */
[----:B------:R-:W-:Y:S02]  /*91670*/  IMAD.MOV.U32 R84, RZ, RZ, R91 ;  /* 0x000000ffff547224 */ /* 0x000fe400078e005b */
[----:B------:R-:W-:Y:S01]  /*91680*/  IMAD.WIDE.U32.X R38, R41, 0x4b1ba7b6, R38, P6 ;  /* 0x4b1ba7b629267825 */ /* 0x000fe200030e0426 */
[----:B------:R-:W-:-:S03]  /*91690*/  IADD3 R86, P6, PT, R87, R86, RZ ;  /* 0x0000005657567210 */ /* 0x000fc60007fde0ff */
[----:B------:R-:W-:Y:S01]  /*916a0*/  IMAD.WIDE.U32.X R84, R41, 0x64774b84, R84, P1 ;  /* 0x64774b8429547825 */ /* 0x000fe200008e0454 */
[----:B------:R-:W-:Y:S02]  /*916b0*/  IADD3.X R87, P6, PT, R74, R19, RZ, P6, !PT ;  /* 0x000000134a577210 */ /* 0x000fe400037de4ff */
[----:B------:R-:W-:Y:S01]  /*916c0*/  IADD3.X R74, P3, PT, RZ, R92, RZ, P3, !PT ;  /* 0x0000005cff4a7210 */ /* 0x000fe20001f7e4ff */
[----:B------:R-:W-:Y:S01]  /*916d0*/  IMAD.WIDE.U32 R22, P1, R18, 0x1a0111ea, R88 ;  /* 0x1a0111ea12167825 */ /* 0x000fe20007820058 */
[----:B------:R-:W-:-:S03]  /*916e0*/  IADD3.X R19, P2, PT, RZ, R98, RZ, P2, !PT ;  /* 0x00000062ff137210 */ /* 0x000fc6000175e4ff */
[----:B------:R-:W-:Y:S01]  /*916f0*/  IMAD.MOV.U32 R116, RZ, RZ, R23 ;  /* 0x000000ffff747224 */ /* 0x000fe200078e0017 */
[----:B------:R-:W-:Y:S01]  /*91700*/  IADD3.X R23, P6, PT, RZ, R74, RZ, P6, !PT ;  /* 0x0000004aff177210 */ /* 0x000fe200037de4ff */
[C---:B------:R-:W-:Y:S01]  /*91710*/  IMAD.WIDE.U32 R100, R18.reuse, -0x4eac0001, R20 ;  /* 0xb153ffff12647825 */ /* 0x040fe200078e0014 */
[----:B------:R-:W-:Y:S02]  /*91720*/  IADD3.X R19, P4, PT, RZ, R19, RZ, P4, !PT ;  /* 0x00000013ff137210 */ /* 0x000fe4000279e4ff */
[----:B------:R-:W-:Y:S01]  /*91730*/  IADD3.X R93, PT, PT, RZ, RZ, R93, P6, P3 ;  /* 0x000000ffff5d7210 */ /* 0x000fe200037e645d */
[----:B------:R-:W-:Y:S01]  /*91740*/  IMAD.WIDE.U32 R88, R18, 0x397fe69a, RZ ;  /* 0x397fe69a12587825 */ /* 0x000fe200078e00ff */
[-C--:B------:R-:W-:Y:S02]  /*91750*/  IADD3 RZ, P6, PT, RZ, R94.reuse, RZ ;  /* 0x0000005effff7210 */ /* 0x080fe40007fde0ff */
[----:B------:R-:W-:Y:S01]  /*91760*/  IADD3.X R99, PT, PT, RZ, RZ, R99, P4, P2 ;  /* 0x000000ffff637210 */ /* 0x000fe200027e4463 */
[----:B------:R-:W-:Y:S01]  /*91770*/  IMAD.IADD R102, R101, 0x1, R102 ;  /* 0x0000000165667824 */ /* 0x000fe200078e0266 */
[----:B------:R-:W-:Y:S01]  /*91780*/  IADD3 R92, P2, PT, R23, R94, RZ ;  /* 0x0000005e175c7210 */ /* 0x000fe20007f5e0ff */
[----:B------:R-:W-:Y:S01]  /*91790*/  IMAD.WIDE.U32.X R94, R25, R76, R96, P5 ;  /* 0x0000004c195e7225 */ /* 0x000fe200028e0460 */
[----:B------:R-:W-:-:S02]  /*917a0*/  IADD3.X RZ, P5, PT, RZ, R4, RZ, P6, !PT ;  /* 0x00000004ffff7210 */ /* 0x000fc400037be4ff */
[----:B------:R-:W-:Y:S01]  /*917b0*/  IADD3.X R93, P6, PT, R4, R93, RZ, P2, !PT ;  /* 0x0000005d045d7210 */ /* 0x000fe200017de4ff */
[----:B------:R-:W-:Y:S01]  /*917c0*/  IMAD.X R117, RZ, RZ, RZ, P1 ;  /* 0x000000ffff757224 */ /* 0x000fe200008e06ff */
[----:B------:R-:W-:Y:S01]  /*917d0*/  IADD3.X R107, P2, PT, RZ, R94, RZ, P5, !PT ;  /* 0x0000005eff6b7210 */ /* 0x000fe20002f5e4ff */
[----:B------:R-:W-:Y:S01]  /*917e0*/  IMAD.WIDE.U32 R96, R76, R181, RZ ;  /* 0x000000b54c607225 */ /* 0x000fe200078e00ff */
[----:B------:R-:W-:Y:S02]  /*917f0*/  IADD3 R100, P3, PT, R19, R100, RZ ;  /* 0x0000006413647210 */ /* 0x000fe40007f7e0ff */
        /* <DEDUP_REMOVED lines=10> */
[----:B------:R-:W-:Y:S02]  /*918a0*/  IADD3 RZ, P4, PT, R78, R112, RZ ;  /* 0x000000704eff7210 */ /* 0x000fe40007f9e0ff */
[----:B------:R-:W-:Y:S01]  /*918b0*/  IADD3.X RZ, P1, PT, R37, R109, RZ, P1, !PT ;  /* 0x0000006d25ff7210 */ /* 0x000fe20000f3e4ff */
[----:B------:R-:W-:Y:S01]  /*918c0*/  IMAD.WIDE.U32 R96, R18, -0x94f09dc, R36 ;  /* 0xf6b0f62412607825 */ /* 0x000fe200078e0024 */
[----:B------:R-:W-:-:S02]  /*918d0*/  IADD3 R23, P3, PT, R98, R103, RZ ;  /* 0x0000006762177210 */ /* 0x000fc40007f7e0ff */
[----:B------:R-:W-:Y:S01]  /*918e0*/  IADD3 RZ, P2, PT, R100, R102, RZ ;  /* 0x0000006664ff7210 */ /* 0x000fe20007f5e0ff */
[----:B------:R-:W-:Y:S01]  /*918f0*/  IMAD.IADD R106, R97, 0x1, R106 ;  /* 0x00000001616a7824 */ /* 0x000fe200078e026a */
[----:B------:R-:W-:Y:S01]  /*91900*/  IADD3.X R105, PT, PT, RZ, RZ, R105, P6, P0 ;  /* 0x000000ffff697210 */ /* 0x000fe200037e0469 */
[----:B------:R-:W-:Y:S01]  /*91910*/  IMAD.X R95, RZ, RZ, RZ, P5 ;  /* 0x000000ffff5f7224 */ /* 0x000fe200028e06ff */
[----:B------:R-:W-:Y:S01]  /*91920*/  IADD3 R102, P0, PT, R19, R96, RZ ;  /* 0x0000006013667210 */ /* 0x000fe20007f1e0ff */
[----:B------:R-:W-:Y:S01]  /*91930*/  IMAD.WIDE.U32 R36, R128, R181, R100 ;  /* 0x000000b580247225 */ /* 0x000fe200078e0064 */
[----:B------:R-:W-:Y:S02]  /*91940*/  IADD3.X RZ, P4, PT, R79, R113, RZ, P4, !PT ;  /* 0x000000714fff7210 */ /* 0x000fe4000279e4ff */
[----:B------:R-:W-:Y:S01]  /*91950*/  IADD3.X RZ, P2, PT, R101, R23, RZ, P2, !PT ;  /* 0x0000001765ff7210 */ /* 0x000fe2000175e4ff */
[----:B------:R-:W-:Y:S01]  /*91960*/  IMAD.MOV.U32 R94, RZ, RZ, R99 ;  /* 0x000000ffff5e7224 */ /* 0x000fe200078e0063 */
[----:B------:R-:W-:Y:S01]  /*91970*/  IADD3.X R103, P0, PT, R106, R105, RZ, P0, !PT ;  /* 0x000000696a677210 */ /* 0x000fe2000071e4ff */
[----:B------:R-:W-:Y:S01]  /*91980*/  IMAD.WIDE.U32 R96, R44, R181, RZ ;  /* 0x000000b52c607225 */ /* 0x000fe200078e00ff */
[----:B------:R-:W-:-:S02]  /*91990*/  IADD3.X R19, P6, PT, RZ, R110, RZ, P1, !PT ;  /* 0x0000006eff137210 */ /* 0x000fc40000fde4ff */
[----:B------:R-:W-:Y:S01]  /*919a0*/  IADD3 RZ, P1, PT, R86, R114, RZ ;  /* 0x0000007256ff7210 */ /* 0x000fe20007f3e0ff */
[----:B------:R-:W-:Y:S01]  /*919b0*/  IMAD.IADD R37, R37, 0x1, R98 ;  /* 0x0000000125257824 */ /* 0x000fe200078e0262 */
[----:B------:R-:W-:Y:S01]  /*919c0*/  IADD3.X R19, P0, PT, RZ, R19, RZ, P0, !PT ;  /* 0x00000013ff137210 */ /* 0x000fe2000071e4ff */
[----:B------:R-:W-:Y:S01]  /*919d0*/  IMAD.WIDE.U32 R78, R18, -0xc7aed41, R78 ;  /* 0xf38512bf124e7825 */ /* 0x000fe200078e004e */
[----:B------:R-:W-:Y:S02]  /*919e0*/  IADD3.X RZ, P1, PT, R87, R115, RZ, P1, !PT ;  /* 0x0000007357ff7210 */ /* 0x000fe40000f3e4ff */
[----:B------:R-:W-:Y:S01]  /*919f0*/  IADD3.X R110, PT, PT, RZ, RZ, R111, P0, P6 ;  /* 0x000000ffff6e7210 */ /* 0x000fe200007ec46f */
        /* <DEDUP_REMOVED lines=40> */
[----:B------:R-:W-:-:S02]  /*91c80*/  IADD3.X RZ, P2, PT, R93, R81, RZ, P2, !PT ;  /* 0x000000515dff7210 */ /* 0x000fc4000175e4ff */
[----:B------:R-:W-:Y:S01]  /*91c90*/  IADD3.X R89, P3, PT, R80, R85, RZ, P5, !PT ;  /* 0x0000005550597210 */ /* 0x000fe20002f7e4ff */
[----:B------:R-:W-:Y:S01]  /*91ca0*/  IMAD.WIDE.U32 R80, R29, R181, R94 ;  /* 0x000000b51d507225 */ /* 0x000fe200078e005e */
[----:B------:R-:W-:Y:S02]  /*91cb0*/  IADD3.X R38, P5, PT, RZ, R38, RZ, P1, !PT ;  /* 0x00000026ff267210 */ /* 0x000fe40000fbe4ff */
[----:B------:R-:W-:Y:S01]  /*91cc0*/  IADD3.X R20, P2, PT, RZ, R20, RZ, P2, !PT ;  /* 0x00000014ff147210 */ /* 0x000fe2000175e4ff */
[----:B------:R-:W-:Y:S01]  /*91cd0*/  IMAD.X R85, RZ, RZ, RZ, P6 ;  /* 0x000000ffff557224 */ /* 0x000fe200030e06ff */
        /* <DEDUP_REMOVED lines=8> */
[C---:B------:R-:W-:Y:S01]  /*91d60*/  IMAD.WIDE.U32 R92, R26.reuse, R181, RZ ;  /* 0x000000b51a5c7225 */ /* 0x040fe200078e00ff */
[----:B------:R-:W-:Y:S02]  /*91d70*/  IADD3.X R41, P4, PT, RZ, R41, RZ, P4, !PT ;  /* 0x00000029ff297210 */ /* 0x000fe4000279e4ff */
[----:B------:R-:W-:Y:S01]  /*91d80*/  IADD3 R84, P1, PT, R91, R18, RZ ;  /* 0x000000125b547210 */ /* 0x000fe20007f3e0ff */
[----:B------:R-:W-:Y:S01]  /*91d90*/  IMAD.WIDE.U32 R86, P6, R26, R44, R86 ;  /* 0x0000002c1a567225 */ /* 0x000fe200078c0056 */
[----:B------:R-:W-:-:S03]  /*91da0*/  IADD3 RZ, P3, PT, R88, R92, RZ ;  /* 0x0000005c58ff7210 */ /* 0x000fc60007f7e0ff */
[----:B------:R-:W-:Y:S01]  /*91db0*/  IMAD.IADD R74, R19, 0x1, R22 ;  /* 0x00000001134a7824 */ /* 0x000fe200078e0216 */
[----:B------:R-:W-:Y:S01]  /*91dc0*/  IADD3 R97, P5, PT, R86, R93, RZ ;  /* 0x0000005d56617210 */ /* 0x000fe20007fbe0ff */
[----:B------:R-:W-:Y:S01]  /*91dd0*/  IMAD.WIDE.U32 R22, R83, R181, RZ ;  /* 0x000000b553167225 */ /* 0x000fe200078e00ff */
[----:B------:R-:W-:Y:S02]  /*91de0*/  IADD3.X R93, PT, PT, RZ, RZ, R85, P4, P0 ;  /* 0x000000ffff5d7210 */ /* 0x000fe400027e0455 */
[----:B------:R-:W-:Y:S01]  /*91df0*/  IADD3.X R85, P1, PT, R74, R95, RZ, P1, !PT ;  /* 0x0000005f4a557210 */ /* 0x000fe20000f3e4ff */
[----:B------:R-:W-:Y:S01]  /*91e00*/  IMAD.WIDE.U32 R38, R26, R181, R88 ;  /* 0x000000b51a267225 */ /* 0x000fe200078e0058 */
[----:B------:R-:W-:-:S03]  /*91e10*/  IADD3.X RZ, P3, PT, R89, R97, RZ, P3, !PT ;  /* 0x0000006159ff7210 */ /* 0x000fc60001f7e4ff */
        /* <DEDUP_REMOVED lines=20> */
[C---:B------:R-:W-:Y:S01]  /*91f60*/  IMAD.WIDE.U32 R84, R24.reuse, R181, RZ ;  /* 0x000000b518547225 */ /* 0x040fe200078e00ff */
        /* <DEDUP_REMOVED lines=92> */
[----:B------:R-:W-:Y:S02]  /*92530*/  IMAD.MOV.U32 R78, RZ, RZ, R91 ;  /* 0x000000ffff4e7224 */ /* 0x000fe400078e005b */
[----:B------:R-:W-:-:S04]  /*92540*/  IMAD.WIDE.U32 R94, R18, 0x397fe69a, RZ ;  /* 0x397fe69a125e7825 */ /* 0x000fc800078e00ff */
[----:B------:R-:W-:Y:S01]  /*92550*/  IMAD.WIDE.U32 R96, R76, R29, RZ ;  /* 0x0000001d4c607225 */ /* 0x000fe200078e00ff */
[----:B------:R-:W-:-:S03]  /*92560*/  IADD3 R91, P1, PT, R80, R95, RZ ;  /* 0x0000005f505b7210 */ /* 0x000fc60007f3e0ff */
[----:B------:R-:W-:Y:S01]  /*92570*/  IMAD.WIDE.U32.X R78, R41, 0x4b1ba7b6, R78, P4 ;  /* 0x4b1ba7b6294e7825 */ /* 0x000fe200020e044e */
[----:B------:R-:W-:-:S03]  /*92580*/  IADD3 R82, P4, PT, R82, R87, RZ ;  /* 0x0000005752527210 */ /* 0x000fc60007f9e0ff */
[----:B------:R-:W-:Y:S02]  /*92590*/  IMAD.X R104, RZ, RZ, RZ, P2 ;  /* 0x000000ffff687224 */ /* 0x000fe400010e06ff */
[----:B------:R-:W-:Y:S01]  /*925a0*/  IMAD.MOV.U32 R36, RZ, RZ, R81 ;  /* 0x000000ffff247224 */ /* 0x000fe200078e0051 */
[----:B------:R-:W-:Y:S01]  /*925b0*/  IADD3.X R81, P0, PT, RZ, R84, RZ, P0, !PT ;  /* 0x00000054ff517210 */ /* 0x000fe2000071e4ff */
[----:B------:R-:W-:Y:S01]  /*925c0*/  IMAD.WIDE.U32 R96, P2, R51, R128, R96 ;  /* 0x0000008033607225 */ /* 0x000fe20007840060 */
[----:B------:R-:W-:Y:S02]  /*925d0*/  IADD3.X R104, PT, PT, R104, RZ, RZ, P4, P3 ;  /* 0x000000ff68687210 */ /* 0x000fe400027e64ff */
[----:B------:R-:W-:Y:S01]  /*925e0*/  IADD3.X R81, P5, PT, RZ, R81, RZ, P5, !PT ;  /* 0x00000051ff517210 */ /* 0x000fe20002fbe4ff */
[----:B------:R-:W-:Y:S01]  /*925f0*/  IMAD.WIDE.U32.X R36, R41, 0x1a0111ea, R36, P1 ;  /* 0x1a0111ea29247825 */ /* 0x000fe200008e0424 */
[----:B------:R-:W-:Y:S02]  /*92600*/  IADD3 RZ, P4, PT, R20, R92, RZ ;  /* 0x0000005c14ff7210 */ /* 0x000fe40007f9e0ff */
[----:B------:R-:W-:Y:S01]  /*92610*/  IADD3.X RZ, P1, PT, R39, R105, RZ, P6, !PT ;  /* 0x0000006927ff7210 */ /* 0x000fe2000373e4ff */
[----:B------:R-:W-:Y:S01]  /*92620*/  IMAD.MOV.U32 R92, RZ, RZ, R97 ;  /* 0x000000ffff5c7224 */ /* 0x000fe200078e0061 */
[----:B------:R-:W-:Y:S01]  /*92630*/  IADD3 R19, P6, PT, R96, R101, RZ ;  /* 0x0000006560137210 */ /* 0x000fe20007fde0ff */
[----:B------:R-:W-:Y:S01]  /*92640*/  IMAD.WIDE.U32 R38, R18, -0xc7aed41, R38 ;  /* 0xf38512bf12267825 */ /* 0x000fe200078e0026 */
[----:B------:R-:W-:-:S02]  /*92650*/  IADD3.X R95, PT, PT, RZ, RZ, R85, P5, P0 ;  /* 0x000000ffff5f7210 */ /* 0x000fc40002fe0455 */
[----:B------:R-:W-:Y:S01]  /*92660*/  IADD3.X RZ, P4, PT, R21, R93, RZ, P4, !PT ;  /* 0x0000005d15ff7210 */ /* 0x000fe2000279e4ff */
[----:B------:R-:W-:Y:S01]  /*92670*/  IMAD.X R93, RZ, RZ, RZ, P2 ;  /* 0x000000ffff5d7224 */ /* 0x000fe200010e06ff */
[----:B------:R-:W-:Y:S01]  /*92680*/  IADD3 RZ, P3, PT, R98, R100, RZ ;  /* 0x0000006462ff7210 */ /* 0x000fe20007f7e0ff */
[----:B------:R-:W-:-:S03]  /*92690*/  IMAD.WIDE.U32 R84, R29, R128, R98 ;  /* 0x000000801d547225 */ /* 0x000fc600078e0062 */
[----:B------:R-:W-:Y:S01]  /*926a0*/  IADD3.X RZ, P3, PT, R99, R19, RZ, P3, !PT ;  /* 0x0000001363ff7210 */ /* 0x000fe20001f7e4ff */
        /* <DEDUP_REMOVED lines=22> */
[----:B------:R-:W-:Y:S01]  /*92810*/  IADD3.X RZ, P0, PT, R23, R91, RZ, P0, !PT ;  /* 0x0000005b17ff7210 */ /* 0x000fe2000071e4ff */
[----:B------:R-:W-:Y:S01]  /*92820*/  IMAD.WIDE.U32.X R38, R51, R44, R38, P5 ;  /* 0x0000002c33267225 */ /* 0x000fe200028e0426 */
[----:B------:R-:W-:Y:S02]  /*92830*/  IADD3.X R93, P6, PT, R74, R95, RZ, P6, !PT ;  /* 0x0000005f4a5d7210 */ /* 0x000fe400037de4ff */
        /* <DEDUP_REMOVED lines=21> */
[----:B------:R-:W-:Y:S01]  /*92990*/  IADD3.X RZ, P1, PT, R93, R95, RZ, P1, !PT ;  /* 0x0000005f5dff7210 */ /* 0x000fe20000f3e4ff */
[----:B------:R-:W-:Y:S01]  /*929a0*/  IMAD.IADD R90, R39, 0x1, R90 ;  /* 0x00000001275a7824 */ /* 0x000fe200078e025a */
[----:B------:R-:W-:Y:S01]  /*929b0*/  IADD3.X R89, P3, PT, RZ, R89, RZ, P3, !PT ;  /* 0x00000059ff597210 */ /* 0x000fe20001f7e4ff */
[----:B------:R-:W-:Y:S01]  /*929c0*/  IMAD.WIDE.U32.X R22, R51, R51, R22, P6 ;  /* 0x0000003333167225 */ /* 0x000fe200030e0416 */
[----:B------:R-:W-:-:S02]  /*929d0*/  IADD3 R109, P2, PT, R109, R82, RZ ;  /* 0x000000526d6d7210 */ /* 0x000fc40007f5e0ff */
[----:B------:R-:W-:Y:S01]  /*929e0*/  IADD3.X R39, P5, PT, R90, R81, RZ, P5, !PT ;  /* 0x000000515a277210 */ /* 0x000fe20002fbe4ff */
[----:B------:R-:W-:Y:S01]  /*929f0*/  IMAD R81, R85, -0x30003, RZ ;  /* 0xfffcfffd55517824 */ /* 0x000fe200078e02ff */
[----:B------:R-:W-:Y:S01]  /*92a00*/  IADD3 R88, P6, PT, R89, R18, RZ ;  /* 0x0000001259587210 */ /* 0x000fe20007fde0ff */
[----:B------:R-:W-:Y:S01]  /*92a10*/  IMAD.IADD R80, R19, 0x1, R80 ;  /* 0x0000000113507824 */ /* 0x000fe200078e0250 */
[----:B------:R-:W-:Y:S01]  /*92a20*/  IADD3.X R41, PT, PT, RZ, RZ, R79, P3, P4 ;  /* 0x000000ffff297210 */ /* 0x000fe20001fe844f */
[----:B------:R-:W-:Y:S01]  /*92a30*/  IMAD.WIDE.U32 R18, R84, -0x30003, RZ ;  /* 0xfffcfffd54127825 */ /* 0x000fe200078e00ff */
[----:B------:R-:W-:Y:S02]  /*92a40*/  IADD3.X R95, P1, PT, RZ, R22, RZ, P1, !PT ;  /* 0x00000016ff5f7210 */ /* 0x000fe40000f3e4ff */
[----:B------:R-:W-:Y:S01]  /*92a50*/  IADD3.X R89, P6, PT, R80, R41, RZ, P6, !PT ;  /* 0x0000002950597210 */ /* 0x000fe200037de4ff */
[----:B------:R-:W-:Y:S01]  /*92a60*/  IMAD R91, R84, -0x760c0004, R81 ;  /* 0x89f3fffc545b7824 */ /* 0x000fe200078e0251 */
[----:B------:R-:W-:Y:S01]  /*92a70*/  IADD3.X R95, P3, PT, RZ, R95, RZ, P5, !PT ;  /* 0x0000005fff5f7210 */ /* 0x000fe20002f7e4ff */
[----:B------:R-:W-:Y:S01]  /*92a80*/  IMAD.WIDE.U32 R78, R211, R29, RZ ;  /* 0x0000001dd34e7225 */ /* 0x000fe200078e00ff */
[----:B------:R-:W-:-:S02]  /*92a90*/  IADD3.X R82, P0, PT, RZ, R36, RZ, P0, !PT ;  /* 0x00000024ff527210 */ /* 0x000fc4000071e4ff */
[----:B------:R-:W-:Y:S01]  /*92aa0*/  IADD3.X R111, P2, PT, R111, R104, RZ, P2, !PT ;  /* 0x000000686f6f7210 */ /* 0x000fe2000175e4ff */
        /* <DEDUP_REMOVED lines=16> */
[----:B------:R-:W-:Y:S02]  /*92bb0*/  IADD3 RZ, P0, PT, R84, R92, RZ ;  /* 0x0000005c54ff7210 */ /* 0x000fe40007f1e0ff */
[----:B------:R-:W-:Y:S01]  /*92bc0*/  IADD3 R93, P5, PT, R90, R93, RZ ;  /* 0x0000005d5a5d7210 */ /* 0x000fe20007fbe0ff */
        /* <DEDUP_REMOVED lines=30> */
[----:B------:R-:W-:Y:S02]  /*92db0*/  IMAD.MOV.U32 R90, RZ, RZ, R79 ;  /* 0x000000ffff5a7224 */ /* 0x000fe400078e004f */
[----:B------:R-:W-:-:S04]  /*92dc0*/  IMAD.WIDE.U32 R20, R18, -0x4eac0001, R20 ;  /* 0xb153ffff12147825 */ /* 0x000fc800078e0014 */
[----:B------:R-:W-:Y:S01]  /*92dd0*/  IMAD.WIDE.U32.X R90, R51, R83, R90, P0 ;  /* 0x00000053335a7225 */ /* 0x000fe200000e045a */
[----:B------:R-:W-:-:S03]  /*92de0*/  IADD3 RZ, P0, PT, R88, R22, RZ ;  /* 0x0000001658ff7210 */ /* 0x000fc60007f1e0ff */
[----:B------:R-:W-:Y:S01]  /*92df0*/  IMAD.WIDE.U32 R22, R41, -0xc7aed41, RZ ;  /* 0xf38512bf29167825 */ /* 0x000fe200078e00ff */
[----:B------:R-:W-:-:S03]  /*92e00*/  IADD3.X RZ, P0, PT, R89, R87, RZ, P0, !PT ;  /* 0x0000005759ff7210 */ /* 0x000fc6000071e4ff */
[----:B------:R-:W-:Y:S02]  /*92e10*/  IMAD.IADD R4, R21, 0x1, R84 ;  /* 0x0000000115047824 */ /* 0x000fe400078e0254 */
[----:B------:R-:W-:Y:S02]  /*92e20*/  IMAD.MOV.U32 R96, RZ, RZ, R85 ;  /* 0x000000ffff607224 */ /* 0x000fe400078e0055 */
[----:B------:R-:W-:-:S04]  /*92e30*/  IMAD.WIDE.U32 R84, R29, R27, R88 ;  /* 0x0000001b1d547225 */ /* 0x000fc800078e0058 */
[----:B------:R-:W-:-:S04]  /*92e40*/  IMAD.WIDE.U32 R80, R18, -0x94f09dc, RZ ;  /* 0xf6b0f62412507825 */ /* 0x000fc800078e00ff */
[----:B------:R-:W-:Y:S01]  /*92e50*/  IMAD.X R101, RZ, RZ, RZ, P1 ;  /* 0x000000ffff657224 */ /* 0x000fe200008e06ff */
[----:B------:R-:W-:Y:S01]  /*92e60*/  IADD3 R81, P6, PT, R94, R81, RZ ;  /* 0x000000515e517210 */ /* 0x000fe20007fde0ff */
[----:B------:R-:W-:-:S04]  /*92e70*/  IMAD.WIDE.U32 R88, R41, 0x434bacd7, RZ ;  /* 0x434bacd729587825 */ /* 0x000fc800078e00ff */
[----:B------:R-:W-:Y:S01]  /*92e80*/  IMAD.X R97, RZ, RZ, RZ, P5 ;  /* 0x000000ffff617224 */ /* 0x000fe200028e06ff */
[----:B------:R-:W-:Y:S01]  /*92e90*/  IADD3 RZ, P5, PT, R38, R80, RZ ;  /* 0x0000005026ff7210 */ /* 0x000fe20007fbe0ff */
[----:B------:R-:W-:-:S03]  /*92ea0*/  IMAD.WIDE.U32 R102, P1, R18, 0x64774b84, R22 ;  /* 0x64774b8412667825 */ /* 0x000fc60007820016 */
[----:B------:R-:W-:Y:S01]  /*92eb0*/  IADD3.X RZ, P5, PT, R39, R81, RZ, P5, !PT ;  /* 0x0000005127ff7210 */ /* 0x000fe20002fbe4ff */
[----:B------:R-:W-:-:S04]  /*92ec0*/  IMAD.WIDE.U32 R98, R18, -0xc7aed41, RZ ;  /* 0xf38512bf12627825 */ /* 0x000fc800078e00ff */
[----:B------:R-:W-:Y:S01]  /*92ed0*/  IMAD.X R105, RZ, RZ, RZ, P1 ;  /* 0x000000ffff697224 */ /* 0x000fe200008e06ff */
[----:B------:R-:W-:Y:S01]  /*92ee0*/  IADD3 R113, P1, PT, R102, R99, RZ ;  /* 0x0000006366717210 */ /* 0x000fe20007f3e0ff */
[----:B------:R-:W-:-:S04]  /*92ef0*/  IMAD.WIDE.U32.X R96, R41, 0x1eabfffe, R96, P4 ;  /* 0x1eabfffe29607825 */ /* 0x000fc800020e0460 */
[----:B------:R-:W-:-:S04]  /*92f00*/  IMAD.WIDE.U32 R22, R41, 0x397fe69a, RZ ;  /* 0x397fe69a29167825 */ /* 0x000fc800078e00ff */
[----:B------:R-:W-:Y:S02]  /*92f10*/  IMAD.MOV.U32 R100, RZ, RZ, R95 ;  /* 0x000000ffff647224 */ /* 0x000fe400078e005f */
[----:B------:R-:W-:-:S04]  /*92f20*/  IMAD.WIDE.U32 R88, P4, R18, 0x4b1ba7b6, R88 ;  /* 0x4b1ba7b612587825 */ /* 0x000fc80007880058 */
[----:B------:R-:W-:-:S04]  /*92f30*/  IMAD.WIDE.U32 R86, R18, 0x434bacd7, RZ ;  /* 0x434bacd712567825 */ /* 0x000fc800078e00ff */
[----:B------:R-:W-:Y:S02]  /*92f40*/  IMAD.MOV.U32 R104, RZ, RZ, R103 ;  /* 0x000000ffff687224 */ /* 0x000fe400078e0067 */
[----:B------:R-:W-:Y:S02]  /*92f50*/  IMAD.IADD R21, R85, 0x1, R78 ;  /* 0x0000000155157824 */ /* 0x000fe400078e024e */
[----:B------:R-:W-:Y:S01]  /*92f60*/  IMAD.WIDE.U32.X R100, R41, 0x6730d2a0, R100, P6 ;  /* 0x6730d2a029647825 */ /* 0x000fe200030e0464 */
[----:B------:R-:W-:-:S03]  /*92f70*/  IADD3 R84, P6, PT, R93, R84, RZ ;  /* 0x000000545d547210 */ /* 0x000fc60007fde0ff */
[----:B------:R-:W-:Y:S01]  /*92f80*/  IMAD.X R81, RZ, RZ, RZ, P4 ;  /* 0x000000ffff517224 */ /* 0x000fe200020e06ff */
[----:B------:R-:W-:Y:S01]  /*92f90*/  IADD3 R87, P4, PT, R88, R87, RZ ;  /* 0x0000005758577210 */ /* 0x000fe20007f9e0ff */
[----:B------:R-:W-:Y:S01]  /*92fa0*/  IMAD.WIDE.U32.X R104, R41, 0x64774b84, R104, P1 ;  /* 0x64774b8429687825 */ /* 0x000fe200008e0468 */
[----:B------:R-:W-:Y:S02]  /*92fb0*/  IADD3.X R85, P6, PT, R21, R74, RZ, P6, !PT ;  /* 0x0000004a15557210 */ /* 0x000fe400037de4ff */
[----:B------:R-:W-:Y:S01]  /*92fc0*/  IADD3.X R74, P0, PT, RZ, R90, RZ, P0, !PT ;  /* 0x0000005aff4a7210 */ /* 0x000fe2000071e4ff */
        /* <DEDUP_REMOVED lines=19> */
[----:B------:R-:W-:Y:S02]  /*93100*/  IADD3.X R97, PT, PT, RZ, RZ, R97, P4, P3 ;  /* 0x000000ffff617210 */ /* 0x000fe400027e6461 */
        /* <DEDUP_REMOVED lines=33> */
[----:B------:R-:W-:Y:S01]  /*93320*/  IADD3 R84, P1, PT, R19, R36, RZ ;  /* 0x0000002413547210 */ /* 0x000fe20007f3e0ff */
[----:B------:R-:W-:Y:S01]  /*93330*/  IMAD.IADD R88, R37, 0x1, R88 ;  /* 0x0000000125587824 */ /* 0x000fe200078e0258 */
[----:B------:R-:W-:Y:S01]  /*93340*/  IADD3.X R4, PT, PT, RZ, RZ, R95, P3, P4 ;  /* 0x000000ffff047210 */ /* 0x000fe20001fe845f */
[----:B------:R-:W-:Y:S01]  /*93350*/  IMAD.X R37, RZ, RZ, RZ, P6 ;  /* 0x000000ffff257224 */ /* 0x000fe200030e06ff */
[----:B------:R-:W-:Y:S01]  /*93360*/  IADD3.X RZ, P5, PT, R85, R87, RZ, P5, !PT ;  /* 0x0000005755ff7210 */ /* 0x000fe20002fbe4ff */
[----:B------:R-:W-:Y:S01]  /*93370*/  IMAD.WIDE.U32 R86, R26, R128, R106 ;  /* 0x000000801a567225 */ /* 0x000fe200078e006a */
[----:B------:R-:W-:-:S02]  /*93380*/  IADD3 R23, P4, PT, R90, R93, RZ ;  /* 0x0000005d5a177210 */ /* 0x000fc40007f9e0ff */
[----:B------:R-:W-:Y:S01]  /*93390*/  IADD3.X R85, P1, PT, R88, R105, RZ, P1, !PT ;  /* 0x0000006958557210 */ /* 0x000fe20000f3e4ff */
[----:B------:R-:W-:Y:S01]  /*933a0*/  IMAD.MOV.U32 R36, RZ, RZ, R91 ;  /* 0x000000ffff247224 */ /* 0x000fe200078e005b */
[----:B------:R-:W-:Y:S01]  /*933b0*/  IADD3 RZ, P3, PT, R106, R92, RZ ;  /* 0x0000005c6aff7210 */ /* 0x000fe20007f7e0ff */
        /* <DEDUP_REMOVED lines=11> */
[----:B------:R-:W-:Y:S01]  /*93470*/  IMAD.WIDE.U32 R92, R181, R26, RZ ;  /* 0x0000001ab55c7225 */ /* 0x000fe200078e00ff */
[----:B------:R-:W-:Y:S02]  /*93480*/  IADD3.X R82, P0, PT, RZ, RZ, RZ, P0, !PT ;  /* 0x000000ffff527210 */ /* 0x000fe4000071e4ff */
[----:B------:R-:W-:Y:S01]  /*93490*/  IADD3.X R19, P4, PT, RZ, R19, RZ, P4, !PT ;  /* 0x00000013ff137210 */ /* 0x000fe2000279e4ff */
[----:B------:R-:W-:Y:S01]  /*934a0*/  IMAD.X R81, RZ, RZ, RZ, P5 ;  /* 0x000000ffff517224 */ /* 0x000fe200028e06ff */
[----:B------:R-:W-:Y:S01]  /*934b0*/  IADD3 RZ, P5, PT, R38, R78, RZ ;  /* 0x0000004e26ff7210 */ /* 0x000fe20007fbe0ff */
[----:B------:R-:W-:Y:S01]  /*934c0*/  IMAD.WIDE.U32 R78, R26, R181, R98 ;  /* 0x000000b51a4e7225 */ /* 0x000fe200078e0062 */
[----:B------:R-:W-:-:S02]  /*934d0*/  IADD3 R23, P6, PT, R88, R93, RZ ;  /* 0x0000005d58177210 */ /* 0x000fc40007fde0ff */
[----:B------:R-:W-:Y:S01]  /*934e0*/  IADD3 RZ, P1, PT, R98, R92, RZ ;  /* 0x0000005c62ff7210 */ /* 0x000fe20007f3e0ff */
[----:B------:R-:W-:Y:S01]  /*934f0*/  IMAD.MOV.U32 R80, RZ, RZ, R89 ;  /* 0x000000ffff507224 */ /* 0x000fe200078e0059 */
[----:B------:R-:W-:Y:S01]  /*93500*/  IADD3.X R37, PT, PT, RZ, RZ, R37, P4, P3 ;  /* 0x000000ffff257210 */ /* 0x000fe200027e6425 */
[----:B------:R-:W-:Y:S01]  /*93510*/  IMAD.WIDE.U32 R90, R51, R26, RZ ;  /* 0x0000001a335a7225 */ /* 0x000fe200078e00ff */
[----:B------:R-:W-:Y:S02]  /*93520*/  IADD3 R36, P3, PT, R19, R78, RZ ;  /* 0x0000004e13247210 */ /* 0x000fe40007f7e0ff */
        /* <DEDUP_REMOVED lines=181> */
[----:B------:R-:W-:Y:S02]  /*94080*/  IMAD.MOV.U32 R80, RZ, RZ, R85 ;  /* 0x000000ffff507224 */ /* 0x000fe400078e0055 */
        /* <DEDUP_REMOVED lines=38> */
[----:B------:R-:W-:Y:S01]  /*942f0*/  IMAD.WIDE.U32 R92, R26, R27, RZ ;  /* 0x0000001b1a5c7225 */ /* 0x000fe200078e00ff */
[----:B------:R-:W-:Y:S02]  /*94300*/  IADD3 R90, P0, PT, R101, R78, RZ ;  /* 0x0000004e655a7210 */ /* 0x000fe40007f1e0ff */
[----:B------:R-:W-:Y:S01]  /*94310*/  IADD3 R36, P4, PT, R41, R18, RZ ;  /* 0x0000001229247210 */ /* 0x000fe20007f9e0ff */
[----:B------:R-:W-:Y:S01]  /*94320*/  IMAD.MOV.U32 R78, RZ, RZ, R89 ;  /* 0x000000ffff4e7224 */ /* 0x000fe200078e0059 */
[----:B------:R-:W-:Y:S01]  /*94330*/  IADD3 R105, P5, PT, R105, R4, RZ ;  /* 0x0000000469697210 */ /* 0x000fe20007fbe0ff */
[----:B------:R-:W-:Y:S01]  /*94340*/  IMAD R41, R39, -0x30003, RZ ;  /* 0xfffcfffd27297824 */ /* 0x000fe200078e02ff */
[----:B------:R-:W-:Y:S01]  /*94350*/  IADD3.X R91, P0, PT, R74, R103, RZ, P0, !PT ;  /* 0x000000674a5b7210 */ /* 0x000fe2000071e4ff */
[----:B------:R-:W-:Y:S01]  /*94360*/  IMAD.IADD R4, R19, 0x1, R88 ;  /* 0x0000000113047824 */ /* 0x000fe200078e0258 */
[----:B------:R-:W-:Y:S01]  /*94370*/  IADD3.X R101, P2, PT, RZ, R80, RZ, P2, !PT ;  /* 0x00000050ff657210 */ /* 0x000fe2000175e4ff */
[----:B------:R-:W-:Y:S01]  /*94380*/  IMAD.WIDE.U32 R18, R38, -0x30003, RZ ;  /* 0xfffcfffd26127825 */ /* 0x000fe200078e00ff */
[----:B------:R-:W-:-:S02]  /*94390*/  IADD3.X R107, P5, PT, R107, R82, RZ, P5, !PT ;  /* 0x000000526b6b7210 */ /* 0x000fc40002fbe4ff */
[----:B------:R-:W-:Y:S01]  /*943a0*/  IADD3.X R37, P4, PT, R4, R37, RZ, P4, !PT ;  /* 0x0000002504257210 */ /* 0x000fe2000279e4ff */
[----:B------:R-:W-:Y:S01]  /*943b0*/  IMAD R41, R38, -0x760c0004, R41 ;  /* 0x89f3fffc26297824 */ /* 0x000fe200078e0229 */
[----:B------:R-:W-:Y:S01]  /*943c0*/  IADD3.X R101, P0, PT, RZ, R101, RZ, P0, !PT ;  /* 0x00000065ff657210 */ /* 0x000fe2000071e4ff */
[----:B------:R-:W-:-:S04]  /*943d0*/  IMAD.WIDE.U32.X R78, R51, R83, R78, P6 ;  /* 0x00000053334e7225 */ /* 0x000fc800030e044e */
        /* <DEDUP_REMOVED lines=8> */
[----:B------:R-:W-:-:S04]  /*94460*/  IMAD.WIDE.U32 R96, R18, -0x5555, RZ ;  /* 0xffffaaab12607825 */ /* 0x000fc800078e00ff */
[----:B------:R-:W-:-:S04]  /*94470*/  IMAD.WIDE.U32 R94, P4, R18, -0x46010001, R94 ;  /* 0xb9feffff125e7825 */ /* 0x000fc8000788005e */
        /* <DEDUP_REMOVED lines=12> */
[----:B------:R-:W-:Y:S01]  /*94540*/  IADD3.X RZ, P3, PT, R91, R93, RZ, P3, !PT ;  /* 0x0000005d5bff7210 */ /* 0x000fe20001f7e4ff */
[----:B------:R-:W-:Y:S01]  /*94550*/  IMAD.IADD R19, R81, 0x1, R94 ;  /* 0x0000000151137824 */ /* 0x000fe200078e025e */
[----:B------:R-:W-:Y:S01]  /*94560*/  IADD3.X R94, P1, PT, RZ, R22, RZ, P1, !PT ;  /* 0x00000016ff5e7210 */ /* 0x000fe20000f3e4ff */
        /* <DEDUP_REMOVED lines=70> */
[----:B------:R-:W-:-:S02]  /*949d0*/  IADD3.X R85, P0, PT, R96, R107, RZ, P0, !PT ;  /* 0x0000006b60557210 */ /* 0x000fc4000071e4ff */
[----:B------:R-:W-:Y:S01]  /*949e0*/  IADD3.X R82, P5, PT, RZ, RZ, RZ, P5, !PT ;  /* 0x000000ffff527210 */ /* 0x000fe20002fbe4ff */
        /* <DEDUP_REMOVED lines=39> */
[----:B------:R-:W-:Y:S01]  /*94c60*/  IMAD.WIDE.U32 R38, R18, 0x434bacd7, R92 ;  /* 0x434bacd712267825 */ /* 0x000fe200078e005c */
[----:B------:R-:W-:-:S03]  /*94c70*/  IADD3 RZ, P2, PT, R92, R36, RZ ;  /* 0x000000245cff7210 */ /* 0x000fc60007f5e0ff */
[----:B------:R-:W-:Y:S01]  /*94c80*/  IMAD.X R91, RZ, RZ, RZ, P3 ;  /* 0x000000ffff5b7224 */ /* 0x000fe200018e06ff */
        /* <DEDUP_REMOVED lines=36> */
[----:B------:R-:W-:Y:S01]  /*94ed0*/  IMAD.WIDE.U32 R78, R51, R24, RZ ;  /* 0x00000018334e7225 */ /* 0x000fe200078e00ff */
[----:B------:R-:W-:-:S03]  /*94ee0*/  IADD3.X R112, P0, PT, RZ, R80, RZ, P0, !PT ;  /* 0x00000050ff707210 */ /* 0x000fc6000071e4ff */
[----:B------:R-:W-:Y:S02]  /*94ef0*/  IMAD.X R87, RZ, RZ, RZ, P6 ;  /* 0x000000ffff577224 */ /* 0x000fe400030e06ff */
[----:B------:R-:W-:Y:S02]  /*94f00*/  IMAD.MOV.U32 R86, RZ, RZ, R85 ;  /* 0x000000ffff567224 */ /* 0x000fe400078e0055 */
[----:B------:R-:W-:-:S04]  /*94f10*/  IMAD.WIDE.U32 R18, R18, 0x397fe69a, R88 ;  /* 0x397fe69a12127825 */ /* 0x000fc800078e0058 */
[----:B------:R-:W-:Y:S02]  /*94f20*/  IMAD.X R82, RZ, RZ, RZ, P5 ;  /* 0x000000ffff527224 */ /* 0x000fe400028e06ff */
[----:B------:R-:W-:Y:S01]  /*94f30*/  IMAD.WIDE.U32 R88, P6, R29, R25, R78 ;  /* 0x000000191d587225 */ /* 0x000fe200078c004e */
[----:B------:R-:W-:Y:S02]  /*94f40*/  IADD3 R78, P5, PT, R41, R20, RZ ;  /* 0x00000014294e7210 */ /* 0x000fe40007fbe0ff */
[----:B------:R-:W-:Y:S01]  /*94f50*/  IADD3.X R82, PT, PT, R82, RZ, RZ, P3, P4 ;  /* 0x000000ff52527210 */ /* 0x000fe20001fe84ff */
[----:B------:R-:W-:Y:S01]  /*94f60*/  IMAD.IADD R84, R21, 0x1, R84 ;  /* 0x0000000115547824 */ /* 0x000fe200078e0254 */
[----:B------:R-:W-:Y:S01]  /*94f70*/  IADD3 R115, P3, PT, R115, R4, RZ ;  /* 0x0000000473737210 */ /* 0x000fe20007f7e0ff */
[----:B------:R-:W-:-:S03]  /*94f80*/  IMAD.WIDE.U32.X R20, R25, R44, R86, P2 ;  /* 0x0000002c19147225 */ /* 0x000fc600010e0456 */
[----:B------:R-:W-:Y:S01]  /*94f90*/  IADD3.X R79, P5, PT, R84, R95, RZ, P5, !PT ;  /* 0x0000005f544f7210 */ /* 0x000fe20002fbe4ff */
[----:B------:R-:W-:Y:S01]  /*94fa0*/  IMAD.WIDE.U32 R90, R29, R24, RZ ;  /* 0x000000181d5a7225 */ /* 0x000fe200078e00ff */
[----:B------:R-:W-:Y:S02]  /*94fb0*/  IADD3.X R39, P1, PT, RZ, R20, RZ, P1, !PT ;  /* 0x00000014ff277210 */ /* 0x000fe40000f3e4ff */
[----:B------:R-:W-:Y:S01]  /*94fc0*/  IADD3.X R117, P3, PT, R117, R82, RZ, P3, !PT ;  /* 0x0000005275757210 */ /* 0x000fe20001f7e4ff */
[----:B------:R-:W-:Y:S01]  /*94fd0*/  IMAD.X R87, RZ, RZ, RZ, P6 ;  /* 0x000000ffff577224 */ /* 0x000fe200030e06ff */
[----:B------:R-:W-:Y:S01]  /*94fe0*/  IADD3 R99, P4, PT, R88, R91, RZ ;  /* 0x0000005b58637210 */ /* 0x000fe20007f9e0ff */
[----:B------:R-:W-:Y:S01]  /*94ff0*/  IMAD.WIDE.U32 R84, R29, R24, R22 ;  /* 0x000000181d547225 */ /* 0x000fe200078e0016 */
[----:B------:R-:W-:Y:S02]  /*95000*/  IADD3 RZ, P2, PT, R22, R90, RZ ;  /* 0x0000005a16ff7210 */ /* 0x000fe40007f5e0ff */
[----:B------:R-:W-:Y:S01]  /*95010*/  IADD3.X R39, P6, PT, RZ, R39, RZ, P5, !PT ;  /* 0x00000027ff277210 */ /* 0x000fe20002fde4ff */
[----:B------:R-:W-:Y:S01]  /*95020*/  IMAD.WIDE.U32 R90, R211, R24, RZ ;  /* 0x00000018d35a7225 */ /* 0x000fe200078e00ff */
[----:B------:R-:W-:-:S02]  /*95030*/  IADD3.X RZ, P2, PT, R23, R99, RZ, P2, !PT ;  /* 0x0000006317ff7210 */ /* 0x000fc4000175e4ff */
        /* <DEDUP_REMOVED lines=32> */
[----:B------:R-:W-:Y:S01]  /*95240*/  IMAD.WIDE.U32 R80, R18, -0x5555, R36 ;  /* 0xffffaaab12507825 */ /* 0x000fe200078e0024 */
[----:B------:R-:W-:-:S03]  /*95250*/  IADD3.X R113, P1, PT, RZ, R113, RZ, P1, !PT ;  /* 0x00000071ff717210 */ /* 0x000fc60000f3e4ff */
[C---:B------:R-:W-:Y:S01]  /*95260*/  IMAD.WIDE.U32 R88, R18.reuse, -0x5555, RZ ;  /* 0xffffaaab12587825 */ /* 0x040fe200078e00ff */
[----:B------:R-:W-:Y:S02]  /*95270*/  IADD3.X R82, PT, PT, RZ, RZ, R85, P1, P5 ;  /* 0x000000ffff527210 */ /* 0x000fe40000fea455 */
[----:B------:R-:W-:Y:S01]  /*95280*/  IADD3 RZ, P1, PT, RZ, R80, RZ ;  /* 0x00000050ffff7210 */ /* 0x000fe20007f3e0ff */
[----:B------:R-:W-:Y:S01]  /*95290*/  IMAD.WIDE.U32 R86, P2, R18, -0x46010001, R86 ;  /* 0xb9feffff12567825 */ /* 0x000fe20007840056 */
[----:B------:R-:W-:-:S03]  /*952a0*/  IADD3 RZ, P0, PT, R36, R88, RZ ;  /* 0x0000005824ff7210 */ /* 0x000fc60007f1e0ff */
[----:B------:R-:W-:Y:S01]  /*952b0*/  IMAD.WIDE.U32 R90, R41, -0x4eac0001, RZ ;  /* 0xb153ffff295a7825 */ /* 0x000fe200078e00ff */
[----:B------:R-:W-:-:S03]  /*952c0*/  IADD3 R89, P4, PT, R86, R89, RZ ;  /* 0x0000005956597210 */ /* 0x000fc60007f9e0ff */
[----:B------:R-:W-:Y:S01]  /*952d0*/  IMAD.IADD R4, R81, 0x1, R86 ;  /* 0x0000000151047824 */ /* 0x000fe200078e0256 */
[----:B------:R-:W-:Y:S01]  /*952e0*/  IADD3.X RZ, P0, PT, R37, R89, RZ, P0, !PT ;  /* 0x0000005925ff7210 */ /* 0x000fe2000071e4ff */
[----:B------:R-:W-:-:S03]  /*952f0*/  IMAD.WIDE.U32 R80, R41, -0x94f09dc, RZ ;  /* 0xf6b0f62429507825 */ /* 0x000fc600078e00ff */
[----:B------:R-:W-:Y:S01]  /*95300*/  IADD3.X RZ, P1, PT, RZ, R4, RZ, P1, !PT ;  /* 0x00000004ffff7210 */ /* 0x000fe20000f3e4ff */
[----:B------:R-:W-:Y:S02]  /*95310*/  IMAD.X R97, RZ, RZ, RZ, P2 ;  /* 0x000000ffff617224 */ /* 0x000fe400010e06ff */
[----:B------:R-:W-:Y:S02]  /*95320*/  IMAD.MOV.U32 R96, RZ, RZ, R87 ;  /* 0x000000ffff607224 */ /* 0x000fe400078e0057 */
[----:B------:R-:W-:-:S04]  /*95330*/  IMAD.WIDE.U32 R84, R18, -0x4eac0001, RZ ;  /* 0xb153ffff12547825 */ /* 0x000fc800078e00ff */
[----:B------:R-:W-:Y:S01]  /*95340*/  IMAD.WIDE.U32 R90, P6, R18, 0x1eabfffe, R90 ;  /* 0x1eabfffe125a7825 */ /* 0x000fe200078c005a */
[----:B------:R-:W-:-:S03]  /*95350*/  IADD3 RZ, P5, PT, R78, R84, RZ ;  /* 0x000000544eff7210 */ /* 0x000fc60007fbe0ff */
[----:B------:R-:W-:Y:S01]  /*95360*/  IMAD.WIDE.U32.X R96, R41, -0x46010001, R96, P4 ;  /* 0xb9feffff29607825 */ /* 0x000fe200020e0460 */
[----:B------:R-:W-:-:S03]  /*95370*/  IADD3 R85, P2, PT, R90, R85, RZ ;  /* 0x000000555a557210 */ /* 0x000fc60007f5e0ff */
[----:B------:R-:W-:Y:S01]  /*95380*/  IMAD.WIDE.U32 R100, P4, R18, 0x6730d2a0, R80 ;  /* 0x6730d2a012647825 */ /* 0x000fe20007880050 */
[----:B------:R-:W-:-:S03]  /*95390*/  IADD3.X RZ, P5, PT, R79, R85, RZ, P5, !PT ;  /* 0x000000554fff7210 */ /* 0x000fc60002fbe4ff */
        /* <DEDUP_REMOVED lines=28> */
[----:B------:R-:W-:-:S04]  /*95560*/  IMAD.WIDE.U32 R84, R18, 0x397fe69a, RZ ;  /* 0x397fe69a12547825 */ /* 0x000fc800078e00ff */
[----:B------:R-:W-:Y:S02]  /*95570*/  IMAD.MOV.U32 R86, RZ, RZ, R89 ;  /* 0x000000ffff567224 */ /* 0x000fe400078e0059 */
[----:B------:R-:W-:-:S04]  /*95580*/  IMAD.WIDE.U32 R36, R83, R24, RZ ;  /* 0x0000001853247225 */ /* 0x000fc800078e00ff */
[----:B------:R-:W-:Y:S01]  /*95590*/  IMAD.WIDE.U32.X R86, R41, 0x4b1ba7b6, R86, P4 ;  /* 0x4b1ba7b629567825 */ /* 0x000fe200020e0456 */
[----:B------:R-:W-:-:S03]  /*955a0*/  IADD3 R89, P4, PT, R80, R85, RZ ;  /* 0x0000005550597210 */ /* 0x000fc60007f9e0ff */
[----:B------:R-:W-:Y:S02]  /*955b0*/  IMAD.X R111, RZ, RZ, RZ, P6 ;  /* 0x000000ffff6f7224 */ /* 0x000fe400030e06ff */
[----:B------:R-:W-:Y:S01]  /*955c0*/  IMAD.MOV.U32 R110, RZ, RZ, R81 ;  /* 0x000000ffff6e7224 */ /* 0x000fe200078e0051 */
[----:B------:R-:W-:Y:S01]  /*955d0*/  IADD3.X R81, PT, PT, RZ, RZ, R97, P1, P0 ;  /* 0x000000ffff517210 */ /* 0x000fe20000fe0461 */
[----:B------:R-:W-:Y:S01]  /*955e0*/  IMAD.WIDE.U32 R92, P6, R27, R25, R36 ;  /* 0x000000191b5c7225 */ /* 0x000fe200078c0024 */
[----:B------:R-:W-:-:S03]  /*955f0*/  IADD3 RZ, P0, PT, R20, R106, RZ ;  /* 0x0000006a14ff7210 */ /* 0x000fc60007f1e0ff */
[----:B------:R-:W-:Y:S01]  /*95600*/  IMAD.WIDE.U32.X R36, R41, 0x1a0111ea, R110, P4 ;  /* 0x1a0111ea29247825 */ /* 0x000fe200020e046e */
[----:B------:R-:W-:Y:S02]  /*95610*/  IADD3 R78, P4, PT, R19, R78, RZ ;  /* 0x0000004e134e7210 */ /* 0x000fe40007f9e0ff */
[----:B------:R-:W-:Y:S01]  /*95620*/  IADD3.X R19, P5, PT, RZ, R98, RZ, P5, !PT ;  /* 0x00000062ff137210 */ /* 0x000fe20002fbe4ff */
[----:B------:R-:W-:Y:S01]  /*95630*/  IMAD.WIDE.U32 R94, R27, R24, RZ ;  /* 0x000000181b5e7225 */ /* 0x000fe200078e00ff */
[----:B------:R-:W-:Y:S02]  /*95640*/  IADD3.X R81, P4, PT, R4, R81, RZ, P4, !PT ;  /* 0x0000005104517210 */ /* 0x000fe4000279e4ff */
[----:B------:R-:W-:Y:S01]  /*95650*/  IADD3.X RZ, P0, PT, R21, R101, RZ, P0, !PT ;  /* 0x0000006515ff7210 */ /* 0x000fe2000071e4ff */
        /* <DEDUP_REMOVED lines=11> */
[----:B------:R-:W-:Y:S01]  /*95710*/  IADD3.X R19, P2, PT, RZ, R102, RZ, P2, !PT ;  /* 0x00000066ff137210 */ /* 0x000fe2000175e4ff */
        /* <DEDUP_REMOVED lines=124> */
.L_x_1592:
[----:B------:R-:W-:Y:S05]  /*95ee0*/  BSYNC.RELIABLE B5 ;  /* 0x0000000000057941 */ /* 0x000fea0003800100 */
.L_x_1591:
        /* <DEDUP_REMOVED lines=12> */
.L_x_1593:
[----:B------:R-:W-:Y:S05]  /*95fb0*/  BSYNC.RECONVERGENT B4 ;  /* 0x0000000000047941 */ /* 0x000fea0003800200 */
.L_x_1590:
        /* <DEDUP_REMOVED lines=13> */
[----:B------:R-:W-:Y:S01]  /*96090*/  IMAD.X R101, RZ, RZ, RZ, P0 ;  /* 0x000000ffff657224 */ /* 0x000fe200000e06ff */
[----:B------:R-:W-:Y:S01]  /*960a0*/  IADD3 RZ, P0, PT, RZ, R36, RZ ;  /* 0x00000024ffff7210 */ /* 0x000fe20007f1e0ff */
[----:B------:R-:W-:-:S03]  /*960b0*/  IMAD.WIDE.U32 R102, P3, R73, R12, R18 ;  /* 0x0000000c49667225 */ /* 0x000fc60007860012 */
[----:B------:R-:W-:Y:S01]  /*960c0*/  IADD3.X RZ, P0, PT, RZ, R111, RZ, P0, !PT ;  /* 0x0000006fffff7210 */ /* 0x000fe2000071e4ff */
[----:B------:R-:W-:-:S04]  /*960d0*/  IMAD.WIDE.U32.X R18, R73, R7, R20, P2 ;  /* 0x0000000749127225 */ /* 0x000fc800010e0414 */
[----:B------:R-:W-:Y:S01]  /*960e0*/  IMAD.WIDE.U32 R38, R8, R72, RZ ;  /* 0x0000004808267225 */ /* 0x000fe200078e00ff */
[----:B------:R-:W-:-:S03]  /*960f0*/  IADD3.X R115, P2, PT, RZ, R18, RZ, P0, !PT ;  /* 0x00000012ff737210 */ /* 0x000fc6000075e4ff */
[----:B------:R-:W-:Y:S01]  /*96100*/  IMAD.X R95, RZ, RZ, RZ, P1 ;  /* 0x000000ffff5f7224 */ /* 0x000fe200008e06ff */
[----:B------:R-:W-:Y:S01]  /*96110*/  IADD3 R4, P1, PT, R39, R22, RZ ;  /* 0x0000001627047210 */ /* 0x000fe20007f3e0ff */
[----:B------:R-:W-:Y:S01]  /*96120*/  IMAD.WIDE.U32 R104, R15, R72, RZ ;  /* 0x000000480f687225 */ /* 0x000fe200078e00ff */
[----:B------:R-:W-:-:S03]  /*96130*/  IADD3.X R115, P0, PT, RZ, R115, RZ, P0, !PT ;  /* 0x00000073ff737210 */ /* 0x000fc6000071e4ff */
[----:B------:R-:W-:Y:S02]  /*96140*/  IMAD.MOV.U32 R94, RZ, RZ, R23 ;  /* 0x000000ffff5e7224 */ /* 0x000fe400078e0017 */
[----:B------:R-:W-:-:S04]  /*96150*/  IMAD.WIDE.U32 R22, R12, R72, RZ ;  /* 0x000000480c167225 */ /* 0x000fc800078e00ff */
[----:B------:R-:W-:Y:S01]  /*96160*/  IMAD.WIDE.U32 R96, R10, R72, RZ ;  /* 0x000000480a607225 */ /* 0x000fe200078e00ff */
[----:B------:R-:W-:Y:S02]  /*96170*/  IADD3 R90, P6, PT, R23, R102, RZ ;  /* 0x00000066175a7210 */ /* 0x000fe40007fde0ff */
[----:B------:R-:W-:Y:S01]  /*96180*/  IADD3.X R23, PT, PT, RZ, RZ, R19, P0, P2 ;  /* 0x000000ffff177210 */ /* 0x000fe200007e4413 */
[----:B------:R-:W-:Y:S01]  /*96190*/  IMAD.WIDE.U32 R20, R17, R72, RZ ;  /* 0x0000004811147225 */ /* 0x000fe200078e00ff */
[----:B------:R-:W-:Y:S02]  /*961a0*/  IADD3 R92, P4, PT, R97, R98, RZ ;  /* 0x00000062615c7210 */ /* 0x000fe40007f9e0ff */
[----:B------:R-:W-:Y:S01]  /*961b0*/  IADD3 RZ, P2, PT, RZ, R38, RZ ;  /* 0x00000026ffff7210 */ /* 0x000fe20007f5e0ff */
[----:B------:R-:W-:-:S03]  /*961c0*/  IMAD.WIDE.U32 R106, P5, R73, R14, R104 ;  /* 0x0000000e496a7225 */ /* 0x000fc600078a0068 */
[----:B------:R-:W-:Y:S01]  /*961d0*/  IADD3.X RZ, P2, PT, RZ, R4, RZ, P2, !PT ;  /* 0x00000004ffff7210 */ /* 0x000fe2000175e4ff */
[----:B------:R-:W-:-:S04]  /*961e0*/  IMAD.WIDE.U32 R18, R36, -0x30003, RZ ;  /* 0xfffcfffd24127825 */ /* 0x000fc800078e00ff */
[----:B------:R-:W-:Y:S02]  /*961f0*/  IMAD.MOV.U32 R100, RZ, RZ, R99 ;  /* 0x000000ffff647224 */ /* 0x000fe400078e0063 */
[----:B------:R-:W-:Y:S02]  /*96200*/  IMAD.X R109, RZ, RZ, RZ, P5 ;  /* 0x000000ffff6d7224 */ /* 0x000fe400028e06ff */
[----:B------:R-:W-:Y:S02]  /*96210*/  IMAD.MOV.U32 R104, RZ, RZ, R103 ;  /* 0x000000ffff687224 */ /* 0x000fe400078e0067 */
[----:B------:R-:W-:Y:S02]  /*96220*/  IMAD R37, R111, -0x30003, RZ ;  /* 0xfffcfffd6f257824 */ /* 0x000fe400078e02ff */
[----:B------:R-:W-:-:S04]  /*96230*/  IMAD.WIDE.U32 R98, R14, R72, RZ ;  /* 0x000000480e627225 */ /* 0x000fc800078e00ff */
[----:B------:R-:W-:-:S04]  /*96240*/  IMAD.WIDE.U32 R102, P5, R73, R16, R20 ;  /* 0x0000001049667225 */ /* 0x000fc800078a0014 */
[----:B------:R-:W-:Y:S02]  /*96250*/  IMAD.MOV.U32 R108, RZ, RZ, R107 ;  /* 0x000000ffff6c7224 */ /* 0x000fe400078e006b */
[----:B------:R-:W-:Y:S02]  /*96260*/  IMAD R37, R36, -0x760c0004, R37 ;  /* 0x89f3fffc24257824 */ /* 0x000fe400078e0225 */
[----:B------:R-:W-:Y:S01]  /*96270*/  IMAD.X R105, RZ, RZ, RZ, P3 ;  /* 0x000000ffff697224 */ /* 0x000fe200018e06ff */
[----:B------:R-:W-:Y:S01]  /*96280*/  IADD3 R88, P3, PT, R99, R106, RZ ;  /* 0x0000006a63587210 */ /* 0x000fe20007f7e0ff */
[----:B------:R-:W-:Y:S01]  /*96290*/  IMAD.X R107, RZ, RZ, RZ, P5 ;  /* 0x000000ffff6b7224 */ /* 0x000fe200028e06ff */
[----:B------:R-:W-:Y:S01]  /*962a0*/  IADD3 R114, P5, PT, R115, R38, RZ ;  /* 0x0000002673727210 */ /* 0x000fe20007fbe0ff */
[----:B------:R-:W-:-:S03]  /*962b0*/  IMAD.WIDE.U32 R112, R18, -0x5555, RZ ;  /* 0xffffaaab12707825 */ /* 0x000fc600078e00ff */
[----:B------:R-:W-:Y:S01]  /*962c0*/  IADD3.X R115, P5, PT, R4, R23, RZ, P5, !PT ;  /* 0x0000001704737210 */ /* 0x000fe20002fbe4ff */
[----:B------:R-:W-:-:S04]  /*962d0*/  IMAD.WIDE.U32 R20, R16, R72, RZ ;  /* 0x0000004810147225 */ /* 0x000fc800078e00ff */
[----:B------:R-:W-:Y:S01]  /*962e0*/  IMAD.WIDE.U32.X R38, R73, R9, R94, P1 ;  /* 0x0000000949267225 */ /* 0x000fe200008e045e */
[----:B------:R-:W-:Y:S02]  /*962f0*/  IADD3 RZ, P1, PT, R36, R112, RZ ;  /* 0x0000007024ff7210 */ /* 0x000fe40007f3e0ff */
[----:B------:R-:W-:Y:S01]  /*96300*/  IADD3 R86, P0, PT, R21, R102, RZ ;  /* 0x0000006615567210 */ /* 0x000fe20007f1e0ff */
[----:B------:R-:W-:Y:S02]  /*96310*/  IMAD.IADD R41, R19, 0x1, R37 ;  /* 0x0000000113297824 */ /* 0x000fe400078e0225 */
[----:B------:R-:W-:Y:S02]  /*96320*/  IMAD.MOV.U32 R110, RZ, RZ, R36 ;  /* 0x000000ffff6e7224 */ /* 0x000fe400078e0024 */
[----:B------:R-:W-:Y:S02]  /*96330*/  IMAD.MOV.U32 R106, RZ, RZ, R103 ;  /* 0x000000ffff6a7224 */ /* 0x000fe400078e0067 */
[----:B------:R-:W-:Y:S01]  /*96340*/  IMAD.WIDE.U32.X R36, R73, R15, R108, P3 ;  /* 0x0000000f49247225 */ /* 0x000fe200018e046c */
[----:B------:R-:W-:-:S03]  /*96350*/  IADD3.X R109, P2, PT, RZ, R38, RZ, P2, !PT ;  /* 0x00000026ff6d7210 */ /* 0x000fc6000175e4ff */
[----:B------:R-:W-:Y:S01]  /*96360*/  IMAD.WIDE.U32 R102, R41, -0x5555, RZ ;  /* 0xffffaaab29667825 */ /* 0x000fe200078e00ff */
[----:B------:R-:W-:-:S03]  /*96370*/  IADD3.X R109, P5, PT, RZ, R109, RZ, P5, !PT ;  /* 0x0000006dff6d7210 */ /* 0x000fc60002fbe4ff */
[C---:B------:R-:W-:Y:S01]  /*96380*/  IMAD.WIDE.U32.X R94, R73.reuse, R11, R100, P4 ;  /* 0x0000000b495e7225 */ /* 0x040fe200020e0464 */
[----:B------:R-:W-:Y:S02]  /*96390*/  IADD3 RZ, P4, PT, RZ, R96, RZ ;  /* 0x00000060ffff7210 */ /* 0x000fe40007f9e0ff */
[----:B------:R-:W-:Y:S01]  /*963a0*/  IADD3.X R19, PT, PT, RZ, RZ, R39, P5, P2 ;  /* 0x000000ffff137210 */ /* 0x000fe20002fe4427 */
[----:B------:R-:W-:Y:S01]  /*963b0*/  IMAD.WIDE.U32.X R100, R73, R13, R104, P6 ;  /* 0x0000000d49647225 */ /* 0x000fe200030e0468 */
[----:B------:R-:W-:-:S03]  /*963c0*/  IADD3.X RZ, P4, PT, RZ, R92, RZ, P4, !PT ;  /* 0x0000005cffff7210 */ /* 0x000fc6000279e4ff */
[----:B------:R-:W-:Y:S01]  /*963d0*/  IMAD.WIDE.U32 R104, P6, R18, -0x46010001, R102 ;  /* 0xb9feffff12687825 */ /* 0x000fe200078c0066 */
[----:B------:R-:W-:-:S03]  /*963e0*/  IADD3.X R23, P5, PT, RZ, R94, RZ, P4, !PT ;  /* 0x0000005eff177210 */ /* 0x000fc600027be4ff */
[----:B------:R-:W-:Y:S01]  /*963f0*/  IMAD.WIDE.U32 R38, R41, -0x4eac0001, RZ ;  /* 0xb153ffff29267825 */ /* 0x000fe200078e00ff */
[----:B------:R-:W-:-:S03]  /*96400*/  IADD3 R113, P3, PT, R104, R113, RZ ;  /* 0x0000007168717210 */ /* 0x000fc60007f7e0ff */
[----:B------:R-:W-:Y:S01]  /*96410*/  IMAD.WIDE.U32 R102, R18, -0x5555, R110 ;  /* 0xffffaaab12667825 */ /* 0x000fe200078e006e */
[----:B------:R-:W-:-:S03]  /*96420*/  IADD3.X RZ, P1, PT, R111, R113, RZ, P1, !PT ;  /* 0x000000716fff7210 */ /* 0x000fc60000f3e4ff */
[----:B------:R-:W-:Y:S01]  /*96430*/  IMAD.X R97, RZ, RZ, RZ, P6 ;  /* 0x000000ffff617224 */ /* 0x000fe200030e06ff */
[----:B------:R-:W-:Y:S01]  /*96440*/  IADD3 R108, P6, PT, R109, R96, RZ ;  /* 0x000000606d6c7210 */ /* 0x000fe20007fde0ff */
[----:B------:R-:W-:Y:S02]  /*96450*/  IMAD.MOV.U32 R96, RZ, RZ, R105 ;  /* 0x000000ffff607224 */ /* 0x000fe400078e0069 */
[----:B------:R-:W-:Y:S01]  /*96460*/  IMAD.IADD R4, R103, 0x1, R104 ;  /* 0x0000000167047824 */ /* 0x000fe200078e0268 */
[----:B------:R-:W-:Y:S01]  /*96470*/  IADD3.X R109, P6, PT, R92, R19, RZ, P6, !PT ;  /* 0x000000135c6d7210 */ /* 0x000fe200037de4ff */
[----:B------:R-:W-:Y:S01]  /*96480*/  IMAD.WIDE.U32.X R72, R73, R17, R106, P0 ;  /* 0x0000001149487225 */ /* 0x000fe200000e046a */
[----:B------:R-:W-:Y:S02]  /*96490*/  IADD3 RZ, P0, PT, RZ, R102, RZ ;  /* 0x00000066ffff7210 */ /* 0x000fe40007f1e0ff */
[----:B------:R-:W-:Y:S01]  /*964a0*/  IADD3.X R23, P6, PT, RZ, R23, RZ, P6, !PT ;  /* 0x00000017ff177210 */ /* 0x000fe200037de4ff */
[----:B------:R-:W-:Y:S01]  /*964b0*/  IMAD.WIDE.U32 R104, P4, R18, 0x1eabfffe, R38 ;  /* 0x1eabfffe12687825 */ /* 0x000fe20007880026 */
[----:B------:R-:W-:-:S02]  /*964c0*/  IADD3.X RZ, P0, PT, RZ, R4, RZ, P0, !PT ;  /* 0x00000004ffff7210 */ /* 0x000fc4000071e4ff */
[----:B------:R-:W-:Y:S01]  /*964d0*/  IADD3.X R99, PT, PT, RZ, RZ, R95, P6, P5 ;  /* 0x000000ffff637210 */ /* 0x000fe200037ea45f */
[----:B------:R-:W-:-:S04]  /*964e0*/  IMAD.WIDE.U32.X R38, R41, -0x46010001, R96, P3 ;  /* 0xb9feffff29267825 */ /* 0x000fc800018e0460 */
[----:B------:R-:W-:Y:S01]  /*964f0*/  IMAD.WIDE.U32 R102, R18, -0x4eac0001, RZ ;  /* 0xb153ffff12667825 */ /* 0x000fe200078e00ff */
        /* <DEDUP_REMOVED lines=8> */
[----:B------:R-:W-:Y:S01]  /*96580*/  IMAD.WIDE.U32 R102, R18, -0x4eac0001, R114 ;  /* 0xb153ffff12667825 */ /* 0x000fe200078e0072 */
[----:B------:R-:W-:Y:S02]  /*96590*/  IADD3.X R21, PT, PT, RZ, RZ, R39, P6, P1 ;  /* 0x000000ffff157210 */ /* 0x000fe400037e2427 */
[-C--:B------:R-:W-:Y:S01]  /*965a0*/  IADD3 RZ, P1, PT, RZ, R22.reuse, RZ ;  /* 0x00000016ffff7210 */ /* 0x080fe20007f3e0ff */
[----:B------:R-:W-:Y:S01]  /*965b0*/  IMAD.IADD R4, R103, 0x1, R104 ;  /* 0x0000000167047824 */ /* 0x000fe200078e0268 */
[----:B------:R-:W-:Y:S01]  /*965c0*/  IADD3 R104, P6, PT, R23, R22, RZ ;  /* 0x0000001617687210 */ /* 0x000fe20007fde0ff */
[----:B------:R-:W-:Y:S01]  /*965d0*/  IMAD.WIDE.U32.X R22, R41, 0x1eabfffe, R94, P3 ;  /* 0x1eabfffe29167825 */ /* 0x000fe200018e045e */
[----:B------:R-:W-:-:S02]  /*965e0*/  IADD3.X RZ, P1, PT, RZ, R90, RZ, P1, !PT ;  /* 0x0000005affff7210 */ /* 0x000fc40000f3e4ff */
[----:B------:R-:W-:Y:S01]  /*965f0*/  IADD3 R102, P3, PT, R19, R102, RZ ;  /* 0x0000006613667210 */ /* 0x000fe20007f7e0ff */
[----:B------:R-:W-:Y:S01]  /*96600*/  IMAD.WIDE.U32 R96, R18, -0x94f09dc, RZ ;  /* 0xf6b0f62412607825 */ /* 0x000fe200078e00ff */
[----:B------:R-:W-:Y:S02]  /*96610*/  IADD3.X R105, P6, PT, R90, R99, RZ, P6, !PT ;  /* 0x000000635a697210 */ /* 0x000fe400037de4ff */
[----:B------:R-:W-:Y:S01]  /*96620*/  IADD3.X R99, P1, PT, RZ, R100, RZ, P1, !PT ;  /* 0x00000064ff637210 */ /* 0x000fe20000f3e4ff */
[----:B------:R-:W-:Y:S01]  /*96630*/  IMAD.WIDE.U32 R106, P5, R18, 0x6730d2a0, R106 ;  /* 0x6730d2a0126a7825 */ /* 0x000fe200078a006a */
[----:B------:R-:W-:Y:S02]  /*96640*/  IADD3.X R103, P3, PT, R4, R21, RZ, P3, !PT ;  /* 0x0000001504677210 */ /* 0x000fe40001f7e4ff */
[----:B------:R-:W-:Y:S01]  /*96650*/  IADD3.X R4, P2, PT, RZ, R22, RZ, P2, !PT ;  /* 0x00000016ff047210 */ /* 0x000fe2000175e4ff */
[----:B------:R-:W-:Y:S01]  /*96660*/  IMAD.WIDE.U32 R94, R18, -0x94f09dc, R108 ;  /* 0xf6b0f624125e7825 */ /* 0x000fe200078e006c */
[----:B------:R-:W-:-:S02]  /*96670*/  IADD3 R97, P4, PT, R106, R97, RZ ;  /* 0x000000616a617210 */ /* 0x000fc40007f9e0ff */
[----:B------:R-:W-:Y:S01]  /*96680*/  IADD3.X R99, P6, PT, RZ, R99, RZ, P6, !PT ;  /* 0x00000063ff637210 */ /* 0x000fe200037de4ff */
[----:B------:R-:W-:Y:S01]  /*96690*/  IMAD.X R39, RZ, RZ, RZ, P5 ;  /* 0x000000ffff277224 */ /* 0x000fe200028e06ff */
[----:B------:R-:W-:Y:S01]  /*966a0*/  IADD3 RZ, P0, PT, R108, R96, RZ ;  /* 0x000000606cff7210 */ /* 0x000fe20007f1e0ff */
[----:B------:R-:W-:Y:S01]  /*966b0*/  IMAD.IADD R106, R95, 0x1, R106 ;  /* 0x000000015f6a7824 */ /* 0x000fe200078e026a */
[----:B------:R-:W-:Y:S01]  /*966c0*/  IADD3.X R95, P5, PT, RZ, R4, RZ, P3, !PT ;  /* 0x00000004ff5f7210 */ /* 0x000fe20001fbe4ff */
[----:B------:R-:W-:Y:S01]  /*966d0*/  IMAD.WIDE.U32 R112, R7, R70, RZ ;  /* 0x0000004607707225 */ /* 0x000fe200078e00ff */
[----:B------:R-:W-:Y:S02]  /*966e0*/  IADD3.X R101, PT, PT, RZ, RZ, R101, P6, P1 ;  /* 0x000000ffff657210 */ /* 0x000fe400037e2465 */
[-C--:B------:R-:W-:Y:S01]  /*966f0*/  IADD3 RZ, P1, PT, RZ, R98.reuse, RZ ;  /* 0x00000062ffff7210 */ /* 0x080fe20007f3e0ff */
[----:B------:R-:W-:Y:S01]  /*96700*/  IMAD.MOV.U32 R38, RZ, RZ, R107 ;  /* 0x000000ffff267224 */ /* 0x000fe200078e006b */
[----:B------:R-:W-:Y:S01]  /*96710*/  IADD3.X R19, PT, PT, RZ, RZ, R23, P5, P2 ;  /* 0x000000ffff137210 */ /* 0x000fe20002fe4417 */
[----:B------:R-:W-:Y:S01]  /*96720*/  IMAD.WIDE.U32 R22, R41, -0xc7aed41, RZ ;  /* 0xf38512bf29167825 */ /* 0x000fe200078e00ff */
[----:B------:R-:W-:-:S02]  /*96730*/  IADD3 R98, P6, PT, R99, R98, RZ ;  /* 0x0000006263627210 */ /* 0x000fc40007fde0ff */
[----:B------:R-:W-:Y:S01]  /*96740*/  IADD3 R94, P3, PT, R95, R94, RZ ;  /* 0x0000005e5f5e7210 */ /* 0x000fe20007f7e0ff */
[----:B------:R-:W-:Y:S01]  /*96750*/  IMAD.WIDE.U32 R110, R18, -0xc7aed41, RZ ;  /* 0xf38512bf126e7825 */ /* 0x000fe200078e00ff */
[----:B------:R-:W-:Y:S02]  /*96760*/  IADD3.X RZ, P0, PT, R109, R97, RZ, P0, !PT ;  /* 0x000000616dff7210 */ /* 0x000fe4000071e4ff */
[----:B------:R-:W-:Y:S01]  /*96770*/  IADD3.X R99, P5, PT, R88, R101, RZ, P6, !PT ;  /* 0x0000006558637210 */ /* 0x000fe200037be4ff */
[C---:B------:R-:W-:Y:S01]  /*96780*/  IMAD.WIDE.U32 R96, R41.reuse, 0x434bacd7, RZ ;  /* 0x434bacd729607825 */ /* 0x040fe200078e00ff */
[----:B------:R-:W-:Y:S02]  /*96790*/  IADD3.X R95, P2, PT, R106, R19, RZ, P3, !PT ;  /* 0x000000136a5f7210 */ /* 0x000fe40001f5e4ff */
[----:B------:R-:W-:Y:S01]  /*967a0*/  IADD3.X RZ, P1, PT, RZ, R88, RZ, P1, !PT ;  /* 0x00000058ffff7210 */ /* 0x000fe20000f3e4ff */
[----:B------:R-:W-:-:S03]  /*967b0*/  IMAD.WIDE.U32 R100, R41, 0x397fe69a, RZ ;  /* 0x397fe69a29647825 */ /* 0x000fc600078e00ff */
[----:B------:R-:W-:Y:S01]  /*967c0*/  IADD3.X R21, P1, PT, RZ, R36, RZ, P1, !PT ;  /* 0x00000024ff157210 */ /* 0x000fe20000f3e4ff */
[----:B------:R-:W-:-:S03]  /*967d0*/  IMAD.WIDE.U32 R108, P3, R18, 0x64774b84, R22 ;  /* 0x64774b84126c7825 */ /* 0x000fc60007860016 */
[----:B------:R-:W-:Y:S01]  /*967e0*/  IADD3.X R21, P5, PT, RZ, R21, RZ, P5, !PT ;  /* 0x00000015ff157210 */ /* 0x000fe20002fbe4ff */
[----:B------:R-:W-:-:S03]  /*967f0*/  IMAD.WIDE.U32.X R106, R41, 0x6730d2a0, R38, P4 ;  /* 0x6730d2a0296a7825 */ /* 0x000fc600020e0426 */
[----:B------:R-:W-:Y:S01]  /*96800*/  IADD3.X R37, PT, PT, RZ, RZ, R37, P5, P1 ;  /* 0x000000ffff257210 */ /* 0x000fe20002fe2425 */
[----:B------:R-:W-:Y:S01]  /*96810*/  IMAD.WIDE.U32 R118, P4, R71, R6, R112 ;  /* 0x0000000647767225 */ /* 0x000fe20007880070 */
[----:B------:R-:W-:-:S03]  /*96820*/  IADD3 R36, P5, PT, R21, R20, RZ ;  /* 0x0000001415247210 */ /* 0x000fc60007fbe0ff */
[----:B------:R-:W-:Y:S01]  /*96830*/  IMAD.WIDE.U32 R114, P6, R18, 0x4b1ba7b6, R96 ;  /* 0x4b1ba7b612727825 */ /* 0x000fe200078c0060 */
[----:B------:R-:W-:-:S03]  /*96840*/  IADD3.X R37, P5, PT, R86, R37, RZ, P5, !PT ;  /* 0x0000002556257210 */ /* 0x000fc60002fbe4ff */
[----:B------:R-:W-:Y:S02]  /*96850*/  IMAD.X R113, RZ, RZ, RZ, P3 ;  /* 0x000000ffff717224 */ /* 0x000fe400018e06ff */
[----:B------:R-:W-:-:S04]  /*96860*/  IMAD.WIDE.U32 R38, P3, R18, 0x1a0111ea, R100 ;  /* 0x1a0111ea12267825 */ /* 0x000fc80007860064 */
[----:B------:R-:W-:-:S04]  /*96870*/  IMAD.WIDE.U32 R96, R18, 0x397fe69a, RZ ;  /* 0x397fe69a12607825 */ /* 0x000fc800078e00ff */
[----:B------:R-:W-:Y:S01]  /*96880*/  IMAD.X R23, RZ, RZ, RZ, P3 ;  /* 0x000000ffff177224 */ /* 0x000fe200018e06ff */
[----:B------:R-:W-:Y:S01]  /*96890*/  IADD3 R123, P3, PT, R38, R97, RZ ;  /* 0x00000061267b7210 */ /* 0x000fe20007f7e0ff */
[----:B------:R-:W-:Y:S01]  /*968a0*/  IMAD.X R101, RZ, RZ, RZ, P6 ;  /* 0x000000ffff657224 */ /* 0x000fe200030e06ff */
[----:B------:R-:W-:Y:S01]  /*968b0*/  IADD3 R19, P6, PT, R108, R111, RZ ;  /* 0x0000006f6c137210 */ /* 0x000fe20007fde0ff */
[----:B------:R-:W-:Y:S01]  /*968c0*/  IMAD.MOV.U32 R22, RZ, RZ, R39 ;  /* 0x000000ffff167224 */ /* 0x000fe200078e0027 */
[----:B------:R-:W-:Y:S01]  /*968d0*/  IADD3.X R111, P0, PT, RZ, R106, RZ, P0, !PT ;  /* 0x0000006aff6f7210 */ /* 0x000fe2000071e4ff */
[----:B------:R-:W-:-:S03]  /*968e0*/  IMAD.WIDE.U32 R116, R18, 0x434bacd7, RZ ;  /* 0x434bacd712747825 */ /* 0x000fc600078e00ff */
[----:B------:R-:W-:Y:S01]  /*968f0*/  IADD3.X R111, P2, PT, RZ, R111, RZ, P2, !PT ;  /* 0x0000006fff6f7210 */ /* 0x000fe2000175e4ff */
[----:B------:R-:W-:Y:S01]  /*96900*/  IMAD.WIDE.U32.X R22, R41, 0x1a0111ea, R22, P3 ;  /* 0x1a0111ea29167825 */ /* 0x000fe200018e0416 */
[----:B------:R-:W-:-:S03]  /*96910*/  IADD3 RZ, P3, PT, R104, R110, RZ ;  /* 0x0000006e68ff7210 */ /* 0x000fc60007f7e0ff */
[----:B------:R-:W-:Y:S01]  /*96920*/  IMAD.MOV.U32 R112, RZ, RZ, R109 ;  /* 0x000000ffff707224 */ /* 0x000fe200078e006d */
[----:B------:R-:W-:Y:S01]  /*96930*/  IADD3.X RZ, P3, PT, R105, R19, RZ, P3, !PT ;  /* 0x0000001369ff7210 */ /* 0x000fe20001f7e4ff */
[----:B------:R-:W-:Y:S01]  /*96940*/  IMAD.WIDE.U32 R120, R6, R70, RZ ;  /* 0x0000004606787225 */ /* 0x000fe200078e00ff */
[----:B------:R-:W-:Y:S02]  /*96950*/  IADD3.X R19, PT, PT, RZ, RZ, R107, P2, P0 ;  /* 0x000000ffff137210 */ /* 0x000fe400017e046b */
[----:B------:R-:W-:Y:S01]  /*96960*/  IADD3 RZ, P2, PT, RZ, R20, RZ ;  /* 0x00000014ffff7210 */ /* 0x000fe20007f5e0ff */
[----:B------:R-:W-:Y:S01]  /*96970*/  IMAD.WIDE.U32.X R112, R41, 0x64774b84, R112, P6 ;  /* 0x64774b8429707825 */ /* 0x000fe200030e0470 */
[----:B------:R-:W-:Y:S02]  /*96980*/  IADD3 R117, P6, PT, R114, R117, RZ ;  /* 0x0000007572757210 */ /* 0x000fe40007fde0ff */
[----:B------:R-:W-:Y:S01]  /*96990*/  IADD3.X RZ, P2, PT, RZ, R86, RZ, P2, !PT ;  /* 0x00000056ffff7210 */ /* 0x000fe2000175e4ff */
[----:B------:R-:W-:Y:S01]  /*969a0*/  IMAD.MOV.U32 R100, RZ, RZ, R115 ;  /* 0x000000ffff647224 */ /* 0x000fe200078e0073 */
[----:B------:R-:W-:Y:S01]  /*969b0*/  IADD3 RZ, P1, PT, R102, R120, RZ ;  /* 0x0000007866ff7210 */ /* 0x000fe20007f3e0ff */
[----:B------:R-:W-:Y:S01]  /*969c0*/  IMAD.WIDE.U32 R104, R18, -0xc7aed41, R104 ;  /* 0xf38512bf12687825 */ /* 0x000fe200078e0068 */
[----:B------:R-:W-:-:S02]  /*969d0*/  IADD3.X R115, P2, PT, RZ, R72, RZ, P2, !PT ;  /* 0x00000048ff737210 */ /* 0x000fc4000175e4ff */
[----:B------:R-:W-:Y:S01]  /*969e0*/  IADD3 RZ, P0, PT, R98, R116, RZ ;  /* 0x0000007462ff7210 */ /* 0x000fe20007f1e0ff */
[----:B------:R-:W-:Y:S01]  /*969f0*/  IMAD.WIDE.U32.X R100, R41, 0x4b1ba7b6, R100, P6 ;  /* 0x4b1ba7b629647825 */ /* 0x000fe200030e0464 */
[----:B------:R-:W-:Y:S02]  /*96a00*/  IADD3 R39, P6, PT, R118, R121, RZ ;  /* 0x0000007976277210 */ /* 0x000fe40007fde0ff */
[----:B------:R-:W-:Y:S01]  /*96a10*/  IADD3.X R115, P5, PT, RZ, R115, RZ, P5, !PT ;  /* 0x00000073ff737210 */ /* 0x000fe20002fbe4ff */
[----:B------:R-:W-:Y:S01]  /*96a20*/  IMAD.X R107, RZ, RZ, RZ, P4 ;  /* 0x000000ffff6b7224 */ /* 0x000fe200020e06ff */
[----:B------:R-:W-:Y:S01]  /*96a30*/  IADD3 R110, P4, PT, R111, R104, RZ ;  /* 0x000000686f6e7210 */ /* 0x000fe20007f9e0ff */
[----:B------:R-:W-:Y:S01]  /*96a40*/  IMAD.WIDE.U32 R20, R70, R6, R102 ;  /* 0x0000000646147225 */ /* 0x000fe200078e0066 */
[----:B------:R-:W-:Y:S02]  /*96a50*/  IADD3.X RZ, P1, PT, R103, R39, RZ, P1, !PT ;  /* 0x0000002767ff7210 */ /* 0x000fe40000f3e4ff */
[----:B------:R-:W-:Y:S01]  /*96a60*/  IADD3.X R88, PT, PT, RZ, RZ, R73, P5, P2 ;  /* 0x000000ffff587210 */ /* 0x000fe20002fe4449 */
[----:B------:R-:W-:Y:S01]  /*96a70*/  IMAD.MOV.U32 R106, RZ, RZ, R119 ;  /* 0x000000ffff6a7224 */ /* 0x000fe200078e0077 */
[----:B------:R-:W-:Y:S01]  /*96a80*/  IADD3 RZ, P2, PT, RZ, R20, RZ ;  /* 0x00000014ffff7210 */ /* 0x000fe20007f5e0ff */
[----:B------:R-:W-:Y:S01]  /*96a90*/  IMAD.IADD R108, R105, 0x1, R108 ;  /* 0x00000001696c7824 */ /* 0x000fe200078e026c */
[----:B------:R-:W-:Y:S01]  /*96aa0*/  IADD3.X R39, P3, PT, RZ, R112, RZ, P3, !PT ;  /* 0x00000070ff277210 */ /* 0x000fe20001f7e4ff */
[----:B------:R-:W-:Y:S01]  /*96ab0*/  IMAD.IADD R21, R21, 0x1, R118 ;  /* 0x0000000115157824 */ /* 0x000fe200078e0276 */
[----:B------:R-:W-:Y:S01]  /*96ac0*/  IADD3.X RZ, P0, PT, R99, R117, RZ, P0, !PT ;  /* 0x0000007563ff7210 */ /* 0x000fe2000071e4ff */
[----:B------:R-:W-:Y:S01]  /*96ad0*/  IMAD.WIDE.U32.X R102, R71, R7, R106, P6 ;  /* 0x0000000747667225 */ /* 0x000fe200030e046a */
[----:B------:R-:W-:-:S02]  /*96ae0*/  IADD3.X R111, P4, PT, R108, R19, RZ, P4, !PT ;  /* 0x000000136c6f7210 */ /* 0x000fc4000279e4ff */
[----:B------:R-:W-:Y:S01]  /*96af0*/  IADD3.X RZ, P6, PT, RZ, R21, RZ, P2, !PT ;  /* 0x00000015ffff7210 */ /* 0x000fe200017de4ff */
[----:B------:R-:W-:Y:S01]  /*96b00*/  IMAD.WIDE.U32 R104, R9, R70, RZ ;  /* 0x0000004609687225 */ /* 0x000fe200078e00ff */
[----:B------:R-:W-:Y:S02]  /*96b10*/  IADD3.X R19, P1, PT, RZ, R102, RZ, P1, !PT ;  /* 0x00000066ff137210 */ /* 0x000fe40000f3e4ff */
[----:B------:R-:W-:Y:S01]  /*96b20*/  IADD3.X R39, P4, PT, RZ, R39, RZ, P4, !PT ;  /* 0x00000027ff277210 */ /* 0x000fe2000279e4ff */
[----:B------:R-:W-:Y:S01]  /*96b30*/  IMAD.WIDE.U32 R72, R18, 0x434bacd7, R98 ;  /* 0x434bacd712487825 */ /* 0x000fe200078e0062 */
[----:B------:R-:W-:Y:S02]  /*96b40*/  IADD3.X R19, P6, PT, RZ, R19, RZ, P6, !PT ;  /* 0x00000013ff137210 */ /* 0x000fe400037de4ff */
[----:B------:R-:W-:Y:S01]  /*96b50*/  IADD3.X R113, PT, PT, RZ, RZ, R113, P4, P3 ;  /* 0x000000ffff717210 */ /* 0x000fe200027e6471 */
[----:B------:R-:W-:Y:S01]  /*96b60*/  IMAD.WIDE.U32 R108, R8, R70, RZ ;  /* 0x00000046086c7225 */ /* 0x000fe200078e00ff */
[----:B------:R-:W-:-:S02]  /*96b70*/  IADD3 R112, P2, PT, R39, R72, RZ ;  /* 0x0000004827707210 */ /* 0x000fc40007f5e0ff */
[----:B------:R-:W-:Y:S01]  /*96b80*/  IADD3.X R39, PT, PT, RZ, RZ, R103, P6, P1 ;  /* 0x000000ffff277210 */ /* 0x000fe200037e2467 */
[----:B------:R-:W-:Y:S01]  /*96b90*/  IMAD.WIDE.U32 R104, P5, R71, R8, R104 ;  /* 0x0000000847687225 */ /* 0x000fe200078a0068 */
[----:B------:R-:W-:Y:S02]  /*96ba0*/  IADD3 RZ, P3, PT, R94, R108, RZ ;  /* 0x0000006c5eff7210 */ /* 0x000fe40007f7e0ff */
[----:B------:R-:W-:Y:S01]  /*96bb0*/  IADD3.X R41, P1, PT, RZ, R100, RZ, P0, !PT ;  /* 0x00000064ff297210 */ /* 0x000fe2000073e4ff */
[----:B------:R-:W-:Y:S01]  /*96bc0*/  IMAD.IADD R114, R73, 0x1, R114 ;  /* 0x0000000149727824 */ /* 0x000fe200078e0272 */
[----:B------:R-:W-:Y:S01]  /*96bd0*/  IADD3 R97, P4, PT, R104, R109, RZ ;  /* 0x0000006d68617210 */ /* 0x000fe20007f9e0ff */
[----:B------:R-:W-:-:S03]  /*96be0*/  IMAD.WIDE.U32 R72, R70, R8, R94 ;  /* 0x0000000846487225 */ /* 0x000fc600078e005e */
[----:B------:R-:W-:Y:S01]  /*96bf0*/  IADD3.X R113, P2, PT, R114, R113, RZ, P2, !PT ;  /* 0x0000007172717210 */ /* 0x000fe2000175e4ff */
[----:B------:R-:W-:Y:S01]  /*96c00*/  IMAD.X R99, RZ, RZ, RZ, P5 ;  /* 0x000000ffff637224 */ /* 0x000fe200028e06ff */
[----:B------:R-:W-:Y:S01]  /*96c10*/  IADD3 R94, P0, PT, R19, R72, RZ ;  /* 0x00000048135e7210 */ /* 0x000fe20007f1e0ff */
[----:B------:R-:W-:Y:S01]  /*96c20*/  IMAD.MOV.U32 R98, RZ, RZ, R105 ;  /* 0x000000ffff627224 */ /* 0x000fe200078e0069 */
[----:B------:R-:W-:Y:S01]  /*96c30*/  IADD3.X RZ, P3, PT, R95, R97, RZ, P3, !PT ;  /* 0x000000615fff7210 */ /* 0x000fe20001f7e4ff */
[----:B------:R-:W-:Y:S01]  /*96c40*/  IMAD.WIDE.U32 R102, R11, R70, RZ ;  /* 0x000000460b667225 */ /* 0x000fe200078e00ff */
[----:B------:R-:W-:-:S03]  /*96c50*/  IADD3.X R41, P2, PT, RZ, R41, RZ, P2, !PT ;  /* 0x00000029ff297210 */ /* 0x000fc6000175e4ff */
[----:B------:R-:W-:Y:S01]  /*96c60*/  IMAD.IADD R104, R73, 0x1, R104 ;  /* 0x0000000149687824 */ /* 0x000fe200078e0268 */
[----:B------:R-:W-:Y:S01]  /*96c70*/  IADD3.X R109, PT, PT, RZ, RZ, R101, P2, P1 ;  /* 0x000000ffff6d7210 */ /* 0x000fe200017e2465 */
[----:B------:R-:W-:Y:S01]  /*96c80*/  IMAD.WIDE.U32.X R72, R71, R9, R98, P4 ;  /* 0x0000000947487225 */ /* 0x000fe200020e0462 */
[----:B------:R-:W-:Y:S02]  /*96c90*/  IADD3 RZ, P2, PT, R36, R96, RZ ;  /* 0x0000006024ff7210 */ /* 0x000fe40007f5e0ff */
[----:B------:R-:W-:Y:S01]  /*96ca0*/  IADD3.X R95, P0, PT, R104, R39, RZ, P0, !PT ;  /* 0x00000027685f7210 */ /* 0x000fe2000071e4ff */
[----:B------:R-:W-:Y:S01]  /*96cb0*/  IMAD.WIDE.U32 R106, R10, R70, RZ ;  /* 0x000000460a6a7225 */ /* 0x000fe200078e00ff */
[----:B------:R-:W-:Y:S02]  /*96cc0*/  IADD3.X R39, P3, PT, RZ, R72, RZ, P3, !PT ;  /* 0x00000048ff277210 */ /* 0x000fe40001f7e4ff */
[----:B------:R-:W-:Y:S01]  /*96cd0*/  IADD3.X RZ, P2, PT, R37, R123, RZ, P2, !PT ;  /* 0x0000007b25ff7210 */ /* 0x000fe2000175e4ff */
[----:B------:R-:W-:Y:S01]  /*96ce0*/  IMAD.WIDE.U32 R102, P5, R71, R10, R102 ;  /* 0x0000000a47667225 */ /* 0x000fe200078a0066 */
[----:B------:R-:W-:-:S02]  /*96cf0*/  IADD3 RZ, P1, PT, R110, R106, RZ ;  /* 0x0000006a6eff7210 */ /* 0x000fc40007f3e0ff */
[----:B------:R-:W-:Y:S01]  /*96d00*/  IADD3.X R39, P4, PT, RZ, R39, RZ, P0, !PT ;  /* 0x00000027ff277210 */ /* 0x000fe2000079e4ff */
[----:B------:R-:W-:Y:S01]  /*96d10*/  IMAD.WIDE.U32 R100, R13, R70, RZ ;  /* 0x000000460d647225 */ /* 0x000fe200078e00ff */
[----:B------:R-:W-:Y:S02]  /*96d20*/  IADD3 R19, P6, PT, R102, R107, RZ ;  /* 0x0000006b66137210 */ /* 0x000fe40007fde0ff */
[----:B------:R-:W-:Y:S01]  /*96d30*/  IADD3.X R73, PT, PT, RZ, RZ, R73, P4, P3 ;  /* 0x000000ffff497210 */ /* 0x000fe200027e6449 */
[----:B------:R-:W-:Y:S01]  /*96d40*/  IMAD.WIDE.U32 R96, R70, R10, R110 ;  /* 0x0000000a46607225 */ /* 0x000fe200078e006e */
[----:B------:R-:W-:Y:S02]  /*96d50*/  IADD3.X RZ, P1, PT, R111, R19, RZ, P1, !PT ;  /* 0x000000136fff7210 */ /* 0x000fe40000f3e4ff */
[----:B------:R-:W-:Y:S01]  /*96d60*/  IADD3.X R86, P2, PT, RZ, R22, RZ, P2, !PT ;  /* 0x00000016ff567210 */ /* 0x000fe2000175e4ff */
[----:B------:R-:W-:Y:S01]  /*96d70*/  IMAD.X R99, RZ, RZ, RZ, P5 ;  /* 0x000000ffff637224 */ /* 0x000fe200028e06ff */
[----:B------:R-:W-:Y:S01]  /*96d80*/  IADD3 R72, P0, PT, R39, R96, RZ ;  /* 0x0000006027487210 */ /* 0x000fe20007f1e0ff */
[----:B------:R-:W-:-:S02]  /*96d90*/  IMAD.MOV.U32 R98, RZ, RZ, R103 ;  /* 0x000000ffff627224 */ /* 0x000fc400078e0067 */
[----:B------:R-:W-:Y:S02]  /*96da0*/  IMAD.IADD R102, R97, 0x1, R102 ;  /* 0x0000000161667824 */ /* 0x000fe400078e0266 */
[----:B------:R-:W-:-:S04]  /*96db0*/  IMAD.WIDE.U32 R18, R18, 0x397fe69a, R36 ;  /* 0x397fe69a12127825 */ /* 0x000fc800078e0024 */
[----:B------:R-:W-:-:S04]  /*96dc0*/  IMAD.WIDE.U32 R104, R12, R70, RZ ;  /* 0x000000460c687225 */ /* 0x000fc800078e00ff */
[----:B------:R-:W-:Y:S01]  /*96dd0*/  IMAD.WIDE.U32 R100, P5, R71, R12, R100 ;  /* 0x0000000c47647225 */ /* 0x000fe200078a0064 */
[----:B------:R-:W-:-:S03]  /*96de0*/  IADD3 RZ, P3, PT, R112, R104, RZ ;  /* 0x0000006870ff7210 */ /* 0x000fc60007f7e0ff */
[----:B------:R-:W-:Y:S01]  /*96df0*/  IMAD.WIDE.U32.X R96, R71, R11, R98, P6 ;  /* 0x0000000b47607225 */ /* 0x000fe200030e0462 */
[----:B------:R-:W-:Y:S02]  /*96e00*/  IADD3.X R73, P6, PT, R102, R73, RZ, P0, !PT ;  /* 0x0000004966497210 */ /* 0x000fe400007de4ff */
[----:B------:R-:W-:Y:S01]  /*96e10*/  IADD3 R39, P4, PT, R100, R105, RZ ;  /* 0x0000006964277210 */ /* 0x000fe20007f9e0ff */
[----:B------:R-:W-:Y:S01]  /*96e20*/  IMAD.WIDE.U32 R98, R15, R70, RZ ;  /* 0x000000460f627225 */ /* 0x000fe200078e00ff */
[----:B------:R-:W-:Y:S02]  /*96e30*/  IADD3 R102, P0, PT, R41, R18, RZ ;  /* 0x0000001229667210 */ /* 0x000fe40007f1e0ff */
[----:B------:R-:W-:Y:S01]  /*96e40*/  IADD3.X R41, P1, PT, RZ, R96, RZ, P1, !PT ;  /* 0x00000060ff297210 */ /* 0x000fe20000f3e4ff */
[----:B------:R-:W-:Y:S01]  /*96e50*/  IMAD.IADD R4, R19, 0x1, R38 ;  /* 0x0000000113047824 */ /* 0x000fe200078e0226 */
[----:B------:R-:W-:Y:S01]  /*96e60*/  IADD3.X RZ, P3, PT, R113, R39, RZ, P3, !PT ;  /* 0x0000002771ff7210 */ /* 0x000fe20001f7e4ff */
[----:B------:R-:W-:Y:S01]  /*96e70*/  IMAD.X R39, RZ, RZ, RZ, P5 ;  /* 0x000000ffff277224 */ /* 0x000fe200028e06ff */
[----:B------:R-:W-:Y:S01]  /*96e80*/  IADD3.X R41, P6, PT, RZ, R41, RZ, P6, !PT ;  /* 0x00000029ff297210 */ /* 0x000fe200037de4ff */
[----:B------:R-:W-:Y:S01]  /*96e90*/  IMAD.WIDE.U32 R18, R70, R12, R112 ;  /* 0x0000000c46127225 */ /* 0x000fe200078e0070 */
[----:B------:R-:W-:-:S02]  /*96ea0*/  IADD3.X R103, P0, PT, R4, R109, RZ, P0, !PT ;  /* 0x0000006d04677210 */ /* 0x000fc4000071e4ff */
[----:B------:R-:W-:Y:S01]  /*96eb0*/  IADD3.X R97, PT, PT, RZ, RZ, R97, P6, P1 ;  /* 0x000000ffff617210 */ /* 0x000fe200037e2461 */
[----:B------:R-:W-:Y:S01]  /*96ec0*/  IMAD.MOV.U32 R38, RZ, RZ, R101 ;  /* 0x000000ffff267224 */ /* 0x000fe200078e0065 */
[----:B------:R-:W-:Y:S01]  /*96ed0*/  IADD3 R18, P1, PT, R41, R18, RZ ;  /* 0x0000001229127210 */ /* 0x000fe20007f3e0ff */
        /* <DEDUP_REMOVED lines=12> */
[----:B------:R-:W-:-:S03]  /*96fa0*/  IADD3.X R41, P1, PT, RZ, R41, RZ, P1, !PT ;  /* 0x00000029ff297210 */ /* 0x000fc60000f3e4ff */
[----:B------:R-:W-:Y:S01]  /*96fb0*/  IMAD.X R97, RZ, RZ, RZ, P5 ;  /* 0x000000ffff617224 */ /* 0x000fe200028e06ff */
[----:B------:R-:W-:Y:S01]  /*96fc0*/  IADD3.X R4, PT, PT, RZ, RZ, R39, P1, P3 ;  /* 0x000000ffff047210 */ /* 0x000fe20000fe6427 */
[----:B------:R-:W-:Y:S01]  /*96fd0*/  IMAD.MOV.U32 R96, RZ, RZ, R99 ;  /* 0x000000ffff607224 */ /* 0x000fe200078e0063 */
[----:B------:R-:W-:Y:S01]  /*96fe0*/  IADD3 R22, P1, PT, R41, R36, RZ ;  /* 0x0000002429167210 */ /* 0x000fe20007f3e0ff */
[----:B------:R-:W-:Y:S01]  /*96ff0*/  IMAD.WIDE.U32 R100, P5, R71, R16, R100 ;  /* 0x0000001047647225 */ /* 0x000fe200078a0064 */
[----:B------:R-:W-:-:S03]  /*97000*/  IADD3.X R41, PT, PT, RZ, RZ, R23, P0, P2 ;  /* 0x000000ffff297210 */ /* 0x000fc600007e4417 */
[----:B------:R-:W-:Y:S01]  /*97010*/  IMAD.IADD R99, R37, 0x1, R98 ;  /* 0x0000000125637824 */ /* 0x000fe200078e0262 */
[----:B------:R-:W-:Y:S01]  /*97020*/  IADD3 R98, P3, PT, R86, R115, RZ ;  /* 0x0000007356627210 */ /* 0x000fe20007f7e0ff */
[----:B------:R-:W-:-:S03]  /*97030*/  IMAD.WIDE.U32 R38, R16, R70, RZ ;  /* 0x0000004610267225 */ /* 0x000fc600078e00ff */
[----:B------:R-:W-:Y:S01]  /*97040*/  IADD3.X R23, P1, PT, R99, R4, RZ, P1, !PT ;  /* 0x0000000463177210 */ /* 0x000fe20000f3e4ff */
[----:B------:R-:W-:Y:S01]  /*97050*/  IMAD.MOV.U32 R36, RZ, RZ, R101 ;  /* 0x000000ffff247224 */ /* 0x000fe200078e0065 */
[----:B------:R-:W-:Y:S01]  /*97060*/  IADD3 R103, P2, PT, R100, R39, RZ ;  /* 0x0000002764677210 */ /* 0x000fe20007f5e0ff */
[----:B------:R-:W-:Y:S01]  /*97070*/  IMAD R101, R21, -0x30003, RZ ;  /* 0xfffcfffd15657824 */ /* 0x000fe200078e02ff */
[----:B------:R-:W-:Y:S01]  /*97080*/  IADD3 RZ, P0, PT, R98, R38, RZ ;  /* 0x0000002662ff7210 */ /* 0x000fe20007f1e0ff */
[----:B------:R-:W-:Y:S01]  /*97090*/  IMAD.WIDE.U32.X R38, R71, R15, R96, P6 ;  /* 0x0000000f47267225 */ /* 0x000fe200030e0460 */
[----:B------:R-:W-:-:S03]  /*970a0*/  IADD3.X R99, P3, PT, R41, R88, RZ, P3, !PT ;  /* 0x0000005829637210 */ /* 0x000fc60001f7e4ff */
[----:B------:R-:W-:Y:S01]  /*970b0*/  IMAD.X R37, RZ, RZ, RZ, P5 ;  /* 0x000000ffff257224 */ /* 0x000fe200028e06ff */
[----:B------:R-:W-:Y:S01]  /*970c0*/  IADD3.X RZ, P0, PT, R99, R103, RZ, P0, !PT ;  /* 0x0000006763ff7210 */ /* 0x000fe2000071e4ff */
[C---:B------:R-:W-:Y:S01]  /*970d0*/  IMAD R41, R20.reuse, -0x760c0004, R101 ;  /* 0x89f3fffc14297824 */ /* 0x040fe200078e0265 */
[----:B------:R-:W-:Y:S01]  /*970e0*/  IADD3.X R101, P4, PT, RZ, R38, RZ, P4, !PT ;  /* 0x00000026ff657210 */ /* 0x000fe2000279e4ff */
[----:B------:R-:W-:Y:S01]  /*970f0*/  IMAD.WIDE.U32.X R96, R71, R17, R36, P2 ;  /* 0x0000001147607225 */ /* 0x000fe200010e0424 */
[----:B------:R-:W-:Y:S02]  /*97100*/  IADD3 RZ, P2, PT, RZ, R115, RZ ;  /* 0x00000073ffff7210 */ /* 0x000fe40007f5e0ff */
[----:B------:R-:W-:Y:S01]  /*97110*/  IADD3.X R101, P1, PT, RZ, R101, RZ, P1, !PT ;  /* 0x00000065ff657210 */ /* 0x000fe20000f3e4ff */
[----:B------:R-:W-:-:S03]  /*97120*/  IMAD.WIDE.U32 R36, R20, -0x30003, RZ ;  /* 0xfffcfffd14247825 */ /* 0x000fc600078e00ff */
[----:B------:R-:W-:Y:S01]  /*97130*/  IADD3.X R39, PT, PT, RZ, RZ, R39, P1, P4 ;  /* 0x000000ffff277210 */ /* 0x000fe20000fe8427 */
[----:B------:R-:W-:Y:S01]  /*97140*/  IMAD.WIDE.U32 R70, R70, R16, R98 ;  /* 0x0000001046467225 */ /* 0x000fe200078e0062 */
[----:B------:R-:W-:Y:S02]  /*97150*/  IADD3.X RZ, P1, PT, RZ, R88, RZ, P2, !PT ;  /* 0x00000058ffff7210 */ /* 0x000fe4000173e4ff */
[----:B------:R-:W-:Y:S01]  /*97160*/  IADD3.X R90, P2, PT, RZ, R96, RZ, P0, !PT ;  /* 0x00000060ff5a7210 */ /* 0x000fe2000075e4ff */
[----:B------:R-:W-:Y:S01]  /*97170*/  IMAD.IADD R41, R37, 0x1, R41 ;  /* 0x0000000125297824 */ /* 0x000fe200078e0229 */
[----:B------:R-:W-:Y:S01]  /*97180*/  IADD3 R38, P5, PT, R101, R70, RZ ;  /* 0x0000004665267210 */ /* 0x000fe20007fbe0ff */
[----:B------:R-:W-:Y:S02]  /*97190*/  IMAD.IADD R4, R71, 0x1, R100 ;  /* 0x0000000147047824 */ /* 0x000fe400078e0264 */
[----:B------:R-:W-:-:S03]  /*971a0*/  IMAD.WIDE.U32 R70, R41, -0x5555, RZ ;  /* 0xffffaaab29467825 */ /* 0x000fc600078e00ff */
        /* <DEDUP_REMOVED lines=47> */
[----:B------:R-:W-:Y:S01]  /*974a0*/  IMAD.MOV.U32 R94, RZ, RZ, R99 ;  /* 0x000000ffff5e7224 */ /* 0x000fe200078e0063 */
[----:B------:R-:W-:Y:S01]  /*974b0*/  IADD3.X RZ, P2, PT, R19, R117, RZ, P2, !PT ;  /* 0x0000007513ff7210 */ /* 0x000fe2000175e4ff */
[----:B------:R-:W-:-:S04]  /*974c0*/  IMAD.WIDE.U32 R20, R41, 0x434bacd7, RZ ;  /* 0x434bacd729147825 */ /* 0x000fc800078e00ff */
[----:B------:R-:W-:Y:S01]  /*974d0*/  IMAD.WIDE.U32.X R94, R41, 0x6730d2a0, R94, P4 ;  /* 0x6730d2a0295e7825 */ /* 0x000fe200020e045e */
[----:B------:R-:W-:-:S03]  /*974e0*/  IADD3 R112, P4, PT, R113, R72, RZ ;  /* 0x0000004871707210 */ /* 0x000fc60007f9e0ff */
[----:B------:R-:W-:Y:S02]  /*974f0*/  IMAD.IADD R4, R73, 0x1, R98 ;  /* 0x0000000149047824 */ /* 0x000fe400078e0262 */
[----:B------:R-:W-:-:S03]  /*97500*/  IMAD.WIDE.U32 R70, R41, 0x397fe69a, RZ ;  /* 0x397fe69a29467825 */ /* 0x000fc600078e00ff */
[----:B------:R-:W-:Y:S01]  /*97510*/  IADD3.X R113, P4, PT, R4, R37, RZ, P4, !PT ;  /* 0x0000002504717210 */ /* 0x000fe2000279e4ff */
[----:B------:R-:W-:Y:S02]  /*97520*/  IMAD.X R99, RZ, RZ, RZ, P5 ;  /* 0x000000ffff637224 */ /* 0x000fe400028e06ff */
[----:B------:R-:W-:-:S04]  /*97530*/  IMAD.WIDE.U32 R72, R36, 0x434bacd7, RZ ;  /* 0x434bacd724487825 */ /* 0x000fc800078e00ff */
[----:B------:R-:W-:-:S04]  /*97540*/  IMAD.WIDE.U32 R102, P5, R36, 0x4b1ba7b6, R20 ;  /* 0x4b1ba7b624667825 */ /* 0x000fc800078a0014 */
[----:B------:R-:W-:Y:S02]  /*97550*/  IMAD.MOV.U32 R98, RZ, RZ, R101 ;  /* 0x000000ffff627224 */ /* 0x000fe400078e0065 */
[----:B------:R-:W-:Y:S01]  /*97560*/  IMAD.X R97, RZ, RZ, RZ, P5 ;  /* 0x000000ffff617224 */ /* 0x000fe200028e06ff */
[----:B------:R-:W-:Y:S01]  /*97570*/  IADD3 R119, P5, PT, R102, R73, RZ ;  /* 0x0000004966777210 */ /* 0x000fe20007fbe0ff */
[----:B------:R-:W-:Y:S01]  /*97580*/  IMAD.WIDE.U32.X R98, R41, 0x64774b84, R98, P6 ;  /* 0x64774b8429627825 */ /* 0x000fe200030e0462 */
[----:B------:R-:W-:-:S03]  /*97590*/  IADD3.X R73, P1, PT, RZ, RZ, RZ, P1, !PT ;  /* 0x000000ffff497210 */ /* 0x000fc60000f3e4ff */
[----:B------:R-:W-:Y:S01]  /*975a0*/  IMAD.WIDE.U32 R20, P6, R36, 0x1a0111ea, R70 ;  /* 0x1a0111ea24147825 */ /* 0x000fe200078c0046 */
[----:B------:R-:W-:-:S03]  /*975b0*/  IADD3.X R70, P3, PT, RZ, RZ, RZ, P3, !PT ;  /* 0x000000ffff467210 */ /* 0x000fc60001f7e4ff */
[----:B------:R-:W-:-:S04]  /*975c0*/  IMAD.WIDE.U32 R104, R36, 0x397fe69a, RZ ;  /* 0x397fe69a24687825 */ /* 0x000fc800078e00ff */
[----:B------:R-:W-:-:S04]  /*975d0*/  IMAD.WIDE.U32 R106, R7, R68, RZ ;  /* 0x00000044076a7225 */ /* 0x000fc800078e00ff */
[----:B------:R-:W-:Y:S01]  /*975e0*/  IMAD.MOV.U32 R96, RZ, RZ, R103 ;  /* 0x000000ffff607224 */ /* 0x000fe200078e0067 */
[----:B------:R-:W-:Y:S01]  /*975f0*/  IADD3.X R103, P0, PT, RZ, R94, RZ, P0, !PT ;  /* 0x0000005eff677210 */ /* 0x000fe2000071e4ff */
[----:B------:R-:W-:Y:S01]  /*97600*/  IMAD.X R71, RZ, RZ, RZ, P6 ;  /* 0x000000ffff477224 */ /* 0x000fe200030e06ff */
[----:B------:R-:W-:Y:S01]  /*97610*/  IADD3 R121, P6, PT, R20, R105, RZ ;  /* 0x0000006914797210 */ /* 0x000fe20007fde0ff */
[----:B------:R-:W-:Y:S01]  /*97620*/  IMAD.WIDE.U32.X R96, R41, 0x4b1ba7b6, R96, P5 ;  /* 0x4b1ba7b629607825 */ /* 0x000fe200028e0460 */
[----:B------:R-:W-:Y:S02]  /*97630*/  IADD3 R105, P5, PT, R70, R73, RZ ;  /* 0x0000004946697210 */ /* 0x000fe40007fbe0ff */
[----:B------:R-:W-:Y:S01]  /*97640*/  IADD3.X R103, P4, PT, RZ, R103, RZ, P4, !PT ;  /* 0x00000067ff677210 */ /* 0x000fe2000279e4ff */
[----:B------:R-:W-:Y:S02]  /*97650*/  IMAD.X R115, RZ, RZ, RZ, P1 ;  /* 0x000000ffff737224 */ /* 0x000fe400008e06ff */
[----:B------:R-:W-:Y:S01]  /*97660*/  IMAD.WIDE.U32 R110, R6, R68, RZ ;  /* 0x00000044066e7225 */ /* 0x000fe200078e00ff */
[----:B------:R-:W-:-:S02]  /*97670*/  IADD3.X R86, PT, PT, RZ, RZ, R95, P4, P0 ;  /* 0x000000ffff567210 */ /* 0x000fc400027e045f */
[----:B------:R-:W-:Y:S01]  /*97680*/  IADD3.X R115, PT, PT, R115, RZ, RZ, P5, P3 ;  /* 0x000000ff73737210 */ /* 0x000fe20002fe64ff */
[----:B------:R-:W-:Y:S01]  /*97690*/  IMAD.WIDE.U32 R106, P1, R69, R6, R106 ;  /* 0x00000006456a7225 */ /* 0x000fe2000782006a */
[----:B------:R-:W-:Y:S02]  /*976a0*/  IADD3 RZ, P3, PT, R22, R72, RZ ;  /* 0x0000004816ff7210 */ /* 0x000fe40007f7e0ff */
[----:B------:R-:W-:Y:S01]  /*976b0*/  IADD3 RZ, P5, PT, R108, R110, RZ ;  /* 0x0000006e6cff7210 */ /* 0x000fe20007fbe0ff */
[----:B------:R-:W-:Y:S01]  /*976c0*/  IMAD.MOV.U32 R70, RZ, RZ, R21 ;  /* 0x000000ffff467224 */ /* 0x000fe200078e0015 */
[----:B------:R-:W-:Y:S01]  /*976d0*/  IADD3.X RZ, P3, PT, R23, R119, RZ, P3, !PT ;  /* 0x0000007717ff7210 */ /* 0x000fe20001f7e4ff */
[----:B------:R-:W-:Y:S02]  /*976e0*/  IMAD.X R95, RZ, RZ, RZ, P1 ;  /* 0x000000ffff5f7224 */ /* 0x000fe400008e06ff */
[----:B------:R-:W-:Y:S01]  /*976f0*/  IMAD.WIDE.U32.X R70, R41, 0x1a0111ea, R70, P6 ;  /* 0x1a0111ea29467825 */ /* 0x000fe200030e0446 */
[----:B------:R-:W-:-:S03]  /*97700*/  IADD3 R21, P6, PT, R106, R111, RZ ;  /* 0x0000006f6a157210 */ /* 0x000fc60007fde0ff */
[----:B------:R-:W-:Y:S01]  /*97710*/  IMAD.WIDE.U32 R72, R68, R6, R108 ;  /* 0x0000000644487225 */ /* 0x000fe200078e006c */
[----:B------:R-:W-:-:S03]  /*97720*/  IADD3.X RZ, P5, PT, R109, R21, RZ, P5, !PT ;  /* 0x000000156dff7210 */ /* 0x000fc60002fbe4ff */
[----:B------:R-:W-:Y:S02]  /*97730*/  IMAD.MOV.U32 R94, RZ, RZ, R107 ;  /* 0x000000ffff5e7224 */ /* 0x000fe400078e006b */
[----:B------:R-:W-:Y:S02]  /*97740*/  IMAD.IADD R73, R73, 0x1, R106 ;  /* 0x0000000149497824 */ /* 0x000fe400078e026a */
[----:B------:R-:W-:Y:S01]  /*97750*/  IMAD.WIDE.U32.X R94, R69, R7, R94, P6 ;  /* 0x00000007455e7225 */ /* 0x000fe200030e045e */
[----:B------:R-:W-:-:S03]  /*97760*/  IADD3 RZ, P6, PT, RZ, R72, RZ ;  /* 0x00000048ffff7210 */ /* 0x000fc60007fde0ff */
[----:B------:R-:W-:Y:S01]  /*97770*/  IMAD.WIDE.U32 R110, R9, R68, RZ ;  /* 0x00000044096e7225 */ /* 0x000fe200078e00ff */
[----:B------:R-:W-:Y:S02]  /*97780*/  IADD3.X R21, P5, PT, RZ, R94, RZ, P5, !PT ;  /* 0x0000005eff157210 */ /* 0x000fe40002fbe4ff */
[----:B------:R-:W-:Y:S01]  /*97790*/  IADD3.X RZ, P6, PT, RZ, R73, RZ, P6, !PT ;  /* 0x00000049ffff7210 */ /* 0x000fe200037de4ff */
[----:B------:R-:W-:-:S03]  /*977a0*/  IMAD.WIDE.U32 R18, R36, -0xc7aed41, R18 ;  /* 0xf38512bf24127825 */ /* 0x000fc600078e0012 */
[----:B------:R-:W-:Y:S01]  /*977b0*/  IADD3.X R21, P6, PT, RZ, R21, RZ, P6, !PT ;  /* 0x00000015ff157210 */ /* 0x000fe200037de4ff */
[----:B------:R-:W-:Y:S02]  /*977c0*/  IMAD.IADD R37, R19, 0x1, R100 ;  /* 0x0000000113257824 */ /* 0x000fe400078e0264 */
[----:B------:R-:W-:Y:S01]  /*977d0*/  IMAD.WIDE.U32 R100, R8, R68, RZ ;  /* 0x0000004408647225 */ /* 0x000fe200078e00ff */
[----:B------:R-:W-:-:S03]  /*977e0*/  IADD3.X R95, PT, PT, RZ, RZ, R95, P6, P5 ;  /* 0x000000ffff5f7210 */ /* 0x000fc600037ea45f */
[----:B------:R-:W-:Y:S01]  /*977f0*/  IMAD.WIDE.U32 R110, P0, R69, R8, R110 ;  /* 0x00000008456e7225 */ /* 0x000fe2000780006e */
[----:B------:R-:W-:-:S03]  /*97800*/  IADD3 RZ, P1, PT, R112, R100, RZ ;  /* 0x0000006470ff7210 */ /* 0x000fc60007f3e0ff */
[----:B------:R-:W-:Y:S01]  /*97810*/  IMAD.WIDE.U32 R22, R36, 0x434bacd7, R22 ;  /* 0x434bacd724167825 */ /* 0x000fe200078e0016 */
[----:B------:R-:W-:-:S03]  /*97820*/  IADD3 R41, P4, PT, R110, R101, RZ ;  /* 0x000000656e297210 */ /* 0x000fc60007f9e0ff */
[----:B------:R-:W-:Y:S01]  /*97830*/  IMAD.IADD R4, R23, 0x1, R102 ;  /* 0x0000000117047824 */ /* 0x000fe200078e0266 */
[----:B------:R-:W-:Y:S01]  /*97840*/  IADD3 R102, P6, PT, R103, R18, RZ ;  /* 0x0000001267667210 */ /* 0x000fe20007fde0ff */
[----:B------:R-:W-:Y:S01]  /*97850*/  IMAD.X R19, RZ, RZ, RZ, P0 ;  /* 0x000000ffff137224 */ /* 0x000fe200000e06ff */
[----:B------:R-:W-:Y:S01]  /*97860*/  IADD3.X R23, P2, PT, RZ, R98, RZ, P2, !PT ;  /* 0x00000062ff177210 */ /* 0x000fe2000175e4ff */
[----:B------:R-:W-:Y:S01]  /*97870*/  IMAD.WIDE.U32 R100, R68, R8, R112 ;  /* 0x0000000844647225 */ /* 0x000fe200078e0070 */
[----:B------:R-:W-:Y:S02]  /*97880*/  IADD3.X R103, P6, PT, R37, R86, RZ, P6, !PT ;  /* 0x0000005625677210 */ /* 0x000fe400037de4ff */
[----:B------:R-:W-:Y:S01]  /*97890*/  IADD3.X RZ, P1, PT, R113, R41, RZ, P1, !PT ;  /* 0x0000002971ff7210 */ /* 0x000fe20000f3e4ff */
[----:B------:R-:W-:Y:S01]  /*978a0*/  IMAD.MOV.U32 R18, RZ, RZ, R111 ;  /* 0x000000ffff127224 */ /* 0x000fe200078e006f */
[----:B------:R-:W-:Y:S01]  /*978b0*/  IADD3 R94, P5, PT, R21, R100, RZ ;  /* 0x00000064155e7210 */ /* 0x000fe20007fbe0ff */
[----:B------:R-:W-:Y:S01]  /*978c0*/  IMAD.IADD R110, R101, 0x1, R110 ;  /* 0x00000001656e7824 */ /* 0x000fe200078e026e */
[----:B------:R-:W-:Y:S01]  /*978d0*/  IADD3 RZ, P0, PT, R38, R104, RZ ;  /* 0x0000006826ff7210 */ /* 0x000fe20007f1e0ff */
[----:B------:R-:W-:Y:S01]  /*978e0*/  IMAD.WIDE.U32.X R18, R69, R9, R18, P4 ;  /* 0x0000000945127225 */ /* 0x000fe200020e0412 */
[----:B------:R-:W-:-:S02]  /*978f0*/  IADD3.X R23, P6, PT, RZ, R23, RZ, P6, !PT ;  /* 0x00000017ff177210 */ /* 0x000fc400037de4ff */
[----:B------:R-:W-:Y:S01]  /*97900*/  IADD3.X R95, P5, PT, R110, R95, RZ, P5, !PT ;  /* 0x0000005f6e5f7210 */ /* 0x000fe20002fbe4ff */
[----:B------:R-:W-:Y:S01]  /*97910*/  IMAD.WIDE.U32 R100, R11, R68, RZ ;  /* 0x000000440b647225 */ /* 0x000fe200078e00ff */
[----:B------:R-:W-:Y:S02]  /*97920*/  IADD3.X R21, P1, PT, RZ, R18, RZ, P1, !PT ;  /* 0x00000012ff157210 */ /* 0x000fe40000f3e4ff */
[----:B------:R-:W-:Y:S01]  /*97930*/  IADD3.X RZ, P0, PT, R39, R121, RZ, P0, !PT ;  /* 0x0000007927ff7210 */ /* 0x000fe2000071e4ff */
[----:B------:R-:W-:Y:S01]  /*97940*/  IMAD.WIDE.U32 R38, R36, 0x397fe69a, R38 ;  /* 0x397fe69a24267825 */ /* 0x000fe200078e0026 */
[----:B------:R-:W-:Y:S02]  /*97950*/  IADD3.X R99, PT, PT, RZ, RZ, R99, P6, P2 ;  /* 0x000000ffff637210 */ /* 0x000fe400037e4463 */
[----:B------:R-:W-:Y:S01]  /*97960*/  IADD3.X R21, P5, PT, RZ, R21, RZ, P5, !PT ;  /* 0x00000015ff157210 */ /* 0x000fe20002fbe4ff */
[----:B------:R-:W-:Y:S01]  /*97970*/  IMAD.WIDE.U32 R36, R10, R68, RZ ;  /* 0x000000440a247225 */ /* 0x000fe200078e00ff */
[----:B------:R-:W-:-:S02]  /*97980*/  IADD3 R98, P2, PT, R23, R22, RZ ;  /* 0x0000001617627210 */ /* 0x000fc40007f5e0ff */
[----:B------:R-:W-:Y:S01]  /*97990*/  IADD3 R90, P6, PT, R90, R105, RZ ;  /* 0x000000695a5a7210 */ /* 0x000fe20007fde0ff */
[----:B------:R-:W-:Y:S01]  /*979a0*/  IMAD.WIDE.U32 R100, P4, R69, R10, R100 ;  /* 0x0000000a45647225 */ /* 0x000fe20007880064 */
[----:B------:R-:W-:Y:S02]  /*979b0*/  IADD3.X R41, PT, PT, RZ, RZ, R19, P5, P1 ;  /* 0x000000ffff297210 */ /* 0x000fe40002fe2413 */
[----:B------:R-:W-:Y:S01]  /*979c0*/  IADD3.X R99, P2, PT, R4, R99, RZ, P2, !PT ;  /* 0x0000006304637210 */ /* 0x000fe2000175e4ff */
[----:B------:R-:W-:Y:S01]  /*979d0*/  IMAD.WIDE.U32 R22, R13, R68, RZ ;  /* 0x000000440d167225 */ /* 0x000fe200078e00ff */
[----:B------:R-:W-:Y:S02]  /*979e0*/  IADD3.X R105, P3, PT, RZ, R96, RZ, P3, !PT ;  /* 0x00000060ff697210 */ /* 0x000fe40001f7e4ff */
[----:B------:R-:W-:Y:S01]  /*979f0*/  IADD3 R19, P5, PT, R100, R37, RZ ;  /* 0x0000002564137210 */ /* 0x000fe20007fbe0ff */
[----:B------:R-:W-:Y:S01]  /*97a00*/  IMAD.MOV.U32 R18, RZ, RZ, R101 ;  /* 0x000000ffff127224 */ /* 0x000fe200078e0065 */
[----:B------:R-:W-:Y:S01]  /*97a10*/  IADD3 RZ, P1, PT, R102, R36, RZ ;  /* 0x0000002466ff7210 */ /* 0x000fe20007f3e0ff */
[----:B------:R-:W-:Y:S01]  /*97a20*/  IMAD.WIDE.U32 R36, R68, R10, R102 ;  /* 0x0000000a44247225 */ /* 0x000fe200078e0066 */
[----:B------:R-:W-:-:S02]  /*97a30*/  IADD3.X R105, P2, PT, RZ, R105, RZ, P2, !PT ;  /* 0x00000069ff697210 */ /* 0x000fc4000175e4ff */
[----:B------:R-:W-:Y:S01]  /*97a40*/  IADD3.X RZ, P1, PT, R103, R19, RZ, P1, !PT ;  /* 0x0000001367ff7210 */ /* 0x000fe20000f3e4ff */
[----:B------:R-:W-:Y:S01]  /*97a50*/  IMAD.X R19, RZ, RZ, RZ, P4 ;  /* 0x000000ffff137224 */ /* 0x000fe200020e06ff */
[----:B------:R-:W-:Y:S01]  /*97a60*/  IADD3.X R103, PT, PT, RZ, RZ, R97, P2, P3 ;  /* 0x000000ffff677210 */ /* 0x000fe200017e6461 */
[----:B------:R-:W-:Y:S01]  /*97a70*/  IMAD.WIDE.U32 R96, R12, R68, RZ ;  /* 0x000000440c607225 */ /* 0x000fe200078e00ff */
[----:B------:R-:W-:Y:S02]  /*97a80*/  IADD3 R36, P2, PT, R21, R36, RZ ;  /* 0x0000002415247210 */ /* 0x000fe40007f5e0ff */
[----:B------:R-:W-:Y:S01]  /*97a90*/  IADD3.X R109, P6, PT, R88, R115, RZ, P6, !PT ;  /* 0x00000073586d7210 */ /* 0x000fe200037de4ff */
[----:B------:R-:W-:Y:S01]  /*97aa0*/  IMAD.WIDE.U32 R22, P4, R69, R12, R22 ;  /* 0x0000000c45167225 */ /* 0x000fe20007880016 */
[----:B------:R-:W-:-:S03]  /*97ab0*/  IADD3 RZ, P3, PT, R98, R96, RZ ;  /* 0x0000006062ff7210 */ /* 0x000fc60007f7e0ff */
[----:B------:R-:W-:Y:S02]  /*97ac0*/  IMAD.IADD R100, R37, 0x1, R100 ;  /* 0x0000000125647824 */ /* 0x000fe400078e0264 */
[----:B------:R-:W-:Y:S01]  /*97ad0*/  IMAD.WIDE.U32.X R18, R69, R11, R18, P5 ;  /* 0x0000000b45127225 */ /* 0x000fe200028e0412 */
[----:B------:R-:W-:Y:S02]  /*97ae0*/  IADD3 R21, P5, PT, R22, R97, RZ ;  /* 0x0000006116157210 */ /* 0x000fe40007fbe0ff */
[----:B------:R-:W-:Y:S01]  /*97af0*/  IADD3.X R37, P2, PT, R100, R41, RZ, P2, !PT ;  /* 0x0000002964257210 */ /* 0x000fe2000175e4ff */
[----:B------:R-:W-:Y:S01]  /*97b00*/  IMAD.IADD R86, R39, 0x1, R20 ;  /* 0x0000000127567824 */ /* 0x000fe200078e0214 */
[----:B------:R-:W-:Y:S01]  /*97b10*/  IADD3.X R41, P1, PT, RZ, R18, RZ, P1, !PT ;  /* 0x00000012ff297210 */ /* 0x000fe20000f3e4ff */
[----:B------:R-:W-:Y:S01]  /*97b20*/  IMAD.X R39, RZ, RZ, RZ, P4 ;  /* 0x000000ffff277224 */ /* 0x000fe200020e06ff */
[----:B------:R-:W-:Y:S01]  /*97b30*/  IADD3.X RZ, P3, PT, R99, R21, RZ, P3, !PT ;  /* 0x0000001563ff7210 */ /* 0x000fe20001f7e4ff */
[----:B------:R-:W-:Y:S01]  /*97b40*/  IMAD.WIDE.U32 R20, R68, R12, R98 ;  /* 0x0000000c44147225 */ /* 0x000fe200078e0062 */
[----:B------:R-:W-:-:S02]  /*97b50*/  IADD3.X R41, P4, PT, RZ, R41, RZ, P2, !PT ;  /* 0x00000029ff297210 */ /* 0x000fc4000179e4ff */
[----:B------:R-:W-:Y:S01]  /*97b60*/  IADD3 R98, P2, PT, R105, R38, RZ ;  /* 0x0000002669627210 */ /* 0x000fe20007f5e0ff */
[----:B------:R-:W-:Y:S01]  /*97b70*/  IMAD.MOV.U32 R38, RZ, RZ, R23 ;  /* 0x000000ffff267224 */ /* 0x000fe200078e0017 */
[----:B------:R-:W-:Y:S01]  /*97b80*/  IADD3.X R19, PT, PT, RZ, RZ, R19, P4, P1 ;  /* 0x000000ffff137210 */ /* 0x000fe200027e2413 */
        /* <DEDUP_REMOVED lines=8> */
[----:B------:R-:W-:-:S04]  /*97c10*/  IMAD.WIDE.U32 R100, R14, R68, RZ ;  /* 0x000000440e647225 */ /* 0x000fc800078e00ff */
[----:B------:R-:W-:Y:S02]  /*97c20*/  IMAD R39, R73, -0x30003, RZ ;  /* 0xfffcfffd49277824 */ /* 0x000fe400078e02ff */
[----:B------:R-:W-:Y:S01]  /*97c30*/  IMAD.X R103, RZ, RZ, RZ, P4 ;  /* 0x000000ffff677224 */ /* 0x000fe200020e06ff */
[----:B------:R-:W-:Y:S01]  /*97c40*/  IADD3 R105, P4, PT, R96, R101, RZ ;  /* 0x0000006560697210 */ /* 0x000fe20007f9e0ff */
[C---:B------:R-:W-:Y:S01]  /*97c50*/  IMAD R41, R72.reuse, -0x760c0004, R39 ;  /* 0x89f3fffc48297824 */ /* 0x040fe200078e0227 */
[----:B------:R-:W-:Y:S01]  /*97c60*/  IADD3.X R101, P5, PT, RZ, R4, RZ, P1, !PT ;  /* 0x00000004ff657210 */ /* 0x000fe20000fbe4ff */
[----:B------:R-:W-:Y:S01]  /*97c70*/  IMAD.WIDE.U32 R18, R72, -0x30003, RZ ;  /* 0xfffcfffd48127825 */ /* 0x000fe200078e00ff */
[----:B------:R-:W-:Y:S02]  /*97c80*/  IADD3 RZ, P1, PT, R98, R100, RZ ;  /* 0x0000006462ff7210 */ /* 0x000fe40007f3e0ff */
[----:B------:R-:W-:Y:S01]  /*97c90*/  IADD3.X R23, PT, PT, RZ, RZ, R23, P5, P3 ;  /* 0x000000ffff177210 */ /* 0x000fe20002fe6417 */
[----:B------:R-:W-:Y:S01]  /*97ca0*/  IMAD.WIDE.U32 R38, R68, R14, R98 ;  /* 0x0000000e44267225 */ /* 0x000fe200078e0062 */
[----:B------:R-:W-:-:S03]  /*97cb0*/  IADD3.X RZ, P1, PT, R99, R105, RZ, P1, !PT ;  /* 0x0000006963ff7210 */ /* 0x000fc60000f3e4ff */
[----:B------:R-:W-:Y:S01]  /*97cc0*/  IMAD.MOV.U32 R102, RZ, RZ, R97 ;  /* 0x000000ffff667224 */ /* 0x000fe200078e0061 */
[----:B------:R-:W-:Y:S01]  /*97cd0*/  IADD3 R22, P3, PT, R101, R38, RZ ;  /* 0x0000002665167210 */ /* 0x000fe20007f7e0ff */
[----:B------:R-:W-:Y:S01]  /*97ce0*/  IMAD.IADD R41, R19, 0x1, R41 ;  /* 0x0000000113297824 */ /* 0x000fe200078e0229 */
[----:B------:R-:W-:Y:S01]  /*97cf0*/  IADD3.X R19, P0, PT, RZ, R70, RZ, P0, !PT ;  /* 0x00000046ff137210 */ /* 0x000fe2000071e4ff */
[----:B------:R-:W-:Y:S02]  /*97d00*/  IMAD.IADD R4, R39, 0x1, R96 ;  /* 0x0000000127047824 */ /* 0x000fe400078e0260 */
[----:B------:R-:W-:Y:S01]  /*97d10*/  IMAD.WIDE.U32.X R38, R69, R15, R102, P4 ;  /* 0x0000000f45267225 */ /* 0x000fe200020e0466 */
[----:B------:R-:W-:Y:S02]  /*97d20*/  IADD3.X R19, P5, PT, RZ, R19, RZ, P2, !PT ;  /* 0x00000013ff137210 */ /* 0x000fe400017be4ff */
[----:B------:R-:W-:Y:S01]  /*97d30*/  IADD3.X R23, P4, PT, R4, R23, RZ, P3, !PT ;  /* 0x0000001704177210 */ /* 0x000fe20001f9e4ff */
[----:B------:R-:W-:Y:S01]  /*97d40*/  IMAD.WIDE.U32 R96, R41, -0x5555, RZ ;  /* 0xffffaaab29607825 */ /* 0x000fe200078e00ff */
[----:B------:R-:W-:-:S02]  /*97d50*/  IADD3.X R107, P2, PT, RZ, R38, RZ, P1, !PT ;  /* 0x00000026ff6b7210 */ /* 0x000fc40000f5e4ff */
[----:B------:R-:W-:Y:S01]  /*97d60*/  IADD3.X R88, PT, PT, RZ, RZ, R71, P5, P0 ;  /* 0x000000ffff587210 */ /* 0x000fe20002fe0447 */
[----:B------:R-:W-:Y:S01]  /*97d70*/  IMAD.WIDE.U32 R98, R18, -0x5555, RZ ;  /* 0xffffaaab12627825 */ /* 0x000fe200078e00ff */
[----:B------:R-:W-:-:S03]  /*97d80*/  IADD3.X R107, P4, PT, RZ, R107, RZ, P4, !PT ;  /* 0x0000006bff6b7210 */ /* 0x000fc6000279e4ff */
[----:B------:R-:W-:Y:S01]  /*97d90*/  IMAD.WIDE.U32 R100, P3, R18, -0x46010001, R96 ;  /* 0xb9feffff12647825 */ /* 0x000fe20007860060 */
[----:B------:R-:W-:Y:S02]  /*97da0*/  IADD3 RZ, P5, PT, R72, R98, RZ ;  /* 0x0000006248ff7210 */ /* 0x000fe40007fbe0ff */
[----:B------:R-:W-:Y:S01]  /*97db0*/  IADD3.X R86, PT, PT, RZ, RZ, R39, P4, P2 ;  /* 0x000000ffff567210 */ /* 0x000fe200027e4427 */
[----:B------:R-:W-:Y:S01]  /*97dc0*/  IMAD.WIDE.U32 R70, R17, R68, RZ ;  /* 0x0000004411467225 */ /* 0x000fe200078e00ff */
[----:B------:R-:W-:-:S03]  /*97dd0*/  IADD3 R111, P1, PT, R100, R99, RZ ;  /* 0x00000063646f7210 */ /* 0x000fc60007f3e0ff */
[----:B------:R-:W-:Y:S01]  /*97de0*/  IMAD.WIDE.U32 R98, R18, -0x5555, R72 ;  /* 0xffffaaab12627825 */ /* 0x000fe200078e0048 */
[----:B------:R-:W-:-:S03]  /*97df0*/  IADD3.X RZ, P5, PT, R73, R111, RZ, P5, !PT ;  /* 0x0000006f49ff7210 */ /* 0x000fc60002fbe4ff */
[----:B------:R-:W-:Y:S01]  /*97e00*/  IMAD.WIDE.U32 R38, R41, -0x4eac0001, RZ ;  /* 0xb153ffff29267825 */ /* 0x000fe200078e00ff */
[----:B------:R-:W-:-:S03]  /*97e10*/  IADD3 RZ, P2, PT, RZ, R98, RZ ;  /* 0x00000062ffff7210 */ /* 0x000fc60007f5e0ff */
[----:B------:R-:W-:-:S04]  /*97e20*/  IMAD.WIDE.U32 R70, P0, R69, R16, R70 ;  /* 0x0000001045467225 */ /* 0x000fc80007800046 */
[----:B------:R-:W-:-:S04]  /*97e30*/  IMAD.WIDE.U32 R96, R16, R68, RZ ;  /* 0x0000004410607225 */ /* 0x000fc800078e00ff */
[----:B------:R-:W-:Y:S01]  /*97e40*/  IMAD.IADD R4, R99, 0x1, R100 ;  /* 0x0000000163047824 */ /* 0x000fe200078e0264 */
[----:B------:R-:W-:Y:S01]  /*97e50*/  IADD3 R97, P4, PT, R70, R97, RZ ;  /* 0x0000006146617210 */ /* 0x000fe20007f9e0ff */
[----:B------:R-:W-:Y:S02]  /*97e60*/  IMAD.X R99, RZ, RZ, RZ, P0 ;  /* 0x000000ffff637224 */ /* 0x000fe400000e06ff */
[----:B------:R-:W-:Y:S01]  /*97e70*/  IMAD.WIDE.U32 R102, P0, R18, 0x1eabfffe, R38 ;  /* 0x1eabfffe12667825 */ /* 0x000fe20007800026 */
[----:B------:R-:W-:-:S03]  /*97e80*/  IADD3.X RZ, P2, PT, RZ, R4, RZ, P2, !PT ;  /* 0x00000004ffff7210 */ /* 0x000fc6000175e4ff */
[----:B------:R-:W-:Y:S02]  /*97e90*/  IMAD.X R39, RZ, RZ, RZ, P3 ;  /* 0x000000ffff277224 */ /* 0x000fe400018e06ff */
[----:B------:R-:W-:Y:S02]  /*97ea0*/  IMAD.MOV.U32 R38, RZ, RZ, R101 ;  /* 0x000000ffff267224 */ /* 0x000fe400078e0065 */
[----:B------:R-:W-:-:S04]  /*97eb0*/  IMAD.WIDE.U32 R104, R18, -0x4eac0001, RZ ;  /* 0xb153ffff12687825 */ /* 0x000fc800078e00ff */
[----:B------:R-:W-:Y:S01]  /*97ec0*/  IMAD.MOV.U32 R98, RZ, RZ, R71 ;  /* 0x000000ffff627224 */ /* 0x000fe200078e0047 */
[----:B------:R-:W-:Y:S01]  /*97ed0*/  IADD3 R105, P3, PT, R102, R105, RZ ;  /* 0x0000006966697210 */ /* 0x000fe20007f7e0ff */
[----:B------:R-:W-:Y:S01]  /*97ee0*/  IMAD.WIDE.U32.X R100, R41, -0x46010001, R38, P1 ;  /* 0xb9feffff29647825 */ /* 0x000fe200008e0426 */
[----:B------:R-:W-:-:S03]  /*97ef0*/  IADD3 R38, P1, PT, R19, R90, RZ ;  /* 0x0000005a13267210 */ /* 0x000fc60007f3e0ff */
[----:B------:R-:W-:Y:S01]  /*97f00*/  IMAD.WIDE.U32.X R98, R69, R17, R98, P4 ;  /* 0x0000001145627225 */ /* 0x000fe200020e0462 */
[----:B------:R-:W-:Y:S02]  /*97f10*/  IADD3 RZ, P4, PT, R94, R104, RZ ;  /* 0x000000685eff7210 */ /* 0x000fe40007f9e0ff */
[----:B------:R-:W-:Y:S01]  /*97f20*/  IADD3.X R19, P5, PT, RZ, R100, RZ, P5, !PT ;  /* 0x00000064ff137210 */ /* 0x000fe20002fbe4ff */
[----:B------:R-:W-:Y:S01]  /*97f30*/  IMAD.X R73, RZ, RZ, RZ, P0 ;  /* 0x000000ffff497224 */ /* 0x000fe200000e06ff */
[----:B------:R-:W-:Y:S01]  /*97f40*/  IADD3.X R39, P1, PT, R88, R109, RZ, P1, !PT ;  /* 0x0000006d58277210 */ /* 0x000fe20000f3e4ff */
[----:B------:R-:W-:Y:S01]  /*97f50*/  IMAD.MOV.U32 R72, RZ, RZ, R103 ;  /* 0x000000ffff487224 */ /* 0x000fe200078e0067 */
[----:B------:R-:W-:Y:S01]  /*97f60*/  IADD3.X RZ, P4, PT, R95, R105, RZ, P4, !PT ;  /* 0x000000695fff7210 */ /* 0x000fe2000279e4ff */
[----:B------:R-:W-:Y:S01]  /*97f70*/  IMAD.WIDE.U32 R94, R18, -0x4eac0001, R94 ;  /* 0xb153ffff125e7825 */ /* 0x000fe200078e005e */
[----:B------:R-:W-:Y:S02]  /*97f80*/  IADD3.X R19, P2, PT, RZ, R19, RZ, P2, !PT ;  /* 0x00000013ff137210 */ /* 0x000fe4000175e4ff */
[----:B------:R-:W-:Y:S01]  /*97f90*/  IADD3 RZ, P0, PT, R38, R96, RZ ;  /* 0x0000006026ff7210 */ /* 0x000fe20007f1e0ff */
[----:B------:R-:W-:Y:S01]  /*97fa0*/  IMAD.WIDE.U32 R68, R68, R16, R38 ;  /* 0x0000001044447225 */ /* 0x000fe200078e0026 */
[----:B------:R-:W-:-:S02]  /*97fb0*/  IADD3.X R101, PT, PT, RZ, RZ, R101, P2, P5 ;  /* 0x000000ffff657210 */ /* 0x000fc400017ea465 */
[----:B------:R-:W-:Y:S01]  /*97fc0*/  IADD3 R38, P5, PT, R19, R94, RZ ;  /* 0x0000005e13267210 */ /* 0x000fe20007fbe0ff */
[----:B------:R-:W-:Y:S01]  /*97fd0*/  IMAD.IADD R19, R69, 0x1, R70 ;  /* 0x0000000145137824 */ /* 0x000fe200078e0246 */
[----:B------:R-:W-:Y:S01]  /*97fe0*/  IADD3.X RZ, P0, PT, R39, R97, RZ, P0, !PT ;  /* 0x0000006127ff7210 */ /* 0x000fe2000071e4ff */
[----:B------:R-:W-:Y:S01]  /*97ff0*/  IMAD.IADD R4, R95, 0x1, R102 ;  /* 0x000000015f047824 */ /* 0x000fe200078e0266 */
[----:B------:R-:W-:Y:S01]  /*98000*/  IADD3 R68, P2, PT, R107, R68, RZ ;  /* 0x000000446b447210 */ /* 0x000fe20007f5e0ff */
[C---:B------:R-:W-:Y:S01]  /*98010*/  IMAD.WIDE.U32.X R70, R41.reuse, 0x1eabfffe, R72, P3 ;  /* 0x1eabfffe29467825 */ /* 0x040fe200018e0448 */
[----:B------:R-:W-:Y:S02]  /*98020*/  IADD3.X R88, P0, PT, RZ, R98, RZ, P0, !PT ;  /* 0x00000062ff587210 */ /* 0x000fe4000071e4ff */
[----:B------:R-:W-:Y:S01]  /*98030*/  IADD3.X R39, P5, PT, R4, R101, RZ, P5, !PT ;  /* 0x0000006504277210 */ /* 0x000fe20002fbe4ff */
        /* <DEDUP_REMOVED lines=10> */
[----:B------:R-:W-:-:S02]  /*980e0*/  IADD3 RZ, P0, PT, R36, R72, RZ ;  /* 0x0000004824ff7210 */ /* 0x000fc40007f1e0ff */
[----:B------:R-:W-:Y:S01]  /*980f0*/  IADD3.X R109, P6, PT, RZ, RZ, RZ, P6, !PT ;  /* 0x000000ffff6d7210 */ /* 0x000fe200037de4ff */
[----:B------:R-:W-:Y:S01]  /*98100*/  IMAD.WIDE.U32 R70, R18, -0xc7aed41, RZ ;  /* 0xf38512bf12467825 */ /* 0x000fe200078e00ff */
[----:B------:R-:W-:-:S03]  /*98110*/  IADD3 R73, P2, PT, R94, R73, RZ ;  /* 0x000000495e497210 */ /* 0x000fc60007f5e0ff */
[----:B------:R-:W-:Y:S01]  /*98120*/  IMAD.WIDE.U32 R98, P5, R18, 0x64774b84, R96 ;  /* 0x64774b8412627825 */ /* 0x000fe200078a0060 */
[----:B------:R-:W-:-:S03]  /*98130*/  IADD3.X RZ, P0, PT, R37, R73, RZ, P0, !PT ;  /* 0x0000004925ff7210 */ /* 0x000fc6000071e4ff */
[----:B------:R-:W-:Y:S01]  /*98140*/  IMAD.X R97, RZ, RZ, RZ, P3 ;  /* 0x000000ffff617224 */ /* 0x000fe200018e06ff */
[----:B------:R-:W-:Y:S01]  /*98150*/  IADD3 R113, P4, PT, R98, R71, RZ ;  /* 0x0000004762717210 */ /* 0x000fe20007f9e0ff */
[----:B------:R-:W-:Y:S01]  /*98160*/  IMAD.MOV.U32 R96, RZ, RZ, R95 ;  /* 0x000000ffff607224 */ /* 0x000fe200078e005f */
[----:B------:R-:W-:Y:S01]  /*98170*/  IADD3 RZ, P3, PT, R20, R70, RZ ;  /* 0x0000004614ff7210 */ /* 0x000fe20007f7e0ff */
[----:B------:R-:W-:-:S03]  /*98180*/  IMAD.WIDE.U32 R70, R41, 0x434bacd7, RZ ;  /* 0x434bacd729467825 */ /* 0x000fc600078e00ff */
[----:B------:R-:W-:Y:S01]  /*98190*/  IADD3.X RZ, P3, PT, R21, R113, RZ, P3, !PT ;  /* 0x0000007115ff7210 */ /* 0x000fe20001f7e4ff */
[----:B------:R-:W-:-:S04]  /*981a0*/  IMAD.WIDE.U32 R72, R41, 0x397fe69a, RZ ;  /* 0x397fe69a29487825 */ /* 0x000fc800078e00ff */
[----:B------:R-:W-:-:S04]  /*981b0*/  IMAD.WIDE.U32.X R96, R41, 0x6730d2a0, R96, P2 ;  /* 0x6730d2a029607825 */ /* 0x000fc800010e0460 */
[----:B------:R-:W-:-:S04]  /*981c0*/  IMAD.WIDE.U32 R36, R18, -0x94f09dc, R36 ;  /* 0xf6b0f62412247825 */ /* 0x000fc800078e0024 */
[----:B------:R-:W-:-:S04]  /*981d0*/  IMAD.WIDE.U32 R102, R18, 0x434bacd7, RZ ;  /* 0x434bacd712667825 */ /* 0x000fc800078e00ff */
[----:B------:R-:W-:-:S04]  /*981e0*/  IMAD.WIDE.U32 R100, P2, R18, 0x4b1ba7b6, R70 ;  /* 0x4b1ba7b612647825 */ /* 0x000fc80007840046 */
[----:B------:R-:W-:Y:S02]  /*981f0*/  IMAD.X R95, RZ, RZ, RZ, P5 ;  /* 0x000000ffff5f7224 */ /* 0x000fe400028e06ff */
[----:B------:R-:W-:Y:S02]  /*98200*/  IMAD.IADD R4, R37, 0x1, R94 ;  /* 0x0000000125047824 */ /* 0x000fe400078e025e */
[----:B------:R-:W-:Y:S01]  /*98210*/  IMAD.X R90, RZ, RZ, RZ, P6 ;  /* 0x000000ffff5a7224 */ /* 0x000fe200030e06ff */
[----:B------:R-:W-:Y:S01]  /*98220*/  IADD3 R110, P6, PT, R111, R36, RZ ;  /* 0x000000246f6e7210 */ /* 0x000fe20007fde0ff */
[----:B------:R-:W-:Y:S01]  /*98230*/  IMAD.WIDE.U32 R72, P5, R18, 0x1a0111ea, R72 ;  /* 0x1a0111ea12487825 */ /* 0x000fe200078a0048 */
[----:B------:R-:W-:Y:S02]  /*98240*/  IADD3.X R36, P1, PT, RZ, RZ, RZ, P1, !PT ;  /* 0x000000ffff247210 */ /* 0x000fe40000f3e4ff */
[----:B------:R-:W-:Y:S01]  /*98250*/  IADD3.X R111, P6, PT, R4, R19, RZ, P6, !PT ;  /* 0x00000013046f7210 */ /* 0x000fe200037de4ff */
[----:B------:R-:W-:-:S04]  /*98260*/  IMAD.WIDE.U32 R104, R18, 0x397fe69a, RZ ;  /* 0x397fe69a12687825 */ /* 0x000fc800078e00ff */
[----:B------:R-:W-:Y:S01]  /*98270*/  IMAD.X R71, RZ, RZ, RZ, P2 ;  /* 0x000000ffff477224 */ /* 0x000fe200010e06ff */
[----:B------:R-:W-:Y:S01]  /*98280*/  IADD3 R103, P2, PT, R100, R103, RZ ;  /* 0x0000006764677210 */ /* 0x000fe20007f5e0ff */
[----:B------:R-:W-:-:S04]  /*98290*/  IMAD.WIDE.U32 R106, R7, R66, RZ ;  /* 0x00000042076a7225 */ /* 0x000fc800078e00ff */
[----:B------:R-:W-:Y:S02]  /*982a0*/  IMAD.MOV.U32 R94, RZ, RZ, R99 ;  /* 0x000000ffff5e7224 */ /* 0x000fe400078e0063 */
[----:B------:R-:W-:Y:S01]  /*982b0*/  IMAD.MOV.U32 R70, RZ, RZ, R101 ;  /* 0x000000ffff467224 */ /* 0x000fe200078e0065 */
[----:B------:R-:W-:Y:S01]  /*982c0*/  IADD3.X R101, P0, PT, RZ, R96, RZ, P0, !PT ;  /* 0x00000060ff657210 */ /* 0x000fe2000071e4ff */
[----:B------:R-:W-:Y:S01]  /*982d0*/  IMAD.X R37, RZ, RZ, RZ, P5 ;  /* 0x000000ffff257224 */ /* 0x000fe200028e06ff */
[----:B------:R-:W-:Y:S01]  /*982e0*/  IADD3 R115, P5, PT, R72, R105, RZ ;  /* 0x0000006948737210 */ /* 0x000fe20007fbe0ff */
[C---:B------:R-:W-:Y:S01]  /*982f0*/  IMAD.WIDE.U32.X R94, R41.reuse, 0x64774b84, R94, P4 ;  /* 0x64774b84295e7825 */ /* 0x040fe200020e045e */
[----:B------:R-:W-:Y:S02]  /*98300*/  IADD3 R105, P4, PT, R36, R109, RZ ;  /* 0x0000006d24697210 */ /* 0x000fe40007f9e0ff */
[----:B------:R-:W-:Y:S01]  /*98310*/  IADD3.X R101, P6, PT, RZ, R101, RZ, P6, !PT ;  /* 0x00000065ff657210 */ /* 0x000fe200037de4ff */
[----:B------:R-:W-:Y:S01]  /*98320*/  IMAD.WIDE.U32.X R70, R41, 0x4b1ba7b6, R70, P2 ;  /* 0x4b1ba7b629467825 */ /* 0x000fe200010e0446 */
[----:B------:R-:W-:-:S02]  /*98330*/  IADD3.X R90, PT, PT, R90, RZ, RZ, P4, P1 ;  /* 0x000000ff5a5a7210 */ /* 0x000fc400027e24ff */
[----:B------:R-:W-:Y:S01]  /*98340*/  IADD3 RZ, P1, PT, R22, R102, RZ ;  /* 0x0000006616ff7210 */ /* 0x000fe20007f3e0ff */
[----:B------:R-:W-:-:S03]  /*98350*/  IMAD.WIDE.U32 R108, R6, R66, RZ ;  /* 0x00000042066c7225 */ /* 0x000fc600078e00ff */
[----:B------:R-:W-:Y:S01]  /*98360*/  IADD3.X RZ, P1, PT, R23, R103, RZ, P1, !PT ;  /* 0x0000006717ff7210 */ /* 0x000fe20000f3e4ff */
[----:B------:R-:W-:Y:S01]  /*98370*/  IMAD.WIDE.U32 R106, P2, R67, R6, R106 ;  /* 0x00000006436a7225 */ /* 0x000fe2000784006a */
[----:B------:R-:W-:-:S03]  /*98380*/  IADD3 RZ, P4, PT, R38, R108, RZ ;  /* 0x0000006c26ff7210 */ /* 0x000fc60007f9e0ff */
[----:B------:R-:W-:Y:S01]  /*98390*/  IMAD.MOV.U32 R36, RZ, RZ, R73 ;  /* 0x000000ffff247224 */ /* 0x000fe200078e0049 */
[----:B------:R-:W-:Y:S01]  /*983a0*/  IADD3.X R73, PT, PT, RZ, RZ, R97, P6, P0 ;  /* 0x000000ffff497210 */ /* 0x000fe200037e0461 */
[----:B------:R-:W-:-:S04]  /*983b0*/  IMAD.WIDE.U32 R20, R18, -0xc7aed41, R20 ;  /* 0xf38512bf12147825 */ /* 0x000fc800078e0014 */
[----:B------:R-:W-:Y:S01]  /*983c0*/  IMAD.WIDE.U32.X R36, R41, 0x1a0111ea, R36, P5 ;  /* 0x1a0111ea29247825 */ /* 0x000fe200028e0424 */
        /* <DEDUP_REMOVED lines=36> */
[----:B------:R-:W-:Y:S01]  /*98610*/  IMAD.WIDE.U32 R102, R10, R66, RZ ;  /* 0x000000420a667225 */ /* 0x000fe200078e00ff */
        /* <DEDUP_REMOVED lines=10> */
[----:B------:R-:W-:Y:S01]  /*986c0*/  IADD3 R4, P4, PT, R88, R105, RZ ;  /* 0x0000006958047210 */ /* 0x000fe20007f9e0ff */
[----:B------:R-:W-:Y:S01]  /*986d0*/  IMAD.IADD R98, R21, 0x1, R98 ;  /* 0x0000000115627824 */ /* 0x000fe200078e0262 */
[----:B------:R-:W-:Y:S01]  /*986e0*/  IADD3.X R21, P1, PT, RZ, R70, RZ, P1, !PT ;  /* 0x00000046ff157210 */ /* 0x000fe20000f3e4ff */
[----:B------:R-:W-:Y:S01]  /*986f0*/  IMAD.X R19, RZ, RZ, RZ, P6 ;  /* 0x000000ffff137224 */ /* 0x000fe200030e06ff */
[----:B------:R-:W-:Y:S01]  /*98700*/  IADD3 R20, P6, PT, R41, R20, RZ ;  /* 0x0000001429147210 */ /* 0x000fe20007fde0ff */
[----:B------:R-:W-:Y:S01]  /*98710*/  IMAD.MOV.U32 R18, RZ, RZ, R99 ;  /* 0x000000ffff127224 */ /* 0x000fe200078e0063 */
[----:B------:R-:W-:Y:S01]  /*98720*/  IADD3.X RZ, P3, PT, R101, R103, RZ, P3, !PT ;  /* 0x0000006765ff7210 */ /* 0x000fe20001f7e4ff */
[----:B------:R-:W-:Y:S01]  /*98730*/  IMAD.IADD R41, R69, 0x1, R72 ;  /* 0x0000000145297824 */ /* 0x000fe200078e0248 */
[----:B------:R-:W-:Y:S01]  /*98740*/  IADD3.X R69, P2, PT, RZ, R21, RZ, P2, !PT ;  /* 0x00000015ff457210 */ /* 0x000fe2000175e4ff */
[----:B------:R-:W-:Y:S01]  /*98750*/  IMAD R95, R39, -0x30003, RZ ;  /* 0xfffcfffd275f7824 */ /* 0x000fe200078e02ff */
[----:B------:R-:W-:Y:S01]  /*98760*/  IADD3.X R21, P6, PT, R98, R73, RZ, P6, !PT ;  /* 0x0000004962157210 */ /* 0x000fe200037de4ff */
[----:B------:R-:W-:Y:S01]  /*98770*/  IMAD.WIDE.U32.X R72, R67, R11, R18, P5 ;  /* 0x0000000b43487225 */ /* 0x000fe200028e0412 */
[----:B------:R-:W-:-:S02]  /*98780*/  IADD3 R68, P5, PT, R69, R68, RZ ;  /* 0x0000004445447210 */ /* 0x000fc40007fbe0ff */
[----:B------:R-:W-:Y:S01]  /*98790*/  IADD3.X R86, PT, PT, RZ, RZ, R71, P2, P1 ;  /* 0x000000ffff567210 */ /* 0x000fe200017e2447 */
[C---:B------:R-:W-:Y:S01]  /*987a0*/  IMAD.WIDE.U32 R18, R38.reuse, -0x30003, RZ ;  /* 0xfffcfffd26127825 */ /* 0x040fe200078e00ff */
[----:B------:R-:W-:Y:S02]  /*987b0*/  IADD3.X R103, P3, PT, RZ, R72, RZ, P3, !PT ;  /* 0x00000048ff677210 */ /* 0x000fe40001f7e4ff */
[----:B------:R-:W-:Y:S01]  /*987c0*/  IADD3.X R69, P5, PT, R41, R86, RZ, P5, !PT ;  /* 0x0000005629457210 */ /* 0x000fe20002fbe4ff */
[----:B------:R-:W-:Y:S01]  /*987d0*/  IMAD R117, R38, -0x760c0004, R95 ;  /* 0x89f3fffc26757824 */ /* 0x000fe200078e025f */
[----:B------:R-:W-:Y:S01]  /*987e0*/  IADD3.X R103, P6, PT, RZ, R103, RZ, P6, !PT ;  /* 0x00000067ff677210 */ /* 0x000fe200037de4ff */
[----:B------:R-:W-:Y:S01]  /*987f0*/  IMAD.WIDE.U32 R70, R13, R66, RZ ;  /* 0x000000420d467225 */ /* 0x000fe200078e00ff */
[----:B------:R-:W-:Y:S02]  /*98800*/  IADD3.X R119, P1, PT, RZ, R36, RZ, P0, !PT ;  /* 0x00000024ff777210 */ /* 0x000fe4000073e4ff */
[----:B------:R-:W-:Y:S01]  /*98810*/  IADD3.X R86, PT, PT, RZ, RZ, R73, P6, P3 ;  /* 0x000000ffff567210 */ /* 0x000fe200037e6449 */
[----:B------:R-:W-:Y:S01]  /*98820*/  IMAD.IADD R117, R19, 0x1, R117 ;  /* 0x0000000113757824 */ /* 0x000fe200078e0275 */
[----:B------:R-:W-:Y:S01]  /*98830*/  IADD3.X R119, P5, PT, RZ, R119, RZ, P5, !PT ;  /* 0x00000077ff777210 */ /* 0x000fe20002fbe4ff */
[----:B------:R-:W-:Y:S01]  /*98840*/  IMAD.WIDE.U32 R94, R12, R66, RZ ;  /* 0x000000420c5e7225 */ /* 0x000fe200078e00ff */
[----:B------:R-:W-:-:S02]  /*98850*/  IADD3.X R121, P4, PT, R121, R90, RZ, P4, !PT ;  /* 0x0000005a79797210 */ /* 0x000fc4000279e4ff */
        /* <DEDUP_REMOVED lines=9> */
[----:B------:R-:W-:Y:S01]  /*988f0*/  IMAD.WIDE.U32 R36, R66, R12, R96 ;  /* 0x0000000c42247225 */ /* 0x000fe200078e0060 */
[----:B------:R-:W-:-:S03]  /*98900*/  IADD3 R101, P5, PT, R98, R101, RZ ;  /* 0x0000006562657210 */ /* 0x000fc60007fbe0ff */
[----:B------:R-:W-:Y:S01]  /*98910*/  IMAD.X R73, RZ, RZ, RZ, P2 ;  /* 0x000000ffff497224 */ /* 0x000fe200010e06ff */
        /* <DEDUP_REMOVED lines=9> */
[----:B------:R-:W-:Y:S02]  /*989b0*/  IMAD.X R37, RZ, RZ, RZ, P6 ;  /* 0x000000ffff257224 */ /* 0x000fe400030e06ff */
[----:B------:R-:W-:Y:S01]  /*989c0*/  IMAD.MOV.U32 R36, RZ, RZ, R99 ;  /* 0x000000ffff247224 */ /* 0x000fe200078e0063 */
[----:B------:R-:W-:Y:S01]  /*989d0*/  IADD3.X R99, P0, PT, RZ, R70, RZ, P0, !PT ;  /* 0x00000046ff637210 */ /* 0x000fe2000071e4ff */
[C---:B------:R-:W-:Y:S01]  /*989e0*/  IMAD.WIDE.U32 R94, R117.reuse, -0x4eac0001, RZ ;  /* 0xb153ffff755e7825 */ /* 0x040fe200078e00ff */
[----:B------:R-:W-:Y:S02]  /*989f0*/  IADD3.X RZ, P2, PT, RZ, R19, RZ, P2, !PT ;  /* 0x00000013ffff7210 */ /* 0x000fe4000175e4ff */
[----:B------:R-:W-:Y:S01]  /*98a00*/  IADD3.X R99, P3, PT, RZ, R99, RZ, P3, !PT ;  /* 0x00000063ff637210 */ /* 0x000fe20001f7e4ff */
[----:B------:R-:W-:-:S03]  /*98a10*/  IMAD.WIDE.U32.X R72, R117, -0x46010001, R36, P5 ;  /* 0xb9feffff75487825 */ /* 0x000fc600028e0424 */
[----:B------:R-:W-:Y:S01]  /*98a20*/  IADD3.X R88, PT, PT, RZ, RZ, R71, P3, P0 ;  /* 0x000000ffff587210 */ /* 0x000fe20001fe0447 */
        /* <DEDUP_REMOVED lines=11> */
[----:B------:R-:W-:Y:S02]  /*98ae0*/  IMAD.X R105, RZ, RZ, RZ, P6 ;  /* 0x000000ffff697224 */ /* 0x000fe400030e06ff */
[----:B------:R-:W-:-:S04]  /*98af0*/  IMAD.WIDE.U32 R72, R18, -0x94f09dc, RZ ;  /* 0xf6b0f62412487825 */ /* 0x000fc800078e00ff */
[----:B------:R-:W-:Y:S01]  /*98b00*/  IMAD.WIDE.U32 R110, P6, R18, 0x6730d2a0, R96 ;  /* 0x6730d2a0126e7825 */ /* 0x000fe200078c0060 */
[----:B------:R-:W-:-:S03]  /*98b10*/  IADD3 RZ, P2, PT, R20, R72, RZ ;  /* 0x0000004814ff7210 */ /* 0x000fc60007f5e0ff */
[----:B------:R-:W-:-:S04]  /*98b20*/  IMAD.WIDE.U32 R70, R14, R66, RZ ;  /* 0x000000420e467225 */ /* 0x000fc800078e00ff */
[----:B------:R-:W-:Y:S01]  /*98b30*/  IMAD.X R113, RZ, RZ, RZ, P5 ;  /* 0x000000ffff717224 */ /* 0x000fe200028e06ff */
[----:B------:R-:W-:Y:S01]  /*98b40*/  IADD3 R97, P5, PT, R110, R73, RZ ;  /* 0x000000496e617210 */ /* 0x000fe20007fbe0ff */
[----:B------:R-:W-:Y:S01]  /*98b50*/  IMAD.WIDE.U32 R102, R117, -0xc7aed41, RZ ;  /* 0xf38512bf75667825 */ /* 0x000fe200078e00ff */
[----:B------:R-:W-:Y:S02]  /*98b60*/  IADD3 R71, P1, PT, R36, R71, RZ ;  /* 0x0000004724477210 */ /* 0x000fe40007f3e0ff */
[----:B------:R-:W-:Y:S01]  /*98b70*/  IADD3.X RZ, P2, PT, R21, R97, RZ, P2, !PT ;  /* 0x0000006115ff7210 */ /* 0x000fe2000175e4ff */
[----:B------:R-:W-:Y:S02]  /*98b80*/  IMAD.X R115, RZ, RZ, RZ, P6 ;  /* 0x000000ffff737224 */ /* 0x000fe400030e06ff */
[----:B------:R-:W-:-:S04]  /*98b90*/  IMAD.WIDE.U32 R22, R18, -0x4eac0001, R22 ;  /* 0xb153ffff12167825 */ /* 0x000fc800078e0016 */
[----:B------:R-:W-:Y:S02]  /*98ba0*/  IMAD.MOV.U32 R104, RZ, RZ, R37 ;  /* 0x000000ffff687224 */ /* 0x000fe400078e0025 */
[----:B------:R-:W-:-:S04]  /*98bb0*/  IMAD.WIDE.U32 R72, R66, R14, R68 ;  /* 0x0000000e42487225 */ /* 0x000fc800078e0044 */
[----:B------:R-:W-:-:S04]  /*98bc0*/  IMAD.WIDE.U32 R102, P6, R18, 0x64774b84, R102 ;  /* 0x64774b8412667825 */ /* 0x000fc800078c0066 */
[----:B------:R-:W-:-:S04]  /*98bd0*/  IMAD.WIDE.U32 R96, R117, 0x434bacd7, RZ ;  /* 0x434bacd775607825 */ /* 0x000fc800078e00ff */
[----:B------:R-:W-:Y:S02]  /*98be0*/  IMAD.MOV.U32 R112, RZ, RZ, R95 ;  /* 0x000000ffff707224 */ /* 0x000fe400078e005f */
[----:B------:R-:W-:-:S04]  /*98bf0*/  IMAD.WIDE.U32 R108, R18, -0xc7aed41, RZ ;  /* 0xf38512bf126c7825 */ /* 0x000fc800078e00ff */
[----:B------:R-:W-:Y:S02]  /*98c00*/  IMAD.MOV.U32 R114, RZ, RZ, R111 ;  /* 0x000000ffff727224 */ /* 0x000fe400078e006f */
[----:B------:R-:W-:Y:S02]  /*98c10*/  IMAD.IADD R19, R23, 0x1, R94 ;  /* 0x0000000117137824 */ /* 0x000fe400078e025e */
[----:B------:R-:W-:Y:S01]  /*98c20*/  IMAD.WIDE.U32.X R104, R67, R15, R104, P1 ;  /* 0x0000000f43687225 */ /* 0x000fe200008e0468 */
[----:B------:R-:W-:-:S03]  /*98c30*/  IADD3 RZ, P1, PT, R68, R70, RZ ;  /* 0x0000004644ff7210 */ /* 0x000fc60007f3e0ff */
[----:B------:R-:W-:Y:S01]  /*98c40*/  IMAD.X R101, RZ, RZ, RZ, P6 ;  /* 0x000000ffff657224 */ /* 0x000fe200030e06ff */
[----:B------:R-:W-:Y:S01]  /*98c50*/  IADD3 R72, P6, PT, R99, R72, RZ ;  /* 0x0000004863487210 */ /* 0x000fe20007fde0ff */
[----:B------:R-:W-:Y:S01]  /*98c60*/  IMAD.IADD R23, R73, 0x1, R36 ;  /* 0x0000000149177824 */ /* 0x000fe200078e0224 */
[----:B------:R-:W-:Y:S01]  /*98c70*/  IADD3.X RZ, P1, PT, R69, R71, RZ, P1, !PT ;  /* 0x0000004745ff7210 */ /* 0x000fe20000f3e4ff */
[----:B------:R-:W-:Y:S01]  /*98c80*/  IMAD.WIDE.U32.X R112, R117, 0x1eabfffe, R112, P3 ;  /* 0x1eabfffe75707825 */ /* 0x000fe200018e0470 */
[----:B------:R-:W-:Y:S02]  /*98c90*/  IADD3 R123, P3, PT, R102, R109, RZ ;  /* 0x0000006d667b7210 */ /* 0x000fe40007f7e0ff */
[----:B------:R-:W-:Y:S01]  /*98ca0*/  IADD3.X R73, P6, PT, R23, R88, RZ, P6, !PT ;  /* 0x0000005817497210 */ /* 0x000fe200037de4ff */
[----:B------:R-:W-:-:S04]  /*98cb0*/  IMAD.WIDE.U32.X R114, R117, 0x6730d2a0, R114, P5 ;  /* 0x6730d2a075727825 */ /* 0x000fc800028e0472 */
        /* <DEDUP_REMOVED lines=15> */
[----:B------:R-:W-:Y:S01]  /*98db0*/  IMAD.WIDE.U32 R106, R17, R66, RZ ;  /* 0x00000042116a7225 */ /* 0x000fe200078e00ff */
[----:B------:R-:W-:Y:S02]  /*98dc0*/  IADD3.X R95, P3, PT, R19, R86, RZ, P3, !PT ;  /* 0x00000056135f7210 */ /* 0x000fe40001f7e4ff */
[----:B------:R-:W-:Y:S01]  /*98dd0*/  IADD3.X R19, P0, PT, RZ, R112, RZ, P0, !PT ;  /* 0x00000070ff137210 */ /* 0x000fe2000071e4ff */
[----:B------:R-:W-:Y:S01]  /*98de0*/  IMAD.MOV.U32 R22, RZ, RZ, R37 ;  /* 0x000000ffff167224 */ /* 0x000fe200078e0025 */
[----:B------:R-:W-:-:S02]  /*98df0*/  IADD3.X R37, P6, PT, RZ, R69, RZ, P6, !PT ;  /* 0x00000045ff257210 */ /* 0x000fc400037de4ff */
[----:B------:R-:W-:Y:S01]  /*98e00*/  IADD3.X R19, P3, PT, RZ, R19, RZ, P3, !PT ;  /* 0x00000013ff137210 */ /* 0x000fe20001f7e4ff */
[----:B------:R-:W-:Y:S01]  /*98e10*/  IMAD.WIDE.U32.X R22, R117, 0x1a0111ea, R22, P5 ;  /* 0x1a0111ea75167825 */ /* 0x000fe200028e0416 */
[----:B------:R-:W-:Y:S02]  /*98e20*/  IADD3.X R41, PT, PT, RZ, RZ, R105, P6, P1 ;  /* 0x000000ffff297210 */ /* 0x000fe400037e2469 */
[----:B------:R-:W-:Y:S01]  /*98e30*/  IADD3 RZ, P5, PT, R38, R108, RZ ;  /* 0x0000006c26ff7210 */ /* 0x000fe20007fbe0ff */
[----:B------:R-:W-:Y:S01]  /*98e40*/  IMAD.WIDE.U32 R106, P1, R67, R16, R106 ;  /* 0x00000010436a7225 */ /* 0x000fe2000782006a */
[----:B------:R-:W-:Y:S02]  /*98e50*/  IADD3.X R113, PT, PT, RZ, RZ, R113, P3, P0 ;  /* 0x000000ffff717210 */ /* 0x000fe40001fe0471 */
[----:B------:R-:W-:Y:S01]  /*98e60*/  IADD3.X RZ, P5, PT, R39, R123, RZ, P5, !PT ;  /* 0x0000007b27ff7210 */ /* 0x000fe20002fbe4ff */
[----:B------:R-:W-:-:S04]  /*98e70*/  IMAD.WIDE.U32 R108, R16, R66, RZ ;  /* 0x00000042106c7225 */ /* 0x000fc800078e00ff */
[----:B------:R-:W-:Y:S01]  /*98e80*/  IMAD.WIDE.U32 R104, R18, -0x94f09dc, R20 ;  /* 0xf6b0f62412687825 */ /* 0x000fe200078e0014 */
[----:B------:R-:W-:-:S03]  /*98e90*/  IADD3 R69, P6, PT, R106, R109, RZ ;  /* 0x0000006d6a457210 */ /* 0x000fc60007fde0ff */
[----:B------:R-:W-:Y:S01]  /*98ea0*/  IMAD.X R111, RZ, RZ, RZ, P1 ;  /* 0x000000ffff6f7224 */ /* 0x000fe200008e06ff */
[----:B------:R-:W-:Y:S01]  /*98eb0*/  IADD3 R20, P1, PT, R119, R4, RZ ;  /* 0x0000000477147210 */ /* 0x000fe20007f3e0ff */
[----:B------:R-:W-:Y:S01]  /*98ec0*/  IMAD.IADD R4, R105, 0x1, R110 ;  /* 0x0000000169047824 */ /* 0x000fe200078e026e */
[----:B------:R-:W-:Y:S01]  /*98ed0*/  IADD3 R104, P3, PT, R19, R104, RZ ;  /* 0x0000006813687210 */ /* 0x000fe20007f7e0ff */
[----:B------:R-:W-:Y:S01]  /*98ee0*/  IMAD.MOV.U32 R110, RZ, RZ, R107 ;  /* 0x000000ffff6e7224 */ /* 0x000fe200078e006b */
[----:B------:R-:W-:Y:S02]  /*98ef0*/  IADD3.X R21, P1, PT, R90, R121, RZ, P1, !PT ;  /* 0x000000795a157210 */ /* 0x000fe40000f3e4ff */
[----:B------:R-:W-:Y:S01]  /*98f00*/  IADD3 RZ, P0, PT, R20, R108, RZ ;  /* 0x0000006c14ff7210 */ /* 0x000fe20007f1e0ff */
[----:B------:R-:W-:Y:S01]  /*98f10*/  IMAD.WIDE.U32.X R110, R67, R17, R110, P6 ;  /* 0x00000011436e7225 */ /* 0x000fe200030e046e */
[----:B------:R-:W-:Y:S02]  /*98f20*/  IADD3.X R105, P3, PT, R4, R113, RZ, P3, !PT ;  /* 0x0000007104697210 */ /* 0x000fe40001f7e4ff */
[----:B------:R-:W-:Y:S01]  /*98f30*/  IADD3.X R19, P2, PT, RZ, R114, RZ, P2, !PT ;  /* 0x00000072ff137210 */ /* 0x000fe2000175e4ff */
[----:B------:R-:W-:Y:S01]  /*98f40*/  IMAD.WIDE.U32 R66, R66, R16, R20 ;  /* 0x0000001042427225 */ /* 0x000fe200078e0014 */
[----:B------:R-:W-:-:S02]  /*98f50*/  IADD3.X RZ, P0, PT, R21, R69, RZ, P0, !PT ;  /* 0x0000004515ff7210 */ /* 0x000fc4000071e4ff */
[----:B------:R-:W-:Y:S01]  /*98f60*/  IADD3.X R19, P3, PT, RZ, R19, RZ, P3, !PT ;  /* 0x00000013ff137210 */ /* 0x000fe20001f7e4ff */
[----:B------:R-:W-:Y:S01]  /*98f70*/  IMAD.IADD R106, R67, 0x1, R106 ;  /* 0x00000001436a7824 */ /* 0x000fe200078e026a */
[----:B------:R-:W-:Y:S01]  /*98f80*/  IADD3 R66, P6, PT, R37, R66, RZ ;  /* 0x0000004225427210 */ /* 0x000fe20007fde0ff */
[----:B------:R-:W-:Y:S01]  /*98f90*/  IMAD.WIDE.U32 R108, R18, -0xc7aed41, R38 ;  /* 0xf38512bf126c7825 */ /* 0x000fe200078e0026 */
[----:B------:R-:W-:Y:S02]  /*98fa0*/  IADD3.X R114, PT, PT, RZ, RZ, R115, P3, P2 ;  /* 0x000000ffff727210 */ /* 0x000fe40001fe4473 */
[----:B------:R-:W-:Y:S01]  /*98fb0*/  IADD3.X R67, P6, PT, R106, R41, RZ, P6, !PT ;  /* 0x000000296a437210 */ /* 0x000fe200037de4ff */
[----:B------:R-:W-:Y:S01]  /*98fc0*/  IMAD.IADD R103, R109, 0x1, R102 ;  /* 0x000000016d677824 */ /* 0x000fe200078e0266 */
[----:B------:R-:W-:Y:S01]  /*98fd0*/  IADD3.X R121, P0, PT, RZ, R110, RZ, P0, !PT ;  /* 0x0000006eff797210 */ /* 0x000fe2000071e4ff */
[----:B------:R-:W-:Y:S01]  /*98fe0*/  IMAD.WIDE.U32 R20, R7, R64, RZ ;  /* 0x0000004007147225 */ /* 0x000fe200078e00ff */
[----:B------:R-:W-:-:S02]  /*98ff0*/  IADD3 R102, P3, PT, R19, R108, RZ ;  /* 0x0000006c13667210 */ /* 0x000fc40007f7e0ff */
[----:B------:R-:W-:Y:S01]  /*99000*/  IADD3.X R121, P6, PT, RZ, R121, RZ, P6, !PT ;  /* 0x00000079ff797210 */ /* 0x000fe200037de4ff */
[----:B------:R-:W-:Y:S01]  /*99010*/  IMAD.WIDE.U32 R106, R6, R64, RZ ;  /* 0x00000040066a7225 */ /* 0x000fe200078e00ff */
[----:B------:R-:W-:Y:S02]  /*99020*/  IADD3.X R103, P3, PT, R103, R114, RZ, P3, !PT ;  /* 0x0000007267677210 */ /* 0x000fe40001f7e4ff */
[----:B------:R-:W-:Y:S01]  /*99030*/  IADD3.X R19, P5, PT, RZ, R100, RZ, P5, !PT ;  /* 0x00000064ff137210 */ /* 0x000fe20002fbe4ff */
[----:B------:R-:W-:Y:S01]  /*99040*/  IMAD.WIDE.U32 R38, P2, R65, R6, R20 ;  /* 0x0000000641267225 */ /* 0x000fe20007840014 */
[----:B------:R-:W-:Y:S02]  /*99050*/  IADD3.X R123, PT, PT, RZ, RZ, R111, P6, P0 ;  /* 0x000000ffff7b7210 */ /* 0x000fe400037e046f */
[----:B------:R-:W-:Y:S01]  /*99060*/  IADD3.X R19, P6, PT, RZ, R19, RZ, P3, !PT ;  /* 0x00000013ff137210 */ /* 0x000fe20001fde4ff */
[----:B------:R-:W-:Y:S01]  /*99070*/  IMAD.WIDE.U32 R20, R18, 0x434bacd7, R72 ;  /* 0x434bacd712147825 */ /* 0x000fe200078e0048 */
[----:B------:R-:W-:-:S02]  /*99080*/  IADD3 R37, P3, PT, R38, R107, RZ ;  /* 0x0000006b26257210 */ /* 0x000fc40007f7e0ff */
[----:B------:R-:W-:Y:S01]  /*99090*/  IADD3.X R101, PT, PT, RZ, RZ, R101, P6, P5 ;  /* 0x000000ffff657210 */ /* 0x000fe200037ea465 */
[----:B------:R-:W-:Y:S01]  /*990a0*/  IMAD.IADD R96, R21, 0x1, R96 ;  /* 0x0000000115607824 */ /* 0x000fe200078e0260 */
[----:B------:R-:W-:Y:S01]  /*990b0*/  IADD3 RZ, P5, PT, R72, R98, RZ ;  /* 0x0000006248ff7210 */ /* 0x000fe20007fbe0ff */
[----:B------:R-:W-:Y:S01]  /*990c0*/  IMAD.X R97, RZ, RZ, RZ, P2 ;  /* 0x000000ffff617224 */ /* 0x000fe200010e06ff */
[----:B------:R-:W-:Y:S02]  /*990d0*/  IADD3 R20, P6, PT, R19, R20, RZ ;  /* 0x0000001413147210 */ /* 0x000fe40007fde0ff */
[----:B------:R-:W-:Y:S02]  /*990e0*/  IADD3 RZ, P0, PT, R94, R106, RZ ;  /* 0x0000006a5eff7210 */ /* 0x000fe40007f1e0ff */
[----:B------:R-:W-:Y:S01]  /*990f0*/  IADD3.X RZ, P5, PT, R73, R99, RZ, P5, !PT ;  /* 0x0000006349ff7210 */ /* 0x000fe20002fbe4ff */
[----:B------:R-:W-:Y:S01]  /*99100*/  IMAD.WIDE.U32 R72, R64, R6, R94 ;  /* 0x0000000640487225 */ /* 0x000fe200078e005e */
[----:B------:R-:W-:-:S02]  /*99110*/  IADD3.X R21, P6, PT, R96, R101, RZ, P6, !PT ;  /* 0x0000006560157210 */ /* 0x000fc400037de4ff */
[----:B------:R-:W-:Y:S01]  /*99120*/  IADD3.X RZ, P0, PT, R95, R37, RZ, P0, !PT ;  /* 0x000000255fff7210 */ /* 0x000fe2000071e4ff */
[----:B------:R-:W-:Y:S01]  /*99130*/  IMAD.MOV.U32 R96, RZ, RZ, R39 ;  /* 0x000000ffff607224 */ /* 0x000fe200078e0027 */
[----:B------:R-:W-:Y:S01]  /*99140*/  IADD3.X R107, P5, PT, RZ, R70, RZ, P5, !PT ;  /* 0x00000046ff6b7210 */ /* 0x000fe20002fbe4ff */
[----:B------:R-:W-:-:S03]  /*99150*/  IMAD.WIDE.U32 R98, R9, R64, RZ ;  /* 0x0000004009627225 */ /* 0x000fc600078e00ff */
[----:B------:R-:W-:Y:S01]  /*99160*/  IADD3.X R107, P6, PT, RZ, R107, RZ, P6, !PT ;  /* 0x0000006bff6b7210 */ /* 0x000fe200037de4ff */
[----:B------:R-:W-:Y:S01]  /*99170*/  IMAD.WIDE.U32.X R94, R65, R7, R96, P3 ;  /* 0x00000007415e7225 */ /* 0x000fe200018e0460 */
[----:B------:R-:W-:Y:S02]  /*99180*/  IADD3 RZ, P3, PT, RZ, R72, RZ ;  /* 0x00000048ffff7210 */ /* 0x000fe40007f7e0ff */
[----:B------:R-:W-:Y:S01]  /*99190*/  IADD3.X R109, PT, PT, RZ, RZ, R71, P6, P5 ;  /* 0x000000ffff6d7210 */ /* 0x000fe200037ea447 */
        /* <DEDUP_REMOVED lines=17> */
[----:B------:R-:W-:-:S02]  /*992b0*/  IADD3.X RZ, P2, PT, R67, R125, RZ, P2, !PT ;  /* 0x0000007d43ff7210 */ /* 0x000fc4000175e4ff */
[----:B------:R-:W-:Y:S01]  /*992c0*/  IADD3.X R39, P0, PT, R98, R95, RZ, P0, !PT ;  /* 0x0000005f62277210 */ /* 0x000fe2000071e4ff */
[----:B------:R-:W-:Y:S01]  /*992d0*/  IMAD.WIDE.U32 R70, R11, R64, RZ ;  /* 0x000000400b467225 */ /* 0x000fe200078e00ff */
[----:B------:R-:W-:Y:S02]  /*992e0*/  IADD3.X R41, P5, PT, RZ, R68, RZ, P5, !PT ;  /* 0x00000044ff297210 */ /* 0x000fe40002fbe4ff */
[----:B------:R-:W-:Y:S01]  /*992f0*/  IADD3.X R88, P2, PT, RZ, R22, RZ, P2, !PT ;  /* 0x00000016ff587210 */ /* 0x000fe2000175e4ff */
[----:B------:R-:W-:Y:S01]  /*99300*/  IMAD.WIDE.U32 R18, R18, 0x397fe69a, R66 ;  /* 0x397fe69a12127825 */ /* 0x000fe200078e0042 */
[----:B------:R-:W-:-:S03]  /*99310*/  IADD3.X R41, P0, PT, RZ, R41, RZ, P0, !PT ;  /* 0x00000029ff297210 */ /* 0x000fc6000071e4ff */
[----:B------:R-:W-:Y:S01]  /*99320*/  IMAD.WIDE.U32 R96, R10, R64, RZ ;  /* 0x000000400a607225 */ /* 0x000fe200078e00ff */
[----:B------:R-:W-:-:S03]  /*99330*/  IADD3.X R68, PT, PT, RZ, RZ, R69, P0, P5 ;  /* 0x000000ffff447210 */ /* 0x000fc600007ea445 */
[----:B------:R-:W-:Y:S01]  /*99340*/  IMAD.WIDE.U32 R70, P3, R65, R10, R70 ;  /* 0x0000000a41467225 */ /* 0x000fe20007860046 */
[----:B------:R-:W-:-:S03]  /*99350*/  IADD3 RZ, P6, PT, R102, R96, RZ ;  /* 0x0000006066ff7210 */ /* 0x000fc60007fde0ff */
[----:B------:R-:W-:-:S04]  /*99360*/  IMAD.WIDE.U32 R94, R64, R10, R102 ;  /* 0x0000000a405e7225 */ /* 0x000fc800078e0066 */
[----:B------:R-:W-:Y:S01]  /*99370*/  IMAD.IADD R4, R19, 0x1, R36 ;  /* 0x0000000113047824 */ /* 0x000fe200078e0224 */
[----:B------:R-:W-:Y:S01]  /*99380*/  IADD3 R94, P0, PT, R41, R94, RZ ;  /* 0x0000005e295e7210 */ /* 0x000fe20007f1e0ff */
[----:B------:R-:W-:Y:S02]  /*99390*/  IMAD R69, R73, -0x30003, RZ ;  /* 0xfffcfffd49457824 */ /* 0x000fe400078e02ff */
[----:B------:R-:W-:Y:S01]  /*993a0*/  IMAD.X R37, RZ, RZ, RZ, P3 ;  /* 0x000000ffff257224 */ /* 0x000fe200018e06ff */
[----:B------:R-:W-:Y:S01]  /*993b0*/  IADD3 R97, P3, PT, R70, R97, RZ ;  /* 0x0000006146617210 */ /* 0x000fe20007f7e0ff */
[----:B------:R-:W-:Y:S02]  /*993c0*/  IMAD.MOV.U32 R36, RZ, RZ, R71 ;  /* 0x000000ffff247224 */ /* 0x000fe400078e0047 */
[----:B------:R-:W-:Y:S01]  /*993d0*/  IMAD.IADD R71, R95, 0x1, R70 ;  /* 0x000000015f477824 */ /* 0x000fe200078e0246 */
[----:B------:R-:W-:Y:S01]  /*993e0*/  IADD3 R70, P5, PT, R107, R18, RZ ;  /* 0x000000126b467210 */ /* 0x000fe20007fbe0ff */
[----:B------:R-:W-:Y:S01]  /*993f0*/  IMAD.WIDE.U32 R18, R72, -0x30003, RZ ;  /* 0xfffcfffd48127825 */ /* 0x000fe200078e00ff */
[----:B------:R-:W-:-:S02]  /*99400*/  IADD3.X RZ, P6, PT, R103, R97, RZ, P6, !PT ;  /* 0x0000006167ff7210 */ /* 0x000fc400037de4ff */
[----:B------:R-:W-:Y:S01]  /*99410*/  IADD3.X R95, P0, PT, R71, R68, RZ, P0, !PT ;  /* 0x00000044475f7210 */ /* 0x000fe2000071e4ff */
[----:B------:R-:W-:Y:S01]  /*99420*/  IMAD R69, R72, -0x760c0004, R69 ;  /* 0x89f3fffc48457824 */ /* 0x000fe200078e0245 */
[----:B------:R-:W-:Y:S01]  /*99430*/  IADD3.X R71, P5, PT, R4, R109, RZ, P5, !PT ;  /* 0x0000006d04477210 */ /* 0x000fe20002fbe4ff */
[----:B------:R-:W-:Y:S01]  /*99440*/  IMAD.WIDE.U32.X R36, R65, R11, R36, P3 ;  /* 0x0000000b41247225 */ /* 0x000fe200018e0424 */
[----:B------:R-:W-:-:S03]  /*99450*/  IADD3.X R4, P1, PT, RZ, RZ, RZ, P1, !PT ;  /* 0x000000ffff047210 */ /* 0x000fc60000f3e4ff */
[----:B------:R-:W-:Y:S01]  /*99460*/  IMAD.IADD R111, R19, 0x1, R69 ;  /* 0x00000001136f7824 */ /* 0x000fe200078e0245 */
[----:B------:R-:W-:Y:S01]  /*99470*/  IADD3.X R19, P3, PT, RZ, RZ, RZ, P4, !PT ;  /* 0x000000ffff137210 */ /* 0x000fe2000277e4ff */
[C---:B------:R-:W-:Y:S01]  /*99480*/  IMAD.WIDE.U32 R68, R18.reuse, -0x5555, RZ ;  /* 0xffffaaab12447825 */ /* 0x040fe200078e00ff */
[----:B------:R-:W-:Y:S02]  /*99490*/  IADD3.X R88, P4, PT, RZ, R88, RZ, P5, !PT ;  /* 0x00000058ff587210 */ /* 0x000fe40002f9e4ff */
[----:B------:R-:W-:Y:S01]  /*994a0*/  IADD3.X R107, P6, PT, RZ, R36, RZ, P6, !PT ;  /* 0x00000024ff6b7210 */ /* 0x000fe200037de4ff */
[----:B------:R-:W-:Y:S01]  /*994b0*/  IMAD.WIDE.U32 R66, R111, -0x5555, RZ ;  /* 0xffffaaab6f427825 */ /* 0x000fe200078e00ff */
[----:B------:R-:W-:Y:S02]  /*994c0*/  IADD3.X R90, PT, PT, RZ, RZ, R23, P4, P2 ;  /* 0x000000ffff5a7210 */ /* 0x000fe400027e4417 */
[----:B------:R-:W-:Y:S01]  /*994d0*/  IADD3.X R107, P0, PT, RZ, R107, RZ, P0, !PT ;  /* 0x0000006bff6b7210 */ /* 0x000fe2000071e4ff */
[----:B------:R-:W-:Y:S01]  /*994e0*/  IMAD.WIDE.U32 R22, R18, -0x5555, R72 ;  /* 0xffffaaab12167825 */ /* 0x000fe200078e0048 */
[----:B------:R-:W-:-:S02]  /*994f0*/  IADD3 R4, P5, PT, R4, R19, RZ ;  /* 0x0000001304047210 */ /* 0x000fc40007fbe0ff */
[----:B------:R-:W-:Y:S01]  /*99500*/  IADD3.X R119, PT, PT, RZ, RZ, R37, P0, P6 ;  /* 0x000000ffff777210 */ /* 0x000fe200007ec425 */
[----:B------:R-:W-:Y:S01]  /*99510*/  IMAD.WIDE.U32 R66, P2, R18, -0x46010001, R66 ;  /* 0xb9feffff12427825 */ /* 0x000fe20007840042 */
[----:B------:R-:W-:Y:S02]  /*99520*/  IADD3 RZ, P4, PT, R72, R68, RZ ;  /* 0x0000004448ff7210 */ /* 0x000fe40007f9e0ff */
[----:B------:R-:W-:Y:S01]  /*99530*/  IADD3 R121, P0, PT, R121, R4, RZ ;  /* 0x0000000479797210 */ /* 0x000fe20007f1e0ff */
[----:B------:R-:W-:Y:S01]  /*99540*/  IMAD.X R37, RZ, RZ, RZ, P2 ;  /* 0x000000ffff257224 */ /* 0x000fe200010e06ff */
[----:B------:R-:W-:Y:S01]  /*99550*/  IADD3 R69, P6, PT, R66, R69, RZ ;  /* 0x0000004542457210 */ /* 0x000fe20007fde0ff */
[----:B------:R-:W-:Y:S01]  /*99560*/  IMAD.MOV.U32 R36, RZ, RZ, R67 ;  /* 0x000000ffff247224 */ /* 0x000fe200078e0043 */
[----:B------:R-:W-:Y:S01]  /*99570*/  IADD3 RZ, P2, PT, RZ, R22, RZ ;  /* 0x00000016ffff7210 */ /* 0x000fe20007f5e0ff */
[----:B------:R-:W-:Y:S01]  /*99580*/  IMAD.IADD R4, R23, 0x1, R66 ;  /* 0x0000000117047824 */ /* 0x000fe200078e0242 */
[----:B------:R-:W-:Y:S01]  /*99590*/  IADD3.X RZ, P4, PT, R73, R69, RZ, P4, !PT ;  /* 0x0000004549ff7210 */ /* 0x000fe2000279e4ff */
[----:B------:R-:W-:-:S03]  /*995a0*/  IMAD.WIDE.U32.X R66, R111, -0x46010001, R36, P6 ;  /* 0xb9feffff6f427825 */ /* 0x000fc600030e0424 */
[----:B------:R-:W-:Y:S01]  /*995b0*/  IADD3.X RZ, P2, PT, RZ, R4, RZ, P2, !PT ;  /* 0x00000004ffff7210 */ /* 0x000fe2000175e4ff */
[----:B------:R-:W-:Y:S01]  /*995c0*/  IMAD.WIDE.U32 R22, R13, R64, RZ ;  /* 0x000000400d167225 */ /* 0x000fe200078e00ff */
[----:B------:R-:W-:-:S03]  /*995d0*/  IADD3.X R41, P4, PT, RZ, R66, RZ, P4, !PT ;  /* 0x00000042ff297210 */ /* 0x000fc6000279e4ff */
[----:B------:R-:W-:Y:S01]  /*995e0*/  IMAD.WIDE.U32 R68, R111, -0x4eac0001, RZ ;  /* 0xb153ffff6f447825 */ /* 0x000fe200078e00ff */
[----:B------:R-:W-:-:S03]  /*995f0*/  IADD3.X R41, P2, PT, RZ, R41, RZ, P2, !PT ;  /* 0x00000029ff297210 */ /* 0x000fc6000175e4ff */
[----:B------:R-:W-:Y:S01]  /*99600*/  IMAD.X R4, RZ, RZ, RZ, P3 ;  /* 0x000000ffff047224 */ /* 0x000fe200018e06ff */
[----:B------:R-:W-:Y:S01]  /*99610*/  IADD3.X R109, PT, PT, RZ, RZ, R67, P2, P4 ;  /* 0x000000ffff6d7210 */ /* 0x000fe200017e8443 */
[----:B------:R-:W-:-:S03]  /*99620*/  IMAD.WIDE.U32 R36, R12, R64, RZ ;  /* 0x000000400c247225 */ /* 0x000fc600078e00ff */
[----:B------:R-:W-:Y:S01]  /*99630*/  IADD3.X R4, PT, PT, R4, RZ, RZ, P5, P1 ;  /* 0x000000ff04047210 */ /* 0x000fe20002fe24ff */
[----:B------:R-:W-:Y:S01]  /*99640*/  IMAD.WIDE.U32 R22, P3, R65, R12, R22 ;  /* 0x0000000c41167225 */ /* 0x000fe20007860016 */
[----:B------:R-:W-:Y:S02]  /*99650*/  IADD3 RZ, P1, PT, R20, R36, RZ ;  /* 0x0000002414ff7210 */ /* 0x000fe40007f3e0ff */
[----:B------:R-:W-:Y:S01]  /*99660*/  IADD3.X R123, P0, PT, R123, R4, RZ, P0, !PT ;  /* 0x000000047b7b7210 */ /* 0x000fe2000071e4ff */
[----:B------:R-:W-:Y:S01]  /*99670*/  IMAD.WIDE.U32 R72, R18, -0x4eac0001, RZ ;  /* 0xb153ffff12487825 */ /* 0x000fe200078e00ff */
[----:B------:R-:W-:-:S03]  /*99680*/  IADD3 R19, P5, PT, R22, R37, RZ ;  /* 0x0000002516137210 */ /* 0x000fc60007fbe0ff */
[----:B------:R-:W-:Y:S01]  /*99690*/  IMAD.WIDE.U32 R68, P6, R18, 0x1eabfffe, R68 ;  /* 0x1eabfffe12447825 */ /* 0x000fe200078c0044 */
[----:B------:R-:W-:Y:S02]  /*996a0*/  IADD3 RZ, P2, PT, R38, R72, RZ ;  /* 0x0000004826ff7210 */ /* 0x000fe40007f5e0ff */
[----:B------:R-:W-:Y:S01]  /*996b0*/  IADD3.X RZ, P1, PT, R21, R19, RZ, P1, !PT ;  /* 0x0000001315ff7210 */ /* 0x000fe20000f3e4ff */
[----:B------:R-:W-:Y:S01]  /*996c0*/  IMAD.WIDE.U32 R36, R111, -0x94f09dc, RZ ;  /* 0xf6b0f6246f247825 */ /* 0x000fe200078e00ff */
[----:B------:R-:W-:-:S03]  /*996d0*/  IADD3 R73, P4, PT, R68, R73, RZ ;  /* 0x0000004944497210 */ /* 0x000fc60007f9e0ff */
[----:B------:R-:W-:Y:S01]  /*996e0*/  IMAD.X R105, RZ, RZ, RZ, P3 ;  /* 0x000000ffff697224 */ /* 0x000fe200018e06ff */
[----:B------:R-:W-:Y:S01]  /*996f0*/  IADD3.X RZ, P2, PT, R39, R73, RZ, P2, !PT ;  /* 0x0000004927ff7210 */ /* 0x000fe2000175e4ff */
[----:B------:R-:W-:Y:S02]  /*99700*/  IMAD.MOV.U32 R104, RZ, RZ, R23 ;  /* 0x000000ffff687224 */ /* 0x000fe400078e0017 */
[----:B------:R-:W-:-:S04]  /*99710*/  IMAD.WIDE.U32 R96, R18, -0x4eac0001, R38 ;  /* 0xb153ffff12607825 */ /* 0x000fc800078e0026 */
[----:B------:R-:W-:-:S04]  /*99720*/  IMAD.WIDE.U32.X R104, R65, R13, R104, P5 ;  /* 0x0000000d41687225 */ /* 0x000fc800028e0468 */
[----:B------:R-:W-:-:S04]  /*99730*/  IMAD.WIDE.U32 R98, R111, -0xc7aed41, RZ ;  /* 0xf38512bf6f627825 */ /* 0x000fc800078e00ff */
[----:B------:R-:W-:-:S04]  /*99740*/  IMAD.WIDE.U32 R66, R18, -0x94f09dc, RZ ;  /* 0xf6b0f62412427825 */ /* 0x000fc800078e00ff */
[----:B------:R-:W-:Y:S01]  /*99750*/  IMAD.WIDE.U32 R116, P5, R18, 0x6730d2a0, R36 ;  /* 0x6730d2a012747825 */ /* 0x000fe200078a0024 */
[----:B------:R-:W-:-:S03]  /*99760*/  IADD3 RZ, P3, PT, R94, R66, RZ ;  /* 0x000000425eff7210 */ /* 0x000fc60007f7e0ff */
[----:B------:R-:W-:-:S04]  /*99770*/  IMAD.WIDE.U32 R38, R111, 0x434bacd7, RZ ;  /* 0x434bacd76f267825 */ /* 0x000fc800078e00ff */
[----:B------:R-:W-:Y:S01]  /*99780*/  IMAD.X R113, RZ, RZ, RZ, P6 ;  /* 0x000000ffff717224 */ /* 0x000fe200030e06ff */
[----:B------:R-:W-:Y:S01]  /*99790*/  IADD3 R125, P6, PT, R116, R67, RZ ;  /* 0x00000043747d7210 */ /* 0x000fe20007fde0ff */
[----:B------:R-:W-:Y:S02]  /*997a0*/  IMAD.MOV.U32 R112, RZ, RZ, R69 ;  /* 0x000000ffff707224 */ /* 0x000fe400078e0045 */
[----:B------:R-:W-:Y:S01]  /*997b0*/  IMAD.WIDE.U32 R102, R64, R12, R20 ;  /* 0x0000000c40667225 */ /* 0x000fe200078e0014 */
[----:B------:R-:W-:-:S03]  /*997c0*/  IADD3.X RZ, P3, PT, R95, R125, RZ, P3, !PT ;  /* 0x0000007d5fff7210 */ /* 0x000fc60001f7e4ff */
[----:B------:R-:W-:Y:S02]  /*997d0*/  IMAD.X R101, RZ, RZ, RZ, P5 ;  /* 0x000000ffff657224 */ /* 0x000fe400028e06ff */
[----:B------:R-:W-:Y:S02]  /*997e0*/  IMAD.IADD R4, R97, 0x1, R68 ;  /* 0x0000000161047824 */ /* 0x000fe400078e0244 */
[----:B------:R-:W-:-:S04]  /*997f0*/  IMAD.WIDE.U32 R114, R18, -0xc7aed41, RZ ;  /* 0xf38512bf12727825 */ /* 0x000fc800078e00ff */
[----:B------:R-:W-:-:S04]  /*99800*/  IMAD.WIDE.U32 R20, R111, 0x397fe69a, RZ ;  /* 0x397fe69a6f147825 */ /* 0x000fc800078e00ff */
[----:B------:R-:W-:-:S04]  /*99810*/  IMAD.WIDE.U32.X R112, R111, 0x1eabfffe, R112, P4 ;  /* 0x1eabfffe6f707825 */ /* 0x000fc800020e0470 */
[----:B------:R-:W-:-:S04]  /*99820*/  IMAD.WIDE.U32 R98, P5, R18, 0x64774b84, R98 ;  /* 0x64774b8412627825 */ /* 0x000fc800078a0062 */
[----:B------:R-:W-:-:S04]  /*99830*/  IMAD.WIDE.U32 R68, R18, 0x434bacd7, RZ ;  /* 0x434bacd712447825 */ /* 0x000fc800078e00ff */
[----:B------:R-:W-:-:S04]  /*99840*/  IMAD.WIDE.U32 R38, P4, R18, 0x4b1ba7b6, R38 ;  /* 0x4b1ba7b612267825 */ /* 0x000fc80007880026 */
[----:B------:R-:W-:Y:S02]  /*99850*/  IMAD.MOV.U32 R100, RZ, RZ, R117 ;  /* 0x000000ffff647224 */ /* 0x000fe400078e0075 */
[----:B------:R-:W-:Y:S01]  /*99860*/  IMAD.X R73, RZ, RZ, RZ, P5 ;  /* 0x000000ffff497224 */ /* 0x000fe200028e06ff */
[----:B------:R-:W-:Y:S01]  /*99870*/  IADD3 R117, P5, PT, R98, R115, RZ ;  /* 0x0000007362757210 */ /* 0x000fe20007fbe0ff */
[----:B------:R-:W-:-:S04]  /*99880*/  IMAD.WIDE.U32.X R100, R111, 0x6730d2a0, R100, P6 ;  /* 0x6730d2a06f647825 */ /* 0x000fc800030e0464 */
[----:B------:R-:W-:Y:S01]  /*99890*/  IMAD.X R37, RZ, RZ, RZ, P4 ;  /* 0x000000ffff257224 */ /* 0x000fe200020e06ff */
[----:B------:R-:W-:Y:S01]  /*998a0*/  IADD3 R127, P4, PT, R38, R69, RZ ;  /* 0x00000045267f7210 */ /* 0x000fe20007f9e0ff */
[----:B------:R-:W-:-:S04]  /*998b0*/  IMAD.WIDE.U32 R66, R18, 0x397fe69a, RZ ;  /* 0x397fe69a12427825 */ /* 0x000fc800078e00ff */
[----:B------:R-:W-:-:S04]  /*998c0*/  IMAD.WIDE.U32 R20, P6, R18, 0x1a0111ea, R20 ;  /* 0x1a0111ea12147825 */ /* 0x000fc800078c0014 */
[----:B------:R-:W-:Y:S02]  /*998d0*/  IMAD.MOV.U32 R72, RZ, RZ, R99 ;  /* 0x000000ffff487224 */ /* 0x000fe400078e0063 */
[----:B------:R-:W-:Y:S02]  /*998e0*/  IMAD.MOV.U32 R36, RZ, RZ, R39 ;  /* 0x000000ffff247224 */ /* 0x000fe400078e0027 */
[----:B------:R-:W-:Y:S01]  /*998f0*/  IMAD.WIDE.U32.X R72, R111, 0x64774b84, R72, P5 ;  /* 0x64774b846f487825 */ /* 0x000fe200028e0448 */
[----:B------:R-:W-:-:S03]  /*99900*/  IADD3 R19, P5, PT, R20, R67, RZ ;  /* 0x0000004314137210 */ /* 0x000fc60007fbe0ff */
[----:B------:R-:W-:Y:S02]  /*99910*/  IMAD.IADD R86, R103, 0x1, R22 ;  /* 0x0000000167567824 */ /* 0x000fe400078e0216 */
[----:B------:R-:W-:Y:S01]  /*99920*/  IMAD.WIDE.U32.X R36, R111, 0x4b1ba7b6, R36, P4 ;  /* 0x4b1ba7b66f247825 */ /* 0x000fe200020e0424 */
[----:B------:R-:W-:Y:S02]  /*99930*/  IADD3 R96, P4, PT, R41, R96, RZ ;  /* 0x0000006029607210 */ /* 0x000fe40007f9e0ff */
[----:B------:R-:W-:Y:S01]  /*99940*/  IADD3.X R41, P1, PT, RZ, R104, RZ, P1, !PT ;  /* 0x00000068ff297210 */ /* 0x000fe20000f3e4ff */
[----:B------:R-:W-:Y:S01]  /*99950*/  IMAD.X R23, RZ, RZ, RZ, P6 ;  /* 0x000000ffff177224 */ /* 0x000fe200030e06ff */
[----:B------:R-:W-:Y:S01]  /*99960*/  IADD3 R102, P6, PT, R107, R102, RZ ;  /* 0x000000666b667210 */ /* 0x000fe20007fde0ff */
[----:B------:R-:W-:Y:S01]  /*99970*/  IMAD.MOV.U32 R22, RZ, RZ, R21 ;  /* 0x000000ffff167224 */ /* 0x000fe200078e0015 */
[----:B------:R-:W-:Y:S01]  /*99980*/  IADD3.X R97, P4, PT, R4, R109, RZ, P4, !PT ;  /* 0x0000006d04617210 */ /* 0x000fe2000279e4ff */
[----:B------:R-:W-:Y:S01]  /*99990*/  IMAD.WIDE.U32 R106, R15, R64, RZ ;  /* 0x000000400f6a7225 */ /* 0x000fe200078e00ff */
[----:B------:R-:W-:-:S03]  /*999a0*/  IADD3.X R21, P2, PT, RZ, R112, RZ, P2, !PT ;  /* 0x00000070ff157210 */ /* 0x000fc6000175e4ff */
[----:B------:R-:W-:Y:S01]  /*999b0*/  IMAD.WIDE.U32.X R22, R111, 0x1a0111ea, R22, P5 ;  /* 0x1a0111ea6f167825 */ /* 0x000fe200028e0416 */
[----:B------:R-:W-:Y:S02]  /*999c0*/  IADD3.X R103, P5, PT, R86, R119, RZ, P6, !PT ;  /* 0x0000007756677210 */ /* 0x000fe400037be4ff */
[----:B------:R-:W-:Y:S01]  /*999d0*/  IADD3.X R21, P4, PT, RZ, R21, RZ, P4, !PT ;  /* 0x00000015ff157210 */ /* 0x000fe2000279e4ff */
[-C--:B------:R-:W-:Y:S01]  /*999e0*/  IMAD.WIDE.U32 R110, R17, R64.reuse, RZ ;  /* 0x00000040116e7225 */ /* 0x080fe200078e00ff */
[----:B------:R-:W-:Y:S02]  /*999f0*/  IADD3.X R41, P5, PT, RZ, R41, RZ, P5, !PT ;  /* 0x00000029ff297210 */ /* 0x000fe40002fbe4ff */
[----:B------:R-:W-:Y:S01]  /*99a00*/  IADD3.X R39, PT, PT, RZ, RZ, R113, P4, P2 ;  /* 0x000000ffff277210 */ /* 0x000fe200027e4471 */
[----:B------:R-:W-:Y:S01]  /*99a10*/  IMAD.WIDE.U32 R108, R14, R64, RZ ;  /* 0x000000400e6c7225 */ /* 0x000fe200078e00ff */
[----:B------:R-:W-:Y:S02]  /*99a20*/  IADD3.X R67, PT, PT, RZ, RZ, R105, P5, P1 ;  /* 0x000000ffff437210 */ /* 0x000fe40002fe2469 */
[----:B------:R-:W-:Y:S01]  /*99a30*/  IADD3 RZ, P2, PT, R102, R114, RZ ;  /* 0x0000007266ff7210 */ /* 0x000fe20007f5e0ff */
[----:B------:R-:W-:Y:S01]  /*99a40*/  IMAD.WIDE.U32 R106, P6, R65, R14, R106 ;  /* 0x0000000e416a7225 */ /* 0x000fe200078c006a */
[----:B------:R-:W-:-:S02]  /*99a50*/  IADD3 RZ, P1, PT, R70, R108, RZ ;  /* 0x0000006c46ff7210 */ /* 0x000fc40007f3e0ff */
[----:B------:R-:W-:Y:S01]  /*99a60*/  IADD3.X RZ, P2, PT, R103, R117, RZ, P2, !PT ;  /* 0x0000007567ff7210 */ /* 0x000fe2000175e4ff */
[----:B------:R-:W-:Y:S01]  /*99a70*/  IMAD.WIDE.U32 R110, P4, R65, R16, R110 ;  /* 0x00000010416e7225 */ /* 0x000fe2000788006e */
[----:B------:R-:W-:-:S03]  /*99a80*/  IADD3 R69, P5, PT, R106, R109, RZ ;  /* 0x0000006d6a457210 */ /* 0x000fc60007fbe0ff */
[----:B------:R-:W-:Y:S01]  /*99a90*/  IMAD.WIDE.U32 R114, R16, R64, RZ ;  /* 0x0000004010727225 */ /* 0x000fe200078e00ff */
[----:B------:R-:W-:-:S03]  /*99aa0*/  IADD3.X RZ, P1, PT, R71, R69, RZ, P1, !PT ;  /* 0x0000004547ff7210 */ /* 0x000fc60000f3e4ff */
[----:B------:R-:W-:-:S04]  /*99ab0*/  IMAD.WIDE.U32 R104, R18, -0x94f09dc, R94 ;  /* 0xf6b0f62412687825 */ /* 0x000fc800078e005e */
[----:B------:R-:W-:Y:S01]  /*99ac0*/  IMAD.X R95, RZ, RZ, RZ, P4 ;  /* 0x000000ffff5f7224 */ /* 0x000fe200020e06ff */
[----:B------:R-:W-:Y:S01]  /*99ad0*/  IADD3 R69, P4, PT, R110, R115, RZ ;  /* 0x000000736e457210 */ /* 0x000fe20007f9e0ff */
[----:B------:R-:W-:-:S04]  /*99ae0*/  IMAD.WIDE.U32 R70, R64, R14, R70 ;  /* 0x0000000e40467225 */ /* 0x000fc800078e0046 */
[----:B------:R-:W-:Y:S01]  /*99af0*/  IMAD.X R109, RZ, RZ, RZ, P6 ;  /* 0x000000ffff6d7224 */ /* 0x000fe200030e06ff */
[----:B------:R-:W-:Y:S01]  /*99b00*/  IADD3 R104, P6, PT, R21, R104, RZ ;  /* 0x0000006815687210 */ /* 0x000fe20007fde0ff */
[----:B------:R-:W-:Y:S01]  /*99b10*/  IMAD.MOV.U32 R108, RZ, RZ, R107 ;  /* 0x000000ffff6c7224 */ /* 0x000fe200078e006b */
[----:B------:R-:W-:Y:S01]  /*99b20*/  IADD3.X R21, P3, PT, RZ, R100, RZ, P3, !PT ;  /* 0x00000064ff157210 */ /* 0x000fe20001f7e4ff */
[----:B------:R-:W-:Y:S02]  /*99b30*/  IMAD.MOV.U32 R94, RZ, RZ, R111 ;  /* 0x000000ffff5e7224 */ /* 0x000fe400078e006f */
[----:B------:R-:W-:Y:S02]  /*99b40*/  IMAD.IADD R4, R71, 0x1, R106 ;  /* 0x0000000147047824 */ /* 0x000fe400078e026a */
[----:B------:R-:W-:Y:S02]  /*99b50*/  IMAD.IADD R116, R105, 0x1, R116 ;  /* 0x0000000169747824 */ /* 0x000fe400078e0274 */
[----:B------:R-:W-:Y:S01]  /*99b60*/  IMAD.WIDE.U32.X R108, R65, R15, R108, P5 ;  /* 0x0000000f416c7225 */ /* 0x000fe200028e046c */
[----:B------:R-:W-:-:S02]  /*99b70*/  IADD3 R112, P5, PT, R88, R121, RZ ;  /* 0x0000007958707210 */ /* 0x000fc40007fbe0ff */
[----:B------:R-:W-:Y:S01]  /*99b80*/  IADD3.X R105, P6, PT, R116, R39, RZ, P6, !PT ;  /* 0x0000002774697210 */ /* 0x000fe200037de4ff */
[----:B------:R-:W-:Y:S01]  /*99b90*/  IMAD.WIDE.U32.X R106, R65, R17, R94, P4 ;  /* 0x00000011416a7225 */ /* 0x000fe200020e045e */
[----:B------:R-:W-:Y:S02]  /*99ba0*/  IADD3 R94, P4, PT, R41, R70, RZ ;  /* 0x00000046295e7210 */ /* 0x000fe40007f9e0ff */
[----:B------:R-:W-:Y:S01]  /*99bb0*/  IADD3.X R41, P1, PT, RZ, R108, RZ, P1, !PT ;  /* 0x0000006cff297210 */ /* 0x000fe20000f3e4ff */
[----:B------:R-:W-:Y:S01]  /*99bc0*/  IMAD.WIDE.U32 R70, R7, R62, RZ ;  /* 0x0000003e07467225 */ /* 0x000fe200078e00ff */
[----:B------:R-:W-:Y:S02]  /*99bd0*/  IADD3.X R95, P4, PT, R4, R67, RZ, P4, !PT ;  /* 0x00000043045f7210 */ /* 0x000fe4000279e4ff */
[----:B------:R-:W-:Y:S01]  /*99be0*/  IADD3.X R113, P5, PT, R90, R123, RZ, P5, !PT ;  /* 0x0000007b5a717210 */ /* 0x000fe20002fbe4ff */
[----:B------:R-:W-:Y:S01]  /*99bf0*/  IMAD.WIDE.U32 R102, R18, -0xc7aed41, R102 ;  /* 0xf38512bf12667825 */ /* 0x000fe200078e0066 */
[----:B------:R-:W-:-:S02]  /*99c00*/  IADD3.X R41, P4, PT, RZ, R41, RZ, P4, !PT ;  /* 0x00000029ff297210 */ /* 0x000fc4000279e4ff */
[----:B------:R-:W-:Y:S01]  /*99c10*/  IADD3.X R21, P6, PT, RZ, R21, RZ, P6, !PT ;  /* 0x00000015ff157210 */ /* 0x000fe200037de4ff */
[----:B------:R-:W-:Y:S01]  /*99c20*/  IMAD.WIDE.U32 R64, R64, R16, R112 ;  /* 0x0000001040407225 */ /* 0x000fe200078e0070 */
[----:B------:R-:W-:Y:S02]  /*99c30*/  IADD3.X R67, PT, PT, RZ, RZ, R109, P4, P1 ;  /* 0x000000ffff437210 */ /* 0x000fe400027e246d */
[----:B------:R-:W-:Y:S01]  /*99c40*/  IADD3.X R39, PT, PT, RZ, RZ, R101, P6, P3 ;  /* 0x000000ffff277210 */ /* 0x000fe200037e6465 */
[----:B------:R-:W-:Y:S01]  /*99c50*/  IMAD.WIDE.U32 R100, P3, R63, R6, R70 ;  /* 0x000000063f647225 */ /* 0x000fe20007860046 */
[----:B------:R-:W-:Y:S02]  /*99c60*/  IADD3 RZ, P1, PT, R112, R114, RZ ;  /* 0x0000007270ff7210 */ /* 0x000fe40007f3e0ff */
[----:B------:R-:W-:Y:S01]  /*99c70*/  IADD3 R70, P4, PT, R41, R64, RZ ;  /* 0x0000004029467210 */ /* 0x000fe20007f9e0ff */
[----:B------:R-:W-:Y:S01]  /*99c80*/  IMAD.WIDE.U32 R108, R6, R62, RZ ;  /* 0x0000003e066c7225 */ /* 0x000fe200078e00ff */
[----:B------:R-:W-:-:S02]  /*99c90*/  IADD3.X RZ, P1, PT, R113, R69, RZ, P1, !PT ;  /* 0x0000004571ff7210 */ /* 0x000fc40000f3e4ff */
[----:B------:R-:W-:Y:S01]  /*99ca0*/  IADD3.X R41, P2, PT, RZ, R72, RZ, P2, !PT ;  /* 0x00000048ff297210 */ /* 0x000fe2000175e4ff */
[----:B------:R-:W-:Y:S01]  /*99cb0*/  IMAD.IADD R110, R65, 0x1, R110 ;  /* 0x00000001416e7824 */ /* 0x000fe200078e026e */
[----:B------:R-:W-:Y:S01]  /*99cc0*/  IADD3 R109, P6, PT, R100, R109, RZ ;  /* 0x0000006d646d7210 */ /* 0x000fe20007fde0ff */
[----:B------:R-:W-:Y:S01]  /*99cd0*/  IMAD.IADD R4, R103, 0x1, R98 ;  /* 0x0000000167047824 */ /* 0x000fe200078e0262 */
[----:B------:R-:W-:Y:S01]  /*99ce0*/  IADD3.X R92, P1, PT, RZ, R106, RZ, P1, !PT ;  /* 0x0000006aff5c7210 */ /* 0x000fe20000f3e4ff */
[----:B------:R-:W-:Y:S01]  /*99cf0*/  IMAD.X R99, RZ, RZ, RZ, P3 ;  /* 0x000000ffff637224 */ /* 0x000fe200018e06ff */
[----:B------:R-:W-:Y:S01]  /*99d00*/  IADD3.X R71, P4, PT, R110, R67, RZ, P4, !PT ;  /* 0x000000436e477210 */ /* 0x000fe2000279e4ff */
[----:B------:R-:W-:Y:S01]  /*99d10*/  IMAD.MOV.U32 R98, RZ, RZ, R101 ;  /* 0x000000ffff627224 */ /* 0x000fe200078e0065 */
[----:B------:R-:W-:Y:S01]  /*99d20*/  IADD3 RZ, P3, PT, R96, R108, RZ ;  /* 0x0000006c60ff7210 */ /* 0x000fe20007f7e0ff */
[----:B------:R-:W-:Y:S01]  /*99d30*/  IMAD.WIDE.U32 R64, R62, R6, R96 ;  /* 0x000000063e407225 */ /* 0x000fe200078e0060 */
[----:B------:R-:W-:-:S03]  /*99d40*/  IADD3.X R92, P4, PT, RZ, R92, RZ, P4, !PT ;  /* 0x0000005cff5c7210 */ /* 0x000fc6000279e4ff */
[----:B------:R-:W-:Y:S01]  /*99d50*/  IMAD.WIDE.U32.X R98, R63, R7, R98, P6 ;  /* 0x000000073f627225 */ /* 0x000fe200030e0462 */
[----:B------:R-:W-:-:S03]  /*99d60*/  IADD3 R102, P6, PT, R21, R102, RZ ;  /* 0x0000006615667210 */ /* 0x000fc60007fde0ff */
[----:B------:R-:W-:Y:S01]  /*99d70*/  IMAD.IADD R65, R65, 0x1, R100 ;  /* 0x0000000141417824 */ /* 0x000fe200078e0264 */
[----:B------:R-:W-:Y:S01]  /*99d80*/  IADD3.X R103, P6, PT, R4, R39, RZ, P6, !PT ;  /* 0x0000002704677210 */ /* 0x000fe200037de4ff */
[----:B------:R-:W-:Y:S01]  /*99d90*/  IMAD.WIDE.U32 R6, R9, R62, RZ ;  /* 0x0000003e09067225 */ /* 0x000fe200078e00ff */
[----:B------:R-:W-:Y:S02]  /*99da0*/  IADD3.X R4, PT, PT, RZ, RZ, R107, P4, P1 ;  /* 0x000000ffff047210 */ /* 0x000fe400027e246b */
[----:B------:R-:W-:Y:S02]  /*99db0*/  IADD3.X RZ, P4, PT, R97, R109, RZ, P3, !PT ;  /* 0x0000006d61ff7210 */ /* 0x000fe40001f9e4ff */
[----:B------:R-:W-:Y:S02]  /*99dc0*/  IADD3 RZ, P3, PT, RZ, R64, RZ ;  /* 0x00000040ffff7210 */ /* 0x000fe40007f7e0ff */
[----:B------:R-:W-:Y:S02]  /*99dd0*/  IADD3.X R41, P6, PT, RZ, R41, RZ, P6, !PT ;  /* 0x00000029ff297210 */ /* 0x000fe400037de4ff */
[----:B------:R-:W-:-:S02]  /*99de0*/  IADD3.X R21, P4, PT, RZ, R98, RZ, P4, !PT ;  /* 0x00000062ff157210 */ /* 0x000fc4000279e4ff */
[----:B------:R-:W-:Y:S02]  /*99df0*/  IADD3.X RZ, P3, PT, RZ, R65, RZ, P3, !PT ;  /* 0x00000041ffff7210 */ /* 0x000fe40001f7e4ff */
[----:B------:R-:W-:Y:S01]  /*99e00*/  IADD3 RZ, P1, PT, R94, R68, RZ ;  /* 0x000000445eff7210 */ /* 0x000fe20007f3e0ff */
[----:B------:R-:W-:Y:S01]  /*99e10*/  IMAD.WIDE.U32 R68, R8, R62, RZ ;  /* 0x0000003e08447225 */ /* 0x000fe200078e00ff */
        /* <DEDUP_REMOVED lines=10> */
[----:B------:R-:W-:Y:S01]  /*99ec0*/  IMAD.WIDE.U32 R68, R10, R62, RZ ;  /* 0x0000003e0a447225 */ /* 0x000fe200078e00ff */
[----:B------:R-:W-:Y:S02]  /*99ed0*/  IADD3.X RZ, P3, PT, R71, R19, RZ, P3, !PT ;  /* 0x0000001347ff7210 */ /* 0x000fe40001f7e4ff */
[----:B------:R-:W-:Y:S01]  /*99ee0*/  IADD3.X RZ, P2, PT, R105, R39, RZ, P2, !PT ;  /* 0x0000002769ff7210 */ /* 0x000fe2000175e4ff */
[----:B------:R-:W-:Y:S01]  /*99ef0*/  IMAD.WIDE.U32 R72, P4, R63, R10, R72 ;  /* 0x0000000a3f487225 */ /* 0x000fe20007880048 */
[----:B------:R-:W-:-:S03]  /*99f00*/  IADD3.X R97, P5, PT, RZ, RZ, RZ, P5, !PT ;  /* 0x000000ffff617210 */ /* 0x000fc60002fbe4ff */
[----:B------:R-:W-:Y:S02]  /*99f10*/  IMAD.MOV.U32 R66, RZ, RZ, R7 ;  /* 0x000000ffff427224 */ /* 0x000fe400078e0007 */
[----:B------:R-:W-:-:S04]  /*99f20*/  IMAD.WIDE.U32 R94, R18, 0x434bacd7, R94 ;  /* 0x434bacd7125e7825 */ /* 0x000fc800078e005e */
[----:B------:R-:W-:Y:S01]  /*99f30*/  IMAD.WIDE.U32.X R66, R63, R9, R66, P6 ;  /* 0x000000093f427225 */ /* 0x000fe200030e0442 */
[----:B------:R-:W-:-:S03]  /*99f40*/  IADD3 R69, P6, PT, R72, R69, RZ ;  /* 0x0000004548457210 */ /* 0x000fc60007fde0ff */
[----:B------:R-:W-:Y:S02]  /*99f50*/  IMAD.IADD R7, R95, 0x1, R38 ;  /* 0x000000015f077824 */ /* 0x000fe400078e0226 */
[----:B------:R-:W-:-:S04]  /*99f60*/  IMAD.WIDE.U32 R8, R62, R8, R104 ;  /* 0x000000083e087225 */ /* 0x000fc800078e0068 */
[----:B------:R-:W-:Y:S01]  /*99f70*/  IMAD.X R39, RZ, RZ, RZ, P4 ;  /* 0x000000ffff277224 */ /* 0x000fe200020e06ff */
[----:B------:R-:W-:Y:S01]  /*99f80*/  IADD3 R94, P4, PT, R41, R94, RZ ;  /* 0x0000005e295e7210 */ /* 0x000fe20007f9e0ff */
[----:B------:R-:W-:Y:S01]  /*99f90*/  IMAD.MOV.U32 R38, RZ, RZ, R73 ;  /* 0x000000ffff267224 */ /* 0x000fe200078e0049 */
[----:B------:R-:W-:Y:S01]  /*99fa0*/  IADD3.X R41, P1, PT, RZ, R36, RZ, P1, !PT ;  /* 0x00000024ff297210 */ /* 0x000fe20000f3e4ff */
        /* <DEDUP_REMOVED lines=12> */
[----:B------:R-:W-:Y:S01]  /*9a070*/  IADD3 RZ, P4, PT, R102, R68, RZ ;  /* 0x0000004466ff7210 */ /* 0x000fe20007f9e0ff */
[----:B------:R-:W-:Y:S01]  /*9a080*/  IMAD R11, R65, -0x30003, RZ ;  /* 0xfffcfffd410b7824 */ /* 0x000fe200078e02ff */
[----:B------:R-:W-:Y:S01]  /*9a090*/  IADD3.X R67, PT, PT, RZ, RZ, R67, P6, P2 ;  /* 0x000000ffff437210 */ /* 0x000fe200037e4443 */
[----:B------:R-:W-:Y:S01]  /*9a0a0*/  IMAD.IADD R36, R7, 0x1, R20 ;  /* 0x0000000107247824 */ /* 0x000fe200078e0214 */
[----:B------:R-:W-:Y:S01]  /*9a0b0*/  IADD3 R18, P2, PT, R41, R6, RZ ;  /* 0x0000000629127210 */ /* 0x000fe20007f5e0ff */
[----:B------:R-:W-:Y:S01]  /*9a0c0*/  IMAD.WIDE.U32 R6, R64, -0x30003, RZ ;  /* 0xfffcfffd40067825 */ /* 0x000fe200078e00ff */
[----:B------:R-:W-:-:S02]  /*9a0d0*/  IADD3 R20, P1, PT, R21, R10, RZ ;  /* 0x0000000a15147210 */ /* 0x000fc40007f3e0ff */
[----:B------:R-:W-:Y:S01]  /*9a0e0*/  IADD3.X RZ, P4, PT, R103, R69, RZ, P4, !PT ;  /* 0x0000004567ff7210 */ /* 0x000fe2000279e4ff */
[----:B------:R-:W-:Y:S01]  /*9a0f0*/  IMAD R11, R64, -0x760c0004, R11 ;  /* 0x89f3fffc400b7824 */ /* 0x000fe200078e020b */
[----:B------:R-:W-:Y:S01]  /*9a100*/  IADD3.X R21, P1, PT, R72, R67, RZ, P1, !PT ;  /* 0x0000004348157210 */ /* 0x000fe20000f3e4ff */
[----:B------:R-:W-:Y:S01]  /*9a110*/  IMAD.WIDE.U32 R66, R12, R62, RZ ;  /* 0x0000003e0c427225 */ /* 0x000fe200078e00ff */
[----:B------:R-:W-:Y:S02]  /*9a120*/  IADD3.X R41, P4, PT, RZ, R38, RZ, P4, !PT ;  /* 0x00000026ff297210 */ /* 0x000fe4000279e4ff */
[----:B------:R-:W-:Y:S01]  /*9a130*/  IADD3.X R19, P2, PT, R36, R37, RZ, P2, !PT ;  /* 0x0000002524137210 */ /* 0x000fe2000175e4ff */
        /* <DEDUP_REMOVED lines=17> */
[----:B------:R-:W-:-:S03]  /*9a250*/  IMAD.WIDE.U32 R10, R62, R12, R94 ;  /* 0x0000000c3e0a7225 */ /* 0x000fc600078e005e */
[----:B------:R-:W-:Y:S01]  /*9a260*/  IADD3.X RZ, P6, PT, R65, R71, RZ, P6, !PT ;  /* 0x0000004741ff7210 */ /* 0x000fe200037de4ff */
[----:B------:R-:W-:-:S04]  /*9a270*/  IMAD.WIDE.U32 R38, R6, -0x5555, R64 ;  /* 0xffffaaab06267825 */ /* 0x000fc800078e0040 */
        /* <DEDUP_REMOVED lines=26> */
[----:B------:R-:W-:Y:S01]  /*9a420*/  IMAD.WIDE.U32 R12, P1, R63, R14, R12 ;  /* 0x0000000e3f0c7225 */ /* 0x000fe2000782000c */
[----:B------:R-:W-:Y:S02]  /*9a430*/  IADD3 R97, P3, PT, R92, R97, RZ ;  /* 0x000000615c617210 */ /* 0x000fe40007f7e0ff */
[----:B------:R-:W-:Y:S01]  /*9a440*/  IADD3.X R99, PT, PT, R99, RZ, RZ, P2, P5 ;  /* 0x000000ff63637210 */ /* 0x000fe200017ea4ff */
[----:B------:R-:W-:Y:S01]  /*9a450*/  IMAD.WIDE.U32 R38, R7, -0x94f09dc, RZ ;  /* 0xf6b0f62407267825 */ /* 0x000fe200078e00ff */
[----:B------:R-:W-:-:S03]  /*9a460*/  IADD3.X RZ, P0, PT, R9, R67, RZ, P0, !PT ;  /* 0x0000004309ff7210 */ /* 0x000fc6000071e4ff */
[----:B------:R-:W-:-:S04]  /*9a470*/  IMAD.WIDE.U32 R22, R14, R62, RZ ;  /* 0x0000003e0e167225 */ /* 0x000fc800078e00ff */
[----:B------:R-:W-:Y:S01]  /*9a480*/  IMAD.X R37, RZ, RZ, RZ, P1 ;  /* 0x000000ffff257224 */ /* 0x000fe200008e06ff */
[----:B------:R-:W-:Y:S01]  /*9a490*/  IADD3 R101, P2, PT, R12, R23, RZ ;  /* 0x000000170c657210 */ /* 0x000fe20007f5e0ff */
[----:B------:R-:W-:-:S04]  /*9a4a0*/  IMAD.WIDE.U32 R68, P5, R6, 0x6730d2a0, R38 ;  /* 0x6730d2a006447825 */ /* 0x000fc800078a0026 */
[----:B------:R-:W-:Y:S02]  /*9a4b0*/  IMAD.MOV.U32 R36, RZ, RZ, R13 ;  /* 0x000000ffff247224 */ /* 0x000fe400078e000d */
[----:B------:R-:W-:-:S04]  /*9a4c0*/  IMAD.WIDE.U32 R38, R6, -0x4eac0001, R8 ;  /* 0xb153ffff06267825 */ /* 0x000fc800078e0008 */
[----:B------:R-:W-:Y:S02]  /*9a4d0*/  IMAD.X R67, RZ, RZ, RZ, P6 ;  /* 0x000000ffff437224 */ /* 0x000fe400030e06ff */
[----:B------:R-:W-:Y:S02]  /*9a4e0*/  IMAD.MOV.U32 R66, RZ, RZ, R65 ;  /* 0x000000ffff427224 */ /* 0x000fe400078e0041 */
[----:B------:R-:W-:-:S04]  /*9a4f0*/  IMAD.WIDE.U32 R70, R6, -0x94f09dc, RZ ;  /* 0xf6b0f62406467825 */ /* 0x000fc800078e00ff */
[----:B------:R-:W-:Y:S01]  /*9a500*/  IMAD.WIDE.U32.X R8, R63, R15, R36, P2 ;  /* 0x0000000f3f087225 */ /* 0x000fe200010e0424 */
[----:B------:R-:W-:Y:S02]  /*9a510*/  IADD3 R23, P6, PT, R68, R71, RZ ;  /* 0x0000004744177210 */ /* 0x000fe40007fde0ff */
[----:B------:R-:W-:Y:S01]  /*9a520*/  IADD3 RZ, P1, PT, R20, R70, RZ ;  /* 0x0000004614ff7210 */ /* 0x000fe20007f3e0ff */
[----:B------:R-:W-:Y:S01]  /*9a530*/  IMAD.IADD R41, R39, 0x1, R64 ;  /* 0x0000000127297824 */ /* 0x000fe200078e0240 */
[----:B------:R-:W-:Y:S01]  /*9a540*/  IADD3 R64, P2, PT, R73, R38, RZ ;  /* 0x0000002649407210 */ /* 0x000fe20007f5e0ff */
[----:B------:R-:W-:Y:S01]  /*9a550*/  IMAD.WIDE.U32.X R36, R7, 0x1eabfffe, R66, P4 ;  /* 0x1eabfffe07247825 */ /* 0x000fe200020e0442 */
[----:B------:R-:W-:Y:S02]  /*9a560*/  IADD3.X RZ, P1, PT, R21, R23, RZ, P1, !PT ;  /* 0x0000001715ff7210 */ /* 0x000fe40000f3e4ff */
[----:B------:R-:W-:Y:S01]  /*9a570*/  IADD3.X R41, P2, PT, R41, R72, RZ, P2, !PT ;  /* 0x0000004829297210 */ /* 0x000fe2000175e4ff */
[----:B------:R-:W-:Y:S01]  /*9a580*/  IMAD.WIDE.U32 R14, R62, R14, R18 ;  /* 0x0000000e3e0e7225 */ /* 0x000fe200078e0012 */
[----:B------:R-:W-:-:S02]  /*9a590*/  IADD3.X R13, P0, PT, RZ, R36, RZ, P0, !PT ;  /* 0x00000024ff0d7210 */ /* 0x000fc4000071e4ff */
[----:B------:R-:W-:Y:S01]  /*9a5a0*/  IADD3 RZ, P4, PT, R18, R22, RZ ;  /* 0x0000001612ff7210 */ /* 0x000fe20007f9e0ff */
        /* <DEDUP_REMOVED lines=25> */
[----:B------:R-:W-:Y:S01]  /*9a740*/  IADD3.X R67, PT, PT, RZ, RZ, R15, P5, P1 ;  /* 0x000000ffff437210 */ /* 0x000fe20002fe240f */
[----:B------:R-:W-:Y:S01]  /*9a750*/  IMAD.WIDE.U32 R14, R16, R62, RZ ;  /* 0x0000003e100e7225 */ /* 0x000fe200078e00ff */
[----:B------:R-:W-:Y:S02]  /*9a760*/  IADD3.X RZ, P3, PT, R11, R9, RZ, P3, !PT ;  /* 0x000000090bff7210 */ /* 0x000fe40001f7e4ff */
[----:B------:R-:W-:Y:S01]  /*9a770*/  IADD3 R8, P1, PT, R88, R97, RZ ;  /* 0x0000006158087210 */ /* 0x000fe20007f3e0ff */
[----:B------:R-:W-:-:S03]  /*9a780*/  IMAD.WIDE.U32 R12, P2, R63, R16, R12 ;  /* 0x000000103f0c7225 */ /* 0x000fc6000784000c */
[----:B------:R-:W-:Y:S01]  /*9a790*/  IADD3.X R9, P1, PT, R90, R73, RZ, P1, !PT ;  /* 0x000000495a097210 */ /* 0x000fe20000f3e4ff */
[----:B------:R-:W-:-:S04]  /*9a7a0*/  IMAD.WIDE.U32 R10, R6, -0xc7aed41, R10 ;  /* 0xf38512bf060a7825 */ /* 0x000fc800078e000a */
[----:B------:R-:W-:Y:S01]  /*9a7b0*/  IMAD.X R23, RZ, RZ, RZ, P6 ;  /* 0x000000ffff177224 */ /* 0x000fe200030e06ff */
[----:B------:R-:W-:Y:S01]  /*9a7c0*/  IADD3 R95, P6, PT, R12, R15, RZ ;  /* 0x0000000f0c5f7210 */ /* 0x000fe20007fde0ff */
[----:B------:R-:W-:Y:S01]  /*9a7d0*/  IMAD.MOV.U32 R22, RZ, RZ, R21 ;  /* 0x000000ffff167224 */ /* 0x000fe200078e0015 */
[----:B------:R-:W-:Y:S01]  /*9a7e0*/  IADD3 R66, P5, PT, R65, R10, RZ ;  /* 0x0000000a41427210 */ /* 0x000fe20007fbe0ff */
[----:B------:R-:W-:Y:S02]  /*9a7f0*/  IMAD.IADD R4, R11, 0x1, R20 ;  /* 0x000000010b047824 */ /* 0x000fe400078e0214 */
[----:B------:R-:W-:-:S04]  /*9a800*/  IMAD.WIDE.U32 R20, R7, 0x434bacd7, RZ ;  /* 0x434bacd707147825 */ /* 0x000fc800078e00ff */
[----:B------:R-:W-:Y:S01]  /*9a810*/  IMAD.X R19, RZ, RZ, RZ, P2 ;  /* 0x000000ffff137224 */ /* 0x000fe200010e06ff */
[----:B------:R-:W-:Y:S01]  /*9a820*/  IADD3 RZ, P2, PT, R8, R14, RZ ;  /* 0x0000000e08ff7210 */ /* 0x000fe20007f5e0ff */
[----:B------:R-:W-:Y:S02]  /*9a830*/  IMAD.MOV.U32 R18, RZ, RZ, R13 ;  /* 0x000000ffff127224 */ /* 0x000fe400078e000d */
[----:B------:R-:W-:Y:S01]  /*9a840*/  IMAD.WIDE.U32.X R14, R7, 0x64774b84, R22, P4 ;  /* 0x64774b84070e7825 */ /* 0x000fe200020e0416 */
[----:B------:R-:W-:Y:S02]  /*9a850*/  IADD3.X R67, P4, PT, R4, R67, RZ, P5, !PT ;  /* 0x0000004304437210 */ /* 0x000fe40002f9e4ff */
[----:B------:R-:W-:Y:S01]  /*9a860*/  IADD3.X RZ, P2, PT, R9, R95, RZ, P2, !PT ;  /* 0x0000005f09ff7210 */ /* 0x000fe2000175e4ff */
[----:B------:R-:W-:Y:S01]  /*9a870*/  IMAD.WIDE.U32.X R10, R63, R17, R18, P6 ;  /* 0x000000113f0a7225 */ /* 0x000fe200030e0412 */
[----:B------:R-:W-:-:S03]  /*9a880*/  IADD3.X R4, P5, PT, RZ, R14, RZ, P3, !PT ;  /* 0x0000000eff047210 */ /* 0x000fc60001fbe4ff */
[----:B------:R-:W-:-:S04]  /*9a890*/  IMAD.WIDE.U32 R18, R6, 0x434bacd7, RZ ;  /* 0x434bacd706127825 */ /* 0x000fc800078e00ff */
[----:B------:R-:W-:Y:S01]  /*9a8a0*/  IMAD.WIDE.U32 R20, P6, R6, 0x4b1ba7b6, R20 ;  /* 0x4b1ba7b606147825 */ /* 0x000fe200078c0014 */
[----:B------:R-:W-:-:S03]  /*9a8b0*/  IADD3 RZ, P3, PT, R36, R18, RZ ;  /* 0x0000001224ff7210 */ /* 0x000fc60007f7e0ff */
[----:B------:R-:W-:Y:S01]  /*9a8c0*/  IMAD.X R23, RZ, RZ, RZ, P6 ;  /* 0x000000ffff177224 */ /* 0x000fe200030e06ff */
[----:B------:R-:W-:Y:S01]  /*9a8d0*/  IADD3 R65, P6, PT, R20, R19, RZ ;  /* 0x0000001314417210 */ /* 0x000fe20007fde0ff */
[----:B------:R-:W-:Y:S01]  /*9a8e0*/  IMAD.WIDE.U32 R16, R62, R16, R8 ;  /* 0x000000103e107225 */ /* 0x000fe200078e0008 */
[----:B------:R-:W-:Y:S02]  /*9a8f0*/  IADD3.X R19, P4, PT, RZ, R4, RZ, P4, !PT ;  /* 0x00000004ff137210 */ /* 0x000fe4000279e4ff */
[----:B------:R-:W-:Y:S01]  /*9a900*/  IADD3.X RZ, P3, PT, R37, R65, RZ, P3, !PT ;  /* 0x0000004125ff7210 */ /* 0x000fe20001f7e4ff */
[----:B------:R-:W-:Y:S01]  /*9a910*/  IMAD.IADD R8, R17, 0x1, R12 ;  /* 0x0000000111087824 */ /* 0x000fe200078e020c */
[----:B------:R-:W-:Y:S01]  /*9a920*/  IADD3.X R63, PT, PT, RZ, RZ, R15, P4, P5 ;  /* 0x000000ffff3f7210 */ /* 0x000fe200027ea40f */
[----:B------:R-:W-:Y:S01]  /*9a930*/  IMAD.WIDE.U32 R12, R6, 0x434bacd7, R36 ;  /* 0x434bacd7060c7825 */ /* 0x000fe200078e0024 */
[----:B------:R-:W-:Y:S02]  /*9a940*/  IADD3 R18, P4, PT, R69, R16, RZ ;  /* 0x0000001045127210 */ /* 0x000fe40007f9e0ff */
[----:B------:R-:W-:Y:S01]  /*9a950*/  IADD3.X R9, P0, PT, RZ, RZ, RZ, P0, !PT ;  /* 0x000000ffff097210 */ /* 0x000fe2000071e4ff */
[----:B------:R-:W-:Y:S01]  /*9a960*/  IMAD.WIDE.U32 R14, R7, 0x397fe69a, RZ ;  /* 0x397fe69a070e7825 */ /* 0x000fe200078e00ff */
[----:B------:R-:W-:-:S02]  /*9a970*/  IADD3 R36, P5, PT, R19, R12, RZ ;  /* 0x0000000c13247210 */ /* 0x000fc40007fbe0ff */
[----:B------:R-:W-:Y:S01]  /*9a980*/  IADD3.X R19, P4, PT, R8, R71, RZ, P4, !PT ;  /* 0x0000004708137210 */ /* 0x000fe2000279e4ff */
[----:B------:R-:W-:Y:S01]  /*9a990*/  IMAD.MOV.U32 R22, RZ, RZ, R21 ;  /* 0x000000ffff167224 */ /* 0x000fe200078e0015 */
[----:B------:R-:W-:Y:S01]  /*9a9a0*/  IADD3.X R8, P1, PT, RZ, RZ, RZ, P1, !PT ;  /* 0x000000ffff087210 */ /* 0x000fe20000f3e4ff */
        /* <DEDUP_REMOVED lines=16> */
[----:B------:R-:W-:-:S04]  /*9aab0*/  IADD3.X RZ, P6, PT, R19, R21, RZ, P6, !PT ;  /* 0x0000001513ff7210 */ /* 0x000fc800037de4ff */
        /* <DEDUP_REMOVED lines=76> */
.L_x_1596:
[----:B------:R-:W-:Y:S05]  /*9af80*/  BSYNC.RELIABLE B5 ;  /* 0x0000000000057941 */ /* 0x000fea0003800100 */
.L_x_1595:
        /* <DEDUP_REMOVED lines=12> */
.L_x_1597:
[----:B------:R-:W-:Y:S05]  /*9b050*/  BSYNC.RECONVERGENT B4 ;  /* 0x0000000000047941 */ /* 0x000fea0003800200 */
.L_x_1594:
        /* <DEDUP_REMOVED lines=79> */
.L_x_1600:
[----:B------:R-:W-:Y:S05]  /*9b550*/  BSYNC.RELIABLE B5 ;  /* 0x0000000000057941 */ /* 0x000fea0003800100 */
.L_x_1599:
        /* <DEDUP_REMOVED lines=12> */
.L_x_1601:
[----:B------:R-:W-:Y:S05]  /*9b620*/  BSYNC.RECONVERGENT B4 ;  /* 0x0000000000047941 */ /* 0x000fea0003800200 */
.L_x_1598:
        /* <DEDUP_REMOVED lines=49> */
.L_x_1605:
[----:B------:R-:W-:Y:S05]  /*9b940*/  BSYNC.RELIABLE B5 ;  /* 0x0000000000057941 */ /* 0x000fea0003800100 */
.L_x_1604:
        /* <DEDUP_REMOVED lines=12> */
.L_x_1603:
[----:B------:R-:W-:Y:S05]  /*9ba10*/  BSYNC.RECONVERGENT B4 ;  /* 0x0000000000047941 */ /* 0x000fea0003800200 */
.L_x_1602:
        /* <DEDUP_REMOVED lines=49> */
.L_x_1609:
[----:B------:R-:W-:Y:S05]  /*9bd30*/  BSYNC.RELIABLE B5 ;  /* 0x0000000000057941 */ /* 0x000fea0003800100 */
.L_x_1608:
        /* <DEDUP_REMOVED lines=12> */
.L_x_1607:
[----:B------:R-:W-:Y:S05]  /*9be00*/  BSYNC.RECONVERGENT B4 ;  /* 0x0000000000047941 */ /* 0x000fea0003800200 */
.L_x_1606:
        /* <DEDUP_REMOVED lines=79> */
.L_x_1612:
[----:B------:R-:W-:Y:S05]  /*9c300*/  BSYNC.RELIABLE B5 ;  /* 0x0000000000057941 */ /* 0x000fea0003800100 */
.L_x_1611:
        /* <DEDUP_REMOVED lines=12> */
.L_x_1613:
[----:B------:R-:W-:Y:S05]  /*9c3d0*/  BSYNC.RECONVERGENT B4 ;  /* 0x0000000000047941 */ /* 0x000fea0003800200 */
.L_x_1610:
        /* <DEDUP_REMOVED lines=79> */
.L_x_1616:
[----:B------:R-:W-:Y:S05]  /*9c8d0*/  BSYNC.RELIABLE B5 ;  /* 0x0000000000057941 */ /* 0x000fea0003800100 */
.L_x_1615:
        /* <DEDUP_REMOVED lines=12> */
.L_x_1617:
[----:B------:R-:W-:Y:S05]  /*9c9a0*/  BSYNC.RECONVERGENT B4 ;  /* 0x0000000000047941 */ /* 0x000fea0003800200 */
.L_x_1614:
        /* <DEDUP_REMOVED lines=79> */
.L_x_1620:
[----:B------:R-:W-:Y:S05]  /*9cea0*/  BSYNC.RELIABLE B5 ;  /* 0x0000000000057941 */ /* 0x000fea0003800100 */
.L_x_1619:
        /* <DEDUP_REMOVED lines=12> */
.L_x_1621:
[----:B------:R-:W-:Y:S05]  /*9cf70*/  BSYNC.RECONVERGENT B4 ;  /* 0x0000000000047941 */ /* 0x000fea0003800200 */
.L_x_1618:
        /* <DEDUP_REMOVED lines=49> */
.L_x_1625:
[----:B------:R-:W-:Y:S05]  /*9d290*/  BSYNC.RELIABLE B5 ;  /* 0x0000000000057941 */ /* 0x000fea0003800100 */
.L_x_1624:
        /* <DEDUP_REMOVED lines=12> */
.L_x_1623:
[----:B------:R-:W-:Y:S05]  /*9d360*/  BSYNC.RECONVERGENT B4 ;  /* 0x0000000000047941 */ /* 0x000fea0003800200 */
.L_x_1622:
        /* <DEDUP_REMOVED lines=12> */
[----:B------:R-:W-:-:S04]  /*9d430*/  IMAD.WIDE.U32 R56, R190, R128, RZ ;  /* 0x00000080be387225 */ /* 0x000fc800078e00ff */
[----:B------:R-:W-:-:S04]  /*9d440*/  IMAD.WIDE.U32 R34, R197, R128, RZ ;  /* 0x00000080c5227225 */ /* 0x000fc800078e00ff */
[----:B------:R-:W-:-:S04]  /*9d450*/  IMAD.WIDE.U32 R62, R28, R128, RZ ;  /* 0x000000801c3e7225 */ /* 0x000fc800078e00ff */
[----:B------:R-:W-:Y:S01]  /*9d460*/  IMAD.X R53, RZ, RZ, RZ, P0 ;  /* 0x000000ffff357224 */ /* 0x000fe200000e06ff */
[----:B------:R-:W-:Y:S01]  /*9d470*/  IADD3 R85, P0, PT, R85, R16, RZ ;  /* 0x0000001055557210 */ /* 0x000fe20007f1e0ff */
[----:B------:R-:W-:Y:S02]  /*9d480*/  IMAD.MOV.U32 R52, RZ, RZ, R17 ;  /* 0x000000ffff347224 */ /* 0x000fe400078e0011 */
[----:B------:R-:W-:-:S04]  /*9d490*/  IMAD.WIDE.U32 R48, P2, R196, R76, R46 ;  /* 0x0000004cc4307225 */ /* 0x000fc8000784002e */
[----:B------:R-:W-:-:S04]  /*9d4a0*/  IMAD.WIDE.U32 R16, R196, R128, RZ ;  /* 0x00000080c4107225 */ /* 0x000fc800078e00ff */
[----:B------:R-:W-:-:S04]  /*9d4b0*/  IMAD.WIDE.U32 R56, P3, R193, R76, R56 ;  /* 0x0000004cc1387225 */ /* 0x000fc80007860038 */
[----:B------:R-:W-:-:S04]  /*9d4c0*/  IMAD.WIDE.U32 R176, R193, R128, RZ ;  /* 0x00000080c1b07225 */ /* 0x000fc800078e00ff */
[----:B------:R-:W-:-:S04]  /*9d4d0*/  IMAD.WIDE.U32 R34, P4, R31, R76, R34 ;  /* 0x0000004c1f227225 */ /* 0x000fc80007880022 */
        /* <DEDUP_REMOVED lines=12> */
[----:B------:R-:W-:Y:S02]  /*9d5a0*/  IMAD.MOV.U32 R92, RZ, RZ, R35 ;  /* 0x000000ffff5c7224 */ /* 0x000fe400078e0023 */
[----:B------:R-:W-:-:S02]  /*9d5b0*/  IMAD.MOV.U32 R54, RZ, RZ, R49 ;  /* 0x000000ffff367224 */ /* 0x000fc400078e0031 */
[----:B------:R-:W-:Y:S02]  /*9d5c0*/  IMAD.MOV.U32 R212, RZ, RZ, R57 ;  /* 0x000000ffffd47224 */ /* 0x000fe400078e0039 */
[----:B------:R-:W-:-:S04]  /*9d5d0*/  IMAD.WIDE.U32 R34, R66, R181, RZ ;  /* 0x000000b542227225 */ /* 0x000fc800078e00ff */
[----:B------:R-:W-:Y:S02]  /*9d5e0*/  IMAD.MOV.U32 R64, RZ, RZ, R63 ;  /* 0x000000ffff407224 */ /* 0x000fe400078e003f */
[----:B------:R-:W-:-:S04]  /*9d5f0*/  IMAD.WIDE.U32.X R114, R194, R76, R114, P1 ;  /* 0x0000004cc2727225 */ /* 0x000fc800008e0472 */
[----:B------:R-:W-:-:S04]  /*9d600*/  IMAD.WIDE.U32 R72, R192, R181, RZ ;  /* 0x000000b5c0487225 */ /* 0x000fc800078e00ff */
[----:B------:R-:W-:-:S04]  /*9d610*/  IMAD.WIDE.U32 R110, P1, R192, R44, R110 ;  /* 0x0000002cc06e7225 */ /* 0x000fc8000782006e */
[----:B------:R-:W-:Y:S01]  /*9d620*/  IMAD.WIDE.U32.X R52, R216, R76, R52, P0 ;  /* 0x0000004cd8347225 */ /* 0x000fe200000e0434 */
[----:B------:R-:W-:-:S03]  /*9d630*/  IADD3 RZ, P0, PT, RZ, R84, RZ ;  /* 0x00000054ffff7210 */ /* 0x000fc60007f1e0ff */
[----:B------:R-:W-:Y:S01]  /*9d640*/  IMAD.WIDE.U32.X R48, R66, R76, R54, P2 ;  /* 0x0000004c42307225 */ /* 0x000fe200010e0436 */
[----:B------:R-:W-:-:S03]  /*9d650*/  IADD3.X RZ, P0, PT, RZ, R85, RZ, P0, !PT ;  /* 0x00000055ffff7210 */ /* 0x000fc6000071e4ff */
[----:B------:R-:W-:-:S04]  /*9d660*/  IMAD.WIDE.U32.X R212, R190, R76, R212, P3 ;  /* 0x0000004cbed47225 */ /* 0x000fc800018e04d4 */
[----:B------:R-:W-:-:S04]  /*9d670*/  IMAD.WIDE.U32.X R92, R197, R76, R92, P4 ;  /* 0x0000004cc55c7225 */ /* 0x000fc800020e045c */
[----:B------:R-:W-:-:S04]  /*9d680*/  IMAD.WIDE.U32.X R76, R28, R76, R64, P5 ;  /* 0x0000004c1c4c7225 */ /* 0x000fc800028e0440 */
        /* <DEDUP_REMOVED lines=9> */
[----:B------:R-:W-:Y:S01]  /*9d720*/  IMAD.X R123, RZ, RZ, RZ, P3 ;  /* 0x000000ffff7b7224 */ /* 0x000fe200018e06ff */
[----:B------:R-:W-:Y:S01]  /*9d730*/  IADD3 R65, P3, PT, R34, R65, RZ ;  /* 0x0000004122417210 */ /* 0x000fe20007f7e0ff */
[----:B------:R-:W-:Y:S02]  /*9d740*/  IMAD.MOV.U32 R122, RZ, RZ, R35 ;  /* 0x000000ffff7a7224 */ /* 0x000fe400078e0023 */
[----:B------:R-:W-:Y:S01]  /*9d750*/  IMAD.WIDE.U32.X R68, R216, R44, R68, P1 ;  /* 0x0000002cd8447225 */ /* 0x000fe200008e0444 */
[----:B------:R-:W-:-:S03]  /*9d760*/  IADD3.X R33, P1, PT, RZ, R52, RZ, P0, !PT ;  /* 0x00000034ff217210 */ /* 0x000fc6000073e4ff */
[----:B------:R-:W-:-:S04]  /*9d770*/  IMAD.WIDE.U32 R94, R210, R181, RZ ;  /* 0x000000b5d25e7225 */ /* 0x000fc800078e00ff */
[----:B------:R-:W-:-:S04]  /*9d780*/  IMAD.WIDE.U32 R112, R193, R181, RZ ;  /* 0x000000b5c1707225 */ /* 0x000fc800078e00ff */
[----:B------:R-:W-:-:S04]  /*9d790*/  IMAD.WIDE.U32 R98, R31, R181, RZ ;  /* 0x000000b51f627225 */ /* 0x000fc800078e00ff */
[----:B------:R-:W-:-:S04]  /*9d7a0*/  IMAD.WIDE.U32 R106, P2, R210, R44, R106 ;  /* 0x0000002cd26a7225 */ /* 0x000fc8000784006a */
[----:B------:R-:W-:-:S04]  /*9d7b0*/  IMAD.WIDE.U32 R116, P4, R193, R44, R116 ;  /* 0x0000002cc1747225 */ /* 0x000fc80007880074 */
[----:B------:R-:W-:-:S04]  /*9d7c0*/  IMAD.WIDE.U32 R100, P5, R31, R44, R100 ;  /* 0x0000002c1f647225 */ /* 0x000fc800078a0064 */
[----:B------:R-:W-:-:S04]  /*9d7d0*/  IMAD.WIDE.U32 R86, R30, R181, RZ ;  /* 0x000000b51e567225 */ /* 0x000fc800078e00ff */
[----:B------:R-:W-:-:S04]  /*9d7e0*/  IMAD.WIDE.U32 R88, P6, R30, R44, R88 ;  /* 0x0000002c1e587225 */ /* 0x000fc800078c0058 */
[----:B------:R-:W-:Y:S01]  /*9d7f0*/  IMAD.WIDE.U32.X R122, R66, R44, R122, P3 ;  /* 0x0000002c427a7225 */ /* 0x000fe200018e047a */
[----:B------:R-:W-:-:S03]  /*9d800*/  IADD3.X R33, P3, PT, RZ, R33, RZ, P0, !PT ;  /* 0x00000021ff217210 */ /* 0x000fc6000077e4ff */
[----:B------:R-:W-:Y:S01]  /*9d810*/  IMAD.WIDE.U32 R182, R216, R29, RZ ;  /* 0x0000001dd8b67225 */ /* 0x000fe200078e00ff */
[----:B------:R-:W-:Y:S02]  /*9d820*/  IADD3.X R35, PT, PT, RZ, RZ, R53, P3, P1 ;  /* 0x000000ffff237210 */ /* 0x000fe40001fe2435 */
[----:B------:R-:W-:Y:S01]  /*9d830*/  IADD3 R50, P0, PT, R33, R32, RZ ;  /* 0x0000002021327210 */ /* 0x000fe20007f1e0ff */
        /* <DEDUP_REMOVED lines=11> */
[----:B------:R-:W-:Y:S02]  /*9d8f0*/  IMAD.MOV.U32 R90, RZ, RZ, R101 ;  /* 0x000000ffff5a7224 */ /* 0x000fe400078e0065 */
[----:B------:R-:W-:-:S04]  /*9d900*/  IMAD.WIDE.U32 R214, R190, R29, RZ ;  /* 0x0000001dbed67225 */ /* 0x000fc800078e00ff */
[----:B------:R-:W-:Y:S02]  /*9d910*/  IMAD.MOV.U32 R54, RZ, RZ, R89 ;  /* 0x000000ffff367224 */ /* 0x000fe400078e0059 */
[----:B------:R-:W-:-:S04]  /*9d920*/  IMAD.WIDE.U32 R182, P1, R51, R192, R182 ;  /* 0x000000c033b67225 */ /* 0x000fc800078200b6 */
[----:B------:R-:W-:-:S04]  /*9d930*/  IMAD.WIDE.U32 R56, R192, R29, RZ ;  /* 0x0000001dc0387225 */ /* 0x000fc800078e00ff */
[----:B------:R-:W-:Y:S01]  /*9d940*/  IMAD.WIDE.U32.X R62, R194, R44, R62, P2 ;  /* 0x0000002cc23e7225 */ /* 0x000fe200010e043e */
[----:B------:R-:W-:-:S03]  /*9d950*/  IADD3 RZ, P2, PT, RZ, R32, RZ ;  /* 0x00000020ffff7210 */ /* 0x000fc60007f5e0ff */
[----:B------:R-:W-:Y:S01]  /*9d960*/  IMAD.WIDE.U32.X R102, R190, R44, R102, P4 ;  /* 0x0000002cbe667225 */ /* 0x000fe200020e0466 */
[----:B------:R-:W-:-:S03]  /*9d970*/  IADD3 R191, P4, PT, R182, R57, RZ ;  /* 0x00000039b6bf7210 */ /* 0x000fc60007f9e0ff */
[----:B------:R-:W-:-:S04]  /*9d980*/  IMAD.WIDE.U32.X R90, R197, R44, R90, P5 ;  /* 0x0000002cc55a7225 */ /* 0x000fc800028e045a */
[----:B------:R-:W-:-:S04]  /*9d990*/  IMAD.WIDE.U32.X R44, R28, R44, R54, P6 ;  /* 0x0000002c1c2c7225 */ /* 0x000fc800030e0436 */
[----:B------:R-:W-:-:S04]  /*9d9a0*/  IMAD.WIDE.U32 R166, R210, R29, RZ ;  /* 0x0000001dd2a67225 */ /* 0x000fc800078e00ff */
[----:B------:R-:W-:-:S04]  /*9d9b0*/  IMAD.WIDE.U32 R168, P5, R51, R210, R168 ;  /* 0x000000d233a87225 */ /* 0x000fc800078a00a8 */
[----:B------:R-:W-:Y:S02]  /*9d9c0*/  IMAD.X R53, RZ, RZ, RZ, P1 ;  /* 0x000000ffff357224 */ /* 0x000fe400008e06ff */
[----:B------:R-:W-:-:S04]  /*9d9d0*/  IMAD.WIDE.U32 R54, R193, R29, RZ ;  /* 0x0000001dc1367225 */ /* 0x000fc800078e00ff */
[----:B------:R-:W-:-:S04]  /*9d9e0*/  IMAD.WIDE.U32 R214, P1, R51, R193, R214 ;  /* 0x000000c133d67225 */ /* 0x000fc800078200d6 */
[----:B------:R-:W-:Y:S02]  /*9d9f0*/  IMAD R57, R85, -0x30003, RZ ;  /* 0xfffcfffd55397824 */ /* 0x000fe400078e02ff */
[----:B------:R-:W-:-:S04]  /*9da00*/  IMAD.WIDE.U32 R164, R28, R29, RZ ;  /* 0x0000001d1ca47225 */ /* 0x000fc800078e00ff */
[----:B------:R-:W-:Y:S02]  /*9da10*/  IMAD.MOV.U32 R52, RZ, RZ, R183 ;  /* 0x000000ffff347224 */ /* 0x000fe400078e00b7 */
[----:B------:R-:W-:Y:S01]  /*9da20*/  IMAD.X R109, RZ, RZ, RZ, P5 ;  /* 0x000000ffff6d7224 */ /* 0x000fe200028e06ff */
[----:B------:R-:W-:Y:S01]  /*9da30*/  IADD3 R183, P5, PT, R168, R167, RZ ;  /* 0x000000a7a8b77210 */ /* 0x000fe20007fbe0ff */
[----:B------:R-:W-:Y:S01]  /*9da40*/  IMAD.X R187, RZ, RZ, RZ, P1 ;  /* 0x000000ffffbb7224 */ /* 0x000fe200008e06ff */
[----:B------:R-:W-:Y:S01]  /*9da50*/  IADD3 R167, P1, PT, R214, R55, RZ ;  /* 0x00000037d6a77210 */ /* 0x000fe20007f3e0ff */
[----:B------:R-:W-:-:S04]  /*9da60*/  IMAD.WIDE.U32 R172, R84, -0x30003, RZ ;  /* 0xfffcfffd54ac7825 */ /* 0x000fc800078e00ff */
[----:B------:R-:W-:Y:S02]  /*9da70*/  IMAD R55, R84, -0x760c0004, R57 ;  /* 0x89f3fffc54377824 */ /* 0x000fe400078e0239 */
[----:B------:R-:W-:-:S04]  /*9da80*/  IMAD.WIDE.U32 R132, R66, R29, RZ ;  /* 0x0000001d42847225 */ /* 0x000fc800078e00ff */
[----:B------:R-:W-:-:S04]  /*9da90*/  IMAD.WIDE.U32 R174, R197, R29, RZ ;  /* 0x0000001dc5ae7225 */ /* 0x000fc800078e00ff */
[----:B------:R-:W-:-:S04]  /*9daa0*/  IMAD.WIDE.U32.X R52, R51, R216, R52, P4 ;  /* 0x000000d833347225 */ /* 0x000fc800020e0434 */
[----:B------:R-:W-:-:S04]  /*9dab0*/  IMAD.WIDE.U32 R136, R30, R29, RZ ;  /* 0x0000001d1e887225 */ /* 0x000fc800078e00ff */
[----:B------:R-:W-:-:S04]  /*9dac0*/  IMAD.WIDE.U32 R164, P4, R51, R30, R164 ;  /* 0x0000001e33a47225 */ /* 0x000fc800078800a4 */
[----:B------:R-:W-:Y:S02]  /*9dad0*/  IMAD.IADD R55, R173, 0x1, R55 ;  /* 0x00000001ad377824 */ /* 0x000fe400078e0237 */
[----:B------:R-:W-:-:S04]  /*9dae0*/  IMAD.WIDE.U32 R130, R196, R29, RZ ;  /* 0x0000001dc4827225 */ /* 0x000fc800078e00ff */
[----:B------:R-:W-:-:S04]  /*9daf0*/  IMAD.WIDE.U32 R32, R31, R29, RZ ;  /* 0x0000001d1f207225 */ /* 0x000fc800078e00ff */
[----:B------:R-:W-:-:S04]  /*9db00*/  IMAD.WIDE.U32 R132, P6, R51, R196, R132 ;  /* 0x000000c433847225 */ /* 0x000fc800078c0084 */
[----:B------:R-:W-:-:S04]  /*9db10*/  IMAD.WIDE.U32 R174, P3, R51, R31, R174 ;  /* 0x0000001f33ae7225 */ /* 0x000fc800078600ae */
[----:B------:R-:W-:Y:S01]  /*9db20*/  IMAD.X R159, RZ, RZ, RZ, P4 ;  /* 0x000000ffff9f7224 */ /* 0x000fe200020e06ff */
[----:B------:R-:W-:Y:S01]  /*9db30*/  IADD3 R137, P4, PT, R164, R137, RZ ;  /* 0x00000089a4897210 */ /* 0x000fe20007f9e0ff */
[----:B------:R-:W-:-:S04]  /*9db40*/  IMAD.WIDE.U32 R96, R55, -0x5555, RZ ;  /* 0xffffaaab37607825 */ /* 0x000fc800078e00ff */
[----:B------:R-:W-:Y:S02]  /*9db50*/  IMAD.MOV.U32 R158, RZ, RZ, R165 ;  /* 0x000000ffff9e7224 */ /* 0x000fe400078e00a5 */
[----:B------:R-:W-:Y:S01]  /*9db60*/  IMAD.X R75, RZ, RZ, RZ, P6 ;  /* 0x000000ffff4b7224 */ /* 0x000fe200030e06ff */
[----:B------:R-:W-:Y:S01]  /*9db70*/  IADD3 R67, P6, PT, R132, R131, RZ ;  /* 0x0000008384437210 */ /* 0x000fe20007fde0ff */
[----:B------:R-:W-:Y:S01]  /*9db80*/  IMAD.X R125, RZ, RZ, RZ, P3 ;  /* 0x000000ffff7d7224 */ /* 0x000fe200018e06ff */
[----:B------:R-:W-:Y:S01]  /*9db90*/  IADD3 R195, P3, PT, R174, R33, RZ ;  /* 0x00000021aec37210 */ /* 0x000fe20007f7e0ff */
[----:B------:R-:W-:Y:S02]  /*9dba0*/  IMAD.MOV.U32 R186, RZ, RZ, R215 ;  /* 0x000000ffffba7224 */ /* 0x000fe400078e00d7 */
[----:B------:R-:W-:Y:S02]  /*9dbb0*/  IMAD.MOV.U32 R108, RZ, RZ, R169 ;  /* 0x000000ffff6c7224 */ /* 0x000fe400078e00a9 */
[----:B------:R-:W-:-:S02]  /*9dbc0*/  IMAD.MOV.U32 R74, RZ, RZ, R133 ;  /* 0x000000ffff4a7224 */ /* 0x000fc400078e0085 */
[----:B------:R-:W-:Y:S02]  /*9dbd0*/  IMAD.MOV.U32 R124, RZ, RZ, R175 ;  /* 0x000000ffff7c7224 */ /* 0x000fe400078e00af */
[----:B------:R-:W-:-:S04]  /*9dbe0*/  IMAD.WIDE.U32.X R158, R51, R28, R158, P4 ;  /* 0x0000001c339e7225 */ /* 0x000fc800020e049e */
[----:B------:R-:W-:-:S04]  /*9dbf0*/  IMAD.WIDE.U32 R78, R172, -0x5555, RZ ;  /* 0xffffaaabac4e7825 */ /* 0x000fc800078e00ff */
[----:B------:R-:W-:-:S04]  /*9dc00*/  IMAD.WIDE.U32 R96, P4, R172, -0x46010001, R96 ;  /* 0xb9feffffac607825 */ /* 0x000fc80007880060 */
[----:B------:R-:W-:Y:S01]  /*9dc10*/  IMAD.WIDE.U32.X R186, R51, R190, R186, P1 ;  /* 0x000000be33ba7225 */ /* 0x000fe200008e04ba */
[----:B------:R-:W-:-:S03]  /*9dc20*/  IADD3.X RZ, P1, PT, RZ, R70, RZ, P2, !PT ;  /* 0x00000046ffff7210 */ /* 0x000fc6000173e4ff */
[----:B------:R-:W-:Y:S01]  /*9dc30*/  IMAD.WIDE.U32.X R108, R51, R194, R108, P5 ;  /* 0x000000c2336c7225 */ /* 0x000fe200028e046c */
[----:B------:R-:W-:-:S03]  /*9dc40*/  IADD3.X R33, P1, PT, RZ, R114, RZ, P1, !PT ;  /* 0x00000072ff217210 */ /* 0x000fc60000f3e4ff */
[----:B------:R-:W-:-:S04]  /*9dc50*/  IMAD.WIDE.U32.X R74, R51, R66, R74, P6 ;  /* 0x00000042334a7225 */ /* 0x000fc800030e044a */
[----:B------:R-:W-:Y:S01]  /*9dc60*/  IMAD.WIDE.U32.X R124, R51, R197, R124, P3 ;  /* 0x000000c5337c7225 */ /* 0x000fe200018e047c */
[----:B------:R-:W-:Y:S02]  /*9dc70*/  IADD3.X R51, P6, PT, R70, R35, RZ, P0, !PT ;  /* 0x0000002346337210 */ /* 0x000fe400007de4ff */
[----:B------:R-:W-:Y:S01]  /*9dc80*/  IADD3 R35, P3, PT, R96, R79, RZ ;  /* 0x0000004f60237210 */ /* 0x000fe20007f7e0ff */
[----:B------:R-:W-:Y:S01]  /*9dc90*/  IMAD.WIDE.U32 R104, R172, -0x5555, R84 ;  /* 0xffffaaabac687825 */ /* 0x000fe200078e0054 */
[----:B------:R-:W-:Y:S02]  /*9dca0*/  IADD3 RZ, P0, PT, R84, R78, RZ ;  /* 0x0000004e54ff7210 */ /* 0x000fe40007f1e0ff */
[----:B------:R-:W-:Y:S01]  /*9dcb0*/  IADD3.X R33, P6, PT, RZ, R33, RZ, P6, !PT ;  /* 0x00000021ff217210 */ /* 0x000fe200037de4ff */
[----:B------:R-:W-:Y:S01]  /*9dcc0*/  IMAD.X R81, RZ, RZ, RZ, P4 ;  /* 0x000000ffff517224 */ /* 0x000fe200020e06ff */
[----:B------:R-:W-:Y:S01]  /*9dcd0*/  IADD3 RZ, P5, PT, RZ, R104, RZ ;  /* 0x00000068ffff7210 */ /* 0x000fe20007fbe0ff */
[----:B------:R-:W-:Y:S01]  /*9dce0*/  IMAD.MOV.U32 R80, RZ, RZ, R97 ;  /* 0x000000ffff507224 */ /* 0x000fe200078e0061 */
[----:B------:R-:W-:Y:S01]  /*9dcf0*/  IADD3.X RZ, P0, PT, R85, R35, RZ, P0, !PT ;  /* 0x0000002355ff7210 */ /* 0x000fe2000071e4ff */
[----:B------:R-:W-:Y:S01]  /*9dd00*/  IMAD.WIDE.U32 R70, R55, -0x4eac0001, RZ ;  /* 0xb153ffff37467825 */ /* 0x000fe200078e00ff */
[----:B------:R-:W-:-:S03]  /*9dd10*/  IADD3.X R114, PT, PT, RZ, RZ, R115, P6, P1 ;  /* 0x000000ffff727210 */ /* 0x000fc600037e2473 */
[----:B------:R-:W-:-:S04]  /*9dd20*/  IMAD.WIDE.U32 R78, R172, -0x4eac0001, RZ ;  /* 0xb153ffffac4e7825 */ /* 0x000fc800078e00ff */
[----:B------:R-:W-:Y:S01]  /*9dd30*/  IMAD.IADD R104, R105, 0x1, R96 ;  /* 0x0000000169687824 */ /* 0x000fe200078e0260 */
[----:B------:R-:W-:Y:S01]  /*9dd40*/  IADD3 RZ, P4, PT, R50, R78, RZ ;  /* 0x0000004e32ff7210 */ /* 0x000fe20007f9e0ff */
[----:B------:R-:W-:Y:S01]  /*9dd50*/  IMAD.WIDE.U32.X R80, R55, -0x46010001, R80, P3 ;  /* 0xb9feffff37507825 */ /* 0x000fe200018e0450 */
[----:B------:R-:W-:Y:S02]  /*9dd60*/  IADD3 R78, P3, PT, R33, R16, RZ ;  /* 0x00000010214e7210 */ /* 0x000fe40007f7e0ff */
[----:B------:R-:W-:Y:S01]  /*9dd70*/  IADD3.X RZ, P5, PT, RZ, R104, RZ, P5, !PT ;  /* 0x00000068ffff7210 */ /* 0x000fe20002fbe4ff */
[----:B------:R-:W-:Y:S01]  /*9dd80*/  IMAD.WIDE.U32 R70, P2, R172, 0x1eabfffe, R70 ;  /* 0x1eabfffeac467825 */ /* 0x000fe20007840046 */
[----:B------:R-:W-:-:S03]  /*9dd90*/  IADD3.X R33, P0, PT, RZ, R80, RZ, P0, !PT ;  /* 0x00000050ff217210 */ /* 0x000fc6000071e4ff */
[----:B------:R-:W-:Y:S01]  /*9dda0*/  IMAD.X R85, RZ, RZ, RZ, P2 ;  /* 0x000000ffff557224 */ /* 0x000fe200010e06ff */
[----:B------:R-:W-:Y:S01]  /*9ddb0*/  IADD3 R79, P1, PT, R70, R79, RZ ;  /* 0x0000004f464f7210 */ /* 0x000fe20007f3e0ff */
[----:B------:R-:W-:Y:S01]  /*9ddc0*/  IMAD.WIDE.U32 R142, R172, -0x4eac0001, R50 ;  /* 0xb153ffffac8e7825 */ /* 0x000fe200078e0032 */
[----:B------:R-:W-:Y:S02]  /*9ddd0*/  IADD3.X R33, P5, PT, RZ, R33, RZ, P5, !PT ;  /* 0x00000021ff217210 */ /* 0x000fe40002fbe4ff */
[----:B------:R-:W-:Y:S01]  /*9dde0*/  IADD3 RZ, P2, PT, RZ, R16, RZ ;  /* 0x00000010ffff7210 */ /* 0x000fe20007f5e0ff */
[----:B------:R-:W-:Y:S01]  /*9ddf0*/  IMAD.MOV.U32 R84, RZ, RZ, R71 ;  /* 0x000000ffff547224 */ /* 0x000fe200078e0047 */
[----:B------:R-:W-:Y:S01]  /*9de00*/  IADD3.X R81, PT, PT, RZ, RZ, R81, P5, P0 ;  /* 0x000000ffff517210 */ /* 0x000fe20002fe0451 */
[----:B------:R-:W-:Y:S01]  /*9de10*/  IMAD.IADD R16, R143, 0x1, R70 ;  /* 0x000000018f107824 */ /* 0x000fe200078e0246 */
[----:B------:R-:W-:Y:S01]  /*9de20*/  IADD3.X RZ, P4, PT, R51, R79, RZ, P4, !PT ;  /* 0x0000004f33ff7210 */ /* 0x000fe2000279e4ff */
[----:B------:R-:W-:Y:S01]  /*9de30*/  IMAD.WIDE.U32.X R84, R55, 0x1eabfffe, R84, P1 ;  /* 0x1eabfffe37547825 */ /* 0x000fe200008e0454 */
[----:B------:R-:W-:-:S02]  /*9de40*/  IADD3 R142, P5, PT, R33, R142, RZ ;  /* 0x0000008e218e7210 */ /* 0x000fc40007fbe0ff */
[----:B------:R-:W-:Y:S01]  /*9de50*/  IADD3.X RZ, P2, PT, RZ, R47, RZ, P2, !PT ;  /* 0x0000002fffff7210 */ /* 0x000fe2000175e4ff */
[----:B------:R-:W-:Y:S01]  /*9de60*/  IMAD.WIDE.U32 R162, R216, R26, RZ ;  /* 0x0000001ad8a27225 */ /* 0x000fe200078e00ff */
[----:B------:R-:W-:Y:S02]  /*9de70*/  IADD3.X R143, P5, PT, R16, R81, RZ, P5, !PT ;  /* 0x00000051108f7210 */ /* 0x000fe40002fbe4ff */
[----:B------:R-:W-:Y:S01]  /*9de80*/  IADD3.X R57, P4, PT, RZ, R84, RZ, P4, !PT ;  /* 0x00000054ff397210 */ /* 0x000fe2000279e4ff */
[----:B------:R-:W-:Y:S01]  /*9de90*/  IMAD.WIDE.U32 R50, R55, -0x94f09dc, RZ ;  /* 0xf6b0f62437327825 */ /* 0x000fe200078e00ff */
[----:B------:R-:W-:Y:S02]  /*9dea0*/  IADD3.X R79, P3, PT, R47, R114, RZ, P3, !PT ;  /* 0x000000722f4f7210 */ /* 0x000fe40001f7e4ff */
[----:B------:R-:W-:Y:S01]  /*9deb0*/  IADD3.X R177, P2, PT, RZ, R48, RZ, P2, !PT ;  /* 0x00000030ffb17210 */ /* 0x000fe2000175e4ff */
[----:B------:R-:W-:Y:S01]  /*9dec0*/  IMAD.WIDE.U32 R178, R192, R26, RZ ;  /* 0x0000001ac0b27225 */ /* 0x000fe200078e00ff */
[----:B------:R-:W-:-:S02]  /*9ded0*/  IADD3.X R57, P5, PT, RZ, R57, RZ, P5, !PT ;  /* 0x00000039ff397210 */ /* 0x000fc40002fbe4ff */
[----:B------:R-:W-:Y:S01]  /*9dee0*/  IADD3.X R177, P3, PT, RZ, R177, RZ, P3, !PT ;  /* 0x000000b1ffb17210 */ /* 0x000fe20001f7e4ff */
[----:B------:R-:W-:Y:S01]  /*9def0*/  IMAD.WIDE.U32 R50, P6, R172, 0x6730d2a0, R50 ;  /* 0x6730d2a0ac327825 */ /* 0x000fe200078c0032 */
[----:B------:R-:W-:Y:S02]  /*9df00*/  IADD3.X R35, PT, PT, RZ, RZ, R85, P5, P4 ;  /* 0x000000ffff237210 */ /* 0x000fe40002fe8455 */
[----:B------:R-:W-:Y:S01]  /*9df10*/  IADD3.X R87, PT, PT, RZ, RZ, R49, P3, P2 ;  /* 0x000000ffff577210 */ /* 0x000fe20001fe4431 */
[----:B------:R-:W-:Y:S01]  /*9df20*/  IMAD.WIDE.U32 R162, P4, R211, R192, R162 ;  /* 0x000000c0d3a27225 */ /* 0x000fe200078800a2 */
[-C--:B------:R-:W-:Y:S02]  /*9df30*/  IADD3 RZ, P2, PT, RZ, R176.reuse, RZ ;  /* 0x000000b0ffff7210 */ /* 0x080fe40007f5e0ff */
[----:B------:R-:W-:Y:S01]  /*9df40*/  IADD3 R176, P3, PT, R177, R176, RZ ;  /* 0x000000b0b1b07210 */ /* 0x000fe20007f7e0ff */
[----:B------:R-:W-:Y:S01]  /*9df50*/  IMAD.WIDE.U32 R48, R55, -0xc7aed41, RZ ;  /* 0xf38512bf37307825 */ /* 0x000fe200078e00ff */
[----:B------:R-:W-:-:S02]  /*9df60*/  IADD3 R165, P5, PT, R162, R179, RZ ;  /* 0x000000b3a2a57210 */ /* 0x000fc40007fbe0ff */
[----:B------:R-:W-:Y:S01]  /*9df70*/  IADD3.X RZ, P2, PT, RZ, R46, RZ, P2, !PT ;  /* 0x0000002effff7210 */ /* 0x000fe2000175e4ff */
[----:B------:R-:W-:Y:S01]  /*9df80*/  IMAD.WIDE.U32 R84, R194, R26, RZ ;  /* 0x0000001ac2547225 */ /* 0x000fe200078e00ff */
[----:B------:R-:W-:-:S03]  /*9df90*/  IADD3.X R177, P3, PT, R46, R87, RZ, P3, !PT ;  /* 0x000000572eb17210 */ /* 0x000fc60001f7e4ff */
[----:B------:R-:W-:-:S04]  /*9dfa0*/  IMAD.WIDE.U32 R118, R66, R26, RZ ;  /* 0x0000001a42767225 */ /* 0x000fc800078e00ff */
[----:B------:R-:W-:Y:S02]  /*9dfb0*/  IMAD.X R161, RZ, RZ, RZ, P4 ;  /* 0x000000ffffa17224 */ /* 0x000fe400020e06ff */
[----:B------:R-:W-:Y:S02]  /*9dfc0*/  IMAD.MOV.U32 R160, RZ, RZ, R163 ;  /* 0x000000ffffa07224 */ /* 0x000fe400078e00a3 */
[----:B------:R-:W-:-:S04]  /*9dfd0*/  IMAD.WIDE.U32 R152, R197, R26, RZ ;  /* 0x0000001ac5987225 */ /* 0x000fc800078e00ff */
[----:B------:R-:W-:Y:S02]  /*9dfe0*/  IMAD.X R185, RZ, RZ, RZ, P6 ;  /* 0x000000ffffb97224 */ /* 0x000fe400030e06ff */
[----:B------:R-:W-:-:S04]  /*9dff0*/  IMAD.WIDE.U32 R48, P6, R172, 0x64774b84, R48 ;  /* 0x64774b84ac307825 */ /* 0x000fc800078c0030 */
[----:B------:R-:W-:-:S04]  /*9e000*/  IMAD.WIDE.U32 R70, R172, -0x94f09dc, RZ ;  /* 0xf6b0f624ac467825 */ /* 0x000fc800078e00ff */
[----:B------:R-:W-:Y:S01]  /*9e010*/  IMAD.WIDE.U32 R96, R210, R26, RZ ;  /* 0x0000001ad2607225 */ /* 0x000fe200078e00ff */
[----:B------:R-:W-:Y:S02]  /*9e020*/  IADD3 R33, P1, PT, R50, R71, RZ ;  /* 0x0000004732217210 */ /* 0x000fe40007f3e0ff */
[----:B------:R-:W-:Y:S01]  /*9e030*/  IADD3 RZ, P0, PT, R78, R70, RZ ;  /* 0x000000464eff7210 */ /* 0x000fe20007f1e0ff */
[----:B------:R-:W-:-:S03]  /*9e040*/  IMAD.WIDE.U32 R84, P4, R211, R210, R84 ;  /* 0x000000d2d3547225 */ /* 0x000fc60007880054 */
[----:B------:R-:W-:Y:S01]  /*9e050*/  IADD3.X RZ, P0, PT, R79, R33, RZ, P0, !PT ;  /* 0x000000214fff7210 */ /* 0x000fe2000071e4ff */
[----:B------:R-:W-:-:S04]  /*9e060*/  IMAD.WIDE.U32.X R160, R211, R216, R160, P5 ;  /* 0x000000d8d3a07225 */ /* 0x000fc800028e04a0 */
[----:B------:R-:W-:-:S04]  /*9e070*/  IMAD.WIDE.U32 R148, R196, R26, RZ ;  /* 0x0000001ac4947225 */ /* 0x000fc800078e00ff */
[----:B------:R-:W-:-:S04]  /*9e080*/  IMAD.WIDE.U32 R118, P5, R211, R196, R118 ;  /* 0x000000c4d3767225 */ /* 0x000fc800078a0076 */
[----:B------:R-:W-:Y:S02]  /*9e090*/  IMAD.X R81, RZ, RZ, RZ, P6 ;  /* 0x000000ffff517224 */ /* 0x000fe400030e06ff */
[----:B------:R-:W-:-:S04]  /*9e0a0*/  IMAD.WIDE.U32 R150, R31, R26, RZ ;  /* 0x0000001a1f967225 */ /* 0x000fc800078e00ff */
[----:B------:R-:W-:-:S04]  /*9e0b0*/  IMAD.WIDE.U32 R152, P6, R211, R31, R152 ;  /* 0x0000001fd3987225 */ /* 0x000fc800078c0098 */
[----:B------:R-:W-:Y:S01]  /*9e0c0*/  IMAD.X R127, RZ, RZ, RZ, P4 ;  /* 0x000000ffff7f7224 */ /* 0x000fe200020e06ff */
[----:B------:R-:W-:Y:S01]  /*9e0d0*/  IADD3 R163, P4, PT, R84, R97, RZ ;  /* 0x0000006154a37210 */ /* 0x000fe20007f9e0ff */
[----:B------:R-:W-:-:S04]  /*9e0e0*/  IMAD.WIDE.U32 R120, R190, R26, RZ ;  /* 0x0000001abe787225 */ /* 0x000fc800078e00ff */
[----:B------:R-:W-:Y:S01]  /*9e0f0*/  IMAD.X R147, RZ, RZ, RZ, P5 ;  /* 0x000000ffff937224 */ /* 0x000fe200028e06ff */
[----:B------:R-:W-:Y:S01]  /*9e100*/  IADD3 R16, P5, PT, R118, R149, RZ ;  /* 0x0000009576107210 */ /* 0x000fe20007fbe0ff */
[----:B------:R-:W-:Y:S02]  /*9e110*/  IMAD.MOV.U32 R126, RZ, RZ, R85 ;  /* 0x000000ffff7e7224 */ /* 0x000fe400078e0055 */
[----:B------:R-:W-:-:S04]  /*9e120*/  IMAD.WIDE.U32 R70, R55, 0x434bacd7, RZ ;  /* 0x434bacd737467825 */ /* 0x000fc800078e00ff */
[----:B------:R-:W-:Y:S02]  /*9e130*/  IMAD.MOV.U32 R146, RZ, RZ, R119 ;  /* 0x000000ffff927224 */ /* 0x000fe400078e0077 */
[----:B------:R-:W-:Y:S01]  /*9e140*/  IMAD.X R139, RZ, RZ, RZ, P6 ;  /* 0x000000ffff8b7224 */ /* 0x000fe200030e06ff */
[----:B------:R-:W-:Y:S01]  /*9e150*/  IADD3 R151, P6, PT, R152, R151, RZ ;  /* 0x0000009798977210 */ /* 0x000fe20007fde0ff */
[----:B------:R-:W-:-:S04]  /*9e160*/  IMAD.WIDE.U32 R134, R28, R26, RZ ;  /* 0x0000001a1c867225 */ /* 0x000fc800078e00ff */
[----:B------:R-:W-:Y:S02]  /*9e170*/  IMAD.MOV.U32 R138, RZ, RZ, R153 ;  /* 0x000000ffff8a7224 */ /* 0x000fe400078e0099 */
[----:B------:R-:W-:-:S04]  /*9e180*/  IMAD.WIDE.U32.X R126, R211, R194, R126, P4 ;  /* 0x000000c2d37e7225 */ /* 0x000fc800020e047e */
[----:B------:R-:W-:-:S04]  /*9e190*/  IMAD.WIDE.U32 R156, R193, R26, RZ ;  /* 0x0000001ac19c7225 */ /* 0x000fc800078e00ff */
[----:B------:R-:W-:-:S04]  /*9e1a0*/  IMAD.WIDE.U32 R120, P4, R211, R193, R120 ;  /* 0x000000c1d3787225 */ /* 0x000fc80007880078 */
[----:B------:R-:W-:-:S04]  /*9e1b0*/  IMAD.WIDE.U32.X R146, R211, R66, R146, P5 ;  /* 0x00000042d3927225 */ /* 0x000fc800028e0492 */
[----:B------:R-:W-:-:S04]  /*9e1c0*/  IMAD.WIDE.U32 R140, R55, 0x397fe69a, RZ ;  /* 0x397fe69a378c7825 */ /* 0x000fc800078e00ff */
[----:B------:R-:W-:-:S04]  /*9e1d0*/  IMAD.WIDE.U32 R70, P5, R172, 0x4b1ba7b6, R70 ;  /* 0x4b1ba7b6ac467825 */ /* 0x000fc800078a0046 */
[----:B------:R-:W-:-:S04]  /*9e1e0*/  IMAD.WIDE.U32.X R138, R211, R197, R138, P6 ;  /* 0x000000c5d38a7225 */ /* 0x000fc800030e048a */
[----:B------:R-:W-:-:S04]  /*9e1f0*/  IMAD.WIDE.U32 R134, P6, R211, R30, R134 ;  /* 0x0000001ed3867225 */ /* 0x000fc800078c0086 */
[----:B------:R-:W-:-:S04]  /*9e200*/  IMAD.WIDE.U32 R170, R172, 0x434bacd7, RZ ;  /* 0x434bacd7acaa7825 */ /* 0x000fc800078e00ff */
[----:B------:R-:W-:Y:S01]  /*9e210*/  IMAD.X R155, RZ, RZ, RZ, P4 ;  /* 0x000000ffff9b7224 */ /* 0x000fe200020e06ff */
[----:B------:R-:W-:Y:S01]  /*9e220*/  IADD3 R149, P4, PT, R120, R157, RZ ;  /* 0x0000009d78957210 */ /* 0x000fe20007f9e0ff */
[----:B------:R-:W-:Y:S02]  /*9e230*/  IMAD.X R47, RZ, RZ, RZ, P5 ;  /* 0x000000ffff2f7224 */ /* 0x000fe400028e06ff */
[----:B------:R-:W-:-:S04]  /*9e240*/  IMAD.WIDE.U32 R140, P5, R172, 0x1a0111ea, R140 ;  /* 0x1a0111eaac8c7825 */ /* 0x000fc800078a008c */
[----:B------:R-:W-:-:S04]  /*9e250*/  IMAD.WIDE.U32 R114, R172, -0xc7aed41, RZ ;  /* 0xf38512bfac727825 */ /* 0x000fc800078e00ff */
[----:B------:R-:W-:Y:S02]  /*9e260*/  IMAD.MOV.U32 R154, RZ, RZ, R121 ;  /* 0x000000ffff9a7224 */ /* 0x000fe400078e0079 */
[----:B------:R-:W-:Y:S02]  /*9e270*/  IMAD.MOV.U32 R184, RZ, RZ, R51 ;  /* 0x000000ffffb87224 */ /* 0x000fe400078e0033 */
[----:B------:R-:W-:Y:S01]  /*9e280*/  IMAD.X R51, RZ, RZ, RZ, P6 ;  /* 0x000000ffff337224 */ /* 0x000fe200030e06ff */
[----:B------:R-:W-:Y:S01]  /*9e290*/  IADD3 R85, P6, PT, R70, R171, RZ ;  /* 0x000000ab46557210 */ /* 0x000fe20007fde0ff */
[----:B------:R-:W-:-:S04]  /*9e2a0*/  IMAD.WIDE.U32 R78, R172, -0x94f09dc, R78 ;  /* 0xf6b0f624ac4e7825 */ /* 0x000fc800078e004e */
[----:B------:R-:W-:Y:S01]  /*9e2b0*/  IMAD.MOV.U32 R80, RZ, RZ, R49 ;  /* 0x000000ffff507224 */ /* 0x000fe200078e0031 */
[----:B------:R-:W-:Y:S01]  /*9e2c0*/  IADD3.X R49, P2, PT, RZ, R212, RZ, P2, !PT ;  /* 0x000000d4ff317210 */ /* 0x000fe2000175e4ff */
[----:B------:R-:W-:Y:S02]  /*9e2d0*/  IMAD.MOV.U32 R46, RZ, RZ, R71 ;  /* 0x000000ffff2e7224 */ /* 0x000fe400078e0047 */
[----:B------:R-:W-:Y:S01]  /*9e2e0*/  IMAD.WIDE.U32.X R154, R211, R190, R154, P4 ;  /* 0x000000bed39a7225 */ /* 0x000fe200020e049a */
[----:B------:R-:W-:Y:S02]  /*9e2f0*/  IADD3 R33, P4, PT, R48, R115, RZ ;  /* 0x0000007330217210 */ /* 0x000fe40007f9e0ff */
[----:B------:R-:W-:Y:S01]  /*9e300*/  IADD3.X R49, P3, PT, RZ, R49, RZ, P3, !PT ;  /* 0x00000031ff317210 */ /* 0x000fe20001f7e4ff */
[----:B------:R-:W-:Y:S01]  /*9e310*/  IMAD.X R105, RZ, RZ, RZ, P5 ;  /* 0x000000ffff697224 */ /* 0x000fe200028e06ff */
[----:B------:R-:W-:Y:S01]  /*9e320*/  IADD3 RZ, P5, PT, R176, R114, RZ ;  /* 0x00000072b0ff7210 */ /* 0x000fe20007fbe0ff */
[----:B------:R-:W-:Y:S01]  /*9e330*/  IMAD.WIDE.U32 R144, R30, R26, RZ ;  /* 0x0000001a1e907225 */ /* 0x000fe200078e00ff */
[----:B------:R-:W-:-:S02]  /*9e340*/  IADD3.X R213, PT, PT, RZ, RZ, R213, P3, P2 ;  /* 0x000000ffffd57210 */ /* 0x000fc40001fe44d5 */
[----:B------:R-:W-:Y:S01]  /*9e350*/  IADD3 RZ, P3, PT, RZ, R188, RZ ;  /* 0x000000bcffff7210 */ /* 0x000fe20007f7e0ff */
[----:B------:R-:W-:Y:S01]  /*9e360*/  IMAD.WIDE.U32 R114, R172, 0x397fe69a, RZ ;  /* 0x397fe69aac727825 */ /* 0x000fe200078e00ff */
[----:B------:R-:W-:Y:S02]  /*9e370*/  IADD3.X RZ, P5, PT, R177, R33, RZ, P5, !PT ;  /* 0x00000021b1ff7210 */ /* 0x000fe40002fbe4ff */
[----:B------:R-:W-:Y:S01]  /*9e380*/  IADD3.X RZ, P3, PT, RZ, R82, RZ, P3, !PT ;  /* 0x00000052ffff7210 */ /* 0x000fe20001f7e4ff */
[----:B------:R-:W-:Y:S02]  /*9e390*/  IMAD.IADD R180, R79, 0x1, R50 ;  /* 0x000000014fb47824 */ /* 0x000fe400078e0232 */
[----:B------:R-:W-:Y:S01]  /*9e3a0*/  IMAD.WIDE.U32.X R46, R55, 0x4b1ba7b6, R46, P6 ;  /* 0x4b1ba7b6372e7825 */ /* 0x000fe200030e042e */
[----:B------:R-:W-:Y:S02]  /*9e3b0*/  IADD3 R78, P6, PT, R57, R78, RZ ;  /* 0x0000004e394e7210 */ /* 0x000fe40007fde0ff */
[----:B------:R-:W-:Y:S01]  /*9e3c0*/  IADD3.X R33, P3, PT, RZ, R92, RZ, P3, !PT ;  /* 0x0000005cff217210 */ /* 0x000fe20001f7e4ff */
[----:B------:R-:W-:Y:S01]  /*9e3d0*/  IMAD.WIDE.U32.X R184, R55, 0x6730d2a0, R184, P1 ;  /* 0x6730d2a037b87825 */ /* 0x000fe200008e04b8 */
[----:B------:R-:W-:-:S02]  /*9e3e0*/  IADD3 R121, P1, PT, R134, R145, RZ ;  /* 0x0000009186797210 */ /* 0x000fc40007f3e0ff */
[----:B------:R-:W-:Y:S01]  /*9e3f0*/  IADD3.X R79, P6, PT, R180, R35, RZ, P6, !PT ;  /* 0x00000023b44f7210 */ /* 0x000fe200037de4ff */
[----:B------:R-:W-:Y:S01]  /*9e400*/  IMAD.WIDE.U32.X R80, R55, 0x64774b84, R80, P4 ;  /* 0x64774b8437507825 */ /* 0x000fe200020e0450 */
[----:B------:R-:W-:Y:S02]  /*9e410*/  IADD3 R57, P4, PT, R140, R115, RZ ;  /* 0x000000738c397210 */ /* 0x000fe40007f9e0ff */
[----:B------:R-:W-:Y:S01]  /*9e420*/  IADD3.X R35, P0, PT, RZ, R184, RZ, P0, !PT ;  /* 0x000000b8ff237210 */ /* 0x000fe2000071e4ff */
[----:B------:R-:W-:Y:S02]  /*9e430*/  IMAD.MOV.U32 R50, RZ, RZ, R135 ;  /* 0x000000ffff327224 */ /* 0x000fe400078e0087 */
[----:B------:R-:W-:Y:S01]  /*9e440*/  IMAD.MOV.U32 R104, RZ, RZ, R141 ;  /* 0x000000ffff687224 */ /* 0x000fe200078e008d */
[----:B------:R-:W-:Y:S01]  /*9e450*/  IADD3.X R35, P6, PT, RZ, R35, RZ, P6, !PT ;  /* 0x00000023ff237210 */ /* 0x000fe200037de4ff */
[----:B------:R-:W-:Y:S01]  /*9e460*/  IMAD.WIDE.U32.X R50, R211, R28, R50, P1 ;  /* 0x0000001cd3327225 */ /* 0x000fe200008e0432 */
[----:B------:R-:W-:-:S02]  /*9e470*/  IADD3 RZ, P1, PT, R142, R72, RZ ;  /* 0x000000488eff7210 */ /* 0x000fc40007f3e0ff */
[----:B------:R-:W-:Y:S01]  /*9e480*/  IADD3.X R184, PT, PT, RZ, RZ, R185, P6, P0 ;  /* 0x000000ffffb87210 */ /* 0x000fe200037e04b9 */
[----:B------:R-:W-:Y:S01]  /*9e490*/  IMAD.WIDE.U32.X R104, R55, 0x1a0111ea, R104, P4 ;  /* 0x1a0111ea37687825 */ /* 0x000fe200020e0468 */
[----:B------:R-:W-:Y:S02]  /*9e4a0*/  IADD3 R72, P4, PT, R49, R188, RZ ;  /* 0x000000bc31487210 */ /* 0x000fe40007f9e0ff */
[----:B------:R-:W-:Y:S01]  /*9e4b0*/  IADD3.X RZ, P1, PT, R143, R73, RZ, P1, !PT ;  /* 0x000000498fff7210 */ /* 0x000fe20000f3e4ff */
[----:B------:R-:W-:Y:S01]  /*9e4c0*/  IMAD.WIDE.U32 R176, R172, -0xc7aed41, R176 ;  /* 0xf38512bfacb07825 */ /* 0x000fe200078e00b0 */
[----:B------:R-:W-:Y:S02]  /*9e4d0*/  IADD3.X R73, P4, PT, R82, R213, RZ, P4, !PT ;  /* 0x000000d552497210 */ /* 0x000fe4000279e4ff */
[----:B------:R-:W-:Y:S01]  /*9e4e0*/  IADD3 RZ, P0, PT, R78, R94, RZ ;  /* 0x0000005e4eff7210 */ /* 0x000fe20007f1e0ff */
[----:B------:R-:W-:Y:S01]  /*9e4f0*/  IMAD.IADD R49, R177, 0x1, R48 ;  /* 0x00000001b1317824 */ /* 0x000fe200078e0230 */
[----:B------:R-:W-:Y:S01]  /*9e500*/  IADD3 R48, P6, PT, R35, R176, RZ ;  /* 0x000000b023307210 */ /* 0x000fe20007fde0ff */
[----:B------:R-:W-:Y:S01]  /*9e510*/  IMAD.WIDE.U32 R94, R192, R181, R142 ;  /* 0x000000b5c05e7225 */ /* 0x000fe200078e008e */
[----:B------:R-:W-:-:S02]  /*9e520*/  IADD3.X R33, P4, PT, RZ, R33, RZ, P4, !PT ;  /* 0x00000021ff217210 */ /* 0x000fc4000279e4ff */
[----:B------:R-:W-:Y:S01]  /*9e530*/  IADD3.X R49, P6, PT, R49, R184, RZ, P6, !PT ;  /* 0x000000b831317210 */ /* 0x000fe200037de4ff */
[----:B------:R-:W-:Y:S01]  /*9e540*/  IMAD.IADD R95, R95, 0x1, R110 ;  /* 0x000000015f5f7824 */ /* 0x000fe200078e026e */
[----:B------:R-:W-:Y:S01]  /*9e550*/  IADD3.X R35, P5, PT, RZ, R80, RZ, P5, !PT ;  /* 0x00000050ff237210 */ /* 0x000fe20002fbe4ff */
[----:B------:R-:W-:Y:S01]  /*9e560*/  IMAD.WIDE.U32 R142, R94, -0x30003, RZ ;  /* 0xfffcfffd5e8e7825 */ /* 0x000fe200078e00ff */
[----:B------:R-:W-:Y:S02]  /*9e570*/  IADD3.X R93, PT, PT, RZ, RZ, R93, P4, P3 ;  /* 0x000000ffff5d7210 */ /* 0x000fe400027e645d */
[-C--:B------:R-:W-:Y:S02]  /*9e580*/  IADD3 RZ, P3, PT, RZ, R128.reuse, RZ ;  /* 0x00000080ffff7210 */ /* 0x080fe40007f7e0ff */
[----:B------:R-:W-:Y:S02]  /*9e590*/  IADD3.X R35, P6, PT, RZ, R35, RZ, P6, !PT ;  /* 0x00000023ff237210 */ /* 0x000fe400037de4ff */
[----:B------:R-:W-:-:S02]  /*9e5a0*/  IADD3 R128, P4, PT, R33, R128, RZ ;  /* 0x0000008021807210 */ /* 0x000fc40007f9e0ff */
[----:B------:R-:W-:Y:S02]  /*9e5b0*/  IADD3.X RZ, P3, PT, RZ, R40, RZ, P3, !PT ;  /* 0x00000028ffff7210 */ /* 0x000fe40001f7e4ff */
[----:B------:R-:W-:Y:S02]  /*9e5c0*/  IADD3.X R81, PT, PT, RZ, RZ, R81, P6, P5 ;  /* 0x000000ffff517210 */ /* 0x000fe400037ea451 */
[----:B------:R-:W-:Y:S02]  /*9e5d0*/  IADD3 RZ, P6, PT, RZ, R94, RZ ;  /* 0x0000005effff7210 */ /* 0x000fe40007fde0ff */
[----:B------:R-:W-:Y:S01]  /*9e5e0*/  IADD3.X RZ, P0, PT, R79, R129, RZ, P0, !PT ;  /* 0x000000814fff7210 */ /* 0x000fe2000071e4ff */
[----:B------:R-:W-:Y:S01]  /*9e5f0*/  IMAD.WIDE.U32 R78, R210, R181, R78 ;  /* 0x000000b5d24e7225 */ /* 0x000fe200078e004e */
[----:B------:R-:W-:Y:S02]  /*9e600*/  IADD3.X R129, P4, PT, R40, R93, RZ, P4, !PT ;  /* 0x0000005d28817210 */ /* 0x000fe4000279e4ff */
[----:B------:R-:W-:Y:S01]  /*9e610*/  IADD3.X R133, P3, PT, RZ, R76, RZ, P3, !PT ;  /* 0x0000004cff857210 */ /* 0x000fe20001f7e4ff */
[----:B------:R-:W-:Y:S01]  /*9e620*/  IMAD.IADD R106, R79, 0x1, R106 ;  /* 0x000000014f6a7824 */ /* 0x000fe200078e026a */
[----:B------:R-:W-:Y:S01]  /*9e630*/  IADD3.X R33, P1, PT, RZ, R68, RZ, P1, !PT ;  /* 0x00000044ff217210 */ /* 0x000fe20000f3e4ff */
[----:B------:R-:W-:Y:S01]  /*9e640*/  IMAD.WIDE.U32 R92, R142, -0x94f09dc, RZ ;  /* 0xf6b0f6248e5c7825 */ /* 0x000fe200078e00ff */
[----:B------:R-:W-:-:S02]  /*9e650*/  IADD3.X RZ, P6, PT, RZ, R95, RZ, P6, !PT ;  /* 0x0000005fffff7210 */ /* 0x000fc400037de4ff */
[----:B------:R-:W-:Y:S02]  /*9e660*/  IADD3.X R133, P4, PT, RZ, R133, RZ, P4, !PT ;  /* 0x00000085ff857210 */ /* 0x000fe4000279e4ff */
[----:B------:R-:W-:Y:S02]  /*9e670*/  IADD3.X R33, P6, PT, RZ, R33, RZ, P6, !PT ;  /* 0x00000021ff217210 */ /* 0x000fe400037de4ff */
[----:B------:R-:W-:Y:S01]  /*9e680*/  IADD3 RZ, P5, PT, R128, R114, RZ ;  /* 0x0000007280ff7210 */ /* 0x000fe20007fbe0ff */
[----:B------:R-:W-:Y:S01]  /*9e690*/  IMAD.WIDE.U32 R114, R172, 0x434bacd7, R72 ;  /* 0x434bacd7ac727825 */ /* 0x000fe200078e0048 */
[----:B------:R-:W-:Y:S02]  /*9e6a0*/  IADD3 RZ, P2, PT, R72, R170, RZ ;  /* 0x000000aa48ff7210 */ /* 0x000fe40007f5e0ff */
[----:B------:R-:W-:Y:S01]  /*9e6b0*/  IADD3.X R82, PT, PT, RZ, RZ, R77, P4, P3 ;  /* 0x000000ffff527210 */ /* 0x000fe200027e644d */
[----:B------:R-:W-:Y:S01]  /*9e6c0*/  IMAD.IADD R70, R115, 0x1, R70 ;  /* 0x0000000173467824 */ /* 0x000fe200078e0246 */
[----:B------:R-:W-:Y:S01]  /*9e6d0*/  IADD3 R72, P3, PT, R33, R78, RZ ;  /* 0x0000004e21487210 */ /* 0x000fe20007f7e0ff */
[----:B------:R-:W-:Y:S01]  /*9e6e0*/  IMAD R33, R95, -0x30003, RZ ;  /* 0xfffcfffd5f217824 */ /* 0x000fe200078e02ff */
[----:B------:R-:W-:Y:S01]  /*9e6f0*/  IADD3.X R69, PT, PT, RZ, RZ, R69, P6, P1 ;  /* 0x000000ffff457210 */ /* 0x000fe200037e2445 */
[----:B------:R-:W-:Y:S01]  /*9e700*/  IMAD.WIDE.U32 R172, R172, 0x397fe69a, R128 ;  /* 0x397fe69aacac7825 */ /* 0x000fe200078e0080 */
[----:B------:R-:W-:-:S02]  /*9e710*/  IADD3.X RZ, P1, PT, R129, R57, RZ, P5, !PT ;  /* 0x0000003981ff7210 */ /* 0x000fc40002f3e4ff */
[----:B------:R-:W-:Y:S01]  /*9e720*/  IADD3.X RZ, P2, PT, R73, R85, RZ, P2, !PT ;  /* 0x0000005549ff7210 */ /* 0x000fe2000175e4ff */
[----:B------:R-:W-:Y:S01]  /*9e730*/  IMAD R97, R94, -0x760c0004, R33 ;  /* 0x89f3fffc5e617824 */ /* 0x000fe200078e0221 */
[----:B------:R-:W-:Y:S01]  /*9e740*/  IADD3 R114, P5, PT, R35, R114, RZ ;  /* 0x0000007223727210 */ /* 0x000fe20007fbe0ff */
[----:B------:R-:W-:Y:S01]  /*9e750*/  IMAD.WIDE.U32 R170, R142, 0x397fe69a, RZ ;  /* 0x397fe69a8eaa7825 */ /* 0x000fe200078e00ff */
[----:B------:R-:W-:Y:S02]  /*9e760*/  IADD3 RZ, P4, PT, R48, R64, RZ ;  /* 0x0000004030ff7210 */ /* 0x000fe40007f9e0ff */
[----:B------:R-:W-:Y:S01]  /*9e770*/  IADD3.X R115, P5, PT, R70, R81, RZ, P5, !PT ;  /* 0x0000005146737210 */ /* 0x000fe20002fbe4ff */
[----:B------:R-:W-:Y:S01]  /*9e780*/  IMAD.IADD R97, R143, 0x1, R97 ;  /* 0x000000018f617824 */ /* 0x000fe200078e0261 */
[----:B------:R-:W-:Y:S01]  /*9e790*/  IADD3.X R89, P2, PT, RZ, R46, RZ, P2, !PT ;  /* 0x0000002eff597210 */ /* 0x000fe2000175e4ff */
[----:B------:R-:W-:Y:S01]  /*9e7a0*/  IMAD.IADD R141, R173, 0x1, R140 ;  /* 0x00000001ad8d7824 */ /* 0x000fe200078e028c */
[----:B------:R-:W-:Y:S01]  /*9e7b0*/  IADD3.X R73, P3, PT, R106, R69, RZ, P3, !PT ;  /* 0x000000456a497210 */ /* 0x000fe20001f7e4ff */
[----:B------:R-:W-:Y:S01]  /*9e7c0*/  IMAD.WIDE.U32 R106, R97, -0x5555, RZ ;  /* 0xffffaaab616a7825 */ /* 0x000fe200078e00ff */
[----:B------:R-:W-:-:S02]  /*9e7d0*/  IADD3.X RZ, P4, PT, R49, R65, RZ, P4, !PT ;  /* 0x0000004131ff7210 */ /* 0x000fc4000279e4ff */
[----:B------:R-:W-:Y:S01]  /*9e7e0*/  IADD3.X R33, P0, PT, RZ, R62, RZ, P0, !PT ;  /* 0x0000003eff217210 */ /* 0x000fe2000071e4ff */
[C---:B------:R-:W-:Y:S01]  /*9e7f0*/  IMAD.WIDE.U32 R80, R97.reuse, -0xc7aed41, RZ ;  /* 0xf38512bf61507825 */ /* 0x040fe200078e00ff */
[----:B------:R-:W-:Y:S02]  /*9e800*/  IADD3.X R89, P5, PT, RZ, R89, RZ, P5, !PT ;  /* 0x00000059ff597210 */ /* 0x000fe40002fbe4ff */
[----:B------:R-:W-:Y:S01]  /*9e810*/  IADD3.X R33, P3, PT, RZ, R33, RZ, P3, !PT ;  /* 0x00000021ff217210 */ /* 0x000fe20001f7e4ff */
[----:B------:R-:W-:Y:S01]  /*9e820*/  IMAD.WIDE.U32 R48, R196, R181, R48 ;  /* 0x000000b5c4307225 */ /* 0x000fe200078e0030 */
[----:B------:R-:W-:Y:S02]  /*9e830*/  IADD3.X R40, PT, PT, RZ, RZ, R47, P5, P2 ;  /* 0x000000ffff287210 */ /* 0x000fe40002fe442f */
[----:B------:R-:W-:Y:S01]  /*9e840*/  IADD3.X R101, PT, PT, RZ, RZ, R63, P3, P0 ;  /* 0x000000ffff657210 */ /* 0x000fe20001fe043f */
[----:B------:R-:W-:-:S04]  /*9e850*/  IMAD.WIDE.U32 R64, R97, -0x94f09dc, RZ ;  /* 0xf6b0f62461407825 */ /* 0x000fc800078e00ff */
[----:B------:R-:W-:Y:S02]  /*9e860*/  IMAD.IADD R110, R49, 0x1, R34 ;  /* 0x00000001316e7824 */ /* 0x000fe400078e0222 */
[----:B------:R-:W-:-:S04]  /*9e870*/  IMAD.WIDE.U32 R34, R142, -0x5555, RZ ;  /* 0xffffaaab8e227825 */ /* 0x000fc800078e00ff */
[----:B------:R-:W-:Y:S01]  /*9e880*/  IMAD.WIDE.U32 R106, P2, R142, -0x46010001, R106 ;  /* 0xb9feffff8e6a7825 */ /* 0x000fe2000784006a */
[----:B------:R-:W-:-:S03]  /*9e890*/  IADD3 RZ, P3, PT, R94, R34, RZ ;  /* 0x000000225eff7210 */ /* 0x000fc60007f7e0ff */
[----:B------:R-:W-:-:S04]  /*9e8a0*/  IMAD.WIDE.U32 R80, P5, R142, 0x64774b84, R80 ;  /* 0x64774b848e507825 */ /* 0x000fc800078a0050 */
[----:B------:R-:W-:-:S04]  /*9e8b0*/  IMAD.WIDE.U32 R78, R97, -0x4eac0001, RZ ;  /* 0xb153ffff614e7825 */ /* 0x000fc800078e00ff */
[----:B------:R-:W-:-:S04]  /*9e8c0*/  IMAD.WIDE.U32 R184, R97, 0x434bacd7, RZ ;  /* 0x434bacd761b87825 */ /* 0x000fc800078e00ff */
[----:B------:R-:W-:-:S04]  /*9e8d0*/  IMAD.WIDE.U32 R76, R97, 0x397fe69a, RZ ;  /* 0x397fe69a614c7825 */ /* 0x000fc800078e00ff */
[----:B------:R-:W-:-:S04]  /*9e8e0*/  IMAD.WIDE.U32 R64, P0, R142, 0x6730d2a0, R64 ;  /* 0x6730d2a08e407825 */ /* 0x000fc80007800040 */
[----:B------:R-:W-:Y:S01]  /*9e8f0*/  IMAD.X R177, RZ, RZ, RZ, P5 ;  /* 0x000000ffffb17224 */ /* 0x000fe200028e06ff */
[----:B------:R-:W-:Y:S01]  /*9e900*/  IADD3 R87, P5, PT, R106, R35, RZ ;  /* 0x000000236a577210 */ /* 0x000fe20007fbe0ff */
[----:B------:R-:W-:Y:S02]  /*9e910*/  IMAD.X R71, RZ, RZ, RZ, P2 ;  /* 0x000000ffff477224 */ /* 0x000fe400010e06ff */
[----:B------:R-:W-:Y:S01]  /*9e920*/  IMAD.MOV.U32 R70, RZ, RZ, R107 ;  /* 0x000000ffff467224 */ /* 0x000fe200078e006b */
[----:B------:R-:W-:Y:S01]  /*9e930*/  IADD3.X RZ, P3, PT, R95, R87, RZ, P3, !PT ;  /* 0x000000575fff7210 */ /* 0x000fe20001f7e4ff */
[----:B------:R-:W-:Y:S02]  /*9e940*/  IMAD.X R213, RZ, RZ, RZ, P0 ;  /* 0x000000ffffd57224 */ /* 0x000fe400000e06ff */
[----:B------:R-:W-:-:S04]  /*9e950*/  IMAD.WIDE.U32 R62, R142, -0x4eac0001, RZ ;  /* 0xb153ffff8e3e7825 */ /* 0x000fc800078e00ff */
[----:B------:R-:W-:-:S04]  /*9e960*/  IMAD.WIDE.U32 R78, P6, R142, 0x1eabfffe, R78 ;  /* 0x1eabfffe8e4e7825 */ /* 0x000fc800078c004e */
[----:B------:R-:W-:-:S04]  /*9e970*/  IMAD.WIDE.U32 R184, P2, R142, 0x4b1ba7b6, R184 ;  /* 0x4b1ba7b68eb87825 */ /* 0x000fc800078400b8 */
[----:B------:R-:W-:-:S04]  /*9e980*/  IMAD.WIDE.U32 R76, P0, R142, 0x1a0111ea, R76 ;  /* 0x1a0111ea8e4c7825 */ /* 0x000fc8000780004c */
[----:B------:R-:W-:Y:S01]  /*9e990*/  IMAD.WIDE.U32.X R70, R97, -0x46010001, R70, P5 ;  /* 0xb9feffff61467825 */ /* 0x000fe200028e0446 */
[----:B------:R-:W-:-:S03]  /*9e9a0*/  IADD3 R85, P5, PT, R64, R93, RZ ;  /* 0x0000005d40557210 */ /* 0x000fc60007fbe0ff */
[----:B------:R-:W-:Y:S01]  /*9e9b0*/  IMAD.X R129, RZ, RZ, RZ, P2 ;  /* 0x000000ffff817224 */ /* 0x000fe200010e06ff */
[----:B------:R-:W-:Y:S01]  /*9e9c0*/  IADD3 RZ, P2, PT, R72, R62, RZ ;  /* 0x0000003e48ff7210 */ /* 0x000fe20007f5e0ff */
[----:B------:R-:W-:Y:S01]  /*9e9d0*/  IMAD.X R35, RZ, RZ, RZ, P0 ;  /* 0x000000ffff237224 */ /* 0x000fe200000e06ff */
[----:B------:R-:W-:Y:S01]  /*9e9e0*/  IADD3 R57, P0, PT, R78, R63, RZ ;  /* 0x0000003f4e397210 */ /* 0x000fe20007f1e0ff */
[----:B------:R-:W-:Y:S02]  /*9e9f0*/  IMAD.MOV.U32 R212, RZ, RZ, R65 ;  /* 0x000000ffffd47224 */ /* 0x000fe400078e0041 */
[----:B------:R-:W-:Y:S01]  /*9ea00*/  IMAD.X R47, RZ, RZ, RZ, P6 ;  /* 0x000000ffff2f7224 */ /* 0x000fe200030e06ff */
[----:B------:R-:W-:Y:S01]  /*9ea10*/  IADD3.X RZ, P2, PT, R73, R57, RZ, P2, !PT ;  /* 0x0000003949ff7210 */ /* 0x000fe2000175e4ff */
[----:B------:R-:W-:-:S04]  /*9ea20*/  IMAD.WIDE.U32 R62, R142, -0xc7aed41, RZ ;  /* 0xf38512bf8e3e7825 */ /* 0x000fc800078e00ff */
[----:B------:R-:W-:Y:S02]  /*9ea30*/  IMAD.MOV.U32 R46, RZ, RZ, R79 ;  /* 0x000000ffff2e7224 */ /* 0x000fe400078e004f */
[----:B------:R-:W-:Y:S01]  /*9ea40*/  IMAD.WIDE.U32.X R212, R97, 0x6730d2a0, R212, P5 ;  /* 0x6730d2a061d47825 */ /* 0x000fe200028e04d4 */
[----:B------:R-:W-:-:S03]  /*9ea50*/  IADD3 R48, P5, PT, R33, R48, RZ ;  /* 0x0000003021307210 */ /* 0x000fc60007fbe0ff */
[C---:B------:R-:W-:Y:S01]  /*9ea60*/  IMAD.WIDE.U32.X R46, R97.reuse, 0x1eabfffe, R46, P0 ;  /* 0x1eabfffe612e7825 */ /* 0x040fe200000e042e */
[----:B------:R-:W-:Y:S02]  /*9ea70*/  IADD3 R131, P0, PT, R80, R63, RZ ;  /* 0x0000003f50837210 */ /* 0x000fe40007f1e0ff */
[----:B------:R-:W-:Y:S01]  /*9ea80*/  IADD3.X R49, P5, PT, R110, R101, RZ, P5, !PT ;  /* 0x000000656e317210 */ /* 0x000fe20002fbe4ff */
[----:B------:R-:W-:Y:S01]  /*9ea90*/  IMAD.MOV.U32 R176, RZ, RZ, R81 ;  /* 0x000000ffffb07224 */ /* 0x000fe200078e0051 */
[----:B------:R-:W-:Y:S01]  /*9eaa0*/  IADD3.X R63, P4, PT, RZ, R122, RZ, P4, !PT ;  /* 0x0000007aff3f7210 */ /* 0x000fe2000279e4ff */
[----:B------:R-:W-:Y:S02]  /*9eab0*/  IMAD.MOV.U32 R34, RZ, RZ, R77 ;  /* 0x000000ffff227224 */ /* 0x000fe400078e004d */
[----:B------:R-:W-:Y:S01]  /*9eac0*/  IMAD.WIDE.U32.X R176, R97, 0x64774b84, R176, P0 ;  /* 0x64774b8461b07825 */ /* 0x000fe200000e04b0 */
[----:B------:R-:W-:Y:S02]  /*9ead0*/  IADD3 R33, P0, PT, R76, R171, RZ ;  /* 0x000000ab4c217210 */ /* 0x000fe40007f1e0ff */
[----:B------:R-:W-:Y:S01]  /*9eae0*/  IADD3.X R63, P5, PT, RZ, R63, RZ, P5, !PT ;  /* 0x0000003fff3f7210 */ /* 0x000fe20002fbe4ff */
[----:B------:R-:W-:-:S03]  /*9eaf0*/  IMAD.WIDE.U32 R188, R193, R181, R114 ;  /* 0x000000b5c1bc7225 */ /* 0x000fc600078e0072 */
[----:B------:R-:W-:Y:S01]  /*9eb00*/  IADD3.X R123, PT, PT, RZ, RZ, R123, P5, P4 ;  /* 0x000000ffff7b7210 */ /* 0x000fe20002fe847b */
[----:B------:R-:W-:Y:S01]  /*9eb10*/  IMAD.WIDE.U32.X R34, R97, 0x1a0111ea, R34, P0 ;  /* 0x1a0111ea61227825 */ /* 0x000fe200000e0422 */
[----:B------:R-:W-:Y:S02]  /*9eb20*/  IADD3 R172, P4, PT, R89, R172, RZ ;  /* 0x000000ac59ac7210 */ /* 0x000fe40007f9e0ff */
[----:B------:R-:W-:Y:S01]  /*9eb30*/  IADD3 RZ, P0, PT, R114, R112, RZ ;  /* 0x0000007072ff7210 */ /* 0x000fe20007f1e0ff */
[----:B------:R-:W-:Y:S01]  /*9eb40*/  IMAD.IADD R116, R189, 0x1, R116 ;  /* 0x00000001bd747824 */ /* 0x000fe200078e0274 */
[----:B------:R-:W-:Y:S01]  /*9eb50*/  IADD3.X R173, P4, PT, R141, R40, RZ, P4, !PT ;  /* 0x000000288dad7210 */ /* 0x000fe2000279e4ff */
[----:B------:R-:W-:Y:S01]  /*9eb60*/  IMAD.WIDE.U32 R110, R142, -0x5555, R94 ;  /* 0xffffaaab8e6e7825 */ /* 0x000fe200078e005e */
[----:B------:R-:W-:Y:S02]  /*9eb70*/  IADD3 R188, P5, PT, R63, R188, RZ ;  /* 0x000000bc3fbc7210 */ /* 0x000fe40007fbe0ff */
[----:B------:R-:W-:Y:S01]  /*9eb80*/  IADD3.X RZ, P0, PT, R115, R113, RZ, P0, !PT ;  /* 0x0000007173ff7210 */ /* 0x000fe2000071e4ff */
[----:B------:R-:W-:Y:S01]  /*9eb90*/  IMAD.WIDE.U32 R94, R31, R181, R172 ;  /* 0x000000b51f5e7225 */ /* 0x000fe200078e00ac */
[----:B------:R-:W-:-:S02]  /*9eba0*/  IADD3.X R40, P1, PT, RZ, R104, RZ, P1, !PT ;  /* 0x00000068ff287210 */ /* 0x000fc40000f3e4ff */
[----:B------:R-:W-:Y:S01]  /*9ebb0*/  IADD3.X R189, P5, PT, R116, R123, RZ, P5, !PT ;  /* 0x0000007b74bd7210 */ /* 0x000fe20002fbe4ff */
[----:B------:R-:W-:Y:S01]  /*9ebc0*/  IMAD.IADD R100, R95, 0x1, R100 ;  /* 0x000000015f647824 */ /* 0x000fe200078e0264 */
[----:B------:R-:W-:Y:S01]  /*9ebd0*/  IADD3.X R63, P0, PT, RZ, R102, RZ, P0, !PT ;  /* 0x00000066ff3f7210 */ /* 0x000fe2000071e4ff */
[----:B------:R-:W-:Y:S01]  /*9ebe0*/  IMAD.WIDE.U32 R68, R142, 0x434bacd7, RZ ;  /* 0x434bacd78e447825 */ /* 0x000fe200078e00ff */
[----:B------:R-:W-:Y:S02]  /*9ebf0*/  IADD3.X R40, P4, PT, RZ, R40, RZ, P4, !PT ;  /* 0x00000028ff287210 */ /* 0x000fe4000279e4ff */
[----:B------:R-:W-:Y:S01]  /*9ec00*/  IADD3.X R63, P5, PT, RZ, R63, RZ, P5, !PT ;  /* 0x0000003fff3f7210 */ /* 0x000fe20002fbe4ff */
[----:B------:R-:W-:Y:S01]  /*9ec10*/  IMAD.MOV.U32 R128, RZ, RZ, R185 ;  /* 0x000000ffff807224 */ /* 0x000fe200078e00b9 */
[----:B------:R-:W-:Y:S01]  /*9ec20*/  IADD3.X R105, PT, PT, RZ, RZ, R105, P4, P1 ;  /* 0x000000ffff697210 */ /* 0x000fe200027e2469 */
[----:B------:R-:W-:Y:S01]  /*9ec30*/  IMAD.IADD R106, R111, 0x1, R106 ;  /* 0x000000016f6a7824 */ /* 0x000fe200078e026a */
[----:B------:R-:W-:Y:S01]  /*9ec40*/  IADD3 RZ, P1, PT, R172, R98, RZ ;  /* 0x00000062acff7210 */ /* 0x000fe20007f3e0ff */
[----:B------:R-:W-:Y:S01]  /*9ec50*/  IMAD.WIDE.U32 R122, R216, R27, RZ ;  /* 0x0000001bd87a7225 */ /* 0x000fe200078e00ff */
[----:B------:R-:W-:-:S02]  /*9ec60*/  IADD3.X R103, PT, PT, RZ, RZ, R103, P5, P0 ;  /* 0x000000ffff677210 */ /* 0x000fc40002fe0467 */
[----:B------:R-:W-:Y:S01]  /*9ec70*/  IADD3 R172, P5, PT, R63, R94, RZ ;  /* 0x0000005e3fac7210 */ /* 0x000fe20007fbe0ff */
[----:B------:R-:W-:Y:S01]  /*9ec80*/  IMAD.WIDE.U32 R116, R194, R27, RZ ;  /* 0x0000001bc2747225 */ /* 0x000fe200078e00ff */
[----:B------:R-:W-:Y:S02]  /*9ec90*/  IADD3.X RZ, P1, PT, R173, R99, RZ, P1, !PT ;  /* 0x00000063adff7210 */ /* 0x000fe40000f3e4ff */
[----:B------:R-:W-:Y:S01]  /*9eca0*/  IADD3 RZ, P4, PT, R48, R92, RZ ;  /* 0x0000005c30ff7210 */ /* 0x000fe20007f9e0ff */
[----:B------:R-:W-:Y:S01]  /*9ecb0*/  IMAD.WIDE.U32 R140, R192, R27, RZ ;  /* 0x0000001bc08c7225 */ /* 0x000fe200078e00ff */
[----:B------:R-:W-:Y:S02]  /*9ecc0*/  IADD3 R92, P0, PT, R40, R133, RZ ;  /* 0x00000085285c7210 */ /* 0x000fe40007f1e0ff */
[----:B------:R-:W-:Y:S01]  /*9ecd0*/  IADD3.X R173, P5, PT, R100, R103, RZ, P5, !PT ;  /* 0x0000006764ad7210 */ /* 0x000fe20002fbe4ff */
[----:B------:R-:W-:Y:S01]  /*9ece0*/  IMAD.WIDE.U32 R94, R66, R27, RZ ;  /* 0x0000001b425e7225 */ /* 0x000fe200078e00ff */
[----:B------:R-:W-:-:S02]  /*9ecf0*/  IADD3.X R57, P1, PT, RZ, R90, RZ, P1, !PT ;  /* 0x0000005aff397210 */ /* 0x000fc40000f3e4ff */
[----:B------:R-:W-:Y:S01]  /*9ed00*/  IADD3 R55, P6, PT, R184, R69, RZ ;  /* 0x00000045b8377210 */ /* 0x000fe20007fde0ff */
[----:B------:R-:W-:Y:S01]  /*9ed10*/  IMAD.WIDE.U32 R102, R197, R27, RZ ;  /* 0x0000001bc5667225 */ /* 0x000fe200078e00ff */
[----:B------:R-:W-:Y:S02]  /*9ed20*/  IADD3.X R93, P0, PT, R105, R82, RZ, P0, !PT ;  /* 0x00000052695d7210 */ /* 0x000fe4000071e4ff */
[----:B------:R-:W-:Y:S01]  /*9ed30*/  IADD3.X R57, P5, PT, RZ, R57, RZ, P5, !PT ;  /* 0x00000039ff397210 */ /* 0x000fe20002fbe4ff */
[----:B------:R-:W-:Y:S01]  /*9ed40*/  IMAD.WIDE.U32.X R128, R97, 0x4b1ba7b6, R128, P6 ;  /* 0x4b1ba7b661807825 */ /* 0x000fe200030e0480 */
        /* <DEDUP_REMOVED lines=13> */
[----:B------:R-:W-:Y:S01]  /*9ee20*/  IMAD.WIDE.U32 R72, R142, -0x4eac0001, R72 ;  /* 0xb153ffff8e487825 */ /* 0x000fe200078e0048 */
[----:B------:R-:W-:-:S02]  /*9ee30*/  IADD3.X R17, P1, PT, RZ, R44, RZ, P1, !PT ;  /* 0x0000002cff117210 */ /* 0x000fc40000f3e4ff */
[----:B------:R-:W-:Y:S01]  /*9ee40*/  IADD3.X R63, PT, PT, RZ, RZ, R71, P6, P3 ;  /* 0x000000ffff3f7210 */ /* 0x000fe200037e6447 */
[----:B------:R-:W-:Y:S01]  /*9ee50*/  IMAD.WIDE.U32 R122, P6, R83, R192, R122 ;  /* 0x000000c0537a7225 */ /* 0x000fe200078c007a */
[----:B------:R-:W-:Y:S02]  /*9ee60*/  IADD3.X R17, P3, PT, RZ, R17, RZ, P5, !PT ;  /* 0x00000011ff117210 */ /* 0x000fe40002f7e4ff */
[----:B------:R-:W-:Y:S01]  /*9ee70*/  IADD3.X RZ, P4, PT, R49, R85, RZ, P4, !PT ;  /* 0x0000005531ff7210 */ /* 0x000fe2000279e4ff */
[----:B------:R-:W-:Y:S01]  /*9ee80*/  IMAD.X R71, RZ, RZ, RZ, P6 ;  /* 0x000000ffff477224 */ /* 0x000fe200030e06ff */
[----:B------:R-:W-:Y:S01]  /*9ee90*/  IADD3.X R135, PT, PT, RZ, RZ, R45, P3, P1 ;  /* 0x000000ffff877210 */ /* 0x000fe20001fe242d */
[----:B------:R-:W-:Y:S01]  /*9eea0*/  IMAD.WIDE.U32 R116, P1, R83, R210, R116 ;  /* 0x000000d253747225 */ /* 0x000fe20007820074 */
[----:B------:R-:W-:Y:S02]  /*9eeb0*/  IADD3 R119, P6, PT, R122, R141, RZ ;  /* 0x0000008d7a777210 */ /* 0x000fe40007fde0ff */
[----:B------:R-:W-:Y:S01]  /*9eec0*/  IADD3 R180, P3, PT, R181, R72, RZ ;  /* 0x00000048b5b47210 */ /* 0x000fe20007f7e0ff */
[----:B------:R-:W-:Y:S01]  /*9eed0*/  IMAD.MOV.U32 R70, RZ, RZ, R123 ;  /* 0x000000ffff467224 */ /* 0x000fe200078e007b */
[----:B------:R-:W-:Y:S01]  /*9eee0*/  IADD3 RZ, P5, PT, R188, R62, RZ ;  /* 0x0000003ebcff7210 */ /* 0x000fe20007fbe0ff */
[----:B------:R-:W-:Y:S01]  /*9eef0*/  IMAD.WIDE.U32 R48, R142, -0x94f09dc, R48 ;  /* 0xf6b0f6248e307825 */ /* 0x000fe200078e0030 */
[----:B------:R-:W-:-:S02]  /*9ef00*/  IADD3.X R69, P4, PT, RZ, R212, RZ, P4, !PT ;  /* 0x000000d4ff457210 */ /* 0x000fc4000279e4ff */
[----:B------:R-:W-:Y:S01]  /*9ef10*/  IADD3.X RZ, P5, PT, R189, R131, RZ, P5, !PT ;  /* 0x00000083bdff7210 */ /* 0x000fe20002fbe4ff */
[----:B------:R-:W-:Y:S01]  /*9ef20*/  IMAD.WIDE.U32.X R70, R83, R216, R70, P6 ;  /* 0x000000d853467225 */ /* 0x000fe200030e0446 */
[----:B------:R-:W-:-:S03]  /*9ef30*/  IADD3 R87, P6, PT, R116, R87, RZ ;  /* 0x0000005774577210 */ /* 0x000fc60007fde0ff */
[----:B------:R-:W-:Y:S02]  /*9ef40*/  IMAD.X R113, RZ, RZ, RZ, P1 ;  /* 0x000000ffff717224 */ /* 0x000fe400008e06ff */
        /* <DEDUP_REMOVED lines=9> */
[----:B------:R-:W-:Y:S01]  /*9efe0*/  IMAD.MOV.U32 R100, RZ, RZ, R95 ;  /* 0x000000ffff647224 */ /* 0x000fe200078e005f */
[----:B------:R-:W-:Y:S01]  /*9eff0*/  IADD3.X R45, P2, PT, RZ, R46, RZ, P2, !PT ;  /* 0x0000002eff2d7210 */ /* 0x000fe2000175e4ff */
[----:B------:R-:W-:Y:S01]  /*9f000*/  IMAD.X R115, RZ, RZ, RZ, P6 ;  /* 0x000000ffff737224 */ /* 0x000fe200030e06ff */
[----:B------:R-:W-:Y:S01]  /*9f010*/  IADD3 R85, P6, PT, R104, R65, RZ ;  /* 0x0000004168557210 */ /* 0x000fe20007fde0ff */
[----:B------:R-:W-:-:S04]  /*9f020*/  IMAD.WIDE.U32 R92, R28, R27, RZ ;  /* 0x0000001b1c5c7225 */ /* 0x000fc800078e00ff */
[----:B------:R-:W-:-:S04]  /*9f030*/  IMAD.WIDE.U32.X R100, R83, R66, R100, P1 ;  /* 0x0000004253647225 */ /* 0x000fc800008e0464 */
[----:B------:R-:W-:Y:S02]  /*9f040*/  IMAD.MOV.U32 R114, RZ, RZ, R105 ;  /* 0x000000ffff727224 */ /* 0x000fe400078e0069 */
[----:B------:R-:W-:Y:S02]  /*9f050*/  IMAD.IADD R78, R73, 0x1, R78 ;  /* 0x00000001494e7824 */ /* 0x000fe400078e024e */
[----:B------:R-:W-:-:S03]  /*9f060*/  IMAD.WIDE.U32 R102, P1, R83, R31, R102 ;  /* 0x0000001f53667225 */ /* 0x000fc60007820066 */
[----:B------:R-:W-:Y:S01]  /*9f070*/  IADD3.X R181, P3, PT, R78, R63, RZ, P3, !PT ;  /* 0x0000003f4eb57210 */ /* 0x000fe20001f7e4ff */
[----:B------:R-:W-:-:S03]  /*9f080*/  IMAD.WIDE.U32 R98, R31, R27, RZ ;  /* 0x0000001b1f627225 */ /* 0x000fc600078e00ff */
[----:B------:R-:W-:Y:S01]  /*9f090*/  IADD3.X R45, P3, PT, RZ, R45, RZ, P3, !PT ;  /* 0x0000002dff2d7210 */ /* 0x000fe20001f7e4ff */
[----:B------:R-:W-:-:S04]  /*9f0a0*/  IMAD.WIDE.U32.X R114, R83, R190, R114, P6 ;  /* 0x000000be53727225 */ /* 0x000fc800030e0472 */
[----:B------:R-:W-:-:S04]  /*9f0b0*/  IMAD.WIDE.U32 R92, P6, R83, R30, R92 ;  /* 0x0000001e535c7225 */ /* 0x000fc800078c005c */
[----:B------:R-:W-:Y:S01]  /*9f0c0*/  IMAD.X R79, RZ, RZ, RZ, P1 ;  /* 0x000000ffff4f7224 */ /* 0x000fe200008e06ff */
[----:B------:R-:W-:Y:S01]  /*9f0d0*/  IADD3 R40, P1, PT, R102, R99, RZ ;  /* 0x0000006366287210 */ /* 0x000fe20007f3e0ff */
[----:B------:R-:W-:-:S04]  /*9f0e0*/  IMAD.WIDE.U32 R72, R30, R27, RZ ;  /* 0x0000001b1e487225 */ /* 0x000fc800078e00ff */
[----:B------:R-:W-:-:S04]  /*9f0f0*/  IMAD.WIDE.U32 R88, R216, R24, RZ ;  /* 0x00000018d8587225 */ /* 0x000fc800078e00ff */
[----:B------:R-:W-:Y:S02]  /*9f100*/  IMAD.MOV.U32 R78, RZ, RZ, R103 ;  /* 0x000000ffff4e7224 */ /* 0x000fe400078e0067 */
[----:B------:R-:W-:Y:S01]  /*9f110*/  IMAD.X R91, RZ, RZ, RZ, P6 ;  /* 0x000000ffff5b7224 */ /* 0x000fe200030e06ff */
[----:B------:R-:W-:Y:S01]  /*9f120*/  IADD3 R73, P6, PT, R92, R73, RZ ;  /* 0x000000495c497210 */ /* 0x000fe20007fde0ff */
[----:B------:R-:W-:-:S04]  /*9f130*/  IMAD.WIDE.U32.X R78, R83, R197, R78, P1 ;  /* 0x000000c5534e7225 */ /* 0x000fc800008e044e */
[----:B------:R-:W-:Y:S02]  /*9f140*/  IMAD.MOV.U32 R90, RZ, RZ, R93 ;  /* 0x000000ffff5a7224 */ /* 0x000fe400078e005d */
[----:B------:R-:W-:-:S04]  /*9f150*/  IMAD.WIDE.U32 R88, P1, R25, R192, R88 ;  /* 0x000000c019587225 */ /* 0x000fc80007820058 */
[----:B------:R-:W-:-:S04]  /*9f160*/  IMAD.WIDE.U32 R106, R192, R24, RZ ;  /* 0x00000018c06a7225 */ /* 0x000fc800078e00ff */
[----:B------:R-:W-:Y:S01]  /*9f170*/  IMAD.WIDE.U32.X R90, R83, R28, R90, P6 ;  /* 0x0000001c535a7225 */ /* 0x000fe200030e045a */
[----:B------:R-:W-:-:S03]  /*9f180*/  IADD3 R46, P6, PT, R45, R48, RZ ;  /* 0x000000302d2e7210 */ /* 0x000fc60007fde0ff */
[----:B------:R-:W-:Y:S01]  /*9f190*/  IMAD.X R63, RZ, RZ, RZ, P1 ;  /* 0x000000ffff3f7224 */ /* 0x000fe200008e06ff */
[----:B------:R-:W-:Y:S01]  /*9f1a0*/  IADD3 R45, P1, PT, R88, R107, RZ ;  /* 0x0000006b582d7210 */ /* 0x000fe20007f3e0ff */
[----:B------:R-:W-:Y:S02]  /*9f1b0*/  IMAD.MOV.U32 R62, RZ, RZ, R89 ;  /* 0x000000ffff3e7224 */ /* 0x000fe400078e0059 */
[----:B------:R-:W-:-:S04]  /*9f1c0*/  IMAD.WIDE.U32 R48, R194, R24, RZ ;  /* 0x00000018c2307225 */ /* 0x000fc800078e00ff */
[C---:B------:R-:W-:Y:S01]  /*9f1d0*/  IMAD.WIDE.U32.X R62, R25.reuse, R216, R62, P1 ;  /* 0x000000d8193e7225 */ /* 0x040fe200008e043e */
[----:B------:R-:W-:Y:S02]  /*9f1e0*/  IADD3 RZ, P1, PT, RZ, R133, RZ ;  /* 0x00000085ffff7210 */ /* 0x000fe40007f3e0ff */
[----:B------:R-:W-:Y:S01]  /*9f1f0*/  IADD3.X R216, PT, PT, RZ, RZ, R47, P3, P2 ;  /* 0x000000ffffd87210 */ /* 0x000fe20001fe442f */
[----:B------:R-:W-:Y:S01]  /*9f200*/  IMAD.WIDE.U32 R48, P3, R25, R210, R48 ;  /* 0x000000d219307225 */ /* 0x000fe20007860030 */
[----:B------:R-:W-:Y:S02]  /*9f210*/  IADD3.X RZ, P1, PT, RZ, R82, RZ, P1, !PT ;  /* 0x00000052ffff7210 */ /* 0x000fe40000f3e4ff */
[----:B------:R-:W-:Y:S01]  /*9f220*/  IADD3.X R47, P6, PT, R57, R216, RZ, P6, !PT ;  /* 0x000000d8392f7210 */ /* 0x000fe200037de4ff */
[----:B------:R-:W-:Y:S01]  /*9f230*/  IMAD.WIDE.U32 R82, R210, R24, RZ ;  /* 0x00000018d2527225 */ /* 0x000fe200078e00ff */
[----:B------:R-:W-:Y:S02]  /*9f240*/  IADD3 RZ, P2, PT, R180, R56, RZ ;  /* 0x00000038b4ff7210 */ /* 0x000fe40007f5e0ff */
[----:B------:R-:W-:Y:S01]  /*9f250*/  IADD3.X R69, P6, PT, RZ, R69, RZ, P6, !PT ;  /* 0x00000045ff457210 */ /* 0x000fe200037de4ff */
[----:B------:R-:W-:Y:S01]  /*9f260*/  IMAD.X R57, RZ, RZ, RZ, P3 ;  /* 0x000000ffff397224 */ /* 0x000fe200018e06ff */
[----:B------:R-:W-:Y:S01]  /*9f270*/  IADD3 R65, P3, PT, R48, R83, RZ ;  /* 0x0000005330417210 */ /* 0x000fe20007f7e0ff */
[----:B------:R-:W-:Y:S01]  /*9f280*/  IMAD.WIDE.U32 R188, R142, -0xc7aed41, R188 ;  /* 0xf38512bf8ebc7825 */ /* 0x000fe200078e00bc */
[----:B------:R-:W-:-:S02]  /*9f290*/  IADD3.X R212, PT, PT, RZ, RZ, R213, P6, P4 ;  /* 0x000000ffffd47210 */ /* 0x000fc400037e84d5 */
[----:B------:R-:W-:Y:S01]  /*9f2a0*/  IADD3.X RZ, P2, PT, R181, R191, RZ, P2, !PT ;  /* 0x000000bfb5ff7210 */ /* 0x000fe2000175e4ff */
[----:B------:R-:W-:Y:S02]  /*9f2b0*/  IMAD.MOV.U32 R56, RZ, RZ, R49 ;  /* 0x000000ffff387224 */ /* 0x000fe400078e0031 */
[----:B------:R-:W-:Y:S02]  /*9f2c0*/  IMAD.IADD R49, R189, 0x1, R80 ;  /* 0x00000001bd317824 */ /* 0x000fe400078e0250 */
[----:B------:R-:W-:Y:S01]  /*9f2d0*/  IMAD.WIDE.U32.X R56, R25, R194, R56, P3 ;  /* 0x000000c219387225 */ /* 0x000fe200018e0438 */
[----:B------:R-:W-:Y:S02]  /*9f2e0*/  IADD3 RZ, P3, PT, R172, R68, RZ ;  /* 0x00000044acff7210 */ /* 0x000fe40007f7e0ff */
        /* <DEDUP_REMOVED lines=8> */
[----:B------:R-:W-:Y:S01]  /*9f370*/  IADD3.X R55, P6, PT, RZ, R55, RZ, P6, !PT ;  /* 0x00000037ff377210 */ /* 0x000fe200037de4ff */
[----:B------:R-:W-:Y:S01]  /*9f380*/  IMAD.IADD R184, R173, 0x1, R184 ;  /* 0x00000001adb87824 */ /* 0x000fe200078e02b8 */
[----:B------:R-:W-:Y:S02]  /*9f390*/  IADD3.X R49, P2, PT, RZ, R52, RZ, P2, !PT ;  /* 0x00000034ff317210 */ /* 0x000fe4000175e4ff */
[----:B------:R-:W-:-:S02]  /*9f3a0*/  IADD3.X RZ, P4, PT, RZ, R81, RZ, P4, !PT ;  /* 0x00000051ffff7210 */ /* 0x000fc4000279e4ff */
[----:B------:R-:W-:Y:S02]  /*9f3b0*/  IADD3.X R177, PT, PT, RZ, RZ, R177, P6, P5 ;  /* 0x000000ffffb17210 */ /* 0x000fe400037ea4b1 */
[----:B------:R-:W-:Y:S02]  /*9f3c0*/  IADD3.X R49, P4, PT, RZ, R49, RZ, P4, !PT ;  /* 0x00000031ff317210 */ /* 0x000fe4000279e4ff */
[----:B------:R-:W-:Y:S01]  /*9f3d0*/  IADD3 R52, P5, PT, R55, R172, RZ ;  /* 0x000000ac37347210 */ /* 0x000fe20007fbe0ff */
[----:B------:R-:W-:Y:S01]  /*9f3e0*/  IMAD.WIDE.U32 R172, R29, R210, R46 ;  /* 0x000000d21dac7225 */ /* 0x000fe200078e002e */
[----:B------:R-:W-:Y:S02]  /*9f3f0*/  IADD3.X R55, PT, PT, RZ, RZ, R53, P4, P2 ;  /* 0x000000ffff377210 */ /* 0x000fe400027e4435 */
[----:B------:R-:W-:Y:S01]  /*9f400*/  IADD3.X R53, P5, PT, R184, R177, RZ, P5, !PT ;  /* 0x000000b1b8357210 */ /* 0x000fe20002fbe4ff */
[----:B------:R-:W-:Y:S01]  /*9f410*/  IMAD.IADD R168, R173, 0x1, R168 ;  /* 0x00000001ada87824 */ /* 0x000fe200078e02a8 */
[----:B------:R-:W-:-:S02]  /*9f420*/  IADD3.X R189, P3, PT, RZ, R128, RZ, P3, !PT ;  /* 0x00000080ffbd7210 */ /* 0x000fc40001f7e4ff */
[----:B------:R-:W-:Y:S02]  /*9f430*/  IADD3 RZ, P6, PT, R46, R166, RZ ;  /* 0x000000a62eff7210 */ /* 0x000fe40007fde0ff */
[----:B------:R-:W-:Y:S02]  /*9f440*/  IADD3.X R189, P5, PT, RZ, R189, RZ, P5, !PT ;  /* 0x000000bdffbd7210 */ /* 0x000fe40002fbe4ff */
[----:B------:R-:W-:Y:S02]  /*9f450*/  IADD3 R46, P4, PT, R49, R172, RZ ;  /* 0x000000ac312e7210 */ /* 0x000fe40007f9e0ff */
[----:B------:R-:W-:Y:S01]  /*9f460*/  IADD3.X RZ, P6, PT, R47, R183, RZ, P6, !PT ;  /* 0x000000b72fff7210 */ /* 0x000fe200037de4ff */
[----:B------:R-:W-:Y:S01]  /*9f470*/  IMAD.WIDE.U32 R182, R29, R196, R68 ;  /* 0x000000c41db67225 */ /* 0x000fe200078e0044 */
[----:B------:R-:W-:Y:S02]  /*9f480*/  IADD3.X R129, PT, PT, RZ, RZ, R129, P5, P3 ;  /* 0x000000ffff817210 */ /* 0x000fe40002fe6481 */
[----:B------:R-:W-:Y:S01]  /*9f490*/  IADD3.X R47, P4, PT, R168, R55, RZ, P4, !PT ;  /* 0x00000037a82f7210 */ /* 0x000fe2000279e4ff */
[----:B------:R-:W-:Y:S01]  /*9f4a0*/  IMAD R55, R81, -0x30003, RZ ;  /* 0xfffcfffd51377824 */ /* 0x000fe200078e02ff */
[----:B------:R-:W-:-:S02]  /*9f4b0*/  IADD3.X R49, P3, PT, RZ, R108, RZ, P6, !PT ;  /* 0x0000006cff317210 */ /* 0x000fc4000377e4ff */
[----:B------:R-:W-:Y:S01]  /*9f4c0*/  IADD3 RZ, P2, PT, R110, R170, RZ ;  /* 0x000000aa6eff7210 */ /* 0x000fe20007f5e0ff */
[----:B------:R-:W-:Y:S01]  /*9f4d0*/  IMAD R55, R80, -0x760c0004, R55 ;  /* 0x89f3fffc50377824 */ /* 0x000fe200078e0237 */
[----:B------:R-:W-:Y:S02]  /*9f4e0*/  IADD3.X R49, P4, PT, RZ, R49, RZ, P4, !PT ;  /* 0x00000031ff317210 */ /* 0x000fe4000279e4ff */
[----:B------:R-:W-:Y:S02]  /*9f4f0*/  IADD3 RZ, P5, PT, R68, R130, RZ ;  /* 0x0000008244ff7210 */ /* 0x000fe40007fbe0ff */
[----:B------:R-:W-:Y:S01]  /*9f500*/  IADD3.X RZ, P2, PT, R111, R33, RZ, P2, !PT ;  /* 0x000000216fff7210 */ /* 0x000fe2000175e4ff */
[----:B------:R-:W-:Y:S01]  /*9f510*/  IMAD.IADD R33, R183, 0x1, R132 ;  /* 0x00000001b7217824 */ /* 0x000fe200078e0284 */
[----:B------:R-:W-:Y:S01]  /*9f520*/  IADD3.X R108, PT, PT, RZ, RZ, R109, P4, P3 ;  /* 0x000000ffff6c7210 */ /* 0x000fe200027e646d */
[----:B------:R-:W-:Y:S01]  /*9f530*/  IMAD.WIDE.U32 R132, R80, -0x30003, RZ ;  /* 0xfffcfffd50847825 */ /* 0x000fe200078e00ff */
[----:B------:R-:W-:-:S02]  /*9f540*/  IADD3 R182, P6, PT, R49, R182, RZ ;  /* 0x000000b631b67210 */ /* 0x000fc40007fde0ff */
[----:B------:R-:W-:Y:S01]  /*9f550*/  IADD3.X RZ, P4, PT, R69, R67, RZ, P5, !PT ;  /* 0x0000004345ff7210 */ /* 0x000fe20002f9e4ff */
[----:B------:R-:W-:Y:S01]  /*9f560*/  IMAD.WIDE.U32 R110, R142, 0x397fe69a, R110 ;  /* 0x397fe69a8e6e7825 */ /* 0x000fe200078e006e */
[----:B------:R-:W-:Y:S02]  /*9f570*/  IADD3.X R183, P6, PT, R33, R108, RZ, P6, !PT ;  /* 0x0000006c21b77210 */ /* 0x000fe400037de4ff */
[----:B------:R-:W-:Y:S01]  /*9f580*/  IADD3.X R67, P4, PT, RZ, R74, RZ, P4, !PT ;  /* 0x0000004aff437210 */ /* 0x000fe2000279e4ff */
[----:B------:R-:W-:Y:S01]  /*9f590*/  IMAD.IADD R69, R133, 0x1, R55 ;  /* 0x0000000185457824 */ /* 0x000fe200078e0237 */
[----:B------:R-:W-:Y:S01]  /*9f5a0*/  IADD3 R188, P5, PT, R189, R110, RZ ;  /* 0x0000006ebdbc7210 */ /* 0x000fe20007fbe0ff */
[----:B------:R-:W-:Y:S01]  /*9f5b0*/  IMAD.IADD R76, R111, 0x1, R76 ;  /* 0x000000016f4c7824 */ /* 0x000fe200078e024c */
[----:B------:R-:W-:Y:S01]  /*9f5c0*/  IADD3.X R33, P1, PT, RZ, RZ, RZ, P1, !PT ;  /* 0x000000ffff217210 */ /* 0x000fe20000f3e4ff */
[----:B------:R-:W-:Y:S01]  /*9f5d0*/  IMAD.WIDE.U32 R142, R69, -0x5555, RZ ;  /* 0xffffaaab458e7825 */ /* 0x000fe200078e00ff */
[----:B------:R-:W-:-:S02]  /*9f5e0*/  IADD3.X R194, P0, PT, RZ, RZ, RZ, P0, !PT ;  /* 0x000000ffffc27210 */ /* 0x000fc4000071e4ff */
[----:B------:R-:W-:Y:S01]  /*9f5f0*/  IADD3.X R67, P6, PT, RZ, R67, RZ, P6, !PT ;  /* 0x00000043ff437210 */ /* 0x000fe200037de4ff */
[----:B------:R-:W-:Y:S01]  /*9f600*/  IMAD.X R212, RZ, RZ, RZ, P1 ;  /* 0x000000ffffd47224 */ /* 0x000fe200008e06ff */
[----:B------:R-:W-:Y:S01]  /*9f610*/  IADD3.X R189, P5, PT, R76, R129, RZ, P5, !PT ;  /* 0x000000814cbd7210 */ /* 0x000fe20002fbe4ff */
[C---:B------:R-:W-:Y:S01]  /*9f620*/  IMAD.WIDE.U32 R180, R69.reuse, -0x94f09dc, RZ ;  /* 0xf6b0f62445b47825 */ /* 0x040fe200078e00ff */
[----:B------:R-:W-:Y:S02]  /*9f630*/  IADD3.X R83, P2, PT, RZ, R34, RZ, P2, !PT ;  /* 0x00000022ff537210 */ /* 0x000fe4000175e4ff */
[----:B------:R-:W-:Y:S01]  /*9f640*/  IADD3 R194, P3, PT, R194, R33, RZ ;  /* 0x00000021c2c27210 */ /* 0x000fe20007f7e0ff */
[----:B------:R-:W-:Y:S01]  /*9f650*/  IMAD.WIDE.U32 R170, R69, -0xc7aed41, RZ ;  /* 0xf38512bf45aa7825 */ /* 0x000fe200078e00ff */
[----:B------:R-:W-:Y:S02]  /*9f660*/  IADD3.X R33, PT, PT, RZ, RZ, R75, P6, P4 ;  /* 0x000000ffff217210 */ /* 0x000fe400037e844b */
[----:B------:R-:W-:Y:S01]  /*9f670*/  IADD3 RZ, P1, PT, R52, R54, RZ ;  /* 0x0000003634ff7210 */ /* 0x000fe20007f3e0ff */
[----:B------:R-:W-:Y:S01]  /*9f680*/  IMAD.WIDE.U32 R74, R132, -0x5555, RZ ;  /* 0xffffaaab844a7825 */ /* 0x000fe200078e00ff */
[----:B------:R-:W-:-:S02]  /*9f690*/  IADD3.X R83, P5, PT, RZ, R83, RZ, P5, !PT ;  /* 0x00000053ff537210 */ /* 0x000fc40002fbe4ff */
[----:B------:R-:W-:Y:S01]  /*9f6a0*/  IADD3.X R212, PT, PT, R212, RZ, RZ, P3, P0 ;  /* 0x000000ffd4d47210 */ /* 0x000fe20001fe04ff */
[----:B------:R-:W-:Y:S01]  /*9f6b0*/  IMAD.WIDE.U32 R142, P6, R132, -0x46010001, R142 ;  /* 0xb9feffff848e7825 */ /* 0x000fe200078c008e */
[----:B------:R-:W-:Y:S02]  /*9f6c0*/  IADD3.X R49, PT, PT, RZ, RZ, R35, P5, P2 ;  /* 0x000000ffff317210 */ /* 0x000fe40002fe4423 */
[----:B------:R-:W-:Y:S01]  /*9f6d0*/  IADD3 RZ, P4, PT, R80, R74, RZ ;  /* 0x0000004a50ff7210 */ /* 0x000fe20007f9e0ff */
[----:B------:R-:W-:Y:S01]  /*9f6e0*/  IMAD.WIDE.U32 R54, R69, -0x4eac0001, RZ ;  /* 0xb153ffff45367825 */ /* 0x000fe200078e00ff */
[----:B------:R-:W-:Y:S02]  /*9f6f0*/  IADD3 R89, P5, PT, R142, R75, RZ ;  /* 0x0000004b8e597210 */ /* 0x000fe40007fbe0ff */
[----:B------:R-:W-:Y:S01]  /*9f700*/  IADD3.X RZ, P1, PT, R53, R167, RZ, P1, !PT ;  /* 0x000000a735ff7210 */ /* 0x000fe20000f3e4ff */
[----:B------:R-:W-:Y:S01]  /*9f710*/  IMAD.WIDE.U32 R172, R69, 0x434bacd7, RZ ;  /* 0x434bacd745ac7825 */ /* 0x000fe200078e00ff */
[----:B------:R-:W-:-:S03]  /*9f720*/  IADD3.X RZ, P4, PT, R81, R89, RZ, P4, !PT ;  /* 0x0000005951ff7210 */ /* 0x000fc6000279e4ff */
[----:B------:R-:W-:-:S04]  /*9f730*/  IMAD.WIDE.U32 R180, P0, R132, 0x6730d2a0, R180 ;  /* 0x6730d2a084b47825 */ /* 0x000fc800078000b4 */
[----:B------:R-:W-:-:S04]  /*9f740*/  IMAD.WIDE.U32 R74, R132, -0x5555, R80 ;  /* 0xffffaaab844a7825 */ /* 0x000fc800078e0050 */
[----:B------:R-:W-:-:S04]  /*9f750*/  IMAD.WIDE.U32 R54, P2, R132, 0x1eabfffe, R54 ;  /* 0x1eabfffe84367825 */ /* 0x000fc80007840036 */
[----:B------:R-:W-:Y:S02]  /*9f760*/  IMAD.X R177, RZ, RZ, RZ, P0 ;  /* 0x000000ffffb17224 */ /* 0x000fe400000e06ff */
[----:B------:R-:W-:-:S04]  /*9f770*/  IMAD.WIDE.U32 R34, R132, -0x4eac0001, RZ ;  /* 0xb153ffff84227825 */ /* 0x000fc800078e00ff */
[----:B------:R-:W-:-:S04]  /*9f780*/  IMAD.WIDE.U32 R170, P3, R132, 0x64774b84, R170 ;  /* 0x64774b8484aa7825 */ /* 0x000fc800078600aa */
[----:B------:R-:W-:Y:S01]  /*9f790*/  IMAD.X R131, RZ, RZ, RZ, P2 ;  /* 0x000000ffff837224 */ /* 0x000fe200010e06ff */
[----:B------:R-:W-:Y:S01]  /*9f7a0*/  IADD3 RZ, P2, PT, RZ, R74, RZ ;  /* 0x0000004affff7210 */ /* 0x000fe20007f5e0ff */
[----:B------:R-:W-:-:S04]  /*9f7b0*/  IMAD.WIDE.U32 R172, P0, R132, 0x4b1ba7b6, R172 ;  /* 0x4b1ba7b684ac7825 */ /* 0x000fc800078000ac */
[----:B------:R-:W-:Y:S02]  /*9f7c0*/  IMAD.IADD R68, R75, 0x1, R142 ;  /* 0x000000014b447824 */ /* 0x000fe400078e028e */
[----:B------:R-:W-:Y:S02]  /*9f7d0*/  IMAD.X R77, RZ, RZ, RZ, P6 ;  /* 0x000000ffff4d7224 */ /* 0x000fe400030e06ff */
[----:B------:R-:W-:Y:S01]  /*9f7e0*/  IMAD.WIDE.U32 R74, R132, -0x94f09dc, RZ ;  /* 0xf6b0f624844a7825 */ /* 0x000fe200078e00ff */
[----:B------:R-:W-:-:S03]  /*9f7f0*/  IADD3.X RZ, P2, PT, RZ, R68, RZ, P2, !PT ;  /* 0x00000044ffff7210 */ /* 0x000fc6000175e4ff */
        /* <DEDUP_REMOVED lines=9> */
[----:B------:R-:W-:-:S04]  /*9f890*/  IMAD.WIDE.U32 R184, R132, -0xc7aed41, RZ ;  /* 0xf38512bf84b87825 */ /* 0x000fc800078e00ff */
[----:B------:R-:W-:Y:S02]  /*9f8a0*/  IMAD.MOV.U32 R176, RZ, RZ, R181 ;  /* 0x000000ffffb07224 */ /* 0x000fe400078e00b5 */
[----:B------:R-:W-:-:S04]  /*9f8b0*/  IMAD.WIDE.U32 R80, R66, R24, RZ ;  /* 0x0000001842507225 */ /* 0x000fc800078e00ff */
[----:B------:R-:W-:Y:S01]  /*9f8c0*/  IMAD.WIDE.U32.X R176, R69, 0x6730d2a0, R176, P5 ;  /* 0x6730d2a045b07825 */ /* 0x000fe200028e04b0 */
[----:B------:R-:W-:-:S03]  /*9f8d0*/  IADD3 R93, P5, PT, R170, R185, RZ ;  /* 0x000000b9aa5d7210 */ /* 0x000fc60007fbe0ff */
[----:B------:R-:W-:-:S04]  /*9f8e0*/  IMAD.WIDE.U32 R108, P6, R132, 0x1a0111ea, R108 ;  /* 0x1a0111ea846c7825 */ /* 0x000fc800078c006c */
[----:B------:R-:W-:-:S04]  /*9f8f0*/  IMAD.WIDE.U32 R166, R132, 0x434bacd7, RZ ;  /* 0x434bacd784a67825 */ /* 0x000fc800078e00ff */
[----:B------:R-:W-:Y:S02]  /*9f900*/  IMAD.MOV.U32 R168, RZ, RZ, R171 ;  /* 0x000000ffffa87224 */ /* 0x000fe400078e00ab */
[----:B------:R-:W-:-:S04]  /*9f910*/  IMAD.WIDE.U32 R46, R132, -0x4eac0001, R46 ;  /* 0xb153ffff842e7825 */ /* 0x000fc800078e002e */
[----:B------:R-:W-:Y:S02]  /*9f920*/  IMAD.X R111, RZ, RZ, RZ, P6 ;  /* 0x000000ffff6f7224 */ /* 0x000fe400030e06ff */
[----:B------:R-:W-:Y:S01]  /*9f930*/  IMAD.WIDE.U32.X R168, R69, 0x64774b84, R168, P5 ;  /* 0x64774b8445a87825 */ /* 0x000fe200028e04a8 */
[----:B------:R-:W-:-:S03]  /*9f940*/  IADD3 R99, P5, PT, R172, R167, RZ ;  /* 0x000000a7ac637210 */ /* 0x000fc60007fbe0ff */
[----:B------:R-:W-:-:S04]  /*9f950*/  IMAD.WIDE.U32 R80, P6, R25, R196, R80 ;  /* 0x000000c419507225 */ /* 0x000fc800078c0050 */
[----:B------:R-:W-:-:S04]  /*9f960*/  IMAD.WIDE.U32 R142, R132, 0x397fe69a, RZ ;  /* 0x397fe69a848e7825 */ /* 0x000fc800078e00ff */
[----:B------:R-:W-:Y:S02]  /*9f970*/  IMAD.MOV.U32 R130, RZ, RZ, R55 ;  /* 0x000000ffff827224 */ /* 0x000fe400078e0037 */
[----:B------:R-:W-:Y:S01]  /*9f980*/  IMAD.IADD R95, R47, 0x1, R54 ;  /* 0x000000012f5f7824 */ /* 0x000fe200078e0236 */
[----:B------:R-:W-:Y:S01]  /*9f990*/  IADD3.X R47, P4, PT, RZ, R34, RZ, P4, !PT ;  /* 0x00000022ff2f7210 */ /* 0x000fe2000279e4ff */
[----:B------:R-:W-:-:S04]  /*9f9a0*/  IMAD.WIDE.U32 R54, R196, R24, RZ ;  /* 0x00000018c4367225 */ /* 0x000fc800078e00ff */
[----:B------:R-:W-:Y:S02]  /*9f9b0*/  IMAD.MOV.U32 R128, RZ, RZ, R173 ;  /* 0x000000ffff807224 */ /* 0x000fe400078e00ad */
[----:B------:R-:W-:Y:S01]  /*9f9c0*/  IMAD.X R77, RZ, RZ, RZ, P6 ;  /* 0x000000ffff4d7224 */ /* 0x000fe200030e06ff */
[----:B------:R-:W-:Y:S01]  /*9f9d0*/  IADD3 R103, P6, PT, R108, R143, RZ ;  /* 0x0000008f6c677210 */ /* 0x000fe20007fde0ff */
[----:B------:R-:W-:Y:S01]  /*9f9e0*/  IMAD.WIDE.U32.X R130, R69, 0x1eabfffe, R130, P0 ;  /* 0x1eabfffe45827825 */ /* 0x000fe200000e0482 */
[----:B------:R-:W-:-:S03]  /*9f9f0*/  IADD3 RZ, P0, PT, R182, R74, RZ ;  /* 0x0000004ab6ff7210 */ /* 0x000fc60007f1e0ff */
[----:B------:R-:W-:Y:S01]  /*9fa00*/  IMAD.WIDE.U32.X R128, R69, 0x4b1ba7b6, R128, P5 ;  /* 0x4b1ba7b645807825 */ /* 0x000fe200028e0480 */
[----:B------:R-:W-:Y:S02]  /*9fa10*/  IADD3 R55, P5, PT, R80, R55, RZ ;  /* 0x0000003750377210 */ /* 0x000fe40007fbe0ff */
[----:B------:R-:W-:Y:S01]  /*9fa20*/  IADD3.X RZ, P0, PT, R183, R89, RZ, P0, !PT ;  /* 0x00000059b7ff7210 */ /* 0x000fe2000071e4ff */
[----:B------:R-:W-:Y:S02]  /*9fa30*/  IMAD.MOV.U32 R110, RZ, RZ, R109 ;  /* 0x000000ffff6e7224 */ /* 0x000fe400078e006d */
[----:B------:R-:W-:-:S04]  /*9fa40*/  IMAD.WIDE.U32 R52, R29, R193, R52 ;  /* 0x000000c11d347225 */ /* 0x000fc800078e0034 */
[----:B------:R-:W-:-:S04]  /*9fa50*/  IMAD.WIDE.U32 R74, R190, R24, RZ ;  /* 0x00000018be4a7225 */ /* 0x000fc800078e00ff */
[----:B------:R-:W-:Y:S02]  /*9fa60*/  IMAD.MOV.U32 R76, RZ, RZ, R81 ;  /* 0x000000ffff4c7224 */ /* 0x000fe400078e0051 */
[----:B------:R-:W-:Y:S01]  /*9fa70*/  IMAD.WIDE.U32.X R110, R69, 0x1a0111ea, R110, P6 ;  /* 0x1a0111ea456e7825 */ /* 0x000fe200030e046e */
[----:B------:R-:W-:Y:S02]  /*9fa80*/  IADD3.X R47, P6, PT, RZ, R47, RZ, P2, !PT ;  /* 0x0000002fff2f7210 */ /* 0x000fe400017de4ff */
[----:B------:R-:W-:Y:S01]  /*9fa90*/  IADD3 R34, P2, PT, R67, R52, RZ ;  /* 0x0000003443227210 */ /* 0x000fe20007f5e0ff */
[C---:B------:R-:W-:Y:S01]  /*9faa0*/  IMAD.WIDE.U32.X R76, R25.reuse, R66, R76, P5 ;  /* 0x00000042194c7225 */ /* 0x040fe200028e044c */
[----:B------:R-:W-:Y:S02]  /*9fab0*/  IADD3.X R216, PT, PT, RZ, RZ, R35, P6, P4 ;  /* 0x000000ffffd87210 */ /* 0x000fe400037e8423 */
[----:B------:R-:W-:Y:S01]  /*9fac0*/  IADD3 RZ, P4, PT, R188, R32, RZ ;  /* 0x00000020bcff7210 */ /* 0x000fe20007f9e0ff */
[----:B------:R-:W-:-:S03]  /*9fad0*/  IMAD.WIDE.U32 R74, P5, R25, R193, R74 ;  /* 0x000000c1194a7225 */ /* 0x000fc600078a004a */
[----:B------:R-:W-:Y:S01]  /*9fae0*/  IADD3.X RZ, P4, PT, R189, R195, RZ, P4, !PT ;  /* 0x000000c3bdff7210 */ /* 0x000fe2000279e4ff */
[----:B------:R-:W-:-:S04]  /*9faf0*/  IMAD.WIDE.U32 R66, R193, R24, RZ ;  /* 0x00000018c1427225 */ /* 0x000fc800078e00ff */
[----:B------:R-:W-:Y:S01]  /*9fb00*/  IMAD.IADD R214, R53, 0x1, R214 ;  /* 0x0000000135d67824 */ /* 0x000fe200078e02d6 */
[----:B------:R-:W-:Y:S01]  /*9fb10*/  IADD3 R67, P6, PT, R74, R67, RZ ;  /* 0x000000434a437210 */ /* 0x000fe20007fde0ff */
[----:B------:R-:W-:-:S03]  /*9fb20*/  IMAD.WIDE.U32 R52, R197, R24, RZ ;  /* 0x00000018c5347225 */ /* 0x000fc600078e00ff */
[----:B------:R-:W-:Y:S01]  /*9fb30*/  IADD3.X R35, P2, PT, R214, R33, RZ, P2, !PT ;  /* 0x00000021d6237210 */ /* 0x000fe2000175e4ff */
[----:B------:R-:W-:Y:S01]  /*9fb40*/  IMAD.X R69, RZ, RZ, RZ, P5 ;  /* 0x000000ffff457224 */ /* 0x000fe200028e06ff */
[----:B------:R-:W-:Y:S01]  /*9fb50*/  IADD3 R32, P5, PT, R47, R46, RZ ;  /* 0x0000002e2f207210 */ /* 0x000fe20007fbe0ff */
[----:B------:R-:W-:Y:S02]  /*9fb60*/  IMAD.MOV.U32 R68, RZ, RZ, R75 ;  /* 0x000000ffff447224 */ /* 0x000fe400078e004b */
[----:B------:R-:W-:Y:S01]  /*9fb70*/  IMAD.WIDE.U32 R46, R31, R24, RZ ;  /* 0x000000181f2e7225 */ /* 0x000fe200078e00ff */
[----:B------:R-:W-:-:S03]  /*9fb80*/  IADD3.X R33, P5, PT, R95, R216, RZ, P5, !PT ;  /* 0x000000d85f217210 */ /* 0x000fc60002fbe4ff */
[----:B------:R-:W-:-:S04]  /*9fb90*/  IMAD.WIDE.U32.X R68, R25, R190, R68, P6 ;  /* 0x000000be19447225 */ /* 0x000fc800030e0444 */
[----:B------:R-:W-:-:S04]  /*9fba0*/  IMAD.WIDE.U32 R52, P6, R25, R31, R52 ;  /* 0x0000001f19347225 */ /* 0x000fc800078c0034 */
[----:B------:R-:W-:Y:S01]  /*9fbb0*/  IMAD.X R191, RZ, RZ, RZ, P6 ;  /* 0x000000ffffbf7224 */ /* 0x000fe200030e06ff */
[----:B------:R-:W-:Y:S01]  /*9fbc0*/  IADD3 R47, P6, PT, R52, R47, RZ ;  /* 0x0000002f342f7210 */ /* 0x000fe20007fde0ff */
[----:B------:R-:W-:Y:S01]  /*9fbd0*/  IMAD.MOV.U32 R190, RZ, RZ, R53 ;  /* 0x000000ffffbe7224 */ /* 0x000fe200078e0035 */
[----:B------:R-:W-:Y:S01]  /*9fbe0*/  IADD3.X R53, P1, PT, RZ, R186, RZ, P1, !PT ;  /* 0x000000baff357210 */ /* 0x000fe20000f3e4ff */
[----:B------:R-:W-:-:S03]  /*9fbf0*/  IMAD.WIDE.U32 R182, R132, -0x94f09dc, R182 ;  /* 0xf6b0f62484b67825 */ /* 0x000fc600078e00b6 */
[----:B------:R-:W-:Y:S01]  /*9fc00*/  IADD3.X R53, P2, PT, RZ, R53, RZ, P2, !PT ;  /* 0x00000035ff357210 */ /* 0x000fe2000175e4ff */
[----:B------:R-:W-:Y:S01]  /*9fc10*/  IMAD.WIDE.U32.X R190, R25, R197, R190, P6 ;  /* 0x000000c519be7225 */ /* 0x000fe200030e04be */
[----:B------:R-:W-:Y:S02]  /*9fc20*/  IADD3 R194, P6, PT, R17, R194, RZ ;  /* 0x000000c211c27210 */ /* 0x000fe40007fde0ff */
[----:B------:R-:W-:Y:S01]  /*9fc30*/  IADD3.X R17, P3, PT, RZ, R130, RZ, P3, !PT ;  /* 0x00000082ff117210 */ /* 0x000fe20001f7e4ff */
[----:B------:R-:W-:Y:S01]  /*9fc40*/  IMAD.IADD R180, R183, 0x1, R180 ;  /* 0x00000001b7b47824 */ /* 0x000fe200078e02b4 */
[----:B------:R-:W-:Y:S01]  /*9fc50*/  IADD3.X R186, PT, PT, RZ, RZ, R187, P2, P1 ;  /* 0x000000ffffba7210 */ /* 0x000fe200017e24bb */
[----:B------:R-:W-:Y:S01]  /*9fc60*/  IMAD.WIDE.U32 R188, R29, R31, R188 ;  /* 0x0000001f1dbc7225 */ /* 0x000fe200078e00bc */
[----:B------:R-:W-:Y:S02]  /*9fc70*/  IADD3.X R183, P5, PT, RZ, R17, RZ, P5, !PT ;  /* 0x00000011ffb77210 */ /* 0x000fe40002fbe4ff */
[----:B------:R-:W-:Y:S01]  /*9fc80*/  IADD3.X R17, P0, PT, RZ, R176, RZ, P0, !PT ;  /* 0x000000b0ff117210 */ /* 0x000fe2000071e4ff */
[----:B------:R-:W-:Y:S01]  /*9fc90*/  IMAD.IADD R175, R189, 0x1, R174 ;  /* 0x00000001bdaf7824 */ /* 0x000fe200078e02ae */
[----:B------:R-:W-:-:S02]  /*9fca0*/  IADD3 R182, P1, PT, R183, R182, RZ ;  /* 0x000000b6b7b67210 */ /* 0x000fc40007f3e0ff */
[----:B------:R-:W-:Y:S02]  /*9fcb0*/  IADD3.X R131, PT, PT, RZ, RZ, R131, P5, P3 ;  /* 0x000000ffff837210 */ /* 0x000fe40002fe6483 */
[----:B------:R-:W-:Y:S02]  /*9fcc0*/  IADD3 R188, P2, PT, R53, R188, RZ ;  /* 0x000000bc35bc7210 */ /* 0x000fe40007f5e0ff */
[----:B------:R-:W-:Y:S01]  /*9fcd0*/  IADD3.X R183, P1, PT, R180, R131, RZ, P1, !PT ;  /* 0x00000083b4b77210 */ /* 0x000fe20000f3e4ff */
[----:B------:R-:W-:Y:S01]  /*9fce0*/  IMAD.WIDE.U32 R130, R132, -0xc7aed41, R34 ;  /* 0xf38512bf84827825 */ /* 0x000fe200078e0022 */
[----:B------:R-:W-:Y:S02]  /*9fcf0*/  IADD3.X R212, P6, PT, R135, R212, RZ, P6, !PT ;  /* 0x000000d487d47210 */ /* 0x000fe400037de4ff */
[----:B------:R-:W-:Y:S01]  /*9fd00*/  IADD3 R174, P5, PT, R83, R194, RZ ;  /* 0x000000c253ae7210 */ /* 0x000fe20007fbe0ff */
[----:B------:R-:W-:Y:S01]  /*9fd10*/  IMAD.IADD R170, R131, 0x1, R170 ;  /* 0x0000000183aa7824 */ /* 0x000fe200078e02aa */
[----:B------:R-:W-:-:S02]  /*9fd20*/  IADD3.X R189, P2, PT, R175, R186, RZ, P2, !PT ;  /* 0x000000baafbd7210 */ /* 0x000fc4000175e4ff */
[----:B------:R-:W-:Y:S02]  /*9fd30*/  IADD3.X R53, P4, PT, RZ, R124, RZ, P4, !PT ;  /* 0x0000007cff357210 */ /* 0x000fe4000279e4ff */
[----:B------:R-:W-:Y:S02]  /*9fd40*/  IADD3.X R17, P1, PT, RZ, R17, RZ, P1, !PT ;  /* 0x00000011ff117210 */ /* 0x000fe40000f3e4ff */
[----:B------:R-:W-:Y:S02]  /*9fd50*/  IADD3 RZ, P3, PT, R34, R184, RZ ;  /* 0x000000b822ff7210 */ /* 0x000fe40007f7e0ff */
[----:B------:R-:W-:Y:S02]  /*9fd60*/  IADD3.X R175, P5, PT, R49, R212, RZ, P5, !PT ;  /* 0x000000d431af7210 */ /* 0x000fe40002fbe4ff */
[----:B------:R-:W-:Y:S02]  /*9fd70*/  IADD3.X R49, P2, PT, RZ, R53, RZ, P2, !PT ;  /* 0x00000035ff317210 */ /* 0x000fe4000175e4ff */
[----:B------:R-:W-:-:S02]  /*9fd80*/  IADD3.X R177, PT, PT, RZ, RZ, R177, P1, P0 ;  /* 0x000000ffffb17210 */ /* 0x000fc40000fe04b1 */
[----:B------:R-:W-:Y:S01]  /*9fd90*/  IADD3.X RZ, P3, PT, R35, R93, RZ, P3, !PT ;  /* 0x0000005d23ff7210 */ /* 0x000fe20001f7e4ff */
[----:B------:R-:W-:Y:S01]  /*9fda0*/  IMAD.WIDE.U32 R34, R29, R30, R174 ;  /* 0x0000001e1d227225 */ /* 0x000fe200078e00ae */
[----:B------:R-:W-:Y:S02]  /*9fdb0*/  IADD3 R130, P0, PT, R17, R130, RZ ;  /* 0x0000008211827210 */ /* 0x000fe40007f1e0ff */
[----:B------:R-:W-:Y:S01]  /*9fdc0*/  IADD3.X R53, PT, PT, RZ, RZ, R125, P2, P4 ;  /* 0x000000ffff357210 */ /* 0x000fe200017e847d */
[----:B------:R-:W-:Y:S01]  /*9fdd0*/  IMAD.IADD R164, R35, 0x1, R164 ;  /* 0x0000000123a47824 */ /* 0x000fe200078e02a4 */
[----:B------:R-:W-:Y:S01]  /*9fde0*/  IADD3.X R131, P4, PT, R170, R177, RZ, P0, !PT ;  /* 0x000000b1aa837210 */ /* 0x000fe2000079e4ff */
[----:B------:R-:W-:Y:S01]  /*9fdf0*/  IMAD.WIDE.U32 R124, R132, 0x434bacd7, R188 ;  /* 0x434bacd7847c7825 */ /* 0x000fe200078e00bc */
[----:B------:R-:W-:Y:S02]  /*9fe00*/  IADD3.X R17, P3, PT, RZ, R168, RZ, P3, !PT ;  /* 0x000000a8ff117210 */ /* 0x000fe40001f7e4ff */
[----:B------:R-:W-:Y:S01]  /*9fe10*/  IADD3 RZ, P2, PT, R174, R136, RZ ;  /* 0x00000088aeff7210 */ /* 0x000fe20007f5e0ff */
[----:B------:R-:W-:Y:S01]  /*9fe20*/  IMAD.IADD R172, R125, 0x1, R172 ;  /* 0x000000017dac7824 */ /* 0x000fe200078e02ac */
[----:B------:R-:W-:-:S02]  /*9fe30*/  IADD3.X R17, P4, PT, RZ, R17, RZ, P4, !PT ;  /* 0x00000011ff117210 */ /* 0x000fc4000279e4ff */
[----:B------:R-:W-:Y:S02]  /*9fe40*/  IADD3 RZ, P1, PT, R32, R178, RZ ;  /* 0x000000b220ff7210 */ /* 0x000fe40007f3e0ff */
[----:B------:R-:W-:Y:S02]  /*9fe50*/  IADD3.X R169, PT, PT, RZ, RZ, R169, P4, P3 ;  /* 0x000000ffffa97210 */ /* 0x000fe400027e64a9 */
[----:B------:R-:W-:Y:S02]  /*9fe60*/  IADD3 R34, P3, PT, R49, R34, RZ ;  /* 0x0000002231227210 */ /* 0x000fe40007f7e0ff */
        /* <DEDUP_REMOVED lines=8> */
[----:B------:R-:W-:Y:S02]  /*9fef0*/  IADD3 R124, P2, PT, R17, R124, RZ ;  /* 0x0000007c117c7210 */ /* 0x000fe40007f5e0ff */
[----:B------:R-:W-:Y:S02]  /*9ff00*/  IADD3.X R29, PT, PT, RZ, RZ, R159, P3, P4 ;  /* 0x000000ffff1d7210 */ /* 0x000fe40001fe849f */
[----:B------:R-:W-:Y:S02]  /*9ff10*/  IADD3.X RZ, P0, PT, R189, R99, RZ, P0, !PT ;  /* 0x00000063bdff7210 */ /* 0x000fe4000071e4ff */
        /* <DEDUP_REMOVED lines=11> */
[----:B------:R-:W-:-:S02]  /*9ffd0*/  IADD3.X R161, PT, PT, RZ, RZ, R161, P3, P1 ;  /* 0x000000ffffa17210 */ /* 0x000fc40001fe24a1 */
[----:B------:R-:W-:Y:S02]  /*9ffe0*/  IADD3 RZ, P0, PT, R34, R142, RZ ;  /* 0x0000008e22ff7210 */ /* 0x000fe40007f1e0ff */
[----:B------:R-:W-:Y:S01]  /*9fff0*/  IADD3 R32, P1, PT, R17, R32, RZ ;  /* 0x0000002011207210 */ /* 0x000fe20007f3e0ff */
[----:B------:R-:W-:Y:S01]  /*a0000*/  IMAD R17, R137, -0x30003, RZ ;  /* 0xfffcfffd89117824 */ /* 0x000fe200078e02ff */
[----:B------:R-:W-:Y:S01]  /*a0010*/  IADD3.X RZ, P0, PT, R35, R103, RZ, P0, !PT ;  /* 0x0000006723ff7210 */ /* 0x000fe2000071e4ff */
[----:B------:R-:W-:Y:S01]  /*a0020*/  IMAD.WIDE.U32 R34, R136, -0x30003, RZ ;  /* 0xfffcfffd88227825 */ /* 0x000fe200078e00ff */
[----:B------:R-:W-:Y:S02]  /*a0030*/  IADD3 RZ, P2, PT, R182, R96, RZ ;  /* 0x00000060b6ff7210 */ /* 0x000fe40007f5e0ff */
[----:B------:R-:W-:Y:S01]  /*a0040*/  IADD3.X R53, P6, PT, RZ, RZ, RZ, P6, !PT ;  /* 0x000000ffff357210 */ /* 0x000fe200037de4ff */
[----:B------:R-:W-:Y:S01]  /*a0050*/  IMAD R17, R136, -0x760c0004, R17 ;  /* 0x89f3fffc88117824 */ /* 0x000fe200078e0211 */
[----:B------:R-:W-:Y:S01]  /*a0060*/  IADD3.X R96, P5, PT, RZ, RZ, RZ, P5, !PT ;  /* 0x000000ffff607210 */ /* 0x000fe20002fbe4ff */
[----:B------:R-:W-:Y:S01]  /*a0070*/  IMAD.WIDE.U32 R170, R34, -0x4eac0001, RZ ;  /* 0xb153ffff22aa7825 */ /* 0x000fe200078e00ff */
[----:B------:R-:W-:-:S02]  /*a0080*/  IADD3.X RZ, P2, PT, R183, R163, RZ, P2, !PT ;  /* 0x000000a3b7ff7210 */ /* 0x000fc4000175e4ff */
[----:B------:R-:W-:Y:S01]  /*a0090*/  IADD3.X R33, P1, PT, R84, R161, RZ, P1, !PT ;  /* 0x000000a154217210 */ /* 0x000fe20000f3e4ff */
[----:B------:R-:W-:Y:S01]  /*a00a0*/  IMAD.IADD R75, R35, 0x1, R17 ;  /* 0x00000001234b7824 */ /* 0x000fe200078e0211 */
[----:B------:R-:W-:Y:S01]  /*a00b0*/  IADD3 R96, P4, PT, R96, R53, RZ ;  /* 0x0000003560607210 */ /* 0x000fe20007f9e0ff */
[----:B------:R-:W-:Y:S01]  /*a00c0*/  IMAD.X R84, RZ, RZ, RZ, P6 ;  /* 0x000000ffff547224 */ /* 0x000fe200030e06ff */
[----:B------:R-:W-:Y:S01]  /*a00d0*/  IADD3.X R53, P3, PT, RZ, R126, RZ, P2, !PT ;  /* 0x0000007eff357210 */ /* 0x000fe2000177e4ff */
[C---:B------:R-:W-:Y:S01]  /*a00e0*/  IMAD.WIDE.U32 R160, R75.reuse, -0xc7aed41, RZ ;  /* 0xf38512bf4ba07825 */ /* 0x040fe200078e00ff */
[----:B------:R-:W-:Y:S02]  /*a00f0*/  IADD3 RZ, P6, PT, R130, R148, RZ ;  /* 0x0000009482ff7210 */ /* 0x000fe40007fde0ff */
[----:B------:R-:W-:Y:S01]  /*a0100*/  IADD3.X R84, PT, PT, R84, RZ, RZ, P4, P5 ;  /* 0x000000ff54547210 */ /* 0x000fe200027ea4ff */
[----:B------:R-:W-:Y:S01]  /*a0110*/  IMAD.WIDE.U32 R176, R75, -0x5555, RZ ;  /* 0xffffaaab4bb07825 */ /* 0x000fe200078e00ff */
[----:B------:R-:W-:-:S02]  /*a0120*/  IADD3.X R53, P1, PT, RZ, R53, RZ, P1, !PT ;  /* 0x00000035ff357210 */ /* 0x000fc40000f3e4ff */
[----:B------:R-:W-:Y:S01]  /*a0130*/  IADD3.X RZ, P6, PT, R131, R16, RZ, P6, !PT ;  /* 0x0000001083ff7210 */ /* 0x000fe200037de4ff */
[----:B------:R-:W-:Y:S01]  /*a0140*/  IMAD.WIDE.U32 R172, R75, -0x4eac0001, RZ ;  /* 0xb153ffff4bac7825 */ /* 0x000fe200078e00ff */
[----:B------:R-:W-:Y:S02]  /*a0150*/  IADD3.X R83, PT, PT, RZ, RZ, R127, P1, P3 ;  /* 0x000000ffff537210 */ /* 0x000fe40000fe647f */
[----:B------:R-:W-:Y:S01]  /*a0160*/  IADD3 R35, P2, PT, R81, R96, RZ ;  /* 0x0000006051237210 */ /* 0x000fe20007f5e0ff */
[----:B------:R-:W-:-:S03]  /*a0170*/  IMAD.WIDE.U32 R166, R75, -0x94f09dc, RZ ;  /* 0xf6b0f6244ba67825 */ /* 0x000fc600078e00ff */
[----:B------:R-:W-:Y:S01]  /*a0180*/  IADD3.X R29, P2, PT, R29, R84, RZ, P2, !PT ;  /* 0x000000541d1d7210 */ /* 0x000fe2000175e4ff */
[----:B------:R-:W-:-:S04]  /*a0190*/  IMAD.WIDE.U32 R128, R75, 0x397fe69a, RZ ;  /* 0x397fe69a4b807825 */ /* 0x000fc800078e00ff */
[----:B------:R-:W-:-:S04]  /*a01a0*/  IMAD.WIDE.U32 R160, P4, R34, 0x64774b84, R160 ;  /* 0x64774b8422a07825 */ /* 0x000fc800078800a0 */
[----:B------:R-:W-:Y:S02]  /*a01b0*/  IMAD.X R109, RZ, RZ, RZ, P4 ;  /* 0x000000ffff6d7224 */ /* 0x000fe400020e06ff */
[----:B------:R-:W-:-:S04]  /*a01c0*/  IMAD.WIDE.U32 R176, P1, R34, -0x46010001, R176 ;  /* 0xb9feffff22b07825 */ /* 0x000fc800078200b0 */
[----:B------:R-:W-:-:S04]  /*a01d0*/  IMAD.WIDE.U32 R126, R34, -0x5555, RZ ;  /* 0xffffaaab227e7825 */ /* 0x000fc800078e00ff */
[----:B------:R-:W-:-:S04]  /*a01e0*/  IMAD.WIDE.U32 R172, P5, R34, 0x1eabfffe, R172 ;  /* 0x1eabfffe22ac7825 */ /* 0x000fc800078a00ac */
[----:B------:R-:W-:-:S04]  /*a01f0*/  IMAD.WIDE.U32 R166, P3, R34, 0x6730d2a0, R166 ;  /* 0x6730d2a022a67825 */ /* 0x000fc800078600a6 */
        /* <DEDUP_REMOVED lines=16> */
[----:B------:R-:W-:Y:S02]  /*a0300*/  IMAD.IADD R96, R133, 0x1, R108 ;  /* 0x0000000185607824 */ /* 0x000fe400078e026c */
        /* <DEDUP_REMOVED lines=18> */
[----:B------:R-:W-:Y:S01]  /*a0430*/  IADD3.X R17, P6, PT, RZ, R146, RZ, P6, !PT ;  /* 0x00000092ff117210 */ /* 0x000fe200037de4ff */
[----:B------:R-:W-:Y:S01]  /*a0440*/  IMAD.IADD R118, R131, 0x1, R118 ;  /* 0x0000000183767824 */ /* 0x000fe200078e0276 */
[----:B------:R-:W-:Y:S01]  /*a0450*/  IADD3.X R84, PT, PT, RZ, RZ, R111, P4, P0 ;  /* 0x000000ffff547210 */ /* 0x000fe200027e046f */
[----:B------:R-:W-:Y:S01]  /*a0460*/  IMAD.WIDE.U32.X R132, R75, 0x4b1ba7b6, R132, P3 ;  /* 0x4b1ba7b64b847825 */ /* 0x000fe200018e0484 */
[----:B------:R-:W-:Y:S02]  /*a0470*/  IADD3 R93, P3, PT, R128, R159, RZ ;  /* 0x0000009f805d7210 */ /* 0x000fe40007f7e0ff */
[----:B------:R-:W-:Y:S01]  /*a0480*/  IADD3.X R131, P5, PT, R118, R83, RZ, P5, !PT ;  /* 0x0000005376837210 */ /* 0x000fe20002fbe4ff */
[----:B------:R-:W-:Y:S01]  /*a0490*/  IMAD.MOV.U32 R178, RZ, RZ, R129 ;  /* 0x000000ffffb27224 */ /* 0x000fe200078e0081 */
[----:B------:R-:W-:Y:S01]  /*a04a0*/  IADD3 RZ, P0, PT, R124, R156, RZ ;  /* 0x0000009c7cff7210 */ /* 0x000fe20007f1e0ff */
[----:B------:R-:W-:Y:S01]  /*a04b0*/  IMAD.WIDE.U32 R110, R34, -0x5555, R136 ;  /* 0xffffaaab226e7825 */ /* 0x000fe200078e0088 */
[----:B------:R-:W-:-:S02]  /*a04c0*/  IADD3.X R17, P5, PT, RZ, R17, RZ, P5, !PT ;  /* 0x00000011ff117210 */ /* 0x000fc40002fbe4ff */
[----:B------:R-:W-:Y:S01]  /*a04d0*/  IADD3.X RZ, P0, PT, R125, R149, RZ, P0, !PT ;  /* 0x000000957dff7210 */ /* 0x000fe2000071e4ff */
        /* <DEDUP_REMOVED lines=17> */
[----:B------:R-:W-:Y:S01]  /*a05f0*/  IADD3.X R33, P4, PT, RZ, R17, RZ, P4, !PT ;  /* 0x00000011ff217210 */ /* 0x000fe2000279e4ff */
[----:B------:R-:W-:Y:S01]  /*a0600*/  IMAD.WIDE.U32 R124, R34, -0x94f09dc, R130 ;  /* 0xf6b0f624227c7825 */ /* 0x000fe200078e0082 */
[----:B------:R-:W-:Y:S02]  /*a0610*/  IADD3.X R155, PT, PT, RZ, RZ, R155, P6, P0 ;  /* 0x000000ffff9b7210 */ /* 0x000fe400037e049b */
[----:B------:R-:W-:Y:S01]  /*a0620*/  IADD3 R32, P6, PT, R33, R32, RZ ;  /* 0x0000002021207210 */ /* 0x000fe20007fde0ff */
[----:B------:R-:W-:Y:S01]  /*a0630*/  IMAD.IADD R152, R111, 0x1, R152 ;  /* 0x000000016f987824 */ /* 0x000fe200078e0298 */
[----:B------:R-:W-:Y:S01]  /*a0640*/  IADD3.X R175, PT, PT, RZ, RZ, R175, P4, P1 ;  /* 0x000000ffffaf7210 */ /* 0x000fe200027e24af */
[----:B------:R-:W-:Y:S01]  /*a0650*/  IMAD.IADD R166, R125, 0x1, R166 ;  /* 0x000000017da67824 */ /* 0x000fe200078e02a6 */
[----:B------:R-:W-:-:S02]  /*a0660*/  IADD3.X R17, P1, PT, RZ, R168, RZ, P3, !PT ;  /* 0x000000a8ff117210 */ /* 0x000fc40001f3e4ff */
[----:B------:R-:W-:Y:S02]  /*a0670*/  IADD3.X R33, P6, PT, R172, R175, RZ, P6, !PT ;  /* 0x000000afac217210 */ /* 0x000fe400037de4ff */
[----:B------:R-:W-:Y:S02]  /*a0680*/  IADD3 RZ, P0, PT, R180, R150, RZ ;  /* 0x00000096b4ff7210 */ /* 0x000fe40007f1e0ff */
[----:B------:R-:W-:Y:S02]  /*a0690*/  IADD3.X R17, P6, PT, RZ, R17, RZ, P6, !PT ;  /* 0x00000011ff117210 */ /* 0x000fe400037de4ff */
[----:B------:R-:W-:Y:S02]  /*a06a0*/  IADD3.X RZ, P0, PT, R181, R151, RZ, P0, !PT ;  /* 0x00000097b5ff7210 */ /* 0x000fe4000071e4ff */
[----:B------:R-:W-:Y:S02]  /*a06b0*/  IADD3 R110, P3, PT, R49, R110, RZ ;  /* 0x0000006e316e7210 */ /* 0x000fe40007f7e0ff */
[----:B------:R-:W-:-:S02]  /*a06c0*/  IADD3 RZ, P5, PT, R130, R164, RZ ;  /* 0x000000a482ff7210 */ /* 0x000fc40007fbe0ff */
[----:B------:R-:W-:Y:S02]  /*a06d0*/  IADD3.X R169, PT, PT, RZ, RZ, R169, P6, P1 ;  /* 0x000000ffffa97210 */ /* 0x000fe400037e24a9 */
[----:B------:R-:W-:Y:S02]  /*a06e0*/  IADD3 R124, P1, PT, R17, R124, RZ ;  /* 0x0000007c117c7210 */ /* 0x000fe40007f3e0ff */
[----:B------:R-:W-:Y:S02]  /*a06f0*/  IADD3.X R111, P3, PT, R152, R155, RZ, P3, !PT ;  /* 0x0000009b986f7210 */ /* 0x000fe40001f7e4ff */
[----:B------:R-:W-:Y:S02]  /*a0700*/  IADD3.X R17, P0, PT, RZ, R138, RZ, P0, !PT ;  /* 0x0000008aff117210 */ /* 0x000fe4000071e4ff */
[----:B------:R-:W-:Y:S01]  /*a0710*/  IADD3.X RZ, P5, PT, R131, R99, RZ, P5, !PT ;  /* 0x0000006383ff7210 */ /* 0x000fe20002fbe4ff */
[----:B------:R-:W-:Y:S01]  /*a0720*/  IMAD.WIDE.U32 R130, R34, 0x434bacd7, R110 ;  /* 0x434bacd722827825 */ /* 0x000fe200078e006e */
[----:B------:R-:W-:-:S02]  /*a0730*/  IADD3 RZ, P4, PT, R170, R126, RZ ;  /* 0x0000007eaaff7210 */ /* 0x000fc40007f9e0ff */
[----:B------:R-:W-:Y:S02]  /*a0740*/  IADD3 R126, P6, PT, R96, R35, RZ ;  /* 0x00000023607e7210 */ /* 0x000fe40007fde0ff */
[----:B------:R-:W-:Y:S02]  /*a0750*/  IADD3.X R35, P3, PT, RZ, R17, RZ, P3, !PT ;  /* 0x00000011ff237210 */ /* 0x000fe40001f7e4ff */
[----:B------:R-:W-:Y:S02]  /*a0760*/  IADD3.X R125, P1, PT, R166, R169, RZ, P1, !PT ;  /* 0x000000a9a67d7210 */ /* 0x000fe40000f3e4ff */
[----:B------:R-:W-:Y:S02]  /*a0770*/  IADD3.X R17, P5, PT, RZ, R162, RZ, P5, !PT ;  /* 0x000000a2ff117210 */ /* 0x000fe40002fbe4ff */
[----:B------:R-:W-:Y:S01]  /*a0780*/  IADD3.X RZ, P4, PT, R171, R89, RZ, P4, !PT ;  /* 0x00000059abff7210 */ /* 0x000fe2000279e4ff */
[----:B------:R-:W-:Y:S01]  /*a0790*/  IMAD.WIDE.U32 R170, R34, -0xc7aed41, R170 ;  /* 0xf38512bf22aa7825 */ /* 0x000fe200078e00aa */
[----:B------:R-:W-:-:S02]  /*a07a0*/  IADD3.X R17, P1, PT, RZ, R17, RZ, P1, !PT ;  /* 0x00000011ff117210 */ /* 0x000fc40000f3e4ff */
[----:B------:R-:W-:Y:S01]  /*a07b0*/  IADD3.X R139, PT, PT, RZ, RZ, R139, P3, P0 ;  /* 0x000000ffff8b7210 */ /* 0x000fe20001fe048b */
[----:B------:R-:W-:Y:S01]  /*a07c0*/  IMAD.IADD R160, R171, 0x1, R160 ;  /* 0x00000001aba07824 */ /* 0x000fe200078e02a0 */
[----:B------:R-:W-:Y:S02]  /*a07d0*/  IADD3 RZ, P0, PT, R126, R144, RZ ;  /* 0x000000907eff7210 */ /* 0x000fe40007f1e0ff */
[----:B------:R-:W-:Y:S02]  /*a07e0*/  IADD3.X R127, P6, PT, R84, R29, RZ, P6, !PT ;  /* 0x0000001d547f7210 */ /* 0x000fe400037de4ff */
[----:B------:R-:W-:Y:S01]  /*a07f0*/  IADD3 R120, P3, PT, R17, R170, RZ ;  /* 0x000000aa11787210 */ /* 0x000fe20007f7e0ff */
[----:B------:R-:W-:Y:S01]  /*a0800*/  IMAD.IADD R17, R131, 0x1, R16 ;  /* 0x0000000183117824 */ /* 0x000fe200078e0210 */
[----:B------:R-:W-:Y:S02]  /*a0810*/  IADD3.X R163, PT, PT, RZ, RZ, R163, P1, P5 ;  /* 0x000000ffffa37210 */ /* 0x000fe40000fea4a3 */
[----:B------:R-:W-:Y:S01]  /*a0820*/  IADD3.X RZ, P0, PT, R127, R121, RZ, P0, !PT ;  /* 0x000000797fff7210 */ /* 0x000fe2000071e4ff */
[----:B------:R-:W-:Y:S01]  /*a0830*/  IMAD.WIDE.U32 R126, R26, R30, R126 ;  /* 0x0000001e1a7e7225 */ /* 0x000fe200078e007e */
[----:B------:R-:W-:-:S02]  /*a0840*/  IADD3.X R121, P3, PT, R160, R163, RZ, P3, !PT ;  /* 0x000000a3a0797210 */ /* 0x000fc40001f7e4ff */
[----:B------:R-:W-:Y:S01]  /*a0850*/  IADD3.X R29, P4, PT, RZ, R108, RZ, P4, !PT ;  /* 0x0000006cff1d7210 */ /* 0x000fe2000279e4ff */
[----:B------:R-:W-:Y:S01]  /*a0860*/  IMAD.IADD R134, R127, 0x1, R134 ;  /* 0x000000017f867824 */ /* 0x000fe200078e0286 */
[----:B------:R-:W-:Y:S02]  /*a0870*/  IADD3 RZ, P1, PT, R110, R142, RZ ;  /* 0x0000008e6eff7210 */ /* 0x000fe40007f3e0ff */
[----:B------:R-:W-:Y:S02]  /*a0880*/  IADD3.X R29, P3, PT, RZ, R29, RZ, P3, !PT ;  /* 0x0000001dff1d7210 */ /* 0x000fe40001f7e4ff */
[----:B------:R-:W-:Y:S02]  /*a0890*/  IADD3.X RZ, P1, PT, R111, R81, RZ, P1, !PT ;  /* 0x000000516fff7210 */ /* 0x000fe40000f3e4ff */
[----:B------:R-:W-:Y:S02]  /*a08a0*/  IADD3.X R108, PT, PT, RZ, RZ, R109, P3, P4 ;  /* 0x000000ffff6c7210 */ /* 0x000fe40001fe846d */
[----:B------:R-:W-:-:S02]  /*a08b0*/  IADD3 R110, P4, PT, R35, R126, RZ ;  /* 0x0000007e236e7210 */ /* 0x000fc40007f9e0ff */
[----:B------:R-:W-:Y:S02]  /*a08c0*/  IADD3 R16, P3, PT, R29, R130, RZ ;  /* 0x000000821d107210 */ /* 0x000fe40007f7e0ff */
[----:B------:R-:W-:Y:S02]  /*a08d0*/  IADD3.X R111, P4, PT, R134, R139, RZ, P4, !PT ;  /* 0x0000008b866f7210 */ /* 0x000fe4000279e4ff */
[----:B------:R-:W-:Y:S02]  /*a08e0*/  IADD3.X R49, P0, PT, RZ, R50, RZ, P0, !PT ;  /* 0x00000032ff317210 */ /* 0x000fe4000071e4ff */
[----:B------:R-:W-:Y:S01]  /*a08f0*/  IADD3 RZ, P5, PT, R32, R140, RZ ;  /* 0x0000008c20ff7210 */ /* 0x000fe20007fbe0ff */
[----:B------:R-:W-:Y:S01]  /*a0900*/  IMAD.WIDE.U32 R34, R34, 0x397fe69a, R110 ;  /* 0x397fe69a22227825 */ /* 0x000fe200078e006e */
[----:B------:R-:W-:Y:S02]  /*a0910*/  IADD3.X R17, P3, PT, R17, R108, RZ, P3, !PT ;  /* 0x0000006c11117210 */ /* 0x000fe40001f7e4ff */
[----:B------:R-:W-:Y:S01]  /*a0920*/  IADD3.X R50, P2, PT, RZ, RZ, RZ, P2, !PT ;  /* 0x000000ffff327210 */ /* 0x000fe2000175e4ff */
[----:B------:R-:W-:Y:S01]  /*a0930*/  IMAD.WIDE.U32 R108, R27, R192, R32 ;  /* 0x000000c01b6c7225 */ /* 0x000fe200078e0020 */
[----:B------:R-:W-:-:S02]  /*a0940*/  IADD3.X R49, P4, PT, RZ, R49, RZ, P4, !PT ;  /* 0x00000031ff317210 */ /* 0x000fc4000279e4ff */
[----:B------:R-:W-:Y:S01]  /*a0950*/  IADD3.X R26, P1, PT, RZ, R132, RZ, P1, !PT ;  /* 0x00000084ff1a7210 */ /* 0x000fe20000f3e4ff */
[----:B------:R-:W-:Y:S01]  /*a0960*/  IMAD.IADD R123, R109, 0x1, R122 ;  /* 0x000000016d7b7824 */ /* 0x000fe200078e027a */
[----:B------:R-:W-:Y:S01]  /*a0970*/  IADD3.X RZ, P5, PT, R33, R119, RZ, P5, !PT ;  /* 0x0000007721ff7210 */ /* 0x000fe20002fbe4ff */
[----:B------:R-:W-:Y:S01]  /*a0980*/  IMAD.X R32, RZ, RZ, RZ, P2 ;  /* 0x000000ffff207224 */ /* 0x000fe200010e06ff */
[----:B------:R-:W-:Y:S01]  /*a0990*/  IADD3.X R53, PT, PT, RZ, RZ, R51, P4, P0 ;  /* 0x000000ffff357210 */ /* 0x000fe200027e0433 */
[----:B------:R-:W-:Y:S01]  /*a09a0*/  IMAD.IADD R128, R35, 0x1, R128 ;  /* 0x0000000123807824 */ /* 0x000fe200078e0280 */
[----:B------:R-:W-:Y:S01]  /*a09b0*/  IADD3.X R29, P6, PT, RZ, RZ, RZ, P6, !PT ;  /* 0x000000ffff1d7210 */ /* 0x000fe200037de4ff */
[----:B------:R-:W-:Y:S01]  /*a09c0*/  IMAD.MOV.U32 R122, RZ, RZ, R108 ;  /* 0x000000ffff7a7224 */ /* 0x000fe200078e006c */
[----:B------:R-:W-:Y:S02]  /*a09d0*/  IADD3.X R33, P4, PT, RZ, R26, RZ, P3, !PT ;  /* 0x0000001aff217210 */ /* 0x000fe40001f9e4ff */
[----:B------:R-:W-:-:S02]  /*a09e0*/  IADD3 RZ, P2, PT, RZ, R108, RZ ;  /* 0x0000006cffff7210 */ /* 0x000fc40007f5e0ff */
[----:B------:R-:W-:Y:S01]  /*a09f0*/  IADD3 R26, P3, PT, R29, R50, RZ ;  /* 0x000000321d1a7210 */ /* 0x000fe20007f7e0ff */
[----:B------:R-:W-:Y:S01]  /*a0a00*/  IMAD.WIDE.U32 R50, R27, R210, R124 ;  /* 0x000000d21b327225 */ /* 0x000fe200078e007c */
[----:B------:R-:W-:Y:S02]  /*a0a10*/  IADD3.X R133, PT, PT, RZ, RZ, R133, P4, P1 ;  /* 0x000000ffff857210 */ /* 0x000fe400027e2485 */
[----:B------:R-:W-:Y:S01]  /*a0a20*/  IADD3.X R29, P5, PT, RZ, R70, RZ, P5, !PT ;  /* 0x00000046ff1d7210 */ /* 0x000fe20002fbe4ff */
[----:B------:R-:W-:Y:S01]  /*a0a30*/  IMAD.IADD R116, R51, 0x1, R116 ;  /* 0x0000000133747824 */ /* 0x000fe200078e0274 */
[----:B------:R-:W-:Y:S02]  /*a0a40*/  IADD3.X RZ, P4, PT, RZ, R123, RZ, P2, !PT ;  /* 0x0000007bffff7210 */ /* 0x000fe4000179e4ff */
[----:B------:R-:W-:Y:S02]  /*a0a50*/  IADD3 RZ, P1, PT, R110, R158, RZ ;  /* 0x0000009e6eff7210 */ /* 0x000fe40007f3e0ff */
[----:B------:R-:W-:-:S02]  /*a0a60*/  IADD3.X R29, P4, PT, RZ, R29, RZ, P4, !PT ;  /* 0x0000001dff1d7210 */ /* 0x000fc4000279e4ff */
[----:B------:R-:W-:Y:S02]  /*a0a70*/  IADD3.X RZ, P2, PT, R111, R93, RZ, P1, !PT ;  /* 0x0000005d6fff7210 */ /* 0x000fe40000f5e4ff */
[----:B------:R-:W-:Y:S01]  /*a0a80*/  IADD3 R50, P1, PT, R29, R50, RZ ;  /* 0x000000321d327210 */ /* 0x000fe20007f3e0ff */
[----:B------:R-:W-:Y:S01]  /*a0a90*/  IMAD R29, R123, -0x30003, RZ ;  /* 0xfffcfffd7b1d7824 */ /* 0x000fe200078e02ff */
[----:B------:R-:W-:Y:S02]  /*a0aa0*/  IADD3.X R71, PT, PT, RZ, RZ, R71, P4, P5 ;  /* 0x000000ffff477210 */ /* 0x000fe400027ea447 */
[----:B------:R-:W-:Y:S02]  /*a0ab0*/  IADD3 RZ, P4, PT, R120, R44, RZ ;  /* 0x0000002c78ff7210 */ /* 0x000fe40007f9e0ff */
[----:B------:R-:W-:Y:S02]  /*a0ac0*/  IADD3.X R44, PT, PT, R32, RZ, RZ, P3, P6 ;  /* 0x000000ff202c7210 */ /* 0x000fe40001fec4ff */
[----:B------:R-:W-:Y:S01]  /*a0ad0*/  IADD3 R34, P3, PT, R33, R34, RZ ;  /* 0x0000002221227210 */ /* 0x000fe20007f7e0ff */
[----:B------:R-:W-:Y:S01]  /*a0ae0*/  IMAD.WIDE.U32 R32, R108, -0x30003, RZ ;  /* 0xfffcfffd6c207825 */ /* 0x000fe200078e00ff */
[----:B------:R-:W-:-:S02]  /*a0af0*/  IADD3.X R51, P6, PT, R116, R71, RZ, P1, !PT ;  /* 0x0000004774337210 */ /* 0x000fc40000fde4ff */
[----:B------:R-:W-:Y:S01]  /*a0b00*/  IADD3 RZ, P0, PT, R124, R86, RZ ;  /* 0x000000567cff7210 */ /* 0x000fe20007f1e0ff */
[----:B------:R-:W-:Y:S01]  /*a0b10*/  IMAD R71, R108, -0x760c0004, R29 ;  /* 0x89f3fffc6c477824 */ /* 0x000fe200078e021d */
[----:B------:R-:W-:Y:S01]  /*a0b20*/  IADD3.X R35, P3, PT, R128, R133, RZ, P3, !PT ;  /* 0x0000008580237210 */ /* 0x000fe20001f7e4ff */
[C---:B------:R-:W-:Y:S01]  /*a0b30*/  IMAD.WIDE.U32 R126, R32.reuse, -0x4eac0001, RZ ;  /* 0xb153ffff207e7825 */ /* 0x040fe200078e00ff */
[----:B------:R-:W-:Y:S02]  /*a0b40*/  IADD3.X R99, P2, PT, RZ, R178, RZ, P2, !PT ;  /* 0x000000b2ff637210 */ /* 0x000fe4000175e4ff */
[----:B------:R-:W-:Y:S01]  /*a0b50*/  IADD3.X RZ, P0, PT, R125, R87, RZ, P0, !PT ;  /* 0x000000577dff7210 */ /* 0x000fe2000071e4ff */
[----:B------:R-:W-:Y:S01]  /*a0b60*/  IMAD.IADD R33, R33, 0x1, R71 ;  /* 0x0000000121217824 */ /* 0x000fe200078e0247 */
[----:B------:R-:W-:Y:S01]  /*a0b70*/  IADD3 R26, P5, PT, R49, R26, RZ ;  /* 0x0000001a311a7210 */ /* 0x000fe20007fbe0ff */
[----:B------:R-:W-:Y:S01]  /*a0b80*/  IMAD.WIDE.U32 R128, R32, -0xc7aed41, RZ ;  /* 0xf38512bf20807825 */ /* 0x000fe200078e00ff */
[----:B------:R-:W-:-:S02]  /*a0b90*/  IADD3.X RZ, P1, PT, R121, R97, RZ, P4, !PT ;  /* 0x0000006179ff7210 */ /* 0x000fc4000273e4ff */
[----:B------:R-:W-:Y:S01]  /*a0ba0*/  IADD3.X R99, P3, PT, RZ, R99, RZ, P3, !PT ;  /* 0x00000063ff637210 */ /* 0x000fe20001f7e4ff */
[C---:B------:R-:W-:Y:S01]  /*a0bb0*/  IMAD.WIDE.U32 R110, R33.reuse, -0x94f09dc, RZ ;  /* 0xf6b0f624216e7825 */ /* 0x040fe200078e00ff */
[----:B------:R-:W-:Y:S02]  /*a0bc0*/  IADD3.X R49, P4, PT, RZ, R112, RZ, P0, !PT ;  /* 0x00000070ff317210 */ /* 0x000fe4000079e4ff */
[----:B------:R-:W-:Y:S01]  /*a0bd0*/  IADD3.X R178, PT, PT, RZ, RZ, R179, P3, P2 ;  /* 0x000000ffffb27210 */ /* 0x000fe20001fe44b3 */
[----:B------:R-:W-:Y:S01]  /*a0be0*/  IMAD.WIDE.U32 R124, R33, -0x4eac0001, RZ ;  /* 0xb153ffff217c7825 */ /* 0x000fe200078e00ff */
[----:B------:R-:W-:Y:S02]  /*a0bf0*/  IADD3.X R49, P6, PT, RZ, R49, RZ, P6, !PT ;  /* 0x00000031ff317210 */ /* 0x000fe400037de4ff */
[----:B------:R-:W-:Y:S01]  /*a0c00*/  IADD3.X R29, P0, PT, R53, R44, RZ, P5, !PT ;  /* 0x0000002c351d7210 */ /* 0x000fe20002f1e4ff */
[----:B------:R-:W-:Y:S01]  /*a0c10*/  IMAD.WIDE.U32 R70, R33, 0x397fe69a, RZ ;  /* 0x397fe69a21467825 */ /* 0x000fe200078e00ff */
[----:B------:R-:W-:-:S03]  /*a0c20*/  IADD3.X R53, PT, PT, RZ, RZ, R113, P6, P4 ;  /* 0x000000ffff357210 */ /* 0x000fc600037e8471 */
[----:B------:R-:W-:-:S04]  /*a0c30*/  IMAD.WIDE.U32 R120, R27, R196, R120 ;  /* 0x000000c41b787225 */ /* 0x000fc800078e0078 */
[----:B------:R-:W-:-:S04]  /*a0c40*/  IMAD.WIDE.U32 R110, P2, R32, 0x6730d2a0, R110 ;  /* 0x6730d2a0206e7825 */ /* 0x000fc8000784006e */
[----:B------:R-:W-:Y:S02]  /*a0c50*/  IMAD.IADD R44, R121, 0x1, R94 ;  /* 0x00000001792c7824 */ /* 0x000fe400078e025e */
[----:B------:R-:W-:Y:S02]  /*a0c60*/  IMAD.X R141, RZ, RZ, RZ, P2 ;  /* 0x000000ffff8d7224 */ /* 0x000fe400010e06ff */
[----:B------:R-:W-:-:S04]  /*a0c70*/  IMAD.WIDE.U32 R132, R33, -0x5555, RZ ;  /* 0xffffaaab21847825 */ /* 0x000fc800078e00ff */
[----:B------:R-:W-:-:S04]  /*a0c80*/  IMAD.WIDE.U32 R94, R33, -0xc7aed41, RZ ;  /* 0xf38512bf215e7825 */ /* 0x000fc800078e00ff */
[----:B------:R-:W-:-:S04]  /*a0c90*/  IMAD.WIDE.U32 R124, P6, R32, 0x1eabfffe, R124 ;  /* 0x1eabfffe207c7825 */ /* 0x000fc800078c007c */
[----:B------:R-:W-:-:S04]  /*a0ca0*/  IMAD.WIDE.U32 R70, P2, R32, 0x1a0111ea, R70 ;  /* 0x1a0111ea20467825 */ /* 0x000fc80007840046 */
[----:B------:R-:W-:Y:S01]  /*a0cb0*/  IMAD.X R113, RZ, RZ, RZ, P2 ;  /* 0x000000ffff717224 */ /* 0x000fe200010e06ff */
[----:B------:R-:W-:Y:S01]  /*a0cc0*/  IADD3 R81, P2, PT, R124, R127, RZ ;  /* 0x0000007f7c517210 */ /* 0x000fe20007f5e0ff */
[----:B------:R-:W-:-:S04]  /*a0cd0*/  IMAD.WIDE.U32 R96, R32, -0x5555, RZ ;  /* 0xffffaaab20607825 */ /* 0x000fc800078e00ff */
[----:B------:R-:W-:Y:S01]  /*a0ce0*/  IMAD.WIDE.U32 R132, P4, R32, -0x46010001, R132 ;  /* 0xb9feffff20847825 */ /* 0x000fe20007880084 */
[----:B------:R-:W-:-:S03]  /*a0cf0*/  IADD3 RZ, P3, PT, R108, R96, RZ ;  /* 0x000000606cff7210 */ /* 0x000fc60007f7e0ff */
        /* <DEDUP_REMOVED lines=12> */
[----:B------:R-:W-:-:S03]  /*a0dc0*/  IMAD.WIDE.U32 R136, R32, -0x94f09dc, RZ ;  /* 0xf6b0f62420887825 */ /* 0x000fc600078e00ff */
[----:B------:R-:W-:Y:S01]  /*a0dd0*/  IADD3.X RZ, P5, PT, R51, R81, RZ, P5, !PT ;  /* 0x0000005133ff7210 */ /* 0x000fe20002fbe4ff */
[----:B------:R-:W-:-:S04]  /*a0de0*/  IMAD.WIDE.U32 R96, R32, 0x397fe69a, RZ ;  /* 0x397fe69a20607825 */ /* 0x000fc800078e00ff */
[----:B------:R-:W-:Y:S02]  /*a0df0*/  IMAD.MOV.U32 R118, RZ, RZ, R95 ;  /* 0x000000ffff767224 */ /* 0x000fe400078e005f */
[----:B------:R-:W-:Y:S01]  /*a0e00*/  IMAD.X R117, RZ, RZ, RZ, P4 ;  /* 0x000000ffff757224 */ /* 0x000fe200020e06ff */
[----:B------:R-:W-:Y:S01]  /*a0e10*/  IADD3 R83, P4, PT, R110, R137, RZ ;  /* 0x000000896e537210 */ /* 0x000fe20007f9e0ff */
[----:B------:R-:W-:Y:S01]  /*a0e20*/  IMAD.WIDE.U32.X R118, R33, 0x64774b84, R118, P2 ;  /* 0x64774b8421767825 */ /* 0x000fe200010e0476 */
[----:B------:R-:W-:-:S03]  /*a0e30*/  IADD3 R95, P2, PT, R70, R97, RZ ;  /* 0x00000061465f7210 */ /* 0x000fc60007f5e0ff */
[----:B------:R-:W-:-:S04]  /*a0e40*/  IMAD.WIDE.U32 R108, R32, 0x434bacd7, RZ ;  /* 0x434bacd7206c7825 */ /* 0x000fc800078e00ff */
[----:B------:R-:W-:Y:S02]  /*a0e50*/  IMAD.MOV.U32 R140, RZ, RZ, R111 ;  /* 0x000000ffff8c7224 */ /* 0x000fe400078e006f */
[----:B------:R-:W-:Y:S02]  /*a0e60*/  IMAD.MOV.U32 R112, RZ, RZ, R71 ;  /* 0x000000ffff707224 */ /* 0x000fe400078e0047 */
[----:B------:R-:W-:Y:S02]  /*a0e70*/  IMAD.MOV.U32 R134, RZ, RZ, R133 ;  /* 0x000000ffff867224 */ /* 0x000fe400078e0085 */
[----:B------:R-:W-:Y:S01]  /*a0e80*/  IMAD.WIDE.U32.X R126, R33, 0x6730d2a0, R140, P4 ;  /* 0x6730d2a0217e7825 */ /* 0x000fe200020e048c */
[----:B------:R-:W-:-:S03]  /*a0e90*/  IADD3 R93, P4, PT, R86, R109, RZ ;  /* 0x0000006d565d7210 */ /* 0x000fc60007f9e0ff */
[----:B------:R-:W-:Y:S01]  /*a0ea0*/  IMAD.WIDE.U32.X R112, R33, 0x1a0111ea, R112, P2 ;  /* 0x1a0111ea21707825 */ /* 0x000fe200010e0470 */
[----:B------:R-:W-:-:S03]  /*a0eb0*/  IADD3 RZ, P2, PT, R16, R64, RZ ;  /* 0x0000004010ff7210 */ /* 0x000fc60007f5e0ff */
[----:B------:R-:W-:Y:S01]  /*a0ec0*/  IMAD.WIDE.U32.X R134, R33, -0x46010001, R134, P6 ;  /* 0xb9feffff21867825 */ /* 0x000fe200030e0486 */
[----:B------:R-:W-:Y:S02]  /*a0ed0*/  IADD3 R120, P6, PT, R49, R120, RZ ;  /* 0x0000007831787210 */ /* 0x000fe40007fde0ff */
[----:B------:R-:W-:Y:S01]  /*a0ee0*/  IADD3.X RZ, P2, PT, R17, R85, RZ, P2, !PT ;  /* 0x0000005511ff7210 */ /* 0x000fe2000175e4ff */
[----:B------:R-:W-:Y:S01]  /*a0ef0*/  IMAD.WIDE.U32 R138, R32, -0x5555, R122 ;  /* 0xffffaaab208a7825 */ /* 0x000fe200078e007a */
[----:B------:R-:W-:Y:S02]  /*a0f00*/  IADD3.X R121, P6, PT, R44, R53, RZ, P6, !PT ;  /* 0x000000352c797210 */ /* 0x000fe400037de4ff */
[----:B------:R-:W-:Y:S01]  /*a0f10*/  IADD3.X R85, P1, PT, RZ, R100, RZ, P1, !PT ;  /* 0x00000064ff557210 */ /* 0x000fe20000f3e4ff */
[----:B------:R-:W-:Y:S02]  /*a0f20*/  IMAD.MOV.U32 R116, RZ, RZ, R87 ;  /* 0x000000ffff747224 */ /* 0x000fe400078e0057 */
[----:B------:R-:W-:Y:S01]  /*a0f30*/  IMAD.IADD R132, R139, 0x1, R132 ;  /* 0x000000018b847824 */ /* 0x000fe200078e0284 */
[----:B------:R-:W-:Y:S01]  /*a0f40*/  IADD3.X R85, P6, PT, RZ, R85, RZ, P6, !PT ;  /* 0x00000055ff557210 */ /* 0x000fe200037de4ff */
[----:B------:R-:W-:Y:S01]  /*a0f50*/  IMAD.WIDE.U32.X R116, R33, 0x4b1ba7b6, R116, P4 ;  /* 0x4b1ba7b621747825 */ /* 0x000fe200020e0474 */
[----:B------:R-:W-:-:S02]  /*a0f60*/  IADD3 RZ, P4, PT, RZ, R138, RZ ;  /* 0x0000008affff7210 */ /* 0x000fc40007f9e0ff */
[----:B------:R-:W-:Y:S01]  /*a0f70*/  IADD3.X R33, P3, PT, RZ, R134, RZ, P3, !PT ;  /* 0x00000086ff217210 */ /* 0x000fe20001f7e4ff */
[----:B------:R-:W-:Y:S01]  /*a0f80*/  IMAD.WIDE.U32 R16, R27, R193, R16 ;  /* 0x000000c11b107225 */ /* 0x000fe200078e0010 */
[----:B------:R-:W-:Y:S02]  /*a0f90*/  IADD3.X RZ, P4, PT, RZ, R132, RZ, P4, !PT ;  /* 0x00000084ffff7210 */ /* 0x000fe4000279e4ff */
[----:B------:R-:W-:Y:S01]  /*a0fa0*/  IADD3.X R101, PT, PT, RZ, RZ, R101, P6, P1 ;  /* 0x000000ffff657210 */ /* 0x000fe200037e2465 */
[----:B------:R-:W-:Y:S01]  /*a0fb0*/  IMAD.WIDE.U32 R50, R32, -0x4eac0001, R50 ;  /* 0xb153ffff20327825 */ /* 0x000fe200078e0032 */
[----:B------:R-:W-:Y:S02]  /*a0fc0*/  IADD3.X R33, P6, PT, RZ, R33, RZ, P4, !PT ;  /* 0x00000021ff217210 */ /* 0x000fe400027de4ff */
[----:B------:R-:W-:Y:S01]  /*a0fd0*/  IADD3 R84, P4, PT, R85, R16, RZ ;  /* 0x0000001055547210 */ /* 0x000fe20007f9e0ff */
[----:B------:R-:W-:Y:S01]  /*a0fe0*/  IMAD.IADD R104, R17, 0x1, R104 ;  /* 0x0000000111687824 */ /* 0x000fe200078e0268 */
[----:B------:R-:W-:Y:S01]  /*a0ff0*/  IADD3.X R135, PT, PT, RZ, RZ, R135, P6, P3 ;  /* 0x000000ffff877210 */ /* 0x000fe200037e6487 */
[----:B------:R-:W-:Y:S01]  /*a1000*/  IMAD.IADD R124, R51, 0x1, R124 ;  /* 0x00000001337c7824 */ /* 0x000fe200078e027c */
[----:B------:R-:W-:Y:S01]  /*a1010*/  IADD3 R16, P6, PT, R33, R50, RZ ;  /* 0x0000003221107210 */ /* 0x000fe20007fde0ff */
[----:B------:R-:W-:Y:S01]  /*a1020*/  IMAD.WIDE.U32 R50, R27, R31, R34 ;  /* 0x0000001f1b327225 */ /* 0x000fe200078e0022 */
[----:B------:R-:W-:-:S02]  /*a1030*/  IADD3.X R85, P4, PT, R104, R101, RZ, P4, !PT ;  /* 0x0000006568557210 */ /* 0x000fc4000279e4ff */
[----:B------:R-:W-:Y:S01]  /*a1040*/  IADD3 RZ, P1, PT, R120, R136, RZ ;  /* 0x0000008878ff7210 */ /* 0x000fe20007f3e0ff */
[----:B------:R-:W-:Y:S01]  /*a1050*/  IMAD.IADD R102, R51, 0x1, R102 ;  /* 0x0000000133667824 */ /* 0x000fe200078e0266 */
[----:B------:R-:W-:Y:S02]  /*a1060*/  IADD3.X R101, P2, PT, RZ, R114, RZ, P2, !PT ;  /* 0x00000072ff657210 */ /* 0x000fe4000175e4ff */
[----:B------:R-:W-:Y:S02]  /*a1070*/  IADD3.X R17, P6, PT, R124, R135, RZ, P6, !PT ;  /* 0x000000877c117210 */ /* 0x000fe400037de4ff */
[----:B------:R-:W-:Y:S02]  /*a1080*/  IADD3.X R33, P5, PT, RZ, R130, RZ, P5, !PT ;  /* 0x00000082ff217210 */ /* 0x000fe40002fbe4ff */
[----:B------:R-:W-:Y:S01]  /*a1090*/  IADD3.X RZ, P1, PT, R121, R83, RZ, P1, !PT ;  /* 0x0000005379ff7210 */ /* 0x000fe20000f3e4ff */
[----:B------:R-:W-:Y:S01]  /*a10a0*/  IMAD.WIDE.U32 R120, R32, -0x94f09dc, R120 ;  /* 0xf6b0f62420787825 */ /* 0x000fe200078e0078 */
[----:B------:R-:W-:-:S02]  /*a10b0*/  IADD3.X R101, P4, PT, RZ, R101, RZ, P4, !PT ;  /* 0x00000065ff657210 */ /* 0x000fc4000279e4ff */
[----:B------:R-:W-:Y:S01]  /*a10c0*/  IADD3.X R33, P6, PT, RZ, R33, RZ, P6, !PT ;  /* 0x00000021ff217210 */ /* 0x000fe200037de4ff */
[----:B------:R-:W-:Y:S01]  /*a10d0*/  IMAD.IADD R110, R121, 0x1, R110 ;  /* 0x00000001796e7824 */ /* 0x000fe200078e026e */
[----:B------:R-:W-:Y:S02]  /*a10e0*/  IADD3.X R115, PT, PT, RZ, RZ, R115, P4, P2 ;  /* 0x000000ffff737210 */ /* 0x000fe400027e4473 */
[----:B------:R-:W-:Y:S02]  /*a10f0*/  IADD3 R100, P4, PT, R101, R50, RZ ;  /* 0x0000003265647210 */ /* 0x000fe40007f9e0ff */
[----:B------:R-:W-:Y:S02]  /*a1100*/  IADD3 RZ, P3, PT, R34, R98, RZ ;  /* 0x0000006222ff7210 */ /* 0x000fe40007f7e0ff */
[----:B------:R-:W-:Y:S02]  /*a1110*/  IADD3 R50, P2, PT, R33, R120, RZ ;  /* 0x0000007821327210 */ /* 0x000fe40007f5e0ff */
[----:B------:R-:W-:-:S02]  /*a1120*/  IADD3.X R131, PT, PT, RZ, RZ, R131, P6, P5 ;  /* 0x000000ffff837210 */ /* 0x000fc400037ea483 */
[----:B------:R-:W-:Y:S01]  /*a1130*/  IADD3.X RZ, P3, PT, R35, R40, RZ, P3, !PT ;  /* 0x0000002823ff7210 */ /* 0x000fe20001f7e4ff */
[----:B------:R-:W-:Y:S01]  /*a1140*/  IMAD.WIDE.U32 R34, R32, -0xc7aed41, R84 ;  /* 0xf38512bf20227825 */ /* 0x000fe200078e0054 */
[----:B------:R-:W-:Y:S02]  /*a1150*/  IADD3.X R51, P2, PT, R110, R131, RZ, P2, !PT ;  /* 0x000000836e337210 */ /* 0x000fe4000175e4ff */
[----:B------:R-:W-:Y:S01]  /*a1160*/  IADD3.X R33, P1, PT, RZ, R126, RZ, P1, !PT ;  /* 0x0000007eff217210 */ /* 0x000fe20000f3e4ff */
[----:B------:R-:W-:Y:S01]  /*a1170*/  IMAD.IADD R94, R35, 0x1, R94 ;  /* 0x00000001235e7824 */ /* 0x000fe200078e025e */
[----:B------:R-:W-:Y:S02]  /*a1180*/  IADD3 RZ, P5, PT, R84, R128, RZ ;  /* 0x0000008054ff7210 */ /* 0x000fe40007fbe0ff */
[----:B------:R-:W-:Y:S02]  /*a1190*/  IADD3 R98, P6, PT, R99, R26, RZ ;  /* 0x0000001a63627210 */ /* 0x000fe40007fde0ff */
[----:B------:R-:W-:-:S02]  /*a11a0*/  IADD3.X R101, P4, PT, R102, R115, RZ, P4, !PT ;  /* 0x0000007366657210 */ /* 0x000fc4000279e4ff */
[----:B------:R-:W-:Y:S02]  /*a11b0*/  IADD3.X R26, P3, PT, RZ, R78, RZ, P3, !PT ;  /* 0x0000004eff1a7210 */ /* 0x000fe40001f7e4ff */
[----:B------:R-:W-:Y:S02]  /*a11c0*/  IADD3.X R33, P2, PT, RZ, R33, RZ, P2, !PT ;  /* 0x00000021ff217210 */ /* 0x000fe4000175e4ff */
[----:B------:R-:W-:Y:S02]  /*a11d0*/  IADD3.X RZ, P5, PT, R85, R89, RZ, P5, !PT ;  /* 0x0000005955ff7210 */ /* 0x000fe40002fbe4ff */
[----:B------:R-:W-:Y:S02]  /*a11e0*/  IADD3.X R85, P4, PT, RZ, R26, RZ, P4, !PT ;  /* 0x0000001aff557210 */ /* 0x000fe4000279e4ff */
[----:B------:R-:W-:Y:S02]  /*a11f0*/  IADD3.X R127, PT, PT, RZ, RZ, R127, P2, P1 ;  /* 0x000000ffff7f7210 */ /* 0x000fe400017e247f */
[----:B------:R-:W-:-:S02]  /*a1200*/  IADD3 R34, P1, PT, R33, R34, RZ ;  /* 0x0000002221227210 */ /* 0x000fc40007f3e0ff */
[----:B------:R-:W-:Y:S02]  /*a1210*/  IADD3.X R99, P6, PT, R178, R29, RZ, P6, !PT ;  /* 0x0000001db2637210 */ /* 0x000fe400037de4ff */
        /* <DEDUP_REMOVED lines=10> */
[----:B------:R-:W-:-:S02]  /*a12c0*/  IADD3.X R119, PT, PT, RZ, RZ, R119, P4, P5 ;  /* 0x000000ffff777210 */ /* 0x000fc400027ea477 */
[----:B------:R-:W-:Y:S02]  /*a12d0*/  IADD3 R84, P4, PT, R85, R26, RZ ;  /* 0x0000001a55547210 */ /* 0x000fe40007f9e0ff */
[----:B------:R-:W-:Y:S02]  /*a12e0*/  IADD3.X RZ, P5, PT, R99, R73, RZ, P3, !PT ;  /* 0x0000004963ff7210 */ /* 0x000fe40001fbe4ff */
[----:B------:R-:W-:Y:S02]  /*a12f0*/  IADD3.X R85, P4, PT, R92, R33, RZ, P4, !PT ;  /* 0x000000215c557210 */ /* 0x000fe4000279e4ff */
[----:B------:R-:W-:Y:S02]  /*a1300*/  IADD3.X R53, P5, PT, RZ, R90, RZ, P5, !PT ;  /* 0x0000005aff357210 */ /* 0x000fe40002fbe4ff */
[----:B------:R-:W-:Y:S01]  /*a1310*/  IADD3 R72, P3, PT, R29, R78, RZ ;  /* 0x0000004e1d487210 */ /* 0x000fe20007f7e0ff */
[----:B------:R-:W-:Y:S01]  /*a1320*/  IMAD.WIDE.U32 R78, R24, R192, R16 ;  /* 0x000000c0184e7225 */ /* 0x000fe200078e0010 */
[----:B------:R-:W-:-:S02]  /*a1330*/  IADD3.X RZ, P1, PT, R101, R93, RZ, P1, !PT ;  /* 0x0000005d65ff7210 */ /* 0x000fc40000f3e4ff */
[----:B------:R-:W-:Y:S01]  /*a1340*/  IADD3 RZ, P2, PT, R16, R106, RZ ;  /* 0x0000006a10ff7210 */ /* 0x000fe20007f5e0ff */
[----:B------:R-:W-:Y:S01]  /*a1350*/  IMAD.IADD R79, R79, 0x1, R88 ;  /* 0x000000014f4f7824 */ /* 0x000fe200078e0258 */
[----:B------:R-:W-:Y:S02]  /*a1360*/  IADD3.X R53, P4, PT, RZ, R53, RZ, P4, !PT ;  /* 0x00000035ff357210 */ /* 0x000fe4000279e4ff */
[----:B------:R-:W-:Y:S01]  /*a1370*/  IADD3.X R73, P3, PT, R86, R119, RZ, P3, !PT ;  /* 0x0000007756497210 */ /* 0x000fe20001f7e4ff */
[----:B------:R-:W-:Y:S01]  /*a1380*/  IMAD R33, R79, -0x30003, RZ ;  /* 0xfffcfffd4f217824 */ /* 0x000fe200078e02ff */
[----:B------:R-:W-:Y:S02]  /*a1390*/  IADD3.X R26, P1, PT, RZ, R116, RZ, P1, !PT ;  /* 0x00000074ff1a7210 */ /* 0x000fe40000f3e4ff */
[----:B------:R-:W-:Y:S01]  /*a13a0*/  IADD3.X RZ, P2, PT, R17, R45, RZ, P2, !PT ;  /* 0x0000002d11ff7210 */ /* 0x000fe2000175e4ff */
[----:B------:R-:W-:Y:S01]  /*a13b0*/  IMAD R71, R78, -0x760c0004, R33 ;  /* 0x89f3fffc4e477824 */ /* 0x000fe200078e0221 */
[----:B------:R-:W-:-:S02]  /*a13c0*/  IADD3.X R90, PT, PT, RZ, RZ, R91, P4, P5 ;  /* 0x000000ffff5a7210 */ /* 0x000fc400027ea45b */
[----:B------:R-:W-:Y:S01]  /*a13d0*/  IADD3.X R17, P5, PT, RZ, R26, RZ, P3, !PT ;  /* 0x0000001aff117210 */ /* 0x000fe20001fbe4ff */
[----:B------:R-:W-:Y:S01]  /*a13e0*/  IMAD.WIDE.U32 R26, R32, 0x397fe69a, R84 ;  /* 0x397fe69a201a7825 */ /* 0x000fe200078e0054 */
[----:B------:R-:W-:Y:S02]  /*a13f0*/  IADD3 RZ, P4, PT, R50, R82, RZ ;  /* 0x0000005232ff7210 */ /* 0x000fe40007f9e0ff */
[----:B------:R-:W-:Y:S01]  /*a1400*/  IADD3.X R117, PT, PT, RZ, RZ, R117, P5, P1 ;  /* 0x000000ffff757210 */ /* 0x000fe20002fe2475 */
[----:B------:R-:W-:Y:S01]  /*a1410*/  IMAD.IADD R70, R27, 0x1, R70 ;  /* 0x000000011b467824 */ /* 0x000fe200078e0246 */
[----:B------:R-:W-:Y:S02]  /*a1420*/  IADD3 RZ, P5, PT, RZ, R78, RZ ;  /* 0x0000004effff7210 */ /* 0x000fe40007fbe0ff */
[----:B------:R-:W-:Y:S02]  /*a1430*/  IADD3.X R29, P2, PT, RZ, R62, RZ, P2, !PT ;  /* 0x0000003eff1d7210 */ /* 0x000fe4000175e4ff */
[----:B------:R-:W-:-:S02]  /*a1440*/  IADD3.X RZ, P5, PT, RZ, R79, RZ, P5, !PT ;  /* 0x0000004fffff7210 */ /* 0x000fc40002fbe4ff */
[----:B------:R-:W-:Y:S02]  /*a1450*/  IADD3 RZ, P3, PT, R84, R96, RZ ;  /* 0x0000006054ff7210 */ /* 0x000fe40007f7e0ff */
[----:B------:R-:W-:Y:S01]  /*a1460*/  IADD3.X RZ, P1, PT, R51, R65, RZ, P4, !PT ;  /* 0x0000004133ff7210 */ /* 0x000fe2000273e4ff */
[----:B------:R-:W-:Y:S01]  /*a1470*/  IMAD.WIDE.U32 R50, R24, R210, R50 ;  /* 0x000000d218327225 */ /* 0x000fe200078e0032 */
[----:B------:R-:W-:Y:S02]  /*a1480*/  IADD3.X R29, P5, PT, RZ, R29, RZ, P5, !PT ;  /* 0x0000001dff1d7210 */ /* 0x000fe40002fbe4ff */
[----:B------:R-:W-:Y:S01]  /*a1490*/  IADD3 R26, P4, PT, R17, R26, RZ ;  /* 0x0000001a111a7210 */ /* 0x000fe20007f9e0ff */
[----:B------:R-:W-:Y:S01]  /*a14a0*/  IMAD.IADD R48, R51, 0x1, R48 ;  /* 0x0000000133307824 */ /* 0x000fe200078e0230 */
[----:B------:R-:W-:Y:S01]  /*a14b0*/  IADD3.X RZ, P3, PT, R85, R95, RZ, P3, !PT ;  /* 0x0000005f55ff7210 */ /* 0x000fe20001f7e4ff */
[----:B------:R-:W-:Y:S01]  /*a14c0*/  IMAD.WIDE.U32 R16, R78, -0x30003, RZ ;  /* 0xfffcfffd4e107825 */ /* 0x000fe200078e00ff */
[----:B------:R-:W-:-:S02]  /*a14d0*/  IADD3.X R63, PT, PT, RZ, RZ, R63, P5, P2 ;  /* 0x000000ffff3f7210 */ /* 0x000fc40002fe443f */
[----:B------:R-:W-:Y:S01]  /*a14e0*/  IADD3.X R27, P2, PT, R70, R117, RZ, P4, !PT ;  /* 0x00000075461b7210 */ /* 0x000fe2000275e4ff */
[----:B------:R-:W-:Y:S01]  /*a14f0*/  IMAD.IADD R71, R17, 0x1, R71 ;  /* 0x0000000111477824 */ /* 0x000fe200078e0247 */
[----:B------:R-:W-:Y:S02]  /*a1500*/  IADD3.X R70, P3, PT, RZ, R112, RZ, P3, !PT ;  /* 0x00000070ff467210 */ /* 0x000fe40001f7e4ff */
[----:B------:R-:W-:Y:S01]  /*a1510*/  IADD3 R62, P4, PT, R29, R50, RZ ;  /* 0x000000321d3e7210 */ /* 0x000fe20007f9e0ff */
[----:B------:R-:W-:Y:S01]  /*a1520*/  IMAD.WIDE.U32 R44, R71, -0x5555, RZ ;  /* 0xffffaaab472c7825 */ /* 0x000fe200078e00ff */
[----:B------:R-:W-:Y:S02]  /*a1530*/  IADD3.X R70, P2, PT, RZ, R70, RZ, P2, !PT ;  /* 0x00000046ff467210 */ /* 0x000fe4000175e4ff */
[----:B------:R-:W-:Y:S01]  /*a1540*/  IADD3.X R33, P0, PT, RZ, RZ, RZ, P0, !PT ;  /* 0x000000ffff217210 */ /* 0x000fe2000071e4ff */
[----:B------:R-:W-:Y:S01]  /*a1550*/  IMAD.WIDE.U32 R50, R16, -0x4eac0001, RZ ;  /* 0xb153ffff10327825 */ /* 0x000fe200078e00ff */
[----:B------:R-:W-:-:S02]  /*a1560*/  IADD3.X R82, P6, PT, RZ, RZ, RZ, P6, !PT ;  /* 0x000000ffff527210 */ /* 0x000fc400037de4ff */
[----:B------:R-:W-:Y:S02]  /*a1570*/  IADD3.X R63, P5, PT, R48, R63, RZ, P4, !PT ;  /* 0x0000003f303f7210 */ /* 0x000fe400027be4ff */
[----:B------:R-:W-:Y:S02]  /*a1580*/  IADD3.X R17, P4, PT, RZ, R56, RZ, P1, !PT ;  /* 0x00000038ff117210 */ /* 0x000fe40000f9e4ff */
[----:B------:R-:W-:Y:S02]  /*a1590*/  IADD3.X R112, PT, PT, RZ, RZ, R113, P2, P3 ;  /* 0x000000ffff707210 */ /* 0x000fe400017e6471 */
[----:B------:R-:W-:Y:S01]  /*a15a0*/  IADD3 R82, P3, PT, R82, R33, RZ ;  /* 0x0000002152527210 */ /* 0x000fe20007f7e0ff */
[----:B------:R-:W-:Y:S01]  /*a15b0*/  IMAD.WIDE.U32 R32, R24, R196, R34 ;  /* 0x000000c418207225 */ /* 0x000fe200078e0022 */
[----:B------:R-:W-:Y:S02]  /*a15c0*/  IADD3 RZ, P2, PT, R34, R54, RZ ;  /* 0x0000003622ff7210 */ /* 0x000fe40007f5e0ff */
[----:B------:R-:W-:Y:S01]  /*a15d0*/  IADD3.X R17, P1, PT, RZ, R17, RZ, P5, !PT ;  /* 0x00000011ff117210 */ /* 0x000fe20002f3e4ff */
[----:B------:R-:W-:Y:S01]  /*a15e0*/  IMAD.IADD R80, R33, 0x1, R80 ;  /* 0x0000000121507824 */ /* 0x000fe200078e0250 */
[----:B------:R-:W-:Y:S01]  /*a15f0*/  IADD3.X RZ, P2, PT, R35, R55, RZ, P2, !PT ;  /* 0x0000003723ff7210 */ /* 0x000fe2000175e4ff */
[----:B------:R-:W-:Y:S01]  /*a1600*/  IMAD.WIDE.U32 R34, R16, -0x5555, RZ ;  /* 0xffffaaab10227825 */ /* 0x000fe200078e00ff */
[----:B------:R-:W-:-:S02]  /*a1610*/  IADD3.X R57, PT, PT, RZ, RZ, R57, P1, P4 ;  /* 0x000000ffff397210 */ /* 0x000fc40000fe8439 */
        /* <DEDUP_REMOVED lines=24> */
[C---:B------:R-:W-:Y:S01]  /*a17a0*/  IMAD.WIDE.U32 R44, R71.reuse, -0x4eac0001, RZ ;  /* 0xb153ffff472c7825 */ /* 0x040fe200078e00ff */
[----:B------:R-:W-:Y:S02]  /*a17b0*/  IADD3.X R65, P4, PT, R74, R77, RZ, P4, !PT ;  /* 0x0000004d4a417210 */ /* 0x000fe4000279e4ff */
[----:B------:R-:W-:Y:S01]  /*a17c0*/  IADD3.X R67, P2, PT, RZ, R68, RZ, P2, !PT ;  /* 0x00000044ff437210 */ /* 0x000fe2000175e4ff */
[----:B------:R-:W-:Y:S01]  /*a17d0*/  IMAD.WIDE.U32 R56, R71, -0x94f09dc, RZ ;  /* 0xf6b0f62447387825 */ /* 0x000fe200078e00ff */
[----:B------:R-:W-:Y:S02]  /*a17e0*/  IADD3.X R40, PT, PT, RZ, RZ, R49, P5, P1 ;  /* 0x000000ffff287210 */ /* 0x000fe40002fe2431 */
[----:B------:R-:W-:Y:S01]  /*a17f0*/  IADD3.X R67, P5, PT, RZ, R67, RZ, P4, !PT ;  /* 0x00000043ff437210 */ /* 0x000fe200027be4ff */
[----:B------:R-:W-:-:S03]  /*a1800*/  IMAD.WIDE.U32 R34, P1, R25, R30, R34 ;  /* 0x0000001e19227225 */ /* 0x000fc60007820022 */
[----:B------:R-:W-:Y:S01]  /*a1810*/  IADD3.X R68, PT, PT, RZ, RZ, R69, P5, P2 ;  /* 0x000000ffff447210 */ /* 0x000fe20002fe4445 */
[----:B------:R-:W-:Y:S01]  /*a1820*/  IMAD.WIDE.U32 R48, R30, R24, RZ ;  /* 0x000000181e307225 */ /* 0x000fe200078e00ff */
[----:B------:R-:W-:-:S03]  /*a1830*/  IADD3 RZ, P5, PT, R62, R50, RZ ;  /* 0x000000323eff7210 */ /* 0x000fc60007fbe0ff */
        /* <DEDUP_REMOVED lines=18> */
[----:B------:R-:W-:Y:S01]  /*a1960*/  IADD3.X R17, P5, PT, RZ, R17, RZ, P2, !PT ;  /* 0x00000011ff117210 */ /* 0x000fe200017be4ff */
[----:B------:R-:W-:Y:S01]  /*a1970*/  IMAD.WIDE.U32 R56, P4, R16, 0x6730d2a0, R56 ;  /* 0x6730d2a010387825 */ /* 0x000fe20007880038 */
[----:B------:R-:W-:Y:S02]  /*a1980*/  IADD3 RZ, P2, PT, R32, R54, RZ ;  /* 0x0000003620ff7210 */ /* 0x000fe40007f5e0ff */
[----:B------:R-:W-:Y:S01]  /*a1990*/  IADD3.X R54, PT, PT, RZ, RZ, R51, P5, P0 ;  /* 0x000000ffff367210 */ /* 0x000fe20002fe0433 */
[----:B------:R-:W-:Y:S01]  /*a19a0*/  IMAD.WIDE.U32 R44, R24, R31, R26 ;  /* 0x0000001f182c7225 */ /* 0x000fe200078e001a */
[----:B------:R-:W-:Y:S02]  /*a19b0*/  IADD3.X R31, PT, PT, R35, RZ, RZ, P3, P6 ;  /* 0x000000ff231f7210 */ /* 0x000fe40001fec4ff */
[----:B------:R-:W-:Y:S01]  /*a19c0*/  IADD3 RZ, P6, PT, R26, R46, RZ ;  /* 0x0000002e1aff7210 */ /* 0x000fe20007fde0ff */
[----:B------:R-:W-:Y:S01]  /*a19d0*/  IMAD.IADD R53, R45, 0x1, R52 ;  /* 0x000000012d357824 */ /* 0x000fe200078e0234 */
[----:B------:R-:W-:Y:S01]  /*a19e0*/  IADD3 R35, P3, PT, R56, R55, RZ ;  /* 0x0000003738237210 */ /* 0x000fe20007f7e0ff */
[----:B------:R-:W-:Y:S01]  /*a19f0*/  IMAD.X R45, RZ, RZ, RZ, P4 ;  /* 0x000000ffff2d7224 */ /* 0x000fe200020e06ff */
[----:B------:R-:W-:Y:S01]  /*a1a00*/  IADD3 R52, P5, PT, R67, R44, RZ ;  /* 0x0000002c43347210 */ /* 0x000fe20007fbe0ff */
[----:B------:R-:W-:Y:S01]  /*a1a10*/  IMAD.MOV.U32 R44, RZ, RZ, R57 ;  /* 0x000000ffff2c7224 */ /* 0x000fe200078e0039 */
[----:B------:R-:W-:Y:S01]  /*a1a20*/  IADD3.X RZ, P0, PT, R27, R47, RZ, P6, !PT ;  /* 0x0000002f1bff7210 */ /* 0x000fe2000371e4ff */
[----:B------:R-:W-:Y:S01]  /*a1a30*/  IMAD.WIDE.U32 R26, R71, -0xc7aed41, RZ ;  /* 0xf38512bf471a7825 */ /* 0x000fe200078e00ff */
[----:B------:R-:W-:-:S02]  /*a1a40*/  IADD3.X RZ, P2, PT, R33, R35, RZ, P2, !PT ;  /* 0x0000002321ff7210 */ /* 0x000fc4000175e4ff */
[----:B------:R-:W-:Y:S01]  /*a1a50*/  IADD3.X R53, P5, PT, R53, R68, RZ, P5, !PT ;  /* 0x0000004435357210 */ /* 0x000fe20002fbe4ff */
[----:B------:R-:W-:Y:S01]  /*a1a60*/  IMAD.WIDE.U32 R32, R16, -0x94f09dc, R32 ;  /* 0xf6b0f62410207825 */ /* 0x000fe200078e0020 */
[----:B------:R-:W-:Y:S02]  /*a1a70*/  IADD3.X R67, P0, PT, RZ, R190, RZ, P0, !PT ;  /* 0x000000beff437210 */ /* 0x000fe4000071e4ff */
[----:B------:R-:W-:Y:S01]  /*a1a80*/  IADD3.X R31, P1, PT, R90, R31, RZ, P1, !PT ;  /* 0x0000001f5a1f7210 */ /* 0x000fe20000f3e4ff */
[----:B------:R-:W-:Y:S01]  /*a1a90*/  IMAD.IADD R55, R33, 0x1, R56 ;  /* 0x0000000121377824 */ /* 0x000fe200078e0238 */
[----:B------:R-:W-:Y:S01]  /*a1aa0*/  IADD3.X R67, P5, PT, RZ, R67, RZ, P5, !PT ;  /* 0x00000043ff437210 */ /* 0x000fe20002fbe4ff */
[----:B------:R-:W-:Y:S01]  /*a1ab0*/  IMAD.WIDE.U32.X R44, R71, 0x6730d2a0, R44, P3 ;  /* 0x6730d2a0472c7825 */ /* 0x000fe200018e042c */
[----:B------:R-:W-:Y:S02]  /*a1ac0*/  IADD3 R40, P3, PT, R17, R32, RZ ;  /* 0x0000002011287210 */ /* 0x000fe40007f7e0ff */
[----:B------:R-:W-:Y:S01]  /*a1ad0*/  IADD3.X R191, PT, PT, RZ, RZ, R191, P5, P0 ;  /* 0x000000ffffbf7210 */ /* 0x000fe20002fe04bf */
[----:B------:R-:W-:Y:S01]  /*a1ae0*/  IMAD.WIDE.U32 R50, R16, -0xc7aed41, RZ ;  /* 0xf38512bf10327825 */ /* 0x000fe200078e00ff */
[----:B------:R-:W-:-:S02]  /*a1af0*/  IADD3.X R55, P3, PT, R55, R54, RZ, P3, !PT ;  /* 0x0000003637377210 */ /* 0x000fc40001f7e4ff */
[----:B------:R-:W-:Y:S01]  /*a1b00*/  IADD3.X R17, P2, PT, RZ, R44, RZ, P2, !PT ;  /* 0x0000002cff117210 */ /* 0x000fe2000175e4ff */
[----:B------:R-:W-:Y:S01]  /*a1b10*/  IMAD.WIDE.U32 R46, P6, R16, 0x64774b84, R26 ;  /* 0x64774b84102e7825 */ /* 0x000fe200078c001a */
[----:B------:R-:W-:Y:S02]  /*a1b20*/  IADD3 R26, P0, PT, R70, R25, RZ ;  /* 0x00000019461a7210 */ /* 0x000fe40007f1e0ff */
        /* <DEDUP_REMOVED lines=36> */
[----:B------:R-:W-:-:S04]  /*a1d70*/  IMAD.WIDE.U32 R32, P5, R16, 0x1a0111ea, R32 ;  /* 0x1a0111ea10207825 */ /* 0x000fc800078a0020 */
[----:B------:R-:W-:-:S04]  /*a1d80*/  IMAD.WIDE.U32 R30, R16, 0x397fe69a, RZ ;  /* 0x397fe69a101e7825 */ /* 0x000fc800078e00ff */
[----:B------:R-:W-:Y:S01]  /*a1d90*/  IMAD.X R35, RZ, RZ, RZ, P5 ;  /* 0x000000ffff237224 */ /* 0x000fe200028e06ff */
[----:B------:R-:W-:Y:S01]  /*a1da0*/  IADD3 R47, P5, PT, R32, R31, RZ ;  /* 0x0000001f202f7210 */ /* 0x000fe20007fbe0ff */
[----:B------:R-:W-:Y:S01]  /*a1db0*/  IMAD.MOV.U32 R34, RZ, RZ, R33 ;  /* 0x000000ffff227224 */ /* 0x000fe200078e0021 */
[----:B------:R-:W-:Y:S01]  /*a1dc0*/  IADD3.X R31, P3, PT, RZ, R24, RZ, P3, !PT ;  /* 0x00000018ff1f7210 */ /* 0x000fe20001f7e4ff */
[----:B------:R-:W-:Y:S01]  /*a1dd0*/  IMAD.WIDE.U32 R16, R16, 0x397fe69a, R44 ;  /* 0x397fe69a10107825 */ /* 0x000fe200078e002c */
[----:B------:R-:W-:Y:S02]  /*a1de0*/  IADD3.X R24, P0, PT, RZ, RZ, RZ, P0, !PT ;  /* 0x000000ffff187210 */ /* 0x000fe4000071e4ff */
[----:B------:R-:W-:Y:S01]  /*a1df0*/  IADD3.X R31, P4, PT, RZ, R31, RZ, P4, !PT ;  /* 0x0000001fff1f7210 */ /* 0x000fe2000279e4ff */
[----:B------:R-:W-:Y:S01]  /*a1e00*/  IMAD.WIDE.U32.X R34, R71, 0x1a0111ea, R34, P5 ;  /* 0x1a0111ea47227825 */ /* 0x000fe200028e0422 */
[----:B------:R-:W-:Y:S02]  /*a1e10*/  IADD3 RZ, P5, PT, R44, R30, RZ ;  /* 0x0000001e2cff7210 */ /* 0x000fe40007fbe0ff */
[----:B------:R-:W-:Y:S01]  /*a1e20*/  IADD3.X R25, PT, PT, RZ, RZ, R25, P4, P3 ;  /* 0x000000ffff197210 */ /* 0x000fe200027e6419 */
[----:B------:R-:W-:Y:S01]  /*a1e30*/  IMAD.IADD R32, R17, 0x1, R32 ;  /* 0x0000000111207824 */ /* 0x000fe200078e0220 */
[----:B------:R-:W-:-:S02]  /*a1e40*/  IADD3 R30, P3, PT, R31, R16, RZ ;  /* 0x000000101f1e7210 */ /* 0x000fc40007f7e0ff */
[----:B------:R-:W-:Y:S02]  /*a1e50*/  IADD3.X RZ, P5, PT, R45, R47, RZ, P5, !PT ;  /* 0x0000002f2dff7210 */ /* 0x000fe40002fbe4ff */
[----:B------:R-:W-:Y:S02]  /*a1e60*/  IADD3.X R17, P1, PT, RZ, RZ, RZ, P1, !PT ;  /* 0x000000ffff117210 */ /* 0x000fe40000f3e4ff */
[----:B------:R-:W-:Y:S02]  /*a1e70*/  IADD3.X R32, P3, PT, R32, R25, RZ, P3, !PT ;  /* 0x0000001920207210 */ /* 0x000fe40001f7e4ff */
[----:B------:R-:W-:Y:S01]  /*a1e80*/  IADD3.X R16, P5, PT, RZ, R34, RZ, P5, !PT ;  /* 0x00000022ff107210 */ /* 0x000fe20002fbe4ff */
[----:B------:R-:W-:Y:S01]  /*a1e90*/  IMAD.X R25, RZ, RZ, RZ, P1 ;  /* 0x000000ffff197224 */ /* 0x000fe200008e06ff */
[----:B------:R-:W-:Y:S02]  /*a1ea0*/  IADD3 R24, P4, PT, R24, R17, RZ ;  /* 0x0000001118187210 */ /* 0x000fe40007f9e0ff */
[----:B------:R-:W-:-:S02]  /*a1eb0*/  IADD3.X R17, P6, PT, RZ, R28, RZ, P6, !PT ;  /* 0x0000001cff117210 */ /* 0x000fc400037de4ff */
        /* <DEDUP_REMOVED lines=71> */
.L_x_1628:
[----:B------:R-:W-:Y:S05]  /*a2330*/  BSYNC.RELIABLE B5 ;  /* 0x0000000000057941 */ /* 0x000fea0003800100 */
.L_x_1627:
        /* <DEDUP_REMOVED lines=12> */
.L_x_1629:
[----:B------:R-:W-:Y:S05]  /*a2400*/  BSYNC.RECONVERGENT B4 ;  /* 0x0000000000047941 */ /* 0x000fea0003800200 */
.L_x_1626:
        /* <DEDUP_REMOVED lines=48> */
.L_x_1631:
[----:B------:R-:W-:Y:S05]  /*a2710*/  BSYNC.RELIABLE B4 ;  /* 0x0000000000047941 */ /* 0x000fea0003800100 */
.L_x_1630:
        /* <DEDUP_REMOVED lines=13> */
.L_x_1549:
[----:B------:R-:W-:Y:S05]  /*a27f0*/  BSYNC.RELIABLE B3 ;  /* 0x0000000000037941 */ /* 0x000fea0003800100 */
.L_x_1548:
        /* <DEDUP_REMOVED lines=49> */
.L_x_1635:
[----:B------:R-:W-:Y:S05]  /*a2b10*/  BSYNC.RELIABLE B4 ;  /* 0x0000000000047941 */ /* 0x000fea0003800100 */
.L_x_1634:
        /* <DEDUP_REMOVED lines=12> */
.L_x_1633:
[----:B------:R-:W-:Y:S05]  /*a2be0*/  BSYNC.RECONVERGENT B3 ;  /* 0x0000000000037941 */ /* 0x000fea0003800200 */
.L_x_1632:
        /* <DEDUP_REMOVED lines=45> */
[-C--:B------:R-:W-:Y:S01]  /*a2ec0*/  IMAD.WIDE.U32 R32, R38, R47.reuse, RZ ;  /* 0x0000002f26207225 */ /* 0x080fe200078e00ff */
        /* <DEDUP_REMOVED lines=64> */
[----:B------:R-:W-:Y:S02]  /*a32d0*/  IMAD.MOV.U32 R26, RZ, RZ, R31 ;  /* 0x000000ffff1a7224 */ /* 0x000fe400078e001f */
[----:B------:R-:W-:Y:S01]  /*a32e0*/  IMAD.WIDE.U32 R134, R18, -0xc7aed41, RZ ;  /* 0xf38512bf12867825 */ /* 0x000fe200078e00ff */
[----:B------:R-:W-:-:S03]  /*a32f0*/  IADD3.X RZ, P3, PT, RZ, R35, RZ, P3, !PT ;  /* 0x00000023ffff7210 */ /* 0x000fc60001f7e4ff */
[----:B------:R-:W-:Y:S01]  /*a3300*/  IMAD.WIDE.U32 R78, P1, R18, 0x64774b84, R78 ;  /* 0x64774b84124e7825 */ /* 0x000fe2000782004e */
[----:B------:R-:W-:-:S03]  /*a3310*/  IADD3.X R57, P3, PT, RZ, R120, RZ, P3, !PT ;  /* 0x00000078ff397210 */ /* 0x000fc60001f7e4ff */
[----:B------:R-:W-:Y:S01]  /*a3320*/  IMAD.WIDE.U32.X R26, R139, 0x4b1ba7b6, R26, P6 ;  /* 0x4b1ba7b68b1a7825 */ /* 0x000fe200030e041a */
[----:B------:R-:W-:Y:S02]  /*a3330*/  IADD3 R34, P6, PT, R19, R34, RZ ;  /* 0x0000002213227210 */ /* 0x000fe40007fde0ff */
[----:B------:R-:W-:Y:S01]  /*a3340*/  IADD3.X R19, P2, PT, RZ, R122, RZ, P2, !PT ;  /* 0x0000007aff137210 */ /* 0x000fe2000175e4ff */
        /* <DEDUP_REMOVED lines=8> */
[----:B------:R-:W-:-:S02]  /*a33d0*/  IADD3.X R123, PT, PT, RZ, RZ, R123, P4, P2 ;  /* 0x000000ffff7b7210 */ /* 0x000fc400027e447b */
[----:B------:R-:W-:Y:S01]  /*a33e0*/  IADD3 RZ, P4, PT, R28, R134, RZ ;  /* 0x000000861cff7210 */ /* 0x000fe20007f9e0ff */
[----:B------:R-:W-:-:S03]  /*a33f0*/  IMAD.WIDE.U32.X R32, R139, 0x64774b84, R32, P1 ;  /* 0x64774b848b207825 */ /* 0x000fc600008e0420 */
[----:B------:R-:W-:Y:S01]  /*a3400*/  IADD3.X RZ, P4, PT, R29, R135, RZ, P4, !PT ;  /* 0x000000871dff7210 */ /* 0x000fe2000279e4ff */
        /* <DEDUP_REMOVED lines=25> */
[----:B------:R-:W-:Y:S01]  /*a35a0*/  IMAD.WIDE.U32 R126, R47, R46, RZ ;  /* 0x0000002e2f7e7225 */ /* 0x000fe200078e00ff */
        /* <DEDUP_REMOVED lines=15> */
[C---:B------:R-:W-:Y:S01]  /*a36a0*/  IMAD.WIDE.U32.X R96, R44.reuse, R45, R96, P3 ;  /* 0x0000002d2c607225 */ /* 0x040fe200018e0460 */
        /* <DEDUP_REMOVED lines=21> */
[----:B------:R-:W-:Y:S01]  /*a3800*/  IADD3 RZ, P2, PT, R56, R76, RZ ;  /* 0x0000004c38ff7210 */ /* 0x000fe20007f5e0ff */
[----:B------:R-:W-:Y:S01]  /*a3810*/  IMAD.WIDE.U32.X R76, R44, R44, R102, P6 ;  /* 0x0000002c2c4c7225 */ /* 0x000fe200030e0466 */
[----:B------:R-:W-:-:S02]  /*a3820*/  IADD3.X R29, P3, PT, R118, R19, RZ, P3, !PT ;  /* 0x00000013761d7210 */ /* 0x000fc40001f7e4ff */
[----:B------:R-:W-:Y:S01]  /*a3830*/  IADD3.X R97, P5, PT, R25, R80, RZ, P5, !PT ;  /* 0x0000005019617210 */ /* 0x000fe20002fbe4ff */
[C---:B------:R-:W-:Y:S01]  /*a3840*/  IMAD.WIDE.U32 R102, R43.reuse, R46, RZ ;  /* 0x0000002e2b667225 */ /* 0x040fe200078e00ff */
[----:B------:R-:W-:Y:S02]  /*a3850*/  IADD3.X R19, P4, PT, RZ, R32, RZ, P4, !PT ;  /* 0x00000020ff137210 */ /* 0x000fe4000279e4ff */
[----:B------:R-:W-:Y:S01]  /*a3860*/  IADD3.X R25, P0, PT, RZ, R76, RZ, P0, !PT ;  /* 0x0000004cff197210 */ /* 0x000fe2000071e4ff */
[----:B------:R-:W-:Y:S01]  /*a3870*/  IMAD.WIDE.U32 R78, P6, R43, R44, R78 ;  /* 0x0000002c2b4e7225 */ /* 0x000fe200078c004e */
[----:B------:R-:W-:Y:S02]  /*a3880*/  IADD3.X R19, P5, PT, RZ, R19, RZ, P5, !PT ;  /* 0x00000013ff137210 */ /* 0x000fe40002fbe4ff */
[----:B------:R-:W-:Y:S01]  /*a3890*/  IADD3.X RZ, P2, PT, R57, R31, RZ, P2, !PT ;  /* 0x0000001f39ff7210 */ /* 0x000fe2000175e4ff */
[----:B------:R-:W-:Y:S01]  /*a38a0*/  IMAD.WIDE.U32 R34, R18, 0x434bacd7, R34 ;  /* 0x434bacd712227825 */ /* 0x000fe200078e0022 */
[----:B------:R-:W-:-:S02]  /*a38b0*/  IADD3.X R33, PT, PT, RZ, RZ, R33, P5, P4 ;  /* 0x000000ffff217210 */ /* 0x000fc40002fe8421 */
[----:B------:R-:W-:Y:S01]  /*a38c0*/  IADD3.X R25, P5, PT, RZ, R25, RZ, P3, !PT ;  /* 0x00000019ff197210 */ /* 0x000fe20001fbe4ff */
[----:B------:R-:W-:Y:S01]  /*a38d0*/  IMAD.IADD R30, R35, 0x1, R30 ;  /* 0x00000001231e7824 */ /* 0x000fe200078e021e */
[----:B------:R-:W-:Y:S01]  /*a38e0*/  IADD3 R119, P4, PT, R78, R103, RZ ;  /* 0x000000674e777210 */ /* 0x000fe20007f9e0ff */
[----:B------:R-:W-:Y:S01]  /*a38f0*/  IMAD.MOV.U32 R32, RZ, RZ, R79 ;  /* 0x000000ffff207224 */ /* 0x000fe200078e004f */
[----:B------:R-:W-:Y:S02]  /*a3900*/  IADD3 RZ, P3, PT, R96, R102, RZ ;  /* 0x0000006660ff7210 */ /* 0x000fe40007f7e0ff */
[----:B------:R-:W-:Y:S02]  /*a3910*/  IADD3.X R103, PT, PT, RZ, RZ, R77, P5, P0 ;  /* 0x000000ffff677210 */ /* 0x000fe40002fe044d */
[----:B------:R-:W-:Y:S01]  /*a3920*/  IADD3 R76, P5, PT, R19, R34, RZ ;  /* 0x00000022134c7210 */ /* 0x000fe20007fbe0ff */
[----:B------:R-:W-:Y:S01]  /*a3930*/  IMAD.WIDE.U32 R34, R40, R46, RZ ;  /* 0x0000002e28227225 */ /* 0x000fe200078e00ff */
[----:B------:R-:W-:-:S02]  /*a3940*/  IADD3.X RZ, P0, PT, R97, R119, RZ, P3, !PT ;  /* 0x0000007761ff7210 */ /* 0x000fc40001f1e4ff */
[----:B------:R-:W-:Y:S01]  /*a3950*/  IADD3.X R77, P3, PT, R30, R33, RZ, P5, !PT ;  /* 0x000000211e4d7210 */ /* 0x000fe20002f7e4ff */
[----:B------:R-:W-:Y:S01]  /*a3960*/  IMAD.X R33, RZ, RZ, RZ, P6 ;  /* 0x000000ffff217224 */ /* 0x000fe200030e06ff */
[----:B------:R-:W-:Y:S01]  /*a3970*/  IADD3.X R26, P5, PT, RZ, R26, RZ, P1, !PT ;  /* 0x0000001aff1a7210 */ /* 0x000fe20000fbe4ff */
[----:B------:R-:W-:-:S03]  /*a3980*/  IMAD.WIDE.U32 R30, R43, R46, R96 ;  /* 0x0000002e2b1e7225 */ /* 0x000fc600078e0060 */
[----:B------:R-:W-:Y:S01]  /*a3990*/  IADD3.X R97, P3, PT, RZ, R26, RZ, P3, !PT ;  /* 0x0000001aff617210 */ /* 0x000fe20001f7e4ff */
[----:B------:R-:W-:Y:S01]  /*a39a0*/  IMAD.IADD R78, R31, 0x1, R78 ;  /* 0x000000011f4e7824 */ /* 0x000fe200078e024e */
[----:B------:R-:W-:Y:S01]  /*a39b0*/  IADD3 R30, P1, PT, R25, R30, RZ ;  /* 0x0000001e191e7210 */ /* 0x000fe20007f3e0ff */
[----:B------:R-:W-:Y:S01]  /*a39c0*/  IMAD.WIDE.U32.X R32, R41, R44, R32, P4 ;  /* 0x0000002c29207225 */ /* 0x000fe200020e0420 */
[----:B------:R-:W-:Y:S02]  /*a39d0*/  IADD3.X R119, PT, PT, RZ, RZ, R27, P3, P5 ;  /* 0x000000ffff777210 */ /* 0x000fe40001fea41b */
[----:B------:R-:W-:Y:S01]  /*a39e0*/  IADD3.X R31, P4, PT, R78, R103, RZ, P1, !PT ;  /* 0x000000674e1f7210 */ /* 0x000fe20000f9e4ff */
[----:B------:R-:W-:Y:S01]  /*a39f0*/  IMAD.WIDE.U32 R18, R18, 0x397fe69a, R56 ;  /* 0x397fe69a12127825 */ /* 0x000fe200078e0038 */
[----:B------:R-:W-:-:S03]  /*a3a00*/  IADD3.X R79, P0, PT, RZ, R32, RZ, P0, !PT ;  /* 0x00000020ff4f7210 */ /* 0x000fc6000071e4ff */
[----:B------:R-:W-:Y:S01]  /*a3a10*/  IMAD.WIDE.U32 R56, R42, R46, RZ ;  /* 0x0000002e2a387225 */ /* 0x000fe200078e00ff */
[----:B------:R-:W-:Y:S02]  /*a3a20*/  IADD3.X R79, P4, PT, RZ, R79, RZ, P4, !PT ;  /* 0x0000004fff4f7210 */ /* 0x000fe4000279e4ff */
[----:B------:R-:W-:Y:S01]  /*a3a30*/  IADD3 R32, P1, PT, R97, R18, RZ ;  /* 0x0000001261207210 */ /* 0x000fe20007f3e0ff */
[----:B------:R-:W-:Y:S01]  /*a3a40*/  IMAD.WIDE.U32 R34, P6, R44, R42, R34 ;  /* 0x0000002a2c227225 */ /* 0x000fe200078c0022 */
[----:B------:R-:W-:Y:S02]  /*a3a50*/  IADD3 RZ, P3, PT, R76, R56, RZ ;  /* 0x000000384cff7210 */ /* 0x000fe40007f7e0ff */
[----:B------:R-:W-:Y:S01]  /*a3a60*/  IADD3.X R97, PT, PT, RZ, RZ, R33, P4, P0 ;  /* 0x000000ffff617210 */ /* 0x000fe200027e0421 */
[----:B------:R-:W-:Y:S01]  /*a3a70*/  IMAD.WIDE.U32 R26, R38, R46, RZ ;  /* 0x0000002e261a7225 */ /* 0x000fe200078e00ff */
[----:B------:R-:W-:-:S03]  /*a3a80*/  IADD3 R121, P5, PT, R34, R57, RZ ;  /* 0x0000003922797210 */ /* 0x000fc60007fbe0ff */
[----:B------:R-:W-:Y:S01]  /*a3a90*/  IMAD.IADD R78, R19, 0x1, R24 ;  /* 0x00000001134e7824 */ /* 0x000fe200078e0218 */
[----:B------:R-:W-:Y:S01]  /*a3aa0*/  IADD3.X RZ, P3, PT, R77, R121, RZ, P3, !PT ;  /* 0x000000794dff7210 */ /* 0x000fe20001f7e4ff */
[----:B------:R-:W-:Y:S02]  /*a3ab0*/  IMAD.X R25, RZ, RZ, RZ, P6 ;  /* 0x000000ffff197224 */ /* 0x000fe400030e06ff */
[----:B------:R-:W-:Y:S01]  /*a3ac0*/  IMAD.WIDE.U32 R18, R46, R42, R76 ;  /* 0x0000002a2e127225 */ /* 0x000fe200078e004c */
[----:B------:R-:W-:Y:S02]  /*a3ad0*/  IADD3.X R33, P1, PT, R78, R119, RZ, P1, !PT ;  /* 0x000000774e217210 */ /* 0x000fe40000f3e4ff */
[----:B------:R-:W-:Y:S01]  /*a3ae0*/  IADD3.X R76, P2, PT, RZ, R20, RZ, P2, !PT ;  /* 0x00000014ff4c7210 */ /* 0x000fe2000175e4ff */
[----:B------:R-:W-:Y:S01]  /*a3af0*/  IMAD.MOV.U32 R24, RZ, RZ, R35 ;  /* 0x000000ffff187224 */ /* 0x000fe200078e0023 */
[----:B------:R-:W-:Y:S01]  /*a3b00*/  IADD3 R18, P0, PT, R79, R18, RZ ;  /* 0x000000124f127210 */ /* 0x000fe20007f1e0ff */
[----:B------:R-:W-:Y:S01]  /*a3b10*/  IMAD.WIDE.U32 R56, R39, R46, RZ ;  /* 0x0000002e27387225 */ /* 0x000fe200078e00ff */
[----:B------:R-:W-:-:S03]  /*a3b20*/  IADD3.X R76, P1, PT, RZ, R76, RZ, P1, !PT ;  /* 0x0000004cff4c7210 */ /* 0x000fc60000f3e4ff */
[----:B------:R-:W-:Y:S01]  /*a3b30*/  IMAD.WIDE.U32 R26, P4, R39, R44, R26 ;  /* 0x0000002c271a7225 */ /* 0x000fe2000788001a */
[----:B------:R-:W-:Y:S02]  /*a3b40*/  IADD3.X R79, PT, PT, RZ, RZ, R21, P1, P2 ;  /* 0x000000ffff4f7210 */ /* 0x000fe40000fe4415 */
        /* <DEDUP_REMOVED lines=9> */
[----:B------:R-:W-:Y:S01]  /*a3be0*/  IMAD.WIDE.U32 R20, R39, R46, R32 ;  /* 0x0000002e27147225 */ /* 0x000fe200078e0020 */
[----:B------:R-:W-:Y:S02]  /*a3bf0*/  IADD3.X R77, P0, PT, RZ, R77, RZ, P0, !PT ;  /* 0x0000004dff4d7210 */ /* 0x000fe4000071e4ff */
[----:B------:R-:W-:Y:S01]  /*a3c00*/  IADD3 RZ, P2, PT, RZ, R131, RZ ;  /* 0x00000083ffff7210 */ /* 0x000fe20007f5e0ff */
[----:B------:R-:W-:Y:S01]  /*a3c10*/  IMAD.X R35, RZ, RZ, RZ, P4 ;  /* 0x000000ffff237224 */ /* 0x000fe200020e06ff */
[----:B------:R-:W-:Y:S01]  /*a3c20*/  IADD3.X R24, PT, PT, RZ, RZ, R25, P0, P3 ;  /* 0x000000ffff187210 */ /* 0x000fe200007e6419 */
[----:B------:R-:W-:Y:S01]  /*a3c30*/  IMAD.MOV.U32 R34, RZ, RZ, R27 ;  /* 0x000000ffff227224 */ /* 0x000fe200078e001b */
[----:B------:R-:W-:Y:S01]  /*a3c40*/  IADD3 R20, P0, PT, R77, R20, RZ ;  /* 0x000000144d147210 */ /* 0x000fe20007f1e0ff */
[----:B------:R-:W-:Y:S01]  /*a3c50*/  IMAD.WIDE.U32 R32, R37, R46, RZ ;  /* 0x0000002e25207225 */ /* 0x000fe200078e00ff */
[----:B------:R-:W-:-:S02]  /*a3c60*/  IADD3.X R77, P1, PT, R79, R4, RZ, P1, !PT ;  /* 0x000000044f4d7210 */ /* 0x000fc40000f3e4ff */
[----:B------:R-:W-:Y:S01]  /*a3c70*/  IADD3.X RZ, P2, PT, RZ, R4, RZ, P2, !PT ;  /* 0x00000004ffff7210 */ /* 0x000fe2000175e4ff */
        /* <DEDUP_REMOVED lines=47> */
[----:B------:R-:W-:Y:S01]  /*a3f70*/  IMAD.WIDE.U32 R56, R127, -0x94f09dc, RZ ;  /* 0xf6b0f6247f387825 */ /* 0x000fe200078e00ff */
[----:B------:R-:W-:Y:S02]  /*a3f80*/  IADD3.X R77, PT, PT, RZ, RZ, R33, P6, P0 ;  /* 0x000000ffff4d7210 */ /* 0x000fe400037e0421 */
[----:B------:R-:W-:Y:S01]  /*a3f90*/  IADD3 R118, P6, PT, R119, R22, RZ ;  /* 0x0000001677767210 */ /* 0x000fe20007fde0ff */
[----:B------:R-:W-:-:S02]  /*a3fa0*/  IMAD.MOV.U32 R34, RZ, RZ, R79 ;  /* 0x000000ffff227224 */ /* 0x000fc400078e004f */
        /* <DEDUP_REMOVED lines=56> */
[----:B------:R-:W-:Y:S02]  /*a4330*/  IMAD.X R23, RZ, RZ, RZ, P2 ;  /* 0x000000ffff177224 */ /* 0x000fe400010e06ff */
        /* <DEDUP_REMOVED lines=13> */
[----:B------:R-:W-:-:S03]  /*a4410*/  IADD3 RZ, P2, PT, R122, R76, RZ ;  /* 0x0000004c7aff7210 */ /* 0x000fc60007f5e0ff */
[----:B------:R-:W-:Y:S01]  /*a4420*/  IMAD.WIDE.U32 R20, R24, 0x434bacd7, R20 ;  /* 0x434bacd718147825 */ /* 0x000fe200078e0014 */
[----:B------:R-:W-:-:S03]  /*a4430*/  IADD3 R77, P5, PT, R120, R77, RZ ;  /* 0x0000004d784d7210 */ /* 0x000fc60007fbe0ff */
[----:B------:R-:W-:Y:S01]  /*a4440*/  IMAD.IADD R82, R21, 0x1, R78 ;  /* 0x0000000115527824 */ /* 0x000fe200078e024e */
[----:B------:R-:W-:Y:S01]  /*a4450*/  IADD3.X R21, P6, PT, RZ, R22, RZ, P6, !PT ;  /* 0x00000016ff157210 */ /* 0x000fe200037de4ff */
[----:B------:R-:W-:Y:S01]  /*a4460*/  IMAD.X R19, RZ, RZ, RZ, P0 ;  /* 0x000000ffff137224 */ /* 0x000fe200000e06ff */
[----:B------:R-:W-:Y:S01]  /*a4470*/  IADD3.X RZ, P2, PT, R123, R77, RZ, P2, !PT ;  /* 0x0000004d7bff7210 */ /* 0x000fe2000175e4ff */
[----:B------:R-:W-:Y:S01]  /*a4480*/  IMAD.WIDE.U32 R76, R43, R46, R122 ;  /* 0x0000002e2b4c7225 */ /* 0x000fe200078e007a */
[----:B------:R-:W-:Y:S02]  /*a4490*/  IADD3.X R23, PT, PT, RZ, RZ, R23, P6, P3 ;  /* 0x000000ffff177210 */ /* 0x000fe400037e6417 */
[----:B------:R-:W-:Y:S01]  /*a44a0*/  IADD3 R78, P6, PT, R79, R18, RZ ;  /* 0x000000124f4e7210 */ /* 0x000fe20007fde0ff */
[----:B------:R-:W-:Y:S01]  /*a44b0*/  IMAD.MOV.U32 R18, RZ, RZ, R121 ;  /* 0x000000ffff127224 */ /* 0x000fe200078e0079 */
[----:B------:R-:W-:Y:S01]  /*a44c0*/  IADD3 R22, P3, PT, R21, R76, RZ ;  /* 0x0000004c15167210 */ /* 0x000fe20007f7e0ff */
[----:B------:R-:W-:Y:S01]  /*a44d0*/  IMAD.IADD R120, R77, 0x1, R120 ;  /* 0x000000014d787824 */ /* 0x000fe200078e0278 */
[----:B------:R-:W-:Y:S01]  /*a44e0*/  IADD3 RZ, P0, PT, R26, R96, RZ ;  /* 0x000000601aff7210 */ /* 0x000fe20007f1e0ff */
[----:B------:R-:W-:Y:S01]  /*a44f0*/  IMAD.WIDE.U32.X R18, R41, R44, R18, P5 ;  /* 0x0000002c29127225 */ /* 0x000fe200028e0412 */
[----:B------:R-:W-:-:S02]  /*a4500*/  IADD3.X R79, P6, PT, R35, R80, RZ, P6, !PT ;  /* 0x00000050234f7210 */ /* 0x000fc400037de4ff */
[----:B------:R-:W-:Y:S01]  /*a4510*/  IADD3.X R21, P1, PT, RZ, R56, RZ, P1, !PT ;  /* 0x00000038ff157210 */ /* 0x000fe20000f3e4ff */
[----:B------:R-:W-:Y:S01]  /*a4520*/  IMAD.WIDE.U32 R76, R41, R43, RZ ;  /* 0x0000002b294c7225 */ /* 0x000fe200078e00ff */
[----:B------:R-:W-:Y:S02]  /*a4530*/  IADD3.X R23, P3, PT, R120, R23, RZ, P3, !PT ;  /* 0x0000001778177210 */ /* 0x000fe40001f7e4ff */
[----:B------:R-:W-:Y:S02]  /*a4540*/  IADD3.X R35, P2, PT, RZ, R18, RZ, P2, !PT ;  /* 0x00000012ff237210 */ /* 0x000fe4000175e4ff */
[----:B------:R-:W-:Y:S01]  /*a4550*/  IADD3.X RZ, P0, PT, R27, R97, RZ, P0, !PT ;  /* 0x000000611bff7210 */ /* 0x000fe2000071e4ff */
[C---:B------:R-:W-:Y:S01]  /*a4560*/  IMAD.WIDE.U32 R96, R43.reuse, R43, RZ ;  /* 0x0000002b2b607225 */ /* 0x040fe200078e00ff */
[----:B------:R-:W-:Y:S02]  /*a4570*/  IADD3.X R21, P6, PT, RZ, R21, RZ, P6, !PT ;  /* 0x00000015ff157210 */ /* 0x000fe400037de4ff */
[----:B------:R-:W-:Y:S01]  /*a4580*/  IADD3.X R35, P3, PT, RZ, R35, RZ, P3, !PT ;  /* 0x00000023ff237210 */ /* 0x000fe20001f7e4ff */
[----:B------:R-:W-:Y:S01]  /*a4590*/  IMAD.WIDE.U32 R76, P5, R43, R41, R76 ;  /* 0x000000292b4c7225 */ /* 0x000fe200078a004c */
[----:B------:R-:W-:-:S02]  /*a45a0*/  IADD3.X R57, PT, PT, RZ, RZ, R57, P6, P1 ;  /* 0x000000ffff397210 */ /* 0x000fc400037e2439 */
[----:B------:R-:W-:Y:S01]  /*a45b0*/  IADD3 RZ, P1, PT, R78, R96, RZ ;  /* 0x000000604eff7210 */ /* 0x000fe20007f3e0ff */
[----:B------:R-:W-:Y:S01]  /*a45c0*/  IMAD.MOV.U32 R18, RZ, RZ, R77 ;  /* 0x000000ffff127224 */ /* 0x000fe200078e004d */
[----:B------:R-:W-:Y:S01]  /*a45d0*/  IADD3 R103, P6, PT, R76, R97, RZ ;  /* 0x000000614c677210 */ /* 0x000fe20007fde0ff */
[----:B------:R-:W-:Y:S01]  /*a45e0*/  IMAD.WIDE.U32 R26, R24, 0x397fe69a, R26 ;  /* 0x397fe69a181a7825 */ /* 0x000fe200078e001a */
[----:B------:R-:W-:Y:S02]  /*a45f0*/  IADD3.X R97, PT, PT, RZ, RZ, R19, P3, P2 ;  /* 0x000000ffff617210 */ /* 0x000fe40001fe4413 */
[----:B------:R-:W-:Y:S01]  /*a4600*/  IADD3 R56, P3, PT, R21, R20, RZ ;  /* 0x0000001415387210 */ /* 0x000fe20007f7e0ff */
[----:B------:R-:W-:Y:S01]  /*a4610*/  IMAD.WIDE.U32 R20, R43, R43, R78 ;  /* 0x0000002b2b147225 */ /* 0x000fe200078e004e */
[----:B------:R-:W-:Y:S02]  /*a4620*/  IADD3 R80, P2, PT, R25, R84, RZ ;  /* 0x0000005419507210 */ /* 0x000fe40007f5e0ff */
[----:B------:R-:W-:Y:S01]  /*a4630*/  IADD3.X R57, P3, PT, R82, R57, RZ, P3, !PT ;  /* 0x0000003952397210 */ /* 0x000fe20001f7e4ff */
[----:B------:R-:W-:Y:S01]  /*a4640*/  IMAD.X R19, RZ, RZ, RZ, P5 ;  /* 0x000000ffff137224 */ /* 0x000fe200028e06ff */
[----:B------:R-:W-:Y:S01]  /*a4650*/  IADD3 R20, P5, PT, R35, R20, RZ ;  /* 0x0000001423147210 */ /* 0x000fe20007fbe0ff */
[----:B------:R-:W-:Y:S01]  /*a4660*/  IMAD.IADD R76, R21, 0x1, R76 ;  /* 0x00000001154c7824 */ /* 0x000fe200078e024c */
[----:B------:R-:W-:Y:S01]  /*a4670*/  IADD3.X R21, P4, PT, RZ, R32, RZ, P4, !PT ;  /* 0x00000020ff157210 */ /* 0x000fe2000279e4ff */
[----:B------:R-:W-:Y:S01]  /*a4680*/  IMAD.WIDE.U32.X R24, R41, R41, R18, P6 ;  /* 0x0000002929187225 */ /* 0x000fe200030e0412 */
[----:B------:R-:W-:-:S02]  /*a4690*/  IADD3.X RZ, P1, PT, R79, R103, RZ, P1, !PT ;  /* 0x000000674fff7210 */ /* 0x000fc40000f3e4ff */
[----:B------:R-:W-:Y:S01]  /*a46a0*/  IADD3.X R131, P0, PT, RZ, R28, RZ, P0, !PT ;  /* 0x0000001cff837210 */ /* 0x000fe2000071e4ff */
[----:B------:R-:W-:Y:S01]  /*a46b0*/  IMAD.IADD R35, R27, 0x1, R34 ;  /* 0x000000011b237824 */ /* 0x000fe200078e0222 */
[----:B------:R-:W-:Y:S01]  /*a46c0*/  IADD3.X R27, P3, PT, RZ, R21, RZ, P3, !PT ;  /* 0x00000015ff1b7210 */ /* 0x000fe20001f7e4ff */
[----:B------:R-:W-:Y:S01]  /*a46d0*/  IMAD R77, R31, -0x30003, RZ ;  /* 0xfffcfffd1f4d7824 */ /* 0x000fe200078e02ff */
[----:B------:R-:W-:Y:S01]  /*a46e0*/  IADD3.X R21, P5, PT, R76, R97, RZ, P5, !PT ;  /* 0x000000614c157210 */ /* 0x000fe20002fbe4ff */
[C---:B------:R-:W-:Y:S01]  /*a46f0*/  IMAD.WIDE.U32 R18, R30.reuse, -0x30003, RZ ;  /* 0xfffcfffd1e127825 */ /* 0x040fe200078e00ff */
[----:B------:R-:W-:Y:S02]  /*a4700*/  IADD3.X R97, P1, PT, RZ, R24, RZ, P1, !PT ;  /* 0x00000018ff617210 */ /* 0x000fe40000f3e4ff */
[----:B------:R-:W-:Y:S01]  /*a4710*/  IADD3 R34, P6, PT, R27, R26, RZ ;  /* 0x0000001a1b227210 */ /* 0x000fe20007fde0ff */
[----:B------:R-:W-:Y:S01]  /*a4720*/  IMAD R77, R30, -0x760c0004, R77 ;  /* 0x89f3fffc1e4d7824 */ /* 0x000fe200078e024d */
[----:B------:R-:W-:Y:S01]  /*a4730*/  IADD3.X R32, PT, PT, RZ, RZ, R33, P3, P4 ;  /* 0x000000ffff207210 */ /* 0x000fe20001fe8421 */
[----:B------:R-:W-:Y:S01]  /*a4740*/  IMAD.WIDE.U32 R26, R40, R43, RZ ;  /* 0x0000002b281a7225 */ /* 0x000fe200078e00ff */
[----:B------:R-:W-:-:S02]  /*a4750*/  IADD3.X R97, P3, PT, RZ, R97, RZ, P5, !PT ;  /* 0x00000061ff617210 */ /* 0x000fc40002f7e4ff */
[----:B------:R-:W-:Y:S01]  /*a4760*/  IADD3.X R35, P6, PT, R35, R32, RZ, P6, !PT ;  /* 0x0000002023237210 */ /* 0x000fe200037de4ff */
[----:B------:R-:W-:Y:S01]  /*a4770*/  IMAD.IADD R129, R19, 0x1, R77 ;  /* 0x0000000113817824 */ /* 0x000fe200078e024d */
[----:B------:R-:W-:Y:S01]  /*a4780*/  IADD3.X R82, PT, PT, RZ, RZ, R25, P3, P1 ;  /* 0x000000ffff527210 */ /* 0x000fe20001fe2419 */
[----:B------:R-:W-:Y:S01]  /*a4790*/  IMAD.WIDE.U32 R32, R42, R43, RZ ;  /* 0x0000002b2a207225 */ /* 0x000fe200078e00ff */
[----:B------:R-:W-:Y:S02]  /*a47a0*/  IADD3.X R131, P6, PT, RZ, R131, RZ, P6, !PT ;  /* 0x00000083ff837210 */ /* 0x000fe400037de4ff */
[----:B------:R-:W-:Y:S01]  /*a47b0*/  IADD3.X R4, P2, PT, R4, R125, RZ, P2, !PT ;  /* 0x0000007d04047210 */ /* 0x000fe2000175e4ff */
[----:B------:R-:W-:Y:S01]  /*a47c0*/  IMAD.WIDE.U32 R24, R129, -0x5555, RZ ;  /* 0xffffaaab81187825 */ /* 0x000fe200078e00ff */
[----:B------:R-:W-:Y:S02]  /*a47d0*/  IADD3.X R133, PT, PT, RZ, RZ, R29, P6, P0 ;  /* 0x000000ffff857210 */ /* 0x000fe400037e041d */
[----:B------:R-:W-:Y:S01]  /*a47e0*/  IADD3 RZ, P3, PT, R56, R32, RZ ;  /* 0x0000002038ff7210 */ /* 0x000fe20007f7e0ff */
[----:B------:R-:W-:-:S04]  /*a47f0*/  IMAD.WIDE.U32 R26, P5, R41, R42, R26 ;  /* 0x0000002a291a7225 */ /* 0x000fc800078a001a */
[----:B------:R-:W-:Y:S01]  /*a4800*/  IMAD.WIDE.U32 R76, P6, R18, -0x46010001, R24 ;  /* 0xb9feffff124c7825 */ /* 0x000fe200078c0018 */
[----:B------:R-:W-:-:S03]  /*a4810*/  IADD3 R103, P4, PT, R26, R33, RZ ;  /* 0x000000211a677210 */ /* 0x000fc60007f9e0ff */
[----:B------:R-:W-:Y:S01]  /*a4820*/  IMAD.WIDE.U32 R24, R43, R42, R56 ;  /* 0x0000002a2b187225 */ /* 0x000fe200078e0038 */
[----:B------:R-:W-:-:S03]  /*a4830*/  IADD3.X RZ, P3, PT, R57, R103, RZ, P3, !PT ;  /* 0x0000006739ff7210 */ /* 0x000fc60001f7e4ff */
[----:B------:R-:W-:Y:S02]  /*a4840*/  IMAD.X R29, RZ, RZ, RZ, P5 ;  /* 0x000000ffff1d7224 */ /* 0x000fe400028e06ff */
        /* <DEDUP_REMOVED lines=35> */
[----:B------:R-:W-:Y:S02]  /*a4a80*/  IMAD.MOV.U32 R96, RZ, RZ, R29 ;  /* 0x000000ffff607224 */ /* 0x000fe400078e001d */
[----:B------:R-:W-:-:S04]  /*a4a90*/  IMAD.WIDE.U32 R30, R18, -0x94f09dc, RZ ;  /* 0xf6b0f624121e7825 */ /* 0x000fc800078e00ff */
[----:B------:R-:W-:Y:S01]  /*a4aa0*/  IMAD.WIDE.U32.X R96, R41, R38, R96, P0 ;  /* 0x0000002629607225 */ /* 0x000fe200000e0460 */
[----:B------:R-:W-:Y:S02]  /*a4ab0*/  IADD3 RZ, P0, PT, R34, R26, RZ ;  /* 0x0000001a22ff7210 */ /* 0x000fe40007f1e0ff */
[----:B------:R-:W-:Y:S01]  /*a4ac0*/  IADD3 R77, P6, PT, R120, R31, RZ ;  /* 0x0000001f784d7210 */ /* 0x000fe20007fde0ff */
[----:B------:R-:W-:Y:S01]  /*a4ad0*/  IMAD.WIDE.U32 R26, R129, -0xc7aed41, RZ ;  /* 0xf38512bf811a7825 */ /* 0x000fe200078e00ff */
[----:B------:R-:W-:-:S03]  /*a4ae0*/  IADD3.X RZ, P0, PT, R35, R57, RZ, P0, !PT ;  /* 0x0000003923ff7210 */ /* 0x000fc6000071e4ff */
[----:B------:R-:W-:Y:S01]  /*a4af0*/  IMAD.X R123, RZ, RZ, RZ, P5 ;  /* 0x000000ffff7b7224 */ /* 0x000fe200028e06ff */
[----:B------:R-:W-:Y:S01]  /*a4b00*/  IADD3 RZ, P5, PT, R20, R30, RZ ;  /* 0x0000001e14ff7210 */ /* 0x000fe20007fbe0ff */
[----:B------:R-:W-:Y:S02]  /*a4b10*/  IMAD.X R125, RZ, RZ, RZ, P1 ;  /* 0x000000ffff7d7224 */ /* 0x000fe400008e06ff */
[----:B------:R-:W-:Y:S01]  /*a4b20*/  IMAD.WIDE.U32 R126, P1, R18, 0x64774b84, R26 ;  /* 0x64774b84127e7825 */ /* 0x000fe2000782001a */
[----:B------:R-:W-:-:S03]  /*a4b30*/  IADD3.X RZ, P5, PT, R21, R77, RZ, P5, !PT ;  /* 0x0000004d15ff7210 */ /* 0x000fc60002fbe4ff */
[----:B------:R-:W-:-:S04]  /*a4b40*/  IMAD.WIDE.U32 R118, R18, -0xc7aed41, RZ ;  /* 0xf38512bf12767825 */ /* 0x000fc800078e00ff */
[----:B------:R-:W-:-:S04]  /*a4b50*/  IMAD.WIDE.U32 R30, R43, R39, R34 ;  /* 0x000000272b1e7225 */ /* 0x000fc800078e0022 */
[----:B------:R-:W-:-:S04]  /*a4b60*/  IMAD.WIDE.U32 R22, R18, -0x4eac0001, R22 ;  /* 0xb153ffff12167825 */ /* 0x000fc800078e0016 */
[----:B------:R-:W-:-:S04]  /*a4b70*/  IMAD.WIDE.U32 R34, R129, 0x434bacd7, RZ ;  /* 0x434bacd781227825 */ /* 0x000fc800078e00ff */
[----:B------:R-:W-:Y:S01]  /*a4b80*/  IMAD.X R77, RZ, RZ, RZ, P1 ;  /* 0x000000ffff4d7224 */ /* 0x000fe200008e06ff */
[----:B------:R-:W-:Y:S01]  /*a4b90*/  IADD3 R135, P1, PT, R126, R119, RZ ;  /* 0x000000777e877210 */ /* 0x000fe20007f3e0ff */
[----:B------:R-:W-:Y:S02]  /*a4ba0*/  IMAD.MOV.U32 R122, RZ, RZ, R33 ;  /* 0x000000ffff7a7224 */ /* 0x000fe400078e0021 */
[----:B------:R-:W-:-:S04]  /*a4bb0*/  IMAD.WIDE.U32 R26, R129, 0x397fe69a, RZ ;  /* 0x397fe69a811a7825 */ /* 0x000fc800078e00ff */
[----:B------:R-:W-:Y:S02]  /*a4bc0*/  IMAD.MOV.U32 R124, RZ, RZ, R121 ;  /* 0x000000ffff7c7224 */ /* 0x000fe400078e0079 */
[----:B------:R-:W-:Y:S02]  /*a4bd0*/  IMAD.MOV.U32 R76, RZ, RZ, R127 ;  /* 0x000000ffff4c7224 */ /* 0x000fe400078e007f */
[----:B------:R-:W-:Y:S02]  /*a4be0*/  IMAD.IADD R19, R23, 0x1, R32 ;  /* 0x0000000117137824 */ /* 0x000fe400078e0220 */
[----:B------:R-:W-:Y:S02]  /*a4bf0*/  IMAD.IADD R23, R31, 0x1, R28 ;  /* 0x000000011f177824 */ /* 0x000fe400078e021c */
[----:B------:R-:W-:-:S04]  /*a4c00*/  IMAD.WIDE.U32.X R122, R129, 0x1eabfffe, R122, P4 ;  /* 0x1eabfffe817a7825 */ /* 0x000fc800020e047a */
[----:B------:R-:W-:Y:S01]  /*a4c10*/  IMAD.WIDE.U32.X R124, R129, 0x6730d2a0, R124, P6 ;  /* 0x6730d2a0817c7825 */ /* 0x000fe200030e047c */
[----:B------:R-:W-:-:S03]  /*a4c20*/  IADD3 R30, P6, PT, R103, R30, RZ ;  /* 0x0000001e671e7210 */ /* 0x000fc60007fde0ff */
[----:B------:R-:W-:Y:S01]  /*a4c30*/  IMAD.WIDE.U32 R34, P4, R18, 0x4b1ba7b6, R34 ;  /* 0x4b1ba7b612227825 */ /* 0x000fe20007880022 */
[----:B------:R-:W-:-:S03]  /*a4c40*/  IADD3.X R31, P6, PT, R23, R78, RZ, P6, !PT ;  /* 0x0000004e171f7210 */ /* 0x000fc600037de4ff */
[----:B------:R-:W-:-:S04]  /*a4c50*/  IMAD.WIDE.U32 R56, R18, 0x434bacd7, RZ ;  /* 0x434bacd712387825 */ /* 0x000fc800078e00ff */
[----:B------:R-:W-:-:S04]  /*a4c60*/  IMAD.WIDE.U32.X R76, R129, 0x64774b84, R76, P1 ;  /* 0x64774b84814c7825 */ /* 0x000fc800008e044c */
        /* <DEDUP_REMOVED lines=8> */
[----:B------:R-:W-:-:S03]  /*a4cf0*/  IMAD.WIDE.U32 R102, R36, R43, RZ ;  /* 0x0000002b24667225 */ /* 0x000fc600078e00ff */
[----:B------:R-:W-:Y:S01]  /*a4d00*/  IADD3.X R29, P6, PT, RZ, R29, RZ, P6, !PT ;  /* 0x0000001dff1d7210 */ /* 0x000fe200037de4ff */
[----:B------:R-:W-:Y:S01]  /*a4d10*/  IMAD.WIDE.U32.X R32, R129, 0x4b1ba7b6, R32, P4 ;  /* 0x4b1ba7b681207825 */ /* 0x000fe200020e0420 */
[----:B------:R-:W-:Y:S02]  /*a4d20*/  IADD3 R78, P4, PT, R79, R22, RZ ;  /* 0x000000164f4e7210 */ /* 0x000fe40007f9e0ff */
[----:B------:R-:W-:Y:S01]  /*a4d30*/  IADD3.X R35, PT, PT, RZ, RZ, R97, P6, P0 ;  /* 0x000000ffff237210 */ /* 0x000fe200037e0461 */
[----:B------:R-:W-:Y:S01]  /*a4d40*/  IMAD.MOV.U32 R22, RZ, RZ, R27 ;  /* 0x000000ffff167224 */ /* 0x000fe200078e001b */
[----:B------:R-:W-:Y:S01]  /*a4d50*/  IADD3.X R79, P4, PT, R19, R82, RZ, P4, !PT ;  /* 0x00000052134f7210 */ /* 0x000fe2000279e4ff */
[----:B------:R-:W-:Y:S01]  /*a4d60*/  IMAD.WIDE.U32 R102, P0, R41, R37, R102 ;  /* 0x0000002529667225 */ /* 0x000fe20007800066 */
[----:B------:R-:W-:-:S03]  /*a4d70*/  IADD3.X R27, P3, PT, RZ, R122, RZ, P3, !PT ;  /* 0x0000007aff1b7210 */ /* 0x000fc60001f7e4ff */
[----:B------:R-:W-:Y:S01]  /*a4d80*/  IMAD.WIDE.U32 R96, R37, R43, RZ ;  /* 0x0000002b25607225 */ /* 0x000fe200078e00ff */
[----:B------:R-:W-:-:S03]  /*a4d90*/  IADD3.X R27, P4, PT, RZ, R27, RZ, P4, !PT ;  /* 0x0000001bff1b7210 */ /* 0x000fc6000279e4ff */
[----:B------:R-:W-:Y:S01]  /*a4da0*/  IMAD.WIDE.U32 R20, R18, -0x94f09dc, R20 ;  /* 0xf6b0f62412147825 */ /* 0x000fe200078e0014 */
[----:B------:R-:W-:Y:S02]  /*a4db0*/  IADD3 R57, P6, PT, R102, R97, RZ ;  /* 0x0000006166397210 */ /* 0x000fe40007fde0ff */
[----:B------:R-:W-:Y:S01]  /*a4dc0*/  IADD3.X R122, PT, PT, RZ, RZ, R123, P4, P3 ;  /* 0x000000ffff7a7210 */ /* 0x000fe200027e647b */
        /* <DEDUP_REMOVED lines=8> */
[----:B------:R-:W-:-:S02]  /*a4e50*/  IADD3.X R119, P0, PT, R133, R4, RZ, P0, !PT ;  /* 0x0000000485777210 */ /* 0x000fc4000071e4ff */
[----:B------:R-:W-:Y:S01]  /*a4e60*/  IADD3 RZ, P4, PT, R118, R96, RZ ;  /* 0x0000006076ff7210 */ /* 0x000fe20007f9e0ff */
[----:B------:R-:W-:Y:S01]  /*a4e70*/  IMAD.WIDE.U32.X R120, R41, R36, R120, P6 ;  /* 0x0000002429787225 */ /* 0x000fe200030e0478 */
[----:B------:R-:W-:Y:S02]  /*a4e80*/  IADD3.X R21, P6, PT, R19, R122, RZ, P3, !PT ;  /* 0x0000007a13157210 */ /* 0x000fe40001fde4ff */
[----:B------:R-:W-:Y:S01]  /*a4e90*/  IADD3.X R19, P5, PT, RZ, R124, RZ, P5, !PT ;  /* 0x0000007cff137210 */ /* 0x000fe20002fbe4ff */
        /* <DEDUP_REMOVED lines=15> */
[----:B------:R-:W-:Y:S02]  /*a4f90*/  IADD3.X R19, P5, PT, RZ, R19, RZ, P5, !PT ;  /* 0x00000013ff137210 */ /* 0x000fe40002fbe4ff */
[----:B------:R-:W-:Y:S01]  /*a4fa0*/  IADD3.X R82, P3, PT, RZ, R82, RZ, P3, !PT ;  /* 0x00000052ff527210 */ /* 0x000fe20001f7e4ff */
[----:B------:R-:W-:Y:S01]  /*a4fb0*/  IMAD.WIDE.U32 R118, P6, R40, R47, R102 ;  /* 0x0000002f28767225 */ /* 0x000fe200078c0066 */
[----:B------:R-:W-:Y:S02]  /*a4fc0*/  IADD3.X R77, PT, PT, RZ, RZ, R77, P5, P1 ;  /* 0x000000ffff4d7210 */ /* 0x000fe40002fe244d */
[----:B------:R-:W-:Y:S01]  /*a4fd0*/  IADD3.X R24, PT, PT, RZ, RZ, R121, P3, P4 ;  /* 0x000000ffff187210 */ /* 0x000fe20001fe8479 */
[----:B------:R-:W-:Y:S01]  /*a4fe0*/  IMAD.WIDE.U32 R102, R18, 0x434bacd7, R30 ;  /* 0x434bacd712667825 */ /* 0x000fe200078e001e */
[----:B------:R-:W-:Y:S02]  /*a4ff0*/  IADD3 RZ, P5, PT, R30, R56, RZ ;  /* 0x000000381eff7210 */ /* 0x000fe40007fbe0ff */
[----:B------:R-:W-:Y:S01]  /*a5000*/  IADD3 R25, P4, PT, R118, R123, RZ ;  /* 0x0000007b76197210 */ /* 0x000fe20007f9e0ff */
[----:B------:R-:W-:Y:S01]  /*a5010*/  IMAD.IADD R34, R103, 0x1, R34 ;  /* 0x0000000167227824 */ /* 0x000fe200078e0222 */
[----:B------:R-:W-:Y:S01]  /*a5020*/  IADD3 RZ, P3, PT, R78, R122, RZ ;  /* 0x0000007a4eff7210 */ /* 0x000fe20007f7e0ff */
[----:B------:R-:W-:Y:S01]  /*a5030*/  IMAD.X R35, RZ, RZ, RZ, P6 ;  /* 0x000000ffff237224 */ /* 0x000fe200030e06ff */
[----:B------:R-:W-:Y:S01]  /*a5040*/  IADD3 R30, P1, PT, R19, R102, RZ ;  /* 0x00000066131e7210 */ /* 0x000fe20007f3e0ff */
[----:B------:R-:W-:Y:S01]  /*a5050*/  IMAD.WIDE.U32 R56, R44, R42, RZ ;  /* 0x0000002a2c387225 */ /* 0x000fe200078e00ff */
[----:B------:R-:W-:-:S02]  /*a5060*/  IADD3.X RZ, P5, PT, R31, R127, RZ, P5, !PT ;  /* 0x0000007f1fff7210 */ /* 0x000fc40002fbe4ff */
[----:B------:R-:W-:Y:S01]  /*a5070*/  IADD3.X RZ, P3, PT, R79, R25, RZ, P3, !PT ;  /* 0x000000194fff7210 */ /* 0x000fe20001f7e4ff */
[----:B------:R-:W-:Y:S01]  /*a5080*/  IMAD.WIDE.U32 R78, R42, R47, R78 ;  /* 0x0000002f2a4e7225 */ /* 0x000fe200078e004e */
[----:B------:R-:W-:Y:S02]  /*a5090*/  IADD3.X R31, P1, PT, R34, R77, RZ, P1, !PT ;  /* 0x0000004d221f7210 */ /* 0x000fe40000f3e4ff */
[----:B------:R-:W-:Y:S01]  /*a50a0*/  IADD3.X R103, P6, PT, RZ, R32, RZ, P5, !PT ;  /* 0x00000020ff677210 */ /* 0x000fe20002fde4ff */
[----:B------:R-:W-:Y:S01]  /*a50b0*/  IMAD.MOV.U32 R34, RZ, RZ, R119 ;  /* 0x000000ffff227224 */ /* 0x000fe200078e0077 */
[----:B------:R-:W-:Y:S01]  /*a50c0*/  IADD3.X R121, P0, PT, RZ, RZ, RZ, P0, !PT ;  /* 0x000000ffff797210 */ /* 0x000fe2000071e4ff */
[----:B------:R-:W-:Y:S01]  /*a50d0*/  IMAD.IADD R79, R79, 0x1, R118 ;  /* 0x000000014f4f7824 */ /* 0x000fe200078e0276 */
[----:B------:R-:W-:Y:S01]  /*a50e0*/  IADD3.X R103, P1, PT, RZ, R103, RZ, P1, !PT ;  /* 0x00000067ff677210 */ /* 0x000fe20000f3e4ff */
[----:B------:R-:W-:Y:S01]  /*a50f0*/  IMAD.WIDE.U32.X R34, R40, R45, R34, P4 ;  /* 0x0000002d28227225 */ /* 0x000fe200020e0422 */
[----:B------:R-:W-:-:S02]  /*a5100*/  IADD3 RZ, P4, PT, RZ, R78, RZ ;  /* 0x0000004effff7210 */ /* 0x000fc40007f9e0ff */
[----:B------:R-:W-:Y:S01]  /*a5110*/  IADD3.X R4, PT, PT, RZ, RZ, R33, P1, P6 ;  /* 0x000000ffff047210 */ /* 0x000fe20000fec421 */
[C---:B------:R-:W-:Y:S01]  /*a5120*/  IMAD.WIDE.U32 R56, P5, R46.reuse, R40, R56 ;  /* 0x000000282e387225 */ /* 0x040fe200078a0038 */
        /* <DEDUP_REMOVED lines=73> */
[----:B------:R-:W-:-:S02]  /*a55c0*/  IADD3.X R25, P1, PT, RZ, R34, RZ, P1, !PT ;  /* 0x00000022ff197210 */ /* 0x000fc40000f3e4ff */
[----:B------:R-:W-:Y:S01]  /*a55d0*/  IADD3.X R31, P5, PT, R23, R80, RZ, P5, !PT ;  /* 0x00000050171f7210 */ /* 0x000fe20002fbe4ff */
[----:B------:R-:W-:Y:S01]  /*a55e0*/  IMAD.WIDE.U32 R22, R38, R42, RZ ;  /* 0x0000002a26167225 */ /* 0x000fe200078e00ff */
[----:B------:R-:W-:Y:S02]  /*a55f0*/  IADD3.X R119, P3, PT, RZ, R32, RZ, P3, !PT ;  /* 0x00000020ff777210 */ /* 0x000fe40001f7e4ff */
[----:B------:R-:W-:Y:S01]  /*a5600*/  IADD3 R121, P4, PT, R121, R56, RZ ;  /* 0x0000003879797210 */ /* 0x000fe20007f9e0ff */
[----:B------:R-:W-:Y:S01]  /*a5610*/  IMAD.WIDE.U32 R56, R4, -0x4eac0001, RZ ;  /* 0xb153ffff04387825 */ /* 0x000fe200078e00ff */
[----:B------:R-:W-:Y:S02]  /*a5620*/  IADD3.X R25, P6, PT, RZ, R25, RZ, P6, !PT ;  /* 0x00000019ff197210 */ /* 0x000fe400037de4ff */
[----:B------:R-:W-:Y:S01]  /*a5630*/  IADD3.X R119, P5, PT, RZ, R119, RZ, P5, !PT ;  /* 0x00000077ff777210 */ /* 0x000fe20002fbe4ff */
[----:B------:R-:W-:Y:S01]  /*a5640*/  IMAD.X R123, RZ, RZ, RZ, P2 ;  /* 0x000000ffff7b7224 */ /* 0x000fe200010e06ff */
[----:B------:R-:W-:Y:S01]  /*a5650*/  IADD3.X R80, PT, PT, RZ, RZ, R35, P6, P1 ;  /* 0x000000ffff507210 */ /* 0x000fe200037e2423 */
[----:B------:R-:W-:Y:S01]  /*a5660*/  IMAD.WIDE.U32 R34, R18, -0x4eac0001, RZ ;  /* 0xb153ffff12227825 */ /* 0x000fe200078e00ff */
[----:B------:R-:W-:-:S02]  /*a5670*/  IADD3 R121, P1, PT, R82, R121, RZ ;  /* 0x0000007952797210 */ /* 0x000fc40007f3e0ff */
[----:B------:R-:W-:Y:S01]  /*a5680*/  IADD3.X R82, PT, PT, RZ, RZ, R33, P5, P3 ;  /* 0x000000ffff527210 */ /* 0x000fe20002fe6421 */
        /* <DEDUP_REMOVED lines=38> */
[C---:B------:R-:W-:Y:S01]  /*a58f0*/  IMAD.WIDE.U32.X R28, R4.reuse, 0x6730d2a0, R32, P4 ;  /* 0x6730d2a0041c7825 */ /* 0x040fe200020e0420 */
[----:B------:R-:W-:Y:S02]  /*a5900*/  IADD3 R26, P6, PT, R19, R26, RZ ;  /* 0x0000001a131a7210 */ /* 0x000fe40007fde0ff */
[----:B------:R-:W-:Y:S01]  /*a5910*/  IADD3.X R103, P5, PT, RZ, R103, RZ, P5, !PT ;  /* 0x00000067ff677210 */ /* 0x000fe20002fbe4ff */
[----:B------:R-:W-:Y:S01]  /*a5920*/  IMAD.WIDE.U32 R56, R4, -0xc7aed41, RZ ;  /* 0xf38512bf04387825 */ /* 0x000fe200078e00ff */
[----:B------:R-:W-:-:S02]  /*a5930*/  IADD3.X R27, P4, PT, R96, R77, RZ, P6, !PT ;  /* 0x0000004d601b7210 */ /* 0x000fc4000379e4ff */
[----:B------:R-:W-:Y:S01]  /*a5940*/  IADD3.X R19, P0, PT, RZ, R28, RZ, P0, !PT ;  /* 0x0000001cff137210 */ /* 0x000fe2000071e4ff */
[C---:B------:R-:W-:Y:S01]  /*a5950*/  IMAD.WIDE.U32 R32, R18.reuse, -0xc7aed41, RZ ;  /* 0xf38512bf12207825 */ /* 0x040fe200078e00ff */
[----:B------:R-:W-:Y:S02]  /*a5960*/  IADD3.X R119, PT, PT, RZ, RZ, R35, P5, P2 ;  /* 0x000000ffff777210 */ /* 0x000fe40002fe4423 */
[----:B------:R-:W-:Y:S01]  /*a5970*/  IADD3.X R19, P5, PT, RZ, R19, RZ, P4, !PT ;  /* 0x00000013ff137210 */ /* 0x000fe200027be4ff */
[----:B------:R-:W-:Y:S01]  /*a5980*/  IMAD.WIDE.U32 R76, P3, R18, 0x64774b84, R56 ;  /* 0x64774b84124c7825 */ /* 0x000fe20007860038 */
[----:B------:R-:W-:Y:S02]  /*a5990*/  IADD3.X R57, P1, PT, R24, R123, RZ, P1, !PT ;  /* 0x0000007b18397210 */ /* 0x000fe40000f3e4ff */
[----:B------:R-:W-:Y:S01]  /*a59a0*/  IADD3 R28, P4, PT, R84, R121, RZ ;  /* 0x00000079541c7210 */ /* 0x000fe20007f9e0ff */
[----:B------:R-:W-:Y:S01]  /*a59b0*/  IMAD.WIDE.U32 R24, R36, R42, RZ ;  /* 0x0000002a24187225 */ /* 0x000fe200078e00ff */
[----:B------:R-:W-:-:S02]  /*a59c0*/  IADD3.X R97, PT, PT, RZ, RZ, R29, P5, P0 ;  /* 0x000000ffff617210 */ /* 0x000fc40002fe041d */
        /* <DEDUP_REMOVED lines=16> */
[----:B------:R-:W-:-:S03]  /*a5ad0*/  IMAD.WIDE.U32 R30, R18, -0xc7aed41, R30 ;  /* 0xf38512bf121e7825 */ /* 0x000fc600078e001e */
[----:B------:R-:W-:Y:S01]  /*a5ae0*/  IADD3.X R35, P3, PT, R28, R119, RZ, P3, !PT ;  /* 0x000000771c237210 */ /* 0x000fe20001f7e4ff */
        /* <DEDUP_REMOVED lines=18> */
[----:B------:R-:W-:Y:S01]  /*a5c10*/  IMAD.WIDE.U32 R24, R39, R47, R22 ;  /* 0x0000002f27187225 */ /* 0x000fe200078e0016 */
[----:B------:R-:W-:-:S03]  /*a5c20*/  IADD3.X RZ, P0, PT, R23, R19, RZ, P0, !PT ;  /* 0x0000001317ff7210 */ /* 0x000fc6000071e4ff */
[----:B------:R-:W-:Y:S02]  /*a5c30*/  IMAD.X R97, RZ, RZ, RZ, P6 ;  /* 0x000000ffff617224 */ /* 0x000fe400030e06ff */
        /* <DEDUP_REMOVED lines=20> */
[----:B------:R-:W-:Y:S02]  /*a5d80*/  IADD3 R97, P6, PT, R28, R57, RZ ;  /* 0x000000391c617210 */ /* 0x000fe40007fde0ff */
[----:B------:R-:W-:Y:S01]  /*a5d90*/  IADD3.X R57, P1, PT, RZ, RZ, RZ, P1, !PT ;  /* 0x000000ffff397210 */ /* 0x000fe20000f3e4ff */
        /* <DEDUP_REMOVED lines=26> */
[----:B------:R-:W-:Y:S01]  /*a5f40*/  IMAD.X R57, RZ, RZ, RZ, P5 ;  /* 0x000000ffff397224 */ /* 0x000fe200028e06ff */
[----:B------:R-:W-:Y:S01]  /*a5f50*/  IADD3 R77, P6, PT, R78, R97, RZ ;  /* 0x000000614e4d7210 */ /* 0x000fe20007fde0ff */
[----:B------:R-:W-:Y:S01]  /*a5f60*/  IMAD R29, R25, -0x30003, RZ ;  /* 0xfffcfffd191d7824 */ /* 0x000fe200078e02ff */
[----:B------:R-:W-:Y:S01]  /*a5f70*/  IADD3 RZ, P3, PT, R32, R96, RZ ;  /* 0x0000006020ff7210 */ /* 0x000fe20007f7e0ff */
[----:B------:R-:W-:Y:S01]  /*a5f80*/  IMAD.WIDE.U32 R34, R18, 0x397fe69a, R34 ;  /* 0x397fe69a12227825 */ /* 0x000fe200078e0022 */
[----:B------:R-:W-:Y:S02]  /*a5f90*/  IADD3.X R19, P4, PT, RZ, R19, RZ, P4, !PT ;  /* 0x00000013ff137210 */ /* 0x000fe4000279e4ff */
        /* <DEDUP_REMOVED lines=8> */
[----:B------:R-:W-:Y:S01]  /*a6020*/  IMAD.WIDE.U32 R18, R24, -0x30003, RZ ;  /* 0xfffcfffd18127825 */ /* 0x000fe200078e00ff */
[----:B------:R-:W-:-:S02]  /*a6030*/  IADD3.X R123, P2, PT, RZ, R30, RZ, P2, !PT ;  /* 0x0000001eff7b7210 */ /* 0x000fc4000175e4ff */
[----:B------:R-:W-:Y:S01]  /*a6040*/  IADD3.X R27, P4, PT, R78, R27, RZ, P4, !PT ;  /* 0x0000001b4e1b7210 */ /* 0x000fe2000279e4ff */
[----:B------:R-:W-:Y:S01]  /*a6050*/  IMAD R29, R24, -0x760c0004, R29 ;  /* 0x89f3fffc181d7824 */ /* 0x000fe200078e021d */
[----:B------:R-:W-:Y:S01]  /*a6060*/  IADD3.X R123, P0, PT, RZ, R123, RZ, P0, !PT ;  /* 0x0000007bff7b7210 */ /* 0x000fe2000071e4ff */
[----:B------:R-:W-:Y:S01]  /*a6070*/  IMAD.WIDE.U32.X R32, R41, R38, R56, P6 ;  /* 0x0000002629207225 */ /* 0x000fe200030e0438 */
[----:B------:R-:W-:Y:S02]  /*a6080*/  IADD3 R125, P5, PT, R125, R80, RZ ;  /* 0x000000507d7d7210 */ /* 0x000fe40007fbe0ff */
[----:B------:R-:W-:Y:S01]  /*a6090*/  IADD3.X R80, PT, PT, RZ, RZ, R31, P0, P2 ;  /* 0x000000ffff507210 */ /* 0x000fe200007e441f */
[----:B------:R-:W-:Y:S01]  /*a60a0*/  IMAD.IADD R4, R19, 0x1, R29 ;  /* 0x0000000113047824 */ /* 0x000fe200078e021d */
[----:B------:R-:W-:Y:S01]  /*a60b0*/  IADD3.X R119, P3, PT, RZ, R32, RZ, P3, !PT ;  /* 0x00000020ff777210 */ /* 0x000fe20001f7e4ff */
[----:B------:R-:W-:Y:S01]  /*a60c0*/  IMAD.WIDE.U32 R76, R40, R39, RZ ;  /* 0x00000027284c7225 */ /* 0x000fe200078e00ff */
[----:B------:R-:W-:-:S02]  /*a60d0*/  IADD3.X R127, P5, PT, R127, R82, RZ, P5, !PT ;  /* 0x000000527f7f7210 */ /* 0x000fc40002fbe4ff */
[----:B------:R-:W-:Y:S01]  /*a60e0*/  IADD3.X R119, P4, PT, RZ, R119, RZ, P4, !PT ;  /* 0x00000077ff777210 */ /* 0x000fe2000279e4ff */
[----:B------:R-:W-:Y:S01]  /*a60f0*/  IMAD.WIDE.U32 R78, R4, -0x5555, RZ ;  /* 0xffffaaab044e7825 */ /* 0x000fe200078e00ff */
[----:B------:R-:W-:Y:S02]  /*a6100*/  IADD3.X R82, P1, PT, RZ, R22, RZ, P1, !PT ;  /* 0x00000016ff527210 */ /* 0x000fe40000f3e4ff */
        /* <DEDUP_REMOVED lines=23> */
[----:B------:R-:W-:Y:S01]  /*a6280*/  IMAD.IADD R19, R31, 0x1, R78 ;  /* 0x000000011f137824 */ /* 0x000fe200078e024e */
[----:B------:R-:W-:Y:S01]  /*a6290*/  IADD3.X R84, PT, PT, RZ, RZ, R23, P0, P1 ;  /* 0x000000ffff547210 */ /* 0x000fe200007e2417 */
[----:B------:R-:W-:-:S02]  /*a62a0*/  IMAD.IADD R76, R25, 0x1, R76 ;  /* 0x00000001194c7824 */ /* 0x000fc400078e024c */
[C---:B------:R-:W-:Y:S01]  /*a62b0*/  IMAD.WIDE.U32.X R30, R4.reuse, -0x46010001, R32, P6 ;  /* 0xb9feffff041e7825 */ /* 0x040fe200030e0420 */
[----:B------:R-:W-:Y:S02]  /*a62c0*/  IADD3 R24, P6, PT, R119, R24, RZ ;  /* 0x0000001877187210 */ /* 0x000fe40007fde0ff */
[----:B------:R-:W-:Y:S01]  /*a62d0*/  IADD3.X R119, P3, PT, RZ, R28, RZ, P3, !PT ;  /* 0x0000001cff777210 */ /* 0x000fe20001f7e4ff */
[----:B------:R-:W-:Y:S01]  /*a62e0*/  IMAD.WIDE.U32 R32, R4, -0x4eac0001, RZ ;  /* 0xb153ffff04207825 */ /* 0x000fe200078e00ff */
[----:B------:R-:W-:Y:S02]  /*a62f0*/  IADD3.X R25, P6, PT, R76, R121, RZ, P6, !PT ;  /* 0x000000794c197210 */ /* 0x000fe400037de4ff */
[----:B------:R-:W-:Y:S01]  /*a6300*/  IADD3.X RZ, P4, PT, RZ, R19, RZ, P4, !PT ;  /* 0x00000013ffff7210 */ /* 0x000fe2000279e4ff */
[C---:B------:R-:W-:Y:S01]  /*a6310*/  IMAD.WIDE.U32 R76, R18.reuse, -0x4eac0001, RZ ;  /* 0xb153ffff124c7825 */ /* 0x040fe200078e00ff */
[----:B------:R-:W-:Y:S02]  /*a6320*/  IADD3.X R103, P2, PT, RZ, R30, RZ, P2, !PT ;  /* 0x0000001eff677210 */ /* 0x000fe4000175e4ff */
[----:B------:R-:W-:Y:S01]  /*a6330*/  IADD3.X R119, P6, PT, RZ, R119, RZ, P6, !PT ;  /* 0x00000077ff777210 */ /* 0x000fe200037de4ff */
[----:B------:R-:W-:Y:S01]  /*a6340*/  IMAD.WIDE.U32 R56, P1, R18, 0x1eabfffe, R32 ;  /* 0x1eabfffe12387825 */ /* 0x000fe20007820020 */
[----:B------:R-:W-:-:S02]  /*a6350*/  IADD3.X R103, P4, PT, RZ, R103, RZ, P4, !PT ;  /* 0x00000067ff677210 */ /* 0x000fc4000279e4ff */
[----:B------:R-:W-:Y:S01]  /*a6360*/  IADD3.X R121, PT, PT, RZ, RZ, R29, P6, P3 ;  /* 0x000000ffff797210 */ /* 0x000fe200037e641d */
[----:B------:R-:W-:Y:S01]  /*a6370*/  IMAD.WIDE.U32 R32, R4, -0x94f09dc, RZ ;  /* 0xf6b0f62404207825 */ /* 0x000fe200078e00ff */
[----:B------:R-:W-:Y:S02]  /*a6380*/  IADD3.X R80, PT, PT, RZ, RZ, R31, P4, P2 ;  /* 0x000000ffff507210 */ /* 0x000fe400027e441f */
        /* <DEDUP_REMOVED lines=89> */
[----:B------:R-:W-:Y:S01]  /*a6920*/  IMAD.WIDE.U32 R22, R37, R47, R22 ;  /* 0x0000002f25167225 */ /* 0x000fe200078e0016 */
[----:B------:R-:W-:-:S03]  /*a6930*/  IADD3 RZ, P2, PT, R96, R26, RZ ;  /* 0x0000001a60ff7210 */ /* 0x000fc60007f5e0ff */
[----:B------:R-:W-:Y:S01]  /*a6940*/  IMAD.X R27, RZ, RZ, RZ, P3 ;  /* 0x000000ffff1b7224 */ /* 0x000fe200018e06ff */
        /* <DEDUP_REMOVED lines=34> */
[----:B------:R-:W-:Y:S01]  /*a6b70*/  IADD3 R33, P3, PT, R19, R26, RZ ;  /* 0x0000001a13217210 */ /* 0x000fe20007f7e0ff */
[----:B------:R-:W-:Y:S01]  /*a6b80*/  IMAD.MOV.U32 R30, RZ, RZ, R77 ;  /* 0x000000ffff1e7224 */ /* 0x000fe200078e004d */
[----:B------:R-:W-:Y:S01]  /*a6b90*/  IADD3.X RZ, P0, PT, R57, R27, RZ, P0, !PT ;  /* 0x0000001b39ff7210 */ /* 0x000fe2000071e4ff */
[----:B------:R-:W-:Y:S01]  /*a6ba0*/  IMAD.WIDE.U32 R26, R41, R37, RZ ;  /* 0x00000025291a7225 */ /* 0x000fe200078e00ff */
[----:B------:R-:W-:-:S02]  /*a6bb0*/  IADD3.X RZ, P1, PT, R21, R79, RZ, P1, !PT ;  /* 0x0000004f15ff7210 */ /* 0x000fc40000f3e4ff */
[----:B------:R-:W-:Y:S01]  /*a6bc0*/  IADD3.X R137, P0, PT, RZ, R34, RZ, P0, !PT ;  /* 0x00000022ff897210 */ /* 0x000fe2000071e4ff */
[----:B------:R-:W-:-:S04]  /*a6bd0*/  IMAD.WIDE.U32 R20, R46, R37, R20 ;  /* 0x000000252e147225 */ /* 0x000fc800078e0014 */
        /* <DEDUP_REMOVED lines=17> */
[C---:B------:R-:W-:Y:S01]  /*a6cf0*/  IMAD.WIDE.U32 R96, R42.reuse, R37, RZ ;  /* 0x000000252a607225 */ /* 0x040fe200078e00ff */
[----:B------:R-:W-:Y:S02]  /*a6d00*/  IADD3.X R139, P3, PT, R139, R84, RZ, P3, !PT ;  /* 0x000000548b8b7210 */ /* 0x000fe40001f7e4ff */
[----:B------:R-:W-:Y:S01]  /*a6d10*/  IADD3.X R103, PT, PT, RZ, RZ, R21, P6, P1 ;  /* 0x000000ffff677210 */ /* 0x000fe200037e2415 */
[----:B------:R-:W-:-:S04]  /*a6d20*/  IMAD.WIDE.U32 R78, P5, R42, R36, R78 ;  /* 0x000000242a4e7225 */ /* 0x000fc800078a004e */
[----:B------:R-:W-:Y:S01]  /*a6d30*/  IMAD.MOV.U32 R76, RZ, RZ, R57 ;  /* 0x000000ffff4c7224 */ /* 0x000fe200078e0039 */
[----:B------:R-:W-:Y:S01]  /*a6d40*/  IADD3 R57, P6, PT, R78, R97, RZ ;  /* 0x000000614e397210 */ /* 0x000fe20007fde0ff */
[----:B------:R-:W-:-:S04]  /*a6d50*/  IMAD.WIDE.U32 R30, R43, R37, R24 ;  /* 0x000000252b1e7225 */ /* 0x000fc800078e0018 */
[----:B------:R-:W-:Y:S01]  /*a6d60*/  IMAD.WIDE.U32.X R20, R41, R36, R76, P4 ;  /* 0x0000002429147225 */ /* 0x000fe200020e044c */
[----:B------:R-:W-:Y:S02]  /*a6d70*/  IADD3 RZ, P4, PT, R28, R96, RZ ;  /* 0x000000601cff7210 */ /* 0x000fe40007f9e0ff */
[----:B------:R-:W-:Y:S01]  /*a6d80*/  IADD3 R30, P1, PT, R33, R30, RZ ;  /* 0x0000001e211e7210 */ /* 0x000fe20007f3e0ff */
[----:B------:R-:W-:Y:S01]  /*a6d90*/  IMAD.IADD R56, R31, 0x1, R56 ;  /* 0x000000011f387824 */ /* 0x000fe200078e0238 */
[----:B------:R-:W-:Y:S01]  /*a6da0*/  IADD3.X RZ, P4, PT, R29, R57, RZ, P4, !PT ;  /* 0x000000391dff7210 */ /* 0x000fe2000279e4ff */
[----:B------:R-:W-:Y:S01]  /*a6db0*/  IMAD.IADD R33, R19, 0x1, R32 ;  /* 0x0000000113217824 */ /* 0x000fe200078e0220 */
[----:B------:R-:W-:Y:S01]  /*a6dc0*/  IADD3.X R57, P2, PT, RZ, R20, RZ, P2, !PT ;  /* 0x00000014ff397210 */ /* 0x000fe2000175e4ff */
[----:B------:R-:W-:Y:S01]  /*a6dd0*/  IMAD.X R25, RZ, RZ, RZ, P5 ;  /* 0x000000ffff197224 */ /* 0x000fe200028e06ff */
[----:B------:R-:W-:Y:S01]  /*a6de0*/  IADD3.X R31, P1, PT, R56, R103, RZ, P1, !PT ;  /* 0x00000067381f7210 */ /* 0x000fe20000f3e4ff */
[----:B------:R-:W-:Y:S01]  /*a6df0*/  IMAD R77, R23, -0x30003, RZ ;  /* 0xfffcfffd174d7824 */ /* 0x000fe200078e02ff */
[----:B------:R-:W-:Y:S01]  /*a6e00*/  IADD3 R32, P5, PT, R119, R18, RZ ;  /* 0x0000001277207210 */ /* 0x000fe20007fbe0ff */
[----:B------:R-:W-:Y:S01]  /*a6e10*/  IMAD.WIDE.U32 R28, R42, R37, R28 ;  /* 0x000000252a1c7225 */ /* 0x000fe200078e001c */
[----:B------:R-:W-:-:S02]  /*a6e20*/  IADD3.X R57, P1, PT, RZ, R57, RZ, P1, !PT ;  /* 0x00000039ff397210 */ /* 0x000fc40000f3e4ff */
[----:B------:R-:W-:Y:S01]  /*a6e30*/  IADD3.X R33, P5, PT, R33, R80, RZ, P5, !PT ;  /* 0x0000005021217210 */ /* 0x000fe20002fbe4ff */
[----:B------:R-:W-:Y:S01]  /*a6e40*/  IMAD.MOV.U32 R24, RZ, RZ, R79 ;  /* 0x000000ffff187224 */ /* 0x000fe200078e004f */
[----:B------:R-:W-:Y:S01]  /*a6e50*/  IADD3.X R21, PT, PT, RZ, RZ, R21, P1, P2 ;  /* 0x000000ffff157210 */ /* 0x000fe20000fe4415 */
[C---:B------:R-:W-:Y:S01]  /*a6e60*/  IMAD.WIDE.U32 R18, R22.reuse, -0x30003, RZ ;  /* 0xfffcfffd16127825 */ /* 0x040fe200078e00ff */
[----:B------:R-:W-:Y:S02]  /*a6e70*/  IADD3.X R137, P5, PT, RZ, R137, RZ, P5, !PT ;  /* 0x00000089ff897210 */ /* 0x000fe40002fbe4ff */
        /* <DEDUP_REMOVED lines=28> */
[----:B------:R-:W-:-:S04]  /*a7040*/  IMAD.WIDE.U32 R122, P4, R18, 0x6730d2a0, R24 ;  /* 0x6730d2a0127a7825 */ /* 0x000fc80007880018 */
[----:B------:R-:W-:-:S04]  /*a7050*/  IMAD.WIDE.U32 R22, R18, -0x94f09dc, RZ ;  /* 0xf6b0f62412167825 */ /* 0x000fc800078e00ff */
[----:B------:R-:W-:-:S04]  /*a7060*/  IMAD.WIDE.U32 R24, R133, -0xc7aed41, RZ ;  /* 0xf38512bf85187825 */ /* 0x000fc800078e00ff */
[----:B------:R-:W-:Y:S01]  /*a7070*/  IMAD.X R121, RZ, RZ, RZ, P6 ;  /* 0x000000ffff797224 */ /* 0x000fe200030e06ff */
[----:B------:R-:W-:Y:S01]  /*a7080*/  IADD3 R23, P6, PT, R122, R23, RZ ;  /* 0x000000177a177210 */ /* 0x000fe20007fde0ff */
[----:B------:R-:W-:Y:S02]  /*a7090*/  IMAD.X R125, RZ, RZ, RZ, P4 ;  /* 0x000000ffff7d7224 */ /* 0x000fe400020e06ff */
[----:B------:R-:W-:-:S04]  /*a70a0*/  IMAD.WIDE.U32 R56, R133, 0x434bacd7, RZ ;  /* 0x434bacd785387825 */ /* 0x000fc800078e00ff */
[----:B------:R-:W-:Y:S02]  /*a70b0*/  IMAD.IADD R28, R29, 0x1, R34 ;  /* 0x000000011d1c7824 */ /* 0x000fe400078e0222 */
[----:B------:R-:W-:-:S03]  /*a70c0*/  IMAD.WIDE.U32 R126, P4, R18, 0x64774b84, R24 ;  /* 0x64774b84127e7825 */ /* 0x000fc60007880018 */
[----:B------:R-:W-:Y:S01]  /*a70d0*/  IADD3.X RZ, P1, PT, RZ, R28, RZ, P1, !PT ;  /* 0x0000001cffff7210 */ /* 0x000fe20000f3e4ff */
[----:B------:R-:W-:-:S04]  /*a70e0*/  IMAD.WIDE.U32 R128, R18, -0xc7aed41, RZ ;  /* 0xf38512bf12807825 */ /* 0x000fc800078e00ff */
[----:B------:R-:W-:Y:S02]  /*a70f0*/  IMAD.MOV.U32 R124, RZ, RZ, R123 ;  /* 0x000000ffff7c7224 */ /* 0x000fe400078e007b */
[----:B------:R-:W-:-:S04]  /*a7100*/  IMAD.WIDE.U32 R34, R18, -0x4eac0001, R26 ;  /* 0xb153ffff12227825 */ /* 0x000fc800078e001a */
[----:B------:R-:W-:Y:S02]  /*a7110*/  IMAD.MOV.U32 R120, RZ, RZ, R77 ;  /* 0x000000ffff787224 */ /* 0x000fe400078e004d */
[----:B------:R-:W-:Y:S02]  /*a7120*/  IMAD.X R77, RZ, RZ, RZ, P4 ;  /* 0x000000ffff4d7224 */ /* 0x000fe400020e06ff */
[----:B------:R-:W-:Y:S01]  /*a7130*/  IMAD.WIDE.U32.X R124, R133, 0x6730d2a0, R124, P6 ;  /* 0x6730d2a0857c7825 */ /* 0x000fe200030e047c */
[----:B------:R-:W-:-:S03]  /*a7140*/  IADD3 R123, P6, PT, R126, R129, RZ ;  /* 0x000000817e7b7210 */ /* 0x000fc60007fde0ff */
[----:B------:R-:W-:Y:S01]  /*a7150*/  IMAD.IADD R19, R35, 0x1, R76 ;  /* 0x0000000123137824 */ /* 0x000fe200078e024c */
[----:B------:R-:W-:Y:S01]  /*a7160*/  IADD3.X R35, P0, PT, RZ, R118, RZ, P0, !PT ;  /* 0x00000076ff237210 */ /* 0x000fe2000071e4ff */
[----:B------:R-:W-:-:S03]  /*a7170*/  IMAD.WIDE.U32 R26, R133, 0x397fe69a, RZ ;  /* 0x397fe69a851a7825 */ /* 0x000fc600078e00ff */
[----:B------:R-:W-:Y:S01]  /*a7180*/  IADD3.X R35, P1, PT, RZ, R35, RZ, P1, !PT ;  /* 0x00000023ff237210 */ /* 0x000fe20000f3e4ff */
        /* <DEDUP_REMOVED lines=162> */
.L_x_1638:
[----:B------:R-:W-:Y:S05]  /*a7bb0*/  BSYNC.RELIABLE B4 ;  /* 0x0000000000047941 */ /* 0x000fea0003800100 */
.L_x_1637:
        /* <DEDUP_REMOVED lines=12> */
.L_x_1639:
[----:B------:R-:W-:Y:S05]  /*a7c80*/  BSYNC.RECONVERGENT B3 ;  /* 0x0000000000037941 */ /* 0x000fea0003800200 */
.L_x_1636:
        /* <DEDUP_REMOVED lines=79> */
.L_x_1642:
[----:B------:R-:W-:Y:S05]  /*a8180*/  BSYNC.RELIABLE B4 ;  /* 0x0000000000047941 */ /* 0x000fea0003800100 */
.L_x_1641:
        /* <DEDUP_REMOVED lines=12> */
.L_x_1643:
[----:B------:R-:W-:Y:S05]  /*a8250*/  BSYNC.RECONVERGENT B3 ;  /* 0x0000000000037941 */ /* 0x000fea0003800200 */
.L_x_1640:
        /* <DEDUP_REMOVED lines=79> */
.L_x_1646:
[----:B------:R-:W-:Y:S05]  /*a8750*/  BSYNC.RELIABLE B4 ;  /* 0x0000000000047941 */ /* 0x000fea0003800100 */
.L_x_1645:
        /* <DEDUP_REMOVED lines=12> */
.L_x_1647:
[----:B------:R-:W-:Y:S05]  /*a8820*/  BSYNC.RECONVERGENT B3 ;  /* 0x0000000000037941 */ /* 0x000fea0003800200 */
.L_x_1644:
        /* <DEDUP_REMOVED lines=46> */
[----:B------:R-:W-:Y:S01]  /*a8b10*/  IMAD.X R121, RZ, RZ, RZ, P1 ;  /* 0x000000ffff797224 */ /* 0x000fe200008e06ff */
[-C--:B------:R-:W-:Y:S01]  /*a8b20*/  IADD3 RZ, P4, PT, RZ, R56.reuse, RZ ;  /* 0x00000038ffff7210 */ /* 0x080fe20007f9e0ff */
[----:B------:R-:W-:Y:S01]  /*a8b30*/  IMAD.MOV.U32 R120, RZ, RZ, R79 ;  /* 0x000000ffff787224 */ /* 0x000fe200078e004f */
[----:B------:R-:W-:Y:S01]  /*a8b40*/  IADD3 R56, P1, PT, R57, R56, RZ ;  /* 0x0000003839387210 */ /* 0x000fe20007f3e0ff */
[----:B------:R-:W-:Y:S01]  /*a8b50*/  IMAD R123, R119, -0x30003, RZ ;  /* 0xfffcfffd777b7824 */ /* 0x000fe200078e02ff */
[----:B------:R-:W-:Y:S01]  /*a8b60*/  IADD3.X R57, PT, PT, RZ, RZ, R23, P2, P0 ;  /* 0x000000ffff397210 */ /* 0x000fe200017e0417 */
[----:B------:R-:W-:Y:S01]  /*a8b70*/  IMAD.WIDE.U32 R76, P5, R39, R163, R76 ;  /* 0x000000a3274c7225 */ /* 0x000fe200078a004c */
[----:B------:R-:W-:-:S02]  /*a8b80*/  IADD3.X RZ, P4, PT, RZ, R4, RZ, P4, !PT ;  /* 0x00000004ffff7210 */ /* 0x000fc4000279e4ff */
[----:B------:R-:W-:Y:S01]  /*a8b90*/  IADD3.X R57, P1, PT, R4, R57, RZ, P1, !PT ;  /* 0x0000003904397210 */ /* 0x000fe20000f3e4ff */
[----:B------:R-:W-:-:S04]  /*a8ba0*/  IMAD.WIDE.U32 R102, R39, R167, RZ ;  /* 0x000000a727667225 */ /* 0x000fc800078e00ff */
[----:B------:R-:W-:Y:S01]  /*a8bb0*/  IMAD.WIDE.U32 R22, R118, -0x30003, RZ ;  /* 0xfffcfffd76167825 */ /* 0x000fe200078e00ff */
[----:B------:R-:W-:-:S03]  /*a8bc0*/  IADD3 R80, P0, PT, R103, R76, RZ ;  /* 0x0000004c67507210 */ /* 0x000fc60007f1e0ff */
[----:B------:R-:W-:Y:S02]  /*a8bd0*/  IMAD R123, R118, -0x760c0004, R123 ;  /* 0x89f3fffc767b7824 */ /* 0x000fe400078e027b */
[----:B------:R-:W-:-:S04]  /*a8be0*/  IMAD.WIDE.U32.X R120, R40, R163, R120, P3 ;  /* 0x000000a328787225 */ /* 0x000fc800018e0478 */
[----:B------:R-:W-:Y:S01]  /*a8bf0*/  IMAD.IADD R155, R23, 0x1, R123 ;  /* 0x00000001179b7824 */ /* 0x000fe200078e027b */
[----:B------:R-:W-:Y:S01]  /*a8c00*/  IADD3.X R103, P4, PT, RZ, R120, RZ, P4, !PT ;  /* 0x00000078ff677210 */ /* 0x000fe2000279e4ff */
[----:B------:R-:W-:-:S03]  /*a8c10*/  IMAD.WIDE.U32 R78, R36, R167, RZ ;  /* 0x000000a7244e7225 */ /* 0x000fc600078e00ff */
[----:B------:R-:W-:Y:S01]  /*a8c20*/  IADD3.X R103, P6, PT, RZ, R103, RZ, P1, !PT ;  /* 0x00000067ff677210 */ /* 0x000fe20000fde4ff */
[----:B------:R-:W-:-:S03]  /*a8c30*/  IMAD.WIDE.U32 R124, R155, -0x5555, RZ ;  /* 0xffffaaab9b7c7825 */ /* 0x000fc600078e00ff */
[----:B------:R-:W-:Y:S01]  /*a8c40*/  IADD3.X R23, PT, PT, RZ, RZ, R121, P6, P4 ;  /* 0x000000ffff177210 */ /* 0x000fe200037e8479 */
[----:B------:R-:W-:-:S04]  /*a8c50*/  IMAD.WIDE.U32 R142, R155, -0x4eac0001, RZ ;  /* 0xb153ffff9b8e7825 */ /* 0x000fc800078e00ff */
[----:B------:R-:W-:Y:S02]  /*a8c60*/  IMAD.MOV.U32 R144, RZ, RZ, R77 ;  /* 0x000000ffff907224 */ /* 0x000fe400078e004d */
[----:B------:R-:W-:-:S04]  /*a8c70*/  IMAD.WIDE.U32 R122, P2, R37, R163, R78 ;  /* 0x000000a3257a7225 */ /* 0x000fc8000784004e */
[----:B------:R-:W-:-:S04]  /*a8c80*/  IMAD.WIDE.U32 R76, R37, R167, RZ ;  /* 0x000000a7254c7225 */ /* 0x000fc800078e00ff */
[----:B------:R-:W-:Y:S01]  /*a8c90*/  IMAD.X R145, RZ, RZ, RZ, P5 ;  /* 0x000000ffff917224 */ /* 0x000fe200028e06ff */
[----:B------:R-:W-:Y:S01]  /*a8ca0*/  IADD3 R4, P5, PT, R77, R122, RZ ;  /* 0x0000007a4d047210 */ /* 0x000fe20007fbe0ff */
[----:B------:R-:W-:-:S04]  /*a8cb0*/  IMAD.WIDE.U32 R126, P3, R22, -0x46010001, R124 ;  /* 0xb9feffff167e7825 */ /* 0x000fc8000786007c */
[----:B------:R-:W-:-:S04]  /*a8cc0*/  IMAD.WIDE.U32 R120, R22, -0x4eac0001, RZ ;  /* 0xb153ffff16787825 */ /* 0x000fc800078e00ff */
[----:B------:R-:W-:-:S04]  /*a8cd0*/  IMAD.WIDE.U32 R142, P6, R22, 0x1eabfffe, R142 ;  /* 0x1eabfffe168e7825 */ /* 0x000fc800078c008e */
[----:B------:R-:W-:-:S04]  /*a8ce0*/  IMAD.WIDE.U32 R130, R155, -0x94f09dc, RZ ;  /* 0xf6b0f6249b827825 */ /* 0x000fc800078e00ff */
[----:B------:R-:W-:-:S04]  /*a8cf0*/  IMAD.WIDE.U32 R128, R22, -0x5555, RZ ;  /* 0xffffaaab16807825 */ /* 0x000fc800078e00ff */
[----:B------:R-:W-:Y:S01]  /*a8d00*/  IMAD.X R147, RZ, RZ, RZ, P3 ;  /* 0x000000ffff937224 */ /* 0x000fe200018e06ff */
[----:B------:R-:W-:Y:S01]  /*a8d10*/  IADD3 R77, P3, PT, R142, R121, RZ ;  /* 0x000000798e4d7210 */ /* 0x000fe20007f7e0ff */
[----:B------:R-:W-:Y:S01]  /*a8d20*/  IMAD.WIDE.U32.X R144, R38, R163, R144, P0 ;  /* 0x000000a326907225 */ /* 0x000fe200000e0490 */
[----:B------:R-:W-:Y:S02]  /*a8d30*/  IADD3 RZ, P0, PT, R20, R120, RZ ;  /* 0x0000007814ff7210 */ /* 0x000fe40007f1e0ff */
[----:B------:R-:W-:Y:S01]  /*a8d40*/  IADD3 R129, P1, PT, R126, R129, RZ ;  /* 0x000000817e817210 */ /* 0x000fe20007f3e0ff */
[----:B------:R-:W-:Y:S01]  /*a8d50*/  IMAD.X R139, RZ, RZ, RZ, P6 ;  /* 0x000000ffff8b7224 */ /* 0x000fe200030e06ff */
[----:B------:R-:W-:Y:S01]  /*a8d60*/  IADD3.X RZ, P0, PT, R21, R77, RZ, P0, !PT ;  /* 0x0000004d15ff7210 */ /* 0x000fe2000071e4ff */
[----:B------:R-:W-:Y:S01]  /*a8d70*/  IMAD.X R79, RZ, RZ, RZ, P2 ;  /* 0x000000ffff4f7224 */ /* 0x000fe200010e06ff */
[----:B------:R-:W-:Y:S01]  /*a8d80*/  IADD3 RZ, P2, PT, R118, R128, RZ ;  /* 0x0000008076ff7210 */ /* 0x000fe20007f5e0ff */
[----:B------:R-:W-:-:S03]  /*a8d90*/  IMAD.WIDE.U32 R148, R22, -0x94f09dc, RZ ;  /* 0xf6b0f62416947825 */ /* 0x000fc600078e00ff */
[----:B------:R-:W-:Y:S01]  /*a8da0*/  IADD3.X RZ, P2, PT, R119, R129, RZ, P2, !PT ;  /* 0x0000008177ff7210 */ /* 0x000fe2000175e4ff */
[----:B------:R-:W-:-:S04]  /*a8db0*/  IMAD.WIDE.U32 R120, R155, 0x434bacd7, RZ ;  /* 0x434bacd79b787825 */ /* 0x000fc800078e00ff */
[----:B------:R-:W-:-:S04]  /*a8dc0*/  IMAD.WIDE.U32 R130, P6, R22, 0x6730d2a0, R130 ;  /* 0x6730d2a016827825 */ /* 0x000fc800078c0082 */
[----:B------:R-:W-:Y:S02]  /*a8dd0*/  IMAD.MOV.U32 R138, RZ, RZ, R143 ;  /* 0x000000ffff8a7224 */ /* 0x000fe400078e008f */
[----:B------:R-:W-:Y:S01]  /*a8de0*/  IMAD.X R135, RZ, RZ, RZ, P6 ;  /* 0x000000ffff877224 */ /* 0x000fe200030e06ff */
[----:B------:R-:W-:Y:S01]  /*a8df0*/  IADD3 R149, P6, PT, R130, R149, RZ ;  /* 0x0000009582957210 */ /* 0x000fe20007fde0ff */
[----:B------:R-:W-:-:S04]  /*a8e00*/  IMAD.WIDE.U32 R124, R22, -0x5555, R118 ;  /* 0xffffaaab167c7825 */ /* 0x000fc800078e0076 */
[----:B------:R-:W-:Y:S01]  /*a8e10*/  IMAD.WIDE.U32.X R138, R155, 0x1eabfffe, R138, P3 ;  /* 0x1eabfffe9b8a7825 */ /* 0x000fe200018e048a */
[----:B------:R-:W-:-:S03]  /*a8e20*/  IADD3 RZ, P4, PT, RZ, R124, RZ ;  /* 0x0000007cffff7210 */ /* 0x000fc60007f9e0ff */
[----:B------:R-:W-:-:S04]  /*a8e30*/  IMAD.WIDE.U32 R118, R22, 0x434bacd7, RZ ;  /* 0x434bacd716767825 */ /* 0x000fc800078e00ff */
[----:B------:R-:W-:-:S04]  /*a8e40*/  IMAD.WIDE.U32 R120, P3, R22, 0x4b1ba7b6, R120 ;  /* 0x4b1ba7b616787825 */ /* 0x000fc80007860078 */
[----:B------:R-:W-:Y:S02]  /*a8e50*/  IMAD.MOV.U32 R134, RZ, RZ, R131 ;  /* 0x000000ffff867224 */ /* 0x000fe400078e0083 */
[----:B------:R-:W-:Y:S01]  /*a8e60*/  IMAD.X R129, RZ, RZ, RZ, P3 ;  /* 0x000000ffff817224 */ /* 0x000fe200018e06ff */
[----:B------:R-:W-:Y:S01]  /*a8e70*/  IADD3 RZ, P3, PT, RZ, R102, RZ ;  /* 0x00000066ffff7210 */ /* 0x000fe20007f7e0ff */
[C---:B------:R-:W-:Y:S01]  /*a8e80*/  IMAD.WIDE.U32.X R134, R155.reuse, 0x6730d2a0, R134, P6 ;  /* 0x6730d2a09b867825 */ /* 0x040fe200030e0486 */
[----:B------:R-:W-:Y:S02]  /*a8e90*/  IADD3 R159, P6, PT, R120, R119, RZ ;  /* 0x00000077789f7210 */ /* 0x000fe40007fde0ff */
[----:B------:R-:W-:Y:S01]  /*a8ea0*/  IADD3.X RZ, P3, PT, RZ, R80, RZ, P3, !PT ;  /* 0x00000050ffff7210 */ /* 0x000fe20001f7e4ff */
[----:B------:R-:W-:Y:S02]  /*a8eb0*/  IMAD.MOV.U32 R128, RZ, RZ, R121 ;  /* 0x000000ffff807224 */ /* 0x000fe400078e0079 */
[----:B------:R-:W-:Y:S01]  /*a8ec0*/  IMAD.MOV.U32 R146, RZ, RZ, R127 ;  /* 0x000000ffff927224 */ /* 0x000fe200078e007f */
[----:B------:R-:W-:Y:S01]  /*a8ed0*/  IADD3.X R77, P3, PT, RZ, R144, RZ, P3, !PT ;  /* 0x00000090ff4d7210 */ /* 0x000fe20001f7e4ff */
[----:B------:R-:W-:Y:S01]  /*a8ee0*/  IMAD.WIDE.U32.X R128, R155, 0x4b1ba7b6, R128, P6 ;  /* 0x4b1ba7b69b807825 */ /* 0x000fe200030e0480 */
[----:B------:R-:W-:-:S03]  /*a8ef0*/  IADD3 R102, P6, PT, R103, R102, RZ ;  /* 0x0000006667667210 */ /* 0x000fc60007fde0ff */
[----:B------:R-:W-:Y:S01]  /*a8f00*/  IMAD.IADD R124, R125, 0x1, R126 ;  /* 0x000000017d7c7824 */ /* 0x000fe200078e027e */
[----:B------:R-:W-:Y:S01]  /*a8f10*/  IADD3.X R103, P6, PT, R80, R23, RZ, P6, !PT ;  /* 0x0000001750677210 */ /* 0x000fe200037de4ff */
[----:B------:R-:W-:-:S03]  /*a8f20*/  IMAD.WIDE.U32.X R146, R155, -0x46010001, R146, P1 ;  /* 0xb9feffff9b927825 */ /* 0x000fc600008e0492 */
[----:B------:R-:W-:Y:S01]  /*a8f30*/  IADD3.X RZ, P4, PT, RZ, R124, RZ, P4, !PT ;  /* 0x0000007cffff7210 */ /* 0x000fe2000279e4ff */
[----:B------:R-:W-:Y:S01]  /*a8f40*/  IMAD.WIDE.U32 R126, R155, -0xc7aed41, RZ ;  /* 0xf38512bf9b7e7825 */ /* 0x000fe200078e00ff */
[----:B------:R-:W-:Y:S02]  /*a8f50*/  IADD3.X R23, P2, PT, RZ, R146, RZ, P2, !PT ;  /* 0x00000092ff177210 */ /* 0x000fe4000175e4ff */
[----:B------:R-:W-:Y:S01]  /*a8f60*/  IADD3.X R77, P6, PT, RZ, R77, RZ, P6, !PT ;  /* 0x0000004dff4d7210 */ /* 0x000fe200037de4ff */
[C---:B------:R-:W-:Y:S01]  /*a8f70*/  IMAD.WIDE.U32 R140, R22.reuse, -0xc7aed41, RZ ;  /* 0xf38512bf168c7825 */ /* 0x040fe200078e00ff */
[----:B------:R-:W-:Y:S02]  /*a8f80*/  IADD3.X R23, P4, PT, RZ, R23, RZ, P4, !PT ;  /* 0x00000017ff177210 */ /* 0x000fe4000279e4ff */
[----:B------:R-:W-:Y:S01]  /*a8f90*/  IADD3.X R119, PT, PT, RZ, RZ, R145, P6, P3 ;  /* 0x000000ffff777210 */ /* 0x000fe200037e6491 */
[----:B------:R-:W-:Y:S01]  /*a8fa0*/  IMAD.WIDE.U32 R126, P1, R22, 0x64774b84, R126 ;  /* 0x64774b84167e7825 */ /* 0x000fe2000782007e */
[----:B------:R-:W-:-:S02]  /*a8fb0*/  IADD3 RZ, P6, PT, RZ, R76, RZ ;  /* 0x0000004cffff7210 */ /* 0x000fc40007fde0ff */
[----:B------:R-:W-:Y:S01]  /*a8fc0*/  IADD3.X R146, PT, PT, RZ, RZ, R147, P4, P2 ;  /* 0x000000ffff927210 */ /* 0x000fe200027e4493 */
[----:B------:R-:W-:Y:S01]  /*a8fd0*/  IMAD.MOV.U32 R78, RZ, RZ, R123 ;  /* 0x000000ffff4e7224 */ /* 0x000fe200078e007b */
[----:B------:R-:W-:Y:S01]  /*a8fe0*/  IADD3 R76, P2, PT, R77, R76, RZ ;  /* 0x0000004c4d4c7210 */ /* 0x000fe20007f5e0ff */
[----:B------:R-:W-:Y:S01]  /*a8ff0*/  IMAD.X R125, RZ, RZ, RZ, P1 ;  /* 0x000000ffff7d7224 */ /* 0x000fe200008e06ff */
[----:B------:R-:W-:Y:S01]  /*a9000*/  IADD3 R157, P1, PT, R126, R141, RZ ;  /* 0x0000008d7e9d7210 */ /* 0x000fe20007f3e0ff */
[----:B------:R-:W-:Y:S01]  /*a9010*/  IMAD.WIDE.U32 R122, R155, 0x397fe69a, RZ ;  /* 0x397fe69a9b7a7825 */ /* 0x000fe200078e00ff */
[----:B------:R-:W-:-:S03]  /*a9020*/  IADD3 RZ, P4, PT, R56, R140, RZ ;  /* 0x0000008c38ff7210 */ /* 0x000fc60007f9e0ff */
[----:B------:R-:W-:Y:S01]  /*a9030*/  IMAD.MOV.U32 R124, RZ, RZ, R127 ;  /* 0x000000ffff7c7224 */ /* 0x000fe200078e007f */
[----:B------:R-:W-:Y:S01]  /*a9040*/  IADD3.X RZ, P4, PT, R57, R157, RZ, P4, !PT ;  /* 0x0000009d39ff7210 */ /* 0x000fe2000279e4ff */
[----:B------:R-:W-:-:S04]  /*a9050*/  IMAD.WIDE.U32 R150, R22, -0x4eac0001, R20 ;  /* 0xb153ffff16967825 */ /* 0x000fc800078e0014 */
[----:B------:R-:W-:Y:S01]  /*a9060*/  IMAD.WIDE.U32.X R78, R36, R163, R78, P5 ;  /* 0x000000a3244e7225 */ /* 0x000fe200028e044e */
[----:B------:R-:W-:Y:S02]  /*a9070*/  IADD3.X RZ, P5, PT, RZ, R4, RZ, P6, !PT ;  /* 0x00000004ffff7210 */ /* 0x000fe400037be4ff */
[----:B------:R-:W-:Y:S01]  /*a9080*/  IADD3.X R77, P6, PT, R4, R119, RZ, P2, !PT ;  /* 0x00000077044d7210 */ /* 0x000fe200017de4ff */
[----:B------:R-:W-:Y:S01]  /*a9090*/  IMAD.WIDE.U32.X R124, R155, 0x64774b84, R124, P1 ;  /* 0x64774b849b7c7825 */ /* 0x000fe200008e047c */
[----:B------:R-:W-:-:S03]  /*a90a0*/  IADD3.X R80, P2, PT, RZ, R78, RZ, P5, !PT ;  /* 0x0000004eff507210 */ /* 0x000fc60002f5e4ff */
[----:B------:R-:W-:Y:S01]  /*a90b0*/  IMAD.WIDE.U32 R122, P1, R22, 0x1a0111ea, R122 ;  /* 0x1a0111ea167a7825 */ /* 0x000fe2000782007a */
[----:B------:R-:W-:-:S03]  /*a90c0*/  IADD3.X R80, P6, PT, RZ, R80, RZ, P6, !PT ;  /* 0x00000050ff507210 */ /* 0x000fc600037de4ff */
[----:B------:R-:W-:Y:S01]  /*a90d0*/  IMAD.WIDE.U32 R132, R22, 0x397fe69a, RZ ;  /* 0x397fe69a16847825 */ /* 0x000fe200078e00ff */
[----:B------:R-:W-:-:S03]  /*a90e0*/  IADD3.X R4, PT, PT, RZ, RZ, R79, P6, P2 ;  /* 0x000000ffff047210 */ /* 0x000fc600037e444f */
[----:B------:R-:W-:Y:S01]  /*a90f0*/  IMAD.IADD R143, R151, 0x1, R142 ;  /* 0x00000001978f7824 */ /* 0x000fe200078e028e */
[----:B------:R-:W-:Y:S01]  /*a9100*/  IADD3 R142, P3, PT, R23, R150, RZ ;  /* 0x00000096178e7210 */ /* 0x000fe20007f7e0ff */
[----:B------:R-:W-:Y:S01]  /*a9110*/  IMAD.WIDE.U32 R144, R45, R189, RZ ;  /* 0x000000bd2d907225 */ /* 0x000fe200078e00ff */
[----:B------:R-:W-:Y:S02]  /*a9120*/  IADD3.X R23, P0, PT, RZ, R138, RZ, P0, !PT ;  /* 0x0000008aff177210 */ /* 0x000fe4000071e4ff */
[----:B------:R-:W-:Y:S01]  /*a9130*/  IADD3.X R143, P3, PT, R143, R146, RZ, P3, !PT ;  /* 0x000000928f8f7210 */ /* 0x000fe20001f7e4ff */
[----:B------:R-:W-:Y:S01]  /*a9140*/  IMAD.X R153, RZ, RZ, RZ, P1 ;  /* 0x000000ffff997224 */ /* 0x000fe200008e06ff */
[----:B------:R-:W-:Y:S01]  /*a9150*/  IADD3 R161, P1, PT, R122, R133, RZ ;  /* 0x000000857aa17210 */ /* 0x000fe20007f3e0ff */
[----:B------:R-:W-:Y:S01]  /*a9160*/  IMAD.MOV.U32 R152, RZ, RZ, R123 ;  /* 0x000000ffff987224 */ /* 0x000fe200078e007b */
[----:B------:R-:W-:Y:S01]  /*a9170*/  IADD3.X R23, P6, PT, RZ, R23, RZ, P3, !PT ;  /* 0x00000017ff177210 */ /* 0x000fe20001fde4ff */
[----:B------:R-:W-:-:S03]  /*a9180*/  IMAD.WIDE.U32 R146, R47, R189, RZ ;  /* 0x000000bd2f927225 */ /* 0x000fc600078e00ff */
[----:B------:R-:W-:Y:S01]  /*a9190*/  IADD3.X R139, PT, PT, RZ, RZ, R139, P6, P0 ;  /* 0x000000ffff8b7210 */ /* 0x000fe200037e048b */
[----:B------:R-:W-:Y:S01]  /*a91a0*/  IMAD.WIDE.U32 R144, P5, R47, R137, R144 ;  /* 0x000000892f907225 */ /* 0x000fe200078a0090 */
[----:B------:R-:W-:-:S03]  /*a91b0*/  IADD3 RZ, P2, PT, R142, R146, RZ ;  /* 0x000000928eff7210 */ /* 0x000fc60007f5e0ff */
[----:B------:R-:W-:Y:S01]  /*a91c0*/  IMAD.WIDE.U32.X R20, R155, 0x1a0111ea, R152, P1 ;  /* 0x1a0111ea9b147825 */ /* 0x000fe200008e0498 */
[----:B------:R-:W-:Y:S02]  /*a91d0*/  IADD3 RZ, P1, PT, R18, R148, RZ ;  /* 0x0000009412ff7210 */ /* 0x000fe40007f3e0ff */
[----:B------:R-:W-:Y:S01]  /*a91e0*/  IADD3 R79, P3, PT, R144, R147, RZ ;  /* 0x00000093904f7210 */ /* 0x000fe20007f7e0ff */
[----:B------:R-:W-:Y:S01]  /*a91f0*/  IMAD.WIDE.U32 R140, R22, -0x94f09dc, R18 ;  /* 0xf6b0f624168c7825 */ /* 0x000fe200078e0012 */
[----:B------:R-:W-:Y:S02]  /*a9200*/  IADD3.X RZ, P1, PT, R19, R149, RZ, P1, !PT ;  /* 0x0000009513ff7210 */ /* 0x000fe40000f3e4ff */
[----:B------:R-:W-:Y:S01]  /*a9210*/  IADD3.X RZ, P2, PT, R143, R79, RZ, P2, !PT ;  /* 0x0000004f8fff7210 */ /* 0x000fe2000175e4ff */
[----:B------:R-:W-:Y:S01]  /*a9220*/  IMAD.IADD R130, R141, 0x1, R130 ;  /* 0x000000018d827824 */ /* 0x000fe200078e0282 */
[----:B------:R-:W-:Y:S01]  /*a9230*/  IADD3 R140, P0, PT, R23, R140, RZ ;  /* 0x0000008c178c7210 */ /* 0x000fe20007f1e0ff */
[----:B------:R-:W-:Y:S01]  /*a9240*/  IMAD.X R79, RZ, RZ, RZ, P5 ;  /* 0x000000ffff4f7224 */ /* 0x000fe200028e06ff */
[----:B------:R-:W-:Y:S01]  /*a9250*/  IADD3.X R23, P6, PT, RZ, R134, RZ, P1, !PT ;  /* 0x00000086ff177210 */ /* 0x000fe20000fde4ff */
[----:B------:R-:W-:Y:S01]  /*a9260*/  IMAD.WIDE.U32 R18, R47, R189, R142 ;  /* 0x000000bd2f127225 */ /* 0x000fe200078e008e */
[----:B------:R-:W-:-:S02]  /*a9270*/  IADD3.X R141, P0, PT, R130, R139, RZ, P0, !PT ;  /* 0x0000008b828d7210 */ /* 0x000fc4000071e4ff */
[----:B------:R-:W-:Y:S01]  /*a9280*/  IADD3 RZ, P1, PT, R102, R118, RZ ;  /* 0x0000007666ff7210 */ /* 0x000fe20007f3e0ff */
[----:B------:R-:W-:Y:S01]  /*a9290*/  IMAD.MOV.U32 R78, RZ, RZ, R145 ;  /* 0x000000ffff4e7224 */ /* 0x000fe200078e0091 */
[----:B------:R-:W-:Y:S01]  /*a92a0*/  IADD3.X R23, P0, PT, RZ, R23, RZ, P0, !PT ;  /* 0x00000017ff177210 */ /* 0x000fe2000071e4ff */
[----:B------:R-:W-:Y:S01]  /*a92b0*/  IMAD.IADD R19, R19, 0x1, R144 ;  /* 0x0000000113137824 */ /* 0x000fe200078e0290 */
[----:B------:R-:W-:Y:S01]  /*a92c0*/  IADD3.X RZ, P1, PT, R103, R159, RZ, P1, !PT ;  /* 0x0000009f67ff7210 */ /* 0x000fe20000f3e4ff */
[----:B------:R-:W-:Y:S01]  /*a92d0*/  IMAD.WIDE.U32 R56, R22, -0xc7aed41, R56 ;  /* 0xf38512bf16387825 */ /* 0x000fe200078e0038 */
[----:B------:R-:W-:-:S03]  /*a92e0*/  IADD3.X R121, PT, PT, RZ, RZ, R135, P0, P6 ;  /* 0x000000ffff797210 */ /* 0x000fc600007ec487 */
[----:B------:R-:W-:Y:S01]  /*a92f0*/  IMAD.WIDE.U32.X R78, R45, R137, R78, P3 ;  /* 0x000000892d4e7225 */ /* 0x000fe200018e044e */
[----:B------:R-:W-:-:S03]  /*a9300*/  IADD3 RZ, P3, PT, RZ, R18, RZ ;  /* 0x00000012ffff7210 */ /* 0x000fc60007f7e0ff */
[----:B------:R-:W-:Y:S01]  /*a9310*/  IMAD.WIDE.U32 R130, R44, R189, RZ ;  /* 0x000000bd2c827225 */ /* 0x000fe200078e00ff */
[----:B------:R-:W-:-:S03]  /*a9320*/  IADD3.X RZ, P3, PT, RZ, R19, RZ, P3, !PT ;  /* 0x00000013ffff7210 */ /* 0x000fc60001f7e4ff */
        /* <DEDUP_REMOVED lines=20> */
[C---:B------:R-:W-:Y:S01]  /*a9470*/  IMAD.WIDE.U32 R130, P6, R43.reuse, R137, R78 ;  /* 0x000000892b827225 */ /* 0x040fe200078c004e */
[----:B------:R-:W-:Y:S02]  /*a9480*/  IADD3 RZ, P2, PT, R76, R132, RZ ;  /* 0x000000844cff7210 */ /* 0x000fe40007f5e0ff */
[----:B------:R-:W-:Y:S01]  /*a9490*/  IADD3.X R23, P5, PT, RZ, R23, RZ, P5, !PT ;  /* 0x00000017ff177210 */ /* 0x000fe20002fbe4ff */
[----:B------:R-:W-:Y:S01]  /*a94a0*/  IMAD.WIDE.U32 R132, R43, R189, RZ ;  /* 0x000000bd2b847225 */ /* 0x000fe200078e00ff */
        /* <DEDUP_REMOVED lines=12> */
[----:B------:R-:W-:Y:S01]  /*a9570*/  IMAD.WIDE.U32 R22, R22, 0x397fe69a, R76 ;  /* 0x397fe69a16167825 */ /* 0x000fe200078e004c */
[----:B------:R-:W-:-:S02]  /*a9580*/  IADD3.X RZ, P0, PT, R119, R103, RZ, P3, !PT ;  /* 0x0000006777ff7210 */ /* 0x000fc40001f1e4ff */
[----:B------:R-:W-:Y:S01]  /*a9590*/  IADD3.X R79, P3, PT, R120, R125, RZ, P5, !PT ;  /* 0x0000007d784f7210 */ /* 0x000fe20002f7e4ff */
[----:B------:R-:W-:Y:S01]  /*a95a0*/  IMAD.X R103, RZ, RZ, RZ, P6 ;  /* 0x000000ffff677224 */ /* 0x000fe200030e06ff */
[----:B------:R-:W-:Y:S01]  /*a95b0*/  IADD3.X R82, P5, PT, RZ, R128, RZ, P1, !PT ;  /* 0x00000080ff527210 */ /* 0x000fe20000fbe4ff */
[----:B------:R-:W-:Y:S01]  /*a95c0*/  IMAD.WIDE.U32 R76, R43, R189, R118 ;  /* 0x000000bd2b4c7225 */ /* 0x000fe200078e0076 */
[----:B------:R-:W-:Y:S02]  /*a95d0*/  IADD3.X R20, P2, PT, RZ, R20, RZ, P2, !PT ;  /* 0x00000014ff147210 */ /* 0x000fe4000175e4ff */
[----:B------:R-:W-:Y:S01]  /*a95e0*/  IADD3.X R131, P3, PT, RZ, R82, RZ, P3, !PT ;  /* 0x00000052ff837210 */ /* 0x000fe20001f7e4ff */
[----:B------:R-:W-:Y:S01]  /*a95f0*/  IMAD.IADD R130, R77, 0x1, R130 ;  /* 0x000000014d827824 */ /* 0x000fe200078e0282 */
[----:B------:R-:W-:Y:S01]  /*a9600*/  IADD3 R76, P1, PT, R123, R76, RZ ;  /* 0x0000004c7b4c7210 */ /* 0x000fe20007f3e0ff */
[----:B------:R-:W-:Y:S01]  /*a9610*/  IMAD.WIDE.U32.X R102, R41, R137, R102, P4 ;  /* 0x0000008929667225 */ /* 0x000fe200020e0466 */
[----:B------:R-:W-:-:S02]  /*a9620*/  IADD3.X R133, PT, PT, RZ, RZ, R129, P3, P5 ;  /* 0x000000ffff857210 */ /* 0x000fc40001fea481 */
[----:B------:R-:W-:Y:S01]  /*a9630*/  IADD3.X R77, P4, PT, R130, R127, RZ, P1, !PT ;  /* 0x0000007f824d7210 */ /* 0x000fe20000f9e4ff */
[----:B------:R-:W-:Y:S01]  /*a9640*/  IMAD.WIDE.U32 R120, R40, R189, RZ ;  /* 0x000000bd28787225 */ /* 0x000fe200078e00ff */
[----:B------:R-:W-:Y:S02]  /*a9650*/  IADD3.X R125, P0, PT, RZ, R102, RZ, P0, !PT ;  /* 0x00000066ff7d7210 */ /* 0x000fe4000071e4ff */
[----:B------:R-:W-:Y:S01]  /*a9660*/  IADD3 R124, P1, PT, R131, R22, RZ ;  /* 0x00000016837c7210 */ /* 0x000fe20007f3e0ff */
[----:B------:R-:W-:Y:S01]  /*a9670*/  IMAD.IADD R82, R23, 0x1, R122 ;  /* 0x0000000117527824 */ /* 0x000fe200078e027a */
[----:B------:R-:W-:Y:S01]  /*a9680*/  IADD3.X R125, P4, PT, RZ, R125, RZ, P4, !PT ;  /* 0x0000007dff7d7210 */ /* 0x000fe2000279e4ff */
[----:B------:R-:W-:-:S03]  /*a9690*/  IMAD.WIDE.U32 R122, R38, R189, RZ ;  /* 0x000000bd267a7225 */ /* 0x000fc600078e00ff */
[----:B------:R-:W-:Y:S01]  /*a96a0*/  IADD3.X R129, PT, PT, RZ, RZ, R103, P4, P0 ;  /* 0x000000ffff817210 */ /* 0x000fe200027e0467 */
[----:B------:R-:W-:-:S04]  /*a96b0*/  IMAD.WIDE.U32 R22, R42, R189, R78 ;  /* 0x000000bd2a167225 */ /* 0x000fc800078e004e */
[----:B------:R-:W-:Y:S01]  /*a96c0*/  IMAD.WIDE.U32 R118, R42, R189, RZ ;  /* 0x000000bd2a767225 */ /* 0x000fe200078e00ff */
[----:B------:R-:W-:Y:S02]  /*a96d0*/  IADD3 R22, P0, PT, R125, R22, RZ ;  /* 0x000000167d167210 */ /* 0x000fe40007f1e0ff */
[----:B------:R-:W-:Y:S01]  /*a96e0*/  IADD3.X R125, P1, PT, R82, R133, RZ, P1, !PT ;  /* 0x00000085527d7210 */ /* 0x000fe20000f3e4ff */
[----:B------:R-:W-:Y:S01]  /*a96f0*/  IMAD.WIDE.U32 R120, P6, R42, R137, R120 ;  /* 0x000000892a787225 */ /* 0x000fe200078c0078 */
[----:B------:R-:W-:-:S03]  /*a9700*/  IADD3 RZ, P3, PT, R78, R118, RZ ;  /* 0x000000764eff7210 */ /* 0x000fc60007f7e0ff */
[----:B------:R-:W-:Y:S01]  /*a9710*/  IMAD.WIDE.U32 R126, R39, R189, RZ ;  /* 0x000000bd277e7225 */ /* 0x000fe200078e00ff */
[----:B------:R-:W-:-:S03]  /*a9720*/  IADD3 R135, P5, PT, R120, R119, RZ ;  /* 0x0000007778877210 */ /* 0x000fc60007fbe0ff */
[----:B------:R-:W-:Y:S01]  /*a9730*/  IMAD.WIDE.U32 R122, P4, R39, R137, R122 ;  /* 0x00000089277a7225 */ /* 0x000fe2000788007a */
[----:B------:R-:W-:-:S03]  /*a9740*/  IADD3.X RZ, P3, PT, R79, R135, RZ, P3, !PT ;  /* 0x000000874fff7210 */ /* 0x000fc60001f7e4ff */
[----:B------:R-:W-:Y:S02]  /*a9750*/  IMAD.X R119, RZ, RZ, RZ, P6 ;  /* 0x000000ffff777224 */ /* 0x000fe400030e06ff */
[----:B------:R-:W-:Y:S01]  /*a9760*/  IMAD.MOV.U32 R118, RZ, RZ, R121 ;  /* 0x000000ffff767224 */ /* 0x000fe200078e0079 */
[----:B------:R-:W-:Y:S01]  /*a9770*/  IADD3 R121, P6, PT, R122, R127, RZ ;  /* 0x0000007f7a797210 */ /* 0x000fe20007fde0ff */
[----:B------:R-:W-:Y:S01]  /*a9780*/  IMAD.IADD R120, R23, 0x1, R120 ;  /* 0x0000000117787824 */ /* 0x000fe200078e0278 */
[----:B------:R-:W-:Y:S01]  /*a9790*/  IADD3.X R127, P1, PT, RZ, R20, RZ, P1, !PT ;  /* 0x00000014ff7f7210 */ /* 0x000fe20000f3e4ff */
[----:B------:R-:W-:Y:S01]  /*a97a0*/  IMAD.WIDE.U32.X R102, R40, R137, R118, P5 ;  /* 0x0000008928667225 */ /* 0x000fe200028e0476 */
[----:B------:R-:W-:Y:S02]  /*a97b0*/  IADD3 RZ, P5, PT, R124, R126, RZ ;  /* 0x0000007e7cff7210 */ /* 0x000fe40007fbe0ff */
[----:B------:R-:W-:Y:S01]  /*a97c0*/  IADD3.X R23, P0, PT, R120, R129, RZ, P0, !PT ;  /* 0x0000008178177210 */ /* 0x000fe2000071e4ff */
[----:B------:R-:W-:Y:S01]  /*a97d0*/  IMAD.WIDE.U32 R118, R36, R189, RZ ;  /* 0x000000bd24767225 */ /* 0x000fe200078e00ff */
[----:B------:R-:W-:-:S02]  /*a97e0*/  IADD3.X R129, PT, PT, RZ, RZ, R21, P1, P2 ;  /* 0x000000ffff817210 */ /* 0x000fc40000fe4415 */
[----:B------:R-:W-:Y:S01]  /*a97f0*/  IADD3 R126, P1, PT, R127, R80, RZ ;  /* 0x000000507f7e7210 */ /* 0x000fe20007f3e0ff */
[----:B------:R-:W-:Y:S01]  /*a9800*/  IMAD.X R79, RZ, RZ, RZ, P4 ;  /* 0x000000ffff4f7224 */ /* 0x000fe200020e06ff */
[----:B------:R-:W-:Y:S01]  /*a9810*/  IADD3.X R127, P3, PT, RZ, R102, RZ, P3, !PT ;  /* 0x00000066ff7f7210 */ /* 0x000fe20001f7e4ff */
[----:B------:R-:W-:Y:S01]  /*a9820*/  IMAD.WIDE.U32 R20, R39, R189, R124 ;  /* 0x000000bd27147225 */ /* 0x000fe200078e007c */
[----:B------:R-:W-:Y:S02]  /*a9830*/  IADD3.X RZ, P5, PT, R125, R121, RZ, P5, !PT ;  /* 0x000000797dff7210 */ /* 0x000fe40002fbe4ff */
[----:B------:R-:W-:Y:S01]  /*a9840*/  IADD3.X R127, P0, PT, RZ, R127, RZ, P0, !PT ;  /* 0x0000007fff7f7210 */ /* 0x000fe2000071e4ff */
[----:B------:R-:W-:Y:S01]  /*a9850*/  IMAD.MOV.U32 R78, RZ, RZ, R123 ;  /* 0x000000ffff4e7224 */ /* 0x000fe200078e007b */
[----:B------:R-:W-:Y:S01]  /*a9860*/  IADD3 RZ, P2, PT, RZ, R80, RZ ;  /* 0x00000050ffff7210 */ /* 0x000fe20007f5e0ff */
[----:B------:R-:W-:Y:S01]  /*a9870*/  IMAD.WIDE.U32 R120, P4, R37, R137, R118 ;  /* 0x0000008925787225 */ /* 0x000fe20007880076 */
[----:B------:R-:W-:-:S02]  /*a9880*/  IADD3.X R119, PT, PT, RZ, RZ, R103, P0, P3 ;  /* 0x000000ffff777210 */ /* 0x000fc400007e6467 */
[----:B------:R-:W-:Y:S01]  /*a9890*/  IADD3 R20, P0, PT, R127, R20, RZ ;  /* 0x000000147f147210 */ /* 0x000fe20007f1e0ff */
[----:B------:R-:W-:Y:S01]  /*a98a0*/  IMAD.WIDE.U32 R124, R37, R189, RZ ;  /* 0x000000bd257c7225 */ /* 0x000fe200078e00ff */
[-C--:B------:R-:W-:Y:S02]  /*a98b0*/  IADD3.X R127, P1, PT, R129, R4.reuse, RZ, P1, !PT ;  /* 0x00000004817f7210 */ /* 0x080fe40000f3e4ff */
[----:B------:R-:W-:Y:S01]  /*a98c0*/  IADD3.X RZ, P2, PT, RZ, R4, RZ, P2, !PT ;  /* 0x00000004ffff7210 */ /* 0x000fe2000175e4ff */
        /* <DEDUP_REMOVED lines=9> */
[----:B------:R-:W-:Y:S01]  /*a9960*/  IMAD.WIDE.U32 R78, R18, -0x30003, RZ ;  /* 0xfffcfffd124e7825 */ /* 0x000fe200078e00ff */
[----:B------:R-:W-:-:S03]  /*a9970*/  IADD3.X R125, P4, PT, RZ, R125, RZ, P0, !PT ;  /* 0x0000007dff7d7210 */ /* 0x000fc6000079e4ff */
[----:B------:R-:W-:Y:S01]  /*a9980*/  IMAD.WIDE.U32 R118, R37, R189, R126 ;  /* 0x000000bd25767225 */ /* 0x000fe200078e007e */
[----:B------:R-:W-:-:S03]  /*a9990*/  IADD3.X R103, PT, PT, RZ, RZ, R103, P4, P5 ;  /* 0x000000ffff677210 */ /* 0x000fc600027ea467 */
        /* <DEDUP_REMOVED lines=81> */
[----:B------:R-:W-:Y:S02]  /*a9eb0*/  IMAD.MOV.U32 R76, RZ, RZ, R19 ;  /* 0x000000ffff4c7224 */ /* 0x000fe400078e0013 */
[----:B------:R-:W-:Y:S01]  /*a9ec0*/  IMAD.X R145, RZ, RZ, RZ, P2 ;  /* 0x000000ffff917224 */ /* 0x000fe200010e06ff */
[----:B------:R-:W-:Y:S01]  /*a9ed0*/  IADD3.X R129, PT, PT, RZ, RZ, R131, P5, P0 ;  /* 0x000000ffff817210 */ /* 0x000fe20002fe0483 */
[----:B------:R-:W-:Y:S01]  /*a9ee0*/  IMAD.WIDE.U32.X R76, R135, 0x1a0111ea, R76, P1 ;  /* 0x1a0111ea874c7825 */ /* 0x000fe200008e044c */
[----:B------:R-:W-:Y:S02]  /*a9ef0*/  IADD3.X RZ, P1, PT, R23, R147, RZ, P6, !PT ;  /* 0x0000009317ff7210 */ /* 0x000fe4000373e4ff */
[----:B------:R-:W-:Y:S01]  /*a9f00*/  IADD3.X R145, PT, PT, R145, RZ, RZ, P4, P3 ;  /* 0x000000ff91917210 */ /* 0x000fe200027e64ff */
[----:B------:R-:W-:Y:S01]  /*a9f10*/  IMAD.WIDE.U32 R134, R78, -0xc7aed41, R22 ;  /* 0xf38512bf4e867825 */ /* 0x000fe200078e0016 */
[----:B------:R-:W-:-:S02]  /*a9f20*/  IADD3 RZ, P3, PT, R118, R140, RZ ;  /* 0x0000008c76ff7210 */ /* 0x000fc40007f7e0ff */
[----:B------:R-:W-:Y:S01]  /*a9f30*/  IADD3 RZ, P4, PT, R20, R138, RZ ;  /* 0x0000008a14ff7210 */ /* 0x000fe20007f9e0ff */
[----:B------:R-:W-:-:S03]  /*a9f40*/  IMAD.WIDE.U32 R22, R44, R164, RZ ;  /* 0x000000a42c167225 */ /* 0x000fc600078e00ff */
[----:B------:R-:W-:Y:S01]  /*a9f50*/  IADD3.X RZ, P4, PT, R21, R79, RZ, P4, !PT ;  /* 0x0000004f15ff7210 */ /* 0x000fe2000279e4ff */
[----:B------:R-:W-:-:S04]  /*a9f60*/  IMAD.WIDE.U32 R132, P2, R47, R165, R132 ;  /* 0x000000a52f847225 */ /* 0x000fc80007840084 */
[----:B------:R-:W-:Y:S01]  /*a9f70*/  IMAD.IADD R82, R135, 0x1, R124 ;  /* 0x0000000187527824 */ /* 0x000fe200078e027c */
[----:B------:R-:W-:Y:S01]  /*a9f80*/  IADD3 R19, P6, PT, R132, R141, RZ ;  /* 0x0000008d84137210 */ /* 0x000fe20007fde0ff */
[----:B------:R-:W-:-:S03]  /*a9f90*/  IMAD.WIDE.U32 R130, P0, R46, R165, R22 ;  /* 0x000000a52e827225 */ /* 0x000fc60007800016 */
[----:B------:R-:W-:Y:S01]  /*a9fa0*/  IADD3.X RZ, P3, PT, R119, R19, RZ, P3, !PT ;  /* 0x0000001377ff7210 */ /* 0x000fe20001f7e4ff */
[----:B------:R-:W-:Y:S02]  /*a9fb0*/  IMAD.X R125, RZ, RZ, RZ, P2 ;  /* 0x000000ffff7d7224 */ /* 0x000fe400010e06ff */
[----:B------:R-:W-:-:S04]  /*a9fc0*/  IMAD.WIDE.U32 R22, R47, R164, R118 ;  /* 0x000000a42f167225 */ /* 0x000fc800078e0076 */
[----:B------:R-:W-:Y:S02]  /*a9fd0*/  IMAD.MOV.U32 R124, RZ, RZ, R133 ;  /* 0x000000ffff7c7224 */ /* 0x000fe400078e0085 */
[----:B------:R-:W-:-:S04]  /*a9fe0*/  IMAD.WIDE.U32 R138, R46, R164, RZ ;  /* 0x000000a42e8a7225 */ /* 0x000fc800078e00ff */
[----:B------:R-:W-:Y:S01]  /*a9ff0*/  IMAD.WIDE.U32.X R118, R45, R165, R124, P6 ;  /* 0x000000a52d767225 */ /* 0x000fe200030e047c */
[----:B------:R-:W-:Y:S02]  /*aa000*/  IADD3 RZ, P6, PT, RZ, R22, RZ ;  /* 0x00000016ffff7210 */ /* 0x000fe40007fde0ff */
[----:B------:R-:W-:Y:S01]  /*aa010*/  IADD3 R135, P5, PT, R130, R139, RZ ;  /* 0x0000008b82877210 */ /* 0x000fe20007fbe0ff */
[----:B------:R-:W-:Y:S01]  /*aa020*/  IMAD.IADD R23, R23, 0x1, R132 ;  /* 0x0000000117177824 */ /* 0x000fe200078e0284 */
[----:B------:R-:W-:Y:S01]  /*aa030*/  IADD3 RZ, P2, PT, R122, R138, RZ ;  /* 0x0000008a7aff7210 */ /* 0x000fe20007f5e0ff */
[----:B------:R-:W-:Y:S01]  /*aa040*/  IMAD.X R125, RZ, RZ, RZ, P0 ;  /* 0x000000ffff7d7224 */ /* 0x000fe200000e06ff */
[----:B------:R-:W-:Y:S01]  /*aa050*/  IADD3.X R19, P3, PT, RZ, R118, RZ, P3, !PT ;  /* 0x00000076ff137210 */ /* 0x000fe20001f7e4ff */
[----:B------:R-:W-:Y:S01]  /*aa060*/  IMAD.MOV.U32 R124, RZ, RZ, R131 ;  /* 0x000000ffff7c7224 */ /* 0x000fe200078e0083 */
[----:B------:R-:W-:Y:S01]  /*aa070*/  IADD3.X RZ, P6, PT, RZ, R23, RZ, P6, !PT ;  /* 0x00000017ffff7210 */ /* 0x000fe200037de4ff */
[----:B------:R-:W-:Y:S01]  /*aa080*/  IMAD.WIDE.U32 R20, R78, 0x434bacd7, R20 ;  /* 0x434bacd74e147825 */ /* 0x000fe200078e0014 */
[----:B------:R-:W-:-:S02]  /*aa090*/  IADD3.X RZ, P2, PT, R123, R135, RZ, P2, !PT ;  /* 0x000000877bff7210 */ /* 0x000fc4000175e4ff */
[----:B------:R-:W-:Y:S01]  /*aa0a0*/  IADD3.X R19, P6, PT, RZ, R19, RZ, P6, !PT ;  /* 0x00000013ff137210 */ /* 0x000fe200037de4ff */
[----:B------:R-:W-:Y:S01]  /*aa0b0*/  IMAD.WIDE.U32 R122, R46, R164, R122 ;  /* 0x000000a42e7a7225 */ /* 0x000fe200078e007a */
[----:B------:R-:W-:Y:S02]  /*aa0c0*/  IADD3 RZ, P0, PT, R102, R128, RZ ;  /* 0x0000008066ff7210 */ /* 0x000fe40007f1e0ff */
[----:B------:R-:W-:Y:S01]  /*aa0d0*/  IADD3.X R119, PT, PT, RZ, RZ, R119, P6, P3 ;  /* 0x000000ffff777210 */ /* 0x000fe200037e6477 */
[----:B------:R-:W-:Y:S01]  /*aa0e0*/  IMAD.IADD R130, R123, 0x1, R130 ;  /* 0x000000017b827824 */ /* 0x000fe200078e0282 */
[----:B------:R-:W-:Y:S01]  /*aa0f0*/  IADD3 R118, P3, PT, R19, R122, RZ ;  /* 0x0000007a13767210 */ /* 0x000fe20007f7e0ff */
[----:B------:R-:W-:Y:S01]  /*aa100*/  IMAD.WIDE.U32.X R122, R44, R165, R124, P5 ;  /* 0x000000a52c7a7225 */ /* 0x000fe200028e047c */
[----:B------:R-:W-:Y:S02]  /*aa110*/  IADD3 R134, P6, PT, R127, R134, RZ ;  /* 0x000000867f867210 */ /* 0x000fe40007fde0ff */
[----:B------:R-:W-:Y:S01]  /*aa120*/  IADD3.X R119, P3, PT, R130, R119, RZ, P3, !PT ;  /* 0x0000007782777210 */ /* 0x000fe20001f7e4ff */
[----:B------:R-:W-:Y:S01]  /*aa130*/  IMAD.IADD R79, R21, 0x1, R126 ;  /* 0x00000001154f7824 */ /* 0x000fe200078e027e */
[----:B------:R-:W-:Y:S01]  /*aa140*/  IADD3.X R19, P2, PT, RZ, R122, RZ, P2, !PT ;  /* 0x0000007aff137210 */ /* 0x000fe2000175e4ff */
[----:B------:R-:W-:Y:S01]  /*aa150*/  IMAD.WIDE.U32 R126, R41, R164, RZ ;  /* 0x000000a4297e7225 */ /* 0x000fe200078e00ff */
[----:B------:R-:W-:-:S02]  /*aa160*/  IADD3.X R135, P6, PT, R82, R129, RZ, P6, !PT ;  /* 0x0000008152877210 */ /* 0x000fc400037de4ff */
[----:B------:R-:W-:Y:S01]  /*aa170*/  IADD3.X R21, P1, PT, RZ, R120, RZ, P1, !PT ;  /* 0x00000078ff157210 */ /* 0x000fe20000f3e4ff */
[C---:B------:R-:W-:Y:S01]  /*aa180*/  IMAD.WIDE.U32 R124, R43.reuse, R164, RZ ;  /* 0x000000a42b7c7225 */ /* 0x040fe200078e00ff */
[----:B------:R-:W-:Y:S02]  /*aa190*/  IADD3.X R19, P3, PT, RZ, R19, RZ, P3, !PT ;  /* 0x00000013ff137210 */ /* 0x000fe40001f7e4ff */
[----:B------:R-:W-:Y:S01]  /*aa1a0*/  IADD3.X R21, P6, PT, RZ, R21, RZ, P6, !PT ;  /* 0x00000015ff157210 */ /* 0x000fe200037de4ff */
[----:B------:R-:W-:Y:S01]  /*aa1b0*/  IMAD.WIDE.U32 R126, P5, R43, R165, R126 ;  /* 0x000000a52b7e7225 */ /* 0x000fe200078a007e */
[----:B------:R-:W-:Y:S02]  /*aa1c0*/  IADD3.X RZ, P0, PT, R103, R149, RZ, P0, !PT ;  /* 0x0000009567ff7210 */ /* 0x000fe4000071e4ff */
[----:B------:R-:W-:Y:S01]  /*aa1d0*/  IADD3.X R123, PT, PT, RZ, RZ, R123, P3, P2 ;  /* 0x000000ffff7b7210 */ /* 0x000fe20001fe447b */
[----:B------:R-:W-:Y:S01]  /*aa1e0*/  IMAD.WIDE.U32 R102, R78, 0x397fe69a, R102 ;  /* 0x397fe69a4e667825 */ /* 0x000fe200078e0066 */
[----:B------:R-:W-:-:S02]  /*aa1f0*/  IADD3.X R120, PT, PT, RZ, RZ, R121, P6, P1 ;  /* 0x000000ffff787210 */ /* 0x000fc400037e2479 */
[----:B------:R-:W-:Y:S01]  /*aa200*/  IADD3 R78, P3, PT, R21, R20, RZ ;  /* 0x00000014154e7210 */ /* 0x000fe20007f7e0ff */
[----:B------:R-:W-:Y:S01]  /*aa210*/  IMAD.WIDE.U32 R20, R43, R164, R134 ;  /* 0x000000a42b147225 */ /* 0x000fe200078e0086 */
[----:B------:R-:W-:Y:S02]  /*aa220*/  IADD3 R125, P6, PT, R126, R125, RZ ;  /* 0x0000007d7e7d7210 */ /* 0x000fe40007fde0ff */
[----:B------:R-:W-:Y:S01]  /*aa230*/  IADD3.X R79, P3, PT, R79, R120, RZ, P3, !PT ;  /* 0x000000784f4f7210 */ /* 0x000fe20001f7e4ff */
[----:B------:R-:W-:Y:S01]  /*aa240*/  IMAD.X R121, RZ, RZ, RZ, P5 ;  /* 0x000000ffff797224 */ /* 0x000fe200028e06ff */
[----:B------:R-:W-:Y:S01]  /*aa250*/  IADD3 RZ, P1, PT, R134, R124, RZ ;  /* 0x0000007c86ff7210 */ /* 0x000fe20007f3e0ff */
[----:B------:R-:W-:Y:S01]  /*aa260*/  IMAD.MOV.U32 R120, RZ, RZ, R127 ;  /* 0x000000ffff787224 */ /* 0x000fe200078e007f */
[----:B------:R-:W-:Y:S01]  /*aa270*/  IADD3 R20, P5, PT, R19, R20, RZ ;  /* 0x0000001413147210 */ /* 0x000fe20007fbe0ff */
[----:B------:R-:W-:Y:S01]  /*aa280*/  IMAD.IADD R126, R21, 0x1, R126 ;  /* 0x00000001157e7824 */ /* 0x000fe200078e027e */
[----:B------:R-:W-:Y:S01]  /*aa290*/  IADD3.X R21, P4, PT, RZ, R56, RZ, P4, !PT ;  /* 0x00000038ff157210 */ /* 0x000fe2000279e4ff */
[----:B------:R-:W-:Y:S01]  /*aa2a0*/  IMAD.WIDE.U32.X R120, R41, R165, R120, P6 ;  /* 0x000000a529787225 */ /* 0x000fe200030e0478 */
[----:B------:R-:W-:-:S02]  /*aa2b0*/  IADD3.X RZ, P1, PT, R135, R125, RZ, P1, !PT ;  /* 0x0000007d87ff7210 */ /* 0x000fc40000f3e4ff */
[----:B------:R-:W-:Y:S01]  /*aa2c0*/  IADD3.X R19, P3, PT, RZ, R21, RZ, P3, !PT ;  /* 0x00000015ff137210 */ /* 0x000fe20001f7e4ff */
[----:B------:R-:W-:Y:S01]  /*aa2d0*/  IMAD.IADD R82, R103, 0x1, R18 ;  /* 0x0000000167527824 */ /* 0x000fe200078e0212 */
        /* <DEDUP_REMOVED lines=21> */
[----:B------:R-:W-:Y:S01]  /*aa430*/  IMAD.WIDE.U32 R126, R18, -0x5555, RZ ;  /* 0xffffaaab127e7825 */ /* 0x000fe200078e00ff */
[----:B------:R-:W-:-:S03]  /*aa440*/  IADD3 R133, P4, PT, R102, R123, RZ ;  /* 0x0000007b66857210 */ /* 0x000fc60007f9e0ff */
[----:B------:R-:W-:Y:S01]  /*aa450*/  IMAD.WIDE.U32 R124, P6, R18, -0x46010001, R120 ;  /* 0xb9feffff127c7825 */ /* 0x000fe200078c0078 */
[----:B------:R-:W-:Y:S02]  /*aa460*/  IADD3 RZ, P0, PT, R22, R126, RZ ;  /* 0x0000007e16ff7210 */ /* 0x000fe40007f1e0ff */
[----:B------:R-:W-:Y:S01]  /*aa470*/  IADD3.X RZ, P3, PT, R79, R133, RZ, P3, !PT ;  /* 0x000000854fff7210 */ /* 0x000fe20001f7e4ff */
[----:B------:R-:W-:-:S04]  /*aa480*/  IMAD.WIDE.U32 R76, R42, R164, R78 ;  /* 0x000000a42a4c7225 */ /* 0x000fc800078e004e */
[----:B------:R-:W-:Y:S01]  /*aa490*/  IMAD.X R121, RZ, RZ, RZ, P5 ;  /* 0x000000ffff797224 */ /* 0x000fe200028e06ff */
[----:B------:R-:W-:Y:S01]  /*aa4a0*/  IADD3 R127, P5, PT, R124, R127, RZ ;  /* 0x0000007f7c7f7210 */ /* 0x000fe20007fbe0ff */
[----:B------:R-:W-:Y:S02]  /*aa4b0*/  IMAD.MOV.U32 R120, RZ, RZ, R103 ;  /* 0x000000ffff787224 */ /* 0x000fe400078e0067 */
[----:B------:R-:W-:Y:S01]  /*aa4c0*/  IMAD.WIDE.U32 R122, R18, -0x5555, R22 ;  /* 0xffffaaab127a7825 */ /* 0x000fe200078e0016 */
[----:B------:R-:W-:-:S03]  /*aa4d0*/  IADD3.X RZ, P0, PT, R23, R127, RZ, P0, !PT ;  /* 0x0000007f17ff7210 */ /* 0x000fc6000071e4ff */
[----:B------:R-:W-:Y:S01]  /*aa4e0*/  IMAD.IADD R78, R77, 0x1, R102 ;  /* 0x000000014d4e7824 */ /* 0x000fe200078e0266 */
[----:B------:R-:W-:Y:S01]  /*aa4f0*/  IADD3 RZ, P1, PT, RZ, R122, RZ ;  /* 0x0000007affff7210 */ /* 0x000fe20007f3e0ff */
[----:B------:R-:W-:Y:S01]  /*aa500*/  IMAD.WIDE.U32.X R102, R40, R165, R120, P4 ;  /* 0x000000a528667225 */ /* 0x000fe200020e0478 */
        /* <DEDUP_REMOVED lines=8> */
[----:B------:R-:W-:Y:S02]  /*aa590*/  IMAD.MOV.U32 R76, RZ, RZ, R125 ;  /* 0x000000ffff4c7224 */ /* 0x000fe400078e007d */
[----:B------:R-:W-:Y:S01]  /*aa5a0*/  IMAD.WIDE.U32 R122, R18, -0x4eac0001, RZ ;  /* 0xb153ffff127a7825 */ /* 0x000fe200078e00ff */
[----:B------:R-:W-:-:S03]  /*aa5b0*/  IADD3.X R149, PT, PT, RZ, RZ, R103, P4, P3 ;  /* 0x000000ffff957210 */ /* 0x000fc600027e6467 */
        /* <DEDUP_REMOVED lines=20> */
[----:B------:R-:W-:Y:S01]  /*aa700*/  IMAD.WIDE.U32 R130, R18, -0x4eac0001, R118 ;  /* 0xb153ffff12827825 */ /* 0x000fe200078e0076 */
[----:B------:R-:W-:-:S03]  /*aa710*/  IADD3.X RZ, P0, PT, R57, R123, RZ, P0, !PT ;  /* 0x0000007b39ff7210 */ /* 0x000fc6000071e4ff */
[----:B------:R-:W-:-:S04]  /*aa720*/  IMAD.WIDE.U32 R102, R39, R164, R56 ;  /* 0x000000a427667225 */ /* 0x000fc800078e0038 */
[----:B------:R-:W-:Y:S02]  /*aa730*/  IMAD.X R135, RZ, RZ, RZ, P1 ;  /* 0x000000ffff877224 */ /* 0x000fe400008e06ff */
[----:B------:R-:W-:-:S04]  /*aa740*/  IMAD.WIDE.U32 R122, R147, 0x434bacd7, RZ ;  /* 0x434bacd7937a7825 */ /* 0x000fc800078e00ff */
[----:B------:R-:W-:Y:S02]  /*aa750*/  IMAD.MOV.U32 R134, RZ, RZ, R79 ;  /* 0x000000ffff867224 */ /* 0x000fe400078e004f */
[----:B------:R-:W-:Y:S01]  /*aa760*/  IMAD.X R133, RZ, RZ, RZ, P5 ;  /* 0x000000ffff857224 */ /* 0x000fe200028e06ff */
[----:B------:R-:W-:Y:S01]  /*aa770*/  IADD3 RZ, P5, PT, R20, R124, RZ ;  /* 0x0000007c14ff7210 */ /* 0x000fe20007fbe0ff */
[----:B------:R-:W-:Y:S02]  /*aa780*/  IMAD.MOV.U32 R132, RZ, RZ, R121 ;  /* 0x000000ffff847224 */ /* 0x000fe400078e0079 */
[----:B------:R-:W-:Y:S01]  /*aa790*/  IMAD.WIDE.U32 R118, R147, -0xc7aed41, RZ ;  /* 0xf38512bf93767825 */ /* 0x000fe200078e00ff */
[----:B------:R-:W-:-:S03]  /*aa7a0*/  IADD3.X RZ, P5, PT, R21, R125, RZ, P5, !PT ;  /* 0x0000007d15ff7210 */ /* 0x000fc60002fbe4ff */
[----:B------:R-:W-:Y:S01]  /*aa7b0*/  IMAD.WIDE.U32.X R134, R147, 0x6730d2a0, R134, P6 ;  /* 0x6730d2a093867825 */ /* 0x000fe200030e0486 */
[----:B------:R-:W-:-:S03]  /*aa7c0*/  IADD3 R102, P6, PT, R127, R102, RZ ;  /* 0x000000667f667210 */ /* 0x000fc60007fde0ff */
[----:B------:R-:W-:-:S04]  /*aa7d0*/  IMAD.WIDE.U32.X R132, R147, 0x1eabfffe, R132, P4 ;  /* 0x1eabfffe93847825 */ /* 0x000fc800020e0484 */
[----:B------:R-:W-:-:S04]  /*aa7e0*/  IMAD.WIDE.U32 R122, P4, R18, 0x4b1ba7b6, R122 ;  /* 0x4b1ba7b6127a7825 */ /* 0x000fc8000788007a */
[----:B------:R-:W-:-:S04]  /*aa7f0*/  IMAD.WIDE.U32 R126, R18, 0x434bacd7, RZ ;  /* 0x434bacd7127e7825 */ /* 0x000fc800078e00ff */
[----:B------:R-:W-:-:S04]  /*aa800*/  IMAD.WIDE.U32 R118, P1, R18, 0x64774b84, R118 ;  /* 0x64774b8412767825 */ /* 0x000fc80007820076 */
[----:B------:R-:W-:-:S04]  /*aa810*/  IMAD.WIDE.U32 R140, R18, -0xc7aed41, RZ ;  /* 0xf38512bf128c7825 */ /* 0x000fc800078e00ff */
[----:B------:R-:W-:Y:S02]  /*aa820*/  IMAD.IADD R56, R103, 0x1, R76 ;  /* 0x0000000167387824 */ /* 0x000fe400078e024c */
[----:B------:R-:W-:Y:S01]  /*aa830*/  IMAD.X R121, RZ, RZ, RZ, P4 ;  /* 0x000000ffff797224 */ /* 0x000fe200020e06ff */
[----:B------:R-:W-:Y:S01]  /*aa840*/  IADD3 R127, P4, PT, R122, R127, RZ ;  /* 0x0000007f7a7f7210 */ /* 0x000fe20007f9e0ff */
[----:B------:R-:W-:Y:S01]  /*aa850*/  IMAD.IADD R82, R131, 0x1, R120 ;  /* 0x0000000183527824 */ /* 0x000fe200078e0278 */
[----:B------:R-:W-:Y:S01]  /*aa860*/  IADD3.X R103, P6, PT, R56, R149, RZ, P6, !PT ;  /* 0x0000009538677210 */ /* 0x000fe200037de4ff */
[----:B------:R-:W-:Y:S01]  /*aa870*/  IMAD.X R129, RZ, RZ, RZ, P1 ;  /* 0x000000ffff817224 */ /* 0x000fe200008e06ff */
[----:B------:R-:W-:Y:S01]  /*aa880*/  IADD3 R153, P1, PT, R118, R141, RZ ;  /* 0x0000008d76997210 */ /* 0x000fe20007f3e0ff */
[----:B------:R-:W-:-:S04]  /*aa890*/  IMAD.WIDE.U32 R76, R147, 0x397fe69a, RZ ;  /* 0x397fe69a934c7825 */ /* 0x000fc800078e00ff */
[----:B------:R-:W-:Y:S02]  /*aa8a0*/  IMAD.MOV.U32 R120, RZ, RZ, R123 ;  /* 0x000000ffff787224 */ /* 0x000fe400078e007b */
[----:B------:R-:W-:Y:S01]  /*aa8b0*/  IMAD.MOV.U32 R128, RZ, RZ, R119 ;  /* 0x000000ffff807224 */ /* 0x000fe200078e0077 */
[----:B------:R-:W-:Y:S01]  /*aa8c0*/  IADD3.X R119, P0, PT, RZ, R138, RZ, P0, !PT ;  /* 0x0000008aff777210 */ /* 0x000fe2000071e4ff */
[----:B------:R-:W-:Y:S01]  /*aa8d0*/  IMAD.WIDE.U32.X R120, R147, 0x4b1ba7b6, R120, P4 ;  /* 0x4b1ba7b693787825 */ /* 0x000fe200020e0478 */
[----:B------:R-:W-:Y:S02]  /*aa8e0*/  IADD3 R130, P4, PT, R143, R130, RZ ;  /* 0x000000828f827210 */ /* 0x000fe40007f9e0ff */
[----:B------:R-:W-:Y:S01]  /*aa8f0*/  IADD3.X R119, P6, PT, RZ, R119, RZ, P6, !PT ;  /* 0x00000077ff777210 */ /* 0x000fe200037de4ff */
[----:B------:R-:W-:Y:S01]  /*aa900*/  IMAD.WIDE.U32.X R128, R147, 0x64774b84, R128, P1 ;  /* 0x64774b8493807825 */ /* 0x000fe200008e0480 */
[----:B------:R-:W-:Y:S02]  /*aa910*/  IADD3.X R131, P4, PT, R82, R145, RZ, P4, !PT ;  /* 0x0000009152837210 */ /* 0x000fe4000279e4ff */
[----:B------:R-:W-:Y:S01]  /*aa920*/  IADD3.X R123, PT, PT, RZ, RZ, R139, P6, P0 ;  /* 0x000000ffff7b7210 */ /* 0x000fe200037e048b */
[----:B------:R-:W-:-:S04]  /*aa930*/  IMAD.WIDE.U32 R76, P1, R18, 0x1a0111ea, R76 ;  /* 0x1a0111ea124c7825 */ /* 0x000fc8000782004c */
[----:B------:R-:W-:-:S04]  /*aa940*/  IMAD.WIDE.U32 R142, R36, R164, RZ ;  /* 0x000000a4248e7225 */ /* 0x000fc800078e00ff */
[----:B------:R-:W-:-:S04]  /*aa950*/  IMAD.WIDE.U32 R124, R18, 0x397fe69a, RZ ;  /* 0x397fe69a127c7825 */ /* 0x000fc800078e00ff */
[----:B------:R-:W-:Y:S01]  /*aa960*/  IMAD.MOV.U32 R56, RZ, RZ, R77 ;  /* 0x000000ffff387224 */ /* 0x000fe200078e004d */
[----:B------:R-:W-:Y:S01]  /*aa970*/  IADD3.X R77, P3, PT, RZ, R132, RZ, P3, !PT ;  /* 0x00000084ff4d7210 */ /* 0x000fe20001f7e4ff */
[----:B------:R-:W-:Y:S01]  /*aa980*/  IMAD.X R57, RZ, RZ, RZ, P1 ;  /* 0x000000ffff397224 */ /* 0x000fe200008e06ff */
[----:B------:R-:W-:Y:S01]  /*aa990*/  IADD3 R149, P1, PT, R76, R125, RZ ;  /* 0x0000007d4c957210 */ /* 0x000fe20007f3e0ff */
[----:B------:R-:W-:Y:S01]  /*aa9a0*/  IMAD.WIDE.U32 R142, P0, R37, R165, R142 ;  /* 0x000000a5258e7225 */ /* 0x000fe2000780008e */
[----:B------:R-:W-:-:S03]  /*aa9b0*/  IADD3.X R77, P4, PT, RZ, R77, RZ, P4, !PT ;  /* 0x0000004dff4d7210 */ /* 0x000fc6000279e4ff */
[----:B------:R-:W-:Y:S01]  /*aa9c0*/  IMAD.WIDE.U32 R138, R37, R164, RZ ;  /* 0x000000a4258a7225 */ /* 0x000fe200078e00ff */
[----:B------:R-:W-:-:S03]  /*aa9d0*/  IADD3.X R133, PT, PT, RZ, RZ, R133, P4, P3 ;  /* 0x000000ffff857210 */ /* 0x000fc600027e6485 */
[----:B------:R-:W-:Y:S01]  /*aa9e0*/  IMAD.WIDE.U32 R144, R18, -0x94f09dc, R20 ;  /* 0xf6b0f62412907825 */ /* 0x000fe200078e0014 */
[----:B------:R-:W-:-:S03]  /*aa9f0*/  IADD3 R125, P6, PT, R142, R139, RZ ;  /* 0x0000008b8e7d7210 */ /* 0x000fc60007fde0ff */
[----:B------:R-:W-:Y:S01]  /*aaa00*/  IMAD.X R141, RZ, RZ, RZ, P0 ;  /* 0x000000ffff8d7224 */ /* 0x000fe200000e06ff */
[----:B------:R-:W-:Y:S01]  /*aaa10*/  IADD3 R20, P0, PT, R151, R4, RZ ;  /* 0x0000000497147210 */ /* 0x000fe20007f1e0ff */
[----:B------:R-:W-:Y:S01]  /*aaa20*/  IMAD.WIDE.U32.X R56, R147, 0x1a0111ea, R56, P1 ;  /* 0x1a0111ea93387825 */ /* 0x000fe200008e0438 */
[----:B------:R-:W-:Y:S02]  /*aaa30*/  IADD3 RZ, P1, PT, R22, R140, RZ ;  /* 0x0000008c16ff7210 */ /* 0x000fe40007f3e0ff */
[----:B------:R-:W-:Y:S01]  /*aaa40*/  IADD3 R132, P3, PT, R77, R144, RZ ;  /* 0x000000904d847210 */ /* 0x000fe20007f7e0ff */
[----:B------:R-:W-:Y:S01]  /*aaa50*/  IMAD.IADD R4, R145, 0x1, R78 ;  /* 0x0000000191047824 */ /* 0x000fe200078e024e */
[----:B------:R-:W-:Y:S01]  /*aaa60*/  IADD3.X R21, P0, PT, R19, R80, RZ, P0, !PT ;  /* 0x0000005013157210 */ /* 0x000fe2000071e4ff */
[----:B------:R-:W-:Y:S01]  /*aaa70*/  IMAD.MOV.U32 R140, RZ, RZ, R143 ;  /* 0x000000ffff8c7224 */ /* 0x000fe200078e008f */
[----:B------:R-:W-:Y:S02]  /*aaa80*/  IADD3.X R19, P5, PT, RZ, R134, RZ, P5, !PT ;  /* 0x00000086ff137210 */ /* 0x000fe40002fbe4ff */
[----:B------:R-:W-:Y:S01]  /*aaa90*/  IADD3 RZ, P4, PT, R20, R138, RZ ;  /* 0x0000008a14ff7210 */ /* 0x000fe20007f9e0ff */
[----:B------:R-:W-:Y:S01]  /*aaaa0*/  IMAD.WIDE.U32.X R140, R36, R165, R140, P6 ;  /* 0x000000a5248c7225 */ /* 0x000fe200030e048c */
[----:B------:R-:W-:-:S02]  /*aaab0*/  IADD3.X R133, P6, PT, R4, R133, RZ, P3, !PT ;  /* 0x0000008504857210 */ /* 0x000fc40001fde4ff */
[----:B------:R-:W-:Y:S01]  /*aaac0*/  IADD3.X RZ, P4, PT, R21, R125, RZ, P4, !PT ;  /* 0x0000007d15ff7210 */ /* 0x000fe2000279e4ff */
[----:B------:R-:W-:Y:S01]  /*aaad0*/  IMAD.WIDE.U32 R78, R37, R164, R20 ;  /* 0x000000a4254e7225 */ /* 0x000fe200078e0014 */
[----:B------:R-:W-:Y:S02]  /*aaae0*/  IADD3.X R19, P6, PT, RZ, R19, RZ, P6, !PT ;  /* 0x00000013ff137210 */ /* 0x000fe400037de4ff */
[----:B------:R-:W-:Y:S01]  /*aaaf0*/  IADD3.X RZ, P1, PT, R23, R153, RZ, P1, !PT ;  /* 0x0000009917ff7210 */ /* 0x000fe20000f3e4ff */
[----:B------:R-:W-:Y:S01]  /*aab00*/  IMAD.WIDE.U32 R138, R18, -0xc7aed41, R22 ;  /* 0xf38512bf128a7825 */ /* 0x000fe200078e0016 */
[----:B------:R-:W-:Y:S02]  /*aab10*/  IADD3 R78, P3, PT, R119, R78, RZ ;  /* 0x0000004e774e7210 */ /* 0x000fe40007f7e0ff */
[----:B------:R-:W-:Y:S01]  /*aab20*/  IADD3.X R134, PT, PT, RZ, RZ, R135, P6, P5 ;  /* 0x000000ffff867210 */ /* 0x000fe200037ea487 */
[----:B------:R-:W-:Y:S01]  /*aab30*/  IMAD.IADD R142, R79, 0x1, R142 ;  /* 0x000000014f8e7824 */ /* 0x000fe200078e028e */
[----:B------:R-:W-:Y:S01]  /*aab40*/  IADD3.X R77, P4, PT, RZ, R140, RZ, P4, !PT ;  /* 0x0000008cff4d7210 */ /* 0x000fe2000279e4ff */
[----:B------:R-:W-:Y:S01]  /*aab50*/  IMAD.IADD R119, R139, 0x1, R118 ;  /* 0x000000018b777824 */ /* 0x000fe200078e0276 */
[----:B------:R-:W-:Y:S01]  /*aab60*/  IADD3 R118, P5, PT, R19, R138, RZ ;  /* 0x0000008a13767210 */ /* 0x000fe20007fbe0ff */
[----:B------:R-:W-:Y:S01]  /*aab70*/  IMAD.WIDE.U32 R20, R45, R219, RZ ;  /* 0x000000db2d147225 */ /* 0x000fe200078e00ff */
[----:B------:R-:W-:-:S02]  /*aab80*/  IADD3.X R79, P3, PT, R142, R123, RZ, P3, !PT ;  /* 0x0000007b8e4f7210 */ /* 0x000fc40001f7e4ff */
[----:B------:R-:W-:Y:S01]  /*aab90*/  IADD3.X R119, P5, PT, R119, R134, RZ, P5, !PT ;  /* 0x0000008677777210 */ /* 0x000fe20002fbe4ff */
[C---:B------:R-:W-:Y:S01]  /*aaba0*/  IMAD.WIDE.U32 R134, R47.reuse, R219, RZ ;  /* 0x000000db2f867225 */ /* 0x040fe200078e00ff */
[----:B------:R-:W-:Y:S02]  /*aabb0*/  IADD3.X R19, P1, PT, RZ, R128, RZ, P1, !PT ;  /* 0x00000080ff137210 */ /* 0x000fe40000f3e4ff */
        /* <DEDUP_REMOVED lines=8> */
[----:B------:R-:W-:Y:S02]  /*aac40*/  IADD3.X R129, PT, PT, RZ, RZ, R129, P5, P1 ;  /* 0x000000ffff817210 */ /* 0x000fe40002fe2481 */
[----:B------:R-:W-:Y:S01]  /*aac50*/  IADD3 RZ, P5, PT, R102, R126, RZ ;  /* 0x0000007e66ff7210 */ /* 0x000fe20007fbe0ff */
[----:B------:R-:W-:Y:S01]  /*aac60*/  IMAD.MOV.U32 R102, RZ, RZ, R23 ;  /* 0x000000ffff667224 */ /* 0x000fe200078e0017 */
[----:B------:R-:W-:Y:S02]  /*aac70*/  IADD3 R20, P1, PT, R19, R20, RZ ;  /* 0x0000001413147210 */ /* 0x000fe40007f3e0ff */
[----:B------:R-:W-:Y:S01]  /*aac80*/  IADD3.X RZ, P3, PT, R131, R123, RZ, P3, !PT ;  /* 0x0000007b83ff7210 */ /* 0x000fe20001f7e4ff */
[----:B------:R-:W-:Y:S01]  /*aac90*/  IMAD.WIDE.U32 R130, R47, R219, R130 ;  /* 0x000000db2f827225 */ /* 0x000fe200078e0082 */
[----:B------:R-:W-:-:S02]  /*aaca0*/  IADD3.X RZ, P5, PT, R103, R127, RZ, P5, !PT ;  /* 0x0000007f67ff7210 */ /* 0x000fc40002fbe4ff */
[----:B------:R-:W-:Y:S01]  /*aacb0*/  IADD3.X R21, P1, PT, R122, R129, RZ, P1, !PT ;  /* 0x000000817a157210 */ /* 0x000fe20000f3e4ff */
[----:B------:R-:W-:Y:S01]  /*aacc0*/  IMAD.X R103, RZ, RZ, RZ, P6 ;  /* 0x000000ffff677224 */ /* 0x000fe200030e06ff */
[----:B------:R-:W-:Y:S01]  /*aacd0*/  IADD3.X R129, P6, PT, RZ, R120, RZ, P5, !PT ;  /* 0x00000078ff817210 */ /* 0x000fe20002fde4ff */
[----:B------:R-:W-:Y:S01]  /*aace0*/  IMAD.WIDE.U32 R122, R44, R219, RZ ;  /* 0x000000db2c7a7225 */ /* 0x000fe200078e00ff */
[----:B------:R-:W-:Y:S02]  /*aacf0*/  IADD3.X R96, P0, PT, RZ, RZ, RZ, P0, !PT ;  /* 0x000000ffff607210 */ /* 0x000fe4000071e4ff */
[----:B------:R-:W-:Y:S01]  /*aad00*/  IADD3.X R129, P1, PT, RZ, R129, RZ, P1, !PT ;  /* 0x00000081ff817210 */ /* 0x000fe20000f3e4ff */
[----:B------:R-:W-:Y:S02]  /*aad10*/  IMAD.IADD R131, R131, 0x1, R22 ;  /* 0x0000000183837824 */ /* 0x000fe400078e0216 */
        /* <DEDUP_REMOVED lines=13> */
[----:B------:R-:W-:Y:S01]  /*aadf0*/  IADD3 RZ, P5, PT, R78, R124, RZ ;  /* 0x0000007c4eff7210 */ /* 0x000fe20007fbe0ff */
[----:B------:R-:W-:Y:S01]  /*aae00*/  IMAD.MOV.U32 R120, RZ, RZ, R123 ;  /* 0x000000ffff787224 */ /* 0x000fe200078e007b */
[----:B------:R-:W-:Y:S01]  /*aae10*/  IADD3 R22, P3, PT, R19, R102, RZ ;  /* 0x0000006613167210 */ /* 0x000fe20007f7e0ff */
[----:B------:R-:W-:Y:S01]  /*aae20*/  IMAD.WIDE.U32 R124, R41, R219, RZ ;  /* 0x000000db297c7225 */ /* 0x000fe200078e00ff */
[----:B------:R-:W-:Y:S02]  /*aae30*/  IADD3.X RZ, P1, PT, R133, R127, RZ, P1, !PT ;  /* 0x0000007f85ff7210 */ /* 0x000fe40000f3e4ff */
        /* <DEDUP_REMOVED lines=58> */
[----:B------:R-:W-:Y:S02]  /*ab1e0*/  IADD3.X R119, P2, PT, RZ, RZ, RZ, P2, !PT ;  /* 0x000000ffff777210 */ /* 0x000fe4000175e4ff */
[----:B------:R-:W-:Y:S01]  /*ab1f0*/  IADD3.X R131, P1, PT, RZ, R120, RZ, P1, !PT ;  /* 0x00000078ff837210 */ /* 0x000fe20000f3e4ff */
[----:B------:R-:W-:Y:S01]  /*ab200*/  IMAD.WIDE.U32 R122, R19, -0x4eac0001, RZ ;  /* 0xb153ffff137a7825 */ /* 0x000fe200078e00ff */
[----:B------:R-:W-:Y:S02]  /*ab210*/  IADD3.X R57, P5, PT, R57, R80, RZ, P5, !PT ;  /* 0x0000005039397210 */ /* 0x000fe40002fbe4ff */
[----:B------:R-:W-:Y:S01]  /*ab220*/  IADD3.X R133, P3, PT, RZ, R20, RZ, P3, !PT ;  /* 0x00000014ff857210 */ /* 0x000fe20001f7e4ff */
[----:B------:R-:W-:Y:S01]  /*ab230*/  IMAD.WIDE.U32 R124, R19, -0x94f09dc, RZ ;  /* 0xf6b0f624137c7825 */ /* 0x000fe200078e00ff */
[----:B------:R-:W-:Y:S02]  /*ab240*/  IADD3 R76, P4, PT, R96, R119, RZ ;  /* 0x00000077604c7210 */ /* 0x000fe40007f9e0ff */
[----:B------:R-:W-:Y:S01]  /*ab250*/  IADD3.X R131, P6, PT, RZ, R131, RZ, P6, !PT ;  /* 0x00000083ff837210 */ /* 0x000fe200037de4ff */
[----:B------:R-:W-:Y:S01]  /*ab260*/  IMAD.WIDE.U32 R118, R38, R219, RZ ;  /* 0x000000db26767225 */ /* 0x000fe200078e00ff */
[----:B------:R-:W-:-:S02]  /*ab270*/  IADD3.X R133, P5, PT, RZ, R133, RZ, P5, !PT ;  /* 0x00000085ff857210 */ /* 0x000fc40002fbe4ff */
[----:B------:R-:W-:Y:S01]  /*ab280*/  IADD3.X R80, PT, PT, RZ, RZ, R121, P6, P1 ;  /* 0x000000ffff507210 */ /* 0x000fe200037e2479 */
[----:B------:R-:W-:Y:S01]  /*ab290*/  IMAD.X R141, RZ, RZ, RZ, P2 ;  /* 0x000000ffff8d7224 */ /* 0x000fe200010e06ff */
[----:B------:R-:W-:Y:S01]  /*ab2a0*/  IADD3 R139, P1, PT, R77, R76, RZ ;  /* 0x0000004c4d8b7210 */ /* 0x000fe20007f3e0ff */
[C---:B------:R-:W-:Y:S01]  /*ab2b0*/  IMAD.WIDE.U32 R76, R18.reuse, -0x4eac0001, RZ ;  /* 0xb153ffff124c7825 */ /* 0x040fe200078e00ff */
[----:B------:R-:W-:Y:S02]  /*ab2c0*/  IADD3.X R135, PT, PT, RZ, RZ, R21, P5, P3 ;  /* 0x000000ffff877210 */ /* 0x000fe40002fe6415 */
[----:B------:R-:W-:Y:S01]  /*ab2d0*/  IADD3.X R141, PT, PT, R141, RZ, RZ, P4, P0 ;  /* 0x000000ff8d8d7210 */ /* 0x000fe200027e04ff */
[----:B------:R-:W-:Y:S01]  /*ab2e0*/  IMAD.WIDE.U32 R122, P3, R18, 0x1eabfffe, R122 ;  /* 0x1eabfffe127a7825 */ /* 0x000fe2000786007a */
[----:B------:R-:W-:-:S03]  /*ab2f0*/  IADD3 RZ, P2, PT, R22, R76, RZ ;  /* 0x0000004c16ff7210 */ /* 0x000fc60007f5e0ff */
[----:B------:R-:W-:Y:S01]  /*ab300*/  IMAD.WIDE.U32 R120, P5, R39, R187, R118 ;  /* 0x000000bb27787225 */ /* 0x000fe200078a0076 */
[----:B------:R-:W-:-:S03]  /*ab310*/  IADD3 R145, P6, PT, R122, R77, RZ ;  /* 0x0000004d7a917210 */ /* 0x000fc60007fde0ff */
[----:B------:R-:W-:Y:S01]  /*ab320*/  IMAD.WIDE.U32 R20, R39, R219, RZ ;  /* 0x000000db27147225 */ /* 0x000fe200078e00ff */
[----:B------:R-:W-:-:S03]  /*ab330*/  IADD3.X RZ, P2, PT, R23, R145, RZ, P2, !PT ;  /* 0x0000009117ff7210 */ /* 0x000fc6000175e4ff */
[----:B------:R-:W-:Y:S02]  /*ab340*/  IMAD.X R119, RZ, RZ, RZ, P5 ;  /* 0x000000ffff777224 */ /* 0x000fe400028e06ff */
[----:B------:R-:W-:-:S04]  /*ab350*/  IMAD.WIDE.U32 R126, P5, R18, 0x6730d2a0, R124 ;  /* 0x6730d2a0127e7825 */ /* 0x000fc800078a007c */
[----:B------:R-:W-:-:S04]  /*ab360*/  IMAD.WIDE.U32 R76, R18, -0x4eac0001, R22 ;  /* 0xb153ffff124c7825 */ /* 0x000fc800078e0016 */
[----:B------:R-:W-:Y:S01]  /*ab370*/  IMAD.X R125, RZ, RZ, RZ, P3 ;  /* 0x000000ffff7d7224 */ /* 0x000fe200018e06ff */
[----:B------:R-:W-:Y:S01]  /*ab380*/  IADD3 R143, P3, PT, R120, R21, RZ ;  /* 0x00000015788f7210 */ /* 0x000fe20007f7e0ff */
[----:B------:R-:W-:Y:S02]  /*ab390*/  IMAD.MOV.U32 R124, RZ, RZ, R123 ;  /* 0x000000ffff7c7224 */ /* 0x000fe400078e007b */
[----:B------:R-:W-:Y:S02]  /*ab3a0*/  IMAD.IADD R21, R77, 0x1, R122 ;  /* 0x000000014d157824 */ /* 0x000fe400078e027a */
[----:B------:R-:W-:-:S04]  /*ab3b0*/  IMAD.WIDE.U32 R128, R18, -0x94f09dc, RZ ;  /* 0xf6b0f62412807825 */ /* 0x000fc800078e00ff */
[----:B------:R-:W-:Y:S01]  /*ab3c0*/  IMAD.MOV.U32 R118, RZ, RZ, R121 ;  /* 0x000000ffff767224 */ /* 0x000fe200078e0079 */
[----:B------:R-:W-:Y:S01]  /*ab3d0*/  IADD3 R129, P4, PT, R126, R129, RZ ;  /* 0x000000817e817210 */ /* 0x000fe20007f9e0ff */
[----:B------:R-:W-:Y:S01]  /*ab3e0*/  IMAD.WIDE.U32.X R122, R19, 0x1eabfffe, R124, P6 ;  /* 0x1eabfffe137a7825 */ /* 0x000fe200030e047c */
[----:B------:R-:W-:Y:S02]  /*ab3f0*/  IADD3 R76, P6, PT, R131, R76, RZ ;  /* 0x0000004c834c7210 */ /* 0x000fe40007fde0ff */
[----:B------:R-:W-:Y:S01]  /*ab400*/  IADD3 RZ, P0, PT, R78, R128, RZ ;  /* 0x000000804eff7210 */ /* 0x000fe20007f1e0ff */
[----:B------:R-:W-:Y:S01]  /*ab410*/  IMAD.WIDE.U32.X R118, R38, R187, R118, P3 ;  /* 0x000000bb26767225 */ /* 0x000fe200018e0476 */
[----:B------:R-:W-:Y:S02]  /*ab420*/  IADD3 RZ, P3, PT, R102, R20, RZ ;  /* 0x0000001466ff7210 */ /* 0x000fe40007f7e0ff */
[----:B------:R-:W-:Y:S01]  /*ab430*/  IADD3.X R77, P6, PT, R21, R80, RZ, P6, !PT ;  /* 0x00000050154d7210 */ /* 0x000fe200037de4ff */
[----:B------:R-:W-:Y:S01]  /*ab440*/  IMAD.WIDE.U32 R20, R39, R219, R102 ;  /* 0x000000db27147225 */ /* 0x000fe200078e0066 */
[----:B------:R-:W-:-:S02]  /*ab450*/  IADD3.X R80, P2, PT, RZ, R122, RZ, P2, !PT ;  /* 0x0000007aff507210 */ /* 0x000fc4000175e4ff */
[----:B------:R-:W-:Y:S01]  /*ab460*/  IADD3.X RZ, P0, PT, R79, R129, RZ, P0, !PT ;  /* 0x000000814fff7210 */ /* 0x000fe2000071e4ff */
[----:B------:R-:W-:Y:S01]  /*ab470*/  IMAD.WIDE.U32 R22, R18, -0x94f09dc, R78 ;  /* 0xf6b0f62412167825 */ /* 0x000fe200078e004e */
[----:B------:R-:W-:Y:S02]  /*ab480*/  IADD3.X RZ, P3, PT, R103, R143, RZ, P3, !PT ;  /* 0x0000008f67ff7210 */ /* 0x000fe40001f7e4ff */
        /* <DEDUP_REMOVED lines=24> */
[C---:B------:R-:W-:Y:S01]  /*ab610*/  IMAD.WIDE.U32 R118, R37.reuse, R219, RZ ;  /* 0x000000db25767225 */ /* 0x040fe200078e00ff */
[----:B------:R-:W-:Y:S02]  /*ab620*/  IADD3 RZ, P2, PT, R56, R120, RZ ;  /* 0x0000007838ff7210 */ /* 0x000fe40007f5e0ff */
[----:B------:R-:W-:Y:S01]  /*ab630*/  IADD3.X R103, P4, PT, R84, R123, RZ, P4, !PT ;  /* 0x0000007b54677210 */ /* 0x000fe2000279e4ff */
[----:B------:R-:W-:Y:S01]  /*ab640*/  IMAD.WIDE.U32 R78, P0, R37, R187, R78 ;  /* 0x000000bb254e7225 */ /* 0x000fe2000780004e */
[----:B------:R-:W-:-:S02]  /*ab650*/  IADD3.X RZ, P2, PT, R57, R121, RZ, P2, !PT ;  /* 0x0000007939ff7210 */ /* 0x000fc4000175e4ff */
[----:B------:R-:W-:Y:S01]  /*ab660*/  IADD3.X R82, P4, PT, RZ, RZ, RZ, P4, !PT ;  /* 0x000000ffff527210 */ /* 0x000fe2000279e4ff */
        /* <DEDUP_REMOVED lines=61> */
[----:B------:R-:W-:Y:S01]  /*aba40*/  IADD3 RZ, P0, PT, R22, R132, RZ ;  /* 0x0000008416ff7210 */ /* 0x000fe20007f1e0ff */
[----:B------:R-:W-:Y:S01]  /*aba50*/  IMAD.WIDE.U32 R144, R39, R209, RZ ;  /* 0x000000d127907225 */ /* 0x000fe200078e00ff */
[----:B------:R-:W-:Y:S02]  /*aba60*/  IADD3 R82, P6, PT, R82, R123, RZ ;  /* 0x0000007b52527210 */ /* 0x000fe40007fde0ff */
        /* <DEDUP_REMOVED lines=11> */
[----:B------:R-:W-:Y:S02]  /*abb20*/  IADD3 R20, P4, PT, R79, R20, RZ ;  /* 0x000000144f147210 */ /* 0x000fe40007f9e0ff */
[----:B------:R-:W-:Y:S01]  /*abb30*/  IADD3.X R84, P1, PT, RZ, R76, RZ, P1, !PT ;  /* 0x0000004cff547210 */ /* 0x000fe20000f3e4ff */
[----:B------:R-:W-:-:S02]  /*abb40*/  IMAD.IADD R130, R21, 0x1, R130 ;  /* 0x0000000115827824 */ /* 0x000fc400078e0282 */
        /* <DEDUP_REMOVED lines=98> */
[----:B------:R-:W-:-:S03]  /*ac170*/  IMAD.WIDE.U32 R20, R18, -0x94f09dc, R22 ;  /* 0xf6b0f62412147825 */ /* 0x000fc600078e0016 */
[----:B------:R-:W-:Y:S01]  /*ac180*/  IADD3.X R19, P3, PT, RZ, R19, RZ, P3, !PT ;  /* 0x00000013ff137210 */ /* 0x000fe20001f7e4ff */
[----:B------:R-:W-:Y:S02]  /*ac190*/  IMAD.IADD R76, R79, 0x1, R76 ;  /* 0x000000014f4c7824 */ /* 0x000fe400078e024c */
[----:B------:R-:W-:Y:S01]  /*ac1a0*/  IMAD.WIDE.U32.X R22, R38, R97, R120, P4 ;  /* 0x0000006126167225 */ /* 0x000fe200020e0478 */
[----:B------:R-:W-:Y:S02]  /*ac1b0*/  IADD3.X R77, PT, PT, RZ, RZ, R123, P3, P0 ;  /* 0x000000ffff4d7210 */ /* 0x000fe40001fe047b */
[----:B------:R-:W-:Y:S01]  /*ac1c0*/  IADD3 R78, P3, PT, R133, R78, RZ ;  /* 0x0000004e854e7210 */ /* 0x000fe20007f7e0ff */
[----:B------:R-:W-:Y:S01]  /*ac1d0*/  IMAD.MOV.U32 R124, RZ, RZ, R127 ;  /* 0x000000ffff7c7224 */ /* 0x000fe200078e007f */
[----:B------:R-:W-:Y:S01]  /*ac1e0*/  IADD3 R20, P4, PT, R19, R20, RZ ;  /* 0x0000001413147210 */ /* 0x000fe20007f9e0ff */
[----:B------:R-:W-:Y:S01]  /*ac1f0*/  IMAD.IADD R126, R21, 0x1, R126 ;  /* 0x00000001157e7824 */ /* 0x000fe200078e027e */
        /* <DEDUP_REMOVED lines=48> */
[----:B------:R-:W-:Y:S02]  /*ac500*/  IADD3 R125, P4, PT, R122, R125, RZ ;  /* 0x0000007d7a7d7210 */ /* 0x000fe40007f9e0ff */
[----:B------:R-:W-:Y:S01]  /*ac510*/  IADD3.X R82, P5, PT, RZ, RZ, RZ, P5, !PT ;  /* 0x000000ffff527210 */ /* 0x000fe20002fbe4ff */
        /* <DEDUP_REMOVED lines=37> */
[----:B------:R-:W-:Y:S01]  /*ac770*/  IMAD.WIDE.U32 R140, R38, R209, RZ ;  /* 0x000000d1268c7225 */ /* 0x000fe200078e00ff */
[----:B------:R-:W-:Y:S02]  /*ac780*/  IADD3 R127, P2, PT, R124, R127, RZ ;  /* 0x0000007f7c7f7210 */ /* 0x000fe40007f5e0ff */
[----:B------:R-:W-:Y:S01]  /*ac790*/  IADD3 RZ, P1, PT, R20, R126, RZ ;  /* 0x0000007e14ff7210 */ /* 0x000fe20007f3e0ff */
[----:B------:R-:W-:Y:S01]  /*ac7a0*/  IMAD.WIDE.U32.X R118, R4, 0x1a0111ea, R78, P3 ;  /* 0x1a0111ea04767825 */ /* 0x000fe200018e044e */
[----:B------:R-:W-:Y:S02]  /*ac7b0*/  IADD3.X RZ, P0, PT, R77, R123, RZ, P0, !PT ;  /* 0x0000007b4dff7210 */ /* 0x000fe4000071e4ff */
[----:B------:R-:W-:Y:S01]  /*ac7c0*/  IADD3 R121, P3, PT, R19, R82, RZ ;  /* 0x0000005213797210 */ /* 0x000fe20007f7e0ff */
[----:B------:R-:W-:Y:S01]  /*ac7d0*/  IMAD.WIDE.U32 R78, R41, R209, RZ ;  /* 0x000000d1294e7225 */ /* 0x000fe200078e00ff */
[----:B------:R-:W-:-:S02]  /*ac7e0*/  IADD3.X RZ, P1, PT, R21, R127, RZ, P1, !PT ;  /* 0x0000007f15ff7210 */ /* 0x000fc40000f3e4ff */
[----:B------:R-:W-:Y:S01]  /*ac7f0*/  IADD3.X R151, P0, PT, RZ, R118, RZ, P0, !PT ;  /* 0x00000076ff977210 */ /* 0x000fe2000071e4ff */
[----:B------:R-:W-:-:S04]  /*ac800*/  IMAD.WIDE.U32 R76, R18, 0x397fe69a, R76 ;  /* 0x397fe69a124c7825 */ /* 0x000fc800078e004c */
[----:B------:R-:W-:Y:S02]  /*ac810*/  IMAD.X R19, RZ, RZ, RZ, P6 ;  /* 0x000000ffff137224 */ /* 0x000fe400030e06ff */
[----:B------:R-:W-:-:S04]  /*ac820*/  IMAD.WIDE.U32 R20, R46, R209, R20 ;  /* 0x000000d12e147225 */ /* 0x000fc800078e0014 */
        /* <DEDUP_REMOVED lines=37> */
[----:B------:R-:W-:-:S03]  /*aca80*/  IMAD.WIDE.U32 R18, R56, -0x30003, RZ ;  /* 0xfffcfffd38127825 */ /* 0x000fc600078e00ff */
[----:B------:R-:W-:Y:S01]  /*aca90*/  IADD3.X R129, PT, PT, RZ, RZ, R123, P1, P2 ;  /* 0x000000ffff817210 */ /* 0x000fe20000fe447b */
[----:B------:R-:W-:Y:S01]  /*acaa0*/  IMAD R103, R56, -0x760c0004, R77 ;  /* 0x89f3fffc38677824 */ /* 0x000fe200078e024d */
[----:B------:R-:W-:Y:S01]  /*acab0*/  IADD3.X R77, P5, PT, R120, R135, RZ, P5, !PT ;  /* 0x00000087784d7210 */ /* 0x000fe20002fbe4ff */
[----:B------:R-:W-:Y:S01]  /*acac0*/  IMAD.MOV.U32 R120, RZ, RZ, R127 ;  /* 0x000000ffff787224 */ /* 0x000fe200078e007f */
[----:B------:R-:W-:Y:S01]  /*acad0*/  IADD3 R22, P1, PT, R125, R22, RZ ;  /* 0x000000167d167210 */ /* 0x000fe20007f3e0ff */
[----:B------:R-:W-:Y:S01]  /*acae0*/  IMAD.IADD R19, R19, 0x1, R103 ;  /* 0x0000000113137824 */ /* 0x000fe200078e0267 */
[----:B------:R-:W-:Y:S01]  /*acaf0*/  IADD3.X R151, P5, PT, RZ, R151, RZ, P5, !PT ;  /* 0x00000097ff977210 */ /* 0x000fe20002fbe4ff */
[----:B------:R-:W-:Y:S02]  /*acb00*/  IMAD.IADD R126, R23, 0x1, R126 ;  /* 0x00000001177e7824 */ /* 0x000fe400078e027e */
[----:B------:R-:W-:Y:S01]  /*acb10*/  IMAD.WIDE.U32.X R102, R40, R217, R120, P6 ;  /* 0x000000d928667225 */ /* 0x000fe200030e0478 */
[----:B------:R-:W-:-:S02]  /*acb20*/  IADD3.X R80, PT, PT, RZ, RZ, R119, P5, P0 ;  /* 0x000000ffff507210 */ /* 0x000fc40002fe0477 */
        /* <DEDUP_REMOVED lines=10> */
[----:B------:R-:W-:Y:S01]  /*acbd0*/  IMAD.WIDE.U32 R130, R19, -0x94f09dc, RZ ;  /* 0xf6b0f62413827825 */ /* 0x000fe200078e00ff */
[----:B------:R-:W-:-:S03]  /*acbe0*/  IADD3.X RZ, P0, PT, R57, R123, RZ, P0, !PT ;  /* 0x0000007b39ff7210 */ /* 0x000fc6000071e4ff */
[----:B------:R-:W-:-:S04]  /*acbf0*/  IMAD.WIDE.U32 R102, R18, -0x4eac0001, RZ ;  /* 0xb153ffff12667825 */ /* 0x000fc800078e00ff */
[----:B------:R-:W-:Y:S01]  /*acc00*/  IMAD.WIDE.U32 R124, P6, R18, 0x1eabfffe, R124 ;  /* 0x1eabfffe127c7825 */ /* 0x000fe200078c007c */
[----:B------:R-:W-:-:S03]  /*acc10*/  IADD3 RZ, P5, PT, R78, R102, RZ ;  /* 0x000000664eff7210 */ /* 0x000fc60007fbe0ff */
[----:B------:R-:W-:Y:S01]  /*acc20*/  IMAD.X R135, RZ, RZ, RZ, P2 ;  /* 0x000000ffff877224 */ /* 0x000fe200010e06ff */
[----:B------:R-:W-:Y:S01]  /*acc30*/  IADD3 R103, P2, PT, R124, R103, RZ ;  /* 0x000000677c677210 */ /* 0x000fe20007f5e0ff */
[----:B------:R-:W-:Y:S02]  /*acc40*/  IMAD.MOV.U32 R134, RZ, RZ, R121 ;  /* 0x000000ffff867224 */ /* 0x000fe400078e0079 */
[----:B------:R-:W-:Y:S01]  /*acc50*/  IMAD.WIDE.U32 R118, R18, -0x5555, R56 ;  /* 0xffffaaab12767825 */ /* 0x000fe200078e0038 */
[----:B------:R-:W-:-:S03]  /*acc60*/  IADD3.X RZ, P5, PT, R79, R103, RZ, P5, !PT ;  /* 0x000000674fff7210 */ /* 0x000fc60002fbe4ff */
[----:B------:R-:W-:Y:S01]  /*acc70*/  IMAD.WIDE.U32.X R134, R19, -0x46010001, R134, P4 ;  /* 0xb9feffff13867825 */ /* 0x000fe200020e0486 */
[----:B------:R-:W-:-:S03]  /*acc80*/  IADD3 RZ, P1, PT, RZ, R118, RZ ;  /* 0x00000076ffff7210 */ /* 0x000fc60007f3e0ff */
[----:B------:R-:W-:Y:S01]  /*acc90*/  IMAD.WIDE.U32 R56, R18, -0x94f09dc, RZ ;  /* 0xf6b0f62412387825 */ /* 0x000fe200078e00ff */
[----:B------:R-:W-:-:S03]  /*acca0*/  IADD3.X R231, P0, PT, RZ, R134, RZ, P0, !PT ;  /* 0x00000086ffe77210 */ /* 0x000fc6000071e4ff */
[----:B------:R-:W-:-:S04]  /*accb0*/  IMAD.WIDE.U32 R130, P4, R18, 0x6730d2a0, R130 ;  /* 0x6730d2a012827825 */ /* 0x000fc80007880082 */
[----:B------:R-:W-:-:S04]  /*accc0*/  IMAD.WIDE.U32 R126, R19, -0xc7aed41, RZ ;  /* 0xf38512bf137e7825 */ /* 0x000fc800078e00ff */
[----:B------:R-:W-:Y:S01]  /*accd0*/  IMAD.X R133, RZ, RZ, RZ, P6 ;  /* 0x000000ffff857224 */ /* 0x000fe200030e06ff */
[----:B------:R-:W-:Y:S01]  /*acce0*/  IADD3 R57, P6, PT, R130, R57, RZ ;  /* 0x0000003982397210 */ /* 0x000fe20007fde0ff */
[----:B------:R-:W-:Y:S02]  /*accf0*/  IMAD.X R129, RZ, RZ, RZ, P4 ;  /* 0x000000ffff817224 */ /* 0x000fe400020e06ff */
[----:B------:R-:W-:-:S04]  /*acd00*/  IMAD.WIDE.U32 R102, R19, 0x434bacd7, RZ ;  /* 0x434bacd713667825 */ /* 0x000fc800078e00ff */
        /* <DEDUP_REMOVED lines=9> */
[----:B------:R-:W-:Y:S02]  /*acda0*/  IMAD.IADD R118, R119, 0x1, R120 ;  /* 0x0000000177767824 */ /* 0x000fe400078e0278 */
[C---:B------:R-:W-:Y:S01]  /*acdb0*/  IMAD.WIDE.U32.X R132, R19.reuse, 0x1eabfffe, R132, P2 ;  /* 0x1eabfffe13847825 */ /* 0x040fe200010e0484 */
[----:B------:R-:W-:Y:S02]  /*acdc0*/  IADD3 RZ, P2, PT, R20, R56, RZ ;  /* 0x0000003814ff7210 */ /* 0x000fe40007f5e0ff */
[----:B------:R-:W-:Y:S01]  /*acdd0*/  IADD3.X RZ, P1, PT, RZ, R118, RZ, P1, !PT ;  /* 0x00000076ffff7210 */ /* 0x000fe20000f3e4ff */
[----:B------:R-:W-:Y:S01]  /*acde0*/  IMAD.WIDE.U32 R78, R19, 0x397fe69a, RZ ;  /* 0x397fe69a134e7825 */ /* 0x000fe200078e00ff */
[----:B------:R-:W-:Y:S02]  /*acdf0*/  IADD3.X RZ, P2, PT, R21, R57, RZ, P2, !PT ;  /* 0x0000003915ff7210 */ /* 0x000fe4000175e4ff */
[----:B------:R-:W-:Y:S01]  /*ace00*/  IADD3.X R231, P1, PT, RZ, R231, RZ, P1, !PT ;  /* 0x000000e7ffe77210 */ /* 0x000fe20000f3e4ff */
[----:B------:R-:W-:Y:S01]  /*ace10*/  IMAD.WIDE.U32 R102, P4, R18, 0x4b1ba7b6, R102 ;  /* 0x4b1ba7b612667825 */ /* 0x000fe20007880066 */
[----:B------:R-:W-:-:S02]  /*ace20*/  IADD3.X R221, P5, PT, RZ, R132, RZ, P5, !PT ;  /* 0x00000084ffdd7210 */ /* 0x000fc40002fbe4ff */
[----:B------:R-:W-:Y:S01]  /*ace30*/  IADD3.X R134, PT, PT, RZ, RZ, R135, P1, P0 ;  /* 0x000000ffff867210 */ /* 0x000fe20000fe0487 */
[----:B------:R-:W-:Y:S01]  /*ace40*/  IMAD.WIDE.U32 R124, R18, 0x434bacd7, RZ ;  /* 0x434bacd7127c7825 */ /* 0x000fe200078e00ff */
[----:B------:R-:W-:Y:S02]  /*ace50*/  IADD3 RZ, P1, PT, R76, R144, RZ ;  /* 0x000000904cff7210 */ /* 0x000fe40007f3e0ff */
[----:B------:R-:W-:Y:S01]  /*ace60*/  IADD3 RZ, P0, PT, R22, R142, RZ ;  /* 0x0000008e16ff7210 */ /* 0x000fe20007f1e0ff */
[----:B------:R-:W-:Y:S02]  /*ace70*/  IMAD.MOV.U32 R122, RZ, RZ, R127 ;  /* 0x000000ffff7a7224 */ /* 0x000fe400078e007f */
[----:B------:R-:W-:Y:S01]  /*ace80*/  IMAD.X R119, RZ, RZ, RZ, P4 ;  /* 0x000000ffff777224 */ /* 0x000fe200020e06ff */
[----:B------:R-:W-:Y:S01]  /*ace90*/  IADD3 R125, P4, PT, R102, R125, RZ ;  /* 0x0000007d667d7210 */ /* 0x000fe20007f9e0ff */
[----:B------:R-:W-:Y:S01]  /*acea0*/  IMAD.WIDE.U32.X R122, R19, 0x64774b84, R122, P6 ;  /* 0x64774b84137a7825 */ /* 0x000fe200030e047a */
[----:B------:R-:W-:-:S03]  /*aceb0*/  IADD3.X RZ, P0, PT, R23, R139, RZ, P0, !PT ;  /* 0x0000008b17ff7210 */ /* 0x000fc6000071e4ff */
[----:B------:R-:W-:-:S04]  /*acec0*/  IMAD.WIDE.U32 R78, P6, R18, 0x1a0111ea, R78 ;  /* 0x1a0111ea124e7825 */ /* 0x000fc800078c004e */
[----:B------:R-:W-:-:S04]  /*aced0*/  IMAD.WIDE.U32 R56, R18, 0x397fe69a, RZ ;  /* 0x397fe69a12387825 */ /* 0x000fc800078e00ff */
[----:B------:R-:W-:Y:S02]  /*acee0*/  IMAD.MOV.U32 R118, RZ, RZ, R103 ;  /* 0x000000ffff767224 */ /* 0x000fe400078e0067 */
[----:B------:R-:W-:Y:S02]  /*acef0*/  IMAD.X R121, RZ, RZ, RZ, P6 ;  /* 0x000000ffff797224 */ /* 0x000fe400030e06ff */
[----:B------:R-:W-:Y:S01]  /*acf00*/  IMAD.WIDE.U32.X R118, R19, 0x4b1ba7b6, R118, P4 ;  /* 0x4b1ba7b613767825 */ /* 0x000fe200020e0476 */
[----:B------:R-:W-:-:S03]  /*acf10*/  IADD3 R143, P4, PT, R78, R57, RZ ;  /* 0x000000394e8f7210 */ /* 0x000fc60007f9e0ff */
[----:B------:R-:W-:Y:S02]  /*acf20*/  IMAD.MOV.U32 R120, RZ, RZ, R79 ;  /* 0x000000ffff787224 */ /* 0x000fe400078e004f */
[----:B------:R-:W-:-:S04]  /*acf30*/  IMAD.WIDE.U32 R140, P6, R39, R217, R140 ;  /* 0x000000d9278c7225 */ /* 0x000fc800078c008c */
[----:B------:R-:W-:Y:S01]  /*acf40*/  IMAD.WIDE.U32.X R120, R19, 0x1a0111ea, R120, P4 ;  /* 0x1a0111ea13787825 */ /* 0x000fe200020e0478 */
[----:B------:R-:W-:-:S03]  /*acf50*/  IADD3 R231, P4, PT, R231, R138, RZ ;  /* 0x0000008ae7e77210 */ /* 0x000fc60007f9e0ff */
[----:B------:R-:W-:Y:S01]  /*acf60*/  IMAD.X R131, RZ, RZ, RZ, P6 ;  /* 0x000000ffff837224 */ /* 0x000fe200030e06ff */
[----:B------:R-:W-:Y:S01]  /*acf70*/  IADD3.X R229, P4, PT, R229, R134, RZ, P4, !PT ;  /* 0x00000086e5e57210 */ /* 0x000fe2000279e4ff */
[----:B------:R-:W-:Y:S01]  /*acf80*/  IMAD.WIDE.U32 R134, R18, -0x94f09dc, R20 ;  /* 0xf6b0f62412867825 */ /* 0x000fe200078e0014 */
[----:B------:R-:W-:Y:S02]  /*acf90*/  IADD3 R19, P6, PT, R140, R145, RZ ;  /* 0x000000918c137210 */ /* 0x000fe40007fde0ff */
        /* <DEDUP_REMOVED lines=15> */
[----:B------:R-:W-:Y:S02]  /*ad090*/  IADD3.X R57, P1, PT, RZ, R76, RZ, P1, !PT ;  /* 0x0000004cff397210 */ /* 0x000fe40000f3e4ff */
[----:B------:R-:W-:Y:S01]  /*ad0a0*/  IADD3 R22, P6, PT, R151, R4, RZ ;  /* 0x0000000497167210 */ /* 0x000fe20007fde0ff */
[----:B------:R-:W-:Y:S01]  /*ad0b0*/  IMAD.IADD R4, R131, 0x1, R126 ;  /* 0x0000000183047824 */ /* 0x000fe200078e027e */
[----:B------:R-:W-:Y:S01]  /*ad0c0*/  IADD3.X R129, PT, PT, RZ, RZ, R129, P5, P2 ;  /* 0x000000ffff817210 */ /* 0x000fe20002fe4481 */
[----:B------:R-:W-:Y:S01]  /*ad0d0*/  IMAD.WIDE.U32 R126, R36, R209, RZ ;  /* 0x000000d1247e7225 */ /* 0x000fe200078e00ff */
[----:B------:R-:W-:-:S02]  /*ad0e0*/  IADD3.X R57, P4, PT, RZ, R57, RZ, P4, !PT ;  /* 0x00000039ff397210 */ /* 0x000fc4000279e4ff */
[----:B------:R-:W-:Y:S02]  /*ad0f0*/  IADD3 R130, P2, PT, R19, R130, RZ ;  /* 0x0000008213827210 */ /* 0x000fe40007f5e0ff */
[----:B------:R-:W-:Y:S01]  /*ad100*/  IADD3.X R23, P6, PT, R80, R153, RZ, P6, !PT ;  /* 0x0000009950177210 */ /* 0x000fe200037de4ff */
[C---:B------:R-:W-:Y:S01]  /*ad110*/  IMAD.WIDE.U32 R126, P5, R37.reuse, R217, R126 ;  /* 0x000000d9257e7225 */ /* 0x040fe200078a007e */
[----:B------:R-:W-:Y:S02]  /*ad120*/  IADD3.X R80, PT, PT, RZ, RZ, R77, P4, P1 ;  /* 0x000000ffff507210 */ /* 0x000fe400027e244d */
[----:B------:R-:W-:Y:S01]  /*ad130*/  IADD3.X R82, P4, PT, R4, R129, RZ, P2, !PT ;  /* 0x0000008104527210 */ /* 0x000fe2000179e4ff */
[----:B------:R-:W-:Y:S01]  /*ad140*/  IMAD.WIDE.U32 R128, R18, 0x434bacd7, R20 ;  /* 0x434bacd712807825 */ /* 0x000fe200078e0014 */
[----:B------:R-:W-:Y:S02]  /*ad150*/  IADD3.X R19, P0, PT, RZ, R122, RZ, P0, !PT ;  /* 0x0000007aff137210 */ /* 0x000fe4000071e4ff */
[----:B------:R-:W-:Y:S01]  /*ad160*/  IADD3 RZ, P2, PT, R20, R124, RZ ;  /* 0x0000007c14ff7210 */ /* 0x000fe20007f5e0ff */
[----:B------:R-:W-:Y:S01]  /*ad170*/  IMAD.WIDE.U32 R76, R37, R209, R22 ;  /* 0x000000d1254c7225 */ /* 0x000fe200078e0016 */
[----:B------:R-:W-:-:S02]  /*ad180*/  IADD3.X R19, P4, PT, RZ, R19, RZ, P4, !PT ;  /* 0x00000013ff137210 */ /* 0x000fc4000279e4ff */
[----:B------:R-:W-:Y:S01]  /*ad190*/  IADD3.X RZ, P2, PT, R21, R125, RZ, P2, !PT ;  /* 0x0000007d15ff7210 */ /* 0x000fe2000175e4ff */
        /* <DEDUP_REMOVED lines=100> */
.L_x_1650:
[----:B------:R-:W-:Y:S05]  /*ad7e0*/  BSYNC.RELIABLE B4 ;  /* 0x0000000000047941 */ /* 0x000fea0003800100 */
.L_x_1649:
        /* <DEDUP_REMOVED lines=12> */
.L_x_1651:
[----:B------:R-:W-:Y:S05]  /*ad8b0*/  BSYNC.RECONVERGENT B3 ;  /* 0x0000000000037941 */ /* 0x000fea0003800200 */
.L_x_1648:
        /* <DEDUP_REMOVED lines=49> */
.L_x_1655:
[----:B------:R-:W-:Y:S05]  /*adbd0*/  BSYNC.RELIABLE B4 ;  /* 0x0000000000047941 */ /* 0x000fea0003800100 */
.L_x_1654:
        /* <DEDUP_REMOVED lines=12> */
.L_x_1653:
[----:B------:R-:W-:Y:S05]  /*adca0*/  BSYNC.RECONVERGENT B3 ;  /* 0x0000000000037941 */ /* 0x000fea0003800200 */
.L_x_1652:
        /* <DEDUP_REMOVED lines=79> */
.L_x_1658:
[----:B------:R-:W-:Y:S05]  /*ae1a0*/  BSYNC.RELIABLE B4 ;  /* 0x0000000000047941 */ /* 0x000fea0003800100 */
.L_x_1657:
        /* <DEDUP_REMOVED lines=12> */
.L_x_1659:
[----:B------:R-:W-:Y:S05]  /*ae270*/  BSYNC.RECONVERGENT B3 ;  /* 0x0000000000037941 */ /* 0x000fea0003800200 */
.L_x_1656:
        /* <DEDUP_REMOVED lines=22> */
[----:B------:R-:W-:-:S04]  /*ae3e0*/  IMAD.WIDE.U32 R158, R90, R167, RZ ;  /* 0x000000a75a9e7225 */ /* 0x000fc800078e00ff */
[----:B------:R-:W-:Y:S01]  /*ae3f0*/  IMAD.WIDE.U32 R82, R93, R167, RZ ;  /* 0x000000a75d527225 */ /* 0x000fe200078e00ff */
[----:B------:R-:W-:-:S03]  /*ae400*/  IADD3 R159, P2, PT, R159, R78, RZ ;  /* 0x0000004e9f9f7210 */ /* 0x000fc60007f5e0ff */
[----:B------:R-:W-:Y:S01]  /*ae410*/  IMAD.X R169, RZ, RZ, RZ, P5 ;  /* 0x000000ffffa97224 */ /* 0x000fe200028e06ff */
[----:B------:R-:W-:Y:S01]  /*ae420*/  IADD3.X R111, P5, PT, RZ, R18, RZ, P0, !PT ;  /* 0x00000012ff6f7210 */ /* 0x000fe200007be4ff */
[----:B------:R-:W-:Y:S02]  /*ae430*/  IMAD.MOV.U32 R184, RZ, RZ, R79 ;  /* 0x000000ffffb87224 */ /* 0x000fe400078e004f */
[----:B------:R-:W-:Y:S01]  /*ae440*/  IMAD.WIDE.U32 R78, R75, R167, RZ ;  /* 0x000000a74b4e7225 */ /* 0x000fe200078e00ff */
[----:B------:R-:W-:-:S03]  /*ae450*/  IADD3.X R111, P0, PT, RZ, R111, RZ, P0, !PT ;  /* 0x0000006fff6f7210 */ /* 0x000fc6000071e4ff */
[C---:B------:R-:W-:Y:S01]  /*ae460*/  IMAD.WIDE.U32 R82, P3, R92.reuse, R163, R82 ;  /* 0x000000a35c527225 */ /* 0x040fe20007860052 */
[----:B------:R-:W-:Y:S02]  /*ae470*/  IADD3.X R19, PT, PT, RZ, RZ, R19, P0, P5 ;  /* 0x000000ffff137210 */ /* 0x000fe400007ea413 */
[-C--:B------:R-:W-:Y:S01]  /*ae480*/  IADD3 RZ, P5, PT, RZ, R110.reuse, RZ ;  /* 0x0000006effff7210 */ /* 0x080fe20007fbe0ff */
[----:B------:R-:W-:Y:S01]  /*ae490*/  IMAD.WIDE.U32 R174, R92, R167, RZ ;  /* 0x000000a75cae7225 */ /* 0x000fe200078e00ff */
[----:B------:R-:W-:-:S03]  /*ae4a0*/  IADD3 R110, P0, PT, R111, R110, RZ ;  /* 0x0000006e6f6e7210 */ /* 0x000fc60007f1e0ff */
[----:B------:R-:W-:Y:S01]  /*ae4b0*/  IMAD.X R173, RZ, RZ, RZ, P3 ;  /* 0x000000ffffad7224 */ /* 0x000fe200018e06ff */
[----:B------:R-:W-:Y:S01]  /*ae4c0*/  IADD3 R175, P3, PT, R175, R82, RZ ;  /* 0x00000052afaf7210 */ /* 0x000fe20007f7e0ff */
[----:B------:R-:W-:-:S04]  /*ae4d0*/  IMAD.WIDE.U32 R170, R86, R167, RZ ;  /* 0x000000a756aa7225 */ /* 0x000fc800078e00ff */
[----:B------:R-:W-:-:S04]  /*ae4e0*/  IMAD.WIDE.U32 R78, P4, R74, R163, R78 ;  /* 0x000000a34a4e7225 */ /* 0x000fc8000788004e */
[----:B------:R-:W-:-:S04]  /*ae4f0*/  IMAD.WIDE.U32 R166, R74, R167, RZ ;  /* 0x000000a74aa67225 */ /* 0x000fc800078e00ff */
[----:B------:R-:W-:Y:S01]  /*ae500*/  IMAD.MOV.U32 R172, RZ, RZ, R83 ;  /* 0x000000ffffac7224 */ /* 0x000fe200078e0053 */
[----:B------:R-:W-:Y:S01]  /*ae510*/  IADD3 R167, P6, PT, R167, R78, RZ ;  /* 0x0000004ea7a77210 */ /* 0x000fe20007fde0ff */
[----:B------:R-:W-:-:S04]  /*ae520*/  IMAD.WIDE.U32 R122, R95, R189, RZ ;  /* 0x000000bd5f7a7225 */ /* 0x000fc800078e00ff */
[----:B------:R-:W-:Y:S02]  /*ae530*/  IMAD.MOV.U32 R56, RZ, RZ, R79 ;  /* 0x000000ffff387224 */ /* 0x000fe400078e004f */
[----:B------:R-:W-:Y:S01]  /*ae540*/  IMAD.WIDE.U32.X R172, R93, R163, R172, P3 ;  /* 0x000000a35dac7225 */ /* 0x000fe200018e04ac */
[----:B------:R-:W-:-:S03]  /*ae550*/  IADD3.X R111, P3, PT, R4, R19, RZ, P0, !PT ;  /* 0x00000013046f7210 */ /* 0x000fc6000077e4ff */
[----:B------:R-:W-:-:S04]  /*ae560*/  IMAD.WIDE.U32 R78, R87, R189, RZ ;  /* 0x000000bd574e7225 */ /* 0x000fc800078e00ff */
[----:B------:R-:W-:-:S04]  /*ae570*/  IMAD.WIDE.U32 R122, P0, R94, R137, R122 ;  /* 0x000000895e7a7225 */ /* 0x000fc8000780007a */
[----:B------:R-:W-:Y:S02]  /*ae580*/  IMAD.X R109, RZ, RZ, RZ, P0 ;  /* 0x000000ffff6d7224 */ /* 0x000fe400000e06ff */
[----:B------:R-:W-:-:S04]  /*ae590*/  IMAD.WIDE.U32 R106, R86, R189, RZ ;  /* 0x000000bd566a7225 */ /* 0x000fc800078e00ff */
[----:B------:R-:W-:-:S04]  /*ae5a0*/  IMAD.WIDE.U32 R78, P0, R86, R137, R78 ;  /* 0x00000089564e7225 */ /* 0x000fc8000780004e */
[----:B------:R-:W-:-:S04]  /*ae5b0*/  IMAD.WIDE.U32 R104, R94, R189, RZ ;  /* 0x000000bd5e687225 */ /* 0x000fc800078e00ff */
[----:B------:R-:W-:Y:S01]  /*ae5c0*/  IMAD.X R57, RZ, RZ, RZ, P4 ;  /* 0x000000ffff397224 */ /* 0x000fe200020e06ff */
[----:B------:R-:W-:Y:S01]  /*ae5d0*/  IADD3 R176, P4, PT, R171, R76, RZ ;  /* 0x0000004cabb07210 */ /* 0x000fe20007f9e0ff */
[----:B------:R-:W-:Y:S02]  /*ae5e0*/  IMAD R19, R99, -0x30003, RZ ;  /* 0xfffcfffd63137824 */ /* 0x000fe400078e02ff */
[----:B------:R-:W-:Y:S02]  /*ae5f0*/  IMAD.MOV.U32 R168, RZ, RZ, R77 ;  /* 0x000000ffffa87224 */ /* 0x000fe400078e004d */
[----:B------:R-:W-:-:S04]  /*ae600*/  IMAD.WIDE.U32 R116, R91, R189, RZ ;  /* 0x000000bd5b747225 */ /* 0x000fc800078e00ff */
[----:B------:R-:W-:Y:S01]  /*ae610*/  IMAD.X R77, RZ, RZ, RZ, P0 ;  /* 0x000000ffff4d7224 */ /* 0x000fe200000e06ff */
[----:B------:R-:W-:Y:S01]  /*ae620*/  IADD3 R96, P0, PT, R78, R107, RZ ;  /* 0x0000006b4e607210 */ /* 0x000fe20007f1e0ff */
[----:B------:R-:W-:Y:S01]  /*ae630*/  IMAD.WIDE.U32.X R132, R89, R163, R132, P1 ;  /* 0x000000a359847225 */ /* 0x000fe200008e0484 */
[----:B------:R-:W-:-:S03]  /*ae640*/  IADD3 R171, P1, PT, R122, R105, RZ ;  /* 0x000000697aab7210 */ /* 0x000fc60007f3e0ff */
[----:B------:R-:W-:-:S04]  /*ae650*/  IMAD.WIDE.U32 R124, R89, R189, RZ ;  /* 0x000000bd597c7225 */ /* 0x000fc800078e00ff */
[----:B------:R-:W-:-:S04]  /*ae660*/  IMAD.WIDE.U32 R84, R75, R189, RZ ;  /* 0x000000bd4b547225 */ /* 0x000fc800078e00ff */
[----:B------:R-:W-:-:S04]  /*ae670*/  IMAD.WIDE.U32 R160, R98, -0x30003, RZ ;  /* 0xfffcfffd62a07825 */ /* 0x000fc800078e00ff */
[----:B------:R-:W-:Y:S02]  /*ae680*/  IMAD R107, R98, -0x760c0004, R19 ;  /* 0x89f3fffc626b7824 */ /* 0x000fe400078e0213 */
[----:B------:R-:W-:Y:S02]  /*ae690*/  IMAD.MOV.U32 R108, RZ, RZ, R123 ;  /* 0x000000ffff6c7224 */ /* 0x000fe400078e007b */
[----:B------:R-:W-:-:S04]  /*ae6a0*/  IMAD.WIDE.U32.X R168, R87, R163, R168, P4 ;  /* 0x000000a357a87225 */ /* 0x000fc800020e04a8 */
[----:B------:R-:W-:-:S04]  /*ae6b0*/  IMAD.WIDE.U32 R112, R90, R189, RZ ;  /* 0x000000bd5a707225 */ /* 0x000fc800078e00ff */
[----:B------:R-:W-:-:S04]  /*ae6c0*/  IMAD.WIDE.U32 R116, P4, R90, R137, R116 ;  /* 0x000000895a747225 */ /* 0x000fc80007880074 */
[----:B------:R-:W-:Y:S01]  /*ae6d0*/  IMAD.WIDE.U32.X R184, R91, R163, R184, P2 ;  /* 0x000000a35bb87225 */ /* 0x000fe200010e04b8 */
[----:B------:R-:W-:-:S03]  /*ae6e0*/  IADD3.X RZ, P2, PT, RZ, R4, RZ, P5, !PT ;  /* 0x00000004ffff7210 */ /* 0x000fc60002f5e4ff */
[----:B------:R-:W-:Y:S02]  /*ae6f0*/  IMAD.IADD R107, R161, 0x1, R107 ;  /* 0x00000001a16b7824 */ /* 0x000fe400078e026b */
[----:B------:R-:W-:-:S04]  /*ae700*/  IMAD.WIDE.U32.X R108, R95, R137, R108, P1 ;  /* 0x000000895f6c7225 */ /* 0x000fc800008e046c */
        /* <DEDUP_REMOVED lines=10> */
[----:B------:R-:W-:Y:S01]  /*ae7b0*/  IMAD.MOV.U32 R18, RZ, RZ, R85 ;  /* 0x000000ffff127224 */ /* 0x000fe200078e0055 */
[----:B------:R-:W-:Y:S01]  /*ae7c0*/  IADD3.X R85, P2, PT, RZ, R132, RZ, P2, !PT ;  /* 0x00000084ff557210 */ /* 0x000fe2000175e4ff */
[----:B------:R-:W-:-:S03]  /*ae7d0*/  IMAD.WIDE.U32.X R162, R75, R163, R56, P6 ;  /* 0x000000a34ba27225 */ /* 0x000fc600030e0438 */
[----:B------:R-:W-:Y:S01]  /*ae7e0*/  IADD3.X R85, P3, PT, RZ, R85, RZ, P3, !PT ;  /* 0x00000055ff557210 */ /* 0x000fe20001f7e4ff */
[----:B------:R-:W-:-:S03]  /*ae7f0*/  IMAD.WIDE.U32 R120, R92, R189, RZ ;  /* 0x000000bd5c787225 */ /* 0x000fc600078e00ff */
[----:B------:R-:W-:Y:S01]  /*ae800*/  IADD3.X R180, PT, PT, RZ, RZ, R133, P3, P2 ;  /* 0x000000ffffb47210 */ /* 0x000fe20001fe4485 */
[----:B------:R-:W-:-:S04]  /*ae810*/  IMAD.WIDE.U32 R82, R74, R189, RZ ;  /* 0x000000bd4a527225 */ /* 0x000fc800078e00ff */
[----:B------:R-:W-:-:S04]  /*ae820*/  IMAD.WIDE.U32 R100, P6, R92, R137, R100 ;  /* 0x000000895c647225 */ /* 0x000fc800078c0064 */
[----:B------:R-:W-:Y:S02]  /*ae830*/  IMAD.MOV.U32 R126, RZ, RZ, R125 ;  /* 0x000000ffff7e7224 */ /* 0x000fe400078e007d */
[----:B------:R-:W-:-:S04]  /*ae840*/  IMAD.WIDE.U32.X R128, R91, R137, R128, P4 ;  /* 0x000000895b807225 */ /* 0x000fc800020e0480 */
[----:B------:R-:W-:-:S04]  /*ae850*/  IMAD.WIDE.U32 R130, R160, -0x5555, RZ ;  /* 0xffffaaaba0827825 */ /* 0x000fc800078e00ff */
[----:B------:R-:W-:Y:S02]  /*ae860*/  IMAD.MOV.U32 R76, RZ, RZ, R79 ;  /* 0x000000ffff4c7224 */ /* 0x000fe400078e004f */
[----:B------:R-:W-:-:S04]  /*ae870*/  IMAD.WIDE.U32 R140, P4, R160, -0x46010001, R140 ;  /* 0xb9feffffa08c7825 */ /* 0x000fc8000788008c */
[----:B------:R-:W-:Y:S01]  /*ae880*/  IMAD.X R57, RZ, RZ, RZ, P6 ;  /* 0x000000ffff397224 */ /* 0x000fe200030e06ff */
[----:B------:R-:W-:Y:S01]  /*ae890*/  IADD3 R102, P6, PT, R100, R121, RZ ;  /* 0x0000007964667210 */ /* 0x000fe20007fde0ff */
[----:B------:R-:W-:Y:S01]  /*ae8a0*/  IMAD.WIDE.U32.X R126, R89, R137, R126, P5 ;  /* 0x00000089597e7225 */ /* 0x000fe200028e047e */
[----:B------:R-:W-:-:S03]  /*ae8b0*/  IADD3 R4, P5, PT, R84, R83, RZ ;  /* 0x0000005354047210 */ /* 0x000fc60007fbe0ff */
[----:B------:R-:W-:Y:S01]  /*ae8c0*/  IMAD.X R19, RZ, RZ, RZ, P1 ;  /* 0x000000ffff137224 */ /* 0x000fe200008e06ff */
[----:B------:R-:W-:Y:S01]  /*ae8d0*/  IADD3 RZ, P1, PT, R98, R130, RZ ;  /* 0x0000008262ff7210 */ /* 0x000fe20007f3e0ff */
[----:B------:R-:W-:Y:S02]  /*ae8e0*/  IMAD.MOV.U32 R56, RZ, RZ, R101 ;  /* 0x000000ffff387224 */ /* 0x000fe400078e0065 */
[----:B------:R-:W-:Y:S01]  /*ae8f0*/  IMAD.WIDE.U32.X R76, R87, R137, R76, P0 ;  /* 0x00000089574c7225 */ /* 0x000fe200000e044c */
[----:B------:R-:W-:-:S03]  /*ae900*/  IADD3 R83, P0, PT, R140, R131, RZ ;  /* 0x000000838c537210 */ /* 0x000fc60007f1e0ff */
[----:B------:R-:W-:Y:S01]  /*ae910*/  IMAD.WIDE.U32 R130, R107, -0x4eac0001, RZ ;  /* 0xb153ffff6b827825 */ /* 0x000fe200078e00ff */
[----:B------:R-:W-:-:S03]  /*ae920*/  IADD3.X RZ, P1, PT, R99, R83, RZ, P1, !PT ;  /* 0x0000005363ff7210 */ /* 0x000fc60000f3e4ff */
[----:B------:R-:W-:-:S04]  /*ae930*/  IMAD.WIDE.U32 R132, R107, -0x94f09dc, RZ ;  /* 0xf6b0f6246b847825 */ /* 0x000fc800078e00ff */
[----:B------:R-:W-:-:S04]  /*ae940*/  IMAD.WIDE.U32.X R56, R93, R137, R56, P6 ;  /* 0x000000895d387225 */ /* 0x000fc800030e0438 */
[----:B------:R-:W-:-:S04]  /*ae950*/  IMAD.WIDE.U32.X R18, R75, R137, R18, P5 ;  /* 0x000000894b127225 */ /* 0x000fc800028e0412 */
[----:B------:R-:W-:-:S04]  /*ae960*/  IMAD.WIDE.U32 R136, R107, 0x434bacd7, RZ ;  /* 0x434bacd76b887825 */ /* 0x000fc800078e00ff */
[----:B------:R-:W-:-:S04]  /*ae970*/  IMAD.WIDE.U32 R134, R160, -0x5555, R98 ;  /* 0xffffaaaba0867825 */ /* 0x000fc800078e0062 */
[----:B------:R-:W-:Y:S01]  /*ae980*/  IMAD.WIDE.U32 R142, R160, -0x4eac0001, RZ ;  /* 0xb153ffffa08e7825 */ /* 0x000fe200078e00ff */
[----:B------:R-:W-:-:S03]  /*ae990*/  IADD3 RZ, P5, PT, RZ, R134, RZ ;  /* 0x00000086ffff7210 */ /* 0x000fc60007fbe0ff */
[----:B------:R-:W-:-:S04]  /*ae9a0*/  IMAD.WIDE.U32 R130, P3, R160, 0x1eabfffe, R130 ;  /* 0x1eabfffea0827825 */ /* 0x000fc80007860082 */
[----:B------:R-:W-:-:S04]  /*ae9b0*/  IMAD.WIDE.U32 R132, P2, R160, 0x6730d2a0, R132 ;  /* 0x6730d2a0a0847825 */ /* 0x000fc80007840084 */
[----:B------:R-:W-:-:S04]  /*ae9c0*/  IMAD.WIDE.U32 R138, R107, 0x397fe69a, RZ ;  /* 0x397fe69a6b8a7825 */ /* 0x000fc800078e00ff */
[----:B------:R-:W-:Y:S02]  /*ae9d0*/  IMAD.X R149, RZ, RZ, RZ, P4 ;  /* 0x000000ffff957224 */ /* 0x000fe400020e06ff */
[----:B------:R-:W-:Y:S02]  /*ae9e0*/  IMAD.IADD R79, R135, 0x1, R140 ;  /* 0x00000001874f7824 */ /* 0x000fe400078e028c */
[----:B------:R-:W-:-:S03]  /*ae9f0*/  IMAD.WIDE.U32 R136, P4, R160, 0x4b1ba7b6, R136 ;  /* 0x4b1ba7b6a0887825 */ /* 0x000fc60007880088 */
[----:B------:R-:W-:Y:S01]  /*aea00*/  IADD3.X RZ, P5, PT, RZ, R79, RZ, P5, !PT ;  /* 0x0000004fffff7210 */ /* 0x000fe20002fbe4ff */
[----:B------:R-:W-:-:S04]  /*aea10*/  IMAD.WIDE.U32 R134, R107, -0xc7aed41, RZ ;  /* 0xf38512bf6b867825 */ /* 0x000fc800078e00ff */
[----:B------:R-:W-:Y:S01]  /*aea20*/  IMAD.X R151, RZ, RZ, RZ, P3 ;  /* 0x000000ffff977224 */ /* 0x000fe200018e06ff */
[----:B------:R-:W-:Y:S01]  /*aea30*/  IADD3 RZ, P3, PT, R110, R142, RZ ;  /* 0x0000008e6eff7210 */ /* 0x000fe20007f7e0ff */
[----:B------:R-:W-:Y:S01]  /*aea40*/  IMAD.X R153, RZ, RZ, RZ, P2 ;  /* 0x000000ffff997224 */ /* 0x000fe200010e06ff */
[----:B------:R-:W-:Y:S01]  /*aea50*/  IADD3 R143, P2, PT, R130, R143, RZ ;  /* 0x0000008f828f7210 */ /* 0x000fe20007f5e0ff */
[----:B------:R-:W-:Y:S02]  /*aea60*/  IMAD.X R157, RZ, RZ, RZ, P4 ;  /* 0x000000ffff9d7224 */ /* 0x000fe400020e06ff */
[----:B------:R-:W-:Y:S01]  /*aea70*/  IMAD.WIDE.U32 R138, P4, R160, 0x1a0111ea, R138 ;  /* 0x1a0111eaa08a7825 */ /* 0x000fe2000788008a */
[----:B------:R-:W-:-:S03]  /*aea80*/  IADD3.X RZ, P3, PT, R111, R143, RZ, P3, !PT ;  /* 0x0000008f6fff7210 */ /* 0x000fc60001f7e4ff */
[----:B------:R-:W-:-:S04]  /*aea90*/  IMAD.WIDE.U32 R134, P6, R160, 0x64774b84, R134 ;  /* 0x64774b84a0867825 */ /* 0x000fc800078c0086 */
[----:B------:R-:W-:Y:S02]  /*aeaa0*/  IMAD.MOV.U32 R148, RZ, RZ, R141 ;  /* 0x000000ffff947224 */ /* 0x000fe400078e008d */
[----:B------:R-:W-:-:S04]  /*aeab0*/  IMAD.WIDE.U32 R142, R160, -0xc7aed41, RZ ;  /* 0xf38512bfa08e7825 */ /* 0x000fc800078e00ff */
[----:B------:R-:W-:Y:S02]  /*aeac0*/  IMAD.MOV.U32 R150, RZ, RZ, R131 ;  /* 0x000000ffff967224 */ /* 0x000fe400078e0083 */
[----:B------:R-:W-:Y:S01]  /*aead0*/  IMAD.X R99, RZ, RZ, RZ, P4 ;  /* 0x000000ffff637224 */ /* 0x000fe200020e06ff */
[----:B------:R-:W-:Y:S01]  /*aeae0*/  IADD3 RZ, P4, PT, RZ, R158, RZ ;  /* 0x0000009effff7210 */ /* 0x000fe20007f9e0ff */
[----:B------:R-:W-:-:S03]  /*aeaf0*/  IMAD.WIDE.U32 R140, R160, -0x94f09dc, RZ ;  /* 0xf6b0f624a08c7825 */ /* 0x000fc600078e00ff */
[----:B------:R-:W-:Y:S01]  /*aeb00*/  IADD3.X RZ, P4, PT, RZ, R159, RZ, P4, !PT ;  /* 0x0000009fffff7210 */ /* 0x000fe2000279e4ff */
[C---:B------:R-:W-:Y:S01]  /*aeb10*/  IMAD.WIDE.U32.X R148, R107.reuse, -0x46010001, R148, P0 ;  /* 0xb9feffff6b947825 */ /* 0x040fe200000e0494 */
[----:B------:R-:W-:Y:S02]  /*aeb20*/  IADD3 R113, P0, PT, R132, R141, RZ ;  /* 0x0000008d84717210 */ /* 0x000fe40007f1e0ff */
[----:B------:R-:W-:Y:S01]  /*aeb30*/  IADD3.X R101, P4, PT, RZ, R184, RZ, P4, !PT ;  /* 0x000000b8ff657210 */ /* 0x000fe2000279e4ff */
[----:B------:R-:W-:Y:S01]  /*aeb40*/  IMAD.WIDE.U32.X R150, R107, 0x1eabfffe, R150, P2 ;  /* 0x1eabfffe6b967825 */ /* 0x000fe200010e0496 */
[----:B------:R-:W-:-:S03]  /*aeb50*/  IADD3 R117, P2, PT, R134, R143, RZ ;  /* 0x0000008f86757210 */ /* 0x000fc60007f5e0ff */
[----:B------:R-:W-:Y:S01]  /*aeb60*/  IMAD.X R155, RZ, RZ, RZ, P6 ;  /* 0x000000ffff9b7224 */ /* 0x000fe200030e06ff */
[----:B------:R-:W-:Y:S01]  /*aeb70*/  IADD3 R158, P6, PT, R85, R158, RZ ;  /* 0x0000009e559e7210 */ /* 0x000fe20007fde0ff */
[C---:B------:R-:W-:Y:S01]  /*aeb80*/  IMAD.WIDE.U32 R146, R160.reuse, 0x397fe69a, RZ ;  /* 0x397fe69aa0927825 */ /* 0x040fe200078e00ff */
[----:B------:R-:W-:Y:S02]  /*aeb90*/  IADD3.X R85, P1, PT, RZ, R148, RZ, P1, !PT ;  /* 0x00000094ff557210 */ /* 0x000fe40000f3e4ff */
[----:B------:R-:W-:Y:S01]  /*aeba0*/  IADD3.X R159, P6, PT, R159, R180, RZ, P6, !PT ;  /* 0x000000b49f9f7210 */ /* 0x000fe200037de4ff */
[----:B------:R-:W-:Y:S01]  /*aebb0*/  IMAD.MOV.U32 R154, RZ, RZ, R135 ;  /* 0x000000ffff9a7224 */ /* 0x000fe200078e0087 */
[----:B------:R-:W-:Y:S01]  /*aebc0*/  IADD3.X R85, P5, PT, RZ, R85, RZ, P5, !PT ;  /* 0x00000055ff557210 */ /* 0x000fe20002fbe4ff */
[----:B------:R-:W-:Y:S01]  /*aebd0*/  IMAD.WIDE.U32 R144, R160, 0x434bacd7, RZ ;  /* 0x434bacd7a0907825 */ /* 0x000fe200078e00ff */
[----:B------:R-:W-:Y:S02]  /*aebe0*/  IADD3.X R101, P6, PT, RZ, R101, RZ, P6, !PT ;  /* 0x00000065ff657210 */ /* 0x000fe400037de4ff */
[----:B------:R-:W-:Y:S01]  /*aebf0*/  IADD3.X R149, PT, PT, RZ, RZ, R149, P5, P1 ;  /* 0x000000ffff957210 */ /* 0x000fe20002fe2495 */
[----:B------:R-:W-:Y:S01]  /*aec00*/  IMAD.MOV.U32 R152, RZ, RZ, R133 ;  /* 0x000000ffff987224 */ /* 0x000fe200078e0085 */
[----:B------:R-:W-:Y:S01]  /*aec10*/  IADD3.X R184, PT, PT, RZ, RZ, R185, P6, P4 ;  /* 0x000000ffffb87210 */ /* 0x000fe200037e84b9 */
[----:B------:R-:W-:Y:S01]  /*aec20*/  IMAD.WIDE.U32.X R154, R107, 0x64774b84, R154, P2 ;  /* 0x64774b846b9a7825 */ /* 0x000fe200010e049a */
[----:B------:R-:W-:-:S02]  /*aec30*/  IADD3 R79, P2, PT, R138, R147, RZ ;  /* 0x000000938a4f7210 */ /* 0x000fc40007f5e0ff */
[-C--:B------:R-:W-:Y:S01]  /*aec40*/  IADD3 RZ, P6, PT, RZ, R174.reuse, RZ ;  /* 0x000000aeffff7210 */ /* 0x080fe20007fde0ff */
[----:B------:R-:W-:Y:S01]  /*aec50*/  IMAD.WIDE.U32.X R152, R107, 0x6730d2a0, R152, P0 ;  /* 0x6730d2a06b987825 */ /* 0x000fe200000e0498 */
[----:B------:R-:W-:Y:S02]  /*aec60*/  IADD3 R83, P0, PT, R136, R145, RZ ;  /* 0x0000009188537210 */ /* 0x000fe40007f1e0ff */
[----:B------:R-:W-:Y:S01]  /*aec70*/  IADD3 R174, P1, PT, R101, R174, RZ ;  /* 0x000000ae65ae7210 */ /* 0x000fe20007f3e0ff */
[----:B------:R-:W-:Y:S01]  /*aec80*/  IMAD.MOV.U32 R98, RZ, RZ, R139 ;  /* 0x000000ffff627224 */ /* 0x000fe200078e008b */
[----:B------:R-:W-:Y:S01]  /*aec90*/  IADD3.X RZ, P6, PT, RZ, R175, RZ, P6, !PT ;  /* 0x000000afffff7210 */ /* 0x000fe200037de4ff */
[----:B------:R-:W-:Y:S01]  /*aeca0*/  IMAD.WIDE.U32 R110, R160, -0x4eac0001, R110 ;  /* 0xb153ffffa06e7825 */ /* 0x000fe200078e006e */
[----:B------:R-:W-:Y:S02]  /*aecb0*/  IADD3.X R175, P1, PT, R175, R184, RZ, P1, !PT ;  /* 0x000000b8afaf7210 */ /* 0x000fe40000f3e4ff */
[----:B------:R-:W-:Y:S01]  /*aecc0*/  IADD3.X R101, P6, PT, RZ, R172, RZ, P6, !PT ;  /* 0x000000acff657210 */ /* 0x000fe200037de4ff */
[----:B------:R-:W-:Y:S01]  /*aecd0*/  IMAD.MOV.U32 R156, RZ, RZ, R137 ;  /* 0x000000ffff9c7224 */ /* 0x000fe200078e0089 */
[----:B------:R-:W-:Y:S01]  /*aece0*/  IADD3 RZ, P4, PT, R174, R142, RZ ;  /* 0x0000008eaeff7210 */ /* 0x000fe20007f9e0ff */
[----:B------:R-:W-:Y:S01]  /*aecf0*/  IMAD.WIDE.U32.X R98, R107, 0x1a0111ea, R98, P2 ;  /* 0x1a0111ea6b627825 */ /* 0x000fe200010e0462 */
[----:B------:R-:W-:-:S02]  /*aed00*/  IADD3 R110, P2, PT, R85, R110, RZ ;  /* 0x0000006e556e7210 */ /* 0x000fc40007f5e0ff */
[----:B------:R-:W-:Y:S01]  /*aed10*/  IADD3.X R85, P3, PT, RZ, R150, RZ, P3, !PT ;  /* 0x00000096ff557210 */ /* 0x000fe20001f7e4ff */
[----:B------:R-:W-:Y:S01]  /*aed20*/  IMAD.IADD R130, R111, 0x1, R130 ;  /* 0x000000016f827824 */ /* 0x000fe200078e0282 */
[----:B------:R-:W-:Y:S01]  /*aed30*/  IADD3.X R101, P1, PT, RZ, R101, RZ, P1, !PT ;  /* 0x00000065ff657210 */ /* 0x000fe20000f3e4ff */
[----:B------:R-:W-:Y:S01]  /*aed40*/  IMAD.WIDE.U32.X R156, R107, 0x4b1ba7b6, R156, P0 ;  /* 0x4b1ba7b66b9c7825 */ /* 0x000fe200000e049c */
[----:B------:R-:W-:Y:S02]  /*aed50*/  IADD3 RZ, P0, PT, R158, R140, RZ ;  /* 0x0000008c9eff7210 */ /* 0x000fe40007f1e0ff */
[----:B------:R-:W-:Y:S01]  /*aed60*/  IADD3.X R111, P2, PT, R130, R149, RZ, P2, !PT ;  /* 0x00000095826f7210 */ /* 0x000fe2000175e4ff */
[----:B------:R-:W-:Y:S01]  /*aed70*/  IMAD.WIDE.U32 R202, R93, R219, RZ ;  /* 0x000000db5dca7225 */ /* 0x000fe200078e00ff */
[----:B------:R-:W-:Y:S02]  /*aed80*/  IADD3.X RZ, P0, PT, R159, R113, RZ, P0, !PT ;  /* 0x000000719fff7210 */ /* 0x000fe4000071e4ff */
[----:B------:R-:W-:Y:S01]  /*aed90*/  IADD3.X R85, P5, PT, RZ, R85, RZ, P2, !PT ;  /* 0x00000055ff557210 */ /* 0x000fe200017be4ff */
[----:B------:R-:W-:Y:S01]  /*aeda0*/  IMAD.WIDE.U32 R158, R160, -0x94f09dc, R158 ;  /* 0xf6b0f624a09e7825 */ /* 0x000fe200078e009e */
[----:B------:R-:W-:-:S02]  /*aedb0*/  IADD3.X R173, PT, PT, RZ, RZ, R173, P1, P6 ;  /* 0x000000ffffad7210 */ /* 0x000fc40000fec4ad */
[----:B------:R-:W-:Y:S01]  /*aedc0*/  IADD3.X R151, PT, PT, RZ, RZ, R151, P5, P3 ;  /* 0x000000ffff977210 */ /* 0x000fe20002fe6497 */
[----:B------:R-:W-:Y:S01]  /*aedd0*/  IMAD.IADD R132, R159, 0x1, R132 ;  /* 0x000000019f847824 */ /* 0x000fe200078e0284 */
[----:B------:R-:W-:Y:S01]  /*aede0*/  IADD3 R158, P2, PT, R85, R158, RZ ;  /* 0x0000009e559e7210 */ /* 0x000fe20007f5e0ff */
[----:B------:R-:W-:Y:S01]  /*aedf0*/  IMAD.WIDE.U32 R198, R92, R219, RZ ;  /* 0x000000db5cc67225 */ /* 0x000fe200078e00ff */
[----:B------:R-:W-:Y:S02]  /*aee00*/  IADD3.X R85, P0, PT, RZ, R152, RZ, P0, !PT ;  /* 0x00000098ff557210 */ /* 0x000fe4000071e4ff */
[----:B------:R-:W-:Y:S01]  /*aee10*/  IADD3.X R159, P2, PT, R132, R151, RZ, P2, !PT ;  /* 0x00000097849f7210 */ /* 0x000fe2000175e4ff */
[----:B------:R-:W-:Y:S01]  /*aee20*/  IMAD.WIDE.U32 R184, R86, R219, RZ ;  /* 0x000000db56b87225 */ /* 0x000fe200078e00ff */
[----:B------:R-:W-:Y:S02]  /*aee30*/  IADD3.X RZ, P4, PT, R175, R117, RZ, P4, !PT ;  /* 0x00000075afff7210 */ /* 0x000fe4000279e4ff */
[----:B------:R-:W-:Y:S01]  /*aee40*/  IADD3.X R85, P1, PT, RZ, R85, RZ, P2, !PT ;  /* 0x00000055ff557210 */ /* 0x000fe2000173e4ff */
[----:B------:R-:W-:Y:S01]  /*aee50*/  IMAD.WIDE.U32 R174, R160, -0xc7aed41, R174 ;  /* 0xf38512bfa0ae7825 */ /* 0x000fe200078e00ae */
[----:B------:R-:W-:-:S02]  /*aee60*/  IADD3 RZ, P2, PT, RZ, R170, RZ ;  /* 0x000000aaffff7210 */ /* 0x000fc40007f5e0ff */
[----:B------:R-:W-:Y:S01]  /*aee70*/  IADD3 RZ, P3, PT, R110, R104, RZ ;  /* 0x000000686eff7210 */ /* 0x000fe20007f7e0ff */
[----:B------:R-:W-:Y:S01]  /*aee80*/  IMAD.IADD R134, R175, 0x1, R134 ;  /* 0x00000001af867824 */ /* 0x000fe200078e0286 */
[----:B------:R-:W-:Y:S02]  /*aee90*/  IADD3 R170, P5, PT, R101, R170, RZ ;  /* 0x000000aa65aa7210 */ /* 0x000fe40007fbe0ff */
[----:B------:R-:W-:Y:S02]  /*aeea0*/  IADD3.X RZ, P2, PT, RZ, R176, RZ, P2, !PT ;  /* 0x000000b0ffff7210 */ /* 0x000fe4000175e4ff */
[----:B------:R-:W-:Y:S02]  /*aeeb0*/  IADD3.X R153, PT, PT, RZ, RZ, R153, P1, P0 ;  /* 0x000000ffff997210 */ /* 0x000fe40000fe0499 */
[----:B------:R-:W-:Y:S01]  /*aeec0*/  IADD3.X RZ, P0, PT, R111, R171, RZ, P3, !PT ;  /* 0x000000ab6fff7210 */ /* 0x000fe20001f1e4ff */
[----:B------:R-:W-:Y:S01]  /*aeed0*/  IMAD.WIDE.U32 R110, R94, R189, R110 ;  /* 0x000000bd5e6e7225 */ /* 0x000fe200078e006e */
[----:B------:R-:W-:-:S02]  /*aeee0*/  IADD3 R174, P6, PT, R85, R174, RZ ;  /* 0x000000ae55ae7210 */ /* 0x000fc40007fde0ff */
[----:B------:R-:W-:Y:S01]  /*aeef0*/  IADD3.X R171, P5, PT, R176, R173, RZ, P5, !PT ;  /* 0x000000adb0ab7210 */ /* 0x000fe20002fbe4ff */
[----:B------:R-:W-:Y:S01]  /*aef00*/  IMAD.IADD R111, R111, 0x1, R122 ;  /* 0x000000016f6f7824 */ /* 0x000fe200078e027a */
[----:B------:R-:W-:Y:S01]  /*aef10*/  IADD3.X R101, P2, PT, RZ, R168, RZ, P2, !PT ;  /* 0x000000a8ff657210 */ /* 0x000fe2000175e4ff */
[----:B------:R-:W-:Y:S01]  /*aef20*/  IMAD.WIDE.U32 R122, R95, R219, RZ ;  /* 0x000000db5f7a7225 */ /* 0x000fe200078e00ff */
[----:B------:R-:W-:Y:S02]  /*aef30*/  IADD3.X R175, P6, PT, R134, R153, RZ, P6, !PT ;  /* 0x0000009986af7210 */ /* 0x000fe400037de4ff */
[----:B------:R-:W-:Y:S02]  /*aef40*/  IADD3.X R85, P4, PT, RZ, R154, RZ, P4, !PT ;  /* 0x0000009aff557210 */ /* 0x000fe4000279e4ff */
[----:B------:R-:W-:Y:S02]  /*aef50*/  IADD3.X R101, P5, PT, RZ, R101, RZ, P5, !PT ;  /* 0x00000065ff657210 */ /* 0x000fe40002fbe4ff */
[----:B------:R-:W-:-:S02]  /*aef60*/  IADD3 RZ, P1, PT, R170, R144, RZ ;  /* 0x00000090aaff7210 */ /* 0x000fc40007f3e0ff */
[----:B------:R-:W-:Y:S02]  /*aef70*/  IADD3.X R85, P6, PT, RZ, R85, RZ, P6, !PT ;  /* 0x00000055ff557210 */ /* 0x000fe400037de4ff */
[----:B------:R-:W-:Y:S02]  /*aef80*/  IADD3.X R168, PT, PT, RZ, RZ, R169, P5, P2 ;  /* 0x000000ffffa87210 */ /* 0x000fe40002fe44a9 */
[----:B------:R-:W-:Y:S02]  /*aef90*/  IADD3 RZ, P5, PT, RZ, R110, RZ ;  /* 0x0000006effff7210 */ /* 0x000fe40007fbe0ff */
[----:B------:R-:W-:Y:S02]  /*aefa0*/  IADD3 RZ, P3, PT, R158, R114, RZ ;  /* 0x000000729eff7210 */ /* 0x000fe40007f7e0ff */
[----:B------:R-:W-:Y:S01]  /*aefb0*/  IADD3.X RZ, P1, PT, R171, R83, RZ, P1, !PT ;  /* 0x00000053abff7210 */ /* 0x000fe20000f3e4ff */
[----:B------:R-:W-:Y:S01]  /*aefc0*/  IMAD.WIDE.U32 R170, R160, 0x434bacd7, R170 ;  /* 0x434bacd7a0aa7825 */ /* 0x000fe200078e00aa */
[----:B------:R-:W-:-:S02]  /*aefd0*/  IADD3.X R155, PT, PT, RZ, RZ, R155, P6, P4 ;  /* 0x000000ffff9b7210 */ /* 0x000fc400037e849b */
[----:B------:R-:W-:Y:S01]  /*aefe0*/  IADD3 RZ, P6, PT, RZ, R166, RZ ;  /* 0x000000a6ffff7210 */ /* 0x000fe20007fde0ff */
[----:B------:R-:W-:Y:S01]  /*aeff0*/  IMAD.IADD R136, R171, 0x1, R136 ;  /* 0x00000001ab887824 */ /* 0x000fe200078e0288 */
[----:B------:R-:W-:Y:S02]  /*af000*/  IADD3.X R83, P0, PT, RZ, R108, RZ, P0, !PT ;  /* 0x0000006cff537210 */ /* 0x000fe4000071e4ff */
[----:B------:R-:W-:Y:S02]  /*af010*/  IADD3.X RZ, P5, PT, RZ, R111, RZ, P5, !PT ;  /* 0x0000006fffff7210 */ /* 0x000fe40002fbe4ff */
[----:B------:R-:W-:Y:S01]  /*af020*/  IADD3.X RZ, P3, PT, R159, R115, RZ, P3, !PT ;  /* 0x000000739fff7210 */ /* 0x000fe20001f7e4ff */
[----:B------:R-:W-:Y:S01]  /*af030*/  IMAD.WIDE.U32 R158, R88, R189, R158 ;  /* 0x000000bd589e7225 */ /* 0x000fe200078e009e */
[----:B------:R-:W-:Y:S02]  /*af040*/  IADD3 R166, P4, PT, R101, R166, RZ ;  /* 0x000000a665a67210 */ /* 0x000fe40007f9e0ff */
[----:B------:R-:W-:Y:S01]  /*af050*/  IADD3.X RZ, P6, PT, RZ, R167, RZ, P6, !PT ;  /* 0x000000a7ffff7210 */ /* 0x000fe200037de4ff */
[----:B------:R-:W-:Y:S01]  /*af060*/  IMAD.IADD R124, R159, 0x1, R124 ;  /* 0x000000019f7c7824 */ /* 0x000fe200078e027c */
[----:B------:R-:W-:-:S02]  /*af070*/  IADD3.X R83, P5, PT, RZ, R83, RZ, P5, !PT ;  /* 0x00000053ff537210 */ /* 0x000fc40002fbe4ff */
[----:B------:R-:W-:Y:S02]  /*af080*/  IADD3.X R167, P4, PT, R167, R168, RZ, P4, !PT ;  /* 0x000000a8a7a77210 */ /* 0x000fe4000279e4ff */
[----:B------:R-:W-:Y:S02]  /*af090*/  IADD3.X R109, PT, PT, RZ, RZ, R109, P5, P0 ;  /* 0x000000ffff6d7210 */ /* 0x000fe40002fe046d */
[----:B------:R-:W-:Y:S01]  /*af0a0*/  IADD3.X R107, P6, PT, RZ, R162, RZ, P6, !PT ;  /* 0x000000a2ff6b7210 */ /* 0x000fe200037de4ff */
[----:B------:R-:W-:Y:S01]  /*af0b0*/  IMAD.WIDE.U32 R160, R160, 0x397fe69a, R166 ;  /* 0x397fe69aa0a07825 */ /* 0x000fe200078e00a6 */
[----:B------:R-:W-:Y:S02]  /*af0c0*/  IADD3 R108, P0, PT, R83, R158, RZ ;  /* 0x0000009e536c7210 */ /* 0x000fe40007f1e0ff */
[----:B------:R-:W-:Y:S01]  /*af0d0*/  IADD3.X R107, P5, PT, RZ, R107, RZ, P4, !PT ;  /* 0x0000006bff6b7210 */ /* 0x000fe200027be4ff */
[----:B------:R-:W-:Y:S01]  /*af0e0*/  IMAD.IADD R138, R161, 0x1, R138 ;  /* 0x00000001a18a7824 */ /* 0x000fe200078e028a */
[----:B------:R-:W-:Y:S01]  /*af0f0*/  IADD3.X R109, P0, PT, R124, R109, RZ, P0, !PT ;  /* 0x0000006d7c6d7210 */ /* 0x000fe2000071e4ff */
[----:B------:R-:W-:Y:S01]  /*af100*/  IMAD.WIDE.U32 R124, R94, R219, RZ ;  /* 0x000000db5e7c7225 */ /* 0x000fe200078e00ff */
[----:B------:R-:W-:-:S02]  /*af110*/  IADD3.X R83, P3, PT, RZ, R126, RZ, P3, !PT ;  /* 0x0000007eff537210 */ /* 0x000fc40001f7e4ff */
[----:B------:R-:W-:Y:S01]  /*af120*/  IADD3 RZ, P4, PT, R174, R112, RZ ;  /* 0x00000070aeff7210 */ /* 0x000fe20007f9e0ff */
[----:B------:R-:W-:Y:S01]  /*af130*/  IMAD.WIDE.U32 R112, R90, R189, R174 ;  /* 0x000000bd5a707225 */ /* 0x000fe200078e00ae */
[----:B------:R-:W-:Y:S02]  /*af140*/  IADD3.X R132, PT, PT, RZ, RZ, R163, P5, P6 ;  /* 0x000000ffff847210 */ /* 0x000fe40002fec4a3 */
[----:B------:R-:W-:Y:S01]  /*af150*/  IADD3.X R83, P6, PT, RZ, R83, RZ, P0, !PT ;  /* 0x00000053ff537210 */ /* 0x000fe200007de4ff */
[----:B------:R-:W-:Y:S01]  /*af160*/  IMAD.IADD R116, R113, 0x1, R116 ;  /* 0x0000000171747824 */ /* 0x000fe200078e0274 */
[----:B------:R-:W-:Y:S01]  /*af170*/  IADD3 R170, P5, PT, R85, R170, RZ ;  /* 0x000000aa55aa7210 */ /* 0x000fe20007fbe0ff */
[----:B------:R-:W-:Y:S01]  /*af180*/  IMAD.WIDE.U32 R162, R110, -0x30003, RZ ;  /* 0xfffcfffd6ea27825 */ /* 0x000fe200078e00ff */
[----:B------:R-:W-:Y:S02]  /*af190*/  IADD3 R104, P0, PT, R83, R112, RZ ;  /* 0x0000007053687210 */ /* 0x000fe40007f1e0ff */
[----:B------:R-:W-:Y:S01]  /*af1a0*/  IADD3.X R171, P5, PT, R136, R155, RZ, P5, !PT ;  /* 0x0000009b88ab7210 */ /* 0x000fe20002fbe4ff */
[----:B------:R-:W-:Y:S01]  /*af1b0*/  IMAD.WIDE.U32 R158, R91, R164, RZ ;  /* 0x000000a45b9e7225 */ /* 0x000fe200078e00ff */
[----:B------:R-:W-:-:S02]  /*af1c0*/  IADD3.X R83, P1, PT, RZ, R156, RZ, P1, !PT ;  /* 0x0000009cff537210 */ /* 0x000fc40000f3e4ff */
[----:B------:R-:W-:Y:S01]  /*af1d0*/  IADD3.X R127, PT, PT, RZ, RZ, R127, P6, P3 ;  /* 0x000000ffff7f7210 */ /* 0x000fe200037e647f */
[----:B------:R-:W-:Y:S01]  /*af1e0*/  IMAD.WIDE.U32 R112, R92, R189, R170 ;  /* 0x000000bd5c707225 */ /* 0x000fe200078e00aa */
[----:B------:R-:W-:Y:S02]  /*af1f0*/  IADD3.X RZ, P4, PT, R175, R105, RZ, P4, !PT ;  /* 0x00000069afff7210 */ /* 0x000fe4000279e4ff */
[----:B------:R-:W-:Y:S01]  /*af200*/  IADD3.X R161, P5, PT, RZ, R83, RZ, P5, !PT ;  /* 0x00000053ffa17210 */ /* 0x000fe20002fbe4ff */
[----:B------:R-:W-:Y:S01]  /*af210*/  IMAD.IADD R100, R113, 0x1, R100 ;  /* 0x0000000171647824 */ /* 0x000fe200078e0264 */
[----:B------:R-:W-:Y:S01]  /*af220*/  IADD3.X R105, P3, PT, R116, R127, RZ, P0, !PT ;  /* 0x0000007f74697210 */ /* 0x000fe2000077e4ff */
[C---:B------:R-:W-:Y:S01]  /*af230*/  IMAD.WIDE.U32 R150, R162.reuse, -0x4eac0001, R108 ;  /* 0xb153ffffa2967825 */ /* 0x040fe200078e006c */
[----:B------:R-:W-:Y:S02]  /*af240*/  IADD3.X R83, P4, PT, RZ, R128, RZ, P4, !PT ;  /* 0x00000080ff537210 */ /* 0x000fe4000279e4ff */
[----:B------:R-:W-:Y:S01]  /*af250*/  IADD3.X R157, PT, PT, RZ, RZ, R157, P5, P1 ;  /* 0x000000ffff9d7210 */ /* 0x000fe20002fe249d */
[----:B------:R-:W-:Y:S01]  /*af260*/  IMAD.WIDE.U32 R130, R162, 0x397fe69a, RZ ;  /* 0x397fe69aa2827825 */ /* 0x000fe200078e00ff */
[----:B------:R-:W-:-:S02]  /*af270*/  IADD3.X R83, P3, PT, RZ, R83, RZ, P3, !PT ;  /* 0x00000053ff537210 */ /* 0x000fc40001f7e4ff */
[----:B------:R-:W-:Y:S02]  /*af280*/  IADD3 R160, P0, PT, R161, R160, RZ ;  /* 0x000000a0a1a07210 */ /* 0x000fe40007f1e0ff */
[----:B------:R-:W-:Y:S02]  /*af290*/  IADD3 RZ, P5, PT, R170, R120, RZ ;  /* 0x00000078aaff7210 */ /* 0x000fe40007fbe0ff */
[----:B------:R-:W-:Y:S02]  /*af2a0*/  IADD3 RZ, P2, PT, R166, R146, RZ ;  /* 0x00000092a6ff7210 */ /* 0x000fe40007f5e0ff */
[----:B------:R-:W-:Y:S02]  /*af2b0*/  IADD3.X R129, PT, PT, RZ, RZ, R129, P3, P4 ;  /* 0x000000ffff817210 */ /* 0x000fe40001fe8481 */
[----:B------:R-:W-:Y:S02]  /*af2c0*/  IADD3 R112, P1, PT, R83, R112, RZ ;  /* 0x0000007053707210 */ /* 0x000fe40007f3e0ff */
[----:B------:R-:W-:-:S02]  /*af2d0*/  IADD3.X R161, P0, PT, R138, R157, RZ, P0, !PT ;  /* 0x0000009d8aa17210 */ /* 0x000fc4000071e4ff */
[----:B------:R-:W-:Y:S02]  /*af2e0*/  IADD3.X RZ, P3, PT, R171, R102, RZ, P5, !PT ;  /* 0x00000066abff7210 */ /* 0x000fe40002f7e4ff */
[----:B------:R-:W-:Y:S01]  /*af2f0*/  IADD3.X RZ, P2, PT, R167, R79, RZ, P2, !PT ;  /* 0x0000004fa7ff7210 */ /* 0x000fe2000175e4ff */
[----:B------:R-:W-:Y:S01]  /*af300*/  IMAD R79, R111, -0x30003, RZ ;  /* 0xfffcfffd6f4f7824 */ /* 0x000fe200078e02ff */
[----:B------:R-:W-:Y:S01]  /*af310*/  IADD3.X R113, P1, PT, R100, R129, RZ, P1, !PT ;  /* 0x0000008164717210 */ /* 0x000fe20000f3e4ff */
[----:B------:R-:W-:Y:S01]  /*af320*/  IMAD.WIDE.U32 R100, R86, R189, R160 ;  /* 0x000000bd56647225 */ /* 0x000fe200078e00a0 */
[----:B------:R-:W-:Y:S02]  /*af330*/  IADD3.X R83, P3, PT, RZ, R56, RZ, P3, !PT ;  /* 0x00000038ff537210 */ /* 0x000fe40001f7e4ff */
[----:B------:R-:W-:Y:S01]  /*af340*/  IADD3.X R56, P2, PT, RZ, R98, RZ, P2, !PT ;  /* 0x00000062ff387210 */ /* 0x000fe2000175e4ff */
[----:B------:R-:W-:Y:S01]  /*af350*/  IMAD R121, R110, -0x760c0004, R79 ;  /* 0x89f3fffc6e797824 */ /* 0x000fe200078e024f */
[----:B------:R-:W-:Y:S01]  /*af360*/  IADD3.X R83, P4, PT, RZ, R83, RZ, P1, !PT ;  /* 0x00000053ff537210 */ /* 0x000fe20000f9e4ff */
[----:B------:R-:W-:Y:S01]  /*af370*/  IMAD.IADD R79, R101, 0x1, R78 ;  /* 0x00000001654f7824 */ /* 0x000fe200078e024e */
[----:B------:R-:W-:Y:S01]  /*af380*/  IADD3 RZ, P6, PT, R160, R106, RZ ;  /* 0x0000006aa0ff7210 */ /* 0x000fe20007fde0ff */
[----:B------:R-:W-:Y:S01]  /*af390*/  IMAD.IADD R121, R163, 0x1, R121 ;  /* 0x00000001a3797824 */ /* 0x000fe200078e0279 */
[----:B------:R-:W-:-:S02]  /*af3a0*/  IADD3.X R78, P1, PT, RZ, R56, RZ, P0, !PT ;  /* 0x00000038ff4e7210 */ /* 0x000fc4000073e4ff */
[----:B------:R-:W-:Y:S01]  /*af3b0*/  IADD3 R100, P0, PT, R83, R100, RZ ;  /* 0x0000006453647210 */ /* 0x000fe20007f1e0ff */
[----:B------:R-:W-:Y:S01]  /*af3c0*/  IMAD.WIDE.U32 R126, R121, 0x434bacd7, RZ ;  /* 0x434bacd7797e7825 */ /* 0x000fe200078e00ff */
[----:B------:R-:W-:Y:S02]  /*af3d0*/  IADD3.X R56, PT, PT, RZ, RZ, R57, P4, P3 ;  /* 0x000000ffff387210 */ /* 0x000fe400027e6439 */
[----:B------:R-:W-:Y:S02]  /*af3e0*/  IADD3.X RZ, P6, PT, R161, R96, RZ, P6, !PT ;  /* 0x00000060a1ff7210 */ /* 0x000fe400037de4ff */
[----:B------:R-:W-:Y:S02]  /*af3f0*/  IADD3.X R99, PT, PT, RZ, RZ, R99, P1, P2 ;  /* 0x000000ffff637210 */ /* 0x000fe40000fe4463 */
[-C--:B------:R-:W-:Y:S02]  /*af400*/  IADD3 R78, P1, PT, R78, R107.reuse, RZ ;  /* 0x0000006b4e4e7210 */ /* 0x080fe40007f3e0ff */
[----:B------:R-:W-:-:S02]  /*af410*/  IADD3 RZ, P3, PT, RZ, R107, RZ ;  /* 0x0000006bffff7210 */ /* 0x000fc40007f7e0ff */
[----:B------:R-:W-:Y:S01]  /*af420*/  IADD3.X R101, P2, PT, R79, R56, RZ, P0, !PT ;  /* 0x000000384f657210 */ /* 0x000fe2000075e4ff */
[----:B------:R-:W-:Y:S01]  /*af430*/  IMAD.WIDE.U32 R56, R121, -0x5555, RZ ;  /* 0xffffaaab79387825 */ /* 0x000fe200078e00ff */
[----:B------:R-:W-:Y:S02]  /*af440*/  IADD3.X R107, P0, PT, RZ, R76, RZ, P6, !PT ;  /* 0x0000004cff6b7210 */ /* 0x000fe4000371e4ff */
[----:B------:R-:W-:Y:S01]  /*af450*/  IADD3.X R79, P1, PT, R99, R132, RZ, P1, !PT ;  /* 0x00000084634f7210 */ /* 0x000fe20000f3e4ff */
[----:B------:R-:W-:Y:S01]  /*af460*/  IMAD.WIDE.U32 R98, R162, -0x5555, RZ ;  /* 0xffffaaaba2627825 */ /* 0x000fe200078e00ff */
[----:B------:R-:W-:Y:S02]  /*af470*/  IADD3.X R107, P2, PT, RZ, R107, RZ, P2, !PT ;  /* 0x0000006bff6b7210 */ /* 0x000fe4000175e4ff */
[----:B------:R-:W-:Y:S01]  /*af480*/  IADD3 RZ, P4, PT, R78, R82, RZ ;  /* 0x000000524eff7210 */ /* 0x000fe20007f9e0ff */
[----:B------:R-:W-:Y:S01]  /*af490*/  IMAD.WIDE.U32 R82, P6, R162, -0x46010001, R56 ;  /* 0xb9feffffa2527825 */ /* 0x000fe200078c0038 */
[----:B------:R-:W-:-:S02]  /*af4a0*/  IADD3.X RZ, P3, PT, RZ, R132, RZ, P3, !PT ;  /* 0x00000084ffff7210 */ /* 0x000fc40001f7e4ff */
[----:B------:R-:W-:Y:S01]  /*af4b0*/  IADD3.X RZ, P4, PT, R79, R4, RZ, P4, !PT ;  /* 0x000000044fff7210 */ /* 0x000fe2000279e4ff */
[----:B------:R-:W-:Y:S01]  /*af4c0*/  IMAD.WIDE.U32 R56, R74, R189, R78 ;  /* 0x000000bd4a387225 */ /* 0x000fe200078e004e */
[----:B------:R-:W-:Y:S02]  /*af4d0*/  IADD3.X R78, PT, PT, RZ, RZ, R77, P2, P0 ;  /* 0x000000ffff4e7210 */ /* 0x000fe400017e044d */
[----:B------:R-:W-:Y:S01]  /*af4e0*/  IADD3 R99, P5, PT, R82, R99, RZ ;  /* 0x0000006352637210 */ /* 0x000fe20007fbe0ff */
[----:B------:R-:W-:Y:S01]  /*af4f0*/  IMAD.WIDE.U32 R76, R162, -0x5555, R110 ;  /* 0xffffaaaba24c7825 */ /* 0x000fe200078e006e */
[----:B------:R-:W-:Y:S02]  /*af500*/  IADD3 RZ, P0, PT, R110, R98, RZ ;  /* 0x000000626eff7210 */ /* 0x000fe40007f1e0ff */
[----:B------:R-:W-:Y:S01]  /*af510*/  IADD3.X R169, P4, PT, RZ, R18, RZ, P4, !PT ;  /* 0x00000012ffa97210 */ /* 0x000fe2000279e4ff */
[----:B------:R-:W-:Y:S01]  /*af520*/  IMAD.IADD R85, R57, 0x1, R84 ;  /* 0x0000000139557824 */ /* 0x000fe200078e0254 */
[----:B------:R-:W-:Y:S01]  /*af530*/  IADD3 R84, P2, PT, R107, R56, RZ ;  /* 0x000000386b547210 */ /* 0x000fe20007f5e0ff */
[----:B------:R-:W-:Y:S01]  /*af540*/  IMAD.X R57, RZ, RZ, RZ, P6 ;  /* 0x000000ffff397224 */ /* 0x000fe200030e06ff */
[----:B------:R-:W-:Y:S01]  /*af550*/  IADD3 RZ, P6, PT, RZ, R76, RZ ;  /* 0x0000004cffff7210 */ /* 0x000fe20007fde0ff */
[----:B------:R-:W-:Y:S01]  /*af560*/  IMAD.IADD R76, R77, 0x1, R82 ;  /* 0x000000014d4c7824 */ /* 0x000fe200078e0252 */
[----:B------:R-:W-:Y:S01]  /*af570*/  IADD3.X RZ, P0, PT, R111, R99, RZ, P0, !PT ;  /* 0x000000636fff7210 */ /* 0x000fe2000071e4ff */
[----:B------:R-:W-:Y:S01]  /*af580*/  IMAD.MOV.U32 R56, RZ, RZ, R83 ;  /* 0x000000ffff387224 */ /* 0x000fe200078e0053 */
[----:B------:R-:W-:Y:S01]  /*af590*/  IADD3.X R85, P2, PT, R85, R78, RZ, P2, !PT ;  /* 0x0000004e55557210 */ /* 0x000fe2000175e4ff */
[----:B------:R-:W-:Y:S01]  /*af5a0*/  IMAD.WIDE.U32 R82, R121, -0x94f09dc, RZ ;  /* 0xf6b0f62479527825 */ /* 0x000fe200078e00ff */
[----:B------:R-:W-:-:S02]  /*af5b0*/  IADD3.X RZ, P6, PT, RZ, R76, RZ, P6, !PT ;  /* 0x0000004cffff7210 */ /* 0x000fc400037de4ff */
[----:B------:R-:W-:Y:S01]  /*af5c0*/  IADD3.X R169, P2, PT, RZ, R169, RZ, P2, !PT ;  /* 0x000000a9ffa97210 */ /* 0x000fe2000175e4ff */
[----:B------:R-:W-:-:S03]  /*af5d0*/  IMAD.WIDE.U32.X R56, R121, -0x46010001, R56, P5 ;  /* 0xb9feffff79387825 */ /* 0x000fc600028e0438 */
[----:B------:R-:W-:Y:S01]  /*af5e0*/  IADD3.X R168, PT, PT, RZ, RZ, R19, P2, P4 ;  /* 0x000000ffffa87210 */ /* 0x000fe200017e8413 */
[----:B------:R-:W-:Y:S01]  /*af5f0*/  IMAD.WIDE.U32 R76, R121, -0x4eac0001, RZ ;  /* 0xb153ffff794c7825 */ /* 0x000fe200078e00ff */
[----:B------:R-:W-:-:S03]  /*af600*/  IADD3.X R107, P0, PT, RZ, R56, RZ, P0, !PT ;  /* 0x00000038ff6b7210 */ /* 0x000fc6000071e4ff */
[----:B------:R-:W-:Y:S01]  /*af610*/  IMAD.WIDE.U32 R78, R162, -0x4eac0001, RZ ;  /* 0xb153ffffa24e7825 */ /* 0x000fe200078e00ff */
[----:B------:R-:W-:-:S03]  /*af620*/  IADD3.X R107, P6, PT, RZ, R107, RZ, P6, !PT ;  /* 0x0000006bff6b7210 */ /* 0x000fc600037de4ff */
[----:B------:R-:W-:Y:S01]  /*af630*/  IMAD.WIDE.U32 R76, P5, R162, 0x1eabfffe, R76 ;  /* 0x1eabfffea24c7825 */ /* 0x000fe200078a004c */
[----:B------:R-:W-:Y:S02]  /*af640*/  IADD3 RZ, P4, PT, R108, R78, RZ ;  /* 0x0000004e6cff7210 */ /* 0x000fe40007f9e0ff */
[----:B------:R-:W-:Y:S01]  /*af650*/  IADD3.X R111, PT, PT, RZ, RZ, R57, P6, P0 ;  /* 0x000000ffff6f7210 */ /* 0x000fe200037e0439 */
[----:B------:R-:W-:-:S04]  /*af660*/  IMAD.WIDE.U32 R18, P2, R162, 0x6730d2a0, R82 ;  /* 0x6730d2a0a2127825 */ /* 0x000fc80007840052 */
[----:B------:R-:W-:Y:S01]  /*af670*/  IMAD.X R83, RZ, RZ, RZ, P5 ;  /* 0x000000ffff537224 */ /* 0x000fe200028e06ff */
[----:B------:R-:W-:Y:S01]  /*af680*/  IADD3 R108, P5, PT, R76, R79, RZ ;  /* 0x0000004f4c6c7210 */ /* 0x000fe20007fbe0ff */
[----:B------:R-:W-:Y:S02]  /*af690*/  IMAD.MOV.U32 R82, RZ, RZ, R77 ;  /* 0x000000ffff527224 */ /* 0x000fe400078e004d */
[----:B------:R-:W-:Y:S01]  /*af6a0*/  IMAD.WIDE.U32 R56, R121, -0xc7aed41, RZ ;  /* 0xf38512bf79387825 */ /* 0x000fe200078e00ff */
[----:B------:R-:W-:-:S03]  /*af6b0*/  IADD3.X RZ, P4, PT, R109, R108, RZ, P4, !PT ;  /* 0x0000006c6dff7210 */ /* 0x000fc6000279e4ff */
[----:B------:R-:W-:Y:S01]  /*af6c0*/  IMAD.WIDE.U32.X R78, R121, 0x1eabfffe, R82, P5 ;  /* 0x1eabfffe794e7825 */ /* 0x000fe200028e0452 */
[----:B------:R-:W-:-:S03]  /*af6d0*/  IADD3 R150, P5, PT, R107, R150, RZ ;  /* 0x000000966b967210 */ /* 0x000fc60007fbe0ff */
[----:B------:R-:W-:Y:S01]  /*af6e0*/  IMAD.X R77, RZ, RZ, RZ, P2 ;  /* 0x000000ffff4d7224 */ /* 0x000fe200010e06ff */
[----:B------:R-:W-:Y:S01]  /*af6f0*/  IADD3.X R117, P4, PT, RZ, R78, RZ, P4, !PT ;  /* 0x0000004eff757210 */ /* 0x000fe2000279e4ff */
[----:B------:R-:W-:-:S04]  /*af700*/  IMAD.WIDE.U32 R98, R162, -0x94f09dc, RZ ;  /* 0xf6b0f624a2627825 */ /* 0x000fc800078e00ff */
[----:B------:R-:W-:Y:S01]  /*af710*/  IMAD.WIDE.U32 R56, P2, R162, 0x64774b84, R56 ;  /* 0x64774b84a2387825 */ /* 0x000fe20007840038 */
[----:B------:R-:W-:Y:S02]  /*af720*/  IADD3 R99, P6, PT, R18, R99, RZ ;  /* 0x0000006312637210 */ /* 0x000fe40007fde0ff */
[----:B------:R-:W-:Y:S01]  /*af730*/  IADD3 RZ, P0, PT, R104, R98, RZ ;  /* 0x0000006268ff7210 */ /* 0x000fe20007f1e0ff */
[----:B------:R-:W-:-:S03]  /*af740*/  IMAD.WIDE.U32 R106, R162, -0xc7aed41, RZ ;  /* 0xf38512bfa26a7825 */ /* 0x000fc600078e00ff */
[----:B------:R-:W-:Y:S01]  /*af750*/  IADD3.X RZ, P0, PT, R105, R99, RZ, P0, !PT ;  /* 0x0000006369ff7210 */ /* 0x000fe2000071e4ff */
[----:B------:R-:W-:Y:S02]  /*af760*/  IMAD.IADD R4, R151, 0x1, R76 ;  /* 0x0000000197047824 */ /* 0x000fe400078e024c */
[----:B------:R-:W-:Y:S02]  /*af770*/  IMAD.MOV.U32 R76, RZ, RZ, R19 ;  /* 0x000000ffff4c7224 */ /* 0x000fe400078e0013 */
[----:B------:R-:W-:Y:S01]  /*af780*/  IMAD.X R129, RZ, RZ, RZ, P2 ;  /* 0x000000ffff817224 */ /* 0x000fe200010e06ff */
[----:B------:R-:W-:Y:S01]  /*af790*/  IADD3 R19, P2, PT, R56, R107, RZ ;  /* 0x0000006b38137210 */ /* 0x000fe20007f5e0ff */
[----:B------:R-:W-:Y:S01]  /*af7a0*/  IMAD.WIDE.U32 R108, R121, 0x397fe69a, RZ ;  /* 0x397fe69a796c7825 */ /* 0x000fe200078e00ff */
[----:B------:R-:W-:-:S03]  /*af7b0*/  IADD3.X R151, P5, PT, R4, R111, RZ, P5, !PT ;  /* 0x0000006f04977210 */ /* 0x000fc60002fbe4ff */
[----:B------:R-:W-:Y:S01]  /*af7c0*/  IMAD.MOV.U32 R128, RZ, RZ, R57 ;  /* 0x000000ffff807224 */ /* 0x000fe200078e0039 */
[----:B------:R-:W-:Y:S01]  /*af7d0*/  IADD3.X R117, P5, PT, RZ, R117, RZ, P5, !PT ;  /* 0x00000075ff757210 */ /* 0x000fe20002fbe4ff */
[----:B------:R-:W-:-:S03]  /*af7e0*/  IMAD.WIDE.U32.X R76, R121, 0x6730d2a0, R76, P6 ;  /* 0x6730d2a0794c7825 */ /* 0x000fc600030e044c */
[----:B------:R-:W-:Y:S01]  /*af7f0*/  IADD3.X R79, PT, PT, RZ, RZ, R79, P5, P4 ;  /* 0x000000ffff4f7210 */ /* 0x000fe20002fe844f */
[----:B------:R-:W-:Y:S01]  /*af800*/  IMAD.WIDE.U32.X R128, R121, 0x64774b84, R128, P2 ;  /* 0x64774b8479807825 */ /* 0x000fe200010e0480 */
[----:B------:R-:W-:-:S03]  /*af810*/  IADD3.X R167, P0, PT, RZ, R76, RZ, P0, !PT ;  /* 0x0000004cffa77210 */ /* 0x000fc6000071e4ff */
[----:B------:R-:W-:-:S04]  /*af820*/  IMAD.WIDE.U32 R126, P6, R162, 0x4b1ba7b6, R126 ;  /* 0x4b1ba7b6a27e7825 */ /* 0x000fc800078c007e */
[----:B------:R-:W-:-:S04]  /*af830*/  IMAD.WIDE.U32 R108, P2, R162, 0x1a0111ea, R108 ;  /* 0x1a0111eaa26c7825 */ /* 0x000fc8000784006c */
[----:B------:R-:W-:-:S04]  /*af840*/  IMAD.WIDE.U32 R82, R162, 0x434bacd7, RZ ;  /* 0x434bacd7a2527825 */ /* 0x000fc800078e00ff */
[----:B------:R-:W-:Y:S02]  /*af850*/  IMAD.MOV.U32 R114, RZ, RZ, R127 ;  /* 0x000000ffff727224 */ /* 0x000fe400078e007f */
[----:B------:R-:W-:Y:S01]  /*af860*/  IMAD.X R161, RZ, RZ, RZ, P2 ;  /* 0x000000ffffa17224 */ /* 0x000fe200010e06ff */
[----:B------:R-:W-:Y:S01]  /*af870*/  IADD3 R127, P2, PT, R108, R131, RZ ;  /* 0x000000836c7f7210 */ /* 0x000fe20007f5e0ff */
[----:B------:R-:W-:Y:S01]  /*af880*/  IMAD.X R115, RZ, RZ, RZ, P6 ;  /* 0x000000ffff737224 */ /* 0x000fe200030e06ff */
[----:B------:R-:W-:Y:S01]  /*af890*/  IADD3 R133, P6, PT, R126, R83, RZ ;  /* 0x000000537e857210 */ /* 0x000fe20007fde0ff */
[----:B------:R-:W-:-:S04]  /*af8a0*/  IMAD.WIDE.U32 R98, R95, R164, RZ ;  /* 0x000000a45f627225 */ /* 0x000fc800078e00ff */
[----:B------:R-:W-:Y:S02]  /*af8b0*/  IMAD.MOV.U32 R160, RZ, RZ, R109 ;  /* 0x000000ffffa07224 */ /* 0x000fe400078e006d */
[----:B------:R-:W-:-:S04]  /*af8c0*/  IMAD.WIDE.U32.X R114, R121, 0x4b1ba7b6, R114, P6 ;  /* 0x4b1ba7b679727825 */ /* 0x000fc800030e0472 */
[----:B------:R-:W-:Y:S01]  /*af8d0*/  IMAD.WIDE.U32.X R160, R121, 0x1a0111ea, R160, P2 ;  /* 0x1a0111ea79a07825 */ /* 0x000fe200010e04a0 */
[----:B------:R-:W-:-:S03]  /*af8e0*/  IADD3 RZ, P2, PT, R112, R106, RZ ;  /* 0x0000006a70ff7210 */ /* 0x000fc60007f5e0ff */
[----:B------:R-:W-:Y:S01]  /*af8f0*/  IMAD.WIDE.U32 R110, R94, R164, RZ ;  /* 0x000000a45e6e7225 */ /* 0x000fe200078e00ff */
[----:B------:R-:W-:-:S03]  /*af900*/  IADD3.X RZ, P2, PT, R113, R19, RZ, P2, !PT ;  /* 0x0000001371ff7210 */ /* 0x000fc6000175e4ff */
[----:B------:R-:W-:Y:S01]  /*af910*/  IMAD.WIDE.U32 R98, P6, R94, R165, R98 ;  /* 0x000000a55e627225 */ /* 0x000fe200078c0062 */
[----:B------:R-:W-:-:S03]  /*af920*/  IADD3 RZ, P4, PT, R150, R110, RZ ;  /* 0x0000006e96ff7210 */ /* 0x000fc60007f9e0ff */
[----:B------:R-:W-:Y:S01]  /*af930*/  IMAD.WIDE.U32 R104, R162, -0x94f09dc, R104 ;  /* 0xf6b0f624a2687825 */ /* 0x000fe200078e0068 */
[----:B------:R-:W-:-:S03]  /*af940*/  IADD3 R57, P5, PT, R98, R111, RZ ;  /* 0x0000006f62397210 */ /* 0x000fc60007fbe0ff */
[----:B------:R-:W-:Y:S01]  /*af950*/  IMAD.IADD R18, R105, 0x1, R18 ;  /* 0x0000000169127824 */ /* 0x000fe200078e0212 */
[----:B------:R-:W-:Y:S01]  /*af960*/  IADD3.X RZ, P4, PT, R151, R57, RZ, P4, !PT ;  /* 0x0000003997ff7210 */ /* 0x000fe2000279e4ff */
[----:B------:R-:W-:Y:S01]  /*af970*/  IMAD.X R19, RZ, RZ, RZ, P6 ;  /* 0x000000ffff137224 */ /* 0x000fe200030e06ff */
[----:B------:R-:W-:Y:S01]  /*af980*/  IADD3 R116, P6, PT, R117, R104, RZ ;  /* 0x0000006875747210 */ /* 0x000fe20007fde0ff */
[----:B------:R-:W-:-:S03]  /*af990*/  IMAD.WIDE.U32 R150, R94, R164, R150 ;  /* 0x000000a45e967225 */ /* 0x000fc600078e0096 */
[----:B------:R-:W-:Y:S01]  /*af9a0*/  IADD3.X R117, P6, PT, R18, R79, RZ, P6, !PT ;  /* 0x0000004f12757210 */ /* 0x000fe200037de4ff */
[----:B------:R-:W-:Y:S02]  /*af9b0*/  IMAD.MOV.U32 R18, RZ, RZ, R99 ;  /* 0x000000ffff127224 */ /* 0x000fe400078e0063 */
[----:B------:R-:W-:Y:S01]  /*af9c0*/  IMAD.IADD R151, R151, 0x1, R98 ;  /* 0x0000000197977824 */ /* 0x000fe200078e0262 */
[----:B------:R-:W-:Y:S01]  /*af9d0*/  IADD3.X R167, P6, PT, RZ, R167, RZ, P6, !PT ;  /* 0x000000a7ffa77210 */ /* 0x000fe200037de4ff */
[----:B------:R-:W-:Y:S01]  /*af9e0*/  IMAD.WIDE.U32.X R18, R95, R165, R18, P5 ;  /* 0x000000a55f127225 */ /* 0x000fe200028e0412 */
[----:B------:R-:W-:Y:S02]  /*af9f0*/  IADD3 RZ, P5, PT, RZ, R150, RZ ;  /* 0x00000096ffff7210 */ /* 0x000fe40007fbe0ff */
[----:B------:R-:W-:Y:S01]  /*afa00*/  IADD3.X R77, PT, PT, RZ, RZ, R77, P6, P0 ;  /* 0x000000ffff4d7210 */ /* 0x000fe200037e044d */
[----:B------:R-:W-:Y:S01]  /*afa10*/  IMAD.WIDE.U32 R110, R89, R219, RZ ;  /* 0x000000db596e7225 */ /* 0x000fe200078e00ff */
[----:B------:R-:W-:-:S02]  /*afa20*/  IADD3.X R109, P4, PT, RZ, R18, RZ, P4, !PT ;  /* 0x00000012ff6d7210 */ /* 0x000fc4000279e4ff */
[----:B------:R-:W-:Y:S01]  /*afa30*/  IADD3.X RZ, P5, PT, RZ, R151, RZ, P5, !PT ;  /* 0x00000097ffff7210 */ /* 0x000fe20002fbe4ff */
[----:B------:R-:W-:Y:S01]  /*afa40*/  IMAD.WIDE.U32 R122, P6, R94, R187, R122 ;  /* 0x000000bb5e7a7225 */ /* 0x000fe200078c007a */
[----:B------:R-:W-:Y:S02]  /*afa50*/  IADD3 RZ, P0, PT, R100, R82, RZ ;  /* 0x0000005264ff7210 */ /* 0x000fe40007f1e0ff */
[----:B------:R-:W-:Y:S01]  /*afa60*/  IADD3.X R109, P5, PT, RZ, R109, RZ, P5, !PT ;  /* 0x0000006dff6d7210 */ /* 0x000fe20002fbe4ff */
[----:B------:R-:W-:Y:S01]  /*afa70*/  IMAD.X R83, RZ, RZ, RZ, P6 ;  /* 0x000000ffff537224 */ /* 0x000fe200030e06ff */
[----:B------:R-:W-:Y:S01]  /*afa80*/  IADD3 R102, P6, PT, R122, R125, RZ ;  /* 0x0000007d7a667210 */ /* 0x000fe20007fde0ff */
[----:B------:R-:W-:Y:S01]  /*afa90*/  IMAD.WIDE.U32 R104, R91, R219, RZ ;  /* 0x000000db5b687225 */ /* 0x000fe200078e00ff */
[----:B------:R-:W-:-:S03]  /*afaa0*/  IADD3.X R131, PT, PT, RZ, RZ, R19, P5, P4 ;  /* 0x000000ffff837210 */ /* 0x000fc60002fe8413 */
[----:B------:R-:W-:-:S04]  /*afab0*/  IMAD.WIDE.U32 R78, R88, R219, RZ ;  /* 0x000000db584e7225 */ /* 0x000fc800078e00ff */
[----:B------:R-:W-:-:S04]  /*afac0*/  IMAD.WIDE.U32 R110, P5, R88, R187, R110 ;  /* 0x000000bb586e7225 */ /* 0x000fc800078a006e */
[----:B------:R-:W-:Y:S02]  /*afad0*/  IMAD.MOV.U32 R82, RZ, RZ, R123 ;  /* 0x000000ffff527224 */ /* 0x000fe400078e007b */
[----:B------:R-:W-:Y:S02]  /*afae0*/  IMAD.X R99, RZ, RZ, RZ, P5 ;  /* 0x000000ffff637224 */ /* 0x000fe400028e06ff */
[----:B------:R-:W-:Y:S01]  /*afaf0*/  IMAD.WIDE.U32.X R82, R95, R187, R82, P6 ;  /* 0x000000bb5f527225 */ /* 0x000fe200030e0452 */
[----:B------:R-:W-:Y:S02]  /*afb00*/  IADD3 R96, P6, PT, R110, R79, RZ ;  /* 0x0000004f6e607210 */ /* 0x000fe40007fde0ff */
[----:B------:R-:W-:Y:S01]  /*afb10*/  IADD3.X R79, P2, PT, RZ, R128, RZ, P2, !PT ;  /* 0x00000080ff4f7210 */ /* 0x000fe2000175e4ff */
[----:B------:R-:W-:-:S04]  /*afb20*/  IMAD.WIDE.U32 R106, R90, R219, RZ ;  /* 0x000000db5a6a7225 */ /* 0x000fc800078e00ff */
[----:B------:R-:W-:-:S04]  /*afb30*/  IMAD.WIDE.U32 R104, P5, R90, R187, R104 ;  /* 0x000000bb5a687225 */ /* 0x000fc800078a0068 */
[----:B------:R-:W-:Y:S02]  /*afb40*/  IMAD.MOV.U32 R98, RZ, RZ, R111 ;  /* 0x000000ffff627224 */ /* 0x000fe400078e006f */
[----:B------:R-:W-:Y:S01]  /*afb50*/  IMAD.X R205, RZ, RZ, RZ, P5 ;  /* 0x000000ffffcd7224 */ /* 0x000fe200028e06ff */
[----:B------:R-:W-:Y:S01]  /*afb60*/  IADD3 R4, P5, PT, R104, R107, RZ ;  /* 0x0000006b68047210 */ /* 0x000fe20007fbe0ff */
[----:B------:R-:W-:-:S04]  /*afb70*/  IMAD.WIDE.U32.X R98, R89, R187, R98, P6 ;  /* 0x000000bb59627225 */ /* 0x000fc800030e0462 */
[----:B------:R-:W-:-:S04]  /*afb80*/  IMAD.WIDE.U32 R202, P6, R92, R187, R202 ;  /* 0x000000bb5cca7225 */ /* 0x000fc800078c00ca */
[----:B------:R-:W-:Y:S02]  /*afb90*/  IMAD.MOV.U32 R204, RZ, RZ, R105 ;  /* 0x000000ffffcc7224 */ /* 0x000fe400078e0069 */
[----:B------:R-:W-:-:S04]  /*afba0*/  IMAD.WIDE.U32 R188, R87, R219, RZ ;  /* 0x000000db57bc7225 */ /* 0x000fc800078e00ff */
[----:B------:R-:W-:-:S04]  /*afbb0*/  IMAD.WIDE.U32 R112, R162, -0xc7aed41, R112 ;  /* 0xf38512bfa2707825 */ /* 0x000fc800078e0070 */
[----:B------:R-:W-:Y:S01]  /*afbc0*/  IMAD.WIDE.U32.X R204, R91, R187, R204, P5 ;  /* 0x000000bb5bcc7225 */ /* 0x000fe200028e04cc */
[----:B------:R-:W-:Y:S02]  /*afbd0*/  IADD3 R199, P5, PT, R202, R199, RZ ;  /* 0x000000c7cac77210 */ /* 0x000fe40007fbe0ff */
[----:B------:R-:W-:Y:S01]  /*afbe0*/  IADD3 R166, P4, PT, R167, R112, RZ ;  /* 0x00000070a7a67210 */ /* 0x000fe20007f9e0ff */
[----:B------:R-:W-:-:S04]  /*afbf0*/  IMAD.WIDE.U32 R18, R75, R219, RZ ;  /* 0x000000db4b127225 */ /* 0x000fc800078e00ff */
[----:B------:R-:W-:Y:S02]  /*afc00*/  IMAD.X R191, RZ, RZ, RZ, P6 ;  /* 0x000000ffffbf7224 */ /* 0x000fe400030e06ff */
[----:B------:R-:W-:Y:S02]  /*afc10*/  IMAD.MOV.U32 R190, RZ, RZ, R203 ;  /* 0x000000ffffbe7224 */ /* 0x000fe400078e00cb */
[----:B------:R-:W-:Y:S02]  /*afc20*/  IMAD.IADD R56, R113, 0x1, R56 ;  /* 0x0000000171387824 */ /* 0x000fe400078e0238 */
[----:B------:R-:W-:-:S03]  /*afc30*/  IMAD.WIDE.U32 R188, P6, R86, R187, R188 ;  /* 0x000000bb56bc7225 */ /* 0x000fc600078c00bc */
[----:B------:R-:W-:Y:S01]  /*afc40*/  IADD3.X R167, P4, PT, R56, R77, RZ, P4, !PT ;  /* 0x0000004d38a77210 */ /* 0x000fe2000279e4ff */
[----:B------:R-:W-:-:S04]  /*afc50*/  IMAD.WIDE.U32.X R190, R93, R187, R190, P5 ;  /* 0x000000bb5dbe7225 */ /* 0x000fc800028e04be */
[----:B------:R-:W-:-:S04]  /*afc60*/  IMAD.WIDE.U32 R120, R89, R164, RZ ;  /* 0x000000a459787225 */ /* 0x000fc800078e00ff */
[----:B------:R-:W-:-:S04]  /*afc70*/  IMAD.WIDE.U32 R18, P5, R74, R187, R18 ;  /* 0x000000bb4a127225 */ /* 0x000fc800078a0012 */
[----:B------:R-:W-:Y:S01]  /*afc80*/  IMAD.X R175, RZ, RZ, RZ, P6 ;  /* 0x000000ffffaf7224 */ /* 0x000fe200030e06ff */
[----:B------:R-:W-:Y:S01]  /*afc90*/  IADD3 R185, P6, PT, R188, R185, RZ ;  /* 0x000000b9bcb97210 */ /* 0x000fe20007fde0ff */
[----:B------:R-:W-:-:S04]  /*afca0*/  IMAD.WIDE.U32 R56, R74, R219, RZ ;  /* 0x000000db4a387225 */ /* 0x000fc800078e00ff */
[----:B------:R-:W-:Y:S02]  /*afcb0*/  IMAD.MOV.U32 R174, RZ, RZ, R189 ;  /* 0x000000ffffae7224 */ /* 0x000fe400078e00bd */
[----:B------:R-:W-:Y:S02]  /*afcc0*/  IMAD.X R77, RZ, RZ, RZ, P5 ;  /* 0x000000ffff4d7224 */ /* 0x000fe400028e06ff */
[----:B------:R-:W-:Y:S01]  /*afcd0*/  IMAD.MOV.U32 R76, RZ, RZ, R19 ;  /* 0x000000ffff4c7224 */ /* 0x000fe200078e0013 */
[----:B------:R-:W-:Y:S01]  /*afce0*/  IADD3.X R19, P4, PT, RZ, R79, RZ, P4, !PT ;  /* 0x0000004fff137210 */ /* 0x000fe2000279e4ff */
[----:B------:R-:W-:-:S03]  /*afcf0*/  IMAD.WIDE.U32 R112, R88, R164, RZ ;  /* 0x000000a458707225 */ /* 0x000fc600078e00ff */
[----:B------:R-:W-:Y:S01]  /*afd00*/  IADD3.X R129, PT, PT, RZ, RZ, R129, P4, P2 ;  /* 0x000000ffff817210 */ /* 0x000fe200027e4481 */
[----:B------:R-:W-:Y:S01]  /*afd10*/  IMAD.WIDE.U32 R120, P5, R88, R165, R120 ;  /* 0x000000a558787225 */ /* 0x000fe200078a0078 */
[----:B------:R-:W-:-:S03]  /*afd20*/  IADD3 RZ, P2, PT, R116, R112, RZ ;  /* 0x0000007074ff7210 */ /* 0x000fc60007f5e0ff */
[----:B------:R-:W-:Y:S01]  /*afd30*/  IMAD.WIDE.U32.X R174, R87, R187, R174, P6 ;  /* 0x000000bb57ae7225 */ /* 0x000fe200030e04ae */
[----:B------:R-:W-:Y:S02]  /*afd40*/  IADD3 R57, P6, PT, R18, R57, RZ ;  /* 0x0000003912397210 */ /* 0x000fe40007fde0ff */
[----:B------:R-:W-:Y:S01]  /*afd50*/  IADD3 R79, P4, PT, R120, R113, RZ ;  /* 0x00000071784f7210 */ /* 0x000fe20007f9e0ff */
[----:B------:R-:W-:-:S03]  /*afd60*/  IMAD.WIDE.U32 R154, R162, 0x434bacd7, R100 ;  /* 0x434bacd7a29a7825 */ /* 0x000fc600078e0064 */
[----:B------:R-:W-:Y:S01]  /*afd70*/  IADD3.X RZ, P2, PT, R117, R79, RZ, P2, !PT ;  /* 0x0000004f75ff7210 */ /* 0x000fe2000175e4ff */
[----:B------:R-:W-:Y:S01]  /*afd80*/  IMAD.X R113, RZ, RZ, RZ, P5 ;  /* 0x000000ffff717224 */ /* 0x000fe200028e06ff */
[----:B------:R-:W-:Y:S01]  /*afd90*/  IADD3 R154, P5, PT, R19, R154, RZ ;  /* 0x0000009a139a7210 */ /* 0x000fe20007fbe0ff */
[----:B------:R-:W-:-:S04]  /*afda0*/  IMAD.WIDE.U32 R142, R88, R164, R116 ;  /* 0x000000a4588e7225 */ /* 0x000fc800078e0074 */
[----:B------:R-:W-:Y:S02]  /*afdb0*/  IMAD.MOV.U32 R112, RZ, RZ, R121 ;  /* 0x000000ffff707224 */ /* 0x000fe400078e0079 */
[----:B------:R-:W-:Y:S01]  /*afdc0*/  IMAD.WIDE.U32.X R76, R75, R187, R76, P6 ;  /* 0x000000bb4b4c7225 */ /* 0x000fe200030e044c */
[----:B------:R-:W-:Y:S02]  /*afdd0*/  IADD3.X RZ, P6, PT, R101, R133, RZ, P0, !PT ;  /* 0x0000008565ff7210 */ /* 0x000fe400007de4ff */
[----:B------:R-:W-:Y:S01]  /*afde0*/  IADD3 RZ, P0, PT, R84, R130, RZ ;  /* 0x0000008254ff7210 */ /* 0x000fe20007f1e0ff */
[----:B------:R-:W-:Y:S01]  /*afdf0*/  IMAD.IADD R120, R143, 0x1, R120 ;  /* 0x000000018f787824 */ /* 0x000fe200078e0278 */
[----:B------:R-:W-:Y:S01]  /*afe00*/  IADD3.X R173, P6, PT, RZ, R114, RZ, P6, !PT ;  /* 0x00000072ffad7210 */ /* 0x000fe200037de4ff */
[----:B------:R-:W-:Y:S01]  /*afe10*/  IMAD.WIDE.U32.X R100, R89, R165, R112, P4 ;  /* 0x000000a559647225 */ /* 0x000fe200020e0470 */
[----:B------:R-:W-:Y:S02]  /*afe20*/  IADD3 R142, P4, PT, R109, R142, RZ ;  /* 0x0000008e6d8e7210 */ /* 0x000fe40007f9e0ff */
[----:B------:R-:W-:Y:S01]  /*afe30*/  IADD3.X RZ, P0, PT, R85, R127, RZ, P0, !PT ;  /* 0x0000007f55ff7210 */ /* 0x000fe2000071e4ff */
[----:B------:R-:W-:Y:S01]  /*afe40*/  IMAD R19, R151, -0x30003, RZ ;  /* 0xfffcfffd97137824 */ /* 0x000fe200078e02ff */
[----:B------:R-:W-:Y:S01]  /*afe50*/  IADD3.X R143, P4, PT, R120, R131, RZ, P4, !PT ;  /* 0x00000083788f7210 */ /* 0x000fe2000279e4ff */
[----:B------:R-:W-:Y:S01]  /*afe60*/  IMAD.WIDE.U32 R112, R150, -0x30003, RZ ;  /* 0xfffcfffd96707825 */ /* 0x000fe200078e00ff */
[----:B------:R-:W-:-:S03]  /*afe70*/  IADD3.X R171, P2, PT, RZ, R100, RZ, P2, !PT ;  /* 0x00000064ffab7210 */ /* 0x000fc6000175e4ff */
[----:B------:R-:W-:Y:S01]  /*afe80*/  IMAD R19, R150, -0x760c0004, R19 ;  /* 0x89f3fffc96137824 */ /* 0x000fe200078e0213 */
[----:B------:R-:W-:Y:S01]  /*afe90*/  IADD3.X R171, P4, PT, RZ, R171, RZ, P4, !PT ;  /* 0x000000abffab7210 */ /* 0x000fe2000279e4ff */
[----:B------:R-:W-:Y:S02]  /*afea0*/  IMAD.IADD R126, R155, 0x1, R126 ;  /* 0x000000019b7e7824 */ /* 0x000fe400078e027e */
[----:B------:R-:W-:Y:S01]  /*afeb0*/  IMAD.IADD R187, R113, 0x1, R19 ;  /* 0x0000000171bb7824 */ /* 0x000fe200078e0213 */
[----:B------:R-:W-:Y:S01]  /*afec0*/  IADD3.X R123, PT, PT, RZ, RZ, R101, P4, P2 ;  /* 0x000000ffff7b7210 */ /* 0x000fe200027e4465 */
[----:B------:R-:W-:Y:S01]  /*afed0*/  IMAD.WIDE.U32 R158, P2, R90, R165, R158 ;  /* 0x000000a55a9e7225 */ /* 0x000fe2000784009e */
[----:B------:R-:W-:-:S03]  /*afee0*/  IADD3.X R155, P5, PT, R126, R129, RZ, P5, !PT ;  /* 0x000000817e9b7210 */ /* 0x000fc60002fbe4ff */
[----:B------:R-:W-:Y:S01]  /*afef0*/  IMAD.WIDE.U32 R152, R187, -0x5555, RZ ;  /* 0xffffaaabbb987825 */ /* 0x000fe200078e00ff */
[----:B------:R-:W-:-:S03]  /*aff00*/  IADD3.X R173, P5, PT, RZ, R173, RZ, P5, !PT ;  /* 0x000000adffad7210 */ /* 0x000fc60002fbe4ff */
[----:B------:R-:W-:Y:S01]  /*aff10*/  IMAD.WIDE.U32 R144, R187, -0x4eac0001, RZ ;  /* 0xb153ffffbb907825 */ /* 0x000fe200078e00ff */
[----:B------:R-:W-:-:S03]  /*aff20*/  IADD3.X R125, PT, PT, RZ, RZ, R115, P5, P6 ;  /* 0x000000ffff7d7210 */ /* 0x000fc60002fec473 */
[----:B------:R-:W-:Y:S02]  /*aff30*/  IMAD.X R157, RZ, RZ, RZ, P2 ;  /* 0x000000ffff9d7224 */ /* 0x000fe400010e06ff */
[----:B------:R-:W-:-:S04]  /*aff40*/  IMAD.WIDE.U32 R128, R187, -0x94f09dc, RZ ;  /* 0xf6b0f624bb807825 */ /* 0x000fc800078e00ff */
[----:B------:R-:W-:-:S04]  /*aff50*/  IMAD.WIDE.U32 R152, P2, R112, -0x46010001, R152 ;  /* 0xb9feffff70987825 */ /* 0x000fc80007840098 */
[----:B------:R-:W-:-:S04]  /*aff60*/  IMAD.WIDE.U32 R130, R187, -0xc7aed41, RZ ;  /* 0xf38512bfbb827825 */ /* 0x000fc800078e00ff */
[----:B------:R-:W-:-:S04]  /*aff70*/  IMAD.WIDE.U32 R144, P4, R112, 0x1eabfffe, R144 ;  /* 0x1eabfffe70907825 */ /* 0x000fc80007880090 */
[----:B------:R-:W-:-:S04]  /*aff80*/  IMAD.WIDE.U32 R162, R162, 0x397fe69a, R84 ;  /* 0x397fe69aa2a27825 */ /* 0x000fc800078e0054 */
[----:B------:R-:W-:-:S04]  /*aff90*/  IMAD.WIDE.U32 R116, R187, 0x434bacd7, RZ ;  /* 0x434bacd7bb747825 */ /* 0x000fc800078e00ff */
[----:B------:R-:W-:Y:S02]  /*affa0*/  IMAD.X R147, RZ, RZ, RZ, P2 ;  /* 0x000000ffff937224 */ /* 0x000fe400010e06ff */
[----:B------:R-:W-:-:S04]  /*affb0*/  IMAD.WIDE.U32 R128, P2, R112, 0x6730d2a0, R128 ;  /* 0x6730d2a070807825 */ /* 0x000fc80007840080 */
[----:B------:R-:W-:-:S04]  /*affc0*/  IMAD.WIDE.U32 R84, R187, 0x397fe69a, RZ ;  /* 0x397fe69abb547825 */ /* 0x000fc800078e00ff */
[----:B------:R-:W-:Y:S02]  /*affd0*/  IMAD.X R139, RZ, RZ, RZ, P4 ;  /* 0x000000ffff8b7224 */ /* 0x000fe400020e06ff */
[----:B------:R-:W-:-:S04]  /*affe0*/  IMAD.WIDE.U32 R130, P4, R112, 0x64774b84, R130 ;  /* 0x64774b8470827825 */ /* 0x000fc80007880082 */
[----:B------:R-:W-:-:S04]  /*afff0*/  IMAD.WIDE.U32 R100, R90, R164, RZ ;  /* 0x000000a45a647225 */ /* 0x000fc800078e00ff */
[----:B------:R-:W-:Y:S01]  /*b0000*/  IMAD.X R141, RZ, RZ, RZ, P2 ;  /* 0x000000ffff8d7224 */ /* 0x000fe200010e06ff */
[----:B------:R-:W-:Y:S01]  /*b0010*/  IADD3 R189, P5, PT, R158, R101, RZ ;  /* 0x000000659ebd7210 */ /* 0x000fe20007fbe0ff */
[----:B------:R-:W-:-:S04]  /*b0020*/  IMAD.WIDE.U32 R148, R112, -0x5555, RZ ;  /* 0xffffaaab70947825 */ /* 0x000fc800078e00ff */
[----:B------:R-:W-:-:S04]  /*b0030*/  IMAD.WIDE.U32 R116, P2, R112, 0x4b1ba7b6, R116 ;  /* 0x4b1ba7b670747825 */ /* 0x000fc80007840074 */
[----:B------:R-:W-:Y:S02]  /*b0040*/  IMAD.X R115, RZ, RZ, RZ, P4 ;  /* 0x000000ffff737224 */ /* 0x000fe400020e06ff */
[----:B------:R-:W-:-:S04]  /*b0050*/  IMAD.WIDE.U32 R126, R112, -0x4eac0001, RZ ;  /* 0xb153ffff707e7825 */ /* 0x000fc800078e00ff */
[----:B------:R-:W-:-:S04]  /*b0060*/  IMAD.WIDE.U32 R84, P4, R112, 0x1a0111ea, R84 ;  /* 0x1a0111ea70547825 */ /* 0x000fc80007880054 */
[----:B------:R-:W-:Y:S01]  /*b0070*/  IMAD.X R109, RZ, RZ, RZ, P2 ;  /* 0x000000ffff6d7224 */ /* 0x000fe200010e06ff */
[----:B------:R-:W-:Y:S01]  /*b0080*/  IADD3 R113, P2, PT, R152, R149, RZ ;  /* 0x0000009598717210 */ /* 0x000fe20007f5e0ff */
[----:B------:R-:W-:Y:S01]  /*b0090*/  IMAD.X R101, RZ, RZ, RZ, P4 ;  /* 0x000000ffff657224 */ /* 0x000fe200020e06ff */
[----:B------:R-:W-:Y:S01]  /*b00a0*/  IADD3 R105, P4, PT, R144, R127, RZ ;  /* 0x0000007f90697210 */ /* 0x000fe20007f9e0ff */
[----:B------:R-:W-:-:S04]  /*b00b0*/  IMAD.WIDE.U32 R132, R112, -0x94f09dc, RZ ;  /* 0xf6b0f62470847825 */ /* 0x000fc800078e00ff */
[----:B------:R-:W-:Y:S02]  /*b00c0*/  IMAD.MOV.U32 R146, RZ, RZ, R153 ;  /* 0x000000ffff927224 */ /* 0x000fe400078e0099 */
        /* <DEDUP_REMOVED lines=8> */
[----:B------:R-:W-:Y:S02]  /*b0150*/  IMAD.MOV.U32 R114, RZ, RZ, R131 ;  /* 0x000000ffff727224 */ /* 0x000fe400078e0083 */
[----:B------:R-:W-:Y:S01]  /*b0160*/  IMAD.WIDE.U32.X R140, R187, 0x6730d2a0, R140, P2 ;  /* 0x6730d2a0bb8c7825 */ /* 0x000fe200010e048c */
[----:B------:R-:W-:-:S03]  /*b0170*/  IADD3 R107, P2, PT, R116, R137, RZ ;  /* 0x00000089746b7210 */ /* 0x000fc60007f5e0ff */
[----:B------:R-:W-:Y:S01]  /*b0180*/  IMAD.WIDE.U32.X R114, R187, 0x64774b84, R114, P4 ;  /* 0x64774b84bb727825 */ /* 0x000fe200020e0472 */
[----:B------:R-:W-:-:S03]  /*b0190*/  IADD3 RZ, P4, PT, R166, R100, RZ ;  /* 0x00000064a6ff7210 */ /* 0x000fc60007f9e0ff */
[----:B------:R-:W-:Y:S01]  /*b01a0*/  IMAD.IADD R170, R163, 0x1, R108 ;  /* 0x00000001a3aa7824 */ /* 0x000fe200078e026c */
[----:B------:R-:W-:Y:S01]  /*b01b0*/  IADD3.X RZ, P4, PT, R167, R189, RZ, P4, !PT ;  /* 0x000000bda7ff7210 */ /* 0x000fe2000279e4ff */
[----:B------:R-:W-:-:S04]  /*b01c0*/  IMAD.WIDE.U32 R120, R112, 0x397fe69a, RZ ;  /* 0x397fe69a70787825 */ /* 0x000fc800078e00ff */
[----:B------:R-:W-:Y:S01]  /*b01d0*/  IMAD.MOV.U32 R108, RZ, RZ, R117 ;  /* 0x000000ffff6c7224 */ /* 0x000fe200078e0075 */
[----:B------:R-:W-:Y:S01]  /*b01e0*/  IADD3.X R117, P1, PT, RZ, RZ, RZ, P1, !PT ;  /* 0x000000ffff757210 */ /* 0x000fe20000f3e4ff */
[----:B------:R-:W-:-:S04]  /*b01f0*/  IMAD.WIDE.U32 R166, R90, R164, R166 ;  /* 0x000000a45aa67225 */ /* 0x000fc800078e00a6 */
[----:B------:R-:W-:Y:S01]  /*b0200*/  IMAD.WIDE.U32.X R108, R187, 0x4b1ba7b6, R108, P2 ;  /* 0x4b1ba7b6bb6c7825 */ /* 0x000fe200010e046c */
[----:B------:R-:W-:Y:S02]  /*b0210*/  IADD3 R111, P2, PT, R84, R121, RZ ;  /* 0x00000079546f7210 */ /* 0x000fe40007f5e0ff */
[----:B------:R-:W-:Y:S01]  /*b0220*/  IADD3 R166, P6, PT, R171, R166, RZ ;  /* 0x000000a6aba67210 */ /* 0x000fe20007fde0ff */
[----:B------:R-:W-:Y:S02]  /*b0230*/  IMAD.MOV.U32 R156, RZ, RZ, R159 ;  /* 0x000000ffff9c7224 */ /* 0x000fe400078e009f */
[----:B------:R-:W-:Y:S01]  /*b0240*/  IMAD.MOV.U32 R100, RZ, RZ, R85 ;  /* 0x000000ffff647224 */ /* 0x000fe200078e0055 */
[----:B------:R-:W-:Y:S01]  /*b0250*/  IADD3.X R85, P0, PT, RZ, R160, RZ, P0, !PT ;  /* 0x000000a0ff557210 */ /* 0x000fe2000071e4ff */
[----:B------:R-:W-:Y:S02]  /*b0260*/  IMAD.IADD R158, R167, 0x1, R158 ;  /* 0x00000001a79e7824 */ /* 0x000fe400078e029e */
[----:B------:R-:W-:-:S03]  /*b0270*/  IMAD.WIDE.U32.X R156, R91, R165, R156, P5 ;  /* 0x000000a55b9c7225 */ /* 0x000fc600028e049c */
[----:B------:R-:W-:Y:S01]  /*b0280*/  IADD3.X R167, P6, PT, R158, R123, RZ, P6, !PT ;  /* 0x0000007b9ea77210 */ /* 0x000fe200037de4ff */
[----:B------:R-:W-:Y:S01]  /*b0290*/  IMAD.WIDE.U32.X R100, R187, 0x1a0111ea, R100, P2 ;  /* 0x1a0111eabb647825 */ /* 0x000fe200010e0464 */
[----:B------:R-:W-:Y:S02]  /*b02a0*/  IADD3 R162, P2, PT, R173, R162, RZ ;  /* 0x000000a2ada27210 */ /* 0x000fe40007f5e0ff */
[----:B------:R-:W-:Y:S01]  /*b02b0*/  IADD3.X R121, P4, PT, RZ, R156, RZ, P4, !PT ;  /* 0x0000009cff797210 */ /* 0x000fe2000279e4ff */
[----:B------:R-:W-:Y:S01]  /*b02c0*/  IMAD.WIDE.U32 R158, R93, R164, RZ ;  /* 0x000000a45d9e7225 */ /* 0x000fe200078e00ff */
[----:B------:R-:W-:Y:S02]  /*b02d0*/  IADD3.X R163, P2, PT, R170, R125, RZ, P2, !PT ;  /* 0x0000007daaa37210 */ /* 0x000fe4000175e4ff */
[----:B------:R-:W-:Y:S02]  /*b02e0*/  IADD3.X R170, P3, PT, RZ, RZ, RZ, P3, !PT ;  /* 0x000000ffffaa7210 */ /* 0x000fe40001f7e4ff */
[----:B------:R-:W-:-:S02]  /*b02f0*/  IADD3.X R121, P6, PT, RZ, R121, RZ, P6, !PT ;  /* 0x00000079ff797210 */ /* 0x000fc400037de4ff */
[----:B------:R-:W-:Y:S01]  /*b0300*/  IADD3 R156, P5, PT, R117, R170, RZ ;  /* 0x000000aa759c7210 */ /* 0x000fe20007fbe0ff */
[----:B------:R-:W-:Y:S01]  /*b0310*/  IMAD.X R117, RZ, RZ, RZ, P3 ;  /* 0x000000ffff757224 */ /* 0x000fe200018e06ff */
[----:B------:R-:W-:Y:S01]  /*b0320*/  IADD3.X R157, PT, PT, RZ, RZ, R157, P6, P4 ;  /* 0x000000ffff9d7210 */ /* 0x000fe200037e849d */
[----:B------:R-:W-:Y:S01]  /*b0330*/  IMAD.WIDE.U32 R158, P4, R92, R165, R158 ;  /* 0x000000a55c9e7225 */ /* 0x000fe2000788009e */
[----:B------:R-:W-:Y:S02]  /*b0340*/  IADD3 RZ, P3, PT, R142, R126, RZ ;  /* 0x0000007e8eff7210 */ /* 0x000fe40007f7e0ff */
[----:B------:R-:W-:Y:S01]  /*b0350*/  IADD3.X R85, P2, PT, RZ, R85, RZ, P2, !PT ;  /* 0x00000055ff557210 */ /* 0x000fe2000175e4ff */
[----:B------:R-:W-:Y:S01]  /*b0360*/  IMAD.WIDE.U32 R126, R112, -0x5555, R150 ;  /* 0xffffaaab707e7825 */ /* 0x000fe200078e0096 */
[----:B------:R-:W-:Y:S02]  /*b0370*/  IADD3.X R117, PT, PT, R117, RZ, RZ, P5, P1 ;  /* 0x000000ff75757210 */ /* 0x000fe40002fe24ff */
[----:B------:R-:W-:Y:S01]  /*b0380*/  IADD3.X R160, PT, PT, RZ, RZ, R161, P2, P0 ;  /* 0x000000ffffa07210 */ /* 0x000fe200017e04a1 */
[----:B------:R-:W-:Y:S01]  /*b0390*/  IMAD.X R145, RZ, RZ, RZ, P4 ;  /* 0x000000ffff917224 */ /* 0x000fe200020e06ff */
[----:B------:R-:W-:Y:S01]  /*b03a0*/  IADD3 RZ, P2, PT, R150, R148, RZ ;  /* 0x0000009496ff7210 */ /* 0x000fe20007f5e0ff */
[----:B------:R-:W-:Y:S01]  /*b03b0*/  IMAD.WIDE.U32 R148, R92, R164, RZ ;  /* 0x000000a45c947225 */ /* 0x000fe200078e00ff */
[----:B------:R-:W-:-:S02]  /*b03c0*/  IADD3 RZ, P4, PT, RZ, R126, RZ ;  /* 0x0000007effff7210 */ /* 0x000fc40007f9e0ff */
[----:B------:R-:W-:Y:S01]  /*b03d0*/  IADD3.X RZ, P2, PT, R151, R113, RZ, P2, !PT ;  /* 0x0000007197ff7210 */ /* 0x000fe2000175e4ff */
[----:B------:R-:W-:Y:S01]  /*b03e0*/  IMAD.IADD R126, R127, 0x1, R152 ;  /* 0x000000017f7e7824 */ /* 0x000fe200078e0298 */
[----:B------:R-:W-:Y:S02]  /*b03f0*/  IADD3 R123, P6, PT, R158, R149, RZ ;  /* 0x000000959e7b7210 */ /* 0x000fe40007fde0ff */
[----:B------:R-:W-:Y:S01]  /*b0400*/  IADD3 RZ, P1, PT, R154, R148, RZ ;  /* 0x000000949aff7210 */ /* 0x000fe20007f3e0ff */
[----:B------:R-:W-:Y:S01]  /*b0410*/  IMAD.WIDE.U32 R148, R93, R233, RZ ;  /* 0x000000e95d947225 */ /* 0x000fe200078e00ff */
[----:B------:R-:W-:Y:S02]  /*b0420*/  IADD3.X RZ, P4, PT, RZ, R126, RZ, P4, !PT ;  /* 0x0000007effff7210 */ /* 0x000fe4000279e4ff */
[----:B------:R-:W-:Y:S01]  /*b0430*/  IADD3.X R113, P2, PT, RZ, R146, RZ, P2, !PT ;  /* 0x00000092ff717210 */ /* 0x000fe2000175e4ff */
[----:B------:R-:W-:Y:S01]  /*b0440*/  IMAD.WIDE.U32 R126, R112, -0x4eac0001, R142 ;  /* 0xb153ffff707e7825 */ /* 0x000fe200078e008e */
[----:B------:R-:W-:-:S02]  /*b0450*/  IADD3.X RZ, P3, PT, R143, R105, RZ, P3, !PT ;  /* 0x000000698fff7210 */ /* 0x000fc40001f7e4ff */
[----:B------:R-:W-:Y:S01]  /*b0460*/  IADD3.X RZ, P1, PT, R155, R123, RZ, P1, !PT ;  /* 0x0000007b9bff7210 */ /* 0x000fe20000f3e4ff */
[----:B------:R-:W-:Y:S01]  /*b0470*/  IMAD.IADD R105, R127, 0x1, R144 ;  /* 0x000000017f697824 */ /* 0x000fe200078e0290 */
[----:B------:R-:W-:Y:S01]  /*b0480*/  IADD3.X R127, P5, PT, RZ, R113, RZ, P4, !PT ;  /* 0x00000071ff7f7210 */ /* 0x000fe200027be4ff */
[----:B------:R-:W-:Y:S01]  /*b0490*/  IMAD.WIDE.U32 R154, R92, R164, R154 ;  /* 0x000000a45c9a7225 */ /* 0x000fe200078e009a */
[----:B------:R-:W-:Y:S02]  /*b04a0*/  IADD3.X R113, P3, PT, RZ, R138, RZ, P3, !PT ;  /* 0x0000008aff717210 */ /* 0x000fe40001f7e4ff */
[----:B------:R-:W-:Y:S01]  /*b04b0*/  IADD3.X R146, PT, PT, RZ, RZ, R147, P5, P2 ;  /* 0x000000ffff927210 */ /* 0x000fe20002fe4493 */
[----:B------:R-:W-:Y:S01]  /*b04c0*/  IMAD.MOV.U32 R144, RZ, RZ, R159 ;  /* 0x000000ffff907224 */ /* 0x000fe200078e009f */
[----:B------:R-:W-:Y:S01]  /*b04d0*/  IADD3 R154, P4, PT, R121, R154, RZ ;  /* 0x0000009a799a7210 */ /* 0x000fe20007f9e0ff */
[----:B------:R-:W-:Y:S01]  /*b04e0*/  IMAD.IADD R158, R155, 0x1, R158 ;  /* 0x000000019b9e7824 */ /* 0x000fe200078e029e */
[----:B------:R-:W-:Y:S01]  /*b04f0*/  IADD3 R126, P5, PT, R127, R126, RZ ;  /* 0x0000007e7f7e7210 */ /* 0x000fe20007fbe0ff */
[----:B------:R-:W-:Y:S01]  /*b0500*/  IMAD.WIDE.U32.X R144, R93, R165, R144, P6 ;  /* 0x000000a55d907225 */ /* 0x000fe200030e0490 */
[----:B------:R-:W-:-:S02]  /*b0510*/  IADD3 RZ, P2, PT, R166, R132, RZ ;  /* 0x00000084a6ff7210 */ /* 0x000fc40007f5e0ff */
[----:B------:R-:W-:Y:S01]  /*b0520*/  IADD3.X R155, P4, PT, R158, R157, RZ, P4, !PT ;  /* 0x0000009d9e9b7210 */ /* 0x000fe2000279e4ff */
[----:B------:R-:W-:Y:S01]  /*b0530*/  IMAD.WIDE.U32 R132, R75, R164, RZ ;  /* 0x000000a44b847225 */ /* 0x000fe200078e00ff */
[----:B------:R-:W-:Y:S02]  /*b0540*/  IADD3.X R127, P5, PT, R105, R146, RZ, P5, !PT ;  /* 0x00000092697f7210 */ /* 0x000fe40002fbe4ff */
[----:B------:R-:W-:Y:S01]  /*b0550*/  IADD3.X R121, P1, PT, RZ, R144, RZ, P1, !PT ;  /* 0x00000090ff797210 */ /* 0x000fe20000f3e4ff */
[-C--:B------:R-:W-:Y:S01]  /*b0560*/  IMAD.WIDE.U32 R146, R87, R164.reuse, RZ ;  /* 0x000000a457927225 */ /* 0x080fe200078e00ff */
[----:B------:R-:W-:Y:S02]  /*b0570*/  IADD3.X R113, P5, PT, RZ, R113, RZ, P5, !PT ;  /* 0x00000071ff717210 */ /* 0x000fe40002fbe4ff */
[----:B------:R-:W-:Y:S01]  /*b0580*/  IADD3.X R121, P4, PT, RZ, R121, RZ, P4, !PT ;  /* 0x00000079ff797210 */ /* 0x000fe2000279e4ff */
[----:B------:R-:W-:Y:S01]  /*b0590*/  IMAD.WIDE.U32 R142, R86, R164, RZ ;  /* 0x000000a4568e7225 */ /* 0x000fe200078e00ff */
[----:B------:R-:W-:-:S02]  /*b05a0*/  IADD3 R156, P0, PT, R169, R156, RZ ;  /* 0x0000009ca99c7210 */ /* 0x000fc40007f1e0ff */
[----:B------:R-:W-:Y:S01]  /*b05b0*/  IADD3.X R145, PT, PT, RZ, RZ, R145, P4, P1 ;  /* 0x000000ffff917210 */ /* 0x000fe200027e2491 */
[----:B------:R-:W-:Y:S01]  /*b05c0*/  IMAD.WIDE.U32 R146, P6, R86, R165, R146 ;  /* 0x000000a556927225 */ /* 0x000fe200078c0092 */
[----:B------:R-:W-:Y:S02]  /*b05d0*/  IADD3.X R144, PT, PT, RZ, RZ, R139, P5, P3 ;  /* 0x000000ffff907210 */ /* 0x000fe40002fe648b */
[----:B------:R-:W-:Y:S01]  /*b05e0*/  IADD3.X R117, P0, PT, R168, R117, RZ, P0, !PT ;  /* 0x00000075a8757210 */ /* 0x000fe2000071e4ff */
[----:B------:R-:W-:Y:S01]  /*b05f0*/  IMAD.WIDE.U32 R132, P3, R74, R165, R132 ;  /* 0x000000a54a847225 */ /* 0x000fe20007860084 */
[----:B------:R-:W-:Y:S02]  /*b0600*/  IADD3 R138, P1, PT, R85, R156, RZ ;  /* 0x0000009c558a7210 */ /* 0x000fe40007f3e0ff */
[----:B------:R-:W-:Y:S01]  /*b0610*/  IADD3.X RZ, P2, PT, R167, R19, RZ, P2, !PT ;  /* 0x00000013a7ff7210 */ /* 0x000fe2000175e4ff */
[----:B------:R-:W-:Y:S01]  /*b0620*/  IMAD.X R129, RZ, RZ, RZ, P3 ;  /* 0x000000ffff817224 */ /* 0x000fe200018e06ff */
[----:B------:R-:W-:Y:S01]  /*b0630*/  IADD3.X R139, P1, PT, R160, R117, RZ, P1, !PT ;  /* 0x00000075a08b7210 */ /* 0x000fe20000f3e4ff */
[----:B------:R-:W-:Y:S01]  /*b0640*/  IMAD.X R135, RZ, RZ, RZ, P6 ;  /* 0x000000ffff877224 */ /* 0x000fe200030e06ff */
[----:B------:R-:W-:Y:S01]  /*b0650*/  IADD3 RZ, P3, PT, R154, R134, RZ ;  /* 0x000000869aff7210 */ /* 0x000fe20007f7e0ff */
[----:B------:R-:W-:Y:S01]  /*b0660*/  IMAD.WIDE.U32 R166, R112, -0x94f09dc, R166 ;  /* 0xf6b0f62470a67825 */ /* 0x000fe200078e00a6 */
[----:B------:R-:W-:-:S02]  /*b0670*/  IADD3 R19, P4, PT, R146, R143, RZ ;  /* 0x0000008f92137210 */ /* 0x000fc40007f9e0ff */
[----:B------:R-:W-:Y:S01]  /*b0680*/  IADD3 RZ, P5, PT, R162, R142, RZ ;  /* 0x0000008ea2ff7210 */ /* 0x000fe20007fbe0ff */
[----:B------:R-:W-:Y:S01]  /*b0690*/  IMAD.WIDE.U32 R142, R74, R164, RZ ;  /* 0x000000a44a8e7225 */ /* 0x000fe200078e00ff */
[----:B------:R-:W-:Y:S02]  /*b06a0*/  IADD3.X R134, P6, PT, RZ, RZ, RZ, P0, !PT ;  /* 0x000000ffff867210 */ /* 0x000fe400007de4ff */
[----:B------:R-:W-:Y:S01]  /*b06b0*/  IADD3.X R85, P1, PT, RZ, RZ, RZ, P1, !PT ;  /* 0x000000ffff557210 */ /* 0x000fe20000f3e4ff */
[----:B------:R-:W-:Y:S01]  /*b06c0*/  IMAD.IADD R105, R167, 0x1, R128 ;  /* 0x00000001a7697824 */ /* 0x000fe200078e0280 */
[----:B------:R-:W-:Y:S01]  /*b06d0*/  IADD3.X RZ, P0, PT, R163, R19, RZ, P5, !PT ;  /* 0x00000013a3ff7210 */ /* 0x000fe20002f1e4ff */
[----:B------:R-:W-:Y:S01]  /*b06e0*/  IMAD.X R19, RZ, RZ, RZ, P6 ;  /* 0x000000ffff137224 */ /* 0x000fe200030e06ff */
[----:B------:R-:W-:Y:S01]  /*b06f0*/  IADD3 R85, P5, PT, R85, R134, RZ ;  /* 0x0000008655557210 */ /* 0x000fe20007fbe0ff */
[----:B------:R-:W-:Y:S01]  /*b0700*/  IMAD.WIDE.U32 R162, R86, R164, R162 ;  /* 0x000000a456a27225 */ /* 0x000fe200078e00a2 */
[----:B------:R-:W-:-:S02]  /*b0710*/  IADD3.X RZ, P3, PT, R155, R79, RZ, P3, !PT ;  /* 0x0000004f9bff7210 */ /* 0x000fc40001f7e4ff */
[----:B------:R-:W-:Y:S01]  /*b0720*/  IADD3.X R19, PT, PT, R19, RZ, RZ, P5, P1 ;  /* 0x000000ff13137210 */ /* 0x000fe20002fe24ff */
[----:B------:R-:W-:Y:S01]  /*b0730*/  IMAD.MOV.U32 R134, RZ, RZ, R147 ;  /* 0x000000ffff867224 */ /* 0x000fe200078e0093 */
[----:B------:R-:W-:Y:S01]  /*b0740*/  IADD3 R79, P1, PT, R132, R143, RZ ;  /* 0x0000008f844f7210 */ /* 0x000fe20007f3e0ff */
[----:B------:R-:W-:Y:S01]  /*b0750*/  IMAD.IADD R146, R163, 0x1, R146 ;  /* 0x00000001a3927824 */ /* 0x000fe200078e0292 */
[----:B------:R-:W-:Y:S01]  /*b0760*/  IADD3 RZ, P5, PT, R138, R142, RZ ;  /* 0x0000008e8aff7210 */ /* 0x000fe20007fbe0ff */
[----:B------:R-:W-:Y:S01]  /*b0770*/  IMAD.WIDE.U32.X R134, R87, R165, R134, P4 ;  /* 0x000000a557867225 */ /* 0x000fe200020e0486 */
[----:B------:R-:W-:Y:S02]  /*b0780*/  IADD3 R162, P6, PT, R121, R162, RZ ;  /* 0x000000a279a27210 */ /* 0x000fe40007fde0ff */
[----:B------:R-:W-:Y:S01]  /*b0790*/  IADD3.X RZ, P5, PT, R139, R79, RZ, P5, !PT ;  /* 0x0000004f8bff7210 */ /* 0x000fe20002fbe4ff */
[----:B------:R-:W-:Y:S01]  /*b07a0*/  IMAD.WIDE.U32 R154, R112, -0xc7aed41, R154 ;  /* 0xf38512bf709a7825 */ /* 0x000fe200078e009a */
[----:B------:R-:W-:-:S02]  /*b07b0*/  IADD3.X R163, P6, PT, R146, R145, RZ, P6, !PT ;  /* 0x0000009192a37210 */ /* 0x000fc400037de4ff */
[----:B------:R-:W-:Y:S01]  /*b07c0*/  IADD3.X R79, P0, PT, RZ, R134, RZ, P0, !PT ;  /* 0x00000086ff4f7210 */ /* 0x000fe2000071e4ff */
[----:B------:R-:W-:Y:S01]  /*b07d0*/  IMAD.MOV.U32 R128, RZ, RZ, R133 ;  /* 0x000000ffff807224 */ /* 0x000fe200078e0085 */
[----:B------:R-:W-:Y:S01]  /*b07e0*/  IADD3 R166, P4, PT, R113, R166, RZ ;  /* 0x000000a671a67210 */ /* 0x000fe20007f9e0ff */
[----:B------:R-:W-:Y:S01]  /*b07f0*/  IMAD.WIDE.U32 R138, R74, R164, R138 ;  /* 0x000000a44a8a7225 */ /* 0x000fe200078e008a */
[----:B------:R-:W-:Y:S02]  /*b0800*/  IADD3.X R113, P6, PT, RZ, R79, RZ, P6, !PT ;  /* 0x0000004fff717210 */ /* 0x000fe400037de4ff */
[----:B------:R-:W-:Y:S01]  /*b0810*/  IADD3.X R167, P4, PT, R105, R144, RZ, P4, !PT ;  /* 0x0000009069a77210 */ /* 0x000fe2000279e4ff */
[----:B------:R-:W-:Y:S01]  /*b0820*/  IMAD.IADD R130, R155, 0x1, R130 ;  /* 0x000000019b827824 */ /* 0x000fe200078e0282 */
[----:B------:R-:W-:Y:S01]  /*b0830*/  IADD3.X R79, P2, PT, RZ, R140, RZ, P2, !PT ;  /* 0x0000008cff4f7210 */ /* 0x000fe2000175e4ff */
[----:B------:R-:W-:Y:S01]  /*b0840*/  IMAD.WIDE.U32.X R128, R75, R165, R128, P1 ;  /* 0x000000a54b807225 */ /* 0x000fe200008e0480 */
[----:B------:R-:W-:-:S02]  /*b0850*/  IADD3.X R135, PT, PT, RZ, RZ, R135, P6, P0 ;  /* 0x000000ffff877210 */ /* 0x000fc400037e0487 */
[----:B------:R-:W-:Y:S01]  /*b0860*/  IADD3.X R155, P4, PT, RZ, R79, RZ, P4, !PT ;  /* 0x0000004fff9b7210 */ /* 0x000fe2000279e4ff */
[----:B------:R-:W-:Y:S01]  /*b0870*/  IMAD.IADD R132, R139, 0x1, R132 ;  /* 0x000000018b847824 */ /* 0x000fe200078e0284 */
[----:B------:R-:W-:Y:S01]  /*b0880*/  IADD3 R138, P6, PT, R113, R138, RZ ;  /* 0x0000008a718a7210 */ /* 0x000fe20007fde0ff */
[-C--:B------:R-:W-:Y:S01]  /*b0890*/  IMAD.WIDE.U32 R146, R92, R233.reuse, RZ ;  /* 0x000000e95c927225 */ /* 0x080fe200078e00ff */
[----:B------:R-:W-:Y:S02]  /*b08a0*/  IADD3.X R141, PT, PT, RZ, RZ, R141, P4, P2 ;  /* 0x000000ffff8d7210 */ /* 0x000fe400027e448d */
[----:B------:R-:W-:Y:S01]  /*b08b0*/  IADD3 R154, P4, PT, R155, R154, RZ ;  /* 0x0000009a9b9a7210 */ /* 0x000fe20007f9e0ff */
[----:B------:R-:W-:Y:S01]  /*b08c0*/  IMAD.WIDE.U32 R160, R75, R233, RZ ;  /* 0x000000e94ba07225 */ /* 0x000fe200078e00ff */
[----:B------:R-:W-:Y:S02]  /*b08d0*/  IADD3 RZ, P0, PT, R162, R136, RZ ;  /* 0x00000088a2ff7210 */ /* 0x000fe40007f1e0ff */
[----:B------:R-:W-:Y:S01]  /*b08e0*/  IADD3.X R139, P6, PT, R132, R135, RZ, P6, !PT ;  /* 0x00000087848b7210 */ /* 0x000fe200037de4ff */
[----:B------:R-:W-:Y:S01]  /*b08f0*/  IMAD.WIDE.U32 R136, R91, R233, RZ ;  /* 0x000000e95b887225 */ /* 0x000fe200078e00ff */
[----:B------:R-:W-:-:S02]  /*b0900*/  IADD3.X R134, P5, PT, RZ, R128, RZ, P5, !PT ;  /* 0x00000080ff867210 */ /* 0x000fc40002fbe4ff */
[----:B------:R-:W-:Y:S01]  /*b0910*/  IADD3.X R155, P4, PT, R130, R141, RZ, P4, !PT ;  /* 0x0000008d829b7210 */ /* 0x000fe2000279e4ff */
[----:B------:R-:W-:Y:S01]  /*b0920*/  IMAD.WIDE.U32 R164, R74, R233, RZ ;  /* 0x000000e94aa47225 */ /* 0x000fe200078e00ff */
[----:B------:R-:W-:Y:S02]  /*b0930*/  IADD3.X R201, P3, PT, RZ, R114, RZ, P3, !PT ;  /* 0x00000072ffc97210 */ /* 0x000fe40001f7e4ff */
[----:B------:R-:W-:Y:S01]  /*b0940*/  IADD3.X RZ, P0, PT, R163, R107, RZ, P0, !PT ;  /* 0x0000006ba3ff7210 */ /* 0x000fe2000071e4ff */
[----:B------:R-:W-:Y:S01]  /*b0950*/  IMAD.WIDE.U32 R162, R112, 0x434bacd7, R162 ;  /* 0x434bacd770a27825 */ /* 0x000fe200078e00a2 */
[----:B------:R-:W-:Y:S02]  /*b0960*/  IADD3.X R134, P6, PT, RZ, R134, RZ, P6, !PT ;  /* 0x00000086ff867210 */ /* 0x000fe400037de4ff */
[----:B------:R-:W-:Y:S01]  /*b0970*/  IADD3.X R201, P4, PT, RZ, R201, RZ, P4, !PT ;  /* 0x000000c9ffc97210 */ /* 0x000fe2000279e4ff */
[----:B------:R-:W-:Y:S01]  /*b0980*/  IMAD.IADD R116, R163, 0x1, R116 ;  /* 0x00000001a3747824 */ /* 0x000fe200078e0274 */
[----:B------:R-:W-:Y:S01]  /*b0990*/  IADD3 RZ, P2, PT, R166, R78, RZ ;  /* 0x0000004ea6ff7210 */ /* 0x000fe20007f5e0ff */
[----:B------:R-:W-:Y:S01]  /*b09a0*/  IMAD.WIDE.U32 R78, R94, R219, R126 ;  /* 0x000000db5e4e7225 */ /* 0x000fe200078e007e */
[----:B------:R-:W-:-:S02]  /*b09b0*/  IADD3 RZ, P1, PT, R126, R124, RZ ;  /* 0x0000007c7eff7210 */ /* 0x000fc40007f3e0ff */
[----:B------:R-:W-:Y:S01]  /*b09c0*/  IADD3.X R126, PT, PT, RZ, RZ, R129, P6, P5 ;  /* 0x000000ffff7e7210 */ /* 0x000fe200037ea481 */
[----:B------:R-:W-:Y:S01]  /*b09d0*/  IMAD.IADD R79, R79, 0x1, R122 ;  /* 0x000000014f4f7824 */ /* 0x000fe200078e027a */
[----:B------:R-:W-:Y:S01]  /*b09e0*/  IADD3 R200, P5, PT, R201, R162, RZ ;  /* 0x000000a2c9c87210 */ /* 0x000fe20007fbe0ff */
[----:B------:R-:W-:Y:S01]  /*b09f0*/  IMAD.WIDE.U32 R112, R112, 0x397fe69a, R138 ;  /* 0x397fe69a70707825 */ /* 0x000fe200078e008a */
[----:B------:R-:W-:Y:S02]  /*b0a00*/  IADD3.X R115, PT, PT, RZ, RZ, R115, P4, P3 ;  /* 0x000000ffff737210 */ /* 0x000fe400027e6473 */
[----:B------:R-:W-:Y:S01]  /*b0a10*/  IADD3.X RZ, P1, PT, R127, R102, RZ, P1, !PT ;  /* 0x000000667fff7210 */ /* 0x000fe20000f3e4ff */
[----:B------:R-:W-:Y:S01]  /*b0a20*/  IMAD.IADD R84, R113, 0x1, R84 ;  /* 0x0000000171547824 */ /* 0x000fe200078e0254 */
[----:B------:R-:W-:Y:S01]  /*b0a30*/  IADD3 RZ, P3, PT, RZ, R78, RZ ;  /* 0x0000004effff7210 */ /* 0x000fe20007f7e0ff */
[----:B------:R-:W-:Y:S01]  /*b0a40*/  IMAD.WIDE.U32 R124, R88, R233, RZ ;  /* 0x000000e9587c7225 */ /* 0x000fe200078e00ff */
[----:B------:R-:W-:-:S02]  /*b0a50*/  IADD3.X R201, P5, PT, R116, R115, RZ, P5, !PT ;  /* 0x0000007374c97210 */ /* 0x000fc40002fbe4ff */
[----:B------:R-:W-:Y:S01]  /*b0a60*/  IADD3.X R187, P0, PT, RZ, R108, RZ, P0, !PT ;  /* 0x0000006cffbb7210 */ /* 0x000fe2000071e4ff */
[----:B------:R-:W-:Y:S01]  /*b0a70*/  IMAD.WIDE.U32 R114, R89, R233, RZ ;  /* 0x000000e959727225 */ /* 0x000fe200078e00ff */
[----:B------:R-:W-:Y:S02]  /*b0a80*/  IADD3.X R105, P1, PT, RZ, R82, RZ, P1, !PT ;  /* 0x00000052ff697210 */ /* 0x000fe40000f3e4ff */
[----:B------:R-:W-:Y:S01]  /*b0a90*/  IADD3.X RZ, P3, PT, RZ, R79, RZ, P3, !PT ;  /* 0x0000004fffff7210 */ /* 0x000fe20001f7e4ff */
[----:B------:R-:W-:Y:S01]  /*b0aa0*/  IMAD.WIDE.U32 R162, R86, R233, RZ ;  /* 0x000000e956a27225 */ /* 0x000fe200078e00ff */
[----:B------:R-:W-:Y:S02]  /*b0ab0*/  IADD3.X R187, P5, PT, RZ, R187, RZ, P5, !PT ;  /* 0x000000bbffbb7210 */ /* 0x000fe40002fbe4ff */
[----:B------:R-:W-:Y:S01]  /*b0ac0*/  IADD3.X RZ, P2, PT, R167, R96, RZ, P2, !PT ;  /* 0x00000060a7ff7210 */ /* 0x000fe2000175e4ff */
[----:B------:R-:W-:Y:S01]  /*b0ad0*/  IMAD.WIDE.U32 R166, R88, R219, R166 ;  /* 0x000000db58a67225 */ /* 0x000fe200078e00a6 */
[----:B------:R-:W-:-:S02]  /*b0ae0*/  IADD3.X R105, P3, PT, RZ, R105, RZ, P3, !PT ;  /* 0x00000069ff697210 */ /* 0x000fc40001f7e4ff */
[----:B------:R-:W-:Y:S01]  /*b0af0*/  IADD3.X R109, PT, PT, RZ, RZ, R109, P5, P0 ;  /* 0x000000ffff6d7210 */ /* 0x000fe20002fe046d */
[----:B------:R-:W-:Y:S01]  /*b0b00*/  IMAD.IADD R110, R167, 0x1, R110 ;  /* 0x00000001a76e7824 */ /* 0x000fe200078e026e */
[----:B------:R-:W-:Y:S02]  /*b0b10*/  IADD3 RZ, P0, PT, R154, R106, RZ ;  /* 0x0000006a9aff7210 */ /* 0x000fe40007f1e0ff */
[----:B------:R-:W-:Y:S02]  /*b0b20*/  IADD3 R134, P5, PT, R134, R85, RZ ;  /* 0x0000005586867210 */ /* 0x000fe40007fbe0ff */
[----:B------:R-:W-:Y:S01]  /*b0b30*/  IADD3 R82, P4, PT, R105, R166, RZ ;  /* 0x000000a669527210 */ /* 0x000fe20007f9e0ff */
[----:B------:R-:W-:Y:S01]  /*b0b40*/  IMAD R105, R79, -0x30003, RZ ;  /* 0xfffcfffd4f697824 */ /* 0x000fe200078e02ff */
[----:B------:R-:W-:Y:S02]  /*b0b50*/  IADD3.X R83, PT, PT, RZ, RZ, R83, P3, P1 ;  /* 0x000000ffff537210 */ /* 0x000fe40001fe2453 */
[----:B------:R-:W-:Y:S01]  /*b0b60*/  IADD3 R186, P1, PT, R187, R112, RZ ;  /* 0x00000070bbba7210 */ /* 0x000fe20007f3e0ff */
[----:B------:R-:W-:Y:S01]  /*b0b70*/  IMAD R189, R78, -0x760c0004, R105 ;  /* 0x89f3fffc4ebd7824 */ /* 0x000fe200078e0269 */
[----:B------:R-:W-:Y:S01]  /*b0b80*/  IADD3.X RZ, P0, PT, R155, R4, RZ, P0, !PT ;  /* 0x000000049bff7210 */ /* 0x000fe2000071e4ff */
[----:B------:R-:W-:Y:S01]  /*b0b90*/  IMAD.WIDE.U32 R154, R90, R219, R154 ;  /* 0x000000db5a9a7225 */ /* 0x000fe200078e009a */
[----:B------:R-:W-:-:S02]  /*b0ba0*/  IADD3 RZ, P6, PT, R138, R120, RZ ;  /* 0x000000788aff7210 */ /* 0x000fc40007fde0ff */
[----:B------:R-:W-:Y:S01]  /*b0bb0*/  IADD3.X R126, P5, PT, R126, R19, RZ, P5, !PT ;  /* 0x000000137e7e7210 */ /* 0x000fe20002fbe4ff */
[----:B------:R-:W-:Y:S01]  /*b0bc0*/  IMAD.IADD R4, R155, 0x1, R104 ;  /* 0x000000019b047824 */ /* 0x000fe200078e0268 */
[----:B------:R-:W-:Y:S01]  /*b0bd0*/  IADD3.X R83, P4, PT, R110, R83, RZ, P4, !PT ;  /* 0x000000536e537210 */ /* 0x000fe2000279e4ff */
[----:B------:R-:W-:Y:S01]  /*b0be0*/  IMAD.WIDE.U32 R104, R95, R233, RZ ;  /* 0x000000e95f687225 */ /* 0x000fe200078e00ff */
[----:B------:R-:W-:Y:S02]  /*b0bf0*/  IADD3.X R19, P2, PT, RZ, R98, RZ, P2, !PT ;  /* 0x00000062ff137210 */ /* 0x000fe4000175e4ff */
[----:B------:R-:W-:Y:S01]  /*b0c00*/  IADD3.X R187, P1, PT, R84, R109, RZ, P1, !PT ;  /* 0x0000006d54bb7210 */ /* 0x000fe20000f3e4ff */
[----:B------:R-:W-:Y:S01]  /*b0c10*/  IMAD.WIDE.U32 R84, R78, -0x30003, RZ ;  /* 0xfffcfffd4e547825 */ /* 0x000fe200078e00ff */
[----:B------:R-:W-:Y:S02]  /*b0c20*/  IADD3.X RZ, P6, PT, R139, R111, RZ, P6, !PT ;  /* 0x0000006f8bff7210 */ /* 0x000fe400037de4ff */
[----:B------:R-:W-:Y:S01]  /*b0c30*/  IADD3.X R19, P4, PT, RZ, R19, RZ, P4, !PT ;  /* 0x00000013ff137210 */ /* 0x000fe2000279e4ff */
[----:B------:R-:W-:Y:S01]  /*b0c40*/  IMAD.IADD R189, R85, 0x1, R189 ;  /* 0x0000000155bd7824 */ /* 0x000fe200078e02bd */
[----:B------:R-:W-:Y:S01]  /*b0c50*/  IADD3.X R141, P6, PT, RZ, R100, RZ, P6, !PT ;  /* 0x00000064ff8d7210 */ /* 0x000fe200037de4ff */
[----:B------:R-:W-:Y:S01]  /*b0c60*/  IMAD.WIDE.U32 R122, R84, -0x5555, RZ ;  /* 0xffffaaab547a7825 */ /* 0x000fe200078e00ff */
[----:B------:R-:W-:-:S02]  /*b0c70*/  IADD3.X R85, PT, PT, RZ, RZ, R99, P4, P2 ;  /* 0x000000ffff557210 */ /* 0x000fc400027e4463 */
[----:B------:R-:W-:Y:S01]  /*b0c80*/  IADD3.X R141, P3, PT, RZ, R141, RZ, P1, !PT ;  /* 0x0000008dff8d7210 */ /* 0x000fe20000f7e4ff */
[----:B------:R-:W-:Y:S01]  /*b0c90*/  IMAD.WIDE.U32 R98, P2, R94, R97, R104 ;  /* 0x000000615e627225 */ /* 0x000fe20007840068 */
[----:B------:R-:W-:Y:S02]  /*b0ca0*/  IADD3 R96, P1, PT, R19, R154, RZ ;  /* 0x0000009a13607210 */ /* 0x000fe40007f3e0ff */
[----:B------:R-:W-:Y:S01]  /*b0cb0*/  IADD3.X R135, PT, PT, RZ, RZ, R101, P3, P6 ;  /* 0x000000ffff877210 */ /* 0x000fe20001fec465 */
[----:B------:R-:W-:Y:S01]  /*b0cc0*/  IMAD.WIDE.U32 R104, R189, -0x5555, RZ ;  /* 0xffffaaabbd687825 */ /* 0x000fe200078e00ff */
[----:B------:R-:W-:-:S03]  /*b0cd0*/  IADD3.X R176, P5, PT, RZ, RZ, RZ, P5, !PT ;  /* 0x000000ffffb07210 */ /* 0x000fc60002fbe4ff */
[----:B------:R-:W-:-:S04]  /*b0ce0*/  IMAD.WIDE.U32 R106, R189, -0x4eac0001, RZ ;  /* 0xb153ffffbd6a7825 */ /* 0x000fc800078e00ff */
[----:B------:R-:W-:-:S04]  /*b0cf0*/  IMAD.WIDE.U32 R108, R189, -0x94f09dc, RZ ;  /* 0xf6b0f624bd6c7825 */ /* 0x000fc800078e00ff */
[----:B------:R-:W-:-:S04]  /*b0d00*/  IMAD.WIDE.U32 R112, R189, 0x434bacd7, RZ ;  /* 0x434bacd7bd707825 */ /* 0x000fc800078e00ff */
[----:B------:R-:W-:-:S04]  /*b0d10*/  IMAD.WIDE.U32 R110, R189, -0xc7aed41, RZ ;  /* 0xf38512bfbd6e7825 */ /* 0x000fc800078e00ff */
[----:B------:R-:W-:-:S04]  /*b0d20*/  IMAD.WIDE.U32 R104, P3, R84, -0x46010001, R104 ;  /* 0xb9feffff54687825 */ /* 0x000fc80007860068 */
[----:B------:R-:W-:-:S04]  /*b0d30*/  IMAD.WIDE.U32 R100, R94, R233, RZ ;  /* 0x000000e95e647225 */ /* 0x000fc800078e00ff */
[----:B------:R-:W-:Y:S02]  /*b0d40*/  IMAD.X R117, RZ, RZ, RZ, P2 ;  /* 0x000000ffff757224 */ /* 0x000fe400010e06ff */
[----:B------:R-:W-:-:S04]  /*b0d50*/  IMAD.WIDE.U32 R106, P4, R84, 0x1eabfffe, R106 ;  /* 0x1eabfffe546a7825 */ /* 0x000fc8000788006a */
[----:B------:R-:W-:Y:S02]  /*b0d60*/  IMAD.X R129, RZ, RZ, RZ, P3 ;  /* 0x000000ffff817224 */ /* 0x000fe400018e06ff */
        /* <DEDUP_REMOVED lines=10> */
[----:B------:R-:W-:-:S04]  /*b0e10*/  IMAD.WIDE.U32 R120, R189, 0x397fe69a, RZ ;  /* 0x397fe69abd787825 */ /* 0x000fc800078e00ff */
[----:B------:R-:W-:-:S04]  /*b0e20*/  IMAD.WIDE.U32 R114, P6, R88, R97, R114 ;  /* 0x0000006158727225 */ /* 0x000fc800078c0072 */
[----:B------:R-:W-:-:S04]  /*b0e30*/  IMAD.WIDE.U32 R122, R84, -0x4eac0001, RZ ;  /* 0xb153ffff547a7825 */ /* 0x000fc800078e00ff */
[----:B------:R-:W-:Y:S02]  /*b0e40*/  IMAD.MOV.U32 R116, RZ, RZ, R99 ;  /* 0x000000ffff747224 */ /* 0x000fe400078e0063 */
[----:B------:R-:W-:Y:S01]  /*b0e50*/  IMAD.X R139, RZ, RZ, RZ, P6 ;  /* 0x000000ffff8b7224 */ /* 0x000fe200030e06ff */
[----:B------:R-:W-:Y:S01]  /*b0e60*/  IADD3 R99, P6, PT, R106, R123, RZ ;  /* 0x0000007b6a637210 */ /* 0x000fe20007fde0ff */
[----:B------:R-:W-:-:S04]  /*b0e70*/  IMAD.WIDE.U32.X R116, R95, R97, R116, P4 ;  /* 0x000000615f747225 */ /* 0x000fc800020e0474 */
[----:B------:R-:W-:Y:S02]  /*b0e80*/  IMAD.MOV.U32 R128, RZ, RZ, R105 ;  /* 0x000000ffff807224 */ /* 0x000fe400078e0069 */
[----:B------:R-:W-:-:S04]  /*b0e90*/  IMAD.WIDE.U32 R120, P4, R84, 0x1a0111ea, R120 ;  /* 0x1a0111ea54787825 */ /* 0x000fc80007880078 */
[----:B------:R-:W-:Y:S02]  /*b0ea0*/  IMAD.MOV.U32 R132, RZ, RZ, R107 ;  /* 0x000000ffff847224 */ /* 0x000fe400078e006b */
[----:B------:R-:W-:Y:S01]  /*b0eb0*/  IMAD.WIDE.U32.X R128, R189, -0x46010001, R128, P3 ;  /* 0xb9feffffbd807825 */ /* 0x000fe200018e0480 */
[----:B------:R-:W-:-:S03]  /*b0ec0*/  IADD3 R134, P3, PT, R141, R134, RZ ;  /* 0x000000868d867210 */ /* 0x000fc60007f7e0ff */
[----:B------:R-:W-:Y:S01]  /*b0ed0*/  IMAD.X R127, RZ, RZ, RZ, P4 ;  /* 0x000000ffff7f7224 */ /* 0x000fe200020e06ff */
[----:B------:R-:W-:Y:S01]  /*b0ee0*/  IADD3 R19, P4, PT, R114, R125, RZ ;  /* 0x0000007d72137210 */ /* 0x000fe20007f9e0ff */
[----:B------:R-:W-:Y:S01]  /*b0ef0*/  IMAD.WIDE.U32.X R132, R189, 0x1eabfffe, R132, P6 ;  /* 0x1eabfffebd847825 */ /* 0x000fe200030e0484 */
[----:B------:R-:W-:-:S03]  /*b0f00*/  IADD3.X R135, P3, PT, R135, R126, RZ, P3, !PT ;  /* 0x0000007e87877210 */ /* 0x000fc60001f7e4ff */
[----:B------:R-:W-:-:S04]  /*b0f10*/  IMAD.WIDE.U32 R136, P6, R90, R97, R136 ;  /* 0x000000615a887225 */ /* 0x000fc800078c0088 */
[----:B------:R-:W-:-:S04]  /*b0f20*/  IMAD.WIDE.U32 R140, R90, R233, RZ ;  /* 0x000000e95a8c7225 */ /* 0x000fc800078e00ff */
[----:B------:R-:W-:-:S04]  /*b0f30*/  IMAD.WIDE.U32 R130, R84, -0x94f09dc, RZ ;  /* 0xf6b0f62454827825 */ /* 0x000fc800078e00ff */
[----:B------:R-:W-:Y:S02]  /*b0f40*/  IMAD.MOV.U32 R138, RZ, RZ, R115 ;  /* 0x000000ffff8a7224 */ /* 0x000fe400078e0073 */
[----:B------:R-:W-:Y:S01]  /*b0f50*/  IMAD.X R151, RZ, RZ, RZ, P6 ;  /* 0x000000ffff977224 */ /* 0x000fe200030e06ff */
[----:B------:R-:W-:Y:S01]  /*b0f60*/  IADD3 R107, P6, PT, R136, R141, RZ ;  /* 0x0000008d886b7210 */ /* 0x000fe20007fde0ff */
[----:B------:R-:W-:Y:S01]  /*b0f70*/  IMAD.WIDE.U32.X R138, R89, R97, R138, P4 ;  /* 0x00000061598a7225 */ /* 0x000fe200020e048a */
[----:B------:R-:W-:Y:S02]  /*b0f80*/  IADD3 R105, P4, PT, R108, R131, RZ ;  /* 0x000000836c697210 */ /* 0x000fe40007f9e0ff */
[----:B------:R-:W-:Y:S01]  /*b0f90*/  IADD3.X R131, P3, PT, RZ, RZ, RZ, P3, !PT ;  /* 0x000000ffff837210 */ /* 0x000fe20001f7e4ff */
[----:B------:R-:W-:-:S04]  /*b0fa0*/  IMAD.WIDE.U32 R144, R84, -0xc7aed41, RZ ;  /* 0xf38512bf54907825 */ /* 0x000fc800078e00ff */
[----:B------:R-:W-:Y:S02]  /*b0fb0*/  IMAD.MOV.U32 R150, RZ, RZ, R137 ;  /* 0x000000ffff967224 */ /* 0x000fe400078e0089 */
[----:B------:R-:W-:Y:S02]  /*b0fc0*/  IMAD.MOV.U32 R142, RZ, RZ, R109 ;  /* 0x000000ffff8e7224 */ /* 0x000fe400078e006d */
[----:B------:R-:W-:Y:S01]  /*b0fd0*/  IMAD.WIDE.U32.X R150, R91, R97, R150, P6 ;  /* 0x000000615b967225 */ /* 0x000fe200030e0496 */
[----:B------:R-:W-:-:S03]  /*b0fe0*/  IADD3 R109, P6, PT, R110, R145, RZ ;  /* 0x000000916e6d7210 */ /* 0x000fc60007fde0ff */
[----:B------:R-:W-:-:S04]  /*b0ff0*/  IMAD.WIDE.U32.X R142, R189, 0x6730d2a0, R142, P4 ;  /* 0x6730d2a0bd8e7825 */ /* 0x000fc800020e048e */
[----:B------:R-:W-:-:S04]  /*b1000*/  IMAD.WIDE.U32 R154, R87, R233, RZ ;  /* 0x000000e9579a7225 */ /* 0x000fc800078e00ff */
[----:B------:R-:W-:-:S04]  /*b1010*/  IMAD.WIDE.U32 R148, P4, R92, R97, R148 ;  /* 0x000000615c947225 */ /* 0x000fc80007880094 */
[----:B------:R-:W-:Y:S02]  /*b1020*/  IMAD.MOV.U32 R152, RZ, RZ, R111 ;  /* 0x000000ffff987224 */ /* 0x000fe400078e006f */
[----:B------:R-:W-:Y:S01]  /*b1030*/  IMAD.X R159, RZ, RZ, RZ, P4 ;  /* 0x000000ffff9f7224 */ /* 0x000fe200020e06ff */
[----:B------:R-:W-:Y:S01]  /*b1040*/  IADD3 R111, P4, PT, R148, R147, RZ ;  /* 0x00000093946f7210 */ /* 0x000fe20007f9e0ff */
[----:B------:R-:W-:-:S04]  /*b1050*/  IMAD.WIDE.U32.X R152, R189, 0x64774b84, R152, P6 ;  /* 0x64774b84bd987825 */ /* 0x000fc800030e0498 */
[----:B------:R-:W-:-:S04]  /*b1060*/  IMAD.WIDE.U32 R154, P6, R86, R97, R154 ;  /* 0x00000061569a7225 */ /* 0x000fc800078c009a */
[----:B------:R-:W-:-:S04]  /*b1070*/  IMAD.WIDE.U32 R156, R84, 0x434bacd7, RZ ;  /* 0x434bacd7549c7825 */ /* 0x000fc800078e00ff */
[----:B------:R-:W-:Y:S02]  /*b1080*/  IMAD.MOV.U32 R158, RZ, RZ, R149 ;  /* 0x000000ffff9e7224 */ /* 0x000fe400078e0095 */
[----:B------:R-:W-:Y:S01]  /*b1090*/  IMAD.X R173, RZ, RZ, RZ, P6 ;  /* 0x000000ffffad7224 */ /* 0x000fe200030e06ff */
[----:B------:R-:W-:Y:S01]  /*b10a0*/  IADD3 R115, P6, PT, R112, R157, RZ ;  /* 0x0000009d70737210 */ /* 0x000fe20007fde0ff */
[----:B------:R-:W-:-:S04]  /*b10b0*/  IMAD.WIDE.U32.X R158, R93, R97, R158, P4 ;  /* 0x000000615d9e7225 */ /* 0x000fc800020e049e */
[----:B------:R-:W-:-:S04]  /*b10c0*/  IMAD.WIDE.U32 R160, P4, R74, R97, R160 ;  /* 0x000000614aa07225 */ /* 0x000fc800078800a0 */
[----:B------:R-:W-:Y:S02]  /*b10d0*/  IMAD.MOV.U32 R168, RZ, RZ, R113 ;  /* 0x000000ffffa87224 */ /* 0x000fe400078e0071 */
[----:B------:R-:W-:Y:S01]  /*b10e0*/  IMAD.X R167, RZ, RZ, RZ, P4 ;  /* 0x000000ffffa77224 */ /* 0x000fe200020e06ff */
[----:B------:R-:W-:Y:S01]  /*b10f0*/  IADD3 R123, P4, PT, R160, R165, RZ ;  /* 0x000000a5a07b7210 */ /* 0x000fe20007f9e0ff */
[----:B------:R-:W-:Y:S01]  /*b1100*/  IMAD.WIDE.U32.X R168, R189, 0x4b1ba7b6, R168, P6 ;  /* 0x4b1ba7b6bda87825 */ /* 0x000fe200030e04a8 */
[----:B------:R-:W-:-:S03]  /*b1110*/  IADD3 R113, P6, PT, R154, R163, RZ ;  /* 0x000000a39a717210 */ /* 0x000fc60007fde0ff */
[----:B------:R-:W-:Y:S02]  /*b1120*/  IMAD.MOV.U32 R172, RZ, RZ, R155 ;  /* 0x000000ffffac7224 */ /* 0x000fe400078e009b */
[----:B------:R-:W-:Y:S02]  /*b1130*/  IMAD.MOV.U32 R166, RZ, RZ, R161 ;  /* 0x000000ffffa67224 */ /* 0x000fe400078e00a1 */
[----:B------:R-:W-:-:S04]  /*b1140*/  IMAD.WIDE.U32 R170, R84, 0x397fe69a, RZ ;  /* 0x397fe69a54aa7825 */ /* 0x000fc800078e00ff */
[----:B------:R-:W-:-:S04]  /*b1150*/  IMAD.WIDE.U32 R206, R84, -0x5555, R78 ;  /* 0xffffaaab54ce7825 */ /* 0x000fc800078e004e */
[----:B------:R-:W-:Y:S01]  /*b1160*/  IMAD.WIDE.U32.X R172, R87, R97, R172, P6 ;  /* 0x0000006157ac7225 */ /* 0x000fe200030e04ac */
[----:B------:R-:W-:-:S03]  /*b1170*/  IADD3 R125, P6, PT, R120, R171, RZ ;  /* 0x000000ab787d7210 */ /* 0x000fc60007fde0ff */
[----:B------:R-:W-:Y:S01]  /*b1180*/  IMAD.WIDE.U32.X R166, R75, R97, R166, P4 ;  /* 0x000000614ba67225 */ /* 0x000fe200020e04a6 */
[----:B------:R-:W-:Y:S02]  /*b1190*/  IADD3.X R97, P1, PT, R4, R85, RZ, P1, !PT ;  /* 0x0000005504617210 */ /* 0x000fe40000f3e4ff */
[----:B------:R-:W-:Y:S01]  /*b11a0*/  IADD3.X R85, P0, PT, RZ, R204, RZ, P0, !PT ;  /* 0x000000ccff557210 */ /* 0x000fe2000071e4ff */
[----:B------:R-:W-:Y:S01]  /*b11b0*/  IMAD.X R78, RZ, RZ, RZ, P5 ;  /* 0x000000ffff4e7224 */ /* 0x000fe200028e06ff */
[----:B------:R-:W-:Y:S01]  /*b11c0*/  IADD3 RZ, P5, PT, R200, R198, RZ ;  /* 0x000000c6c8ff7210 */ /* 0x000fe20007fbe0ff */
[----:B------:R-:W-:Y:S01]  /*b11d0*/  IMAD.MOV.U32 R126, RZ, RZ, R121 ;  /* 0x000000ffff7e7224 */ /* 0x000fe200078e0079 */
[----:B------:R-:W-:Y:S01]  /*b11e0*/  IADD3.X R85, P1, PT, RZ, R85, RZ, P1, !PT ;  /* 0x00000055ff557210 */ /* 0x000fe20000f3e4ff */
[----:B------:R-:W-:Y:S01]  /*b11f0*/  IMAD.IADD R104, R207, 0x1, R104 ;  /* 0x00000001cf687824 */ /* 0x000fe200078e0268 */
[----:B------:R-:W-:Y:S01]  /*b1200*/  IADD3.X RZ, P5, PT, R201, R199, RZ, P5, !PT ;  /* 0x000000c7c9ff7210 */ /* 0x000fe20002fbe4ff */
[----:B------:R-:W-:Y:S01]  /*b1210*/  IMAD.WIDE.U32 R200, R92, R219, R200 ;  /* 0x000000db5cc87225 */ /* 0x000fe200078e00c8 */
[----:B------:R-:W-:-:S02]  /*b1220*/  IADD3 RZ, P4, PT, R82, R122, RZ ;  /* 0x0000007a52ff7210 */ /* 0x000fc40007f9e0ff */
[----:B------:R-:W-:Y:S01]  /*b1230*/  IADD3.X R205, PT, PT, RZ, RZ, R205, P1, P0 ;  /* 0x000000ffffcd7210 */ /* 0x000fe20000fe04cd */
[----:B------:R-:W-:Y:S01]  /*b1240*/  IMAD.WIDE.U32.X R126, R189, 0x1a0111ea, R126, P6 ;  /* 0x1a0111eabd7e7825 */ /* 0x000fe200030e047e */
[----:B------:R-:W-:Y:S02]  /*b1250*/  IADD3 R121, P6, PT, R131, R176, RZ ;  /* 0x000000b083797210 */ /* 0x000fe40007fde0ff */
[----:B------:R-:W-:Y:S01]  /*b1260*/  IADD3 R200, P0, PT, R85, R200, RZ ;  /* 0x000000c855c87210 */ /* 0x000fe20007f1e0ff */
[----:B------:R-:W-:Y:S01]  /*b1270*/  IMAD.IADD R202, R201, 0x1, R202 ;  /* 0x00000001c9ca7824 */ /* 0x000fe200078e02ca */
[----:B------:R-:W-:Y:S02]  /*b1280*/  IADD3.X R4, PT, PT, R78, RZ, RZ, P6, P3 ;  /* 0x000000ff4e047210 */ /* 0x000fe400037e64ff */
[----:B------:R-:W-:Y:S02]  /*b1290*/  IADD3.X RZ, P6, PT, R79, R101, RZ, P2, !PT ;  /* 0x000000654fff7210 */ /* 0x000fe400017de4ff */
[----:B------:R-:W-:Y:S01]  /*b12a0*/  IADD3.X RZ, P4, PT, R83, R99, RZ, P4, !PT ;  /* 0x0000006353ff7210 */ /* 0x000fe2000279e4ff */
[----:B------:R-:W-:Y:S01]  /*b12b0*/  IMAD.WIDE.U32 R82, R84, -0x4eac0001, R82 ;  /* 0xb153ffff54527825 */ /* 0x000fe200078e0052 */
[----:B------:R-:W-:-:S02]  /*b12c0*/  IADD3.X R201, P0, PT, R202, R205, RZ, P0, !PT ;  /* 0x000000cdcac97210 */ /* 0x000fc4000071e4ff */
[----:B------:R-:W-:Y:S01]  /*b12d0*/  IADD3.X R79, P5, PT, RZ, R190, RZ, P5, !PT ;  /* 0x000000beff4f7210 */ /* 0x000fe20002fbe4ff */
[----:B------:R-:W-:Y:S01]  /*b12e0*/  IMAD.IADD R106, R83, 0x1, R106 ;  /* 0x00000001536a7824 */ /* 0x000fe200078e026a */
[----:B------:R-:W-:Y:S02]  /*b12f0*/  IADD3 RZ, P1, PT, R186, R184, RZ ;  /* 0x000000b8baff7210 */ /* 0x000fe40007f3e0ff */
[----:B------:R-:W-:Y:S02]  /*b1300*/  IADD3 RZ, P3, PT, RZ, R206, RZ ;  /* 0x000000ceffff7210 */ /* 0x000fe40007f7e0ff */
[----:B------:R-:W-:Y:S02]  /*b1310*/  IADD3.X R79, P0, PT, RZ, R79, RZ, P0, !PT ;  /* 0x0000004fff4f7210 */ /* 0x000fe4000071e4ff */
[----:B------:R-:W-:Y:S01]  /*b1320*/  IADD3.X RZ, P1, PT, R187, R185, RZ, P1, !PT ;  /* 0x000000b9bbff7210 */ /* 0x000fe20000f3e4ff */
[----:B------:R-:W-:Y:S01]  /*b1330*/  IMAD.WIDE.U32 R186, R86, R219, R186 ;  /* 0x000000db56ba7225 */ /* 0x000fe200078e00ba */
[----:B------:R-:W-:-:S02]  /*b1340*/  IADD3.X RZ, P3, PT, RZ, R104, RZ, P3, !PT ;  /* 0x00000068ffff7210 */ /* 0x000fc40001f7e4ff */
[----:B------:R-:W-:Y:S01]  /*b1350*/  IADD3.X R83, P6, PT, RZ, R128, RZ, P6, !PT ;  /* 0x00000080ff537210 */ /* 0x000fe200037de4ff */
[----:B------:R-:W-:Y:S01]  /*b1360*/  IMAD.IADD R188, R187, 0x1, R188 ;  /* 0x00000001bbbc7824 */ /* 0x000fe200078e02bc */
[----:B------:R-:W-:Y:S02]  /*b1370*/  IADD3.X R191, PT, PT, RZ, RZ, R191, P0, P5 ;  /* 0x000000ffffbf7210 */ /* 0x000fe400007ea4bf */
[----:B------:R-:W-:Y:S02]  /*b1380*/  IADD3.X R83, P5, PT, RZ, R83, RZ, P3, !PT ;  /* 0x00000053ff537210 */ /* 0x000fe40001fbe4ff */
[----:B------:R-:W-:Y:S01]  /*b1390*/  IADD3 R186, P0, PT, R79, R186, RZ ;  /* 0x000000ba4fba7210 */ /* 0x000fe20007f1e0ff */
[----:B------:R-:W-:Y:S01]  /*b13a0*/  IMAD.WIDE.U32 R78, R74, R219, R134 ;  /* 0x000000db4a4e7225 */ /* 0x000fe200078e0086 */
[----:B------:R-:W-:Y:S02]  /*b13b0*/  IADD3.X R129, PT, PT, RZ, RZ, R129, P5, P6 ;  /* 0x000000ffff817210 */ /* 0x000fe40002fec481 */
[----:B------:R-:W-:Y:S01]  /*b13c0*/  IADD3 RZ, P2, PT, R96, R130, RZ ;  /* 0x0000008260ff7210 */ /* 0x000fe20007f5e0ff */
[----:B------:R-:W-:Y:S01]  /*b13d0*/  IMAD.IADD R18, R79, 0x1, R18 ;  /* 0x000000014f127824 */ /* 0x000fe200078e0212 */
[----:B------:R-:W-:-:S02]  /*b13e0*/  IADD3.X R187, P0, PT, R188, R191, RZ, P0, !PT ;  /* 0x000000bfbcbb7210 */ /* 0x000fc4000071e4ff */
[----:B------:R-:W-:Y:S02]  /*b13f0*/  IADD3.X R85, P5, PT, RZ, R174, RZ, P1, !PT ;  /* 0x000000aeff557210 */ /* 0x000fe40000fbe4ff */
[----:B------:R-:W-:Y:S02]  /*b1400*/  IADD3 RZ, P3, PT, R200, R144, RZ ;  /* 0x00000090c8ff7210 */ /* 0x000fe40007f7e0ff */
[----:B------:R-:W-:Y:S01]  /*b1410*/  IADD3.X RZ, P2, PT, R97, R105, RZ, P2, !PT ;  /* 0x0000006961ff7210 */ /* 0x000fe2000175e4ff */
[C---:B------:R-:W-:Y:S01]  /*b1420*/  IMAD.WIDE.U32 R96, R84.reuse, -0x94f09dc, R96 ;  /* 0xf6b0f62454607825 */ /* 0x040fe200078e0060 */
[----:B------:R-:W-:Y:S02]  /*b1430*/  IADD3.X R85, P0, PT, RZ, R85, RZ, P0, !PT ;  /* 0x00000055ff557210 */ /* 0x000fe4000071e4ff */
[----:B------:R-:W-:Y:S01]  /*b1440*/  IADD3.X RZ, P1, PT, R201, R109, RZ, P3, !PT ;  /* 0x0000006dc9ff7210 */ /* 0x000fe20001f3e4ff */
[----:B------:R-:W-:Y:S01]  /*b1450*/  IMAD.IADD R108, R97, 0x1, R108 ;  /* 0x00000001616c7824 */ /* 0x000fe200078e026c */
[----:B------:R-:W-:Y:S01]  /*b1460*/  IADD3 R82, P6, PT, R83, R82, RZ ;  /* 0x0000005253527210 */ /* 0x000fe20007fde0ff */
[----:B------:R-:W-:Y:S01]  /*b1470*/  IMAD.WIDE.U32 R200, R84, -0xc7aed41, R200 ;  /* 0xf38512bf54c87825 */ /* 0x000fe200078e00c8 */
[----:B------:R-:W-:-:S02]  /*b1480*/  IADD3 RZ, P3, PT, R134, R56, RZ ;  /* 0x0000003886ff7210 */ /* 0x000fc40007f7e0ff */
[----:B------:R-:W-:Y:S01]  /*b1490*/  IADD3.X R175, PT, PT, RZ, RZ, R175, P0, P5 ;  /* 0x000000ffffaf7210 */ /* 0x000fe200007ea4af */
        /* <DEDUP_REMOVED lines=8> */
[----:B------:R-:W-:Y:S02]  /*b1520*/  IADD3.X R133, PT, PT, RZ, RZ, R133, P6, P4 ;  /* 0x000000ffff857210 */ /* 0x000fe400037e8485 */
[----:B------:R-:W-:Y:S02]  /*b1530*/  IADD3.X R18, P5, PT, RZ, R18, RZ, P5, !PT ;  /* 0x00000012ff127210 */ /* 0x000fe40002fbe4ff */
[----:B------:R-:W-:Y:S02]  /*b1540*/  IADD3 R96, P4, PT, R97, R96, RZ ;  /* 0x0000006061607210 */ /* 0x000fe40007f9e0ff */
[----:B------:R-:W-:-:S02]  /*b1550*/  IADD3.X R57, PT, PT, RZ, RZ, R77, P5, P3 ;  /* 0x000000ffff397210 */ /* 0x000fc40002fe644d */
[----:B------:R-:W-:Y:S02]  /*b1560*/  IADD3.X R97, P4, PT, R108, R133, RZ, P4, !PT ;  /* 0x000000856c617210 */ /* 0x000fe4000279e4ff */
[----:B------:R-:W-:Y:S02]  /*b1570*/  IADD3.X R201, P3, PT, RZ, R142, RZ, P2, !PT ;  /* 0x0000008effc97210 */ /* 0x000fe4000177e4ff */
[----:B------:R-:W-:Y:S01]  /*b1580*/  IADD3 RZ, P0, PT, R82, R100, RZ ;  /* 0x0000006452ff7210 */ /* 0x000fe20007f1e0ff */
[----:B------:R-:W-:Y:S01]  /*b1590*/  IMAD.WIDE.U32 R76, R88, R233, R96 ;  /* 0x000000e9584c7225 */ /* 0x000fe200078e0060 */
[----:B------:R-:W-:Y:S02]  /*b15a0*/  IADD3 RZ, P6, PT, R186, R156, RZ ;  /* 0x0000009cbaff7210 */ /* 0x000fe40007fde0ff */
[----:B------:R-:W-:Y:S01]  /*b15b0*/  IADD3.X R201, P5, PT, RZ, R201, RZ, P4, !PT ;  /* 0x000000c9ffc97210 */ /* 0x000fe200027be4ff */
[----:B------:R-:W-:Y:S01]  /*b15c0*/  IMAD.IADD R114, R77, 0x1, R114 ;  /* 0x000000014d727824 */ /* 0x000fe200078e0272 */
[----:B------:R-:W-:Y:S01]  /*b15d0*/  IADD3.X RZ, P0, PT, R83, R102, RZ, P0, !PT ;  /* 0x0000006653ff7210 */ /* 0x000fe2000071e4ff */
[----:B------:R-:W-:Y:S01]  /*b15e0*/  IMAD.WIDE.U32 R82, R94, R233, R82 ;  /* 0x000000e95e527225 */ /* 0x000fe200078e0052 */
[----:B------:R-:W-:-:S02]  /*b15f0*/  IADD3.X RZ, P6, PT, R187, R115, RZ, P6, !PT ;  /* 0x00000073bbff7210 */ /* 0x000fc400037de4ff */
[----:B------:R-:W-:Y:S01]  /*b1600*/  IADD3.X R143, PT, PT, RZ, RZ, R143, P5, P3 ;  /* 0x000000ffff8f7210 */ /* 0x000fe20002fe648f */
[----:B------:R-:W-:Y:S01]  /*b1610*/  IMAD.WIDE.U32 R186, R84, 0x434bacd7, R186 ;  /* 0x434bacd754ba7825 */ /* 0x000fe200078e00ba */
[----:B------:R-:W-:Y:S02]  /*b1620*/  IADD3 R200, P5, PT, R201, R200, RZ ;  /* 0x000000c8c9c87210 */ /* 0x000fe40007fbe0ff */
[----:B------:R-:W-:Y:S01]  /*b1630*/  IADD3 RZ, P2, PT, R96, R124, RZ ;  /* 0x0000007c60ff7210 */ /* 0x000fe20007f5e0ff */
[----:B------:R-:W-:Y:S01]  /*b1640*/  IMAD.IADD R83, R83, 0x1, R98 ;  /* 0x0000000153537824 */ /* 0x000fe200078e0262 */
[----:B------:R-:W-:Y:S01]  /*b1650*/  IADD3 RZ, P3, PT, RZ, R82, RZ ;  /* 0x00000052ffff7210 */ /* 0x000fe20007f7e0ff */
[----:B------:R-:W-:Y:S01]  /*b1660*/  IMAD.IADD R112, R187, 0x1, R112 ;  /* 0x00000001bb707824 */ /* 0x000fe200078e0270 */
[----:B------:R-:W-:Y:S01]  /*b1670*/  IADD3.X R201, P5, PT, R110, R143, RZ, P5, !PT ;  /* 0x0000008f6ec97210 */ /* 0x000fe20002fbe4ff */
[----:B------:R-:W-:Y:S01]  /*b1680*/  IMAD.WIDE.U32 R84, R84, 0x397fe69a, R78 ;  /* 0x397fe69a54547825 */ /* 0x000fe200078e004e */
[----:B------:R-:W-:-:S02]  /*b1690*/  IADD3.X R187, P1, PT, RZ, R152, RZ, P1, !PT ;  /* 0x00000098ffbb7210 */ /* 0x000fc40000f3e4ff */
[----:B------:R-:W-:Y:S01]  /*b16a0*/  IADD3.X RZ, P2, PT, R97, R19, RZ, P2, !PT ;  /* 0x0000001361ff7210 */ /* 0x000fe2000175e4ff */
[----:B------:R-:W-:Y:S01]  /*b16b0*/  IMAD.IADD R120, R85, 0x1, R120 ;  /* 0x0000000155787824 */ /* 0x000fe200078e0278 */
[----:B------:R-:W-:Y:S02]  /*b16c0*/  IADD3.X R19, P0, PT, RZ, R116, RZ, P0, !PT ;  /* 0x00000074ff137210 */ /* 0x000fe4000071e4ff */
[----:B------:R-:W-:Y:S02]  /*b16d0*/  IADD3.X RZ, P3, PT, RZ, R83, RZ, P3, !PT ;  /* 0x00000053ffff7210 */ /* 0x000fe40001f7e4ff */
[----:B------:R-:W-:Y:S02]  /*b16e0*/  IADD3.X R187, P5, PT, RZ, R187, RZ, P5, !PT ;  /* 0x000000bbffbb7210 */ /* 0x000fe40002fbe4ff */
[----:B------:R-:W-:Y:S02]  /*b16f0*/  IADD3.X R19, P3, PT, RZ, R19, RZ, P3, !PT ;  /* 0x00000013ff137210 */ /* 0x000fe40001f7e4ff */
[----:B------:R-:W-:-:S02]  /*b1700*/  IADD3.X R153, PT, PT, RZ, RZ, R153, P5, P1 ;  /* 0x000000ffff997210 */ /* 0x000fc40002fe2499 */
[----:B------:R-:W-:Y:S02]  /*b1710*/  IADD3 R102, P5, PT, R18, R121, RZ ;  /* 0x0000007912667210 */ /* 0x000fe40007fbe0ff */
[----:B------:R-:W-:Y:S02]  /*b1720*/  IADD3.X R117, PT, PT, RZ, RZ, R117, P3, P0 ;  /* 0x000000ffff757210 */ /* 0x000fe40001fe0475 */
[----:B------:R-:W-:Y:S01]  /*b1730*/  IADD3.X R4, P0, PT, R57, R4, RZ, P5, !PT ;  /* 0x0000000439047210 */ /* 0x000fe20002f1e4ff */
[----:B------:R-:W-:Y:S01]  /*b1740*/  IMAD.WIDE.U32 R56, R90, R233, R200 ;  /* 0x000000e95a387225 */ /* 0x000fe200078e00c8 */
[----:B------:R-:W-:Y:S02]  /*b1750*/  IADD3 R186, P5, PT, R187, R186, RZ ;  /* 0x000000babbba7210 */ /* 0x000fe40007fbe0ff */
[----:B------:R-:W-:Y:S01]  /*b1760*/  IADD3 RZ, P4, PT, R78, R170, RZ ;  /* 0x000000aa4eff7210 */ /* 0x000fe20007f9e0ff */
[----:B------:R-:W-:Y:S01]  /*b1770*/  IMAD.IADD R136, R57, 0x1, R136 ;  /* 0x0000000139887824 */ /* 0x000fe200078e0288 */
[----:B------:R-:W-:-:S02]  /*b1780*/  IADD3.X R187, P5, PT, R112, R153, RZ, P5, !PT ;  /* 0x0000009970bb7210 */ /* 0x000fc40002fbe4ff */
[----:B------:R-:W-:Y:S02]  /*b1790*/  IADD3.X R85, P6, PT, RZ, R168, RZ, P6, !PT ;  /* 0x000000a8ff557210 */ /* 0x000fe400037de4ff */
[----:B------:R-:W-:Y:S01]  /*b17a0*/  IADD3.X RZ, P4, PT, R79, R125, RZ, P4, !PT ;  /* 0x0000007d4fff7210 */ /* 0x000fe2000279e4ff */
[----:B------:R-:W-:Y:S01]  /*b17b0*/  IMAD R79, R83, -0x30003, RZ ;  /* 0xfffcfffd534f7824 */ /* 0x000fe200078e02ff */
[----:B------:R-:W-:Y:S01]  /*b17c0*/  IADD3 R76, P1, PT, R19, R76, RZ ;  /* 0x0000004c134c7210 */ /* 0x000fe20007f3e0ff */
[----:B------:R-:W-:Y:S01]  /*b17d0*/  IMAD.WIDE.U32 R18, R82, -0x30003, RZ ;  /* 0xfffcfffd52127825 */ /* 0x000fe200078e00ff */
[----:B------:R-:W-:Y:S02]  /*b17e0*/  IADD3.X R85, P5, PT, RZ, R85, RZ, P5, !PT ;  /* 0x00000055ff557210 */ /* 0x000fe40002fbe4ff */
[----:B------:R-:W-:Y:S01]  /*b17f0*/  IADD3.X R77, P1, PT, R114, R117, RZ, P1, !PT ;  /* 0x00000075724d7210 */ /* 0x000fe20000f3e4ff */
[----:B------:R-:W-:Y:S01]  /*b1800*/  IMAD R79, R82, -0x760c0004, R79 ;  /* 0x89f3fffc524f7824 */ /* 0x000fe200078e024f */
[----:B------:R-:W-:Y:S01]  /*b1810*/  IADD3.X R78, P2, PT, RZ, R138, RZ, P2, !PT ;  /* 0x0000008aff4e7210 */ /* 0x000fe2000175e4ff */
[----:B------:R-:W-:Y:S01]  /*b1820*/  IMAD.WIDE.U32 R100, R18, -0x5555, RZ ;  /* 0xffffaaab12647825 */ /* 0x000fe200078e00ff */
[----:B------:R-:W-:-:S02]  /*b1830*/  IADD3.X R169, PT, PT, RZ, RZ, R169, P5, P6 ;  /* 0x000000ffffa97210 */ /* 0x000fc40002fec4a9 */
[----:B------:R-:W-:Y:S01]  /*b1840*/  IADD3 R84, P6, PT, R85, R84, RZ ;  /* 0x0000005455547210 */ /* 0x000fe20007fde0ff */
[----:B------:R-:W-:Y:S01]  /*b1850*/  IMAD.IADD R19, R19, 0x1, R79 ;  /* 0x0000000113137824 */ /* 0x000fe200078e024f */
[----:B------:R-:W-:Y:S01]  /*b1860*/  IADD3 RZ, P3, PT, R200, R140, RZ ;  /* 0x0000008cc8ff7210 */ /* 0x000fe20007f7e0ff */
[----:B------:R-:W-:Y:S01]  /*b1870*/  IMAD.WIDE.U32 R96, R18, -0x5555, R82 ;  /* 0xffffaaab12607825 */ /* 0x000fe200078e0052 */
[----:B------:R-:W-:Y:S02]  /*b1880*/  IADD3.X R57, P5, PT, RZ, R78, RZ, P1, !PT ;  /* 0x0000004eff397210 */ /* 0x000fe40000fbe4ff */
[----:B------:R-:W-:Y:S01]  /*b1890*/  IADD3.X R85, P1, PT, R120, R169, RZ, P6, !PT ;  /* 0x000000a978557210 */ /* 0x000fe2000373e4ff */
[----:B------:R-:W-:Y:S01]  /*b18a0*/  IMAD.WIDE.U32 R78, R19, -0x5555, RZ ;  /* 0xffffaaab134e7825 */ /* 0x000fe200078e00ff */
[----:B------:R-:W-:Y:S02]  /*b18b0*/  IADD3.X RZ, P3, PT, R201, R107, RZ, P3, !PT ;  /* 0x0000006bc9ff7210 */ /* 0x000fe40001f7e4ff */
[----:B------:R-:W-:Y:S01]  /*b18c0*/  IADD3 R56, P6, PT, R57, R56, RZ ;  /* 0x0000003839387210 */ /* 0x000fe20007fde0ff */
[----:B------:R-:W-:Y:S01]  /*b18d0*/  IMAD.WIDE.U32 R120, R18, -0xc7aed41, RZ ;  /* 0xf38512bf12787825 */ /* 0x000fe200078e00ff */
[----:B------:R-:W-:-:S02]  /*b18e0*/  IADD3.X R139, PT, PT, RZ, RZ, R139, P5, P2 ;  /* 0x000000ffff8b7210 */ /* 0x000fc40002fe448b */
[----:B------:R-:W-:Y:S01]  /*b18f0*/  IADD3.X R131, P4, PT, RZ, R126, RZ, P4, !PT ;  /* 0x0000007eff837210 */ /* 0x000fe2000279e4ff */
[----:B------:R-:W-:Y:S01]  /*b1900*/  IMAD.WIDE.U32 R98, P5, R18, -0x46010001, R78 ;  /* 0xb9feffff12627825 */ /* 0x000fe200078a004e */
[----:B------:R-:W-:Y:S02]  /*b1910*/  IADD3.X R57, P6, PT, R136, R139, RZ, P6, !PT ;  /* 0x0000008b88397210 */ /* 0x000fe400037de4ff */
[----:B------:R-:W-:Y:S01]  /*b1920*/  IADD3.X R105, P3, PT, RZ, R150, RZ, P3, !PT ;  /* 0x00000096ff697210 */ /* 0x000fe20001f7e4ff */
[----:B------:R-:W-:Y:S01]  /*b1930*/  IMAD.WIDE.U32 R78, R92, R233, R186 ;  /* 0x000000e95c4e7225 */ /* 0x000fe200078e00ba */
[----:B------:R-:W-:Y:S02]  /*b1940*/  IADD3.X R131, P2, PT, RZ, R131, RZ, P1, !PT ;  /* 0x00000083ff837210 */ /* 0x000fe40000f5e4ff */
[----:B------:R-:W-:Y:S01]  /*b1950*/  IADD3.X R105, P6, PT, RZ, R105, RZ, P6, !PT ;  /* 0x00000069ff697210 */ /* 0x000fe200037de4ff */
[----:B------:R-:W-:Y:S01]  /*b1960*/  IMAD.IADD R148, R79, 0x1, R148 ;  /* 0x000000014f947824 */ /* 0x000fe200078e0294 */
[----:B------:R-:W-:-:S02]  /*b1970*/  IADD3 RZ, P1, PT, R186, R146, RZ ;  /* 0x00000092baff7210 */ /* 0x000fc40007f3e0ff */
[----:B------:R-:W-:Y:S02]  /*b1980*/  IADD3.X R133, PT, PT, RZ, RZ, R127, P2, P4 ;  /* 0x000000ffff857210 */ /* 0x000fe400017e847f */
[----:B------:R-:W-:Y:S01]  /*b1990*/  IADD3 RZ, P2, PT, R82, R100, RZ ;  /* 0x0000006452ff7210 */ /* 0x000fe20007f5e0ff */
[----:B------:R-:W-:Y:S01]  /*b19a0*/  IMAD.IADD R82, R97, 0x1, R98 ;  /* 0x0000000161527824 */ /* 0x000fe200078e0262 */
[----:B------:R-:W-:Y:S01]  /*b19b0*/  IADD3.X R151, PT, PT, RZ, RZ, R151, P6, P3 ;  /* 0x000000ffff977210 */ /* 0x000fe200037e6497 */
[----:B------:R-:W-:Y:S01]  /*b19c0*/  IMAD.X R97, RZ, RZ, RZ, P5 ;  /* 0x000000ffff617224 */ /* 0x000fe200028e06ff */
[----:B------:R-:W-:Y:S01]  /*b19d0*/  IADD3 R78, P3, PT, R105, R78, RZ ;  /* 0x0000004e694e7210 */ /* 0x000fe20007f7e0ff */
[----:B------:R-:W-:Y:S01]  /*b19e0*/  IMAD.WIDE.U32 R104, R18, -0x94f09dc, RZ ;  /* 0xf6b0f62412687825 */ /* 0x000fe200078e00ff */
[----:B------:R-:W-:Y:S02]  /*b19f0*/  IADD3.X RZ, P5, PT, R187, R111, RZ, P1, !PT ;  /* 0x0000006fbbff7210 */ /* 0x000fe40000fbe4ff */
[----:B------:R-:W-:Y:S01]  /*b1a00*/  IADD3 RZ, P6, PT, RZ, R96, RZ ;  /* 0x00000060ffff7210 */ /* 0x000fe20007fde0ff */
[----:B------:R-:W-:Y:S01]  /*b1a10*/  IMAD.MOV.U32 R96, RZ, RZ, R99 ;  /* 0x000000ffff607224 */ /* 0x000fe200078e0063 */
[----:B------:R-:W-:Y:S01]  /*b1a20*/  IADD3 R101, P4, PT, R98, R101, RZ ;  /* 0x0000006562657210 */ /* 0x000fe20007f9e0ff */
[----:B------:R-:W-:Y:S01]  /*b1a30*/  IMAD.WIDE.U32 R98, R19, -0x4eac0001, RZ ;  /* 0xb153ffff13627825 */ /* 0x000fe200078e00ff */
[----:B------:R-:W-:-:S02]  /*b1a40*/  IADD3.X R79, P1, PT, R148, R151, RZ, P3, !PT ;  /* 0x00000097944f7210 */ /* 0x000fc40001f3e4ff */
[----:B------:R-:W-:Y:S01]  /*b1a50*/  IADD3.X R129, P3, PT, RZ, R158, RZ, P5, !PT ;  /* 0x0000009eff817210 */ /* 0x000fe20002f7e4ff */
[----:B------:R-:W-:Y:S01]  /*b1a60*/  IMAD.WIDE.U32 R110, R86, R233, R84 ;  /* 0x000000e9566e7225 */ /* 0x000fe200078e0054 */
[----:B------:R-:W-:Y:S02]  /*b1a70*/  IADD3.X RZ, P2, PT, R83, R101, RZ, P2, !PT ;  /* 0x0000006553ff7210 */ /* 0x000fe4000175e4ff */
[----:B------:R-:W-:Y:S01]  /*b1a80*/  IADD3.X RZ, P6, PT, RZ, R82, RZ, P6, !PT ;  /* 0x00000052ffff7210 */ /* 0x000fe200037de4ff */
[----:B------:R-:W-:Y:S01]  /*b1a90*/  IMAD.WIDE.U32.X R82, R19, -0x46010001, R96, P4 ;  /* 0xb9feffff13527825 */ /* 0x000fe200020e0460 */
[----:B------:R-:W-:-:S03]  /*b1aa0*/  IADD3.X R129, P4, PT, RZ, R129, RZ, P1, !PT ;  /* 0x00000081ff817210 */ /* 0x000fc60000f9e4ff */
[C---:B------:R-:W-:Y:S01]  /*b1ab0*/  IMAD.WIDE.U32 R96, R18.reuse, -0x4eac0001, RZ ;  /* 0xb153ffff12607825 */ /* 0x040fe200078e00ff */
[----:B------:R-:W-:Y:S02]  /*b1ac0*/  IADD3.X R159, PT, PT, RZ, RZ, R159, P4, P3 ;  /* 0x000000ffff9f7210 */ /* 0x000fe400027e649f */
[----:B------:R-:W-:Y:S01]  /*b1ad0*/  IADD3.X R125, P2, PT, RZ, R82, RZ, P2, !PT ;  /* 0x00000052ff7d7210 */ /* 0x000fe2000175e4ff */
        /* <DEDUP_REMOVED lines=8> */
[----:B------:R-:W-:Y:S01]  /*b1b60*/  IMAD.WIDE.U32 R96, P4, R18, 0x6730d2a0, R100 ;  /* 0x6730d2a012607825 */ /* 0x000fe20007880064 */
[----:B------:R-:W-:-:S02]  /*b1b70*/  IADD3 RZ, P2, PT, R56, R104, RZ ;  /* 0x0000006838ff7210 */ /* 0x000fc40007f5e0ff */
[----:B------:R-:W-:Y:S01]  /*b1b80*/  IADD3 RZ, P1, PT, R84, R162, RZ ;  /* 0x000000a254ff7210 */ /* 0x000fe20007f3e0ff */
[----:B------:R-:W-:Y:S01]  /*b1b90*/  IMAD.WIDE.U32 R76, R18, -0x4eac0001, R76 ;  /* 0xb153ffff124c7825 */ /* 0x000fe200078e004c */
[----:B------:R-:W-:Y:S02]  /*b1ba0*/  IADD3 R83, P6, PT, R96, R105, RZ ;  /* 0x0000006960537210 */ /* 0x000fe40007fde0ff */
[----:B------:R-:W-:Y:S01]  /*b1bb0*/  IADD3.X RZ, P1, PT, R85, R113, RZ, P1, !PT ;  /* 0x0000007155ff7210 */ /* 0x000fe20000f3e4ff */
[----:B------:R-:W-:Y:S01]  /*b1bc0*/  IMAD.WIDE.U32 R106, R19, -0xc7aed41, RZ ;  /* 0xf38512bf136a7825 */ /* 0x000fe200078e00ff */
[----:B------:R-:W-:-:S03]  /*b1bd0*/  IADD3.X RZ, P2, PT, R57, R83, RZ, P2, !PT ;  /* 0x0000005339ff7210 */ /* 0x000fc6000175e4ff */
[----:B------:R-:W-:Y:S02]  /*b1be0*/  IMAD.MOV.U32 R114, RZ, RZ, R99 ;  /* 0x000000ffff727224 */ /* 0x000fe400078e0063 */
[----:B------:R-:W-:Y:S02]  /*b1bf0*/  IMAD.IADD R122, R77, 0x1, R98 ;  /* 0x000000014d7a7824 */ /* 0x000fe400078e0262 */
[----:B------:R-:W-:-:S04]  /*b1c00*/  IMAD.WIDE.U32 R98, R19, 0x434bacd7, RZ ;  /* 0x434bacd713627825 */ /* 0x000fc800078e00ff */
[----:B------:R-:W-:-:S04]  /*b1c10*/  IMAD.WIDE.U32.X R114, R19, 0x1eabfffe, R114, P5 ;  /* 0x1eabfffe13727825 */ /* 0x000fc800028e0472 */
[----:B------:R-:W-:-:S04]  /*b1c20*/  IMAD.WIDE.U32 R106, P5, R18, 0x64774b84, R106 ;  /* 0x64774b84126a7825 */ /* 0x000fc800078a006a */
[----:B------:R-:W-:Y:S02]  /*b1c30*/  IMAD.X R117, RZ, RZ, RZ, P4 ;  /* 0x000000ffff757224 */ /* 0x000fe400020e06ff */
[----:B------:R-:W-:Y:S02]  /*b1c40*/  IMAD.MOV.U32 R116, RZ, RZ, R97 ;  /* 0x000000ffff747224 */ /* 0x000fe400078e0061 */
[----:B------:R-:W-:-:S04]  /*b1c50*/  IMAD.WIDE.U32 R82, R19, 0x397fe69a, RZ ;  /* 0x397fe69a13527825 */ /* 0x000fc800078e00ff */
[----:B------:R-:W-:-:S04]  /*b1c60*/  IMAD.WIDE.U32 R98, P4, R18, 0x4b1ba7b6, R98 ;  /* 0x4b1ba7b612627825 */ /* 0x000fc80007880062 */
[----:B------:R-:W-:-:S04]  /*b1c70*/  IMAD.WIDE.U32 R100, R18, 0x434bacd7, RZ ;  /* 0x434bacd712647825 */ /* 0x000fc800078e00ff */
[----:B------:R-:W-:Y:S01]  /*b1c80*/  IMAD.WIDE.U32.X R116, R19, 0x6730d2a0, R116, P6 ;  /* 0x6730d2a013747825 */ /* 0x000fe200030e0474 */
[----:B------:R-:W-:-:S03]  /*b1c90*/  IADD3 R121, P6, PT, R106, R121, RZ ;  /* 0x000000796a797210 */ /* 0x000fc60007fde0ff */
[----:B------:R-:W-:Y:S02]  /*b1ca0*/  IMAD.X R105, RZ, RZ, RZ, P5 ;  /* 0x000000ffff697224 */ /* 0x000fe400028e06ff */
[----:B------:R-:W-:Y:S02]  /*b1cb0*/  IMAD.MOV.U32 R104, RZ, RZ, R107 ;  /* 0x000000ffff687224 */ /* 0x000fe400078e006b */
[----:B------:R-:W-:Y:S01]  /*b1cc0*/  IMAD.X R109, RZ, RZ, RZ, P4 ;  /* 0x000000ffff6d7224 */ /* 0x000fe200020e06ff */
[----:B------:R-:W-:Y:S01]  /*b1cd0*/  IADD3 R101, P4, PT, R98, R101, RZ ;  /* 0x0000006562657210 */ /* 0x000fe20007f9e0ff */
        /* <DEDUP_REMOVED lines=12> */
[----:B------:R-:W-:Y:S01]  /*b1da0*/  IADD3.X R83, P1, PT, RZ, R172, RZ, P1, !PT ;  /* 0x000000acff537210 */ /* 0x000fe20000f3e4ff */
[----:B------:R-:W-:Y:S01]  /*b1db0*/  IMAD.WIDE.U32 R56, R18, -0x94f09dc, R56 ;  /* 0xf6b0f62412387825 */ /* 0x000fe200078e0038 */
[----:B------:R-:W-:Y:S02]  /*b1dc0*/  IADD3.X R113, P5, PT, R122, R127, RZ, P5, !PT ;  /* 0x0000007f7a717210 */ /* 0x000fe40002fbe4ff */
[----:B------:R-:W-:Y:S01]  /*b1dd0*/  IADD3.X R83, P6, PT, RZ, R83, RZ, P6, !PT ;  /* 0x00000053ff537210 */ /* 0x000fe200037de4ff */
[----:B------:R-:W-:Y:S01]  /*b1de0*/  IMAD.WIDE.U32.X R76, R19, 0x1a0111ea, R76, P4 ;  /* 0x1a0111ea134c7825 */ /* 0x000fe200020e044c */
[----:B------:R-:W-:-:S02]  /*b1df0*/  IADD3.X R19, P3, PT, RZ, R114, RZ, P3, !PT ;  /* 0x00000072ff137210 */ /* 0x000fc40001f7e4ff */
[----:B------:R-:W-:Y:S01]  /*b1e00*/  IADD3 R124, P4, PT, R131, R102, RZ ;  /* 0x00000066837c7210 */ /* 0x000fe20007f9e0ff */
[----:B------:R-:W-:Y:S01]  /*b1e10*/  IMAD.IADD R96, R57, 0x1, R96 ;  /* 0x0000000139607824 */ /* 0x000fe200078e0260 */
[----:B------:R-:W-:Y:S02]  /*b1e20*/  IADD3.X R173, PT, PT, RZ, RZ, R173, P6, P1 ;  /* 0x000000ffffad7210 */ /* 0x000fe400037e24ad */
[----:B------:R-:W-:Y:S02]  /*b1e30*/  IADD3.X R19, P6, PT, RZ, R19, RZ, P5, !PT ;  /* 0x00000013ff137210 */ /* 0x000fe40002fde4ff */
[----:B------:R-:W-:Y:S02]  /*b1e40*/  IADD3.X R125, P1, PT, R133, R4, RZ, P4, !PT ;  /* 0x00000004857d7210 */ /* 0x000fe4000273e4ff */
[----:B------:R-:W-:Y:S02]  /*b1e50*/  IADD3 R56, P4, PT, R19, R56, RZ ;  /* 0x0000003813387210 */ /* 0x000fe40007f9e0ff */
[----:B------:R-:W-:Y:S01]  /*b1e60*/  IADD3.X R19, PT, PT, RZ, RZ, R115, P6, P3 ;  /* 0x000000ffff137210 */ /* 0x000fe200037e6473 */
[----:B------:R-:W-:Y:S01]  /*b1e70*/  IMAD.WIDE.U32 R114, R74, R233, R124 ;  /* 0x000000e94a727225 */ /* 0x000fe200078e007c */
[----:B------:R-:W-:-:S02]  /*b1e80*/  IADD3 RZ, P3, PT, R124, R164, RZ ;  /* 0x000000a47cff7210 */ /* 0x000fc40007f7e0ff */
[----:B------:R-:W-:Y:S01]  /*b1e90*/  IADD3.X R57, P4, PT, R96, R19, RZ, P4, !PT ;  /* 0x0000001360397210 */ /* 0x000fe2000279e4ff */
[----:B------:R-:W-:Y:S01]  /*b1ea0*/  IMAD.IADD R160, R115, 0x1, R160 ;  /* 0x0000000173a07824 */ /* 0x000fe200078e02a0 */
[----:B------:R-:W-:Y:S01]  /*b1eb0*/  IADD3.X R19, P6, PT, RZ, R116, RZ, P2, !PT ;  /* 0x00000074ff137210 */ /* 0x000fe200017de4ff */
[----:B------:R-:W-:Y:S01]  /*b1ec0*/  IMAD.WIDE.U32 R96, R18, -0xc7aed41, R78 ;  /* 0xf38512bf12607825 */ /* 0x000fe200078e004e */
[----:B------:R-:W-:Y:S02]  /*b1ed0*/  IADD3 R114, P2, PT, R83, R114, RZ ;  /* 0x0000007253727210 */ /* 0x000fe40007f5e0ff */
[----:B------:R-:W-:Y:S01]  /*b1ee0*/  IADD3.X R19, P4, PT, RZ, R19, RZ, P4, !PT ;  /* 0x00000013ff137210 */ /* 0x000fe2000279e4ff */
[----:B------:R-:W-:Y:S01]  /*b1ef0*/  IMAD.IADD R106, R97, 0x1, R106 ;  /* 0x00000001616a7824 */ /* 0x000fe200078e026a */
[----:B------:R-:W-:Y:S02]  /*b1f00*/  IADD3.X RZ, P3, PT, R125, R123, RZ, P3, !PT ;  /* 0x0000007b7dff7210 */ /* 0x000fe40001f7e4ff */
[----:B------:R-:W-:-:S02]  /*b1f10*/  IADD3 RZ, P5, PT, R78, R120, RZ ;  /* 0x000000784eff7210 */ /* 0x000fc40007fbe0ff */
[----:B------:R-:W-:Y:S02]  /*b1f20*/  IADD3.X R115, P2, PT, R160, R173, RZ, P2, !PT ;  /* 0x000000ada0737210 */ /* 0x000fe4000175e4ff */
[----:B------:R-:W-:Y:S02]  /*b1f30*/  IADD3.X R117, PT, PT, RZ, RZ, R117, P4, P6 ;  /* 0x000000ffff757210 */ /* 0x000fe400027ec475 */
[----:B------:R-:W-:Y:S02]  /*b1f40*/  IADD3.X R99, P3, PT, RZ, R166, RZ, P3, !PT ;  /* 0x000000a6ff637210 */ /* 0x000fe40001f7e4ff */
[----:B------:R-:W-:Y:S01]  /*b1f50*/  IADD3 R78, P4, PT, R19, R96, RZ ;  /* 0x00000060134e7210 */ /* 0x000fe20007f9e0ff */
[----:B------:R-:W-:Y:S01]  /*b1f60*/  IMAD.WIDE.U32 R96, R95, R209, RZ ;  /* 0x000000d15f607225 */ /* 0x000fe200078e00ff */
[----:B------:R-:W-:Y:S02]  /*b1f70*/  IADD3.X RZ, P5, PT, R79, R121, RZ, P5, !PT ;  /* 0x000000794fff7210 */ /* 0x000fe40002fbe4ff */
[----:B------:R-:W-:-:S02]  /*b1f80*/  IADD3.X R99, P2, PT, RZ, R99, RZ, P2, !PT ;  /* 0x00000063ff637210 */ /* 0x000fc4000175e4ff */
[----:B------:R-:W-:Y:S01]  /*b1f90*/  IADD3.X R79, P4, PT, R106, R117, RZ, P4, !PT ;  /* 0x000000756a4f7210 */ /* 0x000fe2000279e4ff */
[C---:B------:R-:W-:Y:S01]  /*b1fa0*/  IMAD.WIDE.U32 R106, P6, R94.reuse, R217, R96 ;  /* 0x000000d95e6a7225 */ /* 0x040fe200078c0060 */
[----:B------:R-:W-:Y:S02]  /*b1fb0*/  IADD3.X R19, P5, PT, RZ, R104, RZ, P5, !PT ;  /* 0x00000068ff137210 */ /* 0x000fe40002fbe4ff */
[----:B------:R-:W-:Y:S01]  /*b1fc0*/  IADD3.X R166, PT, PT, RZ, RZ, R167, P2, P3 ;  /* 0x000000ffffa67210 */ /* 0x000fe200017e64a7 */
[----:B------:R-:W-:Y:S01]  /*b1fd0*/  IMAD.WIDE.U32 R116, R94, R209, RZ ;  /* 0x000000d15e747225 */ /* 0x000fe200078e00ff */
[----:B------:R-:W-:-:S03]  /*b1fe0*/  IADD3.X R19, P3, PT, RZ, R19, RZ, P4, !PT ;  /* 0x00000013ff137210 */ /* 0x000fc6000277e4ff */
[----:B------:R-:W-:Y:S01]  /*b1ff0*/  IMAD.WIDE.U32 R96, R18, 0x434bacd7, R110 ;  /* 0x434bacd712607825 */ /* 0x000fe200078e006e */
[----:B------:R-:W-:Y:S02]  /*b2000*/  IADD3.X R83, PT, PT, RZ, RZ, R105, P3, P5 ;  /* 0x000000ffff537210 */ /* 0x000fe40001fea469 */
[----:B------:R-:W-:Y:S01]  /*b2010*/  IADD3 RZ, P3, PT, R110, R100, RZ ;  /* 0x000000646eff7210 */ /* 0x000fe20007f7e0ff */
[----:B------:R-:W-:Y:S01]  /*b2020*/  IMAD.IADD R98, R97, 0x1, R98 ;  /* 0x0000000161627824 */ /* 0x000fe200078e0262 */
[----:B------:R-:W-:Y:S01]  /*b2030*/  IADD3 R85, P4, PT, R106, R117, RZ ;  /* 0x000000756a557210 */ /* 0x000fe20007f9e0ff */
[----:B------:R-:W-:Y:S01]  /*b2040*/  IMAD.WIDE.U32 R104, R89, R209, RZ ;  /* 0x000000d159687225 */ /* 0x000fe200078e00ff */
[----:B------:R-:W-:Y:S02]  /*b2050*/  IADD3 R96, P5, PT, R19, R96, RZ ;  /* 0x0000006013607210 */ /* 0x000fe40007fbe0ff */
[----:B------:R-:W-:Y:S01]  /*b2060*/  IADD3.X RZ, P3, PT, R111, R101, RZ, P3, !PT ;  /* 0x000000656fff7210 */ /* 0x000fe20001f7e4ff */
[----:B------:R-:W-:Y:S01]  /*b2070*/  IMAD.X R101, RZ, RZ, RZ, P6 ;  /* 0x000000ffff657224 */ /* 0x000fe200030e06ff */
[----:B------:R-:W-:Y:S01]  /*b2080*/  IADD3.X R97, P6, PT, R98, R83, RZ, P5, !PT ;  /* 0x0000005362617210 */ /* 0x000fe20002fde4ff */
[----:B------:R-:W-:Y:S01]  /*b2090*/  IMAD.MOV.U32 R100, RZ, RZ, R107 ;  /* 0x000000ffff647224 */ /* 0x000fe200078e006b */
[----:B------:R-:W-:Y:S01]  /*b20a0*/  IADD3.X R117, P3, PT, RZ, R108, RZ, P3, !PT ;  /* 0x0000006cff757210 */ /* 0x000fe20001f7e4ff */
[----:B------:R-:W-:Y:S01]  /*b20b0*/  IMAD.WIDE.U32 R104, P5, R88, R217, R104 ;  /* 0x000000d958687225 */ /* 0x000fe200078a0068 */
[----:B------:R-:W-:-:S02]  /*b20c0*/  IADD3 RZ, P2, PT, R112, R116, RZ ;  /* 0x0000007470ff7210 */ /* 0x000fc40007f5e0ff */
[----:B------:R-:W-:Y:S01]  /*b20d0*/  IADD3.X R117, P6, PT, RZ, R117, RZ, P6, !PT ;  /* 0x00000075ff757210 */ /* 0x000fe200037de4ff */
[----:B------:R-:W-:Y:S01]  /*b20e0*/  IMAD.WIDE.U32.X R100, R95, R217, R100, P4 ;  /* 0x000000d95f647225 */ /* 0x000fe200020e0464 */
[----:B------:R-:W-:Y:S02]  /*b20f0*/  IADD3.X RZ, P2, PT, R113, R85, RZ, P2, !PT ;  /* 0x0000005571ff7210 */ /* 0x000fe4000175e4ff */
[----:B------:R-:W-:Y:S01]  /*b2100*/  IADD3.X R109, PT, PT, RZ, RZ, R109, P6, P3 ;  /* 0x000000ffff6d7210 */ /* 0x000fe200037e646d */
[-C--:B------:R-:W-:Y:S01]  /*b2110*/  IMAD.WIDE.U32 R94, R94, R209.reuse, R112 ;  /* 0x000000d15e5e7225 */ /* 0x080fe200078e0070 */
[----:B------:R-:W-:Y:S02]  /*b2120*/  IADD3 RZ, P6, PT, R114, R84, RZ ;  /* 0x0000005472ff7210 */ /* 0x000fe40007fde0ff */
[----:B------:R-:W-:Y:S01]  /*b2130*/  IADD3.X R108, P1, PT, RZ, RZ, RZ, P1, !PT ;  /* 0x000000ffff6c7210 */ /* 0x000fe20000f3e4ff */
[----:B------:R-:W-:Y:S01]  /*b2140*/  IMAD.WIDE.U32 R110, R88, R209, RZ ;  /* 0x000000d1586e7225 */ /* 0x000fe200078e00ff */
[----:B------:R-:W-:-:S03]  /*b2150*/  IADD3.X RZ, P6, PT, R115, R129, RZ, P6, !PT ;  /* 0x0000008173ff7210 */ /* 0x000fc600037de4ff */
[----:B------:R-:W-:Y:S01]  /*b2160*/  IMAD.IADD R95, R95, 0x1, R106 ;  /* 0x000000015f5f7824 */ /* 0x000fe200078e026a */
[----:B------:R-:W-:Y:S01]  /*b2170*/  IADD3 R19, P3, PT, R104, R111, RZ ;  /* 0x0000006f68137210 */ /* 0x000fe20007f7e0ff */
[----:B------:R-:W-:Y:S01]  /*b2180*/  IMAD.X R85, RZ, RZ, RZ, P5 ;  /* 0x000000ffff557224 */ /* 0x000fe200028e06ff */
[----:B------:R-:W-:Y:S01]  /*b2190*/  IADD3 RZ, P5, PT, RZ, R94, RZ ;  /* 0x0000005effff7210 */ /* 0x000fe20007fbe0ff */
[----:B------:R-:W-:Y:S01]  /*b21a0*/  IMAD.WIDE.U32 R106, R91, R209, RZ ;  /* 0x000000d15b6a7225 */ /* 0x000fe200078e00ff */
[----:B------:R-:W-:Y:S02]  /*b21b0*/  IADD3 RZ, P4, PT, R56, R110, RZ ;  /* 0x0000006e38ff7210 */ /* 0x000fe40007f9e0ff */
[----:B------:R-:W-:Y:S01]  /*b21c0*/  IADD3.X RZ, P5, PT, RZ, R95, RZ, P5, !PT ;  /* 0x0000005fffff7210 */ /* 0x000fe20002fbe4ff */
[----:B------:R-:W-:Y:S01]  /*b21d0*/  IMAD.MOV.U32 R84, RZ, RZ, R105 ;  /* 0x000000ffff547224 */ /* 0x000fe200078e0069 */
[----:B------:R-:W-:Y:S02]  /*b21e0*/  IADD3.X R105, P2, PT, RZ, R100, RZ, P2, !PT ;  /* 0x00000064ff697210 */ /* 0x000fe4000175e4ff */
[----:B------:R-:W-:Y:S01]  /*b21f0*/  IADD3.X RZ, P4, PT, R57, R19, RZ, P4, !PT ;  /* 0x0000001339ff7210 */ /* 0x000fe2000279e4ff */
[----:B------:R-:W-:Y:S01]  /*b2200*/  IMAD.WIDE.U32.X R84, R89, R217, R84, P3 ;  /* 0x000000d959547225 */ /* 0x000fe200018e0454 */
[----:B------:R-:W-:-:S02]  /*b2210*/  IADD3.X R105, P5, PT, RZ, R105, RZ, P5, !PT ;  /* 0x00000069ff697210 */ /* 0x000fc40002fbe4ff */
[----:B------:R-:W-:Y:S01]  /*b2220*/  IADD3.X R102, P6, PT, RZ, R76, RZ, P6, !PT ;  /* 0x0000004cff667210 */ /* 0x000fe200037de4ff */
[----:B------:R-:W-:Y:S01]  /*b2230*/  IMAD.WIDE.U32 R56, R88, R209, R56 ;  /* 0x000000d158387225 */ /* 0x000fe200078e0038 */
[----:B------:R-:W-:-:S03]  /*b2240*/  IADD3.X R101, PT, PT, RZ, RZ, R101, P5, P2 ;  /* 0x000000ffff657210 */ /* 0x000fc60002fe4465 */
[----:B------:R-:W-:Y:S01]  /*b2250*/  IMAD.WIDE.U32 R88, R90, R209, RZ ;  /* 0x000000d15a587225 */ /* 0x000fe200078e00ff */
[----:B------:R-:W-:-:S03]  /*b2260*/  IADD3 R56, P2, PT, R105, R56, RZ ;  /* 0x0000003869387210 */ /* 0x000fc60007f5e0ff */
[----:B------:R-:W-:-:S04]  /*b2270*/  IMAD.WIDE.U32 R106, P3, R90, R217, R106 ;  /* 0x000000d95a6a7225 */ /* 0x000fc8000786006a */
[----:B------:R-:W-:-:S04]  /*b2280*/  IMAD.WIDE.U32 R18, R18, 0x397fe69a, R114 ;  /* 0x397fe69a12127825 */ /* 0x000fc800078e0072 */
[----:B------:R-:W-:Y:S01]  /*b2290*/  IMAD.IADD R104, R57, 0x1, R104 ;  /* 0x0000000139687824 */ /* 0x000fe200078e0268 */
[----:B------:R-:W-:Y:S01]  /*b22a0*/  IADD3 R57, P5, PT, R106, R89, RZ ;  /* 0x000000596a397210 */ /* 0x000fe20007fbe0ff */
[----:B------:R-:W-:Y:S02]  /*b22b0*/  IMAD.IADD R4, R19, 0x1, R82 ;  /* 0x0000000113047824 */ /* 0x000fe400078e0252 */
[----:B------:R-:W-:Y:S01]  /*b22c0*/  IMAD.X R83, RZ, RZ, RZ, P3 ;  /* 0x000000ffff537224 */ /* 0x000fe200018e06ff */
[----:B------:R-:W-:Y:S01]  /*b22d0*/  IADD3 RZ, P3, PT, R78, R88, RZ ;  /* 0x000000584eff7210 */ /* 0x000fe20007f7e0ff */
[----:B------:R-:W-:-:S03]  /*b22e0*/  IMAD.MOV.U32 R82, RZ, RZ, R107 ;  /* 0x000000ffff527224 */ /* 0x000fc600078e006b */
[----:B------:R-:W-:Y:S01]  /*b22f0*/  IADD3.X RZ, P3, PT, R79, R57, RZ, P3, !PT ;  /* 0x000000394fff7210 */ /* 0x000fe20001f7e4ff */
[----:B------:R-:W-:Y:S01]  /*b2300*/  IMAD.WIDE.U32.X R88, R91, R217, R82, P5 ;  /* 0x000000d95b587225 */ /* 0x000fe200028e0452 */
[----:B------:R-:W-:Y:S02]  /*b2310*/  IADD3 R82, P5, PT, R117, R18, RZ ;  /* 0x0000001275527210 */ /* 0x000fe40007fbe0ff */
[----:B------:R-:W-:Y:S01]  /*b2320*/  IADD3.X R57, P2, PT, R104, R101, RZ, P2, !PT ;  /* 0x0000006568397210 */ /* 0x000fe2000175e4ff */
[----:B------:R-:W-:Y:S01]  /*b2330*/  IMAD.WIDE.U32 R90, R90, R209, R78 ;  /* 0x000000d15a5a7225 */ /* 0x000fe200078e004e */
[----:B------:R-:W-:Y:S02]  /*b2340*/  IADD3.X R83, P5, PT, R4, R109, RZ, P5, !PT ;  /* 0x0000006d04537210 */ /* 0x000fe40002fbe4ff */
[----:B------:R-:W-:Y:S01]  /*b2350*/  IADD3.X R4, P4, PT, RZ, R84, RZ, P4, !PT ;  /* 0x00000054ff047210 */ /* 0x000fe2000279e4ff */
[----:B------:R-:W-:Y:S01]  /*b2360*/  IMAD.IADD R106, R91, 0x1, R106 ;  /* 0x000000015b6a7824 */ /* 0x000fe200078e026a */
[----:B------:R-:W-:Y:S01]  /*b2370*/  IADD3.X R102, P5, PT, RZ, R102, RZ, P5, !PT ;  /* 0x00000066ff667210 */ /* 0x000fe20002fbe4ff */
[----:B------:R-:W-:-:S02]  /*b2380*/  IMAD R91, R95, -0x30003, RZ ;  /* 0xfffcfffd5f5b7824 */ /* 0x000fc400078e02ff */
[----:B------:R-:W-:Y:S01]  /*b2390*/  IMAD.WIDE.U32 R78, R93, R209, RZ ;  /* 0x000000d15d4e7225 */ /* 0x000fe200078e00ff */
[----:B------:R-:W-:Y:S02]  /*b23a0*/  IADD3.X R98, PT, PT, RZ, RZ, R77, P5, P6 ;  /* 0x000000ffff627210 */ /* 0x000fe40002fec44d */
[----:B------:R-:W-:Y:S01]  /*b23b0*/  IADD3.X R77, P2, PT, RZ, R4, RZ, P2, !PT ;  /* 0x00000004ff4d7210 */ /* 0x000fe2000175e4ff */
[----:B------:R-:W-:-:S03]  /*b23c0*/  IMAD.WIDE.U32 R18, R94, -0x30003, RZ ;  /* 0xfffcfffd5e127825 */ /* 0x000fc600078e00ff */
[----:B------:R-:W-:Y:S01]  /*b23d0*/  IADD3 R76, P5, PT, R77, R90, RZ ;  /* 0x0000005a4d4c7210 */ /* 0x000fe20007fbe0ff */
[----:B------:R-:W-:Y:S02]  /*b23e0*/  IMAD R91, R94, -0x760c0004, R91 ;  /* 0x89f3fffc5e5b7824 */ /* 0x000fe400078e025b */
[----:B------:R-:W-:-:S04]  /*b23f0*/  IMAD.WIDE.U32 R100, P6, R92, R217, R78 ;  /* 0x000000d95c647225 */ /* 0x000fc800078c004e */
[----:B------:R-:W-:Y:S01]  /*b2400*/  IMAD.IADD R4, R19, 0x1, R91 ;  /* 0x0000000113047824 */ /* 0x000fe200078e025b */
[----:B------:R-:W-:Y:S01]  /*b2410*/  IADD3.X R19, PT, PT, RZ, RZ, R85, P2, P4 ;  /* 0x000000ffff137210 */ /* 0x000fe200017e8455 */
[----:B------:R-:W-:-:S03]  /*b2420*/  IMAD.WIDE.U32 R78, R92, R209, RZ ;  /* 0x000000d15c4e7225 */ /* 0x000fc600078e00ff */
[----:B------:R-:W-:Y:S01]  /*b2430*/  IADD3.X R77, P5, PT, R106, R19, RZ, P5, !PT ;  /* 0x000000136a4d7210 */ /* 0x000fe20002fbe4ff */
[----:B------:R-:W-:Y:S01]  /*b2440*/  IMAD.WIDE.U32 R90, R4, -0x5555, RZ ;  /* 0xffffaaab045a7825 */ /* 0x000fe200078e00ff */
[----:B------:R-:W-:Y:S02]  /*b2450*/  IADD3 R107, P2, PT, R100, R79, RZ ;  /* 0x0000004f646b7210 */ /* 0x000fe40007f5e0ff */
[----:B------:R-:W-:Y:S01]  /*b2460*/  IADD3 RZ, P4, PT, R96, R78, RZ ;  /* 0x0000004e60ff7210 */ /* 0x000fe20007f9e0ff */
[----:B------:R-:W-:Y:S02]  /*b2470*/  IMAD.X R85, RZ, RZ, RZ, P6 ;  /* 0x000000ffff557224 */ /* 0x000fe400030e06ff */
[----:B------:R-:W-:Y:S01]  /*b2480*/  IMAD.WIDE.U32 R78, R18, -0x5555, RZ ;  /* 0xffffaaab124e7825 */ /* 0x000fe200078e00ff */
[----:B------:R-:W-:-:S03]  /*b2490*/  IADD3.X RZ, P4, PT, R97, R107, RZ, P4, !PT ;  /* 0x0000006b61ff7210 */ /* 0x000fc6000279e4ff */
[----:B------:R-:W-:Y:S01]  /*b24a0*/  IMAD.MOV.U32 R84, RZ, RZ, R101 ;  /* 0x000000ffff547224 */ /* 0x000fe200078e0065 */
[----:B------:R-:W-:Y:S01]  /*b24b0*/  IADD3.X R101, P3, PT, RZ, R88, RZ, P3, !PT ;  /* 0x00000058ff657210 */ /* 0x000fe20001f7e4ff */
[----:B------:R-:W-:-:S03]  /*b24c0*/  IMAD.WIDE.U32 R104, P6, R18, -0x46010001, R90 ;  /* 0xb9feffff12687825 */ /* 0x000fc600078c005a */
[----:B------:R-:W-:Y:S01]  /*b24d0*/  IADD3.X R101, P5, PT, RZ, R101, RZ, P5, !PT ;  /* 0x00000065ff657210 */ /* 0x000fe20002fbe4ff */
[----:B------:R-:W-:Y:S01]  /*b24e0*/  IMAD.WIDE.U32.X R84, R93, R217, R84, P2 ;  /* 0x000000d95d547225 */ /* 0x000fe200010e0454 */
[----:B------:R-:W-:Y:S02]  /*b24f0*/  IADD3 RZ, P2, PT, R94, R78, RZ ;  /* 0x0000004e5eff7210 */ /* 0x000fe40007f5e0ff */
[----:B------:R-:W-:Y:S01]  /*b2500*/  IADD3.X R89, PT, PT, RZ, RZ, R89, P5, P3 ;  /* 0x000000ffff597210 */ /* 0x000fe20002fe6459 */
[----:B------:R-:W-:Y:S01]  /*b2510*/  IMAD.WIDE.U32 R90, R18, -0x5555, R94 ;  /* 0xffffaaab125a7825 */ /* 0x000fe200078e005e */
[----:B------:R-:W-:-:S03]  /*b2520*/  IADD3.X R109, P4, PT, RZ, R84, RZ, P4, !PT ;  /* 0x00000054ff6d7210 */ /* 0x000fc6000279e4ff */
[----:B------:R-:W-:Y:S01]  /*b2530*/  IMAD.X R93, RZ, RZ, RZ, P6 ;  /* 0x000000ffff5d7224 */ /* 0x000fe200030e06ff */
[----:B------:R-:W-:Y:S01]  /*b2540*/  IADD3 R94, P6, PT, R104, R79, RZ ;  /* 0x0000004f685e7210 */ /* 0x000fe20007fde0ff */
[----:B------:R-:W-:Y:S01]  /*b2550*/  IMAD.WIDE.U32 R78, R92, R209, R96 ;  /* 0x000000d15c4e7225 */ /* 0x000fe200078e0060 */
[----:B------:R-:W-:Y:S02]  /*b2560*/  IADD3 RZ, P5, PT, RZ, R90, RZ ;  /* 0x0000005affff7210 */ /* 0x000fe40007fbe0ff */
[----:B------:R-:W-:Y:S01]  /*b2570*/  IADD3.X RZ, P2, PT, R95, R94, RZ, P2, !PT ;  /* 0x0000005e5fff7210 */ /* 0x000fe2000175e4ff */
[----:B------:R-:W-:Y:S01]  /*b2580*/  IMAD.MOV.U32 R92, RZ, RZ, R105 ;  /* 0x000000ffff5c7224 */ /* 0x000fe200078e0069 */
[----:B------:R-:W-:Y:S01]  /*b2590*/  IADD3 R78, P3, PT, R101, R78, RZ ;  /* 0x0000004e654e7210 */ /* 0x000fe20007f7e0ff */
[----:B------:R-:W-:Y:S02]  /*b25a0*/  IMAD.IADD R19, R91, 0x1, R104 ;  /* 0x000000015b137824 */ /* 0x000fe400078e0268 */
[----:B------:R-:W-:-:S03]  /*b25b0*/  IMAD.WIDE.U32.X R90, R4, -0x46010001, R92, P6 ;  /* 0xb9feffff045a7825 */ /* 0x000fc600030e045c */
[----:B------:R-:W-:Y:S01]  /*b25c0*/  IADD3.X RZ, P5, PT, RZ, R19, RZ, P5, !PT ;  /* 0x00000013ffff7210 */ /* 0x000fe20002fbe4ff */
[----:B------:R-:W-:Y:S01]  /*b25d0*/  IMAD.IADD R100, R79, 0x1, R100 ;  /* 0x000000014f647824 */ /* 0x000fe200078e0264 */
[----:B------:R-:W-:Y:S01]  /*b25e0*/  IADD3.X R185, P2, PT, RZ, R90, RZ, P2, !PT ;  /* 0x0000005affb97210 */ /* 0x000fe2000175e4ff */
[----:B------:R-:W-:Y:S01]  /*b25f0*/  IMAD.WIDE.U32 R96, R87, R209, RZ ;  /* 0x000000d157607225 */ /* 0x000fe200078e00ff */
[----:B------:R-:W-:Y:S02]  /*b2600*/  IADD3.X R19, P0, PT, RZ, RZ, RZ, P0, !PT ;  /* 0x000000ffff137210 */ /* 0x000fe4000071e4ff */
[----:B------:R-:W-:Y:S01]  /*b2610*/  IADD3.X R79, P3, PT, R100, R89, RZ, P3, !PT ;  /* 0x00000059644f7210 */ /* 0x000fe20001f7e4ff */
[----:B------:R-:W-:Y:S01]  /*b2620*/  IMAD.WIDE.U32 R88, R75, R209, RZ ;  /* 0x000000d14b587225 */ /* 0x000fe200078e00ff */
[----:B------:R-:W-:Y:S02]  /*b2630*/  IADD3.X R185, P5, PT, RZ, R185, RZ, P5, !PT ;  /* 0x000000b9ffb97210 */ /* 0x000fe40002fbe4ff */
[----:B------:R-:W-:Y:S01]  /*b2640*/  IADD3.X R109, P6, PT, RZ, R109, RZ, P3, !PT ;  /* 0x0000006dff6d7210 */ /* 0x000fe20001fde4ff */
[----:B------:R-:W-:Y:S01]  /*b2650*/  IMAD.WIDE.U32 R94, R86, R209, RZ ;  /* 0x000000d1565e7225 */ /* 0x000fe200078e00ff */
[----:B------:R-:W-:-:S02]  /*b2660*/  IADD3 R108, P3, PT, R108, R19, RZ ;  /* 0x000000136c6c7210 */ /* 0x000fc40007f7e0ff */
[----:B------:R-:W-:Y:S01]  /*b2670*/  IADD3.X R19, PT, PT, RZ, RZ, R91, P5, P2 ;  /* 0x000000ffff137210 */ /* 0x000fe20002fe445b */
[----:B------:R-:W-:Y:S01]  /*b2680*/  IMAD.WIDE.U32 R96, P2, R86, R217, R96 ;  /* 0x000000d956607225 */ /* 0x000fe20007840060 */
[----:B------:R-:W-:-:S03]  /*b2690*/  IADD3.X R111, PT, PT, RZ, RZ, R85, P6, P4 ;  /* 0x000000ffff6f7210 */ /* 0x000fc600037e8455 */
[----:B------:R-:W-:Y:S01]  /*b26a0*/  IMAD.WIDE.U32 R100, R4, -0x4eac0001, RZ ;  /* 0xb153ffff04647825 */ /* 0x000fe200078e00ff */
[----:B------:R-:W-:-:S03]  /*b26b0*/  IADD3 R95, P4, PT, R96, R95, RZ ;  /* 0x0000005f605f7210 */ /* 0x000fc60007f9e0ff */
[----:B------:R-:W-:-:S04]  /*b26c0*/  IMAD.WIDE.U32 R84, P5, R74, R217, R88 ;  /* 0x000000d94a547225 */ /* 0x000fc800078a0058 */
[----:B------:R-:W-:Y:S02]  /*b26d0*/  IMAD.X R89, RZ, RZ, RZ, P5 ;  /* 0x000000ffff597224 */ /* 0x000fe400028e06ff */
[----:B------:R-:W-:Y:S02]  /*b26e0*/  IMAD.X R93, RZ, RZ, RZ, P2 ;  /* 0x000000ffff5d7224 */ /* 0x000fe400010e06ff */
[----:B------:R-:W-:-:S04]  /*b26f0*/  IMAD.WIDE.U32 R106, R18, -0x4eac0001, RZ ;  /* 0xb153ffff126a7825 */ /* 0x000fc800078e00ff */
[----:B------:R-:W-:Y:S01]  /*b2700*/  IMAD.WIDE.U32 R104, P5, R18, 0x1eabfffe, R100 ;  /* 0x1eabfffe12687825 */ /* 0x000fe200078a0064 */
[----:B------:R-:W-:-:S03]  /*b2710*/  IADD3 RZ, P6, PT, R56, R106, RZ ;  /* 0x0000006a38ff7210 */ /* 0x000fc60007fde0ff */
[----:B------:R-:W-:Y:S02]  /*b2720*/  IMAD.MOV.U32 R92, RZ, RZ, R97 ;  /* 0x000000ffff5c7224 */ /* 0x000fe400078e0061 */
[----:B------:R-:W-:-:S04]  /*b2730*/  IMAD.WIDE.U32 R100, R18, -0x4eac0001, R56 ;  /* 0xb153ffff12647825 */ /* 0x000fc800078e0038 */
[----:B------:R-:W-:Y:S01]  /*b2740*/  IMAD.WIDE.U32.X R92, R87, R217, R92, P4 ;  /* 0x000000d9575c7225 */ /* 0x000fe200020e045c */
        /* <DEDUP_REMOVED lines=8> */
[----:B------:R-:W-:-:S04]  /*b27d0*/  IMAD.WIDE.U32 R56, R4, -0x94f09dc, RZ ;  /* 0xf6b0f62404387825 */ /* 0x000fc800078e00ff */
[----:B------:R-:W-:Y:S02]  /*b27e0*/  IMAD.MOV.U32 R88, RZ, RZ, R85 ;  /* 0x000000ffff587224 */ /* 0x000fe400078e0055 */
[----:B------:R-:W-:Y:S01]  /*b27f0*/  IMAD.X R85, RZ, RZ, RZ, P0 ;  /* 0x000000ffff557224 */ /* 0x000fe200000e06ff */
[----:B------:R-:W-:Y:S01]  /*b2800*/  IADD3.X R187, P0, PT, RZ, R100, RZ, P6, !PT ;  /* 0x00000064ffbb7210 */ /* 0x000fe2000371e4ff */
[----:B------:R-:W-:Y:S01]  /*b2810*/  IMAD.WIDE.U32 R90, R74, R209, RZ ;  /* 0x000000d14a5a7225 */ /* 0x000fe200078e00ff */
[----:B------:R-:W-:Y:S02]  /*b2820*/  IADD3 RZ, P6, PT, R82, R94, RZ ;  /* 0x0000005e52ff7210 */ /* 0x000fe40007fde0ff */
[----:B------:R-:W-:Y:S01]  /*b2830*/  IADD3.X R187, P4, PT, RZ, R187, RZ, P4, !PT ;  /* 0x000000bbffbb7210 */ /* 0x000fe2000279e4ff */
[----:B------:R-:W-:Y:S01]  /*b2840*/  IMAD.WIDE.U32 R104, P5, R18, 0x6730d2a0, R56 ;  /* 0x6730d2a012687825 */ /* 0x000fe200078a0038 */
[----:B------:R-:W-:Y:S02]  /*b2850*/  IADD3 R113, P2, PT, R84, R91, RZ ;  /* 0x0000005b54717210 */ /* 0x000fe40007f5e0ff */
[----:B------:R-:W-:Y:S01]  /*b2860*/  IADD3.X R101, PT, PT, RZ, RZ, R101, P4, P0 ;  /* 0x000000ffff657210 */ /* 0x000fe200027e0465 */
[----:B------:R-:W-:Y:S01]  /*b2870*/  IMAD.WIDE.U32 R56, R86, R209, R82 ;  /* 0x000000d156387225 */ /* 0x000fe200078e0052 */
[----:B------:R-:W-:-:S02]  /*b2880*/  IADD3.X RZ, P0, PT, R83, R95, RZ, P6, !PT ;  /* 0x0000005f53ff7210 */ /* 0x000fc4000371e4ff */
[----:B------:R-:W-:Y:S01]  /*b2890*/  IADD3.X R85, PT, PT, R85, RZ, RZ, P3, P1 ;  /* 0x000000ff55557210 */ /* 0x000fe20001fe24ff */
[----:B------:R-:W-:Y:S01]  /*b28a0*/  IMAD.IADD R96, R57, 0x1, R96 ;  /* 0x0000000139607824 */ /* 0x000fe200078e0260 */
[----:B------:R-:W-:Y:S01]  /*b28b0*/  IADD3 R56, P4, PT, R109, R56, RZ ;  /* 0x000000386d387210 */ /* 0x000fe20007f9e0ff */
[----:B------:R-:W-:Y:S01]  /*b28c0*/  IMAD.WIDE.U32.X R88, R75, R217, R88, P2 ;  /* 0x000000d94b587225 */ /* 0x000fe200010e0458 */
[----:B------:R-:W-:Y:S02]  /*b28d0*/  IADD3 R75, P2, PT, R99, R108, RZ ;  /* 0x0000006c634b7210 */ /* 0x000fe40007f5e0ff */
[----:B------:R-:W-:Y:S01]  /*b28e0*/  IADD3.X R57, P4, PT, R96, R111, RZ, P4, !PT ;  /* 0x0000006f60397210 */ /* 0x000fe2000279e4ff */
[----:B------:R-:W-:Y:S01]  /*b28f0*/  IMAD.WIDE.U32 R82, R4, -0xc7aed41, RZ ;  /* 0xf38512bf04527825 */ /* 0x000fe200078e00ff */
[----:B------:R-:W-:Y:S02]  /*b2900*/  IADD3.X R99, P0, PT, RZ, R92, RZ, P0, !PT ;  /* 0x0000005cff637210 */ /* 0x000fe4000071e4ff */
[----:B------:R-:W-:Y:S01]  /*b2910*/  IADD3.X R85, P2, PT, R166, R85, RZ, P2, !PT ;  /* 0x00000055a6557210 */ /* 0x000fe2000175e4ff */
[----:B------:R-:W-:Y:S01]  /*b2920*/  IMAD.WIDE.U32 R106, R18, -0x94f09dc, RZ ;  /* 0xf6b0f624126a7825 */ /* 0x000fe200078e00ff */
[----:B------:R-:W-:-:S03]  /*b2930*/  IADD3.X R99, P4, PT, RZ, R99, RZ, P4, !PT ;  /* 0x00000063ff637210 */ /* 0x000fc6000279e4ff */
[----:B------:R-:W-:Y:S01]  /*b2940*/  IMAD.WIDE.U32 R96, R18, -0xc7aed41, RZ ;  /* 0xf38512bf12607825 */ /* 0x000fe200078e00ff */
[----:B------:R-:W-:Y:S02]  /*b2950*/  IADD3 R19, P3, PT, R104, R107, RZ ;  /* 0x0000006b68137210 */ /* 0x000fe40007f7e0ff */
[----:B------:R-:W-:Y:S01]  /*b2960*/  IADD3 RZ, P1, PT, R76, R106, RZ ;  /* 0x0000006a4cff7210 */ /* 0x000fe20007f3e0ff */
[----:B------:R-:W-:Y:S01]  /*b2970*/  IMAD.WIDE.U32 R94, P6, R18, 0x64774b84, R82 ;  /* 0x64774b84125e7825 */ /* 0x000fe200078c0052 */
[----:B------:R-:W-:Y:S02]  /*b2980*/  IADD3.X R93, PT, PT, RZ, RZ, R93, P4, P0 ;  /* 0x000000ffff5d7210 */ /* 0x000fe400027e045d */
[----:B------:R-:W-:Y:S01]  /*b2990*/  IADD3.X RZ, P1, PT, R77, R19, RZ, P1, !PT ;  /* 0x000000134dff7210 */ /* 0x000fe20000f3e4ff */
[----:B------:R-:W-:Y:S01]  /*b29a0*/  IMAD.X R87, RZ, RZ, RZ, P5 ;  /* 0x000000ffff577224 */ /* 0x000fe200028e06ff */
[----:B------:R-:W-:Y:S01]  /*b29b0*/  IADD3 R19, P5, PT, R94, R97, RZ ;  /* 0x000000615e137210 */ /* 0x000fe20007fbe0ff */
[----:B------:R-:W-:Y:S01]  /*b29c0*/  IMAD.WIDE.U32 R82, R18, -0x94f09dc, R76 ;  /* 0xf6b0f62412527825 */ /* 0x000fe200078e004c */
[----:B------:R-:W-:-:S02]  /*b29d0*/  IADD3 RZ, P4, PT, R78, R96, RZ ;  /* 0x000000604eff7210 */ /* 0x000fc40007f9e0ff */
[----:B------:R-:W-:Y:S01]  /*b29e0*/  IADD3 R76, P0, PT, R102, R75, RZ ;  /* 0x0000004b664c7210 */ /* 0x000fe20007f1e0ff */
[----:B------:R-:W-:Y:S01]  /*b29f0*/  IMAD.MOV.U32 R86, RZ, RZ, R105 ;  /* 0x000000ffff567224 */ /* 0x000fe200078e0069 */
[----:B------:R-:W-:Y:S01]  /*b2a00*/  IADD3.X RZ, P4, PT, R79, R19, RZ, P4, !PT ;  /* 0x000000134fff7210 */ /* 0x000fe2000279e4ff */
[----:B------:R-:W-:Y:S01]  /*b2a10*/  IMAD.IADD R104, R83, 0x1, R104 ;  /* 0x0000000153687824 */ /* 0x000fe200078e0268 */
[----:B------:R-:W-:Y:S01]  /*b2a20*/  IADD3.X R77, P0, PT, R98, R85, RZ, P0, !PT ;  /* 0x00000055624d7210 */ /* 0x000fe2000071e4ff */
[----:B------:R-:W-:Y:S01]  /*b2a30*/  IMAD.WIDE.U32.X R86, R4, 0x6730d2a0, R86, P3 ;  /* 0x6730d2a004567825 */ /* 0x000fe200018e0456 */
[----:B------:R-:W-:-:S03]  /*b2a40*/  IADD3 R187, P3, PT, R187, R82, RZ ;  /* 0x00000052bbbb7210 */ /* 0x000fc60007f7e0ff */
[----:B------:R-:W-:Y:S01]  /*b2a50*/  IMAD.WIDE.U32 R78, R18, -0xc7aed41, R78 ;  /* 0xf38512bf124e7825 */ /* 0x000fe200078e004e */
        /* <DEDUP_REMOVED lines=11> */
[----:B------:R-:W-:-:S03]  /*b2b10*/  IMAD.WIDE.U32.X R78, R4, 0x64774b84, R82, P5 ;  /* 0x64774b84044e7825 */ /* 0x000fc600028e0452 */
[----:B------:R-:W-:Y:S01]  /*b2b20*/  IADD3.X R94, P1, PT, R94, R85, RZ, P1, !PT ;  /* 0x000000555e5e7210 */ /* 0x000fe20000f3e4ff */
[----:B------:R-:W-:Y:S01]  /*b2b30*/  IMAD.WIDE.U32 R86, R18, 0x434bacd7, RZ ;  /* 0x434bacd712567825 */ /* 0x000fe200078e00ff */
[----:B------:R-:W-:-:S03]  /*b2b40*/  IADD3.X R19, P4, PT, RZ, R78, RZ, P4, !PT ;  /* 0x0000004eff137210 */ /* 0x000fc6000279e4ff */
[----:B------:R-:W-:Y:S01]  /*b2b50*/  IMAD.WIDE.U32 R90, P3, R18, 0x4b1ba7b6, R90 ;  /* 0x4b1ba7b6125a7825 */ /* 0x000fe2000786005a */
[----:B------:R-:W-:-:S03]  /*b2b60*/  IADD3.X R19, P1, PT, RZ, R19, RZ, P1, !PT ;  /* 0x00000013ff137210 */ /* 0x000fc60000f3e4ff */
[----:B------:R-:W-:Y:S01]  /*b2b70*/  IMAD.WIDE.U32 R74, R74, R209, R76 ;  /* 0x000000d14a4a7225 */ /* 0x000fe200078e004c */
[----:B------:R-:W-:Y:S02]  /*b2b80*/  IADD3 R95, P5, PT, R90, R87, RZ ;  /* 0x000000575a5f7210 */ /* 0x000fe40007fbe0ff */
[----:B------:R-:W-:Y:S01]  /*b2b90*/  IADD3.X R87, PT, PT, RZ, RZ, R79, P1, P4 ;  /* 0x000000ffff577210 */ /* 0x000fe20000fe844f */
        /* <DEDUP_REMOVED lines=105> */
.L_x_1662:
[----:B------:R-:W-:Y:S05]  /*b3230*/  BSYNC.RELIABLE B4 ;  /* 0x0000000000047941 */ /* 0x000fea0003800100 */
.L_x_1661:
        /* <DEDUP_REMOVED lines=12> */
.L_x_1663:
[----:B------:R-:W-:Y:S05]  /*b3300*/  BSYNC.RECONVERGENT B3 ;  /* 0x0000000000037941 */ /* 0x000fea0003800200 */
.L_x_1660:
        /* <DEDUP_REMOVED lines=32> */
[----:B------:R-:W-:Y:S01]  /*b3510*/  IMAD.WIDE.U32 R76, R118, R183, RZ ;  /* 0x000000b7764c7225 */ /* 0x000fe200078e00ff */
[-C--:B------:R-:W-:Y:S02]  /*b3520*/  IADD3 RZ, P2, PT, RZ, R86.reuse, RZ ;  /* 0x00000056ffff7210 */ /* 0x080fe40007f5e0ff */
[----:B------:R-:W-:Y:S01]  /*b3530*/  IADD3 R86, P3, PT, R85, R86, RZ ;  /* 0x0000005655567210 */ /* 0x000fe20007f7e0ff */
[----:B------:R-:W-:Y:S01]  /*b3540*/  IMAD.MOV.U32 R74, RZ, RZ, R79 ;  /* 0x000000ffff4a7224 */ /* 0x000fe200078e004f */
[----:B------:R-:W-:Y:S01]  /*b3550*/  IADD3.X R85, PT, PT, RZ, RZ, R19, P1, P0 ;  /* 0x000000ffff557210 */ /* 0x000fe20000fe0413 */
[C---:B------:R-:W-:Y:S01]  /*b3560*/  IMAD.WIDE.U32 R78, P1, R181.reuse, R22, R76 ;  /* 0x00000016b54e7225 */ /* 0x040fe2000782004c */
[----:B------:R-:W-:Y:S02]  /*b3570*/  IADD3.X RZ, P0, PT, RZ, R4, RZ, P2, !PT ;  /* 0x00000004ffff7210 */ /* 0x000fe4000171e4ff */
[----:B------:R-:W-:Y:S01]  /*b3580*/  IADD3.X R87, P2, PT, R4, R85, RZ, P3, !PT ;  /* 0x0000005504577210 */ /* 0x000fe20001f5e4ff */
[----:B------:R-:W-:-:S04]  /*b3590*/  IMAD.WIDE.U32.X R18, R181, R81, R74, P4 ;  /* 0x00000051b5127225 */ /* 0x000fc800020e044a */
[----:B------:R-:W-:Y:S01]  /*b35a0*/  IMAD.WIDE.U32 R76, R22, R183, RZ ;  /* 0x000000b7164c7225 */ /* 0x000fe200078e00ff */
[----:B------:R-:W-:-:S03]  /*b35b0*/  IADD3.X R18, P0, PT, RZ, R18, RZ, P0, !PT ;  /* 0x00000012ff127210 */ /* 0x000fc6000071e4ff */
[----:B------:R-:W-:Y:S01]  /*b35c0*/  IMAD.WIDE.U32 R84, R119, R183, RZ ;  /* 0x000000b777547225 */ /* 0x000fe200078e00ff */
[----:B------:R-:W-:Y:S02]  /*b35d0*/  IADD3 R4, P3, PT, R77, R78, RZ ;  /* 0x0000004e4d047210 */ /* 0x000fe40007f7e0ff */
[----:B------:R-:W-:Y:S01]  /*b35e0*/  IADD3.X R77, P2, PT, RZ, R18, RZ, P2, !PT ;  /* 0x00000012ff4d7210 */ /* 0x000fe2000175e4ff */
[----:B------:R-:W-:Y:S01]  /*b35f0*/  IMAD R91, R57, -0x30003, RZ ;  /* 0xfffcfffd395b7824 */ /* 0x000fe200078e02ff */
[-C--:B------:R-:W-:Y:S01]  /*b3600*/  IADD3 RZ, P4, PT, RZ, R76.reuse, RZ ;  /* 0x0000004cffff7210 */ /* 0x080fe20007f9e0ff */
[----:B------:R-:W-:Y:S01]  /*b3610*/  IMAD.X R75, RZ, RZ, RZ, P1 ;  /* 0x000000ffff4b7224 */ /* 0x000fe200008e06ff */
[----:B------:R-:W-:Y:S01]  /*b3620*/  IADD3 R76, P1, PT, R77, R76, RZ ;  /* 0x0000004c4d4c7210 */ /* 0x000fe20007f3e0ff */
[C---:B------:R-:W-:Y:S01]  /*b3630*/  IMAD R91, R56.reuse, -0x760c0004, R91 ;  /* 0x89f3fffc385b7824 */ /* 0x040fe200078e025b */
[----:B------:R-:W-:Y:S01]  /*b3640*/  IADD3.X R77, PT, PT, RZ, RZ, R19, P2, P0 ;  /* 0x000000ffff4d7210 */ /* 0x000fe200017e0413 */
[----:B------:R-:W-:Y:S01]  /*b3650*/  IMAD.WIDE.U32 R18, R56, -0x30003, RZ ;  /* 0xfffcfffd38127825 */ /* 0x000fe200078e00ff */
[----:B------:R-:W-:-:S02]  /*b3660*/  IADD3.X RZ, P4, PT, RZ, R4, RZ, P4, !PT ;  /* 0x00000004ffff7210 */ /* 0x000fc4000279e4ff */
[----:B------:R-:W-:Y:S01]  /*b3670*/  IADD3.X R77, P1, PT, R4, R77, RZ, P1, !PT ;  /* 0x0000004d044d7210 */ /* 0x000fe20000f3e4ff */
[----:B------:R-:W-:Y:S02]  /*b3680*/  IMAD.MOV.U32 R74, RZ, RZ, R79 ;  /* 0x000000ffff4a7224 */ /* 0x000fe400078e004f */
[----:B------:R-:W-:-:S04]  /*b3690*/  IMAD.WIDE.U32 R84, P5, R181, R23, R84 ;  /* 0x00000017b5547225 */ /* 0x000fc800078a0054 */
[----:B------:R-:W-:-:S04]  /*b36a0*/  IMAD.WIDE.U32 R88, R23, R183, RZ ;  /* 0x000000b717587225 */ /* 0x000fc800078e00ff */
[----:B------:R-:W-:Y:S01]  /*b36b0*/  IMAD.IADD R125, R19, 0x1, R91 ;  /* 0x00000001137d7824 */ /* 0x000fe200078e025b */
[----:B------:R-:W-:Y:S01]  /*b36c0*/  IADD3 R89, P0, PT, R89, R84, RZ ;  /* 0x0000005459597210 */ /* 0x000fe20007f1e0ff */
[----:B------:R-:W-:-:S04]  /*b36d0*/  IMAD.WIDE.U32.X R74, R181, R118, R74, P3 ;  /* 0x00000076b54a7225 */ /* 0x000fc800018e044a */
[----:B------:R-:W-:Y:S01]  /*b36e0*/  IMAD.MOV.U32 R108, RZ, RZ, R85 ;  /* 0x000000ffff6c7224 */ /* 0x000fe200078e0055 */
[----:B------:R-:W-:Y:S01]  /*b36f0*/  IADD3.X R19, P4, PT, RZ, R74, RZ, P4, !PT ;  /* 0x0000004aff137210 */ /* 0x000fe2000279e4ff */
[----:B------:R-:W-:-:S03]  /*b3700*/  IMAD.WIDE.U32 R84, R125, -0x5555, RZ ;  /* 0xffffaaab7d547825 */ /* 0x000fc600078e00ff */
[----:B------:R-:W-:Y:S01]  /*b3710*/  IADD3.X R19, P6, PT, RZ, R19, RZ, P1, !PT ;  /* 0x00000013ff137210 */ /* 0x000fe20000fde4ff */
[----:B------:R-:W-:-:S03]  /*b3720*/  IMAD.WIDE.U32 R78, R21, R183, RZ ;  /* 0x000000b7154e7225 */ /* 0x000fc600078e00ff */
[----:B------:R-:W-:Y:S01]  /*b3730*/  IADD3.X R102, PT, PT, RZ, RZ, R75, P6, P4 ;  /* 0x000000ffff667210 */ /* 0x000fe200037e844b */
[----:B------:R-:W-:-:S04]  /*b3740*/  IMAD.WIDE.U32 R94, P3, R18, -0x46010001, R84 ;  /* 0xb9feffff125e7825 */ /* 0x000fc80007860054 */
[----:B------:R-:W-:-:S04]  /*b3750*/  IMAD.WIDE.U32 R84, R18, -0x5555, R56 ;  /* 0xffffaaab12547825 */ /* 0x000fc800078e0038 */
[----:B------:R-:W-:Y:S01]  /*b3760*/  IMAD.WIDE.U32 R104, R125, -0x4eac0001, RZ ;  /* 0xb153ffff7d687825 */ /* 0x000fe200078e00ff */
[----:B------:R-:W-:-:S03]  /*b3770*/  IADD3 RZ, P4, PT, RZ, R84, RZ ;  /* 0x00000054ffff7210 */ /* 0x000fc60007f9e0ff */
[----:B------:R-:W-:-:S04]  /*b3780*/  IMAD.WIDE.U32 R78, P2, R181, R20, R78 ;  /* 0x00000014b54e7225 */ /* 0x000fc8000784004e */
[----:B------:R-:W-:-:S04]  /*b3790*/  IMAD.WIDE.U32 R90, R20, R183, RZ ;  /* 0x000000b7145a7225 */ /* 0x000fc800078e00ff */
[----:B------:R-:W-:Y:S02]  /*b37a0*/  IMAD.IADD R84, R85, 0x1, R94 ;  /* 0x0000000155547824 */ /* 0x000fe400078e025e */
[----:B------:R-:W-:-:S03]  /*b37b0*/  IMAD.WIDE.U32 R106, R125, -0x94f09dc, RZ ;  /* 0xf6b0f6247d6a7825 */ /* 0x000fc600078e00ff */
[----:B------:R-:W-:Y:S01]  /*b37c0*/  IADD3.X RZ, P4, PT, RZ, R84, RZ, P4, !PT ;  /* 0x00000054ffff7210 */ /* 0x000fe2000279e4ff */
[----:B------:R-:W-:-:S04]  /*b37d0*/  IMAD.WIDE.U32 R74, R18, -0x4eac0001, RZ ;  /* 0xb153ffff124a7825 */ /* 0x000fc800078e00ff */
[----:B------:R-:W-:-:S04]  /*b37e0*/  IMAD.WIDE.U32 R104, P6, R18, 0x1eabfffe, R104 ;  /* 0x1eabfffe12687825 */ /* 0x000fc800078c0068 */
[----:B------:R-:W-:-:S04]  /*b37f0*/  IMAD.WIDE.U32 R96, R18, -0x5555, RZ ;  /* 0xffffaaab12607825 */ /* 0x000fc800078e00ff */
[----:B------:R-:W-:Y:S01]  /*b3800*/  IMAD.X R109, RZ, RZ, RZ, P5 ;  /* 0x000000ffff6d7224 */ /* 0x000fe200028e06ff */
[----:B------:R-:W-:Y:S01]  /*b3810*/  IADD3 R4, P5, PT, R91, R78, RZ ;  /* 0x0000004e5b047210 */ /* 0x000fe20007fbe0ff */
[----:B------:R-:W-:Y:S01]  /*b3820*/  IMAD.X R115, RZ, RZ, RZ, P3 ;  /* 0x000000ffff737224 */ /* 0x000fe200018e06ff */
[----:B------:R-:W-:Y:S01]  /*b3830*/  IADD3 R91, P3, PT, R104, R75, RZ ;  /* 0x0000004b685b7210 */ /* 0x000fe20007f7e0ff */
[----:B------:R-:W-:Y:S01]  /*b3840*/  IMAD.X R113, RZ, RZ, RZ, P6 ;  /* 0x000000ffff717224 */ /* 0x000fe200030e06ff */
[----:B------:R-:W-:Y:S01]  /*b3850*/  IADD3 R97, P1, PT, R94, R97, RZ ;  /* 0x000000615e617210 */ /* 0x000fe20007f3e0ff */
        /* <DEDUP_REMOVED lines=8> */
[----:B------:R-:W-:Y:S01]  /*b38e0*/  IMAD.MOV.U32 R114, RZ, RZ, R95 ;  /* 0x000000ffff727224 */ /* 0x000fe200078e005f */
[----:B------:R-:W-:Y:S01]  /*b38f0*/  IADD3.X RZ, P2, PT, R57, R97, RZ, P2, !PT ;  /* 0x0000006139ff7210 */ /* 0x000fe2000175e4ff */
[----:B------:R-:W-:-:S04]  /*b3900*/  IMAD.WIDE.U32.X R112, R125, 0x1eabfffe, R112, P3 ;  /* 0x1eabfffe7d707825 */ /* 0x000fc800018e0470 */
[----:B------:R-:W-:-:S04]  /*b3910*/  IMAD.WIDE.U32 R94, R18, 0x434bacd7, RZ ;  /* 0x434bacd7125e7825 */ /* 0x000fc800078e00ff */
[----:B------:R-:W-:-:S04]  /*b3920*/  IMAD.WIDE.U32 R84, P3, R18, 0x4b1ba7b6, R84 ;  /* 0x4b1ba7b612547825 */ /* 0x000fc80007860054 */
[----:B------:R-:W-:Y:S02]  /*b3930*/  IMAD.MOV.U32 R98, RZ, RZ, R107 ;  /* 0x000000ffff627224 */ /* 0x000fe400078e006b */
[----:B------:R-:W-:-:S04]  /*b3940*/  IMAD.WIDE.U32 R96, R125, -0xc7aed41, RZ ;  /* 0xf38512bf7d607825 */ /* 0x000fc800078e00ff */
[----:B------:R-:W-:Y:S01]  /*b3950*/  IMAD.WIDE.U32.X R98, R125, 0x6730d2a0, R98, P6 ;  /* 0x6730d2a07d627825 */ /* 0x000fe200030e0462 */
[----:B------:R-:W-:-:S03]  /*b3960*/  IADD3 R129, P6, PT, R84, R95, RZ ;  /* 0x0000005f54817210 */ /* 0x000fc60007fde0ff */
[----:B------:R-:W-:Y:S02]  /*b3970*/  IMAD.MOV.U32 R92, RZ, RZ, R79 ;  /* 0x000000ffff5c7224 */ /* 0x000fe400078e004f */
        /* <DEDUP_REMOVED lines=19> */
[----:B------:R-:W-:Y:S01]  /*b3ab0*/  IMAD.WIDE.U32 R120, R18, -0x4eac0001, R82 ;  /* 0xb153ffff12787825 */ /* 0x000fe200078e0052 */
        /* <DEDUP_REMOVED lines=8> */
[----:B------:R-:W-:Y:S01]  /*b3b40*/  IMAD.WIDE.U32.X R92, R181, R21, R92, P5 ;  /* 0x00000015b55c7225 */ /* 0x000fe200028e045c */
[-C--:B------:R-:W-:Y:S02]  /*b3b50*/  IADD3 RZ, P6, PT, RZ, R90.reuse, RZ ;  /* 0x0000005affff7210 */ /* 0x080fe40007fde0ff */
[----:B------:R-:W-:Y:S01]  /*b3b60*/  IADD3 R90, P2, PT, R91, R90, RZ ;  /* 0x0000005a5b5a7210 */ /* 0x000fe20007f5e0ff */
[----:B------:R-:W-:Y:S01]  /*b3b70*/  IMAD.WIDE.U32 R100, R18, 0x397fe69a, RZ ;  /* 0x397fe69a12647825 */ /* 0x000fe200078e00ff */
[----:B------:R-:W-:Y:S02]  /*b3b80*/  IADD3.X RZ, P5, PT, RZ, R4, RZ, P6, !PT ;  /* 0x00000004ffff7210 */ /* 0x000fe400037be4ff */
[----:B------:R-:W-:Y:S01]  /*b3b90*/  IADD3.X R91, P6, PT, R4, R57, RZ, P2, !PT ;  /* 0x00000039045b7210 */ /* 0x000fe200017de4ff */
[----:B------:R-:W-:Y:S01]  /*b3ba0*/  IMAD.IADD R105, R121, 0x1, R104 ;  /* 0x0000000179697824 */ /* 0x000fe200078e0268 */
[----:B------:R-:W-:Y:S01]  /*b3bb0*/  IADD3 R104, P3, PT, R19, R120, RZ ;  /* 0x0000007813687210 */ /* 0x000fe20007f7e0ff */
[----:B------:R-:W-:Y:S01]  /*b3bc0*/  IMAD.WIDE.U32 R108, R181, R179, RZ ;  /* 0x000000b3b56c7225 */ /* 0x000fe200078e00ff */
[----:B------:R-:W-:-:S02]  /*b3bd0*/  IADD3.X R57, P2, PT, RZ, R92, RZ, P5, !PT ;  /* 0x0000005cff397210 */ /* 0x000fc40002f5e4ff */
[----:B------:R-:W-:Y:S01]  /*b3be0*/  IADD3.X R105, P3, PT, R105, R114, RZ, P3, !PT ;  /* 0x0000007269697210 */ /* 0x000fe20001f7e4ff */
[----:B------:R-:W-:Y:S01]  /*b3bf0*/  IMAD.X R123, RZ, RZ, RZ, P1 ;  /* 0x000000ffff7b7224 */ /* 0x000fe200008e06ff */
[----:B------:R-:W-:Y:S01]  /*b3c00*/  IADD3 R131, P1, PT, R56, R101, RZ ;  /* 0x0000006538837210 */ /* 0x000fe20007f3e0ff */
[----:B------:R-:W-:Y:S01]  /*b3c10*/  IMAD.WIDE.U32 R114, R183, R179, RZ ;  /* 0x000000b3b7727225 */ /* 0x000fe200078e00ff */
[----:B------:R-:W-:Y:S02]  /*b3c20*/  IADD3.X R57, P6, PT, RZ, R57, RZ, P6, !PT ;  /* 0x00000039ff397210 */ /* 0x000fe400037de4ff */
[----:B------:R-:W-:Y:S01]  /*b3c30*/  IADD3.X R19, P0, PT, RZ, R112, RZ, P0, !PT ;  /* 0x00000070ff137210 */ /* 0x000fe2000071e4ff */
[----:B------:R-:W-:Y:S01]  /*b3c40*/  IMAD.WIDE.U32 R108, P5, R178, R183, R108 ;  /* 0x000000b7b26c7225 */ /* 0x000fe200078a006c */
[----:B------:R-:W-:Y:S02]  /*b3c50*/  IADD3.X R4, PT, PT, RZ, RZ, R93, P6, P2 ;  /* 0x000000ffff047210 */ /* 0x000fe400037e445d */
[----:B------:R-:W-:Y:S01]  /*b3c60*/  IADD3.X R93, P6, PT, RZ, R19, RZ, P3, !PT ;  /* 0x00000013ff5d7210 */ /* 0x000fe20001fde4ff */
[----:B------:R-:W-:Y:S01]  /*b3c70*/  IMAD.WIDE.U32.X R82, R125, 0x1a0111ea, R122, P1 ;  /* 0x1a0111ea7d527825 */ /* 0x000fe200008e047a */
[----:B------:R-:W-:-:S02]  /*b3c80*/  IADD3 RZ, P1, PT, R86, R116, RZ ;  /* 0x0000007456ff7210 */ /* 0x000fc40007f3e0ff */
[----:B------:R-:W-:Y:S01]  /*b3c90*/  IADD3 R19, P3, PT, R108, R115, RZ ;  /* 0x000000736c137210 */ /* 0x000fe20007f7e0ff */
[----:B------:R-:W-:Y:S01]  /*b3ca0*/  IMAD.WIDE.U32 R110, R18, -0x94f09dc, R86 ;  /* 0xf6b0f624126e7825 */ /* 0x000fe200078e0056 */
[----:B------:R-:W-:Y:S02]  /*b3cb0*/  IADD3 RZ, P2, PT, R104, R114, RZ ;  /* 0x0000007268ff7210 */ /* 0x000fe40007f5e0ff */
[----:B------:R-:W-:Y:S01]  /*b3cc0*/  IADD3.X RZ, P1, PT, R87, R117, RZ, P1, !PT ;  /* 0x0000007557ff7210 */ /* 0x000fe20000f3e4ff */
[----:B------:R-:W-:Y:S01]  /*b3cd0*/  IMAD.IADD R106, R111, 0x1, R106 ;  /* 0x000000016f6a7824 */ /* 0x000fe200078e026a */
[----:B------:R-:W-:Y:S01]  /*b3ce0*/  IADD3.X R113, PT, PT, RZ, RZ, R113, P6, P0 ;  /* 0x000000ffff717210 */ /* 0x000fe200037e0471 */
[----:B------:R-:W-:Y:S01]  /*b3cf0*/  IMAD.WIDE.U32 R86, R179, R183, R104 ;  /* 0x000000b7b3567225 */ /* 0x000fe200078e0068 */
[----:B------:R-:W-:Y:S02]  /*b3d00*/  IADD3 R92, P0, PT, R93, R110, RZ ;  /* 0x0000006e5d5c7210 */ /* 0x000fe40007f1e0ff */
[----:B------:R-:W-:Y:S01]  /*b3d10*/  IADD3.X RZ, P2, PT, R105, R19, RZ, P2, !PT ;  /* 0x0000001369ff7210 */ /* 0x000fe2000175e4ff */
[----:B------:R-:W-:Y:S01]  /*b3d20*/  IMAD.WIDE.U32 R104, R178, R179, RZ ;  /* 0x000000b3b2687225 */ /* 0x000fe200078e00ff */
[----:B------:R-:W-:-:S02]  /*b3d30*/  IADD3.X R19, P6, PT, RZ, R98, RZ, P1, !PT ;  /* 0x00000062ff137210 */ /* 0x000fc40000fde4ff */
[----:B------:R-:W-:Y:S01]  /*b3d40*/  IADD3 RZ, P1, PT, R88, R94, RZ ;  /* 0x0000005e58ff7210 */ /* 0x000fe20007f3e0ff */
[----:B------:R-:W-:Y:S01]  /*b3d50*/  IMAD.X R95, RZ, RZ, RZ, P5 ;  /* 0x000000ffff5f7224 */ /* 0x000fe200028e06ff */
[----:B------:R-:W-:Y:S01]  /*b3d60*/  IADD3.X R93, P0, PT, R106, R113, RZ, P0, !PT ;  /* 0x000000716a5d7210 */ /* 0x000fe2000071e4ff */
[----:B------:R-:W-:Y:S01]  /*b3d70*/  IMAD.MOV.U32 R94, RZ, RZ, R109 ;  /* 0x000000ffff5e7224 */ /* 0x000fe200078e006d */
[----:B------:R-:W-:Y:S01]  /*b3d80*/  IADD3.X RZ, P4, PT, R77, R127, RZ, P4, !PT ;  /* 0x0000007f4dff7210 */ /* 0x000fe2000279e4ff */
[----:B------:R-:W-:Y:S01]  /*b3d90*/  IMAD.IADD R87, R87, 0x1, R108 ;  /* 0x0000000157577824 */ /* 0x000fe200078e026c */
[----:B------:R-:W-:Y:S01]  /*b3da0*/  IADD3.X R19, P0, PT, RZ, R19, RZ, P0, !PT ;  /* 0x00000013ff137210 */ /* 0x000fe2000071e4ff */
[----:B------:R-:W-:Y:S01]  /*b3db0*/  IMAD.WIDE.U32 R76, R18, -0xc7aed41, R76 ;  /* 0xf38512bf124c7825 */ /* 0x000fe200078e004c */
[----:B------:R-:W-:Y:S02]  /*b3dc0*/  IADD3.X R101, P4, PT, RZ, R74, RZ, P4, !PT ;  /* 0x0000004aff657210 */ /* 0x000fe4000279e4ff */
[----:B------:R-:W-:Y:S01]  /*b3dd0*/  IADD3.X R102, PT, PT, RZ, RZ, R99, P0, P6 ;  /* 0x000000ffff667210 */ /* 0x000fe200007ec463 */
[----:B------:R-:W-:Y:S01]  /*b3de0*/  IMAD.WIDE.U32.X R94, R178, R181, R94, P3 ;  /* 0x000000b5b25e7225 */ /* 0x000fe200018e045e */
[----:B------:R-:W-:-:S02]  /*b3df0*/  IADD3 RZ, P3, PT, RZ, R86, RZ ;  /* 0x00000056ffff7210 */ /* 0x000fc40007f7e0ff */
[----:B------:R-:W-:Y:S01]  /*b3e00*/  IADD3.X RZ, P1, PT, R89, R129, RZ, P1, !PT ;  /* 0x0000008159ff7210 */ /* 0x000fe20000f3e4ff */
[----:B------:R-:W-:Y:S01]  /*b3e10*/  IMAD.WIDE.U32 R106, R179, R179, RZ ;  /* 0x000000b3b36a7225 */ /* 0x000fe200078e00ff */
[----:B------:R-:W-:-:S03]  /*b3e20*/  IADD3.X RZ, P3, PT, RZ, R87, RZ, P3, !PT ;  /* 0x00000057ffff7210 */ /* 0x000fc60001f7e4ff */
[----:B------:R-:W-:Y:S01]  /*b3e30*/  IMAD.WIDE.U32 R104, P5, R179, R178, R104 ;  /* 0x000000b2b3687225 */ /* 0x000fe200078a0068 */
[----:B------:R-:W-:-:S03]  /*b3e40*/  IADD3 RZ, P0, PT, R92, R106, RZ ;  /* 0x0000006a5cff7210 */ /* 0x000fc60007f1e0ff */
[----:B------:R-:W-:Y:S01]  /*b3e50*/  IMAD.IADD R85, R77, 0x1, R96 ;  /* 0x000000014d557824 */ /* 0x000fe200078e0260 */
[----:B------:R-:W-:Y:S01]  /*b3e60*/  IADD3.X R77, P2, PT, RZ, R94, RZ, P2, !PT ;  /* 0x0000005eff4d7210 */ /* 0x000fe2000175e4ff */
[----:B------:R-:W-:Y:S01]  /*b3e70*/  IMAD.X R99, RZ, RZ, RZ, P5 ;  /* 0x000000ffff637224 */ /* 0x000fe200028e06ff */
[----:B------:R-:W-:Y:S01]  /*b3e80*/  IADD3 R97, P6, PT, R104, R107, RZ ;  /* 0x0000006b68617210 */ /* 0x000fe20007fde0ff */
[----:B------:R-:W-:Y:S01]  /*b3e90*/  IMAD.MOV.U32 R98, RZ, RZ, R105 ;  /* 0x000000ffff627224 */ /* 0x000fe200078e0069 */
[----:B------:R-:W-:Y:S01]  /*b3ea0*/  IADD3.X R77, P3, PT, RZ, R77, RZ, P3, !PT ;  /* 0x0000004dff4d7210 */ /* 0x000fe20001f7e4ff */
[----:B------:R-:W-:Y:S01]  /*b3eb0*/  IMAD.WIDE.U32 R88, R18, 0x434bacd7, R88 ;  /* 0x434bacd712587825 */ /* 0x000fe200078e0058 */
[----:B------:R-:W-:-:S03]  /*b3ec0*/  IADD3.X RZ, P0, PT, R93, R97, RZ, P0, !PT ;  /* 0x000000615dff7210 */ /* 0x000fc6000071e4ff */
[-C--:B------:R-:W-:Y:S01]  /*b3ed0*/  IMAD.WIDE.U32 R96, R179, R179.reuse, R92 ;  /* 0x000000b3b3607225 */ /* 0x080fe200078e005c */
[----:B------:R-:W-:Y:S02]  /*b3ee0*/  IADD3 R92, P5, PT, R19, R76, RZ ;  /* 0x0000004c135c7210 */ /* 0x000fe40007fbe0ff */
[----:B------:R-:W-:Y:S01]  /*b3ef0*/  IADD3.X R19, PT, PT, RZ, RZ, R95, P3, P2 ;  /* 0x000000ffff137210 */ /* 0x000fe20001fe445f */
[----:B------:R-:W-:Y:S01]  /*b3f00*/  IMAD.WIDE.U32 R94, R81, R179, RZ ;  /* 0x000000b3515e7225 */ /* 0x000fe200078e00ff */
[----:B------:R-:W-:Y:S02]  /*b3f10*/  IADD3 R76, P3, PT, R77, R96, RZ ;  /* 0x000000604d4c7210 */ /* 0x000fe40007f7e0ff */
[----:B------:R-:W-:Y:S01]  /*b3f20*/  IADD3.X R93, P5, PT, R85, R102, RZ, P5, !PT ;  /* 0x00000066555d7210 */ /* 0x000fe20002fbe4ff */
[----:B------:R-:W-:Y:S01]  /*b3f30*/  IMAD.IADD R104, R97, 0x1, R104 ;  /* 0x0000000161687824 */ /* 0x000fe200078e0268 */
[----:B------:R-:W-:Y:S01]  /*b3f40*/  IADD3 RZ, P2, PT, R90, R100, RZ ;  /* 0x000000645aff7210 */ /* 0x000fe20007f5e0ff */
[----:B------:R-:W-:Y:S01]  /*b3f50*/  IMAD.WIDE.U32.X R96, R178, R178, R98, P6 ;  /* 0x000000b2b2607225 */ /* 0x000fe200030e0462 */
[----:B------:R-:W-:-:S02]  /*b3f60*/  IADD3.X R101, P5, PT, RZ, R101, RZ, P5, !PT ;  /* 0x00000065ff657210 */ /* 0x000fc40002fbe4ff */
[----:B------:R-:W-:Y:S01]  /*b3f70*/  IADD3.X R77, P3, PT, R104, R19, RZ, P3, !PT ;  /* 0x00000013684d7210 */ /* 0x000fe20001f7e4ff */
[----:B------:R-:W-:Y:S01]  /*b3f80*/  IMAD.WIDE.U32 R98, R80, R179, RZ ;  /* 0x000000b350627225 */ /* 0x000fe200078e00ff */
[----:B------:R-:W-:Y:S02]  /*b3f90*/  IADD3.X R19, P0, PT, RZ, R96, RZ, P0, !PT ;  /* 0x00000060ff137210 */ /* 0x000fe4000071e4ff */
[----:B------:R-:W-:Y:S01]  /*b3fa0*/  IADD3.X R74, PT, PT, RZ, RZ, R75, P5, P4 ;  /* 0x000000ffff4a7210 */ /* 0x000fe20002fe844b */
[----:B------:R-:W-:Y:S01]  /*b3fb0*/  IMAD.WIDE.U32 R94, P6, R178, R80, R94 ;  /* 0x00000050b25e7225 */ /* 0x000fe200078c005e */
[----:B------:R-:W-:-:S03]  /*b3fc0*/  IADD3.X RZ, P2, PT, R91, R131, RZ, P2, !PT ;  /* 0x000000835bff7210 */ /* 0x000fc6000175e4ff */
[----:B------:R-:W-:Y:S01]  /*b3fd0*/  IMAD.IADD R85, R89, 0x1, R84 ;  /* 0x0000000159557824 */ /* 0x000fe200078e0254 */
[----:B------:R-:W-:Y:S01]  /*b3fe0*/  IADD3 R75, P4, PT, R94, R99, RZ ;  /* 0x000000635e4b7210 */ /* 0x000fe20007f9e0ff */
[----:B------:R-:W-:Y:S01]  /*b3ff0*/  IMAD.X R89, RZ, RZ, RZ, P6 ;  /* 0x000000ffff597224 */ /* 0x000fe200030e06ff */
[----:B------:R-:W-:Y:S01]  /*b4000*/  IADD3.X R99, P5, PT, RZ, R19, RZ, P3, !PT ;  /* 0x00000013ff637210 */ /* 0x000fe20001fbe4ff */
[----:B------:R-:W-:Y:S01]  /*b4010*/  IMAD.WIDE.U32 R18, R18, 0x397fe69a, R90 ;  /* 0x397fe69a12127825 */ /* 0x000fe200078e005a */
[----:B------:R-:W-:Y:S02]  /*b4020*/  IADD3 RZ, P3, PT, R92, R98, RZ ;  /* 0x000000625cff7210 */ /* 0x000fe40007f7e0ff */
        /* <DEDUP_REMOVED lines=8> */
[----:B------:R-:W-:Y:S01]  /*b40b0*/  IMAD.IADD R94, R75, 0x1, R94 ;  /* 0x000000014b5e7824 */ /* 0x000fe200078e025e */
[----:B------:R-:W-:Y:S01]  /*b40c0*/  IADD3 R74, P1, PT, R99, R74, RZ ;  /* 0x0000004a634a7210 */ /* 0x000fe20007f3e0ff */
[----:B------:R-:W-:Y:S01]  /*b40d0*/  IMAD.WIDE.U32.X R88, R178, R81, R88, P4 ;  /* 0x00000051b2587225 */ /* 0x000fe200020e0458 */
[----:B------:R-:W-:Y:S02]  /*b40e0*/  IADD3.X R95, P3, PT, RZ, R78, RZ, P3, !PT ;  /* 0x0000004eff5f7210 */ /* 0x000fe40001f7e4ff */
[----:B------:R-:W-:Y:S01]  /*b40f0*/  IADD3.X R75, P4, PT, R94, R97, RZ, P1, !PT ;  /* 0x000000615e4b7210 */ /* 0x000fe20000f9e4ff */
[----:B------:R-:W-:Y:S01]  /*b4100*/  IMAD.WIDE.U32 R92, R22, R179, RZ ;  /* 0x000000b3165c7225 */ /* 0x000fe200078e00ff */
[----:B------:R-:W-:Y:S02]  /*b4110*/  IADD3.X R97, P0, PT, RZ, R88, RZ, P0, !PT ;  /* 0x00000058ff617210 */ /* 0x000fe4000071e4ff */
[----:B------:R-:W-:Y:S01]  /*b4120*/  IADD3.X R101, PT, PT, RZ, RZ, R79, P3, P5 ;  /* 0x000000ffff657210 */ /* 0x000fe20001fea44f */
[----:B------:R-:W-:Y:S01]  /*b4130*/  IMAD.WIDE.U32 R90, P6, R178, R22, R90 ;  /* 0x00000016b25a7225 */ /* 0x000fe200078c005a */
[----:B------:R-:W-:-:S02]  /*b4140*/  IADD3 RZ, P3, PT, R84, R92, RZ ;  /* 0x0000005c54ff7210 */ /* 0x000fc40007f7e0ff */
[----:B------:R-:W-:Y:S01]  /*b4150*/  IADD3.X R97, P4, PT, RZ, R97, RZ, P4, !PT ;  /* 0x00000061ff617210 */ /* 0x000fe2000279e4ff */
[----:B------:R-:W-:Y:S01]  /*b4160*/  IMAD.IADD R56, R19, 0x1, R56 ;  /* 0x0000000113387824 */ /* 0x000fe200078e0238 */
[----:B------:R-:W-:Y:S01]  /*b4170*/  IADD3 R105, P5, PT, R90, R93, RZ ;  /* 0x0000005d5a697210 */ /* 0x000fe20007fbe0ff */
[----:B------:R-:W-:Y:S01]  /*b4180*/  IMAD.WIDE.U32 R92, R119, R179, RZ ;  /* 0x000000b3775c7225 */ /* 0x000fe200078e00ff */
[----:B------:R-:W-:Y:S02]  /*b4190*/  IADD3 R88, P1, PT, R95, R18, RZ ;  /* 0x000000125f587210 */ /* 0x000fe40007f3e0ff */
[----:B------:R-:W-:Y:S01]  /*b41a0*/  IADD3.X R99, PT, PT, RZ, RZ, R89, P4, P0 ;  /* 0x000000ffff637210 */ /* 0x000fe200027e0459 */
[----:B------:R-:W-:Y:S01]  /*b41b0*/  IMAD.X R79, RZ, RZ, RZ, P6 ;  /* 0x000000ffff4f7224 */ /* 0x000fe200030e06ff */
[----:B------:R-:W-:Y:S01]  /*b41c0*/  IADD3.X R89, P1, PT, R56, R101, RZ, P1, !PT ;  /* 0x0000006538597210 */ /* 0x000fe20000f3e4ff */
[----:B------:R-:W-:Y:S01]  /*b41d0*/  IMAD.WIDE.U32 R94, R23, R179, RZ ;  /* 0x000000b3175e7225 */ /* 0x000fe200078e00ff */
[----:B------:R-:W-:-:S02]  /*b41e0*/  IADD3.X R56, P2, PT, RZ, R82, RZ, P2, !PT ;  /* 0x00000052ff387210 */ /* 0x000fc4000175e4ff */
[----:B------:R-:W-:Y:S01]  /*b41f0*/  IADD3.X RZ, P3, PT, R85, R105, RZ, P3, !PT ;  /* 0x0000006955ff7210 */ /* 0x000fe20001f7e4ff */
[----:B------:R-:W-:Y:S01]  /*b4200*/  IMAD.WIDE.U32 R92, P4, R178, R23, R92 ;  /* 0x00000017b25c7225 */ /* 0x000fe2000788005c */
[----:B------:R-:W-:-:S03]  /*b4210*/  IADD3.X R56, P1, PT, RZ, R56, RZ, P1, !PT ;  /* 0x00000038ff387210 */ /* 0x000fc60000f3e4ff */
        /* <DEDUP_REMOVED lines=8> */
[----:B------:R-:W-:Y:S01]  /*b42a0*/  IMAD.WIDE.U32 R84, R21, R179, RZ ;  /* 0x000000b315547225 */ /* 0x000fe200078e00ff */
[----:B------:R-:W-:Y:S02]  /*b42b0*/  IADD3.X R91, P3, PT, RZ, R78, RZ, P3, !PT ;  /* 0x0000004eff5b7210 */ /* 0x000fe40001f7e4ff */
[----:B------:R-:W-:Y:S01]  /*b42c0*/  IADD3.X R19, P0, PT, R90, R99, RZ, P0, !PT ;  /* 0x000000635a137210 */ /* 0x000fe2000071e4ff */
[----:B------:R-:W-:Y:S01]  /*b42d0*/  IMAD.MOV.U32 R82, RZ, RZ, R93 ;  /* 0x000000ffff527224 */ /* 0x000fe200078e005d */
[----:B------:R-:W-:Y:S01]  /*b42e0*/  IADD3.X R97, PT, PT, RZ, RZ, R83, P1, P2 ;  /* 0x000000ffff617210 */ /* 0x000fe20000fe4453 */
[----:B------:R-:W-:Y:S01]  /*b42f0*/  IMAD.X R83, RZ, RZ, RZ, P4 ;  /* 0x000000ffff537224 */ /* 0x000fe200020e06ff */
[----:B------:R-:W-:Y:S01]  /*b4300*/  IADD3 RZ, P2, PT, RZ, R57, RZ ;  /* 0x00000039ffff7210 */ /* 0x000fe20007f5e0ff */
[----:B------:R-:W-:Y:S01]  /*b4310*/  IMAD.WIDE.U32 R94, R20, R179, RZ ;  /* 0x000000b3145e7225 */ /* 0x000fe200078e00ff */
[----:B------:R-:W-:-:S02]  /*b4320*/  IADD3 R90, P1, PT, R56, R57, RZ ;  /* 0x00000039385a7210 */ /* 0x000fc40007f3e0ff */
[----:B------:R-:W-:Y:S01]  /*b4330*/  IADD3.X R91, P0, PT, RZ, R91, RZ, P0, !PT ;  /* 0x0000005bff5b7210 */ /* 0x000fe2000071e4ff */
[----:B------:R-:W-:Y:S01]  /*b4340*/  IMAD.WIDE.U32 R56, R179, R23, R88 ;  /* 0x00000017b3387225 */ /* 0x000fe200078e0058 */
[----:B------:R-:W-:Y:S02]  /*b4350*/  IADD3.X RZ, P2, PT, RZ, R4, RZ, P2, !PT ;  /* 0x00000004ffff7210 */ /* 0x000fe4000175e4ff */
[----:B------:R-:W-:Y:S01]  /*b4360*/  IADD3.X R79, PT, PT, RZ, RZ, R79, P0, P3 ;  /* 0x000000ffff4f7210 */ /* 0x000fe200007e644f */
[----:B------:R-:W-:Y:S01]  /*b4370*/  IMAD.WIDE.U32 R88, P4, R178, R20, R84 ;  /* 0x00000014b2587225 */ /* 0x000fe20007880054 */
[----:B------:R-:W-:Y:S02]  /*b4380*/  IADD3 R78, P0, PT, R91, R56, RZ ;  /* 0x000000385b4e7210 */ /* 0x000fe40007f1e0ff */
[----:B------:R-:W-:Y:S01]  /*b4390*/  IADD3.X R91, P1, PT, R97, R4, RZ, P1, !PT ;  /* 0x00000004615b7210 */ /* 0x000fe20000f3e4ff */
        /* <DEDUP_REMOVED lines=45> */
[----:B------:R-:W-:Y:S01]  /*b4670*/  IADD3.X R77, P6, PT, RZ, R76, RZ, P5, !PT ;  /* 0x0000004cff4d7210 */ /* 0x000fe20002fde4ff */
[----:B------:R-:W-:-:S02]  /*b4680*/  IMAD.MOV.U32 R88, RZ, RZ, R95 ;  /* 0x000000ffff587224 */ /* 0x000fc400078e005f */
        /* <DEDUP_REMOVED lines=13> */
[----:B------:R-:W-:Y:S01]  /*b4760*/  IMAD.X R99, RZ, RZ, RZ, P5 ;  /* 0x000000ffff637224 */ /* 0x000fe200028e06ff */
[----:B------:R-:W-:Y:S01]  /*b4770*/  IADD3 R89, P4, PT, R90, R93, RZ ;  /* 0x0000005d5a597210 */ /* 0x000fe20007f9e0ff */
[----:B------:R-:W-:-:S03]  /*b4780*/  IMAD.WIDE.U32 R86, R56, -0xc7aed41, RZ ;  /* 0xf38512bf38567825 */ /* 0x000fc600078e00ff */
[----:B------:R-:W-:Y:S01]  /*b4790*/  IADD3.X RZ, P0, PT, R75, R89, RZ, P0, !PT ;  /* 0x000000594bff7210 */ /* 0x000fe2000071e4ff */
[----:B------:R-:W-:Y:S01]  /*b47a0*/  IMAD.WIDE.U32 R94, P5, R56, 0x64774b84, R94 ;  /* 0x64774b84385e7825 */ /* 0x000fe200078a005e */
[----:B------:R-:W-:Y:S02]  /*b47b0*/  IADD3 RZ, P6, PT, R18, R86, RZ ;  /* 0x0000005612ff7210 */ /* 0x000fe40007fde0ff */
[----:B------:R-:W-:Y:S01]  /*b47c0*/  IADD3.X R86, P2, PT, RZ, RZ, RZ, P2, !PT ;  /* 0x000000ffff567210 */ /* 0x000fe2000175e4ff */
[----:B------:R-:W-:Y:S01]  /*b47d0*/  IMAD.WIDE.U32 R92, R109, 0x434bacd7, RZ ;  /* 0x434bacd76d5c7825 */ /* 0x000fe200078e00ff */
[----:B------:R-:W-:-:S03]  /*b47e0*/  IADD3 R113, P3, PT, R94, R87, RZ ;  /* 0x000000575e717210 */ /* 0x000fc60007f7e0ff */
[----:B------:R-:W-:Y:S02]  /*b47f0*/  IMAD.MOV.U32 R98, RZ, RZ, R91 ;  /* 0x000000ffff627224 */ /* 0x000fe400078e005b */
[----:B------:R-:W-:-:S04]  /*b4800*/  IMAD.WIDE.U32 R74, R56, -0x94f09dc, R74 ;  /* 0xf6b0f624384a7825 */ /* 0x000fc800078e004a */
[----:B------:R-:W-:-:S04]  /*b4810*/  IMAD.WIDE.U32 R84, R109, 0x397fe69a, RZ ;  /* 0x397fe69a6d547825 */ /* 0x000fc800078e00ff */
[----:B------:R-:W-:Y:S02]  /*b4820*/  IMAD.X R89, RZ, RZ, RZ, P5 ;  /* 0x000000ffff597224 */ /* 0x000fe400028e06ff */
[----:B------:R-:W-:Y:S02]  /*b4830*/  IMAD.MOV.U32 R88, RZ, RZ, R95 ;  /* 0x000000ffff587224 */ /* 0x000fe400078e005f */
[----:B------:R-:W-:-:S04]  /*b4840*/  IMAD.WIDE.U32.X R98, R109, 0x6730d2a0, R98, P4 ;  /* 0x6730d2a06d627825 */ /* 0x000fc800020e0462 */
[----:B------:R-:W-:Y:S01]  /*b4850*/  IMAD.IADD R91, R75, 0x1, R90 ;  /* 0x000000014b5b7824 */ /* 0x000fe200078e025a */
[----:B------:R-:W-:Y:S01]  /*b4860*/  IADD3 R90, P5, PT, R57, R74, RZ ;  /* 0x0000004a395a7210 */ /* 0x000fe20007fbe0ff */
[----:B------:R-:W-:-:S03]  /*b4870*/  IMAD.WIDE.U32 R104, R56, 0x434bacd7, RZ ;  /* 0x434bacd738687825 */ /* 0x000fc600078e00ff */
[----:B------:R-:W-:Y:S01]  /*b4880*/  IADD3.X R91, P5, PT, R91, R108, RZ, P5, !PT ;  /* 0x0000006c5b5b7210 */ /* 0x000fe20002fbe4ff */
        /* <DEDUP_REMOVED lines=10> */
[----:B------:R-:W-:-:S04]  /*b4930*/  IMAD.WIDE.U32 R100, R181, R80, RZ ;  /* 0x00000050b5647225 */ /* 0x000fc800078e00ff */
[----:B------:R-:W-:Y:S01]  /*b4940*/  IMAD.WIDE.U32.X R84, R109, 0x4b1ba7b6, R84, P4 ;  /* 0x4b1ba7b66d547825 */ /* 0x000fe200020e0454 */
[----:B------:R-:W-:-:S03]  /*b4950*/  IADD3 R111, P4, PT, R111, R86, RZ ;  /* 0x000000566f6f7210 */ /* 0x000fc60007f9e0ff */
[----:B------:R-:W-:Y:S02]  /*b4960*/  IMAD.X R57, RZ, RZ, RZ, P2 ;  /* 0x000000ffff397224 */ /* 0x000fe400010e06ff */
[----:B------:R-:W-:Y:S02]  /*b4970*/  IMAD.MOV.U32 R86, RZ, RZ, R75 ;  /* 0x000000ffff567224 */ /* 0x000fe400078e004b */
[----:B------:R-:W-:-:S04]  /*b4980*/  IMAD.WIDE.U32 R106, R183, R80, RZ ;  /* 0x00000050b76a7225 */ /* 0x000fc800078e00ff */
[----:B------:R-:W-:Y:S01]  /*b4990*/  IMAD.WIDE.U32.X R86, R109, 0x1a0111ea, R86, P1 ;  /* 0x1a0111ea6d567825 */ /* 0x000fe200008e0456 */
[----:B------:R-:W-:Y:S02]  /*b49a0*/  IADD3.X R109, PT, PT, R57, RZ, RZ, P4, P3 ;  /* 0x000000ff396d7210 */ /* 0x000fe400027e64ff */
[----:B------:R-:W-:Y:S01]  /*b49b0*/  IADD3.X R57, P0, PT, RZ, R98, RZ, P0, !PT ;  /* 0x00000062ff397210 */ /* 0x000fe2000071e4ff */
[----:B------:R-:W-:Y:S01]  /*b49c0*/  IMAD.WIDE.U32 R100, P2, R183, R81, R100 ;  /* 0x00000051b7647225 */ /* 0x000fe20007840064 */
[----:B------:R-:W-:Y:S02]  /*b49d0*/  IADD3.X RZ, P1, PT, R19, R113, RZ, P6, !PT ;  /* 0x0000007113ff7210 */ /* 0x000fe4000373e4ff */
[----:B------:R-:W-:Y:S01]  /*b49e0*/  IADD3 RZ, P3, PT, R76, R106, RZ ;  /* 0x0000006a4cff7210 */ /* 0x000fe20007f7e0ff */
[----:B------:R-:W-:Y:S01]  /*b49f0*/  IMAD.WIDE.U32 R18, R56, -0xc7aed41, R18 ;  /* 0xf38512bf38127825 */ /* 0x000fe200078e0012 */
[----:B------:R-:W-:Y:S02]  /*b4a00*/  IADD3 R93, P6, PT, R100, R107, RZ ;  /* 0x0000006b645d7210 */ /* 0x000fe40007fde0ff */
[----:B------:R-:W-:Y:S01]  /*b4a10*/  IADD3.X R57, P5, PT, RZ, R57, RZ, P5, !PT ;  /* 0x00000039ff397210 */ /* 0x000fe20002fbe4ff */
[----:B------:R-:W-:Y:S01]  /*b4a20*/  IMAD.WIDE.U32 R106, R178, R80, RZ ;  /* 0x00000050b26a7225 */ /* 0x000fe200078e00ff */
[----:B------:R-:W-:-:S02]  /*b4a30*/  IADD3.X RZ, P3, PT, R77, R93, RZ, P3, !PT ;  /* 0x0000005d4dff7210 */ /* 0x000fc40001f7e4ff */
[----:B------:R-:W-:Y:S01]  /*b4a40*/  IADD3.X R108, PT, PT, RZ, RZ, R99, P5, P0 ;  /* 0x000000ffff6c7210 */ /* 0x000fe20002fe0463 */
[----:B------:R-:W-:Y:S01]  /*b4a50*/  IMAD.X R99, RZ, RZ, RZ, P2 ;  /* 0x000000ffff637224 */ /* 0x000fe200010e06ff */
[----:B------:R-:W-:Y:S01]  /*b4a60*/  IADD3 RZ, P4, PT, R78, R104, RZ ;  /* 0x000000684eff7210 */ /* 0x000fe20007f9e0ff */
[----:B------:R-:W-:-:S03]  /*b4a70*/  IMAD.WIDE.U32 R76, R183, R80, R76 ;  /* 0x00000050b74c7225 */ /* 0x000fc600078e004c */
[----:B------:R-:W-:Y:S01]  /*b4a80*/  IADD3.X RZ, P4, PT, R79, R115, RZ, P4, !PT ;  /* 0x000000734fff7210 */ /* 0x000fe2000279e4ff */
[----:B------:R-:W-:Y:S02]  /*b4a90*/  IMAD.MOV.U32 R98, RZ, RZ, R101 ;  /* 0x000000ffff627224 */ /* 0x000fe400078e0065 */
[----:B------:R-:W-:Y:S02]  /*b4aa0*/  IMAD.IADD R75, R19, 0x1, R94 ;  /* 0x00000001134b7824 */ /* 0x000fe400078e025e */
        /* <DEDUP_REMOVED lines=10> */
[----:B------:R-:W-:Y:S02]  /*b4b50*/  IADD3 R105, P5, PT, R94, R105, RZ ;  /* 0x000000695e697210 */ /* 0x000fe40007fbe0ff */
[----:B------:R-:W-:Y:S01]  /*b4b60*/  IADD3.X R98, PT, PT, RZ, RZ, R99, P6, P3 ;  /* 0x000000ffff627210 */ /* 0x000fe200037e6463 */
[----:B------:R-:W-:Y:S01]  /*b4b70*/  IMAD.IADD R100, R79, 0x1, R92 ;  /* 0x000000014f647824 */ /* 0x000fe200078e025c */
[----:B------:R-:W-:Y:S01]  /*b4b80*/  IADD3.X RZ, P2, PT, R91, R105, RZ, P2, !PT ;  /* 0x000000695bff7210 */ /* 0x000fe2000175e4ff */
[----:B------:R-:W-:Y:S01]  /*b4b90*/  IMAD.X R93, RZ, RZ, RZ, P0 ;  /* 0x000000ffff5d7224 */ /* 0x000fe200000e06ff */
[----:B------:R-:W-:Y:S01]  /*b4ba0*/  IADD3 R18, P6, PT, R57, R18, RZ ;  /* 0x0000001239127210 */ /* 0x000fe20007fde0ff */
[----:B------:R-:W-:Y:S01]  /*b4bb0*/  IMAD.WIDE.U32 R90, R179, R80, R90 ;  /* 0x00000050b35a7225 */ /* 0x000fe200078e005a */
[----:B------:R-:W-:-:S02]  /*b4bc0*/  IADD3 RZ, P0, PT, R82, R96, RZ ;  /* 0x0000006052ff7210 */ /* 0x000fc40007f1e0ff */
        /* <DEDUP_REMOVED lines=16> */
[----:B------:R-:W-:Y:S01]  /*b4cd0*/  IADD3 R4, P2, PT, R4, R111, RZ ;  /* 0x0000006f04047210 */ /* 0x000fe20007f5e0ff */
[----:B------:R-:W-:Y:S01]  /*b4ce0*/  IMAD.WIDE.U32 R56, R56, 0x397fe69a, R82 ;  /* 0x397fe69a38387825 */ /* 0x000fe200078e0052 */
[----:B------:R-:W-:-:S02]  /*b4cf0*/  IADD3.X R83, PT, PT, RZ, RZ, R89, P6, P1 ;  /* 0x000000ffff537210 */ /* 0x000fc400037e2459 */
[----:B------:R-:W-:Y:S01]  /*b4d00*/  IADD3 R97, P6, PT, R94, R97, RZ ;  /* 0x000000615e617210 */ /* 0x000fe20007fde0ff */
[----:B------:R-:W-:Y:S01]  /*b4d10*/  IMAD.X R89, RZ, RZ, RZ, P5 ;  /* 0x000000ffff597224 */ /* 0x000fe200028e06ff */
[----:B------:R-:W-:Y:S01]  /*b4d20*/  IADD3 RZ, P1, PT, R18, R96, RZ ;  /* 0x0000006012ff7210 */ /* 0x000fe20007f3e0ff */
[----:B------:R-:W-:Y:S01]  /*b4d30*/  IMAD.MOV.U32 R88, RZ, RZ, R95 ;  /* 0x000000ffff587224 */ /* 0x000fe200078e005f */
[----:B------:R-:W-:Y:S01]  /*b4d40*/  IADD3 R82, P3, PT, R79, R78, RZ ;  /* 0x0000004e4f527210 */ /* 0x000fe20007f7e0ff */
[----:B------:R-:W-:Y:S01]  /*b4d50*/  IMAD.WIDE.U32 R78, R80, R80, R18 ;  /* 0x00000050504e7225 */ /* 0x000fe200078e0012 */
[----:B------:R-:W-:Y:S02]  /*b4d60*/  IADD3.X RZ, P1, PT, R19, R97, RZ, P1, !PT ;  /* 0x0000006113ff7210 */ /* 0x000fe40000f3e4ff */
[----:B------:R-:W-:Y:S01]  /*b4d70*/  IADD3.X R83, P3, PT, R100, R83, RZ, P3, !PT ;  /* 0x0000005364537210 */ /* 0x000fe20001f7e4ff */
[----:B------:R-:W-:Y:S01]  /*b4d80*/  IMAD.IADD R57, R57, 0x1, R74 ;  /* 0x0000000139397824 */ /* 0x000fe200078e024a */
        /* <DEDUP_REMOVED lines=19> */
[----:B------:R-:W-:Y:S02]  /*b4ec0*/  IADD3.X R102, P2, PT, R102, R109, RZ, P2, !PT ;  /* 0x0000006d66667210 */ /* 0x000fe4000175e4ff */
        /* <DEDUP_REMOVED lines=39> */
[----:B------:R-:W-:-:S04]  /*b5140*/  IMAD.WIDE.U32 R90, R18, -0x4eac0001, R90 ;  /* 0xb153ffff125a7825 */ /* 0x000fc800078e005a */
[----:B------:R-:W-:-:S04]  /*b5150*/  IMAD.WIDE.U32 R76, P6, R81, R23, R76 ;  /* 0x00000017514c7225 */ /* 0x000fc800078c004c */
[----:B------:R-:W-:-:S04]  /*b5160*/  IMAD.WIDE.U32 R82, R23, R80, RZ ;  /* 0x0000005017527225 */ /* 0x000fc800078e00ff */
[----:B------:R-:W-:Y:S01]  /*b5170*/  IMAD.IADD R91, R91, 0x1, R88 ;  /* 0x000000015b5b7824 */ /* 0x000fe200078e0258 */
[----:B------:R-:W-:Y:S01]  /*b5180*/  IADD3 R83, P0, PT, R76, R83, RZ ;  /* 0x000000534c537210 */ /* 0x000fe20007f1e0ff */
[----:B------:R-:W-:Y:S02]  /*b5190*/  IMAD.MOV.U32 R104, RZ, RZ, R89 ;  /* 0x000000ffff687224 */ /* 0x000fe400078e0059 */
[----:B------:R-:W-:-:S04]  /*b51a0*/  IMAD.WIDE.U32 R88, R113, -0xc7aed41, RZ ;  /* 0xf38512bf71587825 */ /* 0x000fc800078e00ff */
[----:B------:R-:W-:-:S04]  /*b51b0*/  IMAD.WIDE.U32 R86, P1, R18, 0x6730d2a0, R86 ;  /* 0x6730d2a012567825 */ /* 0x000fc80007820056 */
[----:B------:R-:W-:-:S04]  /*b51c0*/  IMAD.WIDE.U32 R84, R18, -0x94f09dc, RZ ;  /* 0xf6b0f62412547825 */ /* 0x000fc800078e00ff */
[----:B------:R-:W-:Y:S01]  /*b51d0*/  IMAD.X R107, RZ, RZ, RZ, P6 ;  /* 0x000000ffff6b7224 */ /* 0x000fe200030e06ff */
[----:B------:R-:W-:Y:S01]  /*b51e0*/  IADD3 R85, P6, PT, R86, R85, RZ ;  /* 0x0000005556557210 */ /* 0x000fe20007fde0ff */
[----:B------:R-:W-:Y:S02]  /*b51f0*/  IMAD.MOV.U32 R106, RZ, RZ, R77 ;  /* 0x000000ffff6a7224 */ /* 0x000fe400078e004d */
[----:B------:R-:W-:Y:S02]  /*b5200*/  IMAD.X R101, RZ, RZ, RZ, P1 ;  /* 0x000000ffff657224 */ /* 0x000fe400008e06ff */
[----:B------:R-:W-:-:S04]  /*b5210*/  IMAD.WIDE.U32 R98, R80, R23, R56 ;  /* 0x0000001750627225 */ /* 0x000fc800078e0038 */
[----:B------:R-:W-:-:S04]  /*b5220*/  IMAD.WIDE.U32 R88, P1, R18, 0x64774b84, R88 ;  /* 0x64774b8412587825 */ /* 0x000fc80007820058 */
[----:B------:R-:W-:-:S04]  /*b5230*/  IMAD.WIDE.U32 R108, R18, -0xc7aed41, RZ ;  /* 0xf38512bf126c7825 */ /* 0x000fc800078e00ff */
[----:B------:R-:W-:Y:S01]  /*b5240*/  IMAD.WIDE.U32.X R106, R81, R119, R106, P0 ;  /* 0x00000077516a7225 */ /* 0x000fe200000e046a */
[----:B------:R-:W-:-:S03]  /*b5250*/  IADD3 RZ, P0, PT, R56, R82, RZ ;  /* 0x0000005238ff7210 */ /* 0x000fc60007f1e0ff */
[----:B------:R-:W-:Y:S01]  /*b5260*/  IMAD.WIDE.U32 R92, R113, 0x434bacd7, RZ ;  /* 0x434bacd7715c7825 */ /* 0x000fe200078e00ff */
[----:B------:R-:W-:-:S03]  /*b5270*/  IADD3.X RZ, P0, PT, R57, R83, RZ, P0, !PT ;  /* 0x0000005339ff7210 */ /* 0x000fc6000071e4ff */
[----:B------:R-:W-:Y:S02]  /*b5280*/  IMAD.MOV.U32 R100, RZ, RZ, R87 ;  /* 0x000000ffff647224 */ /* 0x000fe400078e0057 */
[----:B------:R-:W-:Y:S01]  /*b5290*/  IMAD.X R105, RZ, RZ, RZ, P5 ;  /* 0x000000ffff697224 */ /* 0x000fe200028e06ff */
[----:B------:R-:W-:Y:S01]  /*b52a0*/  IADD3 RZ, P5, PT, R78, R84, RZ ;  /* 0x000000544eff7210 */ /* 0x000fe20007fbe0ff */
[----:B------:R-:W-:Y:S02]  /*b52b0*/  IMAD.IADD R56, R99, 0x1, R76 ;  /* 0x0000000163387824 */ /* 0x000fe400078e024c */
[----:B------:R-:W-:Y:S01]  /*b52c0*/  IMAD.X R95, RZ, RZ, RZ, P1 ;  /* 0x000000ffff5f7224 */ /* 0x000fe200008e06ff */
[----:B------:R-:W-:Y:S01]  /*b52d0*/  IADD3 R121, P1, PT, R88, R109, RZ ;  /* 0x0000006d58797210 */ /* 0x000fe20007f3e0ff */
[----:B------:R-:W-:Y:S01]  /*b52e0*/  IMAD.WIDE.U32 R76, R113, 0x397fe69a, RZ ;  /* 0x397fe69a714c7825 */ /* 0x000fe200078e00ff */
[----:B------:R-:W-:-:S03]  /*b52f0*/  IADD3.X RZ, P5, PT, R79, R85, RZ, P5, !PT ;  /* 0x000000554fff7210 */ /* 0x000fc60002fbe4ff */
[----:B------:R-:W-:Y:S01]  /*b5300*/  IMAD.WIDE.U32.X R100, R113, 0x6730d2a0, R100, P6 ;  /* 0x6730d2a071647825 */ /* 0x000fe200030e0464 */
[----:B------:R-:W-:-:S03]  /*b5310*/  IADD3 R98, P6, PT, R97, R98, RZ ;  /* 0x0000006261627210 */ /* 0x000fc60007fde0ff */
[----:B------:R-:W-:Y:S01]  /*b5320*/  IMAD.MOV.U32 R94, RZ, RZ, R89 ;  /* 0x000000ffff5e7224 */ /* 0x000fe200078e0059 */
[----:B------:R-:W-:Y:S01]  /*b5330*/  IADD3.X R99, P6, PT, R56, R115, RZ, P6, !PT ;  /* 0x0000007338637210 */ /* 0x000fe200037de4ff */
[----:B------:R-:W-:-:S04]  /*b5340*/  IMAD.WIDE.U32.X R104, R113, 0x1eabfffe, R104, P4 ;  /* 0x1eabfffe71687825 */ /* 0x000fc800020e0468 */
[----:B------:R-:W-:-:S04]  /*b5350*/  IMAD.WIDE.U32 R92, P4, R18, 0x4b1ba7b6, R92 ;  /* 0x4b1ba7b6125c7825 */ /* 0x000fc8000788005c */
[----:B------:R-:W-:-:S04]  /*b5360*/  IMAD.WIDE.U32 R96, R18, 0x434bacd7, RZ ;  /* 0x434bacd712607825 */ /* 0x000fc800078e00ff */
[----:B------:R-:W-:-:S04]  /*b5370*/  IMAD.WIDE.U32.X R94, R113, 0x64774b84, R94, P1 ;  /* 0x64774b84715e7825 */ /* 0x000fc800008e045e */
        /* <DEDUP_REMOVED lines=10> */
[----:B------:R-:W-:Y:S01]  /*b5420*/  IMAD.WIDE.U32 R110, R21, R80, RZ ;  /* 0x00000050156e7225 */ /* 0x000fe200078e00ff */
[----:B------:R-:W-:-:S02]  /*b5430*/  IADD3.X R85, P6, PT, RZ, R85, RZ, P6, !PT ;  /* 0x00000055ff557210 */ /* 0x000fc400037de4ff */
[----:B------:R-:W-:Y:S01]  /*b5440*/  IADD3.X R91, P4, PT, R91, R112, RZ, P4, !PT ;  /* 0x000000705b5b7210 */ /* 0x000fe2000279e4ff */
[----:B------:R-:W-:Y:S01]  /*b5450*/  IMAD.MOV.U32 R56, RZ, RZ, R77 ;  /* 0x000000ffff387224 */ /* 0x000fe200078e004d */
[----:B------:R-:W-:Y:S01]  /*b5460*/  IADD3.X R89, PT, PT, RZ, RZ, R107, P6, P0 ;  /* 0x000000ffff597210 */ /* 0x000fe200037e046b */
[----:B------:R-:W-:Y:S01]  /*b5470*/  IMAD.WIDE.U32 R106, P0, R81, R20, R110 ;  /* 0x00000014516a7225 */ /* 0x000fe2000780006e */
[----:B------:R-:W-:-:S03]  /*b5480*/  IADD3.X R77, P3, PT, RZ, R104, RZ, P3, !PT ;  /* 0x00000068ff4d7210 */ /* 0x000fc60001f7e4ff */
[----:B------:R-:W-:Y:S01]  /*b5490*/  IMAD.WIDE.U32.X R56, R113, 0x1a0111ea, R56, P1 ;  /* 0x1a0111ea71387825 */ /* 0x000fe200008e0438 */
[----:B------:R-:W-:Y:S02]  /*b54a0*/  IADD3 RZ, P1, PT, R74, R108, RZ ;  /* 0x0000006c4aff7210 */ /* 0x000fe40007f3e0ff */
[----:B------:R-:W-:Y:S01]  /*b54b0*/  IADD3.X R77, P4, PT, RZ, R77, RZ, P4, !PT ;  /* 0x0000004dff4d7210 */ /* 0x000fe2000279e4ff */
[----:B------:R-:W-:Y:S01]  /*b54c0*/  IMAD.WIDE.U32 R110, R20, R80, RZ ;  /* 0x00000050146e7225 */ /* 0x000fe200078e00ff */
        /* <DEDUP_REMOVED lines=10> */
[----:B------:R-:W-:Y:S01]  /*b5570*/  IMAD.WIDE.U32 R112, R23, R20, RZ ;  /* 0x0000001417707225 */ /* 0x000fe200078e00ff */
[----:B------:R-:W-:-:S03]  /*b5580*/  IADD3 RZ, P4, PT, R108, R110, RZ ;  /* 0x0000006e6cff7210 */ /* 0x000fc60007f9e0ff */
[----:B------:R-:W-:Y:S01]  /*b5590*/  IMAD.WIDE.U32.X R104, R81, R21, R86, P6 ;  /* 0x0000001551687225 */ /* 0x000fe200030e0456 */
[----:B------:R-:W-:Y:S02]  /*b55a0*/  IADD3.X R79, P6, PT, R4, R19, RZ, P3, !PT ;  /* 0x00000013044f7210 */ /* 0x000fe40001fde4ff */
[----:B------:R-:W-:Y:S01]  /*b55b0*/  IADD3.X R19, P5, PT, RZ, R100, RZ, P5, !PT ;  /* 0x00000064ff137210 */ /* 0x000fe20002fbe4ff */
[----:B------:R-:W-:Y:S01]  /*b55c0*/  IMAD.WIDE.U32 R86, R80, R20, R108 ;  /* 0x0000001450567225 */ /* 0x000fe200078e006c */
[----:B------:R-:W-:Y:S02]  /*b55d0*/  IADD3.X RZ, P4, PT, R109, R93, RZ, P4, !PT ;  /* 0x0000005d6dff7210 */ /* 0x000fe4000279e4ff */
[----:B------:R-:W-:Y:S01]  /*b55e0*/  IADD3.X R19, P6, PT, RZ, R19, RZ, P6, !PT ;  /* 0x00000013ff137210 */ /* 0x000fe200037de4ff */
[----:B------:R-:W-:Y:S01]  /*b55f0*/  IMAD.WIDE.U32 R110, R18, -0xc7aed41, R74 ;  /* 0xf38512bf126e7825 */ /* 0x000fe200078e004a */
[----:B------:R-:W-:Y:S02]  /*b5600*/  IADD3 R86, P3, PT, R85, R86, RZ ;  /* 0x0000005655567210 */ /* 0x000fe40007f7e0ff */
[----:B------:R-:W-:Y:S01]  /*b5610*/  IADD3.X R101, PT, PT, RZ, RZ, R101, P6, P5 ;  /* 0x000000ffff657210 */ /* 0x000fe200037ea465 */
[----:B------:R-:W-:Y:S01]  /*b5620*/  IMAD.IADD R106, R87, 0x1, R106 ;  /* 0x00000001576a7824 */ /* 0x000fe200078e026a */
[----:B------:R-:W-:Y:S01]  /*b5630*/  IADD3 R74, P5, PT, R19, R110, RZ ;  /* 0x0000006e134a7210 */ /* 0x000fe20007fbe0ff */
[----:B------:R-:W-:Y:S01]  /*b5640*/  IMAD.IADD R4, R111, 0x1, R88 ;  /* 0x000000016f047824 */ /* 0x000fe200078e0258 */
[----:B------:R-:W-:-:S02]  /*b5650*/  IADD3.X R85, P4, PT, RZ, R104, RZ, P4, !PT ;  /* 0x00000068ff557210 */ /* 0x000fc4000279e4ff */
[----:B------:R-:W-:Y:S01]  /*b5660*/  IADD3.X R87, P3, PT, R106, R89, RZ, P3, !PT ;  /* 0x000000596a577210 */ /* 0x000fe20001f7e4ff */
[----:B------:R-:W-:Y:S01]  /*b5670*/  IMAD.WIDE.U32 R88, R181, R22, RZ ;  /* 0x00000016b5587225 */ /* 0x000fe200078e00ff */
[----:B------:R-:W-:Y:S02]  /*b5680*/  IADD3.X R75, P5, PT, R4, R101, RZ, P5, !PT ;  /* 0x00000065044b7210 */ /* 0x000fe40002fbe4ff */
[----:B------:R-:W-:Y:S01]  /*b5690*/  IADD3.X R19, P1, PT, RZ, R94, RZ, P1, !PT ;  /* 0x0000005eff137210 */ /* 0x000fe20000f3e4ff */
[C---:B------:R-:W-:Y:S01]  /*b56a0*/  IMAD.WIDE.U32 R106, R183.reuse, R22, RZ ;  /* 0x00000016b76a7225 */ /* 0x040fe200078e00ff */
[----:B------:R-:W-:Y:S02]  /*b56b0*/  IADD3.X R85, P3, PT, RZ, R85, RZ, P3, !PT ;  /* 0x00000055ff557210 */ /* 0x000fe40001f7e4ff */
[----:B------:R-:W-:Y:S01]  /*b56c0*/  IADD3.X R19, P5, PT, RZ, R19, RZ, P5, !PT ;  /* 0x00000013ff137210 */ /* 0x000fe20002fbe4ff */
[----:B------:R-:W-:Y:S01]  /*b56d0*/  IMAD.WIDE.U32 R100, P6, R183, R118, R88 ;  /* 0x00000076b7647225 */ /* 0x000fe200078c0058 */
[----:B------:R-:W-:-:S02]  /*b56e0*/  IADD3.X R4, PT, PT, RZ, RZ, R105, P3, P4 ;  /* 0x000000ffff047210 */ /* 0x000fc40001fe8469 */
[----:B------:R-:W-:Y:S01]  /*b56f0*/  IADD3.X R95, PT, PT, RZ, RZ, R95, P5, P1 ;  /* 0x000000ffff5f7210 */ /* 0x000fe20002fe245f */
[----:B------:R-:W-:Y:S01]  /*b5700*/  IMAD.WIDE.U32 R88, R18, 0x434bacd7, R98 ;  /* 0x434bacd712587825 */ /* 0x000fe200078e0062 */
[----:B------:R-:W-:Y:S02]  /*b5710*/  IADD3 R77, P4, PT, R100, R107, RZ ;  /* 0x0000006b644d7210 */ /* 0x000fe40007f9e0ff */
[----:B------:R-:W-:Y:S01]  /*b5720*/  IADD3 RZ, P3, PT, R90, R106, RZ ;  /* 0x0000006a5aff7210 */ /* 0x000fe20007f7e0ff */
[----:B------:R-:W-:Y:S01]  /*b5730*/  IMAD.IADD R92, R89, 0x1, R92 ;  /* 0x00000001595c7824 */ /* 0x000fe200078e025c */
[----:B------:R-:W-:Y:S01]  /*b5740*/  IADD3 RZ, P5, PT, R98, R96, RZ ;  /* 0x0000006062ff7210 */ /* 0x000fe20007fbe0ff */
[----:B------:R-:W-:Y:S01]  /*b5750*/  IMAD.X R93, RZ, RZ, RZ, P6 ;  /* 0x000000ffff5d7224 */ /* 0x000fe200030e06ff */
[----:B------:R-:W-:Y:S02]  /*b5760*/  IADD3 R88, P1, PT, R19, R88, RZ ;  /* 0x0000005813587210 */ /* 0x000fe40007f3e0ff */
[----:B------:R-:W-:Y:S01]  /*b5770*/  IADD3.X RZ, P3, PT, R91, R77, RZ, P3, !PT ;  /* 0x0000004d5bff7210 */ /* 0x000fe20001f7e4ff */
[----:B------:R-:W-:Y:S01]  /*b5780*/  IMAD.WIDE.U32 R90, R183, R22, R90 ;  /* 0x00000016b75a7225 */ /* 0x000fe200078e005a */
[----:B------:R-:W-:-:S02]  /*b5790*/  IADD3.X RZ, P5, PT, R99, R97, RZ, P5, !PT ;  /* 0x0000006163ff7210 */ /* 0x000fc40002fbe4ff */
[----:B------:R-:W-:Y:S01]  /*b57a0*/  IADD3.X R89, P1, PT, R92, R95, RZ, P1, !PT ;  /* 0x0000005f5c597210 */ /* 0x000fe20000f3e4ff */
[----:B------:R-:W-:Y:S01]  /*b57b0*/  IMAD.MOV.U32 R92, RZ, RZ, R101 ;  /* 0x000000ffff5c7224 */ /* 0x000fe200078e0065 */
        /* <DEDUP_REMOVED lines=71> */
[----:B------:R-:W-:Y:S01]  /*b5c30*/  IMAD.WIDE.U32 R56, R22, R22, R88 ;  /* 0x0000001616387225 */ /* 0x000fe200078e0058 */
[----:B------:R-:W-:Y:S02]  /*b5c40*/  IADD3.X R90, P2, PT, RZ, RZ, RZ, P2, !PT ;  /* 0x000000ffff5a7210 */ /* 0x000fe4000175e4ff */
[----:B------:R-:W-:Y:S01]  /*b5c50*/  IADD3.X RZ, P1, PT, R91, R97, RZ, P1, !PT ;  /* 0x000000615bff7210 */ /* 0x000fe20000f3e4ff */
[----:B------:R-:W-:Y:S01]  /*b5c60*/  IMAD.MOV.U32 R92, RZ, RZ, R95 ;  /* 0x000000ffff5c7224 */ /* 0x000fe200078e005f */
[----:B------:R-:W-:Y:S01]  /*b5c70*/  IADD3.X RZ, P6, PT, RZ, R84, RZ, P6, !PT ;  /* 0x00000054ffff7210 */ /* 0x000fe200037de4ff */
[----:B------:R-:W-:-:S02]  /*b5c80*/  IMAD.MOV.U32 R82, RZ, RZ, R87 ;  /* 0x000000ffff527224 */ /* 0x000fc400078e0057 */
[----:B------:R-:W-:Y:S01]  /*b5c90*/  IMAD.IADD R86, R57, 0x1, R86 ;  /* 0x0000000139567824 */ /* 0x000fe200078e0256 */
[----:B------:R-:W-:Y:S01]  /*b5ca0*/  IADD3.X R57, P0, PT, RZ, RZ, RZ, P0, !PT ;  /* 0x000000ffff397210 */ /* 0x000fe2000071e4ff */
[----:B------:R-:W-:Y:S01]  /*b5cb0*/  IMAD.WIDE.U32.X R88, R19, -0x46010001, R92, P5 ;  /* 0xb9feffff13587825 */ /* 0x000fe200028e045c */
[----:B------:R-:W-:-:S03]  /*b5cc0*/  IADD3 R56, P5, PT, R99, R56, RZ ;  /* 0x0000003863387210 */ /* 0x000fc60007fbe0ff */
[----:B------:R-:W-:Y:S01]  /*b5cd0*/  IMAD.WIDE.U32.X R82, R118, R118, R82, P4 ;  /* 0x0000007676527225 */ /* 0x000fe200020e0452 */
[----:B------:R-:W-:Y:S02]  /*b5ce0*/  IADD3 R84, P4, PT, R57, R90, RZ ;  /* 0x0000005a39547210 */ /* 0x000fe40007f9e0ff */
[----:B------:R-:W-:Y:S01]  /*b5cf0*/  IADD3.X R57, P5, PT, R86, R101, RZ, P5, !PT ;  /* 0x0000006556397210 */ /* 0x000fe20002fbe4ff */
[----:B------:R-:W-:Y:S01]  /*b5d00*/  IMAD.WIDE.U32 R86, R119, R22, RZ ;  /* 0x0000001677567225 */ /* 0x000fe200078e00ff */
[----:B------:R-:W-:Y:S02]  /*b5d10*/  IADD3.X R99, P1, PT, RZ, R88, RZ, P1, !PT ;  /* 0x00000058ff637210 */ /* 0x000fe40000f3e4ff */
[----:B------:R-:W-:Y:S01]  /*b5d20*/  IADD3.X R101, P3, PT, RZ, R82, RZ, P3, !PT ;  /* 0x00000052ff657210 */ /* 0x000fe20001f7e4ff */
[----:B------:R-:W-:Y:S01]  /*b5d30*/  IMAD.WIDE.U32 R90, R19, -0x4eac0001, RZ ;  /* 0xb153ffff135a7825 */ /* 0x000fe200078e00ff */
[----:B------:R-:W-:Y:S02]  /*b5d40*/  IADD3.X R99, P6, PT, RZ, R99, RZ, P6, !PT ;  /* 0x00000063ff637210 */ /* 0x000fe400037de4ff */
[----:B------:R-:W-:Y:S01]  /*b5d50*/  IADD3.X R101, P5, PT, RZ, R101, RZ, P5, !PT ;  /* 0x00000065ff657210 */ /* 0x000fe20002fbe4ff */
[----:B------:R-:W-:Y:S01]  /*b5d60*/  IMAD.X R107, RZ, RZ, RZ, P2 ;  /* 0x000000ffff6b7224 */ /* 0x000fe200010e06ff */
[----:B------:R-:W-:Y:S01]  /*b5d70*/  IADD3.X R98, PT, PT, RZ, RZ, R89, P6, P1 ;  /* 0x000000ffff627210 */ /* 0x000fe200037e2459 */
[----:B------:R-:W-:Y:S01]  /*b5d80*/  IMAD.WIDE.U32 R88, R23, R22, RZ ;  /* 0x0000001617587225 */ /* 0x000fe200078e00ff */
[----:B------:R-:W-:-:S02]  /*b5d90*/  IADD3.X R100, PT, PT, RZ, RZ, R83, P5, P3 ;  /* 0x000000ffff647210 */ /* 0x000fc40002fe6453 */
[----:B------:R-:W-:Y:S01]  /*b5da0*/  IADD3 R105, P1, PT, R85, R84, RZ ;  /* 0x0000005455697210 */ /* 0x000fe20007f3e0ff */
[----:B------:R-:W-:Y:S01]  /*b5db0*/  IMAD.WIDE.U32 R92, P3, R18, 0x1eabfffe, R90 ;  /* 0x1eabfffe125c7825 */ /* 0x000fe2000786005a */
[----:B------:R-:W-:-:S03]  /*b5dc0*/  IADD3.X R107, PT, PT, R107, RZ, RZ, P4, P0 ;  /* 0x000000ff6b6b7210 */ /* 0x000fc600027e04ff */
[----:B------:R-:W-:-:S04]  /*b5dd0*/  IMAD.WIDE.U32 R86, P5, R118, R23, R86 ;  /* 0x0000001776567225 */ /* 0x000fc800078a0056 */
[----:B------:R-:W-:-:S04]  /*b5de0*/  IMAD.WIDE.U32 R84, R18, -0x4eac0001, RZ ;  /* 0xb153ffff12547825 */ /* 0x000fc800078e00ff */
[----:B------:R-:W-:Y:S01]  /*b5df0*/  IMAD.WIDE.U32 R90, R19, -0x94f09dc, RZ ;  /* 0xf6b0f624135a7825 */ /* 0x000fe200078e00ff */
[----:B------:R-:W-:Y:S02]  /*b5e00*/  IADD3 RZ, P2, PT, R78, R84, RZ ;  /* 0x000000544eff7210 */ /* 0x000fe40007f5e0ff */
[----:B------:R-:W-:Y:S01]  /*b5e10*/  IADD3 R111, P6, PT, R92, R85, RZ ;  /* 0x000000555c6f7210 */ /* 0x000fe20007fde0ff */
[----:B------:R-:W-:Y:S01]  /*b5e20*/  IMAD.X R95, RZ, RZ, RZ, P3 ;  /* 0x000000ffff5f7224 */ /* 0x000fe200018e06ff */
[----:B------:R-:W-:Y:S01]  /*b5e30*/  IADD3 R109, P3, PT, R86, R89, RZ ;  /* 0x00000059566d7210 */ /* 0x000fe20007f7e0ff */
[----:B------:R-:W-:Y:S01]  /*b5e40*/  IMAD.X R83, RZ, RZ, RZ, P5 ;  /* 0x000000ffff537224 */ /* 0x000fe200028e06ff */
[----:B------:R-:W-:Y:S01]  /*b5e50*/  IADD3.X RZ, P2, PT, R79, R111, RZ, P2, !PT ;  /* 0x0000006f4fff7210 */ /* 0x000fe2000175e4ff */
[----:B------:R-:W-:Y:S02]  /*b5e60*/  IMAD.MOV.U32 R82, RZ, RZ, R87 ;  /* 0x000000ffff527224 */ /* 0x000fe400078e0057 */
[----:B------:R-:W-:-:S04]  /*b5e70*/  IMAD.WIDE.U32 R84, P5, R18, 0x6730d2a0, R90 ;  /* 0x6730d2a012547825 */ /* 0x000fc800078a005a */
[----:B------:R-:W-:-:S04]  /*b5e80*/  IMAD.WIDE.U32 R90, R18, -0x4eac0001, R78 ;  /* 0xb153ffff125a7825 */ /* 0x000fc800078e004e */
[----:B------:R-:W-:Y:S02]  /*b5e90*/  IMAD.MOV.U32 R94, RZ, RZ, R93 ;  /* 0x000000ffff5e7224 */ /* 0x000fe400078e005d */
[----:B------:R-:W-:Y:S01]  /*b5ea0*/  IMAD.WIDE.U32.X R82, R118, R119, R82, P3 ;  /* 0x0000007776527225 */ /* 0x000fe200018e0452 */
[----:B------:R-:W-:-:S03]  /*b5eb0*/  IADD3 RZ, P3, PT, R76, R88, RZ ;  /* 0x000000584cff7210 */ /* 0x000fc60007f7e0ff */
[----:B------:R-:W-:Y:S01]  /*b5ec0*/  IMAD.WIDE.U32 R96, R18, -0x94f09dc, RZ ;  /* 0xf6b0f62412607825 */ /* 0x000fe200078e00ff */
[----:B------:R-:W-:-:S03]  /*b5ed0*/  IADD3.X RZ, P3, PT, R77, R109, RZ, P3, !PT ;  /* 0x0000006d4dff7210 */ /* 0x000fc60001f7e4ff */
[----:B------:R-:W-:Y:S01]  /*b5ee0*/  IMAD.IADD R91, R91, 0x1, R92 ;  /* 0x000000015b5b7824 */ /* 0x000fe200078e025c */
[----:B------:R-:W-:Y:S01]  /*b5ef0*/  IADD3 R97, P4, PT, R84, R97, RZ ;  /* 0x0000006154617210 */ /* 0x000fe20007f9e0ff */
[----:B------:R-:W-:Y:S01]  /*b5f00*/  IMAD.WIDE.U32.X R88, R19, 0x1eabfffe, R94, P6 ;  /* 0x1eabfffe13587825 */ /* 0x000fe200030e045e */
[----:B------:R-:W-:Y:S02]  /*b5f10*/  IADD3 R78, P6, PT, R99, R90, RZ ;  /* 0x0000005a634e7210 */ /* 0x000fe40007fde0ff */
[----:B------:R-:W-:Y:S01]  /*b5f20*/  IADD3 RZ, P0, PT, R74, R96, RZ ;  /* 0x000000604aff7210 */ /* 0x000fe20007f1e0ff */
[----:B------:R-:W-:Y:S01]  /*b5f30*/  IMAD.WIDE.U32 R76, R22, R23, R76 ;  /* 0x00000017164c7225 */ /* 0x000fe200078e004c */
[----:B------:R-:W-:Y:S02]  /*b5f40*/  IADD3.X R79, P6, PT, R91, R98, RZ, P6, !PT ;  /* 0x000000625b4f7210 */ /* 0x000fe400037de4ff */
[----:B------:R-:W-:Y:S01]  /*b5f50*/  IADD3.X R93, P2, PT, RZ, R88, RZ, P2, !PT ;  /* 0x00000058ff5d7210 */ /* 0x000fe2000175e4ff */
[----:B------:R-:W-:Y:S01]  /*b5f60*/  IMAD.WIDE.U32 R90, R18, -0x94f09dc, R74 ;  /* 0xf6b0f624125a7825 */ /* 0x000fe200078e004a */
[----:B------:R-:W-:-:S02]  /*b5f70*/  IADD3.X RZ, P0, PT, R75, R97, RZ, P0, !PT ;  /* 0x000000614bff7210 */ /* 0x000fc4000071e4ff */
        /* <DEDUP_REMOVED lines=14> */
[----:B------:R-:W-:Y:S01]  /*b6060*/  IMAD.WIDE.U32 R90, P3, R18, 0x64774b84, R88 ;  /* 0x64774b84125a7825 */ /* 0x000fe20007860058 */
[----:B------:R-:W-:Y:S02]  /*b6070*/  IADD3.X R95, P0, PT, RZ, R84, RZ, P0, !PT ;  /* 0x00000054ff5f7210 */ /* 0x000fe4000071e4ff */
[----:B------:R-:W-:Y:S01]  /*b6080*/  IADD3.X R89, P1, PT, R4, R107, RZ, P1, !PT ;  /* 0x0000006b04597210 */ /* 0x000fe20000f3e4ff */
[----:B------:R-:W-:Y:S01]  /*b6090*/  IMAD.WIDE.U32 R86, R18, -0xc7aed41, RZ ;  /* 0xf38512bf12567825 */ /* 0x000fe200078e00ff */
[----:B------:R-:W-:Y:S02]  /*b60a0*/  IADD3.X R4, PT, PT, RZ, RZ, R83, P5, P2 ;  /* 0x000000ffff047210 */ /* 0x000fe40002fe4453 */
[----:B------:R-:W-:Y:S01]  /*b60b0*/  IADD3.X R95, P5, PT, RZ, R95, RZ, P4, !PT ;  /* 0x0000005fff5f7210 */ /* 0x000fe200027be4ff */
[----:B------:R-:W-:Y:S01]  /*b60c0*/  IMAD.WIDE.U32 R82, R21, R22, RZ ;  /* 0x0000001615527225 */ /* 0x000fe200078e00ff */
[----:B------:R-:W-:Y:S02]  /*b60d0*/  IADD3 R84, P4, PT, R102, R105, RZ ;  /* 0x0000006966547210 */ /* 0x000fe40007f9e0ff */
[----:B------:R-:W-:Y:S01]  /*b60e0*/  IADD3 R93, P6, PT, R90, R87, RZ ;  /* 0x000000575a5d7210 */ /* 0x000fe20007fde0ff */
[----:B------:R-:W-:Y:S01]  /*b60f0*/  IMAD.MOV.U32 R92, RZ, RZ, R91 ;  /* 0x000000ffff5c7224 */ /* 0x000fe200078e005b */
[----:B------:R-:W-:Y:S01]  /*b6100*/  IADD3 RZ, P2, PT, R56, R86, RZ ;  /* 0x0000005638ff7210 */ /* 0x000fe20007f5e0ff */
[----:B------:R-:W-:Y:S01]  /*b6110*/  IMAD.WIDE.U32 R86, R20, R22, RZ ;  /* 0x0000001614567225 */ /* 0x000fe200078e00ff */
[----:B------:R-:W-:-:S02]  /*b6120*/  IADD3.X R97, PT, PT, RZ, RZ, R85, P5, P0 ;  /* 0x000000ffff617210 */ /* 0x000fc40002fe0455 */
[----:B------:R-:W-:Y:S01]  /*b6130*/  IADD3.X R85, P4, PT, R104, R89, RZ, P4, !PT ;  /* 0x0000005968557210 */ /* 0x000fe2000279e4ff */
[----:B------:R-:W-:Y:S01]  /*b6140*/  IMAD.WIDE.U32 R82, P0, R118, R20, R82 ;  /* 0x0000001476527225 */ /* 0x000fe20007800052 */
[----:B------:R-:W-:Y:S02]  /*b6150*/  IADD3.X RZ, P2, PT, R57, R93, RZ, P2, !PT ;  /* 0x0000005d39ff7210 */ /* 0x000fe4000175e4ff */
[----:B------:R-:W-:Y:S01]  /*b6160*/  IADD3.X R105, P4, PT, RZ, RZ, RZ, P4, !PT ;  /* 0x000000ffff697210 */ /* 0x000fe2000279e4ff */
[----:B------:R-:W-:Y:S01]  /*b6170*/  IMAD.X R89, RZ, RZ, RZ, P0 ;  /* 0x000000ffff597224 */ /* 0x000fe200000e06ff */
[----:B------:R-:W-:Y:S01]  /*b6180*/  IADD3 R101, P5, PT, R82, R87, RZ ;  /* 0x0000005752657210 */ /* 0x000fe20007fbe0ff */
[----:B------:R-:W-:Y:S01]  /*b6190*/  IMAD.MOV.U32 R88, RZ, RZ, R83 ;  /* 0x000000ffff587224 */ /* 0x000fe200078e0053 */
[----:B------:R-:W-:Y:S01]  /*b61a0*/  IADD3 RZ, P0, PT, R84, R86, RZ ;  /* 0x0000005654ff7210 */ /* 0x000fe20007f1e0ff */
[----:B------:R-:W-:-:S03]  /*b61b0*/  IMAD.WIDE.U32 R86, R18, -0xc7aed41, R56 ;  /* 0xf38512bf12567825 */ /* 0x000fc600078e0038 */
[----:B------:R-:W-:Y:S01]  /*b61c0*/  IADD3.X RZ, P0, PT, R85, R101, RZ, P0, !PT ;  /* 0x0000006555ff7210 */ /* 0x000fe2000071e4ff */
[----:B------:R-:W-:-:S04]  /*b61d0*/  IMAD.WIDE.U32 R56, R22, R20, R84 ;  /* 0x0000001416387225 */ /* 0x000fc800078e0054 */
[----:B------:R-:W-:Y:S01]  /*b61e0*/  IMAD.X R93, RZ, RZ, RZ, P3 ;  /* 0x000000ffff5d7224 */ /* 0x000fe200018e06ff */
[----:B------:R-:W-:Y:S01]  /*b61f0*/  IADD3 R56, P3, PT, R99, R56, RZ ;  /* 0x0000003863387210 */ /* 0x000fe20007f7e0ff */
[----:B------:R-:W-:Y:S02]  /*b6200*/  IMAD.IADD R83, R57, 0x1, R82 ;  /* 0x0000000139537824 */ /* 0x000fe400078e0252 */
[----:B------:R-:W-:Y:S01]  /*b6210*/  IMAD.WIDE.U32.X R84, R118, R21, R88, P5 ;  /* 0x0000001576547225 */ /* 0x000fe200028e0458 */
[----:B------:R-:W-:Y:S02]  /*b6220*/  IADD3 R82, P5, PT, R95, R86, RZ ;  /* 0x000000565f527210 */ /* 0x000fe40007fbe0ff */
[----:B------:R-:W-:Y:S01]  /*b6230*/  IADD3.X R57, P3, PT, R83, R4, RZ, P3, !PT ;  /* 0x0000000453397210 */ /* 0x000fe20001f7e4ff */
        /* <DEDUP_REMOVED lines=48> */
[----:B------:R-:W-:Y:S01]  /*b6540*/  IADD3 RZ, P1, PT, R56, R90, RZ ;  /* 0x0000005a38ff7210 */ /* 0x000fe20007f3e0ff */
[----:B------:R-:W-:Y:S01]  /*b6550*/  IMAD.WIDE.U32 R90, R18, 0x434bacd7, R74 ;  /* 0x434bacd7125a7825 */ /* 0x000fe200078e004a */
[----:B------:R-:W-:Y:S02]  /*b6560*/  IADD3.X RZ, P0, PT, R77, R93, RZ, P0, !PT ;  /* 0x0000005d4dff7210 */ /* 0x000fe4000071e4ff */
[----:B------:R-:W-:Y:S01]  /*b6570*/  IADD3 R105, P6, PT, R105, R96, RZ ;  /* 0x0000006069697210 */ /* 0x000fe20007fde0ff */
[----:B------:R-:W-:Y:S01]  /*b6580*/  IMAD.WIDE.U32 R74, R179, R23, R76 ;  /* 0x00000017b34a7225 */ /* 0x000fe200078e004c */
[----:B------:R-:W-:-:S02]  /*b6590*/  IADD3.X RZ, P1, PT, R57, R109, RZ, P1, !PT ;  /* 0x0000006d39ff7210 */ /* 0x000fc40000f3e4ff */
[----:B------:R-:W-:Y:S01]  /*b65a0*/  IADD3.X R99, PT, PT, R99, RZ, RZ, P6, P4 ;  /* 0x000000ff63637210 */ /* 0x000fe200037e84ff */
        /* <DEDUP_REMOVED lines=15> */
[----:B------:R-:W-:Y:S01]  /*b66a0*/  IADD3.X RZ, P3, PT, R83, R57, RZ, P3, !PT ;  /* 0x0000003953ff7210 */ /* 0x000fe20001f7e4ff */
[----:B------:R-:W-:Y:S01]  /*b66b0*/  IMAD.WIDE.U32 R56, R80, R23, R82 ;  /* 0x0000001750387225 */ /* 0x000fe200078e0052 */
[----:B------:R-:W-:Y:S02]  /*b66c0*/  IADD3.X R19, P4, PT, RZ, R19, RZ, P4, !PT ;  /* 0x00000013ff137210 */ /* 0x000fe4000279e4ff */
        /* <DEDUP_REMOVED lines=8> */
[----:B------:R-:W-:-:S02]  /*b6750*/  IADD3.X R82, P5, PT, R102, R99, RZ, P5, !PT ;  /* 0x0000006366527210 */ /* 0x000fc40002fbe4ff */
[----:B------:R-:W-:Y:S01]  /*b6760*/  IADD3.X R91, P0, PT, R91, R100, RZ, P0, !PT ;  /* 0x000000645b5b7210 */ /* 0x000fe2000071e4ff */
[----:B------:R-:W-:Y:S01]  /*b6770*/  IMAD R83, R84, -0x760c0004, R57 ;  /* 0x89f3fffc54537824 */ /* 0x000fe200078e0239 */
[----:B------:R-:W-:Y:S01]  /*b6780*/  IADD3.X R57, P4, PT, R4, R79, RZ, P4, !PT ;  /* 0x0000004f04397210 */ /* 0x000fe2000279e4ff */
[----:B------:R-:W-:Y:S01]  /*b6790*/  IMAD.WIDE.U32.X R92, R81, R119, R96, P6 ;  /* 0x00000077515c7225 */ /* 0x000fe200030e0460 */
[----:B------:R-:W-:-:S03]  /*b67a0*/  IADD3.X R105, P2, PT, RZ, R88, RZ, P2, !PT ;  /* 0x00000058ff697210 */ /* 0x000fc6000175e4ff */
[----:B------:R-:W-:Y:S01]  /*b67b0*/  IMAD.IADD R4, R19, 0x1, R83 ;  /* 0x0000000113047824 */ /* 0x000fe200078e0253 */
[----:B------:R-:W-:Y:S01]  /*b67c0*/  IADD3.X R83, P3, PT, RZ, R92, RZ, P3, !PT ;  /* 0x0000005cff537210 */ /* 0x000fe20001f7e4ff */
[----:B------:R-:W-:Y:S01]  /*b67d0*/  IMAD.WIDE.U32 R94, R118, R23, RZ ;  /* 0x00000017765e7225 */ /* 0x000fe200078e00ff */
[----:B------:R-:W-:Y:S02]  /*b67e0*/  IADD3.X R105, P0, PT, RZ, R105, RZ, P0, !PT ;  /* 0x00000069ff697210 */ /* 0x000fe4000071e4ff */
[----:B------:R-:W-:Y:S01]  /*b67f0*/  IADD3.X R83, P4, PT, RZ, R83, RZ, P4, !PT ;  /* 0x00000053ff537210 */ /* 0x000fe2000279e4ff */
[----:B------:R-:W-:Y:S01]  /*b6800*/  IMAD.WIDE.U32 R98, R4, -0x5555, RZ ;  /* 0xffffaaab04627825 */ /* 0x000fe200078e00ff */
[----:B------:R-:W-:-:S03]  /*b6810*/  IADD3.X R107, PT, PT, RZ, RZ, R89, P0, P2 ;  /* 0x000000ffff6b7210 */ /* 0x000fc600007e4459 */
        /* <DEDUP_REMOVED lines=13> */
[----:B------:R-:W-:Y:S01]  /*b68f0*/  IMAD.WIDE.U32 R88, R18, -0x5555, R84 ;  /* 0xffffaaab12587825 */ /* 0x000fe200078e0054 */
[----:B------:R-:W-:Y:S02]  /*b6900*/  IADD3.X RZ, P2, PT, R85, R101, RZ, P2, !PT ;  /* 0x0000006555ff7210 */ /* 0x000fe4000175e4ff */
[----:B------:R-:W-:Y:S01]  /*b6910*/  IADD3.X R101, P1, PT, RZ, R86, RZ, P1, !PT ;  /* 0x00000056ff657210 */ /* 0x000fe20000f3e4ff */
        /* <DEDUP_REMOVED lines=8> */
[----:B------:R-:W-:Y:S01]  /*b69a0*/  IMAD.IADD R19, R89, 0x1, R98 ;  /* 0x0000000159137824 */ /* 0x000fe200078e0262 */
[----:B------:R-:W-:Y:S01]  /*b69b0*/  IADD3.X R99, P3, PT, RZ, R84, RZ, P3, !PT ;  /* 0x00000054ff637210 */ /* 0x000fe20001f7e4ff */
[C---:B------:R-:W-:Y:S01]  /*b69c0*/  IMAD.WIDE.U32.X R88, R4.reuse, -0x46010001, R92, P6 ;  /* 0xb9feffff04587825 */ /* 0x040fe200030e045c */
[----:B------:R-:W-:Y:S02]  /*b69d0*/  IADD3 R76, P6, PT, R83, R90, RZ ;  /* 0x0000005a534c7210 */ /* 0x000fe40007fde0ff */
[----:B------:R-:W-:Y:S01]  /*b69e0*/  IADD3.X RZ, P4, PT, RZ, R19, RZ, P4, !PT ;  /* 0x00000013ffff7210 */ /* 0x000fe2000279e4ff */
[----:B------:R-:W-:Y:S01]  /*b69f0*/  IMAD.IADD R94, R91, 0x1, R94 ;  /* 0x000000015b5e7824 */ /* 0x000fe200078e025e */
[----:B------:R-:W-:Y:S01]  /*b6a00*/  IADD3.X R83, P2, PT, RZ, R88, RZ, P2, !PT ;  /* 0x00000058ff537210 */ /* 0x000fe2000175e4ff */
[----:B------:R-:W-:Y:S01]  /*b6a10*/  IMAD.WIDE.U32 R90, R4, -0x4eac0001, RZ ;  /* 0xb153ffff045a7825 */ /* 0x000fe200078e00ff */
[----:B------:R-:W-:-:S02]  /*b6a20*/  IADD3.X R105, PT, PT, RZ, RZ, R87, P0, P1 ;  /* 0x000000ffff697210 */ /* 0x000fc400007e2457 */
[----:B------:R-:W-:Y:S01]  /*b6a30*/  IADD3.X R77, P6, PT, R94, R77, RZ, P6, !PT ;  /* 0x0000004d5e4d7210 */ /* 0x000fe200037de4ff */
[C---:B------:R-:W-:Y:S01]  /*b6a40*/  IMAD.WIDE.U32 R94, R18.reuse, -0x4eac0001, RZ ;  /* 0xb153ffff125e7825 */ /* 0x040fe200078e00ff */
[----:B------:R-:W-:Y:S02]  /*b6a50*/  IADD3.X R83, P4, PT, RZ, R83, RZ, P4, !PT ;  /* 0x00000053ff537210 */ /* 0x000fe4000279e4ff */
[----:B------:R-:W-:Y:S01]  /*b6a60*/  IADD3.X R99, P6, PT, RZ, R99, RZ, P6, !PT ;  /* 0x00000063ff637210 */ /* 0x000fe200037de4ff */
[----:B------:R-:W-:Y:S01]  /*b6a70*/  IMAD.WIDE.U32 R92, P1, R18, 0x1eabfffe, R90 ;  /* 0x1eabfffe125c7825 */ /* 0x000fe2000782005a */
[----:B------:R-:W-:Y:S02]  /*b6a80*/  IADD3.X R98, PT, PT, RZ, RZ, R89, P4, P2 ;  /* 0x000000ffff627210 */ /* 0x000fe400027e4459 */
[----:B------:R-:W-:Y:S01]  /*b6a90*/  IADD3.X R100, PT, PT, RZ, RZ, R85, P6, P3 ;  /* 0x000000ffff647210 */ /* 0x000fe200037e6455 */
[----:B------:R-:W-:Y:S01]  /*b6aa0*/  IMAD.WIDE.U32 R90, R4, -0x94f09dc, RZ ;  /* 0xf6b0f624045a7825 */ /* 0x000fe200078e00ff */
[----:B------:R-:W-:-:S02]  /*b6ab0*/  IADD3 RZ, P0, PT, R74, R94, RZ ;  /* 0x0000005e4aff7210 */ /* 0x000fc40007f1e0ff */
[----:B------:R-:W-:Y:S01]  /*b6ac0*/  IADD3 R107, P2, PT, R92, R95, RZ ;  /* 0x0000005f5c6b7210 */ /* 0x000fe20007f5e0ff */
[----:B------:R-:W-:-:S03]  /*b6ad0*/  IMAD.WIDE.U32 R86, R119, R23, RZ ;  /* 0x0000001777567225 */ /* 0x000fc600078e00ff */
[----:B------:R-:W-:Y:S01]  /*b6ae0*/  IADD3.X RZ, P0, PT, R75, R107, RZ, P0, !PT ;  /* 0x0000006b4bff7210 */ /* 0x000fe2000071e4ff */
[----:B------:R-:W-:-:S04]  /*b6af0*/  IMAD.WIDE.U32 R84, P3, R18, 0x6730d2a0, R90 ;  /* 0x6730d2a012547825 */ /* 0x000fc8000786005a */
[----:B------:R-:W-:-:S04]  /*b6b00*/  IMAD.WIDE.U32 R90, R18, -0x4eac0001, R74 ;  /* 0xb153ffff125a7825 */ /* 0x000fc800078e004a */
[----:B------:R-:W-:Y:S02]  /*b6b10*/  IMAD.X R95, RZ, RZ, RZ, P1 ;  /* 0x000000ffff5f7224 */ /* 0x000fe400008e06ff */
[----:B------:R-:W-:Y:S02]  /*b6b20*/  IMAD.MOV.U32 R94, RZ, RZ, R93 ;  /* 0x000000ffff5e7224 */ /* 0x000fe400078e005d */
[----:B------:R-:W-:-:S04]  /*b6b30*/  IMAD.WIDE.U32 R88, R23, R23, RZ ;  /* 0x0000001717587225 */ /* 0x000fc800078e00ff */
[----:B------:R-:W-:-:S04]  /*b6b40*/  IMAD.WIDE.U32 R96, R18, -0x94f09dc, RZ ;  /* 0xf6b0f62412607825 */ /* 0x000fc800078e00ff */
[----:B------:R-:W-:Y:S01]  /*b6b50*/  IMAD.WIDE.U32 R86, P4, R23, R119, R86 ;  /* 0x0000007717567225 */ /* 0x000fe20007880056 */
[----:B------:R-:W-:Y:S02]  /*b6b60*/  IADD3 R97, P6, PT, R84, R97, RZ ;  /* 0x0000006154617210 */ /* 0x000fe40007fde0ff */
[----:B------:R-:W-:Y:S01]  /*b6b70*/  IADD3 RZ, P1, PT, R56, R96, RZ ;  /* 0x0000006038ff7210 */ /* 0x000fe20007f3e0ff */
[----:B------:R-:W-:Y:S02]  /*b6b80*/  IMAD.IADD R19, R91, 0x1, R92 ;  /* 0x000000015b137824 */ /* 0x000fe400078e025c */
[----:B------:R-:W-:Y:S01]  /*b6b90*/  IMAD.WIDE.U32.X R92, R4, 0x1eabfffe, R94, P2 ;  /* 0x1eabfffe045c7825 */ /* 0x000fe200010e045e */
[----:B------:R-:W-:Y:S02]  /*b6ba0*/  IADD3 RZ, P2, PT, R78, R88, RZ ;  /* 0x000000584eff7210 */ /* 0x000fe40007f5e0ff */
[----:B------:R-:W-:Y:S01]  /*b6bb0*/  IADD3.X RZ, P1, PT, R57, R97, RZ, P1, !PT ;  /* 0x0000006139ff7210 */ /* 0x000fe20000f3e4ff */
[----:B------:R-:W-:Y:S01]  /*b6bc0*/  IMAD.X R95, RZ, RZ, RZ, P3 ;  /* 0x000000ffff5f7224 */ /* 0x000fe200018e06ff */
[----:B------:R-:W-:Y:S01]  /*b6bd0*/  IADD3 R74, P3, PT, R83, R90, RZ ;  /* 0x0000005a534a7210 */ /* 0x000fe20007f7e0ff */
[----:B------:R-:W-:Y:S01]  /*b6be0*/  IMAD.X R91, RZ, RZ, RZ, P4 ;  /* 0x000000ffff5b7224 */ /* 0x000fe200020e06ff */
[----:B------:R-:W-:Y:S01]  /*b6bf0*/  IADD3 R89, P4, PT, R86, R89, RZ ;  /* 0x0000005956597210 */ /* 0x000fe20007f9e0ff */
[----:B------:R-:W-:Y:S01]  /*b6c00*/  IMAD.WIDE.U32 R56, R18, -0x94f09dc, R56 ;  /* 0xf6b0f62412387825 */ /* 0x000fe200078e0038 */
[----:B------:R-:W-:-:S02]  /*b6c10*/  IADD3.X R75, P3, PT, R19, R98, RZ, P3, !PT ;  /* 0x00000062134b7210 */ /* 0x000fc40001f7e4ff */
[----:B------:R-:W-:Y:S01]  /*b6c20*/  IADD3.X R83, P0, PT, RZ, R92, RZ, P0, !PT ;  /* 0x0000005cff537210 */ /* 0x000fe2000071e4ff */
[----:B------:R-:W-:Y:S01]  /*b6c30*/  IMAD.MOV.U32 R90, RZ, RZ, R87 ;  /* 0x000000ffff5a7224 */ /* 0x000fe200078e0057 */
        /* <DEDUP_REMOVED lines=101> */
[----:B------:R-:W-:-:S02]  /*b7290*/  IADD3.X RZ, P0, PT, R85, R89, RZ, P0, !PT ;  /* 0x0000005955ff7210 */ /* 0x000fc4000071e4ff */
[----:B------:R-:W-:Y:S01]  /*b72a0*/  IADD3 R83, P3, PT, R19, R92, RZ ;  /* 0x0000005c13537210 */ /* 0x000fe20007f7e0ff */
[----:B------:R-:W-:Y:S01]  /*b72b0*/  IMAD.WIDE.U32 R88, R18, 0x397fe69a, R84 ;  /* 0x397fe69a12587825 */ /* 0x000fe200078e0054 */
[----:B------:R-:W-:Y:S02]  /*b72c0*/  IADD3.X RZ, P1, PT, R57, R93, RZ, P1, !PT ;  /* 0x0000005d39ff7210 */ /* 0x000fe40000f3e4ff */
[----:B------:R-:W-:Y:S01]  /*b72d0*/  IADD3.X R100, PT, PT, R100, RZ, RZ, P3, P4 ;  /* 0x000000ff64647210 */ /* 0x000fe20001fe84ff */
[----:B------:R-:W-:Y:S01]  /*b72e0*/  IMAD.WIDE.U32 R84, R81, R20, RZ ;  /* 0x0000001451547225 */ /* 0x000fe200078e00ff */
[----:B------:R-:W-:Y:S02]  /*b72f0*/  IADD3 R4, P3, PT, R96, R83, RZ ;  /* 0x0000005360047210 */ /* 0x000fe40007f7e0ff */
[----:B------:R-:W-:Y:S01]  /*b7300*/  IADD3.X R123, P0, PT, RZ, R86, RZ, P0, !PT ;  /* 0x00000056ff7b7210 */ /* 0x000fe2000071e4ff */
[----:B------:R-:W-:Y:S01]  /*b7310*/  IMAD.X R19, RZ, RZ, RZ, P6 ;  /* 0x000000ffff137224 */ /* 0x000fe200030e06ff */
[----:B------:R-:W-:Y:S01]  /*b7320*/  IADD3.X R125, P3, PT, R125, R100, RZ, P3, !PT ;  /* 0x000000647d7d7210 */ /* 0x000fe20001f7e4ff */
[----:B------:R-:W-:-:S04]  /*b7330*/  IMAD.WIDE.U32 R56, R179, R20, R56 ;  /* 0x00000014b3387225 */ /* 0x000fc800078e0038 */
[----:B------:R-:W-:Y:S02]  /*b7340*/  IMAD.MOV.U32 R18, RZ, RZ, R91 ;  /* 0x000000ffff127224 */ /* 0x000fe400078e005b */
[----:B------:R-:W-:Y:S01]  /*b7350*/  IMAD.WIDE.U32 R92, P6, R80, R21, R84 ;  /* 0x00000015505c7225 */ /* 0x000fe200078c0054 */
[----:B------:R-:W-:-:S03]  /*b7360*/  IADD3 R84, P5, PT, R97, R56, RZ ;  /* 0x0000003861547210 */ /* 0x000fc60007fbe0ff */
[----:B------:R-:W-:Y:S02]  /*b7370*/  IMAD.IADD R90, R57, 0x1, R90 ;  /* 0x00000001395a7824 */ /* 0x000fe400078e025a */
[----:B------:R-:W-:-:S03]  /*b7380*/  IMAD.WIDE.U32.X R18, R178, R21, R18, P2 ;  /* 0x00000015b2127225 */ /* 0x000fc600010e0412 */
[----:B------:R-:W-:Y:S01]  /*b7390*/  IADD3.X R85, P5, PT, R90, R99, RZ, P5, !PT ;  /* 0x000000635a557210 */ /* 0x000fe20002fbe4ff */
[----:B------:R-:W-:Y:S01]  /*b73a0*/  IMAD.WIDE.U32 R94, R80, R20, RZ ;  /* 0x00000014505e7225 */ /* 0x000fe200078e00ff */
[----:B------:R-:W-:-:S03]  /*b73b0*/  IADD3.X R83, P1, PT, RZ, R18, RZ, P1, !PT ;  /* 0x00000012ff537210 */ /* 0x000fc60000f3e4ff */
[----:B------:R-:W-:Y:S01]  /*b73c0*/  IMAD.WIDE.U32 R90, R118, R20, RZ ;  /* 0x00000014765a7225 */ /* 0x000fe200078e00ff */
[----:B------:R-:W-:Y:S02]  /*b73d0*/  IADD3 R105, P4, PT, R92, R95, RZ ;  /* 0x0000005f5c697210 */ /* 0x000fe40007f9e0ff */
[----:B------:R-:W-:Y:S01]  /*b73e0*/  IADD3 RZ, P2, PT, R76, R94, RZ ;  /* 0x0000005e4cff7210 */ /* 0x000fe20007f5e0ff */
        /* <DEDUP_REMOVED lines=16> */
[----:B------:R-:W-:Y:S01]  /*b74f0*/  IMAD R97, R75, -0x30003, RZ ;  /* 0xfffcfffd4b617824 */ /* 0x000fe200078e02ff */
[----:B------:R-:W-:Y:S01]  /*b7500*/  IADD3.X RZ, P4, PT, R79, R57, RZ, P4, !PT ;  /* 0x000000394fff7210 */ /* 0x000fe2000279e4ff */
        /* <DEDUP_REMOVED lines=37> */
[----:B------:R-:W-:-:S04]  /*b7760*/  IMAD.WIDE.U32 R74, R56, -0x94f09dc, RZ ;  /* 0xf6b0f624384a7825 */ /* 0x000fc800078e00ff */
[----:B------:R-:W-:-:S04]  /*b7770*/  IMAD.WIDE.U32 R96, P4, R56, 0x6730d2a0, R96 ;  /* 0x6730d2a038607825 */ /* 0x000fc80007880060 */
[----:B------:R-:W-:-:S04]  /*b7780*/  IMAD.WIDE.U32 R92, R115, -0xc7aed41, RZ ;  /* 0xf38512bf735c7825 */ /* 0x000fc800078e00ff */
[----:B------:R-:W-:Y:S02]  /*b7790*/  IMAD.IADD R86, R87, 0x1, R88 ;  /* 0x0000000157567824 */ /* 0x000fe400078e0258 */
[----:B------:R-:W-:Y:S02]  /*b77a0*/  IMAD.X R101, RZ, RZ, RZ, P6 ;  /* 0x000000ffff657224 */ /* 0x000fe400030e06ff */
[----:B------:R-:W-:Y:S01]  /*b77b0*/  IMAD.WIDE.U32 R106, R56, -0x4eac0001, R84 ;  /* 0xb153ffff386a7825 */ /* 0x000fe200078e0054 */
[----:B------:R-:W-:Y:S02]  /*b77c0*/  IADD3 R85, P6, PT, R96, R75, RZ ;  /* 0x0000004b60557210 */ /* 0x000fe40007fde0ff */
[----:B------:R-:W-:Y:S01]  /*b77d0*/  IADD3.X RZ, P1, PT, RZ, R86, RZ, P1, !PT ;  /* 0x00000056ffff7210 */ /* 0x000fe20000f3e4ff */
[----:B------:R-:W-:Y:S01]  /*b77e0*/  IMAD.MOV.U32 R100, RZ, RZ, R79 ;  /* 0x000000ffff647224 */ /* 0x000fe200078e004f */
[----:B------:R-:W-:Y:S01]  /*b77f0*/  IADD3.X R84, P0, PT, RZ, R104, RZ, P0, !PT ;  /* 0x00000068ff547210 */ /* 0x000fe2000071e4ff */
[----:B------:R-:W-:-:S02]  /*b7800*/  IMAD.X R99, RZ, RZ, RZ, P4 ;  /* 0x000000ffff637224 */ /* 0x000fc400020e06ff */
[----:B------:R-:W-:-:S04]  /*b7810*/  IMAD.WIDE.U32 R88, R115, 0x434bacd7, RZ ;  /* 0x434bacd773587825 */ /* 0x000fc800078e00ff */
[----:B------:R-:W-:-:S04]  /*b7820*/  IMAD.WIDE.U32 R92, P4, R56, 0x64774b84, R92 ;  /* 0x64774b84385c7825 */ /* 0x000fc8000788005c */
[----:B------:R-:W-:-:S04]  /*b7830*/  IMAD.WIDE.U32 R110, R56, -0xc7aed41, RZ ;  /* 0xf38512bf386e7825 */ /* 0x000fc800078e00ff */
[----:B------:R-:W-:Y:S02]  /*b7840*/  IMAD.MOV.U32 R98, RZ, RZ, R97 ;  /* 0x000000ffff627224 */ /* 0x000fe400078e0061 */
[----:B------:R-:W-:Y:S01]  /*b7850*/  IMAD.WIDE.U32.X R100, R115, 0x1eabfffe, R100, P2 ;  /* 0x1eabfffe73647825 */ /* 0x000fe200010e0464 */
[----:B------:R-:W-:-:S03]  /*b7860*/  IADD3 RZ, P2, PT, R18, R74, RZ ;  /* 0x0000004a12ff7210 */ /* 0x000fc60007f5e0ff */
[----:B------:R-:W-:Y:S01]  /*b7870*/  IMAD.IADD R57, R107, 0x1, R78 ;  /* 0x000000016b397824 */ /* 0x000fe200078e024e */
[----:B------:R-:W-:Y:S01]  /*b7880*/  IADD3.X RZ, P2, PT, R19, R85, RZ, P2, !PT ;  /* 0x0000005513ff7210 */ /* 0x000fe2000175e4ff */
        /* <DEDUP_REMOVED lines=38> */
[----:B------:R-:W-:Y:S01]  /*b7af0*/  IADD3.X R104, P5, PT, R104, R101, RZ, P5, !PT ;  /* 0x0000006568687210 */ /* 0x000fe20002fbe4ff */
[----:B------:R-:W-:Y:S01]  /*b7b00*/  IMAD.IADD R108, R83, 0x1, R108 ;  /* 0x00000001536c7824 */ /* 0x000fe200078e026c */
[----:B------:R-:W-:Y:S01]  /*b7b10*/  IADD3 R82, P4, PT, R117, R82, RZ ;  /* 0x0000005275527210 */ /* 0x000fe20007f9e0ff */
[----:B------:R-:W-:Y:S01]  /*b7b20*/  IMAD.WIDE.U32.X R96, R119, R21, R96, P6 ;  /* 0x0000001577607225 */ /* 0x000fe200030e0460 */
[----:B------:R-:W-:-:S02]  /*b7b30*/  IADD3.X R19, P5, PT, RZ, R19, RZ, P5, !PT ;  /* 0x00000013ff137210 */ /* 0x000fc40002fbe4ff */
[----:B------:R-:W-:Y:S01]  /*b7b40*/  IADD3.X R83, P4, PT, R108, R121, RZ, P4, !PT ;  /* 0x000000796c537210 */ /* 0x000fe2000279e4ff */
[----:B------:R-:W-:Y:S01]  /*b7b50*/  IMAD.WIDE.U32 R100, R56, -0xc7aed41, R76 ;  /* 0xf38512bf38647825 */ /* 0x000fe200078e004c */
[----:B------:R-:W-:Y:S02]  /*b7b60*/  IADD3.X R91, P1, PT, RZ, R96, RZ, P1, !PT ;  /* 0x00000060ff5b7210 */ /* 0x000fe40000f3e4ff */
[----:B------:R-:W-:Y:S01]  /*b7b70*/  IADD3 R18, P6, PT, R123, R4, RZ ;  /* 0x000000047b127210 */ /* 0x000fe20007fde0ff */
[----:B------:R-:W-:Y:S01]  /*b7b80*/  IMAD.IADD R4, R101, 0x1, R92 ;  /* 0x0000000165047824 */ /* 0x000fe200078e025c */
[----:B------:R-:W-:Y:S01]  /*b7b90*/  IADD3.X R99, PT, PT, RZ, RZ, R99, P5, P2 ;  /* 0x000000ffff637210 */ /* 0x000fe20002fe4463 */
[----:B------:R-:W-:Y:S01]  /*b7ba0*/  IMAD.WIDE.U32 R92, R21, R20, RZ ;  /* 0x00000014155c7225 */ /* 0x000fe200078e00ff */
[----:B------:R-:W-:Y:S02]  /*b7bb0*/  IADD3.X R91, P4, PT, RZ, R91, RZ, P4, !PT ;  /* 0x0000005bff5b7210 */ /* 0x000fe4000279e4ff */
[----:B------:R-:W-:-:S02]  /*b7bc0*/  IADD3 R100, P2, PT, R19, R100, RZ ;  /* 0x0000006413647210 */ /* 0x000fc40007f5e0ff */
[----:B------:R-:W-:Y:S01]  /*b7bd0*/  IADD3.X RZ, P0, PT, R77, R107, RZ, P0, !PT ;  /* 0x0000006b4dff7210 */ /* 0x000fe2000071e4ff */
        /* <DEDUP_REMOVED lines=110> */
.L_x_1666:
[----:B------:R-:W-:Y:S05]  /*b82c0*/  BSYNC.RELIABLE B4 ;  /* 0x0000000000047941 */ /* 0x000fea0003800100 */
.L_x_1665:
        /* <DEDUP_REMOVED lines=12> */
.L_x_1667:
[----:B------:R-:W-:Y:S05]  /*b8390*/  BSYNC.RECONVERGENT B3 ;  /* 0x0000000000037941 */ /* 0x000fea0003800200 */
.L_x_1664:
        /* <DEDUP_REMOVED lines=49> */
.L_x_1671:
[----:B------:R-:W-:Y:S05]  /*b86b0*/  BSYNC.RELIABLE B4 ;  /* 0x0000000000047941 */ /* 0x000fea0003800100 */
.L_x_1670:
        /* <DEDUP_REMOVED lines=12> */
.L_x_1669:
[----:B------:R-:W-:Y:S05]  /*b8780*/  BSYNC.RECONVERGENT B3 ;  /* 0x0000000000037941 */ /* 0x000fea0003800200 */
.L_x_1668:
        /* <DEDUP_REMOVED lines=79> */
.L_x_1674:
[----:B------:R-:W-:Y:S05]  /*b8c80*/  BSYNC.RELIABLE B4 ;  /* 0x0000000000047941 */ /* 0x000fea0003800100 */
.L_x_1673:
        /* <DEDUP_REMOVED lines=13> */
.L_x_1675:
[----:B------:R-:W-:Y:S05]  /*b8d60*/  BSYNC.RECONVERGENT B3 ;  /* 0x0000000000037941 */ /* 0x000fea0003800200 */
.L_x_1672:
        /* <DEDUP_REMOVED lines=49> */
.L_x_1679:
[----:B------:R-:W-:Y:S05]  /*b9080*/  BSYNC.RELIABLE B4 ;  /* 0x0000000000047941 */ /* 0x000fea0003800100 */
.L_x_1678:
        /* <DEDUP_REMOVED lines=12> */
.L_x_1677:
[----:B------:R-:W-:Y:S05]  /*b9150*/  BSYNC.RECONVERGENT B3 ;  /* 0x0000000000037941 */ /* 0x000fea0003800200 */
.L_x_1676:
[-C--:B------:R-:W-:Y:S01]  /*b9160*/  IMAD.WIDE.U32 R18, R7, R231.reuse, RZ ;  /* 0x000000e707127225 */ /* 0x080fe200078e00ff */
[----:B------:R-:W-:Y:S04]  /*b9170*/  BSSY.RECONVERGENT B3, `(.L_x_1680) ;  /* 0x0000507000037945 */ /* 0x000fe80003800200 */
[----:B------:R-:W-:Y:S01]  /*b9180*/  BSSY.RELIABLE B4, `(.L_x_1681) ;  /* 0x00004f9000047945 */ /* 0x000fe20003800100 */
[----:B------:R-:W-:-:S04]  /*b9190*/  IMAD.WIDE.U32 R56, R9, R231, RZ ;  /* 0x000000e709387225 */ /* 0x000fc800078e00ff */
[----:B------:R-:W-:-:S04]  /*b91a0*/  IMAD.WIDE.U32 R18, P0, R6, R229, R18 ;  /* 0x000000e506127225 */ /* 0x000fc80007800012 */
[----:B------:R-:W-:-:S04]  /*b91b0*/  IMAD.WIDE.U32 R74, R6, R231, RZ ;  /* 0x000000e7064a7225 */ /* 0x000fc800078e00ff */
[----:B------:R-:W-:Y:S01]  /*b91c0*/  IMAD.MOV.U32 R76, RZ, RZ, R19 ;  /* 0x000000ffff4c7224 */ /* 0x000fe200078e0013 */
[----:B------:R-:W-:Y:S01]  /*b91d0*/  IADD3 R75, P2, PT, R75, R18, RZ ;  /* 0x000000124b4b7210 */ /* 0x000fe20007f5e0ff */
        /* <DEDUP_REMOVED lines=13> */
[----:B------:R-:W-:Y:S02]  /*b92b0*/  IMAD.MOV.U32 R18, RZ, RZ, R79 ;  /* 0x000000ffff127224 */ /* 0x000fe400078e004f */
[----:B------:R-:W-:Y:S01]  /*b92c0*/  IMAD.WIDE.U32 R82, R13, R231, RZ ;  /* 0x000000e70d527225 */ /* 0x000fe200078e00ff */
[----:B------:R-:W-:-:S03]  /*b92d0*/  IADD3.X R93, P0, PT, RZ, R93, RZ, P0, !PT ;  /* 0x0000005dff5d7210 */ /* 0x000fc6000071e4ff */
[----:B------:R-:W-:Y:S01]  /*b92e0*/  IMAD.WIDE.U32 R134, R10, R231, RZ ;  /* 0x000000e70a867225 */ /* 0x000fe200078e00ff */
[----:B------:R-:W-:Y:S02]  /*b92f0*/  IADD3.X R79, PT, PT, RZ, RZ, R77, P0, P3 ;  /* 0x000000ffff4f7210 */ /* 0x000fe400007e644d */
[-C--:B------:R-:W-:Y:S01]  /*b9300*/  IADD3 RZ, P3, PT, RZ, R92.reuse, RZ ;  /* 0x0000005cffff7210 */ /* 0x080fe20007f7e0ff */
[----:B------:R-:W-:Y:S01]  /*b9310*/  IMAD.WIDE.U32.X R56, R9, R229, R56, P1 ;  /* 0x000000e509387225 */ /* 0x000fe200008e0438 */
[----:B------:R-:W-:Y:S02]  /*b9320*/  IADD3 R92, P0, PT, R93, R92, RZ ;  /* 0x0000005c5d5c7210 */ /* 0x000fe40007f1e0ff */
[----:B------:R-:W-:Y:S01]  /*b9330*/  IADD3.X RZ, P1, PT, RZ, R4, RZ, P3, !PT ;  /* 0x00000004ffff7210 */ /* 0x000fe20001f3e4ff */
[----:B------:R-:W-:Y:S01]  /*b9340*/  IMAD.WIDE.U32 R76, R17, R231, RZ ;  /* 0x000000e7114c7225 */ /* 0x000fe200078e00ff */
[----:B------:R-:W-:Y:S02]  /*b9350*/  IADD3 R78, P2, PT, R135, R78, RZ ;  /* 0x0000004e874e7210 */ /* 0x000fe40007f5e0ff */
[----:B------:R-:W-:Y:S01]  /*b9360*/  IADD3.X R93, P5, PT, R4, R79, RZ, P0, !PT ;  /* 0x0000004f045d7210 */ /* 0x000fe200007be4ff */
[----:B------:R-:W-:Y:S01]  /*b9370*/  IMAD.WIDE.U32 R84, R15, R231, RZ ;  /* 0x000000e70f547225 */ /* 0x000fe200078e00ff */
[----:B------:R-:W-:-:S02]  /*b9380*/  IADD3.X R135, P0, PT, RZ, R56, RZ, P1, !PT ;  /* 0x00000038ff877210 */ /* 0x000fc40000f1e4ff */
[----:B------:R-:W-:Y:S01]  /*b9390*/  IADD3 RZ, P3, PT, RZ, R134, RZ ;  /* 0x00000086ffff7210 */ /* 0x000fe20007f7e0ff */
[----:B------:R-:W-:Y:S01]  /*b93a0*/  IMAD.WIDE.U32 R82, P4, R12, R229, R82 ;  /* 0x000000e50c527225 */ /* 0x000fe20007880052 */
[----:B------:R-:W-:Y:S02]  /*b93b0*/  IADD3.X R135, P5, PT, RZ, R135, RZ, P5, !PT ;  /* 0x00000087ff877210 */ /* 0x000fe40002fbe4ff */
[----:B------:R-:W-:Y:S01]  /*b93c0*/  IADD3.X RZ, P3, PT, RZ, R78, RZ, P3, !PT ;  /* 0x0000004effff7210 */ /* 0x000fe20001f7e4ff */
[----:B------:R-:W-:Y:S02]  /*b93d0*/  IMAD R79, R75, -0x30003, RZ ;  /* 0xfffcfffd4b4f7824 */ /* 0x000fe400078e02ff */
[----:B------:R-:W-:-:S04]  /*b93e0*/  IMAD.WIDE.U32 R76, P1, R16, R229, R76 ;  /* 0x000000e5104c7225 */ /* 0x000fc8000782004c */
[----:B------:R-:W-:-:S04]  /*b93f0*/  IMAD.WIDE.U32 R128, R12, R231, RZ ;  /* 0x000000e70c807225 */ /* 0x000fc800078e00ff */
[----:B------:R-:W-:Y:S01]  /*b9400*/  IMAD.X R143, RZ, RZ, RZ, P4 ;  /* 0x000000ffff8f7224 */ /* 0x000fe200020e06ff */
[----:B------:R-:W-:Y:S01]  /*b9410*/  IADD3 R129, P6, PT, R129, R82, RZ ;  /* 0x0000005281817210 */ /* 0x000fe20007fde0ff */
[----:B------:R-:W-:-:S04]  /*b9420*/  IMAD.WIDE.U32 R84, P4, R14, R229, R84 ;  /* 0x000000e50e547225 */ /* 0x000fc80007880054 */
[----:B------:R-:W-:-:S04]  /*b9430*/  IMAD.WIDE.U32 R140, R14, R231, RZ ;  /* 0x000000e70e8c7225 */ /* 0x000fc800078e00ff */
[----:B------:R-:W-:-:S04]  /*b9440*/  IMAD.WIDE.U32 R172, R74, -0x30003, RZ ;  /* 0xfffcfffd4aac7825 */ /* 0x000fc800078e00ff */
[----:B------:R-:W-:Y:S01]  /*b9450*/  IMAD R145, R74, -0x760c0004, R79 ;  /* 0x89f3fffc4a917824 */ /* 0x000fe200078e024f */
[----:B------:R-:W-:Y:S01]  /*b9460*/  IADD3.X R79, PT, PT, RZ, RZ, R57, P5, P0 ;  /* 0x000000ffff4f7210 */ /* 0x000fe20002fe0439 */
[----:B------:R-:W-:Y:S01]  /*b9470*/  IMAD.X R97, RZ, RZ, RZ, P1 ;  /* 0x000000ffff617224 */ /* 0x000fe200008e06ff */
[----:B------:R-:W-:Y:S01]  /*b9480*/  IADD3 R134, P1, PT, R135, R134, RZ ;  /* 0x0000008687867210 */ /* 0x000fe20007f3e0ff */
[----:B------:R-:W-:-:S03]  /*b9490*/  IMAD.WIDE.U32.X R18, R11, R229, R18, P2 ;  /* 0x000000e50b127225 */ /* 0x000fc600010e0412 */
[----:B------:R-:W-:Y:S01]  /*b94a0*/  IADD3.X R135, P1, PT, R78, R79, RZ, P1, !PT ;  /* 0x0000004f4e877210 */ /* 0x000fe20000f3e4ff */
[----:B------:R-:W-:Y:S01]  /*b94b0*/  IMAD.WIDE.U32 R122, R16, R231, RZ ;  /* 0x000000e7107a7225 */ /* 0x000fe200078e00ff */
[----:B------:R-:W-:-:S03]  /*b94c0*/  IADD3.X R117, P3, PT, RZ, R18, RZ, P3, !PT ;  /* 0x00000012ff757210 */ /* 0x000fc60001f7e4ff */
[----:B------:R-:W-:Y:S01]  /*b94d0*/  IMAD.X R109, RZ, RZ, RZ, P4 ;  /* 0x000000ffff6d7224 */ /* 0x000fe200020e06ff */
[----:B------:R-:W-:Y:S01]  /*b94e0*/  IADD3 R141, P4, PT, R141, R84, RZ ;  /* 0x000000548d8d7210 */ /* 0x000fe20007f9e0ff */
[----:B------:R-:W-:Y:S01]  /*b94f0*/  IMAD.WIDE.U32 R114, R7, R221, RZ ;  /* 0x000000dd07727225 */ /* 0x000fe200078e00ff */
[----:B------:R-:W-:-:S03]  /*b9500*/  IADD3 R4, P5, PT, R123, R76, RZ ;  /* 0x0000004c7b047210 */ /* 0x000fc60007fbe0ff */
[----:B------:R-:W-:Y:S02]  /*b9510*/  IMAD.MOV.U32 R142, RZ, RZ, R83 ;  /* 0x000000ffff8e7224 */ /* 0x000fe400078e0053 */
[----:B------:R-:W-:Y:S02]  /*b9520*/  IMAD.IADD R145, R173, 0x1, R145 ;  /* 0x00000001ad917824 */ /* 0x000fe400078e0291 */
[----:B------:R-:W-:Y:S02]  /*b9530*/  IMAD.MOV.U32 R108, RZ, RZ, R85 ;  /* 0x000000ffff6c7224 */ /* 0x000fe400078e0055 */
[----:B------:R-:W-:Y:S02]  /*b9540*/  IMAD.MOV.U32 R96, RZ, RZ, R77 ;  /* 0x000000ffff607224 */ /* 0x000fe400078e004d */
[----:B------:R-:W-:-:S04]  /*b9550*/  IMAD.WIDE.U32 R76, R145, -0x5555, RZ ;  /* 0xffffaaab914c7825 */ /* 0x000fc800078e00ff */
[----:B------:R-:W-:-:S04]  /*b9560*/  IMAD.WIDE.U32.X R142, R13, R229, R142, P6 ;  /* 0x000000e50d8e7225 */ /* 0x000fc800030e048e */
[----:B------:R-:W-:Y:S01]  /*b9570*/  IMAD.WIDE.U32.X R108, R15, R229, R108, P4 ;  /* 0x000000e50f6c7225 */ /* 0x000fe200020e046c */
[----:B------:R-:W-:-:S03]  /*b9580*/  IADD3.X R117, P4, PT, RZ, R117, RZ, P1, !PT ;  /* 0x00000075ff757210 */ /* 0x000fc60000f9e4ff */
[----:B------:R-:W-:Y:S01]  /*b9590*/  IMAD.WIDE.U32 R124, R6, R221, RZ ;  /* 0x000000dd067c7225 */ /* 0x000fe200078e00ff */
[----:B------:R-:W-:-:S03]  /*b95a0*/  IADD3.X R144, PT, PT, RZ, RZ, R19, P4, P3 ;  /* 0x000000ffff907210 */ /* 0x000fc600027e6413 */
[----:B------:R-:W-:-:S04]  /*b95b0*/  IMAD.WIDE.U32 R174, R11, R221, RZ ;  /* 0x000000dd0bae7225 */ /* 0x000fc800078e00ff */
[----:B------:R-:W-:-:S04]  /*b95c0*/  IMAD.WIDE.U32 R114, P6, R6, R103, R114 ;  /* 0x0000006706727225 */ /* 0x000fc800078c0072 */
[----:B------:R-:W-:-:S04]  /*b95d0*/  IMAD.WIDE.U32 R56, R172, -0x5555, RZ ;  /* 0xffffaaabac387825 */ /* 0x000fc800078e00ff */
[----:B------:R-:W-:Y:S01]  /*b95e0*/  IMAD.X R95, RZ, RZ, RZ, P6 ;  /* 0x000000ffff5f7224 */ /* 0x000fe200030e06ff */
[----:B------:R-:W-:Y:S01]  /*b95f0*/  IADD3 R123, P6, PT, R114, R125, RZ ;  /* 0x0000007d727b7210 */ /* 0x000fe20007fde0ff */
[----:B------:R-:W-:Y:S01]  /*b9600*/  IMAD.WIDE.U32 R76, P2, R172, -0x46010001, R76 ;  /* 0xb9feffffac4c7825 */ /* 0x000fe2000784004c */
[----:B------:R-:W-:-:S03]  /*b9610*/  IADD3 RZ, P0, PT, R74, R56, RZ ;  /* 0x000000384aff7210 */ /* 0x000fc60007f1e0ff */
[----:B------:R-:W-:-:S04]  /*b9620*/  IMAD.WIDE.U32 R112, R9, R221, RZ ;  /* 0x000000dd09707225 */ /* 0x000fc800078e00ff */
[----:B------:R-:W-:-:S04]  /*b9630*/  IMAD.WIDE.U32 R98, R10, R221, RZ ;  /* 0x000000dd0a627225 */ /* 0x000fc800078e00ff */
[----:B------:R-:W-:-:S04]  /*b9640*/  IMAD.WIDE.U32 R174, P4, R10, R103, R174 ;  /* 0x000000670aae7225 */ /* 0x000fc800078800ae */
[----:B------:R-:W-:Y:S02]  /*b9650*/  IMAD.MOV.U32 R94, RZ, RZ, R115 ;  /* 0x000000ffff5e7224 */ /* 0x000fe400078e0073 */
[----:B------:R-:W-:-:S04]  /*b9660*/  IMAD.WIDE.U32 R78, R172, -0x5555, R74 ;  /* 0xffffaaabac4e7825 */ /* 0x000fc800078e004a */
[----:B------:R-:W-:Y:S01]  /*b9670*/  IMAD.WIDE.U32.X R96, R17, R229, R96, P5 ;  /* 0x000000e511607225 */ /* 0x000fe200028e0460 */
[----:B------:R-:W-:Y:S02]  /*b9680*/  IADD3 R74, P5, PT, R76, R57, RZ ;  /* 0x000000394c4a7210 */ /* 0x000fe40007fbe0ff */
[----:B------:R-:W-:Y:S01]  /*b9690*/  IADD3 RZ, P1, PT, RZ, R78, RZ ;  /* 0x0000004effff7210 */ /* 0x000fe20007f3e0ff */
[----:B------:R-:W-:Y:S01]  /*b96a0*/  IMAD.WIDE.U32 R90, R145, -0x4eac0001, RZ ;  /* 0xb153ffff915a7825 */ /* 0x000fe200078e00ff */
[----:B------:R-:W-:-:S03]  /*b96b0*/  IADD3.X RZ, P0, PT, R75, R74, RZ, P0, !PT ;  /* 0x0000004a4bff7210 */ /* 0x000fc6000071e4ff */
[----:B------:R-:W-:Y:S01]  /*b96c0*/  IMAD.WIDE.U32.X R94, R7, R103, R94, P6 ;  /* 0x00000067075e7225 */ /* 0x000fe200030e045e */
[----:B------:R-:W-:-:S03]  /*b96d0*/  IADD3 R99, P6, PT, R174, R99, RZ ;  /* 0x00000063ae637210 */ /* 0x000fc60007fde0ff */
[----:B------:R-:W-:-:S04]  /*b96e0*/  IMAD.WIDE.U32 R110, R8, R221, RZ ;  /* 0x000000dd086e7225 */ /* 0x000fc800078e00ff */
[----:B------:R-:W-:-:S04]  /*b96f0*/  IMAD.WIDE.U32 R112, P3, R8, R103, R112 ;  /* 0x0000006708707225 */ /* 0x000fc80007860070 */
[----:B------:R-:W-:-:S04]  /*b9700*/  IMAD.WIDE.U32 R56, R13, R221, RZ ;  /* 0x000000dd0d387225 */ /* 0x000fc800078e00ff */
[----:B------:R-:W-:Y:S02]  /*b9710*/  IMAD.X R19, RZ, RZ, RZ, P4 ;  /* 0x000000ffff137224 */ /* 0x000fe400020e06ff */
[----:B------:R-:W-:Y:S02]  /*b9720*/  IMAD.MOV.U32 R18, RZ, RZ, R175 ;  /* 0x000000ffff127224 */ /* 0x000fe400078e00af */
[----:B------:R-:W-:Y:S02]  /*b9730*/  IMAD.IADD R86, R79, 0x1, R76 ;  /* 0x000000014f567824 */ /* 0x000fe400078e024c */
[----:B------:R-:W-:Y:S01]  /*b9740*/  IMAD.X R101, RZ, RZ, RZ, P3 ;  /* 0x000000ffff657224 */ /* 0x000fe200018e06ff */
[----:B------:R-:W-:Y:S01]  /*b9750*/  IADD3 R111, P3, PT, R112, R111, RZ ;  /* 0x0000006f706f7210 */ /* 0x000fe20007f7e0ff */
[----:B------:R-:W-:Y:S01]  /*b9760*/  IMAD.WIDE.U32 R78, R172, -0x4eac0001, RZ ;  /* 0xb153ffffac4e7825 */ /* 0x000fe200078e00ff */
[----:B------:R-:W-:-:S03]  /*b9770*/  IADD3.X RZ, P1, PT, RZ, R86, RZ, P1, !PT ;  /* 0x00000056ffff7210 */ /* 0x000fc60000f3e4ff */
[----:B------:R-:W-:-:S04]  /*b9780*/  IMAD.WIDE.U32 R90, P4, R172, 0x1eabfffe, R90 ;  /* 0x1eabfffeac5a7825 */ /* 0x000fc8000788005a */
[----:B------:R-:W-:-:S04]  /*b9790*/  IMAD.WIDE.U32.X R18, R11, R103, R18, P6 ;  /* 0x000000670b127225 */ /* 0x000fc800030e0412 */
[----:B------:R-:W-:Y:S02]  /*b97a0*/  IMAD.MOV.U32 R100, RZ, RZ, R113 ;  /* 0x000000ffff647224 */ /* 0x000fe400078e0071 */
[----:B------:R-:W-:-:S04]  /*b97b0*/  IMAD.WIDE.U32 R56, P6, R12, R103, R56 ;  /* 0x000000670c387225 */ /* 0x000fc800078c0038 */
[----:B------:R-:W-:-:S04]  /*b97c0*/  IMAD.WIDE.U32 R164, R12, R221, RZ ;  /* 0x000000dd0ca47225 */ /* 0x000fc800078e00ff */
[----:B------:R-:W-:Y:S01]  /*b97d0*/  IMAD.X R107, RZ, RZ, RZ, P2 ;  /* 0x000000ffff6b7224 */ /* 0x000fe200010e06ff */
[----:B------:R-:W-:Y:S01]  /*b97e0*/  IADD3 R113, P2, PT, R90, R79, RZ ;  /* 0x0000004f5a717210 */ /* 0x000fe20007f5e0ff */
[----:B------:R-:W-:Y:S02]  /*b97f0*/  IMAD.MOV.U32 R106, RZ, RZ, R77 ;  /* 0x000000ffff6a7224 */ /* 0x000fe400078e004d */
        /* <DEDUP_REMOVED lines=8> */
[----:B------:R-:W-:-:S04]  /*b9880*/  IMAD.WIDE.U32.X R106, R145, -0x46010001, R106, P5 ;  /* 0xb9feffff916a7825 */ /* 0x000fc800028e046a */
[----:B------:R-:W-:-:S04]  /*b9890*/  IMAD.WIDE.U32 R74, R14, R221, RZ ;  /* 0x000000dd0e4a7225 */ /* 0x000fc800078e00ff */
[----:B------:R-:W-:-:S04]  /*b98a0*/  IMAD.WIDE.U32 R76, P5, R14, R103, R76 ;  /* 0x000000670e4c7225 */ /* 0x000fc800078a004c */
[----:B------:R-:W-:-:S04]  /*b98b0*/  IMAD.WIDE.U32.X R78, R13, R103, R78, P6 ;  /* 0x000000670d4e7225 */ /* 0x000fc800030e044e */
[----:B------:R-:W-:-:S04]  /*b98c0*/  IMAD.WIDE.U32 R82, P6, R16, R103, R82 ;  /* 0x0000006710527225 */ /* 0x000fc800078c0052 */
[----:B------:R-:W-:-:S04]  /*b98d0*/  IMAD.WIDE.U32 R84, R16, R221, RZ ;  /* 0x000000dd10547225 */ /* 0x000fc800078e00ff */
[----:B------:R-:W-:Y:S01]  /*b98e0*/  IMAD.X R87, RZ, RZ, RZ, P5 ;  /* 0x000000ffff577224 */ /* 0x000fe200028e06ff */
[----:B------:R-:W-:Y:S01]  /*b98f0*/  IADD3 R229, P5, PT, R76, R75, RZ ;  /* 0x0000004b4ce57210 */ /* 0x000fe20007fbe0ff */
[----:B------:R-:W-:Y:S01]  /*b9900*/  IMAD.X R89, RZ, RZ, RZ, P6 ;  /* 0x000000ffff597224 */ /* 0x000fe200030e06ff */
[----:B------:R-:W-:Y:S01]  /*b9910*/  IADD3 R57, P6, PT, R82, R85, RZ ;  /* 0x0000005552397210 */ /* 0x000fe20007fde0ff */
[----:B------:R-:W-:Y:S01]  /*b9920*/  IMAD.WIDE.U32 R136, R145, -0x94f09dc, RZ ;  /* 0xf6b0f62491887825 */ /* 0x000fe200078e00ff */
[----:B------:R-:W-:-:S03]  /*b9930*/  IADD3.X R85, P0, PT, RZ, R106, RZ, P0, !PT ;  /* 0x0000006aff557210 */ /* 0x000fc6000071e4ff */
[----:B------:R-:W-:Y:S01]  /*b9940*/  IMAD.MOV.U32 R86, RZ, RZ, R77 ;  /* 0x000000ffff567224 */ /* 0x000fe200078e004d */
[----:B------:R-:W-:Y:S01]  /*b9950*/  IADD3.X R85, P1, PT, RZ, R85, RZ, P1, !PT ;  /* 0x00000055ff557210 */ /* 0x000fe20000f3e4ff */
[----:B------:R-:W-:-:S03]  /*b9960*/  IMAD.WIDE.U32 R104, R172, -0x94f09dc, RZ ;  /* 0xf6b0f624ac687825 */ /* 0x000fc600078e00ff */
[----:B------:R-:W-:Y:S01]  /*b9970*/  IADD3.X R146, PT, PT, RZ, RZ, R107, P1, P0 ;  /* 0x000000ffff927210 */ /* 0x000fe20000fe046b */
[----:B------:R-:W-:Y:S01]  /*b9980*/  IMAD.WIDE.U32.X R86, R15, R103, R86, P5 ;  /* 0x000000670f567225 */ /* 0x000fe200028e0456 */
[----:B------:R-:W-:-:S03]  /*b9990*/  IADD3 RZ, P1, PT, R134, R104, RZ ;  /* 0x0000006886ff7210 */ /* 0x000fc60007f3e0ff */
[----:B------:R-:W-:-:S04]  /*b99a0*/  IMAD.WIDE.U32 R136, P5, R172, 0x6730d2a0, R136 ;  /* 0x6730d2a0ac887825 */ /* 0x000fc800078a0088 */
[----:B------:R-:W-:Y:S01]  /*b99b0*/  IMAD.WIDE.U32 R130, R145, -0xc7aed41, RZ ;  /* 0xf38512bf91827825 */ /* 0x000fe200078e00ff */
[----:B------:R-:W-:-:S03]  /*b99c0*/  IADD3 R113, P0, PT, R136, R105, RZ ;  /* 0x0000006988717210 */ /* 0x000fc60007f1e0ff */
[----:B------:R-:W-:Y:S01]  /*b99d0*/  IMAD.WIDE.U32 R104, R145, 0x434bacd7, RZ ;  /* 0x434bacd791687825 */ /* 0x000fe200078e00ff */
[----:B------:R-:W-:-:S03]  /*b99e0*/  IADD3.X RZ, P1, PT, R135, R113, RZ, P1, !PT ;  /* 0x0000007187ff7210 */ /* 0x000fc60000f3e4ff */
[----:B------:R-:W-:Y:S02]  /*b99f0*/  IMAD.X R133, RZ, RZ, RZ, P5 ;  /* 0x000000ffff857224 */ /* 0x000fe400028e06ff */
[----:B------:R-:W-:-:S04]  /*b9a00*/  IMAD.WIDE.U32 R104, P5, R172, 0x4b1ba7b6, R104 ;  /* 0x4b1ba7b6ac687825 */ /* 0x000fc800078a0068 */
[----:B------:R-:W-:-:S04]  /*b9a10*/  IMAD.WIDE.U32 R120, R172, 0x434bacd7, RZ ;  /* 0x434bacd7ac787825 */ /* 0x000fc800078e00ff */
[----:B------:R-:W-:Y:S02]  /*b9a20*/  IMAD.MOV.U32 R132, RZ, RZ, R137 ;  /* 0x000000ffff847224 */ /* 0x000fe400078e0089 */
[----:B------:R-:W-:Y:S02]  /*b9a30*/  IMAD.MOV.U32 R88, RZ, RZ, R83 ;  /* 0x000000ffff587224 */ /* 0x000fe400078e0053 */
[----:B------:R-:W-:-:S04]  /*b9a40*/  IMAD.WIDE.U32 R170, R145, 0x397fe69a, RZ ;  /* 0x397fe69a91aa7825 */ /* 0x000fc800078e00ff */
[----:B------:R-:W-:Y:S02]  /*b9a50*/  IMAD.X R139, RZ, RZ, RZ, P4 ;  /* 0x000000ffff8b7224 */ /* 0x000fe400020e06ff */
[----:B------:R-:W-:Y:S01]  /*b9a60*/  IMAD.WIDE.U32.X R132, R145, 0x6730d2a0, R132, P0 ;  /* 0x6730d2a091847825 */ /* 0x000fe200000e0484 */
[----:B------:R-:W-:-:S03]  /*b9a70*/  IADD3 R77, P0, PT, R104, R121, RZ ;  /* 0x00000079684d7210 */ /* 0x000fc60007f1e0ff */
[----:B------:R-:W-:Y:S01]  /*b9a80*/  IMAD.WIDE.U32.X R88, R17, R103, R88, P6 ;  /* 0x0000006711587225 */ /* 0x000fe200030e0458 */
[----:B------:R-:W-:Y:S02]  /*b9a90*/  IADD3 RZ, P6, PT, RZ, R128, RZ ;  /* 0x00000080ffff7210 */ /* 0x000fe40007fde0ff */
[----:B------:R-:W-:Y:S01]  /*b9aa0*/  IADD3.X R155, P1, PT, RZ, R132, RZ, P1, !PT ;  /* 0x00000084ff9b7210 */ /* 0x000fe20000f3e4ff */
[----:B------:R-:W-:Y:S01]  /*b9ab0*/  IMAD.WIDE.U32 R130, P4, R172, 0x64774b84, R130 ;  /* 0x64774b84ac827825 */ /* 0x000fe20007880082 */
[----:B------:R-:W-:-:S03]  /*b9ac0*/  IADD3.X RZ, P6, PT, RZ, R129, RZ, P6, !PT ;  /* 0x00000081ffff7210 */ /* 0x000fc600037de4ff */
[----:B------:R-:W-:-:S04]  /*b9ad0*/  IMAD.WIDE.U32 R92, R172, -0x4eac0001, R92 ;  /* 0xb153ffffac5c7825 */ /* 0x000fc800078e005c */
[----:B------:R-:W-:Y:S02]  /*b9ae0*/  IMAD.X R103, RZ, RZ, RZ, P5 ;  /* 0x000000ffff677224 */ /* 0x000fe400028e06ff */
[----:B------:R-:W-:Y:S02]  /*b9af0*/  IMAD.MOV.U32 R102, RZ, RZ, R105 ;  /* 0x000000ffff667224 */ /* 0x000fe400078e0069 */
[----:B------:R-:W-:Y:S02]  /*b9b00*/  IMAD.MOV.U32 R138, RZ, RZ, R91 ;  /* 0x000000ffff8a7224 */ /* 0x000fe400078e005b */
[----:B------:R-:W-:Y:S02]  /*b9b10*/  IMAD.X R107, RZ, RZ, RZ, P4 ;  /* 0x000000ffff6b7224 */ /* 0x000fe400020e06ff */
[----:B------:R-:W-:-:S04]  /*b9b20*/  IMAD.WIDE.U32 R170, P4, R172, 0x1a0111ea, R170 ;  /* 0x1a0111eaacaa7825 */ /* 0x000fc800078800aa */
[----:B------:R-:W-:Y:S02]  /*b9b30*/  IMAD.IADD R83, R93, 0x1, R90 ;  /* 0x000000015d537824 */ /* 0x000fe400078e025a */
[----:B------:R-:W-:-:S04]  /*b9b40*/  IMAD.WIDE.U32 R126, R172, -0xc7aed41, RZ ;  /* 0xf38512bfac7e7825 */ /* 0x000fc800078e00ff */
[----:B------:R-:W-:Y:S01]  /*b9b50*/  IMAD.WIDE.U32.X R102, R145, 0x4b1ba7b6, R102, P0 ;  /* 0x4b1ba7b691667825 */ /* 0x000fe200000e0466 */
[----:B------:R-:W-:Y:S02]  /*b9b60*/  IADD3 R92, P0, PT, R85, R92, RZ ;  /* 0x0000005c555c7210 */ /* 0x000fe40007f1e0ff */
[----:B------:R-:W-:Y:S01]  /*b9b70*/  IADD3.X R85, P6, PT, RZ, R142, RZ, P6, !PT ;  /* 0x0000008eff557210 */ /* 0x000fe200037de4ff */
[----:B------:R-:W-:Y:S01]  /*b9b80*/  IMAD.WIDE.U32.X R138, R145, 0x1eabfffe, R138, P2 ;  /* 0x1eabfffe918a7825 */ /* 0x000fe200010e048a */
[----:B------:R-:W-:Y:S02]  /*b9b90*/  IADD3 R115, P2, PT, R130, R127, RZ ;  /* 0x0000007f82737210 */ /* 0x000fe40007f5e0ff */
[----:B------:R-:W-:Y:S01]  /*b9ba0*/  IADD3.X R93, P0, PT, R83, R146, RZ, P0, !PT ;  /* 0x00000092535d7210 */ /* 0x000fe2000071e4ff */
[----:B------:R-:W-:Y:S01]  /*b9bb0*/  IMAD.X R91, RZ, RZ, RZ, P4 ;  /* 0x000000ffff5b7224 */ /* 0x000fe200020e06ff */
[----:B------:R-:W-:Y:S01]  /*b9bc0*/  IADD3 R128, P4, PT, R117, R128, RZ ;  /* 0x0000008075807210 */ /* 0x000fe20007f9e0ff */
[----:B------:R-:W-:Y:S01]  /*b9bd0*/  IMAD.WIDE.U32 R116, R172, 0x397fe69a, RZ ;  /* 0x397fe69aac747825 */ /* 0x000fe200078e00ff */
[----:B------:R-:W-:-:S02]  /*b9be0*/  IADD3.X R83, P3, PT, RZ, R138, RZ, P3, !PT ;  /* 0x0000008aff537210 */ /* 0x000fc40001f7e4ff */
[----:B------:R-:W-:Y:S01]  /*b9bf0*/  IADD3.X R129, P4, PT, R129, R144, RZ, P4, !PT ;  /* 0x0000009081817210 */ /* 0x000fe2000279e4ff */
[----:B------:R-:W-:Y:S01]  /*b9c00*/  IMAD.MOV.U32 R106, RZ, RZ, R131 ;  /* 0x000000ffff6a7224 */ /* 0x000fe200078e0083 */
[----:B------:R-:W-:Y:S01]  /*b9c10*/  IADD3.X R83, P0, PT, RZ, R83, RZ, P0, !PT ;  /* 0x00000053ff537210 */ /* 0x000fe2000071e4ff */
[----:B------:R-:W-:Y:S01]  /*b9c20*/  IMAD.WIDE.U32 R134, R172, -0x94f09dc, R134 ;  /* 0xf6b0f624ac867825 */ /* 0x000fe200078e0086 */
[----:B------:R-:W-:Y:S02]  /*b9c30*/  IADD3.X R85, P4, PT, RZ, R85, RZ, P4, !PT ;  /* 0x00000055ff557210 */ /* 0x000fe4000279e4ff */
[----:B------:R-:W-:Y:S01]  /*b9c40*/  IADD3.X R139, PT, PT, RZ, RZ, R139, P0, P3 ;  /* 0x000000ffff8b7210 */ /* 0x000fe200007e648b */
[----:B------:R-:W-:Y:S01]  /*b9c50*/  IMAD.WIDE.U32.X R106, R145, 0x64774b84, R106, P2 ;  /* 0x64774b84916a7825 */ /* 0x000fe200010e046a */
[----:B------:R-:W-:Y:S02]  /*b9c60*/  IADD3 R75, P2, PT, R170, R117, RZ ;  /* 0x00000075aa4b7210 */ /* 0x000fe40007f5e0ff */
[----:B------:R-:W-:Y:S01]  /*b9c70*/  IADD3 R134, P0, PT, R83, R134, RZ ;  /* 0x0000008653867210 */ /* 0x000fe20007f1e0ff */
[----:B------:R-:W-:Y:S01]  /*b9c80*/  IMAD.MOV.U32 R90, RZ, RZ, R171 ;  /* 0x000000ffff5a7224 */ /* 0x000fe200078e00ab */
[----:B------:R-:W-:Y:S01]  /*b9c90*/  IADD3 RZ, P3, PT, RZ, R140, RZ ;  /* 0x0000008cffff7210 */ /* 0x000fe20007f7e0ff */
[----:B------:R-:W-:Y:S01]  /*b9ca0*/  IMAD.IADD R136, R135, 0x1, R136 ;  /* 0x0000000187887824 */ /* 0x000fe200078e0288 */
[----:B------:R-:W-:Y:S01]  /*b9cb0*/  IADD3 RZ, P5, PT, R92, R124, RZ ;  /* 0x0000007c5cff7210 */ /* 0x000fe20007fbe0ff */
[----:B------:R-:W-:Y:S01]  /*b9cc0*/  IMAD.WIDE.U32.X R90, R145, 0x1a0111ea, R90, P2 ;  /* 0x1a0111ea915a7825 */ /* 0x000fe200010e045a */
[----:B------:R-:W-:-:S02]  /*b9cd0*/  IADD3 RZ, P2, PT, R128, R126, RZ ;  /* 0x0000007e80ff7210 */ /* 0x000fc40007f5e0ff */
[----:B------:R-:W-:Y:S01]  /*b9ce0*/  IADD3.X R135, P0, PT, R136, R139, RZ, P0, !PT ;  /* 0x0000008b88877210 */ /* 0x000fe2000071e4ff */
[----:B------:R-:W-:Y:S01]  /*b9cf0*/  IMAD.WIDE.U32 R136, R8, R225, RZ ;  /* 0x000000e108887225 */ /* 0x000fe200078e00ff */
[----:B------:R-:W-:Y:S02]  /*b9d00*/  IADD3.X RZ, P2, PT, R129, R115, RZ, P2, !PT ;  /* 0x0000007381ff7210 */ /* 0x000fe4000175e4ff */
[----:B------:R-:W-:Y:S01]  /*b9d10*/  IADD3.X R142, PT, PT, RZ, RZ, R143, P4, P6 ;  /* 0x000000ffff8e7210 */ /* 0x000fe200027ec48f */
[----:B------:R-:W-:Y:S01]  /*b9d20*/  IMAD.WIDE.U32 R128, R172, -0xc7aed41, R128 ;  /* 0xf38512bfac807825 */ /* 0x000fe200078e0080 */
[----:B------:R-:W-:Y:S02]  /*b9d30*/  IADD3 R140, P4, PT, R85, R140, RZ ;  /* 0x0000008c558c7210 */ /* 0x000fe40007f9e0ff */
[----:B------:R-:W-:Y:S01]  /*b9d40*/  IADD3.X R155, P0, PT, RZ, R155, RZ, P0, !PT ;  /* 0x0000009bff9b7210 */ /* 0x000fe2000071e4ff */
[----:B------:R-:W-:Y:S01]  /*b9d50*/  IMAD.IADD R130, R129, 0x1, R130 ;  /* 0x0000000181827824 */ /* 0x000fe200078e0282 */
[----:B------:R-:W-:Y:S01]  /*b9d60*/  IADD3.X RZ, P3, PT, RZ, R141, RZ, P3, !PT ;  /* 0x0000008dffff7210 */ /* 0x000fe20001f7e4ff */
[----:B------:R-:W-:Y:S01]  /*b9d70*/  IMAD.WIDE.U32 R144, R11, R225, RZ ;  /* 0x000000e10b907225 */ /* 0x000fe200078e00ff */
[----:B------:R-:W-:-:S02]  /*b9d80*/  IADD3.X RZ, P5, PT, R93, R123, RZ, P5, !PT ;  /* 0x0000007b5dff7210 */ /* 0x000fc40002fbe4ff */
[----:B------:R-:W-:Y:S01]  /*b9d90*/  IADD3.X R141, P4, PT, R141, R142, RZ, P4, !PT ;  /* 0x0000008e8d8d7210 */ /* 0x000fe2000279e4ff */
[----:B------:R-:W-:Y:S01]  /*b9da0*/  IMAD.WIDE.U32 R92, R6, R221, R92 ;  /* 0x000000dd065c7225 */ /* 0x000fe200078e005c */
[----:B------:R-:W-:Y:S02]  /*b9db0*/  IADD3 R154, P6, PT, R155, R128, RZ ;  /* 0x000000809b9a7210 */ /* 0x000fe40007fde0ff */
[----:B------:R-:W-:Y:S01]  /*b9dc0*/  IADD3.X R133, PT, PT, RZ, RZ, R133, P0, P1 ;  /* 0x000000ffff857210 */ /* 0x000fe200007e2485 */
[----:B------:R-:W-:Y:S01]  /*b9dd0*/  IMAD.IADD R93, R93, 0x1, R114 ;  /* 0x000000015d5d7824 */ /* 0x000fe200078e0272 */
[----:B------:R-:W-:Y:S01]  /*b9de0*/  IADD3.X R123, P3, PT, RZ, R108, RZ, P3, !PT ;  /* 0x0000006cff7b7210 */ /* 0x000fe20001f7e4ff */
[----:B------:R-:W-:Y:S01]  /*b9df0*/  IMAD.WIDE.U32 R142, R9, R225, RZ ;  /* 0x000000e1098e7225 */ /* 0x000fe200078e00ff */
[----:B------:R-:W-:Y:S02]  /*b9e00*/  IADD3.X R155, P6, PT, R130, R133, RZ, P6, !PT ;  /* 0x00000085829b7210 */ /* 0x000fe400037de4ff */
[----:B------:R-:W-:Y:S01]  /*b9e10*/  IADD3.X R85, P0, PT, RZ, R106, RZ, P2, !PT ;  /* 0x0000006aff557210 */ /* 0x000fe2000171e4ff */
[----:B------:R-:W-:Y:S01]  /*b9e20*/  IMAD.WIDE.U32 R152, R13, R225, RZ ;  /* 0x000000e10d987225 */ /* 0x000fe200078e00ff */
[----:B------:R-:W-:-:S02]  /*b9e30*/  IADD3.X R123, P4, PT, RZ, R123, RZ, P4, !PT ;  /* 0x0000007bff7b7210 */ /* 0x000fc4000279e4ff */
[----:B------:R-:W-:Y:S01]  /*b9e40*/  IADD3.X R85, P6, PT, RZ, R85, RZ, P6, !PT ;  /* 0x00000055ff557210 */ /* 0x000fe200037de4ff */
[-C--:B------:R-:W-:Y:S01]  /*b9e50*/  IMAD.WIDE.U32 R138, R10, R225.reuse, RZ ;  /* 0x000000e10a8a7225 */ /* 0x080fe200078e00ff */
[----:B------:R-:W-:Y:S02]  /*b9e60*/  IADD3.X R109, PT, PT, RZ, RZ, R109, P4, P3 ;  /* 0x000000ffff6d7210 */ /* 0x000fe400027e646d */
[----:B------:R-:W-:Y:S01]  /*b9e70*/  IADD3 RZ, P3, PT, RZ, R92, RZ ;  /* 0x0000005cffff7210 */ /* 0x000fe20007f7e0ff */
[----:B------:R-:W-:Y:S01]  /*b9e80*/  IMAD.WIDE.U32 R158, R15, R225, RZ ;  /* 0x000000e10f9e7225 */ /* 0x000fe200078e00ff */
[----:B------:R-:W-:Y:S02]  /*b9e90*/  IADD3.X R105, PT, PT, RZ, RZ, R107, P6, P0 ;  /* 0x000000ffff697210 */ /* 0x000fe400037e046b */
[----:B------:R-:W-:Y:S01]  /*b9ea0*/  IADD3.X R83, P1, PT, RZ, R94, RZ, P5, !PT ;  /* 0x0000005eff537210 */ /* 0x000fe20002f3e4ff */
[----:B------:R-:W-:Y:S01]  /*b9eb0*/  IMAD.WIDE.U32 R106, R8, R221, R134 ;  /* 0x000000dd086a7225 */ /* 0x000fe200078e0086 */
[----:B------:R-:W-:-:S02]  /*b9ec0*/  IADD3.X RZ, P6, PT, RZ, R93, RZ, P3, !PT ;  /* 0x0000005dffff7210 */ /* 0x000fc40001fde4ff */
[-C--:B------:R-:W-:Y:S01]  /*b9ed0*/  IADD3 RZ, P3, PT, RZ, R122.reuse, RZ ;  /* 0x0000007affff7210 */ /* 0x080fe20007f7e0ff */
[----:B------:R-:W-:Y:S01]  /*b9ee0*/  IMAD.IADD R112, R107, 0x1, R112 ;  /* 0x000000016b707824 */ /* 0x000fe200078e0270 */
[----:B------:R-:W-:Y:S01]  /*b9ef0*/  IADD3.X R83, P6, PT, RZ, R83, RZ, P6, !PT ;  /* 0x00000053ff537210 */ /* 0x000fe200037de4ff */
[-C--:B------:R-:W-:Y:S01]  /*b9f00*/  IMAD.WIDE.U32 R166, R17, R225.reuse, RZ ;  /* 0x000000e111a67225 */ /* 0x080fe200078e00ff */
[----:B------:R-:W-:Y:S02]  /*b9f10*/  IADD3 R122, P5, PT, R123, R122, RZ ;  /* 0x0000007a7b7a7210 */ /* 0x000fe40007fbe0ff */
[----:B------:R-:W-:Y:S01]  /*b9f20*/  IADD3.X R95, PT, PT, RZ, RZ, R95, P6, P1 ;  /* 0x000000ffff5f7210 */ /* 0x000fe200037e245f */
[----:B------:R-:W-:Y:S01]  /*b9f30*/  IMAD.WIDE.U32 R168, R16, R225, RZ ;  /* 0x000000e110a87225 */ /* 0x000fe200078e00ff */
[----:B------:R-:W-:Y:S02]  /*b9f40*/  IADD3.X RZ, P1, PT, RZ, R4, RZ, P3, !PT ;  /* 0x00000004ffff7210 */ /* 0x000fe40001f3e4ff */
[----:B------:R-:W-:Y:S01]  /*b9f50*/  IADD3.X R123, P5, PT, R4, R109, RZ, P5, !PT ;  /* 0x0000006d047b7210 */ /* 0x000fe20002fbe4ff */
[----:B------:R-:W-:Y:S01]  /*b9f60*/  IMAD.WIDE.U32 R234, R13, R213, RZ ;  /* 0x000000d50dea7225 */ /* 0x000fe200078e00ff */
[----:B------:R-:W-:-:S02]  /*b9f70*/  IADD3 RZ, P0, PT, R122, R116, RZ ;  /* 0x000000747aff7210 */ /* 0x000fc40007f1e0ff */
[----:B------:R-:W-:Y:S01]  /*b9f80*/  IADD3.X R4, P1, PT, RZ, R96, RZ, P1, !PT ;  /* 0x00000060ff047210 */ /* 0x000fe20000f3e4ff */
[----:B------:R-:W-:Y:S01]  /*b9f90*/  IMAD.WIDE.U32 R232, R12, R213, RZ ;  /* 0x000000d50ce87225 */ /* 0x000fe200078e00ff */
[----:B------:R-:W-:Y:S02]  /*b9fa0*/  IADD3 RZ, P2, PT, R140, R120, RZ ;  /* 0x000000788cff7210 */ /* 0x000fe40007f5e0ff */
[----:B------:R-:W-:Y:S01]  /*b9fb0*/  IADD3.X RZ, P0, PT, R123, R75, RZ, P0, !PT ;  /* 0x0000004b7bff7210 */ /* 0x000fe2000071e4ff */
[----:B------:R-:W-:Y:S01]  /*b9fc0*/  IMAD R75, R93, -0x30003, RZ ;  /* 0xfffcfffd5d4b7824 */ /* 0x000fe200078e02ff */
[----:B------:R-:W-:Y:S02]  /*b9fd0*/  IADD3.X R4, P5, PT, RZ, R4, RZ, P5, !PT ;  /* 0x00000004ff047210 */ /* 0x000fe40002fbe4ff */
[----:B------:R-:W-:Y:S01]  /*b9fe0*/  IADD3 RZ, P4, PT, R134, R110, RZ ;  /* 0x0000006e86ff7210 */ /* 0x000fe20007f9e0ff */
[----:B------:R-:W-:Y:S01]  /*b9ff0*/  IMAD R75, R92, -0x760c0004, R75 ;  /* 0x89f3fffc5c4b7824 */ /* 0x000fe200078e024b */
[----:B------:R-:W-:Y:S01]  /*ba000*/  IADD3.X RZ, P2, PT, R141, R77, RZ, P2, !PT ;  /* 0x0000004d8dff7210 */ /* 0x000fe2000175e4ff */
[----:B------:R-:W-:Y:S01]  /*ba010*/  IMAD.WIDE.U32 R140, R172, 0x434bacd7, R140 ;  /* 0x434bacd7ac8c7825 */ /* 0x000fe200078e008c */
[----:B------:R-:W-:-:S02]  /*ba020*/  IADD3.X R192, PT, PT, RZ, RZ, R97, P5, P1 ;  /* 0x000000ffffc07210 */ /* 0x000fc40002fe2461 */
[----:B------:R-:W-:Y:S01]  /*ba030*/  IADD3.X RZ, P4, PT, R135, R111, RZ, P4, !PT ;  /* 0x0000006f87ff7210 */ /* 0x000fe2000279e4ff */
[----:B------:R-:W-:Y:S01]  /*ba040*/  IMAD.WIDE.U32 R96, R92, -0x30003, RZ ;  /* 0xfffcfffd5c607825 */ /* 0x000fe200078e00ff */
[----:B------:R-:W-:Y:S02]  /*ba050*/  IADD3 R94, P6, PT, R83, R106, RZ ;  /* 0x0000006a535e7210 */ /* 0x000fe40007fde0ff */
[----:B------:R-:W-:Y:S01]  /*ba060*/  IADD3 RZ, P3, PT, R154, R98, RZ ;  /* 0x000000629aff7210 */ /* 0x000fe20007f7e0ff */
[----:B------:R-:W-:Y:S01]  /*ba070*/  IMAD.IADD R104, R141, 0x1, R104 ;  /* 0x000000018d687824 */ /* 0x000fe200078e0268 */
[----:B------:R-:W-:Y:S01]  /*ba080*/  IADD3 R98, P1, PT, R85, R140, RZ ;  /* 0x0000008c55627210 */ /* 0x000fe20007f3e0ff */
[----:B------:R-:W-:Y:S01]  /*ba090*/  IMAD.IADD R135, R97, 0x1, R75 ;  /* 0x0000000161877824 */ /* 0x000fe200078e024b */
[----:B------:R-:W-:Y:S01]  /*ba0a0*/  IADD3.X R95, P6, PT, R112, R95, RZ, P6, !PT ;  /* 0x0000005f705f7210 */ /* 0x000fe200037de4ff */
[----:B------:R-:W-:Y:S01]  /*ba0b0*/  IMAD.WIDE.U32 R106, R96, -0x5555, RZ ;  /* 0xffffaaab606a7825 */ /* 0x000fe200078e00ff */
[----:B------:R-:W-:-:S02]  /*ba0c0*/  IADD3.X R161, P4, PT, RZ, R100, RZ, P4, !PT ;  /* 0x00000064ffa17210 */ /* 0x000fc4000279e4ff */
[----:B------:R-:W-:Y:S01]  /*ba0d0*/  IADD3.X RZ, P3, PT, R155, R99, RZ, P3, !PT ;  /* 0x000000639bff7210 */ /* 0x000fe20001f7e4ff */
[C---:B------:R-:W-:Y:S01]  /*ba0e0*/  IMAD.WIDE.U32 R108, R135.reuse, -0x4eac0001, RZ ;  /* 0xb153ffff876c7825 */ /* 0x040fe200078e00ff */
[----:B------:R-:W-:Y:S02]  /*ba0f0*/  IADD3.X R99, P1, PT, R104, R105, RZ, P1, !PT ;  /* 0x0000006968637210 */ /* 0x000fe40000f3e4ff */
[----:B------:R-:W-:Y:S01]  /*ba100*/  IADD3.X R161, P6, PT, RZ, R161, RZ, P6, !PT ;  /* 0x000000a1ffa17210 */ /* 0x000fe200037de4ff */
[C---:B------:R-:W-:Y:S01]  /*ba110*/  IMAD.WIDE.U32 R104, R135.reuse, -0x5555, RZ ;  /* 0xffffaaab87687825 */ /* 0x040fe200078e00ff */
[----:B------:R-:W-:Y:S02]  /*ba120*/  IADD3.X R175, P2, PT, RZ, R102, RZ, P2, !PT ;  /* 0x00000066ffaf7210 */ /* 0x000fe4000175e4ff */
[----:B------:R-:W-:Y:S01]  /*ba130*/  IADD3.X R151, PT, PT, RZ, RZ, R101, P6, P4 ;  /* 0x000000ffff977210 */ /* 0x000fe200037e8465 */
[----:B------:R-:W-:Y:S01]  /*ba140*/  IMAD.WIDE.U32 R114, R135, -0x94f09dc, RZ ;  /* 0xf6b0f62487727825 */ /* 0x000fe200078e00ff */
[----:B------:R-:W-:-:S03]  /*ba150*/  IADD3.X R175, P1, PT, RZ, R175, RZ, P1, !PT ;  /* 0x000000afffaf7210 */ /* 0x000fc60000f3e4ff */
[----:B------:R-:W-:Y:S01]  /*ba160*/  IMAD.WIDE.U32 R100, P4, R96, -0x46010001, R104 ;  /* 0xb9feffff60647825 */ /* 0x000fe20007880068 */
[----:B------:R-:W-:Y:S02]  /*ba170*/  IADD3.X R176, PT, PT, RZ, RZ, R103, P1, P2 ;  /* 0x000000ffffb07210 */ /* 0x000fe40000fe4467 */
[----:B------:R-:W-:Y:S01]  /*ba180*/  IADD3 RZ, P1, PT, R92, R106, RZ ;  /* 0x0000006a5cff7210 */ /* 0x000fe20007f3e0ff */
[----:B------:R-:W-:Y:S01]  /*ba190*/  IMAD.WIDE.U32 R104, R96, -0x4eac0001, RZ ;  /* 0xb153ffff60687825 */ /* 0x000fe200078e00ff */
[----:B------:R-:W-:-:S03]  /*ba1a0*/  IADD3 R83, P5, PT, R100, R107, RZ ;  /* 0x0000006b64537210 */ /* 0x000fc60007fbe0ff */
[----:B------:R-:W-:Y:S01]  /*ba1b0*/  IMAD.WIDE.U32 R102, P6, R96, 0x1eabfffe, R108 ;  /* 0x1eabfffe60667825 */ /* 0x000fe200078c006c */
[----:B------:R-:W-:Y:S02]  /*ba1c0*/  IADD3 RZ, P2, PT, R94, R104, RZ ;  /* 0x000000685eff7210 */ /* 0x000fe40007f5e0ff */
[----:B------:R-:W-:Y:S01]  /*ba1d0*/  IADD3.X RZ, P1, PT, R93, R83, RZ, P1, !PT ;  /* 0x000000535dff7210 */ /* 0x000fe20000f3e4ff */
[----:B------:R-:W-:-:S04]  /*ba1e0*/  IMAD.WIDE.U32 R116, R135, -0xc7aed41, RZ ;  /* 0xf38512bf87747825 */ /* 0x000fc800078e00ff */
[----:B------:R-:W-:Y:S01]  /*ba1f0*/  IMAD.X R113, RZ, RZ, RZ, P4 ;  /* 0x000000ffff717224 */ /* 0x000fe200020e06ff */
[----:B------:R-:W-:Y:S01]  /*ba200*/  IADD3 R97, P4, PT, R102, R105, RZ ;  /* 0x0000006966617210 */ /* 0x000fe20007f9e0ff */
[----:B------:R-:W-:Y:S02]  /*ba210*/  IMAD.MOV.U32 R112, RZ, RZ, R101 ;  /* 0x000000ffff707224 */ /* 0x000fe400078e0065 */
[----:B------:R-:W-:Y:S01]  /*ba220*/  IMAD.WIDE.U32 R172, R172, 0x397fe69a, R122 ;  /* 0x397fe69aacac7825 */ /* 0x000fe200078e007a */
[----:B------:R-:W-:-:S03]  /*ba230*/  IADD3.X RZ, P2, PT, R95, R97, RZ, P2, !PT ;  /* 0x000000615fff7210 */ /* 0x000fc6000175e4ff */
[----:B------:R-:W-:Y:S02]  /*ba240*/  IMAD.X R121, RZ, RZ, RZ, P6 ;  /* 0x000000ffff797224 */ /* 0x000fe400030e06ff */
[----:B------:R-:W-:-:S04]  /*ba250*/  IMAD.WIDE.U32.X R112, R135, -0x46010001, R112, P5 ;  /* 0xb9feffff87707825 */ /* 0x000fc800028e0470 */
[----:B------:R-:W-:-:S04]  /*ba260*/  IMAD.WIDE.U32 R104, R96, -0x94f09dc, RZ ;  /* 0xf6b0f62460687825 */ /* 0x000fc800078e00ff */
[----:B------:R-:W-:-:S04]  /*ba270*/  IMAD.WIDE.U32 R122, R135, 0x434bacd7, RZ ;  /* 0x434bacd7877a7825 */ /* 0x000fc800078e00ff */
[----:B------:R-:W-:-:S04]  /*ba280*/  IMAD.WIDE.U32 R124, R135, 0x397fe69a, RZ ;  /* 0x397fe69a877c7825 */ /* 0x000fc800078e00ff */
[----:B------:R-:W-:-:S04]  /*ba290*/  IMAD.WIDE.U32 R114, P6, R96, 0x6730d2a0, R114 ;  /* 0x6730d2a060727825 */ /* 0x000fc800078c0072 */
[----:B------:R-:W-:-:S04]  /*ba2a0*/  IMAD.WIDE.U32 R116, P5, R96, 0x64774b84, R116 ;  /* 0x64774b8460747825 */ /* 0x000fc800078a0074 */
[----:B------:R-:W-:Y:S02]  /*ba2b0*/  IMAD.MOV.U32 R120, RZ, RZ, R103 ;  /* 0x000000ffff787224 */ /* 0x000fe400078e0067 */
[----:B------:R-:W-:Y:S01]  /*ba2c0*/  IMAD.X R129, RZ, RZ, RZ, P5 ;  /* 0x000000ffff817224 */ /* 0x000fe200028e06ff */
[----:B------:R-:W-:Y:S01]  /*ba2d0*/  IADD3 R101, P5, PT, R114, R105, RZ ;  /* 0x0000006972657210 */ /* 0x000fe20007fbe0ff */
[----:B------:R-:W-:-:S04]  /*ba2e0*/  IMAD.WIDE.U32.X R120, R135, 0x1eabfffe, R120, P4 ;  /* 0x1eabfffe87787825 */ /* 0x000fc800020e0478 */
[----:B------:R-:W-:Y:S02]  /*ba2f0*/  IMAD.X R127, RZ, RZ, RZ, P6 ;  /* 0x000000ffff7f7224 */ /* 0x000fe400030e06ff */
        /* <DEDUP_REMOVED lines=8> */
[----:B------:R-:W-:Y:S01]  /*ba380*/  IMAD.X R133, RZ, RZ, RZ, P6 ;  /* 0x000000ffff857224 */ /* 0x000fe200030e06ff */
[----:B------:R-:W-:Y:S01]  /*ba390*/  IADD3 R75, P6, PT, R124, R111, RZ ;  /* 0x0000006f7c4b7210 */ /* 0x000fe20007fde0ff */
[----:B------:R-:W-:Y:S01]  /*ba3a0*/  IMAD.WIDE.U32.X R126, R135, 0x6730d2a0, R126, P5 ;  /* 0x6730d2a0877e7825 */ /* 0x000fe200028e047e */
[----:B------:R-:W-:-:S03]  /*ba3b0*/  IADD3 R77, P5, PT, R122, R109, RZ ;  /* 0x0000006d7a4d7210 */ /* 0x000fc60007fbe0ff */
[----:B------:R-:W-:-:S04]  /*ba3c0*/  IMAD.WIDE.U32 R140, R7, R225, RZ ;  /* 0x000000e1078c7225 */ /* 0x000fc800078e00ff */
[----:B------:R-:W-:Y:S01]  /*ba3d0*/  IMAD.MOV.U32 R128, RZ, RZ, R117 ;  /* 0x000000ffff807224 */ /* 0x000fe200078e0075 */
[----:B------:R-:W-:Y:S01]  /*ba3e0*/  IADD3.X R117, P3, PT, RZ, R18, RZ, P3, !PT ;  /* 0x00000012ff757210 */ /* 0x000fe20001f7e4ff */
[----:B------:R-:W-:Y:S01]  /*ba3f0*/  IMAD.MOV.U32 R130, RZ, RZ, R123 ;  /* 0x000000ffff827224 */ /* 0x000fe200078e007b */
[----:B------:R-:W-:Y:S01]  /*ba400*/  IADD3.X R18, P0, PT, RZ, R90, RZ, P0, !PT ;  /* 0x0000005aff127210 */ /* 0x000fe2000071e4ff */
[----:B------:R-:W-:Y:S02]  /*ba410*/  IMAD.MOV.U32 R132, RZ, RZ, R125 ;  /* 0x000000ffff847224 */ /* 0x000fe400078e007d */
[----:B------:R-:W-:-:S04]  /*ba420*/  IMAD.WIDE.U32.X R128, R135, 0x64774b84, R128, P4 ;  /* 0x64774b8487807825 */ /* 0x000fc800020e0480 */
[----:B------:R-:W-:-:S04]  /*ba430*/  IMAD.WIDE.U32.X R130, R135, 0x4b1ba7b6, R130, P5 ;  /* 0x4b1ba7b687827825 */ /* 0x000fc800028e0482 */
[----:B------:R-:W-:-:S04]  /*ba440*/  IMAD.WIDE.U32.X R132, R135, 0x1a0111ea, R132, P6 ;  /* 0x1a0111ea87847825 */ /* 0x000fc800030e0484 */
[----:B------:R-:W-:-:S04]  /*ba450*/  IMAD.WIDE.U32 R134, R6, R225, RZ ;  /* 0x000000e106867225 */ /* 0x000fc800078e00ff */
[----:B------:R-:W-:-:S04]  /*ba460*/  IMAD.WIDE.U32 R140, P6, R6, R177, R140 ;  /* 0x000000b1068c7225 */ /* 0x000fc800078c008c */
[----:B------:R-:W-:-:S04]  /*ba470*/  IMAD.WIDE.U32 R142, P4, R8, R177, R142 ;  /* 0x000000b1088e7225 */ /* 0x000fc8000788008e */
[----:B------:R-:W-:Y:S01]  /*ba480*/  IMAD.X R147, RZ, RZ, RZ, P6 ;  /* 0x000000ffff937224 */ /* 0x000fe200030e06ff */
[----:B------:R-:W-:Y:S01]  /*ba490*/  IADD3 R103, P6, PT, R140, R135, RZ ;  /* 0x000000878c677210 */ /* 0x000fe20007fde0ff */
[----:B------:R-:W-:Y:S01]  /*ba4a0*/  IMAD.X R149, RZ, RZ, RZ, P4 ;  /* 0x000000ffff957224 */ /* 0x000fe200020e06ff */
[----:B------:R-:W-:Y:S01]  /*ba4b0*/  IADD3 R105, P4, PT, R142, R137, RZ ;  /* 0x000000898e697210 */ /* 0x000fe20007f9e0ff */
[----:B------:R-:W-:-:S04]  /*ba4c0*/  IMAD.WIDE.U32 R154, R10, R221, R154 ;  /* 0x000000dd0a9a7225 */ /* 0x000fc800078e009a */
[----:B------:R-:W-:Y:S02]  /*ba4d0*/  IMAD.MOV.U32 R146, RZ, RZ, R141 ;  /* 0x000000ffff927224 */ /* 0x000fe400078e008d */
[----:B------:R-:W-:-:S04]  /*ba4e0*/  IMAD.WIDE.U32 R144, P5, R10, R177, R144 ;  /* 0x000000b10a907225 */ /* 0x000fc800078a0090 */
[----:B------:R-:W-:Y:S02]  /*ba4f0*/  IMAD.MOV.U32 R148, RZ, RZ, R143 ;  /* 0x000000ffff947224 */ /* 0x000fe400078e008f */
[----:B------:R-:W-:Y:S01]  /*ba500*/  IMAD.WIDE.U32.X R146, R7, R177, R146, P6 ;  /* 0x000000b107927225 */ /* 0x000fe200030e0492 */
[----:B------:R-:W-:-:S03]  /*ba510*/  IADD3 R150, P6, PT, R161, R154, RZ ;  /* 0x0000009aa1967210 */ /* 0x000fc60007fde0ff */
[----:B------:R-:W-:Y:S02]  /*ba520*/  IMAD.IADD R174, R155, 0x1, R174 ;  /* 0x000000019bae7824 */ /* 0x000fe400078e02ae */
[----:B------:R-:W-:Y:S01]  /*ba530*/  IMAD.X R157, RZ, RZ, RZ, P5 ;  /* 0x000000ffff9d7224 */ /* 0x000fe200028e06ff */
[----:B------:R-:W-:Y:S01]  /*ba540*/  IADD3 R107, P5, PT, R144, R139, RZ ;  /* 0x0000008b906b7210 */ /* 0x000fe20007fbe0ff */
[----:B------:R-:W-:Y:S01]  /*ba550*/  IMAD.WIDE.U32.X R148, R9, R177, R148, P4 ;  /* 0x000000b109947225 */ /* 0x000fe200020e0494 */
[----:B------:R-:W-:-:S03]  /*ba560*/  IADD3.X R151, P6, PT, R174, R151, RZ, P6, !PT ;  /* 0x00000097ae977210 */ /* 0x000fc600037de4ff */
[----:B------:R-:W-:Y:S01]  /*ba570*/  IMAD.WIDE.U32 R152, P4, R12, R177, R152 ;  /* 0x000000b10c987225 */ /* 0x000fe20007880098 */
[----:B------:R-:W-:-:S03]  /*ba580*/  IADD3.X R117, P6, PT, RZ, R117, RZ, P6, !PT ;  /* 0x00000075ff757210 */ /* 0x000fc600037de4ff */
[----:B------:R-:W-:Y:S01]  /*ba590*/  IMAD.WIDE.U32 R154, R12, R225, RZ ;  /* 0x000000e10c9a7225 */ /* 0x000fe200078e00ff */
[----:B------:R-:W-:-:S03]  /*ba5a0*/  IADD3.X R19, PT, PT, RZ, RZ, R19, P6, P3 ;  /* 0x000000ffff137210 */ /* 0x000fc600037e6413 */
[----:B------:R-:W-:Y:S02]  /*ba5b0*/  IMAD.MOV.U32 R156, RZ, RZ, R145 ;  /* 0x000000ffff9c7224 */ /* 0x000fe400078e0091 */
[----:B------:R-:W-:Y:S01]  /*ba5c0*/  IMAD.X R163, RZ, RZ, RZ, P4 ;  /* 0x000000ffffa37224 */ /* 0x000fe200020e06ff */
[----:B------:R-:W-:Y:S01]  /*ba5d0*/  IADD3 R109, P4, PT, R152, R155, RZ ;  /* 0x0000009b986d7210 */ /* 0x000fe20007f9e0ff */
[----:B------:R-:W-:-:S04]  /*ba5e0*/  IMAD.WIDE.U32.X R156, R11, R177, R156, P5 ;  /* 0x000000b10b9c7225 */ /* 0x000fc800028e049c */
[----:B------:R-:W-:-:S04]  /*ba5f0*/  IMAD.WIDE.U32 R158, P5, R14, R177, R158 ;  /* 0x000000b10e9e7225 */ /* 0x000fc800078a009e */
[----:B------:R-:W-:-:S04]  /*ba600*/  IMAD.WIDE.U32 R160, R14, R225, RZ ;  /* 0x000000e10ea07225 */ /* 0x000fc800078e00ff */
[----:B------:R-:W-:Y:S02]  /*ba610*/  IMAD.MOV.U32 R162, RZ, RZ, R153 ;  /* 0x000000ffffa27224 */ /* 0x000fe400078e0099 */
[----:B------:R-:W-:Y:S01]  /*ba620*/  IMAD.X R165, RZ, RZ, RZ, P5 ;  /* 0x000000ffffa57224 */ /* 0x000fe200028e06ff */
[----:B------:R-:W-:Y:S01]  /*ba630*/  IADD3 RZ, P5, PT, R98, R164, RZ ;  /* 0x000000a462ff7210 */ /* 0x000fe20007fbe0ff */
[----:B------:R-:W-:Y:S01]  /*ba640*/  IMAD.WIDE.U32.X R162, R13, R177, R162, P4 ;  /* 0x000000b10da27225 */ /* 0x000fe200020e04a2 */
[----:B------:R-:W-:Y:S02]  /*ba650*/  IADD3 R111, P4, PT, R158, R161, RZ ;  /* 0x000000a19e6f7210 */ /* 0x000fe40007f9e0ff */
[----:B------:R-:W-:Y:S01]  /*ba660*/  IADD3.X RZ, P5, PT, R99, R231, RZ, P5, !PT ;  /* 0x000000e763ff7210 */ /* 0x000fe20002fbe4ff */
[----:B------:R-:W-:Y:S02]  /*ba670*/  IMAD.MOV.U32 R164, RZ, RZ, R159 ;  /* 0x000000ffffa47224 */ /* 0x000fe400078e009f */
[----:B------:R-:W-:-:S02]  /*ba680*/  IMAD.IADD R123, R173, 0x1, R170 ;  /* 0x00000001ad7b7824 */ /* 0x000fc400078e02aa */
[----:B------:R-:W-:-:S04]  /*ba690*/  IMAD.WIDE.U32.X R164, R15, R177, R164, P4 ;  /* 0x000000b10fa47225 */ /* 0x000fc800020e04a4 */
[----:B------:R-:W-:-:S04]  /*ba6a0*/  IMAD.WIDE.U32 R166, P4, R16, R177, R166 ;  /* 0x000000b110a67225 */ /* 0x000fc800078800a6 */
[----:B------:R-:W-:Y:S01]  /*ba6b0*/  IMAD.X R171, RZ, RZ, RZ, P4 ;  /* 0x000000ffffab7224 */ /* 0x000fe200020e06ff */
[----:B------:R-:W-:Y:S01]  /*ba6c0*/  IADD3 R115, P4, PT, R166, R169, RZ ;  /* 0x000000a9a6737210 */ /* 0x000fe20007f9e0ff */
[----:B------:R-:W-:Y:S02]  /*ba6d0*/  IMAD.MOV.U32 R170, RZ, RZ, R167 ;  /* 0x000000ffffaa7224 */ /* 0x000fe400078e00a7 */
[----:B------:R-:W-:-:S04]  /*ba6e0*/  IMAD.WIDE.U32 R94, R96, -0x4eac0001, R94 ;  /* 0xb153ffff605e7825 */ /* 0x000fc800078e005e */
[----:B------:R-:W-:Y:S01]  /*ba6f0*/  IMAD.WIDE.U32.X R170, R17, R177, R170, P4 ;  /* 0x000000b111aa7225 */ /* 0x000fe200020e04aa */
[----:B------:R-:W-:-:S03]  /*ba700*/  IADD3 R172, P4, PT, R175, R172, RZ ;  /* 0x000000acafac7210 */ /* 0x000fc60007f9e0ff */
[----:B------:R-:W-:Y:S01]  /*ba710*/  IMAD.WIDE.U32 R174, R96, -0x5555, R92 ;  /* 0xffffaaab60ae7825 */ /* 0x000fe200078e005c */
[----:B------:R-:W-:-:S03]  /*ba720*/  IADD3.X R173, P4, PT, R123, R176, RZ, P4, !PT ;  /* 0x000000b07bad7210 */ /* 0x000fc6000279e4ff */
[----:B------:R-:W-:Y:S01]  /*ba730*/  IMAD.WIDE.U32 R176, R12, R221, R98 ;  /* 0x000000dd0cb07225 */ /* 0x000fe200078e0062 */
[----:B------:R-:W-:-:S03]  /*ba740*/  IADD3 RZ, P6, PT, RZ, R174, RZ ;  /* 0x000000aeffff7210 */ /* 0x000fc60007fde0ff */
[----:B------:R-:W-:Y:S01]  /*ba750*/  IMAD.IADD R56, R177, 0x1, R56 ;  /* 0x00000001b1387824 */ /* 0x000fe200078e0238 */
[----:B------:R-:W-:Y:S01]  /*ba760*/  IADD3 R176, P3, PT, R117, R176, RZ ;  /* 0x000000b075b07210 */ /* 0x000fe20007f7e0ff */
[----:B------:R-:W-:Y:S01]  /*ba770*/  IMAD.IADD R100, R175, 0x1, R100 ;  /* 0x00000001af647824 */ /* 0x000fe200078e0264 */
[----:B------:R-:W-:Y:S01]  /*ba780*/  IADD3.X R117, P4, PT, RZ, R18, RZ, P4, !PT ;  /* 0x00000012ff757210 */ /* 0x000fe2000279e4ff */
[----:B------:R-:W-:Y:S01]  /*ba790*/  IMAD.IADD R102, R95, 0x1, R102 ;  /* 0x000000015f667824 */ /* 0x000fe200078e0266 */
[----:B------:R-:W-:Y:S01]  /*ba7a0*/  IADD3.X R177, P3, PT, R56, R19, RZ, P3, !PT ;  /* 0x0000001338b17210 */ /* 0x000fe20001f7e4ff */
[----:B------:R-:W-:Y:S01]  /*ba7b0*/  IMAD.WIDE.U32 R18, R14, R221, R172 ;  /* 0x000000dd0e127225 */ /* 0x000fe200078e00ac */
[----:B------:R-:W-:Y:S02]  /*ba7c0*/  IADD3.X R93, PT, PT, RZ, RZ, R91, P4, P0 ;  /* 0x000000ffff5d7210 */ /* 0x000fe400027e045b */
[----:B------:R-:W-:Y:S01]  /*ba7d0*/  IADD3.X R83, P4, PT, RZ, R78, RZ, P5, !PT ;  /* 0x0000004eff537210 */ /* 0x000fe20002f9e4ff */
[----:B------:R-:W-:Y:S01]  /*ba7e0*/  IMAD.IADD R76, R19, 0x1, R76 ;  /* 0x00000001134c7824 */ /* 0x000fe200078e024c */
[----:B------:R-:W-:Y:S01]  /*ba7f0*/  IADD3.X RZ, P6, PT, RZ, R100, RZ, P6, !PT ;  /* 0x00000064ffff7210 */ /* 0x000fe200037de4ff */
[----:B------:R-:W-:Y:S01]  /*ba800*/  IMAD.WIDE.U32 R98, R8, R213, RZ ;  /* 0x000000d508627225 */ /* 0x000fe200078e00ff */
[----:B------:R-:W-:-:S02]  /*ba810*/  IADD3.X R83, P5, PT, RZ, R83, RZ, P3, !PT ;  /* 0x00000053ff537210 */ /* 0x000fc40001fbe4ff */
[----:B------:R-:W-:Y:S01]  /*ba820*/  IADD3 RZ, P3, PT, R172, R74, RZ ;  /* 0x0000004aacff7210 */ /* 0x000fe20007f7e0ff */
[----:B------:R-:W-:Y:S01]  /*ba830*/  IMAD.WIDE.U32 R174, R14, R213, RZ ;  /* 0x000000d50eae7225 */ /* 0x000fe200078e00ff */
[----:B------:R-:W-:Y:S02]  /*ba840*/  IADD3.X R79, PT, PT, RZ, RZ, R79, P5, P4 ;  /* 0x000000ffff4f7210 */ /* 0x000fe40002fe844f */
[----:B------:R-:W-:Y:S02]  /*ba850*/  IADD3 R18, P5, PT, R83, R18, RZ ;  /* 0x0000001253127210 */ /* 0x000fe40007fbe0ff */
[----:B------:R-:W-:Y:S01]  /*ba860*/  IADD3.X RZ, P3, PT, R173, R229, RZ, P3, !PT ;  /* 0x000000e5adff7210 */ /* 0x000fe20001f7e4ff */
[----:B------:R-:W-:Y:S01]  /*ba870*/  IMAD.WIDE.U32 R228, R15, R213, RZ ;  /* 0x000000d50fe47225 */ /* 0x000fe200078e00ff */
[----:B------:R-:W-:Y:S02]  /*ba880*/  IADD3.X R91, P1, PT, RZ, R112, RZ, P1, !PT ;  /* 0x00000070ff5b7210 */ /* 0x000fe40000f3e4ff */
[----:B------:R-:W-:Y:S01]  /*ba890*/  IADD3.X R19, P5, PT, R76, R79, RZ, P5, !PT ;  /* 0x0000004f4c137210 */ /* 0x000fe20002fbe4ff */
[----:B------:R-:W-:Y:S01]  /*ba8a0*/  IMAD.WIDE.U32 R78, R96, -0x94f09dc, R150 ;  /* 0xf6b0f624604e7825 */ /* 0x000fe200078e0096 */
[----:B------:R-:W-:-:S02]  /*ba8b0*/  IADD3.X R83, P3, PT, RZ, R86, RZ, P3, !PT ;  /* 0x00000056ff537210 */ /* 0x000fc40001f7e4ff */
[----:B------:R-:W-:Y:S01]  /*ba8c0*/  IADD3.X R91, P6, PT, RZ, R91, RZ, P6, !PT ;  /* 0x0000005bff5b7210 */ /* 0x000fe200037de4ff */
[----:B------:R-:W-:Y:S01]  /*ba8d0*/  IMAD.IADD R114, R79, 0x1, R114 ;  /* 0x000000014f727824 */ /* 0x000fe200078e0272 */
[----:B------:R-:W-:Y:S02]  /*ba8e0*/  IADD3.X R83, P5, PT, RZ, R83, RZ, P5, !PT ;  /* 0x00000053ff537210 */ /* 0x000fe40002fbe4ff */
[----:B------:R-:W-:Y:S02]  /*ba8f0*/  IADD3.X R113, PT, PT, RZ, RZ, R113, P6, P1 ;  /* 0x000000ffff717210 */ /* 0x000fe400037e2471 */
[----:B------:R-:W-:Y:S02]  /*ba900*/  IADD3 R86, P1, PT, R91, R94, RZ ;  /* 0x0000005e5b567210 */ /* 0x000fe40007f3e0ff */
[----:B------:R-:W-:Y:S02]  /*ba910*/  IADD3.X R74, PT, PT, RZ, RZ, R87, P5, P3 ;  /* 0x000000ffff4a7210 */ /* 0x000fe40002fe6457 */
[----:B------:R-:W-:-:S02]  /*ba920*/  IADD3 RZ, P5, PT, RZ, R4, RZ ;  /* 0x00000004ffff7210 */ /* 0x000fc40007fbe0ff */
[----:B------:R-:W-:Y:S02]  /*ba930*/  IADD3 R90, P3, PT, R117, R4, RZ ;  /* 0x00000004755a7210 */ /* 0x000fe40007f7e0ff */
[----:B------:R-:W-:Y:S02]  /*ba940*/  IADD3 RZ, P4, PT, R176, R106, RZ ;  /* 0x0000006ab0ff7210 */ /* 0x000fe40007f9e0ff */
[----:B------:R-:W-:Y:S02]  /*ba950*/  IADD3.X R87, P1, PT, R102, R113, RZ, P1, !PT ;  /* 0x0000007166577210 */ /* 0x000fe40000f3e4ff */
[----:B------:R-:W-:Y:S02]  /*ba960*/  IADD3.X R117, P2, PT, RZ, R120, RZ, P2, !PT ;  /* 0x00000078ff757210 */ /* 0x000fe4000175e4ff */
[-C--:B------:R-:W-:Y:S02]  /*ba970*/  IADD3.X RZ, P5, PT, RZ, R192.reuse, RZ, P5, !PT ;  /* 0x000000c0ffff7210 */ /* 0x080fe40002fbe4ff */
[----:B------:R-:W-:Y:S01]  /*ba980*/  IADD3.X R91, P3, PT, R93, R192, RZ, P3, !PT ;  /* 0x000000c05d5b7210 */ /* 0x000fe20001f7e4ff */
[----:B------:R-:W-:Y:S01]  /*ba990*/  IMAD.WIDE.U32 R92, R11, R213, RZ ;  /* 0x000000d50b5c7225 */ /* 0x000fe200078e00ff */
[----:B------:R-:W-:-:S02]  /*ba9a0*/  IADD3.X RZ, P4, PT, R177, R85, RZ, P4, !PT ;  /* 0x00000055b1ff7210 */ /* 0x000fc4000279e4ff */
[----:B------:R-:W-:Y:S01]  /*ba9b0*/  IADD3.X R117, P6, PT, RZ, R117, RZ, P1, !PT ;  /* 0x00000075ff757210 */ /* 0x000fe20000fde4ff */
[----:B------:R-:W-:Y:S01]  /*ba9c0*/  IMAD.WIDE.U32 R220, R16, R221, R90 ;  /* 0x000000dd10dc7225 */ /* 0x000fe200078e005a */
[----:B------:R-:W-:Y:S02]  /*ba9d0*/  IADD3.X R85, P5, PT, RZ, RZ, RZ, P5, !PT ;  /* 0x000000ffff557210 */ /* 0x000fe40002fbe4ff */
[----:B------:R-:W-:Y:S01]  /*ba9e0*/  IADD3.X R4, P3, PT, RZ, RZ, RZ, P3, !PT ;  /* 0x000000ffff047210 */ /* 0x000fe20001f7e4ff */
[----:B------:R-:W-:Y:S01]  /*ba9f0*/  IMAD.WIDE.U32 R176, R96, -0xc7aed41, R176 ;  /* 0xf38512bf60b07825 */ /* 0x000fe200078e00b0 */
[----:B------:R-:W-:Y:S02]  /*baa00*/  IADD3.X R79, PT, PT, RZ, RZ, R121, P6, P2 ;  /* 0x000000ffff4f7210 */ /* 0x000fe400037e4479 */
[----:B------:R-:W-:Y:S01]  /*baa10*/  IADD3 RZ, P2, PT, R86, R134, RZ ;  /* 0x0000008656ff7210 */ /* 0x000fe20007f5e0ff */
[----:B------:R-:W-:Y:S01]  /*baa20*/  IMAD.X R97, RZ, RZ, RZ, P5 ;  /* 0x000000ffff617224 */ /* 0x000fe200028e06ff */
[----:B------:R-:W-:Y:S01]  /*baa30*/  IADD3 R4, P5, PT, R4, R85, RZ ;  /* 0x0000005504047210 */ /* 0x000fe20007fbe0ff */
[----:B------:R-:W-:Y:S01]  /*baa40*/  IMAD.WIDE.U32 R134, R7, R213, RZ ;  /* 0x000000d507867225 */ /* 0x000fe200078e00ff */
[----:B------:R-:W-:-:S02]  /*baa50*/  IADD3 RZ, P0, PT, R150, R104, RZ ;  /* 0x0000006896ff7210 */ /* 0x000fc40007f1e0ff */
[----:B------:R-:W-:Y:S01]  /*baa60*/  IADD3 RZ, P1, PT, R90, R84, RZ ;  /* 0x000000545aff7210 */ /* 0x000fe20007f3e0ff */
[----:B------:R-:W-:Y:S01]  /*baa70*/  IMAD.WIDE.U32 R120, R6, R213, RZ ;  /* 0x000000d506787225 */ /* 0x000fe200078e00ff */
[----:B------:R-:W-:Y:S02]  /*baa80*/  IADD3.X R97, PT, PT, R97, RZ, RZ, P5, P3 ;  /* 0x000000ff61617210 */ /* 0x000fe40002fe64ff */
[----:B------:R-:W-:Y:S01]  /*baa90*/  IADD3.X RZ, P0, PT, R151, R101, RZ, P0, !PT ;  /* 0x0000006597ff7210 */ /* 0x000fe2000071e4ff */
[----:B------:R-:W-:Y:S01]  /*baaa0*/  IMAD.WIDE.U32 R84, R10, R213, RZ ;  /* 0x000000d50a547225 */ /* 0x000fe200078e00ff */
[----:B------:R-:W-:Y:S02]  /*baab0*/  IADD3.X RZ, P1, PT, R91, R57, RZ, P1, !PT ;  /* 0x000000395bff7210 */ /* 0x000fe40000f3e4ff */
[----:B------:R-:W-:Y:S01]  /*baac0*/  IADD3.X RZ, P2, PT, R87, R103, RZ, P2, !PT ;  /* 0x0000006757ff7210 */ /* 0x000fe2000175e4ff */
        /* <DEDUP_REMOVED lines=8> */
[----:B------:R-:W-:Y:S02]  /*bab50*/  IMAD.MOV.U32 R236, RZ, RZ, R93 ;  /* 0x000000ffffec7224 */ /* 0x000fe400078e005d */
[----:B------:R-:W-:-:S04]  /*bab60*/  IMAD.WIDE.U32 R100, P3, R8, R227, R100 ;  /* 0x000000e308647225 */ /* 0x000fc80007860064 */
[----:B------:R-:W-:-:S04]  /*bab70*/  IMAD.WIDE.U32.X R112, R7, R227, R112, P6 ;  /* 0x000000e307707225 */ /* 0x000fc800030e0470 */
[----:B------:R-:W-:-:S04]  /*bab80*/  IMAD.WIDE.U32.X R236, R11, R227, R236, P5 ;  /* 0x000000e30bec7225 */ /* 0x000fc800028e04ec */
[----:B------:R-:W-:-:S04]  /*bab90*/  IMAD.WIDE.U32 R234, P6, R12, R227, R234 ;  /* 0x000000e30cea7225 */ /* 0x000fc800078c00ea */
        /* <DEDUP_REMOVED lines=10> */
[----:B------:R-:W-:-:S04]  /*bac40*/  IMAD.WIDE.U32.X R230, R13, R227, R230, P6 ;  /* 0x000000e30de67225 */ /* 0x000fc800030e04e6 */
[----:B------:R-:W-:Y:S01]  /*bac50*/  IMAD.WIDE.U32.X R172, R15, R227, R172, P5 ;  /* 0x000000e30fac7225 */ /* 0x000fe200028e04ac */
[----:B------:R-:W-:-:S03]  /*bac60*/  IADD3 R78, P5, PT, R117, R78, RZ ;  /* 0x0000004e754e7210 */ /* 0x000fc60007fbe0ff */
[----:B------:R-:W-:Y:S01]  /*bac70*/  IMAD.WIDE.U32 R56, R16, R213, RZ ;  /* 0x000000d510387225 */ /* 0x000fe200078e00ff */
[----:B------:R-:W-:-:S03]  /*bac80*/  IADD3.X R79, P5, PT, R114, R79, RZ, P5, !PT ;  /* 0x0000004f724f7210 */ /* 0x000fc60002fbe4ff */
[----:B------:R-:W-:-:S04]  /*bac90*/  IMAD.WIDE.U32 R150, P6, R16, R227, R150 ;  /* 0x000000e310967225 */ /* 0x000fc800078c0096 */
[----:B------:R-:W-:Y:S01]  /*baca0*/  IMAD.MOV.U32 R94, RZ, RZ, R101 ;  /* 0x000000ffff5e7224 */ /* 0x000fe200078e0065 */
[----:B------:R-:W-:Y:S01]  /*bacb0*/  IADD3.X R101, P0, PT, RZ, R126, RZ, P0, !PT ;  /* 0x0000007eff657210 */ /* 0x000fe2000071e4ff */
[----:B------:R-:W-:Y:S01]  /*bacc0*/  IMAD.X R91, RZ, RZ, RZ, P6 ;  /* 0x000000ffff5b7224 */ /* 0x000fe200030e06ff */
[----:B------:R-:W-:Y:S01]  /*bacd0*/  IADD3 R57, P6, PT, R150, R57, RZ ;  /* 0x0000003996397210 */ /* 0x000fe20007fde0ff */
[----:B------:R-:W-:Y:S02]  /*bace0*/  IMAD.MOV.U32 R90, RZ, RZ, R151 ;  /* 0x000000ffff5a7224 */ /* 0x000fe400078e0097 */
[----:B------:R-:W-:Y:S01]  /*bacf0*/  IMAD.IADD R116, R177, 0x1, R116 ;  /* 0x00000001b1747824 */ /* 0x000fe200078e0274 */
[----:B------:R-:W-:Y:S01]  /*bad00*/  IADD3.X R177, P5, PT, RZ, R101, RZ, P5, !PT ;  /* 0x00000065ffb17210 */ /* 0x000fe20002fbe4ff */
[-C--:B------:R-:W-:Y:S01]  /*bad10*/  IMAD.WIDE.U32.X R90, R17, R227.reuse, R90, P6 ;  /* 0x000000e3115a7225 */ /* 0x080fe200030e045a */
[----:B------:R-:W-:Y:S02]  /*bad20*/  IADD3 R220, P6, PT, R83, R220, RZ ;  /* 0x000000dc53dc7210 */ /* 0x000fe40007fde0ff */
[----:B------:R-:W-:Y:S01]  /*bad30*/  IADD3.X R127, PT, PT, RZ, RZ, R127, P5, P0 ;  /* 0x000000ffff7f7210 */ /* 0x000fe20002fe047f */
[----:B------:R-:W-:Y:S01]  /*bad40*/  IMAD.IADD R101, R221, 0x1, R82 ;  /* 0x00000001dd657824 */ /* 0x000fe200078e0252 */
[----:B------:R-:W-:Y:S01]  /*bad50*/  IADD3 R176, P0, PT, R177, R176, RZ ;  /* 0x000000b0b1b07210 */ /* 0x000fe20007f1e0ff */
[----:B------:R-:W-:Y:S01]  /*bad60*/  IMAD.WIDE.U32.X R94, R9, R227, R94, P3 ;  /* 0x000000e3095e7225 */ /* 0x000fe200018e045e */
[----:B------:R-:W-:-:S02]  /*bad70*/  IADD3 RZ, P3, PT, R18, R108, RZ ;  /* 0x0000006c12ff7210 */ /* 0x000fc40007f7e0ff */
[----:B------:R-:W-:Y:S01]  /*bad80*/  IADD3.X R221, P6, PT, R101, R74, RZ, P6, !PT ;  /* 0x0000004a65dd7210 */ /* 0x000fe200037de4ff */
[----:B------:R-:W-:Y:S01]  /*bad90*/  IMAD.WIDE.U32 R86, R6, R225, R86 ;  /* 0x000000e106567225 */ /* 0x000fe200078e0056 */
[----:B------:R-:W-:Y:S02]  /*bada0*/  IADD3.X RZ, P3, PT, R19, R77, RZ, P3, !PT ;  /* 0x0000004d13ff7210 */ /* 0x000fe40001f7e4ff */
[----:B------:R-:W-:Y:S01]  /*badb0*/  IADD3.X R101, P1, PT, RZ, R88, RZ, P1, !PT ;  /* 0x00000058ff657210 */ /* 0x000fe20000f3e4ff */
[----:B------:R-:W-:Y:S01]  /*badc0*/  IMAD.WIDE.U32 R18, R96, 0x434bacd7, R18 ;  /* 0x434bacd760127825 */ /* 0x000fe200078e0012 */
[----:B------:R-:W-:Y:S02]  /*badd0*/  IADD3.X R177, P0, PT, R116, R127, RZ, P0, !PT ;  /* 0x0000007f74b17210 */ /* 0x000fe4000071e4ff */
[----:B------:R-:W-:Y:S01]  /*bade0*/  IADD3.X R77, P4, PT, RZ, R128, RZ, P4, !PT ;  /* 0x00000080ff4d7210 */ /* 0x000fe2000279e4ff */
[----:B------:R-:W-:Y:S01]  /*badf0*/  IMAD.IADD R122, R19, 0x1, R122 ;  /* 0x00000001137a7824 */ /* 0x000fe200078e027a */
[----:B------:R-:W-:Y:S01]  /*bae00*/  IADD3.X R101, P6, PT, RZ, R101, RZ, P6, !PT ;  /* 0x00000065ff657210 */ /* 0x000fe200037de4ff */
[----:B------:R-:W-:Y:S01]  /*bae10*/  IMAD.IADD R87, R87, 0x1, R140 ;  /* 0x0000000157577824 */ /* 0x000fe200078e028c */
[----:B------:R-:W-:-:S02]  /*bae20*/  IADD3.X R77, P0, PT, RZ, R77, RZ, P0, !PT ;  /* 0x0000004dff4d7210 */ /* 0x000fc4000071e4ff */
[----:B------:R-:W-:Y:S02]  /*bae30*/  IADD3.X R104, PT, PT, RZ, RZ, R89, P6, P1 ;  /* 0x000000ffff687210 */ /* 0x000fe400037e2459 */
[----:B------:R-:W-:Y:S02]  /*bae40*/  IADD3 R18, P1, PT, R77, R18, RZ ;  /* 0x000000124d127210 */ /* 0x000fe40007f3e0ff */
[----:B------:R-:W-:Y:S02]  /*bae50*/  IADD3.X R129, PT, PT, RZ, RZ, R129, P0, P4 ;  /* 0x000000ffff817210 */ /* 0x000fe400007e8481 */
[----:B------:R-:W-:Y:S02]  /*bae60*/  IADD3 RZ, P6, PT, R220, R110, RZ ;  /* 0x0000006edcff7210 */ /* 0x000fe40007fde0ff */
[----:B------:R-:W-:Y:S02]  /*bae70*/  IADD3 RZ, P5, PT, R78, R136, RZ ;  /* 0x000000884eff7210 */ /* 0x000fe40007fbe0ff */
[----:B------:R-:W-:-:S02]  /*bae80*/  IADD3 RZ, P0, PT, RZ, R86, RZ ;  /* 0x00000056ffff7210 */ /* 0x000fc40007f1e0ff */
[----:B------:R-:W-:Y:S02]  /*bae90*/  IADD3.X R19, P1, PT, R122, R129, RZ, P1, !PT ;  /* 0x000000817a137210 */ /* 0x000fe40000f3e4ff */
[----:B------:R-:W-:Y:S02]  /*baea0*/  IADD3.X R83, P3, PT, RZ, R130, RZ, P3, !PT ;  /* 0x00000082ff537210 */ /* 0x000fe40001f7e4ff */
[----:B------:R-:W-:Y:S01]  /*baeb0*/  IADD3.X RZ, P6, PT, R221, R75, RZ, P6, !PT ;  /* 0x0000004bddff7210 */ /* 0x000fe200037de4ff */
[----:B------:R-:W-:Y:S01]  /*baec0*/  IMAD.WIDE.U32 R74, R8, R225, R78 ;  /* 0x000000e1084a7225 */ /* 0x000fe200078e004e */
[----:B------:R-:W-:Y:S02]  /*baed0*/  IADD3.X RZ, P5, PT, R79, R105, RZ, P5, !PT ;  /* 0x000000694fff7210 */ /* 0x000fe40002fbe4ff */
[----:B------:R-:W-:Y:S01]  /*baee0*/  IADD3.X R77, P2, PT, RZ, R146, RZ, P2, !PT ;  /* 0x00000092ff4d7210 */ /* 0x000fe2000175e4ff */
[----:B------:R-:W-:Y:S01]  /*baef0*/  IMAD.WIDE.U32 R78, R96, 0x397fe69a, R220 ;  /* 0x397fe69a604e7825 */ /* 0x000fe200078e00dc */
[----:B------:R-:W-:-:S02]  /*baf00*/  IADD3.X RZ, P0, PT, RZ, R87, RZ, P0, !PT ;  /* 0x00000057ffff7210 */ /* 0x000fc4000071e4ff */
[----:B------:R-:W-:Y:S01]  /*baf10*/  IADD3.X R83, P4, PT, RZ, R83, RZ, P1, !PT ;  /* 0x00000053ff537210 */ /* 0x000fe20000f9e4ff */
[----:B------:R-:W-:Y:S01]  /*baf20*/  IMAD.IADD R124, R79, 0x1, R124 ;  /* 0x000000014f7c7824 */ /* 0x000fe200078e027c */
[----:B------:R-:W-:Y:S01]  /*baf30*/  IADD3.X R77, P0, PT, RZ, R77, RZ, P0, !PT ;  /* 0x0000004dff4d7210 */ /* 0x000fe2000071e4ff */
[----:B------:R-:W-:Y:S01]  /*baf40*/  IMAD.IADD R142, R75, 0x1, R142 ;  /* 0x000000014b8e7824 */ /* 0x000fe200078e028e */
[----:B------:R-:W-:Y:S01]  /*baf50*/  IADD3.X R131, PT, PT, RZ, RZ, R131, P4, P3 ;  /* 0x000000ffff837210 */ /* 0x000fe200027e6483 */
[----:B------:R-:W-:Y:S01]  /*baf60*/  IMAD R75, R87, -0x30003, RZ ;  /* 0xfffcfffd574b7824 */ /* 0x000fe200078e02ff */
[----:B------:R-:W-:Y:S01]  /*baf70*/  IADD3 R78, P4, PT, R83, R78, RZ ;  /* 0x0000004e534e7210 */ /* 0x000fe20007f9e0ff */
[C---:B------:R-:W-:Y:S01]  /*baf80*/  IMAD.WIDE.U32 R82, R86.reuse, -0x30003, RZ ;  /* 0xfffcfffd56527825 */ /* 0x040fe200078e00ff */
[----:B------:R-:W-:Y:S02]  /*baf90*/  IADD3 R74, P1, PT, R77, R74, RZ ;  /* 0x0000004a4d4a7210 */ /* 0x000fe40007f3e0ff */
[----:B------:R-:W-:Y:S01]  /*bafa0*/  IADD3.X R147, PT, PT, RZ, RZ, R147, P0, P2 ;  /* 0x000000ffff937210 */ /* 0x000fe200007e4493 */
[----:B------:R-:W-:Y:S01]  /*bafb0*/  IMAD R77, R86, -0x760c0004, R75 ;  /* 0x89f3fffc564d7824 */ /* 0x000fe200078e024b */
[----:B------:R-:W-:Y:S01]  /*bafc0*/  IADD3.X R79, P4, PT, R124, R131, RZ, P4, !PT ;  /* 0x000000837c4f7210 */ /* 0x000fe2000279e4ff */
[----:B------:R-:W-:Y:S01]  /*bafd0*/  IMAD.WIDE.U32 R116, R82, -0x4eac0001, RZ ;  /* 0xb153ffff52747825 */ /* 0x000fe200078e00ff */
[----:B------:R-:W-:-:S02]  /*bafe0*/  IADD3.X R88, P6, PT, RZ, R132, RZ, P6, !PT ;  /* 0x00000084ff587210 */ /* 0x000fc400037de4ff */
[----:B------:R-:W-:Y:S01]  /*baff0*/  IADD3 R89, P0, PT, R101, R4, RZ ;  /* 0x0000000465597210 */ /* 0x000fe20007f1e0ff */
[----:B------:R-:W-:Y:S01]  /*bb000*/  IMAD.IADD R77, R83, 0x1, R77 ;  /* 0x00000001534d7824 */ /* 0x000fe200078e024d */
[----:B------:R-:W-:Y:S01]  /*bb010*/  IADD3 RZ, P3, PT, R176, R138, RZ ;  /* 0x0000008ab0ff7210 */ /* 0x000fe20007f7e0ff */
[----:B------:R-:W-:Y:S01]  /*bb020*/  IMAD.WIDE.U32 R126, R82, -0xc7aed41, RZ ;  /* 0xf38512bf527e7825 */ /* 0x000fe200078e00ff */
[----:B------:R-:W-:Y:S02]  /*bb030*/  IADD3.X R75, P1, PT, R142, R147, RZ, P1, !PT ;  /* 0x000000938e4b7210 */ /* 0x000fe40000f3e4ff */
[----:B------:R-:W-:Y:S01]  /*bb040*/  IADD3.X R4, P2, PT, RZ, R148, RZ, P5, !PT ;  /* 0x00000094ff047210 */ /* 0x000fe20002f5e4ff */
[----:B------:R-:W-:Y:S01]  /*bb050*/  IMAD.WIDE.U32 R140, R77, -0x4eac0001, RZ ;  /* 0xb153ffff4d8c7825 */ /* 0x000fe200078e00ff */
[----:B------:R-:W-:Y:S02]  /*bb060*/  IADD3.X R88, P4, PT, RZ, R88, RZ, P4, !PT ;  /* 0x00000058ff587210 */ /* 0x000fe4000279e4ff */
[----:B------:R-:W-:Y:S01]  /*bb070*/  IADD3.X RZ, P5, PT, R177, R107, RZ, P3, !PT ;  /* 0x0000006bb1ff7210 */ /* 0x000fe20001fbe4ff */
[----:B------:R-:W-:Y:S01]  /*bb080*/  IMAD.WIDE.U32 R136, R77, -0x94f09dc, RZ ;  /* 0xf6b0f6244d887825 */ /* 0x000fe200078e00ff */
[----:B------:R-:W-:-:S02]  /*bb090*/  IADD3.X R83, P1, PT, RZ, R4, RZ, P1, !PT ;  /* 0x00000004ff537210 */ /* 0x000fc40000f3e4ff */
[----:B------:R-:W-:Y:S01]  /*bb0a0*/  IADD3.X R101, P0, PT, R104, R97, RZ, P0, !PT ;  /* 0x0000006168657210 */ /* 0x000fe2000071e4ff */
[----:B------:R-:W-:Y:S01]  /*bb0b0*/  IMAD.WIDE.U32 R104, R82, -0x5555, RZ ;  /* 0xffffaaab52687825 */ /* 0x000fe200078e00ff */
[----:B------:R-:W-:Y:S02]  /*bb0c0*/  IADD3.X R132, PT, PT, RZ, RZ, R133, P4, P6 ;  /* 0x000000ffff847210 */ /* 0x000fe400027ec485 */
[----:B------:R-:W-:Y:S01]  /*bb0d0*/  IADD3 R88, P3, PT, R88, R89, RZ ;  /* 0x0000005958587210 */ /* 0x000fe20007f7e0ff */
[C---:B------:R-:W-:Y:S01]  /*bb0e0*/  IMAD.WIDE.U32 R96, R77.reuse, -0x5555, RZ ;  /* 0xffffaaab4d607825 */ /* 0x040fe200078e00ff */
[----:B------:R-:W-:Y:S02]  /*bb0f0*/  IADD3.X R148, PT, PT, RZ, RZ, R149, P1, P2 ;  /* 0x000000ffff947210 */ /* 0x000fe40000fe4495 */
[----:B------:R-:W-:Y:S01]  /*bb100*/  IADD3.X R89, P2, PT, R132, R101, RZ, P3, !PT ;  /* 0x0000006584597210 */ /* 0x000fe20001f5e4ff */
[----:B------:R-:W-:Y:S01]  /*bb110*/  IMAD.WIDE.U32 R128, R77, -0xc7aed41, RZ ;  /* 0xf38512bf4d807825 */ /* 0x000fe200078e00ff */
[----:B------:R-:W-:-:S02]  /*bb120*/  IADD3.X R107, P1, PT, RZ, RZ, RZ, P0, !PT ;  /* 0x000000ffff6b7210 */ /* 0x000fc4000073e4ff */
[----:B------:R-:W-:Y:S01]  /*bb130*/  IADD3.X R4, P2, PT, RZ, RZ, RZ, P2, !PT ;  /* 0x000000ffff047210 */ /* 0x000fe2000175e4ff */
[----:B------:R-:W-:Y:S01]  /*bb140*/  IMAD.WIDE.U32 R96, P4, R82, -0x46010001, R96 ;  /* 0xb9feffff52607825 */ /* 0x000fe20007880060 */
[----:B------:R-:W-:-:S03]  /*bb150*/  IADD3 RZ, P0, PT, R86, R104, RZ ;  /* 0x0000006856ff7210 */ /* 0x000fc60007f1e0ff */
[----:B------:R-:W-:Y:S01]  /*bb160*/  IMAD.X R104, RZ, RZ, RZ, P1 ;  /* 0x000000ffff687224 */ /* 0x000fe200008e06ff */
[----:B------:R-:W-:Y:S01]  /*bb170*/  IADD3 R4, P1, PT, R4, R107, RZ ;  /* 0x0000006b04047210 */ /* 0x000fe20007f3e0ff */
[----:B------:R-:W-:Y:S01]  /*bb180*/  IMAD.WIDE.U32 R106, R82, -0x5555, R86 ;  /* 0xffffaaab526a7825 */ /* 0x000fe200078e0056 */
[----:B------:R-:W-:Y:S02]  /*bb190*/  IADD3 R103, P3, PT, R96, R105, RZ ;  /* 0x0000006960677210 */ /* 0x000fe40007f7e0ff */
[----:B------:R-:W-:Y:S01]  /*bb1a0*/  IADD3.X R86, PT, PT, R104, RZ, RZ, P1, P2 ;  /* 0x000000ff68567210 */ /* 0x000fe20000fe44ff */
[----:B------:R-:W-:Y:S01]  /*bb1b0*/  IMAD.WIDE.U32 R122, R77, 0x434bacd7, RZ ;  /* 0x434bacd74d7a7825 */ /* 0x000fe200078e00ff */
[----:B------:R-:W-:-:S03]  /*bb1c0*/  IADD3.X RZ, P0, PT, R87, R103, RZ, P0, !PT ;  /* 0x0000006757ff7210 */ /* 0x000fc6000071e4ff */
[----:B------:R-:W-:-:S04]  /*bb1d0*/  IMAD.WIDE.U32 R140, P2, R82, 0x1eabfffe, R140 ;  /* 0x1eabfffe528c7825 */ /* 0x000fc8000784008c */
[----:B------:R-:W-:Y:S02]  /*bb1e0*/  IMAD.X R143, RZ, RZ, RZ, P4 ;  /* 0x000000ffff8f7224 */ /* 0x000fe400020e06ff */
[----:B------:R-:W-:Y:S02]  /*bb1f0*/  IMAD.X R139, RZ, RZ, RZ, P2 ;  /* 0x000000ffff8b7224 */ /* 0x000fe400010e06ff */
[----:B------:R-:W-:-:S04]  /*bb200*/  IMAD.WIDE.U32 R136, P1, R82, 0x6730d2a0, R136 ;  /* 0x6730d2a052887825 */ /* 0x000fc80007820088 */
[----:B------:R-:W-:-:S04]  /*bb210*/  IMAD.WIDE.U32 R128, P4, R82, 0x64774b84, R128 ;  /* 0x64774b8452807825 */ /* 0x000fc80007880080 */
[----:B------:R-:W-:-:S04]  /*bb220*/  IMAD.WIDE.U32 R122, P2, R82, 0x4b1ba7b6, R122 ;  /* 0x4b1ba7b6527a7825 */ /* 0x000fc8000784007a */
[----:B------:R-:W-:Y:S02]  /*bb230*/  IMAD.MOV.U32 R142, RZ, RZ, R97 ;  /* 0x000000ffff8e7224 */ /* 0x000fe400078e0061 */
[----:B------:R-:W-:-:S04]  /*bb240*/  IMAD.WIDE.U32 R132, R82, -0x94f09dc, RZ ;  /* 0xf6b0f62452847825 */ /* 0x000fc800078e00ff */
[----:B------:R-:W-:-:S04]  /*bb250*/  IMAD.WIDE.U32 R104, R77, 0x397fe69a, RZ ;  /* 0x397fe69a4d687825 */ /* 0x000fc800078e00ff */
[----:B------:R-:W-:Y:S02]  /*bb260*/  IMAD.IADD R108, R107, 0x1, R96 ;  /* 0x000000016b6c7824 */ /* 0x000fe400078e0260 */
[----:B------:R-:W-:Y:S01]  /*bb270*/  IMAD.X R125, RZ, RZ, RZ, P4 ;  /* 0x000000ffff7d7224 */ /* 0x000fe200020e06ff */
[----:B------:R-:W-:Y:S01]  /*bb280*/  IADD3 RZ, P4, PT, R74, R116, RZ ;  /* 0x000000744aff7210 */ /* 0x000fe20007f9e0ff */
[----:B------:R-:W-:Y:S01]  /*bb290*/  IMAD.X R107, RZ, RZ, RZ, P2 ;  /* 0x000000ffff6b7224 */ /* 0x000fe200010e06ff */
[----:B------:R-:W-:Y:S01]  /*bb2a0*/  IADD3 R135, P2, PT, R140, R117, RZ ;  /* 0x000000758c877210 */ /* 0x000fe20007f5e0ff */
[----:B------:R-:W-:Y:S01]  /*bb2b0*/  IMAD.WIDE.U32.X R142, R77, -0x46010001, R142, P3 ;  /* 0xb9feffff4d8e7825 */ /* 0x000fe200018e048e */
[----:B------:R-:W-:Y:S02]  /*bb2c0*/  IADD3 R133, P3, PT, R136, R133, RZ ;  /* 0x0000008588857210 */ /* 0x000fe40007f7e0ff */
[----:B------:R-:W-:Y:S01]  /*bb2d0*/  IADD3.X RZ, P4, PT, R75, R135, RZ, P4, !PT ;  /* 0x000000874bff7210 */ /* 0x000fe2000279e4ff */
[----:B------:R-:W-:Y:S01]  /*bb2e0*/  IMAD.X R131, RZ, RZ, RZ, P1 ;  /* 0x000000ffff837224 */ /* 0x000fe200008e06ff */
[----:B------:R-:W-:Y:S01]  /*bb2f0*/  IADD3 RZ, P1, PT, RZ, R106, RZ ;  /* 0x0000006affff7210 */ /* 0x000fe20007f3e0ff */
[----:B------:R-:W-:-:S03]  /*bb300*/  IMAD.WIDE.U32 R116, R82, 0x434bacd7, RZ ;  /* 0x434bacd752747825 */ /* 0x000fc600078e00ff */
[----:B------:R-:W-:Y:S01]  /*bb310*/  IADD3.X RZ, P1, PT, RZ, R108, RZ, P1, !PT ;  /* 0x0000006cffff7210 */ /* 0x000fe20000f3e4ff */
[----:B------:R-:W-:Y:S02]  /*bb320*/  IMAD.MOV.U32 R138, RZ, RZ, R141 ;  /* 0x000000ffff8a7224 */ /* 0x000fe400078e008d */
[----:B------:R-:W-:Y:S02]  /*bb330*/  IMAD.MOV.U32 R130, RZ, RZ, R137 ;  /* 0x000000ffff827224 */ /* 0x000fe400078e0089 */
[----:B------:R-:W-:-:S04]  /*bb340*/  IMAD.WIDE.U32 R176, R10, R225, R176 ;  /* 0x000000e10ab07225 */ /* 0x000fc800078e00b0 */
[----:B------:R-:W-:-:S04]  /*bb350*/  IMAD.WIDE.U32 R104, P6, R82, 0x1a0111ea, R104 ;  /* 0x1a0111ea52687825 */ /* 0x000fc800078c0068 */
[----:B------:R-:W-:Y:S01]  /*bb360*/  IMAD.WIDE.U32.X R138, R77, 0x1eabfffe, R138, P2 ;  /* 0x1eabfffe4d8a7825 */ /* 0x000fe200010e048a */
[----:B------:R-:W-:-:S03]  /*bb370*/  IADD3 R121, P2, PT, R128, R127, RZ ;  /* 0x0000007f80797210 */ /* 0x000fc60007f5e0ff */
[----:B------:R-:W-:Y:S01]  /*bb380*/  IMAD.WIDE.U32.X R130, R77, 0x6730d2a0, R130, P3 ;  /* 0x6730d2a04d827825 */ /* 0x000fe200018e0482 */
[----:B------:R-:W-:-:S03]  /*bb390*/  IADD3 R117, P3, PT, R122, R117, RZ ;  /* 0x000000757a757210 */ /* 0x000fc60007f7e0ff */
[----:B------:R-:W-:-:S04]  /*bb3a0*/  IMAD.WIDE.U32 R96, R82, 0x397fe69a, RZ ;  /* 0x397fe69a52607825 */ /* 0x000fc800078e00ff */
[----:B------:R-:W-:Y:S02]  /*bb3b0*/  IMAD.MOV.U32 R124, RZ, RZ, R129 ;  /* 0x000000ffff7c7224 */ /* 0x000fe400078e0081 */
[----:B------:R-:W-:Y:S02]  /*bb3c0*/  IMAD.MOV.U32 R106, RZ, RZ, R123 ;  /* 0x000000ffff6a7224 */ /* 0x000fe400078e007b */
[----:B------:R-:W-:Y:S02]  /*bb3d0*/  IMAD.IADD R101, R177, 0x1, R144 ;  /* 0x00000001b1657824 */ /* 0x000fe400078e0290 */
[----:B------:R-:W-:Y:S01]  /*bb3e0*/  IMAD.X R145, RZ, RZ, RZ, P6 ;  /* 0x000000ffff917224 */ /* 0x000fe200030e06ff */
[----:B------:R-:W-:Y:S01]  /*bb3f0*/  IADD3 R176, P6, PT, R83, R176, RZ ;  /* 0x000000b053b07210 */ /* 0x000fe20007fde0ff */
[----:B------:R-:W-:Y:S01]  /*bb400*/  IMAD.WIDE.U32.X R124, R77, 0x64774b84, R124, P2 ;  /* 0x64774b844d7c7825 */ /* 0x000fe200010e047c */
[----:B------:R-:W-:Y:S02]  /*bb410*/  IADD3 R97, P2, PT, R104, R97, RZ ;  /* 0x0000006168617210 */ /* 0x000fe40007f5e0ff */
[----:B------:R-:W-:Y:S01]  /*bb420*/  IADD3.X R177, P6, PT, R101, R148, RZ, P6, !PT ;  /* 0x0000009465b17210 */ /* 0x000fe200037de4ff */
[----:B------:R-:W-:Y:S01]  /*bb430*/  IMAD.WIDE.U32.X R106, R77, 0x4b1ba7b6, R106, P3 ;  /* 0x4b1ba7b64d6a7825 */ /* 0x000fe200018e046a */
[----:B------:R-:W-:-:S02]  /*bb440*/  IADD3 RZ, P3, PT, R18, R154, RZ ;  /* 0x0000009a12ff7210 */ /* 0x000fc40007f7e0ff */
[----:B------:R-:W-:Y:S01]  /*bb450*/  IADD3.X R83, P5, PT, RZ, R156, RZ, P5, !PT ;  /* 0x0000009cff537210 */ /* 0x000fe20002fbe4ff */
[----:B------:R-:W-:Y:S01]  /*bb460*/  IMAD.MOV.U32 R144, RZ, RZ, R105 ;  /* 0x000000ffff907224 */ /* 0x000fe200078e0069 */
[----:B------:R-:W-:Y:S01]  /*bb470*/  IADD3.X RZ, P3, PT, R19, R109, RZ, P3, !PT ;  /* 0x0000006d13ff7210 */ /* 0x000fe20001f7e4ff */
[----:B------:R-:W-:Y:S01]  /*bb480*/  IMAD.WIDE.U32 R74, R82, -0x4eac0001, R74 ;  /* 0xb153ffff524a7825 */ /* 0x000fe200078e004a */
[----:B------:R-:W-:-:S03]  /*bb490*/  IADD3.X R83, P6, PT, RZ, R83, RZ, P6, !PT ;  /* 0x00000053ff537210 */ /* 0x000fc600037de4ff */
[----:B------:R-:W-:Y:S01]  /*bb4a0*/  IMAD.WIDE.U32.X R144, R77, 0x1a0111ea, R144, P2 ;  /* 0x1a0111ea4d907825 */ /* 0x000fe200010e0490 */
[----:B------:R-:W-:Y:S02]  /*bb4b0*/  IADD3.X R77, P0, PT, RZ, R142, RZ, P0, !PT ;  /* 0x0000008eff4d7210 */ /* 0x000fe4000071e4ff */
[----:B------:R-:W-:Y:S01]  /*bb4c0*/  IADD3.X R157, PT, PT, RZ, RZ, R157, P6, P5 ;  /* 0x000000ffff9d7210 */ /* 0x000fe200037ea49d */
[----:B------:R-:W-:Y:S01]  /*bb4d0*/  IMAD.WIDE.U32 R18, R12, R225, R18 ;  /* 0x000000e10c127225 */ /* 0x000fe200078e0012 */
[----:B------:R-:W-:-:S03]  /*bb4e0*/  IADD3 RZ, P2, PT, R176, R132, RZ ;  /* 0x00000084b0ff7210 */ /* 0x000fc60007f5e0ff */
[----:B------:R-:W-:Y:S01]  /*bb4f0*/  IMAD.IADD R140, R75, 0x1, R140 ;  /* 0x000000014b8c7824 */ /* 0x000fe200078e028c */
[----:B------:R-:W-:Y:S01]  /*bb500*/  IADD3.X R75, P5, PT, RZ, R77, RZ, P1, !PT ;  /* 0x0000004dff4b7210 */ /* 0x000fe20000fbe4ff */
[----:B------:R-:W-:Y:S01]  /*bb510*/  IMAD.IADD R152, R19, 0x1, R152 ;  /* 0x0000000113987824 */ /* 0x000fe200078e0298 */
[----:B------:R-:W-:Y:S01]  /*bb520*/  IADD3 R18, P6, PT, R83, R18, RZ ;  /* 0x0000001253127210 */ /* 0x000fe20007fde0ff */
[----:B------:R-:W-:Y:S01]  /*bb530*/  IMAD.WIDE.U32 R108, R16, R215, RZ ;  /* 0x000000d7106c7225 */ /* 0x000fe200078e00ff */
[----:B------:R-:W-:Y:S02]  /*bb540*/  IADD3 RZ, P1, PT, R78, R160, RZ ;  /* 0x000000a04eff7210 */ /* 0x000fe40007f3e0ff */
[----:B------:R-:W-:Y:S02]  /*bb550*/  IADD3.X R143, PT, PT, RZ, RZ, R143, P5, P0 ;  /* 0x000000ffff8f7210 */ /* 0x000fe40002fe048f */
[----:B------:R-:W-:Y:S02]  /*bb560*/  IADD3.X R19, P6, PT, R152, R157, RZ, P6, !PT ;  /* 0x0000009d98137210 */ /* 0x000fe400037de4ff */
[----:B------:R-:W-:-:S02]  /*bb570*/  IADD3.X R83, P3, PT, RZ, R162, RZ, P3, !PT ;  /* 0x000000a2ff537210 */ /* 0x000fc40001f7e4ff */
[----:B------:R-:W-:Y:S02]  /*bb580*/  IADD3 R74, P0, PT, R75, R74, RZ ;  /* 0x0000004a4b4a7210 */ /* 0x000fe40007f1e0ff */
        /* <DEDUP_REMOVED lines=11> */
[----:B------:R-:W-:Y:S02]  /*bb640*/  IADD3 R78, P6, PT, R83, R78, RZ ;  /* 0x0000004e534e7210 */ /* 0x000fe40007fde0ff */
[----:B------:R-:W-:Y:S01]  /*bb650*/  IADD3 RZ, P5, PT, R18, R126, RZ ;  /* 0x0000007e12ff7210 */ /* 0x000fe20007fbe0ff */
[----:B------:R-:W-:Y:S01]  /*bb660*/  IMAD.WIDE.U32 R126, R7, R215, RZ ;  /* 0x000000d7077e7225 */ /* 0x000fe200078e00ff */
[----:B------:R-:W-:Y:S02]  /*bb670*/  IADD3.X R139, PT, PT, RZ, RZ, R139, P3, P4 ;  /* 0x000000ffff8b7210 */ /* 0x000fe40001fe848b */
[----:B------:R-:W-:Y:S02]  /*bb680*/  IADD3.X R79, P4, PT, R158, R163, RZ, P6, !PT ;  /* 0x000000a39e4f7210 */ /* 0x000fe4000379e4ff */
[----:B------:R-:W-:Y:S02]  /*bb690*/  IADD3 R176, P6, PT, R177, R176, RZ ;  /* 0x000000b0b1b07210 */ /* 0x000fe40007fde0ff */
[----:B------:R-:W-:Y:S01]  /*bb6a0*/  IADD3.X RZ, P5, PT, R19, R121, RZ, P5, !PT ;  /* 0x0000007913ff7210 */ /* 0x000fe20002fbe4ff */
[----:B------:R-:W-:Y:S01]  /*bb6b0*/  IMAD.WIDE.U32 R18, R82, -0xc7aed41, R18 ;  /* 0xf38512bf52127825 */ /* 0x000fe200078e0012 */
[----:B------:R-:W-:-:S02]  /*bb6c0*/  IADD3 RZ, P0, PT, R88, R168, RZ ;  /* 0x000000a858ff7210 */ /* 0x000fc40007f1e0ff */
[----:B------:R-:W-:Y:S01]  /*bb6d0*/  IADD3.X R103, P1, PT, RZ, R164, RZ, P1, !PT ;  /* 0x000000a4ff677210 */ /* 0x000fe20000f3e4ff */
[----:B------:R-:W-:Y:S01]  /*bb6e0*/  IMAD.IADD R128, R19, 0x1, R128 ;  /* 0x0000000113807824 */ /* 0x000fe200078e0280 */
[----:B------:R-:W-:Y:S02]  /*bb6f0*/  IADD3.X R177, P6, PT, R136, R139, RZ, P6, !PT ;  /* 0x0000008b88b17210 */ /* 0x000fe400037de4ff */
[----:B------:R-:W-:Y:S02]  /*bb700*/  IADD3.X R77, P2, PT, RZ, R130, RZ, P2, !PT ;  /* 0x00000082ff4d7210 */ /* 0x000fe4000175e4ff */
[----:B------:R-:W-:Y:S01]  /*bb710*/  IADD3.X RZ, P0, PT, R89, R115, RZ, P0, !PT ;  /* 0x0000007359ff7210 */ /* 0x000fe2000071e4ff */
[----:B------:R-:W-:Y:S01]  /*bb720*/  IMAD.WIDE.U32 R88, R16, R225, R88 ;  /* 0x000000e110587225 */ /* 0x000fe200078e0058 */
[----:B------:R-:W-:Y:S02]  /*bb730*/  IADD3 RZ, P3, PT, R74, R120, RZ ;  /* 0x000000784aff7210 */ /* 0x000fe40007f7e0ff */
[----:B------:R-:W-:Y:S01]  /*bb740*/  IADD3.X R103, P4, PT, RZ, R103, RZ, P4, !PT ;  /* 0x00000067ff677210 */ /* 0x000fe2000279e4ff */
[----:B------:R-:W-:Y:S01]  /*bb750*/  IMAD.IADD R166, R89, 0x1, R166 ;  /* 0x0000000159a67824 */ /* 0x000fe200078e02a6 */
[----:B------:R-:W-:Y:S01]  /*bb760*/  IADD3.X R19, P6, PT, RZ, R77, RZ, P6, !PT ;  /* 0x0000004dff137210 */ /* 0x000fe200037de4ff */
[----:B------:R-:W-:Y:S01]  /*bb770*/  IMAD.WIDE.U32 R120, R9, R215, RZ ;  /* 0x000000d709787225 */ /* 0x000fe200078e00ff */
[----:B------:R-:W-:-:S02]  /*bb780*/  IADD3.X R165, PT, PT, RZ, RZ, R165, P4, P1 ;  /* 0x000000ffffa57210 */ /* 0x000fc400027e24a5 */
[----:B------:R-:W-:Y:S02]  /*bb790*/  IADD3.X RZ, P3, PT, R75, R102, RZ, P3, !PT ;  /* 0x000000664bff7210 */ /* 0x000fe40001f7e4ff */
[----:B------:R-:W-:Y:S02]  /*bb7a0*/  IADD3 R102, P1, PT, R103, R88, RZ ;  /* 0x0000005867667210 */ /* 0x000fe40007f3e0ff */
[----:B------:R-:W-:Y:S02]  /*bb7b0*/  IADD3.X R131, PT, PT, RZ, RZ, R131, P6, P2 ;  /* 0x000000ffff837210 */ /* 0x000fe400037e4483 */
[----:B------:R-:W-:Y:S01]  /*bb7c0*/  IADD3 R88, P6, PT, R19, R18, RZ ;  /* 0x0000001213587210 */ /* 0x000fe20007fde0ff */
[----:B------:R-:W-:Y:S01]  /*bb7d0*/  IMAD.WIDE.U32 R18, R6, R213, R74 ;  /* 0x000000d506127225 */ /* 0x000fe200078e004a */
[----:B------:R-:W-:Y:S02]  /*bb7e0*/  IADD3.X R77, P5, PT, RZ, R124, RZ, P5, !PT ;  /* 0x0000007cff4d7210 */ /* 0x000fe40002fbe4ff */
[----:B------:R-:W-:Y:S01]  /*bb7f0*/  IADD3.X R89, P6, PT, R128, R131, RZ, P6, !PT ;  /* 0x0000008380597210 */ /* 0x000fe200037de4ff */
[----:B------:R-:W-:Y:S01]  /*bb800*/  IMAD.WIDE.U32 R74, R82, 0x434bacd7, R78 ;  /* 0x434bacd7524a7825 */ /* 0x000fe200078e004e */
[----:B------:R-:W-:-:S02]  /*bb810*/  IADD3.X R103, P1, PT, R166, R165, RZ, P1, !PT ;  /* 0x000000a5a6677210 */ /* 0x000fc40000f3e4ff */
[----:B------:R-:W-:Y:S01]  /*bb820*/  IADD3.X R105, P0, PT, RZ, R170, RZ, P0, !PT ;  /* 0x000000aaff697210 */ /* 0x000fe2000071e4ff */
[----:B------:R-:W-:Y:S01]  /*bb830*/  IMAD.IADD R19, R19, 0x1, R134 ;  /* 0x0000000113137824 */ /* 0x000fe200078e0286 */
[----:B------:R-:W-:Y:S01]  /*bb840*/  IADD3.X R77, P6, PT, RZ, R77, RZ, P6, !PT ;  /* 0x0000004dff4d7210 */ /* 0x000fe200037de4ff */
[----:B------:R-:W-:Y:S01]  /*bb850*/  IMAD.IADD R122, R75, 0x1, R122 ;  /* 0x000000014b7a7824 */ /* 0x000fe200078e027a */
[----:B------:R-:W-:Y:S02]  /*bb860*/  IADD3.X R105, P1, PT, RZ, R105, RZ, P1, !PT ;  /* 0x00000069ff697210 */ /* 0x000fe40000f3e4ff */
[----:B------:R-:W-:Y:S02]  /*bb870*/  IADD3 RZ, P4, PT, R78, R116, RZ ;  /* 0x000000744eff7210 */ /* 0x000fe40007f9e0ff */
[----:B------:R-:W-:Y:S02]  /*bb880*/  IADD3.X R125, PT, PT, RZ, RZ, R125, P6, P5 ;  /* 0x000000ffff7d7210 */ /* 0x000fe400037ea47d */
[----:B------:R-:W-:-:S02]  /*bb890*/  IADD3.X R171, PT, PT, RZ, RZ, R171, P1, P0 ;  /* 0x000000ffffab7210 */ /* 0x000fc40000fe04ab */
[----:B------:R-:W-:Y:S02]  /*bb8a0*/  IADD3 RZ, P5, PT, RZ, R18, RZ ;  /* 0x00000012ffff7210 */ /* 0x000fe40007fbe0ff */
[----:B------:R-:W-:Y:S01]  /*bb8b0*/  IADD3.X RZ, P4, PT, R79, R117, RZ, P4, !PT ;  /* 0x000000754fff7210 */ /* 0x000fe2000279e4ff */
[----:B------:R-:W-:Y:S01]  /*bb8c0*/  IMAD.WIDE.U32 R78, R82, 0x397fe69a, R102 ;  /* 0x397fe69a524e7825 */ /* 0x000fe200078e0066 */
[----:B------:R-:W-:Y:S02]  /*bb8d0*/  IADD3 R74, P0, PT, R77, R74, RZ ;  /* 0x0000004a4d4a7210 */ /* 0x000fe40007f1e0ff */
[----:B------:R-:W-:Y:S01]  /*bb8e0*/  IADD3 RZ, P2, PT, R176, R98, RZ ;  /* 0x00000062b0ff7210 */ /* 0x000fe20007f5e0ff */
[----:B------:R-:W-:Y:S01]  /*bb8f0*/  IMAD.IADD R104, R79, 0x1, R104 ;  /* 0x000000014f687824 */ /* 0x000fe200078e0268 */
[----:B------:R-:W-:Y:S01]  /*bb900*/  IADD3.X R83, P3, PT, RZ, R112, RZ, P3, !PT ;  /* 0x00000070ff537210 */ /* 0x000fe20001f7e4ff */
[----:B------:R-:W-:Y:S01]  /*bb910*/  IMAD.WIDE.U32 R116, R8, R215, RZ ;  /* 0x000000d708747225 */ /* 0x000fe200078e00ff */
[----:B------:R-:W-:-:S02]  /*bb920*/  IADD3.X RZ, P5, PT, RZ, R19, RZ, P5, !PT ;  /* 0x00000013ffff7210 */ /* 0x000fc40002fbe4ff */
[----:B------:R-:W-:Y:S01]  /*bb930*/  IADD3.X R75, P0, PT, R122, R125, RZ, P0, !PT ;  /* 0x0000007d7a4b7210 */ /* 0x000fe2000071e4ff */
[----:B------:R-:W-:Y:S01]  /*bb940*/  IMAD.WIDE.U32 R124, R6, R215, RZ ;  /* 0x000000d7067c7225 */ /* 0x000fe200078e00ff */
        /* <DEDUP_REMOVED lines=9> */
[----:B------:R-:W-:Y:S02]  /*bb9e0*/  IADD3.X R112, PT, PT, RZ, RZ, R113, P6, P3 ;  /* 0x000000ffff707210 */ /* 0x000fe400037e6471 */
[----:B------:R-:W-:Y:S01]  /*bb9f0*/  IADD3 RZ, P1, PT, R102, R96, RZ ;  /* 0x0000006066ff7210 */ /* 0x000fe20007f3e0ff */
[----:B------:R-:W-:Y:S01]  /*bba00*/  IMAD.WIDE.U32 R158, R82, -0x4eac0001, RZ ;  /* 0xb153ffff529e7825 */ /* 0x000fe200078e00ff */
[----:B------:R-:W-:Y:S02]  /*bba10*/  IADD3 RZ, P5, PT, R88, R84, RZ ;  /* 0x0000005458ff7210 */ /* 0x000fe40007fbe0ff */
[----:B------:R-:W-:Y:S01]  /*bba20*/  IADD3.X R77, P6, PT, R101, R112, RZ, P0, !PT ;  /* 0x00000070654d7210 */ /* 0x000fe200007de4ff */
[----:B------:R-:W-:Y:S01]  /*bba30*/  IMAD.WIDE.U32 R112, R11, R215, RZ ;  /* 0x000000d70b707225 */ /* 0x000fe200078e00ff */
[----:B------:R-:W-:Y:S02]  /*bba40*/  IADD3.X RZ, P1, PT, R103, R97, RZ, P1, !PT ;  /* 0x0000006167ff7210 */ /* 0x000fe40000f3e4ff */
[----:B------:R-:W-:Y:S01]  /*bba50*/  IADD3 R78, P3, PT, R87, R78, RZ ;  /* 0x0000004e574e7210 */ /* 0x000fe20007f7e0ff */
[----:B------:R-:W-:Y:S01]  /*bba60*/  IMAD.WIDE.U32 R148, R82, -0x94f09dc, RZ ;  /* 0xf6b0f62452947825 */ /* 0x000fe200078e00ff */
[----:B------:R-:W-:-:S02]  /*bba70*/  IADD3.X RZ, P0, PT, R89, R85, RZ, P5, !PT ;  /* 0x0000005559ff7210 */ /* 0x000fc40002f1e4ff */
[----:B------:R-:W-:Y:S01]  /*bba80*/  IADD3.X R153, P2, PT, RZ, R94, RZ, P2, !PT ;  /* 0x0000005eff997210 */ /* 0x000fe2000175e4ff */
        /* <DEDUP_REMOVED lines=8> */
[----:B------:R-:W-:Y:S01]  /*bbb10*/  IADD3 R152, P1, PT, R153, R88, RZ ;  /* 0x0000005899987210 */ /* 0x000fe20007f3e0ff */
[----:B------:R-:W-:Y:S01]  /*bbb20*/  IMAD.IADD R153, R83, 0x1, R85 ;  /* 0x0000000153997824 */ /* 0x000fe200078e0255 */
[----:B------:R-:W-:Y:S01]  /*bbb30*/  IADD3 R166, P4, PT, R105, R4, RZ ;  /* 0x0000000469a67210 */ /* 0x000fe20007f9e0ff */
[----:B------:R-:W-:Y:S01]  /*bbb40*/  IMAD.WIDE.U32 R84, R82, -0x5555, RZ ;  /* 0xffffaaab52547825 */ /* 0x000fe200078e00ff */
[----:B------:R-:W-:-:S02]  /*bbb50*/  IADD3.X R105, PT, PT, RZ, RZ, R145, P3, P5 ;  /* 0x000000ffff697210 */ /* 0x000fc40001fea491 */
[----:B------:R-:W-:Y:S01]  /*bbb60*/  IADD3.X R83, PT, PT, RZ, RZ, R95, P6, P2 ;  /* 0x000000ffff537210 */ /* 0x000fe200037e445f */
[----:B------:R-:W-:Y:S01]  /*bbb70*/  IMAD.WIDE.U32 R160, R153, -0x4eac0001, RZ ;  /* 0xb153ffff99a07825 */ /* 0x000fe200078e00ff */
[----:B------:R-:W-:-:S03]  /*bbb80*/  IADD3.X R100, P4, PT, R171, R86, RZ, P4, !PT ;  /* 0x00000056ab647210 */ /* 0x000fc6000279e4ff */
[----:B------:R-:W-:Y:S01]  /*bbb90*/  IMAD.WIDE.U32 R144, R153, -0xc7aed41, RZ ;  /* 0xf38512bf99907825 */ /* 0x000fe200078e00ff */
[----:B------:R-:W-:-:S03]  /*bbba0*/  IADD3.X R168, P4, PT, RZ, RZ, RZ, P4, !PT ;  /* 0x000000ffffa87210 */ /* 0x000fc6000279e4ff */
[----:B------:R-:W-:-:S04]  /*bbbb0*/  IMAD.WIDE.U32 R164, R153, -0x5555, RZ ;  /* 0xffffaaab99a47825 */ /* 0x000fc800078e00ff */
[----:B------:R-:W-:-:S04]  /*bbbc0*/  IMAD.WIDE.U32 R126, P2, R6, R223, R126 ;  /* 0x000000df067e7225 */ /* 0x000fc8000784007e */
[----:B------:R-:W-:-:S04]  /*bbbd0*/  IMAD.WIDE.U32 R160, P5, R82, 0x1eabfffe, R160 ;  /* 0x1eabfffe52a07825 */ /* 0x000fc800078a00a0 */
[----:B------:R-:W-:-:S04]  /*bbbe0*/  IMAD.WIDE.U32 R144, P6, R82, 0x64774b84, R144 ;  /* 0x64774b8452907825 */ /* 0x000fc800078c0090 */
[----:B------:R-:W-:-:S04]  /*bbbf0*/  IMAD.WIDE.U32 R154, R153, -0x94f09dc, RZ ;  /* 0xf6b0f624999a7825 */ /* 0x000fc800078e00ff */
[----:B------:R-:W-:-:S04]  /*bbc00*/  IMAD.WIDE.U32 R138, R153, 0x434bacd7, RZ ;  /* 0x434bacd7998a7825 */ /* 0x000fc800078e00ff */
[----:B------:R-:W-:Y:S01]  /*bbc10*/  IMAD.X R157, RZ, RZ, RZ, P5 ;  /* 0x000000ffff9d7224 */ /* 0x000fe200028e06ff */
[----:B------:R-:W-:Y:S01]  /*bbc20*/  IADD3 R98, P5, PT, R126, R125, RZ ;  /* 0x0000007d7e627210 */ /* 0x000fe20007fbe0ff */
[----:B------:R-:W-:Y:S02]  /*bbc30*/  IMAD.X R141, RZ, RZ, RZ, P6 ;  /* 0x000000ffff8d7224 */ /* 0x000fe400030e06ff */
[----:B------:R-:W-:-:S04]  /*bbc40*/  IMAD.WIDE.U32 R164, P3, R82, -0x46010001, R164 ;  /* 0xb9feffff52a47825 */ /* 0x000fc800078600a4 */
[----:B------:R-:W-:-:S04]  /*bbc50*/  IMAD.WIDE.U32 R132, R153, 0x397fe69a, RZ ;  /* 0x397fe69a99847825 */ /* 0x000fc800078e00ff */
[----:B------:R-:W-:-:S04]  /*bbc60*/  IMAD.WIDE.U32 R120, P6, R8, R223, R120 ;  /* 0x000000df08787225 */ /* 0x000fc800078c0078 */
[----:B------:R-:W-:Y:S02]  /*bbc70*/  IMAD.X R123, RZ, RZ, RZ, P2 ;  /* 0x000000ffff7b7224 */ /* 0x000fe400010e06ff */
[----:B------:R-:W-:Y:S02]  /*bbc80*/  IMAD.MOV.U32 R122, RZ, RZ, R127 ;  /* 0x000000ffff7a7224 */ /* 0x000fe400078e007f */
[----:B------:R-:W-:Y:S02]  /*bbc90*/  IMAD.X R163, RZ, RZ, RZ, P3 ;  /* 0x000000ffffa37224 */ /* 0x000fe400018e06ff */
[----:B------:R-:W-:Y:S01]  /*bbca0*/  IMAD.X R115, RZ, RZ, RZ, P6 ;  /* 0x000000ffff737224 */ /* 0x000fe200030e06ff */
[----:B------:R-:W-:Y:S01]  /*bbcb0*/  IADD3 R125, P6, PT, R160, R159, RZ ;  /* 0x0000009fa07d7210 */ /* 0x000fe20007fde0ff */
[----:B------:R-:W-:-:S04]  /*bbcc0*/  IMAD.WIDE.U32 R154, P2, R82, 0x6730d2a0, R154 ;  /* 0x6730d2a0529a7825 */ /* 0x000fc8000784009a */
[----:B------:R-:W-:-:S04]  /*bbcd0*/  IMAD.WIDE.U32 R138, P3, R82, 0x4b1ba7b6, R138 ;  /* 0x4b1ba7b6528a7825 */ /* 0x000fc8000786008a */
[----:B------:R-:W-:-:S04]  /*bbce0*/  IMAD.WIDE.U32.X R122, R7, R223, R122, P5 ;  /* 0x000000df077a7225 */ /* 0x000fc800028e047a */
[----:B------:R-:W-:-:S04]  /*bbcf0*/  IMAD.WIDE.U32 R132, P5, R82, 0x1a0111ea, R132 ;  /* 0x1a0111ea52847825 */ /* 0x000fc800078a0084 */
[----:B------:R-:W-:Y:S02]  /*bbd00*/  IMAD.MOV.U32 R156, RZ, RZ, R161 ;  /* 0x000000ffff9c7224 */ /* 0x000fe400078e00a1 */
[----:B------:R-:W-:Y:S01]  /*bbd10*/  IMAD.X R147, RZ, RZ, RZ, P2 ;  /* 0x000000ffff937224 */ /* 0x000fe200010e06ff */
[----:B------:R-:W-:Y:S01]  /*bbd20*/  IADD3 RZ, P2, PT, R18, R84, RZ ;  /* 0x0000005412ff7210 */ /* 0x000fe20007f5e0ff */
[----:B------:R-:W-:Y:S01]  /*bbd30*/  IMAD.X R135, RZ, RZ, RZ, P3 ;  /* 0x000000ffff877224 */ /* 0x000fe200018e06ff */
[----:B------:R-:W-:Y:S01]  /*bbd40*/  IADD3 R151, P3, PT, R164, R85, RZ ;  /* 0x00000055a4977210 */ /* 0x000fe20007f7e0ff */
[----:B------:R-:W-:Y:S01]  /*bbd50*/  IMAD.X R129, RZ, RZ, RZ, P5 ;  /* 0x000000ffff817224 */ /* 0x000fe200028e06ff */
[----:B------:R-:W-:Y:S01]  /*bbd60*/  IADD3 R4, P5, PT, R120, R117, RZ ;  /* 0x0000007578047210 */ /* 0x000fe20007fbe0ff */
[----:B------:R-:W-:-:S04]  /*bbd70*/  IMAD.WIDE.U32.X R156, R153, 0x1eabfffe, R156, P6 ;  /* 0x1eabfffe999c7825 */ /* 0x000fc800030e049c */
[----:B------:R-:W-:-:S04]  /*bbd80*/  IMAD.WIDE.U32 R112, P6, R10, R223, R112 ;  /* 0x000000df0a707225 */ /* 0x000fc800078c0070 */
[----:B------:R-:W-:-:S04]  /*bbd90*/  IMAD.WIDE.U32 R84, R10, R215, RZ ;  /* 0x000000d70a547225 */ /* 0x000fc800078e00ff */
[----:B------:R-:W-:Y:S02]  /*bbda0*/  IMAD.MOV.U32 R114, RZ, RZ, R121 ;  /* 0x000000ffff727224 */ /* 0x000fe400078e0079 */
[----:B------:R-:W-:Y:S01]  /*bbdb0*/  IMAD.X R95, RZ, RZ, RZ, P6 ;  /* 0x000000ffff5f7224 */ /* 0x000fe200030e06ff */
[----:B------:R-:W-:Y:S01]  /*bbdc0*/  IADD3 R85, P6, PT, R112, R85, RZ ;  /* 0x0000005570557210 */ /* 0x000fe20007fde0ff */
[----:B------:R-:W-:Y:S01]  /*bbdd0*/  IMAD.WIDE.U32.X R114, R9, R223, R114, P5 ;  /* 0x000000df09727225 */ /* 0x000fe200028e0472 */
[----:B------:R-:W-:-:S03]  /*bbde0*/  IADD3 R117, P5, PT, R154, R149, RZ ;  /* 0x000000959a757210 */ /* 0x000fc60007fbe0ff */
[----:B------:R-:W-:-:S04]  /*bbdf0*/  IMAD.WIDE.U32 R88, R13, R215, RZ ;  /* 0x000000d70d587225 */ /* 0x000fc800078e00ff */
[----:B------:R-:W-:-:S04]  /*bbe00*/  IMAD.WIDE.U32 R142, R82, -0xc7aed41, RZ ;  /* 0xf38512bf528e7825 */ /* 0x000fc800078e00ff */
[----:B------:R-:W-:Y:S02]  /*bbe10*/  IMAD.MOV.U32 R94, RZ, RZ, R113 ;  /* 0x000000ffff5e7224 */ /* 0x000fe400078e0071 */
[----:B------:R-:W-:Y:S02]  /*bbe20*/  IMAD.MOV.U32 R146, RZ, RZ, R155 ;  /* 0x000000ffff927224 */ /* 0x000fe400078e009b */
[----:B------:R-:W-:Y:S02]  /*bbe30*/  IMAD.MOV.U32 R162, RZ, RZ, R165 ;  /* 0x000000ffffa27224 */ /* 0x000fe400078e00a5 */
[----:B------:R-:W-:Y:S01]  /*bbe40*/  IMAD.WIDE.U32.X R94, R11, R223, R94, P6 ;  /* 0x000000df0b5e7225 */ /* 0x000fe200030e045e */
[----:B------:R-:W-:-:S03]  /*bbe50*/  IADD3 R113, P6, PT, R144, R143, RZ ;  /* 0x0000008f90717210 */ /* 0x000fc60007fde0ff */
[----:B------:R-:W-:-:S04]  /*bbe60*/  IMAD.WIDE.U32.X R146, R153, 0x6730d2a0, R146, P5 ;  /* 0x6730d2a099927825 */ /* 0x000fc800028e0492 */
[----:B------:R-:W-:-:S04]  /*bbe70*/  IMAD.WIDE.U32 R96, R15, R215, RZ ;  /* 0x000000d70f607225 */ /* 0x000fc800078e00ff */
[----:B------:R-:W-:Y:S01]  /*bbe80*/  IMAD.WIDE.U32.X R162, R153, -0x46010001, R162, P3 ;  /* 0xb9feffff99a27825 */ /* 0x000fe200018e04a2 */
[----:B------:R-:W-:-:S03]  /*bbe90*/  IADD3 R166, P3, PT, R167, R166, RZ ;  /* 0x000000a6a7a67210 */ /* 0x000fc60007f7e0ff */
[----:B------:R-:W-:Y:S01]  /*bbea0*/  IMAD.WIDE.U32 R86, R12, R215, RZ ;  /* 0x000000d70c567225 */ /* 0x000fe200078e00ff */
[----:B------:R-:W-:-:S03]  /*bbeb0*/  IADD3.X R167, P3, PT, R105, R100, RZ, P3, !PT ;  /* 0x0000006469a77210 */ /* 0x000fc60001f7e4ff */
[----:B------:R-:W-:-:S04]  /*bbec0*/  IMAD.WIDE.U32 R88, P5, R12, R223, R88 ;  /* 0x000000df0c587225 */ /* 0x000fc800078a0058 */
[----:B------:R-:W-:Y:S02]  /*bbed0*/  IMAD.MOV.U32 R140, RZ, RZ, R145 ;  /* 0x000000ffff8c7224 */ /* 0x000fe400078e0091 */
[----:B------:R-:W-:Y:S01]  /*bbee0*/  IMAD.X R101, RZ, RZ, RZ, P5 ;  /* 0x000000ffff657224 */ /* 0x000fe200028e06ff */
[----:B------:R-:W-:Y:S01]  /*bbef0*/  IADD3 R87, P5, PT, R88, R87, RZ ;  /* 0x0000005758577210 */ /* 0x000fe20007fbe0ff */
[----:B------:R-:W-:-:S04]  /*bbf00*/  IMAD.WIDE.U32.X R140, R153, 0x64774b84, R140, P6 ;  /* 0x64774b84998c7825 */ /* 0x000fc800030e048c */
[----:B------:R-:W-:-:S04]  /*bbf10*/  IMAD.WIDE.U32 R102, R17, R215, RZ ;  /* 0x000000d711667225 */ /* 0x000fc800078e00ff */
[----:B------:R-:W-:-:S04]  /*bbf20*/  IMAD.WIDE.U32 R96, P6, R14, R223, R96 ;  /* 0x000000df0e607225 */ /* 0x000fc800078c0060 */
[----:B------:R-:W-:-:S04]  /*bbf30*/  IMAD.WIDE.U32 R136, R82, 0x434bacd7, RZ ;  /* 0x434bacd752887825 */ /* 0x000fc800078e00ff */
        /* <DEDUP_REMOVED lines=8> */
[----:B------:R-:W-:Y:S01]  /*bbfc0*/  IADD3 R109, P5, PT, R102, R109, RZ ;  /* 0x0000006d666d7210 */ /* 0x000fe20007fbe0ff */
[----:B------:R-:W-:Y:S01]  /*bbfd0*/  IMAD.WIDE.U32.X R134, R153, 0x4b1ba7b6, R134, P6 ;  /* 0x4b1ba7b699867825 */ /* 0x000fe200030e0486 */
[----:B------:R-:W-:-:S03]  /*bbfe0*/  IADD3 R107, P6, PT, R96, R107, RZ ;  /* 0x0000006b606b7210 */ /* 0x000fc60007fde0ff */
[----:B------:R-:W-:-:S04]  /*bbff0*/  IMAD.WIDE.U32 R130, R82, 0x397fe69a, RZ ;  /* 0x397fe69a52827825 */ /* 0x000fc800078e00ff */
[----:B------:R-:W-:Y:S02]  /*bc000*/  IMAD.MOV.U32 R104, RZ, RZ, R97 ;  /* 0x000000ffff687224 */ /* 0x000fe400078e0061 */
[----:B------:R-:W-:Y:S01]  /*bc010*/  IMAD.MOV.U32 R110, RZ, RZ, R103 ;  /* 0x000000ffff6e7224 */ /* 0x000fe200078e0067 */
[----:B------:R-:W-:Y:S01]  /*bc020*/  IADD3.X R103, P3, PT, RZ, RZ, RZ, P3, !PT ;  /* 0x000000ffff677210 */ /* 0x000fe20001f7e4ff */
[----:B------:R-:W-:Y:S01]  /*bc030*/  IMAD.WIDE.U32.X R104, R15, R223, R104, P6 ;  /* 0x000000df0f687225 */ /* 0x000fe200030e0468 */
[----:B------:R-:W-:-:S03]  /*bc040*/  IADD3 R97, P6, PT, R132, R131, RZ ;  /* 0x0000008384617210 */ /* 0x000fc60007fde0ff */
[----:B------:R-:W-:Y:S01]  /*bc050*/  IMAD.WIDE.U32.X R110, R17, R223, R110, P5 ;  /* 0x000000df116e7225 */ /* 0x000fe200028e046e */
[----:B------:R-:W-:-:S03]  /*bc060*/  IADD3 R103, P5, PT, R103, R168, RZ ;  /* 0x000000a867677210 */ /* 0x000fc60007fbe0ff */
[----:B------:R-:W-:Y:S02]  /*bc070*/  IMAD.MOV.U32 R128, RZ, RZ, R133 ;  /* 0x000000ffff807224 */ /* 0x000fe400078e0085 */
[----:B------:R-:W-:-:S04]  /*bc080*/  IMAD.WIDE.U32 R168, R82, -0x5555, R18 ;  /* 0xffffaaab52a87825 */ /* 0x000fc800078e0012 */
[----:B------:R-:W-:Y:S01]  /*bc090*/  IMAD.X R18, RZ, RZ, RZ, P4 ;  /* 0x000000ffff127224 */ /* 0x000fe200020e06ff */
[----:B------:R-:W-:Y:S01]  /*bc0a0*/  IADD3 RZ, P4, PT, R76, R158, RZ ;  /* 0x0000009e4cff7210 */ /* 0x000fe20007f9e0ff */
[----:B------:R-:W-:Y:S01]  /*bc0b0*/  IMAD.WIDE.U32.X R128, R153, 0x1a0111ea, R128, P6 ;  /* 0x1a0111ea99807825 */ /* 0x000fe200030e0480 */
[----:B------:R-:W-:Y:S02]  /*bc0c0*/  IADD3.X R153, P1, PT, R92, R83, RZ, P1, !PT ;  /* 0x000000535c997210 */ /* 0x000fe40000f3e4ff */
[----:B------:R-:W-:Y:S01]  /*bc0d0*/  IADD3 RZ, P6, PT, R74, R232, RZ ;  /* 0x000000e84aff7210 */ /* 0x000fe20007fde0ff */
[----:B------:R-:W-:Y:S01]  /*bc0e0*/  IMAD.IADD R164, R169, 0x1, R164 ;  /* 0x00000001a9a47824 */ /* 0x000fe200078e02a4 */
[----:B------:R-:W-:Y:S02]  /*bc0f0*/  IADD3.X R83, PT, PT, R18, RZ, RZ, P5, P3 ;  /* 0x000000ff12537210 */ /* 0x000fe40002fe64ff */
[----:B------:R-:W-:Y:S02]  /*bc100*/  IADD3.X R18, P0, PT, RZ, R236, RZ, P0, !PT ;  /* 0x000000ecff127210 */ /* 0x000fe4000071e4ff */
[----:B------:R-:W-:Y:S01]  /*bc110*/  IADD3.X RZ, P6, PT, R75, R93, RZ, P6, !PT ;  /* 0x0000005d4bff7210 */ /* 0x000fe200037de4ff */
[----:B------:R-:W-:Y:S01]  /*bc120*/  IMAD.WIDE.U32 R74, R12, R213, R74 ;  /* 0x000000d50c4a7225 */ /* 0x000fe200078e004a */
[----:B------:R-:W-:-:S02]  /*bc130*/  IADD3.X R93, P1, PT, RZ, R18, RZ, P1, !PT ;  /* 0x00000012ff5d7210 */ /* 0x000fc40000f3e4ff */
[----:B------:R-:W-:Y:S01]  /*bc140*/  IADD3.X RZ, P5, PT, R19, R151, RZ, P2, !PT ;  /* 0x0000009713ff7210 */ /* 0x000fe200017be4ff */
[----:B------:R-:W-:Y:S01]  /*bc150*/  IMAD.IADD R234, R75, 0x1, R234 ;  /* 0x000000014bea7824 */ /* 0x000fe200078e02ea */
[----:B------:R-:W-:Y:S02]  /*bc160*/  IADD3.X R237, PT, PT, RZ, RZ, R237, P1, P0 ;  /* 0x000000ffffed7210 */ /* 0x000fe40000fe04ed */
[----:B------:R-:W-:Y:S02]  /*bc170*/  IADD3 R74, P0, PT, R93, R74, RZ ;  /* 0x0000004a5d4a7210 */ /* 0x000fe40007f1e0ff */
[----:B------:R-:W-:Y:S01]  /*bc180*/  IADD3.X RZ, P4, PT, R77, R125, RZ, P4, !PT ;  /* 0x0000007d4dff7210 */ /* 0x000fe2000279e4ff */
[----:B------:R-:W-:Y:S01]  /*bc190*/  IMAD.WIDE.U32 R76, R82, -0x4eac0001, R76 ;  /* 0xb153ffff524c7825 */ /* 0x000fe200078e004c */
[----:B------:R-:W-:Y:S02]  /*bc1a0*/  IADD3.X R75, P0, PT, R234, R237, RZ, P0, !PT ;  /* 0x000000edea4b7210 */ /* 0x000fe4000071e4ff */
[----:B------:R-:W-:Y:S01]  /*bc1b0*/  IADD3.X R19, P6, PT, RZ, R230, RZ, P6, !PT ;  /* 0x000000e6ff137210 */ /* 0x000fe200037de4ff */
[----:B------:R-:W-:Y:S01]  /*bc1c0*/  IMAD.IADD R160, R77, 0x1, R160 ;  /* 0x000000014da07824 */ /* 0x000fe200078e02a0 */
[----:B------:R-:W-:-:S02]  /*bc1d0*/  IADD3 RZ, P1, PT, R78, R174, RZ ;  /* 0x000000ae4eff7210 */ /* 0x000fc40007f3e0ff */
[----:B------:R-:W-:Y:S02]  /*bc1e0*/  IADD3 RZ, P3, PT, RZ, R168, RZ ;  /* 0x000000a8ffff7210 */ /* 0x000fe40007f7e0ff */
[----:B------:R-:W-:Y:S02]  /*bc1f0*/  IADD3.X R19, P0, PT, RZ, R19, RZ, P0, !PT ;  /* 0x00000013ff137210 */ /* 0x000fe4000071e4ff */
[----:B------:R-:W-:Y:S01]  /*bc200*/  IADD3.X RZ, P1, PT, R79, R99, RZ, P1, !PT ;  /* 0x000000634fff7210 */ /* 0x000fe20000f3e4ff */
[----:B------:R-:W-:Y:S01]  /*bc210*/  IMAD.WIDE.U32 R78, R14, R213, R78 ;  /* 0x000000d50e4e7225 */ /* 0x000fe200078e004e */
[----:B------:R-:W-:Y:S02]  /*bc220*/  IADD3.X RZ, P3, PT, RZ, R164, RZ, P3, !PT ;  /* 0x000000a4ffff7210 */ /* 0x000fe40001f7e4ff */
[----:B------:R-:W-:Y:S01]  /*bc230*/  IADD3.X R77, P5, PT, RZ, R162, RZ, P5, !PT ;  /* 0x000000a2ff4d7210 */ /* 0x000fe20002fbe4ff */
[----:B------:R-:W-:Y:S01]  /*bc240*/  IMAD.IADD R228, R79, 0x1, R228 ;  /* 0x000000014fe47824 */ /* 0x000fe200078e02e4 */
[----:B------:R-:W-:-:S02]  /*bc250*/  IADD3.X R231, PT, PT, RZ, RZ, R231, P0, P6 ;  /* 0x000000ffffe77210 */ /* 0x000fc400007ec4e7 */
[----:B------:R-:W-:Y:S02]  /*bc260*/  IADD3.X R77, P6, PT, RZ, R77, RZ, P3, !PT ;  /* 0x0000004dff4d7210 */ /* 0x000fe40001fde4ff */
[----:B------:R-:W-:Y:S01]  /*bc270*/  IADD3 R78, P0, PT, R19, R78, RZ ;  /* 0x0000004e134e7210 */ /* 0x000fe20007f1e0ff */
[----:B------:R-:W-:Y:S01]  /*bc280*/  IMAD.WIDE.U32 R18, R16, R213, R166 ;  /* 0x000000d510127225 */ /* 0x000fe200078e00a6 */
[----:B------:R-:W-:Y:S02]  /*bc290*/  IADD3 RZ, P2, PT, R152, R148, RZ ;  /* 0x0000009498ff7210 */ /* 0x000fe40007f5e0ff */
[----:B------:R-:W-:Y:S01]  /*bc2a0*/  IADD3.X R163, PT, PT, RZ, RZ, R163, P6, P5 ;  /* 0x000000ffffa37210 */ /* 0x000fe200037ea4a3 */
[----:B------:R-:W-:Y:S01]  /*bc2b0*/  IMAD.IADD R150, R19, 0x1, R150 ;  /* 0x0000000113967824 */ /* 0x000fe200078e0296 */
[----:B------:R-:W-:Y:S02]  /*bc2c0*/  IADD3 RZ, P3, PT, R74, R142, RZ ;  /* 0x0000008e4aff7210 */ /* 0x000fe40007f7e0ff */
[----:B------:R-:W-:-:S02]  /*bc2d0*/  IADD3.X R79, P0, PT, R228, R231, RZ, P0, !PT ;  /* 0x000000e7e44f7210 */ /* 0x000fc4000071e4ff */
[----:B------:R-:W-:Y:S02]  /*bc2e0*/  IADD3.X R93, P5, PT, RZ, R172, RZ, P1, !PT ;  /* 0x000000acff5d7210 */ /* 0x000fe40000fbe4ff */
[----:B------:R-:W-:Y:S01]  /*bc2f0*/  IADD3.X RZ, P2, PT, R153, R117, RZ, P2, !PT ;  /* 0x0000007599ff7210 */ /* 0x000fe2000175e4ff */
[C---:B------:R-:W-:Y:S01]  /*bc300*/  IMAD.WIDE.U32 R152, R82.reuse, -0x94f09dc, R152 ;  /* 0xf6b0f62452987825 */ /* 0x040fe200078e0098 */
[----:B------:R-:W-:Y:S02]  /*bc310*/  IADD3.X RZ, P1, PT, R75, R113, RZ, P3, !PT ;  /* 0x000000714bff7210 */ /* 0x000fe40001f3e4ff */
[----:B------:R-:W-:Y:S01]  /*bc320*/  IADD3.X R93, P0, PT, RZ, R93, RZ, P0, !PT ;  /* 0x0000005dff5d7210 */ /* 0x000fe2000071e4ff */
[----:B------:R-:W-:Y:S01]  /*bc330*/  IMAD.IADD R154, R153, 0x1, R154 ;  /* 0x00000001999a7824 */ /* 0x000fe200078e029a */
[----:B------:R-:W-:Y:S01]  /*bc340*/  IADD3 R76, P6, PT, R77, R76, RZ ;  /* 0x0000004c4d4c7210 */ /* 0x000fe20007fde0ff */
[----:B------:R-:W-:Y:S01]  /*bc350*/  IMAD.WIDE.U32 R74, R82, -0xc7aed41, R74 ;  /* 0xf38512bf524a7825 */ /* 0x000fe200078e004a */
[----:B------:R-:W-:-:S02]  /*bc360*/  IADD3 RZ, P3, PT, R166, R56, RZ ;  /* 0x00000038a6ff7210 */ /* 0x000fc40007f7e0ff */
[----:B------:R-:W-:Y:S01]  /*bc370*/  IADD3.X R173, PT, PT, RZ, RZ, R173, P0, P5 ;  /* 0x000000ffffad7210 */ /* 0x000fe200007ea4ad */
[----:B------:R-:W-:Y:S01]  /*bc380*/  IMAD.IADD R144, R75, 0x1, R144 ;  /* 0x000000014b907824 */ /* 0x000fe200078e0290 */
[----:B------:R-:W-:Y:S02]  /*bc390*/  IADD3.X R77, P6, PT, R160, R163, RZ, P6, !PT ;  /* 0x000000a3a04d7210 */ /* 0x000fe400037de4ff */
[----:B------:R-:W-:Y:S02]  /*bc3a0*/  IADD3.X R153, P4, PT, RZ, R156, RZ, P4, !PT ;  /* 0x0000009cff997210 */ /* 0x000fe4000279e4ff */
[----:B------:R-:W-:Y:S02]  /*bc3b0*/  IADD3.X RZ, P3, PT, R167, R57, RZ, P3, !PT ;  /* 0x00000039a7ff7210 */ /* 0x000fe40001f7e4ff */
[----:B------:R-:W-:Y:S02]  /*bc3c0*/  IADD3 R18, P5, PT, R93, R18, RZ ;  /* 0x000000125d127210 */ /* 0x000fe40007fbe0ff */
[----:B------:R-:W-:-:S02]  /*bc3d0*/  IADD3.X R153, P6, PT, RZ, R153, RZ, P6, !PT ;  /* 0x00000099ff997210 */ /* 0x000fc400037de4ff */
[----:B------:R-:W-:Y:S02]  /*bc3e0*/  IADD3.X R19, P5, PT, R150, R173, RZ, P5, !PT ;  /* 0x000000ad96137210 */ /* 0x000fe40002fbe4ff */
[----:B------:R-:W-:Y:S02]  /*bc3f0*/  IADD3.X R56, P3, PT, RZ, R90, RZ, P3, !PT ;  /* 0x0000005aff387210 */ /* 0x000fe40001f7e4ff */
[----:B------:R-:W-:Y:S02]  /*bc400*/  IADD3.X R157, PT, PT, RZ, RZ, R157, P6, P4 ;  /* 0x000000ffff9d7210 */ /* 0x000fe400037e849d */
[----:B------:R-:W-:Y:S02]  /*bc410*/  IADD3.X R56, P5, PT, RZ, R56, RZ, P5, !PT ;  /* 0x00000038ff387210 */ /* 0x000fe40002fbe4ff */
[----:B------:R-:W-:Y:S02]  /*bc420*/  IADD3 R152, P4, PT, R153, R152, RZ ;  /* 0x0000009899987210 */ /* 0x000fe40007f9e0ff */
[----:B------:R-:W-:-:S02]  /*bc430*/  IADD3.X R90, PT, PT, RZ, RZ, R91, P5, P3 ;  /* 0x000000ffff5a7210 */ /* 0x000fc40002fe645b */
[----:B------:R-:W-:Y:S02]  /*bc440*/  IADD3.X R153, P4, PT, R154, R157, RZ, P4, !PT ;  /* 0x0000009d9a997210 */ /* 0x000fe4000279e4ff */
[----:B------:R-:W-:Y:S02]  /*bc450*/  IADD3.X R75, P3, PT, RZ, R146, RZ, P2, !PT ;  /* 0x00000092ff4b7210 */ /* 0x000fe4000177e4ff */
[----:B------:R-:W-:Y:S02]  /*bc460*/  IADD3 RZ, P0, PT, R76, R124, RZ ;  /* 0x0000007c4cff7210 */ /* 0x000fe40007f1e0ff */
[----:B------:R-:W-:Y:S02]  /*bc470*/  IADD3 RZ, P6, PT, R78, R136, RZ ;  /* 0x000000884eff7210 */ /* 0x000fe40007fde0ff */
[----:B------:R-:W-:Y:S02]  /*bc480*/  IADD3.X R75, P5, PT, RZ, R75, RZ, P4, !PT ;  /* 0x0000004bff4b7210 */ /* 0x000fe400027be4ff */
[----:B------:R-:W-:Y:S01]  /*bc490*/  IADD3.X RZ, P0, PT, R77, R98, RZ, P0, !PT ;  /* 0x000000624dff7210 */ /* 0x000fe2000071e4ff */
[----:B------:R-:W-:Y:S01]  /*bc4a0*/  IMAD.WIDE.U32 R76, R6, R215, R76 ;  /* 0x000000d7064c7225 */ /* 0x000fe200078e004c */
[----:B------:R-:W-:-:S02]  /*bc4b0*/  IADD3.X RZ, P6, PT, R79, R89, RZ, P6, !PT ;  /* 0x000000594fff7210 */ /* 0x000fc400037de4ff */
[----:B------:R-:W-:Y:S01]  /*bc4c0*/  IADD3.X R147, PT, PT, RZ, RZ, R147, P5, P3 ;  /* 0x000000ffff937210 */ /* 0x000fe20002fe6493 */
[----:B------:R-:W-:Y:S01]  /*bc4d0*/  IMAD.WIDE.U32 R78, R82, 0x434bacd7, R78 ;  /* 0x434bacd7524e7825 */ /* 0x000fe200078e004e */
[----:B------:R-:W-:Y:S02]  /*bc4e0*/  IADD3 R74, P5, PT, R75, R74, RZ ;  /* 0x0000004a4b4a7210 */ /* 0x000fe40007fbe0ff */
[----:B------:R-:W-:Y:S01]  /*bc4f0*/  IADD3 RZ, P3, PT, RZ, R76, RZ ;  /* 0x0000004cffff7210 */ /* 0x000fe20007f7e0ff */
[----:B------:R-:W-:Y:S01]  /*bc500*/  IMAD.IADD R77, R77, 0x1, R126 ;  /* 0x000000014d4d7824 */ /* 0x000fe200078e027e */
[----:B------:R-:W-:Y:S01]  /*bc510*/  IADD3.X R75, P5, PT, R144, R147, RZ, P5, !PT ;  /* 0x00000093904b7210 */ /* 0x000fe20002fbe4ff */
[----:B------:R-:W-:Y:S01]  /*bc520*/  IMAD.IADD R138, R79, 0x1, R138 ;  /* 0x000000014f8a7824 */ /* 0x000fe200078e028a */
[----:B------:R-:W-:Y:S02]  /*bc530*/  IADD3.X R79, P1, PT, RZ, R140, RZ, P1, !PT ;  /* 0x0000008cff4f7210 */ /* 0x000fe40000f3e4ff */
[----:B------:R-:W-:-:S02]  /*bc540*/  IADD3.X R57, P0, PT, RZ, R122, RZ, P0, !PT ;  /* 0x0000007aff397210 */ /* 0x000fc4000071e4ff */
[----:B------:R-:W-:Y:S02]  /*bc550*/  IADD3.X RZ, P3, PT, RZ, R77, RZ, P3, !PT ;  /* 0x0000004dffff7210 */ /* 0x000fe40001f7e4ff */
[----:B------:R-:W-:Y:S02]  /*bc560*/  IADD3.X R79, P5, PT, RZ, R79, RZ, P5, !PT ;  /* 0x0000004fff4f7210 */ /* 0x000fe40002fbe4ff */
[----:B------:R-:W-:Y:S02]  /*bc570*/  IADD3 RZ, P2, PT, R152, R116, RZ ;  /* 0x0000007498ff7210 */ /* 0x000fe40007f5e0ff */
[----:B------:R-:W-:Y:S02]  /*bc580*/  IADD3.X R57, P3, PT, RZ, R57, RZ, P3, !PT ;  /* 0x00000039ff397210 */ /* 0x000fe40001f7e4ff */
[----:B------:R-:W-:Y:S02]  /*bc590*/  IADD3.X R141, PT, PT, RZ, RZ, R141, P5, P1 ;  /* 0x000000ffff8d7210 */ /* 0x000fe40002fe248d */
[----:B------:R-:W-:-:S02]  /*bc5a0*/  IADD3 RZ, P4, PT, R18, R130, RZ ;  /* 0x0000008212ff7210 */ /* 0x000fc40007f9e0ff */
[----:B------:R-:W-:Y:S02]  /*bc5b0*/  IADD3 R103, P5, PT, R56, R103, RZ ;  /* 0x0000006738677210 */ /* 0x000fe40007fbe0ff */
[----:B------:R-:W-:Y:S01]  /*bc5c0*/  IADD3.X RZ, P2, PT, R153, R4, RZ, P2, !PT ;  /* 0x0000000499ff7210 */ /* 0x000fe2000175e4ff */
[----:B------:R-:W-:Y:S01]  /*bc5d0*/  IMAD.WIDE.U32 R152, R8, R215, R152 ;  /* 0x000000d708987225 */ /* 0x000fe200078e0098 */
[----:B------:R-:W-:Y:S02]  /*bc5e0*/  IADD3.X R123, PT, PT, RZ, RZ, R123, P3, P0 ;  /* 0x000000ffff7b7210 */ /* 0x000fe40001fe047b */
[----:B------:R-:W-:Y:S01]  /*bc5f0*/  IADD3.X RZ, P4, PT, R19, R97, RZ, P4, !PT ;  /* 0x0000006113ff7210 */ /* 0x000fe2000279e4ff */
[----:B------:R-:W-:Y:S01]  /*bc600*/  IMAD.WIDE.U32 R18, R82, 0x397fe69a, R18 ;  /* 0x397fe69a52127825 */ /* 0x000fe200078e0012 */
[----:B------:R-:W-:Y:S02]  /*bc610*/  IADD3.X R4, P0, PT, R90, R83, RZ, P5, !PT ;  /* 0x000000535a047210 */ /* 0x000fe40002f1e4ff */
[----:B------:R-:W-:Y:S01]  /*bc620*/  IADD3 R78, P5, PT, R79, R78, RZ ;  /* 0x0000004e4f4e7210 */ /* 0x000fe20007fbe0ff */
[----:B------:R-:W-:Y:S01]  /*bc630*/  IMAD.IADD R132, R19, 0x1, R132 ;  /* 0x0000000113847824 */ /* 0x000fe200078e0284 */
[----:B------:R-:W-:Y:S01]  /*bc640*/  IADD3 RZ, P3, PT, R74, R84, RZ ;  /* 0x000000544aff7210 */ /* 0x000fe20007f7e0ff */
[----:B------:R-:W-:Y:S01]  /*bc650*/  IMAD.IADD R120, R153, 0x1, R120 ;  /* 0x0000000199787824 */ /* 0x000fe200078e0278 */
[----:B------:R-:W-:Y:S01]  /*bc660*/  IADD3.X R79, P5, PT, R138, R141, RZ, P5, !PT ;  /* 0x0000008d8a4f7210 */ /* 0x000fe20002fbe4ff */
[----:B------:R-:W-:Y:S01]  /*bc670*/  IMAD R19, R77, -0x30003, RZ ;  /* 0xfffcfffd4d137824 */ /* 0x000fe200078e02ff */
[----:B------:R-:W-:-:S02]  /*bc680*/  IADD3.X R83, P6, PT, RZ, R134, RZ, P6, !PT ;  /* 0x00000086ff537210 */ /* 0x000fc400037de4ff */
[----:B------:R-:W-:Y:S01]  /*bc690*/  IADD3 R152, P1, PT, R57, R152, RZ ;  /* 0x0000009839987210 */ /* 0x000fe20007f3e0ff */
[C---:B------:R-:W-:Y:S01]  /*bc6a0*/  IMAD.WIDE.U32 R56, R76.reuse, -0x30003, RZ ;  /* 0xfffcfffd4c387825 */ /* 0x040fe200078e00ff */
[----:B------:R-:W-:Y:S02]  /*bc6b0*/  IADD3.X RZ, P3, PT, R75, R85, RZ, P3, !PT ;  /* 0x000000554bff7210 */ /* 0x000fe40001f7e4ff */
[----:B------:R-:W-:Y:S01]  /*bc6c0*/  IADD3.X R83, P5, PT, RZ, R83, RZ, P5, !PT ;  /* 0x00000053ff537210 */ /* 0x000fe20002fbe4ff */
[----:B------:R-:W-:Y:S01]  /*bc6d0*/  IMAD R85, R76, -0x760c0004, R19 ;  /* 0x89f3fffc4c557824 */ /* 0x000fe200078e0213 */
[----:B------:R-:W-:Y:S01]  /*bc6e0*/  IADD3.X R153, P1, PT, R120, R123, RZ, P1, !PT ;  /* 0x0000007b78997210 */ /* 0x000fe20000f3e4ff */
[----:B------:R-:W-:Y:S01]  /*bc6f0*/  IMAD.WIDE.U32 R74, R10, R215, R74 ;  /* 0x000000d70a4a7225 */ /* 0x000fe200078e004a */
[----:B------:R-:W-:Y:S02]  /*bc700*/  IADD3.X R19, P2, PT, RZ, R114, RZ, P2, !PT ;  /* 0x00000072ff137210 */ /* 0x000fe4000175e4ff */
[----:B------:R-:W-:Y:S01]  /*bc710*/  IADD3.X R135, PT, PT, RZ, RZ, R135, P5, P6 ;  /* 0x000000ffff877210 */ /* 0x000fe20002fec487 */
[----:B------:R-:W-:Y:S01]  /*bc720*/  IMAD.IADD R57, R57, 0x1, R85 ;  /* 0x0000000139397824 */ /* 0x000fe200078e0255 */
[----:B------:R-:W-:Y:S01]  /*bc730*/  IADD3 R82, P6, PT, R83, R18, RZ ;  /* 0x0000001253527210 */ /* 0x000fe20007fde0ff */
[----:B------:R-:W-:Y:S01]  /*bc740*/  IMAD.IADD R112, R75, 0x1, R112 ;  /* 0x000000014b707824 */ /* 0x000fe200078e0270 */
[----:B------:R-:W-:Y:S01]  /*bc750*/  IADD3.X R19, P5, PT, RZ, R19, RZ, P1, !PT ;  /* 0x00000013ff137210 */ /* 0x000fe20000fbe4ff */
[----:B------:R-:W-:Y:S01]  /*bc760*/  IMAD.WIDE.U32 R84, R56, -0x5555, RZ ;  /* 0xffffaaab38547825 */ /* 0x000fe200078e00ff */
[----:B------:R-:W-:-:S02]  /*bc770*/  IADD3.X R83, P1, PT, R132, R135, RZ, P6, !PT ;  /* 0x0000008784537210 */ /* 0x000fc4000373e4ff */
[----:B------:R-:W-:Y:S01]  /*bc780*/  IADD3 R18, P6, PT, R19, R74, RZ ;  /* 0x0000004a13127210 */ /* 0x000fe20007fde0ff */
[----:B------:R-:W-:Y:S01]  /*bc790*/  IMAD.WIDE.U32 R74, R57, -0x5555, RZ ;  /* 0xffffaaab394a7825 */ /* 0x000fe200078e00ff */
[----:B------:R-:W-:Y:S02]  /*bc7a0*/  IADD3.X R116, P4, PT, RZ, R128, RZ, P4, !PT ;  /* 0x00000080ff747210 */ /* 0x000fe4000279e4ff */
[----:B------:R-:W-:Y:S01]  /*bc7b0*/  IADD3.X R115, PT, PT, RZ, RZ, R115, P5, P2 ;  /* 0x000000ffff737210 */ /* 0x000fe20002fe4473 */
[----:B------:R-:W-:Y:S01]  /*bc7c0*/  IMAD.WIDE.U32 R90, R56, -0x5555, R76 ;  /* 0xffffaaab385a7825 */ /* 0x000fe200078e004c */
[----:B------:R-:W-:Y:S02]  /*bc7d0*/  IADD3.X R116, P2, PT, RZ, R116, RZ, P1, !PT ;  /* 0x00000074ff747210 */ /* 0x000fe40000f5e4ff */
[----:B------:R-:W-:Y:S01]  /*bc7e0*/  IADD3.X R19, P6, PT, R112, R115, RZ, P6, !PT ;  /* 0x0000007370137210 */ /* 0x000fe200037de4ff */
[----:B------:R-:W-:Y:S01]  /*bc7f0*/  IMAD.WIDE.U32 R74, P5, R56, -0x46010001, R74 ;  /* 0xb9feffff384a7825 */ /* 0x000fe200078a004a */
[----:B------:R-:W-:-:S02]  /*bc800*/  IADD3.X R93, P3, PT, RZ, R94, RZ, P3, !PT ;  /* 0x0000005eff5d7210 */ /* 0x000fc40001f7e4ff */
[----:B------:R-:W-:Y:S01]  /*bc810*/  IADD3.X R129, PT, PT, RZ, RZ, R129, P2, P4 ;  /* 0x000000ffff817210 */ /* 0x000fe200017e8481 */
[----:B------:R-:W-:Y:S01]  /*bc820*/  IMAD.X R89, RZ, RZ, RZ, P5 ;  /* 0x000000ffff597224 */ /* 0x000fe200028e06ff */
[----:B------:R-:W-:Y:S01]  /*bc830*/  IADD3 RZ, P2, PT, R76, R84, RZ ;  /* 0x000000544cff7210 */ /* 0x000fe20007f5e0ff */
[----:B------:R-:W-:Y:S01]  /*bc840*/  IMAD.WIDE.U32 R98, R57, -0xc7aed41, RZ ;  /* 0xf38512bf39627825 */ /* 0x000fe200078e00ff */
[----:B------:R-:W-:Y:S02]  /*bc850*/  IADD3 R97, P4, PT, R74, R85, RZ ;  /* 0x000000554a617210 */ /* 0x000fe40007f9e0ff */
[----:B------:R-:W-:Y:S01]  /*bc860*/  IADD3.X R93, P6, PT, RZ, R93, RZ, P6, !PT ;  /* 0x0000005dff5d7210 */ /* 0x000fe200037de4ff */
[----:B------:R-:W-:Y:S01]  /*bc870*/  IMAD.WIDE.U32 R84, R12, R215, R78 ;  /* 0x000000d70c547225 */ /* 0x000fe200078e004e */
[----:B------:R-:W-:Y:S02]  /*bc880*/  IADD3 RZ, P1, PT, R78, R86, RZ ;  /* 0x000000564eff7210 */ /* 0x000fe40007f3e0ff */
[----:B------:R-:W-:Y:S01]  /*bc890*/  IADD3.X R95, PT, PT, RZ, RZ, R95, P6, P3 ;  /* 0x000000ffff5f7210 */ /* 0x000fe200037e645f */
[----:B------:R-:W-:Y:S01]  /*bc8a0*/  IMAD.IADD R76, R85, 0x1, R88 ;  /* 0x00000001554c7824 */ /* 0x000fe200078e0258 */
[----:B------:R-:W-:Y:S01]  /*bc8b0*/  IADD3 RZ, P6, PT, RZ, R90, RZ ;  /* 0x0000005affff7210 */ /* 0x000fe20007fde0ff */
[----:B------:R-:W-:Y:S01]  /*bc8c0*/  IMAD.MOV.U32 R88, RZ, RZ, R75 ;  /* 0x000000ffff587224 */ /* 0x000fe200078e004b */
[----:B------:R-:W-:Y:S01]  /*bc8d0*/  IADD3.X RZ, P5, PT, R79, R87, RZ, P1, !PT ;  /* 0x000000574fff7210 */ /* 0x000fe20000fbe4ff */
[----:B------:R-:W-:Y:S01]  /*bc8e0*/  IMAD.IADD R90, R91, 0x1, R74 ;  /* 0x000000015b5a7824 */ /* 0x000fe200078e024a */
[----:B------:R-:W-:Y:S01]  /*bc8f0*/  IADD3 R74, P3, PT, R93, R84, RZ ;  /* 0x000000545d4a7210 */ /* 0x000fe20007f7e0ff */
[----:B------:R-:W-:Y:S01]  /*bc900*/  IMAD.WIDE.U32.X R78, R57, -0x46010001, R88, P4 ;  /* 0xb9feffff394e7825 */ /* 0x000fe200020e0458 */
[----:B------:R-:W-:-:S02]  /*bc910*/  IADD3.X RZ, P2, PT, R77, R97, RZ, P2, !PT ;  /* 0x000000614dff7210 */ /* 0x000fc4000175e4ff */
[----:B------:R-:W-:Y:S01]  /*bc920*/  IADD3.X R75, P1, PT, R76, R95, RZ, P3, !PT ;  /* 0x0000005f4c4b7210 */ /* 0x000fe20001f3e4ff */
[----:B------:R-:W-:Y:S01]  /*bc930*/  IMAD.WIDE.U32 R76, R57, -0x4eac0001, RZ ;  /* 0xb153ffff394c7825 */ /* 0x000fe200078e00ff */
[----:B------:R-:W-:Y:S02]  /*bc940*/  IADD3.X R117, P3, PT, RZ, R100, RZ, P5, !PT ;  /* 0x00000064ff757210 */ /* 0x000fe40002f7e4ff */
        /* <DEDUP_REMOVED lines=10> */
[----:B------:R-:W-:Y:S01]  /*bc9f0*/  IMAD.X R79, RZ, RZ, RZ, P1 ;  /* 0x000000ffff4f7224 */ /* 0x000fe200008e06ff */
[----:B------:R-:W-:Y:S01]  /*bca00*/  IADD3 R89, P5, PT, R76, R85, RZ ;  /* 0x000000554c597210 */ /* 0x000fe20007fbe0ff */
[----:B------:R-:W-:Y:S01]  /*bca10*/  IMAD.WIDE.U32 R84, R56, -0x94f09dc, RZ ;  /* 0xf6b0f62438547825 */ /* 0x000fe200078e00ff */
[----:B------:R-:W-:Y:S02]  /*bca20*/  IADD3 RZ, P1, PT, R82, R106, RZ ;  /* 0x0000006a52ff7210 */ /* 0x000fe40007f3e0ff */
[----:B------:R-:W-:Y:S01]  /*bca30*/  IADD3.X RZ, P3, PT, R153, R89, RZ, P3, !PT ;  /* 0x0000005999ff7210 */ /* 0x000fe20001f7e4ff */
[----:B------:R-:W-:Y:S01]  /*bca40*/  IMAD.WIDE.U32 R86, P4, R56, 0x6730d2a0, R86 ;  /* 0x6730d2a038567825 */ /* 0x000fe20007880056 */
[----:B------:R-:W-:-:S02]  /*bca50*/  IADD3.X RZ, P1, PT, R83, R107, RZ, P1, !PT ;  /* 0x0000006b53ff7210 */ /* 0x000fc40000f3e4ff */
[----:B------:R-:W-:Y:S01]  /*bca60*/  IADD3 RZ, P2, PT, R18, R84, RZ ;  /* 0x0000005412ff7210 */ /* 0x000fe20007f5e0ff */
[----:B------:R-:W-:Y:S01]  /*bca70*/  IMAD.MOV.U32 R78, RZ, RZ, R77 ;  /* 0x000000ffff4e7224 */ /* 0x000fe200078e004d */
[----:B------:R-:W-:Y:S01]  /*bca80*/  IADD3 R85, P6, PT, R86, R85, RZ ;  /* 0x0000005556557210 */ /* 0x000fe20007fde0ff */
[----:B------:R-:W-:-:S03]  /*bca90*/  IMAD.WIDE.U32 R88, R57, 0x434bacd7, RZ ;  /* 0x434bacd739587825 */ /* 0x000fc600078e00ff */
[----:B------:R-:W-:Y:S01]  /*bcaa0*/  IADD3.X RZ, P2, PT, R19, R85, RZ, P2, !PT ;  /* 0x0000005513ff7210 */ /* 0x000fe2000175e4ff */
[----:B------:R-:W-:-:S04]  /*bcab0*/  IMAD.WIDE.U32.X R106, R57, 0x1eabfffe, R78, P5 ;  /* 0x1eabfffe396a7825 */ /* 0x000fc800028e044e */
        /* <DEDUP_REMOVED lines=8> */
[----:B------:R-:W-:-:S04]  /*bcb40*/  IMAD.WIDE.U32 R88, P4, R56, 0x4b1ba7b6, R88 ;  /* 0x4b1ba7b638587825 */ /* 0x000fc80007880058 */
[----:B------:R-:W-:-:S04]  /*bcb50*/  IMAD.WIDE.U32 R90, R56, 0x434bacd7, RZ ;  /* 0x434bacd7385a7825 */ /* 0x000fc800078e00ff */
[----:B------:R-:W-:-:S04]  /*bcb60*/  IMAD.WIDE.U32 R94, R14, R215, R82 ;  /* 0x000000d70e5e7225 */ /* 0x000fc800078e0052 */
[----:B------:R-:W-:Y:S02]  /*bcb70*/  IMAD.X R93, RZ, RZ, RZ, P5 ;  /* 0x000000ffff5d7224 */ /* 0x000fe400028e06ff */
[----:B------:R-:W-:Y:S02]  /*bcb80*/  IMAD.MOV.U32 R92, RZ, RZ, R99 ;  /* 0x000000ffff5c7224 */ /* 0x000fe400078e0063 */
[----:B------:R-:W-:Y:S02]  /*bcb90*/  IMAD.IADD R97, R153, 0x1, R76 ;  /* 0x0000000199617824 */ /* 0x000fe400078e024c */
[----:B------:R-:W-:Y:S01]  /*bcba0*/  IMAD.X R85, RZ, RZ, RZ, P4 ;  /* 0x000000ffff557224 */ /* 0x000fe200020e06ff */
[----:B------:R-:W-:Y:S01]  /*bcbb0*/  IADD3 R123, P4, PT, R88, R91, RZ ;  /* 0x0000005b587b7210 */ /* 0x000fe20007f9e0ff */
[----:B------:R-:W-:Y:S02]  /*bcbc0*/  IMAD.IADD R76, R95, 0x1, R96 ;  /* 0x000000015f4c7824 */ /* 0x000fe400078e0260 */
[----:B------:R-:W-:Y:S01]  /*bcbd0*/  IMAD.WIDE.U32.X R92, R57, 0x64774b84, R92, P6 ;  /* 0x64774b84395c7825 */ /* 0x000fe200030e045c */
[----:B------:R-:W-:-:S03]  /*bcbe0*/  IADD3 R94, P6, PT, R117, R94, RZ ;  /* 0x0000005e755e7210 */ /* 0x000fc60007fde0ff */
[----:B------:R-:W-:Y:S01]  /*bcbf0*/  IMAD.WIDE.U32 R78, P5, R56, 0x1a0111ea, R78 ;  /* 0x1a0111ea384e7825 */ /* 0x000fe200078a004e */
[----:B------:R-:W-:-:S03]  /*bcc00*/  IADD3.X R95, P6, PT, R76, R121, RZ, P6, !PT ;  /* 0x000000794c5f7210 */ /* 0x000fc600037de4ff */
[----:B------:R-:W-:-:S04]  /*bcc10*/  IMAD.WIDE.U32 R82, R56, 0x397fe69a, RZ ;  /* 0x397fe69a38527825 */ /* 0x000fc800078e00ff */
[----:B------:R-:W-:Y:S02]  /*bcc20*/  IMAD.MOV.U32 R84, RZ, RZ, R89 ;  /* 0x000000ffff547224 */ /* 0x000fe400078e0059 */
[----:B------:R-:W-:Y:S01]  /*bcc30*/  IMAD.MOV.U32 R76, RZ, RZ, R79 ;  /* 0x000000ffff4c7224 */ /* 0x000fe200078e004f */
[----:B------:R-:W-:Y:S01]  /*bcc40*/  IADD3.X R79, P1, PT, RZ, R104, RZ, P1, !PT ;  /* 0x00000068ff4f7210 */ /* 0x000fe20000f3e4ff */
[----:B------:R-:W-:Y:S01]  /*bcc50*/  IMAD.WIDE.U32.X R84, R57, 0x4b1ba7b6, R84, P4 ;  /* 0x4b1ba7b639547825 */ /* 0x000fe200020e0454 */
[----:B------:R-:W-:Y:S02]  /*bcc60*/  IADD3 R117, P4, PT, R78, R83, RZ ;  /* 0x000000534e757210 */ /* 0x000fe40007f9e0ff */
[----:B------:R-:W-:Y:S01]  /*bcc70*/  IADD3.X R79, P6, PT, RZ, R79, RZ, P6, !PT ;  /* 0x0000004fff4f7210 */ /* 0x000fe200037de4ff */
[----:B------:R-:W-:Y:S01]  /*bcc80*/  IMAD.X R77, RZ, RZ, RZ, P5 ;  /* 0x000000ffff4d7224 */ /* 0x000fe200028e06ff */
[----:B------:R-:W-:Y:S01]  /*bcc90*/  IADD3 R96, P5, PT, R115, R152, RZ ;  /* 0x0000009873607210 */ /* 0x000fe20007fbe0ff */
[----:B------:R-:W-:Y:S01]  /*bcca0*/  IMAD.WIDE.U32 R18, R56, -0x94f09dc, R18 ;  /* 0xf6b0f62438127825 */ /* 0x000fe200078e0012 */
[----:B------:R-:W-:-:S02]  /*bccb0*/  IADD3.X R83, PT, PT, RZ, RZ, R105, P6, P1 ;  /* 0x000000ffff537210 */ /* 0x000fc400037e2469 */
[----:B------:R-:W-:Y:S01]  /*bccc0*/  IADD3.X R97, P5, PT, R97, R114, RZ, P5, !PT ;  /* 0x0000007261617210 */ /* 0x000fe20002fbe4ff */
[----:B------:R-:W-:Y:S01]  /*bccd0*/  IMAD.WIDE.U32.X R76, R57, 0x1a0111ea, R76, P4 ;  /* 0x1a0111ea394c7825 */ /* 0x000fe200020e044c */
[----:B------:R-:W-:Y:S02]  /*bcce0*/  IADD3.X R57, P3, PT, RZ, R106, RZ, P3, !PT ;  /* 0x0000006aff397210 */ /* 0x000fe40001f7e4ff */
[----:B------:R-:W-:Y:S02]  /*bccf0*/  IADD3 R104, P4, PT, R116, R103, RZ ;  /* 0x0000006774687210 */ /* 0x000fe40007f9e0ff */
[----:B------:R-:W-:Y:S02]  /*bcd00*/  IADD3.X R57, P6, PT, RZ, R57, RZ, P5, !PT ;  /* 0x00000039ff397210 */ /* 0x000fe40002fde4ff */
[----:B------:R-:W-:Y:S01]  /*bcd10*/  IADD3.X R105, P1, PT, R129, R4, RZ, P4, !PT ;  /* 0x0000000481697210 */ /* 0x000fe2000273e4ff */
[----:B------:R-:W-:Y:S01]  /*bcd20*/  IMAD.IADD R4, R19, 0x1, R86 ;  /* 0x0000000113047824 */ /* 0x000fe200078e0256 */
[----:B------:R-:W-:-:S02]  /*bcd30*/  IADD3 R18, P4, PT, R57, R18, RZ ;  /* 0x0000001239127210 */ /* 0x000fc40007f9e0ff */
[----:B------:R-:W-:Y:S01]  /*bcd40*/  IADD3.X R107, PT, PT, RZ, RZ, R107, P6, P3 ;  /* 0x000000ffff6b7210 */ /* 0x000fe200037e646b */
[----:B------:R-:W-:Y:S01]  /*bcd50*/  IMAD.WIDE.U32 R86, R16, R215, R104 ;  /* 0x000000d710567225 */ /* 0x000fe200078e0068 */
[----:B------:R-:W-:Y:S02]  /*bcd60*/  IADD3 RZ, P3, PT, R104, R108, RZ ;  /* 0x0000006c68ff7210 */ /* 0x000fe40007f7e0ff */
[----:B------:R-:W-:Y:S01]  /*bcd70*/  IADD3.X R19, P4, PT, R4, R107, RZ, P4, !PT ;  /* 0x0000006b04137210 */ /* 0x000fe2000279e4ff */
[----:B------:R-:W-:Y:S01]  /*bcd80*/  IMAD.IADD R102, R87, 0x1, R102 ;  /* 0x0000000157667824 */ /* 0x000fe200078e0266 */
[----:B------:R-:W-:Y:S01]  /*bcd90*/  IADD3.X R57, P6, PT, RZ, R100, RZ, P2, !PT ;  /* 0x00000064ff397210 */ /* 0x000fe200017de4ff */
[----:B------:R-:W-:Y:S01]  /*bcda0*/  IMAD.WIDE.U32 R106, R56, -0xc7aed41, R74 ;  /* 0xf38512bf386a7825 */ /* 0x000fe200078e004a */
[----:B------:R-:W-:Y:S02]  /*bcdb0*/  IADD3 R86, P2, PT, R79, R86, RZ ;  /* 0x000000564f567210 */ /* 0x000fe40007f5e0ff */
[----:B------:R-:W-:Y:S01]  /*bcdc0*/  IADD3.X R57, P4, PT, RZ, R57, RZ, P4, !PT ;  /* 0x00000039ff397210 */ /* 0x000fe2000279e4ff */
[----:B------:R-:W-:Y:S01]  /*bcdd0*/  IMAD.IADD R4, R107, 0x1, R98 ;  /* 0x000000016b047824 */ /* 0x000fe200078e0262 */
[----:B------:R-:W-:Y:S01]  /*bcde0*/  IADD3.X RZ, P3, PT, R105, R109, RZ, P3, !PT ;  /* 0x0000006d69ff7210 */ /* 0x000fe20001f7e4ff */
[----:B------:R-:W-:Y:S01]  /*bcdf0*/  IMAD.WIDE.U32 R98, R7, R193, RZ ;  /* 0x000000c107627225 */ /* 0x000fe200078e00ff */
[----:B------:R-:W-:-:S02]  /*bce00*/  IADD3 RZ, P5, PT, R74, R112, RZ ;  /* 0x000000704aff7210 */ /* 0x000fc40007fbe0ff */
[----:B------:R-:W-:Y:S01]  /*bce10*/  IADD3.X R87, P2, PT, R102, R83, RZ, P2, !PT ;  /* 0x0000005366577210 */ /* 0x000fe2000175e4ff */
[C---:B------:R-:W-:Y:S01]  /*bce20*/  IMAD.WIDE.U32 R102, R6.reuse, R193, RZ ;  /* 0x000000c106667225 */ /* 0x040fe200078e00ff */
[----:B------:R-:W-:Y:S02]  /*bce30*/  IADD3.X R101, PT, PT, RZ, RZ, R101, P4, P6 ;  /* 0x000000ffff657210 */ /* 0x000fe400027ec465 */
[----:B------:R-:W-:Y:S01]  /*bce40*/  IADD3.X R83, P3, PT, RZ, R110, RZ, P3, !PT ;  /* 0x0000006eff537210 */ /* 0x000fe20001f7e4ff */
[----:B------:R-:W-:Y:S01]  /*bce50*/  IMAD.WIDE.U32 R98, P6, R6, R211, R98 ;  /* 0x000000d306627225 */ /* 0x000fe200078c0062 */
[----:B------:R-:W-:Y:S02]  /*bce60*/  IADD3 R74, P4, PT, R57, R106, RZ ;  /* 0x0000006a394a7210 */ /* 0x000fe40007f9e0ff */
[----:B------:R-:W-:Y:S02]  /*bce70*/  IADD3.X RZ, P5, PT, R75, R113, RZ, P5, !PT ;  /* 0x000000714bff7210 */ /* 0x000fe40002fbe4ff */
[----:B------:R-:W-:-:S02]  /*bce80*/  IADD3.X R83, P2, PT, RZ, R83, RZ, P2, !PT ;  /* 0x00000053ff537210 */ /* 0x000fc4000175e4ff */
[----:B------:R-:W-:Y:S01]  /*bce90*/  IADD3.X R75, P4, PT, R4, R101, RZ, P4, !PT ;  /* 0x00000065044b7210 */ /* 0x000fe2000279e4ff */
[----:B------:R-:W-:Y:S01]  /*bcea0*/  IMAD.WIDE.U32 R100, R56, 0x434bacd7, R94 ;  /* 0x434bacd738647825 */ /* 0x000fe200078e005e */
[----:B------:R-:W-:Y:S02]  /*bceb0*/  IADD3.X R57, P5, PT, RZ, R92, RZ, P5, !PT ;  /* 0x0000005cff397210 */ /* 0x000fe40002fbe4ff */
[----:B------:R-:W-:Y:S01]  /*bcec0*/  IADD3.X R110, PT, PT, RZ, RZ, R111, P2, P3 ;  /* 0x000000ffff6e7210 */ /* 0x000fe200017e646f */
[----:B------:R-:W-:Y:S01]  /*bced0*/  IMAD.IADD R89, R101, 0x1, R88 ;  /* 0x0000000165597824 */ /* 0x000fe200078e0258 */
[----:B------:R-:W-:Y:S02]  /*bcee0*/  IADD3.X R57, P3, PT, RZ, R57, RZ, P4, !PT ;  /* 0x00000039ff397210 */ /* 0x000fe4000277e4ff */
[----:B------:R-:W-:Y:S02]  /*bcef0*/  IADD3 R79, P4, PT, R98, R103, RZ ;  /* 0x00000067624f7210 */ /* 0x000fe40007f9e0ff */
[----:B------:R-:W-:Y:S01]  /*bcf00*/  IADD3.X R92, PT, PT, RZ, RZ, R93, P3, P5 ;  /* 0x000000ffff5c7210 */ /* 0x000fe20001fea45d */
[----:B------:R-:W-:Y:S01]  /*bcf10*/  IMAD.X R93, RZ, RZ, RZ, P6 ;  /* 0x000000ffff5d7224 */ /* 0x000fe200030e06ff */
[----:B------:R-:W-:Y:S01]  /*bcf20*/  IADD3 RZ, P3, PT, R94, R90, RZ ;  /* 0x0000005a5eff7210 */ /* 0x000fe20007f7e0ff */
[----:B------:R-:W-:Y:S01]  /*bcf30*/  IMAD.WIDE.U32 R90, R9, R193, RZ ;  /* 0x000000c1095a7225 */ /* 0x000fe200078e00ff */
[----:B------:R-:W-:-:S02]  /*bcf40*/  IADD3 R88, P5, PT, R57, R100, RZ ;  /* 0x0000006439587210 */ /* 0x000fc40007fbe0ff */
[----:B------:R-:W-:Y:S01]  /*bcf50*/  IADD3.X RZ, P3, PT, R95, R123, RZ, P3, !PT ;  /* 0x0000007b5fff7210 */ /* 0x000fe20001f7e4ff */
[----:B------:R-:W-:Y:S01]  /*bcf60*/  IMAD.WIDE.U32 R94, R8, R193, RZ ;  /* 0x000000c1085e7225 */ /* 0x000fe200078e00ff */
[----:B------:R-:W-:Y:S02]  /*bcf70*/  IADD3.X R89, P6, PT, R89, R92, RZ, P5, !PT ;  /* 0x0000005c59597210 */ /* 0x000fe40002fde4ff */
[----:B------:R-:W-:Y:S01]  /*bcf80*/  IADD3.X R4, P3, PT, RZ, R84, RZ, P3, !PT ;  /* 0x00000054ff047210 */ /* 0x000fe20001f7e4ff */
[----:B------:R-:W-:Y:S01]  /*bcf90*/  IMAD.MOV.U32 R92, RZ, RZ, R99 ;  /* 0x000000ffff5c7224 */ /* 0x000fe200078e0063 */
[----:B------:R-:W-:Y:S01]  /*bcfa0*/  IADD3 RZ, P2, PT, R96, R102, RZ ;  /* 0x0000006660ff7210 */ /* 0x000fe20007f5e0ff */
[----:B------:R-:W-:Y:S01]  /*bcfb0*/  IMAD.WIDE.U32 R90, P5, R8, R211, R90 ;  /* 0x000000d3085a7225 */ /* 0x000fe200078a005a */
[----:B------:R-:W-:Y:S02]  /*bcfc0*/  IADD3.X R99, P6, PT, RZ, R4, RZ, P6, !PT ;  /* 0x00000004ff637210 */ /* 0x000fe400037de4ff */
[----:B------:R-:W-:Y:S01]  /*bcfd0*/  IADD3.X RZ, P2, PT, R97, R79, RZ, P2, !PT ;  /* 0x0000004f61ff7210 */ /* 0x000fe2000175e4ff */
[----:B------:R-:W-:Y:S01]  /*bcfe0*/  IMAD.WIDE.U32.X R92, R7, R211, R92, P4 ;  /* 0x000000d3075c7225 */ /* 0x000fe200020e045c */
[----:B------:R-:W-:-:S02]  /*bcff0*/  IADD3.X R101, PT, PT, RZ, RZ, R85, P6, P3 ;  /* 0x000000ffff657210 */ /* 0x000fc400037e6455 */
[----:B------:R-:W-:Y:S01]  /*bd000*/  IADD3 R57, P3, PT, R90, R95, RZ ;  /* 0x0000005f5a397210 */ /* 0x000fe20007f7e0ff */
[----:B------:R-:W-:Y:S01]  /*bd010*/  IMAD.WIDE.U32 R6, R6, R193, R96 ;  /* 0x000000c106067225 */ /* 0x000fe200078e0060 */
[----:B------:R-:W-:Y:S02]  /*bd020*/  IADD3 RZ, P4, PT, R18, R94, RZ ;  /* 0x0000005e12ff7210 */ /* 0x000fe40007f9e0ff */
[----:B------:R-:W-:Y:S01]  /*bd030*/  IADD3 RZ, P6, PT, R86, R82, RZ ;  /* 0x0000005256ff7210 */ /* 0x000fe20007fde0ff */
[----:B------:R-:W-:Y:S01]  /*bd040*/  IMAD.IADD R7, R7, 0x1, R98 ;  /* 0x0000000107077824 */ /* 0x000fe200078e0262 */
[----:B------:R-:W-:Y:S01]  /*bd050*/  IADD3.X RZ, P4, PT, R19, R57, RZ, P4, !PT ;  /* 0x0000003913ff7210 */ /* 0x000fe2000279e4ff */
[----:B------:R-:W-:Y:S01]  /*bd060*/  IMAD.X R85, RZ, RZ, RZ, P5 ;  /* 0x000000ffff557224 */ /* 0x000fe200028e06ff */
[----:B------:R-:W-:Y:S01]  /*bd070*/  IADD3 RZ, P5, PT, RZ, R6, RZ ;  /* 0x00000006ffff7210 */ /* 0x000fe20007fbe0ff */
[----:B------:R-:W-:Y:S01]  /*bd080*/  IMAD.WIDE.U32 R94, R11, R193, RZ ;  /* 0x000000c10b5e7225 */ /* 0x000fe200078e00ff */
[----:B------:R-:W-:-:S02]  /*bd090*/  IADD3.X R57, P2, PT, RZ, R92, RZ, P2, !PT ;  /* 0x0000005cff397210 */ /* 0x000fc4000175e4ff */
[----:B------:R-:W-:Y:S01]  /*bd0a0*/  IADD3.X RZ, P5, PT, RZ, R7, RZ, P5, !PT ;  /* 0x00000007ffff7210 */ /* 0x000fe20002fbe4ff */
[----:B------:R-:W-:Y:S01]  /*bd0b0*/  IMAD.MOV.U32 R84, RZ, RZ, R91 ;  /* 0x000000ffff547224 */ /* 0x000fe200078e005b */
[----:B------:R-:W-:Y:S01]  /*bd0c0*/  IADD3.X RZ, P6, PT, R87, R117, RZ, P6, !PT ;  /* 0x0000007557ff7210 */ /* 0x000fe200037de4ff */
[----:B------:R-:W-:Y:S01]  /*bd0d0*/  IMAD.WIDE.U32 R18, R8, R193, R18 ;  /* 0x000000c108127225 */ /* 0x000fe200078e0012 */
[----:B------:R-:W-:Y:S02]  /*bd0e0*/  IADD3.X R57, P5, PT, RZ, R57, RZ, P5, !PT ;  /* 0x00000039ff397210 */ /* 0x000fe40002fbe4ff */
[----:B------:R-:W-:Y:S01]  /*bd0f0*/  IADD3.X R98, P1, PT, RZ, RZ, RZ, P1, !PT ;  /* 0x000000ffff627210 */ /* 0x000fe20000f3e4ff */
[----:B------:R-:W-:Y:S01]  /*bd100*/  IMAD.WIDE.U32.X R84, R9, R211, R84, P3 ;  /* 0x000000d309547225 */ /* 0x000fe200018e0454 */
[----:B------:R-:W-:Y:S02]  /*bd110*/  IADD3.X R93, PT, PT, RZ, RZ, R93, P5, P2 ;  /* 0x000000ffff5d7210 */ /* 0x000fe40002fe445d */
[----:B------:R-:W-:Y:S01]  /*bd120*/  IADD3 R18, P2, PT, R57, R18, RZ ;  /* 0x0000001239127210 */ /* 0x000fe20007f5e0ff */
[----:B------:R-:W-:-:S04]  /*bd130*/  IMAD.WIDE.U32 R96, R10, R193, RZ ;  /* 0x000000c10a607225 */ /* 0x000fc800078e00ff */
[----:B------:R-:W-:-:S04]  /*bd140*/  IMAD.WIDE.U32 R94, P3, R10, R211, R94 ;  /* 0x000000d30a5e7225 */ /* 0x000fc8000786005e */
[----:B------:R-:W-:-:S04]  /*bd150*/  IMAD.WIDE.U32 R8, R56, 0x397fe69a, R86 ;  /* 0x397fe69a38087825 */ /* 0x000fc800078e0056 */
[----:B------:R-:W-:Y:S01]  /*bd160*/  IMAD.IADD R90, R19, 0x1, R90 ;  /* 0x00000001135a7824 */ /* 0x000fe200078e025a */
[----:B------:R-:W-:Y:S01]  /*bd170*/  IADD3 R19, P5, PT, R94, R97, RZ ;  /* 0x000000615e137210 */ /* 0x000fe20007fbe0ff */
[----:B------:R-:W-:Y:S02]  /*bd180*/  IMAD.IADD R4, R9, 0x1, R78 ;  /* 0x0000000109047824 */ /* 0x000fe400078e024e */
[----:B------:R-:W-:Y:S01]  /*bd190*/  IMAD.X R79, RZ, RZ, RZ, P3 ;  /* 0x000000ffff4f7224 */ /* 0x000fe200018e06ff */
[----:B------:R-:W-:Y:S01]  /*bd1a0*/  IADD3 RZ, P3, PT, R74, R96, RZ ;  /* 0x000000604aff7210 */ /* 0x000fe20007f7e0ff */
[----:B------:R-:W-:Y:S01]  /*bd1b0*/  IMAD.MOV.U32 R78, RZ, RZ, R95 ;  /* 0x000000ffff4e7224 */ /* 0x000fe200078e005f */
[----:B------:R-:W-:Y:S01]  /*bd1c0*/  IADD3.X R96, P6, PT, RZ, R76, RZ, P6, !PT ;  /* 0x0000004cff607210 */ /* 0x000fe200037de4ff */
[----:B------:R-:W-:Y:S01]  /*bd1d0*/  IMAD R87, R7, -0x30003, RZ ;  /* 0xfffcfffd07577824 */ /* 0x000fe200078e02ff */
[----:B------:R-:W-:Y:S01]  /*bd1e0*/  IADD3.X RZ, P3, PT, R75, R19, RZ, P3, !PT ;  /* 0x000000134bff7210 */ /* 0x000fe20001f7e4ff */
[----:B------:R-:W-:Y:S01]  /*bd1f0*/  IMAD.WIDE.U32.X R78, R11, R211, R78, P5 ;  /* 0x000000d30b4e7225 */ /* 0x000fe200028e044e */
[----:B------:R-:W-:-:S02]  /*bd200*/  IADD3 R8, P5, PT, R99, R8, RZ ;  /* 0x0000000863087210 */ /* 0x000fc40007fbe0ff */
[----:B------:R-:W-:Y:S01]  /*bd210*/  IADD3.X R19, P2, PT, R90, R93, RZ, P2, !PT ;  /* 0x0000005d5a137210 */ /* 0x000fe2000175e4ff */
[----:B------:R-:W-:Y:S01]  /*bd220*/  IMAD.WIDE.U32 R56, R10, R193, R74 ;  /* 0x000000c10a387225 */ /* 0x000fe200078e004a */
[----:B------:R-:W-:-:S03]  /*bd230*/  IADD3.X R9, P5, PT, R4, R101, RZ, P5, !PT ;  /* 0x0000006504097210 */ /* 0x000fc60002fbe4ff */
[----:B------:R-:W-:Y:S01]  /*bd240*/  IMAD.WIDE.U32 R74, R13, R193, RZ ;  /* 0x000000c10d4a7225 */ /* 0x000fe200078e00ff */
[----:B------:R-:W-:-:S03]  /*bd250*/  IADD3.X R96, P5, PT, RZ, R96, RZ, P5, !PT ;  /* 0x00000060ff607210 */ /* 0x000fc60002fbe4ff */
[----:B------:R-:W-:Y:S01]  /*bd260*/  IMAD.WIDE.U32 R10, R6, -0x30003, RZ ;  /* 0xfffcfffd060a7825 */ /* 0x000fe200078e00ff */
[----:B------:R-:W-:-:S03]  /*bd270*/  IADD3.X R82, PT, PT, RZ, RZ, R77, P5, P6 ;  /* 0x000000ffff527210 */ /* 0x000fc60002fec44d */
[----:B------:R-:W-:Y:S02]  /*bd280*/  IMAD R87, R6, -0x760c0004, R87 ;  /* 0x89f3fffc06577824 */ /* 0x000fe400078e0257 */
[----:B------:R-:W-:Y:S01]  /*bd290*/  IMAD.IADD R94, R57, 0x1, R94 ;  /* 0x00000001395e7824 */ /* 0x000fe200078e025e */
[----:B------:R-:W-:Y:S01]  /*bd2a0*/  IADD3.X R57, P4, PT, RZ, R84, RZ, P4, !PT ;  /* 0x00000054ff397210 */ /* 0x000fe2000279e4ff */
[----:B------:R-:W-:Y:S02]  /*bd2b0*/  IMAD.IADD R4, R11, 0x1, R87 ;  /* 0x000000010b047824 */ /* 0x000fe400078e0257 */
[----:B------:R-:W-:Y:S01]  /*bd2c0*/  IMAD.WIDE.U32 R76, P6, R12, R211, R74 ;  /* 0x000000d30c4c7225 */ /* 0x000fe200078c004a */
[----:B------:R-:W-:-:S03]  /*bd2d0*/  IADD3.X R57, P2, PT, RZ, R57, RZ, P2, !PT ;  /* 0x00000039ff397210 */ /* 0x000fc6000175e4ff */
[----:B------:R-:W-:Y:S01]  /*bd2e0*/  IMAD.WIDE.U32 R74, R12, R193, RZ ;  /* 0x000000c10c4a7225 */ /* 0x000fe200078e00ff */
[----:B------:R-:W-:Y:S02]  /*bd2f0*/  IADD3 R56, P5, PT, R57, R56, RZ ;  /* 0x0000003839387210 */ /* 0x000fe40007fbe0ff */
[----:B------:R-:W-:Y:S01]  /*bd300*/  IADD3.X R11, PT, PT, RZ, RZ, R85, P2, P4 ;  /* 0x000000ffff0b7210 */ /* 0x000fe200017e8455 */
[----:B------:R-:W-:Y:S01]  /*bd310*/  IMAD.WIDE.U32 R86, R4, -0x5555, RZ ;  /* 0xffffaaab04567825 */ /* 0x000fe200078e00ff */
[----:B------:R-:W-:Y:S02]  /*bd320*/  IADD3 R95, P2, PT, R76, R75, RZ ;  /* 0x0000004b4c5f7210 */ /* 0x000fe40007f5e0ff */
[----:B------:R-:W-:Y:S01]  /*bd330*/  IADD3.X R57, P5, PT, R94, R11, RZ, P5, !PT ;  /* 0x0000000b5e397210 */ /* 0x000fe20002fbe4ff */
[----:B------:R-:W-:Y:S01]  /*bd340*/  IMAD.X R85, RZ, RZ, RZ, P6 ;  /* 0x000000ffff557224 */ /* 0x000fe200030e06ff */
[----:B------:R-:W-:Y:S01]  /*bd350*/  IADD3 RZ, P4, PT, R88, R74, RZ ;  /* 0x0000004a58ff7210 */ /* 0x000fe20007f9e0ff */
[----:B------:R-:W-:Y:S01]  /*bd360*/  IMAD.MOV.U32 R84, RZ, RZ, R77 ;  /* 0x000000ffff547224 */ /* 0x000fe200078e004d */
[----:B------:R-:W-:Y:S01]  /*bd370*/  IADD3.X R77, P3, PT, RZ, R78, RZ, P3, !PT ;  /* 0x0000004eff4d7210 */ /* 0x000fe20001f7e4ff */
[----:B------:R-:W-:Y:S01]  /*bd380*/  IMAD.WIDE.U32 R90, R10, -0x5555, RZ ;  /* 0xffffaaab0a5a7825 */ /* 0x000fe200078e00ff */
[----:B------:R-:W-:-:S02]  /*bd390*/  IADD3.X RZ, P4, PT, R89, R95, RZ, P4, !PT ;  /* 0x0000005f59ff7210 */ /* 0x000fc4000279e4ff */
[----:B------:R-:W-:Y:S01]  /*bd3a0*/  IADD3.X R77, P5, PT, RZ, R77, RZ, P5, !PT ;  /* 0x0000004dff4d7210 */ /* 0x000fe20002fbe4ff */
[----:B------:R-:W-:-:S03]  /*bd3b0*/  IMAD.WIDE.U32 R86, P6, R10, -0x46010001, R86 ;  /* 0xb9feffff0a567825 */ /* 0x000fc600078c0056 */
[----:B------:R-:W-:Y:S01]  /*bd3c0*/  IADD3.X R78, PT, PT, RZ, RZ, R79, P5, P3 ;  /* 0x000000ffff4e7210 */ /* 0x000fe20002fe644f */
[----:B------:R-:W-:Y:S01]  /*bd3d0*/  IMAD.WIDE.U32.X R74, R13, R211, R84, P2 ;  /* 0x000000d30d4a7225 */ /* 0x000fe200010e0454 */
[----:B------:R-:W-:Y:S02]  /*bd3e0*/  IADD3 RZ, P2, PT, R6, R90, RZ ;  /* 0x0000005a06ff7210 */ /* 0x000fe40007f5e0ff */
[----:B------:R-:W-:Y:S01]  /*bd3f0*/  IADD3.X R79, P0, PT, RZ, RZ, RZ, P0, !PT ;  /* 0x000000ffff4f7210 */ /* 0x000fe2000071e4ff */
        /* <DEDUP_REMOVED lines=10> */
[----:B------:R-:W-:-:S02]  /*bd4a0*/  IMAD.IADD R84, R85, 0x1, R86 ;  /* 0x0000000155547824 */ /* 0x000fc400078e0256 */
[----:B------:R-:W-:Y:S01]  /*bd4b0*/  IMAD.WIDE.U32.X R76, R4, -0x46010001, R92, P6 ;  /* 0xb9feffff044c7825 */ /* 0x000fe200030e045c */
[----:B------:R-:W-:Y:S02]  /*bd4c0*/  IADD3.X R7, P3, PT, R11, R78, RZ, P3, !PT ;  /* 0x0000004e0b077210 */ /* 0x000fe40001f7e4ff */
[----:B------:R-:W-:Y:S01]  /*bd4d0*/  IADD3.X RZ, P5, PT, RZ, R84, RZ, P5, !PT ;  /* 0x00000054ffff7210 */ /* 0x000fe20002fbe4ff */
[----:B------:R-:W-:Y:S01]  /*bd4e0*/  IMAD.WIDE.U32 R84, R15, R193, RZ ;  /* 0x000000c10f547225 */ /* 0x000fe200078e00ff */
[----:B------:R-:W-:Y:S02]  /*bd4f0*/  IADD3.X R11, P2, PT, RZ, R76, RZ, P2, !PT ;  /* 0x0000004cff0b7210 */ /* 0x000fe4000175e4ff */
[----:B------:R-:W-:Y:S01]  /*bd500*/  IADD3.X R95, P6, PT, RZ, R95, RZ, P3, !PT ;  /* 0x0000005fff5f7210 */ /* 0x000fe20001fde4ff */
[----:B------:R-:W-:Y:S01]  /*bd510*/  IMAD.WIDE.U32 R12, R17, R193, RZ ;  /* 0x000000c1110c7225 */ /* 0x000fe200078e00ff */
[----:B------:R-:W-:Y:S02]  /*bd520*/  IADD3.X R11, P5, PT, RZ, R11, RZ, P5, !PT ;  /* 0x0000000bff0b7210 */ /* 0x000fe40002fbe4ff */
[----:B------:R-:W-:Y:S01]  /*bd530*/  IADD3.X R97, PT, PT, RZ, RZ, R75, P6, P4 ;  /* 0x000000ffff617210 */ /* 0x000fe200037e844b */
[----:B------:R-:W-:Y:S01]  /*bd540*/  IMAD.WIDE.U32 R86, R14, R193, RZ ;  /* 0x000000c10e567225 */ /* 0x000fe200078e00ff */
[----:B------:R-:W-:-:S02]  /*bd550*/  IADD3.X R94, PT, PT, RZ, RZ, R77, P5, P2 ;  /* 0x000000ffff5e7210 */ /* 0x000fc40002fe444d */
[----:B------:R-:W-:Y:S01]  /*bd560*/  IADD3 R98, P3, PT, R98, R79, RZ ;  /* 0x0000004f62627210 */ /* 0x000fe20007f7e0ff */
[----:B------:R-:W-:-:S04]  /*bd570*/  IMAD.WIDE.U32 R84, P2, R14, R211, R84 ;  /* 0x000000d30e547225 */ /* 0x000fc80007840054 */
        /* <DEDUP_REMOVED lines=16> */
[----:B------:R-:W-:-:S04]  /*bd680*/  IMAD.WIDE.U32 R76, R16, R193, RZ ;  /* 0x000000c1104c7225 */ /* 0x000fc800078e00ff */
[----:B------:R-:W-:Y:S01]  /*bd690*/  IMAD.MOV.U32 R74, RZ, RZ, R13 ;  /* 0x000000ffff4a7224 */ /* 0x000fe200078e000d */
[----:B------:R-:W-:Y:S01]  /*bd6a0*/  IADD3 R99, P2, PT, R12, R77, RZ ;  /* 0x0000004d0c637210 */ /* 0x000fe20007f5e0ff */
[----:B------:R-:W-:Y:S02]  /*bd6b0*/  IMAD.IADD R13, R89, 0x1, R90 ;  /* 0x00000001590d7824 */ /* 0x000fe400078e025a */
[----:B------:R-:W-:-:S03]  /*bd6c0*/  IMAD.WIDE.U32.X R90, R4, 0x1eabfffe, R92, P4 ;  /* 0x1eabfffe045a7825 */ /* 0x000fc600020e045c */
[----:B------:R-:W-:Y:S01]  /*bd6d0*/  IADD3.X R88, P4, PT, R13, R94, RZ, P5, !PT ;  /* 0x0000005e0d587210 */ /* 0x000fe20002f9e4ff */
[----:B------:R-:W-:Y:S01]  /*bd6e0*/  IMAD.X R77, RZ, RZ, RZ, P0 ;  /* 0x000000ffff4d7224 */ /* 0x000fe200000e06ff */
[----:B------:R-:W-:Y:S01]  /*bd6f0*/  IADD3.X R13, P0, PT, RZ, R90, RZ, P6, !PT ;  /* 0x0000005aff0d7210 */ /* 0x000fe2000371e4ff */
[----:B------:R-:W-:Y:S01]  /*bd700*/  IMAD.WIDE.U32 R18, R4, -0x94f09dc, RZ ;  /* 0xf6b0f62404127825 */ /* 0x000fe200078e00ff */
[----:B------:R-:W-:Y:S02]  /*bd710*/  IADD3 RZ, P6, PT, R8, R86, RZ ;  /* 0x0000005608ff7210 */ /* 0x000fe40007fde0ff */
[----:B------:R-:W-:Y:S01]  /*bd720*/  IADD3.X R13, P4, PT, RZ, R13, RZ, P4, !PT ;  /* 0x0000000dff0d7210 */ /* 0x000fe2000279e4ff */
[----:B------:R-:W-:Y:S01]  /*bd730*/  IMAD.WIDE.U32 R14, R14, R193, R8 ;  /* 0x000000c10e0e7225 */ /* 0x000fe200078e0008 */
[----:B------:R-:W-:-:S03]  /*bd740*/  IADD3.X R77, PT, PT, R77, RZ, RZ, P3, P1 ;  /* 0x000000ff4d4d7210 */ /* 0x000fc60001fe24ff */
[----:B------:R-:W-:-:S04]  /*bd750*/  IMAD.WIDE.U32 R92, R10, -0x94f09dc, RZ ;  /* 0xf6b0f6240a5c7825 */ /* 0x000fc800078e00ff */
[----:B------:R-:W-:Y:S01]  /*bd760*/  IMAD.WIDE.U32 R18, P5, R10, 0x6730d2a0, R18 ;  /* 0x6730d2a00a127825 */ /* 0x000fe200078a0012 */
[----:B------:R-:W-:-:S03]  /*bd770*/  IADD3 RZ, P1, PT, R56, R92, RZ ;  /* 0x0000005c38ff7210 */ /* 0x000fc60007f3e0ff */
[----:B------:R-:W-:Y:S01]  /*bd780*/  IMAD.WIDE.U32.X R74, R17, R211, R74, P2 ;  /* 0x000000d3114a7225 */ /* 0x000fe200010e044a */
[----:B------:R-:W-:Y:S02]  /*bd790*/  IADD3.X R17, PT, PT, RZ, RZ, R91, P4, P0 ;  /* 0x000000ffff117210 */ /* 0x000fe400027e045b */
[----:B------:R-:W-:Y:S01]  /*bd7a0*/  IADD3 R14, P4, PT, R95, R14, RZ ;  /* 0x0000000e5f0e7210 */ /* 0x000fe20007f9e0ff */
[----:B------:R-:W-:Y:S01]  /*bd7b0*/  IMAD.IADD R84, R15, 0x1, R84 ;  /* 0x000000010f547824 */ /* 0x000fe200078e0254 */
[----:B------:R-:W-:Y:S01]  /*bd7c0*/  IADD3.X RZ, P0, PT, R9, R87, RZ, P6, !PT ;  /* 0x0000005709ff7210 */ /* 0x000fe2000371e4ff */
[----:B------:R-:W-:Y:S01]  /*bd7d0*/  IMAD.WIDE.U32 R8, R4, -0xc7aed41, RZ ;  /* 0xf38512bf04087825 */ /* 0x000fe200078e00ff */
[----:B------:R-:W-:Y:S02]  /*bd7e0*/  IADD3 R85, P3, PT, R18, R93, RZ ;  /* 0x0000005d12557210 */ /* 0x000fe40007f7e0ff */
[----:B------:R-:W-:Y:S01]  /*bd7f0*/  IADD3.X R15, P4, PT, R84, R97, RZ, P4, !PT ;  /* 0x00000061540f7210 */ /* 0x000fe2000279e4ff */
[----:B------:R-:W-:Y:S01]  /*bd800*/  IMAD.MOV.U32 R84, RZ, RZ, R19 ;  /* 0x000000ffff547224 */ /* 0x000fe200078e0013 */
[----:B------:R-:W-:Y:S01]  /*bd810*/  IADD3.X R89, P0, PT, RZ, R78, RZ, P0, !PT ;  /* 0x0000004eff597210 */ /* 0x000fe2000071e4ff */
[----:B------:R-:W-:Y:S01]  /*bd820*/  IMAD.WIDE.U32 R90, R10, -0xc7aed41, RZ ;  /* 0xf38512bf0a5a7825 */ /* 0x000fe200078e00ff */
[----:B------:R-:W-:-:S02]  /*bd830*/  IADD3.X RZ, P1, PT, R57, R85, RZ, P1, !PT ;  /* 0x0000005539ff7210 */ /* 0x000fc40000f3e4ff */
[----:B------:R-:W-:Y:S01]  /*bd840*/  IADD3.X R89, P4, PT, RZ, R89, RZ, P4, !PT ;  /* 0x00000059ff597210 */ /* 0x000fe2000279e4ff */
[----:B------:R-:W-:Y:S01]  /*bd850*/  IMAD.WIDE.U32 R56, R10, -0x94f09dc, R56 ;  /* 0xf6b0f6240a387825 */ /* 0x000fe200078e0038 */
[----:B------:R-:W-:Y:S02]  /*bd860*/  IADD3 R83, P2, PT, R83, R98, RZ ;  /* 0x0000006253537210 */ /* 0x000fe40007f5e0ff */
[----:B------:R-:W-:Y:S01]  /*bd870*/  IADD3.X R93, PT, PT, RZ, RZ, R79, P4, P0 ;  /* 0x000000ffff5d7210 */ /* 0x000fe200027e044f */
[----:B------:R-:W-:Y:S01]  /*bd880*/  IMAD.X R85, RZ, RZ, RZ, P5 ;  /* 0x000000ffff557224 */ /* 0x000fe200028e06ff */
[----:B------:R-:W-:Y:S01]  /*bd890*/  IADD3 RZ, P4, PT, R6, R90, RZ ;  /* 0x0000005a06ff7210 */ /* 0x000fe20007f9e0ff */
[----:B------:R-:W-:Y:S01]  /*bd8a0*/  IMAD.WIDE.U32 R86, P6, R10, 0x64774b84, R8 ;  /* 0x64774b840a567825 */ /* 0x000fe200078c0008 */
[----:B------:R-:W-:Y:S02]  /*bd8b0*/  IADD3.X R77, P2, PT, R110, R77, RZ, P2, !PT ;  /* 0x0000004d6e4d7210 */ /* 0x000fe4000175e4ff */
[----:B------:R-:W-:Y:S01]  /*bd8c0*/  IADD3 R8, P0, PT, R96, R83, RZ ;  /* 0x0000005360087210 */ /* 0x000fe20007f1e0ff */
[----:B------:R-:W-:Y:S01]  /*bd8d0*/  IMAD.IADD R78, R57, 0x1, R18 ;  /* 0x00000001394e7824 */ /* 0x000fe200078e0212 */
[----:B------:R-:W-:Y:S01]  /*bd8e0*/  IADD3 R9, P5, PT, R86, R91, RZ ;  /* 0x0000005b56097210 */ /* 0x000fe20007fbe0ff */
[----:B------:R-:W-:Y:S01]  /*bd8f0*/  IMAD.WIDE.U32.X R18, R4, 0x6730d2a0, R84, P3 ;  /* 0x6730d2a004127825 */ /* 0x000fe200018e0454 */
[----:B------:R-:W-:-:S02]  /*bd900*/  IADD3 R79, P3, PT, R13, R56, RZ ;  /* 0x000000380d4f7210 */ /* 0x000fc40007f7e0ff */
[----:B------:R-:W-:Y:S01]  /*bd910*/  IADD3.X RZ, P4, PT, R7, R9, RZ, P4, !PT ;  /* 0x0000000907ff7210 */ /* 0x000fe2000279e4ff */
        /* <DEDUP_REMOVED lines=34> */
[----:B------:R-:W-:Y:S01]  /*bdb40*/  IMAD.WIDE.U32 R18, P5, R10, 0x1a0111ea, R18 ;  /* 0x1a0111ea0a127825 */ /* 0x000fe200078a0012 */
[----:B------:R-:W-:-:S03]  /*bdb50*/  IADD3.X R6, P3, PT, RZ, R6, RZ, P3, !PT ;  /* 0x00000006ff067210 */ /* 0x000fc60001f7e4ff */
[----:B------:R-:W-:-:S04]  /*bdb60*/  IMAD.WIDE.U32 R56, R10, 0x397fe69a, RZ ;  /* 0x397fe69a0a387825 */ /* 0x000fc800078e00ff */
[----:B------:R-:W-:Y:S02]  /*bdb70*/  IMAD.IADD R76, R13, 0x1, R76 ;  /* 0x000000010d4c7824 */ /* 0x000fe400078e024c */
[----:B------:R-:W-:Y:S01]  /*bdb80*/  IMAD.X R15, RZ, RZ, RZ, P5 ;  /* 0x000000ffff0f7224 */ /* 0x000fe200028e06ff */
[----:B------:R-:W-:Y:S01]  /*bdb90*/  IADD3 R57, P5, PT, R18, R57, RZ ;  /* 0x0000003912397210 */ /* 0x000fe20007fbe0ff */
[----:B------:R-:W-:Y:S01]  /*bdba0*/  IMAD.MOV.U32 R14, RZ, RZ, R19 ;  /* 0x000000ffff0e7224 */ /* 0x000fe200078e0013 */
[----:B------:R-:W-:Y:S01]  /*bdbb0*/  IADD3.X R76, P4, PT, R76, R85, RZ, P4, !PT ;  /* 0x000000554c4c7210 */ /* 0x000fe2000279e4ff */
[----:B------:R-:W-:-:S03]  /*bdbc0*/  IMAD.WIDE.U32 R12, R10, 0x397fe69a, R16 ;  /* 0x397fe69a0a0c7825 */ /* 0x000fc600078e0010 */
[----:B------:R-:W-:Y:S01]  /*bdbd0*/  IADD3.X R19, P4, PT, RZ, R6, RZ, P4, !PT ;  /* 0x00000006ff137210 */ /* 0x000fe2000279e4ff */
[----:B------:R-:W-:Y:S01]  /*bdbe0*/  IMAD.WIDE.U32.X R14, R4, 0x1a0111ea, R14, P5 ;  /* 0x1a0111ea040e7825 */ /* 0x000fe200028e040e */
[----:B------:R-:W-:Y:S02]  /*bdbf0*/  IADD3 RZ, P5, PT, R16, R56, RZ ;  /* 0x0000003810ff7210 */ /* 0x000fe40007fbe0ff */
[----:B------:R-:W-:Y:S01]  /*bdc00*/  IADD3.X R7, PT, PT, RZ, RZ, R7, P4, P3 ;  /* 0x000000ffff077210 */ /* 0x000fe200027e6407 */
[----:B------:R-:W-:Y:S01]  /*bdc10*/  IMAD.IADD R18, R13, 0x1, R18 ;  /* 0x000000010d127824 */ /* 0x000fe200078e0212 */
[----:B------:R-:W-:Y:S01]  /*bdc20*/  IADD3 R19, P3, PT, R19, R12, RZ ;  /* 0x0000000c13137210 */ /* 0x000fe20007f7e0ff */
[----:B------:R-:W-:Y:S01]  /*bdc30*/  IMAD.X R8, RZ, RZ, RZ, P2 ;  /* 0x000000ffff087224 */ /* 0x000fe200010e06ff */
[----:B------:R-:W-:Y:S02]  /*bdc40*/  IADD3.X RZ, P5, PT, R17, R57, RZ, P5, !PT ;  /* 0x0000003911ff7210 */ /* 0x000fe40002fbe4ff */
[----:B------:R-:W-:-:S02]  /*bdc50*/  IADD3.X R6, P0, PT, RZ, RZ, RZ, P0, !PT ;  /* 0x000000ffff067210 */ /* 0x000fc4000071e4ff */
[----:B------:R-:W-:Y:S02]  /*bdc60*/  IADD3.X R18, P3, PT, R18, R7, RZ, P3, !PT ;  /* 0x0000000712127210 */ /* 0x000fe40001f7e4ff */
[----:B------:R-:W-:Y:S02]  /*bdc70*/  IADD3.X R4, P5, PT, RZ, R14, RZ, P5, !PT ;  /* 0x0000000eff047210 */ /* 0x000fe40002fbe4ff */
        /* <DEDUP_REMOVED lines=73> */
.L_x_1682:
[----:B------:R-:W-:Y:S05]  /*be110*/  BSYNC.RELIABLE B4 ;  /* 0x0000000000047941 */ /* 0x000fea0003800100 */
.L_x_1681:
        /* <DEDUP_REMOVED lines=12> */
.L_x_1683:
[----:B------:R-:W-:Y:S05]  /*be1e0*/  BSYNC.RECONVERGENT B3 ;  /* 0x0000000000037941 */ /* 0x000fea0003800200 */
.L_x_1680:
        /* <DEDUP_REMOVED lines=79> */
.L_x_1686:
[----:B------:R-:W-:Y:S05]  /*be6e0*/  BSYNC.RELIABLE B4 ;  /* 0x0000000000047941 */ /* 0x000fea0003800100 */
.L_x_1685:
        /* <DEDUP_REMOVED lines=12> */
.L_x_1687:
[----:B------:R-:W-:Y:S05]  /*be7b0*/  BSYNC.RECONVERGENT B3 ;  /* 0x0000000000037941 */ /* 0x000fea0003800200 */
.L_x_1684:
        /* <DEDUP_REMOVED lines=49> */
.L_x_1691:
[----:B------:R-:W-:Y:S05]  /*bead0*/  BSYNC.RELIABLE B4 ;  /* 0x0000000000047941 */ /* 0x000fea0003800100 */
.L_x_1690:
        /* <DEDUP_REMOVED lines=12> */
.L_x_1689:
[----:B------:R-:W-:Y:S05]  /*beba0*/  BSYNC.RECONVERGENT B3 ;  /* 0x0000000000037941 */ /* 0x000fea0003800200 */
.L_x_1688:
[-C--:B------:R-:W-:Y:S01]  /*bebb0*/  IMAD.WIDE.U32 R56, R177, R183.reuse, RZ ;  /* 0x000000b7b1387225 */ /* 0x080fe200078e00ff */
[----:B------:R-:W-:Y:S04]  /*bebc0*/  BSSY.RECONVERGENT B3, `(.L_x_1692) ;  /* 0x0000507000037945 */ /* 0x000fe80003800200 */
[----:B------:R-:W-:Y:S01]  /*bebd0*/  BSSY.RELIABLE B4, `(.L_x_1693) ;  /* 0x00004f9000047945 */ /* 0x000fe20003800100 */
[----:B------:R-:W-:-:S04]  /*bebe0*/  IMAD.WIDE.U32 R76, R176, R183, RZ ;  /* 0x000000b7b04c7225 */ /* 0x000fc800078e00ff */
[----:B------:R-:W-:-:S04]  /*bebf0*/  IMAD.WIDE.U32 R86, R215, R183, RZ ;  /* 0x000000b7d7567225 */ /* 0x000fc800078e00ff */
[----:B------:R-:W-:-:S04]  /*bec00*/  IMAD.WIDE.U32 R56, P0, R181, R9, R56 ;  /* 0x00000009b5387225 */ /* 0x000fc80007800038 */
[----:B------:R-:W-:-:S04]  /*bec10*/  IMAD.WIDE.U32 R76, P1, R181, R8, R76 ;  /* 0x00000008b54c7225 */ /* 0x000fc8000782004c */
[----:B------:R-:W-:-:S04]  /*bec20*/  IMAD.WIDE.U32 R150, R8, R183, RZ ;  /* 0x000000b708967225 */ /* 0x000fc800078e00ff */
[----:B------:R-:W-:-:S04]  /*bec30*/  IMAD.WIDE.U32 R88, R193, R183, RZ ;  /* 0x000000b7c1587225 */ /* 0x000fc800078e00ff */
[----:B------:R-:W-:-:S04]  /*bec40*/  IMAD.WIDE.U32 R84, R9, R183, RZ ;  /* 0x000000b709547225 */ /* 0x000fc800078e00ff */
[----:B------:R-:W-:Y:S01]  /*bec50*/  IMAD.X R83, RZ, RZ, RZ, P0 ;  /* 0x000000ffff537224 */ /* 0x000fe200000e06ff */
[----:B------:R-:W-:Y:S01]  /*bec60*/  IADD3 R85, P4, PT, R85, R56, RZ ;  /* 0x0000003855557210 */ /* 0x000fe20007f9e0ff */
[----:B------:R-:W-:-:S04]  /*bec70*/  IMAD.WIDE.U32 R86, P0, R181, R7, R86 ;  /* 0x00000007b5567225 */ /* 0x000fc80007800056 */
[----:B------:R-:W-:Y:S01]  /*bec80*/  IMAD.X R79, RZ, RZ, RZ, P1 ;  /* 0x000000ffff4f7224 */ /* 0x000fe200008e06ff */
[----:B------:R-:W-:Y:S01]  /*bec90*/  IADD3 R99, P1, PT, R151, R76, RZ ;  /* 0x0000004c97637210 */ /* 0x000fe20007f3e0ff */
[----:B------:R-:W-:Y:S02]  /*beca0*/  IMAD.MOV.U32 R78, RZ, RZ, R77 ;  /* 0x000000ffff4e7224 */ /* 0x000fe400078e004d */
[----:B------:R-:W-:-:S04]  /*becb0*/  IMAD.WIDE.U32 R90, R213, R183, RZ ;  /* 0x000000b7d55a7225 */ /* 0x000fc800078e00ff */
[----:B------:R-:W-:-:S04]  /*becc0*/  IMAD.WIDE.U32 R190, R7, R183, RZ ;  /* 0x000000b707be7225 */ /* 0x000fc800078e00ff */
[----:B------:R-:W-:Y:S01]  /*becd0*/  IMAD.WIDE.U32 R76, P3, R181, R6, R88 ;  /* 0x00000006b54c7225 */ /* 0x000fe20007860058 */
[----:B------:R-:W-:-:S03]  /*bece0*/  IADD3 R98, P2, PT, R191, R86, RZ ;  /* 0x00000056bf627210 */ /* 0x000fc60007f5e0ff */
[----:B------:R-:W-:Y:S02]  /*becf0*/  IMAD.MOV.U32 R82, RZ, RZ, R57 ;  /* 0x000000ffff527224 */ /* 0x000fe400078e0039 */
        /* <DEDUP_REMOVED lines=12> */
[-C--:B------:R-:W-:Y:S01]  /*bedc0*/  IMAD.WIDE.U32 R56, R6, R183.reuse, RZ ;  /* 0x000000b706387225 */ /* 0x080fe200078e00ff */
[----:B------:R-:W-:Y:S02]  /*bedd0*/  IADD3 R97, P6, PT, R97, R86, RZ ;  /* 0x0000005661617210 */ /* 0x000fe40007fde0ff */
[----:B------:R-:W-:Y:S01]  /*bede0*/  IADD3.X R86, PT, PT, RZ, RZ, R83, P0, P5 ;  /* 0x000000ffff567210 */ /* 0x000fe200007ea453 */
[----:B------:R-:W-:Y:S01]  /*bedf0*/  IMAD.X R95, RZ, RZ, RZ, P3 ;  /* 0x000000ffff5f7224 */ /* 0x000fe200018e06ff */
[----:B------:R-:W-:Y:S01]  /*bee00*/  IADD3 R192, P3, PT, R57, R76, RZ ;  /* 0x0000004c39c07210 */ /* 0x000fe20007f7e0ff */
[----:B------:R-:W-:Y:S01]  /*bee10*/  IMAD.MOV.U32 R94, RZ, RZ, R77 ;  /* 0x000000ffff5e7224 */ /* 0x000fe200078e004d */
[-C--:B------:R-:W-:Y:S01]  /*bee20*/  IADD3 RZ, P5, PT, RZ, R150.reuse, RZ ;  /* 0x00000096ffff7210 */ /* 0x080fe20007fbe0ff */
[----:B------:R-:W-:Y:S01]  /*bee30*/  IMAD.WIDE.U32 R76, R4, R183, RZ ;  /* 0x000000b7044c7225 */ /* 0x000fe200078e00ff */
[----:B------:R-:W-:-:S03]  /*bee40*/  IADD3 R150, P0, PT, R151, R150, RZ ;  /* 0x0000009697967210 */ /* 0x000fc60007f1e0ff */
[----:B------:R-:W-:-:S04]  /*bee50*/  IMAD.WIDE.U32 R142, R177, R179, RZ ;  /* 0x000000b3b18e7225 */ /* 0x000fc800078e00ff */
[----:B------:R-:W-:Y:S01]  /*bee60*/  IMAD.X R147, RZ, RZ, RZ, P4 ;  /* 0x000000ffff937224 */ /* 0x000fe200020e06ff */
[----:B------:R-:W-:Y:S01]  /*bee70*/  IADD3 R77, P4, PT, R77, R90, RZ ;  /* 0x0000005a4d4d7210 */ /* 0x000fe20007f9e0ff */
[----:B------:R-:W-:Y:S01]  /*bee80*/  IMAD.WIDE.U32.X R78, R181, R176, R78, P1 ;  /* 0x000000b0b54e7225 */ /* 0x000fe200008e044e */
[----:B------:R-:W-:-:S03]  /*bee90*/  IADD3.X R151, P1, PT, R99, R86, RZ, P0, !PT ;  /* 0x0000005663977210 */ /* 0x000fc6000073e4ff */
[----:B------:R-:W-:Y:S02]  /*beea0*/  IMAD R57, R85, -0x30003, RZ ;  /* 0xfffcfffd55397824 */ /* 0x000fe400078e02ff */
[----:B------:R-:W-:-:S04]  /*beeb0*/  IMAD.WIDE.U32 R136, R176, R179, RZ ;  /* 0x000000b3b0887225 */ /* 0x000fc800078e00ff */
[----:B------:R-:W-:-:S04]  /*beec0*/  IMAD.WIDE.U32 R130, R215, R179, RZ ;  /* 0x000000b3d7827225 */ /* 0x000fc800078e00ff */
[----:B------:R-:W-:Y:S02]  /*beed0*/  IMAD.MOV.U32 R92, RZ, RZ, R91 ;  /* 0x000000ffff5c7224 */ /* 0x000fe400078e005b */
[----:B------:R-:W-:-:S04]  /*beee0*/  IMAD.WIDE.U32 R140, R9, R179, RZ ;  /* 0x000000b3098c7225 */ /* 0x000fc800078e00ff */
[----:B------:R-:W-:-:S04]  /*beef0*/  IMAD.WIDE.U32 R142, P0, R178, R9, R142 ;  /* 0x00000009b28e7225 */ /* 0x000fc8000780008e */
[----:B------:R-:W-:-:S04]  /*bef00*/  IMAD.WIDE.U32 R144, R84, -0x30003, RZ ;  /* 0xfffcfffd54907825 */ /* 0x000fc800078e00ff */
[----:B------:R-:W-:Y:S02]  /*bef10*/  IMAD R57, R84, -0x760c0004, R57 ;  /* 0x89f3fffc54397824 */ /* 0x000fe400078e0239 */
[----:B------:R-:W-:Y:S01]  /*bef20*/  IMAD.WIDE.U32.X R94, R181, R193, R94, P3 ;  /* 0x000000c1b55e7225 */ /* 0x000fe200018e045e */
[----:B------:R-:W-:-:S03]  /*bef30*/  IADD3.X RZ, P3, PT, RZ, R99, RZ, P5, !PT ;  /* 0x00000063ffff7210 */ /* 0x000fc60002f7e4ff */
[C---:B------:R-:W-:Y:S01]  /*bef40*/  IMAD.WIDE.U32.X R82, R181.reuse, R215, R88, P2 ;  /* 0x000000d7b5527225 */ /* 0x040fe200010e0458 */
[----:B------:R-:W-:Y:S02]  /*bef50*/  IADD3 R141, P2, PT, R142, R141, RZ ;  /* 0x0000008d8e8d7210 */ /* 0x000fe40007f5e0ff */
[----:B------:R-:W-:Y:S01]  /*bef60*/  IADD3.X R191, P3, PT, RZ, R78, RZ, P3, !PT ;  /* 0x0000004effbf7210 */ /* 0x000fe20001f7e4ff */
[----:B------:R-:W-:-:S04]  /*bef70*/  IMAD.WIDE.U32.X R92, R181, R213, R92, P4 ;  /* 0x000000d5b55c7225 */ /* 0x000fc800020e045c */
[----:B------:R-:W-:-:S04]  /*bef80*/  IMAD.WIDE.U32 R114, R213, R179, RZ ;  /* 0x000000b3d5727225 */ /* 0x000fc800078e00ff */
[----:B------:R-:W-:-:S04]  /*bef90*/  IMAD.WIDE.U32 R134, R8, R179, RZ ;  /* 0x000000b308867225 */ /* 0x000fc800078e00ff */
[----:B------:R-:W-:-:S04]  /*befa0*/  IMAD.WIDE.U32 R128, R7, R179, RZ ;  /* 0x000000b307807225 */ /* 0x000fc800078e00ff */
[----:B------:R-:W-:-:S04]  /*befb0*/  IMAD.WIDE.U32 R108, R210, R179, RZ ;  /* 0x000000b3d26c7225 */ /* 0x000fc800078e00ff */
[----:B------:R-:W-:-:S04]  /*befc0*/  IMAD.WIDE.U32 R136, P5, R178, R8, R136 ;  /* 0x00000008b2887225 */ /* 0x000fc800078a0088 */
[----:B------:R-:W-:-:S04]  /*befd0*/  IMAD.WIDE.U32 R130, P4, R178, R7, R130 ;  /* 0x00000007b2827225 */ /* 0x000fc80007880082 */
[----:B------:R-:W-:Y:S02]  /*befe0*/  IMAD.X R139, RZ, RZ, RZ, P0 ;  /* 0x000000ffff8b7224 */ /* 0x000fe400000e06ff */
[----:B------:R-:W-:Y:S02]  /*beff0*/  IMAD.MOV.U32 R138, RZ, RZ, R143 ;  /* 0x000000ffff8a7224 */ /* 0x000fe400078e008f */
[----:B------:R-:W-:Y:S02]  /*bf000*/  IMAD.IADD R57, R145, 0x1, R57 ;  /* 0x0000000191397824 */ /* 0x000fe400078e0239 */
[----:B------:R-:W-:Y:S02]  /*bf010*/  IMAD.MOV.U32 R146, RZ, RZ, R87 ;  /* 0x000000ffff927224 */ /* 0x000fe400078e0057 */
[----:B------:R-:W-:Y:S01]  /*bf020*/  IMAD.X R133, RZ, RZ, RZ, P5 ;  /* 0x000000ffff857224 */ /* 0x000fe200028e06ff */
[----:B------:R-:W-:Y:S01]  /*bf030*/  IADD3 R135, P5, PT, R136, R135, RZ ;  /* 0x0000008788877210 */ /* 0x000fe20007fbe0ff */
        /* <DEDUP_REMOVED lines=9> */
[----:B------:R-:W-:Y:S02]  /*bf0d0*/  IMAD.MOV.U32 R126, RZ, RZ, R131 ;  /* 0x000000ffff7e7224 */ /* 0x000fe400078e0083 */
[----:B------:R-:W-:Y:S01]  /*bf0e0*/  IMAD.X R111, RZ, RZ, RZ, P0 ;  /* 0x000000ffff6f7224 */ /* 0x000fe200000e06ff */
[----:B------:R-:W-:Y:S01]  /*bf0f0*/  IADD3 R103, P0, PT, R114, R103, RZ ;  /* 0x0000006772677210 */ /* 0x000fe20007f1e0ff */
[----:B------:R-:W-:Y:S01]  /*bf100*/  IMAD.WIDE.U32.X R132, R178, R176, R132, P5 ;  /* 0x000000b0b2847225 */ /* 0x000fe200028e0484 */
[----:B------:R-:W-:-:S03]  /*bf110*/  IADD3 R101, P5, PT, R108, R101, RZ ;  /* 0x000000656c657210 */ /* 0x000fc60007fbe0ff */
[----:B------:R-:W-:-:S04]  /*bf120*/  IMAD.WIDE.U32.X R126, R178, R215, R126, P4 ;  /* 0x000000d7b27e7225 */ /* 0x000fc800020e047e */
[----:B------:R-:W-:-:S04]  /*bf130*/  IMAD.WIDE.U32 R88, R144, -0x5555, RZ ;  /* 0xffffaaab90587825 */ /* 0x000fc800078e00ff */
[----:B------:R-:W-:Y:S02]  /*bf140*/  IMAD.MOV.U32 R110, RZ, RZ, R115 ;  /* 0x000000ffff6e7224 */ /* 0x000fe400078e0073 */
[----:B------:R-:W-:-:S04]  /*bf150*/  IMAD.WIDE.U32 R86, P4, R144, -0x46010001, R86 ;  /* 0xb9feffff90567825 */ /* 0x000fc80007880056 */
[----:B------:R-:W-:Y:S01]  /*bf160*/  IMAD.X R149, RZ, RZ, RZ, P2 ;  /* 0x000000ffff957224 */ /* 0x000fe200010e06ff */
[----:B------:R-:W-:Y:S01]  /*bf170*/  IADD3 RZ, P2, PT, R84, R88, RZ ;  /* 0x0000005854ff7210 */ /* 0x000fe20007f5e0ff */
[----:B------:R-:W-:Y:S02]  /*bf180*/  IMAD.MOV.U32 R148, RZ, RZ, R109 ;  /* 0x000000ffff947224 */ /* 0x000fe400078e006d */
[----:B------:R-:W-:Y:S01]  /*bf190*/  IMAD.WIDE.U32.X R110, R178, R213, R110, P0 ;  /* 0x000000d5b26e7225 */ /* 0x000fe200000e046e */
[----:B------:R-:W-:-:S03]  /*bf1a0*/  IADD3 R105, P0, PT, R86, R89, RZ ;  /* 0x0000005956697210 */ /* 0x000fc60007f1e0ff */
[----:B------:R-:W-:Y:S01]  /*bf1b0*/  IMAD.WIDE.U32.X R148, R178, R210, R148, P5 ;  /* 0x000000d2b2947225 */ /* 0x000fe200028e0494 */
[----:B------:R-:W-:Y:S02]  /*bf1c0*/  IADD3.X R191, P5, PT, RZ, R191, RZ, P1, !PT ;  /* 0x000000bfffbf7210 */ /* 0x000fe40000fbe4ff */
[----:B------:R-:W-:Y:S01]  /*bf1d0*/  IADD3.X RZ, P2, PT, R85, R105, RZ, P2, !PT ;  /* 0x0000006955ff7210 */ /* 0x000fe2000175e4ff */
[----:B------:R-:W-:Y:S01]  /*bf1e0*/  IMAD.WIDE.U32 R90, R144, -0x5555, R84 ;  /* 0xffffaaab905a7825 */ /* 0x000fe200078e0054 */
[----:B------:R-:W-:-:S03]  /*bf1f0*/  IADD3.X R99, PT, PT, RZ, RZ, R79, P5, P3 ;  /* 0x000000ffff637210 */ /* 0x000fc60002fe644f */
[----:B------:R-:W-:Y:S01]  /*bf200*/  IMAD.WIDE.U32 R88, R57, -0x4eac0001, RZ ;  /* 0xb153ffff39587825 */ /* 0x000fe200078e00ff */
[----:B------:R-:W-:-:S03]  /*bf210*/  IADD3 RZ, P1, PT, RZ, R90, RZ ;  /* 0x0000005affff7210 */ /* 0x000fc60007f3e0ff */
[----:B------:R-:W-:-:S04]  /*bf220*/  IMAD.WIDE.U32 R182, R57, -0xc7aed41, RZ ;  /* 0xf38512bf39b67825 */ /* 0x000fc800078e00ff */
[----:B------:R-:W-:Y:S02]  /*bf230*/  IMAD.IADD R84, R91, 0x1, R86 ;  /* 0x000000015b547824 */ /* 0x000fe400078e0256 */
[----:B------:R-:W-:-:S03]  /*bf240*/  IMAD.WIDE.U32 R166, R57, 0x434bacd7, RZ ;  /* 0x434bacd739a67825 */ /* 0x000fc600078e00ff */
[----:B------:R-:W-:Y:S01]  /*bf250*/  IADD3.X RZ, P1, PT, RZ, R84, RZ, P1, !PT ;  /* 0x00000054ffff7210 */ /* 0x000fe20000f3e4ff */
[----:B------:R-:W-:Y:S02]  /*bf260*/  IMAD.X R79, RZ, RZ, RZ, P4 ;  /* 0x000000ffff4f7224 */ /* 0x000fe400020e06ff */
[----:B------:R-:W-:-:S04]  /*bf270*/  IMAD.WIDE.U32 R124, R193, R179, RZ ;  /* 0x000000b3c17c7225 */ /* 0x000fc800078e00ff */
[----:B------:R-:W-:-:S04]  /*bf280*/  IMAD.WIDE.U32 R186, R57, -0x94f09dc, RZ ;  /* 0xf6b0f62439ba7825 */ /* 0x000fc800078e00ff */
[----:B------:R-:W-:-:S04]  /*bf290*/  IMAD.WIDE.U32 R90, R144, -0x4eac0001, RZ ;  /* 0xb153ffff905a7825 */ /* 0x000fc800078e00ff */
[----:B------:R-:W-:-:S04]  /*bf2a0*/  IMAD.WIDE.U32 R88, P5, R144, 0x1eabfffe, R88 ;  /* 0x1eabfffe90587825 */ /* 0x000fc800078a0058 */
[----:B------:R-:W-:-:S04]  /*bf2b0*/  IMAD.WIDE.U32 R182, P4, R144, 0x64774b84, R182 ;  /* 0x64774b8490b67825 */ /* 0x000fc800078800b6 */
[----:B------:R-:W-:-:S04]  /*bf2c0*/  IMAD.WIDE.U32 R156, R57, 0x397fe69a, RZ ;  /* 0x397fe69a399c7825 */ /* 0x000fc800078e00ff */
[----:B------:R-:W-:Y:S02]  /*bf2d0*/  IMAD.X R219, RZ, RZ, RZ, P5 ;  /* 0x000000ffffdb7224 */ /* 0x000fe400028e06ff */
[----:B------:R-:W-:Y:S01]  /*bf2e0*/  IMAD.X R171, RZ, RZ, RZ, P4 ;  /* 0x000000ffffab7224 */ /* 0x000fe200020e06ff */
[----:B------:R-:W-:Y:S01]  /*bf2f0*/  IADD3 R91, P4, PT, R88, R91, RZ ;  /* 0x0000005b585b7210 */ /* 0x000fe20007f9e0ff */
[----:B------:R-:W-:-:S04]  /*bf300*/  IMAD.WIDE.U32.X R146, R181, R210, R146, P6 ;  /* 0x000000d2b5927225 */ /* 0x000fc800030e0492 */
[----:B------:R-:W-:-:S04]  /*bf310*/  IMAD.WIDE.U32 R166, P5, R144, 0x4b1ba7b6, R166 ;  /* 0x4b1ba7b690a67825 */ /* 0x000fc800078a00a6 */
[----:B------:R-:W-:Y:S02]  /*bf320*/  IMAD.MOV.U32 R78, RZ, RZ, R87 ;  /* 0x000000ffff4e7224 */ /* 0x000fe400078e0057 */
[----:B------:R-:W-:-:S04]  /*bf330*/  IMAD.WIDE.U32 R124, P6, R178, R6, R124 ;  /* 0x00000006b27c7225 */ /* 0x000fc800078c007c */
[----:B------:R-:W-:-:S04]  /*bf340*/  IMAD.WIDE.U32 R186, P3, R144, 0x6730d2a0, R186 ;  /* 0x6730d2a090ba7825 */ /* 0x000fc800078600ba */
[----:B------:R-:W-:-:S04]  /*bf350*/  IMAD.WIDE.U32 R86, R144, -0x94f09dc, RZ ;  /* 0xf6b0f62490567825 */ /* 0x000fc800078e00ff */
[----:B------:R-:W-:-:S04]  /*bf360*/  IMAD.WIDE.U32 R84, R144, -0xc7aed41, RZ ;  /* 0xf38512bf90547825 */ /* 0x000fc800078e00ff */
[----:B------:R-:W-:Y:S02]  /*bf370*/  IMAD.MOV.U32 R218, RZ, RZ, R89 ;  /* 0x000000ffffda7224 */ /* 0x000fe400078e0059 */
[----:B------:R-:W-:-:S04]  /*bf380*/  IMAD.WIDE.U32 R122, R6, R179, RZ ;  /* 0x000000b3067a7225 */ /* 0x000fc800078e00ff */
[----:B------:R-:W-:Y:S02]  /*bf390*/  IMAD.X R159, RZ, RZ, RZ, P5 ;  /* 0x000000ffff9f7224 */ /* 0x000fe400028e06ff */
[----:B------:R-:W-:Y:S02]  /*bf3a0*/  IMAD.MOV.U32 R116, RZ, RZ, R125 ;  /* 0x000000ffff747224 */ /* 0x000fe400078e007d */
[----:B------:R-:W-:-:S04]  /*bf3b0*/  IMAD.WIDE.U32 R156, P5, R144, 0x1a0111ea, R156 ;  /* 0x1a0111ea909c7825 */ /* 0x000fc800078a009c */
[----:B------:R-:W-:Y:S01]  /*bf3c0*/  IMAD.WIDE.U32.X R78, R57, -0x46010001, R78, P0 ;  /* 0xb9feffff394e7825 */ /* 0x000fe200000e044e */
[----:B------:R-:W-:-:S03]  /*bf3d0*/  IADD3 R87, P0, PT, R186, R87, RZ ;  /* 0x00000057ba577210 */ /* 0x000fc60007f1e0ff */
[----:B------:R-:W-:Y:S01]  /*bf3e0*/  IMAD.WIDE.U32.X R218, R57, 0x1eabfffe, R218, P4 ;  /* 0x1eabfffe39da7825 */ /* 0x000fe200020e04da */
[----:B------:R-:W-:-:S03]  /*bf3f0*/  IADD3 R125, P4, PT, R182, R85, RZ ;  /* 0x00000055b67d7210 */ /* 0x000fc60007f9e0ff */
[----:B------:R-:W-:Y:S01]  /*bf400*/  IMAD.X R117, RZ, RZ, RZ, P6 ;  /* 0x000000ffff757224 */ /* 0x000fe200030e06ff */
[----:B------:R-:W-:Y:S01]  /*bf410*/  IADD3 R123, P6, PT, R124, R123, RZ ;  /* 0x0000007b7c7b7210 */ /* 0x000fe20007fde0ff */
[----:B------:R-:W-:Y:S01]  /*bf420*/  IMAD.X R185, RZ, RZ, RZ, P3 ;  /* 0x000000ffffb97224 */ /* 0x000fe200018e06ff */
[----:B------:R-:W-:Y:S01]  /*bf430*/  IADD3 RZ, P3, PT, R150, R90, RZ ;  /* 0x0000005a96ff7210 */ /* 0x000fe20007f7e0ff */
[----:B------:R-:W-:-:S03]  /*bf440*/  IMAD.WIDE.U32 R164, R144, 0x434bacd7, RZ ;  /* 0x434bacd790a47825 */ /* 0x000fc600078e00ff */
[----:B------:R-:W-:Y:S01]  /*bf450*/  IADD3.X RZ, P3, PT, R151, R91, RZ, P3, !PT ;  /* 0x0000005b97ff7210 */ /* 0x000fe20001f7e4ff */
[----:B------:R-:W-:Y:S02]  /*bf460*/  IMAD.MOV.U32 R184, RZ, RZ, R187 ;  /* 0x000000ffffb87224 */ /* 0x000fe400078e00bb */
[----:B------:R-:W-:Y:S02]  /*bf470*/  IMAD.MOV.U32 R170, RZ, RZ, R183 ;  /* 0x000000ffffaa7224 */ /* 0x000fe400078e00b7 */
[----:B------:R-:W-:Y:S01]  /*bf480*/  IMAD.X R153, RZ, RZ, RZ, P5 ;  /* 0x000000ffff997224 */ /* 0x000fe200028e06ff */
[-C--:B------:R-:W-:Y:S01]  /*bf490*/  IADD3 RZ, P5, PT, RZ, R190.reuse, RZ ;  /* 0x000000beffff7210 */ /* 0x080fe20007fbe0ff */
[----:B------:R-:W-:Y:S01]  /*bf4a0*/  IMAD.WIDE.U32.X R184, R57, 0x6730d2a0, R184, P0 ;  /* 0x6730d2a039b87825 */ /* 0x000fe200000e04b8 */
[----:B------:R-:W-:-:S03]  /*bf4b0*/  IADD3 R190, P0, PT, R191, R190, RZ ;  /* 0x000000bebfbe7210 */ /* 0x000fc60007f1e0ff */
[----:B------:R-:W-:Y:S01]  /*bf4c0*/  IMAD.WIDE.U32.X R170, R57, 0x64774b84, R170, P4 ;  /* 0x64774b8439aa7825 */ /* 0x000fe200020e04aa */
[----:B------:R-:W-:-:S03]  /*bf4d0*/  IADD3 R109, P4, PT, R166, R165, RZ ;  /* 0x000000a5a66d7210 */ /* 0x000fc60007f9e0ff */
[----:B------:R-:W-:-:S04]  /*bf4e0*/  IMAD.WIDE.U32 R154, R144, 0x397fe69a, RZ ;  /* 0x397fe69a909a7825 */ /* 0x000fc800078e00ff */
[----:B------:R-:W-:Y:S01]  /*bf4f0*/  IMAD.WIDE.U32.X R116, R178, R193, R116, P6 ;  /* 0x000000c1b2747225 */ /* 0x000fe200030e0474 */
[----:B------:R-:W-:Y:S02]  /*bf500*/  IADD3.X RZ, P6, PT, RZ, R98, RZ, P5, !PT ;  /* 0x00000062ffff7210 */ /* 0x000fe40002fde4ff */
[----:B------:R-:W-:Y:S01]  /*bf510*/  IADD3.X R191, P5, PT, R98, R99, RZ, P0, !PT ;  /* 0x0000006362bf7210 */ /* 0x000fe200007be4ff */
[----:B------:R-:W-:Y:S01]  /*bf520*/  IMAD.MOV.U32 R158, RZ, RZ, R167 ;  /* 0x000000ffff9e7224 */ /* 0x000fe200078e00a7 */
[----:B------:R-:W-:Y:S01]  /*bf530*/  IADD3 R115, P0, PT, R156, R155, RZ ;  /* 0x0000009b9c737210 */ /* 0x000fe20007f1e0ff */
[----:B------:R-:W-:Y:S02]  /*bf540*/  IMAD.MOV.U32 R152, RZ, RZ, R157 ;  /* 0x000000ffff987224 */ /* 0x000fe400078e009d */
[----:B------:R-:W-:Y:S01]  /*bf550*/  IMAD.WIDE.U32.X R158, R57, 0x4b1ba7b6, R158, P4 ;  /* 0x4b1ba7b6399e7825 */ /* 0x000fe200020e049e */
[----:B------:R-:W-:Y:S02]  /*bf560*/  IADD3.X R181, P4, PT, RZ, R82, RZ, P6, !PT ;  /* 0x00000052ffb57210 */ /* 0x000fe4000379e4ff */
[----:B------:R-:W-:Y:S01]  /*bf570*/  IADD3 RZ, P6, PT, RZ, R56, RZ ;  /* 0x00000038ffff7210 */ /* 0x000fe20007fde0ff */
[----:B------:R-:W-:Y:S01]  /*bf580*/  IMAD.WIDE.U32 R150, R144, -0x4eac0001, R150 ;  /* 0xb153ffff90967825 */ /* 0x000fe200078e0096 */
[----:B------:R-:W-:-:S02]  /*bf590*/  IADD3.X R181, P5, PT, RZ, R181, RZ, P5, !PT ;  /* 0x000000b5ffb57210 */ /* 0x000fc40002fbe4ff */
[----:B------:R-:W-:Y:S01]  /*bf5a0*/  IADD3.X RZ, P6, PT, RZ, R192, RZ, P6, !PT ;  /* 0x000000c0ffff7210 */ /* 0x000fe200037de4ff */
[----:B------:R-:W-:Y:S01]  /*bf5b0*/  IMAD.WIDE.U32.X R152, R57, 0x1a0111ea, R152, P0 ;  /* 0x1a0111ea39987825 */ /* 0x000fe200000e0498 */
[----:B------:R-:W-:Y:S02]  /*bf5c0*/  IADD3.X R57, P2, PT, RZ, R78, RZ, P2, !PT ;  /* 0x0000004eff397210 */ /* 0x000fe4000175e4ff */
[----:B------:R-:W-:Y:S01]  /*bf5d0*/  IADD3.X R131, PT, PT, RZ, RZ, R83, P5, P4 ;  /* 0x000000ffff837210 */ /* 0x000fe20002fe8453 */
[----:B------:R-:W-:Y:S01]  /*bf5e0*/  IMAD.IADD R178, R151, 0x1, R88 ;  /* 0x0000000197b27824 */ /* 0x000fe200078e0258 */
[----:B------:R-:W-:Y:S01]  /*bf5f0*/  IADD3 RZ, P0, PT, R190, R86, RZ ;  /* 0x00000056beff7210 */ /* 0x000fe20007f1e0ff */
[-C--:B------:R-:W-:Y:S01]  /*bf600*/  IMAD.WIDE.U32 R120, R177, R22.reuse, RZ ;  /* 0x00000016b1787225 */ /* 0x080fe200078e00ff */
[----:B------:R-:W-:Y:S02]  /*bf610*/  IADD3.X R151, P4, PT, RZ, R57, RZ, P1, !PT ;  /* 0x00000039ff977210 */ /* 0x000fe40000f9e4ff */
[----:B------:R-:W-:Y:S01]  /*bf620*/  IADD3.X RZ, P0, PT, R191, R87, RZ, P0, !PT ;  /* 0x00000057bfff7210 */ /* 0x000fe2000071e4ff */
[----:B------:R-:W-:Y:S01]  /*bf630*/  IMAD.WIDE.U32 R86, R9, R22, RZ ;  /* 0x0000001609567225 */ /* 0x000fe200078e00ff */
[----:B------:R-:W-:-:S02]  /*bf640*/  IADD3.X R137, PT, PT, RZ, RZ, R79, P4, P2 ;  /* 0x000000ffff897210 */ /* 0x000fc400027e444f */
[----:B------:R-:W-:Y:S01]  /*bf650*/  IADD3 R180, P1, PT, R181, R56, RZ ;  /* 0x00000038b5b47210 */ /* 0x000fe20007f3e0ff */
[----:B------:R-:W-:-:S03]  /*bf660*/  IMAD.WIDE.U32 R104, R176, R22, RZ ;  /* 0x00000016b0687225 */ /* 0x000fc600078e00ff */
[----:B------:R-:W-:Y:S01]  /*bf670*/  IADD3.X R181, P1, PT, R192, R131, RZ, P1, !PT ;  /* 0x00000083c0b57210 */ /* 0x000fe20000f3e4ff */
[----:B------:R-:W-:-:S04]  /*bf680*/  IMAD.WIDE.U32 R120, P4, R118, R9, R120 ;  /* 0x0000000976787225 */ /* 0x000fc80007880078 */
[----:B------:R-:W-:Y:S01]  /*bf690*/  IMAD.WIDE.U32 R112, R8, R22, RZ ;  /* 0x0000001608707225 */ /* 0x000fe200078e00ff */
[----:B------:R-:W-:-:S03]  /*bf6a0*/  IADD3 R217, P5, PT, R120, R87, RZ ;  /* 0x0000005778d97210 */ /* 0x000fc60007fbe0ff */
[----:B------:R-:W-:-:S04]  /*bf6b0*/  IMAD.WIDE.U32 R98, R215, R22, RZ ;  /* 0x00000016d7627225 */ /* 0x000fc800078e00ff */
[----:B------:R-:W-:-:S04]  /*bf6c0*/  IMAD.WIDE.U32 R104, P2, R118, R8, R104 ;  /* 0x0000000876687225 */ /* 0x000fc80007840068 */
[----:B------:R-:W-:Y:S02]  /*bf6d0*/  IMAD.X R107, RZ, RZ, RZ, P4 ;  /* 0x000000ffff6b7224 */ /* 0x000fe400020e06ff */
[----:B------:R-:W-:Y:S02]  /*bf6e0*/  IMAD.MOV.U32 R106, RZ, RZ, R121 ;  /* 0x000000ffff6a7224 */ /* 0x000fe400078e0079 */
[----:B------:R-:W-:-:S04]  /*bf6f0*/  IMAD.WIDE.U32 R90, R7, R22, RZ ;  /* 0x00000016075a7225 */ /* 0x000fc800078e00ff */
[----:B------:R-:W-:Y:S01]  /*bf700*/  IMAD.WIDE.U32.X R106, R118, R177, R106, P5 ;  /* 0x000000b1766a7225 */ /* 0x000fe200028e046a */
        /* <DEDUP_REMOVED lines=14> */
[----:B------:R-:W-:Y:S02]  /*bf7f0*/  IADD3 R105, P5, PT, R56, R79, RZ ;  /* 0x0000004f38697210 */ /* 0x000fe40007fbe0ff */
[----:B------:R-:W-:Y:S01]  /*bf800*/  IADD3.X R79, P6, PT, RZ, R94, RZ, P6, !PT ;  /* 0x0000005eff4f7210 */ /* 0x000fe200037de4ff */
[----:B------:R-:W-:-:S03]  /*bf810*/  IMAD.WIDE.U32 R174, P4, R118, R4, R174 ;  /* 0x0000000476ae7225 */ /* 0x000fc600078800ae */
[----:B------:R-:W-:Y:S01]  /*bf820*/  IADD3.X R79, P1, PT, RZ, R79, RZ, P1, !PT ;  /* 0x0000004fff4f7210 */ /* 0x000fe20000f3e4ff */
[----:B------:R-:W-:Y:S02]  /*bf830*/  IMAD.X R189, RZ, RZ, RZ, P2 ;  /* 0x000000ffffbd7224 */ /* 0x000fe400010e06ff */
[----:B------:R-:W-:Y:S01]  /*bf840*/  IMAD.WIDE.U32 R172, R4, R22, RZ ;  /* 0x0000001604ac7225 */ /* 0x000fe200078e00ff */
[----:B------:R-:W-:Y:S02]  /*bf850*/  IADD3.X R94, PT, PT, RZ, RZ, R95, P1, P6 ;  /* 0x000000ffff5e7210 */ /* 0x000fe40000fec45f */
[----:B------:R-:W-:Y:S01]  /*bf860*/  IADD3 RZ, P1, PT, RZ, R76, RZ ;  /* 0x0000004cffff7210 */ /* 0x000fe20007f3e0ff */
[----:B------:R-:W-:Y:S01]  /*bf870*/  IMAD.MOV.U32 R188, RZ, RZ, R57 ;  /* 0x000000ffffbc7224 */ /* 0x000fe200078e0039 */
[----:B------:R-:W-:Y:S01]  /*bf880*/  IADD3.X R57, P3, PT, RZ, R218, RZ, P3, !PT ;  /* 0x000000daff397210 */ /* 0x000fe20001f7e4ff */
[----:B------:R-:W-:Y:S01]  /*bf890*/  IMAD.X R163, RZ, RZ, RZ, P4 ;  /* 0x000000ffffa37224 */ /* 0x000fe200020e06ff */
[----:B------:R-:W-:Y:S01]  /*bf8a0*/  IADD3 R173, P4, PT, R174, R173, RZ ;  /* 0x000000adaead7210 */ /* 0x000fe20007f9e0ff */
[----:B------:R-:W-:Y:S01]  /*bf8b0*/  IMAD.WIDE.U32.X R188, R118, R193, R188, P5 ;  /* 0x000000c176bc7225 */ /* 0x000fe200028e04bc */
[----:B------:R-:W-:-:S03]  /*bf8c0*/  IADD3 R150, P5, PT, R151, R150, RZ ;  /* 0x0000009697967210 */ /* 0x000fc60007fbe0ff */
[----:B------:R-:W-:Y:S01]  /*bf8d0*/  IMAD.WIDE.U32 R160, P2, R118, R211, R160 ;  /* 0x000000d376a07225 */ /* 0x000fe200078400a0 */
[----:B------:R-:W-:-:S03]  /*bf8e0*/  IADD3.X R151, P5, PT, R178, R137, RZ, P5, !PT ;  /* 0x00000089b2977210 */ /* 0x000fc60002fbe4ff */
[----:B------:R-:W-:Y:S01]  /*bf8f0*/  IMAD.WIDE.U32 R168, R211, R22, RZ ;  /* 0x00000016d3a87225 */ /* 0x000fe200078e00ff */
[----:B------:R-:W-:-:S03]  /*bf900*/  IADD3.X R57, P5, PT, RZ, R57, RZ, P5, !PT ;  /* 0x00000039ff397210 */ /* 0x000fc60002fbe4ff */
[----:B------:R-:W-:Y:S01]  /*bf910*/  IMAD.MOV.U32 R162, RZ, RZ, R175 ;  /* 0x000000ffffa27224 */ /* 0x000fe200078e00af */
[----:B------:R-:W-:Y:S01]  /*bf920*/  IADD3.X R219, PT, PT, RZ, RZ, R219, P5, P3 ;  /* 0x000000ffffdb7210 */ /* 0x000fe20002fe64db */
[----:B------:R-:W-:Y:S01]  /*bf930*/  IMAD.X R85, RZ, RZ, RZ, P2 ;  /* 0x000000ffff557224 */ /* 0x000fe200010e06ff */
[----:B------:R-:W-:Y:S01]  /*bf940*/  IADD3 R169, P2, PT, R160, R169, RZ ;  /* 0x000000a9a0a97210 */ /* 0x000fe20007f5e0ff */
[----:B------:R-:W-:Y:S01]  /*bf950*/  IMAD.WIDE.U32.X R162, R118, R213, R162, P4 ;  /* 0x000000d576a27225 */ /* 0x000fe200020e04a2 */
[----:B------:R-:W-:Y:S02]  /*bf960*/  IADD3 RZ, P4, PT, R180, R84, RZ ;  /* 0x00000054b4ff7210 */ /* 0x000fe40007f9e0ff */
[----:B------:R-:W-:Y:S01]  /*bf970*/  IADD3 RZ, P3, PT, R150, R140, RZ ;  /* 0x0000008c96ff7210 */ /* 0x000fe20007f7e0ff */
[----:B------:R-:W-:Y:S01]  /*bf980*/  IMAD.MOV.U32 R84, RZ, RZ, R161 ;  /* 0x000000ffff547224 */ /* 0x000fe200078e00a1 */
[----:B------:R-:W-:Y:S01]  /*bf990*/  IADD3.X RZ, P4, PT, R181, R125, RZ, P4, !PT ;  /* 0x0000007db5ff7210 */ /* 0x000fe2000279e4ff */
[----:B------:R-:W-:Y:S01]  /*bf9a0*/  IMAD.WIDE.U32 R190, R144, -0x94f09dc, R190 ;  /* 0xf6b0f62490be7825 */ /* 0x000fe200078e00be */
[----:B------:R-:W-:-:S02]  /*bf9b0*/  IADD3 R76, P5, PT, R79, R76, RZ ;  /* 0x0000004c4f4c7210 */ /* 0x000fc40007fbe0ff */
[----:B------:R-:W-:Y:S01]  /*bf9c0*/  IADD3.X R87, P4, PT, RZ, R170, RZ, P4, !PT ;  /* 0x000000aaff577210 */ /* 0x000fe2000279e4ff */
[----:B------:R-:W-:Y:S01]  /*bf9d0*/  IMAD.WIDE.U32.X R84, R118, R210, R84, P2 ;  /* 0x000000d276547225 */ /* 0x000fe200010e0454 */
[----:B------:R-:W-:Y:S02]  /*bf9e0*/  IADD3 R190, P2, PT, R57, R190, RZ ;  /* 0x000000be39be7210 */ /* 0x000fe40007f5e0ff */
[----:B------:R-:W-:Y:S01]  /*bf9f0*/  IADD3.X R57, P0, PT, RZ, R184, RZ, P0, !PT ;  /* 0x000000b8ff397210 */ /* 0x000fe2000071e4ff */
[----:B------:R-:W-:Y:S02]  /*bfa00*/  IMAD.IADD R186, R191, 0x1, R186 ;  /* 0x00000001bfba7824 */ /* 0x000fe400078e02ba */
[----:B------:R-:W-:-:S03]  /*bfa10*/  IMAD.WIDE.U32 R180, R144, -0xc7aed41, R180 ;  /* 0xf38512bf90b47825 */ /* 0x000fc600078e00b4 */
[----:B------:R-:W-:Y:S01]  /*bfa20*/  IADD3.X R191, P2, PT, R186, R219, RZ, P2, !PT ;  /* 0x000000dbbabf7210 */ /* 0x000fe2000175e4ff */
[----:B------:R-:W-:-:S03]  /*bfa30*/  IMAD.IADD R182, R181, 0x1, R182 ;  /* 0x00000001b5b67824 */ /* 0x000fc600078e02b6 */
[----:B------:R-:W-:-:S04]  /*bfa40*/  IADD3.X R57, P2, PT, RZ, R57, RZ, P2, !PT ;  /* 0x00000039ff397210 */ /* 0x000fc8000175e4ff */
[----:B------:R-:W-:Y:S02]  /*bfa50*/  IADD3.X R185, PT, PT, RZ, RZ, R185, P2, P0 ;  /* 0x000000ffffb97210 */ /* 0x000fe400017e04b9 */
[----:B------:R-:W-:Y:S02]  /*bfa60*/  IADD3.X RZ, P0, PT, RZ, R77, RZ, P1, !PT ;  /* 0x0000004dffff7210 */ /* 0x000fe40000f1e4ff */
[----:B------:R-:W-:Y:S02]  /*bfa70*/  IADD3 R180, P6, PT, R57, R180, RZ ;  /* 0x000000b439b47210 */ /* 0x000fe40007fde0ff */
[----:B------:R-:W-:Y:S01]  /*bfa80*/  IADD3.X RZ, P2, PT, R151, R141, RZ, P3, !PT ;  /* 0x0000008d97ff7210 */ /* 0x000fe20001f5e4ff */
[----:B------:R-:W-:Y:S01]  /*bfa90*/  IMAD.WIDE.U32 R150, R179, R9, R150 ;  /* 0x00000009b3967225 */ /* 0x000fe200078e0096 */
[----:B------:R-:W-:Y:S02]  /*bfaa0*/  IADD3.X R77, P5, PT, R77, R94, RZ, P5, !PT ;  /* 0x0000005e4d4d7210 */ /* 0x000fe40002fbe4ff */
[----:B------:R-:W-:Y:S01]  /*bfab0*/  IADD3.X R57, P3, PT, RZ, R92, RZ, P0, !PT ;  /* 0x0000005cff397210 */ /* 0x000fe2000077e4ff */
[----:B------:R-:W-:Y:S01]  /*bfac0*/  IMAD.IADD R151, R151, 0x1, R142 ;  /* 0x0000000197977824 */ /* 0x000fe200078e028e */
[----:B------:R-:W-:Y:S01]  /*bfad0*/  IADD3.X R181, P6, PT, R182, R185, RZ, P6, !PT ;  /* 0x000000b9b6b57210 */ /* 0x000fe200037de4ff */
[----:B------:R-:W-:Y:S01]  /*bfae0*/  IMAD.WIDE.U32 R94, R179, R8, R190 ;  /* 0x00000008b35e7225 */ /* 0x000fe200078e00be */
[----:B------:R-:W-:-:S02]  /*bfaf0*/  IADD3.X R57, P5, PT, RZ, R57, RZ, P5, !PT ;  /* 0x00000039ff397210 */ /* 0x000fc40002fbe4ff */
[----:B------:R-:W-:Y:S01]  /*bfb00*/  IADD3.X R87, P6, PT, RZ, R87, RZ, P6, !PT ;  /* 0x00000057ff577210 */ /* 0x000fe200037de4ff */
[----:B------:R-:W-:Y:S01]  /*bfb10*/  IMAD.IADD R136, R95, 0x1, R136 ;  /* 0x000000015f887824 */ /* 0x000fe200078e0288 */
[----:B------:R-:W-:Y:S01]  /*bfb20*/  IADD3.X R92, PT, PT, RZ, RZ, R93, P5, P3 ;  /* 0x000000ffff5c7210 */ /* 0x000fe20002fe645d */
[----:B------:R-:W-:Y:S01]  /*bfb30*/  IMAD R99, R151, -0x30003, RZ ;  /* 0xfffcfffd97637824 */ /* 0x000fe200078e02ff */
[----:B------:R-:W-:Y:S02]  /*bfb40*/  IADD3 RZ, P5, PT, RZ, R150, RZ ;  /* 0x00000096ffff7210 */ /* 0x000fe40007fbe0ff */
[----:B------:R-:W-:Y:S01]  /*bfb50*/  IADD3.X R171, PT, PT, RZ, RZ, R171, P6, P4 ;  /* 0x000000ffffab7210 */ /* 0x000fe200037e84ab */
[----:B------:R-:W-:Y:S01]  /*bfb60*/  IMAD R99, R150, -0x760c0004, R99 ;  /* 0x89f3fffc96637824 */ /* 0x000fe200078e0263 */
[-C--:B------:R-:W-:Y:S02]  /*bfb70*/  IADD3 RZ, P4, PT, RZ, R96.reuse, RZ ;  /* 0x00000060ffff7210 */ /* 0x080fe40007f9e0ff */
[----:B------:R-:W-:-:S02]  /*bfb80*/  IADD3 R96, P3, PT, R57, R96, RZ ;  /* 0x0000006039607210 */ /* 0x000fc40007f7e0ff */
[----:B------:R-:W-:Y:S02]  /*bfb90*/  IADD3.X R57, P2, PT, RZ, R138, RZ, P2, !PT ;  /* 0x0000008aff397210 */ /* 0x000fe4000175e4ff */
[----:B------:R-:W-:Y:S02]  /*bfba0*/  IADD3.X RZ, P5, PT, RZ, R151, RZ, P5, !PT ;  /* 0x00000097ffff7210 */ /* 0x000fe40002fbe4ff */
[----:B------:R-:W-:Y:S02]  /*bfbb0*/  IADD3.X RZ, P4, PT, RZ, R97, RZ, P4, !PT ;  /* 0x00000061ffff7210 */ /* 0x000fe4000279e4ff */
[----:B------:R-:W-:Y:S02]  /*bfbc0*/  IADD3.X R57, P5, PT, RZ, R57, RZ, P5, !PT ;  /* 0x00000039ff397210 */ /* 0x000fe40002fbe4ff */
[----:B------:R-:W-:Y:S02]  /*bfbd0*/  IADD3 RZ, P0, PT, R76, R164, RZ ;  /* 0x000000a44cff7210 */ /* 0x000fe40007f1e0ff */
[----:B------:R-:W-:-:S02]  /*bfbe0*/  IADD3.X R139, PT, PT, RZ, RZ, R139, P5, P2 ;  /* 0x000000ffff8b7210 */ /* 0x000fc40002fe448b */
[----:B------:R-:W-:Y:S02]  /*bfbf0*/  IADD3.X R97, P3, PT, R97, R92, RZ, P3, !PT ;  /* 0x0000005c61617210 */ /* 0x000fe40001f7e4ff */
[----:B------:R-:W-:Y:S02]  /*bfc00*/  IADD3.X R79, P5, PT, RZ, R146, RZ, P4, !PT ;  /* 0x00000092ff4f7210 */ /* 0x000fe400027be4ff */
[----:B------:R-:W-:Y:S02]  /*bfc10*/  IADD3 RZ, P1, PT, R190, R134, RZ ;  /* 0x00000086beff7210 */ /* 0x000fe40007f3e0ff */
[----:B------:R-:W-:Y:S01]  /*bfc20*/  IADD3.X RZ, P0, PT, R77, R109, RZ, P0, !PT ;  /* 0x0000006d4dff7210 */ /* 0x000fe2000071e4ff */
[----:B------:R-:W-:Y:S01]  /*bfc30*/  IMAD.WIDE.U32 R76, R144, 0x434bacd7, R76 ;  /* 0x434bacd7904c7825 */ /* 0x000fe200078e004c */
[----:B------:R-:W-:Y:S02]  /*bfc40*/  IADD3 R94, P2, PT, R57, R94, RZ ;  /* 0x0000005e395e7210 */ /* 0x000fe40007f5e0ff */
[----:B------:R-:W-:Y:S01]  /*bfc50*/  IADD3.X R57, P3, PT, RZ, R79, RZ, P3, !PT ;  /* 0x0000004fff397210 */ /* 0x000fe20001f7e4ff */
[----:B------:R-:W-:Y:S01]  /*bfc60*/  IMAD.IADD R166, R77, 0x1, R166 ;  /* 0x000000014da67824 */ /* 0x000fe200078e02a6 */
[----:B------:R-:W-:Y:S01]  /*bfc70*/  IADD3.X RZ, P6, PT, R191, R135, RZ, P1, !PT ;  /* 0x00000087bfff7210 */ /* 0x000fe20000fde4ff */
[----:B------:R-:W-:Y:S01]  /*bfc80*/  IMAD.WIDE.U32 R134, R150, -0x30003, RZ ;  /* 0xfffcfffd96867825 */ /* 0x000fe200078e00ff */
[----:B------:R-:W-:-:S02]  /*bfc90*/  IADD3 RZ, P4, PT, R180, R128, RZ ;  /* 0x00000080b4ff7210 */ /* 0x000fc40007f9e0ff */
[----:B------:R-:W-:Y:S02]  /*bfca0*/  IADD3 RZ, P1, PT, R96, R154, RZ ;  /* 0x0000009a60ff7210 */ /* 0x000fe40007f3e0ff */
[----:B------:R-:W-:Y:S01]  /*bfcb0*/  IADD3.X R79, PT, PT, RZ, RZ, R147, P3, P5 ;  /* 0x000000ffff4f7210 */ /* 0x000fe20001fea493 */
[----:B------:R-:W-:Y:S01]  /*bfcc0*/  IMAD.WIDE.U32 R142, R134, -0x4eac0001, RZ ;  /* 0xb153ffff868e7825 */ /* 0x000fe200078e00ff */
[----:B------:R-:W-:Y:S02]  /*bfcd0*/  IADD3 R76, P3, PT, R87, R76, RZ ;  /* 0x0000004c574c7210 */ /* 0x000fe40007f7e0ff */
[----:B------:R-:W-:Y:S02]  /*bfce0*/  IADD3.X R95, P2, PT, R136, R139, RZ, P2, !PT ;  /* 0x0000008b885f7210 */ /* 0x000fe4000175e4ff */
[----:B------:R-:W-:Y:S02]  /*bfcf0*/  IADD3.X R87, P6, PT, RZ, R132, RZ, P6, !PT ;  /* 0x00000084ff577210 */ /* 0x000fe400037de4ff */
[----:B------:R-:W-:Y:S01]  /*bfd00*/  IADD3.X RZ, P4, PT, R181, R129, RZ, P4, !PT ;  /* 0x00000081b5ff7210 */ /* 0x000fe2000279e4ff */
[----:B------:R-:W-:Y:S01]  /*bfd10*/  IMAD.WIDE.U32 R128, R144, 0x397fe69a, R96 ;  /* 0x397fe69a90807825 */ /* 0x000fe200078e0060 */
[----:B------:R-:W-:-:S02]  /*bfd20*/  IADD3.X RZ, P1, PT, R97, R115, RZ, P1, !PT ;  /* 0x0000007361ff7210 */ /* 0x000fc40000f3e4ff */
[----:B------:R-:W-:Y:S01]  /*bfd30*/  IADD3.X R77, P3, PT, R166, R171, RZ, P3, !PT ;  /* 0x000000aba64d7210 */ /* 0x000fe20001f7e4ff */
[----:B------:R-:W-:Y:S01]  /*bfd40*/  IMAD.WIDE.U32 R96, R179, R7, R180 ;  /* 0x00000007b3607225 */ /* 0x000fe200078e00b4 */
[----:B------:R-:W-:Y:S02]  /*bfd50*/  IADD3.X R93, P0, PT, RZ, R158, RZ, P0, !PT ;  /* 0x0000009eff5d7210 */ /* 0x000fe4000071e4ff */
[----:B------:R-:W-:Y:S01]  /*bfd60*/  IADD3.X R87, P2, PT, RZ, R87, RZ, P2, !PT ;  /* 0x00000057ff577210 */ /* 0x000fe2000175e4ff */
[----:B------:R-:W-:Y:S01]  /*bfd70*/  IMAD.IADD R130, R97, 0x1, R130 ;  /* 0x0000000161827824 */ /* 0x000fe200078e0282 */
[----:B------:R-:W-:Y:S01]  /*bfd80*/  IADD3.X R93, P3, PT, RZ, R93, RZ, P3, !PT ;  /* 0x0000005dff5d7210 */ /* 0x000fe20001f7e4ff */
[----:B------:R-:W-:Y:S01]  /*bfd90*/  IMAD.IADD R156, R129, 0x1, R156 ;  /* 0x00000001819c7824 */ /* 0x000fe200078e029c */
[----:B------:R-:W-:Y:S01]  /*bfda0*/  IADD3 R96, P5, PT, R87, R96, RZ ;  /* 0x0000006057607210 */ /* 0x000fe20007fbe0ff */
[----:B------:R-:W-:Y:S01]  /*bfdb0*/  IMAD.IADD R87, R135, 0x1, R99 ;  /* 0x0000000187577824 */ /* 0x000fe200078e0263 */
[----:B------:R-:W-:Y:S01]  /*bfdc0*/  IADD3.X R133, PT, PT, RZ, RZ, R133, P2, P6 ;  /* 0x000000ffff857210 */ /* 0x000fe200017ec485 */
[----:B------:R-:W-:Y:S01]  /*bfdd0*/  IMAD.WIDE.U32 R144, R134, -0x5555, R150 ;  /* 0xffffaaab86907825 */ /* 0x000fe200078e0096 */
[----:B------:R-:W-:-:S02]  /*bfde0*/  IADD3.X R159, PT, PT, RZ, RZ, R159, P3, P0 ;  /* 0x000000ffff9f7210 */ /* 0x000fc40001fe049f */
[----:B------:R-:W-:Y:S01]  /*bfdf0*/  IADD3.X R97, P0, PT, R130, R133, RZ, P5, !PT ;  /* 0x0000008582617210 */ /* 0x000fe20002f1e4ff */
[----:B------:R-:W-:Y:S01]  /*bfe00*/  IMAD.WIDE.U32 R130, R87, -0x5555, RZ ;  /* 0xffffaaab57827825 */ /* 0x000fe200078e00ff */
[----:B------:R-:W-:Y:S02]  /*bfe10*/  IADD3.X R109, P4, PT, RZ, R126, RZ, P4, !PT ;  /* 0x0000007eff6d7210 */ /* 0x000fe4000279e4ff */
[----:B------:R-:W-:Y:S01]  /*bfe20*/  IADD3 R128, P2, PT, R93, R128, RZ ;  /* 0x000000805d807210 */ /* 0x000fe20007f5e0ff */
[----:B------:R-:W-:Y:S01]  /*bfe30*/  IMAD.WIDE.U32 R92, R134, -0x5555, RZ ;  /* 0xffffaaab865c7825 */ /* 0x000fe200078e00ff */
[----:B------:R-:W-:Y:S02]  /*bfe40*/  IADD3.X R109, P0, PT, RZ, R109, RZ, P0, !PT ;  /* 0x0000006dff6d7210 */ /* 0x000fe4000071e4ff */
[----:B------:R-:W-:Y:S01]  /*bfe50*/  IADD3.X R129, P5, PT, R156, R159, RZ, P2, !PT ;  /* 0x0000009f9c817210 */ /* 0x000fe200017be4ff */
[----:B------:R-:W-:Y:S01]  /*bfe60*/  IMAD.WIDE.U32 R130, P6, R134, -0x46010001, R130 ;  /* 0xb9feffff86827825 */ /* 0x000fe200078c0082 */
[----:B------:R-:W-:-:S02]  /*bfe70*/  IADD3.X R118, P2, PT, RZ, R152, RZ, P1, !PT ;  /* 0x00000098ff767210 */ /* 0x000fc40000f5e4ff */
[----:B------:R-:W-:Y:S01]  /*bfe80*/  IADD3.X R115, PT, PT, RZ, RZ, R127, P0, P4 ;  /* 0x000000ffff737210 */ /* 0x000fe200007e847f */
[C---:B------:R-:W-:Y:S01]  /*bfe90*/  IMAD.WIDE.U32 R136, R87.reuse, -0x94f09dc, RZ ;  /* 0xf6b0f62457887825 */ /* 0x040fe200078e00ff */
[----:B------:R-:W-:Y:S02]  /*bfea0*/  IADD3 RZ, P0, PT, R150, R92, RZ ;  /* 0x0000005c96ff7210 */ /* 0x000fe40007f1e0ff */
[----:B------:R-:W-:Y:S01]  /*bfeb0*/  IADD3 R99, P3, PT, R130, R93, RZ ;  /* 0x0000005d82637210 */ /* 0x000fe20007f7e0ff */
[----:B------:R-:W-:Y:S01]  /*bfec0*/  IMAD.WIDE.U32 R138, R87, -0x4eac0001, RZ ;  /* 0xb153ffff578a7825 */ /* 0x000fe200078e00ff */
[----:B------:R-:W-:Y:S02]  /*bfed0*/  IADD3.X R118, P5, PT, RZ, R118, RZ, P5, !PT ;  /* 0x00000076ff767210 */ /* 0x000fe40002fbe4ff */
[----:B------:R-:W-:Y:S01]  /*bfee0*/  IADD3.X RZ, P0, PT, R151, R99, RZ, P0, !PT ;  /* 0x0000006397ff7210 */ /* 0x000fe2000071e4ff */
[----:B------:R-:W-:Y:S01]  /*bfef0*/  IMAD.WIDE.U32 R92, R87, 0x397fe69a, RZ ;  /* 0x397fe69a575c7825 */ /* 0x000fe200078e00ff */
[----:B------:R-:W-:-:S02]  /*bff00*/  IADD3.X R164, PT, PT, RZ, RZ, R153, P5, P2 ;  /* 0x000000ffffa47210 */ /* 0x000fc40002fe4499 */
[----:B------:R-:W-:Y:S01]  /*bff10*/  IADD3 RZ, P1, PT, R76, R122, RZ ;  /* 0x0000007a4cff7210 */ /* 0x000fe20007f3e0ff */
[----:B------:R-:W-:-:S03]  /*bff20*/  IMAD.WIDE.U32 R136, P4, R134, 0x6730d2a0, R136 ;  /* 0x6730d2a086887825 */ /* 0x000fc60007880088 */
[----:B------:R-:W-:Y:S01]  /*bff30*/  IADD3.X RZ, P1, PT, R77, R123, RZ, P1, !PT ;  /* 0x0000007b4dff7210 */ /* 0x000fe20000f3e4ff */
[----:B------:R-:W-:Y:S02]  /*bff40*/  IMAD.X R153, RZ, RZ, RZ, P4 ;  /* 0x000000ffff997224 */ /* 0x000fe400020e06ff */
[----:B------:R-:W-:-:S04]  /*bff50*/  IMAD.WIDE.U32 R132, R87, -0xc7aed41, RZ ;  /* 0xf38512bf57847825 */ /* 0x000fc800078e00ff */
[----:B------:R-:W-:-:S04]  /*bff60*/  IMAD.WIDE.U32 R126, R87, 0x434bacd7, RZ ;  /* 0x434bacd7577e7825 */ /* 0x000fc800078e00ff */
[----:B------:R-:W-:-:S04]  /*bff70*/  IMAD.WIDE.U32 R138, P2, R134, 0x1eabfffe, R138 ;  /* 0x1eabfffe868a7825 */ /* 0x000fc8000784008a */
[----:B------:R-:W-:-:S04]  /*bff80*/  IMAD.WIDE.U32 R92, P4, R134, 0x1a0111ea, R92 ;  /* 0x1a0111ea865c7825 */ /* 0x000fc8000788005c */
[----:B------:R-:W-:Y:S01]  /*bff90*/  IMAD.X R125, RZ, RZ, RZ, P4 ;  /* 0x000000ffff7d7224 */ /* 0x000fe200020e06ff */
[----:B------:R-:W-:Y:S01]  /*bffa0*/  IADD3 R161, P4, PT, R138, R143, RZ ;  /* 0x0000008f8aa17210 */ /* 0x000fe20007f9e0ff */
[----:B------:R-:W-:Y:S01]  /*bffb0*/  IMAD.X R141, RZ, RZ, RZ, P6 ;  /* 0x000000ffff8d7224 */ /* 0x000fe200030e06ff */
[----:B------:R-:W-:Y:S01]  /*bffc0*/  IADD3 RZ, P6, PT, RZ, R144, RZ ;  /* 0x00000090ffff7210 */ /* 0x000fe20007fde0ff */
[----:B------:R-:W-:Y:S02]  /*bffd0*/  IMAD.X R155, RZ, RZ, RZ, P2 ;  /* 0x000000ffff9b7224 */ /* 0x000fe400010e06ff */
[----:B------:R-:W-:Y:S02]  /*bffe0*/  IMAD.MOV.U32 R140, RZ, RZ, R131 ;  /* 0x000000ffff8c7224 */ /* 0x000fe400078e0083 */
[----:B------:R-:W-:-:S04]  /*bfff0*/  IMAD.WIDE.U32 R156, R134, -0x94f09dc, RZ ;  /* 0xf6b0f624869c7825 */ /* 0x000fc800078e00ff */
[----:B------:R-:W-:-:S04]  /*c0000*/  IMAD.WIDE.U32 R132, P5, R134, 0x64774b84, R132 ;  /* 0x64774b8486847825 */ /* 0x000fc800078a0084 */
[----:B------:R-:W-:-:S04]  /*c0010*/  IMAD.WIDE.U32 R126, P2, R134, 0x4b1ba7b6, R126 ;  /* 0x4b1ba7b6867e7825 */ /* 0x000fc8000784007e */
[----:B------:R-:W-:-:S04]  /*c0020*/  IMAD.WIDE.U32 R150, R134, -0xc7aed41, RZ ;  /* 0xf38512bf86967825 */ /* 0x000fc800078e00ff */
[----:B------:R-:W-:Y:S02]  /*c0030*/  IMAD.MOV.U32 R154, RZ, RZ, R139 ;  /* 0x000000ffff9a7224 */ /* 0x000fe400078e008b */
[----:B------:R-:W-:Y:S02]  /*c0040*/  IMAD.IADD R144, R145, 0x1, R130 ;  /* 0x0000000191907824 */ /* 0x000fe400078e0282 */
[C---:B------:R-:W-:Y:S01]  /*c0050*/  IMAD.WIDE.U32.X R140, R87.reuse, -0x46010001, R140, P3 ;  /* 0xb9feffff578c7825 */ /* 0x040fe200018e048c */
[----:B------:R-:W-:Y:S02]  /*c0060*/  IADD3 R135, P3, PT, R136, R157, RZ ;  /* 0x0000009d88877210 */ /* 0x000fe40007f7e0ff */
[----:B------:R-:W-:Y:S01]  /*c0070*/  IADD3.X RZ, P6, PT, RZ, R144, RZ, P6, !PT ;  /* 0x00000090ffff7210 */ /* 0x000fe200037de4ff */
[----:B------:R-:W-:Y:S01]  /*c0080*/  IMAD.X R145, RZ, RZ, RZ, P2 ;  /* 0x000000ffff917224 */ /* 0x000fe200010e06ff */
[----:B------:R-:W-:Y:S01]  /*c0090*/  IADD3 RZ, P2, PT, R94, R142, RZ ;  /* 0x0000008e5eff7210 */ /* 0x000fe20007f5e0ff */
[----:B------:R-:W-:Y:S01]  /*c00a0*/  IMAD.WIDE.U32.X R154, R87, 0x1eabfffe, R154, P4 ;  /* 0x1eabfffe579a7825 */ /* 0x000fe200020e049a */
[----:B------:R-:W-:-:S03]  /*c00b0*/  IADD3 R139, P4, PT, R132, R151, RZ ;  /* 0x00000097848b7210 */ /* 0x000fc60007f9e0ff */
[----:B------:R-:W-:-:S04]  /*c00c0*/  IMAD.WIDE.U32 R130, R134, 0x434bacd7, RZ ;  /* 0x434bacd786827825 */ /* 0x000fc800078e00ff */
[----:B------:R-:W-:-:S04]  /*c00d0*/  IMAD.WIDE.U32 R122, R134, 0x397fe69a, RZ ;  /* 0x397fe69a867a7825 */ /* 0x000fc800078e00ff */
[----:B------:R-:W-:Y:S02]  /*c00e0*/  IMAD.MOV.U32 R152, RZ, RZ, R137 ;  /* 0x000000ffff987224 */ /* 0x000fe400078e0089 */
[----:B------:R-:W-:Y:S01]  /*c00f0*/  IMAD.X R147, RZ, RZ, RZ, P5 ;  /* 0x000000ffff937224 */ /* 0x000fe200028e06ff */
[----:B------:R-:W-:Y:S01]  /*c0100*/  IADD3 R99, P5, PT, R92, R123, RZ ;  /* 0x0000007b5c637210 */ /* 0x000fe20007fbe0ff */
[----:B------:R-:W-:-:S04]  /*c0110*/  IMAD.WIDE.U32 R142, R179, R6, R76 ;  /* 0x00000006b38e7225 */ /* 0x000fc800078e004c */
[----:B------:R-:W-:Y:S02]  /*c0120*/  IMAD.MOV.U32 R146, RZ, RZ, R133 ;  /* 0x000000ffff927224 */ /* 0x000fe400078e0085 */
[----:B------:R-:W-:Y:S01]  /*c0130*/  IMAD.WIDE.U32.X R152, R87, 0x6730d2a0, R152, P3 ;  /* 0x6730d2a057987825 */ /* 0x000fe200018e0498 */
[----:B------:R-:W-:-:S03]  /*c0140*/  IADD3 R121, P3, PT, R126, R131, RZ ;  /* 0x000000837e797210 */ /* 0x000fc60007f7e0ff */
[----:B------:R-:W-:Y:S02]  /*c0150*/  IMAD.IADD R158, R143, 0x1, R124 ;  /* 0x000000018f9e7824 */ /* 0x000fe400078e027c */
[----:B------:R-:W-:Y:S01]  /*c0160*/  IMAD.WIDE.U32.X R146, R87, 0x64774b84, R146, P4 ;  /* 0x64774b8457927825 */ /* 0x000fe200020e0492 */
[----:B------:R-:W-:-:S03]  /*c0170*/  IADD3 R142, P4, PT, R109, R142, RZ ;  /* 0x0000008e6d8e7210 */ /* 0x000fc60007f9e0ff */
[----:B------:R-:W-:Y:S01]  /*c0180*/  IMAD.MOV.U32 R144, RZ, RZ, R127 ;  /* 0x000000ffff907224 */ /* 0x000fe200078e007f */
[----:B------:R-:W-:Y:S01]  /*c0190*/  IADD3.X R143, P4, PT, R158, R115, RZ, P4, !PT ;  /* 0x000000739e8f7210 */ /* 0x000fe2000279e4ff */
[----:B------:R-:W-:Y:S01]  /*c01a0*/  IMAD.MOV.U32 R124, RZ, RZ, R93 ;  /* 0x000000ffff7c7224 */ /* 0x000fe200078e005d */
[----:B------:R-:W-:Y:S01]  /*c01b0*/  IADD3.X R93, P1, PT, RZ, R116, RZ, P1, !PT ;  /* 0x00000074ff5d7210 */ /* 0x000fe20000f3e4ff */
[----:B------:R-:W-:-:S03]  /*c01c0*/  IMAD.WIDE.U32.X R144, R87, 0x4b1ba7b6, R144, P3 ;  /* 0x4b1ba7b657907825 */ /* 0x000fc600018e0490 */
[----:B------:R-:W-:Y:S01]  /*c01d0*/  IADD3.X R93, P4, PT, RZ, R93, RZ, P4, !PT ;  /* 0x0000005dff5d7210 */ /* 0x000fe2000279e4ff */
[----:B------:R-:W-:Y:S01]  /*c01e0*/  IMAD.WIDE.U32.X R76, R87, 0x1a0111ea, R124, P5 ;  /* 0x1a0111ea574c7825 */ /* 0x000fe200028e047c */
[----:B------:R-:W-:Y:S02]  /*c01f0*/  IADD3.X R87, P0, PT, RZ, R140, RZ, P0, !PT ;  /* 0x0000008cff577210 */ /* 0x000fe4000071e4ff */
[----:B------:R-:W-:Y:S01]  /*c0200*/  IADD3 RZ, P5, PT, R128, R102, RZ ;  /* 0x0000006680ff7210 */ /* 0x000fe20007fbe0ff */
[----:B------:R-:W-:Y:S01]  /*c0210*/  IMAD.WIDE.U32 R158, R179, R4, R128 ;  /* 0x00000004b39e7225 */ /* 0x000fe200078e0080 */
[----:B------:R-:W-:Y:S02]  /*c0220*/  IADD3.X R87, P6, PT, RZ, R87, RZ, P6, !PT ;  /* 0x00000057ff577210 */ /* 0x000fe400037de4ff */
[----:B------:R-:W-:Y:S01]  /*c0230*/  IADD3.X R117, PT, PT, RZ, RZ, R117, P4, P1 ;  /* 0x000000ffff757210 */ /* 0x000fe200027e2475 */
[----:B------:R-:W-:Y:S01]  /*c0240*/  IMAD.IADD R114, R159, 0x1, R114 ;  /* 0x000000019f727824 */ /* 0x000fe200078e0272 */
[----:B------:R-:W-:Y:S01]  /*c0250*/  IADD3.X RZ, P5, PT, R129, R103, RZ, P5, !PT ;  /* 0x0000006781ff7210 */ /* 0x000fe20002fbe4ff */
[----:B------:R-:W-:Y:S01]  /*c0260*/  IMAD.WIDE.U32 R124, R134, -0x4eac0001, R94 ;  /* 0xb153ffff867c7825 */ /* 0x000fe200078e005e */
[----:B------:R-:W-:-:S02]  /*c0270*/  IADD3 R158, P4, PT, R93, R158, RZ ;  /* 0x0000009e5d9e7210 */ /* 0x000fc40007f9e0ff */
[----:B------:R-:W-:Y:S01]  /*c0280*/  IADD3.X R141, PT, PT, RZ, RZ, R141, P6, P0 ;  /* 0x000000ffff8d7210 */ /* 0x000fe200037e048d */
[----:B------:R-:W-:Y:S01]  /*c0290*/  IMAD.IADD R138, R125, 0x1, R138 ;  /* 0x000000017d8a7824 */ /* 0x000fe200078e028a */
[-C--:B------:R-:W-:Y:S02]  /*c02a0*/  IADD3 R102, P0, PT, R118, R57.reuse, RZ ;  /* 0x0000003976667210 */ /* 0x080fe40007f1e0ff */
[----:B------:R-:W-:Y:S02]  /*c02b0*/  IADD3 RZ, P1, PT, RZ, R57, RZ ;  /* 0x00000039ffff7210 */ /* 0x000fe40007f3e0ff */
[----:B------:R-:W-:Y:S02]  /*c02c0*/  IADD3.X R159, P4, PT, R114, R117, RZ, P4, !PT ;  /* 0x00000075729f7210 */ /* 0x000fe4000279e4ff */
[----:B------:R-:W-:Y:S02]  /*c02d0*/  IADD3.X R57, P5, PT, RZ, R110, RZ, P5, !PT ;  /* 0x0000006eff397210 */ /* 0x000fe40002fbe4ff */
[----:B------:R-:W-:Y:S01]  /*c02e0*/  IADD3.X R103, P0, PT, R164, R79, RZ, P0, !PT ;  /* 0x0000004fa4677210 */ /* 0x000fe2000071e4ff */
[----:B------:R-:W-:Y:S01]  /*c02f0*/  IMAD.WIDE.U32 R164, R9, R23, RZ ;  /* 0x0000001709a47225 */ /* 0x000fe200078e00ff */
[----:B------:R-:W-:-:S02]  /*c0300*/  IADD3 R94, P3, PT, R87, R124, RZ ;  /* 0x0000007c575e7210 */ /* 0x000fc40007f7e0ff */
[----:B------:R-:W-:Y:S01]  /*c0310*/  IADD3.X RZ, P6, PT, R95, R161, RZ, P2, !PT ;  /* 0x000000a15fff7210 */ /* 0x000fe200017de4ff */
[----:B------:R-:W-:Y:S01]  /*c0320*/  IMAD.WIDE.U32 R114, R179, R211, R102 ;  /* 0x000000d3b3727225 */ /* 0x000fe200078e0066 */
[----:B------:R-:W-:Y:S02]  /*c0330*/  IADD3.X RZ, P1, PT, RZ, R79, RZ, P1, !PT ;  /* 0x0000004fffff7210 */ /* 0x000fe40000f3e4ff */
[----:B------:R-:W-:Y:S01]  /*c0340*/  IADD3.X R79, P4, PT, RZ, R57, RZ, P4, !PT ;  /* 0x00000039ff4f7210 */ /* 0x000fe2000279e4ff */
[----:B------:R-:W-:Y:S01]  /*c0350*/  IMAD.IADD R108, R115, 0x1, R108 ;  /* 0x00000001736c7824 */ /* 0x000fe200078e026c */
[----:B------:R-:W-:Y:S02]  /*c0360*/  IADD3 RZ, P2, PT, R102, R100, RZ ;  /* 0x0000006466ff7210 */ /* 0x000fe40007f5e0ff */
[----:B------:R-:W-:Y:S02]  /*c0370*/  IADD3.X R95, P3, PT, R138, R141, RZ, P3, !PT ;  /* 0x0000008d8a5f7210 */ /* 0x000fe40001f7e4ff */
[----:B------:R-:W-:-:S02]  /*c0380*/  IADD3.X R57, P6, PT, RZ, R154, RZ, P6, !PT ;  /* 0x0000009aff397210 */ /* 0x000fc400037de4ff */
[----:B------:R-:W-:Y:S01]  /*c0390*/  IADD3.X R111, PT, PT, RZ, RZ, R111, P4, P5 ;  /* 0x000000ffff6f7210 */ /* 0x000fe200027ea46f */
[----:B------:R-:W-:Y:S01]  /*c03a0*/  IMAD.WIDE.U32 R124, R80, R9, R94 ;  /* 0x00000009507c7225 */ /* 0x000fe200078e005e */
[----:B------:R-:W-:Y:S02]  /*c03b0*/  IADD3.X RZ, P5, PT, R103, R101, RZ, P2, !PT ;  /* 0x0000006567ff7210 */ /* 0x000fe400017be4ff */
[----:B------:R-:W-:Y:S01]  /*c03c0*/  IADD3.X R57, P2, PT, RZ, R57, RZ, P3, !PT ;  /* 0x00000039ff397210 */ /* 0x000fe20001f5e4ff */
[----:B------:R-:W-:Y:S01]  /*c03d0*/  IMAD.WIDE.U32 R102, R134, -0x94f09dc, R96 ;  /* 0xf6b0f62486667825 */ /* 0x000fe200078e0060 */
[----:B------:R-:W-:Y:S02]  /*c03e0*/  IADD3 R100, P3, PT, R79, R114, RZ ;  /* 0x000000724f647210 */ /* 0x000fe40007f7e0ff */
[----:B------:R-:W-:Y:S01]  /*c03f0*/  IADD3 RZ, P4, PT, R96, R156, RZ ;  /* 0x0000009c60ff7210 */ /* 0x000fe20007f9e0ff */
[----:B------:R-:W-:Y:S01]  /*c0400*/  IMAD.IADD R136, R103, 0x1, R136 ;  /* 0x0000000167887824 */ /* 0x000fe200078e0288 */
[----:B------:R-:W-:Y:S01]  /*c0410*/  IADD3.X R155, PT, PT, RZ, RZ, R155, P2, P6 ;  /* 0x000000ffff9b7210 */ /* 0x000fe200017ec49b */
[----:B------:R-:W-:Y:S01]  /*c0420*/  IMAD.WIDE.U32 R114, R8, R80, RZ ;  /* 0x0000005008727225 */ /* 0x000fe200078e00ff */
[----:B------:R-:W-:-:S02]  /*c0430*/  IADD3.X R101, P6, PT, R108, R111, RZ, P3, !PT ;  /* 0x0000006f6c657210 */ /* 0x000fc40001fde4ff */
[----:B------:R-:W-:Y:S01]  /*c0440*/  IADD3.X R190, P3, PT, RZ, R148, RZ, P5, !PT ;  /* 0x00000094ffbe7210 */ /* 0x000fe20002f7e4ff */
[----:B------:R-:W-:Y:S01]  /*c0450*/  IMAD.WIDE.U32 R108, R177, R80, RZ ;  /* 0x00000050b16c7225 */ /* 0x000fe200078e00ff */
[----:B------:R-:W-:Y:S02]  /*c0460*/  IADD3 R102, P5, PT, R57, R102, RZ ;  /* 0x0000006639667210 */ /* 0x000fe40007fbe0ff */
[----:B------:R-:W-:Y:S01]  /*c0470*/  IADD3.X RZ, P4, PT, R97, R135, RZ, P4, !PT ;  /* 0x0000008761ff7210 */ /* 0x000fe2000279e4ff */
[----:B------:R-:W-:Y:S01]  /*c0480*/  IMAD.WIDE.U32 R96, R9, R80, RZ ;  /* 0x0000005009607225 */ /* 0x000fe200078e00ff */
[----:B------:R-:W-:Y:S02]  /*c0490*/  IADD3.X R190, P6, PT, RZ, R190, RZ, P6, !PT ;  /* 0x000000beffbe7210 */ /* 0x000fe400037de4ff */
[----:B------:R-:W-:Y:S02]  /*c04a0*/  IADD3 RZ, P2, PT, R142, R150, RZ ;  /* 0x000000968eff7210 */ /* 0x000fe40007f5e0ff */
[----:B------:R-:W-:-:S02]  /*c04b0*/  IADD3.X R103, P5, PT, R136, R155, RZ, P5, !PT ;  /* 0x0000009b88677210 */ /* 0x000fc40002fbe4ff */
[----:B------:R-:W-:Y:S02]  /*c04c0*/  IADD3.X R57, P4, PT, RZ, R152, RZ, P4, !PT ;  /* 0x00000098ff397210 */ /* 0x000fe4000279e4ff */
[----:B------:R-:W-:Y:S01]  /*c04d0*/  IADD3.X R186, PT, PT, RZ, RZ, R149, P6, P3 ;  /* 0x000000ffffba7210 */ /* 0x000fe200037e6495 */
[----:B------:R-:W-:Y:S01]  /*c04e0*/  IMAD.WIDE.U32 R108, P3, R81, R9, R108 ;  /* 0x00000009516c7225 */ /* 0x000fe2000786006c */
[----:B------:R-:W-:Y:S02]  /*c04f0*/  IADD3.X RZ, P2, PT, R143, R139, RZ, P2, !PT ;  /* 0x0000008b8fff7210 */ /* 0x000fe4000175e4ff */
[----:B------:R-:W-:Y:S01]  /*c0500*/  IADD3.X R57, P5, PT, RZ, R57, RZ, P5, !PT ;  /* 0x00000039ff397210 */ /* 0x000fe20002fbe4ff */
[----:B------:R-:W-:Y:S01]  /*c0510*/  IMAD.WIDE.U32 R142, R134, -0xc7aed41, R142 ;  /* 0xf38512bf868e7825 */ /* 0x000fe200078e008e */
[----:B------:R-:W-:Y:S02]  /*c0520*/  IADD3 R79, P6, PT, R108, R97, RZ ;  /* 0x000000616c4f7210 */ /* 0x000fe40007fde0ff */
[----:B------:R-:W-:Y:S01]  /*c0530*/  IADD3.X R153, PT, PT, RZ, RZ, R153, P5, P4 ;  /* 0x000000ffff997210 */ /* 0x000fe20002fe8499 */
[----:B------:R-:W-:Y:S01]  /*c0540*/  IMAD.X R111, RZ, RZ, RZ, P3 ;  /* 0x000000ffff6f7224 */ /* 0x000fe200018e06ff */
[----:B------:R-:W-:Y:S01]  /*c0550*/  IADD3 RZ, P3, PT, R94, R96, RZ ;  /* 0x000000605eff7210 */ /* 0x000fe20007f7e0ff */
[----:B------:R-:W-:Y:S01]  /*c0560*/  IMAD.IADD R132, R143, 0x1, R132 ;  /* 0x000000018f847824 */ /* 0x000fe200078e0284 */
[----:B------:R-:W-:Y:S01]  /*c0570*/  IADD3 R96, P5, PT, R57, R142, RZ ;  /* 0x0000008e39607210 */ /* 0x000fe20007fbe0ff */
[----:B------:R-:W-:Y:S01]  /*c0580*/  IMAD.MOV.U32 R110, RZ, RZ, R109 ;  /* 0x000000ffff6e7224 */ /* 0x000fe200078e006d */
[----:B------:R-:W-:Y:S01]  /*c0590*/  IADD3.X R57, P2, PT, RZ, R146, RZ, P2, !PT ;  /* 0x00000092ff397210 */ /* 0x000fe2000175e4ff */
[----:B------:R-:W-:Y:S01]  /*c05a0*/  IMAD.IADD R125, R125, 0x1, R108 ;  /* 0x000000017d7d7824 */ /* 0x000fe200078e026c */
[----:B------:R-:W-:Y:S01]  /*c05b0*/  IADD3.X R97, P5, PT, R132, R153, RZ, P5, !PT ;  /* 0x0000009984617210 */ /* 0x000fe20002fbe4ff */
[----:B------:R-:W-:Y:S01]  /*c05c0*/  IMAD.WIDE.U32.X R110, R81, R177, R110, P6 ;  /* 0x000000b1516e7225 */ /* 0x000fe200030e046e */
[----:B------:R-:W-:-:S02]  /*c05d0*/  IADD3.X RZ, P6, PT, R95, R79, RZ, P3, !PT ;  /* 0x0000004f5fff7210 */ /* 0x000fc40001fde4ff */
[----:B------:R-:W-:Y:S01]  /*c05e0*/  IADD3.X R57, P5, PT, RZ, R57, RZ, P5, !PT ;  /* 0x00000039ff397210 */ /* 0x000fe20002fbe4ff */
[----:B------:R-:W-:Y:S01]  /*c05f0*/  IMAD.WIDE.U32 R94, R176, R80, RZ ;  /* 0x00000050b05e7225 */ /* 0x000fe200078e00ff */
[----:B------:R-:W-:Y:S02]  /*c0600*/  IADD3 RZ, P4, PT, R158, R130, RZ ;  /* 0x000000829eff7210 */ /* 0x000fe40007f9e0ff */
[----:B------:R-:W-:Y:S01]  /*c0610*/  IADD3.X R147, PT, PT, RZ, RZ, R147, P5, P2 ;  /* 0x000000ffff937210 */ /* 0x000fe20002fe4493 */
[----:B------:R-:W-:Y:S01]  /*c0620*/  IMAD.WIDE.U32 R130, R134, 0x434bacd7, R158 ;  /* 0x434bacd786827825 */ /* 0x000fe200078e009e */
[----:B------:R-:W-:Y:S02]  /*c0630*/  IADD3 RZ, P2, PT, RZ, R124, RZ ;  /* 0x0000007cffff7210 */ /* 0x000fe40007f5e0ff */
[----:B------:R-:W-:Y:S01]  /*c0640*/  IADD3.X RZ, P3, PT, R159, R121, RZ, P4, !PT ;  /* 0x000000799fff7210 */ /* 0x000fe2000277e4ff */
[----:B------:R-:W-:Y:S01]  /*c0650*/  IMAD.WIDE.U32 R108, P4, R81, R8, R94 ;  /* 0x00000008516c7225 */ /* 0x000fe2000788005e */
[----:B------:R-:W-:-:S02]  /*c0660*/  IADD3.X R79, P6, PT, RZ, R110, RZ, P6, !PT ;  /* 0x0000006eff4f7210 */ /* 0x000fc400037de4ff */
[----:B------:R-:W-:Y:S01]  /*c0670*/  IADD3.X RZ, P2, PT, RZ, R125, RZ, P2, !PT ;  /* 0x0000007dffff7210 */ /* 0x000fe2000175e4ff */
[----:B------:R-:W-:Y:S01]  /*c0680*/  IMAD.X R95, RZ, RZ, RZ, P4 ;  /* 0x000000ffff5f7224 */ /* 0x000fe200020e06ff */
[----:B------:R-:W-:Y:S01]  /*c0690*/  IADD3 RZ, P4, PT, R102, R114, RZ ;  /* 0x0000007266ff7210 */ /* 0x000fe20007f9e0ff */
[----:B------:R-:W-:Y:S01]  /*c06a0*/  IMAD.MOV.U32 R94, RZ, RZ, R109 ;  /* 0x000000ffff5e7224 */ /* 0x000fe200078e006d */
[----:B------:R-:W-:Y:S01]  /*c06b0*/  IADD3.X R79, P5, PT, RZ, R79, RZ, P2, !PT ;  /* 0x0000004fff4f7210 */ /* 0x000fe200017be4ff */
[----:B------:R-:W-:Y:S01]  /*c06c0*/  IMAD.IADD R126, R131, 0x1, R126 ;  /* 0x00000001837e7824 */ /* 0x000fe200078e027e */
[----:B------:R-:W-:Y:S01]  /*c06d0*/  IADD3 R87, P2, PT, R108, R115, RZ ;  /* 0x000000736c577210 */ /* 0x000fe20007f5e0ff */
[----:B------:R-:W-:Y:S01]  /*c06e0*/  IMAD.WIDE.U32 R114, R80, R8, R102 ;  /* 0x0000000850727225 */ /* 0x000fe200078e0066 */
[----:B------:R-:W-:Y:S02]  /*c06f0*/  IADD3.X R110, PT, PT, RZ, RZ, R111, P5, P6 ;  /* 0x000000ffff6e7210 */ /* 0x000fe40002fec46f */
[----:B------:R-:W-:Y:S01]  /*c0700*/  IADD3 R130, P6, PT, R57, R130, RZ ;  /* 0x0000008239827210 */ /* 0x000fe20007fde0ff */
[----:B------:R-:W-:Y:S01]  /*c0710*/  IMAD.WIDE.U32.X R94, R81, R176, R94, P2 ;  /* 0x000000b0515e7225 */ /* 0x000fe200010e045e */
[----:B------:R-:W-:-:S02]  /*c0720*/  IADD3.X RZ, P4, PT, R103, R87, RZ, P4, !PT ;  /* 0x0000005767ff7210 */ /* 0x000fc4000279e4ff */
[----:B------:R-:W-:Y:S01]  /*c0730*/  IADD3 R114, P2, PT, R79, R114, RZ ;  /* 0x000000724f727210 */ /* 0x000fe20007f5e0ff */
[----:B------:R-:W-:Y:S01]  /*c0740*/  IMAD.IADD R57, R115, 0x1, R108 ;  /* 0x0000000173397824 */ /* 0x000fe200078e026c */
[----:B------:R-:W-:Y:S01]  /*c0750*/  IADD3.X R79, P4, PT, RZ, R94, RZ, P4, !PT ;  /* 0x0000005eff4f7210 */ /* 0x000fe2000279e4ff */
[----:B------:R-:W-:Y:S01]  /*c0760*/  IMAD.WIDE.U32 R138, R124, -0x30003, RZ ;  /* 0xfffcfffd7c8a7825 */ /* 0x000fe200078e00ff */
[----:B------:R-:W-:Y:S02]  /*c0770*/  IADD3.X R131, P6, PT, R126, R147, RZ, P6, !PT ;  /* 0x000000937e837210 */ /* 0x000fe400037de4ff */
[----:B------:R-:W-:Y:S01]  /*c0780*/  IADD3.X R115, P2, PT, R57, R110, RZ, P2, !PT ;  /* 0x0000006e39737210 */ /* 0x000fe2000175e4ff */
[----:B------:R-:W-:Y:S01]  /*c0790*/  IMAD.WIDE.U32 R108, R215, R80, RZ ;  /* 0x00000050d76c7225 */ /* 0x000fe200078e00ff */
[----:B------:R-:W-:Y:S02]  /*c07a0*/  IADD3.X R93, P3, PT, RZ, R144, RZ, P3, !PT ;  /* 0x00000090ff5d7210 */ /* 0x000fe40001f7e4ff */
[----:B------:R-:W-:Y:S01]  /*c07b0*/  IADD3.X R79, P2, PT, RZ, R79, RZ, P2, !PT ;  /* 0x0000004fff4f7210 */ /* 0x000fe2000175e4ff */
[----:B------:R-:W-:Y:S01]  /*c07c0*/  IMAD.WIDE.U32 R134, R134, 0x397fe69a, R100 ;  /* 0x397fe69a86867825 */ /* 0x000fe200078e0064 */
[----:B------:R-:W-:-:S02]  /*c07d0*/  IADD3.X R93, P6, PT, RZ, R93, RZ, P6, !PT ;  /* 0x0000005dff5d7210 */ /* 0x000fc400037de4ff */
[----:B------:R-:W-:Y:S01]  /*c07e0*/  IADD3.X R118, PT, PT, RZ, RZ, R95, P2, P4 ;  /* 0x000000ffff767210 */ /* 0x000fe200017e845f */
[----:B------:R-:W-:Y:S01]  /*c07f0*/  IMAD R95, R125, -0x30003, RZ ;  /* 0xfffcfffd7d5f7824 */ /* 0x000fe200078e02ff */
[----:B------:R-:W-:Y:S01]  /*c0800*/  IADD3.X R102, P1, PT, RZ, RZ, RZ, P1, !PT ;  /* 0x000000ffff667210 */ /* 0x000fe20000f3e4ff */
[----:B------:R-:W-:Y:S01]  /*c0810*/  IMAD.WIDE.U32 R128, R138, -0x4eac0001, RZ ;  /* 0xb153ffff8a807825 */ /* 0x000fe200078e00ff */
[----:B------:R-:W-:Y:S02]  /*c0820*/  IADD3.X R87, P0, PT, RZ, RZ, RZ, P0, !PT ;  /* 0x000000ffff577210 */ /* 0x000fe4000071e4ff */
[----:B------:R-:W-:Y:S01]  /*c0830*/  IADD3.X R144, PT, PT, RZ, RZ, R145, P6, P3 ;  /* 0x000000ffff907210 */ /* 0x000fe200037e6491 */
[----:B------:R-:W-:Y:S01]  /*c0840*/  IMAD R95, R124, -0x760c0004, R95 ;  /* 0x89f3fffc7c5f7824 */ /* 0x000fe200078e025f */
[----:B------:R-:W-:Y:S01]  /*c0850*/  IADD3 R57, P3, PT, R87, R102, RZ ;  /* 0x0000006657397210 */ /* 0x000fe20007f7e0ff */
[----:B------:R-:W-:Y:S01]  /*c0860*/  IMAD.WIDE.U32 R108, P6, R81, R7, R108 ;  /* 0x00000007516c7225 */ /* 0x000fe200078c006c */
[----:B------:R-:W-:-:S02]  /*c0870*/  IADD3 RZ, P5, PT, R100, R122, RZ ;  /* 0x0000007a64ff7210 */ /* 0x000fc40007fbe0ff */
[----:B------:R-:W-:Y:S01]  /*c0880*/  IADD3 R190, P4, PT, R190, R57, RZ ;  /* 0x00000039bebe7210 */ /* 0x000fe20007f9e0ff */
[----:B------:R-:W-:Y:S01]  /*c0890*/  IMAD.IADD R143, R139, 0x1, R95 ;  /* 0x000000018b8f7824 */ /* 0x000fe200078e025f */
[----:B------:R-:W-:Y:S01]  /*c08a0*/  IADD3.X RZ, P5, PT, R101, R99, RZ, P5, !PT ;  /* 0x0000006365ff7210 */ /* 0x000fe20002fbe4ff */
[----:B------:R-:W-:-:S03]  /*c08b0*/  IMAD.WIDE.U32 R102, R7, R80, RZ ;  /* 0x0000005007667225 */ /* 0x000fc600078e00ff */
[----:B------:R-:W-:Y:S01]  /*c08c0*/  IADD3.X R191, P5, PT, RZ, R76, RZ, P5, !PT ;  /* 0x0000004cffbf7210 */ /* 0x000fe20002fbe4ff */
[----:B------:R-:W-:Y:S01]  /*c08d0*/  IMAD.X R145, RZ, RZ, RZ, P1 ;  /* 0x000000ffff917224 */ /* 0x000fe200008e06ff */
[----:B------:R-:W-:Y:S01]  /*c08e0*/  IADD3 R87, P2, PT, R108, R103, RZ ;  /* 0x000000676c577210 */ /* 0x000fe20007f5e0ff */
[----:B------:R-:W-:-:S03]  /*c08f0*/  IMAD.WIDE.U32 R122, R143, -0x5555, RZ ;  /* 0xffffaaab8f7a7825 */ /* 0x000fc600078e00ff */
[----:B------:R-:W-:Y:S01]  /*c0900*/  IADD3.X R145, PT, PT, R145, RZ, RZ, P3, P0 ;  /* 0x000000ff91917210 */ /* 0x000fe20001fe04ff */
[----:B------:R-:W-:Y:S01]  /*c0910*/  IMAD.X R137, RZ, RZ, RZ, P6 ;  /* 0x000000ffff897224 */ /* 0x000fe200030e06ff */
[----:B------:R-:W-:Y:S01]  /*c0920*/  IADD3 RZ, P6, PT, R96, R102, RZ ;  /* 0x0000006660ff7210 */ /* 0x000fe20007fde0ff */
[----:B------:R-:W-:Y:S01]  /*c0930*/  IMAD.WIDE.U32 R102, R80, R7, R96 ;  /* 0x0000000750667225 */ /* 0x000fe200078e0060 */
[----:B------:R-:W-:Y:S02]  /*c0940*/  IADD3.X R186, P4, PT, R186, R145, RZ, P4, !PT ;  /* 0x00000091baba7210 */ /* 0x000fe4000279e4ff */
[----:B------:R-:W-:Y:S01]  /*c0950*/  IADD3.X RZ, P1, PT, R97, R87, RZ, P6, !PT ;  /* 0x0000005761ff7210 */ /* 0x000fe2000373e4ff */
[----:B------:R-:W-:-:S04]  /*c0960*/  IMAD.WIDE.U32 R170, R143, 0x434bacd7, RZ ;  /* 0x434bacd78faa7825 */ /* 0x000fc800078e00ff */
[----:B------:R-:W-:-:S04]  /*c0970*/  IMAD.WIDE.U32 R122, P0, R138, -0x46010001, R122 ;  /* 0xb9feffff8a7a7825 */ /* 0x000fc8000780007a */
[----:B------:R-:W-:-:S04]  /*c0980*/  IMAD.WIDE.U32 R100, R143, -0x94f09dc, RZ ;  /* 0xf6b0f6248f647825 */ /* 0x000fc800078e00ff */
[----:B------:R-:W-:Y:S02]  /*c0990*/  IMAD.MOV.U32 R136, RZ, RZ, R109 ;  /* 0x000000ffff887224 */ /* 0x000fe400078e006d */
[----:B------:R-:W-:Y:S02]  /*c09a0*/  IMAD.IADD R103, R103, 0x1, R108 ;  /* 0x0000000167677824 */ /* 0x000fe400078e026c */
[----:B------:R-:W-:-:S04]  /*c09b0*/  IMAD.WIDE.U32 R108, R143, -0x4eac0001, RZ ;  /* 0xb153ffff8f6c7825 */ /* 0x000fc800078e00ff */
[----:B------:R-:W-:-:S04]  /*c09c0*/  IMAD.WIDE.U32 R126, R143, 0x397fe69a, RZ ;  /* 0x397fe69a8f7e7825 */ /* 0x000fc800078e00ff */
[----:B------:R-:W-:Y:S02]  /*c09d0*/  IMAD.X R95, RZ, RZ, RZ, P0 ;  /* 0x000000ffff5f7224 */ /* 0x000fe400000e06ff */
[----:B------:R-:W-:-:S04]  /*c09e0*/  IMAD.WIDE.U32 R170, P0, R138, 0x4b1ba7b6, R170 ;  /* 0x4b1ba7b68aaa7825 */ /* 0x000fc800078000aa */
[----:B------:R-:W-:-:S04]  /*c09f0*/  IMAD.WIDE.U32.X R136, R81, R215, R136, P2 ;  /* 0x000000d751887225 */ /* 0x000fc800010e0488 */
[----:B------:R-:W-:-:S04]  /*c0a00*/  IMAD.WIDE.U32 R96, R138, -0x5555, RZ ;  /* 0xffffaaab8a607825 */ /* 0x000fc800078e00ff */
[----:B------:R-:W-:-:S04]  /*c0a10*/  IMAD.WIDE.U32 R100, P2, R138, 0x6730d2a0, R100 ;  /* 0x6730d2a08a647825 */ /* 0x000fc80007840064 */
[----:B------:R-:W-:Y:S02]  /*c0a20*/  IMAD.X R111, RZ, RZ, RZ, P0 ;  /* 0x000000ffff6f7224 */ /* 0x000fe400000e06ff */
[----:B------:R-:W-:-:S04]  /*c0a30*/  IMAD.WIDE.U32 R180, R143, -0xc7aed41, RZ ;  /* 0xf38512bf8fb47825 */ /* 0x000fc800078e00ff */
[----:B------:R-:W-:-:S04]  /*c0a40*/  IMAD.WIDE.U32 R108, P3, R138, 0x1eabfffe, R108 ;  /* 0x1eabfffe8a6c7825 */ /* 0x000fc8000786006c */
[----:B------:R-:W-:-:S04]  /*c0a50*/  IMAD.WIDE.U32 R126, P0, R138, 0x1a0111ea, R126 ;  /* 0x1a0111ea8a7e7825 */ /* 0x000fc8000780007e */
[----:B------:R-:W-:Y:S01]  /*c0a60*/  IMAD.X R179, RZ, RZ, RZ, P2 ;  /* 0x000000ffffb37224 */ /* 0x000fe200010e06ff */
[----:B------:R-:W-:Y:S01]  /*c0a70*/  IADD3 R139, P2, PT, R122, R97, RZ ;  /* 0x000000617a8b7210 */ /* 0x000fe20007f5e0ff */
[----:B------:R-:W-:Y:S01]  /*c0a80*/  IMAD.X R97, RZ, RZ, RZ, P0 ;  /* 0x000000ffff617224 */ /* 0x000fe200000e06ff */
[----:B------:R-:W-:Y:S01]  /*c0a90*/  IADD3 R121, P0, PT, R108, R129, RZ ;  /* 0x000000816c797210 */ /* 0x000fe20007f1e0ff */
[----:B------:R-:W-:-:S04]  /*c0aa0*/  IMAD.WIDE.U32 R116, R138, -0x94f09dc, RZ ;  /* 0xf6b0f6248a747825 */ /* 0x000fc800078e00ff */
[----:B------:R-:W-:Y:S02]  /*c0ab0*/  IMAD.MOV.U32 R94, RZ, RZ, R123 ;  /* 0x000000ffff5e7224 */ /* 0x000fe400078e007b */
[----:B------:R-:W-:-:S04]  /*c0ac0*/  IMAD.WIDE.U32 R180, P6, R138, 0x64774b84, R180 ;  /* 0x64774b848ab47825 */ /* 0x000fc800078c00b4 */
[----:B------:R-:W-:Y:S01]  /*c0ad0*/  IMAD.X R141, RZ, RZ, RZ, P3 ;  /* 0x000000ffff8d7224 */ /* 0x000fe200018e06ff */
[----:B------:R-:W-:Y:S01]  /*c0ae0*/  IADD3 RZ, P3, PT, R124, R96, RZ ;  /* 0x000000607cff7210 */ /* 0x000fe20007f7e0ff */
[----:B------:R-:W-:-:S03]  /*c0af0*/  IMAD.WIDE.U32 R184, R138, -0xc7aed41, RZ ;  /* 0xf38512bf8ab87825 */ /* 0x000fc600078e00ff */
[----:B------:R-:W-:Y:S01]  /*c0b00*/  IADD3.X RZ, P3, PT, R125, R139, RZ, P3, !PT ;  /* 0x0000008b7dff7210 */ /* 0x000fe20001f7e4ff */
[----:B------:R-:W-:Y:S02]  /*c0b10*/  IMAD.MOV.U32 R140, RZ, RZ, R109 ;  /* 0x000000ffff8c7224 */ /* 0x000fe400078e006d */
[----:B------:R-:W-:Y:S01]  /*c0b20*/  IMAD.WIDE.U32.X R94, R143, -0x46010001, R94, P2 ;  /* 0xb9feffff8f5e7825 */ /* 0x000fe200010e045e */
[----:B------:R-:W-:-:S03]  /*c0b30*/  IADD3 R87, P2, PT, R100, R117, RZ ;  /* 0x0000007564577210 */ /* 0x000fc60007f5e0ff */
[----:B------:R-:W-:Y:S01]  /*c0b40*/  IMAD.WIDE.U32.X R140, R143, 0x1eabfffe, R140, P0 ;  /* 0x1eabfffe8f8c7825 */ /* 0x000fe200000e048c */
[----:B------:R-:W-:-:S03]  /*c0b50*/  IADD3 R57, P0, PT, R180, R185, RZ ;  /* 0x000000b9b4397210 */ /* 0x000fc60007f1e0ff */
[----:B------:R-:W-:Y:S01]  /*c0b60*/  IMAD.MOV.U32 R178, RZ, RZ, R101 ;  /* 0x000000ffffb27224 */ /* 0x000fe200078e0065 */
[----:B------:R-:W-:Y:S01]  /*c0b70*/  IADD3.X R101, P1, PT, RZ, R136, RZ, P1, !PT ;  /* 0x00000088ff657210 */ /* 0x000fe20000f3e4ff */
[----:B------:R-:W-:Y:S02]  /*c0b80*/  IMAD.X R153, RZ, RZ, RZ, P6 ;  /* 0x000000ffff997224 */ /* 0x000fe400030e06ff */
[----:B------:R-:W-:-:S04]  /*c0b90*/  IMAD.WIDE.U32 R158, R138, 0x397fe69a, RZ ;  /* 0x397fe69a8a9e7825 */ /* 0x000fc800078e00ff */
[----:B------:R-:W-:Y:S02]  /*c0ba0*/  IMAD.MOV.U32 R152, RZ, RZ, R181 ;  /* 0x000000ffff987224 */ /* 0x000fe400078e00b5 */
[----:B------:R-:W-:-:S04]  /*c0bb0*/  IMAD.WIDE.U32 R166, R138, 0x434bacd7, RZ ;  /* 0x434bacd78aa67825 */ /* 0x000fc800078e00ff */
[----:B------:R-:W-:Y:S01]  /*c0bc0*/  IMAD.WIDE.U32.X R178, R143, 0x6730d2a0, R178, P2 ;  /* 0x6730d2a08fb27825 */ /* 0x000fe200010e04b2 */
[----:B------:R-:W-:Y:S02]  /*c0bd0*/  IADD3 R102, P2, PT, R79, R102, RZ ;  /* 0x000000664f667210 */ /* 0x000fe40007f5e0ff */
[----:B------:R-:W-:Y:S01]  /*c0be0*/  IADD3 R99, P6, PT, R170, R167, RZ ;  /* 0x000000a7aa637210 */ /* 0x000fe20007fde0ff */
[----:B------:R-:W-:Y:S01]  /*c0bf0*/  IMAD.WIDE.U32.X R152, R143, 0x64774b84, R152, P0 ;  /* 0x64774b848f987825 */ /* 0x000fe200000e0498 */
[----:B------:R-:W-:Y:S02]  /*c0c00*/  IADD3 R79, P0, PT, R126, R159, RZ ;  /* 0x0000009f7e4f7210 */ /* 0x000fe40007f1e0ff */
[----:B------:R-:W-:Y:S01]  /*c0c10*/  IADD3.X R103, P2, PT, R103, R118, RZ, P2, !PT ;  /* 0x0000007667677210 */ /* 0x000fe2000175e4ff */
[----:B------:R-:W-:-:S03]  /*c0c20*/  IMAD.WIDE.U32 R132, R193, R80, RZ ;  /* 0x00000050c1847225 */ /* 0x000fc600078e00ff */
[----:B------:R-:W-:Y:S01]  /*c0c30*/  IADD3.X R101, P2, PT, RZ, R101, RZ, P2, !PT ;  /* 0x00000065ff657210 */ /* 0x000fe2000175e4ff */
[----:B------:R-:W-:Y:S02]  /*c0c40*/  IMAD.MOV.U32 R96, RZ, RZ, R127 ;  /* 0x000000ffff607224 */ /* 0x000fe400078e007f */
[----:B------:R-:W-:Y:S01]  /*c0c50*/  IMAD.MOV.U32 R110, RZ, RZ, R171 ;  /* 0x000000ffff6e7224 */ /* 0x000fe200078e00ab */
[----:B------:R-:W-:Y:S01]  /*c0c60*/  IADD3.X R137, PT, PT, RZ, RZ, R137, P2, P1 ;  /* 0x000000ffff897210 */ /* 0x000fe200017e2489 */
[----:B------:R-:W-:Y:S01]  /*c0c70*/  IMAD.WIDE.U32.X R96, R143, 0x1a0111ea, R96, P0 ;  /* 0x1a0111ea8f607825 */ /* 0x000fe200000e0460 */
[----:B------:R-:W-:-:S03]  /*c0c80*/  IADD3 RZ, P0, PT, R114, R128, RZ ;  /* 0x0000008072ff7210 */ /* 0x000fc60007f1e0ff */
[----:B------:R-:W-:Y:S01]  /*c0c90*/  IMAD.WIDE.U32.X R110, R143, 0x4b1ba7b6, R110, P6 ;  /* 0x4b1ba7b68f6e7825 */ /* 0x000fe200030e046e */
[----:B------:R-:W-:-:S03]  /*c0ca0*/  IADD3.X RZ, P0, PT, R115, R121, RZ, P0, !PT ;  /* 0x0000007973ff7210 */ /* 0x000fc6000071e4ff */
[----:B------:R-:W-:-:S04]  /*c0cb0*/  IMAD.WIDE.U32 R132, P6, R81, R6, R132 ;  /* 0x0000000651847225 */ /* 0x000fc800078c0084 */
[----:B------:R-:W-:-:S04]  /*c0cc0*/  IMAD.WIDE.U32 R128, R6, R80, RZ ;  /* 0x0000005006807225 */ /* 0x000fc800078e00ff */
[----:B------:R-:W-:Y:S01]  /*c0cd0*/  IMAD.IADD R109, R135, 0x1, R92 ;  /* 0x00000001876d7824 */ /* 0x000fe200078e025c */
[----:B------:R-:W-:Y:S01]  /*c0ce0*/  IADD3 R117, P1, PT, R132, R129, RZ ;  /* 0x0000008184757210 */ /* 0x000fe20007f3e0ff */
[----:B------:R-:W-:Y:S01]  /*c0cf0*/  IMAD.X R135, RZ, RZ, RZ, P6 ;  /* 0x000000ffff877224 */ /* 0x000fe200030e06ff */
[----:B------:R-:W-:Y:S01]  /*c0d00*/  IADD3 R92, P6, PT, R93, R134, RZ ;  /* 0x000000865d5c7210 */ /* 0x000fe20007fde0ff */
[----:B------:R-:W-:Y:S02]  /*c0d10*/  IMAD.MOV.U32 R134, RZ, RZ, R133 ;  /* 0x000000ffff867224 */ /* 0x000fe400078e0085 */
[----:B------:R-:W-:Y:S01]  /*c0d20*/  IMAD.WIDE.U32 R182, R80, R6, R130 ;  /* 0x0000000650b67225 */ /* 0x000fe200078e0082 */
[----:B------:R-:W-:-:S03]  /*c0d30*/  IADD3.X R93, P6, PT, R109, R144, RZ, P6, !PT ;  /* 0x000000906d5d7210 */ /* 0x000fc600037de4ff */
[----:B------:R-:W-:Y:S01]  /*c0d40*/  IMAD.WIDE.U32.X R134, R81, R193, R134, P1 ;  /* 0x000000c151867225 */ /* 0x000fe200008e0486 */
[----:B------:R-:W-:Y:S02]  /*c0d50*/  IADD3 RZ, P1, PT, R130, R128, RZ ;  /* 0x0000008082ff7210 */ /* 0x000fe40007f3e0ff */
[----:B------:R-:W-:Y:S01]  /*c0d60*/  IADD3 R182, P2, PT, R101, R182, RZ ;  /* 0x000000b665b67210 */ /* 0x000fe20007f5e0ff */
[----:B------:R-:W-:Y:S01]  /*c0d70*/  IMAD.IADD R132, R183, 0x1, R132 ;  /* 0x00000001b7847824 */ /* 0x000fe200078e0284 */
[----:B------:R-:W-:Y:S01]  /*c0d80*/  IADD3.X RZ, P1, PT, R131, R117, RZ, P1, !PT ;  /* 0x0000007583ff7210 */ /* 0x000fe20000f3e4ff */
[-C--:B------:R-:W-:Y:S01]  /*c0d90*/  IMAD.WIDE.U32 R130, R4, R80.reuse, RZ ;  /* 0x0000005004827225 */ /* 0x080fe200078e00ff */
[----:B------:R-:W-:Y:S02]  /*c0da0*/  IADD3.X R191, P6, PT, RZ, R191, RZ, P6, !PT ;  /* 0x000000bfffbf7210 */ /* 0x000fe400037de4ff */
[----:B------:R-:W-:Y:S01]  /*c0db0*/  IADD3.X R183, P2, PT, R132, R137, RZ, P2, !PT ;  /* 0x0000008984b77210 */ /* 0x000fe2000175e4ff */
[----:B------:R-:W-:Y:S01]  /*c0dc0*/  IMAD.WIDE.U32 R132, R213, R80, RZ ;  /* 0x00000050d5847225 */ /* 0x000fe200078e00ff */
[----:B------:R-:W-:-:S02]  /*c0dd0*/  IADD3.X R101, P1, PT, RZ, R134, RZ, P1, !PT ;  /* 0x00000086ff657210 */ /* 0x000fc40000f3e4ff */
[----:B------:R-:W-:Y:S01]  /*c0de0*/  IADD3.X R157, PT, PT, RZ, RZ, R77, P6, P5 ;  /* 0x000000ffff9d7210 */ /* 0x000fe200037ea44d */
[----:B------:R-:W-:Y:S01]  /*c0df0*/  IMAD.WIDE.U32 R128, R138, -0x5555, R124 ;  /* 0xffffaaab8a807825 */ /* 0x000fe200078e007c */
[----:B------:R-:W-:-:S03]  /*c0e00*/  IADD3.X R101, P2, PT, RZ, R101, RZ, P2, !PT ;  /* 0x00000065ff657210 */ /* 0x000fc6000175e4ff */
[----:B------:R-:W-:Y:S01]  /*c0e10*/  IMAD.WIDE.U32 R132, P5, R81, R4, R132 ;  /* 0x0000000451847225 */ /* 0x000fe200078a0084 */
[----:B------:R-:W-:Y:S02]  /*c0e20*/  IADD3.X R135, PT, PT, RZ, RZ, R135, P2, P1 ;  /* 0x000000ffff877210 */ /* 0x000fe400017e2487 */
[----:B------:R-:W-:Y:S01]  /*c0e30*/  IADD3 RZ, P6, PT, RZ, R128, RZ ;  /* 0x00000080ffff7210 */ /* 0x000fe20007fde0ff */
[----:B------:R-:W-:Y:S01]  /*c0e40*/  IMAD.X R77, RZ, RZ, RZ, P5 ;  /* 0x000000ffff4d7224 */ /* 0x000fe200028e06ff */
[----:B------:R-:W-:Y:S01]  /*c0e50*/  IADD3 R109, P2, PT, R132, R131, RZ ;  /* 0x00000083846d7210 */ /* 0x000fe20007f5e0ff */
[----:B------:R-:W-:Y:S01]  /*c0e60*/  IMAD.IADD R122, R129, 0x1, R122 ;  /* 0x00000001817a7824 */ /* 0x000fe200078e027a */
[----:B------:R-:W-:Y:S01]  /*c0e70*/  IADD3 RZ, P5, PT, R92, R130, RZ ;  /* 0x000000825cff7210 */ /* 0x000fe20007fbe0ff */
[----:B------:R-:W-:Y:S01]  /*c0e80*/  IMAD.WIDE.U32 R150, R80, R4, R92 ;  /* 0x0000000450967225 */ /* 0x000fe200078e005c */
[----:B------:R-:W-:Y:S02]  /*c0e90*/  IADD3 RZ, P1, PT, R102, R116, RZ ;  /* 0x0000007466ff7210 */ /* 0x000fe40007f3e0ff */
[----:B------:R-:W-:Y:S01]  /*c0ea0*/  IADD3.X RZ, P5, PT, R93, R109, RZ, P5, !PT ;  /* 0x0000006d5dff7210 */ /* 0x000fe20002fbe4ff */
[----:B------:R-:W-:Y:S01]  /*c0eb0*/  IMAD.MOV.U32 R76, RZ, RZ, R133 ;  /* 0x000000ffff4c7224 */ /* 0x000fe200078e0085 */
[----:B------:R-:W-:Y:S01]  /*c0ec0*/  IADD3.X RZ, P6, PT, RZ, R122, RZ, P6, !PT ;  /* 0x0000007affff7210 */ /* 0x000fe200037de4ff */
[----:B------:R-:W-:Y:S01]  /*c0ed0*/  IMAD.IADD R132, R151, 0x1, R132 ;  /* 0x0000000197847824 */ /* 0x000fe200078e0284 */
[----:B------:R-:W-:Y:S01]  /*c0ee0*/  IADD3.X R93, P3, PT, RZ, R94, RZ, P3, !PT ;  /* 0x0000005eff5d7210 */ /* 0x000fe20001f7e4ff */
[----:B------:R-:W-:Y:S01]  /*c0ef0*/  IMAD.WIDE.U32.X R76, R81, R213, R76, P2 ;  /* 0x000000d5514c7225 */ /* 0x000fe200010e044c */
[----:B------:R-:W-:-:S02]  /*c0f00*/  IADD3 R150, P2, PT, R101, R150, RZ ;  /* 0x0000009665967210 */ /* 0x000fc40007f5e0ff */
[----:B------:R-:W-:Y:S01]  /*c0f10*/  IADD3.X R93, P6, PT, RZ, R93, RZ, P6, !PT ;  /* 0x0000005dff5d7210 */ /* 0x000fe200037de4ff */
[----:B------:R-:W-:Y:S01]  /*c0f20*/  IMAD.WIDE.U32 R114, R138, -0x4eac0001, R114 ;  /* 0xb153ffff8a727825 */ /* 0x000fe200078e0072 */
[----:B------:R-:W-:Y:S02]  /*c0f30*/  IADD3.X R151, P2, PT, R132, R135, RZ, P2, !PT ;  /* 0x0000008784977210 */ /* 0x000fe4000175e4ff */
[----:B------:R-:W-:Y:S01]  /*c0f40*/  IADD3.X R127, P5, PT, RZ, R76, RZ, P5, !PT ;  /* 0x0000004cff7f7210 */ /* 0x000fe20002fbe4ff */
[----:B------:R-:W-:Y:S01]  /*c0f50*/  IMAD.WIDE.U32 R146, R176, R23, RZ ;  /* 0x00000017b0927225 */ /* 0x000fe200078e00ff */
[----:B------:R-:W-:Y:S02]  /*c0f60*/  IADD3.X R139, PT, PT, RZ, RZ, R95, P6, P3 ;  /* 0x000000ffff8b7210 */ /* 0x000fe400037e645f */
[----:B------:R-:W-:Y:S01]  /*c0f70*/  IADD3 R156, P6, PT, R93, R114, RZ ;  /* 0x000000725d9c7210 */ /* 0x000fe20007fde0ff */
[----:B------:R-:W-:Y:S01]  /*c0f80*/  IMAD.WIDE.U32 R92, R210, R80, RZ ;  /* 0x00000050d25c7225 */ /* 0x000fe200078e00ff */
[----:B------:R-:W-:-:S02]  /*c0f90*/  IADD3.X R127, P2, PT, RZ, R127, RZ, P2, !PT ;  /* 0x0000007fff7f7210 */ /* 0x000fc4000175e4ff */
[----:B------:R-:W-:Y:S01]  /*c0fa0*/  IADD3.X RZ, P1, PT, R103, R87, RZ, P1, !PT ;  /* 0x0000005767ff7210 */ /* 0x000fe20000f3e4ff */
[----:B------:R-:W-:Y:S01]  /*c0fb0*/  IMAD.WIDE.U32 R148, R177, R23, RZ ;  /* 0x00000017b1947225 */ /* 0x000fe200078e00ff */
[----:B------:R-:W-:-:S03]  /*c0fc0*/  IADD3.X R87, PT, PT, RZ, RZ, R77, P2, P5 ;  /* 0x000000ffff577210 */ /* 0x000fc600017ea44d */
[----:B------:R-:W-:-:S04]  /*c0fd0*/  IMAD.WIDE.U32 R92, P2, R81, R211, R92 ;  /* 0x000000d3515c7225 */ /* 0x000fc8000784005c */
[----:B------:R-:W-:-:S04]  /*c0fe0*/  IMAD.WIDE.U32 R124, R215, R23, RZ ;  /* 0x00000017d77c7225 */ /* 0x000fc800078e00ff */
[----:B------:R-:W-:Y:S02]  /*c0ff0*/  IMAD.IADD R192, R115, 0x1, R108 ;  /* 0x0000000173c07824 */ /* 0x000fe400078e026c */
[----:B------:R-:W-:Y:S02]  /*c1000*/  IMAD.X R187, RZ, RZ, RZ, P2 ;  /* 0x000000ffffbb7224 */ /* 0x000fe400010e06ff */
[----:B------:R-:W-:-:S04]  /*c1010*/  IMAD.WIDE.U32 R114, R8, R23, RZ ;  /* 0x0000001708727225 */ /* 0x000fc800078e00ff */
[----:B------:R-:W-:-:S04]  /*c1020*/  IMAD.WIDE.U32 R146, P2, R119, R8, R146 ;  /* 0x0000000877927225 */ /* 0x000fc80007840092 */
[----:B------:R-:W-:-:S04]  /*c1030*/  IMAD.WIDE.U32 R148, P5, R119, R9, R148 ;  /* 0x0000000977947225 */ /* 0x000fc800078a0094 */
[----:B------:R-:W-:-:S04]  /*c1040*/  IMAD.WIDE.U32 R154, R138, -0x94f09dc, R102 ;  /* 0xf6b0f6248a9a7825 */ /* 0x000fc800078e0066 */
[----:B------:R-:W-:-:S04]  /*c1050*/  IMAD.WIDE.U32 R76, R7, R23, RZ ;  /* 0x00000017074c7225 */ /* 0x000fc800078e00ff */
[----:B------:R-:W-:-:S04]  /*c1060*/  IMAD.WIDE.U32 R124, P3, R119, R7, R124 ;  /* 0x00000007777c7225 */ /* 0x000fc8000786007c */
[----:B------:R-:W-:Y:S01]  /*c1070*/  IMAD.X R143, RZ, RZ, RZ, P2 ;  /* 0x000000ffff8f7224 */ /* 0x000fe200010e06ff */
[----:B------:R-:W-:Y:S01]  /*c1080*/  IADD3 R115, P2, PT, R146, R115, RZ ;  /* 0x0000007392737210 */ /* 0x000fe20007f5e0ff */
[----:B------:R-:W-:-:S04]  /*c1090*/  IMAD.WIDE.U32 R132, R213, R23, RZ ;  /* 0x00000017d5847225 */ /* 0x000fc800078e00ff */
[----:B------:R-:W-:Y:S01]  /*c10a0*/  IMAD.X R101, RZ, RZ, RZ, P5 ;  /* 0x000000ffff657224 */ /* 0x000fe200028e06ff */
[----:B------:R-:W-:Y:S01]  /*c10b0*/  IADD3 R161, P5, PT, R148, R165, RZ ;  /* 0x000000a594a17210 */ /* 0x000fe20007fbe0ff */
[----:B------:R-:W-:Y:S01]  /*c10c0*/  IMAD.IADD R121, R155, 0x1, R100 ;  /* 0x000000019b797824 */ /* 0x000fe200078e0264 */
[----:B------:R-:W-:Y:S01]  /*c10d0*/  IADD3.X R155, P0, PT, RZ, R140, RZ, P0, !PT ;  /* 0x0000008cff9b7210 */ /* 0x000fe2000071e4ff */
[----:B------:R-:W-:-:S04]  /*c10e0*/  IMAD.WIDE.U32 R134, R193, R23, RZ ;  /* 0x00000017c1867225 */ /* 0x000fc800078e00ff */
[----:B------:R-:W-:Y:S01]  /*c10f0*/  IMAD.X R131, RZ, RZ, RZ, P3 ;  /* 0x000000ffff837224 */ /* 0x000fe200018e06ff */
[----:B------:R-:W-:Y:S01]  /*c1100*/  IADD3 R77, P3, PT, R124, R77, RZ ;  /* 0x0000004d7c4d7210 */ /* 0x000fe20007f7e0ff */
[----:B------:R-:W-:Y:S02]  /*c1110*/  IMAD.MOV.U32 R142, RZ, RZ, R147 ;  /* 0x000000ffff8e7224 */ /* 0x000fe400078e0093 */
[----:B------:R-:W-:-:S04]  /*c1120*/  IMAD.WIDE.U32 R122, R210, R23, RZ ;  /* 0x00000017d27a7225 */ /* 0x000fc800078e00ff */
[----:B------:R-:W-:Y:S02]  /*c1130*/  IMAD.MOV.U32 R100, RZ, RZ, R149 ;  /* 0x000000ffff647224 */ /* 0x000fe400078e0095 */
[----:B------:R-:W-:Y:S02]  /*c1140*/  IMAD.MOV.U32 R130, RZ, RZ, R125 ;  /* 0x000000ffff827224 */ /* 0x000fe400078e007d */
[----:B------:R-:W-:-:S04]  /*c1150*/  IMAD.WIDE.U32.X R142, R119, R176, R142, P2 ;  /* 0x000000b0778e7225 */ /* 0x000fc800010e048e */
[----:B------:R-:W-:-:S04]  /*c1160*/  IMAD.WIDE.U32 R128, R4, R23, RZ ;  /* 0x0000001704807225 */ /* 0x000fc800078e00ff */
[----:B------:R-:W-:-:S04]  /*c1170*/  IMAD.WIDE.U32.X R100, R119, R177, R100, P5 ;  /* 0x000000b177647225 */ /* 0x000fc800028e0464 */
[----:B------:R-:W-:-:S04]  /*c1180*/  IMAD.WIDE.U32 R132, P2, R119, R4, R132 ;  /* 0x0000000477847225 */ /* 0x000fc80007840084 */
[----:B------:R-:W-:-:S04]  /*c1190*/  IMAD.WIDE.U32 R94, R6, R23, RZ ;  /* 0x00000017065e7225 */ /* 0x000fc800078e00ff */
[----:B------:R-:W-:-:S04]  /*c11a0*/  IMAD.WIDE.U32 R134, P5, R119, R6, R134 ;  /* 0x0000000677867225 */ /* 0x000fc800078a0086 */
[----:B------:R-:W-:-:S04]  /*c11b0*/  IMAD.WIDE.U32.X R130, R119, R215, R130, P3 ;  /* 0x000000d777827225 */ /* 0x000fc800018e0482 */
[----:B------:R-:W-:-:S04]  /*c11c0*/  IMAD.WIDE.U32 R122, P3, R119, R211, R122 ;  /* 0x000000d3777a7225 */ /* 0x000fc8000786007a */
        /* <DEDUP_REMOVED lines=8> */
[----:B------:R-:W-:Y:S01]  /*c1250*/  IMAD.WIDE.U32 R102, R211, R23, RZ ;  /* 0x00000017d3667225 */ /* 0x000fe200078e00ff */
[----:B------:R-:W-:Y:S02]  /*c1260*/  IADD3.X R191, P3, PT, R157, R186, RZ, P3, !PT ;  /* 0x000000ba9dbf7210 */ /* 0x000fe40001f7e4ff */
[----:B------:R-:W-:Y:S01]  /*c1270*/  IADD3.X R157, P6, PT, R192, R139, RZ, P6, !PT ;  /* 0x0000008bc09d7210 */ /* 0x000fe200037de4ff */
[----:B------:R-:W-:Y:S01]  /*c1280*/  IMAD.MOV.U32 R144, RZ, RZ, R135 ;  /* 0x000000ffff907224 */ /* 0x000fe200078e0087 */
[----:B------:R-:W-:Y:S01]  /*c1290*/  IADD3.X R212, P3, PT, RZ, RZ, RZ, P3, !PT ;  /* 0x000000ffffd47210 */ /* 0x000fe20001f7e4ff */
[----:B------:R-:W-:Y:S01]  /*c12a0*/  IMAD.WIDE.U32.X R108, R119, R213, R108, P2 ;  /* 0x000000d5776c7225 */ /* 0x000fe200010e046c */
[----:B------:R-:W-:-:S02]  /*c12b0*/  IADD3 R129, P2, PT, R92, R137, RZ ;  /* 0x000000895c817210 */ /* 0x000fc40007f5e0ff */
[----:B------:R-:W-:Y:S01]  /*c12c0*/  IADD3.X R155, P6, PT, RZ, R155, RZ, P6, !PT ;  /* 0x0000009bff9b7210 */ /* 0x000fe200037de4ff */
[----:B------:R-:W-:Y:S01]  /*c12d0*/  IMAD.WIDE.U32.X R144, R119, R193, R144, P5 ;  /* 0x000000c177907225 */ /* 0x000fe200028e0490 */
[----:B------:R-:W-:-:S03]  /*c12e0*/  IADD3 R103, P5, PT, R122, R103, RZ ;  /* 0x000000677a677210 */ /* 0x000fc60007fbe0ff */
[----:B------:R-:W-:-:S04]  /*c12f0*/  IMAD.WIDE.U32 R116, R177, R20, RZ ;  /* 0x00000014b1747225 */ /* 0x000fc800078e00ff */
[----:B------:R-:W-:Y:S02]  /*c1300*/  IMAD.MOV.U32 R186, RZ, RZ, R93 ;  /* 0x000000ffffba7224 */ /* 0x000fe400078e005d */
[----:B------:R-:W-:Y:S02]  /*c1310*/  IMAD.MOV.U32 R218, RZ, RZ, R123 ;  /* 0x000000ffffda7224 */ /* 0x000fe400078e007b */
[----:B------:R-:W-:Y:S01]  /*c1320*/  IMAD.WIDE.U32.X R186, R81, R210, R186, P2 ;  /* 0x000000d251ba7225 */ /* 0x000fe200010e04ba */
[----:B------:R-:W-:-:S03]  /*c1330*/  IADD3 RZ, P2, PT, R190, R136, RZ ;  /* 0x00000088beff7210 */ /* 0x000fc60007f5e0ff */
[----:B------:R-:W-:Y:S01]  /*c1340*/  IMAD.WIDE.U32.X R118, R119, R210, R218, P5 ;  /* 0x000000d277767225 */ /* 0x000fe200028e04da */
[----:B------:R-:W-:-:S03]  /*c1350*/  IADD3.X RZ, P2, PT, R191, R129, RZ, P2, !PT ;  /* 0x00000081bfff7210 */ /* 0x000fc6000175e4ff */
[----:B------:R-:W-:Y:S01]  /*c1360*/  IMAD.WIDE.U32 R116, P5, R21, R9, R116 ;  /* 0x0000000915747225 */ /* 0x000fe200078a0074 */
[----:B------:R-:W-:-:S03]  /*c1370*/  IADD3.X R165, P2, PT, RZ, R186, RZ, P2, !PT ;  /* 0x000000baffa57210 */ /* 0x000fc6000175e4ff */
[----:B------:R-:W-:-:S04]  /*c1380*/  IMAD.WIDE.U32 R136, R9, R20, RZ ;  /* 0x0000001409887225 */ /* 0x000fc800078e00ff */
[----:B------:R-:W-:-:S04]  /*c1390*/  IMAD.WIDE.U32 R80, R80, R211, R190 ;  /* 0x000000d350507225 */ /* 0x000fc800078e00be */
[----:B------:R-:W-:Y:S01]  /*c13a0*/  IMAD.X R93, RZ, RZ, RZ, P5 ;  /* 0x000000ffff5d7224 */ /* 0x000fe200028e06ff */
[----:B------:R-:W-:Y:S01]  /*c13b0*/  IADD3 R123, P5, PT, R116, R137, RZ ;  /* 0x00000089747b7210 */ /* 0x000fe20007fbe0ff */
[----:B------:R-:W-:Y:S02]  /*c13c0*/  IMAD.IADD R190, R81, 0x1, R92 ;  /* 0x0000000151be7824 */ /* 0x000fe400078e025c */
[----:B------:R-:W-:Y:S01]  /*c13d0*/  IMAD.MOV.U32 R92, RZ, RZ, R117 ;  /* 0x000000ffff5c7224 */ /* 0x000fe200078e0075 */
[----:B------:R-:W-:-:S03]  /*c13e0*/  IADD3.X R117, P1, PT, RZ, R178, RZ, P1, !PT ;  /* 0x000000b2ff757210 */ /* 0x000fc60000f3e4ff */
[----:B------:R-:W-:Y:S01]  /*c13f0*/  IMAD.WIDE.U32.X R92, R21, R177, R92, P5 ;  /* 0x000000b1155c7225 */ /* 0x000fe200028e045c */
[----:B------:R-:W-:Y:S02]  /*c1400*/  IADD3 R140, P5, PT, R127, R80, RZ ;  /* 0x000000507f8c7210 */ /* 0x000fe40007fbe0ff */
[----:B------:R-:W-:Y:S02]  /*c1410*/  IADD3.X R80, PT, PT, RZ, RZ, R141, P6, P0 ;  /* 0x000000ffff507210 */ /* 0x000fe400037e048d */
[----:B------:R-:W-:Y:S02]  /*c1420*/  IADD3.X R141, P5, PT, R190, R87, RZ, P5, !PT ;  /* 0x00000057be8d7210 */ /* 0x000fe40002fbe4ff */
[----:B------:R-:W-:Y:S02]  /*c1430*/  IADD3 R154, P0, PT, R155, R154, RZ ;  /* 0x0000009a9b9a7210 */ /* 0x000fe40007f1e0ff */
[----:B------:R-:W-:Y:S02]  /*c1440*/  IADD3 RZ, P6, PT, R182, R184, RZ ;  /* 0x000000b8b6ff7210 */ /* 0x000fe40007fde0ff */
[----:B------:R-:W-:-:S02]  /*c1450*/  IADD3.X R165, P5, PT, RZ, R165, RZ, P5, !PT ;  /* 0x000000a5ffa57210 */ /* 0x000fc40002fbe4ff */
[----:B------:R-:W-:Y:S01]  /*c1460*/  IADD3.X R155, P0, PT, R121, R80, RZ, P0, !PT ;  /* 0x00000050799b7210 */ /* 0x000fe2000071e4ff */
[----:B------:R-:W-:Y:S01]  /*c1470*/  IMAD.WIDE.U32 R80, R138, -0xc7aed41, R182 ;  /* 0xf38512bf8a507825 */ /* 0x000fe200078e00b6 */
[----:B------:R-:W-:Y:S02]  /*c1480*/  IADD3.X RZ, P6, PT, R183, R57, RZ, P6, !PT ;  /* 0x00000039b7ff7210 */ /* 0x000fe400037de4ff */
[----:B------:R-:W-:Y:S01]  /*c1490*/  IADD3.X R57, PT, PT, RZ, RZ, R187, P5, P2 ;  /* 0x000000ffff397210 */ /* 0x000fe20002fe44bb */
[----:B------:R-:W-:Y:S01]  /*c14a0*/  IMAD.IADD R180, R81, 0x1, R180 ;  /* 0x0000000151b47824 */ /* 0x000fe200078e02b4 */
[----:B------:R-:W-:Y:S01]  /*c14b0*/  IADD3.X R117, P5, PT, RZ, R117, RZ, P0, !PT ;  /* 0x00000075ff757210 */ /* 0x000fe200007be4ff */
[----:B------:R-:W-:Y:S01]  /*c14c0*/  IMAD.WIDE.U32 R184, R22, R8, R154 ;  /* 0x0000000816b87225 */ /* 0x000fe200078e009a */
[----:B------:R-:W-:Y:S02]  /*c14d0*/  IADD3 RZ, P2, PT, R156, R86, RZ ;  /* 0x000000569cff7210 */ /* 0x000fe40007f5e0ff */
[----:B------:R-:W-:Y:S01]  /*c14e0*/  IADD3.X R179, PT, PT, RZ, RZ, R179, P5, P1 ;  /* 0x000000ffffb37210 */ /* 0x000fe20002fe24b3 */
[----:B------:R-:W-:Y:S01]  /*c14f0*/  IMAD.WIDE.U32 R86, R22, R9, R156 ;  /* 0x0000000916567225 */ /* 0x000fe200078e009c */
[----:B------:R-:W-:-:S02]  /*c1500*/  IADD3 R156, P0, PT, R117, R80, RZ ;  /* 0x00000050759c7210 */ /* 0x000fc40007f1e0ff */
[----:B------:R-:W-:Y:S01]  /*c1510*/  IADD3.X RZ, P2, PT, R157, R217, RZ, P2, !PT ;  /* 0x000000d99dff7210 */ /* 0x000fe2000175e4ff */
[----:B------:R-:W-:Y:S01]  /*c1520*/  IMAD.IADD R87, R87, 0x1, R120 ;  /* 0x0000000157577824 */ /* 0x000fe200078e0278 */
[----:B------:R-:W-:Y:S01]  /*c1530*/  IADD3 RZ, P1, PT, R150, R166, RZ ;  /* 0x000000a696ff7210 */ /* 0x000fe20007f3e0ff */
[----:B------:R-:W-:Y:S01]  /*c1540*/  IMAD.WIDE.U32 R80, R138, 0x434bacd7, R150 ;  /* 0x434bacd78a507825 */ /* 0x000fe200078e0096 */
[----:B------:R-:W-:Y:S02]  /*c1550*/  IADD3.X R157, P0, PT, R180, R179, RZ, P0, !PT ;  /* 0x000000b3b49d7210 */ /* 0x000fe4000071e4ff */
[----:B------:R-:W-:Y:S01]  /*c1560*/  IADD3.X R117, P6, PT, RZ, R152, RZ, P6, !PT ;  /* 0x00000098ff757210 */ /* 0x000fe200037de4ff */
[----:B------:R-:W-:Y:S01]  /*c1570*/  IMAD.IADD R170, R81, 0x1, R170 ;  /* 0x0000000151aa7824 */ /* 0x000fe200078e02aa */
[----:B------:R-:W-:Y:S01]  /*c1580*/  IADD3 RZ, P5, PT, RZ, R86, RZ ;  /* 0x00000056ffff7210 */ /* 0x000fe20007fbe0ff */
[----:B------:R-:W-:Y:S01]  /*c1590*/  IMAD.IADD R104, R185, 0x1, R104 ;  /* 0x00000001b9687824 */ /* 0x000fe200078e0268 */
[----:B------:R-:W-:Y:S01]  /*c15a0*/  IADD3.X RZ, P1, PT, R151, R99, RZ, P1, !PT ;  /* 0x0000006397ff7210 */ /* 0x000fe20000f3e4ff */
[----:B------:R-:W-:Y:S01]  /*c15b0*/  IMAD.WIDE.U32 R138, R138, 0x397fe69a, R140 ;  /* 0x397fe69a8a8a7825 */ /* 0x000fe200078e008c */
[----:B------:R-:W-:-:S02]  /*c15c0*/  IADD3.X R117, P0, PT, RZ, R117, RZ, P0, !PT ;  /* 0x00000075ff757210 */ /* 0x000fc4000071e4ff */
[----:B------:R-:W-:Y:S01]  /*c15d0*/  IADD3.X R99, P2, PT, RZ, R106, RZ, P2, !PT ;  /* 0x0000006aff637210 */ /* 0x000fe2000175e4ff */
[----:B------:R-:W-:Y:S01]  /*c15e0*/  IMAD.IADD R126, R139, 0x1, R126 ;  /* 0x000000018b7e7824 */ /* 0x000fe200078e027e */
[----:B------:R-:W-:Y:S02]  /*c15f0*/  IADD3.X RZ, P5, PT, RZ, R87, RZ, P5, !PT ;  /* 0x00000057ffff7210 */ /* 0x000fe40002fbe4ff */
[----:B------:R-:W-:Y:S02]  /*c1600*/  IADD3.X R153, PT, PT, RZ, RZ, R153, P0, P6 ;  /* 0x000000ffff997210 */ /* 0x000fe400007ec499 */
[----:B------:R-:W-:Y:S02]  /*c1610*/  IADD3.X R99, P6, PT, RZ, R99, RZ, P5, !PT ;  /* 0x00000063ff637210 */ /* 0x000fe40002fde4ff */
[----:B------:R-:W-:Y:S02]  /*c1620*/  IADD3 RZ, P5, PT, R154, R112, RZ ;  /* 0x000000709aff7210 */ /* 0x000fe40007fbe0ff */
[----:B------:R-:W-:-:S02]  /*c1630*/  IADD3.X R107, PT, PT, RZ, RZ, R107, P6, P2 ;  /* 0x000000ffff6b7210 */ /* 0x000fc400037e446b */
[----:B------:R-:W-:Y:S02]  /*c1640*/  IADD3 R80, P6, PT, R117, R80, RZ ;  /* 0x0000005075507210 */ /* 0x000fe40007fde0ff */
[----:B------:R-:W-:Y:S01]  /*c1650*/  IADD3.X RZ, P2, PT, R155, R113, RZ, P5, !PT ;  /* 0x000000719bff7210 */ /* 0x000fe20002f5e4ff */
[----:B------:R-:W-:Y:S01]  /*c1660*/  IMAD.WIDE.U32 R154, R86, -0x30003, RZ ;  /* 0xfffcfffd569a7825 */ /* 0x000fe200078e00ff */
[----:B------:R-:W-:Y:S02]  /*c1670*/  IADD3.X R81, P5, PT, R170, R153, RZ, P6, !PT ;  /* 0x00000099aa517210 */ /* 0x000fe400037be4ff */
[----:B------:R-:W-:Y:S01]  /*c1680*/  IADD3.X R187, P1, PT, RZ, R110, RZ, P1, !PT ;  /* 0x0000006effbb7210 */ /* 0x000fe20000f3e4ff */
[----:B------:R-:W-:Y:S01]  /*c1690*/  IMAD.WIDE.U32 R112, R8, R20, RZ ;  /* 0x0000001408707225 */ /* 0x000fe200078e00ff */
[----:B------:R-:W-:Y:S02]  /*c16a0*/  IADD3 RZ, P0, PT, R140, R158, RZ ;  /* 0x0000009e8cff7210 */ /* 0x000fe40007f1e0ff */
[----:B------:R-:W-:Y:S01]  /*c16b0*/  IADD3.X R187, P5, PT, RZ, R187, RZ, P5, !PT ;  /* 0x000000bbffbb7210 */ /* 0x000fe20002fbe4ff */
[----:B------:R-:W-:Y:S01]  /*c16c0*/  IMAD.WIDE.U32 R158, R22, R7, R156 ;  /* 0x00000007169e7225 */ /* 0x000fe200078e009c */
[----:B------:R-:W-:-:S02]  /*c16d0*/  IADD3 R184, P6, PT, R99, R184, RZ ;  /* 0x000000b863b87210 */ /* 0x000fc40007fde0ff */
[----:B------:R-:W-:Y:S01]  /*c16e0*/  IADD3.X RZ, P0, PT, R141, R79, RZ, P0, !PT ;  /* 0x0000004f8dff7210 */ /* 0x000fe2000071e4ff */
[----:B------:R-:W-:Y:S01]  /*c16f0*/  IMAD.IADD R98, R159, 0x1, R98 ;  /* 0x000000019f627824 */ /* 0x000fe200078e0262 */
[----:B------:R-:W-:Y:S01]  /*c1700*/  IADD3.X R111, PT, PT, RZ, RZ, R111, P5, P1 ;  /* 0x000000ffff6f7210 */ /* 0x000fe20002fe246f */
[----:B------:R-:W-:Y:S01]  /*c1710*/  IMAD.WIDE.U32 R190, R154, -0x94f09dc, RZ ;  /* 0xf6b0f6249abe7825 */ /* 0x000fe200078e00ff */
[----:B------:R-:W-:Y:S02]  /*c1720*/  IADD3.X R185, P6, PT, R104, R107, RZ, P6, !PT ;  /* 0x0000006b68b97210 */ /* 0x000fe400037de4ff */
[----:B------:R-:W-:Y:S01]  /*c1730*/  IADD3.X R79, P5, PT, RZ, R82, RZ, P2, !PT ;  /* 0x00000052ff4f7210 */ /* 0x000fe200017be4ff */
[----:B------:R-:W-:Y:S01]  /*c1740*/  IMAD.WIDE.U32 R106, R176, R20, RZ ;  /* 0x00000014b06a7225 */ /* 0x000fe200078e00ff */
[----:B------:R-:W-:Y:S02]  /*c1750*/  IADD3 RZ, P1, PT, R156, R90, RZ ;  /* 0x0000005a9cff7210 */ /* 0x000fe40007f3e0ff */
[----:B------:R-:W-:Y:S01]  /*c1760*/  IADD3.X R79, P6, PT, RZ, R79, RZ, P6, !PT ;  /* 0x0000004fff4f7210 */ /* 0x000fe200037de4ff */
[----:B------:R-:W-:Y:S01]  /*c1770*/  IMAD.WIDE.U32 R166, R154, 0x434bacd7, RZ ;  /* 0x434bacd79aa67825 */ /* 0x000fe200078e00ff */
[----:B------:R-:W-:-:S02]  /*c1780*/  IADD3.X RZ, P1, PT, R157, R91, RZ, P1, !PT ;  /* 0x0000005b9dff7210 */ /* 0x000fc40000f3e4ff */
[----:B------:R-:W-:Y:S01]  /*c1790*/  IADD3 R158, P2, PT, R79, R158, RZ ;  /* 0x0000009e4f9e7210 */ /* 0x000fe20007f5e0ff */
[----:B------:R-:W-:Y:S01]  /*c17a0*/  IMAD.WIDE.U32 R150, R154, 0x397fe69a, RZ ;  /* 0x397fe69a9a967825 */ /* 0x000fe200078e00ff */
[----:B------:R-:W-:Y:S02]  /*c17b0*/  IADD3.X R79, PT, PT, RZ, RZ, R83, P6, P5 ;  /* 0x000000ffff4f7210 */ /* 0x000fe400037ea453 */
[----:B------:R-:W-:Y:S01]  /*c17c0*/  IADD3 R186, P5, PT, R187, R138, RZ ;  /* 0x0000008abbba7210 */ /* 0x000fe20007fbe0ff */
[----:B------:R-:W-:Y:S01]  /*c17d0*/  IMAD.WIDE.U32 R82, P6, R21, R8, R106 ;  /* 0x0000000815527225 */ /* 0x000fe200078c006a */
[----:B------:R-:W-:Y:S02]  /*c17e0*/  IADD3.X R159, P2, PT, R98, R79, RZ, P2, !PT ;  /* 0x0000004f629f7210 */ /* 0x000fe4000175e4ff */
[----:B------:R-:W-:Y:S01]  /*c17f0*/  IADD3.X R187, P5, PT, R126, R111, RZ, P5, !PT ;  /* 0x0000006f7ebb7210 */ /* 0x000fe20002fbe4ff */
[----:B------:R-:W-:Y:S01]  /*c1800*/  IMAD R79, R87, -0x30003, RZ ;  /* 0xfffcfffd574f7824 */ /* 0x000fe200078e02ff */
[----:B------:R-:W-:Y:S01]  /*c1810*/  IADD3.X R175, P1, PT, RZ, R88, RZ, P1, !PT ;  /* 0x00000058ffaf7210 */ /* 0x000fe20000f3e4ff */
[----:B------:R-:W-:-:S02]  /*c1820*/  IMAD.MOV.U32 R90, RZ, RZ, R83 ;  /* 0x000000ffff5a7224 */ /* 0x000fc400078e0053 */
[----:B------:R-:W-:Y:S01]  /*c1830*/  IMAD R217, R86, -0x760c0004, R79 ;  /* 0x89f3fffc56d97824 */ /* 0x000fe200078e024f */
[----:B------:R-:W-:Y:S01]  /*c1840*/  IADD3.X R79, P0, PT, RZ, R96, RZ, P0, !PT ;  /* 0x00000060ff4f7210 */ /* 0x000fe2000071e4ff */
[----:B------:R-:W-:Y:S01]  /*c1850*/  IMAD.X R91, RZ, RZ, RZ, P6 ;  /* 0x000000ffff5b7224 */ /* 0x000fe200030e06ff */
[----:B------:R-:W-:Y:S01]  /*c1860*/  IADD3 R113, P6, PT, R82, R113, RZ ;  /* 0x0000007152717210 */ /* 0x000fe20007fde0ff */
[----:B------:R-:W-:Y:S01]  /*c1870*/  IMAD.IADD R217, R155, 0x1, R217 ;  /* 0x000000019bd97824 */ /* 0x000fe200078e02d9 */
[----:B------:R-:W-:Y:S01]  /*c1880*/  IADD3.X R83, P5, PT, RZ, R79, RZ, P5, !PT ;  /* 0x0000004fff537210 */ /* 0x000fe20002fbe4ff */
[----:B------:R-:W-:Y:S01]  /*c1890*/  IMAD.WIDE.U32 R98, R154, -0x5555, RZ ;  /* 0xffffaaab9a627825 */ /* 0x000fe200078e00ff */
[----:B------:R-:W-:Y:S02]  /*c18a0*/  IADD3.X R175, P2, PT, RZ, R175, RZ, P2, !PT ;  /* 0x000000afffaf7210 */ /* 0x000fe4000175e4ff */
[----:B------:R-:W-:Y:S01]  /*c18b0*/  IADD3.X R129, PT, PT, RZ, RZ, R97, P5, P0 ;  /* 0x000000ffff817210 */ /* 0x000fe20002fe0461 */
[----:B------:R-:W-:Y:S01]  /*c18c0*/  IMAD.WIDE.U32 R180, R217, -0x94f09dc, RZ ;  /* 0xf6b0f624d9b47825 */ /* 0x000fe200078e00ff */
[----:B------:R-:W-:-:S02]  /*c18d0*/  IADD3.X R117, PT, PT, RZ, RZ, R89, P2, P1 ;  /* 0x000000ffff757210 */ /* 0x000fc400017e2459 */
[----:B------:R-:W-:Y:S01]  /*c18e0*/  IADD3 RZ, P2, PT, R86, R98, RZ ;  /* 0x0000006256ff7210 */ /* 0x000fe20007f5e0ff */
[----:B------:R-:W-:-:S04]  /*c18f0*/  IMAD.WIDE.U32 R182, R217, -0x4eac0001, RZ ;  /* 0xb153ffffd9b67825 */ /* 0x000fc800078e00ff */
[----:B------:R-:W-:-:S04]  /*c1900*/  IMAD.WIDE.U32 R140, R217, 0x397fe69a, RZ ;  /* 0x397fe69ad98c7825 */ /* 0x000fc800078e00ff */
[----:B------:R-:W-:-:S04]  /*c1910*/  IMAD.WIDE.U32 R180, P0, R154, 0x6730d2a0, R180 ;  /* 0x6730d2a09ab47825 */ /* 0x000fc800078000b4 */
[----:B------:R-:W-:-:S04]  /*c1920*/  IMAD.WIDE.U32.X R90, R21, R176, R90, P6 ;  /* 0x000000b0155a7225 */ /* 0x000fc800030e045a */
        /* <DEDUP_REMOVED lines=8> */
[----:B------:R-:W-:-:S04]  /*c19b0*/  IMAD.WIDE.U32 R152, R217, 0x434bacd7, RZ ;  /* 0x434bacd7d9987825 */ /* 0x000fc800078e00ff */
[----:B------:R-:W-:-:S04]  /*c19c0*/  IMAD.WIDE.U32 R96, P1, R154, -0x46010001, R96 ;  /* 0xb9feffff9a607825 */ /* 0x000fc80007820060 */
[----:B------:R-:W-:-:S04]  /*c19d0*/  IMAD.WIDE.U32 R170, P5, R154, 0x64774b84, R170 ;  /* 0x64774b849aaa7825 */ /* 0x000fc800078a00aa */
[----:B------:R-:W-:Y:S01]  /*c19e0*/  IMAD.X R179, RZ, RZ, RZ, P6 ;  /* 0x000000ffffb37224 */ /* 0x000fe200030e06ff */
[----:B------:R-:W-:Y:S01]  /*c19f0*/  IADD3 R155, P6, PT, R96, R99, RZ ;  /* 0x00000063609b7210 */ /* 0x000fe20007fde0ff */
[----:B------:R-:W-:-:S03]  /*c1a00*/  IMAD.WIDE.U32 R176, R154, -0xc7aed41, RZ ;  /* 0xf38512bf9ab07825 */ /* 0x000fc600078e00ff */
[----:B------:R-:W-:Y:S01]  /*c1a10*/  IADD3.X RZ, P2, PT, R87, R155, RZ, P2, !PT ;  /* 0x0000009b57ff7210 */ /* 0x000fe2000175e4ff */
[----:B------:R-:W-:Y:S02]  /*c1a20*/  IMAD.MOV.U32 R178, RZ, RZ, R183 ;  /* 0x000000ffffb27224 */ /* 0x000fe400078e00b7 */
[----:B------:R-:W-:Y:S02]  /*c1a30*/  IMAD.X R139, RZ, RZ, RZ, P1 ;  /* 0x000000ffff8b7224 */ /* 0x000fe400008e06ff */
[----:B------:R-:W-:Y:S01]  /*c1a40*/  IMAD.WIDE.U32.X R178, R217, 0x1eabfffe, R178, P0 ;  /* 0x1eabfffed9b27825 */ /* 0x000fe200000e04b2 */
[----:B------:R-:W-:-:S03]  /*c1a50*/  IADD3 R137, P0, PT, R170, R177, RZ ;  /* 0x000000b1aa897210 */ /* 0x000fc60007f1e0ff */
[----:B------:R-:W-:-:S04]  /*c1a60*/  IMAD.WIDE.U32 R152, P1, R154, 0x4b1ba7b6, R152 ;  /* 0x4b1ba7b69a987825 */ /* 0x000fc80007820098 */
[----:B------:R-:W-:Y:S01]  /*c1a70*/  IMAD.X R157, RZ, RZ, RZ, P5 ;  /* 0x000000ffff9d7224 */ /* 0x000fe200028e06ff */
[----:B------:R-:W-:Y:S01]  /*c1a80*/  IADD3 RZ, P5, PT, R184, R88, RZ ;  /* 0x00000058b8ff7210 */ /* 0x000fe20007fbe0ff */
[----:B------:R-:W-:Y:S02]  /*c1a90*/  IMAD.MOV.U32 R156, RZ, RZ, R171 ;  /* 0x000000ffff9c7224 */ /* 0x000fe400078e00ab */
[----:B------:R-:W-:Y:S01]  /*c1aa0*/  IMAD.X R79, RZ, RZ, RZ, P1 ;  /* 0x000000ffff4f7224 */ /* 0x000fe200008e06ff */
[----:B------:R-:W-:Y:S01]  /*c1ab0*/  IADD3 R135, P1, PT, R180, R191, RZ ;  /* 0x000000bfb4877210 */ /* 0x000fe20007f3e0ff */
[----:B------:R-:W-:Y:S01]  /*c1ac0*/  IMAD.WIDE.U32 R110, R215, R20, RZ ;  /* 0x00000014d76e7225 */ /* 0x000fe200078e00ff */
[----:B------:R-:W-:-:S03]  /*c1ad0*/  IADD3.X RZ, P5, PT, R185, R133, RZ, P5, !PT ;  /* 0x00000085b9ff7210 */ /* 0x000fc60002fbe4ff */
[----:B------:R-:W-:Y:S01]  /*c1ae0*/  IMAD.MOV.U32 R138, RZ, RZ, R97 ;  /* 0x000000ffff8a7224 */ /* 0x000fe200078e0061 */
[----:B------:R-:W-:Y:S01]  /*c1af0*/  IADD3.X R97, P4, PT, RZ, RZ, RZ, P4, !PT ;  /* 0x000000ffff617210 */ /* 0x000fe2000279e4ff */
[----:B------:R-:W-:Y:S01]  /*c1b00*/  IMAD.WIDE.U32.X R156, R217, 0x64774b84, R156, P0 ;  /* 0x64774b84d99c7825 */ /* 0x000fe200000e049c */
[----:B------:R-:W-:-:S03]  /*c1b10*/  IADD3 RZ, P0, PT, R80, R78, RZ ;  /* 0x0000004e50ff7210 */ /* 0x000fc60007f1e0ff */
[----:B------:R-:W-:Y:S01]  /*c1b20*/  IMAD.MOV.U32 R126, RZ, RZ, R181 ;  /* 0x000000ffff7e7224 */ /* 0x000fe200078e00b5 */
[----:B------:R-:W-:Y:S01]  /*c1b30*/  IADD3.X RZ, P0, PT, R81, R105, RZ, P0, !PT ;  /* 0x0000006951ff7210 */ /* 0x000fe2000071e4ff */
[----:B------:R-:W-:-:S04]  /*c1b40*/  IMAD.WIDE.U32 R104, R193, R20, RZ ;  /* 0x00000014c1687225 */ /* 0x000fc800078e00ff */
[----:B------:R-:W-:-:S04]  /*c1b50*/  IMAD.WIDE.U32.X R126, R217, 0x6730d2a0, R126, P1 ;  /* 0x6730d2a0d97e7825 */ /* 0x000fc800008e047e */
[----:B------:R-:W-:-:S04]  /*c1b60*/  IMAD.WIDE.U32 R110, P1, R21, R7, R110 ;  /* 0x00000007156e7225 */ /* 0x000fc8000782006e */
[----:B------:R-:W-:Y:S01]  /*c1b70*/  IMAD.X R214, RZ, RZ, RZ, P4 ;  /* 0x000000ffffd67224 */ /* 0x000fe200020e06ff */
[----:B------:R-:W-:Y:S01]  /*c1b80*/  IADD3 R212, P4, PT, R212, R97, RZ ;  /* 0x00000061d4d47210 */ /* 0x000fe20007f9e0ff */
[----:B------:R-:W-:-:S03]  /*c1b90*/  IMAD.WIDE.U32 R98, R154, -0x5555, R86 ;  /* 0xffffaaab9a627825 */ /* 0x000fc600078e0056 */
[----:B------:R-:W-:Y:S01]  /*c1ba0*/  IADD3.X R214, PT, PT, R214, RZ, RZ, P4, P3 ;  /* 0x000000ffd6d67210 */ /* 0x000fe200027e64ff */
[----:B------:R-:W-:Y:S01]  /*c1bb0*/  IMAD.WIDE.U32.X R138, R217, -0x46010001, R138, P6 ;  /* 0xb9feffffd98a7825 */ /* 0x000fe200030e048a */
[----:B------:R-:W-:Y:S02]  /*c1bc0*/  IADD3 R147, P6, PT, R152, R167, RZ ;  /* 0x000000a798937210 */ /* 0x000fe40007fde0ff */
[----:B------:R-:W-:Y:S01]  /*c1bd0*/  IADD3 R212, P4, PT, R165, R212, RZ ;  /* 0x000000d4a5d47210 */ /* 0x000fe20007f9e0ff */
[----:B------:R-:W-:Y:S01]  /*c1be0*/  IMAD.X R107, RZ, RZ, RZ, P1 ;  /* 0x000000ffff6b7224 */ /* 0x000fe200008e06ff */
[----:B------:R-:W-:Y:S01]  /*c1bf0*/  IADD3 R149, P1, PT, R140, R151, RZ ;  /* 0x000000978c957210 */ /* 0x000fe20007f3e0ff */
[----:B------:R-:W-:Y:S01]  /*c1c00*/  IMAD.MOV.U32 R106, RZ, RZ, R111 ;  /* 0x000000ffff6a7224 */ /* 0x000fe200078e006f */
[----:B------:R-:W-:Y:S01]  /*c1c10*/  IADD3.X R214, P4, PT, R57, R214, RZ, P4, !PT ;  /* 0x000000d639d67210 */ /* 0x000fe2000279e4ff */
[----:B------:R-:W-:Y:S02]  /*c1c20*/  IMAD.IADD R111, R99, 0x1, R96 ;  /* 0x00000001636f7824 */ /* 0x000fe400078e0260 */
[----:B------:R-:W-:-:S04]  /*c1c30*/  IMAD.WIDE.U32 R88, R7, R20, RZ ;  /* 0x0000001407587225 */ /* 0x000fc800078e00ff */
[----:B------:R-:W-:Y:S02]  /*c1c40*/  IMAD.MOV.U32 R78, RZ, RZ, R153 ;  /* 0x000000ffff4e7224 */ /* 0x000fe400078e0099 */
[----:B------:R-:W-:Y:S02]  /*c1c50*/  IMAD.MOV.U32 R120, RZ, RZ, R141 ;  /* 0x000000ffff787224 */ /* 0x000fe400078e008d */
[----:B------:R-:W-:-:S04]  /*c1c60*/  IMAD.WIDE.U32 R104, P3, R21, R6, R104 ;  /* 0x0000000615687225 */ /* 0x000fc80007860068 */
[----:B------:R-:W-:-:S04]  /*c1c70*/  IMAD.WIDE.U32 R96, R6, R20, RZ ;  /* 0x0000001406607225 */ /* 0x000fc800078e00ff */
[----:B------:R-:W-:Y:S01]  /*c1c80*/  IMAD.WIDE.U32.X R78, R217, 0x4b1ba7b6, R78, P6 ;  /* 0x4b1ba7b6d94e7825 */ /* 0x000fe200030e044e */
[----:B------:R-:W-:-:S03]  /*c1c90*/  IADD3 R89, P6, PT, R110, R89, RZ ;  /* 0x000000596e597210 */ /* 0x000fc60007fde0ff */
[----:B------:R-:W-:Y:S01]  /*c1ca0*/  IMAD.WIDE.U32.X R120, R217, 0x1a0111ea, R120, P1 ;  /* 0x1a0111ead9787825 */ /* 0x000fe200008e0478 */
[----:B------:R-:W-:-:S03]  /*c1cb0*/  IADD3 RZ, P1, PT, RZ, R98, RZ ;  /* 0x00000062ffff7210 */ /* 0x000fc60007f3e0ff */
[----:B------:R-:W-:Y:S01]  /*c1cc0*/  IMAD.X R99, RZ, RZ, RZ, P3 ;  /* 0x000000ffff637224 */ /* 0x000fe200018e06ff */
[----:B------:R-:W-:Y:S01]  /*c1cd0*/  IADD3 R97, P3, PT, R104, R97, RZ ;  /* 0x0000006168617210 */ /* 0x000fe20007f7e0ff */
[----:B------:R-:W-:Y:S01]  /*c1ce0*/  IMAD.WIDE.U32 R86, R213, R20, RZ ;  /* 0x00000014d5567225 */ /* 0x000fe200078e00ff */
[----:B------:R-:W-:-:S03]  /*c1cf0*/  IADD3.X RZ, P1, PT, RZ, R111, RZ, P1, !PT ;  /* 0x0000006fffff7210 */ /* 0x000fc60000f3e4ff */
[----:B------:R-:W-:-:S04]  /*c1d00*/  IMAD.WIDE.U32 R80, R22, R6, R80 ;  /* 0x0000000616507225 */ /* 0x000fc800078e0050 */
[----:B------:R-:W-:Y:S01]  /*c1d10*/  IMAD.MOV.U32 R98, RZ, RZ, R105 ;  /* 0x000000ffff627224 */ /* 0x000fe200078e0069 */
[----:B------:R-:W-:Y:S01]  /*c1d20*/  IADD3.X R105, P0, PT, RZ, R188, RZ, P0, !PT ;  /* 0x000000bcff697210 */ /* 0x000fe2000071e4ff */
[----:B------:R-:W-:-:S04]  /*c1d30*/  IMAD.WIDE.U32.X R106, R21, R215, R106, P6 ;  /* 0x000000d7156a7225 */ /* 0x000fc800030e046a */
[----:B------:R-:W-:Y:S01]  /*c1d40*/  IMAD.IADD R216, R81, 0x1, R56 ;  /* 0x0000000151d87824 */ /* 0x000fe200078e0238 */
[----:B------:R-:W-:Y:S01]  /*c1d50*/  IADD3 R56, P6, PT, R175, R80, RZ ;  /* 0x00000050af387210 */ /* 0x000fe20007fde0ff */
[----:B------:R-:W-:-:S03]  /*c1d60*/  IMAD.WIDE.U32.X R98, R21, R193, R98, P3 ;  /* 0x000000c115627225 */ /* 0x000fc600018e0462 */
[----:B------:R-:W-:Y:S01]  /*c1d70*/  IADD3.X R57, P6, PT, R216, R117, RZ, P6, !PT ;  /* 0x00000075d8397210 */ /* 0x000fe200037de4ff */
[----:B------:R-:W-:-:S03]  /*c1d80*/  IMAD.WIDE.U32 R86, P3, R21, R4, R86 ;  /* 0x0000000415567225 */ /* 0x000fc60007860056 */
[----:B------:R-:W-:Y:S01]  /*c1d90*/  IADD3.X R105, P6, PT, RZ, R105, RZ, P6, !PT ;  /* 0x00000069ff697210 */ /* 0x000fe200037de4ff */
[----:B------:R-:W-:Y:S01]  /*c1da0*/  IMAD.MOV.U32 R192, RZ, RZ, R87 ;  /* 0x000000ffffc07224 */ /* 0x000fe200078e0057 */
[----:B------:R-:W-:Y:S01]  /*c1db0*/  IADD3.X R87, P2, PT, RZ, R138, RZ, P2, !PT ;  /* 0x0000008aff577210 */ /* 0x000fe2000175e4ff */
[----:B------:R-:W-:Y:S01]  /*c1dc0*/  IMAD.WIDE.U32 R184, R154, -0x4eac0001, R184 ;  /* 0xb153ffff9ab87825 */ /* 0x000fe200078e00b8 */
[----:B------:R-:W-:Y:S02]  /*c1dd0*/  IADD3.X R189, PT, PT, RZ, RZ, R189, P6, P0 ;  /* 0x000000ffffbd7210 */ /* 0x000fe400037e04bd */
[----:B------:R-:W-:Y:S01]  /*c1de0*/  IADD3 RZ, P0, PT, R186, R172, RZ ;  /* 0x000000acbaff7210 */ /* 0x000fe20007f1e0ff */
[----:B------:R-:W-:Y:S01]  /*c1df0*/  IMAD.WIDE.U32 R80, R4, R20, RZ ;  /* 0x0000001404507225 */ /* 0x000fe200078e00ff */
[----:B------:R-:W-:Y:S02]  /*c1e00*/  IADD3.X R138, P4, PT, RZ, RZ, RZ, P4, !PT ;  /* 0x000000ffff8a7210 */ /* 0x000fe4000279e4ff */
[----:B------:R-:W-:Y:S01]  /*c1e10*/  IADD3.X RZ, P0, PT, R187, R173, RZ, P0, !PT ;  /* 0x000000adbbff7210 */ /* 0x000fe2000071e4ff */
[----:B------:R-:W-:Y:S01]  /*c1e20*/  IMAD.IADD R182, R185, 0x1, R182 ;  /* 0x00000001b9b67824 */ /* 0x000fe200078e02b6 */
[----:B------:R-:W-:Y:S01]  /*c1e30*/  IADD3.X R185, P1, PT, RZ, R87, RZ, P1, !PT ;  /* 0x00000057ffb97210 */ /* 0x000fe20000f3e4ff */
[----:B------:R-:W-:Y:S01]  /*c1e40*/  IMAD.X R193, RZ, RZ, RZ, P3 ;  /* 0x000000ffffc17224 */ /* 0x000fe200018e06ff */
[----:B------:R-:W-:Y:S01]  /*c1e50*/  IADD3 R81, P3, PT, R86, R81, RZ ;  /* 0x0000005156517210 */ /* 0x000fe20007f7e0ff */
[----:B------:R-:W-:Y:S01]  /*c1e60*/  IMAD.WIDE.U32 R186, R22, R4, R186 ;  /* 0x0000000416ba7225 */ /* 0x000fe200078e00ba */
[----:B------:R-:W-:-:S02]  /*c1e70*/  IADD3 R184, P6, PT, R185, R184, RZ ;  /* 0x000000b8b9b87210 */ /* 0x000fc40007fde0ff */
[----:B------:R-:W-:Y:S01]  /*c1e80*/  IADD3.X R139, PT, PT, RZ, RZ, R139, P1, P2 ;  /* 0x000000ffff8b7210 */ /* 0x000fe20000fe448b */
[----:B------:R-:W-:Y:S01]  /*c1e90*/  IMAD.WIDE.U32.X R192, R21, R213, R192, P3 ;  /* 0x000000d515c07225 */ /* 0x000fe200018e04c0 */
[----:B------:R-:W-:Y:S02]  /*c1ea0*/  IADD3 RZ, P3, PT, R158, R190, RZ ;  /* 0x000000be9eff7210 */ /* 0x000fe40007f7e0ff */
[----:B------:R-:W-:Y:S01]  /*c1eb0*/  IADD3.X R185, P6, PT, R182, R139, RZ, P6, !PT ;  /* 0x0000008bb6b97210 */ /* 0x000fe200037de4ff */
[----:B------:R-:W-:Y:S01]  /*c1ec0*/  IMAD.IADD R174, R187, 0x1, R174 ;  /* 0x00000001bbae7824 */ /* 0x000fe200078e02ae */
[----:B------:R-:W-:Y:S02]  /*c1ed0*/  IADD3.X R87, P1, PT, RZ, R178, RZ, P5, !PT ;  /* 0x000000b2ff577210 */ /* 0x000fe40002f3e4ff */
[----:B------:R-:W-:Y:S01]  /*c1ee0*/  IADD3.X RZ, P3, PT, R159, R135, RZ, P3, !PT ;  /* 0x000000879fff7210 */ /* 0x000fe20001f7e4ff */
[----:B------:R-:W-:Y:S01]  /*c1ef0*/  IMAD.WIDE.U32 R158, R154, -0x94f09dc, R158 ;  /* 0xf6b0f6249a9e7825 */ /* 0x000fe200078e009e */
[----:B------:R-:W-:-:S02]  /*c1f00*/  IADD3.X R87, P6, PT, RZ, R87, RZ, P6, !PT ;  /* 0x00000057ff577210 */ /* 0x000fc400037de4ff */
[----:B------:R-:W-:Y:S01]  /*c1f10*/  IADD3 R186, P2, PT, R105, R186, RZ ;  /* 0x000000ba69ba7210 */ /* 0x000fe20007f5e0ff */
[----:B------:R-:W-:Y:S01]  /*c1f20*/  IMAD.IADD R180, R159, 0x1, R180 ;  /* 0x000000019fb47824 */ /* 0x000fe200078e02b4 */
[----:B------:R-:W-:Y:S02]  /*c1f30*/  IADD3.X R179, PT, PT, RZ, RZ, R179, P6, P1 ;  /* 0x000000ffffb37210 */ /* 0x000fe400037e24b3 */
[----:B------:R-:W-:Y:S02]  /*c1f40*/  IADD3 R158, P1, PT, R87, R158, RZ ;  /* 0x0000009e579e7210 */ /* 0x000fe40007f3e0ff */
[----:B------:R-:W-:Y:S02]  /*c1f50*/  IADD3 RZ, P5, PT, R56, R176, RZ ;  /* 0x000000b038ff7210 */ /* 0x000fe40007fbe0ff */
[----:B------:R-:W-:Y:S02]  /*c1f60*/  IADD3.X R187, P2, PT, R174, R189, RZ, P2, !PT ;  /* 0x000000bdaebb7210 */ /* 0x000fe4000175e4ff */
[----:B------:R-:W-:-:S02]  /*c1f70*/  IADD3.X R87, P0, PT, RZ, R162, RZ, P0, !PT ;  /* 0x000000a2ff577210 */ /* 0x000fc4000071e4ff */
[----:B------:R-:W-:Y:S02]  /*c1f80*/  IADD3 R212, P6, PT, R83, R212, RZ ;  /* 0x000000d453d47210 */ /* 0x000fe40007fde0ff */
        /* <DEDUP_REMOVED lines=12> */
[----:B------:R-:W-:Y:S01]  /*c2050*/  IADD3.X R57, P2, PT, R170, R127, RZ, P2, !PT ;  /* 0x0000007faa397210 */ /* 0x000fe2000175e4ff */
[----:B------:R-:W-:Y:S01]  /*c2060*/  IMAD.WIDE.U32 R126, R154, 0x434bacd7, R186 ;  /* 0x434bacd79a7e7825 */ /* 0x000fe200078e00ba */
[----:B------:R-:W-:-:S02]  /*c2070*/  IADD3.X R83, P5, PT, RZ, R156, RZ, P5, !PT ;  /* 0x0000009cff537210 */ /* 0x000fc40002fbe4ff */
[----:B------:R-:W-:Y:S01]  /*c2080*/  IADD3.X RZ, P0, PT, R213, R169, RZ, P0, !PT ;  /* 0x000000a9d5ff7210 */ /* 0x000fe2000071e4ff */
[----:B------:R-:W-:Y:S01]  /*c2090*/  IMAD.WIDE.U32 R212, R22, R211, R212 ;  /* 0x000000d316d47225 */ /* 0x000fe200078e00d4 */
[----:B------:R-:W-:Y:S02]  /*c20a0*/  IADD3.X R83, P2, PT, RZ, R83, RZ, P2, !PT ;  /* 0x00000053ff537210 */ /* 0x000fe4000175e4ff */
[----:B------:R-:W-:Y:S01]  /*c20b0*/  IADD3 RZ, P1, PT, R186, R166, RZ ;  /* 0x000000a6baff7210 */ /* 0x000fe20007f3e0ff */
[----:B------:R-:W-:Y:S01]  /*c20c0*/  IMAD.IADD R160, R213, 0x1, R160 ;  /* 0x00000001d5a07824 */ /* 0x000fe200078e02a0 */
[----:B------:R-:W-:Y:S01]  /*c20d0*/  IADD3.X R157, PT, PT, RZ, RZ, R157, P2, P5 ;  /* 0x000000ffff9d7210 */ /* 0x000fe200017ea49d */
[----:B------:R-:W-:Y:S01]  /*c20e0*/  IMAD.IADD R152, R127, 0x1, R152 ;  /* 0x000000017f987824 */ /* 0x000fe200078e0298 */
[----:B------:R-:W-:Y:S02]  /*c20f0*/  IADD3 R212, P5, PT, R87, R212, RZ ;  /* 0x000000d457d47210 */ /* 0x000fe40007fbe0ff */
[----:B------:R-:W-:-:S02]  /*c2100*/  IADD3.X R84, P0, PT, RZ, R84, RZ, P0, !PT ;  /* 0x00000054ff547210 */ /* 0x000fc4000071e4ff */
[----:B------:R-:W-:Y:S02]  /*c2110*/  IADD3.X R213, P5, PT, R160, R163, RZ, P5, !PT ;  /* 0x000000a3a0d57210 */ /* 0x000fe40002fbe4ff */
[----:B------:R-:W-:Y:S02]  /*c2120*/  IADD3 RZ, P3, PT, R184, R164, RZ ;  /* 0x000000a4b8ff7210 */ /* 0x000fe40007f7e0ff */
[----:B------:R-:W-:Y:S01]  /*c2130*/  IADD3 R126, P2, PT, R83, R126, RZ ;  /* 0x0000007e537e7210 */ /* 0x000fe20007f5e0ff */
[----:B------:R-:W-:Y:S01]  /*c2140*/  IMAD.WIDE.U32 R154, R154, 0x397fe69a, R212 ;  /* 0x397fe69a9a9a7825 */ /* 0x000fe200078e00d4 */
[----:B------:R-:W-:Y:S02]  /*c2150*/  IADD3.X RZ, P1, PT, R187, R147, RZ, P1, !PT ;  /* 0x00000093bbff7210 */ /* 0x000fe40000f3e4ff */
[----:B------:R-:W-:Y:S01]  /*c2160*/  IADD3.X R84, P5, PT, RZ, R84, RZ, P5, !PT ;  /* 0x00000054ff547210 */ /* 0x000fe20002fbe4ff */
[----:B------:R-:W-:Y:S01]  /*c2170*/  IMAD.IADD R140, R155, 0x1, R140 ;  /* 0x000000019b8c7824 */ /* 0x000fe200078e028c */
[----:B------:R-:W-:Y:S01]  /*c2180*/  IADD3.X RZ, P3, PT, R185, R161, RZ, P3, !PT ;  /* 0x000000a1b9ff7210 */ /* 0x000fe20001f7e4ff */
[----:B------:R-:W-:Y:S01]  /*c2190*/  IMAD.WIDE.U32 R184, R23, R9, R184 ;  /* 0x0000000917b87225 */ /* 0x000fe200078e00b8 */
[----:B------:R-:W-:-:S02]  /*c21a0*/  IADD3.X R127, P2, PT, R152, R157, RZ, P2, !PT ;  /* 0x0000009d987f7210 */ /* 0x000fc4000175e4ff */
[----:B------:R-:W-:Y:S01]  /*c21b0*/  IADD3.X R22, P1, PT, RZ, R78, RZ, P1, !PT ;  /* 0x0000004eff167210 */ /* 0x000fe20000f3e4ff */
[----:B------:R-:W-:Y:S01]  /*c21c0*/  IMAD.IADD R185, R185, 0x1, R148 ;  /* 0x00000001b9b97824 */ /* 0x000fe200078e0294 */
[----:B------:R-:W-:Y:S02]  /*c21d0*/  IADD3.X R105, PT, PT, RZ, RZ, R85, P5, P0 ;  /* 0x000000ffff697210 */ /* 0x000fe40002fe0455 */
[----:B------:R-:W-:Y:S01]  /*c21e0*/  IADD3.X R85, P5, PT, RZ, R22, RZ, P2, !PT ;  /* 0x00000016ff557210 */ /* 0x000fe200017be4ff */
[----:B------:R-:W-:Y:S01]  /*c21f0*/  IMAD.X R22, RZ, RZ, RZ, P4 ;  /* 0x000000ffff167224 */ /* 0x000fe200020e06ff */
[----:B------:R-:W-:Y:S02]  /*c2200*/  IADD3 RZ, P4, PT, RZ, R184, RZ ;  /* 0x000000b8ffff7210 */ /* 0x000fe40007f9e0ff */
[----:B------:R-:W-:Y:S01]  /*c2210*/  IADD3.X R87, PT, PT, RZ, RZ, R79, P5, P1 ;  /* 0x000000ffff577210 */ /* 0x000fe20002fe244f */
[----:B------:R-:W-:Y:S01]  /*c2220*/  IMAD.WIDE.U32 R78, R23, R8, R158 ;  /* 0x00000008174e7225 */ /* 0x000fe200078e009e */
[----:B------:R-:W-:-:S02]  /*c2230*/  IADD3.X R83, P3, PT, RZ, R100, RZ, P3, !PT ;  /* 0x00000064ff537210 */ /* 0x000fc40001f7e4ff */
[----:B------:R-:W-:Y:S01]  /*c2240*/  IADD3.X RZ, P5, PT, RZ, R185, RZ, P4, !PT ;  /* 0x000000b9ffff7210 */ /* 0x000fe200027be4ff */
[----:B------:R-:W-:Y:S01]  /*c2250*/  IMAD.IADD R146, R79, 0x1, R146 ;  /* 0x000000014f927824 */ /* 0x000fe200078e0292 */
[----:B------:R-:W-:Y:S02]  /*c2260*/  IADD3.X R111, P6, PT, RZ, RZ, RZ, P6, !PT ;  /* 0x000000ffff6f7210 */ /* 0x000fe400037de4ff */
[----:B------:R-:W-:Y:S02]  /*c2270*/  IADD3 RZ, P1, PT, R212, R150, RZ ;  /* 0x00000096d4ff7210 */ /* 0x000fe40007f3e0ff */
[----:B------:R-:W-:Y:S02]  /*c2280*/  IADD3.X R83, P5, PT, RZ, R83, RZ, P5, !PT ;  /* 0x00000053ff537210 */ /* 0x000fe40002fbe4ff */
[----:B------:R-:W-:Y:S02]  /*c2290*/  IADD3 R111, P2, PT, R111, R138, RZ ;  /* 0x0000008a6f6f7210 */ /* 0x000fe40007f5e0ff */
[----:B------:R-:W-:-:S02]  /*c22a0*/  IADD3.X RZ, P4, PT, R213, R149, RZ, P1, !PT ;  /* 0x00000095d5ff7210 */ /* 0x000fc40000f9e4ff */
[----:B------:R-:W-:Y:S01]  /*c22b0*/  IADD3 R78, P1, PT, R83, R78, RZ ;  /* 0x0000004e534e7210 */ /* 0x000fe20007f3e0ff */
[----:B------:R-:W-:Y:S01]  /*c22c0*/  IMAD R83, R185, -0x30003, RZ ;  /* 0xfffcfffdb9537824 */ /* 0x000fe200078e02ff */
[----:B------:R-:W-:Y:S02]  /*c22d0*/  IADD3.X R101, PT, PT, RZ, RZ, R101, P5, P3 ;  /* 0x000000ffff657210 */ /* 0x000fe40002fe6465 */
[----:B------:R-:W-:Y:S01]  /*c22e0*/  IADD3 RZ, P0, PT, R158, R114, RZ ;  /* 0x000000729eff7210 */ /* 0x000fe20007f1e0ff */
[----:B------:R-:W-:Y:S01]  /*c22f0*/  IMAD R117, R184, -0x760c0004, R83 ;  /* 0x89f3fffcb8757824 */ /* 0x000fe200078e0253 */
[----:B------:R-:W-:Y:S02]  /*c2300*/  IADD3 RZ, P3, PT, R56, R76, RZ ;  /* 0x0000004c38ff7210 */ /* 0x000fe40007f7e0ff */
[----:B------:R-:W-:Y:S02]  /*c2310*/  IADD3.X R100, PT, PT, R22, RZ, RZ, P2, P6 ;  /* 0x000000ff16647210 */ /* 0x000fe400017ec4ff */
[----:B------:R-:W-:-:S02]  /*c2320*/  IADD3 R22, P5, PT, R84, R111, RZ ;  /* 0x0000006f54167210 */ /* 0x000fc40007fbe0ff */
[----:B------:R-:W-:Y:S01]  /*c2330*/  IADD3 R76, P2, PT, R85, R154, RZ ;  /* 0x0000009a554c7210 */ /* 0x000fe20007f5e0ff */
[----:B------:R-:W-:Y:S01]  /*c2340*/  IMAD.WIDE.U32 R84, R184, -0x30003, RZ ;  /* 0xfffcfffdb8547825 */ /* 0x000fe200078e00ff */
[----:B------:R-:W-:Y:S02]  /*c2350*/  IADD3.X R79, P6, PT, R146, R101, RZ, P1, !PT ;  /* 0x00000065924f7210 */ /* 0x000fe40000fde4ff */
[----:B------:R-:W-:Y:S01]  /*c2360*/  IADD3.X RZ, P0, PT, R159, R115, RZ, P0, !PT ;  /* 0x000000739fff7210 */ /* 0x000fe2000071e4ff */
[----:B------:R-:W-:Y:S01]  /*c2370*/  IMAD.IADD R117, R85, 0x1, R117 ;  /* 0x0000000155757824 */ /* 0x000fe200078e0275 */
[----:B------:R-:W-:Y:S01]  /*c2380*/  IADD3.X RZ, P1, PT, R57, R77, RZ, P3, !PT ;  /* 0x0000004d39ff7210 */ /* 0x000fe20001f3e4ff */
[----:B------:R-:W-:Y:S01]  /*c2390*/  IMAD.WIDE.U32 R56, R23, R7, R56 ;  /* 0x0000000717387225 */ /* 0x000fe200078e0038 */
        /* <DEDUP_REMOVED lines=8> */
[----:B------:R-:W-:Y:S01]  /*c2420*/  IMAD.WIDE.U32 R120, R117, 0x397fe69a, RZ ;  /* 0x397fe69a75787825 */ /* 0x000fe200078e00ff */
[----:B------:R-:W-:Y:S02]  /*c2430*/  IADD3.X R129, PT, PT, RZ, RZ, R143, P6, P3 ;  /* 0x000000ffff817210 */ /* 0x000fe400037e648f */
[----:B------:R-:W-:Y:S01]  /*c2440*/  IADD3.X R83, P0, PT, R105, R100, RZ, P5, !PT ;  /* 0x0000006469537210 */ /* 0x000fe20002f1e4ff */
        /* <DEDUP_REMOVED lines=9> */
[----:B------:R-:W-:Y:S02]  /*c24e0*/  IMAD.IADD R124, R57, 0x1, R124 ;  /* 0x00000001397c7824 */ /* 0x000fe400078e027c */
        /* <DEDUP_REMOVED lines=22> */
[----:B------:R-:W-:Y:S01]  /*c2650*/  IMAD.MOV.U32 R152, RZ, RZ, R101 ;  /* 0x000000ffff987224 */ /* 0x000fe200078e0065 */
[----:B------:R-:W-:Y:S01]  /*c2660*/  IADD3.X R101, P1, PT, RZ, R130, RZ, P1, !PT ;  /* 0x00000082ff657210 */ /* 0x000fe20000f3e4ff */
[----:B------:R-:W-:-:S04]  /*c2670*/  IMAD.WIDE.U32 R150, R84, 0x434bacd7, RZ ;  /* 0x434bacd754967825 */ /* 0x000fc800078e00ff */
[----:B------:R-:W-:Y:S02]  /*c2680*/  IMAD.MOV.U32 R156, RZ, RZ, R139 ;  /* 0x000000ffff9c7224 */ /* 0x000fe400078e008b */
[----:B------:R-:W-:Y:S01]  /*c2690*/  IMAD.WIDE.U32.X R162, R117, -0x46010001, R162, P6 ;  /* 0xb9feffff75a27825 */ /* 0x000fe200030e04a2 */
[----:B------:R-:W-:-:S03]  /*c26a0*/  IADD3 R166, P6, PT, R167, R56, RZ ;  /* 0x00000038a7a67210 */ /* 0x000fc60007fde0ff */
[C---:B------:R-:W-:Y:S01]  /*c26b0*/  IMAD.WIDE.U32.X R152, R117.reuse, 0x64774b84, R152, P2 ;  /* 0x64774b8475987825 */ /* 0x040fe200010e0498 */
[----:B------:R-:W-:Y:S02]  /*c26c0*/  IADD3 R87, P2, PT, R120, R147, RZ ;  /* 0x0000009378577210 */ /* 0x000fe40007f5e0ff */
[----:B------:R-:W-:Y:S01]  /*c26d0*/  IADD3.X R167, P6, PT, R124, R129, RZ, P6, !PT ;  /* 0x000000817ca77210 */ /* 0x000fe200037de4ff */
[----:B------:R-:W-:Y:S01]  /*c26e0*/  IMAD.WIDE.U32.X R156, R117, 0x6730d2a0, R156, P4 ;  /* 0x6730d2a0759c7825 */ /* 0x000fe200020e049c */
[----:B------:R-:W-:Y:S02]  /*c26f0*/  IADD3 R105, P4, PT, R114, R151, RZ ;  /* 0x0000009772697210 */ /* 0x000fe40007f9e0ff */
[----:B------:R-:W-:Y:S01]  /*c2700*/  IADD3.X R101, P6, PT, RZ, R101, RZ, P6, !PT ;  /* 0x00000065ff657210 */ /* 0x000fe200037de4ff */
[----:B------:R-:W-:Y:S02]  /*c2710*/  IMAD.MOV.U32 R56, RZ, RZ, R121 ;  /* 0x000000ffff387224 */ /* 0x000fe400078e0079 */
[----:B------:R-:W-:Y:S01]  /*c2720*/  IMAD.WIDE.U32 R164, R84, -0x5555, R184 ;  /* 0xffffaaab54a47825 */ /* 0x000fe200078e00b8 */
[----:B------:R-:W-:-:S02]  /*c2730*/  IADD3.X R131, PT, PT, RZ, RZ, R131, P6, P1 ;  /* 0x000000ffff837210 */ /* 0x000fc400037e2483 */
[----:B------:R-:W-:Y:S01]  /*c2740*/  IADD3 RZ, P1, PT, R166, R158, RZ ;  /* 0x0000009ea6ff7210 */ /* 0x000fe20007f3e0ff */
[----:B------:R-:W-:Y:S02]  /*c2750*/  IMAD.MOV.U32 R148, RZ, RZ, R115 ;  /* 0x000000ffff947224 */ /* 0x000fe400078e0073 */
[----:B------:R-:W-:Y:S01]  /*c2760*/  IMAD.WIDE.U32.X R56, R117, 0x1a0111ea, R56, P2 ;  /* 0x1a0111ea75387825 */ /* 0x000fe200010e0438 */
[----:B------:R-:W-:Y:S02]  /*c2770*/  IADD3 RZ, P2, PT, R126, R94, RZ ;  /* 0x0000005e7eff7210 */ /* 0x000fe40007f5e0ff */
[----:B------:R-:W-:Y:S01]  /*c2780*/  IADD3.X RZ, P1, PT, R167, R137, RZ, P1, !PT ;  /* 0x00000089a7ff7210 */ /* 0x000fe20000f3e4ff */
[----:B------:R-:W-:Y:S01]  /*c2790*/  IMAD.WIDE.U32.X R148, R117, 0x4b1ba7b6, R148, P4 ;  /* 0x4b1ba7b675947825 */ /* 0x000fe200020e0494 */
[----:B------:R-:W-:Y:S02]  /*c27a0*/  IADD3 RZ, P4, PT, RZ, R164, RZ ;  /* 0x000000a4ffff7210 */ /* 0x000fe40007f9e0ff */
[----:B------:R-:W-:Y:S01]  /*c27b0*/  IADD3.X RZ, P2, PT, R127, R95, RZ, P2, !PT ;  /* 0x0000005f7fff7210 */ /* 0x000fe2000175e4ff */
[----:B------:R-:W-:Y:S01]  /*c27c0*/  IMAD.IADD R142, R165, 0x1, R142 ;  /* 0x00000001a58e7824 */ /* 0x000fe200078e028e */
[----:B------:R-:W-:Y:S01]  /*c27d0*/  IADD3.X R95, P3, PT, RZ, R162, RZ, P3, !PT ;  /* 0x000000a2ff5f7210 */ /* 0x000fe20001f7e4ff */
[----:B------:R-:W-:Y:S01]  /*c27e0*/  IMAD.WIDE.U32 R126, R23, R6, R126 ;  /* 0x00000006177e7225 */ /* 0x000fe200078e007e */
[----:B------:R-:W-:-:S02]  /*c27f0*/  IADD3.X R115, P2, PT, RZ, R144, RZ, P2, !PT ;  /* 0x00000090ff737210 */ /* 0x000fc4000175e4ff */
[----:B------:R-:W-:Y:S01]  /*c2800*/  IADD3.X RZ, P4, PT, RZ, R142, RZ, P4, !PT ;  /* 0x0000008effff7210 */ /* 0x000fe2000279e4ff */
[----:B------:R-:W-:-:S03]  /*c2810*/  IMAD.WIDE.U32 R78, R84, -0x4eac0001, R78 ;  /* 0xb153ffff544e7825 */ /* 0x000fc600078e004e */
[----:B------:R-:W-:Y:S01]  /*c2820*/  IADD3.X R95, P6, PT, RZ, R95, RZ, P4, !PT ;  /* 0x0000005fff5f7210 */ /* 0x000fe200027de4ff */
[----:B------:R-:W-:Y:S01]  /*c2830*/  IMAD.IADD R134, R127, 0x1, R134 ;  /* 0x000000017f867824 */ /* 0x000fe200078e0286 */
[----:B------:R-:W-:Y:S01]  /*c2840*/  IADD3 R126, P4, PT, R101, R126, RZ ;  /* 0x0000007e657e7210 */ /* 0x000fe20007f9e0ff */
[----:B------:R-:W-:Y:S01]  /*c2850*/  IMAD.IADD R140, R79, 0x1, R140 ;  /* 0x000000014f8c7824 */ /* 0x000fe200078e028c */
[----:B------:R-:W-:Y:S01]  /*c2860*/  IADD3.X R163, PT, PT, RZ, RZ, R163, P6, P3 ;  /* 0x000000ffffa37210 */ /* 0x000fe200037e64a3 */
[----:B------:R-:W-:Y:S01]  /*c2870*/  IMAD.WIDE.U32 R166, R84, -0x94f09dc, R166 ;  /* 0xf6b0f62454a67825 */ /* 0x000fe200078e00a6 */
[----:B------:R-:W-:Y:S02]  /*c2880*/  IADD3 R78, P6, PT, R95, R78, RZ ;  /* 0x0000004e5f4e7210 */ /* 0x000fe40007fde0ff */
[----:B------:R-:W-:Y:S01]  /*c2890*/  IADD3.X R127, P4, PT, R134, R131, RZ, P4, !PT ;  /* 0x00000083867f7210 */ /* 0x000fe2000279e4ff */
[----:B------:R-:W-:Y:S01]  /*c28a0*/  IMAD.IADD R138, R167, 0x1, R138 ;  /* 0x00000001a78a7824 */ /* 0x000fe200078e028a */
[----:B------:R-:W-:Y:S01]  /*c28b0*/  IADD3.X R79, P6, PT, R140, R163, RZ, P6, !PT ;  /* 0x000000a38c4f7210 */ /* 0x000fe200037de4ff */
[----:B------:R-:W-:Y:S01]  /*c28c0*/  IMAD.WIDE.U32 R94, R23, R4, R76 ;  /* 0x00000004175e7225 */ /* 0x000fe200078e004c */
[----:B------:R-:W-:-:S02]  /*c28d0*/  IADD3.X R101, P5, PT, RZ, R160, RZ, P5, !PT ;  /* 0x000000a0ff657210 */ /* 0x000fc40002fbe4ff */
[----:B------:R-:W-:Y:S01]  /*c28e0*/  IADD3.X R115, P4, PT, RZ, R115, RZ, P4, !PT ;  /* 0x00000073ff737210 */ /* 0x000fe2000279e4ff */
[----:B------:R-:W-:Y:S01]  /*c28f0*/  IMAD.IADD R132, R95, 0x1, R132 ;  /* 0x000000015f847824 */ /* 0x000fe200078e0284 */
[----:B------:R-:W-:Y:S02]  /*c2900*/  IADD3.X R167, P6, PT, RZ, R101, RZ, P6, !PT ;  /* 0x00000065ffa77210 */ /* 0x000fe400037de4ff */
[----:B------:R-:W-:Y:S02]  /*c2910*/  IADD3.X R145, PT, PT, RZ, RZ, R145, P4, P2 ;  /* 0x000000ffff917210 */ /* 0x000fe400027e4491 */
[----:B------:R-:W-:Y:S02]  /*c2920*/  IADD3 RZ, P3, PT, R76, R128, RZ ;  /* 0x000000804cff7210 */ /* 0x000fe40007f7e0ff */
[----:B------:R-:W-:Y:S02]  /*c2930*/  IADD3 R166, P2, PT, R167, R166, RZ ;  /* 0x000000a6a7a67210 */ /* 0x000fe40007f5e0ff */
[----:B------:R-:W-:-:S02]  /*c2940*/  IADD3.X R161, PT, PT, RZ, RZ, R161, P6, P5 ;  /* 0x000000ffffa17210 */ /* 0x000fc400037ea4a1 */
[----:B------:R-:W-:Y:S02]  /*c2950*/  IADD3 R76, P6, PT, R85, R22, RZ ;  /* 0x00000016554c7210 */ /* 0x000fe40007fde0ff */
[----:B------:R-:W-:Y:S01]  /*c2960*/  IADD3.X RZ, P3, PT, R77, R125, RZ, P3, !PT ;  /* 0x0000007d4dff7210 */ /* 0x000fe20001f7e4ff */
[----:B------:R-:W-:Y:S01]  /*c2970*/  IMAD.WIDE.U32 R124, R84, -0xc7aed41, R126 ;  /* 0xf38512bf547c7825 */ /* 0x000fe200078e007e */
[----:B------:R-:W-:Y:S02]  /*c2980*/  IADD3 R94, P4, PT, R115, R94, RZ ;  /* 0x0000005e735e7210 */ /* 0x000fe40007f9e0ff */
[----:B------:R-:W-:Y:S01]  /*c2990*/  IADD3.X R167, P2, PT, R138, R161, RZ, P2, !PT ;  /* 0x000000a18aa77210 */ /* 0x000fe2000175e4ff */
[----:B------:R-:W-:Y:S01]  /*c29a0*/  IMAD.IADD R101, R125, 0x1, R100 ;  /* 0x000000017d657824 */ /* 0x000fe200078e0264 */
[----:B------:R-:W-:Y:S02]  /*c29b0*/  IADD3.X R85, P1, PT, RZ, R156, RZ, P1, !PT ;  /* 0x0000009cff557210 */ /* 0x000fe40000f3e4ff */
[----:B------:R-:W-:-:S02]  /*c29c0*/  IADD3 RZ, P5, PT, R126, R154, RZ ;  /* 0x0000009a7eff7210 */ /* 0x000fc40007fbe0ff */
[----:B------:R-:W-:Y:S02]  /*c29d0*/  IADD3.X R95, P4, PT, R132, R145, RZ, P4, !PT ;  /* 0x00000091845f7210 */ /* 0x000fe4000279e4ff */
[----:B------:R-:W-:Y:S02]  /*c29e0*/  IADD3.X R22, P3, PT, RZ, R108, RZ, P3, !PT ;  /* 0x0000006cff167210 */ /* 0x000fe40001f7e4ff */
[----:B------:R-:W-:Y:S02]  /*c29f0*/  IADD3.X R85, P2, PT, RZ, R85, RZ, P2, !PT ;  /* 0x00000055ff557210 */ /* 0x000fe4000175e4ff */
[----:B------:R-:W-:Y:S02]  /*c2a00*/  IADD3.X RZ, P5, PT, R127, R111, RZ, P5, !PT ;  /* 0x0000006f7fff7210 */ /* 0x000fe40002fbe4ff */
[----:B------:R-:W-:Y:S02]  /*c2a10*/  IADD3.X R111, P4, PT, RZ, R22, RZ, P4, !PT ;  /* 0x00000016ff6f7210 */ /* 0x000fe4000279e4ff */
[----:B------:R-:W-:-:S02]  /*c2a20*/  IADD3.X R156, PT, PT, RZ, RZ, R157, P2, P1 ;  /* 0x000000ffff9c7210 */ /* 0x000fc400017e249d */
        /* <DEDUP_REMOVED lines=10> */
[----:B------:R-:W-:Y:S01]  /*c2ad0*/  IADD3 RZ, P1, PT, R94, R150, RZ ;  /* 0x000000965eff7210 */ /* 0x000fe20007f3e0ff */
[----:B------:R-:W-:Y:S01]  /*c2ae0*/  IMAD.IADD R114, R109, 0x1, R114 ;  /* 0x000000016d727824 */ /* 0x000fe200078e0272 */
[----:B------:R-:W-:Y:S02]  /*c2af0*/  IADD3.X R153, PT, PT, RZ, RZ, R153, P4, P5 ;  /* 0x000000ffff997210 */ /* 0x000fe400027ea499 */
[----:B------:R-:W-:Y:S02]  /*c2b00*/  IADD3 R76, P4, PT, R111, R22, RZ ;  /* 0x000000166f4c7210 */ /* 0x000fe40007f9e0ff */
[----:B------:R-:W-:Y:S02]  /*c2b10*/  IADD3.X RZ, P5, PT, R77, R103, RZ, P3, !PT ;  /* 0x000000674dff7210 */ /* 0x000fe40001fbe4ff */
[----:B------:R-:W-:-:S02]  /*c2b20*/  IADD3 R22, P3, PT, R83, R108, RZ ;  /* 0x0000006c53167210 */ /* 0x000fc40007f7e0ff */
[----:B------:R-:W-:Y:S02]  /*c2b30*/  IADD3.X R77, P4, PT, R122, R85, RZ, P4, !PT ;  /* 0x000000557a4d7210 */ /* 0x000fe4000279e4ff */
[----:B------:R-:W-:Y:S02]  /*c2b40*/  IADD3.X R83, P5, PT, RZ, R118, RZ, P5, !PT ;  /* 0x00000076ff537210 */ /* 0x000fe40002fbe4ff */
[----:B------:R-:W-:Y:S01]  /*c2b50*/  IADD3.X RZ, P1, PT, R95, R105, RZ, P1, !PT ;  /* 0x000000695fff7210 */ /* 0x000fe20000f3e4ff */
[----:B------:R-:W-:Y:S01]  /*c2b60*/  IMAD.WIDE.U32 R94, R20, R9, R78 ;  /* 0x00000009145e7225 */ /* 0x000fe200078e004e */
[----:B------:R-:W-:Y:S02]  /*c2b70*/  IADD3.X R105, P4, PT, RZ, R83, RZ, P4, !PT ;  /* 0x00000053ff697210 */ /* 0x000fe4000279e4ff */
[----:B------:R-:W-:Y:S01]  /*c2b80*/  IADD3.X R23, P3, PT, R114, R153, RZ, P3, !PT ;  /* 0x0000009972177210 */ /* 0x000fe20001f7e4ff */
[----:B------:R-:W-:Y:S01]  /*c2b90*/  IMAD.IADD R95, R95, 0x1, R116 ;  /* 0x000000015f5f7824 */ /* 0x000fe200078e0274 */
[----:B------:R-:W-:Y:S01]  /*c2ba0*/  IADD3.X R83, P1, PT, RZ, R148, RZ, P1, !PT ;  /* 0x00000094ff537210 */ /* 0x000fe20000f3e4ff */
[----:B------:R-:W-:Y:S01]  /*c2bb0*/  IMAD.WIDE.U32 R84, R84, 0x397fe69a, R76 ;  /* 0x397fe69a54547825 */ /* 0x000fe200078e004c */
[----:B------:R-:W-:-:S02]  /*c2bc0*/  IADD3.X R118, PT, PT, RZ, RZ, R119, P4, P5 ;  /* 0x000000ffff767210 */ /* 0x000fc400027ea477 */
[----:B------:R-:W-:Y:S01]  /*c2bd0*/  IADD3.X R9, P5, PT, RZ, R83, RZ, P3, !PT ;  /* 0x00000053ff097210 */ /* 0x000fe20001fbe4ff */
[----:B------:R-:W-:Y:S01]  /*c2be0*/  IMAD.IADD R120, R85, 0x1, R120 ;  /* 0x0000000155787824 */ /* 0x000fe200078e0278 */
[----:B------:R-:W-:Y:S01]  /*c2bf0*/  IADD3 RZ, P2, PT, R78, R136, RZ ;  /* 0x000000884eff7210 */ /* 0x000fe20007f5e0ff */
[----:B------:R-:W-:Y:S01]  /*c2c00*/  IMAD R83, R95, -0x30003, RZ ;  /* 0xfffcfffd5f537824 */ /* 0x000fe200078e02ff */
[----:B------:R-:W-:Y:S02]  /*c2c10*/  IADD3.X R149, PT, PT, RZ, RZ, R149, P5, P1 ;  /* 0x000000ffff957210 */ /* 0x000fe40002fe2495 */
[----:B------:R-:W-:Y:S02]  /*c2c20*/  IADD3.X RZ, P2, PT, R79, R123, RZ, P2, !PT ;  /* 0x0000007b4fff7210 */ /* 0x000fe4000175e4ff */
[----:B------:R-:W-:Y:S02]  /*c2c30*/  IADD3 RZ, P5, PT, RZ, R94, RZ ;  /* 0x0000005effff7210 */ /* 0x000fe40007fbe0ff */
[----:B------:R-:W-:-:S02]  /*c2c40*/  IADD3 RZ, P4, PT, R166, R112, RZ ;  /* 0x00000070a6ff7210 */ /* 0x000fc40007f9e0ff */
[----:B------:R-:W-:Y:S02]  /*c2c50*/  IADD3.X R79, P2, PT, RZ, R92, RZ, P2, !PT ;  /* 0x0000005cff4f7210 */ /* 0x000fe4000175e4ff */
[----:B------:R-:W-:Y:S02]  /*c2c60*/  IADD3.X RZ, P5, PT, RZ, R95, RZ, P5, !PT ;  /* 0x0000005fffff7210 */ /* 0x000fe40002fbe4ff */
[----:B------:R-:W-:Y:S02]  /*c2c70*/  IADD3 RZ, P3, PT, R76, R146, RZ ;  /* 0x000000924cff7210 */ /* 0x000fe40007f7e0ff */
[----:B------:R-:W-:Y:S02]  /*c2c80*/  IADD3.X RZ, P1, PT, R167, R113, RZ, P4, !PT ;  /* 0x00000071a7ff7210 */ /* 0x000fe4000273e4ff */
[----:B------:R-:W-:Y:S01]  /*c2c90*/  IADD3 R76, P4, PT, R9, R84, RZ ;  /* 0x00000054094c7210 */ /* 0x000fe20007f9e0ff */
[----:B------:R-:W-:Y:S01]  /*c2ca0*/  IMAD.WIDE.U32 R84, R20, R8, R166 ;  /* 0x0000000814547225 */ /* 0x000fe200078e00a6 */
[----:B------:R-:W-:-:S02]  /*c2cb0*/  IADD3.X R79, P5, PT, RZ, R79, RZ, P5, !PT ;  /* 0x0000004fff4f7210 */ /* 0x000fc40002fbe4ff */
[----:B------:R-:W-:Y:S01]  /*c2cc0*/  IADD3.X RZ, P3, PT, R77, R87, RZ, P3, !PT ;  /* 0x000000574dff7210 */ /* 0x000fe20001f7e4ff */
[----:B------:R-:W-:Y:S01]  /*c2cd0*/  IMAD.IADD R82, R85, 0x1, R82 ;  /* 0x0000000155527824 */ /* 0x000fe200078e0252 */
[----:B------:R-:W-:Y:S01]  /*c2ce0*/  IADD3.X R93, PT, PT, RZ, RZ, R93, P5, P2 ;  /* 0x000000ffff5d7210 */ /* 0x000fe20002fe445d */
[----:B------:R-:W-:Y:S01]  /*c2cf0*/  IMAD.WIDE.U32 R8, R94, -0x30003, RZ ;  /* 0xfffcfffd5e087825 */ /* 0x000fe200078e00ff */
[----:B------:R-:W-:Y:S02]  /*c2d00*/  IADD3.X R77, P2, PT, R120, R149, RZ, P4, !PT ;  /* 0x00000095784d7210 */ /* 0x000fe4000275e4ff */
[----:B------:R-:W-:Y:S01]  /*c2d10*/  IADD3.X R102, P3, PT, RZ, R56, RZ, P3, !PT ;  /* 0x00000038ff667210 */ /* 0x000fe20001f7e4ff */
[----:B------:R-:W-:Y:S01]  /*c2d20*/  IMAD R85, R94, -0x760c0004, R83 ;  /* 0x89f3fffc5e557824 */ /* 0x000fe200078e0253 */
[----:B------:R-:W-:Y:S02]  /*c2d30*/  IADD3 R84, P4, PT, R79, R84, RZ ;  /* 0x000000544f547210 */ /* 0x000fe40007f9e0ff */
[----:B------:R-:W-:Y:S01]  /*c2d40*/  IADD3.X R102, P2, PT, RZ, R102, RZ, P2, !PT ;  /* 0x00000066ff667210 */ /* 0x000fe2000175e4ff */
[----:B------:R-:W-:Y:S01]  /*c2d50*/  IMAD.IADD R9, R9, 0x1, R85 ;  /* 0x0000000109097824 */ /* 0x000fe200078e0255 */
[----:B------:R-:W-:-:S02]  /*c2d60*/  IADD3.X R85, P5, PT, R82, R93, RZ, P4, !PT ;  /* 0x0000005d52557210 */ /* 0x000fc400027be4ff */
[----:B------:R-:W-:Y:S01]  /*c2d70*/  IADD3.X R103, PT, PT, RZ, RZ, R57, P2, P3 ;  /* 0x000000ffff677210 */ /* 0x000fe200017e6439 */
[----:B------:R-:W-:Y:S01]  /*c2d80*/  IMAD.WIDE.U32 R78, R9, -0x5555, RZ ;  /* 0xffffaaab094e7825 */ /* 0x000fe200078e00ff */
[----:B------:R-:W-:Y:S02]  /*c2d90*/  IADD3.X R83, P0, PT, RZ, RZ, RZ, P0, !PT ;  /* 0x000000ffff537210 */ /* 0x000fe4000071e4ff */
[----:B------:R-:W-:Y:S01]  /*c2da0*/  IADD3.X R92, P6, PT, RZ, RZ, RZ, P6, !PT ;  /* 0x000000ffff5c7210 */ /* 0x000fe200037de4ff */
[----:B------:R-:W-:Y:S01]  /*c2db0*/  IMAD.WIDE.U32 R56, R20, R7, R100 ;  /* 0x0000000714387225 */ /* 0x000fe200078e0064 */
[----:B------:R-:W-:Y:S02]  /*c2dc0*/  IADD3 RZ, P2, PT, R100, R88, RZ ;  /* 0x0000005864ff7210 */ /* 0x000fe40007f5e0ff */
[----:B------:R-:W-:Y:S01]  /*c2dd0*/  IADD3.X R82, P4, PT, RZ, R90, RZ, P1, !PT ;  /* 0x0000005aff527210 */ /* 0x000fe20000f9e4ff */
[----:B------:R-:W-:Y:S01]  /*c2de0*/  IMAD.IADD R110, R57, 0x1, R110 ;  /* 0x00000001396e7824 */ /* 0x000fe200078e026e */
[----:B------:R-:W-:-:S02]  /*c2df0*/  IADD3 R92, P3, PT, R92, R83, RZ ;  /* 0x000000535c5c7210 */ /* 0x000fc40007f7e0ff */
        /* <DEDUP_REMOVED lines=9> */
[----:B------:R-:W-:Y:S01]  /*c2e90*/  IMAD.WIDE.U32 R78, R8, -0x5555, R94 ;  /* 0xffffaaab084e7825 */ /* 0x000fe200078e005e */
[----:B------:R-:W-:-:S02]  /*c2ea0*/  IADD3 RZ, P1, PT, R94, R88, RZ ;  /* 0x000000585eff7210 */ /* 0x000fc40007f3e0ff */
[----:B------:R-:W-:Y:S01]  /*c2eb0*/  IADD3.X R57, P4, PT, R110, R87, RZ, P4, !PT ;  /* 0x000000576e397210 */ /* 0x000fe2000279e4ff */
[----:B------:R-:W-:Y:S01]  /*c2ec0*/  IMAD.MOV.U32 R90, RZ, RZ, R83 ;  /* 0x000000ffff5a7224 */ /* 0x000fe200078e0053 */
[----:B------:R-:W-:-:S03]  /*c2ed0*/  IADD3.X RZ, P1, PT, R95, R93, RZ, P1, !PT ;  /* 0x0000005d5fff7210 */ /* 0x000fc60000f3e4ff */
        /* <DEDUP_REMOVED lines=8> */
[----:B------:R-:W-:Y:S01]  /*c2f60*/  IADD3 RZ, P2, PT, R22, R96, RZ ;  /* 0x0000006016ff7210 */ /* 0x000fe20007f5e0ff */
[----:B------:R-:W-:Y:S01]  /*c2f70*/  IMAD.WIDE.U32 R82, R211, R20, RZ ;  /* 0x00000014d3527225 */ /* 0x000fe200078e00ff */
[----:B------:R-:W-:Y:S02]  /*c2f80*/  IADD3.X RZ, P5, PT, RZ, R78, RZ, P5, !PT ;  /* 0x0000004effff7210 */ /* 0x000fe40002fbe4ff */
[----:B------:R-:W-:Y:S01]  /*c2f90*/  IADD3.X RZ, P2, PT, R23, R97, RZ, P2, !PT ;  /* 0x0000006117ff7210 */ /* 0x000fe2000175e4ff */
[----:B------:R-:W-:Y:S01]  /*c2fa0*/  IMAD.WIDE.U32 R22, R210, R20, RZ ;  /* 0x00000014d2167225 */ /* 0x000fe200078e00ff */
[----:B------:R-:W-:-:S02]  /*c2fb0*/  IADD3 R78, P4, PT, R79, R6, RZ ;  /* 0x000000064f4e7210 */ /* 0x000fc40007f9e0ff */
[----:B------:R-:W-:Y:S01]  /*c2fc0*/  IADD3.X R95, P5, PT, RZ, R95, RZ, P5, !PT ;  /* 0x0000005fff5f7210 */ /* 0x000fe20002fbe4ff */
[----:B------:R-:W-:Y:S01]  /*c2fd0*/  IMAD.WIDE.U32 R6, R9, -0x4eac0001, RZ ;  /* 0xb153ffff09067825 */ /* 0x000fe200078e00ff */
[----:B------:R-:W-:Y:S02]  /*c2fe0*/  IADD3.X R79, P4, PT, R104, R107, RZ, P4, !PT ;  /* 0x0000006b684f7210 */ /* 0x000fe4000279e4ff */
[----:B------:R-:W-:Y:S02]  /*c2ff0*/  IADD3.X R97, P2, PT, RZ, R98, RZ, P2, !PT ;  /* 0x00000062ff617210 */ /* 0x000fe4000175e4ff */
        /* <DEDUP_REMOVED lines=10> */
[----:B------:R-:W-:Y:S01]  /*c30a0*/  IMAD.X R93, RZ, RZ, RZ, P4 ;  /* 0x000000ffff5d7224 */ /* 0x000fe200020e06ff */
[----:B------:R-:W-:Y:S01]  /*c30b0*/  IADD3 R107, P2, PT, R90, R89, RZ ;  /* 0x000000595a6b7210 */ /* 0x000fe20007f5e0ff */
[----:B------:R-:W-:-:S03]  /*c30c0*/  IMAD.WIDE.U32 R88, R8, -0x4eac0001, R84 ;  /* 0xb153ffff08587825 */ /* 0x000fc600078e0054 */
[----:B------:R-:W-:Y:S01]  /*c30d0*/  IADD3.X RZ, P5, PT, R85, R107, RZ, P5, !PT ;  /* 0x0000006b55ff7210 */ /* 0x000fe20002fbe4ff */
[----:B------:R-:W-:Y:S01]  /*c30e0*/  IMAD.WIDE.U32.X R6, R21, R210, R6, P1 ;  /* 0x000000d215067225 */ /* 0x000fe200008e0406 */
[----:B------:R-:W-:Y:S02]  /*c30f0*/  IADD3 R83, P1, PT, R105, R92, RZ ;  /* 0x0000005c69537210 */ /* 0x000fe40007f3e0ff */
        /* <DEDUP_REMOVED lines=20> */
[----:B------:R-:W-:Y:S01]  /*c3240*/  IADD3.X R77, P5, PT, R86, R99, RZ, P5, !PT ;  /* 0x00000063564d7210 */ /* 0x000fe20002fbe4ff */
[----:B------:R-:W-:Y:S01]  /*c3250*/  IMAD.WIDE.U32 R88, R8, -0xc7aed41, RZ ;  /* 0xf38512bf08587825 */ /* 0x000fe200078e00ff */
[----:B------:R-:W-:Y:S02]  /*c3260*/  IADD3.X R93, P0, PT, RZ, R192, RZ, P0, !PT ;  /* 0x000000c0ff5d7210 */ /* 0x000fe4000071e4ff */
[----:B------:R-:W-:Y:S01]  /*c3270*/  IADD3.X R118, P1, PT, R118, R87, RZ, P1, !PT ;  /* 0x0000005776767210 */ /* 0x000fe20000f3e4ff */
[----:B------:R-:W-:Y:S01]  /*c3280*/  IMAD.WIDE.U32 R86, P6, R8, 0x64774b84, R80 ;  /* 0x64774b8408567825 */ /* 0x000fe200078c0050 */
[----:B------:R-:W-:Y:S02]  /*c3290*/  IADD3 RZ, P2, PT, R56, R92, RZ ;  /* 0x0000005c38ff7210 */ /* 0x000fe40007f5e0ff */
[----:B------:R-:W-:Y:S01]  /*c32a0*/  IADD3.X R93, P5, PT, RZ, R93, RZ, P5, !PT ;  /* 0x0000005dff5d7210 */ /* 0x000fe20002fbe4ff */
[----:B------:R-:W-:Y:S01]  /*c32b0*/  IMAD.X R85, RZ, RZ, RZ, P4 ;  /* 0x000000ffff557224 */ /* 0x000fe200020e06ff */
[----:B------:R-:W-:Y:S01]  /*c32c0*/  IADD3.X RZ, P2, PT, R57, R105, RZ, P2, !PT ;  /* 0x0000006939ff7210 */ /* 0x000fe2000175e4ff */
[----:B------:R-:W-:Y:S01]  /*c32d0*/  IMAD.WIDE.U32 R80, R8, -0x94f09dc, R56 ;  /* 0xf6b0f62408507825 */ /* 0x000fe200078e0038 */
[----:B------:R-:W-:-:S02]  /*c32e0*/  IADD3.X R193, PT, PT, RZ, RZ, R193, P5, P0 ;  /* 0x000000ffffc17210 */ /* 0x000fc40002fe04c1 */
[----:B------:R-:W-:Y:S01]  /*c32f0*/  IADD3 RZ, P4, PT, R78, R88, RZ ;  /* 0x000000584eff7210 */ /* 0x000fe20007f9e0ff */
[----:B------:R-:W-:Y:S01]  /*c3300*/  IMAD.MOV.U32 R84, RZ, RZ, R91 ;  /* 0x000000ffff547224 */ /* 0x000fe200078e005b */
        /* <DEDUP_REMOVED lines=21> */
[----:B------:R-:W-:Y:S01]  /*c3460*/  IMAD.WIDE.U32 R84, R8, 0x434bacd7, RZ ;  /* 0x434bacd708547825 */ /* 0x000fe200078e00ff */
[----:B------:R-:W-:-:S03]  /*c3470*/  IADD3.X R4, P4, PT, RZ, R78, RZ, P4, !PT ;  /* 0x0000004eff047210 */ /* 0x000fc6000279e4ff */
[----:B------:R-:W-:-:S04]  /*c3480*/  IMAD.WIDE.U32 R82, P3, R8, 0x4b1ba7b6, R82 ;  /* 0x4b1ba7b608527825 */ /* 0x000fc80007860052 */
[----:B------:R-:W-:Y:S01]  /*c3490*/  IMAD.WIDE.U32 R20, R20, R211, R56 ;  /* 0x000000d314147225 */ /* 0x000fe200078e0038 */
[----:B------:R-:W-:Y:S02]  /*c34a0*/  IADD3 R91, P5, PT, R82, R85, RZ ;  /* 0x00000055525b7210 */ /* 0x000fe40007fbe0ff */
[----:B------:R-:W-:Y:S01]  /*c34b0*/  IADD3.X R85, P2, PT, RZ, R4, RZ, P2, !PT ;  /* 0x00000004ff557210 */ /* 0x000fe2000175e4ff */
[----:B------:R-:W-:Y:S01]  /*c34c0*/  IMAD.X R81, RZ, RZ, RZ, P3 ;  /* 0x000000ffff517224 */ /* 0x000fe200018e06ff */
[----:B------:R-:W-:Y:S01]  /*c34d0*/  IADD3 RZ, P3, PT, R76, R84, RZ ;  /* 0x000000544cff7210 */ /* 0x000fe20007f7e0ff */
[----:B------:R-:W-:Y:S01]  /*c34e0*/  IMAD.IADD R4, R21, 0x1, R22 ;  /* 0x0000000115047824 */ /* 0x000fe200078e0216 */
[----:B------:R-:W-:Y:S01]  /*c34f0*/  IADD3.X R87, PT, PT, RZ, RZ, R79, P2, P4 ;  /* 0x000000ffff577210 */ /* 0x000fe200017e844f */
[----:B------:R-:W-:Y:S01]  /*c3500*/  IMAD.WIDE.U32 R78, R9, 0x397fe69a, RZ ;  /* 0x397fe69a094e7825 */ /* 0x000fe200078e00ff */
[----:B------:R-:W-:-:S03]  /*c3510*/  IADD3.X RZ, P3, PT, R77, R91, RZ, P3, !PT ;  /* 0x0000005b4dff7210 */ /* 0x000fc60001f7e4ff */
[----:B------:R-:W-:Y:S02]  /*c3520*/  IMAD.MOV.U32 R80, RZ, RZ, R83 ;  /* 0x000000ffff507224 */ /* 0x000fe400078e0053 */
[----:B------:R-:W-:Y:S01]  /*c3530*/  IMAD.WIDE.U32 R22, R8, 0x434bacd7, R76 ;  /* 0x434bacd708167825 */ /* 0x000fe200078e004c */
[----:B------:R-:W-:-:S03]  /*c3540*/  IADD3 R76, P2, PT, R93, R20, RZ ;  /* 0x000000145d4c7210 */ /* 0x000fc60007f5e0ff */
[----:B------:R-:W-:Y:S01]  /*c3550*/  IMAD.WIDE.U32.X R20, R9, 0x4b1ba7b6, R80, P5 ;  /* 0x4b1ba7b609147825 */ /* 0x000fe200028e0450 */
[----:B------:R-:W-:Y:S02]  /*c3560*/  IADD3 R85, P4, PT, R85, R22, RZ ;  /* 0x0000001655557210 */ /* 0x000fe40007f9e0ff */
[----:B------:R-:W-:Y:S01]  /*c3570*/  IADD3.X R77, P2, PT, R4, R193, RZ, P2, !PT ;  /* 0x000000c1044d7210 */ /* 0x000fe2000175e4ff */
[----:B------:R-:W-:Y:S01]  /*c3580*/  IMAD.IADD R82, R23, 0x1, R82 ;  /* 0x0000000117527824 */ /* 0x000fe200078e0252 */
[----:B------:R-:W-:Y:S01]  /*c3590*/  IADD3.X R4, P3, PT, RZ, R20, RZ, P3, !PT ;  /* 0x00000014ff047210 */ /* 0x000fe20001f7e4ff */
[----:B------:R-:W-:Y:S01]  /*c35a0*/  IMAD.WIDE.U32 R78, P5, R8, 0x1a0111ea, R78 ;  /* 0x1a0111ea084e7825 */ /* 0x000fe200078a004e */
[----:B------:R-:W-:Y:S02]  /*c35b0*/  IADD3.X R20, P0, PT, RZ, RZ, RZ, P0, !PT ;  /* 0x000000ffff147210 */ /* 0x000fe4000071e4ff */
        /* <DEDUP_REMOVED lines=15> */
[----:B------:R-:W-:Y:S02]  /*c36b0*/  IADD3.X R4, P5, PT, RZ, R8, RZ, P5, !PT ;  /* 0x00000008ff047210 */ /* 0x000fe40002fbe4ff */
[----:B------:R-:W-:Y:S01]  /*c36c0*/  IADD3.X R21, P6, PT, RZ, R6, RZ, P6, !PT ;  /* 0x00000006ff157210 */ /* 0x000fe200037de4ff */
[----:B------:R-:W-:Y:S01]  /*c36d0*/  IMAD.X R6, RZ, RZ, RZ, P1 ;  /* 0x000000ffff067224 */ /* 0x000fe200008e06ff */
        /* <DEDUP_REMOVED lines=72> */
.L_x_1694:
[----:B------:R-:W-:Y:S05]  /*c3b60*/  BSYNC.RELIABLE B4 ;  /* 0x0000000000047941 */ /* 0x000fea0003800100 */
.L_x_1693:
        /* <DEDUP_REMOVED lines=12> */
.L_x_1695:
[----:B------:R-:W-:Y:S05]  /*c3c30*/  BSYNC.RECONVERGENT B3 ;  /* 0x0000000000037941 */ /* 0x000fea0003800200 */
.L_x_1692:
        /* <DEDUP_REMOVED lines=49> */
.L_x_1699:
[----:B------:R-:W-:Y:S05]  /*c3f50*/  BSYNC.RELIABLE B4 ;  /* 0x0000000000047941 */ /* 0x000fea0003800100 */
.L_x_1698:
        /* <DEDUP_REMOVED lines=12> */
.L_x_1697:
[----:B------:R-:W-:Y:S05]  /*c4020*/  BSYNC.RECONVERGENT B3 ;  /* 0x0000000000037941 */ /* 0x000fea0003800200 */
.L_x_1696:
        /* <DEDUP_REMOVED lines=79> */
.L_x_1702:
[----:B------:R-:W-:Y:S05]  /*c4520*/  BSYNC.RELIABLE B4 ;  /* 0x0000000000047941 */ /* 0x000fea0003800100 */
.L_x_1701:
        /* <DEDUP_REMOVED lines=12> */
.L_x_1703:
[----:B------:R-:W-:Y:S05]  /*c45f0*/  BSYNC.RECONVERGENT B3 ;  /* 0x0000000000037941 */ /* 0x000fea0003800200 */
.L_x_1700:
[-C--:B------:R-:W-:Y:S01]  /*c4600*/  IMAD.WIDE.U32 R6, R45, R185.reuse, RZ ;  /* 0x000000b92d067225 */ /* 0x080fe200078e00ff */
[----:B------:R-:W-:Y:S04]  /*c4610*/  BSSY.RECONVERGENT B3, `(.L_x_1704) ;  /* 0x0000508000037945 */ /* 0x000fe80003800200 */
[----:B------:R-:W-:Y:S01]  /*c4620*/  BSSY.RELIABLE B4, `(.L_x_1705) ;  /* 0x00004fa000047945 */ /* 0x000fe20003800100 */
        /* <DEDUP_REMOVED lines=10> */
[----:B------:R-:W-:-:S04]  /*c46d0*/  IMAD.WIDE.U32 R158, R4, R185, RZ ;  /* 0x000000b9049e7225 */ /* 0x000fc800078e00ff */
        /* <DEDUP_REMOVED lines=10> */
[----:B------:R-:W-:Y:S01]  /*c4780*/  IMAD.WIDE.U32 R14, R179, R185, RZ ;  /* 0x000000b9b30e7225 */ /* 0x000fe200078e00ff */
[----:B------:R-:W-:-:S03]  /*c4790*/  IADD3.X R159, P0, PT, RZ, R159, RZ, P0, !PT ;  /* 0x0000009fff9f7210 */ /* 0x000fc6000071e4ff */
[----:B------:R-:W-:Y:S01]  /*c47a0*/  IMAD.WIDE.U32 R144, R188, R185, RZ ;  /* 0x000000b9bc907225 */ /* 0x000fe200078e00ff */
[----:B------:R-:W-:Y:S02]  /*c47b0*/  IADD3.X R7, PT, PT, RZ, RZ, R7, P0, P1 ;  /* 0x000000ffff077210 */ /* 0x000fe400007e2407 */
[----:B------:R-:W-:Y:S01]  /*c47c0*/  IADD3 RZ, P1, PT, RZ, R158, RZ ;  /* 0x0000009effff7210 */ /* 0x000fe20007f3e0ff */
[----:B------:R-:W-:Y:S01]  /*c47d0*/  IMAD.WIDE.U32.X R96, R45, R129, R96, P2 ;  /* 0x000000812d607225 */ /* 0x000fe200010e0460 */
[----:B------:R-:W-:Y:S02]  /*c47e0*/  IADD3 R145, P4, PT, R145, R12, RZ ;  /* 0x0000000c91917210 */ /* 0x000fe40007f9e0ff */
[----:B------:R-:W-:Y:S01]  /*c47f0*/  IADD3 R158, P0, PT, R159, R158, RZ ;  /* 0x0000009e9f9e7210 */ /* 0x000fe20007f1e0ff */
[----:B------:R-:W-:Y:S01]  /*c4800*/  IMAD.WIDE.U32 R138, R185, R4, RZ ;  /* 0x00000004b98a7225 */ /* 0x000fe200078e00ff */
[----:B------:R-:W-:-:S03]  /*c4810*/  IADD3.X RZ, P1, PT, RZ, R16, RZ, P1, !PT ;  /* 0x00000010ffff7210 */ /* 0x000fc60000f3e4ff */
[----:B------:R-:W-:-:S04]  /*c4820*/  IMAD.WIDE.U32 R132, P2, R185, R129, R132 ;  /* 0x00000081b9847225 */ /* 0x000fc80007840084 */
[----:B------:R-:W-:-:S04]  /*c4830*/  IMAD.WIDE.U32 R14, P3, R191, R45, R14 ;  /* 0x0000002dbf0e7225 */ /* 0x000fc8000786000e */
[----:B------:R-:W-:-:S04]  /*c4840*/  IMAD.WIDE.U32 R174, R191, R185, RZ ;  /* 0x000000b9bfae7225 */ /* 0x000fc800078e00ff */
[----:B------:R-:W-:Y:S02]  /*c4850*/  IMAD.MOV.U32 R176, RZ, RZ, R13 ;  /* 0x000000ffffb07224 */ /* 0x000fe400078e000d */
[----:B------:R-:W-:-:S04]  /*c4860*/  IMAD.WIDE.U32 R12, R189, R185, RZ ;  /* 0x000000b9bd0c7225 */ /* 0x000fc800078e00ff */
        /* <DEDUP_REMOVED lines=8> */
[----:B------:R-:W-:-:S04]  /*c48f0*/  IMAD.WIDE.U32 R12, P6, R187, R45, R12 ;  /* 0x0000002dbb0c7225 */ /* 0x000fc800078c000c */
[----:B------:R-:W-:-:S04]  /*c4900*/  IMAD.WIDE.U32 R166, R187, R185, RZ ;  /* 0x000000b9bba67225 */ /* 0x000fc800078e00ff */
[----:B------:R-:W-:-:S04]  /*c4910*/  IMAD.WIDE.U32 R106, R45, R188, RZ ;  /* 0x000000bc2d6a7225 */ /* 0x000fc800078e00ff */
[----:B------:R-:W-:Y:S01]  /*c4920*/  IMAD.WIDE.U32.X R86, R45, R129, R86, P2 ;  /* 0x000000812d567225 */ /* 0x000fe200010e0456 */
[----:B------:R-:W-:-:S03]  /*c4930*/  IADD3.X R159, P2, PT, R16, R7, RZ, P0, !PT ;  /* 0x00000007109f7210 */ /* 0x000fc6000075e4ff */
[----:B------:R-:W-:-:S04]  /*c4940*/  IMAD.WIDE.U32.X R172, R179, R45, R172, P3 ;  /* 0x0000002db3ac7225 */ /* 0x000fc800018e04ac */
[----:B------:R-:W-:-:S04]  /*c4950*/  IMAD.WIDE.U32 R42, R129, R188, RZ ;  /* 0x000000bc812a7225 */ /* 0x000fc800078e00ff */
[----:B------:R-:W-:-:S04]  /*c4960*/  IMAD.WIDE.U32 R170, R184, R185, RZ ;  /* 0x000000b9b8aa7225 */ /* 0x000fc800078e00ff */
[----:B------:R-:W-:-:S04]  /*c4970*/  IMAD.WIDE.U32 R20, R185, R191, RZ ;  /* 0x000000bfb9147225 */ /* 0x000fc800078e00ff */
[----:B------:R-:W-:-:S04]  /*c4980*/  IMAD.WIDE.U32 R112, P3, R179, R185, R112 ;  /* 0x000000b9b3707225 */ /* 0x000fc80007860070 */
[----:B------:R-:W-:-:S04]  /*c4990*/  IMAD.WIDE.U32 R130, P0, R4, R129, R130 ;  /* 0x0000008104827225 */ /* 0x000fc80007800082 */
[----:B------:R-:W-:Y:S01]  /*c49a0*/  IMAD.X R165, RZ, RZ, RZ, P6 ;  /* 0x000000ffffa57224 */ /* 0x000fe200030e06ff */
[----:B------:R-:W-:Y:S01]  /*c49b0*/  IADD3 R167, P6, PT, R167, R12, RZ ;  /* 0x0000000ca7a77210 */ /* 0x000fe20007fde0ff */
[----:B------:R-:W-:-:S04]  /*c49c0*/  IMAD.WIDE.U32 R36, R45, R187, RZ ;  /* 0x000000bb2d247225 */ /* 0x000fc800078e00ff */
[----:B------:R-:W-:-:S04]  /*c49d0*/  IMAD.WIDE.U32.X R176, R156, R45, R176, P4 ;  /* 0x0000002d9cb07225 */ /* 0x000fc800020e04b0 */
[----:B------:R-:W-:Y:S01]  /*c49e0*/  IMAD.X R169, RZ, RZ, RZ, P5 ;  /* 0x000000ffffa97224 */ /* 0x000fe200028e06ff */
[----:B------:R-:W-:Y:S01]  /*c49f0*/  IADD3 R157, P5, PT, R171, R10, RZ ;  /* 0x0000000aab9d7210 */ /* 0x000fe20007fbe0ff */
[----:B------:R-:W-:Y:S02]  /*c4a00*/  IMAD.MOV.U32 R164, RZ, RZ, R13 ;  /* 0x000000ffffa47224 */ /* 0x000fe400078e000d */
[----:B------:R-:W-:-:S04]  /*c4a10*/  IMAD.WIDE.U32 R98, R185, R188, RZ ;  /* 0x000000bcb9627225 */ /* 0x000fc800078e00ff */
[----:B------:R-:W-:-:S04]  /*c4a20*/  IMAD.WIDE.U32 R106, P4, R156, R185, R106 ;  /* 0x000000b99c6a7225 */ /* 0x000fc8000788006a */
[----:B------:R-:W-:Y:S01]  /*c4a30*/  IMAD.X R89, RZ, RZ, RZ, P3 ;  /* 0x000000ffff597224 */ /* 0x000fe200018e06ff */
[----:B------:R-:W-:Y:S01]  /*c4a40*/  IADD3 R193, P3, PT, R112, R21, RZ ;  /* 0x0000001570c17210 */ /* 0x000fe20007f7e0ff */
[----:B------:R-:W-:Y:S02]  /*c4a50*/  IMAD.X R71, RZ, RZ, RZ, P0 ;  /* 0x000000ffff477224 */ /* 0x000fe400000e06ff */
[----:B------:R-:W-:-:S04]  /*c4a60*/  IMAD.WIDE.U32 R90, R45, R184, RZ ;  /* 0x000000b82d5a7225 */ /* 0x000fc800078e00ff */
[----:B------:R-:W-:-:S04]  /*c4a70*/  IMAD.WIDE.U32 R124, R4, R4, RZ ;  /* 0x00000004047c7225 */ /* 0x000fc800078e00ff */
[----:B------:R-:W-:-:S04]  /*c4a80*/  IMAD.WIDE.U32 R114, R211, R4, RZ ;  /* 0x00000004d3727225 */ /* 0x000fc800078e00ff */
[----:B------:R-:W-:-:S04]  /*c4a90*/  IMAD.WIDE.U32 R42, P0, R156, R4, R42 ;  /* 0x000000049c2a7225 */ /* 0x000fc8000780002a */
[----:B------:R-:W-:Y:S02]  /*c4aa0*/  IMAD.MOV.U32 R168, RZ, RZ, R11 ;  /* 0x000000ffffa87224 */ /* 0x000fe400078e000b */
[----:B------:R-:W-:Y:S02]  /*c4ab0*/  IMAD.MOV.U32 R88, RZ, RZ, R113 ;  /* 0x000000ffff587224 */ /* 0x000fe400078e0071 */
[----:B------:R-:W-:-:S04]  /*c4ac0*/  IMAD.WIDE.U32.X R164, R189, R45, R164, P6 ;  /* 0x0000002dbda47225 */ /* 0x000fc800030e04a4 */
[----:B------:R-:W-:Y:S01]  /*c4ad0*/  IMAD.X R41, RZ, RZ, RZ, P4 ;  /* 0x000000ffff297224 */ /* 0x000fe200020e06ff */
[----:B------:R-:W-:Y:S01]  /*c4ae0*/  IADD3 R99, P4, PT, R106, R99, RZ ;  /* 0x000000636a637210 */ /* 0x000fe20007f9e0ff */
[----:B------:R-:W-:-:S04]  /*c4af0*/  IMAD.WIDE.U32 R66, R185, R187, RZ ;  /* 0x000000bbb9427225 */ /* 0x000fc800078e00ff */
[----:B------:R-:W-:-:S04]  /*c4b00*/  IMAD.WIDE.U32 R36, P6, R189, R185, R36 ;  /* 0x000000b9bd247225 */ /* 0x000fc800078c0024 */
[----:B------:R-:W-:-:S04]  /*c4b10*/  IMAD.WIDE.U32 R122, R179, R4, RZ ;  /* 0x00000004b37a7225 */ /* 0x000fc800078e00ff */
[----:B------:R-:W-:Y:S01]  /*c4b20*/  IMAD.X R9, RZ, RZ, RZ, P0 ;  /* 0x000000ffff097224 */ /* 0x000fe200000e06ff */
[----:B------:R-:W-:Y:S01]  /*c4b30*/  IADD3 R125, P0, PT, R130, R125, RZ ;  /* 0x0000007d827d7210 */ /* 0x000fe20007f1e0ff */
[----:B------:R-:W-:-:S04]  /*c4b40*/  IMAD.WIDE.U32.X R168, R211, R45, R168, P5 ;  /* 0x0000002dd3a87225 */ /* 0x000fc800028e04a8 */
[----:B------:R-:W-:Y:S02]  /*c4b50*/  IMAD.MOV.U32 R40, RZ, RZ, R107 ;  /* 0x000000ffff287224 */ /* 0x000fe400078e006b */
[----:B------:R-:W-:-:S04]  /*c4b60*/  IMAD.WIDE.U32.X R88, R179, R45, R88, P3 ;  /* 0x0000002db3587225 */ /* 0x000fc800018e0458 */
[----:B------:R-:W-:-:S04]  /*c4b70*/  IMAD.WIDE.U32 R90, P5, R211, R185, R90 ;  /* 0x000000b9d35a7225 */ /* 0x000fc800078a005a */
        /* <DEDUP_REMOVED lines=9> */
[----:B------:R-:W-:Y:S02]  /*c4c10*/  IMAD.MOV.U32 R10, RZ, RZ, R91 ;  /* 0x000000ffff0a7224 */ /* 0x000fe400078e005b */
[----:B------:R-:W-:Y:S02]  /*c4c20*/  IMAD.MOV.U32 R14, RZ, RZ, R37 ;  /* 0x000000ffff0e7224 */ /* 0x000fe400078e0025 */
[----:B------:R-:W-:-:S04]  /*c4c30*/  IMAD.WIDE.U32 R122, P4, R191, R129, R122 ;  /* 0x00000081bf7a7225 */ /* 0x000fc8000788007a */
[----:B------:R-:W-:Y:S01]  /*c4c40*/  IMAD.WIDE.U32.X R70, R129, R129, R70, P0 ;  /* 0x0000008181467225 */ /* 0x000fe200000e0446 */
[----:B------:R-:W-:-:S03]  /*c4c50*/  IADD3 R91, P0, PT, R114, R69, RZ ;  /* 0x00000045725b7210 */ /* 0x000fc60007f1e0ff */
[----:B------:R-:W-:Y:S02]  /*c4c60*/  IMAD.X R117, RZ, RZ, RZ, P3 ;  /* 0x000000ffff757224 */ /* 0x000fe400018e06ff */
[----:B------:R-:W-:-:S04]  /*c4c70*/  IMAD.WIDE.U32 R22, R4, R184, RZ ;  /* 0x000000b804167225 */ /* 0x000fc800078e00ff */
[----:B------:R-:W-:-:S04]  /*c4c80*/  IMAD.WIDE.U32 R74, P3, R211, R4, R74 ;  /* 0x00000004d34a7225 */ /* 0x000fc8000786004a */
[----:B------:R-:W-:Y:S02]  /*c4c90*/  IMAD.MOV.U32 R116, RZ, RZ, R115 ;  /* 0x000000ffff747224 */ /* 0x000fe400078e0073 */
[----:B------:R-:W-:-:S04]  /*c4ca0*/  IMAD.WIDE.U32.X R14, R189, R45, R14, P6 ;  /* 0x0000002dbd0e7225 */ /* 0x000fc800030e040e */
[----:B------:R-:W-:Y:S02]  /*c4cb0*/  IMAD.X R95, RZ, RZ, RZ, P4 ;  /* 0x000000ffff5f7224 */ /* 0x000fe400020e06ff */
[----:B------:R-:W-:Y:S02]  /*c4cc0*/  IMAD R13, R135, -0x30003, RZ ;  /* 0xfffcfffd870d7824 */ /* 0x000fe400078e02ff */
[----:B------:R-:W-:-:S04]  /*c4cd0*/  IMAD.WIDE.U32 R104, R185, R184, RZ ;  /* 0x000000b8b9687225 */ /* 0x000fc800078e00ff */
[----:B------:R-:W-:-:S04]  /*c4ce0*/  IMAD.WIDE.U32 R120, R188, R4, RZ ;  /* 0x00000004bc787225 */ /* 0x000fc800078e00ff */
[----:B------:R-:W-:-:S04]  /*c4cf0*/  IMAD.WIDE.U32 R126, P6, R188, R129, R126 ;  /* 0x00000081bc7e7225 */ /* 0x000fc800078c007e */
[----:B------:R-:W-:-:S04]  /*c4d00*/  IMAD.WIDE.U32 R18, P4, R179, R4, R18 ;  /* 0x00000004b3127225 */ /* 0x000fc80007880012 */
[----:B------:R-:W-:Y:S01]  /*c4d10*/  IMAD.WIDE.U32.X R116, R211, R129, R116, P0 ;  /* 0x00000081d3747225 */ /* 0x000fe200000e0474 */
[----:B------:R-:W-:-:S03]  /*c4d20*/  IADD3 R67, P0, PT, R74, R23, RZ ;  /* 0x000000174a437210 */ /* 0x000fc60007f1e0ff */
[----:B------:R-:W-:-:S04]  /*c4d30*/  IMAD.WIDE.U32 R162, R134, -0x30003, RZ ;  /* 0xfffcfffd86a27825 */ /* 0x000fc800078e00ff */
[----:B------:R-:W-:Y:S02]  /*c4d40*/  IMAD R23, R134, -0x760c0004, R13 ;  /* 0x89f3fffc86177824 */ /* 0x000fe400078e020d */
[----:B------:R-:W-:Y:S01]  /*c4d50*/  IMAD.X R11, RZ, RZ, RZ, P5 ;  /* 0x000000ffff0b7224 */ /* 0x000fe200028e06ff */
[----:B------:R-:W-:Y:S01]  /*c4d60*/  IADD3 R105, P5, PT, R90, R105, RZ ;  /* 0x000000695a697210 */ /* 0x000fe20007fbe0ff */
[----:B------:R-:W-:Y:S01]  /*c4d70*/  IMAD.X R93, RZ, RZ, RZ, P4 ;  /* 0x000000ffff5d7224 */ /* 0x000fe200020e06ff */
[----:B------:R-:W-:Y:S01]  /*c4d80*/  IADD3 R107, P4, PT, R126, R121, RZ ;  /* 0x000000797e6b7210 */ /* 0x000fe20007f9e0ff */
[----:B------:R-:W-:-:S04]  /*c4d90*/  IMAD.WIDE.U32 R118, R189, R4, RZ ;  /* 0x00000004bd767225 */ /* 0x000fc800078e00ff */
[----:B------:R-:W-:-:S04]  /*c4da0*/  IMAD.WIDE.U32 R46, R4, R191, RZ ;  /* 0x000000bf042e7225 */ /* 0x000fc800078e00ff */
[----:B------:R-:W-:Y:S02]  /*c4db0*/  IMAD.X R109, RZ, RZ, RZ, P6 ;  /* 0x000000ffff6d7224 */ /* 0x000fe400030e06ff */
[----:B------:R-:W-:Y:S02]  /*c4dc0*/  IMAD.MOV.U32 R108, RZ, RZ, R127 ;  /* 0x000000ffff6c7224 */ /* 0x000fe400078e007f */
[----:B------:R-:W-:Y:S02]  /*c4dd0*/  IMAD.IADD R23, R163, 0x1, R23 ;  /* 0x00000001a3177824 */ /* 0x000fe400078e0217 */
[----:B------:R-:W-:-:S04]  /*c4de0*/  IMAD.WIDE.U32.X R10, R211, R45, R10, P5 ;  /* 0x0000002dd30a7225 */ /* 0x000fc800028e040a */
[----:B------:R-:W-:-:S04]  /*c4df0*/  IMAD.WIDE.U32 R6, R129, R187, RZ ;  /* 0x000000bb81067225 */ /* 0x000fc800078e00ff */
[----:B------:R-:W-:Y:S01]  /*c4e00*/  IMAD.WIDE.U32.X R108, R156, R129, R108, P4 ;  /* 0x000000819c6c7225 */ /* 0x000fe200020e046c */
[----:B------:R-:W-:-:S03]  /*c4e10*/  IADD3 R113, P4, PT, R18, R47, RZ ;  /* 0x0000002f12717210 */ /* 0x000fc60007f9e0ff */
[----:B------:R-:W-:-:S04]  /*c4e20*/  IMAD.WIDE.U32 R118, P5, R187, R129, R118 ;  /* 0x00000081bb767225 */ /* 0x000fc800078a0076 */
[----:B------:R-:W-:-:S04]  /*c4e30*/  IMAD.WIDE.U32 R44, R23, -0x5555, RZ ;  /* 0xffffaaab172c7825 */ /* 0x000fc800078e00ff */
[----:B------:R-:W-:Y:S01]  /*c4e40*/  IMAD.MOV.U32 R92, RZ, RZ, R19 ;  /* 0x000000ffff5c7224 */ /* 0x000fe200078e0013 */
[----:B------:R-:W-:Y:S01]  /*c4e50*/  IADD3.X R19, P1, PT, RZ, R96, RZ, P1, !PT ;  /* 0x00000060ff137210 */ /* 0x000fe20000f3e4ff */
[----:B------:R-:W-:-:S03]  /*c4e60*/  IMAD.WIDE.U32 R64, R191, R4, RZ ;  /* 0x00000004bf407225 */ /* 0x000fc600078e00ff */
[----:B------:R-:W-:Y:S01]  /*c4e70*/  IADD3.X R19, P2, PT, RZ, R19, RZ, P2, !PT ;  /* 0x00000013ff137210 */ /* 0x000fe2000175e4ff */
[----:B------:R-:W-:Y:S02]  /*c4e80*/  IMAD.X R63, RZ, RZ, RZ, P5 ;  /* 0x000000ffff3f7224 */ /* 0x000fe400028e06ff */
[----:B------:R-:W-:-:S04]  /*c4e90*/  IMAD.WIDE.U32 R16, R4, R187, RZ ;  /* 0x000000bb04107225 */ /* 0x000fc800078e00ff */
[----:B------:R-:W-:-:S04]  /*c4ea0*/  IMAD.WIDE.U32 R6, P5, R189, R4, R6 ;  /* 0x00000004bd067225 */ /* 0x000fc800078a0006 */
[----:B------:R-:W-:-:S04]  /*c4eb0*/  IMAD.WIDE.U32.X R92, R179, R129, R92, P4 ;  /* 0x00000081b35c7225 */ /* 0x000fc800020e045c */
[----:B------:R-:W-:Y:S01]  /*c4ec0*/  IMAD.X R73, RZ, RZ, RZ, P3 ;  /* 0x000000ffff497224 */ /* 0x000fe200018e06ff */
[----:B------:R-:W-:Y:S01]  /*c4ed0*/  IADD3 R65, P3, PT, R122, R65, RZ ;  /* 0x000000417a417210 */ /* 0x000fe20007f7e0ff */
[----:B------:R-:W-:-:S04]  /*c4ee0*/  IMAD.WIDE.U32 R100, R162, -0x5555, RZ ;  /* 0xffffaaaba2647825 */ /* 0x000fc800078e00ff */
[----:B------:R-:W-:Y:S02]  /*c4ef0*/  IMAD.MOV.U32 R72, RZ, RZ, R75 ;  /* 0x000000ffff487224 */ /* 0x000fe400078e004b */
[----:B------:R-:W-:-:S04]  /*c4f00*/  IMAD.WIDE.U32 R44, P4, R162, -0x46010001, R44 ;  /* 0xb9feffffa22c7825 */ /* 0x000fc8000788002c */
[----:B------:R-:W-:-:S04]  /*c4f10*/  IMAD.WIDE.U32 R102, R162, -0x5555, R134 ;  /* 0xffffaaaba2667825 */ /* 0x000fc800078e0086 */
[----:B------:R-:W-:-:S04]  /*c4f20*/  IMAD.WIDE.U32 R110, R187, R4, RZ ;  /* 0x00000004bb6e7225 */ /* 0x000fc800078e00ff */
[----:B------:R-:W-:Y:S01]  /*c4f30*/  IMAD.X R13, RZ, RZ, RZ, P5 ;  /* 0x000000ffff0d7224 */ /* 0x000fe200028e06ff */
[----:B------:R-:W-:Y:S01]  /*c4f40*/  IADD3 R47, P5, PT, R6, R17, RZ ;  /* 0x00000011062f7210 */ /* 0x000fe20007fbe0ff */
[----:B------:R-:W-:Y:S01]  /*c4f50*/  IMAD.WIDE.U32 R38, R4, R188, RZ ;  /* 0x000000bc04267225 */ /* 0x000fe200078e00ff */
[----:B------:R-:W-:-:S03]  /*c4f60*/  IADD3 R69, P6, PT, R118, R111, RZ ;  /* 0x0000006f76457210 */ /* 0x000fc60007fde0ff */
[----:B------:R-:W-:Y:S02]  /*c4f70*/  IMAD.MOV.U32 R94, RZ, RZ, R123 ;  /* 0x000000ffff5e7224 */ /* 0x000fe400078e007b */
[----:B------:R-:W-:Y:S02]  /*c4f80*/  IMAD.MOV.U32 R12, RZ, RZ, R7 ;  /* 0x000000ffff0c7224 */ /* 0x000fe400078e0007 */
[----:B------:R-:W-:Y:S01]  /*c4f90*/  IMAD.WIDE.U32.X R72, R211, R129, R72, P0 ;  /* 0x00000081d3487225 */ /* 0x000fe200000e0448 */
[----:B------:R-:W-:-:S03]  /*c4fa0*/  IADD3 R17, P0, PT, R44, R101, RZ ;  /* 0x000000652c117210 */ /* 0x000fc60007f1e0ff */
[----:B------:R-:W-:Y:S01]  /*c4fb0*/  IMAD.IADD R7, R103, 0x1, R44 ;  /* 0x0000000167077824 */ /* 0x000fe200078e022c */
[----:B------:R-:W-:Y:S01]  /*c4fc0*/  IADD3.X R44, PT, PT, RZ, RZ, R97, P2, P1 ;  /* 0x000000ffff2c7210 */ /* 0x000fe200017e2461 */
[----:B------:R-:W-:-:S04]  /*c4fd0*/  IMAD.WIDE.U32 R154, R23, -0x4eac0001, RZ ;  /* 0xb153ffff179a7825 */ /* 0x000fc800078e00ff */
[----:B------:R-:W-:-:S04]  /*c4fe0*/  IMAD.WIDE.U32 R140, R23, -0x94f09dc, RZ ;  /* 0xf6b0f624178c7825 */ /* 0x000fc800078e00ff */
[----:B------:R-:W-:-:S04]  /*c4ff0*/  IMAD.WIDE.U32 R96, R23, -0xc7aed41, RZ ;  /* 0xf38512bf17607825 */ /* 0x000fc800078e00ff */
[----:B------:R-:W-:Y:S01]  /*c5000*/  IMAD.WIDE.U32.X R94, R179, R129, R94, P3 ;  /* 0x00000081b35e7225 */ /* 0x000fe200018e045e */
[----:B------:R-:W-:-:S03]  /*c5010*/  IADD3 R37, P3, PT, R42, R39, RZ ;  /* 0x000000272a257210 */ /* 0x000fc60007f7e0ff */
[----:B------:R-:W-:Y:S02]  /*c5020*/  IMAD.MOV.U32 R62, RZ, RZ, R119 ;  /* 0x000000ffff3e7224 */ /* 0x000fe400078e0077 */
[----:B------:R-:W-:Y:S02]  /*c5030*/  IMAD.MOV.U32 R8, RZ, RZ, R43 ;  /* 0x000000ffff087224 */ /* 0x000fe400078e002b */
[----:B------:R-:W-:Y:S01]  /*c5040*/  IMAD.WIDE.U32.X R12, R189, R129, R12, P5 ;  /* 0x00000081bd0c7225 */ /* 0x000fe200028e040c */
[----:B------:R-:W-:-:S03]  /*c5050*/  IADD3 RZ, P5, PT, RZ, R102, RZ ;  /* 0x00000066ffff7210 */ /* 0x000fc60007fbe0ff */
[----:B------:R-:W-:Y:S01]  /*c5060*/  IMAD.WIDE.U32.X R62, R189, R129, R62, P6 ;  /* 0x00000081bd3e7225 */ /* 0x000fe200030e043e */
[----:B------:R-:W-:-:S03]  /*c5070*/  IADD3.X RZ, P5, PT, RZ, R7, RZ, P5, !PT ;  /* 0x00000007ffff7210 */ /* 0x000fc60002fbe4ff */
[----:B------:R-:W-:-:S04]  /*c5080*/  IMAD.WIDE.U32 R102, R162, -0x4eac0001, RZ ;  /* 0xb153ffffa2667825 */ /* 0x000fc800078e00ff */
[----:B------:R-:W-:-:S04]  /*c5090*/  IMAD.WIDE.U32 R154, P6, R162, 0x1eabfffe, R154 ;  /* 0x1eabfffea29a7825 */ /* 0x000fc800078c009a */
[----:B------:R-:W-:-:S04]  /*c50a0*/  IMAD.WIDE.U32 R140, P1, R162, 0x6730d2a0, R140 ;  /* 0x6730d2a0a28c7825 */ /* 0x000fc8000782008c */
[----:B------:R-:W-:-:S04]  /*c50b0*/  IMAD.WIDE.U32 R96, P2, R162, 0x64774b84, R96 ;  /* 0x64774b84a2607825 */ /* 0x000fc80007840060 */
[----:B------:R-:W-:Y:S01]  /*c50c0*/  IMAD.WIDE.U32.X R8, R156, R129, R8, P3 ;  /* 0x000000819c087225 */ /* 0x000fe200018e0408 */
[----:B------:R-:W-:-:S03]  /*c50d0*/  IADD3 RZ, P3, PT, R134, R100, RZ ;  /* 0x0000006486ff7210 */ /* 0x000fc60007f7e0ff */
[----:B------:R-:W-:Y:S01]  /*c50e0*/  IMAD.WIDE.U32 R100, R23, 0x434bacd7, RZ ;  /* 0x434bacd717647825 */ /* 0x000fe200078e00ff */
[----:B------:R-:W-:-:S03]  /*c50f0*/  IADD3.X RZ, P3, PT, R135, R17, RZ, P3, !PT ;  /* 0x0000001187ff7210 */ /* 0x000fc60001f7e4ff */
        /* <DEDUP_REMOVED lines=11> */
[----:B------:R-:W-:Y:S02]  /*c51b0*/  IMAD.X R153, RZ, RZ, RZ, P6 ;  /* 0x000000ffff997224 */ /* 0x000fe400030e06ff */
[----:B------:R-:W-:-:S04]  /*c51c0*/  IMAD.WIDE.U32 R128, P4, R162, 0x1a0111ea, R128 ;  /* 0x1a0111eaa2807825 */ /* 0x000fc80007880080 */
[----:B------:R-:W-:-:S04]  /*c51d0*/  IMAD.WIDE.U32 R136, R162, -0xc7aed41, RZ ;  /* 0xf38512bfa2887825 */ /* 0x000fc800078e00ff */
[----:B------:R-:W-:Y:S01]  /*c51e0*/  IMAD.WIDE.U32.X R160, R23, -0x46010001, R160, P0 ;  /* 0xb9feffff17a07825 */ /* 0x000fe200000e04a0 */
[----:B------:R-:W-:-:S03]  /*c51f0*/  IADD3 R39, P0, PT, R140, R103, RZ ;  /* 0x000000678c277210 */ /* 0x000fc60007f1e0ff */
[----:B------:R-:W-:Y:S02]  /*c5200*/  IMAD.MOV.U32 R152, RZ, RZ, R155 ;  /* 0x000000ffff987224 */ /* 0x000fe400078e009b */
[----:B------:R-:W-:-:S04]  /*c5210*/  IMAD.WIDE.U32 R134, R162, 0x434bacd7, RZ ;  /* 0x434bacd7a2867825 */ /* 0x000fc800078e00ff */
[----:B------:R-:W-:Y:S02]  /*c5220*/  IMAD.MOV.U32 R142, RZ, RZ, R141 ;  /* 0x000000ffff8e7224 */ /* 0x000fe400078e008d */
[----:B------:R-:W-:Y:S01]  /*c5230*/  IMAD.X R45, RZ, RZ, RZ, P4 ;  /* 0x000000ffff2d7224 */ /* 0x000fe200020e06ff */
[-C--:B------:R-:W-:Y:S01]  /*c5240*/  IADD3 RZ, P4, PT, RZ, R144.reuse, RZ ;  /* 0x00000090ffff7210 */ /* 0x080fe20007f9e0ff */
[----:B------:R-:W-:Y:S01]  /*c5250*/  IMAD.WIDE.U32.X R152, R23, 0x1eabfffe, R152, P2 ;  /* 0x1eabfffe17987825 */ /* 0x000fe200010e0498 */
[----:B------:R-:W-:Y:S02]  /*c5260*/  IADD3 R17, P2, PT, R96, R137, RZ ;  /* 0x0000008960117210 */ /* 0x000fe40007f5e0ff */
[----:B------:R-:W-:Y:S01]  /*c5270*/  IADD3 R144, P6, PT, R19, R144, RZ ;  /* 0x0000009013907210 */ /* 0x000fe20007fde0ff */
[----:B------:R-:W-:Y:S01]  /*c5280*/  IMAD.WIDE.U32.X R142, R23, 0x6730d2a0, R142, P0 ;  /* 0x6730d2a0178e7825 */ /* 0x000fe200000e048e */
[----:B------:R-:W-:-:S03]  /*c5290*/  IADD3 R19, P0, PT, R100, R135, RZ ;  /* 0x0000008764137210 */ /* 0x000fc60007f1e0ff */
[----:B------:R-:W-:Y:S02]  /*c52a0*/  IMAD.MOV.U32 R146, RZ, RZ, R97 ;  /* 0x000000ffff927224 */ /* 0x000fe400078e0061 */
[----:B------:R-:W-:-:S04]  /*c52b0*/  IMAD.WIDE.U32 R148, R162, 0x397fe69a, RZ ;  /* 0x397fe69aa2947825 */ /* 0x000fc800078e00ff */
[----:B------:R-:W-:Y:S02]  /*c52c0*/  IMAD.MOV.U32 R150, RZ, RZ, R101 ;  /* 0x000000ffff967224 */ /* 0x000fe400078e0065 */
[----:B------:R-:W-:Y:S01]  /*c52d0*/  IMAD.WIDE.U32.X R146, R23, 0x64774b84, R146, P2 ;  /* 0x64774b8417927825 */ /* 0x000fe200010e0492 */
[----:B------:R-:W-:Y:S02]  /*c52e0*/  IADD3.X RZ, P2, PT, RZ, R145, RZ, P4, !PT ;  /* 0x00000091ffff7210 */ /* 0x000fe4000275e4ff */
[----:B------:R-:W-:Y:S01]  /*c52f0*/  IADD3.X R145, P6, PT, R145, R44, RZ, P6, !PT ;  /* 0x0000002c91917210 */ /* 0x000fe200037de4ff */
[----:B------:R-:W-:Y:S01]  /*c5300*/  IMAD.WIDE.U32.X R150, R23, 0x4b1ba7b6, R150, P0 ;  /* 0x4b1ba7b617967825 */ /* 0x000fe200000e0496 */
[----:B------:R-:W-:Y:S02]  /*c5310*/  IADD3 R7, P0, PT, R128, R149, RZ ;  /* 0x0000009580077210 */ /* 0x000fe40007f1e0ff */
[----:B------:R-:W-:Y:S01]  /*c5320*/  IADD3.X R43, P2, PT, RZ, R176, RZ, P2, !PT ;  /* 0x000000b0ff2b7210 */ /* 0x000fe2000175e4ff */
[----:B------:R-:W-:Y:S01]  /*c5330*/  IMAD.MOV.U32 R44, RZ, RZ, R129 ;  /* 0x000000ffff2c7224 */ /* 0x000fe200078e0081 */
        /* <DEDUP_REMOVED lines=8> */
[----:B------:R-:W-:Y:S02]  /*c53c0*/  IADD3.X R159, P5, PT, RZ, R23, RZ, P5, !PT ;  /* 0x00000017ff9f7210 */ /* 0x000fe40002fbe4ff */
[----:B------:R-:W-:Y:S02]  /*c53d0*/  IADD3 R174, P6, PT, R43, R174, RZ ;  /* 0x000000ae2bae7210 */ /* 0x000fe40007fde0ff */
[----:B------:R-:W-:-:S02]  /*c53e0*/  IADD3.X R161, PT, PT, RZ, RZ, R161, P5, P3 ;  /* 0x000000ffffa17210 */ /* 0x000fc40002fe64a1 */
[----:B------:R-:W-:Y:S01]  /*c53f0*/  IADD3.X R175, P5, PT, R175, R176, RZ, P6, !PT ;  /* 0x000000b0afaf7210 */ /* 0x000fe200037be4ff */
[----:B------:R-:W-:Y:S01]  /*c5400*/  IMAD.WIDE.U32 R176, R211, R187, RZ ;  /* 0x000000bbd3b07225 */ /* 0x000fe200078e00ff */
[----:B------:R-:W-:Y:S02]  /*c5410*/  IADD3.X R171, P4, PT, RZ, R172, RZ, P4, !PT ;  /* 0x000000acffab7210 */ /* 0x000fe4000279e4ff */
[----:B------:R-:W-:Y:S02]  /*c5420*/  IADD3 RZ, P6, PT, RZ, R170, RZ ;  /* 0x000000aaffff7210 */ /* 0x000fe40007fde0ff */
[----:B------:R-:W-:Y:S02]  /*c5430*/  IADD3.X R171, P5, PT, RZ, R171, RZ, P5, !PT ;  /* 0x000000abffab7210 */ /* 0x000fe40002fbe4ff */
[----:B------:R-:W-:Y:S01]  /*c5440*/  IADD3 RZ, P0, PT, R144, R102, RZ ;  /* 0x0000006690ff7210 */ /* 0x000fe20007f1e0ff */
[----:B------:R-:W-:Y:S01]  /*c5450*/  IMAD.WIDE.U32 R102, R162, -0x94f09dc, R144 ;  /* 0xf6b0f624a2667825 */ /* 0x000fe200078e0090 */
[----:B------:R-:W-:-:S02]  /*c5460*/  IADD3 R158, P2, PT, R159, R158, RZ ;  /* 0x0000009e9f9e7210 */ /* 0x000fc40007f5e0ff */
[----:B------:R-:W-:Y:S01]  /*c5470*/  IADD3 R170, P3, PT, R171, R170, RZ ;  /* 0x000000aaabaa7210 */ /* 0x000fe20007f7e0ff */
[----:B------:R-:W-:Y:S01]  /*c5480*/  IMAD.IADD R140, R103, 0x1, R140 ;  /* 0x00000001678c7824 */ /* 0x000fe200078e028c */
[----:B------:R-:W-:Y:S02]  /*c5490*/  IADD3.X R172, PT, PT, RZ, RZ, R173, P5, P4 ;  /* 0x000000ffffac7210 */ /* 0x000fe40002fe84ad */
[----:B------:R-:W-:Y:S02]  /*c54a0*/  IADD3.X RZ, P6, PT, RZ, R157, RZ, P6, !PT ;  /* 0x0000009dffff7210 */ /* 0x000fe400037de4ff */
[----:B------:R-:W-:Y:S02]  /*c54b0*/  IADD3.X RZ, P0, PT, R145, R39, RZ, P0, !PT ;  /* 0x0000002791ff7210 */ /* 0x000fe4000071e4ff */
[----:B------:R-:W-:Y:S02]  /*c54c0*/  IADD3.X R159, P2, PT, R154, R161, RZ, P2, !PT ;  /* 0x000000a19a9f7210 */ /* 0x000fe4000175e4ff */
[----:B------:R-:W-:-:S02]  /*c54d0*/  IADD3.X R23, P1, PT, RZ, R152, RZ, P1, !PT ;  /* 0x00000098ff177210 */ /* 0x000fc40000f3e4ff */
[----:B------:R-:W-:Y:S01]  /*c54e0*/  IADD3.X R171, P5, PT, R157, R172, RZ, P3, !PT ;  /* 0x000000ac9dab7210 */ /* 0x000fe20001fbe4ff */
[----:B------:R-:W-:Y:S01]  /*c54f0*/  IMAD.WIDE.U32 R172, R211, R188, RZ ;  /* 0x000000bcd3ac7225 */ /* 0x000fe200078e00ff */
[----:B------:R-:W-:Y:S02]  /*c5500*/  IADD3.X R39, P3, PT, RZ, R168, RZ, P6, !PT ;  /* 0x000000a8ff277210 */ /* 0x000fe4000377e4ff */
[----:B------:R-:W-:Y:S02]  /*c5510*/  IADD3.X R103, P2, PT, RZ, R23, RZ, P2, !PT ;  /* 0x00000017ff677210 */ /* 0x000fe4000175e4ff */
[----:B------:R-:W-:Y:S02]  /*c5520*/  IADD3.X R39, P5, PT, RZ, R39, RZ, P5, !PT ;  /* 0x00000027ff277210 */ /* 0x000fe40002fbe4ff */
[----:B------:R-:W-:Y:S02]  /*c5530*/  IADD3 R102, P4, PT, R103, R102, RZ ;  /* 0x0000006667667210 */ /* 0x000fe40007f9e0ff */
[----:B------:R-:W-:-:S02]  /*c5540*/  IADD3.X R153, PT, PT, RZ, RZ, R153, P2, P1 ;  /* 0x000000ffff997210 */ /* 0x000fc400017e2499 */
[----:B------:R-:W-:Y:S02]  /*c5550*/  IADD3.X R168, PT, PT, RZ, RZ, R169, P5, P3 ;  /* 0x000000ffffa87210 */ /* 0x000fe40002fe64a9 */
[----:B------:R-:W-:Y:S02]  /*c5560*/  IADD3 RZ, P3, PT, RZ, R166, RZ ;  /* 0x000000a6ffff7210 */ /* 0x000fe40007f7e0ff */
[----:B------:R-:W-:Y:S02]  /*c5570*/  IADD3 RZ, P1, PT, R174, R136, RZ ;  /* 0x00000088aeff7210 */ /* 0x000fe40007f3e0ff */
[----:B------:R-:W-:Y:S02]  /*c5580*/  IADD3.X R103, P4, PT, R140, R153, RZ, P4, !PT ;  /* 0x000000998c677210 */ /* 0x000fe4000279e4ff */
[----:B------:R-:W-:Y:S02]  /*c5590*/  IADD3.X R23, P0, PT, RZ, R142, RZ, P0, !PT ;  /* 0x0000008eff177210 */ /* 0x000fe4000071e4ff */
[----:B------:R-:W-:-:S02]  /*c55a0*/  IADD3 R166, P5, PT, R39, R166, RZ ;  /* 0x000000a627a67210 */ /* 0x000fc40007fbe0ff */
[----:B------:R-:W-:Y:S02]  /*c55b0*/  IADD3.X RZ, P3, PT, RZ, R167, RZ, P3, !PT ;  /* 0x000000a7ffff7210 */ /* 0x000fe40001f7e4ff */
[----:B------:R-:W-:Y:S01]  /*c55c0*/  IADD3.X RZ, P1, PT, R175, R17, RZ, P1, !PT ;  /* 0x00000011afff7210 */ /* 0x000fe20000f3e4ff */
[----:B------:R-:W-:Y:S01]  /*c55d0*/  IMAD.WIDE.U32 R174, R162, -0xc7aed41, R174 ;  /* 0xf38512bfa2ae7825 */ /* 0x000fe200078e00ae */
[----:B------:R-:W-:Y:S02]  /*c55e0*/  IADD3.X R17, P4, PT, RZ, R23, RZ, P4, !PT ;  /* 0x00000017ff117210 */ /* 0x000fe4000279e4ff */
[----:B------:R-:W-:Y:S01]  /*c55f0*/  IADD3 RZ, P2, PT, R158, R138, RZ ;  /* 0x0000008a9eff7210 */ /* 0x000fe20007f5e0ff */
[----:B------:R-:W-:Y:S01]  /*c5600*/  IMAD.IADD R96, R175, 0x1, R96 ;  /* 0x00000001af607824 */ /* 0x000fe200078e0260 */
[----:B------:R-:W-:Y:S02]  /*c5610*/  IADD3.X R167, P5, PT, R167, R168, RZ, P5, !PT ;  /* 0x000000a8a7a77210 */ /* 0x000fe40002fbe4ff */
[----:B------:R-:W-:-:S02]  /*c5620*/  IADD3.X R23, P3, PT, RZ, R164, RZ, P3, !PT ;  /* 0x000000a4ff177210 */ /* 0x000fc40001f7e4ff */
[----:B------:R-:W-:Y:S02]  /*c5630*/  IADD3.X R143, PT, PT, RZ, RZ, R143, P4, P0 ;  /* 0x000000ffff8f7210 */ /* 0x000fe400027e048f */
[----:B------:R-:W-:Y:S01]  /*c5640*/  IADD3.X RZ, P2, PT, R159, R139, RZ, P2, !PT ;  /* 0x0000008b9fff7210 */ /* 0x000fe2000175e4ff */
[----:B------:R-:W-:Y:S01]  /*c5650*/  IMAD.WIDE.U32 R158, R185, R4, R158 ;  /* 0x00000004b99e7225 */ /* 0x000fe200078e009e */
[----:B------:R-:W-:Y:S02]  /*c5660*/  IADD3 R174, P4, PT, R17, R174, RZ ;  /* 0x000000ae11ae7210 */ /* 0x000fe40007f9e0ff */
[----:B------:R-:W-:Y:S01]  /*c5670*/  IADD3.X R17, P5, PT, RZ, R23, RZ, P5, !PT ;  /* 0x00000017ff117210 */ /* 0x000fe20002fbe4ff */
[----:B------:R-:W-:Y:S01]  /*c5680*/  IMAD.IADD R159, R159, 0x1, R132 ;  /* 0x000000019f9f7824 */ /* 0x000fe200078e0284 */
[----:B------:R-:W-:Y:S02]  /*c5690*/  IADD3 RZ, P6, PT, R170, R134, RZ ;  /* 0x00000086aaff7210 */ /* 0x000fe40007fde0ff */
[----:B------:R-:W-:Y:S01]  /*c56a0*/  IADD3.X R175, P4, PT, R96, R143, RZ, P4, !PT ;  /* 0x0000008f60af7210 */ /* 0x000fe2000279e4ff */
[----:B------:R-:W-:Y:S01]  /*c56b0*/  IMAD.WIDE.U32 R96, R4, R4, R102 ;  /* 0x0000000404607225 */ /* 0x000fe200078e0066 */
[----:B------:R-:W-:-:S02]  /*c56c0*/  IADD3.X R164, PT, PT, RZ, RZ, R165, P5, P3 ;  /* 0x000000ffffa47210 */ /* 0x000fc40002fe64a5 */
[----:B------:R-:W-:Y:S01]  /*c56d0*/  IADD3.X R23, P1, PT, RZ, R146, RZ, P1, !PT ;  /* 0x00000092ff177210 */ /* 0x000fe20000f3e4ff */
[----:B------:R-:W-:Y:S01]  /*c56e0*/  IMAD R39, R159, -0x30003, RZ ;  /* 0xfffcfffd9f277824 */ /* 0x000fe200078e02ff */
[----:B------:R-:W-:Y:S01]  /*c56f0*/  IADD3 RZ, P3, PT, RZ, R158, RZ ;  /* 0x0000009effff7210 */ /* 0x000fe20007f7e0ff */
[----:B------:R-:W-:Y:S01]  /*c5700*/  IMAD.IADD R130, R97, 0x1, R130 ;  /* 0x0000000161827824 */ /* 0x000fe200078e0282 */
[----:B------:R-:W-:Y:S01]  /*c5710*/  IADD3.X RZ, P6, PT, R171, R19, RZ, P6, !PT ;  /* 0x00000013abff7210 */ /* 0x000fe200037de4ff */
[----:B------:R-:W-:Y:S01]  /*c5720*/  IMAD.WIDE.U32 R170, R162, 0x434bacd7, R170 ;  /* 0x434bacd7a2aa7825 */ /* 0x000fe200078e00aa */
[----:B------:R-:W-:Y:S02]  /*c5730*/  IADD3.X R23, P4, PT, RZ, R23, RZ, P4, !PT ;  /* 0x00000017ff177210 */ /* 0x000fe4000279e4ff */
[----:B------:R-:W-:Y:S01]  /*c5740*/  IADD3.X R19, P2, PT, RZ, R86, RZ, P2, !PT ;  /* 0x00000056ff137210 */ /* 0x000fe2000175e4ff */
[----:B------:R-:W-:Y:S01]  /*c5750*/  IMAD.IADD R101, R171, 0x1, R100 ;  /* 0x00000001ab657824 */ /* 0x000fe200078e0264 */
[----:B------:R-:W-:Y:S01]  /*c5760*/  IADD3.X RZ, P5, PT, RZ, R159, RZ, P3, !PT ;  /* 0x0000009fffff7210 */ /* 0x000fe20001fbe4ff */
[----:B------:R-:W-:Y:S01]  /*c5770*/  IMAD R39, R158, -0x760c0004, R39 ;  /* 0x89f3fffc9e277824 */ /* 0x000fe200078e0227 */
[----:B------:R-:W-:-:S02]  /*c5780*/  IADD3.X R146, PT, PT, RZ, RZ, R147, P4, P1 ;  /* 0x000000ffff927210 */ /* 0x000fc400027e2493 */
[----:B------:R-:W-:Y:S02]  /*c5790*/  IADD3.X R19, P5, PT, RZ, R19, RZ, P5, !PT ;  /* 0x00000013ff137210 */ /* 0x000fe40002fbe4ff */
[----:B------:R-:W-:Y:S02]  /*c57a0*/  IADD3 R100, P4, PT, R23, R170, RZ ;  /* 0x000000aa17647210 */ /* 0x000fe40007f9e0ff */
[----:B------:R-:W-:Y:S02]  /*c57b0*/  IADD3 RZ, P0, PT, R102, R124, RZ ;  /* 0x0000007c66ff7210 */ /* 0x000fe40007f1e0ff */
[----:B------:R-:W-:Y:S02]  /*c57c0*/  IADD3 R96, P1, PT, R19, R96, RZ ;  /* 0x0000006013607210 */ /* 0x000fe40007f3e0ff */
[----:B------:R-:W-:Y:S02]  /*c57d0*/  IADD3.X R101, P4, PT, R101, R146, RZ, P4, !PT ;  /* 0x0000009265657210 */ /* 0x000fe4000279e4ff */
[----:B------:R-:W-:-:S02]  /*c57e0*/  IADD3.X R23, P6, PT, RZ, R150, RZ, P6, !PT ;  /* 0x00000096ff177210 */ /* 0x000fc400037de4ff */
[----:B------:R-:W-:Y:S01]  /*c57f0*/  IADD3.X R19, PT, PT, RZ, RZ, R87, P5, P2 ;  /* 0x000000ffff137210 */ /* 0x000fe20002fe4457 */
[----:B------:R-:W-:Y:S01]  /*c5800*/  IMAD.WIDE.U32 R86, R158, -0x30003, RZ ;  /* 0xfffcfffd9e567825 */ /* 0x000fe200078e00ff */
[----:B------:R-:W-:Y:S02]  /*c5810*/  IADD3.X RZ, P0, PT, R103, R125, RZ, P0, !PT ;  /* 0x0000007d67ff7210 */ /* 0x000fe4000071e4ff */
[----:B------:R-:W-:Y:S01]  /*c5820*/  IADD3 RZ, P3, PT, R166, R148, RZ ;  /* 0x00000094a6ff7210 */ /* 0x000fe20007f7e0ff */
[----:B------:R-:W-:Y:S01]  /*c5830*/  IMAD.WIDE.U32 R102, R162, 0x397fe69a, R166 ;  /* 0x397fe69aa2667825 */ /* 0x000fe200078e00a6 */
[----:B------:R-:W-:Y:S02]  /*c5840*/  IADD3.X R23, P4, PT, RZ, R23, RZ, P4, !PT ;  /* 0x00000017ff177210 */ /* 0x000fe4000279e4ff */
[----:B------:R-:W-:Y:S01]  /*c5850*/  IADD3.X R97, P1, PT, R130, R19, RZ, P1, !PT ;  /* 0x0000001382617210 */ /* 0x000fe20000f3e4ff */
[----:B------:R-:W-:Y:S01]  /*c5860*/  IMAD.IADD R43, R87, 0x1, R39 ;  /* 0x00000001572b7824 */ /* 0x000fe200078e0227 */
[----:B------:R-:W-:Y:S01]  /*c5870*/  IADD3.X R87, P0, PT, RZ, R70, RZ, P0, !PT ;  /* 0x00000046ff577210 */ /* 0x000fe2000071e4ff */
[----:B------:R-:W-:Y:S01]  /*c5880*/  IMAD.IADD R128, R103, 0x1, R128 ;  /* 0x0000000167807824 */ /* 0x000fe200078e0280 */
[----:B------:R-:W-:Y:S01]  /*c5890*/  IADD3.X RZ, P3, PT, R167, R7, RZ, P3, !PT ;  /* 0x00000007a7ff7210 */ /* 0x000fe20001f7e4ff */
[----:B------:R-:W-:Y:S01]  /*c58a0*/  IMAD.WIDE.U32 R140, R43, -0x94f09dc, RZ ;  /* 0xf6b0f6242b8c7825 */ /* 0x000fe200078e00ff */
[----:B------:R-:W-:-:S02]  /*c58b0*/  IADD3.X R151, PT, PT, RZ, RZ, R151, P4, P6 ;  /* 0x000000ffff977210 */ /* 0x000fc400027ec497 */
[----:B------:R-:W-:Y:S01]  /*c58c0*/  IADD3 R102, P5, PT, R23, R102, RZ ;  /* 0x0000006617667210 */ /* 0x000fe20007fbe0ff */
[C---:B------:R-:W-:Y:S01]  /*c58d0*/  IMAD.WIDE.U32 R124, R43.reuse, -0x5555, RZ ;  /* 0xffffaaab2b7c7825 */ /* 0x040fe200078e00ff */
[----:B------:R-:W-:Y:S02]  /*c58e0*/  IADD3.X R87, P6, PT, RZ, R87, RZ, P1, !PT ;  /* 0x00000057ff577210 */ /* 0x000fe40000fde4ff */
[----:B------:R-:W-:Y:S01]  /*c58f0*/  IADD3.X R103, P5, PT, R128, R151, RZ, P5, !PT ;  /* 0x0000009780677210 */ /* 0x000fe20002fbe4ff */
[C---:B------:R-:W-:Y:S01]  /*c5900*/  IMAD.WIDE.U32 R144, R43.reuse, -0x4eac0001, RZ ;  /* 0xb153ffff2b907825 */ /* 0x040fe200078e00ff */
[----:B------:R-:W-:Y:S02]  /*c5910*/  IADD3.X R148, P1, PT, RZ, R44, RZ, P3, !PT ;  /* 0x0000002cff947210 */ /* 0x000fe40001f3e4ff */
[----:B------:R-:W-:Y:S01]  /*c5920*/  IADD3.X R150, PT, PT, RZ, RZ, R71, P6, P0 ;  /* 0x000000ffff967210 */ /* 0x000fe200037e0447 */
[----:B------:R-:W-:Y:S01]  /*c5930*/  IMAD.WIDE.U32 R70, R43, 0x397fe69a, RZ ;  /* 0x397fe69a2b467825 */ /* 0x000fe200078e00ff */
[----:B------:R-:W-:-:S02]  /*c5940*/  IADD3 RZ, P2, PT, R174, R120, RZ ;  /* 0x00000078aeff7210 */ /* 0x000fc40007f5e0ff */
[----:B------:R-:W-:Y:S01]  /*c5950*/  IADD3.X R148, P0, PT, RZ, R148, RZ, P5, !PT ;  /* 0x00000094ff947210 */ /* 0x000fe20002f1e4ff */
[----:B------:R-:W-:Y:S01]  /*c5960*/  IMAD.WIDE.U32 R130, R43, -0xc7aed41, RZ ;  /* 0xf38512bf2b827825 */ /* 0x000fe200078e00ff */
[----:B------:R-:W-:Y:S02]  /*c5970*/  IADD3.X RZ, P4, PT, R175, R107, RZ, P2, !PT ;  /* 0x0000006bafff7210 */ /* 0x000fe4000179e4ff */
[----:B------:R-:W-:Y:S01]  /*c5980*/  IADD3.X R19, PT, PT, RZ, RZ, R45, P0, P1 ;  /* 0x000000ffff137210 */ /* 0x000fe200007e242d */
[----:B------:R-:W-:-:S04]  /*c5990*/  IMAD.WIDE.U32 R174, R188, R4, R174 ;  /* 0x00000004bcae7225 */ /* 0x000fc800078e00ae */
[----:B------:R-:W-:Y:S01]  /*c59a0*/  IMAD.WIDE.U32 R140, P1, R86, 0x6730d2a0, R140 ;  /* 0x6730d2a0568c7825 */ /* 0x000fe2000782008c */
[----:B------:R-:W-:-:S03]  /*c59b0*/  IADD3 R174, P6, PT, R87, R174, RZ ;  /* 0x000000ae57ae7210 */ /* 0x000fc60007fde0ff */
[----:B------:R-:W-:-:S04]  /*c59c0*/  IMAD.WIDE.U32 R124, P2, R86, -0x46010001, R124 ;  /* 0xb9feffff567c7825 */ /* 0x000fc8000784007c */
[----:B------:R-:W-:Y:S02]  /*c59d0*/  IMAD.IADD R75, R175, 0x1, R126 ;  /* 0x00000001af4b7824 */ /* 0x000fe400078e027e */
[----:B------:R-:W-:-:S03]  /*c59e0*/  IMAD.WIDE.U32 R44, R86, -0x5555, R158 ;  /* 0xffffaaab562c7825 */ /* 0x000fc600078e009e */
[----:B------:R-:W-:Y:S01]  /*c59f0*/  IADD3.X R175, P6, PT, R75, R150, RZ, P6, !PT ;  /* 0x000000964baf7210 */ /* 0x000fe200037de4ff */
[----:B------:R-:W-:Y:S02]  /*c5a00*/  IMAD.X R137, RZ, RZ, RZ, P1 ;  /* 0x000000ffff897224 */ /* 0x000fe400008e06ff */
[----:B------:R-:W-:-:S04]  /*c5a10*/  IMAD.WIDE.U32 R126, R86, -0x4eac0001, RZ ;  /* 0xb153ffff567e7825 */ /* 0x000fc800078e00ff */
[----:B------:R-:W-:-:S04]  /*c5a20*/  IMAD.WIDE.U32 R144, P0, R86, 0x1eabfffe, R144 ;  /* 0x1eabfffe56907825 */ /* 0x000fc80007800090 */
[----:B------:R-:W-:-:S04]  /*c5a30*/  IMAD.WIDE.U32 R70, P1, R86, 0x1a0111ea, R70 ;  /* 0x1a0111ea56467825 */ /* 0x000fc80007820046 */
[----:B------:R-:W-:Y:S02]  /*c5a40*/  IMAD.IADD R39, R45, 0x1, R124 ;  /* 0x000000012d277824 */ /* 0x000fe400078e027c */
[----:B------:R-:W-:Y:S01]  /*c5a50*/  IMAD.X R45, RZ, RZ, RZ, P1 ;  /* 0x000000ffff2d7224 */ /* 0x000fe200008e06ff */
[----:B------:R-:W-:Y:S01]  /*c5a60*/  IADD3 R111, P1, PT, R144, R127, RZ ;  /* 0x0000007f906f7210 */ /* 0x000fe20007f3e0ff */
[----:B------:R-:W-:Y:S02]  /*c5a70*/  IMAD.X R147, RZ, RZ, RZ, P2 ;  /* 0x000000ffff937224 */ /* 0x000fe400010e06ff */
[----:B------:R-:W-:-:S04]  /*c5a80*/  IMAD.WIDE.U32 R120, R86, -0x5555, RZ ;  /* 0xffffaaab56787825 */ /* 0x000fc800078e00ff */
[----:B------:R-:W-:Y:S01]  /*c5a90*/  IMAD.WIDE.U32 R130, P2, R86, 0x64774b84, R130 ;  /* 0x64774b8456827825 */ /* 0x000fe20007840082 */
[----:B------:R-:W-:Y:S02]  /*c5aa0*/  IADD3 R107, P5, PT, R124, R121, RZ ;  /* 0x000000797c6b7210 */ /* 0x000fe40007fbe0ff */
[----:B------:R-:W-:Y:S01]  /*c5ab0*/  IADD3 RZ, P3, PT, R158, R120, RZ ;  /* 0x000000789eff7210 */ /* 0x000fe20007f7e0ff */
[----:B------:R-:W-:Y:S02]  /*c5ac0*/  IMAD.X R143, RZ, RZ, RZ, P0 ;  /* 0x000000ffff8f7224 */ /* 0x000fe400000e06ff */
[----:B------:R-:W-:Y:S01]  /*c5ad0*/  IMAD.WIDE.U32 R132, R86, -0xc7aed41, RZ ;  /* 0xf38512bf56847825 */ /* 0x000fe200078e00ff */
[----:B------:R-:W-:-:S03]  /*c5ae0*/  IADD3.X RZ, P3, PT, R159, R107, RZ, P3, !PT ;  /* 0x0000006b9fff7210 */ /* 0x000fc60001f7e4ff */
[----:B------:R-:W-:Y:S02]  /*c5af0*/  IMAD.MOV.U32 R142, RZ, RZ, R145 ;  /* 0x000000ffff8e7224 */ /* 0x000fe400078e0091 */
[----:B------:R-:W-:Y:S02]  /*c5b00*/  IMAD.MOV.U32 R146, RZ, RZ, R125 ;  /* 0x000000ffff927224 */ /* 0x000fe400078e007d */
[----:B------:R-:W-:Y:S01]  /*c5b10*/  IMAD.WIDE.U32.X R142, R43, 0x1eabfffe, R142, P1 ;  /* 0x1eabfffe2b8e7825 */ /* 0x000fe200008e048e */
[----:B------:R-:W-:-:S03]  /*c5b20*/  IADD3 R119, P1, PT, R130, R133, RZ ;  /* 0x0000008582777210 */ /* 0x000fc60007f3e0ff */
[----:B------:R-:W-:Y:S01]  /*c5b30*/  IMAD.X R135, RZ, RZ, RZ, P2 ;  /* 0x000000ffff877224 */ /* 0x000fe200010e06ff */
[----:B------:R-:W-:Y:S01]  /*c5b40*/  IADD3 RZ, P2, PT, RZ, R44, RZ ;  /* 0x0000002cffff7210 */ /* 0x000fe20007f5e0ff */
[----:B------:R-:W-:-:S03]  /*c5b50*/  IMAD.WIDE.U32 R124, R86, 0x397fe69a, RZ ;  /* 0x397fe69a567c7825 */ /* 0x000fc600078e00ff */
[----:B------:R-:W-:Y:S01]  /*c5b60*/  IADD3.X RZ, P2, PT, RZ, R39, RZ, P2, !PT ;  /* 0x00000027ffff7210 */ /* 0x000fe2000175e4ff */
[----:B------:R-:W-:Y:S02]  /*c5b70*/  IMAD.MOV.U32 R134, RZ, RZ, R131 ;  /* 0x000000ffff867224 */ /* 0x000fe400078e0083 */
[----:B------:R-:W-:-:S04]  /*c5b80*/  IMAD.WIDE.U32 R128, R43, 0x434bacd7, RZ ;  /* 0x434bacd72b807825 */ /* 0x000fc800078e00ff */
[----:B------:R-:W-:Y:S01]  /*c5b90*/  IMAD.WIDE.U32.X R134, R43, 0x64774b84, R134, P1 ;  /* 0x64774b842b867825 */ /* 0x000fe200008e0486 */
[----:B------:R-:W-:-:S03]  /*c5ba0*/  IADD3 R7, P1, PT, R70, R125, RZ ;  /* 0x0000007d46077210 */ /* 0x000fc60007f3e0ff */
[----:B------:R-:W-:Y:S02]  /*c5bb0*/  IMAD.MOV.U32 R44, RZ, RZ, R71 ;  /* 0x000000ffff2c7224 */ /* 0x000fe400078e0047 */
[----:B------:R-:W-:-:S04]  /*c5bc0*/  IMAD.WIDE.U32 R128, P0, R86, 0x4b1ba7b6, R128 ;  /* 0x4b1ba7b656807825 */ /* 0x000fc80007800080 */
[----:B------:R-:W-:Y:S01]  /*c5bd0*/  IMAD.WIDE.U32.X R44, R43, 0x1a0111ea, R44, P1 ;  /* 0x1a0111ea2b2c7825 */ /* 0x000fe200008e042c */
[----:B------:R-:W-:-:S03]  /*c5be0*/  IADD3 RZ, P1, PT, R100, R64, RZ ;  /* 0x0000004064ff7210 */ /* 0x000fc60007f3e0ff */
[----:B------:R-:W-:Y:S01]  /*c5bf0*/  IMAD.X R121, RZ, RZ, RZ, P0 ;  /* 0x000000ffff797224 */ /* 0x000fe200000e06ff */
[----:B------:R-:W-:Y:S01]  /*c5c00*/  IADD3 RZ, P0, PT, R96, R126, RZ ;  /* 0x0000007e60ff7210 */ /* 0x000fe20007f1e0ff */
[C---:B------:R-:W-:Y:S01]  /*c5c10*/  IMAD.WIDE.U32 R138, R86.reuse, -0x94f09dc, RZ ;  /* 0xf6b0f624568a7825 */ /* 0x040fe200078e00ff */
[----:B------:R-:W-:Y:S02]  /*c5c20*/  IADD3.X RZ, P1, PT, R101, R65, RZ, P1, !PT ;  /* 0x0000004165ff7210 */ /* 0x000fe40000f3e4ff */
[----:B------:R-:W-:Y:S01]  /*c5c30*/  IADD3.X R65, P4, PT, RZ, R108, RZ, P4, !PT ;  /* 0x0000006cff417210 */ /* 0x000fe2000279e4ff */
[----:B------:R-:W-:Y:S01]  /*c5c40*/  IMAD.WIDE.U32.X R146, R43, -0x46010001, R146, P5 ;  /* 0xb9feffff2b927825 */ /* 0x000fe200028e0492 */
[----:B------:R-:W-:Y:S02]  /*c5c50*/  IADD3.X RZ, P0, PT, R97, R111, RZ, P0, !PT ;  /* 0x0000006f61ff7210 */ /* 0x000fe4000071e4ff */
[----:B------:R-:W-:Y:S01]  /*c5c60*/  IADD3.X R65, P6, PT, RZ, R65, RZ, P6, !PT ;  /* 0x00000041ff417210 */ /* 0x000fe200037de4ff */
[----:B------:R-:W-:Y:S01]  /*c5c70*/  IMAD.WIDE.U32 R96, R86, -0x4eac0001, R96 ;  /* 0xb153ffff56607825 */ /* 0x000fe200078e0060 */
[----:B------:R-:W-:-:S02]  /*c5c80*/  IADD3 R115, P5, PT, R140, R139, RZ ;  /* 0x0000008b8c737210 */ /* 0x000fc40007fbe0ff */
[----:B------:R-:W-:Y:S01]  /*c5c90*/  IADD3.X R39, P3, PT, RZ, R146, RZ, P3, !PT ;  /* 0x00000092ff277210 */ /* 0x000fe20001f7e4ff */
[----:B------:R-:W-:Y:S01]  /*c5ca0*/  IMAD.WIDE.U32 R126, R86, 0x434bacd7, RZ ;  /* 0x434bacd7567e7825 */ /* 0x000fe200078e00ff */
[----:B------:R-:W-:-:S03]  /*c5cb0*/  IADD3.X R109, PT, PT, RZ, RZ, R109, P6, P4 ;  /* 0x000000ffff6d7210 */ /* 0x000fc600037e846d */
[----:B------:R-:W-:Y:S02]  /*c5cc0*/  IMAD.MOV.U32 R136, RZ, RZ, R141 ;  /* 0x000000ffff887224 */ /* 0x000fe400078e008d */
[----:B------:R-:W-:Y:S01]  /*c5cd0*/  IMAD.IADD R144, R97, 0x1, R144 ;  /* 0x0000000161907824 */ /* 0x000fe200078e0290 */
[----:B------:R-:W-:Y:S01]  /*c5ce0*/  IADD3.X R97, P4, PT, RZ, R39, RZ, P2, !PT ;  /* 0x00000027ff617210 */ /* 0x000fe2000179e4ff */
[----:B------:R-:W-:Y:S01]  /*c5cf0*/  IMAD.WIDE.U32.X R136, R43, 0x6730d2a0, R136, P5 ;  /* 0x6730d2a02b887825 */ /* 0x000fe200028e0488 */
[----:B------:R-:W-:Y:S02]  /*c5d00*/  IADD3 R23, P5, PT, R128, R127, RZ ;  /* 0x0000007f80177210 */ /* 0x000fe40007fbe0ff */
        /* <DEDUP_REMOVED lines=8> */
[----:B------:R-:W-:Y:S01]  /*c5d90*/  IMAD.WIDE.U32.X R120, R43, 0x4b1ba7b6, R120, P5 ;  /* 0x4b1ba7b62b787825 */ /* 0x000fe200028e0478 */
[----:B------:R-:W-:-:S02]  /*c5da0*/  IADD3 RZ, P5, PT, R174, R138, RZ ;  /* 0x0000008aaeff7210 */ /* 0x000fc40007fbe0ff */
[----:B------:R-:W-:Y:S01]  /*c5db0*/  IADD3.X R65, P6, PT, R100, R109, RZ, P6, !PT ;  /* 0x0000006d64417210 */ /* 0x000fe200037de4ff */
[----:B------:R-:W-:Y:S01]  /*c5dc0*/  IMAD.WIDE.U32 R144, R211, R184, RZ ;  /* 0x000000b8d3907225 */ /* 0x000fe200078e00ff */
[----:B------:R-:W-:Y:S02]  /*c5dd0*/  IADD3.X RZ, P5, PT, R175, R115, RZ, P5, !PT ;  /* 0x00000073afff7210 */ /* 0x000fe40002fbe4ff */
[----:B------:R-:W-:Y:S01]  /*c5de0*/  IADD3.X R101, P1, PT, RZ, R94, RZ, P1, !PT ;  /* 0x0000005eff657210 */ /* 0x000fe20000f3e4ff */
[----:B------:R-:W-:Y:S01]  /*c5df0*/  IMAD.WIDE.U32 R174, R86, -0x94f09dc, R174 ;  /* 0xf6b0f62456ae7825 */ /* 0x000fe200078e00ae */
[----:B------:R-:W-:Y:S02]  /*c5e00*/  IADD3.X R39, P3, PT, RZ, R39, RZ, P3, !PT ;  /* 0x00000027ff277210 */ /* 0x000fe40001f7e4ff */
[----:B------:R-:W-:Y:S01]  /*c5e10*/  IADD3.X R101, P6, PT, RZ, R101, RZ, P6, !PT ;  /* 0x00000065ff657210 */ /* 0x000fe200037de4ff */
[----:B------:R-:W-:Y:S01]  /*c5e20*/  IMAD.IADD R140, R175, 0x1, R140 ;  /* 0x00000001af8c7824 */ /* 0x000fe200078e028c */
[----:B------:R-:W-:Y:S01]  /*c5e30*/  IADD3.X R143, PT, PT, RZ, RZ, R143, P3, P0 ;  /* 0x000000ffff8f7210 */ /* 0x000fe20001fe048f */
[----:B------:R-:W-:Y:S01]  /*c5e40*/  IMAD.WIDE.U32 R146, R191, R184, RZ ;  /* 0x000000b8bf927225 */ /* 0x000fe200078e00ff */
[----:B------:R-:W-:-:S02]  /*c5e50*/  IADD3 RZ, P2, PT, R102, R68, RZ ;  /* 0x0000004466ff7210 */ /* 0x000fc40007f5e0ff */
[----:B------:R-:W-:Y:S01]  /*c5e60*/  IADD3 R94, P0, PT, R39, R174, RZ ;  /* 0x000000ae275e7210 */ /* 0x000fe20007f1e0ff */
[C---:B------:R-:W-:Y:S01]  /*c5e70*/  IMAD.WIDE.U32 R150, R184.reuse, R184, RZ ;  /* 0x000000b8b8967225 */ /* 0x040fe200078e00ff */
[----:B------:R-:W-:Y:S02]  /*c5e80*/  IADD3.X R43, PT, PT, RZ, RZ, R95, P6, P1 ;  /* 0x000000ffff2b7210 */ /* 0x000fe400037e245f */
[----:B------:R-:W-:Y:S01]  /*c5e90*/  IADD3.X RZ, P2, PT, R103, R91, RZ, P2, !PT ;  /* 0x0000005b67ff7210 */ /* 0x000fe2000175e4ff */
[----:B------:R-:W-:Y:S01]  /*c5ea0*/  IMAD.WIDE.U32 R102, R184, R4, R102 ;  /* 0x00000004b8667225 */ /* 0x000fe200078e0066 */
[----:B------:R-:W-:Y:S02]  /*c5eb0*/  IADD3.X R95, P0, PT, R140, R143, RZ, P0, !PT ;  /* 0x0000008f8c5f7210 */ /* 0x000fe4000071e4ff */
[----:B------:R-:W-:Y:S01]  /*c5ec0*/  IADD3.X R39, P5, PT, RZ, R136, RZ, P5, !PT ;  /* 0x00000088ff277210 */ /* 0x000fe20002fbe4ff */
[----:B------:R-:W-:Y:S01]  /*c5ed0*/  IMAD.IADD R114, R103, 0x1, R114 ;  /* 0x0000000167727824 */ /* 0x000fe200078e0272 */
[----:B------:R-:W-:Y:S01]  /*c5ee0*/  IADD3 RZ, P4, PT, R64, R132, RZ ;  /* 0x0000008440ff7210 */ /* 0x000fe20007f9e0ff */
[----:B------:R-:W-:Y:S01]  /*c5ef0*/  IMAD.WIDE.U32 R132, R86, -0xc7aed41, R64 ;  /* 0xf38512bf56847825 */ /* 0x000fe200078e0040 */
[----:B------:R-:W-:-:S02]  /*c5f00*/  IADD3.X R39, P6, PT, RZ, R39, RZ, P0, !PT ;  /* 0x00000027ff277210 */ /* 0x000fc400007de4ff */
[----:B------:R-:W-:Y:S01]  /*c5f10*/  IADD3 R100, P3, PT, R101, R102, RZ ;  /* 0x0000006665647210 */ /* 0x000fe20007f7e0ff */
[----:B------:R-:W-:Y:S01]  /*c5f20*/  IMAD.IADD R130, R133, 0x1, R130 ;  /* 0x0000000185827824 */ /* 0x000fe200078e0282 */
[----:B------:R-:W-:Y:S01]  /*c5f30*/  IADD3 R64, P0, PT, R148, R17, RZ ;  /* 0x0000001194407210 */ /* 0x000fe20007f1e0ff */
[----:B------:R-:W-:Y:S01]  /*c5f40*/  IMAD.WIDE.U32 R162, R188, R4, R94 ;  /* 0x00000004bca27225 */ /* 0x000fe200078e005e */
[----:B------:R-:W-:Y:S02]  /*c5f50*/  IADD3.X R137, PT, PT, RZ, RZ, R137, P6, P5 ;  /* 0x000000ffff897210 */ /* 0x000fe400037ea489 */
[----:B------:R-:W-:Y:S01]  /*c5f60*/  IADD3.X RZ, P4, PT, R65, R119, RZ, P4, !PT ;  /* 0x0000007741ff7210 */ /* 0x000fe2000279e4ff */
[----:B------:R-:W-:Y:S01]  /*c5f70*/  IMAD.IADD R42, R163, 0x1, R42 ;  /* 0x00000001a32a7824 */ /* 0x000fe200078e022a */
[----:B------:R-:W-:Y:S01]  /*c5f80*/  IADD3 R132, P5, PT, R39, R132, RZ ;  /* 0x0000008427847210 */ /* 0x000fe20007fbe0ff */
[----:B------:R-:W-:Y:S01]  /*c5f90*/  IMAD.WIDE.U32 R148, R189, R184, RZ ;  /* 0x000000b8bd947225 */ /* 0x000fe200078e00ff */
[----:B------:R-:W-:-:S02]  /*c5fa0*/  IADD3.X R101, P3, PT, R114, R43, RZ, P3, !PT ;  /* 0x0000002b72657210 */ /* 0x000fc40001f7e4ff */
[----:B------:R-:W-:Y:S01]  /*c5fb0*/  IADD3.X R39, P2, PT, RZ, R116, RZ, P2, !PT ;  /* 0x00000074ff277210 */ /* 0x000fe2000175e4ff */
[----:B------:R-:W-:Y:S01]  /*c5fc0*/  IMAD.WIDE.U32 R158, R179, R187, RZ ;  /* 0x000000bbb39e7225 */ /* 0x000fe200078e00ff */
[----:B------:R-:W-:Y:S02]  /*c5fd0*/  IADD3.X R65, P0, PT, R19, R164, RZ, P0, !PT ;  /* 0x000000a413417210 */ /* 0x000fe4000071e4ff */
[----:B------:R-:W-:Y:S01]  /*c5fe0*/  IADD3 RZ, P1, PT, RZ, R17, RZ ;  /* 0x00000011ffff7210 */ /* 0x000fe20007f3e0ff */
[----:B------:R-:W-:Y:S01]  /*c5ff0*/  IMAD.WIDE.U32 R122, R86, 0x434bacd7, R100 ;  /* 0x434bacd7567a7825 */ /* 0x000fe200078e0064 */
[----:B------:R-:W-:Y:S02]  /*c6000*/  IADD3.X R19, P6, PT, RZ, R39, RZ, P3, !PT ;  /* 0x00000027ff137210 */ /* 0x000fe40001fde4ff */
[----:B------:R-:W-:Y:S01]  /*c6010*/  IADD3.X R133, P5, PT, R130, R137, RZ, P5, !PT ;  /* 0x0000008982857210 */ /* 0x000fe20002fbe4ff */
[----:B------:R-:W-:Y:S01]  /*c6020*/  IMAD.WIDE.U32 R102, R187, R4, R64 ;  /* 0x00000004bb667225 */ /* 0x000fe200078e0040 */
[----:B------:R-:W-:-:S02]  /*c6030*/  IADD3.X R17, P4, PT, RZ, R134, RZ, P4, !PT ;  /* 0x00000086ff117210 */ /* 0x000fc4000279e4ff */
[----:B------:R-:W-:Y:S01]  /*c6040*/  IADD3 RZ, P3, PT, R64, R110, RZ ;  /* 0x0000006e40ff7210 */ /* 0x000fe20007f7e0ff */
[----:B------:R-:W-:Y:S01]  /*c6050*/  IMAD.IADD R118, R103, 0x1, R118 ;  /* 0x0000000167767824 */ /* 0x000fe200078e0276 */
[----:B------:R-:W-:Y:S01]  /*c6060*/  IADD3.X R117, PT, PT, RZ, RZ, R117, P6, P2 ;  /* 0x000000ffff757210 */ /* 0x000fe200037e4475 */
[----:B------:R-:W-:Y:S01]  /*c6070*/  IMAD.IADD R128, R123, 0x1, R128 ;  /* 0x000000017b807824 */ /* 0x000fe200078e0280 */
[----:B------:R-:W-:Y:S01]  /*c6080*/  IADD3.X R17, P6, PT, RZ, R17, RZ, P5, !PT ;  /* 0x00000011ff117210 */ /* 0x000fe20002fde4ff */
[----:B------:R-:W-:Y:S01]  /*c6090*/  IMAD.WIDE.U32 R166, R187, R184, RZ ;  /* 0x000000b8bba67225 */ /* 0x000fe200078e00ff */
[----:B------:R-:W-:Y:S02]  /*c60a0*/  IADD3 RZ, P2, PT, R100, R126, RZ ;  /* 0x0000007e64ff7210 */ /* 0x000fe40007f5e0ff */
[----:B------:R-:W-:Y:S01]  /*c60b0*/  IADD3 R102, P5, PT, R19, R102, RZ ;  /* 0x0000006613667210 */ /* 0x000fe20007fbe0ff */
[----:B------:R-:W-:Y:S01]  /*c60c0*/  IMAD.WIDE.U32 R126, R188, R185, R96 ;  /* 0x000000b9bc7e7225 */ /* 0x000fe200078e0060 */
[----:B------:R-:W-:-:S02]  /*c60d0*/  IADD3.X RZ, P3, PT, R65, R69, RZ, P3, !PT ;  /* 0x0000004541ff7210 */ /* 0x000fc40001f7e4ff */
[----:B------:R-:W-:Y:S01]  /*c60e0*/  IADD3.X R135, PT, PT, RZ, RZ, R135, P6, P4 ;  /* 0x000000ffff877210 */ /* 0x000fe200037e8487 */
[----:B------:R-:W-:Y:S01]  /*c60f0*/  IMAD.IADD R127, R127, 0x1, R106 ;  /* 0x000000017f7f7824 */ /* 0x000fe200078e026a */
[----:B------:R-:W-:Y:S02]  /*c6100*/  IADD3.X RZ, P2, PT, R101, R23, RZ, P2, !PT ;  /* 0x0000001765ff7210 */ /* 0x000fe4000175e4ff */
[----:B------:R-:W-:Y:S01]  /*c6110*/  IADD3.X R103, P5, PT, R118, R117, RZ, P5, !PT ;  /* 0x0000007576677210 */ /* 0x000fe20002fbe4ff */
[----:B------:R-:W-:Y:S01]  /*c6120*/  IMAD R19, R127, -0x30003, RZ ;  /* 0xfffcfffd7f137824 */ /* 0x000fe200078e02ff */
[----:B------:R-:W-:Y:S01]  /*c6130*/  IADD3 R122, P6, PT, R17, R122, RZ ;  /* 0x0000007a117a7210 */ /* 0x000fe20007fde0ff */
[----:B------:R-:W-:Y:S01]  /*c6140*/  IMAD.WIDE.U32 R118, R191, R188, RZ ;  /* 0x000000bcbf767225 */ /* 0x000fe200078e00ff */
[----:B------:R-:W-:Y:S02]  /*c6150*/  IADD3.X R186, P3, PT, RZ, R62, RZ, P3, !PT ;  /* 0x0000003effba7210 */ /* 0x000fe40001f7e4ff */
[----:B------:R-:W-:Y:S01]  /*c6160*/  IADD3.X R123, P6, PT, R128, R135, RZ, P6, !PT ;  /* 0x00000087807b7210 */ /* 0x000fe200037de4ff */
[----:B------:R-:W-:Y:S01]  /*c6170*/  IMAD R19, R126, -0x760c0004, R19 ;  /* 0x89f3fffc7e137824 */ /* 0x000fe200078e0213 */
[----:B------:R-:W-:Y:S01]  /*c6180*/  IADD3.X R175, P2, PT, RZ, R120, RZ, P2, !PT ;  /* 0x00000078ffaf7210 */ /* 0x000fe2000175e4ff */
[----:B------:R-:W-:Y:S01]  /*c6190*/  IMAD.WIDE.U32 R86, R86, 0x397fe69a, R102 ;  /* 0x397fe69a56567825 */ /* 0x000fe200078e0066 */
[----:B------:R-:W-:-:S02]  /*c61a0*/  IADD3.X R186, P5, PT, RZ, R186, RZ, P5, !PT ;  /* 0x000000baffba7210 */ /* 0x000fc40002fbe4ff */
[----:B------:R-:W-:Y:S01]  /*c61b0*/  IADD3 RZ, P4, PT, R96, R98, RZ ;  /* 0x0000006260ff7210 */ /* 0x000fe20007f9e0ff */
[----:B------:R-:W-:Y:S01]  /*c61c0*/  IMAD.IADD R87, R87, 0x1, R70 ;  /* 0x0000000157577824 */ /* 0x000fe200078e0246 */
[----:B------:R-:W-:Y:S01]  /*c61d0*/  IADD3.X R175, P6, PT, RZ, R175, RZ, P6, !PT ;  /* 0x000000afffaf7210 */ /* 0x000fe200037de4ff */
[-C--:B------:R-:W-:Y:S01]  /*c61e0*/  IMAD.WIDE.U32 R128, R184, R188.reuse, RZ ;  /* 0x000000bcb8807225 */ /* 0x080fe200078e00ff */
[----:B------:R-:W-:Y:S02]  /*c61f0*/  IADD3.X R23, PT, PT, RZ, RZ, R63, P5, P3 ;  /* 0x000000ffff177210 */ /* 0x000fe40002fe643f */
[----:B------:R-:W-:Y:S01]  /*c6200*/  IADD3.X RZ, P4, PT, R97, R99, RZ, P4, !PT ;  /* 0x0000006361ff7210 */ /* 0x000fe2000279e4ff */
[----:B------:R-:W-:Y:S01]  /*c6210*/  IMAD.WIDE.U32 R62, R188, R188, RZ ;  /* 0x000000bcbc3e7225 */ /* 0x000fe200078e00ff */
[----:B------:R-:W-:Y:S02]  /*c6220*/  IADD3 RZ, P3, PT, RZ, R126, RZ ;  /* 0x0000007effff7210 */ /* 0x000fe40007f7e0ff */
[----:B------:R-:W-:Y:S01]  /*c6230*/  IADD3 RZ, P5, PT, R94, R38, RZ ;  /* 0x000000265eff7210 */ /* 0x000fe20007fbe0ff */
[----:B------:R-:W-:Y:S01]  /*c6240*/  IMAD.WIDE.U32 R38, R156, R188, RZ ;  /* 0x000000bc9c267225 */ /* 0x000fe200078e00ff */
[----:B------:R-:W-:-:S02]  /*c6250*/  IADD3.X R120, PT, PT, RZ, RZ, R121, P6, P2 ;  /* 0x000000ffff787210 */ /* 0x000fc400037e4479 */
[----:B------:R-:W-:Y:S01]  /*c6260*/  IADD3.X R17, P2, PT, RZ, R40, RZ, P4, !PT ;  /* 0x00000028ff117210 */ /* 0x000fe2000275e4ff */
[----:B------:R-:W-:Y:S01]  /*c6270*/  IMAD.WIDE.U32 R98, R126, -0x30003, RZ ;  /* 0xfffcfffd7e627825 */ /* 0x000fe200078e00ff */
[----:B------:R-:W-:Y:S02]  /*c6280*/  IADD3.X RZ, P6, PT, RZ, R127, RZ, P3, !PT ;  /* 0x0000007fffff7210 */ /* 0x000fe40001fde4ff */
[----:B------:R-:W-:Y:S01]  /*c6290*/  IADD3.X RZ, P5, PT, R95, R37, RZ, P5, !PT ;  /* 0x000000255fff7210 */ /* 0x000fe20002fbe4ff */
[----:B------:R-:W-:Y:S01]  /*c62a0*/  IMAD.WIDE.U32 R38, P4, R188, R156, R38 ;  /* 0x0000009cbc267225 */ /* 0x000fe20007880026 */
[----:B------:R-:W-:Y:S02]  /*c62b0*/  IADD3.X R17, P6, PT, RZ, R17, RZ, P6, !PT ;  /* 0x00000011ff117210 */ /* 0x000fe400037de4ff */
[----:B------:R-:W-:Y:S01]  /*c62c0*/  IADD3.X R115, P5, PT, RZ, R8, RZ, P5, !PT ;  /* 0x00000008ff737210 */ /* 0x000fe20002fbe4ff */
[----:B------:R-:W-:Y:S01]  /*c62d0*/  IMAD.X R43, RZ, RZ, RZ, P4 ;  /* 0x000000ffff2b7224 */ /* 0x000fe200020e06ff */
[----:B------:R-:W-:Y:S01]  /*c62e0*/  IADD3.X R41, PT, PT, RZ, RZ, R41, P6, P2 ;  /* 0x000000ffff297210 */ /* 0x000fe200037e4429 */
[----:B------:R-:W-:Y:S01]  /*c62f0*/  IMAD.WIDE.U32 R138, R98, -0x4eac0001, RZ ;  /* 0xb153ffff628a7825 */ /* 0x000fe200078e00ff */
[----:B------:R-:W-:-:S02]  /*c6300*/  IADD3 R162, P2, PT, R17, R162, RZ ;  /* 0x000000a211a27210 */ /* 0x000fc40007f5e0ff */
[----:B------:R-:W-:Y:S01]  /*c6310*/  IADD3 R17, P6, PT, R38, R63, RZ ;  /* 0x0000003f26117210 */ /* 0x000fe20007fde0ff */
[----:B------:R-:W-:Y:S01]  /*c6320*/  IMAD.WIDE.U32 R110, R98, -0x5555, RZ ;  /* 0xffffaaab626e7825 */ /* 0x000fe200078e00ff */
[----:B------:R-:W-:Y:S02]  /*c6330*/  IADD3 RZ, P4, PT, R132, R62, RZ ;  /* 0x0000003e84ff7210 */ /* 0x000fe40007f9e0ff */
[----:B------:R-:W-:Y:S01]  /*c6340*/  IADD3.X R163, P2, PT, R42, R41, RZ, P2, !PT ;  /* 0x000000292aa37210 */ /* 0x000fe2000175e4ff */
[----:B------:R-:W-:Y:S01]  /*c6350*/  IMAD.MOV.U32 R42, RZ, RZ, R39 ;  /* 0x000000ffff2a7224 */ /* 0x000fe200078e0027 */
[----:B------:R-:W-:Y:S01]  /*c6360*/  IADD3.X RZ, P4, PT, R133, R17, RZ, P4, !PT ;  /* 0x0000001185ff7210 */ /* 0x000fe2000279e4ff */
[----:B------:R-:W-:Y:S01]  /*c6370*/  IMAD.IADD R17, R99, 0x1, R19 ;  /* 0x0000000163117824 */ /* 0x000fe200078e0213 */
[----:B------:R-:W-:Y:S01]  /*c6380*/  IADD3.X R115, P2, PT, RZ, R115, RZ, P2, !PT ;  /* 0x00000073ff737210 */ /* 0x000fe2000175e4ff */
[----:B------:R-:W-:Y:S01]  /*c6390*/  IMAD.WIDE.U32 R132, R188, R188, R132 ;  /* 0x000000bcbc847225 */ /* 0x000fe200078e0084 */
[----:B------:R-:W-:-:S02]  /*c63a0*/  IADD3 RZ, P3, PT, R102, R124, RZ ;  /* 0x0000007c66ff7210 */ /* 0x000fc40007f7e0ff */
[----:B------:R-:W-:Y:S01]  /*c63b0*/  IADD3.X R102, PT, PT, RZ, RZ, R9, P2, P5 ;  /* 0x000000ffff667210 */ /* 0x000fe200017ea409 */
[----:B------:R-:W-:Y:S01]  /*c63c0*/  IMAD.WIDE.U32 R180, R17, -0x4eac0001, RZ ;  /* 0xb153ffff11b47825 */ /* 0x000fe200078e00ff */
[----:B------:R-:W-:Y:S02]  /*c63d0*/  IADD3.X RZ, P3, PT, R103, R7, RZ, P3, !PT ;  /* 0x0000000767ff7210 */ /* 0x000fe40001f7e4ff */
[----:B------:R-:W-:Y:S01]  /*c63e0*/  IADD3.X RZ, P1, PT, RZ, R164, RZ, P1, !PT ;  /* 0x000000a4ffff7210 */ /* 0x000fe20000f3e4ff */
[----:B------:R-:W-:Y:S01]  /*c63f0*/  IMAD.WIDE.U32 R8, R17, -0x5555, RZ ;  /* 0xffffaaab11087825 */ /* 0x000fe200078e00ff */
[----:B------:R-:W-:-:S03]  /*c6400*/  IADD3.X R7, P3, PT, RZ, R44, RZ, P3, !PT ;  /* 0x0000002cff077210 */ /* 0x000fc60001f7e4ff */
        /* <DEDUP_REMOVED lines=11> */
[----:B------:R-:W-:-:S04]  /*c64c0*/  IMAD.WIDE.U32 R68, P5, R98, 0x1a0111ea, R68 ;  /* 0x1a0111ea62447825 */ /* 0x000fc800078a0044 */
[----:B------:R-:W-:Y:S02]  /*c64d0*/  IMAD.X R41, RZ, RZ, RZ, P2 ;  /* 0x000000ffff297224 */ /* 0x000fe400010e06ff */
[----:B------:R-:W-:-:S04]  /*c64e0*/  IMAD.WIDE.U32 R62, P2, R98, 0x4b1ba7b6, R62 ;  /* 0x4b1ba7b6623e7825 */ /* 0x000fc8000784003e */
[----:B------:R-:W-:Y:S01]  /*c64f0*/  IMAD.X R71, RZ, RZ, RZ, P5 ;  /* 0x000000ffff477224 */ /* 0x000fe200028e06ff */
[----:B------:R-:W-:Y:S01]  /*c6500*/  IADD3 R139, P5, PT, R180, R139, RZ ;  /* 0x0000008bb48b7210 */ /* 0x000fe20007fbe0ff */
[----:B------:R-:W-:Y:S02]  /*c6510*/  IMAD.IADD R19, R133, 0x1, R38 ;  /* 0x0000000185137824 */ /* 0x000fe400078e0226 */
[----:B------:R-:W-:-:S04]  /*c6520*/  IMAD.WIDE.U32 R38, R98, -0xc7aed41, RZ ;  /* 0xf38512bf62267825 */ /* 0x000fc800078e00ff */
[----:B------:R-:W-:Y:S02]  /*c6530*/  IMAD.MOV.U32 R96, RZ, RZ, R181 ;  /* 0x000000ffff607224 */ /* 0x000fe400078e00b5 */
[----:B------:R-:W-:Y:S01]  /*c6540*/  IMAD.X R95, RZ, RZ, RZ, P2 ;  /* 0x000000ffff5f7224 */ /* 0x000fe200010e06ff */
[----:B------:R-:W-:Y:S01]  /*c6550*/  IADD3 R37, P2, PT, R8, R111, RZ ;  /* 0x0000006f08257210 */ /* 0x000fe20007f5e0ff */
[----:B------:R-:W-:-:S04]  /*c6560*/  IMAD.WIDE.U32 R134, R98, -0x94f09dc, RZ ;  /* 0xf6b0f62462867825 */ /* 0x000fc800078e00ff */
[----:B------:R-:W-:Y:S02]  /*c6570*/  IMAD.MOV.U32 R136, RZ, RZ, R9 ;  /* 0x000000ffff887224 */ /* 0x000fe400078e0009 */
[----:B------:R-:W-:Y:S01]  /*c6580*/  IMAD.WIDE.U32.X R96, R17, 0x1eabfffe, R96, P5 ;  /* 0x1eabfffe11607825 */ /* 0x000fe200028e0460 */
[----:B------:R-:W-:-:S03]  /*c6590*/  IADD3 R39, P5, PT, R108, R39, RZ ;  /* 0x000000276c277210 */ /* 0x000fc60007fbe0ff */
[----:B------:R-:W-:-:S04]  /*c65a0*/  IMAD.WIDE.U32 R106, R98, 0x397fe69a, RZ ;  /* 0x397fe69a626a7825 */ /* 0x000fc800078e00ff */
        /* <DEDUP_REMOVED lines=14> */
[----:B------:R-:W-:Y:S01]  /*c6690*/  IMAD.WIDE.U32.X R70, R17, 0x1a0111ea, R70, P5 ;  /* 0x1a0111ea11467825 */ /* 0x000fe200028e0446 */
[----:B------:R-:W-:Y:S02]  /*c66a0*/  IADD3 R174, P5, PT, R175, R86, RZ ;  /* 0x00000056afae7210 */ /* 0x000fe40007fbe0ff */
[----:B------:R-:W-:Y:S01]  /*c66b0*/  IADD3.X R101, P6, PT, RZ, R101, RZ, P6, !PT ;  /* 0x00000065ff657210 */ /* 0x000fe200037de4ff */
[----:B------:R-:W-:Y:S01]  /*c66c0*/  IMAD.MOV.U32 R94, RZ, RZ, R63 ;  /* 0x000000ffff5e7224 */ /* 0x000fe200078e003f */
[----:B------:R-:W-:Y:S01]  /*c66d0*/  IADD3.X R175, P5, PT, R87, R120, RZ, P5, !PT ;  /* 0x0000007857af7210 */ /* 0x000fe20002fbe4ff */
[----:B------:R-:W-:-:S04]  /*c66e0*/  IMAD.WIDE.U32 R86, R98, -0x5555, R126 ;  /* 0xffffaaab62567825 */ /* 0x000fc800078e007e */
[----:B------:R-:W-:Y:S01]  /*c66f0*/  IMAD.WIDE.U32.X R94, R17, 0x4b1ba7b6, R94, P2 ;  /* 0x4b1ba7b6115e7825 */ /* 0x000fe200010e045e */
[----:B------:R-:W-:Y:S02]  /*c6700*/  IADD3 RZ, P2, PT, R126, R110, RZ ;  /* 0x0000006e7eff7210 */ /* 0x000fe40007f5e0ff */
[----:B------:R-:W-:Y:S01]  /*c6710*/  IADD3.X R126, PT, PT, RZ, RZ, R43, P6, P4 ;  /* 0x000000ffff7e7210 */ /* 0x000fe200037e842b */
[----:B------:R-:W-:Y:S01]  /*c6720*/  IMAD.WIDE.U32 R124, R179, R188, RZ ;  /* 0x000000bcb37c7225 */ /* 0x000fe200078e00ff */
[----:B------:R-:W-:Y:S02]  /*c6730*/  IADD3.X R7, P4, PT, RZ, R7, RZ, P5, !PT ;  /* 0x00000007ff077210 */ /* 0x000fe40002f9e4ff */
[----:B------:R-:W-:Y:S01]  /*c6740*/  IADD3 RZ, P5, PT, RZ, R86, RZ ;  /* 0x00000056ffff7210 */ /* 0x000fe20007fbe0ff */
[----:B------:R-:W-:Y:S01]  /*c6750*/  IMAD.IADD R69, R87, 0x1, R8 ;  /* 0x0000000157457824 */ /* 0x000fe200078e0208 */
[----:B------:R-:W-:Y:S01]  /*c6760*/  IADD3.X R19, PT, PT, RZ, RZ, R45, P4, P3 ;  /* 0x000000ffff137210 */ /* 0x000fe200027e642d */
[----:B------:R-:W-:Y:S01]  /*c6770*/  IMAD.WIDE.U32 R86, R156, R191, RZ ;  /* 0x000000bf9c567225 */ /* 0x000fe200078e00ff */
[----:B------:R-:W-:-:S02]  /*c6780*/  IADD3.X RZ, P2, PT, R127, R37, RZ, P2, !PT ;  /* 0x000000257fff7210 */ /* 0x000fc4000175e4ff */
[----:B------:R-:W-:Y:S01]  /*c6790*/  IADD3.X RZ, P5, PT, RZ, R69, RZ, P5, !PT ;  /* 0x00000045ffff7210 */ /* 0x000fe20002fbe4ff */
[----:B------:R-:W-:-:S04]  /*c67a0*/  IMAD.WIDE.U32 R172, P4, R156, R184, R172 ;  /* 0x000000b89cac7225 */ /* 0x000fc800078800ac */
[----:B------:R-:W-:-:S04]  /*c67b0*/  IMAD.WIDE.U32 R44, R189, R188, RZ ;  /* 0x000000bcbd2c7225 */ /* 0x000fc800078e00ff */
[----:B------:R-:W-:-:S04]  /*c67c0*/  IMAD.WIDE.U32 R124, P3, R156, R191, R124 ;  /* 0x000000bf9c7c7225 */ /* 0x000fc8000786007c */
[----:B------:R-:W-:Y:S02]  /*c67d0*/  IMAD.X R183, RZ, RZ, RZ, P4 ;  /* 0x000000ffffb77224 */ /* 0x000fe400020e06ff */
[----:B------:R-:W-:-:S04]  /*c67e0*/  IMAD.WIDE.U32 R86, P4, R188, R179, R86 ;  /* 0x000000b3bc567225 */ /* 0x000fc80007880056 */
[----:B------:R-:W-:Y:S02]  /*c67f0*/  IMAD.X R141, RZ, RZ, RZ, P3 ;  /* 0x000000ffff8d7224 */ /* 0x000fe400018e06ff */
        /* <DEDUP_REMOVED lines=8> */
[----:B------:R-:W-:-:S04]  /*c6880*/  IMAD.WIDE.U32 R102, R187, R188, RZ ;  /* 0x000000bcbb667225 */ /* 0x000fc800078e00ff */
[----:B------:R-:W-:Y:S02]  /*c6890*/  IMAD.MOV.U32 R140, RZ, RZ, R125 ;  /* 0x000000ffff8c7224 */ /* 0x000fe400078e007d */
[----:B------:R-:W-:Y:S01]  /*c68a0*/  IMAD.WIDE.U32.X R182, R156, R211, R182, P4 ;  /* 0x000000d39cb67225 */ /* 0x000fe200020e04b6 */
[----:B------:R-:W-:-:S03]  /*c68b0*/  IADD3 R17, P4, PT, R86, R111, RZ ;  /* 0x0000006f56117210 */ /* 0x000fc60007f9e0ff */
[----:B------:R-:W-:Y:S01]  /*c68c0*/  IMAD.WIDE.U32.X R140, R156, R179, R140, P3 ;  /* 0x000000b39c8c7225 */ /* 0x000fe200018e048c */
[----:B------:R-:W-:-:S03]  /*c68d0*/  IADD3 R63, P3, PT, R44, R103, RZ ;  /* 0x000000672c3f7210 */ /* 0x000fc60007f7e0ff */
[----:B------:R-:W-:Y:S02]  /*c68e0*/  IMAD.MOV.U32 R116, RZ, RZ, R87 ;  /* 0x000000ffff747224 */ /* 0x000fe400078e0057 */
[----:B------:R-:W-:-:S04]  /*c68f0*/  IMAD.WIDE.U32 R42, P6, R188, R211, R42 ;  /* 0x000000d3bc2a7225 */ /* 0x000fc800078c002a */
[----:B------:R-:W-:-:S04]  /*c6900*/  IMAD.WIDE.U32 R8, R188, R184, RZ ;  /* 0x000000b8bc087225 */ /* 0x000fc800078e00ff */
[----:B------:R-:W-:Y:S02]  /*c6910*/  IMAD.MOV.U32 R114, RZ, RZ, R45 ;  /* 0x000000ffff727224 */ /* 0x000fe400078e002d */
[----:B------:R-:W-:Y:S01]  /*c6920*/  IMAD.WIDE.U32.X R116, R156, R179, R116, P4 ;  /* 0x000000b39c747225 */ /* 0x000fe200020e0474 */
[----:B------:R-:W-:-:S03]  /*c6930*/  IADD3 RZ, P4, PT, R122, R118, RZ ;  /* 0x000000767aff7210 */ /* 0x000fc60007f9e0ff */
[----:B------:R-:W-:Y:S01]  /*c6940*/  IMAD.WIDE.U32 R142, R188, R191, R122 ;  /* 0x000000bfbc8e7225 */ /* 0x000fe200078e007a */
[----:B------:R-:W-:Y:S02]  /*c6950*/  IADD3.X RZ, P4, PT, R123, R107, RZ, P4, !PT ;  /* 0x0000006b7bff7210 */ /* 0x000fe4000279e4ff */
[----:B------:R-:W-:Y:S01]  /*c6960*/  IADD3.X R107, P2, PT, RZ, R136, RZ, P2, !PT ;  /* 0x00000088ff6b7210 */ /* 0x000fe2000175e4ff */
[----:B------:R-:W-:Y:S01]  /*c6970*/  IMAD.WIDE.U32.X R114, R156, R189, R114, P3 ;  /* 0x000000bd9c727225 */ /* 0x000fe200018e0472 */
[----:B------:R-:W-:Y:S02]  /*c6980*/  IADD3 R45, P3, PT, R42, R9, RZ ;  /* 0x000000092a2d7210 */ /* 0x000fe40007f7e0ff */
[----:B------:R-:W-:Y:S01]  /*c6990*/  IADD3.X R111, P4, PT, RZ, R140, RZ, P4, !PT ;  /* 0x0000008cff6f7210 */ /* 0x000fe2000279e4ff */
[----:B------:R-:W-:Y:S01]  /*c69a0*/  IMAD.X R119, RZ, RZ, RZ, P6 ;  /* 0x000000ffff777224 */ /* 0x000fe200030e06ff */
[----:B------:R-:W-:Y:S01]  /*c69b0*/  IADD3 R122, P6, PT, R101, R142, RZ ;  /* 0x0000008e657a7210 */ /* 0x000fe20007fde0ff */
[----:B------:R-:W-:Y:S01]  /*c69c0*/  IMAD.IADD R9, R143, 0x1, R124 ;  /* 0x000000018f097824 */ /* 0x000fe200078e027c */
[----:B------:R-:W-:Y:S01]  /*c69d0*/  IADD3.X R107, P5, PT, RZ, R107, RZ, P5, !PT ;  /* 0x0000006bff6b7210 */ /* 0x000fe20002fbe4ff */
[----:B------:R-:W-:Y:S01]  /*c69e0*/  IMAD.WIDE.U32 R120, R156, R187, RZ ;  /* 0x000000bb9c787225 */ /* 0x000fe200078e00ff */
[----:B------:R-:W-:-:S02]  /*c69f0*/  IADD3.X R140, P1, PT, RZ, RZ, RZ, P1, !PT ;  /* 0x000000ffff8c7210 */ /* 0x000fc40000f3e4ff */
[----:B------:R-:W-:Y:S01]  /*c6a00*/  IADD3.X R123, P6, PT, R9, R126, RZ, P6, !PT ;  /* 0x0000007e097b7210 */ /* 0x000fe200037de4ff */
[----:B------:R-:W-:Y:S01]  /*c6a10*/  IMAD.MOV.U32 R118, RZ, RZ, R43 ;  /* 0x000000ffff767224 */ /* 0x000fe200078e002b */
[----:B------:R-:W-:Y:S01]  /*c6a20*/  IADD3.X R103, PT, PT, RZ, RZ, R137, P5, P2 ;  /* 0x000000ffff677210 */ /* 0x000fe20002fe4489 */
[----:B------:R-:W-:Y:S01]  /*c6a30*/  IMAD.WIDE.U32 R124, R188, R187, RZ ;  /* 0x000000bbbc7c7225 */ /* 0x000fe200078e00ff */
[----:B------:R-:W-:Y:S02]  /*c6a40*/  IADD3.X R111, P6, PT, RZ, R111, RZ, P6, !PT ;  /* 0x0000006fff6f7210 */ /* 0x000fe400037de4ff */
[----:B------:R-:W-:Y:S01]  /*c6a50*/  IADD3 RZ, P2, PT, R132, R134, RZ ;  /* 0x0000008684ff7210 */ /* 0x000fe20007f5e0ff */
[----:B------:R-:W-:Y:S01]  /*c6a60*/  IMAD.WIDE.U32.X R118, R156, R211, R118, P3 ;  /* 0x000000d39c767225 */ /* 0x000fe200018e0476 */
[----:B------:R-:W-:Y:S02]  /*c6a70*/  IADD3.X R9, PT, PT, RZ, RZ, R141, P6, P4 ;  /* 0x000000ffff097210 */ /* 0x000fe400037e848d */
[----:B------:R-:W-:Y:S01]  /*c6a80*/  IADD3 RZ, P6, PT, R162, R138, RZ ;  /* 0x0000008aa2ff7210 */ /* 0x000fe20007fde0ff */
[----:B------:R-:W-:Y:S01]  /*c6a90*/  IMAD.WIDE.U32 R120, P3, R188, R189, R120 ;  /* 0x000000bdbc787225 */ /* 0x000fe20007860078 */
[----:B------:R-:W-:-:S02]  /*c6aa0*/  IADD3.X R43, P0, PT, RZ, RZ, RZ, P0, !PT ;  /* 0x000000ffff2b7210 */ /* 0x000fc4000071e4ff */
[----:B------:R-:W-:Y:S01]  /*c6ab0*/  IADD3.X RZ, P5, PT, R163, R139, RZ, P6, !PT ;  /* 0x0000008ba3ff7210 */ /* 0x000fe200037be4ff */
[----:B------:R-:W-:Y:S01]  /*c6ac0*/  IMAD.X R143, RZ, RZ, RZ, P3 ;  /* 0x000000ffff8f7224 */ /* 0x000fe200018e06ff */
[----:B------:R-:W-:Y:S01]  /*c6ad0*/  IADD3 R37, P3, PT, R120, R125, RZ ;  /* 0x0000007d78257210 */ /* 0x000fe20007f7e0ff */
[----:B------:R-:W-:Y:S01]  /*c6ae0*/  IMAD.MOV.U32 R142, RZ, RZ, R121 ;  /* 0x000000ffff8e7224 */ /* 0x000fe200078e0079 */
[----:B------:R-:W-:Y:S01]  /*c6af0*/  IADD3 RZ, P6, PT, R174, R128, RZ ;  /* 0x00000080aeff7210 */ /* 0x000fe20007fde0ff */
[----:B------:R-:W-:Y:S01]  /*c6b00*/  IMAD.X R190, RZ, RZ, RZ, P1 ;  /* 0x000000ffffbe7224 */ /* 0x000fe200008e06ff */
[----:B------:R-:W-:Y:S01]  /*c6b10*/  IADD3.X RZ, P1, PT, R133, R99, RZ, P2, !PT ;  /* 0x0000006385ff7210 */ /* 0x000fe2000173e4ff */
[----:B------:R-:W-:Y:S01]  /*c6b20*/  IMAD.WIDE.U32.X R126, R156, R189, R142, P3 ;  /* 0x000000bd9c7e7225 */ /* 0x000fe200018e048e */
[----:B------:R-:W-:Y:S02]  /*c6b30*/  IADD3 R43, P3, PT, R43, R140, RZ ;  /* 0x0000008c2b2b7210 */ /* 0x000fe40007f7e0ff */
[----:B------:R-:W-:Y:S01]  /*c6b40*/  IADD3.X RZ, P2, PT, R175, R109, RZ, P6, !PT ;  /* 0x0000006dafff7210 */ /* 0x000fe2000375e4ff */
[----:B------:R-:W-:Y:S01]  /*c6b50*/  IMAD.WIDE.U32 R128, R98, -0x94f09dc, R132 ;  /* 0xf6b0f62462807825 */ /* 0x000fe200078e0084 */
[----:B------:R-:W-:-:S02]  /*c6b60*/  IADD3.X R190, PT, PT, R190, RZ, RZ, P3, P0 ;  /* 0x000000ffbebe7210 */ /* 0x000fc40001fe04ff */
[----:B------:R-:W-:Y:S01]  /*c6b70*/  IADD3 R186, P4, PT, R186, R43, RZ ;  /* 0x0000002bbaba7210 */ /* 0x000fe20007f9e0ff */
[----:B------:R-:W-:-:S03]  /*c6b80*/  IMAD.WIDE.U32 R136, R211, R191, RZ ;  /* 0x000000bfd3887225 */ /* 0x000fc600078e00ff */
[----:B------:R-:W-:Y:S01]  /*c6b90*/  IADD3.X R190, P4, PT, R23, R190, RZ, P4, !PT ;  /* 0x000000be17be7210 */ /* 0x000fe2000279e4ff */
[----:B------:R-:W-:-:S04]  /*c6ba0*/  IMAD.WIDE.U32 R132, R179, R191, RZ ;  /* 0x000000bfb3847225 */ /* 0x000fc800078e00ff */
[----:B------:R-:W-:-:S04]  /*c6bb0*/  IMAD.WIDE.U32 R140, R179, R184, RZ ;  /* 0x000000b8b38c7225 */ /* 0x000fc800078e00ff */
[----:B------:R-:W-:-:S04]  /*c6bc0*/  IMAD.WIDE.U32 R138, R189, R191, RZ ;  /* 0x000000bfbd8a7225 */ /* 0x000fc800078e00ff */
[----:B------:R-:W-:-:S04]  /*c6bd0*/  IMAD.WIDE.U32 R136, P3, R179, R184, R136 ;  /* 0x000000b8b3887225 */ /* 0x000fc80007860088 */
[----:B------:R-:W-:-:S04]  /*c6be0*/  IMAD.WIDE.U32 R132, P0, R191, R179, R132 ;  /* 0x000000b3bf847225 */ /* 0x000fc80007800084 */
[----:B------:R-:W-:Y:S02]  /*c6bf0*/  IMAD.X R155, RZ, RZ, RZ, P3 ;  /* 0x000000ffff9b7224 */ /* 0x000fe400018e06ff */
[----:B------:R-:W-:Y:S02]  /*c6c00*/  IMAD.X R153, RZ, RZ, RZ, P0 ;  /* 0x000000ffff997224 */ /* 0x000fe400000e06ff */
[----:B------:R-:W-:-:S04]  /*c6c10*/  IMAD.WIDE.U32 R140, P3, R191, R211, R140 ;  /* 0x000000d3bf8c7225 */ /* 0x000fc8000786008c */
[----:B------:R-:W-:-:S04]  /*c6c20*/  IMAD.WIDE.U32 R138, P0, R179, R187, R138 ;  /* 0x000000bbb38a7225 */ /* 0x000fc8000780008a */
[----:B------:R-:W-:Y:S02]  /*c6c30*/  IMAD.X R161, RZ, RZ, RZ, P3 ;  /* 0x000000ffffa17224 */ /* 0x000fe400018e06ff */
[----:B------:R-:W-:Y:S01]  /*c6c40*/  IMAD.IADD R43, R129, 0x1, R130 ;  /* 0x00000001812b7824 */ /* 0x000fe200078e0282 */
[----:B------:R-:W-:Y:S01]  /*c6c50*/  IADD3.X R129, P5, PT, RZ, R96, RZ, P5, !PT ;  /* 0x00000060ff817210 */ /* 0x000fe20002fbe4ff */
[----:B------:R-:W-:-:S04]  /*c6c60*/  IMAD.WIDE.U32 R134, R184, R191, RZ ;  /* 0x000000bfb8867225 */ /* 0x000fc800078e00ff */
[----:B------:R-:W-:Y:S02]  /*c6c70*/  IMAD.X R157, RZ, RZ, RZ, P0 ;  /* 0x000000ffff9d7224 */ /* 0x000fe400000e06ff */
[----:B------:R-:W-:-:S04]  /*c6c80*/  IMAD.WIDE.U32 R148, P3, R211, R187, R148 ;  /* 0x000000bbd3947225 */ /* 0x000fc80007860094 */
        /* <DEDUP_REMOVED lines=11> */
[----:B------:R-:W-:-:S04]  /*c6d40*/  IMAD.WIDE.U32 R162, R98, -0x4eac0001, R162 ;  /* 0xb153ffff62a27825 */ /* 0x000fc800078e00a2 */
[----:B------:R-:W-:Y:S01]  /*c6d50*/  IMAD.WIDE.U32.X R152, R179, R179, R152, P0 ;  /* 0x000000b3b3987225 */ /* 0x000fe200000e0498 */
[----:B------:R-:W-:Y:S02]  /*c6d60*/  IADD3 R99, P0, PT, R138, R143, RZ ;  /* 0x0000008f8a637210 */ /* 0x000fe40007f1e0ff */
[----:B------:R-:W-:Y:S01]  /*c6d70*/  IADD3 R162, P6, PT, R107, R162, RZ ;  /* 0x000000a26ba27210 */ /* 0x000fe20007fde0ff */
[----:B------:R-:W-:Y:S02]  /*c6d80*/  IMAD.MOV.U32 R160, RZ, RZ, R141 ;  /* 0x000000ffffa07224 */ /* 0x000fe400078e008d */
[----:B------:R-:W-:Y:S02]  /*c6d90*/  IMAD.MOV.U32 R156, RZ, RZ, R139 ;  /* 0x000000ffff9c7224 */ /* 0x000fe400078e008b */
[----:B------:R-:W-:Y:S01]  /*c6da0*/  IMAD.WIDE.U32.X R160, R179, R211, R160, P3 ;  /* 0x000000d3b3a07225 */ /* 0x000fe200018e04a0 */
[----:B------:R-:W-:-:S03]  /*c6db0*/  IADD3 R107, P3, PT, R144, R151, RZ ;  /* 0x00000097906b7210 */ /* 0x000fc60007f7e0ff */
[----:B------:R-:W-:-:S04]  /*c6dc0*/  IMAD.WIDE.U32.X R156, R179, R189, R156, P0 ;  /* 0x000000bdb39c7225 */ /* 0x000fc800000e049c */
[----:B------:R-:W-:-:S04]  /*c6dd0*/  IMAD.WIDE.U32 R158, P0, R191, R189, R158 ;  /* 0x000000bdbf9e7225 */ /* 0x000fc8000780009e */
[----:B------:R-:W-:-:S04]  /*c6de0*/  IMAD.WIDE.U32 R164, R191, R187, RZ ;  /* 0x000000bbbfa47225 */ /* 0x000fc800078e00ff */
[----:B------:R-:W-:Y:S02]  /*c6df0*/  IMAD.MOV.U32 R168, RZ, RZ, R145 ;  /* 0x000000ffffa87224 */ /* 0x000fe400078e0091 */
[----:B------:R-:W-:-:S04]  /*c6e00*/  IMAD.WIDE.U32 R174, R188, R184, R174 ;  /* 0x000000b8bcae7225 */ /* 0x000fc800078e00ae */
[----:B------:R-:W-:Y:S01]  /*c6e10*/  IMAD.WIDE.U32.X R168, R211, R211, R168, P3 ;  /* 0x000000d3d3a87225 */ /* 0x000fe200018e04a8 */
[----:B------:R-:W-:-:S03]  /*c6e20*/  IADD3 R109, P3, PT, R158, R165, RZ ;  /* 0x000000a59e6d7210 */ /* 0x000fc60007f7e0ff */
[----:B------:R-:W-:Y:S01]  /*c6e30*/  IMAD.X R171, RZ, RZ, RZ, P0 ;  /* 0x000000ffffab7224 */ /* 0x000fe200000e06ff */
[----:B------:R-:W-:Y:S01]  /*c6e40*/  IADD3 R121, P0, PT, R148, R167, RZ ;  /* 0x000000a794797210 */ /* 0x000fe20007f1e0ff */
[----:B------:R-:W-:Y:S02]  /*c6e50*/  IMAD.MOV.U32 R170, RZ, RZ, R159 ;  /* 0x000000ffffaa7224 */ /* 0x000fe400078e009f */
[----:B------:R-:W-:Y:S02]  /*c6e60*/  IMAD.IADD R180, R163, 0x1, R180 ;  /* 0x00000001a3b47824 */ /* 0x000fe400078e02b4 */
[----:B------:R-:W-:Y:S02]  /*c6e70*/  IMAD.IADD R192, R175, 0x1, R172 ;  /* 0x00000001afc07824 */ /* 0x000fe400078e02ac */
[----:B------:R-:W-:Y:S01]  /*c6e80*/  IMAD.WIDE.U32.X R170, R179, R189, R170, P3 ;  /* 0x000000bdb3aa7225 */ /* 0x000fe200018e04aa */
[----:B------:R-:W-:-:S03]  /*c6e90*/  IADD3.X R163, P6, PT, R180, R103, RZ, P6, !PT ;  /* 0x00000067b4a37210 */ /* 0x000fc600037de4ff */
[----:B------:R-:W-:Y:S01]  /*c6ea0*/  IMAD.MOV.U32 R172, RZ, RZ, R149 ;  /* 0x000000ffffac7224 */ /* 0x000fe200078e0095 */
[----:B------:R-:W-:Y:S01]  /*c6eb0*/  IADD3.X R129, P6, PT, RZ, R129, RZ, P6, !PT ;  /* 0x00000081ff817210 */ /* 0x000fe200037de4ff */
[----:B------:R-:W-:-:S03]  /*c6ec0*/  IMAD.WIDE.U32 R176, P3, R184, R189, R176 ;  /* 0x000000bdb8b07225 */ /* 0x000fc600078600b0 */
[----:B------:R-:W-:Y:S01]  /*c6ed0*/  IADD3.X R96, PT, PT, RZ, RZ, R97, P6, P5 ;  /* 0x000000ffff607210 */ /* 0x000fe200037ea461 */
[----:B------:R-:W-:Y:S01]  /*c6ee0*/  IMAD.WIDE.U32 R178, R184, R187, RZ ;  /* 0x000000bbb8b27225 */ /* 0x000fe200078e00ff */
[----:B------:R-:W-:Y:S02]  /*c6ef0*/  IADD3 RZ, P5, PT, R122, R38, RZ ;  /* 0x000000267aff7210 */ /* 0x000fe40007fbe0ff */
[----:B------:R-:W-:Y:S01]  /*c6f00*/  IADD3 R38, P6, PT, R7, R186, RZ ;  /* 0x000000ba07267210 */ /* 0x000fe20007fde0ff */
[----:B------:R-:W-:Y:S01]  /*c6f10*/  IMAD.WIDE.U32.X R172, R211, R189, R172, P0 ;  /* 0x000000bdd3ac7225 */ /* 0x000fe200000e04ac */
[----:B------:R-:W-:Y:S02]  /*c6f20*/  IADD3 R174, P0, PT, R111, R174, RZ ;  /* 0x000000ae6fae7210 */ /* 0x000fe40007f1e0ff */
[----:B------:R-:W-:Y:S01]  /*c6f30*/  IADD3.X R7, P1, PT, RZ, R40, RZ, P1, !PT ;  /* 0x00000028ff077210 */ /* 0x000fe20000f3e4ff */
[----:B------:R-:W-:Y:S01]  /*c6f40*/  IMAD.X R181, RZ, RZ, RZ, P3 ;  /* 0x000000ffffb57224 */ /* 0x000fe200018e06ff */
[----:B------:R-:W-:Y:S01]  /*c6f50*/  IADD3 R111, P3, PT, R176, R179, RZ ;  /* 0x000000b3b06f7210 */ /* 0x000fe20007f7e0ff */
[----:B------:R-:W-:Y:S01]  /*c6f60*/  IMAD.MOV.U32 R180, RZ, RZ, R177 ;  /* 0x000000ffffb47224 */ /* 0x000fe200078e00b1 */
[----:B------:R-:W-:-:S02]  /*c6f70*/  IADD3.X R175, P0, PT, R192, R9, RZ, P0, !PT ;  /* 0x00000009c0af7210 */ /* 0x000fc4000071e4ff */
[----:B------:R-:W-:Y:S01]  /*c6f80*/  IADD3.X R9, P2, PT, RZ, R182, RZ, P2, !PT ;  /* 0x000000b6ff097210 */ /* 0x000fe2000175e4ff */
[----:B------:R-:W-:Y:S01]  /*c6f90*/  IMAD.WIDE.U32.X R180, R211, R189, R180, P3 ;  /* 0x000000bdd3b47225 */ /* 0x000fe200018e04b4 */
[----:B------:R-:W-:Y:S02]  /*c6fa0*/  IADD3 R128, P3, PT, R129, R128, RZ ;  /* 0x0000008081807210 */ /* 0x000fe40007f7e0ff */
[----:B------:R-:W-:Y:S02]  /*c6fb0*/  IADD3.X RZ, P5, PT, R123, R39, RZ, P5, !PT ;  /* 0x000000277bff7210 */ /* 0x000fe40002fbe4ff */
[----:B------:R-:W-:Y:S01]  /*c6fc0*/  IADD3.X R129, P3, PT, R43, R96, RZ, P3, !PT ;  /* 0x000000602b817210 */ /* 0x000fe20001f7e4ff */
[----:B------:R-:W-:Y:S01]  /*c6fd0*/  IMAD.WIDE.U32 R96, R98, -0xc7aed41, R122 ;  /* 0xf38512bf62607825 */ /* 0x000fe200078e007a */
[----:B------:R-:W-:Y:S02]  /*c6fe0*/  IADD3.X R39, P6, PT, R19, R190, RZ, P6, !PT ;  /* 0x000000be13277210 */ /* 0x000fe400037de4ff */
[----:B------:R-:W-:Y:S01]  /*c6ff0*/  IADD3.X R7, P3, PT, RZ, R7, RZ, P3, !PT ;  /* 0x00000007ff077210 */ /* 0x000fe20001f7e4ff */
[----:B------:R-:W-:Y:S01]  /*c7000*/  IMAD.IADD R108, R97, 0x1, R108 ;  /* 0x00000001616c7824 */ /* 0x000fe200078e026c */
[----:B------:R-:W-:-:S02]  /*c7010*/  IADD3.X R9, P0, PT, RZ, R9, RZ, P0, !PT ;  /* 0x00000009ff097210 */ /* 0x000fc4000071e4ff */
[----:B------:R-:W-:Y:S02]  /*c7020*/  IADD3.X R41, PT, PT, RZ, RZ, R41, P3, P1 ;  /* 0x000000ffff297210 */ /* 0x000fe40001fe2429 */
[----:B------:R-:W-:Y:S02]  /*c7030*/  IADD3 R96, P1, PT, R7, R96, RZ ;  /* 0x0000006007607210 */ /* 0x000fe40007f3e0ff */
[----:B------:R-:W-:Y:S02]  /*c7040*/  IADD3.X R7, P5, PT, RZ, R64, RZ, P5, !PT ;  /* 0x00000040ff077210 */ /* 0x000fe40002fbe4ff */
[----:B------:R-:W-:Y:S01]  /*c7050*/  IADD3.X R97, P3, PT, R108, R41, RZ, P1, !PT ;  /* 0x000000296c617210 */ /* 0x000fe20000f7e4ff */
[----:B------:R-:W-:Y:S01]  /*c7060*/  IMAD.WIDE.U32 R40, R188, R187, R38 ;  /* 0x000000bbbc287225 */ /* 0x000fe200078e0026 */
[----:B------:R-:W-:Y:S02]  /*c7070*/  IADD3.X R183, PT, PT, RZ, RZ, R183, P0, P2 ;  /* 0x000000ffffb77210 */ /* 0x000fe400007e44b7 */
[----:B------:R-:W-:Y:S01]  /*c7080*/  IADD3.X R7, P3, PT, RZ, R7, RZ, P3, !PT ;  /* 0x00000007ff077210 */ /* 0x000fe20001f7e4ff */
[----:B------:R-:W-:Y:S01]  /*c7090*/  IMAD.IADD R44, R41, 0x1, R44 ;  /* 0x00000001292c7824 */ /* 0x000fe200078e022c */
[----:B------:R-:W-:Y:S01]  /*c70a0*/  IADD3 RZ, P2, PT, R38, R102, RZ ;  /* 0x0000006626ff7210 */ /* 0x000fe20007f5e0ff */
[----:B------:R-:W-:Y:S01]  /*c70b0*/  IMAD.WIDE.U32 R102, R98, 0x434bacd7, R174 ;  /* 0x434bacd762667825 */ /* 0x000fe200078e00ae */
        /* <DEDUP_REMOVED lines=8> */
[----:B------:R-:W-:Y:S02]  /*c7140*/  IADD3 RZ, P0, PT, R162, R20, RZ ;  /* 0x00000014a2ff7210 */ /* 0x000fe40007f1e0ff */
[----:B------:R-:W-:-:S02]  /*c7150*/  IADD3.X R64, P3, PT, RZ, R64, RZ, P3, !PT ;  /* 0x00000040ff407210 */ /* 0x000fc40001f7e4ff */
[----:B------:R-:W-:Y:S02]  /*c7160*/  IADD3 RZ, P1, PT, R174, R100, RZ ;  /* 0x00000064aeff7210 */ /* 0x000fe40007f3e0ff */
[----:B------:R-:W-:Y:S02]  /*c7170*/  IADD3 R102, P2, PT, R7, R102, RZ ;  /* 0x0000006607667210 */ /* 0x000fe40007f5e0ff */
[----:B------:R-:W-:Y:S02]  /*c7180*/  IADD3.X R7, PT, PT, RZ, RZ, R115, P3, P5 ;  /* 0x000000ffff077210 */ /* 0x000fe40001fea473 */
[----:B------:R-:W-:Y:S02]  /*c7190*/  IADD3.X RZ, P1, PT, R175, R91, RZ, P1, !PT ;  /* 0x0000005bafff7210 */ /* 0x000fe40000f3e4ff */
[----:B------:R-:W-:Y:S02]  /*c71a0*/  IADD3.X RZ, P0, PT, R163, R193, RZ, P0, !PT ;  /* 0x000000c1a3ff7210 */ /* 0x000fe4000071e4ff */
[----:B------:R-:W-:-:S02]  /*c71b0*/  IADD3 RZ, P3, PT, RZ, R38, RZ ;  /* 0x00000026ffff7210 */ /* 0x000fc40007f7e0ff */
[----:B------:R-:W-:Y:S01]  /*c71c0*/  IADD3.X R103, P2, PT, R62, R65, RZ, P2, !PT ;  /* 0x000000413e677210 */ /* 0x000fe2000175e4ff */
[----:B------:R-:W-:Y:S01]  /*c71d0*/  IMAD.WIDE.U32 R62, R191, R4, R128 ;  /* 0x00000004bf3e7225 */ /* 0x000fe200078e0080 */
[----:B------:R-:W-:Y:S02]  /*c71e0*/  IADD3.X R9, P1, PT, RZ, R94, RZ, P1, !PT ;  /* 0x0000005eff097210 */ /* 0x000fe40000f3e4ff */
[----:B------:R-:W-:Y:S01]  /*c71f0*/  IADD3.X R23, P0, PT, RZ, R88, RZ, P0, !PT ;  /* 0x00000058ff177210 */ /* 0x000fe2000071e4ff */
[----:B------:R-:W-:Y:S01]  /*c7200*/  IMAD.IADD R19, R63, 0x1, R18 ;  /* 0x000000013f137824 */ /* 0x000fe200078e0212 */
[----:B------:R-:W-:Y:S02]  /*c7210*/  IADD3.X RZ, P3, PT, RZ, R39, RZ, P3, !PT ;  /* 0x00000027ffff7210 */ /* 0x000fe40001f7e4ff */
[----:B------:R-:W-:Y:S02]  /*c7220*/  IADD3.X R9, P5, PT, RZ, R9, RZ, P2, !PT ;  /* 0x00000009ff097210 */ /* 0x000fe400017be4ff */
[----:B------:R-:W-:-:S02]  /*c7230*/  IADD3.X R23, P3, PT, RZ, R23, RZ, P3, !PT ;  /* 0x00000017ff177210 */ /* 0x000fc40001f7e4ff */
[----:B------:R-:W-:Y:S02]  /*c7240*/  IADD3.X R20, PT, PT, RZ, RZ, R95, P5, P1 ;  /* 0x000000ffff147210 */ /* 0x000fe40002fe245f */
[----:B------:R-:W-:Y:S02]  /*c7250*/  IADD3.X R88, PT, PT, RZ, RZ, R89, P3, P0 ;  /* 0x000000ffff587210 */ /* 0x000fe40001fe0459 */
[----:B------:R-:W-:Y:S02]  /*c7260*/  IADD3 RZ, P1, PT, R40, R106, RZ ;  /* 0x0000006a28ff7210 */ /* 0x000fe40007f3e0ff */
[----:B------:R-:W-:Y:S01]  /*c7270*/  IADD3 R18, P0, PT, R23, R62, RZ ;  /* 0x0000003e17127210 */ /* 0x000fe20007f1e0ff */
[----:B------:R-:W-:Y:S01]  /*c7280*/  IMAD R23, R39, -0x30003, RZ ;  /* 0xfffcfffd27177824 */ /* 0x000fe200078e02ff */
[----:B------:R-:W-:Y:S01]  /*c7290*/  IADD3.X RZ, P1, PT, R41, R75, RZ, P1, !PT ;  /* 0x0000004b29ff7210 */ /* 0x000fe20000f3e4ff */
[----:B------:R-:W-:Y:S01]  /*c72a0*/  IMAD.WIDE.U32 R62, R98, 0x397fe69a, R40 ;  /* 0x397fe69a623e7825 */ /* 0x000fe200078e0028 */
[----:B------:R-:W-:-:S02]  /*c72b0*/  IADD3 RZ, P2, PT, R128, R46, RZ ;  /* 0x0000002e80ff7210 */ /* 0x000fc40007f5e0ff */
[----:B------:R-:W-:Y:S01]  /*c72c0*/  IADD3.X R44, P4, PT, RZ, RZ, RZ, P4, !PT ;  /* 0x000000ffff2c7210 */ /* 0x000fe2000279e4ff */
[C---:B------:R-:W-:Y:S01]  /*c72d0*/  IMAD.WIDE.U32 R40, R38.reuse, -0x30003, RZ ;  /* 0xfffcfffd26287825 */ /* 0x040fe200078e00ff */
[----:B------:R-:W-:Y:S02]  /*c72e0*/  IADD3.X R65, P6, PT, RZ, RZ, RZ, P6, !PT ;  /* 0x000000ffff417210 */ /* 0x000fe400037de4ff */
[----:B------:R-:W-:Y:S01]  /*c72f0*/  IADD3.X RZ, P2, PT, R129, R113, RZ, P2, !PT ;  /* 0x0000007181ff7210 */ /* 0x000fe2000175e4ff */
[----:B------:R-:W-:Y:S01]  /*c7300*/  IMAD R23, R38, -0x760c0004, R23 ;  /* 0x89f3fffc26177824 */ /* 0x000fe200078e0217 */
[----:B------:R-:W-:Y:S01]  /*c7310*/  IADD3 R65, P5, PT, R65, R44, RZ ;  /* 0x0000002c41417210 */ /* 0x000fe20007fbe0ff */
[----:B------:R-:W-:Y:S01]  /*c7320*/  IMAD.X R46, RZ, RZ, RZ, P4 ;  /* 0x000000ffff2e7224 */ /* 0x000fe200020e06ff */
[----:B------:R-:W-:Y:S01]  /*c7330*/  IADD3.X R19, P0, PT, R19, R88, RZ, P0, !PT ;  /* 0x0000005813137210 */ /* 0x000fe2000071e4ff */
[----:B------:R-:W-:Y:S01]  /*c7340*/  IMAD.IADD R43, R41, 0x1, R23 ;  /* 0x00000001292b7824 */ /* 0x000fe200078e0217 */
[----:B------:R-:W-:Y:S01]  /*c7350*/  IADD3.X R44, P3, PT, RZ, R92, RZ, P2, !PT ;  /* 0x0000005cff2c7210 */ /* 0x000fe2000177e4ff */
[----:B------:R-:W-:Y:S01]  /*c7360*/  IMAD.WIDE.U32 R192, R40, -0x4eac0001, RZ ;  /* 0xb153ffff28c07825 */ /* 0x000fe200078e00ff */
[----:B------:R-:W-:-:S02]  /*c7370*/  IADD3 RZ, P4, PT, R96, R110, RZ ;  /* 0x0000006e60ff7210 */ /* 0x000fc40007f9e0ff */
[----:B------:R-:W-:Y:S01]  /*c7380*/  IADD3.X R41, P0, PT, RZ, R44, RZ, P0, !PT ;  /* 0x0000002cff297210 */ /* 0x000fe2000071e4ff */
[----:B------:R-:W-:Y:S01]  /*c7390*/  IMAD.WIDE.U32 R122, R43, -0xc7aed41, RZ ;  /* 0xf38512bf2b7a7825 */ /* 0x000fe200078e00ff */
[----:B------:R-:W-:Y:S02]  /*c73a0*/  IADD3.X R44, PT, PT, R46, RZ, RZ, P5, P6 ;  /* 0x000000ff2e2c7210 */ /* 0x000fe40002fec4ff */
[----:B------:R-:W-:Y:S01]  /*c73b0*/  IADD3.X RZ, P4, PT, R97, R17, RZ, P4, !PT ;  /* 0x0000001161ff7210 */ /* 0x000fe2000279e4ff */
[C---:B------:R-:W-:Y:S01]  /*c73c0*/  IMAD.WIDE.U32 R210, R43.reuse, -0x4eac0001, RZ ;  /* 0xb153ffff2bd27825 */ /* 0x040fe200078e00ff */
[----:B------:R-:W-:Y:S02]  /*c73d0*/  IADD3 R23, P2, PT, R64, R65, RZ ;  /* 0x0000004140177210 */ /* 0x000fe40007f5e0ff */
[----:B------:R-:W-:Y:S01]  /*c73e0*/  IADD3.X R17, PT, PT, RZ, RZ, R93, P0, P3 ;  /* 0x000000ffff117210 */ /* 0x000fe200007e645d */
[----:B------:R-:W-:Y:S01]  /*c73f0*/  IMAD.WIDE.U32 R88, R43, 0x397fe69a, RZ ;  /* 0x397fe69a2b587825 */ /* 0x000fe200078e00ff */
[----:B------:R-:W-:-:S03]  /*c7400*/  IADD3.X R7, P2, PT, R7, R44, RZ, P2, !PT ;  /* 0x0000002c07077210 */ /* 0x000fc6000175e4ff */
[----:B------:R-:W-:-:S04]  /*c7410*/  IMAD.WIDE.U32 R122, P5, R40, 0x64774b84, R122 ;  /* 0x64774b84287a7825 */ /* 0x000fc800078a007a */
[----:B------:R-:W-:-:S04]  /*c7420*/  IMAD.WIDE.U32 R214, R43, -0x5555, RZ ;  /* 0xffffaaab2bd67825 */ /* 0x000fc800078e00ff */
        /* <DEDUP_REMOVED lines=13> */
[----:B------:R-:W-:Y:S01]  /*c7500*/  IADD3 R91, P3, PT, R214, R65, RZ ;  /* 0x00000041d65b7210 */ /* 0x000fe20007f7e0ff */
[----:B------:R-:W-:Y:S01]  /*c7510*/  IMAD.WIDE.U32.X R182, R43, 0x1eabfffe, R182, P5 ;  /* 0x1eabfffe2bb67825 */ /* 0x000fe200028e04b6 */
[----:B------:R-:W-:-:S03]  /*c7520*/  IADD3 R115, P5, PT, R122, R115, RZ ;  /* 0x000000737a737210 */ /* 0x000fc60007fbe0ff */
[----:B------:R-:W-:-:S04]  /*c7530*/  IMAD.WIDE.U32 R94, R43, 0x434bacd7, RZ ;  /* 0x434bacd72b5e7825 */ /* 0x000fc800078e00ff */
[----:B------:R-:W-:Y:S01]  /*c7540*/  IMAD.X R213, RZ, RZ, RZ, P0 ;  /* 0x000000ffffd57224 */ /* 0x000fe200000e06ff */
[----:B------:R-:W-:Y:S01]  /*c7550*/  IADD3 RZ, P0, PT, R38, R64, RZ ;  /* 0x0000004026ff7210 */ /* 0x000fe20007f1e0ff */
[----:B------:R-:W-:-:S03]  /*c7560*/  IMAD.WIDE.U32 R162, R40, -0x94f09dc, RZ ;  /* 0xf6b0f62428a27825 */ /* 0x000fc600078e00ff */
[----:B------:R-:W-:Y:S01]  /*c7570*/  IADD3.X RZ, P0, PT, R39, R91, RZ, P0, !PT ;  /* 0x0000005b27ff7210 */ /* 0x000fe2000071e4ff */
[----:B------:R-:W-:Y:S02]  /*c7580*/  IMAD.MOV.U32 R212, RZ, RZ, R215 ;  /* 0x000000ffffd47224 */ /* 0x000fe400078e00d7 */
[----:B------:R-:W-:Y:S02]  /*c7590*/  IMAD.MOV.U32 R112, RZ, RZ, R123 ;  /* 0x000000ffff707224 */ /* 0x000fe400078e007b */
[----:B------:R-:W-:Y:S01]  /*c75a0*/  IMAD.WIDE.U32.X R212, R43, -0x46010001, R212, P3 ;  /* 0xb9feffff2bd47825 */ /* 0x000fe200018e04d4 */
[----:B------:R-:W-:-:S03]  /*c75b0*/  IADD3 R125, P3, PT, R174, R163, RZ ;  /* 0x000000a3ae7d7210 */ /* 0x000fc60007f7e0ff */
[----:B------:R-:W-:Y:S02]  /*c75c0*/  IMAD.IADD R75, R63, 0x1, R68 ;  /* 0x000000013f4b7824 */ /* 0x000fe400078e0244 */
        /* <DEDUP_REMOVED lines=8> */
[----:B------:R-:W-:Y:S01]  /*c7650*/  IMAD.WIDE.U32 R96, R188, R191, R96 ;  /* 0x000000bfbc607225 */ /* 0x000fe200078e0060 */
[----:B------:R-:W-:-:S03]  /*c7660*/  IADD3.X R44, PT, PT, RZ, RZ, R71, P5, P1 ;  /* 0x000000ffff2c7210 */ /* 0x000fc60002fe2447 */
        /* <DEDUP_REMOVED lines=34> */
[----:B------:R-:W-:Y:S02]  /*c7890*/  IADD3 RZ, P1, PT, R218, R134, RZ ;  /* 0x00000086daff7210 */ /* 0x000fe40007f3e0ff */
[----:B------:R-:W-:Y:S02]  /*c78a0*/  IADD3 R18, P6, PT, R19, R18, RZ ;  /* 0x0000001213127210 */ /* 0x000fe40007fde0ff */
[----:B------:R-:W-:Y:S02]  /*c78b0*/  IADD3.X R213, PT, PT, RZ, RZ, R213, P4, P0 ;  /* 0x000000ffffd57210 */ /* 0x000fe400027e04d5 */
[----:B------:R-:W-:-:S02]  /*c78c0*/  IADD3 RZ, P5, PT, R96, R162, RZ ;  /* 0x000000a260ff7210 */ /* 0x000fc40007fbe0ff */
[----:B------:R-:W-:Y:S01]  /*c78d0*/  IADD3.X RZ, P1, PT, R219, R87, RZ, P1, !PT ;  /* 0x00000057dbff7210 */ /* 0x000fe20000f3e4ff */
[----:B------:R-:W-:Y:S01]  /*c78e0*/  IMAD.WIDE.U32 R218, R191, R184, R218 ;  /* 0x000000b8bfda7225 */ /* 0x000fe200078e00da */
[----:B------:R-:W-:Y:S02]  /*c78f0*/  IADD3.X R19, P6, PT, R210, R213, RZ, P6, !PT ;  /* 0x000000d5d2137210 */ /* 0x000fe400037de4ff */
[----:B------:R-:W-:Y:S01]  /*c7900*/  IADD3.X R17, P0, PT, RZ, R182, RZ, P3, !PT ;  /* 0x000000b6ff117210 */ /* 0x000fe20001f1e4ff */
[----:B------:R-:W-:Y:S01]  /*c7910*/  IMAD.IADD R136, R219, 0x1, R136 ;  /* 0x00000001db887824 */ /* 0x000fe200078e0288 */
[----:B------:R-:W-:Y:S01]  /*c7920*/  IADD3.X RZ, P5, PT, R97, R125, RZ, P5, !PT ;  /* 0x0000007d61ff7210 */ /* 0x000fe20002fbe4ff */
[----:B------:R-:W-:Y:S01]  /*c7930*/  IMAD.WIDE.U32 R96, R40, -0x94f09dc, R96 ;  /* 0xf6b0f62428607825 */ /* 0x000fe200078e0060 */
[----:B------:R-:W-:Y:S02]  /*c7940*/  IADD3.X R17, P6, PT, RZ, R17, RZ, P6, !PT ;  /* 0x00000011ff117210 */ /* 0x000fe400037de4ff */
[----:B------:R-:W-:Y:S01]  /*c7950*/  IADD3 R218, P3, PT, R39, R218, RZ ;  /* 0x000000da27da7210 */ /* 0x000fe20007f7e0ff */
[----:B------:R-:W-:Y:S01]  /*c7960*/  IMAD.IADD R174, R97, 0x1, R174 ;  /* 0x0000000161ae7824 */ /* 0x000fe200078e02ae */
[----:B------:R-:W-:Y:S01]  /*c7970*/  IADD3.X R183, PT, PT, RZ, RZ, R183, P6, P0 ;  /* 0x000000ffffb77210 */ /* 0x000fe200037e04b7 */
[----:B------:R-:W-:Y:S01]  /*c7980*/  IMAD.WIDE.U32 R68, R184, R185, R18 ;  /* 0x000000b9b8447225 */ /* 0x000fe200078e0012 */
[----:B------:R-:W-:-:S02]  /*c7990*/  IADD3 R96, P0, PT, R17, R96, RZ ;  /* 0x0000006011607210 */ /* 0x000fc40007f1e0ff */
[----:B------:R-:W-:Y:S01]  /*c79a0*/  IADD3.X R219, P3, PT, R136, R153, RZ, P3, !PT ;  /* 0x0000009988db7210 */ /* 0x000fe20001f7e4ff */
[----:B------:R-:W-:Y:S01]  /*c79b0*/  IMAD.IADD R91, R69, 0x1, R90 ;  /* 0x00000001455b7824 */ /* 0x000fe200078e025a */
[----:B------:R-:W-:Y:S01]  /*c79c0*/  IADD3.X R17, P1, PT, RZ, R154, RZ, P1, !PT ;  /* 0x0000009aff117210 */ /* 0x000fe20000f3e4ff */
[----:B------:R-:W-:Y:S01]  /*c79d0*/  IMAD.MOV.U32 R90, RZ, RZ, R68 ;  /* 0x000000ffff5a7224 */ /* 0x000fe200078e0044 */
[----:B------:R-:W-:Y:S02]  /*c79e0*/  IADD3 RZ, P4, PT, R192, R114, RZ ;  /* 0x00000072c0ff7210 */ /* 0x000fe40007f9e0ff */
[----:B------:R-:W-:Y:S02]  /*c79f0*/  IADD3 R38, P6, PT, R20, R23, RZ ;  /* 0x0000001714267210 */ /* 0x000fe40007fde0ff */
[----:B------:R-:W-:Y:S02]  /*c7a00*/  IADD3.X R23, P3, PT, RZ, R17, RZ, P3, !PT ;  /* 0x00000011ff177210 */ /* 0x000fe40001f7e4ff */
[----:B------:R-:W-:-:S02]  /*c7a10*/  IADD3.X R97, P0, PT, R174, R183, RZ, P0, !PT ;  /* 0x000000b7ae617210 */ /* 0x000fc4000071e4ff */
[----:B------:R-:W-:Y:S02]  /*c7a20*/  IADD3.X R17, P5, PT, RZ, R128, RZ, P5, !PT ;  /* 0x00000080ff117210 */ /* 0x000fe40002fbe4ff */
[----:B------:R-:W-:Y:S01]  /*c7a30*/  IADD3.X RZ, P4, PT, R193, R115, RZ, P4, !PT ;  /* 0x00000073c1ff7210 */ /* 0x000fe2000279e4ff */
[----:B------:R-:W-:Y:S01]  /*c7a40*/  IMAD.WIDE.U32 R192, R40, -0xc7aed41, R192 ;  /* 0xf38512bf28c07825 */ /* 0x000fe200078e00c0 */
[----:B------:R-:W-:Y:S02]  /*c7a50*/  IADD3.X R155, PT, PT, RZ, RZ, R155, P3, P1 ;  /* 0x000000ffff9b7210 */ /* 0x000fe40001fe249b */
[----:B------:R-:W-:Y:S01]  /*c7a60*/  IADD3.X R17, P1, PT, RZ, R17, RZ, P0, !PT ;  /* 0x00000011ff117210 */ /* 0x000fe2000073e4ff */
[----:B------:R-:W-:Y:S01]  /*c7a70*/  IMAD.IADD R122, R193, 0x1, R122 ;  /* 0x00000001c17a7824 */ /* 0x000fe200078e027a */
[----:B------:R-:W-:Y:S02]  /*c7a80*/  IADD3.X R39, P6, PT, R44, R7, RZ, P6, !PT ;  /* 0x000000072c277210 */ /* 0x000fe400037de4ff */
[----:B------:R-:W-:-:S02]  /*c7a90*/  IADD3 R192, P3, PT, R17, R192, RZ ;  /* 0x000000c011c07210 */ /* 0x000fc40007f7e0ff */
[----:B------:R-:W-:Y:S01]  /*c7aa0*/  IADD3.X R129, PT, PT, RZ, RZ, R129, P1, P5 ;  /* 0x000000ffff817210 */ /* 0x000fe20000fea481 */
[----:B------:R-:W-:Y:S01]  /*c7ab0*/  IMAD.WIDE.U32 R70, R191, R187, R38 ;  /* 0x000000bbbf467225 */ /* 0x000fe200078e0026 */
[----:B------:R-:W-:Y:S02]  /*c7ac0*/  IADD3.X R7, P4, PT, RZ, R112, RZ, P4, !PT ;  /* 0x00000070ff077210 */ /* 0x000fe4000279e4ff */
[----:B------:R-:W-:Y:S01]  /*c7ad0*/  IADD3.X R193, P3, PT, R122, R129, RZ, P3, !PT ;  /* 0x000000817ac17210 */ /* 0x000fe20001f7e4ff */
[----:B------:R-:W-:Y:S01]  /*c7ae0*/  IMAD.IADD R138, R71, 0x1, R138 ;  /* 0x00000001478a7824 */ /* 0x000fe200078e028a */
[----:B------:R-:W-:Y:S02]  /*c7af0*/  IADD3 RZ, P0, PT, R38, R142, RZ ;  /* 0x0000008e26ff7210 */ /* 0x000fe40007f1e0ff */
[----:B------:R-:W-:Y:S02]  /*c7b00*/  IADD3.X R7, P3, PT, RZ, R7, RZ, P3, !PT ;  /* 0x00000007ff077210 */ /* 0x000fe40001f7e4ff */
[----:B------:R-:W-:Y:S01]  /*c7b10*/  IADD3.X RZ, P0, PT, R39, R99, RZ, P0, !PT ;  /* 0x0000006327ff7210 */ /* 0x000fe2000071e4ff */
[----:B------:R-:W-:Y:S01]  /*c7b20*/  IMAD.WIDE.U32 R38, R40, 0x434bacd7, R218 ;  /* 0x434bacd728267825 */ /* 0x000fe200078e00da */
[----:B------:R-:W-:-:S02]  /*c7b30*/  IADD3.X R113, PT, PT, RZ, RZ, R113, P3, P4 ;  /* 0x000000ffff717210 */ /* 0x000fc40001fe8471 */
[----:B------:R-:W-:Y:S01]  /*c7b40*/  IADD3 R70, P4, PT, R23, R70, RZ ;  /* 0x0000004617467210 */ /* 0x000fe20007f9e0ff */
[----:B------:R-:W-:Y:S01]  /*c7b50*/  IMAD.IADD R94, R39, 0x1, R94 ;  /* 0x00000001275e7824 */ /* 0x000fe200078e025e */
[----:B------:R-:W-:Y:S02]  /*c7b60*/  IADD3 RZ, P1, PT, R218, R92, RZ ;  /* 0x0000005cdaff7210 */ /* 0x000fe40007f3e0ff */
[----:B------:R-:W-:Y:S02]  /*c7b70*/  IADD3.X R71, P4, PT, R138, R155, RZ, P4, !PT ;  /* 0x0000009b8a477210 */ /* 0x000fe4000279e4ff */
[----:B------:R-:W-:Y:S02]  /*c7b80*/  IADD3.X R17, P0, PT, RZ, R156, RZ, P0, !PT ;  /* 0x0000009cff117210 */ /* 0x000fe4000071e4ff */
[----:B------:R-:W-:Y:S01]  /*c7b90*/  IADD3 R38, P3, PT, R7, R38, RZ ;  /* 0x0000002607267210 */ /* 0x000fe20007f7e0ff */
[----:B------:R-:W-:Y:S01]  /*c7ba0*/  IMAD.WIDE.U32 R40, R40, 0x397fe69a, R70 ;  /* 0x397fe69a28287825 */ /* 0x000fe200078e0046 */
[----:B------:R-:W-:-:S02]  /*c7bb0*/  IADD3.X RZ, P1, PT, R219, R46, RZ, P1, !PT ;  /* 0x0000002edbff7210 */ /* 0x000fc40000f3e4ff */
[----:B------:R-:W-:Y:S01]  /*c7bc0*/  IADD3 RZ, P5, PT, R18, R104, RZ ;  /* 0x0000006812ff7210 */ /* 0x000fe20007fbe0ff */
[----:B------:R-:W-:Y:S01]  /*c7bd0*/  IMAD.IADD R88, R41, 0x1, R88 ;  /* 0x0000000129587824 */ /* 0x000fe200078e0258 */
[----:B------:R-:W-:Y:S02]  /*c7be0*/  IADD3.X R17, P4, PT, RZ, R17, RZ, P4, !PT ;  /* 0x00000011ff117210 */ /* 0x000fe4000279e4ff */
[----:B------:R-:W-:Y:S02]  /*c7bf0*/  IADD3.X R39, P3, PT, R94, R113, RZ, P3, !PT ;  /* 0x000000715e277210 */ /* 0x000fe40001f7e4ff */
[----:B------:R-:W-:Y:S02]  /*c7c00*/  IADD3.X R7, P1, PT, RZ, R62, RZ, P1, !PT ;  /* 0x0000003eff077210 */ /* 0x000fe40000f3e4ff */
[----:B------:R-:W-:Y:S02]  /*c7c10*/  IADD3.X R23, P2, PT, RZ, RZ, RZ, P2, !PT ;  /* 0x000000ffff177210 */ /* 0x000fe4000175e4ff */
[----:B------:R-:W-:-:S02]  /*c7c20*/  IADD3.X R20, P6, PT, RZ, RZ, RZ, P6, !PT ;  /* 0x000000ffff147210 */ /* 0x000fc400037de4ff */
[----:B------:R-:W-:Y:S02]  /*c7c30*/  IADD3.X RZ, P5, PT, R19, R105, RZ, P5, !PT ;  /* 0x0000006913ff7210 */ /* 0x000fe40002fbe4ff */
[----:B------:R-:W-:Y:S02]  /*c7c40*/  IADD3.X R156, PT, PT, RZ, RZ, R157, P4, P0 ;  /* 0x000000ffff9c7210 */ /* 0x000fe400027e049d */
[----:B------:R-:W-:Y:S02]  /*c7c50*/  IADD3.X R19, P4, PT, RZ, R7, RZ, P3, !PT ;  /* 0x00000007ff137210 */ /* 0x000fe40001f9e4ff */
[----:B------:R-:W-:Y:S01]  /*c7c60*/  IADD3 R18, P3, PT, R20, R23, RZ ;  /* 0x0000001714127210 */ /* 0x000fe20007f7e0ff */
[----:B------:R-:W-:Y:S01]  /*c7c70*/  IMAD.X R20, RZ, RZ, RZ, P2 ;  /* 0x000000ffff147224 */ /* 0x000fe200010e06ff */
[----:B------:R-:W-:Y:S01]  /*c7c80*/  IADD3 RZ, P2, PT, RZ, R68, RZ ;  /* 0x00000044ffff7210 */ /* 0x000fe20007f5e0ff */
[----:B------:R-:W-:Y:S01]  /*c7c90*/  IMAD R23, R91, -0x30003, RZ ;  /* 0xfffcfffd5b177824 */ /* 0x000fe200078e02ff */
[----:B------:R-:W-:-:S02]  /*c7ca0*/  IADD3 RZ, P0, PT, R96, R22, RZ ;  /* 0x0000001660ff7210 */ /* 0x000fc40007f1e0ff */
[----:B------:R-:W-:Y:S01]  /*c7cb0*/  IADD3.X R63, PT, PT, RZ, RZ, R63, P4, P1 ;  /* 0x000000ffff3f7210 */ /* 0x000fe200027e243f */
[----:B------:R-:W-:Y:S01]  /*c7cc0*/  IMAD R23, R68, -0x760c0004, R23 ;  /* 0x89f3fffc44177824 */ /* 0x000fe200078e0217 */
[----:B------:R-:W-:Y:S02]  /*c7cd0*/  IADD3.X R7, P5, PT, RZ, R10, RZ, P5, !PT ;  /* 0x0000000aff077210 */ /* 0x000fe40002fbe4ff */
[----:B------:R-:W-:Y:S02]  /*c7ce0*/  IADD3.X RZ, P4, PT, RZ, R91, RZ, P2, !PT ;  /* 0x0000005bffff7210 */ /* 0x000fe4000179e4ff */
[----:B------:R-:W-:Y:S01]  /*c7cf0*/  IADD3.X RZ, P0, PT, R97, R67, RZ, P0, !PT ;  /* 0x0000004361ff7210 */ /* 0x000fe2000071e4ff */
[----:B------:R-:W-:Y:S01]  /*c7d00*/  IMAD.WIDE.U32 R96, R184, R4, R96 ;  /* 0x00000004b8607225 */ /* 0x000fe200078e0060 */
[----:B------:R-:W-:Y:S02]  /*c7d10*/  IADD3 RZ, P1, PT, R70, R64, RZ ;  /* 0x0000004046ff7210 */ /* 0x000fe40007f3e0ff */
[----:B------:R-:W-:Y:S01]  /*c7d20*/  IADD3.X R7, P4, PT, RZ, R7, RZ, P4, !PT ;  /* 0x00000007ff077210 */ /* 0x000fe2000279e4ff */
[----:B------:R-:W-:Y:S01]  /*c7d30*/  IMAD.IADD R74, R97, 0x1, R74 ;  /* 0x00000001614a7824 */ /* 0x000fe200078e024a */
[----:B------:R-:W-:-:S02]  /*c7d40*/  IADD3.X RZ, P2, PT, R71, R9, RZ, P1, !PT ;  /* 0x0000000947ff7210 */ /* 0x000fc40000f5e4ff */
[----:B------:R-:W-:Y:S02]  /*c7d50*/  IADD3 R10, P1, PT, R7, R96, RZ ;  /* 0x00000060070a7210 */ /* 0x000fe40007f3e0ff */
[----:B------:R-:W-:Y:S02]  /*c7d60*/  IADD3.X R11, PT, PT, RZ, RZ, R11, P4, P5 ;  /* 0x000000ffff0b7210 */ /* 0x000fe400027ea40b */
[----:B------:R-:W-:Y:S02]  /*c7d70*/  IADD3 RZ, P4, PT, R192, R8, RZ ;  /* 0x00000008c0ff7210 */ /* 0x000fe40007f9e0ff */
[----:B------:R-:W-:Y:S02]  /*c7d80*/  IADD3.X R7, PT, PT, R20, RZ, RZ, P3, P6 ;  /* 0x000000ff14077210 */ /* 0x000fe40001fec4ff */
[----:B------:R-:W-:Y:S02]  /*c7d90*/  IADD3 R17, P5, PT, R17, R18, RZ ;  /* 0x0000001211117210 */ /* 0x000fe40007fbe0ff */
[----:B------:R-:W-:Y:S01]  /*c7da0*/  IADD3 R8, P3, PT, R19, R40, RZ ;  /* 0x0000002813087210 */ /* 0x000fe20007f7e0ff */
[----:B------:R-:W-:Y:S01]  /*c7db0*/  IMAD.WIDE.U32 R18, R68, -0x30003, RZ ;  /* 0xfffcfffd44127825 */ /* 0x000fe200078e00ff */
[----:B------:R-:W-:-:S02]  /*c7dc0*/  IADD3.X R20, P2, PT, RZ, R216, RZ, P2, !PT ;  /* 0x000000d8ff147210 */ /* 0x000fc4000175e4ff */
[----:B------:R-:W-:Y:S01]  /*c7dd0*/  IADD3.X R9, P3, PT, R88, R63, RZ, P3, !PT ;  /* 0x0000003f58097210 */ /* 0x000fe20001f7e4ff */
[----:B------:R-:W-:Y:S01]  /*c7de0*/  IMAD.IADD R67, R19, 0x1, R23 ;  /* 0x0000000113437824 */ /* 0x000fe200078e0217 */
[----:B------:R-:W-:Y:S01]  /*c7df0*/  IADD3.X R11, P6, PT, R74, R11, RZ, P1, !PT ;  /* 0x0000000b4a0b7210 */ /* 0x000fe20000fde4ff */
[----:B------:R-:W-:Y:S01]  /*c7e00*/  IMAD.WIDE.U32 R70, R18, -0x4eac0001, RZ ;  /* 0xb153ffff12467825 */ /* 0x000fe200078e00ff */
[----:B------:R-:W-:Y:S02]  /*c7e10*/  IADD3.X RZ, P1, PT, R193, R45, RZ, P4, !PT ;  /* 0x0000002dc1ff7210 */ /* 0x000fe4000273e4ff */
[----:B------:R-:W-:Y:S01]  /*c7e20*/  IADD3.X R105, P4, PT, RZ, R72, RZ, P0, !PT ;  /* 0x00000048ff697210 */ /* 0x000fe2000079e4ff */
[----:B------:R-:W-:Y:S01]  /*c7e30*/  IMAD.WIDE.U32 R40, R67, -0x94f09dc, RZ ;  /* 0xf6b0f62443287825 */ /* 0x000fe200078e00ff */
[----:B------:R-:W-:Y:S02]  /*c7e40*/  IADD3.X R20, P3, PT, RZ, R20, RZ, P3, !PT ;  /* 0x00000014ff147210 */ /* 0x000fe40001f7e4ff */
[----:B------:R-:W-:Y:S01]  /*c7e50*/  IADD3.X R105, P6, PT, RZ, R105, RZ, P6, !PT ;  /* 0x00000069ff697210 */ /* 0x000fe200037de4ff */
[----:B------:R-:W-:Y:S01]  /*c7e60*/  IMAD.WIDE.U32 R192, R188, R184, R192 ;  /* 0x000000b8bcc07225 */ /* 0x000fe200078e00c0 */
[----:B------:R-:W-:-:S02]  /*c7e70*/  IADD3.X R216, PT, PT, RZ, RZ, R217, P3, P2 ;  /* 0x000000ffffd87210 */ /* 0x000fc40001fe44d9 */
[----:B------:R-:W-:Y:S01]  /*c7e80*/  IADD3.X R113, PT, PT, RZ, RZ, R73, P6, P4 ;  /* 0x000000ffff717210 */ /* 0x000fe200037e8449 */
[----:B------:R-:W-:Y:S01]  /*c7e90*/  IMAD.WIDE.U32 R22, R67, -0x5555, RZ ;  /* 0xffffaaab43167825 */ /* 0x000fe200078e00ff */
[----:B------:R-:W-:-:S03]  /*c7ea0*/  IADD3.X R7, P0, PT, R156, R7, RZ, P5, !PT ;  /* 0x000000079c077210 */ /* 0x000fc60002f1e4ff */
[----:B------:R-:W-:-:S04]  /*c7eb0*/  IMAD.WIDE.U32 R44, R67, -0x4eac0001, RZ ;  /* 0xb153ffff432c7825 */ /* 0x000fc800078e00ff */
[----:B------:R-:W-:-:S04]  /*c7ec0*/  IMAD.WIDE.U32 R64, R67, 0x397fe69a, RZ ;  /* 0x397fe69a43407825 */ /* 0x000fc800078e00ff */
[----:B------:R-:W-:-:S04]  /*c7ed0*/  IMAD.WIDE.U32 R40, P2, R18, 0x6730d2a0, R40 ;  /* 0x6730d2a012287825 */ /* 0x000fc80007840028 */
[----:B------:R-:W-:Y:S02]  /*c7ee0*/  IMAD.IADD R46, R193, 0x1, R42 ;  /* 0x00000001c12e7824 */ /* 0x000fe400078e022a */
[----:B------:R-:W-:-:S04]  /*c7ef0*/  IMAD.WIDE.U32 R42, R67, -0xc7aed41, RZ ;  /* 0xf38512bf432a7825 */ /* 0x000fc800078e00ff */
[----:B------:R-:W-:-:S04]  /*c7f00*/  IMAD.WIDE.U32 R62, R67, 0x434bacd7, RZ ;  /* 0x434bacd7433e7825 */ /* 0x000fc800078e00ff */
[----:B------:R-:W-:-:S04]  /*c7f10*/  IMAD.WIDE.U32 R22, P4, R18, -0x46010001, R22 ;  /* 0xb9feffff12167825 */ /* 0x000fc80007880016 */
[----:B------:R-:W-:Y:S02]  /*c7f20*/  IMAD.X R93, RZ, RZ, RZ, P2 ;  /* 0x000000ffff5d7224 */ /* 0x000fe400010e06ff */
[----:B------:R-:W-:-:S04]  /*c7f30*/  IMAD.WIDE.U32 R72, R18, -0x5555, RZ ;  /* 0xffffaaab12487825 */ /* 0x000fc800078e00ff */
[----:B------:R-:W-:Y:S01]  /*c7f40*/  IMAD.WIDE.U32 R44, P6, R18, 0x1eabfffe, R44 ;  /* 0x1eabfffe122c7825 */ /* 0x000fe200078c002c */
[----:B------:R-:W-:-:S03]  /*c7f50*/  IADD3 RZ, P3, PT, R68, R72, RZ ;  /* 0x0000004844ff7210 */ /* 0x000fc60007f7e0ff */
[----:B------:R-:W-:-:S04]  /*c7f60*/  IMAD.WIDE.U32 R64, P2, R18, 0x1a0111ea, R64 ;  /* 0x1a0111ea12407825 */ /* 0x000fc80007840040 */
        /* <DEDUP_REMOVED lines=8> */
[----:B------:R-:W-:Y:S01]  /*c7ff0*/  IMAD.WIDE.U32 R72, R18, -0xc7aed41, RZ ;  /* 0xf38512bf12487825 */ /* 0x000fe200078e00ff */
[----:B------:R-:W-:-:S03]  /*c8000*/  IADD3.X RZ, P3, PT, R91, R115, RZ, P3, !PT ;  /* 0x000000735bff7210 */ /* 0x000fc60001f7e4ff */
[----:B------:R-:W-:Y:S02]  /*c8010*/  IMAD.MOV.U32 R94, RZ, RZ, R45 ;  /* 0x000000ffff5e7224 */ /* 0x000fe400078e002d */
[----:B------:R-:W-:Y:S01]  /*c8020*/  IMAD.X R89, RZ, RZ, RZ, P5 ;  /* 0x000000ffff597224 */ /* 0x000fe200028e06ff */
[----:B------:R-:W-:Y:S01]  /*c8030*/  IADD3 RZ, P5, PT, R10, R70, RZ ;  /* 0x000000460aff7210 */ /* 0x000fe20007fbe0ff */
[----:B------:R-:W-:Y:S01]  /*c8040*/  IMAD.X R87, RZ, RZ, RZ, P4 ;  /* 0x000000ffff577224 */ /* 0x000fe200020e06ff */
[----:B------:R-:W-:Y:S01]  /*c8050*/  IADD3 R97, P4, PT, R40, R97, RZ ;  /* 0x0000006128617210 */ /* 0x000fe20007f9e0ff */
[----:B------:R-:W-:Y:S01]  /*c8060*/  IMAD.WIDE.U32 R70, R18, 0x434bacd7, RZ ;  /* 0x434bacd712467825 */ /* 0x000fe200078e00ff */
[----:B------:R-:W-:-:S03]  /*c8070*/  IADD3.X RZ, P5, PT, R11, R117, RZ, P5, !PT ;  /* 0x000000750bff7210 */ /* 0x000fc60002fbe4ff */
[----:B------:R-:W-:Y:S02]  /*c8080*/  IMAD.MOV.U32 R92, RZ, RZ, R41 ;  /* 0x000000ffff5c7224 */ /* 0x000fe400078e0029 */
        /* <DEDUP_REMOVED lines=8> */
[----:B------:R-:W-:Y:S01]  /*c8110*/  IMAD.WIDE.U32.X R102, R67, -0x46010001, R102, P6 ;  /* 0xb9feffff43667825 */ /* 0x000fe200030e0466 */
[----:B------:R-:W-:-:S03]  /*c8120*/  IADD3 R192, P6, PT, R105, R192, RZ ;  /* 0x000000c069c07210 */ /* 0x000fc60007fde0ff */
[----:B------:R-:W-:Y:S01]  /*c8130*/  IMAD.WIDE.U32 R98, R18, -0x5555, R90 ;  /* 0xffffaaab12627825 */ /* 0x000fe200078e005a */
[----:B------:R-:W-:Y:S02]  /*c8140*/  IADD3.X R193, P6, PT, R46, R113, RZ, P6, !PT ;  /* 0x000000712ec17210 */ /* 0x000fe400037de4ff */
[----:B------:R-:W-:Y:S01]  /*c8150*/  IADD3.X R41, P3, PT, RZ, R102, RZ, P3, !PT ;  /* 0x00000066ff297210 */ /* 0x000fe20001f7e4ff */
[----:B------:R-:W-:Y:S01]  /*c8160*/  IMAD.MOV.U32 R86, RZ, RZ, R63 ;  /* 0x000000ffff567224 */ /* 0x000fe200078e003f */
[----:B------:R-:W-:Y:S01]  /*c8170*/  IADD3.X R43, P6, PT, RZ, R43, RZ, P6, !PT ;  /* 0x0000002bff2b7210 */ /* 0x000fe200037de4ff */
[C---:B------:R-:W-:Y:S01]  /*c8180*/  IMAD.WIDE.U32.X R88, R67.reuse, 0x64774b84, R88, P2 ;  /* 0x64774b8443587825 */ /* 0x040fe200010e0458 */
[----:B------:R-:W-:Y:S02]  /*c8190*/  IADD3 R19, P2, PT, R64, R69, RZ ;  /* 0x0000004540137210 */ /* 0x000fe40007f5e0ff */
[----:B------:R-:W-:Y:S01]  /*c81a0*/  IADD3.X R119, PT, PT, RZ, RZ, R119, P6, P1 ;  /* 0x000000ffff777210 */ /* 0x000fe200037e2477 */
[----:B------:R-:W-:Y:S01]  /*c81b0*/  IMAD.MOV.U32 R74, RZ, RZ, R65 ;  /* 0x000000ffff4a7224 */ /* 0x000fe200078e0041 */
[----:B------:R-:W-:Y:S01]  /*c81c0*/  IADD3 RZ, P1, PT, R192, R96, RZ ;  /* 0x00000060c0ff7210 */ /* 0x000fe20007f3e0ff */
[----:B------:R-:W-:Y:S01]  /*c81d0*/  IMAD.WIDE.U32.X R86, R67, 0x4b1ba7b6, R86, P4 ;  /* 0x4b1ba7b643567825 */ /* 0x000fe200020e0456 */
[----:B------:R-:W-:-:S02]  /*c81e0*/  IADD3 RZ, P4, PT, RZ, R98, RZ ;  /* 0x00000062ffff7210 */ /* 0x000fc40007f9e0ff */
[----:B------:R-:W-:Y:S01]  /*c81f0*/  IADD3.X RZ, P1, PT, R193, R97, RZ, P1, !PT ;  /* 0x00000061c1ff7210 */ /* 0x000fe20000f3e4ff */
[----:B------:R-:W-:Y:S02]  /*c8200*/  IMAD.IADD R22, R99, 0x1, R22 ;  /* 0x0000000163167824 */ /* 0x000fe400078e0216 */
[----:B------:R-:W-:Y:S01]  /*c8210*/  IMAD.WIDE.U32.X R74, R67, 0x1a0111ea, R74, P2 ;  /* 0x1a0111ea434a7825 */ /* 0x000fe200010e044a */
[----:B------:R-:W-:Y:S02]  /*c8220*/  IADD3 RZ, P2, PT, R38, R146, RZ ;  /* 0x0000009226ff7210 */ /* 0x000fe40007f5e0ff */
[----:B------:R-:W-:Y:S01]  /*c8230*/  IADD3.X RZ, P4, PT, RZ, R22, RZ, P4, !PT ;  /* 0x00000016ffff7210 */ /* 0x000fe2000279e4ff */
        /* <DEDUP_REMOVED lines=10> */
[----:B------:R-:W-:Y:S01]  /*c82e0*/  IMAD.WIDE.U32 R38, R184, R184, R8 ;  /* 0x000000b8b8267225 */ /* 0x000fe200078e0008 */
[----:B------:R-:W-:Y:S02]  /*c82f0*/  IADD3.X R23, P4, PT, R140, R119, RZ, P4, !PT ;  /* 0x000000778c177210 */ /* 0x000fe4000279e4ff */
[----:B------:R-:W-:Y:S01]  /*c8300*/  IADD3 RZ, P3, PT, R8, R150, RZ ;  /* 0x0000009608ff7210 */ /* 0x000fe20007f7e0ff */
[----:B------:R-:W-:Y:S01]  /*c8310*/  IMAD.WIDE.U32 R192, R18, -0x94f09dc, R192 ;  /* 0xf6b0f62412c07825 */ /* 0x000fe200078e00c0 */
[----:B------:R-:W-:-:S02]  /*c8320*/  IADD3.X R11, P6, PT, R44, R103, RZ, P6, !PT ;  /* 0x000000672c0b7210 */ /* 0x000fc400037de4ff */
[----:B------:R-:W-:Y:S01]  /*c8330*/  IADD3.X R43, P5, PT, RZ, R94, RZ, P5, !PT ;  /* 0x0000005eff2b7210 */ /* 0x000fe20002fbe4ff */
[----:B------:R-:W-:Y:S01]  /*c8340*/  IMAD.IADD R41, R193, 0x1, R40 ;  /* 0x00000001c1297824 */ /* 0x000fe200078e0228 */
[----:B------:R-:W-:Y:S01]  /*c8350*/  IADD3.X R45, P4, PT, RZ, R45, RZ, P4, !PT ;  /* 0x0000002dff2d7210 */ /* 0x000fe2000279e4ff */
[----:B------:R-:W-:Y:S01]  /*c8360*/  IMAD.IADD R144, R39, 0x1, R144 ;  /* 0x0000000127907824 */ /* 0x000fe200078e0290 */
[----:B------:R-:W-:Y:S02]  /*c8370*/  IADD3.X RZ, P3, PT, R9, R107, RZ, P3, !PT ;  /* 0x0000006b09ff7210 */ /* 0x000fe40001f7e4ff */
[----:B------:R-:W-:Y:S02]  /*c8380*/  IADD3.X R9, P6, PT, RZ, R43, RZ, P6, !PT ;  /* 0x0000002bff097210 */ /* 0x000fe400037de4ff */
[----:B------:R-:W-:Y:S02]  /*c8390*/  IADD3.X R161, PT, PT, RZ, RZ, R161, P4, P2 ;  /* 0x000000ffffa17210 */ /* 0x000fe400027e44a1 */
[----:B------:R-:W-:Y:S01]  /*c83a0*/  IADD3 R8, P4, PT, R45, R38, RZ ;  /* 0x000000262d087210 */ /* 0x000fe20007f9e0ff */
[----:B------:R-:W-:Y:S01]  /*c83b0*/  IMAD.WIDE.U32 R44, R18, -0xc7aed41, R22 ;  /* 0xf38512bf122c7825 */ /* 0x000fe200078e0016 */
[----:B------:R-:W-:-:S02]  /*c83c0*/  IADD3 R38, P2, PT, R9, R192, RZ ;  /* 0x000000c009267210 */ /* 0x000fc40007f5e0ff */
[----:B------:R-:W-:Y:S01]  /*c83d0*/  IADD3.X R94, PT, PT, RZ, RZ, R95, P6, P5 ;  /* 0x000000ffff5e7210 */ /* 0x000fe200037ea45f */
[----:B------:R-:W-:Y:S01]  /*c83e0*/  IMAD.IADD R42, R45, 0x1, R42 ;  /* 0x000000012d2a7824 */ /* 0x000fe200078e022a */
[----:B------:R-:W-:Y:S02]  /*c83f0*/  IADD3 RZ, P5, PT, R22, R72, RZ ;  /* 0x0000004816ff7210 */ /* 0x000fe40007fbe0ff */
[----:B------:R-:W-:Y:S02]  /*c8400*/  IADD3 R40, P6, PT, R20, R17, RZ ;  /* 0x0000001114287210 */ /* 0x000fe40007fde0ff */
[----:B------:R-:W-:Y:S02]  /*c8410*/  IADD3.X R39, P2, PT, R41, R94, RZ, P2, !PT ;  /* 0x0000005e29277210 */ /* 0x000fe4000175e4ff */
[----:B------:R-:W-:Y:S02]  /*c8420*/  IADD3.X R17, P1, PT, RZ, R92, RZ, P1, !PT ;  /* 0x0000005cff117210 */ /* 0x000fe40000f3e4ff */
[----:B------:R-:W-:-:S02]  /*c8430*/  IADD3.X RZ, P5, PT, R23, R73, RZ, P5, !PT ;  /* 0x0000004917ff7210 */ /* 0x000fc40002fbe4ff */
[----:B------:R-:W-:Y:S02]  /*c8440*/  IADD3.X R9, P4, PT, R144, R161, RZ, P4, !PT ;  /* 0x000000a190097210 */ /* 0x000fe4000279e4ff */
[----:B------:R-:W-:Y:S02]  /*c8450*/  IADD3.X R20, P3, PT, RZ, R168, RZ, P3, !PT ;  /* 0x000000a8ff147210 */ /* 0x000fe40001f7e4ff */
[----:B------:R-:W-:Y:S02]  /*c8460*/  IADD3.X R23, P2, PT, RZ, R17, RZ, P2, !PT ;  /* 0x00000011ff177210 */ /* 0x000fe4000175e4ff */
[----:B------:R-:W-:Y:S02]  /*c8470*/  IADD3.X R17, P4, PT, RZ, R20, RZ, P4, !PT ;  /* 0x00000014ff117210 */ /* 0x000fe4000279e4ff */
[----:B------:R-:W-:Y:S02]  /*c8480*/  IADD3.X R93, PT, PT, RZ, RZ, R93, P2, P1 ;  /* 0x000000ffff5d7210 */ /* 0x000fe400017e245d */
[----:B------:R-:W-:Y:S01]  /*c8490*/  IADD3 R22, P1, PT, R23, R44, RZ ;  /* 0x0000002c17167210 */ /* 0x000fe20007f3e0ff */
[----:B------:R-:W-:Y:S01]  /*c84a0*/  IMAD.WIDE.U32 R44, R18, 0x434bacd7, R8 ;  /* 0x434bacd7122c7825 */ /* 0x000fe200078e0008 */
[----:B------:R-:W-:-:S02]  /*c84b0*/  IADD3.X R41, P6, PT, R216, R7, RZ, P6, !PT ;  /* 0x00000007d8297210 */ /* 0x000fc400037de4ff */
[----:B------:R-:W-:Y:S01]  /*c84c0*/  IADD3.X R169, PT, PT, RZ, RZ, R169, P4, P3 ;  /* 0x000000ffffa97210 */ /* 0x000fe200027e64a9 */
[----:B------:R-:W-:Y:S01]  /*c84d0*/  IMAD.IADD R62, R45, 0x1, R62 ;  /* 0x000000012d3e7824 */ /* 0x000fe200078e023e */
[----:B------:R-:W-:Y:S01]  /*c84e0*/  IADD3.X R23, P4, PT, R42, R93, RZ, P1, !PT ;  /* 0x0000005d2a177210 */ /* 0x000fe20000f9e4ff */
[----:B------:R-:W-:Y:S01]  /*c84f0*/  IMAD.WIDE.U32 R42, R184, R187, R40 ;  /* 0x000000bbb82a7225 */ /* 0x000fe200078e0028 */
[----:B------:R-:W-:Y:S02]  /*c8500*/  IADD3.X R7, P5, PT, RZ, R88, RZ, P5, !PT ;  /* 0x00000058ff077210 */ /* 0x000fe40002fbe4ff */
[----:B------:R-:W-:Y:S01]  /*c8510*/  IADD3 RZ, P3, PT, R40, R166, RZ ;  /* 0x000000a628ff7210 */ /* 0x000fe20007f7e0ff */
[----:B------:R-:W-:Y:S01]  /*c8520*/  IMAD.IADD R148, R43, 0x1, R148 ;  /* 0x000000012b947824 */ /* 0x000fe200078e0294 */
[----:B------:R-:W-:Y:S02]  /*c8530*/  IADD3.X R7, P4, PT, RZ, R7, RZ, P4, !PT ;  /* 0x00000007ff077210 */ /* 0x000fe4000279e4ff */
[----:B------:R-:W-:-:S02]  /*c8540*/  IADD3 RZ, P1, PT, R8, R70, RZ ;  /* 0x0000004608ff7210 */ /* 0x000fc40007f3e0ff */
[----:B------:R-:W-:Y:S02]  /*c8550*/  IADD3.X R89, PT, PT, RZ, RZ, R89, P4, P5 ;  /* 0x000000ffff597210 */ /* 0x000fe400027ea459 */
[----:B------:R-:W-:Y:S02]  /*c8560*/  IADD3 R42, P4, PT, R17, R42, RZ ;  /* 0x0000002a112a7210 */ /* 0x000fe40007f9e0ff */
[----:B------:R-:W-:Y:S01]  /*c8570*/  IADD3.X RZ, P5, PT, R41, R121, RZ, P3, !PT ;  /* 0x0000007929ff7210 */ /* 0x000fe20001fbe4ff */
[----:B------:R-:W-:Y:S01]  /*c8580*/  IMAD.WIDE.U32 R40, R187, R185, R10 ;  /* 0x000000b9bb287225 */ /* 0x000fe200078e000a */
[----:B------:R-:W-:Y:S02]  /*c8590*/  IADD3.X R43, P4, PT, R148, R169, RZ, P4, !PT ;  /* 0x000000a9942b7210 */ /* 0x000fe4000279e4ff */
[----:B------:R-:W-:Y:S01]  /*c85a0*/  IADD3.X R45, P5, PT, RZ, R172, RZ, P5, !PT ;  /* 0x000000acff2d7210 */ /* 0x000fe20002fbe4ff */
[----:B------:R-:W-:Y:S01]  /*c85b0*/  IMAD.IADD R41, R41, 0x1, R36 ;  /* 0x0000000129297824 */ /* 0x000fe200078e0224 */
        /* <DEDUP_REMOVED lines=14> */
[----:B------:R-:W-:Y:S01]  /*c86a0*/  IADD3 RZ, P4, PT, R38, R16, RZ ;  /* 0x0000001026ff7210 */ /* 0x000fe20007f9e0ff */
[----:B------:R-:W-:Y:S01]  /*c86b0*/  IMAD R21, R41, -0x30003, RZ ;  /* 0xfffcfffd29157824 */ /* 0x000fe200078e02ff */
[----:B------:R-:W-:-:S02]  /*c86c0*/  IADD3.X R7, P2, PT, RZ, R14, RZ, P2, !PT ;  /* 0x0000000eff077210 */ /* 0x000fc4000175e4ff */
[----:B------:R-:W-:Y:S01]  /*c86d0*/  IADD3.X RZ, P5, PT, RZ, R41, RZ, P5, !PT ;  /* 0x00000029ffff7210 */ /* 0x000fe20002fbe4ff */
[----:B------:R-:W-:Y:S01]  /*c86e0*/  IMAD R21, R40, -0x760c0004, R21 ;  /* 0x89f3fffc28157824 */ /* 0x000fe200078e0215 */
[----:B------:R-:W-:Y:S02]  /*c86f0*/  IADD3.X RZ, P3, PT, R43, R19, RZ, P3, !PT ;  /* 0x000000132bff7210 */ /* 0x000fe40001f7e4ff */
[----:B------:R-:W-:Y:S02]  /*c8700*/  IADD3.X RZ, P1, PT, R39, R47, RZ, P4, !PT ;  /* 0x0000002f27ff7210 */ /* 0x000fe4000273e4ff */
[----:B------:R-:W-:Y:S02]  /*c8710*/  IADD3.X R19, P5, PT, RZ, R7, RZ, P5, !PT ;  /* 0x00000007ff137210 */ /* 0x000fe40002fbe4ff */
[----:B------:R-:W-:Y:S01]  /*c8720*/  IADD3 R10, P4, PT, R17, R10, RZ ;  /* 0x0000000a110a7210 */ /* 0x000fe20007f9e0ff */
[----:B------:R-:W-:Y:S01]  /*c8730*/  IMAD.WIDE.U32 R16, R187, R4, R38 ;  /* 0x00000004bb107225 */ /* 0x000fe200078e0026 */
[----:B------:R-:W-:-:S02]  /*c8740*/  IADD3.X R15, PT, PT, RZ, RZ, R15, P5, P2 ;  /* 0x000000ffff0f7210 */ /* 0x000fc40002fe440f */
[----:B------:R-:W-:Y:S01]  /*c8750*/  IADD3.X R11, P2, PT, R64, R87, RZ, P4, !PT ;  /* 0x00000057400b7210 */ /* 0x000fe2000275e4ff */
[----:B------:R-:W-:Y:S01]  /*c8760*/  IMAD.IADD R14, R17, 0x1, R6 ;  /* 0x00000001110e7824 */ /* 0x000fe200078e0206 */
[----:B------:R-:W-:Y:S01]  /*c8770*/  IADD3.X R44, P3, PT, RZ, R74, RZ, P3, !PT ;  /* 0x0000004aff2c7210 */ /* 0x000fe20001f7e4ff */
[----:B------:R-:W-:Y:S01]  /*c8780*/  IMAD.WIDE.U32 R6, R40, -0x30003, RZ ;  /* 0xfffcfffd28067825 */ /* 0x000fe200078e00ff */
[----:B------:R-:W-:Y:S02]  /*c8790*/  IADD3.X R17, P0, PT, RZ, RZ, RZ, P0, !PT ;  /* 0x000000ffff117210 */ /* 0x000fe4000071e4ff */
[----:B------:R-:W-:Y:S01]  /*c87a0*/  IADD3.X R44, P2, PT, RZ, R44, RZ, P2, !PT ;  /* 0x0000002cff2c7210 */ /* 0x000fe2000175e4ff */
[----:B------:R-:W-:Y:S01]  /*c87b0*/  IMAD.IADD R4, R7, 0x1, R21 ;  /* 0x0000000107047824 */ /* 0x000fe200078e0215 */
[----:B------:R-:W-:Y:S01]  /*c87c0*/  IADD3.X R38, P6, PT, RZ, RZ, RZ, P6, !PT ;  /* 0x000000ffff267210 */ /* 0x000fe200037de4ff */
[----:B------:R-:W-:Y:S01]  /*c87d0*/  IMAD.WIDE.U32 R20, R6, -0x5555, RZ ;  /* 0xffffaaab06147825 */ /* 0x000fe200078e00ff */
[----:B------:R-:W-:-:S02]  /*c87e0*/  IADD3 R16, P4, PT, R19, R16, RZ ;  /* 0x0000001013107210 */ /* 0x000fc40007f9e0ff */
[----:B------:R-:W-:Y:S01]  /*c87f0*/  IADD3.X R74, PT, PT, RZ, RZ, R75, P2, P3 ;  /* 0x000000ffff4a7210 */ /* 0x000fe200017e644b */
[----:B------:R-:W-:Y:S01]  /*c8800*/  IMAD.WIDE.U32 R18, R4, -0x5555, RZ ;  /* 0xffffaaab04127825 */ /* 0x000fe200078e00ff */
[----:B------:R-:W-:Y:S02]  /*c8810*/  IADD3 R38, P3, PT, R38, R17, RZ ;  /* 0x0000001126267210 */ /* 0x000fe40007f7e0ff */
[----:B------:R-:W-:Y:S01]  /*c8820*/  IADD3.X R17, P5, PT, R14, R15, RZ, P4, !PT ;  /* 0x0000000f0e117210 */ /* 0x000fe200027be4ff */
[----:B------:R-:W-:Y:S01]  /*c8830*/  IMAD.WIDE.U32 R14, R188, R187, R22 ;  /* 0x000000bbbc0e7225 */ /* 0x000fe200078e0016 */
[----:B------:R-:W-:Y:S02]  /*c8840*/  IADD3.X R7, P4, PT, RZ, R12, RZ, P1, !PT ;  /* 0x0000000cff077210 */ /* 0x000fe40000f9e4ff */
[----:B------:R-:W-:Y:S01]  /*c8850*/  IADD3 RZ, P2, PT, R22, R124, RZ ;  /* 0x0000007c16ff7210 */ /* 0x000fe20007f5e0ff */
[----:B------:R-:W-:Y:S01]  /*c8860*/  IMAD.IADD R120, R15, 0x1, R120 ;  /* 0x000000010f787824 */ /* 0x000fe200078e0278 */
[----:B------:R-:W-:Y:S01]  /*c8870*/  IADD3.X R7, P1, PT, RZ, R7, RZ, P5, !PT ;  /* 0x00000007ff077210 */ /* 0x000fe20002f3e4ff */
[----:B------:R-:W-:Y:S01]  /*c8880*/  IMAD.WIDE.U32 R18, P5, R6, -0x46010001, R18 ;  /* 0xb9feffff06127825 */ /* 0x000fe200078a0012 */
[----:B------:R-:W-:-:S02]  /*c8890*/  IADD3.X RZ, P2, PT, R23, R37, RZ, P2, !PT ;  /* 0x0000002517ff7210 */ /* 0x000fc4000175e4ff */
[----:B------:R-:W-:Y:S01]  /*c88a0*/  IADD3.X R13, PT, PT, RZ, RZ, R13, P1, P4 ;  /* 0x000000ffff0d7210 */ /* 0x000fe20000fe840d */
[----:B------:R-:W-:Y:S01]  /*c88b0*/  IMAD.X R23, RZ, RZ, RZ, P5 ;  /* 0x000000ffff177224 */ /* 0x000fe200028e06ff */
[----:B------:R-:W-:Y:S01]  /*c88c0*/  IADD3 R12, P4, PT, R7, R14, RZ ;  /* 0x0000000e070c7210 */ /* 0x000fe20007f9e0ff */
[----:B------:R-:W-:Y:S01]  /*c88d0*/  IMAD.WIDE.U32 R14, R6, -0x5555, R40 ;  /* 0xffffaaab060e7825 */ /* 0x000fe200078e0028 */
[----:B------:R-:W-:Y:S02]  /*c88e0*/  IADD3 R37, P5, PT, R18, R21, RZ ;  /* 0x0000001512257210 */ /* 0x000fe40007fbe0ff */
[----:B------:R-:W-:Y:S01]  /*c88f0*/  IADD3 RZ, P1, PT, R40, R20, RZ ;  /* 0x0000001428ff7210 */ /* 0x000fe20007f3e0ff */
[----:B------:R-:W-:Y:S01]  /*c8900*/  IMAD.MOV.U32 R22, RZ, RZ, R19 ;  /* 0x000000ffff167224 */ /* 0x000fe200078e0013 */
[----:B------:R-:W-:Y:S01]  /*c8910*/  IADD3.X R13, P4, PT, R120, R13, RZ, P4, !PT ;  /* 0x0000000d780d7210 */ /* 0x000fe2000279e4ff */
[----:B------:R-:W-:Y:S01]  /*c8920*/  IMAD.WIDE.U32 R184, R184, R187, R10 ;  /* 0x000000bbb8b87225 */ /* 0x000fe200078e000a */
[----:B------:R-:W-:-:S02]  /*c8930*/  IADD3.X R7, P2, PT, RZ, R126, RZ, P2, !PT ;  /* 0x0000007eff077210 */ /* 0x000fc4000175e4ff */
[----:B------:R-:W-:Y:S01]  /*c8940*/  IADD3.X RZ, P1, PT, R41, R37, RZ, P1, !PT ;  /* 0x0000002529ff7210 */ /* 0x000fe20000f3e4ff */
[----:B------:R-:W-:Y:S01]  /*c8950*/  IMAD.WIDE.U32.X R20, R4, -0x46010001, R22, P5 ;  /* 0xb9feffff04147825 */ /* 0x000fe200028e0416 */
[----:B------:R-:W-:-:S03]  /*c8960*/  IADD3 RZ, P5, PT, RZ, R14, RZ ;  /* 0x0000000effff7210 */ /* 0x000fc60007fbe0ff */
[----:B------:R-:W-:Y:S01]  /*c8970*/  IMAD.IADD R14, R15, 0x1, R18 ;  /* 0x000000010f0e7824 */ /* 0x000fe200078e0212 */
[----:B------:R-:W-:Y:S01]  /*c8980*/  IADD3.X R15, P4, PT, RZ, R7, RZ, P4, !PT ;  /* 0x00000007ff0f7210 */ /* 0x000fe2000279e4ff */
[-C--:B------:R-:W-:Y:S01]  /*c8990*/  IMAD.WIDE.U32 R18, R191, R187.reuse, R8 ;  /* 0x000000bbbf127225 */ /* 0x080fe200078e0008 */
[----:B------:R-:W-:Y:S02]  /*c89a0*/  IADD3.X R7, P1, PT, RZ, R20, RZ, P1, !PT ;  /* 0x00000014ff077210 */ /* 0x000fe40000f3e4ff */
[----:B------:R-:W-:Y:S01]  /*c89b0*/  IADD3.X R127, PT, PT, RZ, RZ, R127, P4, P2 ;  /* 0x000000ffff7f7210 */ /* 0x000fe200027e447f */
[----:B------:R-:W-:Y:S01]  /*c89c0*/  IMAD.IADD R158, R19, 0x1, R158 ;  /* 0x00000001139e7824 */ /* 0x000fe200078e029e */
[----:B------:R-:W-:Y:S01]  /*c89d0*/  IADD3 RZ, P2, PT, R8, R164, RZ ;  /* 0x000000a408ff7210 */ /* 0x000fe20007f5e0ff */
[----:B------:R-:W-:Y:S01]  /*c89e0*/  IMAD.WIDE.U32 R22, R6, -0x4eac0001, RZ ;  /* 0xb153ffff06167825 */ /* 0x000fe200078e00ff */
[----:B------:R-:W-:Y:S02]  /*c89f0*/  IADD3.X RZ, P5, PT, RZ, R14, RZ, P5, !PT ;  /* 0x0000000effff7210 */ /* 0x000fe40002fbe4ff */
[----:B------:R-:W-:Y:S01]  /*c8a00*/  IADD3 R18, P4, PT, R15, R18, RZ ;  /* 0x000000120f127210 */ /* 0x000fe20007f9e0ff */
[----:B------:R-:W-:Y:S01]  /*c8a10*/  IMAD.WIDE.U32 R14, R189, R187, RZ ;  /* 0x000000bbbd0e7225 */ /* 0x000fe200078e00ff */
[----:B------:R-:W-:-:S02]  /*c8a20*/  IADD3.X RZ, P2, PT, R9, R109, RZ, P2, !PT ;  /* 0x0000006d09ff7210 */ /* 0x000fc4000175e4ff */
[----:B------:R-:W-:Y:S01]  /*c8a30*/  IADD3.X R7, P5, PT, RZ, R7, RZ, P5, !PT ;  /* 0x00000007ff077210 */ /* 0x000fe20002fbe4ff */
[----:B------:R-:W-:Y:S01]  /*c8a40*/  IMAD.WIDE.U32 R8, R4, -0x4eac0001, RZ ;  /* 0xb153ffff04087825 */ /* 0x000fe200078e00ff */
[----:B------:R-:W-:Y:S02]  /*c8a50*/  IADD3.X R19, P4, PT, R158, R127, RZ, P4, !PT ;  /* 0x0000007f9e137210 */ /* 0x000fe4000279e4ff */
[----:B------:R-:W-:Y:S01]  /*c8a60*/  IADD3.X R43, P2, PT, RZ, R170, RZ, P2, !PT ;  /* 0x000000aaff2b7210 */ /* 0x000fe2000175e4ff */
[----:B------:R-:W-:Y:S01]  /*c8a70*/  IMAD.IADD R176, R185, 0x1, R176 ;  /* 0x00000001b9b07824 */ /* 0x000fe200078e02b0 */
        /* <DEDUP_REMOVED lines=34> */
[C---:B------:R-:W-:Y:S01]  /*c8ca0*/  IMAD.WIDE.U32 R38, R6.reuse, -0xc7aed41, RZ ;  /* 0xf38512bf06267825 */ /* 0x040fe200078e00ff */
[----:B------:R-:W-:Y:S02]  /*c8cb0*/  IADD3 R184, P5, PT, R43, R184, RZ ;  /* 0x000000b82bb87210 */ /* 0x000fe40007fbe0ff */
[----:B------:R-:W-:Y:S01]  /*c8cc0*/  IADD3.X RZ, P2, PT, R13, R37, RZ, P2, !PT ;  /* 0x000000250dff7210 */ /* 0x000fe2000175e4ff */
[----:B------:R-:W-:Y:S01]  /*c8cd0*/  IMAD.WIDE.U32 R36, P6, R6, 0x64774b84, R10 ;  /* 0x64774b8406247825 */ /* 0x000fe200078c000a */
[----:B------:R-:W-:Y:S02]  /*c8ce0*/  IADD3.X R185, P5, PT, R176, R171, RZ, P5, !PT ;  /* 0x000000abb0b97210 */ /* 0x000fe40002fbe4ff */
[----:B------:R-:W-:Y:S01]  /*c8cf0*/  IADD3.X R43, P0, PT, RZ, R180, RZ, P0, !PT ;  /* 0x000000b4ff2b7210 */ /* 0x000fe2000071e4ff */
[----:B------:R-:W-:Y:S01]  /*c8d00*/  IMAD.X R17, RZ, RZ, RZ, P4 ;  /* 0x000000ffff117224 */ /* 0x000fe200020e06ff */
[----:B------:R-:W-:Y:S01]  /*c8d10*/  IADD3 RZ, P4, PT, R18, R38, RZ ;  /* 0x0000002612ff7210 */ /* 0x000fe20007f9e0ff */
        /* <DEDUP_REMOVED lines=14> */
[----:B------:R-:W-:Y:S01]  /*c8e00*/  IADD3 R12, P0, PT, R44, R21, RZ ;  /* 0x000000152c0c7210 */ /* 0x000fe20007f1e0ff */
[----:B------:R-:W-:Y:S01]  /*c8e10*/  IMAD.MOV.U32 R10, RZ, RZ, R37 ;  /* 0x000000ffff0a7224 */ /* 0x000fe200078e0025 */
[----:B------:R-:W-:Y:S01]  /*c8e20*/  IADD3.X R7, P3, PT, RZ, R7, RZ, P3, !PT ;  /* 0x00000007ff077210 */ /* 0x000fe20001f7e4ff */
[----:B------:R-:W-:Y:S01]  /*c8e30*/  IMAD.IADD R36, R19, 0x1, R36 ;  /* 0x0000000113247824 */ /* 0x000fe200078e0224 */
[----:B------:R-:W-:Y:S01]  /*c8e40*/  IADD3 RZ, P6, PT, R12, R20, RZ ;  /* 0x000000140cff7210 */ /* 0x000fe20007fde0ff */
[C---:B------:R-:W-:Y:S01]  /*c8e50*/  IMAD.WIDE.U32 R20, R4.reuse, 0x434bacd7, RZ ;  /* 0x434bacd704147825 */ /* 0x040fe200078e00ff */
        /* <DEDUP_REMOVED lines=26> */
[----:B------:R-:W-:-:S03]  /*c9000*/  IADD3.X R12, P4, PT, R20, R37, RZ, P4, !PT ;  /* 0x00000025140c7210 */ /* 0x000fc6000279e4ff */
        /* <DEDUP_REMOVED lines=91> */
.L_x_1706:
[----:B------:R-:W-:Y:S05]  /*c95c0*/  BSYNC.RELIABLE B4 ;  /* 0x0000000000047941 */ /* 0x000fea0003800100 */
.L_x_1705:
        /* <DEDUP_REMOVED lines=12> */
.L_x_1707:
[----:B------:R-:W-:Y:S05]  /*c9690*/  BSYNC.RECONVERGENT B3 ;  /* 0x0000000000037941 */ /* 0x000fea0003800200 */
.L_x_1704:
        /* <DEDUP_REMOVED lines=49> */
.L_x_1711:
[----:B------:R-:W-:Y:S05]  /*c99b0*/  BSYNC.RELIABLE B4 ;  /* 0x0000000000047941 */ /* 0x000fea0003800100 */
.L_x_1710:
        /* <DEDUP_REMOVED lines=12> */
.L_x_1709:
[----:B------:R-:W-:Y:S05]  /*c9a80*/  BSYNC.RECONVERGENT B3 ;  /* 0x0000000000037941 */ /* 0x000fea0003800200 */
.L_x_1708:
        /* <DEDUP_REMOVED lines=48> */
.L_x_1713:
[----:B------:R-:W-:Y:S05]  /*c9d90*/  BSYNC.RELIABLE B3 ;  /* 0x0000000000037941 */ /* 0x000fea0003800100 */
.L_x_1712:
        /* <DEDUP_REMOVED lines=12> */
.L_x_1531:
[----:B------:R-:W-:Y:S05]  /*c9e60*/  BSYNC.RECONVERGENT B2 ;  /* 0x0000000000027941 */ /* 0x000fea0003800200 */
.L_x_1530:
        /* <DEDUP_REMOVED lines=23> */
[----:B------:R1:W-:Y:S02]  /*c9fe0*/  STG.E.64 desc[UR8][R60.64+0x88], R18 ;  /* 0x000088123c007986 */ /* 0x0003e4000c101b08 */
.L_x_1344:
[----:B------:R-:W-:Y:S05]  /*c9ff0*/  BSYNC.RECONVERGENT B1 ;  /* 0x0000000000017941 */ /* 0x000fea0003800200 */
.L_x_1343:
[----:B------:R-:W-:-:S05]  /*ca000*/  VIADD R5, R5, 0x1 ;  /* 0x0000000105057836 */ /* 0x000fca0000000000 */
[----:B------:R-:W-:-:S13]  /*ca010*/  ISETP.GE.U32.AND P0, PT, R5, R2, PT ;  /* 0x000000020500720c */ /* 0x000fda0003f06070 */
[----:B------:R-:W-:Y:S05]  /*ca020*/  @!P0 BRA `(.L_x_1714) ;  /* 0xfffff37800788947 */ /* 0x000fea000383ffff */
.L_x_1336:
[----:B------:R-:W-:Y:S05]  /*ca030*/  BSYNC.RECONVERGENT B0 ;  /* 0x0000000000007941 */ /* 0x000fea0003800200 */
.L_x_1335:
[----:B------:R-:W-:Y:S05]  /*ca040*/  WARPSYNC.ALL ;  /* 0x0000000000007948 */ /* 0x000fea0003800000 */
[----:B------:R-:W2:Y:S01]  /*ca050*/  LDCU UR4, c[0x0][0x3ac] ;  /* 0x00007580ff0477ac */ /* 0x000ea20008000800 */
[----:B-1----:R-:W-:Y:S01]  /*ca060*/  IMAD.MOV.U32 R40, RZ, RZ, 0x2fffd ;  /* 0x0002fffdff287424 */ /* 0x002fe200078e00ff */
[----:B------:R-:W-:Y:S01]  /*ca070*/  CS2R R2, SRZ ;  /* 0x0000000000027805 */ /* 0x000fe2000001ff00 */
[----:B------:R-:W-:Y:S01]  /*ca080*/  IMAD.MOV.U32 R41, RZ, RZ, 0x76090000 ;  /* 0x76090000ff297424 */ /* 0x000fe200078e00ff */
[----:B------:R-:W-:Y:S01]  /*ca090*/  CS2R R4, SRZ ;  /* 0x0000000000047805 */ /* 0x000fe2000001ff00 */
[----:B------:R-:W-:Y:S01]  /*ca0a0*/  IMAD.MOV.U32 R42, RZ, RZ, -0x3bf3fffe ;  /* 0xc40c0002ff2a7424 */ /* 0x000fe200078e00ff */
[----:B0-----:R-:W-:Y:S01]  /*ca0b0*/  CS2R R6, SRZ ;  /* 0x0000000000067805 */ /* 0x001fe2000001ff00 */
        /* <DEDUP_REMOVED lines=8> */
[----:B------:R-:W-:Y:S01]  /*ca140*/  IMAD.MOV.U32 R47, RZ, RZ, 0x77ce5853 ;  /* 0x77ce5853ff2f7424 */ /* 0x000fe200078e00ff */
[----:B------:R-:W-:Y:S01]  /*ca150*/  CS2R R152, SRZ ;  /* 0x0000000000987805 */ /* 0x000fe2000001ff00 */
[----:B------:R-:W-:Y:S01]  /*ca160*/  IMAD.MOV.U32 R48, RZ, RZ, -0x5da91393 ;  /* 0xa256ec6dff307424 */ /* 0x000fe200078e00ff */
[----:B--2---:R-:W-:Y:S01]  /*ca170*/  UISETP.NE.AND UP0, UPT, UR4, URZ, UPT ;  /* 0x000000ff0400728c */ /* 0x004fe2000bf05270 */
[----:B------:R-:W-:Y:S01]  /*ca180*/  IMAD.MOV.U32 R49, RZ, RZ, 0x5c071a97 ;  /* 0x5c071a97ff317424 */ /* 0x000fe200078e00ff */
[----:B------:R-:W-:Y:S01]  /*ca190*/  CS2R R154, SRZ ;  /* 0x00000000009a7805 */ /* 0x000fe2000001ff00 */
[----:B------:R-:W-:Y:S01]  /*ca1a0*/  IMAD.MOV.U32 R50, RZ, RZ, -0x57f1b6d ;  /* 0xfa80e493ff327424 */ /* 0x000fe200078e00ff */
[----:B------:R-:W-:Y:S01]  /*ca1b0*/  CS2R R156, SRZ ;  /* 0x00000000009c7805 */ /* 0x000fe2000001ff00 */
[----:B------:R-:W-:Y:S01]  /*ca1c0*/  IMAD.MOV.U32 R51, RZ, RZ, 0x15f65ec3 ;  /* 0x15f65ec3ff337424 */ /* 0x000fe200078e00ff */
[----:B------:R-:W-:Y:S01]  /*ca1d0*/  CS2R R158, SRZ ;  /* 0x00000000009e7805 */ /* 0x000fe2000001ff00 */
[----:B------:R-:W-:-:S02]  /*ca1e0*/  IMAD.MOV.U32 R0, RZ, RZ, RZ ;  /* 0x000000ffff007224 */ /* 0x000fc400078e00ff */
[----:B------:R-:W-:Y:S01]  /*ca1f0*/  IMAD.MOV.U32 R13, RZ, RZ, RZ ;  /* 0x000000ffff0d7224 */ /* 0x000fe200078e00ff */
[----:B------:R-:W-:Y:S06]  /*ca200*/  BRA.U !UP0, `(.L_x_1715) ;  /* 0x00000f9508207547 */ /* 0x000fec000b800000 */
[----:B------:R-:W0:Y:S01]  /*ca210*/  S2R R3, SR_TID.X ;  /* 0x0000000000037919 */ /* 0x000e220000002100 */
[----:B------:R-:W0:Y:S01]  /*ca220*/  S2UR UR6, SR_CTAID.X ;  /* 0x00000000000679c3 */ /* 0x000e220000002500 */
[----:B------:R-:W-:Y:S01]  /*ca230*/  IMAD.MOV.U32 R2, RZ, RZ, -0x1 ;  /* 0xffffffffff027424 */ /* 0x000fe200078e00ff */
[----:B------:R-:W-:Y:S01]  /*ca240*/  CS2R R140, SRZ ;  /* 0x00000000008c7805 */ /* 0x000fe2000001ff00 */
[----:B------:R-:W-:Y:S01]  /*ca250*/  IMAD.MOV.U32 R119, RZ, RZ, -0x57f1b6d ;  /* 0xfa80e493ff777424 */ /* 0x000fe200078e00ff */
[----:B------:R-:W-:Y:S01]  /*ca260*/  CS2R R142, SRZ ;  /* 0x00000000008e7805 */ /* 0x000fe2000001ff00 */
[----:B------:R-:W-:Y:S01]  /*ca270*/  IMAD.MOV.U32 R118, RZ, RZ, 0x15f65ec3 ;  /* 0x15f65ec3ff767424 */ /* 0x000fe200078e00ff */
[----:B------:R-:W-:Y:S01]  /*ca280*/  SHF.L.U32 R12, R2, UR4, RZ ;  /* 0x00000004020c7c19 */ /* 0x000fe200080006ff */
[----:B------:R-:W1:Y:S01]  /*ca290*/  LDCU.64 UR4, c[0x0][0x388] ;  /* 0x00007100ff0477ac */ /* 0x000e620008000a00 */
[----:B------:R-:W0:Y:S01]  /*ca2a0*/  LDC R0, c[0x0][0x360] ;  /* 0x0000d800ff007b82 */ /* 0x000e220000000800 */
[----:B------:R-:W-:Y:S01]  /*ca2b0*/  IMAD.MOV.U32 R121, RZ, RZ, -0x5da91393 ;  /* 0xa256ec6dff797424 */ /* 0x000fe200078e00ff */
[----:B------:R-:W-:Y:S01]  /*ca2c0*/  IADD3 R2, PT, PT, -R12, -0x2, RZ ;  /* 0xfffffffe0c027810 */ /* 0x000fe20007ffe1ff */
[----:B------:R-:W-:Y:S01]  /*ca2d0*/  IMAD.MOV.U32 R120, RZ, RZ, 0x5c071a97 ;  /* 0x5c071a97ff787424 */ /* 0x000fe200078e00ff */
[----:B------:R-:W-:Y:S01]  /*ca2e0*/  LOP3.LUT R5, RZ, R12, RZ, 0x33, !PT ;  /* 0x0000000cff057212 */ /* 0x000fe200078e33ff */
        /* <DEDUP_REMOVED lines=9> */
[----:B------:R-:W-:Y:S01]  /*ca380*/  CS2R R86, SRZ ;  /* 0x0000000000567805 */ /* 0x000fe2000001ff00 */
[----:B------:R-:W-:Y:S01]  /*ca390*/  IMAD.MOV.U32 R126, RZ, RZ, -0x140bfff5 ;  /* 0xebf4000bff7e7424 */ /* 0x000fe200078e00ff */
[----:B------:R-:W-:Y:S01]  /*ca3a0*/  CS2R R88, SRZ ;  /* 0x0000000000587805 */ /* 0x000fe2000001ff00 */
[----:B------:R-:W-:Y:S01]  /*ca3b0*/  IMAD.MOV.U32 R129, RZ, RZ, 0x2fffd ;  /* 0x0002fffdff817424 */ /* 0x000fe200078e00ff */
[----:B------:R-:W-:Y:S01]  /*ca3c0*/  CS2R R90, SRZ ;  /* 0x00000000005a7805 */ /* 0x000fe2000001ff00 */
[----:B------:R-:W-:Y:S01]  /*ca3d0*/  IMAD.MOV.U32 R128, RZ, RZ, 0x76090000 ;  /* 0x76090000ff807424 */ /* 0x000fe200078e00ff */
[----:B------:R-:W-:-:S02]  /*ca3e0*/  CS2R R130, SRZ ;  /* 0x0000000000827805 */ /* 0x000fc4000001ff00 */
[----:B------:R-:W-:Y:S02]  /*ca3f0*/  CS2R R132, SRZ ;  /* 0x0000000000847805 */ /* 0x000fe4000001ff00 */
[----:B------:R-:W-:Y:S02]  /*ca400*/  CS2R R134, SRZ ;  /* 0x0000000000867805 */ /* 0x000fe4000001ff00 */
[----:B------:R-:W-:Y:S01]  /*ca410*/  CS2R R158, SRZ ;  /* 0x00000000009e7805 */ /* 0x000fe2000001ff00 */
[----:B0-----:R-:W-:Y:S01]  /*ca420*/  IMAD R0, R0, UR6, R3 ;  /* 0x0000000600007c24 */ /* 0x001fe2000f8e0203 */
[----:B------:R-:W-:Y:S01]  /*ca430*/  CS2R R156, SRZ ;  /* 0x00000000009c7805 */ /* 0x000fe2000001ff00 */
[----:B------:R-:W-:Y:S01]  /*ca440*/  IMAD.WIDE.U32 R2, R2, 0x90, RZ ;  /* 0x0000009002027825 */ /* 0x000fe200078e00ff */
[----:B------:R-:W-:Y:S02]  /*ca450*/  CS2R R154, SRZ ;  /* 0x00000000009a7805 */ /* 0x000fe4000001ff00 */
[----:B------:R-:W-:-:S02]  /*ca460*/  CS2R R152, SRZ ;  /* 0x0000000000987805 */ /* 0x000fc4000001ff00 */
[----:B------:R-:W-:Y:S01]  /*ca470*/  CS2R R138, SRZ ;  /* 0x00000000008a7805 */ /* 0x000fe2000001ff00 */
[----:B------:R-:W-:Y:S01]  /*ca480*/  IMAD R5, R5, R0, RZ ;  /* 0x0000000005057224 */ /* 0x000fe200078e02ff */
[----:B------:R-:W-:Y:S01]  /*ca490*/  CS2R R136, SRZ ;  /* 0x0000000000887805 */ /* 0x000fe2000001ff00 */
[----:B------:R-:W-:Y:S01]  /*ca4a0*/  IMAD.MOV.U32 R40, RZ, RZ, 0x2fffd ;  /* 0x0002fffdff287424 */ /* 0x000fe200078e00ff */
[----:B------:R-:W-:Y:S01]  /*ca4b0*/  CS2R R10, SRZ ;  /* 0x00000000000a7805 */ /* 0x000fe2000001ff00 */
[----:B------:R-:W-:Y:S01]  /*ca4c0*/  IMAD.WIDE.U32 R2, R5, 0x90, R2 ;  /* 0x0000009005027825 */ /* 0x000fe200078e0002 */
[----:B------:R-:W-:Y:S02]  /*ca4d0*/  CS2R R8, SRZ ;  /* 0x0000000000087805 */ /* 0x000fe4000001ff00 */
[----:B------:R-:W-:Y:S02]  /*ca4e0*/  CS2R R6, SRZ ;  /* 0x0000000000067805 */ /* 0x000fe4000001ff00 */
[----:B------:R-:W-:Y:S01]  /*ca4f0*/  CS2R R4, SRZ ;  /* 0x0000000000047805 */ /* 0x000fe2000001ff00 */
[----:B------:R-:W-:Y:S01]  /*ca500*/  IMAD.MOV.U32 R41, RZ, RZ, 0x76090000 ;  /* 0x76090000ff297424 */ /* 0x000fe200078e00ff */
[----:B-1----:R-:W-:Y:S01]  /*ca510*/  IADD3 R92, P0, PT, R2, UR4, RZ ;  /* 0x00000004025c7c10 */ /* 0x002fe2000ff1e0ff */
[----:B------:R-:W-:-:S02]  /*ca520*/  IMAD.MOV.U32 R42, RZ, RZ, -0x3bf3fffe ;  /* 0xc40c0002ff2a7424 */ /* 0x000fc400078e00ff */
[----:B------:R-:W-:Y:S01]  /*ca530*/  IMAD.MOV.U32 R43, RZ, RZ, -0x140bfff5 ;  /* 0xebf4000bff2b7424 */ /* 0x000fe200078e00ff */
[----:B------:R-:W-:Y:S01]  /*ca540*/  IADD3 R92, P1, PT, R92, 0x48, RZ ;  /* 0x000000485c5c7810 */ /* 0x000fe20007f3e0ff */
[----:B------:R-:W-:Y:S02]  /*ca550*/  IMAD.MOV.U32 R44, RZ, RZ, 0x53c758ba ;  /* 0x53c758baff2c7424 */ /* 0x000fe400078e00ff */
[----:B------:R-:W-:Y:S01]  /*ca560*/  IMAD.MOV.U32 R45, RZ, RZ, 0x5f489857 ;  /* 0x5f489857ff2d7424 */ /* 0x000fe200078e00ff */
[----:B------:R-:W-:Y:S01]  /*ca570*/  IADD3.X R93, PT, PT, RZ, UR5, R3, P1, P0 ;  /* 0x00000005ff5d7c10 */ /* 0x000fe20008fe0403 */
[----:B------:R-:W-:Y:S01]  /*ca580*/  IMAD.MOV.U32 R46, RZ, RZ, 0x70525745 ;  /* 0x70525745ff2e7424 */ /* 0x000fe200078e00ff */
[----:B------:R-:W-:Y:S01]  /*ca590*/  CS2R R2, SRZ ;  /* 0x0000000000027805 */ /* 0x000fe2000001ff00 */
[----:B------:R-:W-:Y:S02]  /*ca5a0*/  IMAD.MOV.U32 R47, RZ, RZ, 0x77ce5853 ;  /* 0x77ce5853ff2f7424 */ /* 0x000fe400078e00ff */
[----:B------:R-:W-:-:S02]  /*ca5b0*/  IMAD.MOV.U32 R48, RZ, RZ, -0x5da91393 ;  /* 0xa256ec6dff307424 */ /* 0x000fc400078e00ff */
[----:B------:R-:W-:Y:S02]  /*ca5c0*/  IMAD.MOV.U32 R49, RZ, RZ, 0x5c071a97 ;  /* 0x5c071a97ff317424 */ /* 0x000fe400078e00ff */
[----:B------:R-:W-:Y:S02]  /*ca5d0*/  IMAD.MOV.U32 R50, RZ, RZ, -0x57f1b6d ;  /* 0xfa80e493ff327424 */ /* 0x000fe400078e00ff */
[----:B------:R-:W-:Y:S02]  /*ca5e0*/  IMAD.MOV.U32 R51, RZ, RZ, 0x15f65ec3 ;  /* 0x15f65ec3ff337424 */ /* 0x000fe400078e00ff */
[----:B------:R-:W-:Y:S02]  /*ca5f0*/  IMAD.MOV.U32 R13, RZ, RZ, RZ ;  /* 0x000000ffff0d7224 */ /* 0x000fe400078e00ff */
[----:B------:R-:W-:Y:S02]  /*ca600*/  IMAD.MOV.U32 R0, RZ, RZ, RZ ;  /* 0x000000ffff007224 */ /* 0x000fe400078e00ff */
[----:B------:R-:W-:-:S07]  /*ca610*/  IMAD.MOV R12, RZ, RZ, -R12 ;  /* 0x000000ffff0c7224 */ /* 0x000fce00078e0a0c */
.L_x_2116:
        /* <DEDUP_REMOVED lines=18> */
[----:B------:R-:W-:Y:S01]  /*ca740*/  LOP3.LUT R14, R90, R86, R89, 0xfe, !PT ;  /* 0x000000565a0e7212 */ /* 0x000fe200078efe59 */
[----:B------:R-:W-:Y:S01]  /*ca750*/  BSSY.RECONVERGENT B0, `(.L_x_1716) ;  /* 0x0007c96000007945 */ /* 0x000fe20003800200 */
        /* <DEDUP_REMOVED lines=78> */
[----:B------:R-:W-:Y:S02]  /*cac40*/  IMAD.MOV.U32 R133, RZ, RZ, R95 ;  /* 0x000000ffff857224 */ /* 0x000fe400078e005f */
[----:B---3--:R-:W-:Y:S02]  /*cac50*/  IMAD.MOV.U32 R131, RZ, RZ, R96 ;  /* 0x000000ffff837224 */ /* 0x008fe400078e0060 */
[----:B------:R-:W-:-:S02]  /*cac60*/  IMAD.MOV.U32 R130, RZ, RZ, R97 ;  /* 0x000000ffff827224 */ /* 0x000fc400078e0061 */
[----:B----4-:R-:W-:Y:S02]  /*cac70*/  IMAD.MOV.U32 R90, RZ, RZ, R98 ;  /* 0x000000ffff5a7224 */ /* 0x010fe400078e0062 */
        /* <DEDUP_REMOVED lines=31> */
[----:B------:R-:W-:Y:S06]  /*cae70*/  @!P0 BRA `(.L_x_1717) ;  /* 0x000007c0008c8947 */ /* 0x000fec0003800000 */
        /* <DEDUP_REMOVED lines=87> */
[----:B------:R-:W-:Y:S01]  /*cb3f0*/  IMAD.MOV.U32 R130, RZ, RZ, R121 ;  /* 0x000000ffff827224 */ /* 0x000fe200078e0079 */
[----:B------:R-:W-:Y:S01]  /*cb400*/  IADD3 R91, P3, PT, R91, R120, RZ ;  /* 0x000000785b5b7210 */ /* 0x000fe20007f7e0ff */
[----:B------:R-:W-:Y:S01]  /*cb410*/  IMAD R121, R123, -0x30003, RZ ;  /* 0xfffcfffd7b797824 */ /* 0x000fe200078e02ff */
[----:B------:R-:W-:Y:S01]  /*cb420*/  IADD3.X R120, PT, PT, RZ, RZ, R87, P2, P0 ;  /* 0x000000ffff787210 */ /* 0x000fe200017e0457 */
[----:B------:R-:W-:Y:S01]  /*cb430*/  IMAD.WIDE.U32 R86, R122, -0x30003, RZ ;  /* 0xfffcfffd7a567825 */ /* 0x000fe200078e00ff */
[----:B------:R-:W-:-:S03]  /*cb440*/  IADD3 RZ, P4, PT, RZ, R90, RZ ;  /* 0x0000005affff7210 */ /* 0x000fc60007f9e0ff */
[----:B------:R-:W-:Y:S01]  /*cb450*/  IMAD R121, R122, -0x760c0004, R121 ;  /* 0x89f3fffc7a797824 */ /* 0x000fe200078e0279 */
[----:B------:R-:W-:Y:S01]  /*cb460*/  IADD3.X RZ, P4, PT, RZ, R91, RZ, P4, !PT ;  /* 0x0000005bffff7210 */ /* 0x000fe2000279e4ff */
[----:B------:R-:W-:Y:S01]  /*cb470*/  IMAD.X R131, RZ, RZ, RZ, P1 ;  /* 0x000000ffff837224 */ /* 0x000fe200008e06ff */
[----:B------:R-:W-:Y:S01]  /*cb480*/  IADD3 R90, P1, PT, R125, R90, RZ ;  /* 0x0000005a7d5a7210 */ /* 0x000fe20007f3e0ff */
[----:B------:R-:W-:Y:S02]  /*cb490*/  IMAD.IADD R159, R87, 0x1, R121 ;  /* 0x00000001579f7824 */ /* 0x000fe400078e0279 */
[----:B------:R-:W-:Y:S01]  /*cb4a0*/  IMAD.WIDE.U32.X R130, R63, R68, R130, P3 ;  /* 0x000000443f827225 */ /* 0x000fe200018e0482 */
[----:B------:R-:W-:-:S03]  /*cb4b0*/  IADD3.X R91, P1, PT, R91, R120, RZ, P1, !PT ;  /* 0x000000785b5b7210 */ /* 0x000fc60000f3e4ff */
[----:B------:R-:W-:Y:S01]  /*cb4c0*/  IMAD.WIDE.U32 R118, R71, R62, RZ ;  /* 0x0000003e47767225 */ /* 0x000fe200078e00ff */
[----:B------:R-:W-:-:S03]  /*cb4d0*/  IADD3.X R149, P4, PT, RZ, R130, RZ, P4, !PT ;  /* 0x00000082ff957210 */ /* 0x000fc6000279e4ff */
[----:B------:R-:W-:Y:S01]  /*cb4e0*/  IMAD.WIDE.U32 R126, R72, R62, RZ ;  /* 0x0000003e487e7225 */ /* 0x000fe200078e00ff */
[----:B------:R-:W-:-:S03]  /*cb4f0*/  IADD3.X R149, P6, PT, RZ, R149, RZ, P1, !PT ;  /* 0x00000095ff957210 */ /* 0x000fc60000fde4ff */
[----:B------:R-:W-:Y:S01]  /*cb500*/  IMAD.WIDE.U32 R124, R159, -0x5555, RZ ;  /* 0xffffaaab9f7c7825 */ /* 0x000fe200078e00ff */
[----:B------:R-:W-:-:S03]  /*cb510*/  IADD3.X R150, PT, PT, RZ, RZ, R131, P6, P4 ;  /* 0x000000ffff967210 */ /* 0x000fc600037e8483 */
[----:B------:R-:W-:-:S04]  /*cb520*/  IMAD.WIDE.U32 R118, P5, R63, R70, R118 ;  /* 0x000000463f767225 */ /* 0x000fc800078a0076 */
[----:B------:R-:W-:-:S04]  /*cb530*/  IMAD.WIDE.U32 R146, R70, R62, RZ ;  /* 0x0000003e46927225 */ /* 0x000fc800078e00ff */
[----:B------:R-:W-:Y:S01]  /*cb540*/  IMAD.WIDE.U32 R126, P2, R63, R73, R126 ;  /* 0x000000493f7e7225 */ /* 0x000fe2000784007e */
[----:B------:R-:W-:-:S03]  /*cb550*/  IADD3 R147, P0, PT, R147, R118, RZ ;  /* 0x0000007693937210 */ /* 0x000fc60007f1e0ff */
[----:B------:R-:W-:-:S04]  /*cb560*/  IMAD.WIDE.U32 R120, R86, -0x5555, RZ ;  /* 0xffffaaab56787825 */ /* 0x000fc800078e00ff */
[----:B------:R-:W-:-:S04]  /*cb570*/  IMAD.WIDE.U32 R154, R73, R62, RZ ;  /* 0x0000003e499a7225 */ /* 0x000fc800078e00ff */
[----:B------:R-:W-:-:S04]  /*cb580*/  IMAD.WIDE.U32 R124, P3, R86, -0x46010001, R124 ;  /* 0xb9feffff567c7825 */ /* 0x000fc8000786007c */
[----:B------:R-:W-:-:S04]  /*cb590*/  IMAD.WIDE.U32 R132, R159, -0x4eac0001, RZ ;  /* 0xb153ffff9f847825 */ /* 0x000fc800078e00ff */
[----:B------:R-:W-:Y:S02]  /*cb5a0*/  IMAD.MOV.U32 R156, RZ, RZ, R119 ;  /* 0x000000ffff9c7224 */ /* 0x000fe400078e0077 */
[----:B------:R-:W-:Y:S01]  /*cb5b0*/  IMAD.X R119, RZ, RZ, RZ, P2 ;  /* 0x000000ffff777224 */ /* 0x000fe200010e06ff */
[----:B------:R-:W-:Y:S01]  /*cb5c0*/  IADD3 RZ, P2, PT, R122, R120, RZ ;  /* 0x000000787aff7210 */ /* 0x000fe20007f5e0ff */
[----:B------:R-:W-:Y:S01]  /*cb5d0*/  IMAD.X R157, RZ, RZ, RZ, P5 ;  /* 0x000000ffff9d7224 */ /* 0x000fe200028e06ff */
[----:B------:R-:W-:Y:S01]  /*cb5e0*/  IADD3 R155, P5, PT, R155, R126, RZ ;  /* 0x0000007e9b9b7210 */ /* 0x000fe20007fbe0ff */
[----:B------:R-:W-:Y:S01]  /*cb5f0*/  IMAD.WIDE.U32 R128, R86, -0x5555, R122 ;  /* 0xffffaaab56807825 */ /* 0x000fe200078e007a */
[----:B------:R-:W-:-:S03]  /*cb600*/  IADD3 R122, P1, PT, R124, R121, RZ ;  /* 0x000000797c7a7210 */ /* 0x000fc60007f3e0ff */
[----:B------:R-:W-:Y:S01]  /*cb610*/  IMAD.MOV.U32 R118, RZ, RZ, R127 ;  /* 0x000000ffff767224 */ /* 0x000fe200078e007f */
[----:B------:R-:W-:Y:S01]  /*cb620*/  IADD3.X RZ, P2, PT, R123, R122, RZ, P2, !PT ;  /* 0x0000007a7bff7210 */ /* 0x000fe2000175e4ff */
[----:B------:R-:W-:Y:S01]  /*cb630*/  IMAD.WIDE.U32 R130, R159, -0x94f09dc, RZ ;  /* 0xf6b0f6249f827825 */ /* 0x000fe200078e00ff */
[----:B------:R-:W-:-:S03]  /*cb640*/  IADD3 RZ, P4, PT, RZ, R128, RZ ;  /* 0x00000080ffff7210 */ /* 0x000fc60007f9e0ff */
[----:B------:R-:W-:-:S04]  /*cb650*/  IMAD.WIDE.U32 R126, R86, -0x4eac0001, RZ ;  /* 0xb153ffff567e7825 */ /* 0x000fc800078e00ff */
[----:B------:R-:W-:-:S04]  /*cb660*/  IMAD.WIDE.U32 R120, P6, R86, 0x1eabfffe, R132 ;  /* 0x1eabfffe56787825 */ /* 0x000fc800078c0084 */
[----:B------:R-:W-:Y:S02]  /*cb670*/  IMAD.IADD R87, R129, 0x1, R124 ;  /* 0x0000000181577824 */ /* 0x000fe400078e027c */
[----:B------:R-:W-:Y:S01]  /*cb680*/  IMAD.X R129, RZ, RZ, RZ, P3 ;  /* 0x000000ffff817224 */ /* 0x000fe200018e06ff */
[----:B------:R-:W-:Y:S01]  /*cb690*/  IADD3 R151, P3, PT, R120, R127, RZ ;  /* 0x0000007f78977210 */ /* 0x000fe20007f7e0ff */
[----:B------:R-:W-:Y:S01]  /*cb6a0*/  IMAD.X R135, RZ, RZ, RZ, P6 ;  /* 0x000000ffff877224 */ /* 0x000fe200030e06ff */
[----:B------:R-:W-:Y:S01]  /*cb6b0*/  IADD3.X RZ, P4, PT, RZ, R87, RZ, P4, !PT ;  /* 0x00000057ffff7210 */ /* 0x000fe2000279e4ff */
[----:B------:R-:W-:-:S04]  /*cb6c0*/  IMAD.WIDE.U32 R122, R86, -0x94f09dc, RZ ;  /* 0xf6b0f624567a7825 */ /* 0x000fc800078e00ff */
[----:B------:R-:W-:-:S04]  /*cb6d0*/  IMAD.WIDE.U32 R136, R159, 0x434bacd7, RZ ;  /* 0x434bacd79f887825 */ /* 0x000fc800078e00ff */
[----:B------:R-:W-:-:S04]  /*cb6e0*/  IMAD.WIDE.U32 R130, P6, R86, 0x6730d2a0, R130 ;  /* 0x6730d2a056827825 */ /* 0x000fc800078c0082 */
[----:B------:R-:W-:Y:S02]  /*cb6f0*/  IMAD.MOV.U32 R134, RZ, RZ, R121 ;  /* 0x000000ffff867224 */ /* 0x000fe400078e0079 */
[----:B------:R-:W-:-:S04]  /*cb700*/  IMAD.WIDE.U32 R132, R159, -0xc7aed41, RZ ;  /* 0xf38512bf9f847825 */ /* 0x000fc800078e00ff */
[----:B------:R-:W-:Y:S01]  /*cb710*/  IMAD.WIDE.U32.X R156, R63, R71, R156, P0 ;  /* 0x000000473f9c7225 */ /* 0x000fe200000e049c */
[----:B------:R-:W-:-:S03]  /*cb720*/  IADD3 RZ, P0, PT, R152, R126, RZ ;  /* 0x0000007e98ff7210 */ /* 0x000fc60007f1e0ff */
[----:B------:R-:W-:Y:S01]  /*cb730*/  IMAD.MOV.U32 R128, RZ, RZ, R125 ;  /* 0x000000ffff807224 */ /* 0x000fe200078e007d */
[----:B------:R-:W-:Y:S01]  /*cb740*/  IADD3.X RZ, P0, PT, R153, R151, RZ, P0, !PT ;  /* 0x0000009799ff7210 */ /* 0x000fe2000071e4ff */
[----:B------:R-:W-:Y:S01]  /*cb750*/  IMAD.X R139, RZ, RZ, RZ, P6 ;  /* 0x000000ffff8b7224 */ /* 0x000fe200030e06ff */
[----:B------:R-:W-:Y:S01]  /*cb760*/  IADD3 R161, P6, PT, R130, R123, RZ ;  /* 0x0000007b82a17210 */ /* 0x000fe20007fde0ff */
[----:B------:R-:W-:-:S04]  /*cb770*/  IMAD.WIDE.U32.X R134, R159, 0x1eabfffe, R134, P3 ;  /* 0x1eabfffe9f867825 */ /* 0x000fc800018e0486 */
[----:B------:R-:W-:-:S04]  /*cb780*/  IMAD.WIDE.U32 R126, R86, 0x434bacd7, RZ ;  /* 0x434bacd7567e7825 */ /* 0x000fc800078e00ff */
[----:B------:R-:W-:-:S04]  /*cb790*/  IMAD.WIDE.U32 R136, P3, R86, 0x4b1ba7b6, R136 ;  /* 0x4b1ba7b656887825 */ /* 0x000fc80007860088 */
[----:B------:R-:W-:Y:S02]  /*cb7a0*/  IMAD.MOV.U32 R138, RZ, RZ, R131 ;  /* 0x000000ffff8a7224 */ /* 0x000fe400078e0083 */
[----:B------:R-:W-:-:S04]  /*cb7b0*/  IMAD.WIDE.U32.X R128, R159, -0x46010001, R128, P1 ;  /* 0xb9feffff9f807825 */ /* 0x000fc800008e0480 */
[----:B------:R-:W-:Y:S01]  /*cb7c0*/  IMAD.WIDE.U32 R124, R86, -0xc7aed41, RZ ;  /* 0xf38512bf567c7825 */ /* 0x000fe200078e00ff */
[----:B------:R-:W-:-:S03]  /*cb7d0*/  IADD3.X R121, P2, PT, RZ, R128, RZ, P2, !PT ;  /* 0x00000080ff797210 */ /* 0x000fc6000175e4ff */
[----:B------:R-:W-:Y:S01]  /*cb7e0*/  IMAD.WIDE.U32 R132, P1, R86, 0x64774b84, R132 ;  /* 0x64774b8456847825 */ /* 0x000fe20007820084 */
[----:B------:R-:W-:-:S03]  /*cb7f0*/  IADD3.X R121, P4, PT, RZ, R121, RZ, P4, !PT ;  /* 0x00000079ff797210 */ /* 0x000fc6000279e4ff */
[C---:B------:R-:W-:Y:S01]  /*cb800*/  IMAD.WIDE.U32.X R138, R159.reuse, 0x6730d2a0, R138, P6 ;  /* 0x6730d2a09f8a7825 */ /* 0x040fe200030e048a */
[----:B------:R-:W-:Y:S02]  /*cb810*/  IADD3 R131, P6, PT, R136, R127, RZ ;  /* 0x0000007f88837210 */ /* 0x000fe40007fde0ff */
[----:B------:R-:W-:Y:S01]  /*cb820*/  IADD3.X R129, PT, PT, RZ, RZ, R129, P4, P2 ;  /* 0x000000ffff817210 */ /* 0x000fe200027e4481 */
[----:B------:R-:W-:Y:S01]  /*cb830*/  IMAD.X R145, RZ, RZ, RZ, P3 ;  /* 0x000000ffff917224 */ /* 0x000fe200018e06ff */
[----:B------:R-:W-:Y:S01]  /*cb840*/  IADD3 RZ, P3, PT, RZ, R146, RZ ;  /* 0x00000092ffff7210 */ /* 0x000fe20007f7e0ff */
[----:B------:R-:W-:Y:S01]  /*cb850*/  IMAD.MOV.U32 R144, RZ, RZ, R137 ;  /* 0x000000ffff907224 */ /* 0x000fe200078e0089 */
[----:B------:R-:W-:Y:S01]  /*cb860*/  IADD3 RZ, P4, PT, R90, R124, RZ ;  /* 0x0000007c5aff7210 */ /* 0x000fe20007f9e0ff */
[----:B------:R-:W-:Y:S01]  /*cb870*/  IMAD.X R141, RZ, RZ, RZ, P1 ;  /* 0x000000ffff8d7224 */ /* 0x000fe200008e06ff */
[----:B------:R-:W-:Y:S01]  /*cb880*/  IADD3 R163, P1, PT, R132, R125, RZ ;  /* 0x0000007d84a37210 */ /* 0x000fe20007f3e0ff */
[----:B------:R-:W-:Y:S01]  /*cb890*/  IMAD.WIDE.U32 R142, R159, 0x397fe69a, RZ ;  /* 0x397fe69a9f8e7825 */ /* 0x000fe200078e00ff */
[----:B------:R-:W-:-:S02]  /*cb8a0*/  IADD3.X RZ, P3, PT, RZ, R147, RZ, P3, !PT ;  /* 0x00000093ffff7210 */ /* 0x000fc40001f7e4ff */
[----:B------:R-:W-:Y:S01]  /*cb8b0*/  IADD3.X RZ, P4, PT, R91, R163, RZ, P4, !PT ;  /* 0x000000a35bff7210 */ /* 0x000fe2000279e4ff */
        /* <DEDUP_REMOVED lines=8> */
[----:B------:R-:W-:Y:S01]  /*cb940*/  IMAD.WIDE.U32 R148, R86, 0x397fe69a, RZ ;  /* 0x397fe69a56947825 */ /* 0x000fe200078e00ff */
[----:B------:R-:W-:Y:S02]  /*cb950*/  IADD3.X R156, PT, PT, RZ, RZ, R157, P6, P3 ;  /* 0x000000ffff9c7210 */ /* 0x000fe400037e649d */
[-C--:B------:R-:W-:Y:S01]  /*cb960*/  IADD3 RZ, P6, PT, RZ, R154.reuse, RZ ;  /* 0x0000009affff7210 */ /* 0x080fe20007fde0ff */
[----:B------:R-:W-:Y:S01]  /*cb970*/  IMAD.X R151, RZ, RZ, RZ, P1 ;  /* 0x000000ffff977224 */ /* 0x000fe200008e06ff */
[----:B------:R-:W-:Y:S01]  /*cb980*/  IADD3 R87, P1, PT, R142, R149, RZ ;  /* 0x000000958e577210 */ /* 0x000fe20007f3e0ff */
[----:B------:R-:W-:Y:S01]  /*cb990*/  IMAD.MOV.U32 R150, RZ, RZ, R143 ;  /* 0x000000ffff967224 */ /* 0x000fe200078e008f */
[----:B------:R-:W-:Y:S01]  /*cb9a0*/  IADD3 R154, P2, PT, R123, R154, RZ ;  /* 0x0000009a7b9a7210 */ /* 0x000fe20007f5e0ff */
[----:B------:R-:W-:-:S04]  /*cb9b0*/  IMAD.WIDE.U32 R152, R86, -0x4eac0001, R152 ;  /* 0xb153ffff56987825 */ /* 0x000fc800078e0098 */
[----:B------:R-:W-:Y:S01]  /*cb9c0*/  IMAD.WIDE.U32.X R150, R159, 0x1a0111ea, R150, P1 ;  /* 0x1a0111ea9f967825 */ /* 0x000fe200008e0496 */
[----:B------:R-:W-:Y:S02]  /*cb9d0*/  IADD3 RZ, P1, PT, R88, R122, RZ ;  /* 0x0000007a58ff7210 */ /* 0x000fe40007f3e0ff */
[----:B------:R-:W-:Y:S01]  /*cb9e0*/  IADD3 R152, P3, PT, R121, R152, RZ ;  /* 0x0000009879987210 */ /* 0x000fe20007f7e0ff */
[----:B------:R-:W-:Y:S01]  /*cb9f0*/  IMAD.IADD R122, R153, 0x1, R120 ;  /* 0x00000001997a7824 */ /* 0x000fe200078e0278 */
[----:B------:R-:W-:Y:S01]  /*cba00*/  IADD3.X RZ, P1, PT, R89, R161, RZ, P1, !PT ;  /* 0x000000a159ff7210 */ /* 0x000fe20000f3e4ff */
[----:B------:R-:W-:Y:S01]  /*cba10*/  IMAD.WIDE.U32.X R120, R63, R72, R118, P5 ;  /* 0x000000483f787225 */ /* 0x000fe200028e0476 */
[----:B------:R-:W-:Y:S02]  /*cba20*/  IADD3.X RZ, P5, PT, RZ, R155, RZ, P6, !PT ;  /* 0x0000009bffff7210 */ /* 0x000fe400037be4ff */
[----:B------:R-:W-:Y:S01]  /*cba30*/  IADD3.X R155, P6, PT, R155, R156, RZ, P2, !PT ;  /* 0x0000009c9b9b7210 */ /* 0x000fe200017de4ff */
[----:B------:R-:W-:Y:S01]  /*cba40*/  IMAD.WIDE.U32 R118, R63, R65, RZ ;  /* 0x000000413f767225 */ /* 0x000fe200078e00ff */
[----:B------:R-:W-:-:S02]  /*cba50*/  IADD3.X R133, P2, PT, RZ, R120, RZ, P5, !PT ;  /* 0x00000078ff857210 */ /* 0x000fc40002f5e4ff */
[----:B------:R-:W-:Y:S01]  /*cba60*/  IADD3.X R153, P3, PT, R122, R129, RZ, P3, !PT ;  /* 0x000000817a997210 */ /* 0x000fe20001f7e4ff */
[C---:B------:R-:W-:Y:S01]  /*cba70*/  IMAD.WIDE.U32 R122, R62.reuse, R65, RZ ;  /* 0x000000413e7a7225 */ /* 0x040fe200078e00ff */
[----:B------:R-:W-:Y:S02]  /*cba80*/  IADD3.X R133, P6, PT, RZ, R133, RZ, P6, !PT ;  /* 0x00000085ff857210 */ /* 0x000fe400037de4ff */
[----:B------:R-:W-:Y:S01]  /*cba90*/  IADD3.X R120, P0, PT, RZ, R134, RZ, P0, !PT ;  /* 0x00000086ff787210 */ /* 0x000fe2000071e4ff */
[----:B------:R-:W-:Y:S01]  /*cbaa0*/  IMAD.WIDE.U32 R118, P5, R62, R64, R118 ;  /* 0x000000403e767225 */ /* 0x000fe200078a0076 */
[----:B------:R-:W-:Y:S02]  /*cbab0*/  IADD3.X R127, PT, PT, RZ, RZ, R121, P6, P2 ;  /* 0x000000ffff7f7210 */ /* 0x000fe400037e4479 */
[----:B------:R-:W-:Y:S01]  /*cbac0*/  IADD3.X R121, P6, PT, RZ, R120, RZ, P3, !PT ;  /* 0x00000078ff797210 */ /* 0x000fe20001fde4ff */
[----:B------:R-:W-:Y:S01]  /*cbad0*/  IMAD.WIDE.U32 R124, R86, -0x94f09dc, R88 ;  /* 0xf6b0f624567c7825 */ /* 0x000fe200078e0058 */
[----:B------:R-:W-:-:S02]  /*cbae0*/  IADD3 R123, P3, PT, R118, R123, RZ ;  /* 0x0000007b767b7210 */ /* 0x000fc40007f7e0ff */
[----:B------:R-:W-:Y:S01]  /*cbaf0*/  IADD3 RZ, P2, PT, R152, R122, RZ ;  /* 0x0000007a98ff7210 */ /* 0x000fe20007f5e0ff */
[----:B------:R-:W-:Y:S01]  /*cbb00*/  IMAD.IADD R130, R125, 0x1, R130 ;  /* 0x000000017d827824 */ /* 0x000fe200078e0282 */
[----:B------:R-:W-:Y:S01]  /*cbb10*/  IADD3.X R135, PT, PT, RZ, RZ, R135, P6, P0 ;  /* 0x000000ffff877210 */ /* 0x000fe200037e0487 */
[----:B------:R-:W-:Y:S01]  /*cbb20*/  IMAD.MOV.U32 R120, RZ, RZ, R119 ;  /* 0x000000ffff787224 */ /* 0x000fe200078e0077 */
[----:B------:R-:W-:Y:S01]  /*cbb30*/  IADD3 R88, P0, PT, R121, R124, RZ ;  /* 0x0000007c79587210 */ /* 0x000fe20007f1e0ff */
[----:B------:R-:W-:Y:S01]  /*cbb40*/  IMAD.WIDE.U32 R124, R64, R65, RZ ;  /* 0x00000041407c7225 */ /* 0x000fe200078e00ff */
[----:B------:R-:W-:Y:S02]  /*cbb50*/  IADD3.X RZ, P2, PT, R153, R123, RZ, P2, !PT ;  /* 0x0000007b99ff7210 */ /* 0x000fe4000175e4ff */
[----:B------:R-:W-:Y:S01]  /*cbb60*/  IADD3.X R89, P0, PT, R130, R135, RZ, P0, !PT ;  /* 0x0000008782597210 */ /* 0x000fe2000071e4ff */
[----:B------:R-:W-:Y:S01]  /*cbb70*/  IMAD.WIDE.U32 R152, R62, R65, R152 ;  /* 0x000000413e987225 */ /* 0x000fe200078e0098 */
[----:B------:R-:W-:-:S02]  /*cbb80*/  IADD3.X R129, P6, PT, RZ, R138, RZ, P1, !PT ;  /* 0x0000008aff817210 */ /* 0x000fc40000fde4ff */
[----:B------:R-:W-:Y:S01]  /*cbb90*/  IADD3 RZ, P1, PT, R146, R126, RZ ;  /* 0x0000007e92ff7210 */ /* 0x000fe20007f3e0ff */
[----:B------:R-:W-:Y:S01]  /*cbba0*/  IMAD.X R121, RZ, RZ, RZ, P5 ;  /* 0x000000ffff797224 */ /* 0x000fe200028e06ff */
[----:B------:R-:W-:Y:S01]  /*cbbb0*/  IADD3.X R129, P0, PT, RZ, R129, RZ, P0, !PT ;  /* 0x00000081ff817210 */ /* 0x000fe2000071e4ff */
[----:B------:R-:W-:Y:S01]  /*cbbc0*/  IMAD.IADD R153, R153, 0x1, R118 ;  /* 0x0000000199997824 */ /* 0x000fe200078e0276 */
[----:B------:R-:W-:Y:S01]  /*cbbd0*/  IADD3.X RZ, P1, PT, R147, R131, RZ, P1, !PT ;  /* 0x0000008393ff7210 */ /* 0x000fe20000f3e4ff */
[----:B------:R-:W-:Y:S01]  /*cbbe0*/  IMAD.WIDE.U32 R122, R65, R65, RZ ;  /* 0x00000041417a7225 */ /* 0x000fe200078e00ff */
[----:B------:R-:W-:-:S03]  /*cbbf0*/  IADD3.X R139, PT, PT, RZ, RZ, R139, P0, P6 ;  /* 0x000000ffff8b7210 */ /* 0x000fc600007ec48b */
[----:B------:R-:W-:Y:S01]  /*cbc00*/  IMAD.WIDE.U32 R118, P5, R65, R64, R124 ;  /* 0x0000004041767225 */ /* 0x000fe200078a007c */
[----:B------:R-:W-:-:S03]  /*cbc10*/  IADD3 RZ, P0, PT, R88, R122, RZ ;  /* 0x0000007a58ff7210 */ /* 0x000fc60007f1e0ff */
        /* <DEDUP_REMOVED lines=18> */
[----:B------:R-:W-:Y:S01]  /*cbd40*/  IMAD.WIDE.U32.X R122, R64, R64, R122, P6 ;  /* 0x00000040407a7225 */ /* 0x000fe200030e047a */
[----:B------:R-:W-:-:S02]  /*cbd50*/  IADD3.X R89, P3, PT, R118, R125, RZ, P3, !PT ;  /* 0x0000007d76597210 */ /* 0x000fc40001f7e4ff */
[----:B------:R-:W-:Y:S01]  /*cbd60*/  IADD3.X R125, P4, PT, RZ, R140, RZ, P4, !PT ;  /* 0x0000008cff7d7210 */ /* 0x000fe2000279e4ff */
[----:B------:R-:W-:Y:S01]  /*cbd70*/  IMAD.WIDE.U32 R118, R66, R65, RZ ;  /* 0x0000004142767225 */ /* 0x000fe200078e00ff */
        /* <DEDUP_REMOVED lines=12> */
[----:B------:R-:W-:Y:S01]  /*cbe40*/  IMAD.WIDE.U32 R122, R86, 0x397fe69a, R154 ;  /* 0x397fe69a567a7825 */ /* 0x000fe200078e009a */
        /* <DEDUP_REMOVED lines=8> */
[----:B------:R-:W-:Y:S02]  /*cbed0*/  IADD3 R90, P1, PT, R131, R90, RZ ;  /* 0x0000005a835a7210 */ /* 0x000fe40007f3e0ff */
[----:B------:R-:W-:Y:S01]  /*cbee0*/  IADD3.X R135, P3, PT, RZ, R135, RZ, P3, !PT ;  /* 0x00000087ff877210 */ /* 0x000fe20001f7e4ff */
[----:B------:R-:W-:Y:S02]  /*cbef0*/  IMAD.IADD R91, R91, 0x1, R120 ;  /* 0x000000015b5b7824 */ /* 0x000fe400078e0278 */
[----:B------:R-:W-:Y:S01]  /*cbf00*/  IMAD.WIDE.U32.X R120, R64, R67, R124, P4 ;  /* 0x0000004340787225 */ /* 0x000fe200020e047c */
[----:B------:R-:W-:-:S02]  /*cbf10*/  IADD3.X R145, PT, PT, RZ, RZ, R145, P3, P5 ;  /* 0x000000ffff917210 */ /* 0x000fc40001fea491 */
[----:B------:R-:W-:Y:S01]  /*cbf20*/  IADD3.X R91, P4, PT, R91, R126, RZ, P1, !PT ;  /* 0x0000007e5b5b7210 */ /* 0x000fe20000f9e4ff */
[----:B------:R-:W-:Y:S01]  /*cbf30*/  IMAD.WIDE.U32 R128, R69, R65, RZ ;  /* 0x0000004145807225 */ /* 0x000fe200078e00ff */
[----:B------:R-:W-:Y:S02]  /*cbf40*/  IADD3.X R120, P0, PT, RZ, R120, RZ, P0, !PT ;  /* 0x00000078ff787210 */ /* 0x000fe4000071e4ff */
[----:B------:R-:W-:Y:S01]  /*cbf50*/  IADD3 R122, P1, PT, R135, R122, RZ ;  /* 0x0000007a877a7210 */ /* 0x000fe20007f3e0ff */
[----:B------:R-:W-:Y:S01]  /*cbf60*/  IMAD.WIDE.U32 R86, P6, R64, R69, R86 ;  /* 0x0000004540567225 */ /* 0x000fe200078c0056 */
[----:B------:R-:W-:-:S03]  /*cbf70*/  IADD3 RZ, P3, PT, R118, R128, RZ ;  /* 0x0000008076ff7210 */ /* 0x000fc60007f7e0ff */
[----:B------:R-:W-:Y:S01]  /*cbf80*/  IMAD.IADD R142, R123, 0x1, R142 ;  /* 0x000000017b8e7824 */ /* 0x000fe200078e028e */
[----:B------:R-:W-:Y:S01]  /*cbf90*/  IADD3.X R123, P4, PT, RZ, R120, RZ, P4, !PT ;  /* 0x00000078ff7b7210 */ /* 0x000fe2000279e4ff */
[----:B------:R-:W-:Y:S01]  /*cbfa0*/  IMAD.WIDE.U32 R134, R71, R65, RZ ;  /* 0x0000004147867225 */ /* 0x000fe200078e00ff */
[----:B------:R-:W-:Y:S02]  /*cbfb0*/  IADD3 R139, P5, PT, R86, R129, RZ ;  /* 0x00000081568b7210 */ /* 0x000fe40007fbe0ff */
[----:B------:R-:W-:Y:S01]  /*cbfc0*/  IADD3.X R137, PT, PT, RZ, RZ, R121, P4, P0 ;  /* 0x000000ffff897210 */ /* 0x000fe200027e0479 */
[----:B------:R-:W-:Y:S01]  /*cbfd0*/  IMAD.X R131, RZ, RZ, RZ, P6 ;  /* 0x000000ffff837224 */ /* 0x000fe200030e06ff */
[----:B------:R-:W-:Y:S01]  /*cbfe0*/  IADD3.X RZ, P3, PT, R119, R139, RZ, P3, !PT ;  /* 0x0000008b77ff7210 */ /* 0x000fe20001f7e4ff */
[----:B------:R-:W-:Y:S01]  /*cbff0*/  IMAD.WIDE.U32 R128, R65, R69, R118 ;  /* 0x0000004541807225 */ /* 0x000fe200078e0076 */
[----:B------:R-:W-:-:S03]  /*cc000*/  IADD3.X R118, P2, PT, RZ, R150, RZ, P2, !PT ;  /* 0x00000096ff767210 */ /* 0x000fc6000175e4ff */
        /* <DEDUP_REMOVED lines=18> */
[----:B------:R-:W-:Y:S01]  /*cc130*/  IADD3 R86, P1, PT, R118, R133, RZ ;  /* 0x0000008576567210 */ /* 0x000fe20007f3e0ff */
[----:B------:R-:W-:Y:S01]  /*cc140*/  IMAD.MOV.U32 R118, RZ, RZ, R121 ;  /* 0x000000ffff767224 */ /* 0x000fe200078e0079 */
[----:B------:R-:W-:Y:S01]  /*cc150*/  IADD3.X R130, PT, PT, RZ, RZ, R131, P0, P3 ;  /* 0x000000ffff827210 */ /* 0x000fe200007e6483 */
[----:B------:R-:W-:Y:S01]  /*cc160*/  IMAD.IADD R87, R123, 0x1, R120 ;  /* 0x000000017b577824 */ /* 0x000fe200078e0278 */
[----:B------:R-:W-:Y:S01]  /*cc170*/  IADD3 R122, P0, PT, R135, R122, RZ ;  /* 0x0000007a877a7210 */ /* 0x000fe20007f1e0ff */
[----:B------:R-:W-:Y:S01]  /*cc180*/  IMAD.WIDE.U32.X R120, R64, R71, R118, P6 ;  /* 0x0000004740787225 */ /* 0x000fe200030e0476 */
[----:B------:R-:W-:Y:S02]  /*cc190*/  IADD3 RZ, P2, PT, RZ, R133, RZ ;  /* 0x00000085ffff7210 */ /* 0x000fe40007f5e0ff */
[----:B------:R-:W-:Y:S01]  /*cc1a0*/  IADD3.X R123, P0, PT, R87, R130, RZ, P0, !PT ;  /* 0x00000082577b7210 */ /* 0x000fe2000071e4ff */
        /* <DEDUP_REMOVED lines=8> */
[----:B------:R-:W-:-:S03]  /*cc230*/  IMAD.WIDE.U32 R118, R152, -0x30003, RZ ;  /* 0xfffcfffd98767825 */ /* 0x000fc600078e00ff */
[----:B------:R-:W-:Y:S01]  /*cc240*/  IADD3.X RZ, P6, PT, R87, R137, RZ, P6, !PT ;  /* 0x0000008957ff7210 */ /* 0x000fe200037de4ff */
[----:B------:R-:W-:Y:S02]  /*cc250*/  IMAD R139, R152, -0x760c0004, R139 ;  /* 0x89f3fffc988b7824 */ /* 0x000fe400078e028b */
[----:B------:R-:W-:Y:S01]  /*cc260*/  IMAD.X R131, RZ, RZ, RZ, P4 ;  /* 0x000000ffff837224 */ /* 0x000fe200020e06ff */
[----:B------:R-:W-:Y:S01]  /*cc270*/  IADD3.X R135, P4, PT, RZ, R135, RZ, P0, !PT ;  /* 0x00000087ff877210 */ /* 0x000fe2000079e4ff */
[----:B------:R-:W-:-:S03]  /*cc280*/  IMAD.WIDE.U32 R132, R65, R73, R86 ;  /* 0x0000004941847225 */ /* 0x000fc600078e0056 */
[----:B------:R-:W-:Y:S01]  /*cc290*/  IADD3.X R126, PT, PT, RZ, RZ, R121, P4, P5 ;  /* 0x000000ffff7e7210 */ /* 0x000fe200027ea479 */
        /* <DEDUP_REMOVED lines=30> */
[----:B------:R-:W-:-:S02]  /*cc480*/  IMAD.X R127, RZ, RZ, RZ, P6 ;  /* 0x000000ffff7f7224 */ /* 0x000fc400030e06ff */
[----:B------:R-:W-:Y:S01]  /*cc490*/  IMAD.IADD R119, R135, 0x1, R120 ;  /* 0x0000000187777824 */ /* 0x000fe200078e0278 */
[----:B------:R-:W-:Y:S01]  /*cc4a0*/  IADD3.X R135, P6, PT, RZ, R88, RZ, P5, !PT ;  /* 0x00000058ff877210 */ /* 0x000fe20002fde4ff */
[----:B------:R-:W-:Y:S02]  /*cc4b0*/  IMAD.MOV.U32 R126, RZ, RZ, R121 ;  /* 0x000000ffff7e7224 */ /* 0x000fe400078e0079 */
[----:B------:R-:W-:Y:S01]  /*cc4c0*/  IMAD.WIDE.U32 R130, R139, -0x94f09dc, RZ ;  /* 0xf6b0f6248b827825 */ /* 0x000fe200078e00ff */
[----:B------:R-:W-:Y:S02]  /*cc4d0*/  IADD3.X R124, PT, PT, RZ, RZ, R125, P6, P0 ;  /* 0x000000ffff7c7210 */ /* 0x000fe400037e047d */
        /* <DEDUP_REMOVED lines=23> */
[----:B------:R-:W-:Y:S01]  /*cc650*/  IMAD.WIDE.U32.X R144, R139, 0x6730d2a0, R144, P4 ;  /* 0x6730d2a08b907825 */ /* 0x000fe200020e0490 */
[----:B------:R-:W-:-:S03]  /*cc660*/  IADD3 R126, P5, PT, R133, R90, RZ ;  /* 0x0000005a857e7210 */ /* 0x000fc60007fbe0ff */
[----:B------:R-:W-:-:S04]  /*cc670*/  IMAD.WIDE.U32 R142, R118, 0x434bacd7, RZ ;  /* 0x434bacd7768e7825 */ /* 0x000fc800078e00ff */
[----:B------:R-:W-:-:S04]  /*cc680*/  IMAD.WIDE.U32 R130, P4, R118, 0x4b1ba7b6, R130 ;  /* 0x4b1ba7b676827825 */ /* 0x000fc80007880082 */
[----:B------:R-:W-:-:S04]  /*cc690*/  IMAD.WIDE.U32.X R124, R139, 0x64774b84, R124, P3 ;  /* 0x64774b848b7c7825 */ /* 0x000fc800018e047c */
[----:B------:R-:W-:-:S04]  /*cc6a0*/  IMAD.WIDE.U32 R120, P3, R118, 0x1a0111ea, R120 ;  /* 0x1a0111ea76787825 */ /* 0x000fc80007860078 */
[----:B------:R-:W-:Y:S01]  /*cc6b0*/  IMAD.IADD R119, R91, 0x1, R88 ;  /* 0x000000015b777824 */ /* 0x000fe200078e0258 */
[----:B------:R-:W-:Y:S01]  /*cc6c0*/  IADD3.X R88, P2, PT, RZ, RZ, RZ, P2, !PT ;  /* 0x000000ffff587210 */ /* 0x000fe2000175e4ff */
        /* <DEDUP_REMOVED lines=11> */
[----:B------:R-:W-:Y:S02]  /*cc780*/  IMAD.MOV.U32 R88, RZ, RZ, R121 ;  /* 0x000000ffff587224 */ /* 0x000fe400078e0079 */
[----:B------:R-:W-:Y:S02]  /*cc790*/  IMAD.X R151, RZ, RZ, RZ, P2 ;  /* 0x000000ffff977224 */ /* 0x000fe400010e06ff */
[----:B------:R-:W-:Y:S01]  /*cc7a0*/  IMAD.WIDE.U32.X R88, R139, 0x1a0111ea, R88, P1 ;  /* 0x1a0111ea8b587825 */ /* 0x000fe200008e0458 */
[----:B------:R-:W-:Y:S02]  /*cc7b0*/  IADD3.X RZ, P1, PT, R129, R127, RZ, P6, !PT ;  /* 0x0000007f81ff7210 */ /* 0x000fe4000373e4ff */
[----:B------:R-:W-:Y:S01]  /*cc7c0*/  IADD3.X R127, P5, PT, R119, R138, RZ, P5, !PT ;  /* 0x0000008a777f7210 */ /* 0x000fe20002fbe4ff */
[----:B------:R-:W-:Y:S01]  /*cc7d0*/  IMAD.WIDE.U32 R146, R62, R66, RZ ;  /* 0x000000423e927225 */ /* 0x000fe200078e00ff */
[----:B------:R-:W-:Y:S02]  /*cc7e0*/  IADD3.X R151, PT, PT, R151, RZ, RZ, P4, P3 ;  /* 0x000000ff97977210 */ /* 0x000fe400027e64ff */
[----:B------:R-:W-:Y:S01]  /*cc7f0*/  IADD3.X R133, P5, PT, RZ, R133, RZ, P5, !PT ;  /* 0x00000085ff857210 */ /* 0x000fe20002fbe4ff */
[----:B------:R-:W-:Y:S01]  /*cc800*/  IMAD.WIDE.U32 R138, R118, -0xc7aed41, R128 ;  /* 0xf38512bf768a7825 */ /* 0x000fe200078e0080 */
[----:B------:R-:W-:-:S02]  /*cc810*/  IADD3 RZ, P3, PT, R134, R146, RZ ;  /* 0x0000009286ff7210 */ /* 0x000fc40007f7e0ff */
[----:B------:R-:W-:Y:S01]  /*cc820*/  IADD3.X R146, PT, PT, RZ, RZ, R145, P5, P0 ;  /* 0x000000ffff927210 */ /* 0x000fe20002fe0491 */
[----:B------:R-:W-:Y:S01]  /*cc830*/  IMAD.WIDE.U32 R128, R64, R66, RZ ;  /* 0x0000004240807225 */ /* 0x000fe200078e00ff */
[----:B------:R-:W-:-:S03]  /*cc840*/  IADD3 RZ, P4, PT, R122, R142, RZ ;  /* 0x0000008e7aff7210 */ /* 0x000fc60007f9e0ff */
[----:B------:R-:W-:Y:S01]  /*cc850*/  IMAD.WIDE.U32 R136, P2, R62, R67, R136 ;  /* 0x000000433e887225 */ /* 0x000fe20007840088 */
[----:B------:R-:W-:-:S03]  /*cc860*/  IADD3.X RZ, P4, PT, R123, R153, RZ, P4, !PT ;  /* 0x000000997bff7210 */ /* 0x000fc6000279e4ff */
[----:B------:R-:W-:Y:S01]  /*cc870*/  IMAD.IADD R121, R139, 0x1, R140 ;  /* 0x000000018b797824 */ /* 0x000fe200078e028c */
[----:B------:R-:W-:Y:S01]  /*cc880*/  IADD3 R119, P6, PT, R136, R147, RZ ;  /* 0x0000009388777210 */ /* 0x000fe20007fde0ff */
[----:B------:R-:W-:-:S03]  /*cc890*/  IMAD.WIDE.U32 R140, P0, R65, R67, R128 ;  /* 0x00000043418c7225 */ /* 0x000fc60007800080 */
[----:B------:R-:W-:Y:S01]  /*cc8a0*/  IADD3.X RZ, P3, PT, R135, R119, RZ, P3, !PT ;  /* 0x0000007787ff7210 */ /* 0x000fe20001f7e4ff */
[----:B------:R-:W-:Y:S02]  /*cc8b0*/  IMAD.X R145, RZ, RZ, RZ, P2 ;  /* 0x000000ffff917224 */ /* 0x000fe400010e06ff */
[----:B------:R-:W-:-:S04]  /*cc8c0*/  IMAD.WIDE.U32 R128, R62, R66, R134 ;  /* 0x000000423e807225 */ /* 0x000fc800078e0086 */
[----:B------:R-:W-:Y:S01]  /*cc8d0*/  IMAD.MOV.U32 R144, RZ, RZ, R137 ;  /* 0x000000ffff907224 */ /* 0x000fe200078e0089 */
[----:B------:R-:W-:Y:S01]  /*cc8e0*/  IADD3.X R137, P1, PT, RZ, R124, RZ, P1, !PT ;  /* 0x0000007cff897210 */ /* 0x000fe20000f3e4ff */
[----:B------:R-:W-:-:S04]  /*cc8f0*/  IMAD.WIDE.U32 R142, R65, R66, RZ ;  /* 0x00000042418e7225 */ /* 0x000fc800078e00ff */
[----:B------:R-:W-:Y:S01]  /*cc900*/  IMAD.WIDE.U32.X R134, R63, R67, R144, P6 ;  /* 0x000000433f867225 */ /* 0x000fe200030e0490 */
[----:B------:R-:W-:Y:S02]  /*cc910*/  IADD3 RZ, P6, PT, RZ, R128, RZ ;  /* 0x00000080ffff7210 */ /* 0x000fe40007fde0ff */
[----:B------:R-:W-:Y:S01]  /*cc920*/  IADD3 R139, P5, PT, R140, R143, RZ ;  /* 0x0000008f8c8b7210 */ /* 0x000fe20007fbe0ff */
[----:B------:R-:W-:Y:S01]  /*cc930*/  IMAD.IADD R129, R129, 0x1, R136 ;  /* 0x0000000181817824 */ /* 0x000fe200078e0288 */
[----:B------:R-:W-:Y:S01]  /*cc940*/  IADD3 RZ, P2, PT, R126, R142, RZ ;  /* 0x0000008e7eff7210 */ /* 0x000fe20007f5e0ff */
[----:B------:R-:W-:Y:S01]  /*cc950*/  IMAD.WIDE.U32 R122, R118, 0x434bacd7, R122 ;  /* 0x434bacd7767a7825 */ /* 0x000fe200078e007a */
[----:B------:R-:W-:Y:S02]  /*cc960*/  IADD3.X R119, P3, PT, RZ, R134, RZ, P3, !PT ;  /* 0x00000086ff777210 */ /* 0x000fe40001f7e4ff */
[----:B------:R-:W-:Y:S01]  /*cc970*/  IADD3.X RZ, P6, PT, RZ, R129, RZ, P6, !PT ;  /* 0x00000081ffff7210 */ /* 0x000fe200037de4ff */
[----:B------:R-:W-:Y:S01]  /*cc980*/  IMAD.IADD R123, R123, 0x1, R130 ;  /* 0x000000017b7b7824 */ /* 0x000fe200078e0282 */
[----:B------:R-:W-:Y:S01]  /*cc990*/  IADD3.X RZ, P2, PT, R127, R139, RZ, P2, !PT ;  /* 0x0000008b7fff7210 */ /* 0x000fe2000175e4ff */
[----:B------:R-:W-:Y:S01]  /*cc9a0*/  IMAD.X R131, RZ, RZ, RZ, P0 ;  /* 0x000000ffff837224 */ /* 0x000fe200000e06ff */
[----:B------:R-:W-:Y:S01]  /*cc9b0*/  IADD3.X R119, P6, PT, RZ, R119, RZ, P6, !PT ;  /* 0x00000077ff777210 */ /* 0x000fe200037de4ff */
[----:B------:R-:W-:Y:S01]  /*cc9c0*/  IMAD.WIDE.U32 R126, R65, R66, R126 ;  /* 0x00000042417e7225 */ /* 0x000fe200078e007e */
[----:B------:R-:W-:-:S02]  /*cc9d0*/  IADD3 RZ, P0, PT, R86, R132, RZ ;  /* 0x0000008456ff7210 */ /* 0x000fc40007f1e0ff */
[----:B------:R-:W-:Y:S01]  /*cc9e0*/  IADD3.X R135, PT, PT, RZ, RZ, R135, P6, P3 ;  /* 0x000000ffff877210 */ /* 0x000fe200037e6487 */
[----:B------:R-:W-:Y:S01]  /*cc9f0*/  IMAD.MOV.U32 R130, RZ, RZ, R141 ;  /* 0x000000ffff827224 */ /* 0x000fe200078e008d */
[----:B------:R-:W-:Y:S01]  /*cca00*/  IADD3 R138, P6, PT, R133, R138, RZ ;  /* 0x0000008a858a7210 */ /* 0x000fe20007fde0ff */
[----:B------:R-:W-:Y:S01]  /*cca10*/  IMAD.IADD R140, R127, 0x1, R140 ;  /* 0x000000017f8c7824 */ /* 0x000fe200078e028c */
[----:B------:R-:W-:Y:S01]  /*cca20*/  IADD3 R134, P3, PT, R119, R126, RZ ;  /* 0x0000007e77867210 */ /* 0x000fe20007f7e0ff */
[----:B------:R-:W-:Y:S01]  /*cca30*/  IMAD.WIDE.U32.X R130, R64, R67, R130, P5 ;  /* 0x0000004340827225 */ /* 0x000fe200028e0482 */
[----:B------:R-:W-:Y:S02]  /*cca40*/  IADD3.X R139, P6, PT, R121, R146, RZ, P6, !PT ;  /* 0x00000092798b7210 */ /* 0x000fe400037de4ff */
        /* <DEDUP_REMOVED lines=8> */
[----:B------:R-:W-:Y:S02]  /*ccad0*/  IADD3 RZ, P1, PT, R138, R132, RZ ;  /* 0x000000848aff7210 */ /* 0x000fe40007f3e0ff */
[----:B------:R-:W-:Y:S01]  /*ccae0*/  IADD3.X R131, PT, PT, RZ, RZ, R131, P3, P2 ;  /* 0x000000ffff837210 */ /* 0x000fe20001fe4483 */
[----:B------:R-:W-:Y:S01]  /*ccaf0*/  IMAD.WIDE.U32 R142, R66, R66, R138 ;  /* 0x00000042428e7225 */ /* 0x000fe200078e008a */
[----:B------:R-:W-:-:S02]  /*ccb00*/  IADD3 R125, P6, PT, R126, R133, RZ ;  /* 0x000000857e7d7210 */ /* 0x000fc40007fde0ff */
[----:B------:R-:W-:Y:S01]  /*ccb10*/  IADD3 R122, P3, PT, R137, R122, RZ ;  /* 0x0000007a897a7210 */ /* 0x000fe20007f7e0ff */
[----:B------:R-:W-:Y:S01]  /*ccb20*/  IMAD.WIDE.U32 R118, R118, 0x397fe69a, R86 ;  /* 0x397fe69a76767825 */ /* 0x000fe200078e0056 */
[----:B------:R-:W-:Y:S02]  /*ccb30*/  IADD3.X RZ, P1, PT, R139, R125, RZ, P1, !PT ;  /* 0x0000007d8bff7210 */ /* 0x000fe40000f3e4ff */
[----:B------:R-:W-:Y:S01]  /*ccb40*/  IADD3.X R123, P3, PT, R123, R124, RZ, P3, !PT ;  /* 0x0000007c7b7b7210 */ /* 0x000fe20001f7e4ff */
[----:B------:R-:W-:Y:S01]  /*ccb50*/  IMAD.MOV.U32 R86, RZ, RZ, R127 ;  /* 0x000000ffff567224 */ /* 0x000fe200078e007f */
[----:B------:R-:W-:Y:S01]  /*ccb60*/  IADD3.X R125, P4, PT, RZ, R90, RZ, P4, !PT ;  /* 0x0000005aff7d7210 */ /* 0x000fe2000279e4ff */
[----:B------:R-:W-:Y:S01]  /*ccb70*/  IMAD R127, R129, -0x30003, RZ ;  /* 0xfffcfffd817f7824 */ /* 0x000fe200078e02ff */
[----:B------:R-:W-:Y:S01]  /*ccb80*/  IADD3.X RZ, P0, PT, R87, R155, RZ, P0, !PT ;  /* 0x0000009b57ff7210 */ /* 0x000fe2000071e4ff */
[----:B------:R-:W-:Y:S01]  /*ccb90*/  IMAD.X R87, RZ, RZ, RZ, P5 ;  /* 0x000000ffff577224 */ /* 0x000fe200028e06ff */
[----:B------:R-:W-:Y:S01]  /*ccba0*/  IADD3.X R125, P3, PT, RZ, R125, RZ, P3, !PT ;  /* 0x0000007dff7d7210 */ /* 0x000fe20001f7e4ff */
[----:B------:R-:W-:Y:S01]  /*ccbb0*/  IMAD.IADD R119, R119, 0x1, R120 ;  /* 0x0000000177777824 */ /* 0x000fe200078e0278 */
[----:B------:R-:W-:Y:S01]  /*ccbc0*/  IADD3 R142, P5, PT, R121, R142, RZ ;  /* 0x0000008e798e7210 */ /* 0x000fe20007fbe0ff */
[----:B------:R-:W-:Y:S01]  /*ccbd0*/  IMAD.IADD R126, R143, 0x1, R126 ;  /* 0x000000018f7e7824 */ /* 0x000fe200078e027e */
[----:B------:R-:W-:Y:S01]  /*ccbe0*/  IADD3 R150, P2, PT, R150, R149, RZ ;  /* 0x0000009596967210 */ /* 0x000fe20007f5e0ff */
[----:B------:R-:W-:Y:S01]  /*ccbf0*/  IMAD.WIDE.U32.X R120, R67, R67, R86, P6 ;  /* 0x0000004343787225 */ /* 0x000fe200030e0456 */
[----:B------:R-:W-:-:S02]  /*ccc00*/  IADD3 R118, P6, PT, R125, R118, RZ ;  /* 0x000000767d767210 */ /* 0x000fc40007fde0ff */
[----:B------:R-:W-:Y:S01]  /*ccc10*/  IADD3.X R124, PT, PT, RZ, RZ, R91, P3, P4 ;  /* 0x000000ffff7c7210 */ /* 0x000fe20001fe845b */
[----:B------:R-:W-:Y:S01]  /*ccc20*/  IMAD.WIDE.U32 R86, R128, -0x30003, RZ ;  /* 0xfffcfffd80567825 */ /* 0x000fe200078e00ff */
[----:B------:R-:W-:Y:S02]  /*ccc30*/  IADD3.X R152, P2, PT, R148, R151, RZ, P2, !PT ;  /* 0x0000009794987210 */ /* 0x000fe4000175e4ff */
[----:B------:R-:W-:Y:S01]  /*ccc40*/  IADD3.X R143, P5, PT, R126, R131, RZ, P5, !PT ;  /* 0x000000837e8f7210 */ /* 0x000fe20002fbe4ff */
        /* <DEDUP_REMOVED lines=10> */
[----:B------:R-:W-:Y:S01]  /*cccf0*/  IMAD.WIDE.U32 R126, R151, -0x5555, RZ ;  /* 0xffffaaab977e7825 */ /* 0x000fe200078e00ff */
[----:B------:R-:W-:Y:S02]  /*ccd00*/  IADD3.X R155, PT, PT, RZ, RZ, R89, P6, P0 ;  /* 0x000000ffff9b7210 */ /* 0x000fe400037e0459 */
[----:B------:R-:W-:Y:S01]  /*ccd10*/  IADD3 RZ, P3, PT, R122, R124, RZ ;  /* 0x0000007c7aff7210 */ /* 0x000fe20007f7e0ff */
[----:B------:R-:W-:-:S04]  /*ccd20*/  IMAD.WIDE.U32 R90, P5, R67, R69, R90 ;  /* 0x00000045435a7225 */ /* 0x000fc800078a005a */
[----:B------:R-:W-:Y:S01]  /*ccd30*/  IMAD.WIDE.U32 R120, R86, -0x5555, RZ ;  /* 0xffffaaab56787825 */ /* 0x000fe200078e00ff */
[----:B------:R-:W-:-:S03]  /*ccd40*/  IADD3 R87, P4, PT, R90, R125, RZ ;  /* 0x0000007d5a577210 */ /* 0x000fc60007f9e0ff */
[----:B------:R-:W-:Y:S01]  /*ccd50*/  IMAD.WIDE.U32 R88, P6, R86, -0x46010001, R126 ;  /* 0xb9feffff56587825 */ /* 0x000fe200078c007e */
[----:B------:R-:W-:Y:S02]  /*ccd60*/  IADD3 RZ, P0, PT, R128, R120, RZ ;  /* 0x0000007880ff7210 */ /* 0x000fe40007f1e0ff */
[----:B------:R-:W-:Y:S01]  /*ccd70*/  IADD3.X RZ, P3, PT, R123, R87, RZ, P3, !PT ;  /* 0x000000577bff7210 */ /* 0x000fe20001f7e4ff */
[----:B------:R-:W-:Y:S02]  /*ccd80*/  IMAD.X R125, RZ, RZ, RZ, P5 ;  /* 0x000000ffff7d7224 */ /* 0x000fe400028e06ff */
[----:B------:R-:W-:-:S04]  /*ccd90*/  IMAD.WIDE.U32 R126, R66, R69, R122 ;  /* 0x00000045427e7225 */ /* 0x000fc800078e007a */
[----:B------:R-:W-:Y:S02]  /*ccda0*/  IMAD.MOV.U32 R124, RZ, RZ, R91 ;  /* 0x000000ffff7c7224 */ /* 0x000fe400078e005b */
[----:B------:R-:W-:Y:S01]  /*ccdb0*/  IMAD.WIDE.U32 R130, R86, -0x5555, R128 ;  /* 0xffffaaab56827825 */ /* 0x000fe200078e0080 */
[----:B------:R-:W-:-:S03]  /*ccdc0*/  IADD3 R128, P5, PT, R88, R121, RZ ;  /* 0x0000007958807210 */ /* 0x000fc60007fbe0ff */
[----:B------:R-:W-:Y:S01]  /*ccdd0*/  IMAD.IADD R91, R127, 0x1, R90 ;  /* 0x000000017f5b7824 */ /* 0x000fe200078e025a */
[----:B------:R-:W-:Y:S01]  /*ccde0*/  IADD3 RZ, P1, PT, RZ, R130, RZ ;  /* 0x00000082ffff7210 */ /* 0x000fe20007f3e0ff */
[----:B------:R-:W-:Y:S01]  /*ccdf0*/  IMAD.WIDE.U32.X R120, R67, R68, R124, P4 ;  /* 0x0000004443787225 */ /* 0x000fe200020e047c */
[----:B------:R-:W-:Y:S02]  /*cce00*/  IADD3 R90, P4, PT, R133, R126, RZ ;  /* 0x0000007e855a7210 */ /* 0x000fe40007f9e0ff */
[----:B------:R-:W-:Y:S01]  /*cce10*/  IADD3.X RZ, P0, PT, R129, R128, RZ, P0, !PT ;  /* 0x0000008081ff7210 */ /* 0x000fe2000071e4ff */
[----:B------:R-:W-:Y:S01]  /*cce20*/  IMAD.X R127, RZ, RZ, RZ, P6 ;  /* 0x000000ffff7f7224 */ /* 0x000fe200030e06ff */
[----:B------:R-:W-:Y:S01]  /*cce30*/  IADD3.X R91, P4, PT, R91, R132, RZ, P4, !PT ;  /* 0x000000845b5b7210 */ /* 0x000fe2000279e4ff */
[----:B------:R-:W-:Y:S01]  /*cce40*/  IMAD.MOV.U32 R126, RZ, RZ, R89 ;  /* 0x000000ffff7e7224 */ /* 0x000fe200078e0059 */
[----:B------:R-:W-:Y:S01]  /*cce50*/  IADD3.X R87, P3, PT, RZ, R120, RZ, P3, !PT ;  /* 0x00000078ff577210 */ /* 0x000fe20001f7e4ff */
[----:B------:R-:W-:-:S02]  /*cce60*/  IMAD.IADD R130, R131, 0x1, R88 ;  /* 0x0000000183827824 */ /* 0x000fc400078e0258 */
[C---:B------:R-:W-:Y:S01]  /*cce70*/  IMAD.WIDE.U32.X R122, R151.reuse, -0x46010001, R126, P5 ;  /* 0xb9feffff977a7825 */ /* 0x040fe200028e047e */
[----:B------:R-:W-:Y:S02]  /*cce80*/  IADD3.X R87, P4, PT, RZ, R87, RZ, P4, !PT ;  /* 0x00000057ff577210 */ /* 0x000fe4000279e4ff */
[----:B------:R-:W-:Y:S01]  /*cce90*/  IADD3.X RZ, P1, PT, RZ, R130, RZ, P1, !PT ;  /* 0x00000082ffff7210 */ /* 0x000fe20000f3e4ff */
[----:B------:R-:W-:Y:S01]  /*ccea0*/  IMAD.WIDE.U32 R88, R151, -0x4eac0001, RZ ;  /* 0xb153ffff97587825 */ /* 0x000fe200078e00ff */
[----:B------:R-:W-:Y:S02]  /*cceb0*/  IADD3.X R149, P0, PT, RZ, R122, RZ, P0, !PT ;  /* 0x0000007aff957210 */ /* 0x000fe4000071e4ff */
        /* <DEDUP_REMOVED lines=14> */
[----:B------:R-:W-:-:S04]  /*ccfa0*/  IMAD.WIDE.U32 R124, R86, -0x94f09dc, RZ ;  /* 0xf6b0f624567c7825 */ /* 0x000fc800078e00ff */
[----:B------:R-:W-:-:S04]  /*ccfb0*/  IMAD.WIDE.U32 R138, P1, R86, 0x6730d2a0, R138 ;  /* 0x6730d2a0568a7825 */ /* 0x000fc8000782008a */
[----:B------:R-:W-:Y:S01]  /*ccfc0*/  IMAD.MOV.U32 R146, RZ, RZ, R121 ;  /* 0x000000ffff927224 */ /* 0x000fe200078e0079 */
[----:B------:R-:W-:Y:S01]  /*ccfd0*/  IADD3 R125, P6, PT, R138, R125, RZ ;  /* 0x0000007d8a7d7210 */ /* 0x000fe20007fde0ff */
[----:B------:R-:W-:-:S04]  /*ccfe0*/  IMAD.WIDE.U32 R134, R86, -0x4eac0001, R134 ;  /* 0xb153ffff56867825 */ /* 0x000fc800078e0086 */
[----:B------:R-:W-:Y:S01]  /*ccff0*/  IMAD.X R141, RZ, RZ, RZ, P5 ;  /* 0x000000ffff8d7224 */ /* 0x000fe200028e06ff */
[----:B------:R-:W-:Y:S01]  /*cd000*/  IADD3 RZ, P5, PT, R142, R124, RZ ;  /* 0x0000007c8eff7210 */ /* 0x000fe20007fbe0ff */
[----:B------:R-:W-:Y:S01]  /*cd010*/  IMAD.WIDE.U32.X R146, R67, R71, R146, P0 ;  /* 0x0000004743927225 */ /* 0x000fe200000e0492 */
[----:B------:R-:W-:Y:S02]  /*cd020*/  IADD3 RZ, P0, PT, R118, R122, RZ ;  /* 0x0000007a76ff7210 */ /* 0x000fe40007f1e0ff */
[----:B------:R-:W-:Y:S01]  /*cd030*/  IADD3.X RZ, P5, PT, R143, R125, RZ, P5, !PT ;  /* 0x0000007d8fff7210 */ /* 0x000fe20002fbe4ff */
[----:B------:R-:W-:Y:S01]  /*cd040*/  IMAD.IADD R135, R135, 0x1, R88 ;  /* 0x0000000187877824 */ /* 0x000fe200078e0258 */
[----:B------:R-:W-:Y:S01]  /*cd050*/  IADD3.X RZ, P0, PT, R119, R127, RZ, P0, !PT ;  /* 0x0000007f77ff7210 */ /* 0x000fe2000071e4ff */
[----:B------:R-:W-:Y:S02]  /*cd060*/  IMAD.MOV.U32 R140, RZ, RZ, R89 ;  /* 0x000000ffff8c7224 */ /* 0x000fe400078e0059 */
[----:B------:R-:W-:-:S04]  /*cd070*/  IMAD.WIDE.U32 R88, R151, -0xc7aed41, RZ ;  /* 0xf38512bf97587825 */ /* 0x000fc800078e00ff */
[----:B------:R-:W-:-:S04]  /*cd080*/  IMAD.WIDE.U32 R122, R66, R70, R118 ;  /* 0x00000046427a7225 */ /* 0x000fc800078e0076 */
[----:B------:R-:W-:Y:S02]  /*cd090*/  IMAD.X R119, RZ, RZ, RZ, P1 ;  /* 0x000000ffff777224 */ /* 0x000fe400008e06ff */
[----:B------:R-:W-:-:S04]  /*cd0a0*/  IMAD.WIDE.U32 R124, R151, 0x434bacd7, RZ ;  /* 0x434bacd7977c7825 */ /* 0x000fc800078e00ff */
[----:B------:R-:W-:Y:S02]  /*cd0b0*/  IMAD.MOV.U32 R118, RZ, RZ, R139 ;  /* 0x000000ffff767224 */ /* 0x000fe400078e008b */
[----:B------:R-:W-:-:S04]  /*cd0c0*/  IMAD.WIDE.U32 R88, P1, R86, 0x64774b84, R88 ;  /* 0x64774b8456587825 */ /* 0x000fc80007820058 */
[----:B------:R-:W-:-:S04]  /*cd0d0*/  IMAD.WIDE.U32 R144, R86, -0xc7aed41, RZ ;  /* 0xf38512bf56907825 */ /* 0x000fc800078e00ff */
[----:B------:R-:W-:Y:S02]  /*cd0e0*/  IMAD.IADD R121, R123, 0x1, R120 ;  /* 0x000000017b797824 */ /* 0x000fe400078e0278 */
[----:B------:R-:W-:Y:S01]  /*cd0f0*/  IMAD.WIDE.U32.X R118, R151, 0x6730d2a0, R118, P6 ;  /* 0x6730d2a097767825 */ /* 0x000fe200030e0476 */
[----:B------:R-:W-:-:S03]  /*cd100*/  IADD3 R120, P6, PT, R87, R122, RZ ;  /* 0x0000007a57787210 */ /* 0x000fc60007fde0ff */
[----:B------:R-:W-:Y:S01]  /*cd110*/  IMAD.WIDE.U32.X R140, R151, 0x1eabfffe, R140, P4 ;  /* 0x1eabfffe978c7825 */ /* 0x000fe200020e048c */
[----:B------:R-:W-:-:S03]  /*cd120*/  IADD3.X R121, P6, PT, R121, R132, RZ, P6, !PT ;  /* 0x0000008479797210 */ /* 0x000fc600037de4ff */
[----:B------:R-:W-:Y:S01]  /*cd130*/  IMAD.X R127, RZ, RZ, RZ, P1 ;  /* 0x000000ffff7f7224 */ /* 0x000fe200008e06ff */
[----:B------:R-:W-:Y:S01]  /*cd140*/  IADD3 R157, P1, PT, R88, R145, RZ ;  /* 0x00000091589d7210 */ /* 0x000fe20007f3e0ff */
[----:B------:R-:W-:-:S04]  /*cd150*/  IMAD.WIDE.U32 R122, P4, R86, 0x4b1ba7b6, R124 ;  /* 0x4b1ba7b6567a7825 */ /* 0x000fc8000788007c */
[----:B------:R-:W-:-:S04]  /*cd160*/  IMAD.WIDE.U32 R128, R151, 0x397fe69a, RZ ;  /* 0x397fe69a97807825 */ /* 0x000fc800078e00ff */
        /* <DEDUP_REMOVED lines=16> */
[----:B------:R-:W-:Y:S02]  /*cd270*/  IADD3.X R135, P4, PT, R135, R154, RZ, P4, !PT ;  /* 0x0000009a87877210 */ /* 0x000fe4000279e4ff */
[----:B------:R-:W-:Y:S01]  /*cd280*/  IADD3.X R125, PT, PT, RZ, RZ, R147, P6, P0 ;  /* 0x000000ffff7d7210 */ /* 0x000fe200037e0493 */
[----:B------:R-:W-:Y:S01]  /*cd290*/  IMAD.MOV.U32 R136, RZ, RZ, R129 ;  /* 0x000000ffff887224 */ /* 0x000fe200078e0081 */
[----:B------:R-:W-:Y:S01]  /*cd2a0*/  IADD3.X R89, P4, PT, RZ, R89, RZ, P4, !PT ;  /* 0x00000059ff597210 */ /* 0x000fe2000279e4ff */
[----:B------:R-:W-:-:S04]  /*cd2b0*/  IMAD.WIDE.U32 R146, R73, R66, RZ ;  /* 0x0000004249927225 */ /* 0x000fc800078e00ff */
[----:B------:R-:W-:Y:S01]  /*cd2c0*/  IMAD.WIDE.U32.X R136, R151, 0x1a0111ea, R136, P1 ;  /* 0x1a0111ea97887825 */ /* 0x000fe200008e0488 */
[----:B------:R-:W-:-:S03]  /*cd2d0*/  IADD3 RZ, P1, PT, R90, R144, RZ ;  /* 0x000000905aff7210 */ /* 0x000fc60007f3e0ff */
[----:B------:R-:W-:Y:S01]  /*cd2e0*/  IMAD.WIDE.U32 R144, P0, R67, R73, R148 ;  /* 0x0000004943907225 */ /* 0x000fe20007800094 */
[----:B------:R-:W-:-:S03]  /*cd2f0*/  IADD3.X RZ, P1, PT, R91, R157, RZ, P1, !PT ;  /* 0x0000009d5bff7210 */ /* 0x000fc60000f3e4ff */
[----:B------:R-:W-:Y:S01]  /*cd300*/  IMAD.WIDE.U32 R148, R86, -0x94f09dc, R142 ;  /* 0xf6b0f62456947825 */ /* 0x000fe200078e008e */
[----:B------:R-:W-:-:S03]  /*cd310*/  IADD3 R129, P6, PT, R144, R147, RZ ;  /* 0x0000009390817210 */ /* 0x000fc60007fde0ff */
[----:B------:R-:W-:Y:S01]  /*cd320*/  IMAD.X R151, RZ, RZ, RZ, P0 ;  /* 0x000000ffff977224 */ /* 0x000fe200000e06ff */
[----:B------:R-:W-:Y:S01]  /*cd330*/  IADD3 R142, P0, PT, R153, R150, RZ ;  /* 0x00000096998e7210 */ /* 0x000fe20007f1e0ff */
[----:B------:R-:W-:Y:S02]  /*cd340*/  IMAD.IADD R139, R149, 0x1, R138 ;  /* 0x00000001958b7824 */ /* 0x000fe400078e028a */
[----:B------:R-:W-:Y:S01]  /*cd350*/  IMAD.MOV.U32 R150, RZ, RZ, R145 ;  /* 0x000000ffff967224 */ /* 0x000fe200078e0091 */
[----:B------:R-:W-:Y:S02]  /*cd360*/  IADD3.X R143, P0, PT, R155, R152, RZ, P0, !PT ;  /* 0x000000989b8f7210 */ /* 0x000fe4000071e4ff */
[----:B------:R-:W-:Y:S01]  /*cd370*/  IADD3.X R152, PT, PT, RZ, RZ, R141, P4, P3 ;  /* 0x000000ffff987210 */ /* 0x000fe200027e648d */
[----:B------:R-:W-:Y:S01]  /*cd380*/  IMAD.WIDE.U32.X R150, R67, R72, R150, P6 ;  /* 0x0000004843967225 */ /* 0x000fe200030e0496 */
[----:B------:R-:W-:Y:S02]  /*cd390*/  IADD3 R138, P3, PT, R89, R148, RZ ;  /* 0x00000094598a7210 */ /* 0x000fe40007f7e0ff */
[----:B------:R-:W-:Y:S01]  /*cd3a0*/  IADD3.X R89, P5, PT, RZ, R118, RZ, P5, !PT ;  /* 0x00000076ff597210 */ /* 0x000fe20002fbe4ff */
[----:B------:R-:W-:Y:S01]  /*cd3b0*/  IMAD.WIDE.U32 R140, R66, R73, R142 ;  /* 0x00000049428c7225 */ /* 0x000fe200078e008e */
[----:B------:R-:W-:-:S02]  /*cd3c0*/  IADD3.X R139, P6, PT, R139, R152, RZ, P3, !PT ;  /* 0x000000988b8b7210 */ /* 0x000fc40001fde4ff */
[----:B------:R-:W-:Y:S01]  /*cd3d0*/  IADD3 RZ, P4, PT, R142, R146, RZ ;  /* 0x000000928eff7210 */ /* 0x000fe20007f9e0ff */
[----:B------:R-:W-:Y:S01]  /*cd3e0*/  IMAD.WIDE.U32 R146, R86, -0xc7aed41, R90 ;  /* 0xf38512bf56927825 */ /* 0x000fe200078e005a */
[----:B------:R-:W-:Y:S02]  /*cd3f0*/  IADD3.X R89, P6, PT, RZ, R89, RZ, P6, !PT ;  /* 0x00000059ff597210 */ /* 0x000fe400037de4ff */
[----:B------:R-:W-:Y:S01]  /*cd400*/  IADD3 R140, P3, PT, R123, R140, RZ ;  /* 0x0000008c7b8c7210 */ /* 0x000fe20007f7e0ff */
[----:B------:R-:W-:Y:S01]  /*cd410*/  IMAD.IADD R144, R141, 0x1, R144 ;  /* 0x000000018d907824 */ /* 0x000fe200078e0290 */
[----:B------:R-:W-:Y:S01]  /*cd420*/  IADD3.X RZ, P4, PT, R143, R129, RZ, P4, !PT ;  /* 0x000000818fff7210 */ /* 0x000fe2000279e4ff */
[----:B------:R-:W-:Y:S01]  /*cd430*/  IMAD.IADD R90, R147, 0x1, R88 ;  /* 0x00000001935a7824 */ /* 0x000fe200078e0258 */
[----:B------:R-:W-:Y:S02]  /*cd440*/  IADD3.X R119, PT, PT, RZ, RZ, R119, P6, P5 ;  /* 0x000000ffff777210 */ /* 0x000fe400037ea477 */
[----:B------:R-:W-:Y:S01]  /*cd450*/  IADD3 R118, P5, PT, R89, R146, RZ ;  /* 0x0000009259767210 */ /* 0x000fe20007fbe0ff */
[----:B------:R-:W-:Y:S01]  /*cd460*/  IMAD.WIDE.U32 R88, R63, R69, RZ ;  /* 0x000000453f587225 */ /* 0x000fe200078e00ff */
[----:B------:R-:W-:-:S02]  /*cd470*/  IADD3.X R141, P3, PT, R144, R125, RZ, P3, !PT ;  /* 0x0000007d908d7210 */ /* 0x000fc40001f7e4ff */
[----:B------:R-:W-:Y:S01]  /*cd480*/  IADD3.X R142, P4, PT, RZ, R150, RZ, P4, !PT ;  /* 0x00000096ff8e7210 */ /* 0x000fe2000279e4ff */
[----:B------:R-:W-:Y:S01]  /*cd490*/  IMAD.WIDE.U32 R144, R86, 0x434bacd7, R120 ;  /* 0x434bacd756907825 */ /* 0x000fe200078e0078 */
[----:B------:R-:W-:Y:S02]  /*cd4a0*/  IADD3.X R119, P5, PT, R90, R119, RZ, P5, !PT ;  /* 0x000000775a777210 */ /* 0x000fe40002fbe4ff */
[----:B------:R-:W-:Y:S01]  /*cd4b0*/  IADD3.X R123, P1, PT, RZ, R126, RZ, P1, !PT ;  /* 0x0000007eff7b7210 */ /* 0x000fe20000f3e4ff */
[C---:B------:R-:W-:Y:S01]  /*cd4c0*/  IMAD.WIDE.U32 R90, R62.reuse, R69, RZ ;  /* 0x000000453e5a7225 */ /* 0x040fe200078e00ff */
[----:B------:R-:W-:Y:S02]  /*cd4d0*/  IADD3.X R142, P3, PT, RZ, R142, RZ, P3, !PT ;  /* 0x0000008eff8e7210 */ /* 0x000fe40001f7e4ff */
[----:B------:R-:W-:Y:S01]  /*cd4e0*/  IADD3.X R123, P5, PT, RZ, R123, RZ, P5, !PT ;  /* 0x0000007bff7b7210 */ /* 0x000fe20002fbe4ff */
[----:B------:R-:W-:Y:S01]  /*cd4f0*/  IMAD.WIDE.U32 R88, P6, R62, R68, R88 ;  /* 0x000000443e587225 */ /* 0x000fe200078c0058 */
[----:B------:R-:W-:-:S02]  /*cd500*/  IADD3.X R150, PT, PT, RZ, RZ, R151, P3, P4 ;  /* 0x000000ffff967210 */ /* 0x000fc40001fe8497 */
[----:B------:R-:W-:Y:S01]  /*cd510*/  IADD3 RZ, P3, PT, R134, R90, RZ ;  /* 0x0000005a86ff7210 */ /* 0x000fe20007f7e0ff */
[----:B------:R-:W-:Y:S01]  /*cd520*/  IMAD.IADD R122, R145, 0x1, R122 ;  /* 0x00000001917a7824 */ /* 0x000fe200078e027a */
[----:B------:R-:W-:Y:S01]  /*cd530*/  IADD3 R91, P4, PT, R88, R91, RZ ;  /* 0x0000005b585b7210 */ /* 0x000fe20007f9e0ff */
[----:B------:R-:W-:Y:S01]  /*cd540*/  IMAD.X R125, RZ, RZ, RZ, P6 ;  /* 0x000000ffff7d7224 */ /* 0x000fe200030e06ff */
[----:B------:R-:W-:Y:S02]  /*cd550*/  IADD3.X R127, PT, PT, RZ, RZ, R127, P5, P1 ;  /* 0x000000ffff7f7210 */ /* 0x000fe40002fe247f */
[----:B------:R-:W-:Y:S01]  /*cd560*/  IADD3 RZ, P5, PT, R120, R124, RZ ;  /* 0x0000007c78ff7210 */ /* 0x000fe20007fbe0ff */
[----:B------:R-:W-:Y:S01]  /*cd570*/  IMAD.MOV.U32 R124, RZ, RZ, R89 ;  /* 0x000000ffff7c7224 */ /* 0x000fe200078e0059 */
[----:B------:R-:W-:Y:S01]  /*cd580*/  IADD3.X RZ, P3, PT, R135, R91, RZ, P3, !PT ;  /* 0x0000005b87ff7210 */ /* 0x000fe20001f7e4ff */
[----:B------:R-:W-:Y:S01]  /*cd590*/  IMAD.WIDE.U32 R134, R62, R69, R134 ;  /* 0x000000453e867225 */ /* 0x000fe200078e0086 */
[----:B------:R-:W-:-:S02]  /*cd5a0*/  IADD3 R90, P1, PT, R123, R144, RZ ;  /* 0x000000907b5a7210 */ /* 0x000fc40007f3e0ff */
[----:B------:R-:W-:Y:S01]  /*cd5b0*/  IADD3.X RZ, P5, PT, R121, R159, RZ, P5, !PT ;  /* 0x0000009f79ff7210 */ /* 0x000fe20002fbe4ff */
[----:B------:R-:W-:Y:S01]  /*cd5c0*/  IMAD.WIDE.U32 R120, R64, R69, RZ ;  /* 0x0000004540787225 */ /* 0x000fe200078e00ff */
[----:B------:R-:W-:Y:S02]  /*cd5d0*/  IADD3.X R91, P1, PT, R122, R127, RZ, P1, !PT ;  /* 0x0000007f7a5b7210 */ /* 0x000fe40000f3e4ff */
[----:B------:R-:W-:Y:S01]  /*cd5e0*/  IADD3.X R131, P6, PT, RZ, R132, RZ, P5, !PT ;  /* 0x00000084ff837210 */ /* 0x000fe20002fde4ff */
[----:B------:R-:W-:Y:S02]  /*cd5f0*/  IMAD.IADD R135, R135, 0x1, R88 ;  /* 0x0000000187877824 */ /* 0x000fe400078e0258 */
[----:B------:R-:W-:Y:S01]  /*cd600*/  IMAD.WIDE.U32.X R88, R63, R68, R124, P4 ;  /* 0x000000443f587225 */ /* 0x000fe200020e047c */
[----:B------:R-:W-:Y:S02]  /*cd610*/  IADD3 RZ, P4, PT, RZ, R134, RZ ;  /* 0x00000086ffff7210 */ /* 0x000fe40007f9e0ff */
[----:B------:R-:W-:Y:S01]  /*cd620*/  IADD3.X R131, P1, PT, RZ, R131, RZ, P1, !PT ;  /* 0x00000083ff837210 */ /* 0x000fe20000f3e4ff */
[----:B------:R-:W-:Y:S01]  /*cd630*/  IMAD.WIDE.U32 R122, R65, R69, RZ ;  /* 0x00000045417a7225 */ /* 0x000fe200078e00ff */
[----:B------:R-:W-:-:S02]  /*cd640*/  IADD3.X R129, P3, PT, RZ, R88, RZ, P3, !PT ;  /* 0x00000058ff817210 */ /* 0x000fc40001f7e4ff */
[----:B------:R-:W-:Y:S01]  /*cd650*/  IADD3.X RZ, P4, PT, RZ, R135, RZ, P4, !PT ;  /* 0x00000087ffff7210 */ /* 0x000fe2000279e4ff */
[C---:B------:R-:W-:Y:S01]  /*cd660*/  IMAD.WIDE.U32 R120, P5, R65.reuse, R68, R120 ;  /* 0x0000004441787225 */ /* 0x040fe200078a0078 */
[----:B------:R-:W-:Y:S02]  /*cd670*/  IADD3.X R132, PT, PT, RZ, RZ, R133, P1, P6 ;  /* 0x000000ffff847210 */ /* 0x000fe40000fec485 */
[----:B------:R-:W-:Y:S01]  /*cd680*/  IADD3 RZ, P1, PT, R138, R122, RZ ;  /* 0x0000007a8aff7210 */ /* 0x000fe20007f3e0ff */
[----:B------:R-:W-:Y:S01]  /*cd690*/  IMAD.X R125, RZ, RZ, RZ, P5 ;  /* 0x000000ffff7d7224 */ /* 0x000fe200028e06ff */
[----:B------:R-:W-:Y:S01]  /*cd6a0*/  IADD3 R133, P6, PT, R120, R123, RZ ;  /* 0x0000007b78857210 */ /* 0x000fe20007fde0ff */
[----:B------:R-:W-:Y:S01]  /*cd6b0*/  IMAD.WIDE.U32 R126, R65, R69, R138 ;  /* 0x00000045417e7225 */ /* 0x000fe200078e008a */
[----:B------:R-:W-:Y:S02]  /*cd6c0*/  IADD3.X R129, P4, PT, RZ, R129, RZ, P4, !PT ;  /* 0x00000081ff817210 */ /* 0x000fe4000279e4ff */
[----:B------:R-:W-:Y:S01]  /*cd6d0*/  IADD3.X RZ, P1, PT, R139, R133, RZ, P1, !PT ;  /* 0x000000858bff7210 */ /* 0x000fe20000f3e4ff */
[----:B------:R-:W-:Y:S01]  /*cd6e0*/  IMAD.MOV.U32 R124, RZ, RZ, R121 ;  /* 0x000000ffff7c7224 */ /* 0x000fe200078e0079 */
[----:B------:R-:W-:Y:S01]  /*cd6f0*/  IADD3.X R89, PT, PT, RZ, RZ, R89, P4, P3 ;  /* 0x000000ffff597210 */ /* 0x000fe200027e6459 */
[----:B------:R-:W-:Y:S01]  /*cd700*/  IMAD.WIDE.U32 R122, R67, R69, RZ ;  /* 0x00000045437a7225 */ /* 0x000fe200078e00ff */
[----:B------:R-:W-:-:S02]  /*cd710*/  IADD3 R88, P3, PT, R129, R126, RZ ;  /* 0x0000007e81587210 */ /* 0x000fc40007f7e0ff */
[----:B------:R-:W-:Y:S01]  /*cd720*/  IADD3 RZ, P5, PT, R140, R130, RZ ;  /* 0x000000828cff7210 */ /* 0x000fe20007fbe0ff */
[----:B------:R-:W-:Y:S02]  /*cd730*/  IMAD.IADD R120, R127, 0x1, R120 ;  /* 0x000000017f787824 */ /* 0x000fe400078e0278 */
[-C--:B------:R-:W-:Y:S01]  /*cd740*/  IMAD.WIDE.U32.X R124, R64, R68.reuse, R124, P6 ;  /* 0x00000044407c7225 */ /* 0x080fe200030e047c */
        /* <DEDUP_REMOVED lines=54> */
[----:B------:R-:W-:Y:S01]  /*cdab0*/  IMAD.WIDE.U32.X R90, R68, R68, R126, P4 ;  /* 0x00000044445a7225 */ /* 0x000fe200020e047e */
[----:B------:R-:W-:-:S03]  /*cdac0*/  IADD3.X R126, P2, PT, RZ, RZ, RZ, P2, !PT ;  /* 0x000000ffff7e7210 */ /* 0x000fc6000175e4ff */
[----:B------:R-:W-:Y:S01]  /*cdad0*/  IMAD.WIDE.U32.X R124, R87, -0x46010001, R124, P5 ;  /* 0xb9feffff577c7825 */ /* 0x000fe200028e047c */
[----:B------:R-:W-:Y:S02]  /*cdae0*/  IADD3 R120, P5, PT, R133, R130, RZ ;  /* 0x0000008285787210 */ /* 0x000fe40007fbe0ff */
[----:B------:R-:W-:Y:S01]  /*cdaf0*/  IADD3.X R145, P3, PT, RZ, R90, RZ, P3, !PT ;  /* 0x0000005aff917210 */ /* 0x000fe20001f7e4ff */
[----:B------:R-:W-:Y:S01]  /*cdb00*/  IMAD.WIDE.U32 R128, R87, -0x4eac0001, RZ ;  /* 0xb153ffff57807825 */ /* 0x000fe200078e00ff */
[----:B------:R-:W-:Y:S02]  /*cdb10*/  IADD3.X R121, P5, PT, R121, R132, RZ, P5, !PT ;  /* 0x0000008479797210 */ /* 0x000fe40002fbe4ff */
[----:B------:R-:W-:Y:S01]  /*cdb20*/  IADD3.X R141, P1, PT, RZ, R124, RZ, P1, !PT ;  /* 0x0000007cff8d7210 */ /* 0x000fe20000f3e4ff */
[----:B------:R-:W-:Y:S01]  /*cdb30*/  IMAD.X R149, RZ, RZ, RZ, P2 ;  /* 0x000000ffff957224 */ /* 0x000fe200010e06ff */
[----:B------:R-:W-:Y:S01]  /*cdb40*/  IADD3 R131, P4, PT, R131, R126, RZ ;  /* 0x0000007e83837210 */ /* 0x000fe20007f9e0ff */
[----:B------:R-:W-:Y:S01]  /*cdb50*/  IMAD.WIDE.U32 R126, R71, R69, RZ ;  /* 0x00000045477e7225 */ /* 0x000fe200078e00ff */
[----:B------:R-:W-:-:S02]  /*cdb60*/  IADD3.X R145, P5, PT, RZ, R145, RZ, P5, !PT ;  /* 0x00000091ff917210 */ /* 0x000fc40002fbe4ff */
[----:B------:R-:W-:Y:S01]  /*cdb70*/  IADD3.X R141, P6, PT, RZ, R141, RZ, P6, !PT ;  /* 0x0000008dff8d7210 */ /* 0x000fe200037de4ff */
[C---:B------:R-:W-:Y:S01]  /*cdb80*/  IMAD.WIDE.U32 R134, R86.reuse, -0x4eac0001, R88 ;  /* 0xb153ffff56867825 */ /* 0x040fe200078e0058 */
[----:B------:R-:W-:Y:S02]  /*cdb90*/  IADD3.X R147, PT, PT, RZ, RZ, R91, P5, P3 ;  /* 0x000000ffff937210 */ /* 0x000fe40002fe645b */
[----:B------:R-:W-:Y:S01]  /*cdba0*/  IADD3.X R143, PT, PT, RZ, RZ, R125, P6, P1 ;  /* 0x000000ffff8f7210 */ /* 0x000fe200037e247d */
[----:B------:R-:W-:Y:S01]  /*cdbb0*/  IMAD.WIDE.U32 R90, P3, R86, 0x1eabfffe, R128 ;  /* 0x1eabfffe565a7825 */ /* 0x000fe20007860080 */
[----:B------:R-:W-:Y:S02]  /*cdbc0*/  IADD3 R142, P1, PT, R142, R131, RZ ;  /* 0x000000838e8e7210 */ /* 0x000fe40007f3e0ff */
[----:B------:R-:W-:Y:S01]  /*cdbd0*/  IADD3.X R149, PT, PT, R149, RZ, RZ, P4, P0 ;  /* 0x000000ff95957210 */ /* 0x000fe200027e04ff */
[----:B------:R-:W-:-:S04]  /*cdbe0*/  IMAD.WIDE.U32 R124, R86, -0x4eac0001, RZ ;  /* 0xb153ffff567c7825 */ /* 0x000fc800078e00ff */
[----:B------:R-:W-:Y:S01]  /*cdbf0*/  IMAD.WIDE.U32 R126, P5, R68, R70, R126 ;  /* 0x00000046447e7225 */ /* 0x000fe200078a007e */
[----:B------:R-:W-:Y:S02]  /*cdc00*/  IADD3 RZ, P2, PT, R88, R124, RZ ;  /* 0x0000007c58ff7210 */ /* 0x000fe40007f5e0ff */
[----:B------:R-:W-:Y:S01]  /*cdc10*/  IADD3 R151, P6, PT, R90, R125, RZ ;  /* 0x0000007d5a977210 */ /* 0x000fe20007fde0ff */
[----:B------:R-:W-:-:S03]  /*cdc20*/  IMAD.WIDE.U32 R128, R70, R69, RZ ;  /* 0x0000004546807225 */ /* 0x000fc600078e00ff */
[----:B------:R-:W-:Y:S01]  /*cdc30*/  IADD3.X RZ, P2, PT, R89, R151, RZ, P2, !PT ;  /* 0x0000009759ff7210 */ /* 0x000fe2000175e4ff */
[----:B------:R-:W-:Y:S01]  /*cdc40*/  IMAD.X R133, RZ, RZ, RZ, P3 ;  /* 0x000000ffff857224 */ /* 0x000fe200018e06ff */
[----:B------:R-:W-:Y:S01]  /*cdc50*/  IADD3 R129, P3, PT, R126, R129, RZ ;  /* 0x000000817e817210 */ /* 0x000fe20007f7e0ff */
[----:B------:R-:W-:-:S04]  /*cdc60*/  IMAD.WIDE.U32 R130, R87, -0x94f09dc, RZ ;  /* 0xf6b0f62457827825 */ /* 0x000fc800078e00ff */
[----:B------:R-:W-:Y:S02]  /*cdc70*/  IMAD.X R125, RZ, RZ, RZ, P5 ;  /* 0x000000ffff7d7224 */ /* 0x000fe400028e06ff */
[----:B------:R-:W-:Y:S02]  /*cdc80*/  IMAD.MOV.U32 R124, RZ, RZ, R127 ;  /* 0x000000ffff7c7224 */ /* 0x000fe400078e007f */
        /* <DEDUP_REMOVED lines=9> */
[----:B------:R-:W-:Y:S01]  /*cdd20*/  IMAD.WIDE.U32.X R132, R87, 0x1eabfffe, R132, P6 ;  /* 0x1eabfffe57847825 */ /* 0x000fe200030e0484 */
[----:B------:R-:W-:Y:S02]  /*cdd30*/  IADD3 R90, P6, PT, R141, R134, RZ ;  /* 0x000000868d5a7210 */ /* 0x000fe40007fde0ff */
[----:B------:R-:W-:Y:S01]  /*cdd40*/  IADD3.X RZ, P0, PT, R119, R137, RZ, P0, !PT ;  /* 0x0000008977ff7210 */ /* 0x000fe2000071e4ff */
[----:B------:R-:W-:Y:S01]  /*cdd50*/  IMAD.WIDE.U32 R128, R69, R70, R122 ;  /* 0x0000004645807225 */ /* 0x000fe200078e007a */
[----:B------:R-:W-:Y:S02]  /*cdd60*/  IADD3.X R91, P6, PT, R88, R143, RZ, P6, !PT ;  /* 0x0000008f585b7210 */ /* 0x000fe400037de4ff */
[----:B------:R-:W-:Y:S01]  /*cdd70*/  IADD3.X R122, P2, PT, RZ, R132, RZ, P2, !PT ;  /* 0x00000084ff7a7210 */ /* 0x000fe2000175e4ff */
[----:B------:R-:W-:-:S03]  /*cdd80*/  IMAD.WIDE.U32 R88, R86, -0x94f09dc, R118 ;  /* 0xf6b0f62456587825 */ /* 0x000fc600078e0076 */
        /* <DEDUP_REMOVED lines=22> */
[----:B------:R-:W-:Y:S02]  /*cdef0*/  IADD3 R133, P6, PT, R118, R127, RZ ;  /* 0x0000007f76857210 */ /* 0x000fe40007fde0ff */
[----:B------:R-:W-:Y:S02]  /*cdf00*/  IADD3 RZ, P2, PT, R120, R126, RZ ;  /* 0x0000007e78ff7210 */ /* 0x000fe40007f5e0ff */
[----:B------:R-:W-:Y:S01]  /*cdf10*/  IADD3.X R134, PT, PT, RZ, RZ, R123, P5, P0 ;  /* 0x000000ffff867210 */ /* 0x000fe20002fe047b */
[----:B------:R-:W-:Y:S01]  /*cdf20*/  IMAD.WIDE.U32 R126, P0, R68, R73, R124 ;  /* 0x00000049447e7225 */ /* 0x000fe2000780007c */
[----:B------:R-:W-:Y:S02]  /*cdf30*/  IADD3.X R123, P4, PT, R138, R131, RZ, P4, !PT ;  /* 0x000000838a7b7210 */ /* 0x000fe4000279e4ff */
[----:B------:R-:W-:Y:S01]  /*cdf40*/  IADD3.X RZ, P2, PT, R121, R133, RZ, P2, !PT ;  /* 0x0000008579ff7210 */ /* 0x000fe2000175e4ff */
[----:B------:R-:W-:-:S04]  /*cdf50*/  IMAD.WIDE.U32 R124, R73, R69, RZ ;  /* 0x00000045497c7225 */ /* 0x000fc800078e00ff */
[----:B------:R-:W-:Y:S01]  /*cdf60*/  IMAD.X R131, RZ, RZ, RZ, P0 ;  /* 0x000000ffff837224 */ /* 0x000fe200000e06ff */
[----:B------:R-:W-:Y:S01]  /*cdf70*/  IADD3 R139, P5, PT, R126, R125, RZ ;  /* 0x0000007d7e8b7210 */ /* 0x000fe20007fbe0ff */
[----:B------:R-:W-:Y:S01]  /*cdf80*/  IMAD.WIDE.U32 R132, R86, -0xc7aed41, R120 ;  /* 0xf38512bf56847825 */ /* 0x000fe200078e0078 */
[----:B------:R-:W-:-:S03]  /*cdf90*/  IADD3 RZ, P0, PT, R122, R124, RZ ;  /* 0x0000007c7aff7210 */ /* 0x000fc60007f1e0ff */
[----:B------:R-:W-:Y:S01]  /*cdfa0*/  IMAD.X R125, RZ, RZ, RZ, P3 ;  /* 0x000000ffff7d7224 */ /* 0x000fe200018e06ff */
[----:B------:R-:W-:Y:S01]  /*cdfb0*/  IADD3.X RZ, P0, PT, R123, R139, RZ, P0, !PT ;  /* 0x0000008b7bff7210 */ /* 0x000fe2000071e4ff */
[----:B------:R-:W-:-:S04]  /*cdfc0*/  IMAD.WIDE.U32 R120, R69, R73, R122 ;  /* 0x0000004945787225 */ /* 0x000fc800078e007a */
[----:B------:R-:W-:Y:S02]  /*cdfd0*/  IMAD.MOV.U32 R124, RZ, RZ, R119 ;  /* 0x000000ffff7c7224 */ /* 0x000fe400078e0077 */
[----:B------:R-:W-:Y:S02]  /*cdfe0*/  IMAD.MOV.U32 R130, RZ, RZ, R127 ;  /* 0x000000ffff827224 */ /* 0x000fe400078e007f */
[----:B------:R-:W-:Y:S02]  /*cdff0*/  IMAD.IADD R119, R133, 0x1, R118 ;  /* 0x0000000185777824 */ /* 0x000fe400078e0276 */
[----:B------:R-:W-:Y:S01]  /*ce000*/  IMAD.IADD R127, R121, 0x1, R126 ;  /* 0x00000001797f7824 */ /* 0x000fe200078e027e */
[----:B------:R-:W-:Y:S01]  /*ce010*/  IADD3 R126, P3, PT, R137, R120, RZ ;  /* 0x00000078897e7210 */ /* 0x000fe20007f7e0ff */
[----:B------:R-:W-:Y:S01]  /*ce020*/  IMAD.WIDE.U32.X R122, R68, R72, R130, P5 ;  /* 0x00000048447a7225 */ /* 0x000fe200028e0482 */
[----:B------:R-:W-:Y:S02]  /*ce030*/  IADD3 R118, P5, PT, R135, R132, RZ ;  /* 0x0000008487767210 */ /* 0x000fe40007fbe0ff */
[----:B------:R-:W-:Y:S01]  /*ce040*/  IADD3.X R127, P3, PT, R127, R136, RZ, P3, !PT ;  /* 0x000000887f7f7210 */ /* 0x000fe20001f7e4ff */
[----:B------:R-:W-:Y:S01]  /*ce050*/  IMAD.WIDE.U32.X R124, R87, 0x64774b84, R124, P6 ;  /* 0x64774b84577c7825 */ /* 0x000fe200030e047c */
[----:B------:R-:W-:-:S02]  /*ce060*/  IADD3.X R119, P5, PT, R119, R134, RZ, P5, !PT ;  /* 0x0000008677777210 */ /* 0x000fc40002fbe4ff */
[----:B------:R-:W-:Y:S01]  /*ce070*/  IADD3.X R142, P0, PT, RZ, R122, RZ, P0, !PT ;  /* 0x0000007aff8e7210 */ /* 0x000fe2000071e4ff */
        /* <DEDUP_REMOVED lines=10> */
[----:B------:R-:W-:Y:S01]  /*ce120*/  IMAD.WIDE.U32 R124, R86, 0x434bacd7, RZ ;  /* 0x434bacd7567c7825 */ /* 0x000fe200078e00ff */
[----:B------:R-:W-:-:S03]  /*ce130*/  IADD3 R135, P3, PT, R120, R133, RZ ;  /* 0x0000008578877210 */ /* 0x000fc60007f7e0ff */
[----:B------:R-:W-:Y:S01]  /*ce140*/  IMAD.WIDE.U32 R130, P5, R86, 0x4b1ba7b6, R130 ;  /* 0x4b1ba7b656827825 */ /* 0x000fe200078a0082 */
[----:B------:R-:W-:Y:S02]  /*ce150*/  IADD3 RZ, P2, PT, R128, R124, RZ ;  /* 0x0000007c80ff7210 */ /* 0x000fe40007f5e0ff */
[----:B------:R-:W-:Y:S01]  /*ce160*/  IADD3.X RZ, P0, PT, R91, R135, RZ, P0, !PT ;  /* 0x000000875bff7210 */ /* 0x000fe2000071e4ff */
        /* <DEDUP_REMOVED lines=10> */
[----:B------:R-:W-:Y:S01]  /*ce210*/  IMAD.WIDE.U32 R120, P5, R86, 0x1a0111ea, R132 ;  /* 0x1a0111ea56787825 */ /* 0x000fe200078a0084 */
[----:B------:R-:W-:-:S03]  /*ce220*/  IADD3.X RZ, P3, PT, RZ, R123, RZ, P3, !PT ;  /* 0x0000007bffff7210 */ /* 0x000fc60001f7e4ff */
[----:B------:R-:W-:-:S04]  /*ce230*/  IMAD.WIDE.U32 R136, R86, 0x397fe69a, RZ ;  /* 0x397fe69a56887825 */ /* 0x000fc800078e00ff */
[----:B------:R-:W-:Y:S01]  /*ce240*/  IMAD.MOV.U32 R124, RZ, RZ, R131 ;  /* 0x000000ffff7c7224 */ /* 0x000fe200078e0083 */
[----:B------:R-:W-:Y:S01]  /*ce250*/  IADD3.X R131, P0, PT, RZ, R138, RZ, P0, !PT ;  /* 0x0000008aff837210 */ /* 0x000fe2000071e4ff */
[----:B------:R-:W-:Y:S01]  /*ce260*/  IMAD.WIDE.U32 R132, R64, R70, RZ ;  /* 0x0000004640847225 */ /* 0x000fe200078e00ff */
[----:B------:R-:W-:-:S03]  /*ce270*/  IADD3.X R138, P1, PT, RZ, RZ, RZ, P1, !PT ;  /* 0x000000ffff8a7210 */ /* 0x000fc60000f3e4ff */
        /* <DEDUP_REMOVED lines=12> */
[----:B------:R-:W-:Y:S01]  /*ce340*/  IMAD.WIDE.U32 R128, R86, 0x434bacd7, R128 ;  /* 0x434bacd756807825 */ /* 0x000fe200078e0080 */
[----:B------:R-:W-:Y:S02]  /*ce350*/  IADD3 R87, P3, PT, R132, R135, RZ ;  /* 0x0000008784577210 */ /* 0x000fe40007f7e0ff */
[----:B------:R-:W-:Y:S01]  /*ce360*/  IADD3 RZ, P0, PT, R88, R134, RZ ;  /* 0x0000008658ff7210 */ /* 0x000fe20007f1e0ff */
[----:B------:R-:W-:-:S03]  /*ce370*/  IMAD.WIDE.U32 R134, R67, R70, RZ ;  /* 0x0000004643867225 */ /* 0x000fc600078e00ff */
[----:B------:R-:W-:Y:S01]  /*ce380*/  IADD3.X RZ, P0, PT, R89, R87, RZ, P0, !PT ;  /* 0x0000005759ff7210 */ /* 0x000fe2000071e4ff */
[----:B------:R-:W-:-:S04]  /*ce390*/  IMAD.WIDE.U32 R88, R65, R70, R88 ;  /* 0x0000004641587225 */ /* 0x000fc800078e0058 */
[----:B------:R-:W-:Y:S01]  /*ce3a0*/  IMAD.X R139, RZ, RZ, RZ, P1 ;  /* 0x000000ffff8b7224 */ /* 0x000fe200008e06ff */
[----:B------:R-:W-:Y:S01]  /*ce3b0*/  IADD3 RZ, P1, PT, R126, R136, RZ ;  /* 0x000000887eff7210 */ /* 0x000fe20007f3e0ff */
[----:B------:R-:W-:Y:S02]  /*ce3c0*/  IMAD.IADD R129, R129, 0x1, R130 ;  /* 0x0000000181817824 */ /* 0x000fe400078e0282 */
[----:B------:R-:W-:Y:S01]  /*ce3d0*/  IMAD.X R131, RZ, RZ, RZ, P5 ;  /* 0x000000ffff837224 */ /* 0x000fe200028e06ff */
[----:B------:R-:W-:Y:S01]  /*ce3e0*/  IADD3.X R136, PT, PT, R139, RZ, RZ, P6, P4 ;  /* 0x000000ff8b887210 */ /* 0x000fe200037e84ff */
[----:B------:R-:W-:Y:S01]  /*ce3f0*/  IMAD.MOV.U32 R130, RZ, RZ, R133 ;  /* 0x000000ffff827224 */ /* 0x000fe200078e0085 */
[----:B------:R-:W-:Y:S01]  /*ce400*/  IADD3 R88, P4, PT, R121, R88, RZ ;  /* 0x0000005879587210 */ /* 0x000fe20007f9e0ff */
[----:B------:R-:W-:Y:S01]  /*ce410*/  IMAD.IADD R87, R89, 0x1, R132 ;  /* 0x0000000159577824 */ /* 0x000fe200078e0284 */
[----:B------:R-:W-:Y:S01]  /*ce420*/  IADD3.X RZ, P1, PT, R127, R147, RZ, P1, !PT ;  /* 0x000000937fff7210 */ /* 0x000fe20000f3e4ff */
        /* <DEDUP_REMOVED lines=9> */
[----:B------:R-:W-:Y:S01]  /*ce4c0*/  IADD3.X RZ, P3, PT, R119, R121, RZ, P3, !PT ;  /* 0x0000007977ff7210 */ /* 0x000fe20001f7e4ff */
[----:B------:R-:W-:Y:S01]  /*ce4d0*/  IMAD.WIDE.U32 R118, R66, R70, R118 ;  /* 0x0000004642767225 */ /* 0x000fe200078e0076 */
[----:B------:R-:W-:Y:S02]  /*ce4e0*/  IADD3.X R87, P4, PT, RZ, R87, RZ, P4, !PT ;  /* 0x00000057ff577210 */ /* 0x000fe4000279e4ff */
[----:B------:R-:W-:Y:S01]  /*ce4f0*/  IADD3 R133, P5, PT, R142, R137, RZ ;  /* 0x000000898e857210 */ /* 0x000fe20007fbe0ff */
[----:B------:R-:W-:Y:S01]  /*ce500*/  IMAD.IADD R134, R119, 0x1, R134 ;  /* 0x0000000177867824 */ /* 0x000fe200078e0286 */
[----:B------:R-:W-:Y:S01]  /*ce510*/  IADD3.X R121, PT, PT, RZ, RZ, R131, P4, P0 ;  /* 0x000000ffff797210 */ /* 0x000fe200027e0483 */
[----:B------:R-:W-:Y:S01]  /*ce520*/  IMAD R119, R123, -0x30003, RZ ;  /* 0xfffcfffd7b777824 */ /* 0x000fe200078e02ff */
[----:B------:R-:W-:Y:S01]  /*ce530*/  IADD3 R130, P0, PT, R141, R128, RZ ;  /* 0x000000808d827210 */ /* 0x000fe20007f1e0ff */
[----:B------:R-:W-:Y:S01]  /*ce540*/  IMAD.WIDE.U32 R126, R86, 0x397fe69a, R126 ;  /* 0x397fe69a567e7825 */ /* 0x000fe200078e007e */
[----:B------:R-:W-:-:S02]  /*ce550*/  IADD3 R118, P4, PT, R87, R118, RZ ;  /* 0x0000007657767210 */ /* 0x000fc40007f9e0ff */
[----:B------:R-:W-:Y:S01]  /*ce560*/  IADD3.X R131, P0, PT, R129, R140, RZ, P0, !PT ;  /* 0x0000008c81837210 */ /* 0x000fe2000071e4ff */
[C---:B------:R-:W-:Y:S01]  /*ce570*/  IMAD.WIDE.U32 R86, R122.reuse, -0x30003, RZ ;  /* 0xfffcfffd7a567825 */ /* 0x040fe200078e00ff */
[----:B------:R-:W-:Y:S02]  /*ce580*/  IADD3.X R132, P5, PT, R143, R136, RZ, P5, !PT ;  /* 0x000000888f847210 */ /* 0x000fe40002fbe4ff */
[----:B------:R-:W-:Y:S01]  /*ce590*/  IADD3.X R145, P0, PT, RZ, R145, RZ, P0, !PT ;  /* 0x00000091ff917210 */ /* 0x000fe2000071e4ff */
[----:B------:R-:W-:Y:S01]  /*ce5a0*/  IMAD R137, R122, -0x760c0004, R119 ;  /* 0x89f3fffc7a897824 */ /* 0x000fe200078e0277 */
[----:B------:R-:W-:Y:S01]  /*ce5b0*/  IADD3.X R119, P4, PT, R134, R121, RZ, P4, !PT ;  /* 0x0000007986777210 */ /* 0x000fe2000279e4ff */
[----:B------:R-:W-:Y:S01]  /*ce5c0*/  IMAD.WIDE.U32.X R138, R67, R71, R138, P6 ;  /* 0x00000047438a7225 */ /* 0x000fe200030e048a */
[----:B------:R-:W-:-:S03]  /*ce5d0*/  IADD3.X R147, PT, PT, RZ, RZ, R125, P0, P2 ;  /* 0x000000ffff937210 */ /* 0x000fc600007e447d */
[----:B------:R-:W-:Y:S01]  /*ce5e0*/  IMAD.WIDE.U32 R128, R68, R70, RZ ;  /* 0x0000004644807225 */ /* 0x000fe200078e00ff */
[----:B------:R-:W-:-:S03]  /*ce5f0*/  IADD3.X R143, P3, PT, RZ, R138, RZ, P3, !PT ;  /* 0x0000008aff8f7210 */ /* 0x000fc60001f7e4ff */
[----:B------:R-:W-:Y:S01]  /*ce600*/  IMAD.IADD R87, R87, 0x1, R137 ;  /* 0x0000000157577824 */ /* 0x000fe200078e0289 */
[----:B------:R-:W-:Y:S01]  /*ce610*/  IADD3.X R143, P4, PT, RZ, R143, RZ, P4, !PT ;  /* 0x0000008fff8f7210 */ /* 0x000fe2000279e4ff */
[----:B------:R-:W-:-:S04]  /*ce620*/  IMAD.WIDE.U32 R134, R69, R70, RZ ;  /* 0x0000004645867225 */ /* 0x000fc800078e00ff */
[----:B------:R-:W-:-:S04]  /*ce630*/  IMAD.WIDE.U32 R140, R87, -0x5555, RZ ;  /* 0xffffaaab578c7825 */ /* 0x000fc800078e00ff */
        /* <DEDUP_REMOVED lines=15> */
[----:B------:R-:W-:Y:S01]  /*ce730*/  IMAD.WIDE.U32 R130, R69, R70, R130 ;  /* 0x0000004645827225 */ /* 0x000fe200078e0082 */
[----:B------:R-:W-:-:S03]  /*ce740*/  IADD3.X RZ, P2, PT, R123, R137, RZ, P2, !PT ;  /* 0x000000897bff7210 */ /* 0x000fc6000175e4ff */
[----:B------:R-:W-:Y:S02]  /*ce750*/  IMAD.MOV.U32 R134, RZ, RZ, R121 ;  /* 0x000000ffff867224 */ /* 0x000fe400078e0079 */
[----:B------:R-:W-:Y:S02]  /*ce760*/  IMAD.IADD R138, R139, 0x1, R120 ;  /* 0x000000018b8a7824 */ /* 0x000fe400078e0278 */
[----:B------:R-:W-:Y:S01]  /*ce770*/  IMAD.WIDE.U32.X R124, R68, R71, R124, P0 ;  /* 0x00000047447c7225 */ /* 0x000fe200000e047c */
[----:B------:R-:W-:Y:S02]  /*ce780*/  IADD3 R122, P0, PT, R145, R126, RZ ;  /* 0x0000007e917a7210 */ /* 0x000fe40007f1e0ff */
[----:B------:R-:W-:Y:S01]  /*ce790*/  IADD3.X RZ, P4, PT, RZ, R138, RZ, P4, !PT ;  /* 0x0000008affff7210 */ /* 0x000fe2000279e4ff */
[----:B------:R-:W-:Y:S01]  /*ce7a0*/  IMAD.IADD R128, R131, 0x1, R128 ;  /* 0x0000000183807824 */ /* 0x000fe200078e0280 */
[----:B------:R-:W-:Y:S01]  /*ce7b0*/  IADD3.X R123, P0, PT, R142, R147, RZ, P0, !PT ;  /* 0x000000938e7b7210 */ /* 0x000fe2000071e4ff */
[----:B------:R-:W-:Y:S01]  /*ce7c0*/  IMAD.WIDE.U32.X R134, R87, -0x46010001, R134, P6 ;  /* 0xb9feffff57867825 */ /* 0x000fe200030e0486 */
[----:B------:R-:W-:-:S02]  /*ce7d0*/  IADD3 R120, P6, PT, R143, R130, RZ ;  /* 0x000000828f787210 */ /* 0x000fc40007fde0ff */
[----:B------:R-:W-:Y:S01]  /*ce7e0*/  IADD3.X R138, P1, PT, RZ, R90, RZ, P1, !PT ;  /* 0x0000005aff8a7210 */ /* 0x000fe20000f3e4ff */
[----:B------:R-:W-:Y:S01]  /*ce7f0*/  IMAD.WIDE.U32 R130, R71, R70, RZ ;  /* 0x0000004647827225 */ /* 0x000fe200078e00ff */
[----:B------:R-:W-:Y:S02]  /*ce800*/  IADD3.X R121, P6, PT, R128, R127, RZ, P6, !PT ;  /* 0x0000007f80797210 */ /* 0x000fe400037de4ff */
[----:B------:R-:W-:Y:S01]  /*ce810*/  IADD3.X R138, P0, PT, RZ, R138, RZ, P0, !PT ;  /* 0x0000008aff8a7210 */ /* 0x000fe2000071e4ff */
[----:B------:R-:W-:Y:S01]  /*ce820*/  IMAD.WIDE.U32 R128, R87, -0x4eac0001, RZ ;  /* 0xb153ffff57807825 */ /* 0x000fe200078e00ff */
[----:B------:R-:W-:Y:S02]  /*ce830*/  IADD3.X R143, P3, PT, RZ, R124, RZ, P3, !PT ;  /* 0x0000007cff8f7210 */ /* 0x000fe40001f7e4ff */
[----:B------:R-:W-:Y:S01]  /*ce840*/  IADD3.X R139, P2, PT, RZ, R134, RZ, P2, !PT ;  /* 0x00000086ff8b7210 */ /* 0x000fe2000175e4ff */
[----:B------:R-:W-:Y:S01]  /*ce850*/  IMAD.WIDE.U32 R126, R86, -0x4eac0001, RZ ;  /* 0xb153ffff567e7825 */ /* 0x000fe200078e00ff */
[----:B------:R-:W-:-:S02]  /*ce860*/  IADD3.X R147, PT, PT, RZ, RZ, R91, P0, P1 ;  /* 0x000000ffff937210 */ /* 0x000fc400007e245b */
[----:B------:R-:W-:Y:S01]  /*ce870*/  IADD3.X R143, P6, PT, RZ, R143, RZ, P6, !PT ;  /* 0x0000008fff8f7210 */ /* 0x000fe200037de4ff */
[----:B------:R-:W-:Y:S01]  /*ce880*/  IMAD.WIDE.U32 R90, P1, R86, 0x1eabfffe, R128 ;  /* 0x1eabfffe565a7825 */ /* 0x000fe20007820080 */
[----:B------:R-:W-:Y:S02]  /*ce890*/  IADD3.X R139, P4, PT, RZ, R139, RZ, P4, !PT ;  /* 0x0000008bff8b7210 */ /* 0x000fe4000279e4ff */
[----:B------:R-:W-:Y:S01]  /*ce8a0*/  IADD3.X R145, PT, PT, RZ, RZ, R125, P6, P3 ;  /* 0x000000ffff917210 */ /* 0x000fe200037e647d */
[----:B------:R-:W-:Y:S01]  /*ce8b0*/  IMAD.WIDE.U32 R128, R87, -0x94f09dc, RZ ;  /* 0xf6b0f62457807825 */ /* 0x000fe200078e00ff */
[----:B------:R-:W-:Y:S02]  /*ce8c0*/  IADD3.X R141, PT, PT, RZ, RZ, R135, P4, P2 ;  /* 0x000000ffff8d7210 */ /* 0x000fe400027e4487 */
[----:B------:R-:W-:Y:S01]  /*ce8d0*/  IADD3 RZ, P0, PT, R88, R126, RZ ;  /* 0x0000007e58ff7210 */ /* 0x000fe20007f1e0ff */
[----:B------:R-:W-:Y:S01]  /*ce8e0*/  IMAD.WIDE.U32 R130, P4, R70, R71, R130 ;  /* 0x0000004746827225 */ /* 0x000fe20007880082 */
[----:B------:R-:W-:-:S03]  /*ce8f0*/  IADD3 R149, P2, PT, R90, R127, RZ ;  /* 0x0000007f5a957210 */ /* 0x000fc60007f5e0ff */
[----:B------:R-:W-:Y:S01]  /*ce900*/  IMAD.WIDE.U32 R124, P3, R86, 0x6730d2a0, R128 ;  /* 0x6730d2a0567c7825 */ /* 0x000fe20007860080 */
[----:B------:R-:W-:-:S03]  /*ce910*/  IADD3.X RZ, P0, PT, R89, R149, RZ, P0, !PT ;  /* 0x0000009559ff7210 */ /* 0x000fc6000071e4ff */
[----:B------:R-:W-:-:S04]  /*ce920*/  IMAD.WIDE.U32 R128, R86, -0x4eac0001, R88 ;  /* 0xb153ffff56807825 */ /* 0x000fc800078e0058 */
[----:B------:R-:W-:-:S04]  /*ce930*/  IMAD.WIDE.U32 R126, R70, R70, RZ ;  /* 0x00000046467e7225 */ /* 0x000fc800078e00ff */
[----:B------:R-:W-:Y:S02]  /*ce940*/  IMAD.X R135, RZ, RZ, RZ, P1 ;  /* 0x000000ffff877224 */ /* 0x000fe400008e06ff */
        /* <DEDUP_REMOVED lines=11> */
[----:B------:R-:W-:Y:S01]  /*cea00*/  IMAD.MOV.U32 R128, RZ, RZ, R131 ;  /* 0x000000ffff807224 */ /* 0x000fe200078e0083 */
[----:B------:R-:W-:Y:S01]  /*cea10*/  IADD3.X R126, P0, PT, RZ, R134, RZ, P0, !PT ;  /* 0x00000086ff7e7210 */ /* 0x000fe2000071e4ff */
[----:B------:R-:W-:Y:S01]  /*cea20*/  IMAD.WIDE.U32 R88, R70, R70, R122 ;  /* 0x0000004646587225 */ /* 0x000fe200078e007a */
[----:B------:R-:W-:Y:S02]  /*cea30*/  IADD3 R137, P6, PT, R124, R137, RZ ;  /* 0x000000897c897210 */ /* 0x000fe40007fde0ff */
[----:B------:R-:W-:Y:S01]  /*cea40*/  IADD3.X R131, P3, PT, RZ, R126, RZ, P3, !PT ;  /* 0x0000007eff837210 */ /* 0x000fe20001f7e4ff */
[----:B------:R-:W-:Y:S01]  /*cea50*/  IMAD.WIDE.U32 R122, R86, -0x94f09dc, R118 ;  /* 0xf6b0f624567a7825 */ /* 0x000fe200078e0076 */
[----:B------:R-:W-:-:S02]  /*cea60*/  IADD3 RZ, P1, PT, R118, R136, RZ ;  /* 0x0000008876ff7210 */ /* 0x000fc40007f3e0ff */
[----:B------:R-:W-:Y:S01]  /*cea70*/  IADD3.X R134, PT, PT, RZ, RZ, R135, P3, P0 ;  /* 0x000000ffff867210 */ /* 0x000fe20001fe0487 */
[----:B------:R-:W-:Y:S01]  /*cea80*/  IMAD.IADD R130, R89, 0x1, R130 ;  /* 0x0000000159827824 */ /* 0x000fe200078e0282 */
[----:B------:R-:W-:Y:S01]  /*cea90*/  IADD3 R118, P3, PT, R143, R88, RZ ;  /* 0x000000588f767210 */ /* 0x000fe20007f7e0ff */
[----:B------:R-:W-:Y:S01]  /*ceaa0*/  IMAD.WIDE.U32.X R128, R71, R71, R128, P4 ;  /* 0x0000004747807225 */ /* 0x000fe200020e0480 */
[----:B------:R-:W-:Y:S02]  /*ceab0*/  IADD3.X RZ, P1, PT, R119, R137, RZ, P1, !PT ;  /* 0x0000008977ff7210 */ /* 0x000fe40000f3e4ff */
[----:B------:R-:W-:Y:S01]  /*ceac0*/  IADD3.X R119, P3, PT, R130, R145, RZ, P3, !PT ;  /* 0x0000009182777210 */ /* 0x000fe20001f7e4ff */
[----:B------:R-:W-:Y:S01]  /*cead0*/  IMAD.MOV.U32 R126, RZ, RZ, R125 ;  /* 0x000000ffff7e7224 */ /* 0x000fe200078e007d */
[----:B------:R-:W-:Y:S01]  /*ceae0*/  IADD3.X R141, P2, PT, RZ, R128, RZ, P2, !PT ;  /* 0x00000080ff8d7210 */ /* 0x000fe2000175e4ff */
[----:B------:R-:W-:Y:S01]  /*ceaf0*/  IMAD.IADD R125, R123, 0x1, R124 ;  /* 0x000000017b7d7824 */ /* 0x000fe200078e027c */
[----:B------:R-:W-:Y:S01]  /*ceb00*/  IADD3 R124, P4, PT, R131, R122, RZ ;  /* 0x0000007a837c7210 */ /* 0x000fe20007f9e0ff */
[----:B------:R-:W-:Y:S01]  /*ceb10*/  IMAD.WIDE.U32.X R126, R87, 0x6730d2a0, R126, P6 ;  /* 0x6730d2a0577e7825 */ /* 0x000fe200030e047e */
[----:B------:R-:W-:-:S02]  /*ceb20*/  IADD3.X R141, P3, PT, RZ, R141, RZ, P3, !PT ;  /* 0x0000008dff8d7210 */ /* 0x000fc40001f7e4ff */
[----:B------:R-:W-:Y:S01]  /*ceb30*/  IADD3.X R125, P4, PT, R125, R134, RZ, P4, !PT ;  /* 0x000000867d7d7210 */ /* 0x000fe2000279e4ff */
[----:B------:R-:W-:Y:S01]  /*ceb40*/  IMAD.WIDE.U32 R134, R72, R70, RZ ;  /* 0x0000004648867225 */ /* 0x000fe200078e00ff */
[----:B------:R-:W-:Y:S02]  /*ceb50*/  IADD3.X R139, P1, PT, RZ, R126, RZ, P1, !PT ;  /* 0x0000007eff8b7210 */ /* 0x000fe40000f3e4ff */
[----:B------:R-:W-:Y:S01]  /*ceb60*/  IADD3.X R143, PT, PT, RZ, RZ, R129, P3, P2 ;  /* 0x000000ffff8f7210 */ /* 0x000fe20001fe4481 */
[----:B------:R-:W-:Y:S01]  /*ceb70*/  IMAD.WIDE.U32 R122, R87, -0xc7aed41, RZ ;  /* 0xf38512bf577a7825 */ /* 0x000fe200078e00ff */
[----:B------:R-:W-:Y:S02]  /*ceb80*/  IADD3.X R139, P4, PT, RZ, R139, RZ, P4, !PT ;  /* 0x0000008bff8b7210 */ /* 0x000fe4000279e4ff */
[----:B------:R-:W-:Y:S01]  /*ceb90*/  IADD3 R88, P0, PT, R138, R133, RZ ;  /* 0x000000858a587210 */ /* 0x000fe20007f1e0ff */
        /* <DEDUP_REMOVED lines=59> */
[----:B------:R-:W-:Y:S01]  /*cef50*/  IMAD.WIDE.U32 R132, R87, 0x397fe69a, RZ ;  /* 0x397fe69a57847825 */ /* 0x000fe200078e00ff */
[----:B------:R-:W-:Y:S02]  /*cef60*/  IADD3.X R91, P3, PT, R130, R137, RZ, P3, !PT ;  /* 0x00000089825b7210 */ /* 0x000fe40001f7e4ff */
[----:B------:R-:W-:Y:S01]  /*cef70*/  IADD3.X R141, P2, PT, RZ, R122, RZ, P2, !PT ;  /* 0x0000007aff8d7210 */ /* 0x000fe2000175e4ff */
[----:B------:R-:W-:Y:S01]  /*cef80*/  IMAD.WIDE.U32 R128, R64, R73, RZ ;  /* 0x0000004940807225 */ /* 0x000fe200078e00ff */
[----:B------:R-:W-:Y:S02]  /*cef90*/  IADD3.X R137, PT, PT, RZ, RZ, R119, P4, P1 ;  /* 0x000000ffff897210 */ /* 0x000fe400027e2477 */
[----:B------:R-:W-:Y:S01]  /*cefa0*/  IADD3.X R141, P3, PT, RZ, R141, RZ, P3, !PT ;  /* 0x0000008dff8d7210 */ /* 0x000fe20001f7e4ff */
[----:B------:R-:W-:-:S03]  /*cefb0*/  IMAD.WIDE.U32 R118, P4, R86, 0x1a0111ea, R132 ;  /* 0x1a0111ea56767825 */ /* 0x000fc60007880084 */
[----:B------:R-:W-:Y:S01]  /*cefc0*/  IADD3.X R139, PT, PT, RZ, RZ, R123, P3, P2 ;  /* 0x000000ffff8b7210 */ /* 0x000fe20001fe447b */
[----:B------:R-:W-:-:S04]  /*cefd0*/  IMAD.WIDE.U32 R130, R65, R73, RZ ;  /* 0x0000004941827225 */ /* 0x000fc800078e00ff */
[----:B------:R-:W-:Y:S01]  /*cefe0*/  IMAD.WIDE.U32 R132, R86, 0x397fe69a, RZ ;  /* 0x397fe69a56847825 */ /* 0x000fe200078e00ff */
[----:B------:R-:W-:-:S03]  /*ceff0*/  IADD3 RZ, P1, PT, R124, R130, RZ ;  /* 0x000000827cff7210 */ /* 0x000fc60007f3e0ff */
[----:B------:R-:W-:Y:S01]  /*cf000*/  IMAD.X R123, RZ, RZ, RZ, P4 ;  /* 0x000000ffff7b7224 */ /* 0x000fe200020e06ff */
[----:B------:R-:W-:Y:S01]  /*cf010*/  IADD3 R133, P3, PT, R118, R133, RZ ;  /* 0x0000008576857210 */ /* 0x000fe20007f7e0ff */
[C---:B------:R-:W-:Y:S01]  /*cf020*/  IMAD.WIDE.U32 R128, P6, R65.reuse, R72, R128 ;  /* 0x0000004841807225 */ /* 0x040fe200078c0080 */
[----:B------:R-:W-:Y:S02]  /*cf030*/  IADD3.X R130, P4, PT, RZ, RZ, RZ, P0, !PT ;  /* 0x000000ffff827210 */ /* 0x000fe4000079e4ff */
[----:B------:R-:W-:Y:S01]  /*cf040*/  IADD3 RZ, P0, PT, R126, R132, RZ ;  /* 0x000000847eff7210 */ /* 0x000fe20007f1e0ff */
[----:B------:R-:W-:Y:S01]  /*cf050*/  IMAD.MOV.U32 R122, RZ, RZ, R119 ;  /* 0x000000ffff7a7224 */ /* 0x000fe200078e0077 */
[----:B------:R-:W-:Y:S01]  /*cf060*/  IADD3 R143, P2, PT, R128, R131, RZ ;  /* 0x00000083808f7210 */ /* 0x000fe20007f5e0ff */
[----:B------:R-:W-:Y:S01]  /*cf070*/  IMAD.WIDE.U32 R150, R65, R73, R124 ;  /* 0x0000004941967225 */ /* 0x000fe200078e007c */
[----:B------:R-:W-:Y:S02]  /*cf080*/  IADD3.X RZ, P0, PT, R127, R133, RZ, P0, !PT ;  /* 0x000000857fff7210 */ /* 0x000fe4000071e4ff */
[----:B------:R-:W-:Y:S01]  /*cf090*/  IADD3.X R131, P5, PT, RZ, RZ, RZ, P5, !PT ;  /* 0x000000ffff837210 */ /* 0x000fe20002fbe4ff */
[----:B------:R-:W-:Y:S01]  /*cf0a0*/  IMAD.WIDE.U32.X R122, R87, 0x1a0111ea, R122, P3 ;  /* 0x1a0111ea577a7825 */ /* 0x000fe200018e047a */
[----:B------:R-:W-:-:S02]  /*cf0b0*/  IADD3.X RZ, P1, PT, R125, R143, RZ, P1, !PT ;  /* 0x0000008f7dff7210 */ /* 0x000fc40000f3e4ff */
[----:B------:R-:W-:Y:S01]  /*cf0c0*/  IADD3 R119, P3, PT, R130, R131, RZ ;  /* 0x0000008382777210 */ /* 0x000fe20007f7e0ff */
[----:B------:R-:W-:Y:S01]  /*cf0d0*/  IMAD.WIDE.U32 R86, R86, 0x397fe69a, R126 ;  /* 0x397fe69a56567825 */ /* 0x000fe200078e007e */
[----:B------:R-:W-:-:S03]  /*cf0e0*/  IADD3.X R153, P0, PT, RZ, R122, RZ, P0, !PT ;  /* 0x0000007aff997210 */ /* 0x000fc6000071e4ff */
[----:B------:R-:W-:-:S04]  /*cf0f0*/  IMAD.WIDE.U32 R126, R67, R73, RZ ;  /* 0x00000049437e7225 */ /* 0x000fc800078e00ff */
        /* <DEDUP_REMOVED lines=46> */
[----:B------:R-:W-:Y:S01]  /*cf3e0*/  IMAD.IADD R91, R91, 0x1, R124 ;  /* 0x000000015b5b7824 */ /* 0x000fe200078e027c */
[----:B------:R-:W-:Y:S01]  /*cf3f0*/  IADD3.X R119, P3, PT, R136, R143, RZ, P3, !PT ;  /* 0x0000008f88777210 */ /* 0x000fe20001f7e4ff */
        /* <DEDUP_REMOVED lines=17> */
[----:B------:R-:W-:-:S04]  /*cf510*/  IMAD.WIDE.U32 R142, R155, -0x94f09dc, RZ ;  /* 0xf6b0f6249b8e7825 */ /* 0x000fc800078e00ff */
[----:B------:R-:W-:Y:S01]  /*cf520*/  IMAD.X R125, RZ, RZ, RZ, P2 ;  /* 0x000000ffff7d7224 */ /* 0x000fe200010e06ff */
[----:B------:R-:W-:Y:S01]  /*cf530*/  IADD3 R127, P2, PT, R122, R127, RZ ;  /* 0x0000007f7a7f7210 */ /* 0x000fe20007f5e0ff */
[----:B------:R-:W-:Y:S02]  /*cf540*/  IMAD.MOV.U32 R124, RZ, RZ, R87 ;  /* 0x000000ffff7c7224 */ /* 0x000fe400078e0057 */
[----:B------:R-:W-:Y:S01]  /*cf550*/  IMAD.IADD R128, R129, 0x1, R86 ;  /* 0x0000000181807824 */ /* 0x000fe200078e0256 */
[----:B------:R-:W-:Y:S01]  /*cf560*/  IADD3.X RZ, P5, PT, R151, R127, RZ, P5, !PT ;  /* 0x0000007f97ff7210 */ /* 0x000fe20002fbe4ff */
[----:B------:R-:W-:-:S03]  /*cf570*/  IMAD.WIDE.U32.X R86, R155, -0x46010001, R124, P4 ;  /* 0xb9feffff9b567825 */ /* 0x000fc600020e047c */
[----:B------:R-:W-:Y:S01]  /*cf580*/  IADD3.X RZ, P1, PT, RZ, R128, RZ, P1, !PT ;  /* 0x00000080ffff7210 */ /* 0x000fe20000f3e4ff */
[----:B------:R-:W-:-:S04]  /*cf590*/  IMAD.WIDE.U32 R120, R118, -0x94f09dc, RZ ;  /* 0xf6b0f62476787825 */ /* 0x000fc800078e00ff */
[----:B------:R-:W-:-:S04]  /*cf5a0*/  IMAD.WIDE.U32 R142, P4, R118, 0x6730d2a0, R142 ;  /* 0x6730d2a0768e7825 */ /* 0x000fc8000788008e */
        /* <DEDUP_REMOVED lines=36> */
[----:B------:R-:W-:Y:S01]  /*cf7f0*/  IADD3.X R150, PT, PT, RZ, RZ, R87, P1, P0 ;  /* 0x000000ffff967210 */ /* 0x000fe20000fe0457 */
[C---:B------:R-:W-:Y:S01]  /*cf800*/  IMAD.WIDE.U32 R146, R70.reuse, R73, RZ ;  /* 0x0000004946927225 */ /* 0x040fe200078e00ff */
[----:B------:R-:W-:Y:S02]  /*cf810*/  IADD3.X R121, P5, PT, RZ, R144, RZ, P5, !PT ;  /* 0x00000090ff797210 */ /* 0x000fe40002fbe4ff */
[----:B------:R-:W-:Y:S01]  /*cf820*/  IADD3.X R87, P4, PT, R151, R150, RZ, P4, !PT ;  /* 0x0000009697577210 */ /* 0x000fe2000279e4ff */
[----:B------:R-:W-:Y:S01]  /*cf830*/  IMAD.WIDE.U32 R138, P6, R70, R72, R138 ;  /* 0x00000048468a7225 */ /* 0x000fe200078c008a */
[----:B------:R-:W-:Y:S02]  /*cf840*/  IADD3 RZ, P1, PT, R140, R146, RZ ;  /* 0x000000928cff7210 */ /* 0x000fe40007f3e0ff */
[----:B------:R-:W-:Y:S01]  /*cf850*/  IADD3.X R121, P4, PT, RZ, R121, RZ, P4, !PT ;  /* 0x00000079ff797210 */ /* 0x000fe2000279e4ff */
[----:B------:R-:W-:Y:S01]  /*cf860*/  IMAD.X R143, RZ, RZ, RZ, P6 ;  /* 0x000000ffff8f7224 */ /* 0x000fe200030e06ff */
[----:B------:R-:W-:Y:S01]  /*cf870*/  IADD3 R125, P6, PT, R138, R147, RZ ;  /* 0x000000938a7d7210 */ /* 0x000fe20007fde0ff */
[----:B------:R-:W-:Y:S01]  /*cf880*/  IMAD.WIDE.U32 R88, R118, -0x94f09dc, R88 ;  /* 0xf6b0f62476587825 */ /* 0x000fe200078e0058 */
[----:B------:R-:W-:-:S02]  /*cf890*/  IADD3.X R144, PT, PT, RZ, RZ, R145, P4, P5 ;  /* 0x000000ffff907210 */ /* 0x000fc400027ea491 */
[----:B------:R-:W-:Y:S01]  /*cf8a0*/  IADD3.X RZ, P1, PT, R141, R125, RZ, P1, !PT ;  /* 0x0000007d8dff7210 */ /* 0x000fe20000f3e4ff */
[----:B------:R-:W-:Y:S01]  /*cf8b0*/  IMAD.IADD R89, R89, 0x1, R142 ;  /* 0x0000000159597824 */ /* 0x000fe200078e028e */
[----:B------:R-:W-:Y:S01]  /*cf8c0*/  IADD3 R88, P5, PT, R121, R88, RZ ;  /* 0x0000005879587210 */ /* 0x000fe20007fbe0ff */
[----:B------:R-:W-:Y:S01]  /*cf8d0*/  IMAD.WIDE.U32 R140, R70, R73, R140 ;  /* 0x00000049468c7225 */ /* 0x000fe200078e008c */
[----:B------:R-:W-:Y:S02]  /*cf8e0*/  IADD3.X R125, P2, PT, RZ, R122, RZ, P2, !PT ;  /* 0x0000007aff7d7210 */ /* 0x000fe4000175e4ff */
[----:B------:R-:W-:Y:S01]  /*cf8f0*/  IADD3.X R89, P5, PT, R89, R144, RZ, P5, !PT ;  /* 0x0000009059597210 */ /* 0x000fe20002fbe4ff */
[----:B------:R-:W-:Y:S01]  /*cf900*/  IMAD.MOV.U32 R142, RZ, RZ, R139 ;  /* 0x000000ffff8e7224 */ /* 0x000fe200078e008b */
[----:B------:R-:W-:Y:S01]  /*cf910*/  IADD3 R140, P4, PT, R157, R140, RZ ;  /* 0x0000008c9d8c7210 */ /* 0x000fe20007f9e0ff */
[----:B------:R-:W-:Y:S01]  /*cf920*/  IMAD.IADD R121, R141, 0x1, R138 ;  /* 0x000000018d797824 */ /* 0x000fe200078e028a */
[----:B------:R-:W-:Y:S01]  /*cf930*/  IADD3.X R125, P5, PT, RZ, R125, RZ, P5, !PT ;  /* 0x0000007dff7d7210 */ /* 0x000fe20002fbe4ff */
[----:B------:R-:W-:Y:S01]  /*cf940*/  IMAD.WIDE.U32.X R142, R71, R72, R142, P6 ;  /* 0x00000048478e7225 */ /* 0x000fe200030e048e */
[----:B------:R-:W-:-:S02]  /*cf950*/  IADD3 RZ, P0, PT, R90, R148, RZ ;  /* 0x000000945aff7210 */ /* 0x000fc40007f1e0ff */
[----:B------:R-:W-:Y:S01]  /*cf960*/  IADD3.X R141, P4, PT, R121, R156, RZ, P4, !PT ;  /* 0x0000009c798d7210 */ /* 0x000fe2000279e4ff */
[----:B------:R-:W-:Y:S01]  /*cf970*/  IMAD.WIDE.U32 R138, R118, -0xc7aed41, R90 ;  /* 0xf38512bf768a7825 */ /* 0x000fe200078e005a */
[----:B------:R-:W-:Y:S02]  /*cf980*/  IADD3.X R127, P1, PT, RZ, R142, RZ, P1, !PT ;  /* 0x0000008eff7f7210 */ /* 0x000fe40000f3e4ff */
[----:B------:R-:W-:Y:S01]  /*cf990*/  IADD3.X R123, PT, PT, RZ, RZ, R123, P5, P2 ;  /* 0x000000ffff7b7210 */ /* 0x000fe20002fe447b */
[----:B------:R-:W-:Y:S01]  /*cf9a0*/  IMAD.IADD R122, R139, 0x1, R120 ;  /* 0x000000018b7a7824 */ /* 0x000fe200078e0278 */
[----:B------:R-:W-:Y:S01]  /*cf9b0*/  IADD3.X R127, P4, PT, RZ, R127, RZ, P4, !PT ;  /* 0x0000007fff7f7210 */ /* 0x000fe2000279e4ff */
[----:B------:R-:W-:Y:S01]  /*cf9c0*/  IMAD.WIDE.U32 R120, R72, R73, RZ ;  /* 0x0000004948787225 */ /* 0x000fe200078e00ff */
[----:B------:R-:W-:Y:S02]  /*cf9d0*/  IADD3 R131, P2, PT, R125, R138, RZ ;  /* 0x0000008a7d837210 */ /* 0x000fe40007f5e0ff */
[----:B------:R-:W-:Y:S01]  /*cf9e0*/  IADD3.X RZ, P0, PT, R91, R149, RZ, P0, !PT ;  /* 0x000000955bff7210 */ /* 0x000fe2000071e4ff */
[----:B------:R-:W-:Y:S01]  /*cf9f0*/  IMAD.WIDE.U32 R138, R118, 0x434bacd7, R140 ;  /* 0x434bacd7768a7825 */ /* 0x000fe200078e008c */
[----:B------:R-:W-:-:S02]  /*cfa00*/  IADD3 R90, P6, PT, R153, R152, RZ ;  /* 0x00000098995a7210 */ /* 0x000fc40007fde0ff */
[----:B------:R-:W-:Y:S01]  /*cfa10*/  IADD3.X R142, PT, PT, RZ, RZ, R143, P4, P1 ;  /* 0x000000ffff8e7210 */ /* 0x000fe200027e248f */
[----:B------:R-:W-:Y:S01]  /*cfa20*/  IMAD.WIDE.U32 R120, P5, R73, R72, R120 ;  /* 0x0000004849787225 */ /* 0x000fe200078a0078 */
[----:B------:R-:W-:Y:S02]  /*cfa30*/  IADD3.X R143, P4, PT, R122, R123, RZ, P2, !PT ;  /* 0x0000007b7a8f7210 */ /* 0x000fe4000179e4ff */
[----:B------:R-:W-:Y:S02]  /*cfa40*/  IADD3.X R125, P0, PT, RZ, R128, RZ, P0, !PT ;  /* 0x00000080ff7d7210 */ /* 0x000fe4000071e4ff */
[----:B------:R-:W-:Y:S01]  /*cfa50*/  IADD3.X R91, P6, PT, R154, R119, RZ, P6, !PT ;  /* 0x000000779a5b7210 */ /* 0x000fe200037de4ff */
[----:B------:R-:W-:Y:S01]  /*cfa60*/  IMAD.IADD R119, R139, 0x1, R124 ;  /* 0x000000018b777824 */ /* 0x000fe200078e027c */
[----:B------:R-:W-:Y:S02]  /*cfa70*/  IADD3.X R125, P4, PT, RZ, R125, RZ, P4, !PT ;  /* 0x0000007dff7d7210 */ /* 0x000fe4000279e4ff */
[----:B------:R-:W-:Y:S01]  /*cfa80*/  IADD3 RZ, P2, PT, R140, R126, RZ ;  /* 0x0000007e8cff7210 */ /* 0x000fe20007f5e0ff */
[----:B------:R-:W-:Y:S01]  /*cfa90*/  IMAD.WIDE.U32 R122, R73, R73, R90 ;  /* 0x00000049497a7225 */ /* 0x000fe200078e005a */
[----:B------:R-:W-:-:S02]  /*cfaa0*/  IADD3.X R128, PT, PT, RZ, RZ, R129, P4, P0 ;  /* 0x000000ffff807210 */ /* 0x000fc400027e0481 */
[----:B------:R-:W-:Y:S01]  /*cfab0*/  IADD3 R138, P4, PT, R125, R138, RZ ;  /* 0x0000008a7d8a7210 */ /* 0x000fe20007f9e0ff */
[----:B------:R-:W-:Y:S01]  /*cfac0*/  IMAD.IADD R123, R123, 0x1, R120 ;  /* 0x000000017b7b7824 */ /* 0x000fe200078e0278 */
[----:B------:R-:W-:Y:S01]  /*cfad0*/  IADD3.X RZ, P2, PT, R141, R159, RZ, P2, !PT ;  /* 0x0000009f8dff7210 */ /* 0x000fe2000175e4ff */
[----:B------:R-:W-:Y:S01]  /*cfae0*/  IMAD.WIDE.U32 R124, R73, R73, RZ ;  /* 0x00000049497c7225 */ /* 0x000fe200078e00ff */
[----:B------:R-:W-:Y:S02]  /*cfaf0*/  IADD3 R122, P1, PT, R127, R122, RZ ;  /* 0x0000007a7f7a7210 */ /* 0x000fe40007f3e0ff */
[----:B------:R-:W-:Y:S01]  /*cfb00*/  IADD3.X R128, P4, PT, R119, R128, RZ, P4, !PT ;  /* 0x0000008077807210 */ /* 0x000fe2000279e4ff */
[----:B------:R-:W-:Y:S01]  /*cfb10*/  IMAD.X R119, RZ, RZ, RZ, P5 ;  /* 0x000000ffff777224 */ /* 0x000fe200028e06ff */
        /* <DEDUP_REMOVED lines=92> */
.L_x_1720:
[----:B------:R-:W-:Y:S05]  /*d00e0*/  BSYNC.RELIABLE B2 ;  /* 0x0000000000027941 */ /* 0x000fea0003800100 */
.L_x_1719:
        /* <DEDUP_REMOVED lines=12> */
.L_x_1721:
[----:B------:R-:W-:Y:S05]  /*d01b0*/  BSYNC.RECONVERGENT B1 ;  /* 0x0000000000017941 */ /* 0x000fea0003800200 */
.L_x_1718:
        /* <DEDUP_REMOVED lines=37> */
[----:B------:R-:W-:Y:S01]  /*d0410*/  IMAD.WIDE.U32 R118, P1, R96, R103, R118 ;  /* 0x0000006760767225 */ /* 0x000fe20007820076 */
        /* <DEDUP_REMOVED lines=8> */
[----:B------:R-:W-:Y:S01]  /*d04a0*/  IMAD.MOV.U32 R128, RZ, RZ, R119 ;  /* 0x000000ffff807224 */ /* 0x000fe200078e0077 */
[----:B------:R-:W-:Y:S01]  /*d04b0*/  IADD3 RZ, P4, PT, RZ, R136, RZ ;  /* 0x00000088ffff7210 */ /* 0x000fe20007f9e0ff */
[----:B------:R-:W-:Y:S01]  /*d04c0*/  IMAD.WIDE.U32 R118, P5, R94, R103, R124 ;  /* 0x000000675e767225 */ /* 0x000fe200078a007c */
[----:B------:R-:W-:Y:S02]  /*d04d0*/  IADD3.X R123, PT, PT, RZ, RZ, R123, P2, P0 ;  /* 0x000000ffff7b7210 */ /* 0x000fe400017e047b */
[----:B------:R-:W-:Y:S01]  /*d04e0*/  IADD3.X RZ, P4, PT, RZ, R122, RZ, P4, !PT ;  /* 0x0000007affff7210 */ /* 0x000fe2000279e4ff */
[----:B------:R-:W-:-:S02]  /*d04f0*/  IMAD R125, R121, -0x30003, RZ ;  /* 0xfffcfffd797d7824 */ /* 0x000fc400078e02ff */
[----:B------:R-:W-:-:S04]  /*d0500*/  IMAD.WIDE.U32 R156, R120, -0x30003, RZ ;  /* 0xfffcfffd789c7825 */ /* 0x000fc800078e00ff */
[----:B------:R-:W-:Y:S02]  /*d0510*/  IMAD R125, R120, -0x760c0004, R125 ;  /* 0x89f3fffc787d7824 */ /* 0x000fe400078e027d */
        /* <DEDUP_REMOVED lines=8> */
[----:B------:R-:W-:Y:S02]  /*d05a0*/  IADD3 R131, P0, PT, R131, R118, RZ ;  /* 0x0000007683837210 */ /* 0x000fe40007f1e0ff */
[----:B------:R-:W-:Y:S01]  /*d05b0*/  IADD3.X R133, P6, PT, RZ, R133, RZ, P1, !PT ;  /* 0x00000085ff857210 */ /* 0x000fe20000fde4ff */
[----:B------:R-:W-:-:S03]  /*d05c0*/  IMAD.WIDE.U32 R122, R175, -0x5555, RZ ;  /* 0xffffaaabaf7a7825 */ /* 0x000fc600078e00ff */
[----:B------:R-:W-:Y:S01]  /*d05d0*/  IADD3.X R134, PT, PT, RZ, RZ, R129, P6, P4 ;  /* 0x000000ffff867210 */ /* 0x000fe200037e8481 */
[----:B------:R-:W-:Y:S02]  /*d05e0*/  IMAD.MOV.U32 R172, RZ, RZ, R119 ;  /* 0x000000ffffac7224 */ /* 0x000fe400078e0077 */
[----:B------:R-:W-:-:S04]  /*d05f0*/  IMAD.WIDE.U32 R126, P2, R104, R103, R126 ;  /* 0x00000067687e7225 */ /* 0x000fc8000784007e */
[----:B------:R-:W-:-:S04]  /*d0600*/  IMAD.WIDE.U32 R118, R156, -0x5555, RZ ;  /* 0xffffaaab9c767825 */ /* 0x000fc800078e00ff */
[----:B------:R-:W-:-:S04]  /*d0610*/  IMAD.WIDE.U32 R122, P3, R156, -0x46010001, R122 ;  /* 0xb9feffff9c7a7825 */ /* 0x000fc8000786007a */
[----:B------:R-:W-:-:S04]  /*d0620*/  IMAD.WIDE.U32 R150, R175, -0x4eac0001, RZ ;  /* 0xb153ffffaf967825 */ /* 0x000fc800078e00ff */
[----:B------:R-:W-:Y:S01]  /*d0630*/  IMAD.X R159, RZ, RZ, RZ, P2 ;  /* 0x000000ffff9f7224 */ /* 0x000fe200010e06ff */
[----:B------:R-:W-:Y:S01]  /*d0640*/  IADD3 RZ, P2, PT, R120, R118, RZ ;  /* 0x0000007678ff7210 */ /* 0x000fe20007f5e0ff */
[----:B------:R-:W-:Y:S01]  /*d0650*/  IMAD.WIDE.U32 R124, R156, -0x5555, R120 ;  /* 0xffffaaab9c7c7825 */ /* 0x000fe200078e0078 */
[----:B------:R-:W-:-:S03]  /*d0660*/  IADD3 R120, P1, PT, R122, R119, RZ ;  /* 0x000000777a787210 */ /* 0x000fc60007f3e0ff */
[----:B------:R-:W-:Y:S01]  /*d0670*/  IMAD.WIDE.U32 R146, R175, -0x94f09dc, RZ ;  /* 0xf6b0f624af927825 */ /* 0x000fe200078e00ff */
        /* <DEDUP_REMOVED lines=20> */
[----:B------:R-:W-:Y:S02]  /*d07c0*/  IMAD.X R173, RZ, RZ, RZ, P5 ;  /* 0x000000ffffad7224 */ /* 0x000fe400028e06ff */
[----:B------:R-:W-:-:S04]  /*d07d0*/  IMAD.WIDE.U32 R138, R175, -0xc7aed41, RZ ;  /* 0xf38512bfaf8a7825 */ /* 0x000fc800078e00ff */
[----:B------:R-:W-:Y:S01]  /*d07e0*/  IMAD.WIDE.U32.X R140, R175, 0x6730d2a0, R140, P6 ;  /* 0x6730d2a0af8c7825 */ /* 0x000fe200030e048c */
[----:B------:R-:W-:-:S03]  /*d07f0*/  IADD3 R157, P6, PT, R122, R121, RZ ;  /* 0x000000797a9d7210 */ /* 0x000fc60007fde0ff */
[----:B------:R-:W-:Y:S01]  /*d0800*/  IMAD.X R129, RZ, RZ, RZ, P3 ;  /* 0x000000ffff817224 */ /* 0x000fe200018e06ff */
[----:B------:R-:W-:Y:S01]  /*d0810*/  IADD3 RZ, P3, PT, RZ, R130, RZ ;  /* 0x00000082ffff7210 */ /* 0x000fe20007f7e0ff */
[----:B------:R-:W-:Y:S02]  /*d0820*/  IMAD.MOV.U32 R128, RZ, RZ, R123 ;  /* 0x000000ffff807224 */ /* 0x000fe400078e007b */
[----:B------:R-:W-:Y:S01]  /*d0830*/  IMAD.WIDE.U32.X R172, R95, R103, R172, P0 ;  /* 0x000000675fac7225 */ /* 0x000fe200000e04ac */
[----:B------:R-:W-:Y:S02]  /*d0840*/  IADD3 RZ, P0, PT, R152, R118, RZ ;  /* 0x0000007698ff7210 */ /* 0x000fe40007f1e0ff */
[----:B------:R-:W-:Y:S01]  /*d0850*/  IADD3.X RZ, P3, PT, RZ, R131, RZ, P3, !PT ;  /* 0x00000083ffff7210 */ /* 0x000fe20001f7e4ff */
[----:B------:R-:W-:Y:S01]  /*d0860*/  IMAD.WIDE.U32 R170, R104, R102, RZ ;  /* 0x0000006668aa7225 */ /* 0x000fe200078e00ff */
[----:B------:R-:W-:-:S03]  /*d0870*/  IADD3.X RZ, P0, PT, R153, R135, RZ, P0, !PT ;  /* 0x0000008799ff7210 */ /* 0x000fc6000071e4ff */
[----:B------:R-:W-:Y:S01]  /*d0880*/  IMAD.WIDE.U32.X R154, R175, -0x46010001, R154, P1 ;  /* 0xb9feffffaf9a7825 */ /* 0x000fe200008e049a */
[----:B------:R-:W-:Y:S02]  /*d0890*/  IADD3 R162, P5, PT, R171, R126, RZ ;  /* 0x0000007eaba27210 */ /* 0x000fe40007fbe0ff */
[----:B------:R-:W-:Y:S01]  /*d08a0*/  IADD3.X R171, P3, PT, RZ, R172, RZ, P3, !PT ;  /* 0x000000acffab7210 */ /* 0x000fe20001f7e4ff */
[----:B------:R-:W-:Y:S01]  /*d08b0*/  IMAD.WIDE.U32 R118, R156, -0xc7aed41, RZ ;  /* 0xf38512bf9c767825 */ /* 0x000fe200078e00ff */
[----:B------:R-:W-:-:S03]  /*d08c0*/  IADD3.X R121, P0, PT, RZ, R148, RZ, P0, !PT ;  /* 0x00000094ff797210 */ /* 0x000fc6000071e4ff */
[----:B------:R-:W-:-:S04]  /*d08d0*/  IMAD.WIDE.U32 R138, P1, R156, 0x64774b84, R138 ;  /* 0x64774b849c8a7825 */ /* 0x000fc8000782008a */
[----:B------:R-:W-:Y:S01]  /*d08e0*/  IMAD.WIDE.U32.X R128, R175, 0x4b1ba7b6, R128, P6 ;  /* 0x4b1ba7b6af807825 */ /* 0x000fe200030e0480 */
[----:B------:R-:W-:-:S03]  /*d08f0*/  IADD3 R130, P6, PT, R133, R130, RZ ;  /* 0x0000008285827210 */ /* 0x000fc60007fde0ff */
[----:B------:R-:W-:Y:S01]  /*d0900*/  IMAD.MOV.U32 R158, RZ, RZ, R127 ;  /* 0x000000ffff9e7224 */ /* 0x000fe200078e007f */
[----:B------:R-:W-:Y:S01]  /*d0910*/  IADD3.X R131, P6, PT, R131, R134, RZ, P6, !PT ;  /* 0x0000008683837210 */ /* 0x000fe200037de4ff */
[----:B------:R-:W-:Y:S01]  /*d0920*/  IMAD.X R125, RZ, RZ, RZ, P1 ;  /* 0x000000ffff7d7224 */ /* 0x000fe200008e06ff */
[----:B------:R-:W-:Y:S01]  /*d0930*/  IADD3 R179, P1, PT, R138, R119, RZ ;  /* 0x000000778ab37210 */ /* 0x000fe20007f3e0ff */
[----:B------:R-:W-:Y:S01]  /*d0940*/  IMAD.WIDE.U32 R126, R175, 0x397fe69a, RZ ;  /* 0x397fe69aaf7e7825 */ /* 0x000fe200078e00ff */
[----:B------:R-:W-:Y:S02]  /*d0950*/  IADD3.X R119, P2, PT, RZ, R154, RZ, P2, !PT ;  /* 0x0000009aff777210 */ /* 0x000fe4000175e4ff */
[----:B------:R-:W-:Y:S01]  /*d0960*/  IADD3.X R171, P6, PT, RZ, R171, RZ, P6, !PT ;  /* 0x000000abffab7210 */ /* 0x000fe200037de4ff */
[----:B------:R-:W-:Y:S01]  /*d0970*/  IMAD.MOV.U32 R124, RZ, RZ, R139 ;  /* 0x000000ffff7c7224 */ /* 0x000fe200078e008b */
[----:B------:R-:W-:Y:S01]  /*d0980*/  IADD3.X R119, P4, PT, RZ, R119, RZ, P4, !PT ;  /* 0x00000077ff777210 */ /* 0x000fe2000279e4ff */
[----:B------:R-:W-:Y:S01]  /*d0990*/  IMAD.WIDE.U32 R132, R156, 0x397fe69a, RZ ;  /* 0x397fe69a9c847825 */ /* 0x000fe200078e00ff */
[----:B------:R-:W-:-:S02]  /*d09a0*/  IADD3.X R173, PT, PT, RZ, RZ, R173, P6, P3 ;  /* 0x000000ffffad7210 */ /* 0x000fc400037e64ad */
[-C--:B------:R-:W-:Y:S01]  /*d09b0*/  IADD3 RZ, P6, PT, RZ, R170.reuse, RZ ;  /* 0x000000aaffff7210 */ /* 0x080fe20007fde0ff */
[----:B------:R-:W-:Y:S01]  /*d09c0*/  IMAD.WIDE.U32.X R124, R175, 0x64774b84, R124, P1 ;  /* 0x64774b84af7c7825 */ /* 0x000fe200008e047c */
[----:B------:R-:W-:Y:S02]  /*d09d0*/  IADD3.X R155, PT, PT, RZ, RZ, R155, P4, P2 ;  /* 0x000000ffff9b7210 */ /* 0x000fe400027e449b */
[----:B------:R-:W-:Y:S01]  /*d09e0*/  IADD3 R170, P2, PT, R171, R170, RZ ;  /* 0x000000aaabaa7210 */ /* 0x000fe20007f5e0ff */
[----:B------:R-:W-:Y:S01]  /*d09f0*/  IMAD.WIDE.U32 R126, P1, R156, 0x1a0111ea, R126 ;  /* 0x1a0111ea9c7e7825 */ /* 0x000fe2000782007e */
[----:B------:R-:W-:-:S03]  /*d0a00*/  IADD3 RZ, P4, PT, R136, R118, RZ ;  /* 0x0000007688ff7210 */ /* 0x000fc60007f9e0ff */
[----:B------:R-:W-:Y:S01]  /*d0a10*/  IMAD.X R135, RZ, RZ, RZ, P1 ;  /* 0x000000ffff877224 */ /* 0x000fe200008e06ff */
[----:B------:R-:W-:Y:S01]  /*d0a20*/  IADD3 R123, P1, PT, R126, R133, RZ ;  /* 0x000000857e7b7210 */ /* 0x000fe20007f3e0ff */
[----:B------:R-:W-:Y:S01]  /*d0a30*/  IMAD.MOV.U32 R134, RZ, RZ, R127 ;  /* 0x000000ffff867224 */ /* 0x000fe200078e007f */
[----:B------:R-:W-:Y:S01]  /*d0a40*/  IADD3.X RZ, P4, PT, R137, R179, RZ, P4, !PT ;  /* 0x000000b389ff7210 */ /* 0x000fe2000279e4ff */
[----:B------:R-:W-:Y:S01]  /*d0a50*/  IMAD.WIDE.U32.X R158, R105, R103, R158, P5 ;  /* 0x00000067699e7225 */ /* 0x000fe200028e049e */
[----:B------:R-:W-:Y:S02]  /*d0a60*/  IADD3.X RZ, P5, PT, RZ, R162, RZ, P6, !PT ;  /* 0x000000a2ffff7210 */ /* 0x000fe400037be4ff */
[----:B------:R-:W-:Y:S01]  /*d0a70*/  IADD3.X R171, P6, PT, R162, R173, RZ, P2, !PT ;  /* 0x000000ada2ab7210 */ /* 0x000fe200017de4ff */
[----:B------:R-:W-:Y:S01]  /*d0a80*/  IMAD.WIDE.U32 R152, R156, -0x4eac0001, R152 ;  /* 0xb153ffff9c987825 */ /* 0x000fe200078e0098 */
[----:B------:R-:W-:-:S03]  /*d0a90*/  IADD3.X R147, P2, PT, RZ, R158, RZ, P5, !PT ;  /* 0x0000009eff937210 */ /* 0x000fc60002f5e4ff */
[----:B------:R-:W-:Y:S01]  /*d0aa0*/  IMAD.WIDE.U32.X R134, R175, 0x1a0111ea, R134, P1 ;  /* 0x1a0111eaaf867825 */ /* 0x000fe200008e0486 */
[----:B------:R-:W-:Y:S02]  /*d0ab0*/  IADD3 RZ, P1, PT, R144, R142, RZ ;  /* 0x0000008e90ff7210 */ /* 0x000fe40007f3e0ff */
[----:B------:R-:W-:Y:S01]  /*d0ac0*/  IADD3 R152, P3, PT, R119, R152, RZ ;  /* 0x0000009877987210 */ /* 0x000fe20007f7e0ff */
[----:B------:R-:W-:Y:S01]  /*d0ad0*/  IMAD.IADD R150, R153, 0x1, R150 ;  /* 0x0000000199967824 */ /* 0x000fe200078e0296 */
[----:B------:R-:W-:Y:S01]  /*d0ae0*/  IADD3.X R147, P6, PT, RZ, R147, RZ, P6, !PT ;  /* 0x00000093ff937210 */ /* 0x000fe200037de4ff */
[-C--:B------:R-:W-:Y:S01]  /*d0af0*/  IMAD.WIDE.U32 R142, R103, R100.reuse, RZ ;  /* 0x00000064678e7225 */ /* 0x080fe200078e00ff */
[----:B------:R-:W-:Y:S02]  /*d0b00*/  IADD3.X RZ, P1, PT, R145, R177, RZ, P1, !PT ;  /* 0x000000b191ff7210 */ /* 0x000fe40000f3e4ff */
[----:B------:R-:W-:Y:S01]  /*d0b10*/  IADD3.X R153, P3, PT, R150, R155, RZ, P3, !PT ;  /* 0x0000009b96997210 */ /* 0x000fe20001f7e4ff */
[----:B------:R-:W-:Y:S01]  /*d0b20*/  IMAD.WIDE.U32 R118, R102, R100, RZ ;  /* 0x0000006466767225 */ /* 0x000fe200078e00ff */
[----:B------:R-:W-:-:S02]  /*d0b30*/  IADD3.X R158, PT, PT, RZ, RZ, R159, P6, P2 ;  /* 0x000000ffff9e7210 */ /* 0x000fc400037e449f */
[----:B------:R-:W-:Y:S01]  /*d0b40*/  IADD3.X R121, P6, PT, RZ, R121, RZ, P3, !PT ;  /* 0x00000079ff797210 */ /* 0x000fe20001fde4ff */
[----:B------:R-:W-:Y:S01]  /*d0b50*/  IMAD.WIDE.U32 R142, P5, R101, R102, R142 ;  /* 0x00000066658e7225 */ /* 0x000fe200078a008e */
[----:B------:R-:W-:Y:S02]  /*d0b60*/  IADD3 RZ, P2, PT, R152, R118, RZ ;  /* 0x0000007698ff7210 */ /* 0x000fe40007f5e0ff */
[----:B------:R-:W-:Y:S01]  /*d0b70*/  IADD3.X R149, PT, PT, RZ, RZ, R149, P6, P0 ;  /* 0x000000ffff957210 */ /* 0x000fe200037e0495 */
[----:B------:R-:W-:Y:S01]  /*d0b80*/  IMAD.WIDE.U32 R150, R156, -0x94f09dc, R144 ;  /* 0xf6b0f6249c967825 */ /* 0x000fe200078e0090 */
[----:B------:R-:W-:Y:S02]  /*d0b90*/  IADD3 R119, P3, PT, R142, R119, RZ ;  /* 0x000000778e777210 */ /* 0x000fe40007f7e0ff */
[----:B------:R-:W-:Y:S01]  /*d0ba0*/  IADD3.X R133, P6, PT, RZ, R140, RZ, P1, !PT ;  /* 0x0000008cff857210 */ /* 0x000fe20000fde4ff */
[----:B------:R-:W-:Y:S01]  /*d0bb0*/  IMAD.IADD R146, R151, 0x1, R146 ;  /* 0x0000000197927824 */ /* 0x000fe200078e0292 */
[----:B------:R-:W-:Y:S01]  /*d0bc0*/  IADD3 R150, P0, PT, R121, R150, RZ ;  /* 0x0000009679967210 */ /* 0x000fe20007f1e0ff */
[----:B------:R-:W-:Y:S01]  /*d0bd0*/  IMAD.X R121, RZ, RZ, RZ, P5 ;  /* 0x000000ffff797224 */ /* 0x000fe200028e06ff */
[----:B------:R-:W-:Y:S01]  /*d0be0*/  IADD3.X RZ, P2, PT, R153, R119, RZ, P2, !PT ;  /* 0x0000007799ff7210 */ /* 0x000fe2000175e4ff */
[----:B------:R-:W-:Y:S01]  /*d0bf0*/  IMAD.WIDE.U32 R118, R101, R100, RZ ;  /* 0x0000006465767225 */ /* 0x000fe200078e00ff */
[----:B------:R-:W-:-:S02]  /*d0c00*/  IADD3 RZ, P1, PT, R130, R120, RZ ;  /* 0x0000007882ff7210 */ /* 0x000fc40007f3e0ff */
[----:B------:R-:W-:Y:S01]  /*d0c10*/  IADD3.X R151, P0, PT, R146, R149, RZ, P0, !PT ;  /* 0x0000009592977210 */ /* 0x000fe2000071e4ff */
[C---:B------:R-:W-:Y:S01]  /*d0c20*/  IMAD.WIDE.U32 R152, R100.reuse, R102, R152 ;  /* 0x0000006664987225 */ /* 0x040fe200078e0098 */
[----:B------:R-:W-:Y:S02]  /*d0c30*/  IADD3.X RZ, P1, PT, R131, R157, RZ, P1, !PT ;  /* 0x0000009d83ff7210 */ /* 0x000fe40000f3e4ff */
[----:B------:R-:W-:Y:S01]  /*d0c40*/  IADD3.X R133, P0, PT, RZ, R133, RZ, P0, !PT ;  /* 0x00000085ff857210 */ /* 0x000fe2000071e4ff */
[----:B------:R-:W-:Y:S02]  /*d0c50*/  IMAD.MOV.U32 R120, RZ, RZ, R143 ;  /* 0x000000ffff787224 */ /* 0x000fe400078e008f */
[----:B------:R-:W-:Y:S01]  /*d0c60*/  IMAD.IADD R153, R153, 0x1, R142 ;  /* 0x0000000199997824 */ /* 0x000fe200078e028e */
[----:B------:R-:W-:Y:S01]  /*d0c70*/  IADD3.X R144, PT, PT, RZ, RZ, R141, P0, P6 ;  /* 0x000000ffff907210 */ /* 0x000fe200007ec48d */
[----:B------:R-:W-:-:S04]  /*d0c80*/  IMAD.WIDE.U32 R142, R100, R100, RZ ;  /* 0x00000064648e7225 */ /* 0x000fc800078e00ff */
        /* <DEDUP_REMOVED lines=10> */
[----:B------:R-:W-:Y:S01]  /*d0d30*/  IMAD.X R137, RZ, RZ, RZ, P5 ;  /* 0x000000ffff897224 */ /* 0x000fe200028e06ff */
[----:B------:R-:W-:Y:S01]  /*d0d40*/  IADD3.X R127, P3, PT, RZ, R127, RZ, P3, !PT ;  /* 0x0000007fff7f7210 */ /* 0x000fe20001f7e4ff */
[----:B------:R-:W-:Y:S01]  /*d0d50*/  IMAD.WIDE.U32 R150, R100, R100, R150 ;  /* 0x0000006464967225 */ /* 0x000fe200078e0096 */
[----:B------:R-:W-:-:S02]  /*d0d60*/  IADD3 R138, P5, PT, R133, R136, RZ ;  /* 0x00000088858a7210 */ /* 0x000fc40007fbe0ff */
[----:B------:R-:W-:Y:S01]  /*d0d70*/  IADD3.X R140, PT, PT, RZ, RZ, R121, P3, P2 ;  /* 0x000000ffff8c7210 */ /* 0x000fe20001fe4479 */
[----:B------:R-:W-:Y:S01]  /*d0d80*/  IMAD.MOV.U32 R136, RZ, RZ, R119 ;  /* 0x000000ffff887224 */ /* 0x000fe200078e0077 */
[----:B------:R-:W-:Y:S01]  /*d0d90*/  IADD3.X R139, P5, PT, R139, R144, RZ, P5, !PT ;  /* 0x000000908b8b7210 */ /* 0x000fe20002fbe4ff */
[----:B------:R-:W-:Y:S01]  /*d0da0*/  IMAD.IADD R121, R151, 0x1, R118 ;  /* 0x0000000197797824 */ /* 0x000fe200078e0276 */
[----:B------:R-:W-:Y:S01]  /*d0db0*/  IADD3.X R143, P4, PT, RZ, R124, RZ, P4, !PT ;  /* 0x0000007cff8f7210 */ /* 0x000fe2000279e4ff */
[----:B------:R-:W-:Y:S01]  /*d0dc0*/  IMAD.WIDE.U32.X R136, R101, R101, R136, P6 ;  /* 0x0000006565887225 */ /* 0x000fe200030e0488 */
[----:B------:R-:W-:Y:S02]  /*d0dd0*/  IADD3 R120, P3, PT, R127, R150, RZ ;  /* 0x000000967f787210 */ /* 0x000fe40007f7e0ff */
[----:B------:R-:W-:Y:S01]  /*d0de0*/  IADD3.X R143, P5, PT, RZ, R143, RZ, P5, !PT ;  /* 0x0000008fff8f7210 */ /* 0x000fe20002fbe4ff */
[----:B------:R-:W-:Y:S01]  /*d0df0*/  IMAD.WIDE.U32 R118, R99, R100, RZ ;  /* 0x0000006463767225 */ /* 0x000fe200078e00ff */
[----:B------:R-:W-:-:S02]  /*d0e00*/  IADD3.X R121, P3, PT, R121, R140, RZ, P3, !PT ;  /* 0x0000008c79797210 */ /* 0x000fc40001f7e4ff */
[----:B------:R-:W-:Y:S01]  /*d0e10*/  IADD3.X R127, P0, PT, RZ, R136, RZ, P0, !PT ;  /* 0x00000088ff7f7210 */ /* 0x000fe2000071e4ff */
[----:B------:R-:W-:Y:S01]  /*d0e20*/  IMAD.WIDE.U32 R130, R156, 0x434bacd7, R130 ;  /* 0x434bacd79c827825 */ /* 0x000fe200078e0082 */
[----:B------:R-:W-:Y:S02]  /*d0e30*/  IADD3 RZ, P2, PT, R170, R132, RZ ;  /* 0x00000084aaff7210 */ /* 0x000fe40007f5e0ff */
[----:B------:R-:W-:Y:S01]  /*d0e40*/  IADD3.X R125, PT, PT, RZ, RZ, R125, P5, P4 ;  /* 0x000000ffff7d7210 */ /* 0x000fe20002fe847d */
[C---:B------:R-:W-:Y:S01]  /*d0e50*/  IMAD.WIDE.U32 R132, R98.reuse, R100, RZ ;  /* 0x0000006462847225 */ /* 0x040fe200078e00ff */
[----:B------:R-:W-:Y:S02]  /*d0e60*/  IADD3.X R127, P5, PT, RZ, R127, RZ, P3, !PT ;  /* 0x0000007fff7f7210 */ /* 0x000fe40001fbe4ff */
[----:B------:R-:W-:Y:S01]  /*d0e70*/  IADD3.X RZ, P2, PT, R171, R123, RZ, P2, !PT ;  /* 0x0000007babff7210 */ /* 0x000fe2000175e4ff */
[----:B------:R-:W-:Y:S01]  /*d0e80*/  IMAD.WIDE.U32 R118, P6, R98, R101, R118 ;  /* 0x0000006562767225 */ /* 0x000fe200078c0076 */
[----:B------:R-:W-:-:S02]  /*d0e90*/  IADD3 RZ, P3, PT, R138, R132, RZ ;  /* 0x000000848aff7210 */ /* 0x000fc40007f7e0ff */
[----:B------:R-:W-:Y:S01]  /*d0ea0*/  IADD3.X R141, PT, PT, RZ, RZ, R137, P5, P0 ;  /* 0x000000ffff8d7210 */ /* 0x000fe20002fe0489 */
[----:B------:R-:W-:Y:S01]  /*d0eb0*/  IMAD.IADD R122, R131, 0x1, R122 ;  /* 0x00000001837a7824 */ /* 0x000fe200078e027a */
[----:B------:R-:W-:Y:S01]  /*d0ec0*/  IADD3 R133, P4, PT, R118, R133, RZ ;  /* 0x0000008576857210 */ /* 0x000fe20007f9e0ff */
[----:B------:R-:W-:Y:S01]  /*d0ed0*/  IMAD.WIDE.U32 R136, R97, R100, RZ ;  /* 0x0000006461887225 */ /* 0x000fe200078e00ff */
[----:B------:R-:W-:Y:S02]  /*d0ee0*/  IADD3 R130, P5, PT, R143, R130, RZ ;  /* 0x000000828f827210 */ /* 0x000fe40007fbe0ff */
[----:B------:R-:W-:Y:S01]  /*d0ef0*/  IADD3.X RZ, P0, PT, R139, R133, RZ, P3, !PT ;  /* 0x000000858bff7210 */ /* 0x000fe20001f1e4ff */
[----:B------:R-:W-:Y:S01]  /*d0f00*/  IMAD.X R123, RZ, RZ, RZ, P6 ;  /* 0x000000ffff7b7224 */ /* 0x000fe200030e06ff */
[----:B------:R-:W-:Y:S01]  /*d0f10*/  IADD3.X R131, P3, PT, R122, R125, RZ, P5, !PT ;  /* 0x0000007d7a837210 */ /* 0x000fe20002f7e4ff */
[----:B------:R-:W-:Y:S01]  /*d0f20*/  IMAD.WIDE.U32 R124, R98, R100, R138 ;  /* 0x00000064627c7225 */ /* 0x000fe200078e008a */
[----:B------:R-:W-:-:S03]  /*d0f30*/  IADD3.X R128, P5, PT, RZ, R128, RZ, P1, !PT ;  /* 0x00000080ff807210 */ /* 0x000fc60000fbe4ff */
[----:B------:R-:W-:Y:S01]  /*d0f40*/  IMAD.MOV.U32 R122, RZ, RZ, R119 ;  /* 0x000000ffff7a7224 */ /* 0x000fe200078e0077 */
[----:B------:R-:W-:Y:S01]  /*d0f50*/  IADD3.X R119, P3, PT, RZ, R128, RZ, P3, !PT ;  /* 0x00000080ff777210 */ /* 0x000fe20001f7e4ff */
[C---:B------:R-:W-:Y:S01]  /*d0f60*/  IMAD.WIDE.U32 R132, R96.reuse, R100, RZ ;  /* 0x0000006460847225 */ /* 0x040fe200078e00ff */
[----:B------:R-:W-:Y:S02]  /*d0f70*/  IADD3 R124, P1, PT, R127, R124, RZ ;  /* 0x0000007c7f7c7210 */ /* 0x000fe40007f3e0ff */
[----:B------:R-:W-:Y:S01]  /*d0f80*/  IADD3.X R143, PT, PT, RZ, RZ, R129, P3, P5 ;  /* 0x000000ffff8f7210 */ /* 0x000fe20001fea481 */
[----:B------:R-:W-:Y:S01]  /*d0f90*/  IMAD.WIDE.U32 R136, P6, R96, R101, R136 ;  /* 0x0000006560887225 */ /* 0x000fe200078c0088 */
[----:B------:R-:W-:-:S03]  /*d0fa0*/  IADD3 RZ, P3, PT, R130, R132, RZ ;  /* 0x0000008482ff7210 */ /* 0x000fc60007f7e0ff */
[----:B------:R-:W-:Y:S01]  /*d0fb0*/  IMAD.IADD R118, R125, 0x1, R118 ;  /* 0x000000017d767824 */ /* 0x000fe200078e0276 */
[----:B------:R-:W-:Y:S01]  /*d0fc0*/  IADD3 R145, P5, PT, R136, R133, RZ ;  /* 0x0000008588917210 */ /* 0x000fe20007fbe0ff */
[----:B------:R-:W-:-:S03]  /*d0fd0*/  IMAD.WIDE.U32.X R122, R99, R101, R122, P4 ;  /* 0x00000065637a7225 */ /* 0x000fc600020e047a */
[----:B------:R-:W-:Y:S01]  /*d0fe0*/  IADD3.X R125, P4, PT, R118, R141, RZ, P1, !PT ;  /* 0x0000008d767d7210 */ /* 0x000fe20000f9e4ff */
[----:B------:R-:W-:Y:S01]  /*d0ff0*/  IMAD.WIDE.U32 R156, R156, 0x397fe69a, R170 ;  /* 0x397fe69a9c9c7825 */ /* 0x000fe200078e00aa */
[----:B------:R-:W-:Y:S02]  /*d1000*/  IADD3.X R133, P0, PT, RZ, R122, RZ, P0, !PT ;  /* 0x0000007aff857210 */ /* 0x000fe4000071e4ff */
[----:B------:R-:W-:Y:S01]  /*d1010*/  IADD3.X RZ, P3, PT, R131, R145, RZ, P3, !PT ;  /* 0x0000009183ff7210 */ /* 0x000fe20001f7e4ff */
[----:B------:R-:W-:Y:S01]  /*d1020*/  IMAD.WIDE.U32 R128, R95, R100, RZ ;  /* 0x000000645f807225 */ /* 0x000fe200078e00ff */
[----:B------:R-:W-:Y:S02]  /*d1030*/  IADD3.X R133, P4, PT, RZ, R133, RZ, P4, !PT ;  /* 0x00000085ff857210 */ /* 0x000fe4000279e4ff */
[----:B------:R-:W-:Y:S01]  /*d1040*/  IADD3 R156, P1, PT, R119, R156, RZ ;  /* 0x0000009c779c7210 */ /* 0x000fe20007f3e0ff */
[----:B------:R-:W-:Y:S01]  /*d1050*/  IMAD.IADD R132, R157, 0x1, R126 ;  /* 0x000000019d847824 */ /* 0x000fe200078e027e */
[----:B------:R-:W-:Y:S01]  /*d1060*/  IADD3.X R139, PT, PT, RZ, RZ, R123, P4, P0 ;  /* 0x000000ffff8b7210 */ /* 0x000fe200027e047b */
[----:B------:R-:W-:-:S02]  /*d1070*/  IMAD.X R127, RZ, RZ, RZ, P6 ;  /* 0x000000ffff7f7224 */ /* 0x000fc400030e06ff */
[----:B------:R-:W-:Y:S01]  /*d1080*/  IMAD.WIDE.U32 R118, R96, R100, R130 ;  /* 0x0000006460767225 */ /* 0x000fe200078e0082 */
[----:B------:R-:W-:-:S03]  /*d1090*/  IADD3.X R157, P1, PT, R132, R143, RZ, P1, !PT ;  /* 0x0000008f849d7210 */ /* 0x000fc60000f3e4ff */
[----:B------:R-:W-:Y:S01]  /*d10a0*/  IMAD.WIDE.U32 R122, R94, R100, RZ ;  /* 0x000000645e7a7225 */ /* 0x000fe200078e00ff */
[----:B------:R-:W-:-:S03]  /*d10b0*/  IADD3 R118, P0, PT, R133, R118, RZ ;  /* 0x0000007685767210 */ /* 0x000fc60007f1e0ff */
        /* <DEDUP_REMOVED lines=13> */
[----:B------:R-:W-:Y:S01]  /*d1190*/  IMAD.WIDE.U32 R156, R94, R100, R156 ;  /* 0x000000645e9c7225 */ /* 0x000fe200078e009c */
[----:B------:R-:W-:-:S02]  /*d11a0*/  IADD3.X R137, PT, PT, RZ, RZ, R135, P1, P2 ;  /* 0x000000ffff897210 */ /* 0x000fc40000fe4487 */
[----:B------:R-:W-:Y:S01]  /*d11b0*/  IADD3.X R123, P0, PT, RZ, R123, RZ, P0, !PT ;  /* 0x0000007bff7b7210 */ /* 0x000fe2000071e4ff */
[----:B------:R-:W-:Y:S01]  /*d11c0*/  IMAD.MOV.U32 R130, RZ, RZ, R129 ;  /* 0x000000ffff827224 */ /* 0x000fe200078e0081 */
[----:B------:R-:W-:Y:S01]  /*d11d0*/  IADD3 R122, P1, PT, R122, R147, RZ ;  /* 0x000000937a7a7210 */ /* 0x000fe20007f3e0ff */
[----:B------:R-:W-:Y:S01]  /*d11e0*/  IMAD.IADD R129, R157, 0x1, R128 ;  /* 0x000000019d817824 */ /* 0x000fe200078e0280 */
[----:B------:R-:W-:Y:S01]  /*d11f0*/  IADD3.X R136, PT, PT, RZ, RZ, R127, P0, P3 ;  /* 0x000000ffff887210 */ /* 0x000fe200007e647f */
[----:B------:R-:W-:Y:S01]  /*d1200*/  IMAD.WIDE.U32.X R126, R95, R101, R130, P6 ;  /* 0x000000655f7e7225 */ /* 0x000fe200030e0482 */
[----:B------:R-:W-:Y:S02]  /*d1210*/  IADD3 R128, P0, PT, R123, R156, RZ ;  /* 0x0000009c7b807210 */ /* 0x000fe40007f1e0ff */
[----:B------:R-:W-:Y:S01]  /*d1220*/  IADD3.X R123, P1, PT, R137, R158, RZ, P1, !PT ;  /* 0x0000009e897b7210 */ /* 0x000fe20000f3e4ff */
[----:B------:R-:W-:Y:S01]  /*d1230*/  IMAD.WIDE.U32 R134, R104, R100, RZ ;  /* 0x0000006468867225 */ /* 0x000fe200078e00ff */
[----:B------:R-:W-:-:S02]  /*d1240*/  IADD3.X R129, P0, PT, R129, R136, RZ, P0, !PT ;  /* 0x0000008881817210 */ /* 0x000fc4000071e4ff */
[----:B------:R-:W-:Y:S01]  /*d1250*/  IADD3.X R139, P5, PT, RZ, R126, RZ, P5, !PT ;  /* 0x0000007eff8b7210 */ /* 0x000fe20002fbe4ff */
[----:B------:R-:W-:Y:S01]  /*d1260*/  IMAD.WIDE.U32 R132, P4, R104, R101, R132 ;  /* 0x0000006568847225 */ /* 0x000fe20007880084 */
[----:B------:R-:W-:Y:S02]  /*d1270*/  IADD3 RZ, P6, PT, R122, R134, RZ ;  /* 0x000000867aff7210 */ /* 0x000fe40007fde0ff */
[----:B------:R-:W-:Y:S01]  /*d1280*/  IADD3 RZ, P2, PT, RZ, R147, RZ ;  /* 0x00000093ffff7210 */ /* 0x000fe20007f5e0ff */
[----:B------:R-:W-:Y:S01]  /*d1290*/  IMAD R143, R153, -0x30003, RZ ;  /* 0xfffcfffd998f7824 */ /* 0x000fe200078e02ff */
[----:B------:R-:W-:Y:S01]  /*d12a0*/  IADD3 R141, P3, PT, R132, R135, RZ ;  /* 0x00000087848d7210 */ /* 0x000fe20007f7e0ff */
[C---:B------:R-:W-:Y:S01]  /*d12b0*/  IMAD.WIDE.U32 R130, R152.reuse, -0x30003, RZ ;  /* 0xfffcfffd98827825 */ /* 0x040fe200078e00ff */
[----:B------:R-:W-:Y:S02]  /*d12c0*/  IADD3.X RZ, P2, PT, RZ, R158, RZ, P2, !PT ;  /* 0x0000009effff7210 */ /* 0x000fe4000175e4ff */
[----:B------:R-:W-:Y:S01]  /*d12d0*/  IADD3.X RZ, P6, PT, R123, R141, RZ, P6, !PT ;  /* 0x0000008d7bff7210 */ /* 0x000fe200037de4ff */
[----:B------:R-:W-:-:S02]  /*d12e0*/  IMAD R143, R152, -0x760c0004, R143 ;  /* 0x89f3fffc988f7824 */ /* 0x000fc400078e028f */
[----:B------:R-:W-:Y:S01]  /*d12f0*/  IMAD.X R135, RZ, RZ, RZ, P4 ;  /* 0x000000ffff877224 */ /* 0x000fe200020e06ff */
[----:B------:R-:W-:Y:S01]  /*d1300*/  IADD3.X R139, P4, PT, RZ, R139, RZ, P0, !PT ;  /* 0x0000008bff8b7210 */ /* 0x000fe2000079e4ff */
[----:B------:R-:W-:-:S04]  /*d1310*/  IMAD.WIDE.U32 R136, R104, R100, R122 ;  /* 0x0000006468887225 */ /* 0x000fc800078e007a */
        /* <DEDUP_REMOVED lines=22> */
[----:B------:R-:W-:-:S03]  /*d1480*/  IMAD.WIDE.U32 R126, R130, -0x4eac0001, RZ ;  /* 0xb153ffff827e7825 */ /* 0x000fc600078e00ff */
[----:B------:R-:W-:Y:S01]  /*d1490*/  IADD3.X RZ, P5, PT, RZ, R136, RZ, P5, !PT ;  /* 0x00000088ffff7210 */ /* 0x000fe20002fbe4ff */
[----:B------:R-:W-:Y:S01]  /*d14a0*/  IMAD.WIDE.U32.X R132, R131, -0x46010001, R134, P4 ;  /* 0xb9feffff83847825 */ /* 0x000fe200020e0486 */
[----:B------:R-:W-:-:S03]  /*d14b0*/  IADD3 RZ, P3, PT, R120, R126, RZ ;  /* 0x0000007e78ff7210 */ /* 0x000fc60007f7e0ff */
        /* <DEDUP_REMOVED lines=26> */
[----:B------:R-:W-:Y:S02]  /*d1660*/  IADD3 RZ, P6, PT, R118, R120, RZ ;  /* 0x0000007876ff7210 */ /* 0x000fe40007fde0ff */
[----:B------:R-:W-:Y:S01]  /*d1670*/  IADD3.X R120, P2, PT, RZ, RZ, RZ, P2, !PT ;  /* 0x000000ffff787210 */ /* 0x000fe2000175e4ff */
        /* <DEDUP_REMOVED lines=15> */
[----:B------:R-:W-:Y:S02]  /*d1770*/  IMAD.IADD R133, R133, 0x1, R126 ;  /* 0x0000000185857824 */ /* 0x000fe400078e027e */
        /* <DEDUP_REMOVED lines=16> */
[----:B------:R-:W-:Y:S01]  /*d1880*/  IADD3.X RZ, P4, PT, R129, R149, RZ, P4, !PT ;  /* 0x0000009581ff7210 */ /* 0x000fe2000279e4ff */
[----:B------:R-:W-:Y:S01]  /*d1890*/  IMAD.WIDE.U32.X R120, R131, 0x1a0111ea, R120, P1 ;  /* 0x1a0111ea83787825 */ /* 0x000fe200008e0478 */
[----:B------:R-:W-:-:S02]  /*d18a0*/  IADD3.X RZ, P1, PT, R119, R155, RZ, P6, !PT ;  /* 0x0000009b77ff7210 */ /* 0x000fc4000373e4ff */
[----:B------:R-:W-:Y:S01]  /*d18b0*/  IADD3 R125, P6, PT, R138, R135, RZ ;  /* 0x000000878a7d7210 */ /* 0x000fe20007fde0ff */
[----:B------:R-:W-:Y:S01]  /*d18c0*/  IMAD.WIDE.U32 R118, R130, -0xc7aed41, R118 ;  /* 0xf38512bf82767825 */ /* 0x000fe200078e0076 */
[----:B------:R-:W-:Y:S02]  /*d18d0*/  IADD3.X R141, P0, PT, RZ, R150, RZ, P0, !PT ;  /* 0x00000096ff8d7210 */ /* 0x000fe4000071e4ff */
[----:B------:R-:W-:Y:S01]  /*d18e0*/  IADD3.X RZ, P3, PT, R137, R125, RZ, P3, !PT ;  /* 0x0000007d89ff7210 */ /* 0x000fe20001f7e4ff */
[----:B------:R-:W-:Y:S01]  /*d18f0*/  IMAD.IADD R131, R119, 0x1, R148 ;  /* 0x0000000177837824 */ /* 0x000fe200078e0294 */
[----:B------:R-:W-:Y:S01]  /*d1900*/  IADD3.X R141, P5, PT, RZ, R141, RZ, P5, !PT ;  /* 0x0000008dff8d7210 */ /* 0x000fe20002fbe4ff */
[----:B------:R-:W-:Y:S01]  /*d1910*/  IMAD.X R149, RZ, RZ, RZ, P2 ;  /* 0x000000ffff957224 */ /* 0x000fe200010e06ff */
[----:B------:R-:W-:Y:S01]  /*d1920*/  IADD3.X R126, P4, PT, RZ, R126, RZ, P4, !PT ;  /* 0x0000007eff7e7210 */ /* 0x000fe2000279e4ff */
[----:B------:R-:W-:Y:S01]  /*d1930*/  IMAD.WIDE.U32 R136, R98, R102, R136 ;  /* 0x0000006662887225 */ /* 0x000fe200078e0088 */
[----:B------:R-:W-:-:S03]  /*d1940*/  IADD3.X R150, PT, PT, RZ, RZ, R151, P5, P0 ;  /* 0x000000ffff967210 */ /* 0x000fc60002fe0497 */
        /* <DEDUP_REMOVED lines=14> */
[----:B------:R-:W-:Y:S02]  /*d1a30*/  IADD3.X R148, PT, PT, RZ, RZ, R149, P6, P3 ;  /* 0x000000ffff947210 */ /* 0x000fe400037e6495 */
[----:B------:R-:W-:Y:S01]  /*d1a40*/  IADD3.X RZ, P2, PT, R133, R143, RZ, P2, !PT ;  /* 0x0000008f85ff7210 */ /* 0x000fe2000175e4ff */
[----:B------:R-:W-:Y:S01]  /*d1a50*/  IMAD.WIDE.U32 R132, R98, R100, R132 ;  /* 0x0000006462847225 */ /* 0x000fe200078e0084 */
[----:B------:R-:W-:-:S02]  /*d1a60*/  IADD3 R138, P6, PT, R141, R118, RZ ;  /* 0x000000768d8a7210 */ /* 0x000fc40007fde0ff */
[----:B------:R-:W-:Y:S01]  /*d1a70*/  IADD3 RZ, P0, PT, R122, R140, RZ ;  /* 0x0000008c7aff7210 */ /* 0x000fe20007f1e0ff */
[----:B------:R-:W-:Y:S01]  /*d1a80*/  IMAD.MOV.U32 R118, RZ, RZ, R135 ;  /* 0x000000ffff767224 */ /* 0x000fe200078e0087 */
[----:B------:R-:W-:Y:S01]  /*d1a90*/  IADD3.X R139, P6, PT, R131, R150, RZ, P6, !PT ;  /* 0x00000096838b7210 */ /* 0x000fe200037de4ff */
[----:B------:R-:W-:Y:S01]  /*d1aa0*/  IMAD.IADD R135, R133, 0x1, R134 ;  /* 0x0000000185877824 */ /* 0x000fe200078e0286 */
[----:B------:R-:W-:Y:S01]  /*d1ab0*/  IADD3 R134, P3, PT, R125, R132, RZ ;  /* 0x000000847d867210 */ /* 0x000fe20007f7e0ff */
[----:B------:R-:W-:Y:S01]  /*d1ac0*/  IMAD.WIDE.U32.X R140, R99, R101, R118, P5 ;  /* 0x00000065638c7225 */ /* 0x000fe200028e0476 */
[----:B------:R-:W-:Y:S02]  /*d1ad0*/  IADD3.X R131, P1, PT, RZ, R146, RZ, P1, !PT ;  /* 0x00000092ff837210 */ /* 0x000fe40000f3e4ff */
[----:B------:R-:W-:Y:S01]  /*d1ae0*/  IADD3.X R135, P3, PT, R135, R148, RZ, P3, !PT ;  /* 0x0000009487877210 */ /* 0x000fe20001f7e4ff */
[----:B------:R-:W-:Y:S01]  /*d1af0*/  IMAD.WIDE.U32 R132, R99, R98, RZ ;  /* 0x0000006263847225 */ /* 0x000fe200078e00ff */
[----:B------:R-:W-:-:S02]  /*d1b00*/  IADD3.X R125, P2, PT, RZ, R140, RZ, P2, !PT ;  /* 0x0000008cff7d7210 */ /* 0x000fc4000175e4ff */
[----:B------:R-:W-:Y:S01]  /*d1b10*/  IADD3.X R131, P6, PT, RZ, R131, RZ, P6, !PT ;  /* 0x00000083ff837210 */ /* 0x000fe200037de4ff */
[----:B------:R-:W-:Y:S01]  /*d1b20*/  IMAD.IADD R129, R129, 0x1, R144 ;  /* 0x0000000181817824 */ /* 0x000fe200078e0290 */
[----:B------:R-:W-:Y:S01]  /*d1b30*/  IADD3.X R125, P3, PT, RZ, R125, RZ, P3, !PT ;  /* 0x0000007dff7d7210 */ /* 0x000fe20001f7e4ff */
[C---:B------:R-:W-:Y:S01]  /*d1b40*/  IMAD.WIDE.U32 R118, R98.reuse, R98, RZ ;  /* 0x0000006262767225 */ /* 0x040fe200078e00ff */
[----:B------:R-:W-:Y:S02]  /*d1b50*/  IADD3.X R146, PT, PT, RZ, RZ, R147, P6, P1 ;  /* 0x000000ffff927210 */ /* 0x000fe400037e2493 */
[----:B------:R-:W-:Y:S01]  /*d1b60*/  IADD3.X R141, PT, PT, RZ, RZ, R141, P3, P2 ;  /* 0x000000ffff8d7210 */ /* 0x000fe20001fe448d */
[C---:B------:R-:W-:Y:S01]  /*d1b70*/  IMAD.WIDE.U32 R132, P5, R98.reuse, R99, R132 ;  /* 0x0000006362847225 */ /* 0x040fe200078a0084 */
[----:B------:R-:W-:Y:S02]  /*d1b80*/  IADD3 R128, P3, PT, R131, R128, RZ ;  /* 0x0000008083807210 */ /* 0x000fe40007f7e0ff */
[----:B------:R-:W-:Y:S01]  /*d1b90*/  IADD3.X RZ, P0, PT, R123, R145, RZ, P0, !PT ;  /* 0x000000917bff7210 */ /* 0x000fe2000071e4ff */
[----:B------:R-:W-:Y:S01]  /*d1ba0*/  IMAD.WIDE.U32 R144, R98, R98, R138 ;  /* 0x0000006262907225 */ /* 0x000fe200078e008a */
[----:B------:R-:W-:-:S02]  /*d1bb0*/  IADD3.X R129, P3, PT, R129, R146, RZ, P3, !PT ;  /* 0x0000009281817210 */ /* 0x000fc40001f7e4ff */
[----:B------:R-:W-:Y:S01]  /*d1bc0*/  IADD3 R143, P6, PT, R132, R119, RZ ;  /* 0x00000077848f7210 */ /* 0x000fe20007fde0ff */
[----:B------:R-:W-:Y:S01]  /*d1bd0*/  IMAD.WIDE.U32 R122, R130, 0x397fe69a, R122 ;  /* 0x397fe69a827a7825 */ /* 0x000fe200078e007a */
[----:B------:R-:W-:Y:S02]  /*d1be0*/  IADD3 RZ, P1, PT, R138, R118, RZ ;  /* 0x000000768aff7210 */ /* 0x000fe40007f3e0ff */
[----:B------:R-:W-:Y:S01]  /*d1bf0*/  IADD3 R156, P2, PT, R156, R153, RZ ;  /* 0x000000999c9c7210 */ /* 0x000fe20007f5e0ff */
        /* <DEDUP_REMOVED lines=8> */
[----:B------:R-:W-:-:S02]  /*d1c80*/  IMAD.IADD R132, R145, 0x1, R132 ;  /* 0x0000000191847824 */ /* 0x000fc400078e0284 */
[----:B------:R-:W-:Y:S01]  /*d1c90*/  IMAD.WIDE.U32.X R118, R99, R99, R118, P6 ;  /* 0x0000006363767225 */ /* 0x000fe200030e0476 */
[----:B------:R-:W-:Y:S02]  /*d1ca0*/  IADD3 R122, P6, PT, R123, R122, RZ ;  /* 0x0000007a7b7a7210 */ /* 0x000fe40007fde0ff */
[----:B------:R-:W-:Y:S01]  /*d1cb0*/  IADD3.X R123, PT, PT, RZ, RZ, R127, P3, P4 ;  /* 0x000000ffff7b7210 */ /* 0x000fe20001fe847f */
[----:B------:R-:W-:Y:S01]  /*d1cc0*/  IMAD.WIDE.U32 R150, R136, -0x30003, RZ ;  /* 0xfffcfffd88967825 */ /* 0x000fe200078e00ff */
[----:B------:R-:W-:Y:S02]  /*d1cd0*/  IADD3.X R145, P5, PT, R132, R141, RZ, P5, !PT ;  /* 0x0000008d84917210 */ /* 0x000fe40002fbe4ff */
[----:B------:R-:W-:Y:S01]  /*d1ce0*/  IADD3.X R133, P1, PT, RZ, R118, RZ, P1, !PT ;  /* 0x00000076ff857210 */ /* 0x000fe20000f3e4ff */
[----:B------:R-:W-:Y:S01]  /*d1cf0*/  IMAD R159, R136, -0x760c0004, R125 ;  /* 0x89f3fffc889f7824 */ /* 0x000fe200078e027d */
[----:B------:R-:W-:Y:S01]  /*d1d00*/  IADD3.X R123, P6, PT, R124, R123, RZ, P6, !PT ;  /* 0x0000007b7c7b7210 */ /* 0x000fe200037de4ff */
[----:B------:R-:W-:Y:S01]  /*d1d10*/  IMAD.WIDE.U32 R126, R97, R98, RZ ;  /* 0x00000062617e7225 */ /* 0x000fe200078e00ff */
[----:B------:R-:W-:-:S03]  /*d1d20*/  IADD3.X R133, P3, PT, RZ, R133, RZ, P5, !PT ;  /* 0x00000085ff857210 */ /* 0x000fc60002f7e4ff */
[----:B------:R-:W-:Y:S01]  /*d1d30*/  IMAD.IADD R159, R151, 0x1, R159 ;  /* 0x00000001979f7824 */ /* 0x000fe200078e029f */
[----:B------:R-:W-:Y:S01]  /*d1d40*/  IADD3.X R151, P0, PT, RZ, R120, RZ, P0, !PT ;  /* 0x00000078ff977210 */ /* 0x000fe2000071e4ff */
[----:B------:R-:W-:Y:S01]  /*d1d50*/  IMAD.WIDE.U32 R124, R96, R98, RZ ;  /* 0x00000062607c7225 */ /* 0x000fe200078e00ff */
[----:B------:R-:W-:Y:S02]  /*d1d60*/  IADD3.X R141, PT, PT, RZ, RZ, R119, P3, P1 ;  /* 0x000000ffff8d7210 */ /* 0x000fe40001fe2477 */
[----:B------:R-:W-:Y:S01]  /*d1d70*/  IADD3.X R151, P6, PT, RZ, R151, RZ, P6, !PT ;  /* 0x00000097ff977210 */ /* 0x000fe200037de4ff */
[----:B------:R-:W-:Y:S01]  /*d1d80*/  IMAD.WIDE.U32 R130, R159, -0x5555, RZ ;  /* 0xffffaaab9f827825 */ /* 0x000fe200078e00ff */
[----:B------:R-:W-:Y:S02]  /*d1d90*/  IADD3 RZ, P3, PT, R128, R124, RZ ;  /* 0x0000007c80ff7210 */ /* 0x000fe40007f7e0ff */
[----:B------:R-:W-:Y:S01]  /*d1da0*/  IADD3.X R158, PT, PT, RZ, RZ, R121, P6, P0 ;  /* 0x000000ffff9e7210 */ /* 0x000fe200037e0479 */
        /* <DEDUP_REMOVED lines=13> */
[----:B------:R-:W-:Y:S01]  /*d1e80*/  IMAD.X R119, RZ, RZ, RZ, P6 ;  /* 0x000000ffff777224 */ /* 0x000fe200030e06ff */
[----:B------:R-:W-:Y:S01]  /*d1e90*/  IADD3.X RZ, P0, PT, R137, R136, RZ, P0, !PT ;  /* 0x0000008889ff7210 */ /* 0x000fe2000071e4ff */
[----:B------:R-:W-:Y:S01]  /*d1ea0*/  IMAD.WIDE.U32.X R124, R97, R99, R124, P4 ;  /* 0x00000063617c7225 */ /* 0x000fe200020e047c */
[----:B------:R-:W-:-:S03]  /*d1eb0*/  IADD3 R138, P4, PT, R133, R138, RZ ;  /* 0x0000008a858a7210 */ /* 0x000fc60007f9e0ff */
[----:B------:R-:W-:Y:S01]  /*d1ec0*/  IMAD.MOV.U32 R118, RZ, RZ, R131 ;  /* 0x000000ffff767224 */ /* 0x000fe200078e0083 */
[----:B------:R-:W-:Y:S01]  /*d1ed0*/  IADD3.X R139, P4, PT, R126, R141, RZ, P4, !PT ;  /* 0x0000008d7e8b7210 */ /* 0x000fe2000279e4ff */
[----:B------:R-:W-:Y:S01]  /*d1ee0*/  IMAD.IADD R120, R121, 0x1, R130 ;  /* 0x0000000179787824 */ /* 0x000fe200078e0282 */
[----:B------:R-:W-:Y:S01]  /*d1ef0*/  IADD3.X R131, P3, PT, RZ, R124, RZ, P3, !PT ;  /* 0x0000007cff837210 */ /* 0x000fe20001f7e4ff */
        /* <DEDUP_REMOVED lines=9> */
[----:B------:R-:W-:-:S02]  /*d1f90*/  IADD3 RZ, P3, PT, R134, R120, RZ ;  /* 0x0000007886ff7210 */ /* 0x000fc40007f7e0ff */
[----:B------:R-:W-:Y:S01]  /*d1fa0*/  IADD3.X R162, PT, PT, RZ, RZ, R119, P1, P0 ;  /* 0x000000ffffa27210 */ /* 0x000fe20000fe0477 */
[----:B------:R-:W-:Y:S01]  /*d1fb0*/  IMAD.WIDE.U32 R128, R95, R98, RZ ;  /* 0x000000625f807225 */ /* 0x000fe200078e00ff */
[----:B------:R-:W-:-:S03]  /*d1fc0*/  IADD3 R125, P4, PT, R126, R121, RZ ;  /* 0x000000797e7d7210 */ /* 0x000fc60007f9e0ff */
[----:B------:R-:W-:Y:S01]  /*d1fd0*/  IMAD.WIDE.U32 R118, R94, R98, RZ ;  /* 0x000000625e767225 */ /* 0x000fe200078e00ff */
[----:B------:R-:W-:-:S03]  /*d1fe0*/  IADD3.X RZ, P3, PT, R135, R125, RZ, P3, !PT ;  /* 0x0000007d87ff7210 */ /* 0x000fc60001f7e4ff */
[----:B------:R-:W-:-:S04]  /*d1ff0*/  IMAD.WIDE.U32 R120, P6, R94, R99, R128 ;  /* 0x000000635e787225 */ /* 0x000fc800078c0080 */
[----:B------:R-:W-:Y:S01]  /*d2000*/  IMAD.WIDE.U32 R146, R159, -0x94f09dc, RZ ;  /* 0xf6b0f6249f927825 */ /* 0x000fe200078e00ff */
[----:B------:R-:W-:-:S03]  /*d2010*/  IADD3 R129, P0, PT, R120, R119, RZ ;  /* 0x0000007778817210 */ /* 0x000fc60007f1e0ff */
[----:B------:R-:W-:Y:S02]  /*d2020*/  IMAD.X R155, RZ, RZ, RZ, P6 ;  /* 0x000000ffff9b7224 */ /* 0x000fe400030e06ff */
[----:B------:R-:W-:Y:S02]  /*d2030*/  IMAD.MOV.U32 R154, RZ, RZ, R121 ;  /* 0x000000ffff9a7224 */ /* 0x000fe400078e0079 */
[----:B------:R-:W-:-:S04]  /*d2040*/  IMAD.WIDE.U32 R124, R150, -0x94f09dc, RZ ;  /* 0xf6b0f624967c7825 */ /* 0x000fc800078e00ff */
[----:B------:R-:W-:Y:S01]  /*d2050*/  IMAD.WIDE.U32.X R154, R95, R99, R154, P0 ;  /* 0x000000635f9a7225 */ /* 0x000fe200000e049a */
[----:B------:R-:W-:-:S03]  /*d2060*/  IADD3 RZ, P0, PT, R122, R118, RZ ;  /* 0x000000767aff7210 */ /* 0x000fc60007f1e0ff */
[----:B------:R-:W-:Y:S01]  /*d2070*/  IMAD.WIDE.U32 R146, P1, R150, 0x6730d2a0, R146 ;  /* 0x6730d2a096927825 */ /* 0x000fe20007820092 */
[----:B------:R-:W-:-:S03]  /*d2080*/  IADD3.X RZ, P0, PT, R123, R129, RZ, P0, !PT ;  /* 0x000000817bff7210 */ /* 0x000fc6000071e4ff */
[----:B------:R-:W-:Y:S01]  /*d2090*/  IMAD.WIDE.U32 R140, R159, -0xc7aed41, RZ ;  /* 0xf38512bf9f8c7825 */ /* 0x000fe200078e00ff */
[----:B------:R-:W-:-:S03]  /*d20a0*/  IADD3 R125, P6, PT, R146, R125, RZ ;  /* 0x0000007d927d7210 */ /* 0x000fc60007fde0ff */
[----:B------:R-:W-:-:S04]  /*d20b0*/  IMAD.WIDE.U32 R118, R94, R98, R122 ;  /* 0x000000625e767225 */ /* 0x000fc800078e007a */
[----:B------:R-:W-:Y:S01]  /*d20c0*/  IMAD.X R149, RZ, RZ, RZ, P5 ;  /* 0x000000ffff957224 */ /* 0x000fe200028e06ff */
[----:B------:R-:W-:Y:S01]  /*d20d0*/  IADD3 RZ, P5, PT, R144, R124, RZ ;  /* 0x0000007c90ff7210 */ /* 0x000fe20007fbe0ff */
[----:B------:R-:W-:Y:S02]  /*d20e0*/  IMAD.IADD R119, R119, 0x1, R120 ;  /* 0x0000000177777824 */ /* 0x000fe400078e0278 */
[----:B------:R-:W-:Y:S01]  /*d20f0*/  IMAD.X R143, RZ, RZ, RZ, P1 ;  /* 0x000000ffff8f7224 */ /* 0x000fe200008e06ff */
[----:B------:R-:W-:Y:S01]  /*d2100*/  IADD3.X RZ, P5, PT, R145, R125, RZ, P5, !PT ;  /* 0x0000007d91ff7210 */ /* 0x000fe20002fbe4ff */
[----:B------:R-:W-:-:S04]  /*d2110*/  IMAD.WIDE.U32 R120, R159, 0x434bacd7, RZ ;  /* 0x434bacd79f787825 */ /* 0x000fc800078e00ff */
[----:B------:R-:W-:-:S04]  /*d2120*/  IMAD.WIDE.U32 R134, R150, -0x4eac0001, R134 ;  /* 0xb153ffff96867825 */ /* 0x000fc800078e0086 */
[----:B------:R-:W-:Y:S02]  /*d2130*/  IMAD.MOV.U32 R148, RZ, RZ, R127 ;  /* 0x000000ffff947224 */ /* 0x000fe400078e007f */
[----:B------:R-:W-:-:S04]  /*d2140*/  IMAD.WIDE.U32 R140, P1, R150, 0x64774b84, R140 ;  /* 0x64774b84968c7825 */ /* 0x000fc8000782008c */
[----:B------:R-:W-:-:S04]  /*d2150*/  IMAD.WIDE.U32 R136, R150, -0xc7aed41, RZ ;  /* 0xf38512bf96887825 */ /* 0x000fc800078e00ff */
[----:B------:R-:W-:Y:S02]  /*d2160*/  IMAD.IADD R135, R135, 0x1, R126 ;  /* 0x0000000187877824 */ /* 0x000fe400078e027e */
        /* <DEDUP_REMOVED lines=17> */
[----:B------:R-:W-:Y:S01]  /*d2280*/  IMAD.MOV.U32 R132, RZ, RZ, R121 ;  /* 0x000000ffff847224 */ /* 0x000fe200078e0079 */
[----:B------:R-:W-:Y:S01]  /*d2290*/  IADD3.X R121, P0, PT, RZ, R154, RZ, P0, !PT ;  /* 0x0000009aff797210 */ /* 0x000fe2000071e4ff */
[----:B------:R-:W-:Y:S01]  /*d22a0*/  IMAD.X R131, RZ, RZ, RZ, P1 ;  /* 0x000000ffff837224 */ /* 0x000fe200008e06ff */
[----:B------:R-:W-:Y:S01]  /*d22b0*/  IADD3 R171, P1, PT, R126, R129, RZ ;  /* 0x000000817eab7210 */ /* 0x000fe20007f3e0ff */
[----:B------:R-:W-:Y:S01]  /*d22c0*/  IMAD.WIDE.U32.X R132, R159, 0x4b1ba7b6, R132, P4 ;  /* 0x4b1ba7b69f847825 */ /* 0x000fe200020e0484 */
[----:B------:R-:W-:-:S03]  /*d22d0*/  IADD3 R134, P4, PT, R153, R134, RZ ;  /* 0x0000008699867210 */ /* 0x000fc60007f9e0ff */
[----:B------:R-:W-:Y:S01]  /*d22e0*/  IMAD.WIDE.U32 R152, R105, R98, RZ ;  /* 0x0000006269987225 */ /* 0x000fe200078e00ff */
[----:B------:R-:W-:-:S03]  /*d22f0*/  IADD3.X R135, P4, PT, R135, R162, RZ, P4, !PT ;  /* 0x000000a287877210 */ /* 0x000fc6000279e4ff */
[----:B------:R-:W-:Y:S01]  /*d2300*/  IMAD.MOV.U32 R130, RZ, RZ, R127 ;  /* 0x000000ffff827224 */ /* 0x000fe200078e007f */
[----:B------:R-:W-:Y:S01]  /*d2310*/  IADD3.X R127, P6, PT, RZ, R121, RZ, P6, !PT ;  /* 0x00000079ff7f7210 */ /* 0x000fe200037de4ff */
[----:B------:R-:W-:Y:S01]  /*d2320*/  IMAD.WIDE.U32 R144, R150, -0x94f09dc, R144 ;  /* 0xf6b0f62496907825 */ /* 0x000fe200078e0090 */
[----:B------:R-:W-:Y:S02]  /*d2330*/  IADD3.X R123, P4, PT, RZ, R123, RZ, P4, !PT ;  /* 0x0000007bff7b7210 */ /* 0x000fe4000279e4ff */
[----:B------:R-:W-:Y:S01]  /*d2340*/  IADD3.X R129, PT, PT, RZ, RZ, R155, P6, P0 ;  /* 0x000000ffff817210 */ /* 0x000fe200037e049b */
[----:B------:R-:W-:Y:S01]  /*d2350*/  IMAD.WIDE.U32.X R130, R159, 0x1a0111ea, R130, P1 ;  /* 0x1a0111ea9f827825 */ /* 0x000fe200008e0482 */
[----:B------:R-:W-:-:S03]  /*d2360*/  IADD3 RZ, P1, PT, R138, R136, RZ ;  /* 0x000000888aff7210 */ /* 0x000fc60007f3e0ff */
[----:B------:R-:W-:Y:S01]  /*d2370*/  IMAD.WIDE.U32 R152, P0, R104, R99, R152 ;  /* 0x0000006368987225 */ /* 0x000fe20007800098 */
[----:B------:R-:W-:-:S03]  /*d2380*/  IADD3.X RZ, P1, PT, R139, R173, RZ, P1, !PT ;  /* 0x000000ad8bff7210 */ /* 0x000fc60000f3e4ff */
[----:B------:R-:W-:-:S04]  /*d2390*/  IMAD.WIDE.U32 R136, R104, R98, RZ ;  /* 0x0000006268887225 */ /* 0x000fc800078e00ff */
[----:B------:R-:W-:Y:S01]  /*d23a0*/  IMAD.X R147, RZ, RZ, RZ, P0 ;  /* 0x000000ffff937224 */ /* 0x000fe200000e06ff */
[----:B------:R-:W-:Y:S01]  /*d23b0*/  IADD3 R154, P0, PT, R151, R156, RZ ;  /* 0x0000009c979a7210 */ /* 0x000fe20007f1e0ff */
[----:B------:R-:W-:Y:S01]  /*d23c0*/  IMAD.IADD R121, R145, 0x1, R146 ;  /* 0x0000000191797824 */ /* 0x000fe200078e0292 */
[----:B------:R-:W-:Y:S01]  /*d23d0*/  IADD3 R141, P6, PT, R152, R137, RZ ;  /* 0x00000089988d7210 */ /* 0x000fe20007fde0ff */
[----:B------:R-:W-:Y:S01]  /*d23e0*/  IMAD.MOV.U32 R146, RZ, RZ, R153 ;  /* 0x000000ffff927224 */ /* 0x000fe200078e0099 */
[----:B------:R-:W-:Y:S02]  /*d23f0*/  IADD3.X R156, PT, PT, RZ, RZ, R149, P4, P3 ;  /* 0x000000ffff9c7210 */ /* 0x000fe400027e6495 */
[----:B------:R-:W-:Y:S01]  /*d2400*/  IADD3 R144, P3, PT, R123, R144, RZ ;  /* 0x000000907b907210 */ /* 0x000fe20007f7e0ff */
[----:B------:R-:W-:Y:S01]  /*d2410*/  IMAD.WIDE.U32.X R146, R105, R99, R146, P6 ;  /* 0x0000006369927225 */ /* 0x000fe200030e0492 */
[----:B------:R-:W-:Y:S02]  /*d2420*/  IADD3.X R155, P0, PT, R158, R157, RZ, P0, !PT ;  /* 0x0000009d9e9b7210 */ /* 0x000fe4000071e4ff */
        /* <DEDUP_REMOVED lines=13> */
[----:B------:R-:W-:-:S02]  /*d2500*/  IADD3.X R149, P3, PT, R152, R129, RZ, P3, !PT ;  /* 0x0000008198957210 */ /* 0x000fc40001f7e4ff */
[----:B------:R-:W-:Y:S02]  /*d2510*/  IADD3.X R151, P4, PT, RZ, R146, RZ, P4, !PT ;  /* 0x00000092ff977210 */ /* 0x000fe4000279e4ff */
[----:B------:R-:W-:Y:S01]  /*d2520*/  IADD3.X R139, P5, PT, R140, R143, RZ, P5, !PT ;  /* 0x0000008f8c8b7210 */ /* 0x000fe20002fbe4ff */
[----:B------:R-:W-:Y:S01]  /*d2530*/  IMAD.WIDE.U32 R140, R102, R96, RZ ;  /* 0x00000060668c7225 */ /* 0x000fe200078e00ff */
[----:B------:R-:W-:Y:S02]  /*d2540*/  IADD3.X R121, P1, PT, RZ, R124, RZ, P1, !PT ;  /* 0x0000007cff797210 */ /* 0x000fe40000f3e4ff */
[----:B------:R-:W-:Y:S01]  /*d2550*/  IADD3.X R151, P3, PT, RZ, R151, RZ, P3, !PT ;  /* 0x00000097ff977210 */ /* 0x000fe20001f7e4ff */
[----:B------:R-:W-:Y:S01]  /*d2560*/  IMAD.WIDE.U32 R136, P6, R97, R102, R136 ;  /* 0x0000006661887225 */ /* 0x000fe200078c0088 */
[----:B------:R-:W-:Y:S02]  /*d2570*/  IADD3.X R121, P5, PT, RZ, R121, RZ, P5, !PT ;  /* 0x00000079ff797210 */ /* 0x000fe40002fbe4ff */
[----:B------:R-:W-:Y:S01]  /*d2580*/  IADD3.X R146, PT, PT, RZ, RZ, R147, P3, P4 ;  /* 0x000000ffff927210 */ /* 0x000fe20001fe8493 */
[----:B------:R-:W-:Y:S01]  /*d2590*/  IMAD.WIDE.U32 R142, R150, 0x434bacd7, R118 ;  /* 0x434bacd7968e7825 */ /* 0x000fe200078e0076 */
[----:B------:R-:W-:-:S02]  /*d25a0*/  IADD3.X R125, PT, PT, RZ, RZ, R125, P5, P1 ;  /* 0x000000ffff7d7210 */ /* 0x000fc40002fe247d */
[----:B------:R-:W-:Y:S01]  /*d25b0*/  IADD3 R123, P4, PT, R136, R141, RZ ;  /* 0x0000008d887b7210 */ /* 0x000fe20007f9e0ff */
[----:B------:R-:W-:Y:S01]  /*d25c0*/  IMAD.IADD R120, R143, 0x1, R120 ;  /* 0x000000018f787824 */ /* 0x000fe200078e0278 */
[----:B------:R-:W-:Y:S02]  /*d25d0*/  IADD3 RZ, P3, PT, R134, R140, RZ ;  /* 0x0000008c86ff7210 */ /* 0x000fe40007f7e0ff */
[----:B------:R-:W-:Y:S01]  /*d25e0*/  IADD3 RZ, P5, PT, R118, R122, RZ ;  /* 0x0000007a76ff7210 */ /* 0x000fe20007fbe0ff */
[----:B------:R-:W-:Y:S01]  /*d25f0*/  IMAD.MOV.U32 R122, RZ, RZ, R137 ;  /* 0x000000ffff7a7224 */ /* 0x000fe200078e0089 */
        /* <DEDUP_REMOVED lines=27> */
[----:B------:R-:W-:-:S02]  /*d27b0*/  IADD3 R132, P3, PT, R127, R132, RZ ;  /* 0x000000847f847210 */ /* 0x000fc40007f7e0ff */
        /* <DEDUP_REMOVED lines=22> */
[----:B------:R-:W-:Y:S01]  /*d2920*/  IMAD.WIDE.U32 R142, R134, -0x30003, RZ ;  /* 0xfffcfffd868e7825 */ /* 0x000fe200078e00ff */
[----:B------:R-:W-:-:S03]  /*d2930*/  IADD3.X R148, P0, PT, RZ, RZ, RZ, P0, !PT ;  /* 0x000000ffff947210 */ /* 0x000fc6000071e4ff */
        /* <DEDUP_REMOVED lines=27> */
[----:B------:R-:W-:Y:S02]  /*d2af0*/  IMAD.IADD R126, R131, 0x1, R126 ;  /* 0x00000001837e7824 */ /* 0x000fe400078e027e */
[----:B------:R-:W-:Y:S01]  /*d2b00*/  IMAD.WIDE.U32 R130, R96, R96, R118 ;  /* 0x0000006060827225 */ /* 0x000fe200078e0076 */
[----:B------:R-:W-:Y:S02]  /*d2b10*/  IADD3.X R119, P2, PT, RZ, RZ, RZ, P2, !PT ;  /* 0x000000ffff777210 */ /* 0x000fe4000175e4ff */
[----:B------:R-:W-:Y:S01]  /*d2b20*/  IADD3.X RZ, P6, PT, RZ, R126, RZ, P6, !PT ;  /* 0x0000007effff7210 */ /* 0x000fe200037de4ff */
[----:B------:R-:W-:-:S02]  /*d2b30*/  IMAD.MOV.U32 R128, RZ, RZ, R137 ;  /* 0x000000ffff807224 */ /* 0x000fc400078e0089 */
[----:B------:R-:W-:Y:S01]  /*d2b40*/  IMAD.WIDE.U32.X R122, R143, -0x46010001, R122, P5 ;  /* 0xb9feffff8f7a7825 */ /* 0x000fe200028e047a */
[----:B------:R-:W-:-:S03]  /*d2b50*/  IADD3 R118, P5, PT, R141, R130, RZ ;  /* 0x000000828d767210 */ /* 0x000fc60007fbe0ff */
[----:B------:R-:W-:Y:S01]  /*d2b60*/  IMAD.IADD R136, R131, 0x1, R136 ;  /* 0x0000000183887824 */ /* 0x000fe200078e0288 */
[----:B------:R-:W-:Y:S01]  /*d2b70*/  IADD3.X R147, P1, PT, RZ, R122, RZ, P1, !PT ;  /* 0x0000007aff937210 */ /* 0x000fe20000f3e4ff */
[----:B------:R-:W-:Y:S01]  /*d2b80*/  IMAD.WIDE.U32.X R128, R97, R97, R128, P4 ;  /* 0x0000006161807225 */ /* 0x000fe200020e0480 */
[----:B------:R-:W-:Y:S02]  /*d2b90*/  IADD3 R148, P4, PT, R148, R119, RZ ;  /* 0x0000007794947210 */ /* 0x000fe40007f9e0ff */
        /* <DEDUP_REMOVED lines=8> */
[----:B------:R-:W-:Y:S02]  /*d2c20*/  IADD3 R148, P1, PT, R151, R148, RZ ;  /* 0x0000009497947210 */ /* 0x000fe40007f3e0ff */
[----:B------:R-:W-:Y:S01]  /*d2c30*/  IADD3.X R151, PT, PT, RZ, RZ, R129, P5, P3 ;  /* 0x000000ffff977210 */ /* 0x000fe20002fe6481 */
[----:B------:R-:W-:-:S04]  /*d2c40*/  IMAD.WIDE.U32 R138, P3, R142, 0x1eabfffe, R138 ;  /* 0x1eabfffe8e8a7825 */ /* 0x000fc8000786008a */
[----:B------:R-:W-:Y:S01]  /*d2c50*/  IMAD.WIDE.U32 R126, R143, -0x94f09dc, RZ ;  /* 0xf6b0f6248f7e7825 */ /* 0x000fe200078e00ff */
[----:B------:R-:W-:-:S03]  /*d2c60*/  IADD3 R159, P6, PT, R138, R123, RZ ;  /* 0x0000007b8a9f7210 */ /* 0x000fc60007fde0ff */
[----:B------:R-:W-:-:S04]  /*d2c70*/  IMAD.WIDE.U32 R130, P5, R94, R97, R130 ;  /* 0x000000615e827225 */ /* 0x000fc800078a0082 */
[----:B------:R-:W-:-:S04]  /*d2c80*/  IMAD.WIDE.U32 R136, R94, R96, RZ ;  /* 0x000000605e887225 */ /* 0x000fc800078e00ff */
[----:B------:R-:W-:Y:S01]  /*d2c90*/  IMAD.X R155, RZ, RZ, RZ, P2 ;  /* 0x000000ffff9b7224 */ /* 0x000fe200010e06ff */
[----:B------:R-:W-:Y:S01]  /*d2ca0*/  IADD3 RZ, P2, PT, R132, R122, RZ ;  /* 0x0000007a84ff7210 */ /* 0x000fe20007f5e0ff */
[----:B------:R-:W-:Y:S02]  /*d2cb0*/  IMAD.X R141, RZ, RZ, RZ, P5 ;  /* 0x000000ffff8d7224 */ /* 0x000fe400028e06ff */
[C---:B------:R-:W-:Y:S01]  /*d2cc0*/  IMAD.WIDE.U32 R128, R142.reuse, -0x94f09dc, RZ ;  /* 0xf6b0f6248e807825 */ /* 0x040fe200078e00ff */
[----:B------:R-:W-:Y:S02]  /*d2cd0*/  IADD3.X R155, PT, PT, R155, RZ, RZ, P4, P0 ;  /* 0x000000ff9b9b7210 */ /* 0x000fe400027e04ff */
[----:B------:R-:W-:Y:S01]  /*d2ce0*/  IADD3.X RZ, P2, PT, R133, R159, RZ, P2, !PT ;  /* 0x0000009f85ff7210 */ /* 0x000fe2000175e4ff */
[----:B------:R-:W-:Y:S01]  /*d2cf0*/  IMAD.WIDE.U32 R126, P5, R142, 0x6730d2a0, R126 ;  /* 0x6730d2a08e7e7825 */ /* 0x000fe200078a007e */
[----:B------:R-:W-:-:S03]  /*d2d00*/  IADD3 RZ, P0, PT, R120, R128, RZ ;  /* 0x0000008078ff7210 */ /* 0x000fc60007f1e0ff */
[----:B------:R-:W-:Y:S01]  /*d2d10*/  IMAD.X R123, RZ, RZ, RZ, P3 ;  /* 0x000000ffff7b7224 */ /* 0x000fe200018e06ff */
[----:B------:R-:W-:Y:S01]  /*d2d20*/  IADD3 R157, P3, PT, R130, R137, RZ ;  /* 0x00000089829d7210 */ /* 0x000fe20007f7e0ff */
[----:B------:R-:W-:Y:S01]  /*d2d30*/  IMAD.MOV.U32 R140, RZ, RZ, R131 ;  /* 0x000000ffff8c7224 */ /* 0x000fe200078e0083 */
[----:B------:R-:W-:Y:S01]  /*d2d40*/  IADD3 R171, P4, PT, R126, R129, RZ ;  /* 0x000000817eab7210 */ /* 0x000fe20007f9e0ff */
[----:B------:R-:W-:Y:S01]  /*d2d50*/  IMAD.WIDE.U32 R134, R142, -0x4eac0001, R132 ;  /* 0xb153ffff8e867825 */ /* 0x000fe200078e0084 */
[----:B------:R-:W-:Y:S02]  /*d2d60*/  IADD3.X R133, P1, PT, R146, R155, RZ, P1, !PT ;  /* 0x0000009b92857210 */ /* 0x000fe40000f3e4ff */
        /* <DEDUP_REMOVED lines=20> */
[----:B------:R-:W-:Y:S01]  /*d2eb0*/  IADD3 R126, P6, PT, R131, R120, RZ ;  /* 0x00000078837e7210 */ /* 0x000fe20007fde0ff */
[----:B------:R-:W-:Y:S01]  /*d2ec0*/  IMAD.WIDE.U32 R120, R143, -0xc7aed41, RZ ;  /* 0xf38512bf8f787825 */ /* 0x000fe200078e00ff */
[----:B------:R-:W-:-:S03]  /*d2ed0*/  IADD3.X R135, P5, PT, R130, R151, RZ, P5, !PT ;  /* 0x0000009782877210 */ /* 0x000fc60002fbe4ff */
[----:B------:R-:W-:Y:S01]  /*d2ee0*/  IMAD.WIDE.U32.X R130, R143, 0x6730d2a0, R124, P4 ;  /* 0x6730d2a08f827825 */ /* 0x000fe200020e047c */
[----:B------:R-:W-:Y:S02]  /*d2ef0*/  IADD3.X R141, P5, PT, RZ, R141, RZ, P5, !PT ;  /* 0x0000008dff8d7210 */ /* 0x000fe40002fbe4ff */
        /* <DEDUP_REMOVED lines=9> */
[----:B------:R-:W-:Y:S02]  /*d2f90*/  IADD3 R124, P4, PT, R145, R148, RZ ;  /* 0x00000094917c7210 */ /* 0x000fe40007f9e0ff */
        /* <DEDUP_REMOVED lines=14> */
[----:B------:R-:W-:Y:S02]  /*d3080*/  IMAD.MOV.U32 R130, RZ, RZ, R121 ;  /* 0x000000ffff827224 */ /* 0x000fe400078e0079 */
[----:B------:R-:W-:Y:S01]  /*d3090*/  IMAD.IADD R119, R119, 0x1, R120 ;  /* 0x0000000177777824 */ /* 0x000fe200078e0278 */
[----:B------:R-:W-:Y:S01]  /*d30a0*/  IADD3 R120, P3, PT, R141, R136, RZ ;  /* 0x000000888d787210 */ /* 0x000fe20007f7e0ff */
[----:B------:R-:W-:Y:S02]  /*d30b0*/  IMAD.IADD R121, R137, 0x1, R128 ;  /* 0x0000000189797824 */ /* 0x000fe400078e0280 */
[----:B------:R-:W-:Y:S01]  /*d30c0*/  IMAD.WIDE.U32.X R132, R105, R97, R132, P5 ;  /* 0x0000006169847225 */ /* 0x000fe200028e0484 */
[----:B------:R-:W-:-:S02]  /*d30d0*/  IADD3 R118, P5, PT, R139, R118, RZ ;  /* 0x000000768b767210 */ /* 0x000fc40007fbe0ff */
[----:B------:R-:W-:Y:S01]  /*d30e0*/  IADD3.X R121, P3, PT, R121, R140, RZ, P3, !PT ;  /* 0x0000008c79797210 */ /* 0x000fe20001f7e4ff */
[----:B------:R-:W-:Y:S01]  /*d30f0*/  IMAD.WIDE.U32.X R130, R143, 0x64774b84, R130, P6 ;  /* 0x64774b848f827825 */ /* 0x000fe200030e0482 */
[----:B------:R-:W-:Y:S02]  /*d3100*/  IADD3.X R149, P0, PT, RZ, R132, RZ, P0, !PT ;  /* 0x00000084ff957210 */ /* 0x000fe4000071e4ff */
        /* <DEDUP_REMOVED lines=8> */
[----:B------:R-:W-:Y:S02]  /*d3190*/  IADD3 RZ, P0, PT, R122, R124, RZ ;  /* 0x0000007c7aff7210 */ /* 0x000fe40007f1e0ff */
[----:B------:R-:W-:Y:S01]  /*d31a0*/  IADD3.X R148, PT, PT, RZ, RZ, R131, P5, P2 ;  /* 0x000000ffff947210 */ /* 0x000fe20002fe4483 */
[----:B------:R-:W-:Y:S01]  /*d31b0*/  IMAD.WIDE.U32 R136, R143, 0x434bacd7, RZ ;  /* 0x434bacd78f887825 */ /* 0x000fe200078e00ff */
[----:B------:R-:W-:-:S03]  /*d31c0*/  IADD3 R139, P3, PT, R128, R125, RZ ;  /* 0x0000007d808b7210 */ /* 0x000fc60007f7e0ff */
[----:B------:R-:W-:Y:S01]  /*d31d0*/  IMAD.X R131, RZ, RZ, RZ, P6 ;  /* 0x000000ffff837224 */ /* 0x000fe200030e06ff */
[----:B------:R-:W-:Y:S01]  /*d31e0*/  IADD3.X RZ, P0, PT, R123, R139, RZ, P0, !PT ;  /* 0x0000008b7bff7210 */ /* 0x000fe2000071e4ff */
[----:B------:R-:W-:-:S04]  /*d31f0*/  IMAD.WIDE.U32 R124, R94, R102, R122 ;  /* 0x000000665e7c7225 */ /* 0x000fc800078e007a */
[----:B------:R-:W-:Y:S02]  /*d3200*/  IMAD.MOV.U32 R130, RZ, RZ, R129 ;  /* 0x000000ffff827224 */ /* 0x000fe400078e0081 */
[----:B------:R-:W-:-:S04]  /*d3210*/  IMAD.WIDE.U32 R140, R143, 0x397fe69a, RZ ;  /* 0x397fe69a8f8c7825 */ /* 0x000fc800078e00ff */
[----:B------:R-:W-:-:S04]  /*d3220*/  IMAD.WIDE.U32 R132, R142, 0x434bacd7, RZ ;  /* 0x434bacd78e847825 */ /* 0x000fc800078e00ff */
[----:B------:R-:W-:Y:S01]  /*d3230*/  IMAD.WIDE.U32 R136, P5, R142, 0x4b1ba7b6, R136 ;  /* 0x4b1ba7b68e887825 */ /* 0x000fe200078a0088 */
[----:B------:R-:W-:-:S03]  /*d3240*/  IADD3 RZ, P2, PT, R134, R132, RZ ;  /* 0x0000008486ff7210 */ /* 0x000fc60007f5e0ff */
[----:B------:R-:W-:Y:S01]  /*d3250*/  IMAD.IADD R125, R125, 0x1, R128 ;  /* 0x000000017d7d7824 */ /* 0x000fe200078e0280 */
[----:B------:R-:W-:Y:S01]  /*d3260*/  IADD3 R151, P6, PT, R136, R133, RZ ;  /* 0x0000008588977210 */ /* 0x000fe20007fde0ff */
[----:B------:R-:W-:Y:S01]  /*d3270*/  IMAD.WIDE.U32.X R130, R95, R103, R130, P3 ;  /* 0x000000675f827225 */ /* 0x000fe200018e0482 */
[----:B------:R-:W-:Y:S02]  /*d3280*/  IADD3 RZ, P3, PT, RZ, R124, RZ ;  /* 0x0000007cffff7210 */ /* 0x000fe40007f7e0ff */
[----:B------:R-:W-:Y:S01]  /*d3290*/  IADD3.X RZ, P2, PT, R135, R151, RZ, P2, !PT ;  /* 0x0000009787ff7210 */ /* 0x000fe2000175e4ff */
[----:B------:R-:W-:Y:S01]  /*d32a0*/  IMAD.X R145, RZ, RZ, RZ, P5 ;  /* 0x000000ffff917224 */ /* 0x000fe200028e06ff */
[----:B------:R-:W-:Y:S01]  /*d32b0*/  IADD3.X RZ, P3, PT, RZ, R125, RZ, P3, !PT ;  /* 0x0000007dffff7210 */ /* 0x000fe20001f7e4ff */
[----:B------:R-:W-:-:S04]  /*d32c0*/  IMAD.WIDE.U32 R128, R101, R94, RZ ;  /* 0x0000005e65807225 */ /* 0x000fc800078e00ff */
[----:B------:R-:W-:-:S04]  /*d32d0*/  IMAD.WIDE.U32 R140, P5, R142, 0x1a0111ea, R140 ;  /* 0x1a0111ea8e8c7825 */ /* 0x000fc800078a008c */
[----:B------:R-:W-:Y:S01]  /*d32e0*/  IMAD.MOV.U32 R144, RZ, RZ, R137 ;  /* 0x000000ffff907224 */ /* 0x000fe200078e0089 */
[----:B------:R-:W-:Y:S01]  /*d32f0*/  IADD3.X R137, P0, PT, RZ, R130, RZ, P0, !PT ;  /* 0x00000082ff897210 */ /* 0x000fe2000071e4ff */
[----:B------:R-:W-:-:S03]  /*d3300*/  IMAD.WIDE.U32 R132, R142, 0x397fe69a, RZ ;  /* 0x397fe69a8e847825 */ /* 0x000fc600078e00ff */
[----:B------:R-:W-:Y:S01]  /*d3310*/  IADD3.X R137, P3, PT, RZ, R137, RZ, P3, !PT ;  /* 0x00000089ff897210 */ /* 0x000fe20001f7e4ff */
[----:B------:R-:W-:Y:S02]  /*d3320*/  IMAD.X R139, RZ, RZ, RZ, P5 ;  /* 0x000000ffff8b7224 */ /* 0x000fe400028e06ff */
[----:B------:R-:W-:Y:S01]  /*d3330*/  IMAD.WIDE.U32 R122, R100, R94, RZ ;  /* 0x0000005e647a7225 */ /* 0x000fe200078e00ff */
[----:B------:R-:W-:-:S03]  /*d3340*/  IADD3.X R146, PT, PT, RZ, RZ, R131, P3, P0 ;  /* 0x000000ffff927210 */ /* 0x000fc60001fe0483 */
[----:B------:R-:W-:Y:S01]  /*d3350*/  IMAD.WIDE.U32.X R144, R143, 0x4b1ba7b6, R144, P6 ;  /* 0x4b1ba7b68f907825 */ /* 0x000fe200030e0490 */
[----:B------:R-:W-:Y:S02]  /*d3360*/  IADD3 R153, P6, PT, R140, R133, RZ ;  /* 0x000000858c997210 */ /* 0x000fe40007fde0ff */
[----:B------:R-:W-:Y:S01]  /*d3370*/  IADD3.X R133, P1, PT, RZ, RZ, RZ, P1, !PT ;  /* 0x000000ffff857210 */ /* 0x000fe20000f3e4ff */
[----:B------:R-:W-:Y:S01]  /*d3380*/  IMAD.WIDE.U32 R128, P5, R95, R100, R128 ;  /* 0x000000645f807225 */ /* 0x000fe200078a0080 */
[----:B------:R-:W-:-:S03]  /*d3390*/  IADD3 RZ, P0, PT, R126, R122, RZ ;  /* 0x0000007a7eff7210 */ /* 0x000fc60007f1e0ff */
[----:B------:R-:W-:Y:S01]  /*d33a0*/  IMAD.MOV.U32 R138, RZ, RZ, R141 ;  /* 0x000000ffff8a7224 */ /* 0x000fe200078e008d */
[----:B------:R-:W-:Y:S01]  /*d33b0*/  IADD3 R123, P3, PT, R128, R123, RZ ;  /* 0x0000007b807b7210 */ /* 0x000fe20007f7e0ff */
[----:B------:R-:W-:Y:S01]  /*d33c0*/  IMAD.X R141, RZ, RZ, RZ, P1 ;  /* 0x000000ffff8d7224 */ /* 0x000fe200008e06ff */
[----:B------:R-:W-:Y:S01]  /*d33d0*/  IADD3 RZ, P1, PT, R120, R132, RZ ;  /* 0x0000008478ff7210 */ /* 0x000fe20007f3e0ff */
[----:B------:R-:W-:Y:S01]  /*d33e0*/  IMAD.WIDE.U32.X R138, R143, 0x1a0111ea, R138, P6 ;  /* 0x1a0111ea8f8a7825 */ /* 0x000fe200030e048a */
[----:B------:R-:W-:Y:S02]  /*d33f0*/  IADD3 R152, P6, PT, R152, R133, RZ ;  /* 0x0000008598987210 */ /* 0x000fe40007fde0ff */
[----:B------:R-:W-:Y:S01]  /*d3400*/  IADD3.X RZ, P0, PT, R127, R123, RZ, P0, !PT ;  /* 0x0000007b7fff7210 */ /* 0x000fe2000071e4ff */
        /* <DEDUP_REMOVED lines=14> */
[----:B------:R-:W-:-:S03]  /*d34f0*/  IMAD.WIDE.U32 R134, R142, 0x434bacd7, R134 ;  /* 0x434bacd78e867825 */ /* 0x000fc600078e0086 */
[----:B------:R-:W-:Y:S01]  /*d3500*/  IADD3.X RZ, P3, PT, R119, R127, RZ, P3, !PT ;  /* 0x0000007f77ff7210 */ /* 0x000fe20001f7e4ff */
[----:B------:R-:W-:Y:S01]  /*d3510*/  IMAD.WIDE.U32 R142, R142, 0x397fe69a, R120 ;  /* 0x397fe69a8e8e7825 */ /* 0x000fe200078e0078 */
[----:B------:R-:W-:-:S03]  /*d3520*/  IADD3.X R121, P0, PT, RZ, R130, RZ, P0, !PT ;  /* 0x00000082ff797210 */ /* 0x000fc6000071e4ff */
[----:B------:R-:W-:Y:S01]  /*d3530*/  IMAD.WIDE.U32 R118, R94, R98, R118 ;  /* 0x000000625e767225 */ /* 0x000fe200078e0076 */
[----:B------:R-:W-:-:S03]  /*d3540*/  IADD3.X R121, P4, PT, RZ, R121, RZ, P4, !PT ;  /* 0x00000079ff797210 */ /* 0x000fc6000279e4ff */
[----:B------:R-:W-:Y:S01]  /*d3550*/  IMAD.IADD R135, R135, 0x1, R136 ;  /* 0x0000000187877824 */ /* 0x000fe200078e0288 */
[----:B------:R-:W-:Y:S01]  /*d3560*/  IADD3.X R133, PT, PT, RZ, RZ, R131, P4, P0 ;  /* 0x000000ffff857210 */ /* 0x000fe200027e0483 */
[----:B------:R-:W-:Y:S01]  /*d3570*/  IMAD.IADD R128, R119, 0x1, R128 ;  /* 0x0000000177807824 */ /* 0x000fe200078e0280 */
[----:B------:R-:W-:Y:S01]  /*d3580*/  IADD3 R126, P0, PT, R147, R134, RZ ;  /* 0x00000086937e7210 */ /* 0x000fe20007f1e0ff */
[----:B------:R-:W-:Y:S01]  /*d3590*/  IMAD.X R137, RZ, RZ, RZ, P5 ;  /* 0x000000ffff897224 */ /* 0x000fe200028e06ff */
[----:B------:R-:W-:Y:S01]  /*d35a0*/  IADD3 R118, P4, PT, R121, R118, RZ ;  /* 0x0000007679767210 */ /* 0x000fe20007f9e0ff */
[----:B------:R-:W-:Y:S01]  /*d35b0*/  IMAD.MOV.U32 R136, RZ, RZ, R129 ;  /* 0x000000ffff887224 */ /* 0x000fe200078e0081 */
[----:B------:R-:W-:Y:S01]  /*d35c0*/  IADD3.X R127, P0, PT, R135, R148, RZ, P0, !PT ;  /* 0x00000094877f7210 */ /* 0x000fe2000071e4ff */
[----:B------:R-:W-:Y:S01]  /*d35d0*/  IMAD R119, R125, -0x30003, RZ ;  /* 0xfffcfffd7d777824 */ /* 0x000fe200078e02ff */
[----:B------:R-:W-:Y:S01]  /*d35e0*/  IADD3 R146, P5, PT, R149, R152, RZ ;  /* 0x0000009895927210 */ /* 0x000fe20007fbe0ff */
[----:B------:R-:W-:Y:S01]  /*d35f0*/  IMAD.WIDE.U32 R120, R124, -0x30003, RZ ;  /* 0xfffcfffd7c787825 */ /* 0x000fe200078e00ff */
[----:B------:R-:W-:-:S02]  /*d3600*/  IADD3.X R149, P2, PT, RZ, R144, RZ, P2, !PT ;  /* 0x00000090ff957210 */ /* 0x000fc4000175e4ff */
[----:B------:R-:W-:Y:S01]  /*d3610*/  IADD3.X R141, P5, PT, R150, R141, RZ, P5, !PT ;  /* 0x0000008d968d7210 */ /* 0x000fe20002fbe4ff */
[----:B------:R-:W-:Y:S01]  /*d3620*/  IMAD R135, R124, -0x760c0004, R119 ;  /* 0x89f3fffc7c877824 */ /* 0x000fe200078e0277 */
[----:B------:R-:W-:Y:S01]  /*d3630*/  IADD3.X R119, P4, PT, R128, R133, RZ, P4, !PT ;  /* 0x0000008580777210 */ /* 0x000fe2000279e4ff */
[----:B------:R-:W-:Y:S01]  /*d3640*/  IMAD.WIDE.U32.X R136, R95, R99, R136, P6 ;  /* 0x000000635f887225 */ /* 0x000fe200030e0488 */
[----:B------:R-:W-:-:S03]  /*d3650*/  IADD3.X R149, P0, PT, RZ, R149, RZ, P0, !PT ;  /* 0x00000095ff957210 */ /* 0x000fc6000071e4ff */
[----:B------:R-:W-:Y:S01]  /*d3660*/  IMAD.IADD R121, R121, 0x1, R135 ;  /* 0x0000000179797824 */ /* 0x000fe200078e0287 */
[----:B------:R-:W-:Y:S01]  /*d3670*/  IADD3.X R147, P3, PT, RZ, R136, RZ, P3, !PT ;  /* 0x00000088ff937210 */ /* 0x000fe20001f7e4ff */
[----:B------:R-:W-:-:S03]  /*d3680*/  IMAD.WIDE.U32 R130, R97, R94, RZ ;  /* 0x0000005e61827225 */ /* 0x000fc600078e00ff */
[----:B------:R-:W-:Y:S01]  /*d3690*/  IADD3.X R147, P4, PT, RZ, R147, RZ, P4, !PT ;  /* 0x00000093ff937210 */ /* 0x000fe2000279e4ff */
[----:B------:R-:W-:-:S04]  /*d36a0*/  IMAD.WIDE.U32 R134, R121, -0x5555, RZ ;  /* 0xffffaaab79867825 */ /* 0x000fc800078e00ff */
[----:B------:R-:W-:Y:S01]  /*d36b0*/  IMAD.IADD R140, R143, 0x1, R140 ;  /* 0x000000018f8c7824 */ /* 0x000fe200078e028c */
[----:B------:R-:W-:Y:S01]  /*d36c0*/  IADD3.X R143, PT, PT, RZ, RZ, R145, P0, P2 ;  /* 0x000000ffff8f7210 */ /* 0x000fe200007e4491 */
[----:B------:R-:W-:Y:S01]  /*d36d0*/  IMAD.WIDE.U32 R128, R96, R94, RZ ;  /* 0x0000005e60807225 */ /* 0x000fe200078e00ff */
[----:B------:R-:W-:-:S03]  /*d36e0*/  IADD3.X R145, PT, PT, RZ, RZ, R137, P4, P3 ;  /* 0x000000ffff917210 */ /* 0x000fc600027e6489 */
        /* <DEDUP_REMOVED lines=8> */
[----:B------:R-:W-:-:S03]  /*d3770*/  IADD3.X R151, P1, PT, RZ, R138, RZ, P1, !PT ;  /* 0x0000008aff977210 */ /* 0x000fc60000f3e4ff */
[----:B------:R-:W-:Y:S01]  /*d3780*/  IMAD.X R129, RZ, RZ, RZ, P6 ;  /* 0x000000ffff817224 */ /* 0x000fe200030e06ff */
[----:B------:R-:W-:Y:S01]  /*d3790*/  IADD3 R124, P6, PT, R134, R133, RZ ;  /* 0x00000085867c7210 */ /* 0x000fe20007fde0ff */
[----:B------:R-:W-:Y:S02]  /*d37a0*/  IMAD.MOV.U32 R128, RZ, RZ, R131 ;  /* 0x000000ffff807224 */ /* 0x000fe400078e0083 */
[----:B------:R-:W-:Y:S01]  /*d37b0*/  IMAD.X R133, RZ, RZ, RZ, P4 ;  /* 0x000000ffff857224 */ /* 0x000fe200020e06ff */
[----:B------:R-:W-:Y:S01]  /*d37c0*/  IADD3.X RZ, P2, PT, R125, R124, RZ, P2, !PT ;  /* 0x0000007c7dff7210 */ /* 0x000fe2000175e4ff */
[----:B------:R-:W-:Y:S01]  /*d37d0*/  IMAD.WIDE.U32 R124, R94, R96, R126 ;  /* 0x000000605e7c7225 */ /* 0x000fe200078e007e */
[----:B------:R-:W-:-:S03]  /*d37e0*/  IADD3 RZ, P4, PT, RZ, R136, RZ ;  /* 0x00000088ffff7210 */ /* 0x000fc60007f9e0ff */
        /* <DEDUP_REMOVED lines=8> */
[----:B------:R-:W-:Y:S01]  /*d3870*/  IMAD.IADD R136, R137, 0x1, R134 ;  /* 0x0000000189887824 */ /* 0x000fe200078e0286 */
[----:B------:R-:W-:Y:S01]  /*d3880*/  IADD3.X R125, P6, PT, R130, R145, RZ, P6, !PT ;  /* 0x00000091827d7210 */ /* 0x000fe200037de4ff */
[----:B------:R-:W-:Y:S01]  /*d3890*/  IMAD.WIDE.U32 R130, R121, -0x4eac0001, RZ ;  /* 0xb153ffff79827825 */ /* 0x000fe200078e00ff */
[----:B------:R-:W-:Y:S02]  /*d38a0*/  IADD3.X R149, P3, PT, RZ, R128, RZ, P3, !PT ;  /* 0x00000080ff957210 */ /* 0x000fe40001f7e4ff */
[----:B------:R-:W-:Y:S01]  /*d38b0*/  IADD3.X RZ, P4, PT, RZ, R136, RZ, P4, !PT ;  /* 0x00000088ffff7210 */ /* 0x000fe2000279e4ff */
        /* <DEDUP_REMOVED lines=12> */
[----:B------:R-:W-:-:S03]  /*d3980*/  IMAD.WIDE.U32 R136, R120, -0x94f09dc, RZ ;  /* 0xf6b0f62478887825 */ /* 0x000fc600078e00ff */
[----:B------:R-:W-:Y:S01]  /*d3990*/  IADD3.X RZ, P0, PT, R123, R153, RZ, P0, !PT ;  /* 0x000000997bff7210 */ /* 0x000fe2000071e4ff */
[----:B------:R-:W-:-:S04]  /*d39a0*/  IMAD.WIDE.U32 R128, P3, R120, 0x6730d2a0, R130 ;  /* 0x6730d2a078807825 */ /* 0x000fc80007860082 */
[----:B------:R-:W-:Y:S01]  /*d39b0*/  IMAD.WIDE.U32 R130, R120, -0x4eac0001, R122 ;  /* 0xb153ffff78827825 */ /* 0x000fe200078e007a */
[----:B------:R-:W-:-:S03]  /*d39c0*/  IADD3 R155, P6, PT, R128, R137, RZ ;  /* 0x00000089809b7210 */ /* 0x000fc60007fde0ff */
[----:B------:R-:W-:-:S04]  /*d39d0*/  IMAD.WIDE.U32 R126, R94, R94, RZ ;  /* 0x0000005e5e7e7225 */ /* 0x000fc800078e00ff */
[----:B------:R-:W-:-:S04]  /*d39e0*/  IMAD.WIDE.U32 R134, P4, R94, R95, R134 ;  /* 0x0000005f5e867225 */ /* 0x000fc80007880086 */
[----:B------:R-:W-:Y:S01]  /*d39f0*/  IMAD.X R133, RZ, RZ, RZ, P1 ;  /* 0x000000ffff857224 */ /* 0x000fe200008e06ff */
[----:B------:R-:W-:Y:S01]  /*d3a00*/  IADD3 RZ, P1, PT, R118, R136, RZ ;  /* 0x0000008876ff7210 */ /* 0x000fe20007f3e0ff */
[----:B------:R-:W-:Y:S02]  /*d3a10*/  IMAD.MOV.U32 R132, RZ, RZ, R139 ;  /* 0x000000ffff847224 */ /* 0x000fe400078e008b */
[----:B------:R-:W-:Y:S01]  /*d3a20*/  IMAD.IADD R136, R131, 0x1, R138 ;  /* 0x0000000183887824 */ /* 0x000fe200078e028a */
[----:B------:R-:W-:Y:S01]  /*d3a30*/  IADD3.X RZ, P1, PT, R119, R155, RZ, P1, !PT ;  /* 0x0000009b77ff7210 */ /* 0x000fe20000f3e4ff */
[----:B------:R-:W-:Y:S01]  /*d3a40*/  IMAD.X R131, RZ, RZ, RZ, P4 ;  /* 0x000000ffff837224 */ /* 0x000fe200020e06ff */
[----:B------:R-:W-:Y:S01]  /*d3a50*/  IADD3 R137, P4, PT, R134, R127, RZ ;  /* 0x0000007f86897210 */ /* 0x000fe20007f9e0ff */
[----:B------:R-:W-:Y:S01]  /*d3a60*/  IMAD.WIDE.U32.X R132, R121, 0x1eabfffe, R132, P2 ;  /* 0x1eabfffe79847825 */ /* 0x000fe200010e0484 */
[----:B------:R-:W-:-:S03]  /*d3a70*/  IADD3 RZ, P2, PT, R142, R126, RZ ;  /* 0x0000007e8eff7210 */ /* 0x000fc60007f5e0ff */
[----:B------:R-:W-:Y:S01]  /*d3a80*/  IMAD.X R127, RZ, RZ, RZ, P3 ;  /* 0x000000ffff7f7224 */ /* 0x000fe200018e06ff */
[----:B------:R-:W-:Y:S01]  /*d3a90*/  IADD3 R122, P3, PT, R145, R130, RZ ;  /* 0x00000082917a7210 */ /* 0x000fe20007f7e0ff */
[----:B------:R-:W-:Y:S01]  /*d3aa0*/  IMAD.MOV.U32 R130, RZ, RZ, R135 ;  /* 0x000000ffff827224 */ /* 0x000fe200078e0087 */
[----:B------:R-:W-:Y:S01]  /*d3ab0*/  IADD3.X R157, P0, PT, RZ, R132, RZ, P0, !PT ;  /* 0x00000084ff9d7210 */ /* 0x000fe2000071e4ff */
[----:B------:R-:W-:Y:S01]  /*d3ac0*/  IMAD.WIDE.U32 R118, R120, -0x94f09dc, R118 ;  /* 0xf6b0f62478767825 */ /* 0x000fe200078e0076 */
[----:B------:R-:W-:Y:S02]  /*d3ad0*/  IADD3.X R123, P3, PT, R136, R147, RZ, P3, !PT ;  /* 0x00000093887b7210 */ /* 0x000fe40001f7e4ff */
        /* <DEDUP_REMOVED lines=15> */
[----:B------:R-:W-:Y:S01]  /*d3bd0*/  IMAD.WIDE.U32 R118, R121, -0xc7aed41, RZ ;  /* 0xf38512bf79767825 */ /* 0x000fe200078e00ff */
[----:B------:R-:W-:Y:S02]  /*d3be0*/  IADD3.X R139, P1, PT, RZ, R132, RZ, P1, !PT ;  /* 0x00000084ff8b7210 */ /* 0x000fe40000f3e4ff */
[----:B------:R-:W-:Y:S01]  /*d3bf0*/  IADD3.X R143, P3, PT, RZ, R143, RZ, P3, !PT ;  /* 0x0000008fff8f7210 */ /* 0x000fe20001f7e4ff */
[----:B------:R-:W-:Y:S01]  /*d3c00*/  IMAD.WIDE.U32 R136, R105, R94, RZ ;  /* 0x0000005e69887225 */ /* 0x000fe200078e00ff */
[----:B------:R-:W-:Y:S02]  /*d3c10*/  IADD3.X R139, P4, PT, RZ, R139, RZ, P4, !PT ;  /* 0x0000008bff8b7210 */ /* 0x000fe4000279e4ff */
[----:B------:R-:W-:Y:S01]  /*d3c20*/  IADD3.X R145, PT, PT, RZ, RZ, R131, P3, P2 ;  /* 0x000000ffff917210 */ /* 0x000fe20001fe4483 */
[----:B------:R-:W-:Y:S01]  /*d3c30*/  IMAD.WIDE.U32 R126, R120, -0xc7aed41, RZ ;  /* 0xf38512bf787e7825 */ /* 0x000fe200078e00ff */
[----:B------:R-:W-:-:S02]  /*d3c40*/  IADD3.X R129, P0, PT, R144, R141, RZ, P0, !PT ;  /* 0x0000008d90817210 */ /* 0x000fc4000071e4ff */
[----:B------:R-:W-:Y:S01]  /*d3c50*/  IADD3.X R138, PT, PT, RZ, RZ, R133, P4, P1 ;  /* 0x000000ffff8a7210 */ /* 0x000fe200027e2485 */
        /* <DEDUP_REMOVED lines=10> */
[----:B------:R-:W-:Y:S01]  /*d3d00*/  IMAD.WIDE.U32 R124, R120, -0xc7aed41, R124 ;  /* 0xf38512bf787c7825 */ /* 0x000fe200078e007c */
[----:B------:R-:W-:-:S03]  /*d3d10*/  IADD3.X RZ, P2, PT, R129, R131, RZ, P2, !PT ;  /* 0x0000008381ff7210 */ /* 0x000fc6000175e4ff */
[----:B------:R-:W-:Y:S01]  /*d3d20*/  IMAD.X R129, RZ, RZ, RZ, P6 ;  /* 0x000000ffff817224 */ /* 0x000fe200030e06ff */
[----:B------:R-:W-:Y:S01]  /*d3d30*/  IADD3 R148, P6, PT, R143, R148, RZ ;  /* 0x000000948f947210 */ /* 0x000fe20007fde0ff */
[----:B------:R-:W-:Y:S02]  /*d3d40*/  IMAD.MOV.U32 R126, RZ, RZ, R137 ;  /* 0x000000ffff7e7224 */ /* 0x000fe400078e0089 */
[----:B------:R-:W-:Y:S02]  /*d3d50*/  IMAD.IADD R136, R149, 0x1, R136 ;  /* 0x0000000195887824 */ /* 0x000fe400078e0288 */
[----:B------:R-:W-:Y:S02]  /*d3d60*/  IMAD.MOV.U32 R128, RZ, RZ, R119 ;  /* 0x000000ffff807224 */ /* 0x000fe400078e0077 */
[----:B------:R-:W-:Y:S02]  /*d3d70*/  IMAD.IADD R125, R125, 0x1, R118 ;  /* 0x000000017d7d7824 */ /* 0x000fe400078e0276 */
[----:B------:R-:W-:Y:S01]  /*d3d80*/  IMAD.WIDE.U32.X R118, R105, R95, R126, P4 ;  /* 0x0000005f69767225 */ /* 0x000fe200020e047e */
[----:B------:R-:W-:-:S02]  /*d3d90*/  IADD3.X R149, P4, PT, R136, R145, RZ, P6, !PT ;  /* 0x0000009188957210 */ /* 0x000fc4000379e4ff */
[----:B------:R-:W-:Y:S01]  /*d3da0*/  IADD3 R132, P6, PT, R139, R124, RZ ;  /* 0x0000007c8b847210 */ /* 0x000fe20007fde0ff */
[----:B------:R-:W-:Y:S01]  /*d3db0*/  IMAD.WIDE.U32.X R130, R121, 0x64774b84, R128, P3 ;  /* 0x64774b8479827825 */ /* 0x000fe200018e0480 */
[----:B------:R-:W-:Y:S02]  /*d3dc0*/  IADD3.X R158, P2, PT, RZ, R118, RZ, P2, !PT ;  /* 0x00000076ff9e7210 */ /* 0x000fe4000175e4ff */
[----:B------:R-:W-:Y:S01]  /*d3dd0*/  IADD3.X R133, P6, PT, R125, R138, RZ, P6, !PT ;  /* 0x0000008a7d857210 */ /* 0x000fe200037de4ff */
[----:B------:R-:W-:Y:S01]  /*d3de0*/  IMAD.WIDE.U32 R128, R103, R104, RZ ;  /* 0x0000006867807225 */ /* 0x000fe200078e00ff */
[----:B------:R-:W-:Y:S02]  /*d3df0*/  IADD3.X R137, P1, PT, RZ, R130, RZ, P1, !PT ;  /* 0x00000082ff897210 */ /* 0x000fe40000f3e4ff */
[----:B------:R-:W-:Y:S01]  /*d3e00*/  IADD3.X R158, P4, PT, RZ, R158, RZ, P4, !PT ;  /* 0x0000009eff9e7210 */ /* 0x000fe2000279e4ff */
[----:B------:R-:W-:Y:S01]  /*d3e10*/  IMAD.WIDE.U32 R124, R121, 0x434bacd7, RZ ;  /* 0x434bacd7797c7825 */ /* 0x000fe200078e00ff */
[----:B------:R-:W-:-:S02]  /*d3e20*/  IADD3.X R137, P6, PT, RZ, R137, RZ, P6, !PT ;  /* 0x00000089ff897210 */ /* 0x000fc400037de4ff */
        /* <DEDUP_REMOVED lines=11> */
[----:B------:R-:W-:-:S04]  /*d3ee0*/  IMAD.WIDE.U32 R122, R104, R102, R122 ;  /* 0x00000066687a7225 */ /* 0x000fc800078e007a */
[----:B------:R-:W-:Y:S02]  /*d3ef0*/  IMAD.MOV.U32 R126, RZ, RZ, R129 ;  /* 0x000000ffff7e7224 */ /* 0x000fe400078e0081 */
[----:B------:R-:W-:Y:S01]  /*d3f00*/  IMAD.X R131, RZ, RZ, RZ, P2 ;  /* 0x000000ffff837224 */ /* 0x000fe200010e06ff */
[----:B------:R-:W-:Y:S01]  /*d3f10*/  IADD3 RZ, P2, PT, R134, R124, RZ ;  /* 0x0000007c86ff7210 */ /* 0x000fe20007f5e0ff */
[----:B------:R-:W-:-:S03]  /*d3f20*/  IMAD.WIDE.U32 R124, R120, 0x434bacd7, R134 ;  /* 0x434bacd7787c7825 */ /* 0x000fc600078e0086 */
[----:B------:R-:W-:Y:S01]  /*d3f30*/  IADD3.X RZ, P2, PT, R135, R139, RZ, P2, !PT ;  /* 0x0000008b87ff7210 */ /* 0x000fe2000175e4ff */
[----:B------:R-:W-:Y:S01]  /*d3f40*/  IMAD.MOV.U32 R130, RZ, RZ, R119 ;  /* 0x000000ffff827224 */ /* 0x000fe200078e0077 */
[----:B------:R-:W-:Y:S01]  /*d3f50*/  IADD3 R124, P3, PT, R137, R124, RZ ;  /* 0x0000007c897c7210 */ /* 0x000fe20007f7e0ff */
[----:B------:R-:W-:Y:S02]  /*d3f60*/  IMAD.IADD R123, R123, 0x1, R128 ;  /* 0x000000017b7b7824 */ /* 0x000fe400078e0280 */
        /* <DEDUP_REMOVED lines=23> */
[----:B------:R-:W-:Y:S01]  /*d40e0*/  IADD3.X R130, P4, PT, RZ, RZ, RZ, P0, !PT ;  /* 0x000000ffff827210 */ /* 0x000fe2000079e4ff */
[----:B------:R-:W-:Y:S01]  /*d40f0*/  IMAD.MOV.U32 R118, RZ, RZ, R127 ;  /* 0x000000ffff767224 */ /* 0x000fe200078e007f */
[----:B------:R-:W-:Y:S01]  /*d4100*/  IADD3 R135, P3, PT, R126, R135, RZ ;  /* 0x000000877e877210 */ /* 0x000fe20007f7e0ff */
[----:B------:R-:W-:Y:S01]  /*d4110*/  IMAD.X R137, RZ, RZ, RZ, P6 ;  /* 0x000000ffff897224 */ /* 0x000fe200030e06ff */
[----:B------:R-:W-:Y:S01]  /*d4120*/  IADD3 RZ, P0, PT, R148, R134, RZ ;  /* 0x0000008694ff7210 */ /* 0x000fe20007f1e0ff */
[----:B------:R-:W-:-:S03]  /*d4130*/  IMAD.WIDE.U32 R156, R104, R100, R156 ;  /* 0x00000064689c7225 */ /* 0x000fc600078e009c */
[----:B------:R-:W-:Y:S01]  /*d4140*/  IADD3.X RZ, P0, PT, R149, R135, RZ, P0, !PT ;  /* 0x0000008795ff7210 */ /* 0x000fe2000071e4ff */
[----:B------:R-:W-:-:S04]  /*d4150*/  IMAD.WIDE.U32 R134, R99, R104, RZ ;  /* 0x0000006863867225 */ /* 0x000fc800078e00ff */
[----:B------:R-:W-:Y:S02]  /*d4160*/  IMAD.MOV.U32 R136, RZ, RZ, R129 ;  /* 0x000000ffff887224 */ /* 0x000fe400078e0081 */
[----:B------:R-:W-:Y:S01]  /*d4170*/  IMAD.WIDE.U32.X R118, R121, 0x1a0111ea, R118, P3 ;  /* 0x1a0111ea79767825 */ /* 0x000fe200018e0476 */
[----:B------:R-:W-:-:S03]  /*d4180*/  IADD3 R127, P3, PT, R130, R131, RZ ;  /* 0x00000083827f7210 */ /* 0x000fc60007f7e0ff */
[----:B------:R-:W-:Y:S01]  /*d4190*/  IMAD.WIDE.U32 R148, R120, 0x397fe69a, R148 ;  /* 0x397fe69a78947825 */ /* 0x000fe200078e0094 */
[----:B------:R-:W-:-:S03]  /*d41a0*/  IADD3.X R159, P0, PT, RZ, R118, RZ, P0, !PT ;  /* 0x00000076ff9f7210 */ /* 0x000fc6000071e4ff */
        /* <DEDUP_REMOVED lines=44> */
[----:B------:R-:W-:Y:S01]  /*d4470*/  IMAD.IADD R128, R125, 0x1, R120 ;  /* 0x000000017d807824 */ /* 0x000fe200078e0278 */
[----:B------:R-:W-:Y:S01]  /*d4480*/  IADD3.X R139, P3, PT, R140, R151, RZ, P3, !PT ;  /* 0x000000978c8b7210 */ /* 0x000fe20001f7e4ff */
[----:B------:R-:W-:-:S03]  /*d4490*/  IMAD.WIDE.U32 R124, R175, -0x5555, RZ ;  /* 0xffffaaabaf7c7825 */ /* 0x000fc600078e00ff */
[----:B------:R-:W-:Y:S01]  /*d44a0*/  IADD3.X R133, P1, PT, R128, R131, RZ, P1, !PT ;  /* 0x0000008380857210 */ /* 0x000fe20000f3e4ff */
[----:B------:R-:W-:-:S04]  /*d44b0*/  IMAD.WIDE.U32.X R126, R105, R97, R126, P6 ;  /* 0x00000061697e7225 */ /* 0x000fc800030e047e */
        /* <DEDUP_REMOVED lines=9> */
[C---:B------:R-:W-:Y:S01]  /*d4550*/  IMAD.WIDE.U32 R120, R138.reuse, -0x4eac0001, RZ ;  /* 0xb153ffff8a787825 */ /* 0x040fe200078e00ff */
[----:B------:R-:W-:Y:S02]  /*d4560*/  IADD3 RZ, P1, PT, RZ, R128, RZ ;  /* 0x00000080ffff7210 */ /* 0x000fe40007f3e0ff */
[----:B------:R-:W-:Y:S01]  /*d4570*/  IADD3.X RZ, P0, PT, R123, R122, RZ, P0, !PT ;  /* 0x0000007a7bff7210 */ /* 0x000fe2000071e4ff */
[----:B------:R-:W-:Y:S01]  /*d4580*/  IMAD.WIDE.U32 R118, P6, R138, 0x1eabfffe, R118 ;  /* 0x1eabfffe8a767825 */ /* 0x000fe200078c0076 */
[----:B------:R-:W-:-:S03]  /*d4590*/  IADD3 RZ, P5, PT, R156, R120, RZ ;  /* 0x000000789cff7210 */ /* 0x000fc60007fbe0ff */
[----:B------:R-:W-:Y:S01]  /*d45a0*/  IMAD.X R153, RZ, RZ, RZ, P2 ;  /* 0x000000ffff997224 */ /* 0x000fe200010e06ff */
[----:B------:R-:W-:Y:S01]  /*d45b0*/  IADD3 R121, P2, PT, R118, R121, RZ ;  /* 0x0000007976797210 */ /* 0x000fe20007f5e0ff */
[----:B------:R-:W-:-:S03]  /*d45c0*/  IMAD.WIDE.U32 R144, R175, -0x94f09dc, RZ ;  /* 0xf6b0f624af907825 */ /* 0x000fc600078e00ff */
[----:B------:R-:W-:Y:S01]  /*d45d0*/  IADD3.X RZ, P5, PT, R157, R121, RZ, P5, !PT ;  /* 0x000000799dff7210 */ /* 0x000fe20002fbe4ff */
[----:B------:R-:W-:Y:S02]  /*d45e0*/  IMAD.MOV.U32 R152, RZ, RZ, R125 ;  /* 0x000000ffff987224 */ /* 0x000fe400078e007d */
[----:B------:R-:W-:Y:S02]  /*d45f0*/  IMAD.IADD R128, R129, 0x1, R124 ;  /* 0x0000000181807824 */ /* 0x000fe400078e027c */
[----:B------:R-:W-:-:S03]  /*d4600*/  IMAD.WIDE.U32.X R152, R175, -0x46010001, R152, P4 ;  /* 0xb9feffffaf987825 */ /* 0x000fc600020e0498 */
[----:B------:R-:W-:Y:S01]  /*d4610*/  IADD3.X RZ, P1, PT, RZ, R128, RZ, P1, !PT ;  /* 0x00000080ffff7210 */ /* 0x000fe20000f3e4ff */
[----:B------:R-:W-:-:S04]  /*d4620*/  IMAD.WIDE.U32 R120, R138, -0x94f09dc, RZ ;  /* 0xf6b0f6248a787825 */ /* 0x000fc800078e00ff */
[----:B------:R-:W-:-:S04]  /*d4630*/  IMAD.WIDE.U32 R144, P4, R138, 0x6730d2a0, R144 ;  /* 0x6730d2a08a907825 */ /* 0x000fc80007880090 */
[----:B------:R-:W-:-:S04]  /*d4640*/  IMAD.WIDE.U32 R134, R175, -0xc7aed41, RZ ;  /* 0xf38512bfaf867825 */ /* 0x000fc800078e00ff */
[----:B------:R-:W-:Y:S01]  /*d4650*/  IMAD.X R147, RZ, RZ, RZ, P6 ;  /* 0x000000ffff937224 */ /* 0x000fe200030e06ff */
[----:B------:R-:W-:Y:S01]  /*d4660*/  IADD3 R123, P6, PT, R144, R121, RZ ;  /* 0x00000079907b7210 */ /* 0x000fe20007fde0ff */
[----:B------:R-:W-:Y:S02]  /*d4670*/  IMAD.MOV.U32 R146, RZ, RZ, R119 ;  /* 0x000000ffff927224 */ /* 0x000fe400078e0077 */
[----:B------:R-:W-:Y:S02]  /*d4680*/  IMAD.X R137, RZ, RZ, RZ, P4 ;  /* 0x000000ffff897224 */ /* 0x000fe400020e06ff */
[----:B------:R-:W-:-:S04]  /*d4690*/  IMAD.WIDE.U32 R128, R175, 0x434bacd7, RZ ;  /* 0x434bacd7af807825 */ /* 0x000fc800078e00ff */
[----:B------:R-:W-:-:S04]  /*d46a0*/  IMAD.WIDE.U32 R156, R138, -0x4eac0001, R156 ;  /* 0xb153ffff8a9c7825 */ /* 0x000fc800078e009c */
        /* <DEDUP_REMOVED lines=16> */
[----:B------:R-:W-:Y:S01]  /*d47b0*/  IMAD.WIDE.U32.X R130, R175, 0x64774b84, R130, P6 ;  /* 0x64774b84af827825 */ /* 0x000fe200030e0482 */
[----:B------:R-:W-:-:S03]  /*d47c0*/  IADD3.X R119, P0, PT, RZ, R152, RZ, P0, !PT ;  /* 0x00000098ff777210 */ /* 0x000fc6000071e4ff */
[----:B------:R-:W-:Y:S01]  /*d47d0*/  IMAD.WIDE.U32 R120, P6, R138, 0x1a0111ea, R120 ;  /* 0x1a0111ea8a787825 */ /* 0x000fe200078c0078 */
[----:B------:R-:W-:-:S03]  /*d47e0*/  IADD3.X R119, P1, PT, RZ, R119, RZ, P1, !PT ;  /* 0x00000077ff777210 */ /* 0x000fc60000f3e4ff */
[----:B------:R-:W-:Y:S01]  /*d47f0*/  IMAD.WIDE.U32 R122, R138, 0x397fe69a, RZ ;  /* 0x397fe69a8a7a7825 */ /* 0x000fe200078e00ff */
[----:B------:R-:W-:Y:S02]  /*d4800*/  IADD3.X R153, PT, PT, RZ, RZ, R153, P1, P0 ;  /* 0x000000ffff997210 */ /* 0x000fe40000fe0499 */
[----:B------:R-:W-:Y:S01]  /*d4810*/  IADD3 RZ, P0, PT, R132, R150, RZ ;  /* 0x0000009684ff7210 */ /* 0x000fe20007f1e0ff */
[----:B------:R-:W-:Y:S02]  /*d4820*/  IMAD.MOV.U32 R124, RZ, RZ, R129 ;  /* 0x000000ffff7c7224 */ /* 0x000fe400078e0081 */
[----:B------:R-:W-:Y:S01]  /*d4830*/  IMAD.X R127, RZ, RZ, RZ, P6 ;  /* 0x000000ffff7f7224 */ /* 0x000fe200030e06ff */
[----:B------:R-:W-:Y:S01]  /*d4840*/  IADD3.X RZ, P0, PT, R133, R151, RZ, P0, !PT ;  /* 0x0000009785ff7210 */ /* 0x000fe2000071e4ff */
[----:B------:R-:W-:Y:S01]  /*d4850*/  IMAD.WIDE.U32.X R124, R175, 0x4b1ba7b6, R124, P4 ;  /* 0x4b1ba7b6af7c7825 */ /* 0x000fe200020e047c */
[----:B------:R-:W-:-:S03]  /*d4860*/  IADD3 R123, P4, PT, R120, R123, RZ ;  /* 0x0000007b787b7210 */ /* 0x000fc60007f9e0ff */
        /* <DEDUP_REMOVED lines=15> */
[----:B------:R-:W-:Y:S01]  /*d4960*/  IMAD.IADD R168, R143, 0x1, R144 ;  /* 0x000000018fa87824 */ /* 0x000fe200078e0290 */
[----:B------:R-:W-:Y:S01]  /*d4970*/  IADD3 R166, P5, PT, R119, R142, RZ ;  /* 0x0000008e77a67210 */ /* 0x000fe20007fbe0ff */
[----:B------:R-:W-:Y:S01]  /*d4980*/  IMAD.WIDE.U32 R148, R104, R94, R148 ;  /* 0x0000005e68947225 */ /* 0x000fe200078e0094 */
[----:B------:R-:W-:-:S02]  /*d4990*/  IADD3.X R121, P2, PT, RZ, R136, RZ, P2, !PT ;  /* 0x00000088ff797210 */ /* 0x000fc4000175e4ff */
[----:B------:R-:W-:Y:S01]  /*d49a0*/  IADD3.X R168, P5, PT, R168, R147, RZ, P5, !PT ;  /* 0x00000093a8a87210 */ /* 0x000fe20002fbe4ff */
[----:B------:R-:W-:Y:S01]  /*d49b0*/  IMAD.MOV.U32 R144, RZ, RZ, R141 ;  /* 0x000000ffff907224 */ /* 0x000fe200078e008d */
[----:B------:R-:W-:Y:S01]  /*d49c0*/  IADD3 R148, P4, PT, R173, R148, RZ ;  /* 0x00000094ad947210 */ /* 0x000fe20007f9e0ff */
[----:B------:R-:W-:Y:S01]  /*d49d0*/  IMAD.IADD R142, R149, 0x1, R140 ;  /* 0x00000001958e7824 */ /* 0x000fe200078e028c */
[----:B------:R-:W-:Y:S01]  /*d49e0*/  IADD3.X R121, P5, PT, RZ, R121, RZ, P5, !PT ;  /* 0x00000079ff797210 */ /* 0x000fe20002fbe4ff */
[----:B------:R-:W-:-:S03]  /*d49f0*/  IMAD.WIDE.U32.X R144, R105, R95, R144, P6 ;  /* 0x0000005f69907225 */ /* 0x000fc600030e0490 */
        /* <DEDUP_REMOVED lines=8> */
[----:B------:R-:W-:-:S02]  /*d4a80*/  IADD3 R132, P6, PT, R159, R158, RZ ;  /* 0x0000009e9f847210 */ /* 0x000fc40007fde0ff */
[----:B------:R-:W-:Y:S02]  /*d4a90*/  IADD3.X R145, PT, PT, RZ, RZ, R145, P4, P1 ;  /* 0x000000ffff917210 */ /* 0x000fe400027e2491 */
[----:B------:R-:W-:Y:S01]  /*d4aa0*/  IADD3.X R143, P4, PT, R119, R136, RZ, P2, !PT ;  /* 0x00000088778f7210 */ /* 0x000fe2000179e4ff */
[----:B------:R-:W-:Y:S01]  /*d4ab0*/  IMAD.WIDE.U32 R136, P5, R104, R105, R134 ;  /* 0x0000006968887225 */ /* 0x000fe200078a0086 */
[----:B------:R-:W-:Y:S02]  /*d4ac0*/  IADD3.X R119, P0, PT, RZ, R130, RZ, P0, !PT ;  /* 0x00000082ff777210 */ /* 0x000fe4000071e4ff */
[----:B------:R-:W-:Y:S01]  /*d4ad0*/  IADD3.X R133, P6, PT, R170, R139, RZ, P6, !PT ;  /* 0x0000008baa857210 */ /* 0x000fe200037de4ff */
[----:B------:R-:W-:Y:S01]  /*d4ae0*/  IMAD.WIDE.U32 R134, R138, 0x434bacd7, R148 ;  /* 0x434bacd78a867825 */ /* 0x000fe200078e0094 */
[----:B------:R-:W-:Y:S02]  /*d4af0*/  IADD3.X R119, P4, PT, RZ, R119, RZ, P4, !PT ;  /* 0x00000077ff777210 */ /* 0x000fe4000279e4ff */
[----:B------:R-:W-:Y:S01]  /*d4b00*/  IADD3 RZ, P2, PT, R148, R118, RZ ;  /* 0x0000007694ff7210 */ /* 0x000fe20007f5e0ff */
[----:B------:R-:W-:Y:S01]  /*d4b10*/  IMAD.WIDE.U32 R140, R104, R104, R132 ;  /* 0x00000068688c7225 */ /* 0x000fe200078e0084 */
[----:B------:R-:W-:-:S02]  /*d4b20*/  IADD3.X R130, PT, PT, RZ, RZ, R131, P4, P0 ;  /* 0x000000ffff827210 */ /* 0x000fc400027e0483 */
[----:B------:R-:W-:Y:S01]  /*d4b30*/  IADD3 R134, P4, PT, R119, R134, RZ ;  /* 0x0000008677867210 */ /* 0x000fe20007f9e0ff */
[----:B------:R-:W-:Y:S01]  /*d4b40*/  IMAD.IADD R121, R135, 0x1, R128 ;  /* 0x0000000187797824 */ /* 0x000fe200078e0280 */
[----:B------:R-:W-:Y:S01]  /*d4b50*/  IADD3.X RZ, P2, PT, R149, R157, RZ, P2, !PT ;  /* 0x0000009d95ff7210 */ /* 0x000fe2000175e4ff */
[----:B------:R-:W-:Y:S01]  /*d4b60*/  IMAD.X R131, RZ, RZ, RZ, P5 ;  /* 0x000000ffff837224 */ /* 0x000fe200028e06ff */
[----:B------:R-:W-:Y:S01]  /*d4b70*/  IADD3 R118, P1, PT, R129, R140, RZ ;  /* 0x0000008c81767210 */ /* 0x000fe20007f3e0ff */
[----:B------:R-:W-:Y:S01]  /*d4b80*/  IMAD.IADD R140, R141, 0x1, R136 ;  /* 0x000000018d8c7824 */ /* 0x000fe200078e0288 */
[----:B------:R-:W-:Y:S01]  /*d4b90*/  IADD3.X R135, P4, PT, R121, R130, RZ, P4, !PT ;  /* 0x0000008279877210 */ /* 0x000fe2000279e4ff */
[----:B------:R-:W-:Y:S01]  /*d4ba0*/  IMAD.WIDE.U32 R128, R104, R104, RZ ;  /* 0x0000006868807225 */ /* 0x000fe200078e00ff */
[----:B------:R-:W-:Y:S02]  /*d4bb0*/  IADD3.X R121, P2, PT, RZ, R124, RZ, P2, !PT ;  /* 0x0000007cff797210 */ /* 0x000fe4000175e4ff */
[----:B------:R-:W-:Y:S01]  /*d4bc0*/  IADD3.X R119, P1, PT, R140, R145, RZ, P1, !PT ;  /* 0x000000918c777210 */ /* 0x000fe20000f3e4ff */
[----:B------:R-:W-:Y:S01]  /*d4bd0*/  IMAD.MOV.U32 R130, RZ, RZ, R137 ;  /* 0x000000ffff827224 */ /* 0x000fe200078e0089 */
[----:B------:R-:W-:-:S02]  /*d4be0*/  IADD3.X R121, P4, PT, RZ, R121, RZ, P4, !PT ;  /* 0x00000079ff797210 */ /* 0x000fc4000279e4ff */
[----:B------:R-:W-:Y:S01]  /*d4bf0*/  IADD3 R129, P5, PT, R136, R129, RZ ;  /* 0x0000008188817210 */ /* 0x000fe20007fbe0ff */
[----:B------:R-:W-:Y:S01]  /*d4c00*/  IMAD.WIDE.U32 R138, R138, 0x397fe69a, R118 ;  /* 0x397fe69a8a8a7825 */ /* 0x000fe200078e0076 */
[----:B------:R-:W-:Y:S02]  /*d4c10*/  IADD3.X R125, PT, PT, RZ, RZ, R125, P4, P2 ;  /* 0x000000ffff7d7210 */ /* 0x000fe400027e447d */
[----:B------:R-:W-:Y:S01]  /*d4c20*/  IADD3 RZ, P2, PT, R118, R122, RZ ;  /* 0x0000007a76ff7210 */ /* 0x000fe20007f5e0ff */
[----:B------:R-:W-:Y:S01]  /*d4c30*/  IMAD.IADD R120, R139, 0x1, R120 ;  /* 0x000000018b787824 */ /* 0x000fe200078e0278 */
[----:B------:R-:W-:Y:S01]  /*d4c40*/  IADD3 RZ, P0, PT, R132, R128, RZ ;  /* 0x0000008084ff7210 */ /* 0x000fe20007f1e0ff */
[----:B------:R-:W-:Y:S01]  /*d4c50*/  IMAD.WIDE.U32.X R130, R105, R105, R130, P5 ;  /* 0x0000006969827225 */ /* 0x000fe200028e0482 */
[----:B------:R-:W-:Y:S02]  /*d4c60*/  IADD3 R138, P4, PT, R121, R138, RZ ;  /* 0x0000008a798a7210 */ /* 0x000fe40007f9e0ff */
[----:B------:R-:W-:-:S02]  /*d4c70*/  IADD3.X RZ, P2, PT, R119, R123, RZ, P2, !PT ;  /* 0x0000007b77ff7210 */ /* 0x000fc4000175e4ff */
[----:B------:R-:W-:Y:S02]  /*d4c80*/  IADD3.X R122, P3, PT, RZ, RZ, RZ, P3, !PT ;  /* 0x000000ffff7a7210 */ /* 0x000fe40001f7e4ff */
[----:B------:R-:W-:Y:S02]  /*d4c90*/  IADD3.X R119, P6, PT, RZ, RZ, RZ, P6, !PT ;  /* 0x000000ffff777210 */ /* 0x000fe400037de4ff */
[----:B------:R-:W-:Y:S01]  /*d4ca0*/  IADD3.X RZ, P0, PT, R133, R129, RZ, P0, !PT ;  /* 0x0000008185ff7210 */ /* 0x000fe2000071e4ff */
[----:B------:R-:W-:Y:S01]  /*d4cb0*/  IMAD.X R121, RZ, RZ, RZ, P3 ;  /* 0x000000ffff797224 */ /* 0x000fe200018e06ff */
        /* <DEDUP_REMOVED lines=75> */
.L_x_1724:
[----:B------:R-:W-:Y:S05]  /*d5170*/  BSYNC.RELIABLE B2 ;  /* 0x0000000000027941 */ /* 0x000fea0003800100 */
.L_x_1723:
        /* <DEDUP_REMOVED lines=12> */
.L_x_1725:
[----:B------:R-:W-:Y:S05]  /*d5240*/  BSYNC.RECONVERGENT B1 ;  /* 0x0000000000017941 */ /* 0x000fea0003800200 */
.L_x_1722:
        /* <DEDUP_REMOVED lines=43> */
[----:B------:R-:W-:Y:S01]  /*d5500*/  IMAD.MOV.U32 R130, RZ, RZ, R125 ;  /* 0x000000ffff827224 */ /* 0x000fe200078e007d */
[----:B------:R-:W-:Y:S01]  /*d5510*/  IADD3 R122, P3, PT, R137, R124, RZ ;  /* 0x0000007c897a7210 */ /* 0x000fe20007f7e0ff */
[----:B------:R-:W-:Y:S01]  /*d5520*/  IMAD R125, R121, -0x30003, RZ ;  /* 0xfffcfffd797d7824 */ /* 0x000fe200078e02ff */
[----:B------:R-:W-:Y:S01]  /*d5530*/  IADD3.X R137, P2, PT, RZ, R126, RZ, P2, !PT ;  /* 0x0000007eff897210 */ /* 0x000fe2000175e4ff */
[C---:B------:R-:W-:Y:S01]  /*d5540*/  IMAD.WIDE.U32 R156, R120.reuse, -0x30003, RZ ;  /* 0xfffcfffd789c7825 */ /* 0x040fe200078e00ff */
[----:B------:R-:W-:Y:S02]  /*d5550*/  IADD3 RZ, P4, PT, RZ, R136, RZ ;  /* 0x00000088ffff7210 */ /* 0x000fe40007f9e0ff */
[----:B------:R-:W-:Y:S01]  /*d5560*/  IADD3.X R123, PT, PT, RZ, RZ, R123, P2, P0 ;  /* 0x000000ffff7b7210 */ /* 0x000fe200017e047b */
[----:B------:R-:W-:Y:S01]  /*d5570*/  IMAD R125, R120, -0x760c0004, R125 ;  /* 0x89f3fffc787d7824 */ /* 0x000fe200078e027d */
[----:B------:R-:W-:Y:S01]  /*d5580*/  IADD3.X RZ, P4, PT, RZ, R122, RZ, P4, !PT ;  /* 0x0000007affff7210 */ /* 0x000fe2000279e4ff */
[----:B------:R-:W-:-:S04]  /*d5590*/  IMAD.WIDE.U32 R118, R59, R162, RZ ;  /* 0x000000a23b767225 */ /* 0x000fc800078e00ff */
[----:B------:R-:W-:Y:S01]  /*d55a0*/  IMAD.X R131, RZ, RZ, RZ, P1 ;  /* 0x000000ffff837224 */ /* 0x000fe200008e06ff */
[----:B------:R-:W-:Y:S01]  /*d55b0*/  IADD3 R136, P1, PT, R137, R136, RZ ;  /* 0x0000008889887210 */ /* 0x000fe20007f3e0ff */
[----:B------:R-:W-:Y:S02]  /*d55c0*/  IMAD.IADD R183, R157, 0x1, R125 ;  /* 0x000000019db77824 */ /* 0x000fe400078e027d */
[----:B------:R-:W-:Y:S01]  /*d55d0*/  IMAD.WIDE.U32.X R130, R56, R164, R130, P3 ;  /* 0x000000a438827225 */ /* 0x000fe200018e0482 */
[----:B------:R-:W-:-:S03]  /*d55e0*/  IADD3.X R137, P1, PT, R122, R123, RZ, P1, !PT ;  /* 0x0000007b7a897210 */ /* 0x000fc60000f3e4ff */
[----:B------:R-:W-:Y:S01]  /*d55f0*/  IMAD.WIDE.U32 R118, P5, R58, R164, R118 ;  /* 0x000000a43a767225 */ /* 0x000fe200078a0076 */
[----:B------:R-:W-:-:S03]  /*d5600*/  IADD3.X R185, P4, PT, RZ, R130, RZ, P4, !PT ;  /* 0x00000082ffb97210 */ /* 0x000fc6000279e4ff */
[----:B------:R-:W-:Y:S01]  /*d5610*/  IMAD.WIDE.U32 R128, R58, R162, RZ ;  /* 0x000000a23a807225 */ /* 0x000fe200078e00ff */
[----:B------:R-:W-:-:S03]  /*d5620*/  IADD3.X R185, P6, PT, RZ, R185, RZ, P1, !PT ;  /* 0x000000b9ffb97210 */ /* 0x000fc60000fde4ff */
[----:B------:R-:W-:Y:S01]  /*d5630*/  IMAD.WIDE.U32 R126, R60, R162, RZ ;  /* 0x000000a23c7e7225 */ /* 0x000fe200078e00ff */
[----:B------:R-:W-:Y:S02]  /*d5640*/  IADD3 R129, P0, PT, R129, R118, RZ ;  /* 0x0000007681817210 */ /* 0x000fe40007f1e0ff */
[----:B------:R-:W-:Y:S01]  /*d5650*/  IADD3.X R182, PT, PT, RZ, RZ, R131, P6, P4 ;  /* 0x000000ffffb67210 */ /* 0x000fe200037e8483 */
[----:B------:R-:W-:-:S04]  /*d5660*/  IMAD.WIDE.U32 R122, R183, -0x5555, RZ ;  /* 0xffffaaabb77a7825 */ /* 0x000fc800078e00ff */
        /* <DEDUP_REMOVED lines=14> */
[----:B------:R-:W-:Y:S01]  /*d5750*/  IMAD.X R155, RZ, RZ, RZ, P3 ;  /* 0x000000ffff9b7224 */ /* 0x000fe200018e06ff */
[----:B------:R-:W-:Y:S01]  /*d5760*/  IADD3 R119, P3, PT, R150, R119, RZ ;  /* 0x0000007796777210 */ /* 0x000fe20007f7e0ff */
[----:B------:R-:W-:Y:S02]  /*d5770*/  IMAD.X R149, RZ, RZ, RZ, P6 ;  /* 0x000000ffff957224 */ /* 0x000fe400030e06ff */
[----:B------:R-:W-:-:S04]  /*d5780*/  IMAD.WIDE.U32 R178, R61, R162, RZ ;  /* 0x000000a23db27225 */ /* 0x000fc800078e00ff */
[----:B------:R-:W-:-:S04]  /*d5790*/  IMAD.WIDE.U32 R142, R156, -0x94f09dc, RZ ;  /* 0xf6b0f6249c8e7825 */ /* 0x000fc800078e00ff */
[----:B------:R-:W-:-:S04]  /*d57a0*/  IMAD.WIDE.U32 R130, R183, 0x434bacd7, RZ ;  /* 0x434bacd7b7827825 */ /* 0x000fc800078e00ff */
[----:B------:R-:W-:-:S04]  /*d57b0*/  IMAD.WIDE.U32 R146, P6, R156, 0x6730d2a0, R146 ;  /* 0x6730d2a09c927825 */ /* 0x000fc800078c0092 */
[----:B------:R-:W-:-:S04]  /*d57c0*/  IMAD.WIDE.U32 R138, R183, -0xc7aed41, RZ ;  /* 0xf38512bfb78a7825 */ /* 0x000fc800078e00ff */
[----:B------:R-:W-:Y:S02]  /*d57d0*/  IMAD.MOV.U32 R148, RZ, RZ, R151 ;  /* 0x000000ffff947224 */ /* 0x000fe400078e0097 */
[----:B------:R-:W-:Y:S02]  /*d57e0*/  IMAD.MOV.U32 R154, RZ, RZ, R123 ;  /* 0x000000ffff9a7224 */ /* 0x000fe400078e007b */
[----:B------:R-:W-:Y:S01]  /*d57f0*/  IMAD.X R181, RZ, RZ, RZ, P5 ;  /* 0x000000ffffb57224 */ /* 0x000fe200028e06ff */
[----:B------:R-:W-:Y:S01]  /*d5800*/  IADD3 R179, P5, PT, R179, R126, RZ ;  /* 0x0000007eb3b37210 */ /* 0x000fe20007fbe0ff */
[----:B------:R-:W-:Y:S01]  /*d5810*/  IMAD.X R141, RZ, RZ, RZ, P6 ;  /* 0x000000ffff8d7224 */ /* 0x000fe200030e06ff */
[----:B------:R-:W-:Y:S01]  /*d5820*/  IADD3 R187, P6, PT, R146, R143, RZ ;  /* 0x0000008f92bb7210 */ /* 0x000fe20007fde0ff */
[----:B------:R-:W-:Y:S02]  /*d5830*/  IMAD.MOV.U32 R158, RZ, RZ, R127 ;  /* 0x000000ffff9e7224 */ /* 0x000fe400078e007f */
[----:B------:R-:W-:-:S04]  /*d5840*/  IMAD.WIDE.U32.X R148, R183, 0x1eabfffe, R148, P3 ;  /* 0x1eabfffeb7947825 */ /* 0x000fc800018e0494 */
[----:B------:R-:W-:Y:S02]  /*d5850*/  IMAD.IADD R124, R125, 0x1, R122 ;  /* 0x000000017d7c7824 */ /* 0x000fe400078e027a */
[----:B------:R-:W-:-:S03]  /*d5860*/  IMAD.WIDE.U32 R126, R156, 0x434bacd7, RZ ;  /* 0x434bacd79c7e7825 */ /* 0x000fc600078e00ff */
[----:B------:R-:W-:Y:S01]  /*d5870*/  IADD3.X RZ, P4, PT, RZ, R124, RZ, P4, !PT ;  /* 0x0000007cffff7210 */ /* 0x000fe2000279e4ff */
[----:B------:R-:W-:-:S04]  /*d5880*/  IMAD.WIDE.U32.X R154, R183, -0x46010001, R154, P1 ;  /* 0xb9feffffb79a7825 */ /* 0x000fc800008e049a */
[----:B------:R-:W-:-:S04]  /*d5890*/  IMAD.WIDE.U32 R130, P3, R156, 0x4b1ba7b6, R130 ;  /* 0x4b1ba7b69c827825 */ /* 0x000fc80007860082 */
[----:B------:R-:W-:Y:S02]  /*d58a0*/  IMAD.MOV.U32 R140, RZ, RZ, R147 ;  /* 0x000000ffff8c7224 */ /* 0x000fe400078e0093 */
[----:B------:R-:W-:-:S04]  /*d58b0*/  IMAD.WIDE.U32 R134, R156, -0xc7aed41, RZ ;  /* 0xf38512bf9c867825 */ /* 0x000fc800078e00ff */
[----:B------:R-:W-:-:S04]  /*d58c0*/  IMAD.WIDE.U32 R138, P1, R156, 0x64774b84, R138 ;  /* 0x64774b849c8a7825 */ /* 0x000fc8000782008a */
[----:B------:R-:W-:Y:S01]  /*d58d0*/  IMAD.WIDE.U32.X R140, R183, 0x6730d2a0, R140, P6 ;  /* 0x6730d2a0b78c7825 */ /* 0x000fe200030e048c */
[----:B------:R-:W-:-:S03]  /*d58e0*/  IADD3 R157, P6, PT, R130, R127, RZ ;  /* 0x0000007f829d7210 */ /* 0x000fc60007fde0ff */
[----:B------:R-:W-:Y:S01]  /*d58f0*/  IMAD.X R133, RZ, RZ, RZ, P1 ;  /* 0x000000ffff857224 */ /* 0x000fe200008e06ff */
[----:B------:R-:W-:Y:S01]  /*d5900*/  IADD3 R189, P1, PT, R138, R135, RZ ;  /* 0x000000878abd7210 */ /* 0x000fe20007f3e0ff */
[----:B------:R-:W-:-:S04]  /*d5910*/  IMAD.WIDE.U32 R122, R183, 0x397fe69a, RZ ;  /* 0x397fe69ab77a7825 */ /* 0x000fc800078e00ff */
[----:B------:R-:W-:Y:S01]  /*d5920*/  IMAD.X R125, RZ, RZ, RZ, P3 ;  /* 0x000000ffff7d7224 */ /* 0x000fe200018e06ff */
[----:B------:R-:W-:Y:S01]  /*d5930*/  IADD3 RZ, P3, PT, RZ, R128, RZ ;  /* 0x00000080ffff7210 */ /* 0x000fe20007f7e0ff */
[----:B------:R-:W-:Y:S02]  /*d5940*/  IMAD.MOV.U32 R124, RZ, RZ, R131 ;  /* 0x000000ffff7c7224 */ /* 0x000fe400078e0083 */
[----:B------:R-:W-:Y:S01]  /*d5950*/  IMAD.MOV.U32 R132, RZ, RZ, R139 ;  /* 0x000000ffff847224 */ /* 0x000fe200078e008b */
[----:B------:R-:W-:Y:S01]  /*d5960*/  IADD3.X RZ, P3, PT, RZ, R129, RZ, P3, !PT ;  /* 0x00000081ffff7210 */ /* 0x000fe20001f7e4ff */
[----:B------:R-:W-:Y:S01]  /*d5970*/  IMAD.WIDE.U32.X R180, R59, R164, R180, P0 ;  /* 0x000000a43bb47225 */ /* 0x000fe200000e04b4 */
[----:B------:R-:W-:-:S03]  /*d5980*/  IADD3 RZ, P0, PT, R152, R118, RZ ;  /* 0x0000007698ff7210 */ /* 0x000fc60007f1e0ff */
[----:B------:R-:W-:Y:S01]  /*d5990*/  IMAD.WIDE.U32.X R124, R183, 0x4b1ba7b6, R124, P6 ;  /* 0x4b1ba7b6b77c7825 */ /* 0x000fe200030e047c */
[----:B------:R-:W-:Y:S02]  /*d59a0*/  IADD3 R128, P6, PT, R185, R128, RZ ;  /* 0x00000080b9807210 */ /* 0x000fe40007fde0ff */
[----:B------:R-:W-:Y:S01]  /*d59b0*/  IADD3.X RZ, P0, PT, R153, R119, RZ, P0, !PT ;  /* 0x0000007799ff7210 */ /* 0x000fe2000071e4ff */
[----:B------:R-:W-:Y:S01]  /*d59c0*/  IMAD.WIDE.U32.X R132, R183, 0x64774b84, R132, P1 ;  /* 0x64774b84b7847825 */ /* 0x000fe200008e0484 */
[----:B------:R-:W-:Y:S02]  /*d59d0*/  IADD3.X R129, P6, PT, R129, R182, RZ, P6, !PT ;  /* 0x000000b681817210 */ /* 0x000fe400037de4ff */
[----:B------:R-:W-:Y:S01]  /*d59e0*/  IADD3.X R127, P3, PT, RZ, R180, RZ, P3, !PT ;  /* 0x000000b4ff7f7210 */ /* 0x000fe20001f7e4ff */
[----:B------:R-:W-:-:S04]  /*d59f0*/  IMAD.WIDE.U32 R122, P1, R156, 0x1a0111ea, R122 ;  /* 0x1a0111ea9c7a7825 */ /* 0x000fc8000782007a */
[----:B------:R-:W-:-:S04]  /*d5a00*/  IMAD.WIDE.U32 R120, R156, 0x397fe69a, RZ ;  /* 0x397fe69a9c787825 */ /* 0x000fc800078e00ff */
[----:B------:R-:W-:Y:S01]  /*d5a10*/  IMAD.X R119, RZ, RZ, RZ, P1 ;  /* 0x000000ffff777224 */ /* 0x000fe200008e06ff */
[----:B------:R-:W-:Y:S01]  /*d5a20*/  IADD3 R131, P1, PT, R122, R121, RZ ;  /* 0x000000797a837210 */ /* 0x000fe20007f3e0ff */
[----:B------:R-:W-:Y:S01]  /*d5a30*/  IMAD.MOV.U32 R118, RZ, RZ, R123 ;  /* 0x000000ffff767224 */ /* 0x000fe200078e007b */
[----:B------:R-:W-:Y:S01]  /*d5a40*/  IADD3.X R121, P2, PT, RZ, R154, RZ, P2, !PT ;  /* 0x0000009aff797210 */ /* 0x000fe2000175e4ff */
[----:B------:R-:W-:Y:S01]  /*d5a50*/  IMAD.WIDE.U32.X R158, R60, R164, R158, P5 ;  /* 0x000000a43c9e7225 */ /* 0x000fe200028e049e */
[----:B------:R-:W-:Y:S02]  /*d5a60*/  IADD3.X R123, P6, PT, RZ, R127, RZ, P6, !PT ;  /* 0x0000007fff7b7210 */ /* 0x000fe400037de4ff */
[----:B------:R-:W-:Y:S01]  /*d5a70*/  IADD3.X R121, P4, PT, RZ, R121, RZ, P4, !PT ;  /* 0x00000079ff797210 */ /* 0x000fe2000279e4ff */
[----:B------:R-:W-:Y:S01]  /*d5a80*/  IMAD.WIDE.U32 R152, R156, -0x4eac0001, R152 ;  /* 0xb153ffff9c987825 */ /* 0x000fe200078e0098 */
[----:B------:R-:W-:Y:S02]  /*d5a90*/  IADD3.X R180, PT, PT, RZ, RZ, R181, P6, P3 ;  /* 0x000000ffffb47210 */ /* 0x000fe400037e64b5 */
[----:B------:R-:W-:Y:S01]  /*d5aa0*/  IADD3 RZ, P6, PT, RZ, R178, RZ ;  /* 0x000000b2ffff7210 */ /* 0x000fe20007fde0ff */
[----:B------:R-:W-:Y:S01]  /*d5ab0*/  IMAD.WIDE.U32.X R118, R183, 0x1a0111ea, R118, P1 ;  /* 0x1a0111eab7767825 */ /* 0x000fe200008e0476 */
[----:B------:R-:W-:-:S02]  /*d5ac0*/  IADD3.X R155, PT, PT, RZ, RZ, R155, P4, P2 ;  /* 0x000000ffff9b7210 */ /* 0x000fc400027e449b */
[----:B------:R-:W-:Y:S01]  /*d5ad0*/  IADD3 R178, P2, PT, R123, R178, RZ ;  /* 0x000000b27bb27210 */ /* 0x000fe20007f5e0ff */
[----:B------:R-:W-:Y:S01]  /*d5ae0*/  IMAD.IADD R150, R153, 0x1, R150 ;  /* 0x0000000199967824 */ /* 0x000fe200078e0296 */
[----:B------:R-:W-:Y:S02]  /*d5af0*/  IADD3.X RZ, P5, PT, RZ, R179, RZ, P6, !PT ;  /* 0x000000b3ffff7210 */ /* 0x000fe400037be4ff */
[----:B------:R-:W-:Y:S02]  /*d5b00*/  IADD3.X R179, P6, PT, R179, R180, RZ, P2, !PT ;  /* 0x000000b4b3b37210 */ /* 0x000fe400017de4ff */
[----:B------:R-:W-:Y:S01]  /*d5b10*/  IADD3 RZ, P1, PT, R144, R142, RZ ;  /* 0x0000008e90ff7210 */ /* 0x000fe20007f3e0ff */
[----:B------:R-:W-:Y:S01]  /*d5b20*/  IMAD.WIDE.U32 R142, R51, R166, RZ ;  /* 0x000000a6338e7225 */ /* 0x000fe200078e00ff */
[----:B------:R-:W-:Y:S02]  /*d5b30*/  IADD3.X R147, P2, PT, RZ, R158, RZ, P5, !PT ;  /* 0x0000009eff937210 */ /* 0x000fe40002f5e4ff */
[----:B------:R-:W-:-:S02]  /*d5b40*/  IADD3 R152, P3, PT, R121, R152, RZ ;  /* 0x0000009879987210 */ /* 0x000fc40007f7e0ff */
[----:B------:R-:W-:Y:S01]  /*d5b50*/  IADD3.X R147, P6, PT, RZ, R147, RZ, P6, !PT ;  /* 0x00000093ff937210 */ /* 0x000fe200037de4ff */
[----:B------:R-:W-:Y:S01]  /*d5b60*/  IMAD.WIDE.U32 R142, P5, R50, R168, R142 ;  /* 0x000000a8328e7225 */ /* 0x000fe200078a008e */
[----:B------:R-:W-:Y:S02]  /*d5b70*/  IADD3.X R153, P3, PT, R150, R155, RZ, P3, !PT ;  /* 0x0000009b96997210 */ /* 0x000fe40001f7e4ff */
[----:B------:R-:W-:Y:S01]  /*d5b80*/  IADD3.X R121, P0, PT, RZ, R148, RZ, P0, !PT ;  /* 0x00000094ff797210 */ /* 0x000fe2000071e4ff */
[----:B------:R-:W-:Y:S01]  /*d5b90*/  IMAD.WIDE.U32 R150, R156, -0x94f09dc, R144 ;  /* 0xf6b0f6249c967825 */ /* 0x000fe200078e0090 */
[----:B------:R-:W-:Y:S02]  /*d5ba0*/  IADD3 RZ, P4, PT, R136, R134, RZ ;  /* 0x0000008688ff7210 */ /* 0x000fe40007f9e0ff */
[----:B------:R-:W-:Y:S01]  /*d5bb0*/  IADD3.X R158, PT, PT, RZ, RZ, R159, P6, P2 ;  /* 0x000000ffff9e7210 */ /* 0x000fe200037e449f */
[----:B------:R-:W-:Y:S01]  /*d5bc0*/  IMAD.WIDE.U32 R134, R50, R166, RZ ;  /* 0x000000a632867225 */ /* 0x000fe200078e00ff */
[----:B------:R-:W-:-:S02]  /*d5bd0*/  IADD3.X R121, P6, PT, RZ, R121, RZ, P3, !PT ;  /* 0x00000079ff797210 */ /* 0x000fc40001fde4ff */
[----:B------:R-:W-:Y:S01]  /*d5be0*/  IADD3.X RZ, P1, PT, R145, R187, RZ, P1, !PT ;  /* 0x000000bb91ff7210 */ /* 0x000fe20000f3e4ff */
[----:B------:R-:W-:Y:S01]  /*d5bf0*/  IMAD.IADD R146, R151, 0x1, R146 ;  /* 0x0000000197927824 */ /* 0x000fe200078e0292 */
[----:B------:R-:W-:Y:S01]  /*d5c00*/  IADD3 R123, P3, PT, R142, R135, RZ ;  /* 0x000000878e7b7210 */ /* 0x000fe20007f7e0ff */
[----:B------:R-:W-:Y:S01]  /*d5c10*/  IMAD.X R127, RZ, RZ, RZ, P5 ;  /* 0x000000ffff7f7224 */ /* 0x000fe200028e06ff */
[----:B------:R-:W-:Y:S01]  /*d5c20*/  IADD3 RZ, P2, PT, R152, R134, RZ ;  /* 0x0000008698ff7210 */ /* 0x000fe20007f5e0ff */
[----:B------:R-:W-:Y:S01]  /*d5c30*/  IMAD.WIDE.U32 R134, R52, R166, RZ ;  /* 0x000000a634867225 */ /* 0x000fe200078e00ff */
[----:B------:R-:W-:Y:S02]  /*d5c40*/  IADD3.X R149, PT, PT, RZ, RZ, R149, P6, P0 ;  /* 0x000000ffff957210 */ /* 0x000fe400037e0495 */
[----:B------:R-:W-:Y:S02]  /*d5c50*/  IADD3 R150, P0, PT, R121, R150, RZ ;  /* 0x0000009679967210 */ /* 0x000fe40007f1e0ff */
[----:B------:R-:W-:Y:S01]  /*d5c60*/  IADD3.X RZ, P2, PT, R153, R123, RZ, P2, !PT ;  /* 0x0000007b99ff7210 */ /* 0x000fe2000175e4ff */
[----:B------:R-:W-:Y:S01]  /*d5c70*/  IMAD.WIDE.U32 R152, R50, R166, R152 ;  /* 0x000000a632987225 */ /* 0x000fe200078e0098 */
[----:B------:R-:W-:-:S02]  /*d5c80*/  IADD3.X R123, P6, PT, RZ, R140, RZ, P1, !PT ;  /* 0x0000008cff7b7210 */ /* 0x000fc40000fde4ff */
[----:B------:R-:W-:Y:S01]  /*d5c90*/  IADD3.X R151, P0, PT, R146, R149, RZ, P0, !PT ;  /* 0x0000009592977210 */ /* 0x000fe2000071e4ff */
[----:B------:R-:W-:Y:S01]  /*d5ca0*/  IMAD.IADD R153, R153, 0x1, R142 ;  /* 0x0000000199997824 */ /* 0x000fe200078e028e */
[----:B------:R-:W-:Y:S01]  /*d5cb0*/  IADD3 RZ, P1, PT, R128, R126, RZ ;  /* 0x0000007e80ff7210 */ /* 0x000fe20007f3e0ff */
[----:B------:R-:W-:Y:S01]  /*d5cc0*/  IMAD.MOV.U32 R126, RZ, RZ, R143 ;  /* 0x000000ffff7e7224 */ /* 0x000fe200078e008f */
[----:B------:R-:W-:Y:S01]  /*d5cd0*/  IADD3.X R123, P0, PT, RZ, R123, RZ, P0, !PT ;  /* 0x0000007bff7b7210 */ /* 0x000fe2000071e4ff */
[----:B------:R-:W-:Y:S01]  /*d5ce0*/  IMAD.WIDE.U32 R142, R53, R166, RZ ;  /* 0x000000a6358e7225 */ /* 0x000fe200078e00ff */
[----:B------:R-:W-:Y:S02]  /*d5cf0*/  IADD3.X RZ, P4, PT, R137, R189, RZ, P4, !PT ;  /* 0x000000bd89ff7210 */ /* 0x000fe4000279e4ff */
[----:B------:R-:W-:Y:S01]  /*d5d00*/  IADD3.X R140, PT, PT, RZ, RZ, R141, P0, P6 ;  /* 0x000000ffff8c7210 */ /* 0x000fe200007ec48d */
[----:B------:R-:W-:Y:S01]  /*d5d10*/  IMAD.WIDE.U32 R134, P5, R53, R168, R134 ;  /* 0x000000a835867225 */ /* 0x000fe200078a0086 */
[----:B------:R-:W-:-:S02]  /*d5d20*/  IADD3 RZ, P0, PT, R150, R142, RZ ;  /* 0x0000008e96ff7210 */ /* 0x000fc40007f1e0ff */
[----:B------:R-:W-:Y:S01]  /*d5d30*/  IADD3.X RZ, P1, PT, R129, R157, RZ, P1, !PT ;  /* 0x0000009d81ff7210 */ /* 0x000fe20000f3e4ff */
        /* <DEDUP_REMOVED lines=9> */
[----:B------:R-:W-:Y:S01]  /*d5dd0*/  IADD3 R138, P5, PT, R123, R136, RZ ;  /* 0x000000887b8a7210 */ /* 0x000fe20007fbe0ff */
[----:B------:R-:W-:Y:S01]  /*d5de0*/  IMAD.WIDE.U32 R150, R53, R166, R150 ;  /* 0x000000a635967225 */ /* 0x000fe200078e0096 */
[----:B------:R-:W-:-:S02]  /*d5df0*/  IADD3.X R121, P3, PT, RZ, R121, RZ, P3, !PT ;  /* 0x00000079ff797210 */ /* 0x000fc40001f7e4ff */
[----:B------:R-:W-:Y:S01]  /*d5e00*/  IADD3.X R139, P5, PT, R139, R140, RZ, P5, !PT ;  /* 0x0000008c8b8b7210 */ /* 0x000fe20002fbe4ff */
[----:B------:R-:W-:Y:S01]  /*d5e10*/  IMAD.MOV.U32 R136, RZ, RZ, R135 ;  /* 0x000000ffff887224 */ /* 0x000fe200078e0087 */
[----:B------:R-:W-:Y:S01]  /*d5e20*/  IADD3.X R127, PT, PT, RZ, RZ, R127, P3, P2 ;  /* 0x000000ffff7f7210 */ /* 0x000fe20001fe447f */
[----:B------:R-:W-:Y:S01]  /*d5e30*/  IMAD.IADD R134, R151, 0x1, R134 ;  /* 0x0000000197867824 */ /* 0x000fe200078e0286 */
[----:B------:R-:W-:Y:S01]  /*d5e40*/  IADD3.X R141, P4, PT, RZ, R132, RZ, P4, !PT ;  /* 0x00000084ff8d7210 */ /* 0x000fe2000279e4ff */
[----:B------:R-:W-:Y:S01]  /*d5e50*/  IMAD.WIDE.U32.X R136, R52, R168, R136, P6 ;  /* 0x000000a834887225 */ /* 0x000fe200030e0488 */
[----:B------:R-:W-:Y:S02]  /*d5e60*/  IADD3 R126, P3, PT, R121, R150, RZ ;  /* 0x00000096797e7210 */ /* 0x000fe40007f7e0ff */
[----:B------:R-:W-:Y:S01]  /*d5e70*/  IADD3 RZ, P2, PT, R178, R120, RZ ;  /* 0x00000078b2ff7210 */ /* 0x000fe20007f5e0ff */
[----:B------:R-:W-:Y:S01]  /*d5e80*/  IMAD.WIDE.U32 R120, R55, R166, RZ ;  /* 0x000000a637787225 */ /* 0x000fe200078e00ff */
[----:B------:R-:W-:-:S02]  /*d5e90*/  IADD3.X R141, P5, PT, RZ, R141, RZ, P5, !PT ;  /* 0x0000008dff8d7210 */ /* 0x000fc40002fbe4ff */
[----:B------:R-:W-:Y:S01]  /*d5ea0*/  IADD3.X R127, P3, PT, R134, R127, RZ, P3, !PT ;  /* 0x0000007f867f7210 */ /* 0x000fe20001f7e4ff */
[C---:B------:R-:W-:Y:S01]  /*d5eb0*/  IMAD.WIDE.U32 R134, R54.reuse, R166, RZ ;  /* 0x000000a636867225 */ /* 0x040fe200078e00ff */
[----:B------:R-:W-:Y:S02]  /*d5ec0*/  IADD3.X R123, P0, PT, RZ, R136, RZ, P0, !PT ;  /* 0x00000088ff7b7210 */ /* 0x000fe4000071e4ff */
[----:B------:R-:W-:Y:S01]  /*d5ed0*/  IADD3.X R133, PT, PT, RZ, RZ, R133, P5, P4 ;  /* 0x000000ffff857210 */ /* 0x000fe20002fe8485 */
[----:B------:R-:W-:Y:S01]  /*d5ee0*/  IMAD.WIDE.U32 R120, P6, R54, R168, R120 ;  /* 0x000000a836787225 */ /* 0x000fe200078c0078 */
[----:B------:R-:W-:Y:S02]  /*d5ef0*/  IADD3.X R123, P5, PT, RZ, R123, RZ, P3, !PT ;  /* 0x0000007bff7b7210 */ /* 0x000fe40001fbe4ff */
[----:B------:R-:W-:Y:S01]  /*d5f00*/  IADD3 RZ, P3, PT, R138, R134, RZ ;  /* 0x000000868aff7210 */ /* 0x000fe20007f7e0ff */
[----:B------:R-:W-:Y:S01]  /*d5f10*/  IMAD.WIDE.U32 R128, R156, 0x434bacd7, R128 ;  /* 0x434bacd79c807825 */ /* 0x000fe200078e0080 */
[----:B------:R-:W-:-:S02]  /*d5f20*/  IADD3 R135, P4, PT, R120, R135, RZ ;  /* 0x0000008778877210 */ /* 0x000fc40007f9e0ff */
[----:B------:R-:W-:Y:S01]  /*d5f30*/  IADD3.X R137, PT, PT, RZ, RZ, R137, P5, P0 ;  /* 0x000000ffff897210 */ /* 0x000fe20002fe0489 */
[----:B------:R-:W-:Y:S01]  /*d5f40*/  IMAD.IADD R130, R129, 0x1, R130 ;  /* 0x0000000181827824 */ /* 0x000fe200078e0282 */
[----:B------:R-:W-:Y:S01]  /*d5f50*/  IADD3 R128, P5, PT, R141, R128, RZ ;  /* 0x000000808d807210 */ /* 0x000fe20007fbe0ff */
[----:B------:R-:W-:Y:S01]  /*d5f60*/  IMAD.WIDE.U32 R156, R156, 0x397fe69a, R178 ;  /* 0x397fe69a9c9c7825 */ /* 0x000fe200078e00b2 */
[----:B------:R-:W-:Y:S02]  /*d5f70*/  IADD3.X RZ, P0, PT, R139, R135, RZ, P3, !PT ;  /* 0x000000878bff7210 */ /* 0x000fe40001f1e4ff */
[----:B------:R-:W-:Y:S01]  /*d5f80*/  IADD3.X R129, P3, PT, R130, R133, RZ, P5, !PT ;  /* 0x0000008582817210 */ /* 0x000fe20002f7e4ff */
[----:B------:R-:W-:Y:S01]  /*d5f90*/  IMAD.WIDE.U32 R138, R54, R166, R138 ;  /* 0x000000a6368a7225 */ /* 0x000fe200078e008a */
[----:B------:R-:W-:Y:S02]  /*d5fa0*/  IADD3.X RZ, P2, PT, R179, R131, RZ, P2, !PT ;  /* 0x00000083b3ff7210 */ /* 0x000fe4000175e4ff */
[----:B------:R-:W-:Y:S01]  /*d5fb0*/  IADD3.X R124, P5, PT, RZ, R124, RZ, P1, !PT ;  /* 0x0000007cff7c7210 */ /* 0x000fe20000fbe4ff */
[----:B------:R-:W-:Y:S01]  /*d5fc0*/  IMAD.X R131, RZ, RZ, RZ, P6 ;  /* 0x000000ffff837224 */ /* 0x000fe200030e06ff */
[----:B------:R-:W-:Y:S01]  /*d5fd0*/  IADD3.X R118, P2, PT, RZ, R118, RZ, P2, !PT ;  /* 0x00000076ff767210 */ /* 0x000fe2000175e4ff */
[----:B------:R-:W-:Y:S01]  /*d5fe0*/  IMAD.MOV.U32 R130, RZ, RZ, R121 ;  /* 0x000000ffff827224 */ /* 0x000fe200078e0079 */
[----:B------:R-:W-:Y:S01]  /*d5ff0*/  IADD3.X R121, P3, PT, RZ, R124, RZ, P3, !PT ;  /* 0x0000007cff797210 */ /* 0x000fe20001f7e4ff */
[----:B------:R-:W-:Y:S01]  /*d6000*/  IMAD.WIDE.U32 R134, R56, R166, RZ ;  /* 0x000000a638867225 */ /* 0x000fe200078e00ff */
[----:B------:R-:W-:-:S02]  /*d6010*/  IADD3 R124, P1, PT, R123, R138, RZ ;  /* 0x0000008a7b7c7210 */ /* 0x000fc40007f3e0ff */
[----:B------:R-:W-:Y:S01]  /*d6020*/  IADD3.X R141, PT, PT, RZ, RZ, R125, P3, P5 ;  /* 0x000000ffff8d7210 */ /* 0x000fe20001fea47d */
[----:B------:R-:W-:Y:S02]  /*d6030*/  IMAD.IADD R120, R139, 0x1, R120 ;  /* 0x000000018b787824 */ /* 0x000fe400078e0278 */
[----:B------:R-:W-:-:S03]  /*d6040*/  IMAD.WIDE.U32.X R130, R55, R168, R130, P4 ;  /* 0x000000a837827225 */ /* 0x000fc600020e0482 */
[----:B------:R-:W-:Y:S01]  /*d6050*/  IADD3.X R125, P4, PT, R120, R137, RZ, P1, !PT ;  /* 0x00000089787d7210 */ /* 0x000fe20000f9e4ff */
        /* <DEDUP_REMOVED lines=20> */
[----:B------:R-:W-:Y:S02]  /*d61a0*/  IADD3 R118, P1, PT, R118, R147, RZ ;  /* 0x0000009376767210 */ /* 0x000fe40007f3e0ff */
[----:B------:R-:W-:Y:S01]  /*d61b0*/  IADD3.X R121, P0, PT, R134, R139, RZ, P0, !PT ;  /* 0x0000008b86797210 */ /* 0x000fe2000071e4ff */
[C---:B------:R-:W-:Y:S01]  /*d61c0*/  IMAD.WIDE.U32 R130, R58.reuse, R166, RZ ;  /* 0x000000a63a827225 */ /* 0x040fe200078e00ff */
[----:B------:R-:W-:Y:S02]  /*d61d0*/  IADD3.X R119, P3, PT, RZ, R122, RZ, P3, !PT ;  /* 0x0000007aff777210 */ /* 0x000fe40001f7e4ff */
[----:B------:R-:W-:Y:S01]  /*d61e0*/  IADD3 RZ, P2, PT, RZ, R147, RZ ;  /* 0x00000093ffff7210 */ /* 0x000fe20007f5e0ff */
[----:B------:R-:W-:Y:S01]  /*d61f0*/  IMAD.WIDE.U32 R132, P4, R58, R168, R132 ;  /* 0x000000a83a847225 */ /* 0x000fe20007880084 */
[----:B------:R-:W-:-:S02]  /*d6200*/  IADD3 RZ, P5, PT, R156, R130, RZ ;  /* 0x000000829cff7210 */ /* 0x000fc40007fbe0ff */
[----:B------:R-:W-:Y:S01]  /*d6210*/  IADD3.X R119, P0, PT, RZ, R119, RZ, P0, !PT ;  /* 0x00000077ff777210 */ /* 0x000fe2000071e4ff */
[-C--:B------:R-:W-:Y:S01]  /*d6220*/  IMAD.WIDE.U32 R134, R60, R166.reuse, RZ ;  /* 0x000000a63c867225 */ /* 0x080fe200078e00ff */
[----:B------:R-:W-:Y:S02]  /*d6230*/  IADD3 R131, P6, PT, R132, R131, RZ ;  /* 0x0000008384837210 */ /* 0x000fe40007fde0ff */
[----:B------:R-:W-:Y:S01]  /*d6240*/  IADD3.X R139, PT, PT, RZ, RZ, R123, P0, P3 ;  /* 0x000000ffff8b7210 */ /* 0x000fe200007e647b */
[----:B------:R-:W-:Y:S01]  /*d6250*/  IMAD.WIDE.U32 R128, R58, R166, R156 ;  /* 0x000000a63a807225 */ /* 0x000fe200078e009c */
[----:B------:R-:W-:Y:S02]  /*d6260*/  IADD3.X RZ, P5, PT, R157, R131, RZ, P5, !PT ;  /* 0x000000839dff7210 */ /* 0x000fe40002fbe4ff */
[----:B------:R-:W-:Y:S01]  /*d6270*/  IADD3.X RZ, P2, PT, RZ, R158, RZ, P2, !PT ;  /* 0x0000009effff7210 */ /* 0x000fe2000175e4ff */
[----:B------:R-:W-:Y:S01]  /*d6280*/  IMAD.X R131, RZ, RZ, RZ, P4 ;  /* 0x000000ffff837224 */ /* 0x000fe200020e06ff */
[----:B------:R-:W-:Y:S01]  /*d6290*/  IADD3 R128, P0, PT, R119, R128, RZ ;  /* 0x0000008077807210 */ /* 0x000fe20007f1e0ff */
[----:B------:R-:W-:Y:S01]  /*d62a0*/  IMAD.MOV.U32 R130, RZ, RZ, R133 ;  /* 0x000000ffff827224 */ /* 0x000fe200078e0085 */
[----:B------:R-:W-:Y:S01]  /*d62b0*/  IADD3.X R119, P1, PT, R141, R158, RZ, P1, !PT ;  /* 0x0000009e8d777210 */ /* 0x000fe20000f3e4ff */
[----:B------:R-:W-:-:S02]  /*d62c0*/  IMAD.IADD R132, R129, 0x1, R132 ;  /* 0x0000000181847824 */ /* 0x000fc400078e0284 */
[----:B------:R-:W-:-:S03]  /*d62d0*/  IMAD.WIDE.U32 R136, R61, R166, RZ ;  /* 0x000000a63d887225 */ /* 0x000fc600078e00ff */
[----:B------:R-:W-:Y:S01]  /*d62e0*/  IADD3.X R129, P0, PT, R132, R139, RZ, P0, !PT ;  /* 0x0000008b84817210 */ /* 0x000fe2000071e4ff */
[----:B------:R-:W-:-:S04]  /*d62f0*/  IMAD.WIDE.U32 R134, P4, R61, R168, R134 ;  /* 0x000000a83d867225 */ /* 0x000fc80007880086 */
[----:B------:R-:W-:Y:S01]  /*d6300*/  IMAD.WIDE.U32.X R122, R59, R168, R130, P6 ;  /* 0x000000a83b7a7225 */ /* 0x000fe200030e0482 */
[----:B------:R-:W-:Y:S02]  /*d6310*/  IADD3 R143, P3, PT, R134, R137, RZ ;  /* 0x00000089868f7210 */ /* 0x000fe40007f7e0ff */
[----:B------:R-:W-:Y:S01]  /*d6320*/  IADD3 RZ, P6, PT, R118, R136, RZ ;  /* 0x0000008876ff7210 */ /* 0x000fe20007fde0ff */
[----:B------:R-:W-:Y:S01]  /*d6330*/  IMAD R139, R153, -0x30003, RZ ;  /* 0xfffcfffd998b7824 */ /* 0x000fe200078e02ff */
[----:B------:R-:W-:Y:S01]  /*d6340*/  IADD3.X R122, P5, PT, RZ, R122, RZ, P5, !PT ;  /* 0x0000007aff7a7210 */ /* 0x000fe20002fbe4ff */
[----:B------:R-:W-:Y:S01]  /*d6350*/  IMAD.WIDE.U32 R130, R152, -0x30003, RZ ;  /* 0xfffcfffd98827825 */ /* 0x000fe200078e00ff */
[----:B------:R-:W-:-:S03]  /*d6360*/  IADD3.X RZ, P6, PT, R119, R143, RZ, P6, !PT ;  /* 0x0000008f77ff7210 */ /* 0x000fc600037de4ff */
        /* <DEDUP_REMOVED lines=36> */
[----:B------:R-:W-:Y:S01]  /*d65b0*/  IMAD.WIDE.U32 R138, R130, -0x4eac0001, R126 ;  /* 0xb153ffff828a7825 */ /* 0x000fe200078e007e */
[----:B------:R-:W-:-:S03]  /*d65c0*/  IADD3.X RZ, P3, PT, R127, R119, RZ, P3, !PT ;  /* 0x000000777fff7210 */ /* 0x000fc60001f7e4ff */
[----:B------:R-:W-:Y:S02]  /*d65d0*/  IMAD.MOV.U32 R132, RZ, RZ, R137 ;  /* 0x000000ffff847224 */ /* 0x000fe400078e0089 */
[----:B------:R-:W-:Y:S01]  /*d65e0*/  IMAD.WIDE.U32 R126, P5, R130, 0x6730d2a0, R140 ;  /* 0x6730d2a0827e7825 */ /* 0x000fe200078a008c */
[----:B------:R-:W-:-:S03]  /*d65f0*/  IADD3.X R140, PT, PT, RZ, RZ, R135, P6, P0 ;  /* 0x000000ffff8c7210 */ /* 0x000fc600037e0487 */
[----:B------:R-:W-:Y:S01]  /*d6600*/  IMAD.IADD R139, R139, 0x1, R136 ;  /* 0x000000018b8b7824 */ /* 0x000fe200078e0288 */
[----:B------:R-:W-:Y:S01]  /*d6610*/  IADD3 R136, P6, PT, R143, R138, RZ ;  /* 0x0000008a8f887210 */ /* 0x000fe20007fde0ff */
[----:B------:R-:W-:-:S03]  /*d6620*/  IMAD.WIDE.U32.X R134, R131, 0x1eabfffe, R132, P4 ;  /* 0x1eabfffe83867825 */ /* 0x000fc600020e0484 */
[----:B------:R-:W-:Y:S01]  /*d6630*/  IADD3.X R137, P6, PT, R139, R140, RZ, P6, !PT ;  /* 0x0000008c8b897210 */ /* 0x000fe200037de4ff */
[----:B------:R-:W-:Y:S01]  /*d6640*/  IMAD.WIDE.U32 R118, R130, -0x94f09dc, RZ ;  /* 0xf6b0f62482767825 */ /* 0x000fe200078e00ff */
[----:B------:R-:W-:-:S03]  /*d6650*/  IADD3.X R139, P3, PT, RZ, R134, RZ, P3, !PT ;  /* 0x00000086ff8b7210 */ /* 0x000fc60001f7e4ff */
[----:B------:R-:W-:Y:S01]  /*d6660*/  IMAD.WIDE.U32 R148, R131, -0xc7aed41, RZ ;  /* 0xf38512bf83947825 */ /* 0x000fe200078e00ff */
[----:B------:R-:W-:Y:S02]  /*d6670*/  IADD3 R133, P4, PT, R126, R119, RZ ;  /* 0x000000777e857210 */ /* 0x000fe40007f9e0ff */
[----:B------:R-:W-:Y:S01]  /*d6680*/  IADD3 RZ, P0, PT, R124, R118, RZ ;  /* 0x000000767cff7210 */ /* 0x000fe20007f1e0ff */
[----:B------:R-:W-:Y:S01]  /*d6690*/  IMAD.X R151, RZ, RZ, RZ, P5 ;  /* 0x000000ffff977224 */ /* 0x000fe200028e06ff */
[----:B------:R-:W-:Y:S01]  /*d66a0*/  IADD3.X R139, P6, PT, RZ, R139, RZ, P6, !PT ;  /* 0x0000008bff8b7210 */ /* 0x000fe200037de4ff */
[C---:B------:R-:W-:Y:S01]  /*d66b0*/  IMAD.WIDE.U32 R118, R130.reuse, -0xc7aed41, RZ ;  /* 0xf38512bf82767825 */ /* 0x040fe200078e00ff */
[----:B------:R-:W-:Y:S02]  /*d66c0*/  IADD3.X RZ, P0, PT, R125, R133, RZ, P0, !PT ;  /* 0x000000857dff7210 */ /* 0x000fe4000071e4ff */
[----:B------:R-:W-:Y:S01]  /*d66d0*/  IADD3.X R154, PT, PT, RZ, RZ, R135, P6, P3 ;  /* 0x000000ffff9a7210 */ /* 0x000fe200037e6487 */
[----:B------:R-:W-:Y:S01]  /*d66e0*/  IMAD.WIDE.U32 R148, P5, R130, 0x64774b84, R148 ;  /* 0x64774b8482947825 */ /* 0x000fe200078a0094 */
[----:B------:R-:W-:-:S02]  /*d66f0*/  IADD3.X R135, P2, PT, RZ, RZ, RZ, P2, !PT ;  /* 0x000000ffff877210 */ /* 0x000fc4000175e4ff */
[----:B------:R-:W-:Y:S01]  /*d6700*/  IADD3 RZ, P6, PT, R120, R118, RZ ;  /* 0x0000007678ff7210 */ /* 0x000fe20007fde0ff */
        /* <DEDUP_REMOVED lines=39> */
[----:B------:R-:W-:-:S03]  /*d6980*/  IMAD.WIDE.U32 R120, R130, -0xc7aed41, R120 ;  /* 0xf38512bf82787825 */ /* 0x000fc600078e0078 */
[----:B------:R-:W-:Y:S01]  /*d6990*/  IADD3.X RZ, P3, PT, R137, R125, RZ, P3, !PT ;  /* 0x0000007d89ff7210 */ /* 0x000fe20001f7e4ff */
[----:B------:R-:W-:Y:S02]  /*d69a0*/  IMAD.IADD R131, R121, 0x1, R148 ;  /* 0x0000000179837824 */ /* 0x000fe400078e0294 */
        /* <DEDUP_REMOVED lines=8> */
[----:B------:R-:W-:-:S03]  /*d6a30*/  IMAD.WIDE.U32 R134, P0, R53, R171, R134 ;  /* 0x000000ab35867225 */ /* 0x000fc60007800086 */
        /* <DEDUP_REMOVED lines=10> */
[----:B------:R-:W-:Y:S01]  /*d6ae0*/  IMAD.WIDE.U32 R128, R130, 0x434bacd7, R128 ;  /* 0x434bacd782807825 */ /* 0x000fe200078e0080 */
[----:B------:R-:W-:-:S02]  /*d6af0*/  IADD3.X RZ, P2, PT, R133, R121, RZ, P2, !PT ;  /* 0x0000007985ff7210 */ /* 0x000fc4000175e4ff */
[----:B------:R-:W-:Y:S01]  /*d6b00*/  IADD3 R132, P6, PT, R145, R120, RZ ;  /* 0x0000007891847210 */ /* 0x000fe20007fde0ff */
[----:B------:R-:W-:Y:S01]  /*d6b10*/  IMAD.IADD R121, R141, 0x1, R134 ;  /* 0x000000018d797824 */ /* 0x000fe200078e0286 */
[----:B------:R-:W-:Y:S01]  /*d6b20*/  IADD3 R120, P3, PT, R125, R140, RZ ;  /* 0x0000008c7d787210 */ /* 0x000fe20007f7e0ff */
[----:B------:R-:W-:Y:S01]  /*d6b30*/  IMAD.WIDE.U32.X R140, R52, R171, R138, P5 ;  /* 0x000000ab348c7225 */ /* 0x000fe200028e048a */
[----:B------:R-:W-:Y:S02]  /*d6b40*/  IADD3.X R133, P6, PT, R131, R150, RZ, P6, !PT ;  /* 0x0000009683857210 */ /* 0x000fe400037de4ff */
[----:B------:R-:W-:Y:S01]  /*d6b50*/  IADD3.X R131, P1, PT, RZ, R146, RZ, P1, !PT ;  /* 0x00000092ff837210 */ /* 0x000fe20000f3e4ff */
[----:B------:R-:W-:Y:S01]  /*d6b60*/  IMAD.WIDE.U32 R134, R55, R170, RZ ;  /* 0x000000aa37867225 */ /* 0x000fe200078e00ff */
[----:B------:R-:W-:Y:S02]  /*d6b70*/  IADD3.X R121, P3, PT, R121, R148, RZ, P3, !PT ;  /* 0x0000009479797210 */ /* 0x000fe40001f7e4ff */
[----:B------:R-:W-:Y:S01]  /*d6b80*/  IADD3.X R125, P2, PT, RZ, R140, RZ, P2, !PT ;  /* 0x0000008cff7d7210 */ /* 0x000fe2000175e4ff */
        /* <DEDUP_REMOVED lines=8> */
[----:B------:R-:W-:Y:S01]  /*d6c10*/  IMAD.WIDE.U32 R144, R54, R170, R132 ;  /* 0x000000aa36907225 */ /* 0x000fe200078e0084 */
[----:B------:R-:W-:Y:S02]  /*d6c20*/  IADD3.X R141, PT, PT, RZ, RZ, R141, P3, P2 ;  /* 0x000000ffff8d7210 */ /* 0x000fe40001fe448d */
[----:B------:R-:W-:Y:S01]  /*d6c30*/  IADD3.X RZ, P0, PT, R123, R159, RZ, P0, !PT ;  /* 0x0000009f7bff7210 */ /* 0x000fe2000071e4ff */
[----:B------:R-:W-:Y:S01]  /*d6c40*/  IMAD.WIDE.U32 R122, R130, 0x397fe69a, R122 ;  /* 0x397fe69a827a7825 */ /* 0x000fe200078e007a */
[----:B------:R-:W-:-:S02]  /*d6c50*/  IADD3 R128, P3, PT, R131, R128, RZ ;  /* 0x0000008083807210 */ /* 0x000fc40007f7e0ff */
        /* <DEDUP_REMOVED lines=8> */
[----:B------:R-:W-:Y:S02]  /*d6ce0*/  IADD3.X R133, P3, PT, RZ, R133, RZ, P3, !PT ;  /* 0x00000085ff857210 */ /* 0x000fe40001f7e4ff */
[----:B------:R-:W-:Y:S01]  /*d6cf0*/  IADD3.X R158, P0, PT, RZ, R118, RZ, P0, !PT ;  /* 0x00000076ff9e7210 */ /* 0x000fe2000071e4ff */
[----:B------:R-:W-:Y:S01]  /*d6d00*/  IMAD R131, R137, -0x30003, RZ ;  /* 0xfffcfffd89837824 */ /* 0x000fe200078e02ff */
[----:B------:R-:W-:Y:S01]  /*d6d10*/  IADD3 R122, P6, PT, R133, R122, RZ ;  /* 0x0000007a857a7210 */ /* 0x000fe20007fde0ff */
[----:B------:R-:W-:Y:S01]  /*d6d20*/  IMAD.IADD R134, R145, 0x1, R134 ;  /* 0x0000000191867824 */ /* 0x000fe200078e0286 */
[----:B------:R-:W-:Y:S01]  /*d6d30*/  IADD3.X R130, PT, PT, RZ, RZ, R127, P3, P4 ;  /* 0x000000ffff827210 */ /* 0x000fe20001fe847f */
[----:B------:R-:W-:Y:S01]  /*d6d40*/  IMAD.WIDE.U32 R150, R136, -0x30003, RZ ;  /* 0xfffcfffd88967825 */ /* 0x000fe200078e00ff */
[----:B------:R-:W-:-:S02]  /*d6d50*/  IADD3.X R135, P1, PT, RZ, R124, RZ, P1, !PT ;  /* 0x0000007cff877210 */ /* 0x000fc40000f3e4ff */
[----:B------:R-:W-:Y:S01]  /*d6d60*/  IADD3.X R145, P5, PT, R134, R141, RZ, P5, !PT ;  /* 0x0000008d86917210 */ /* 0x000fe20002fbe4ff */
[----:B------:R-:W-:Y:S01]  /*d6d70*/  IMAD R131, R136, -0x760c0004, R131 ;  /* 0x89f3fffc88837824 */ /* 0x000fe200078e0283 */
[----:B------:R-:W-:Y:S01]  /*d6d80*/  IADD3.X R123, P6, PT, R123, R130, RZ, P6, !PT ;  /* 0x000000827b7b7210 */ /* 0x000fe200037de4ff */
[----:B------:R-:W-:Y:S01]  /*d6d90*/  IMAD.WIDE.U32 R126, R56, R170, RZ ;  /* 0x000000aa387e7225 */ /* 0x000fe200078e00ff */
[----:B------:R-:W-:Y:S02]  /*d6da0*/  IADD3.X R135, P3, PT, RZ, R135, RZ, P5, !PT ;  /* 0x00000087ff877210 */ /* 0x000fe40002f7e4ff */
[----:B------:R-:W-:Y:S01]  /*d6db0*/  IADD3.X R158, P6, PT, RZ, R158, RZ, P6, !PT ;  /* 0x0000009eff9e7210 */ /* 0x000fe200037de4ff */
[----:B------:R-:W-:Y:S01]  /*d6dc0*/  IMAD.IADD R159, R151, 0x1, R131 ;  /* 0x00000001979f7824 */ /* 0x000fe200078e0283 */
[----:B------:R-:W-:Y:S01]  /*d6dd0*/  IADD3.X R141, PT, PT, RZ, RZ, R125, P3, P1 ;  /* 0x000000ffff8d7210 */ /* 0x000fe20001fe247d */
[----:B------:R-:W-:Y:S01]  /*d6de0*/  IMAD.WIDE.U32 R132, R57, R170, RZ ;  /* 0x000000aa39847225 */ /* 0x000fe200078e00ff */
[----:B------:R-:W-:-:S02]  /*d6df0*/  IADD3.X R151, PT, PT, RZ, RZ, R119, P6, P0 ;  /* 0x000000ffff977210 */ /* 0x000fc400037e0477 */
[----:B------:R-:W-:Y:S01]  /*d6e00*/  IADD3 R157, P2, PT, R157, R152, RZ ;  /* 0x000000989d9d7210 */ /* 0x000fe20007f5e0ff */
        /* <DEDUP_REMOVED lines=41> */
[----:B------:R-:W-:-:S04]  /*d70a0*/  IMAD.WIDE.U32 R140, R159, -0xc7aed41, RZ ;  /* 0xf38512bf9f8c7825 */ /* 0x000fc800078e00ff */
[----:B------:R-:W-:-:S04]  /*d70b0*/  IMAD.WIDE.U32 R128, R150, -0x94f09dc, RZ ;  /* 0xf6b0f62496807825 */ /* 0x000fc800078e00ff */
[----:B------:R-:W-:-:S04]  /*d70c0*/  IMAD.WIDE.U32 R146, P1, R150, 0x6730d2a0, R146 ;  /* 0x6730d2a096927825 */ /* 0x000fc80007820092 */
[----:B------:R-:W-:Y:S01]  /*d70d0*/  IMAD.WIDE.U32 R118, R150, -0x4eac0001, R120 ;  /* 0xb153ffff96767825 */ /* 0x000fe200078e0078 */
[----:B------:R-:W-:-:S03]  /*d70e0*/  IADD3 R121, P0, PT, R124, R127, RZ ;  /* 0x0000007f7c797210 */ /* 0x000fc60007f1e0ff */
[----:B------:R-:W-:-:S04]  /*d70f0*/  IMAD.WIDE.U32 R132, R159, 0x434bacd7, RZ ;  /* 0x434bacd79f847825 */ /* 0x000fc800078e00ff */
[----:B------:R-:W-:Y:S01]  /*d7100*/  IMAD.X R149, RZ, RZ, RZ, P5 ;  /* 0x000000ffff957224 */ /* 0x000fe200028e06ff */
[----:B------:R-:W-:Y:S01]  /*d7110*/  IADD3 RZ, P5, PT, R144, R128, RZ ;  /* 0x0000008090ff7210 */ /* 0x000fe20007fbe0ff */
[----:B------:R-:W-:Y:S02]  /*d7120*/  IMAD.MOV.U32 R148, RZ, RZ, R131 ;  /* 0x000000ffff947224 */ /* 0x000fe400078e0083 */
[----:B------:R-:W-:Y:S01]  /*d7130*/  IMAD.X R155, RZ, RZ, RZ, P6 ;  /* 0x000000ffff9b7224 */ /* 0x000fe200030e06ff */
[----:B------:R-:W-:Y:S01]  /*d7140*/  IADD3 R127, P6, PT, R146, R129, RZ ;  /* 0x00000081927f7210 */ /* 0x000fe20007fde0ff */
[----:B------:R-:W-:Y:S02]  /*d7150*/  IMAD.MOV.U32 R154, RZ, RZ, R125 ;  /* 0x000000ffff9a7224 */ /* 0x000fe400078e007d */
[----:B------:R-:W-:Y:S01]  /*d7160*/  IMAD.IADD R119, R119, 0x1, R130 ;  /* 0x0000000177777824 */ /* 0x000fe200078e0282 */
[----:B------:R-:W-:Y:S01]  /*d7170*/  IADD3.X RZ, P5, PT, R145, R127, RZ, P5, !PT ;  /* 0x0000007f91ff7210 */ /* 0x000fe20002fbe4ff */
[----:B------:R-:W-:-:S02]  /*d7180*/  IMAD.X R143, RZ, RZ, RZ, P1 ;  /* 0x000000ffff8f7224 */ /* 0x000fc400008e06ff */
[----:B------:R-:W-:-:S04]  /*d7190*/  IMAD.WIDE.U32 R130, R58, R170, R122 ;  /* 0x000000aa3a827225 */ /* 0x000fc800078e007a */
[----:B------:R-:W-:-:S04]  /*d71a0*/  IMAD.WIDE.U32 R140, P1, R150, 0x64774b84, R140 ;  /* 0x64774b84968c7825 */ /* 0x000fc8000782008c */
[----:B------:R-:W-:-:S04]  /*d71b0*/  IMAD.WIDE.U32 R136, R150, -0xc7aed41, RZ ;  /* 0xf38512bf96887825 */ /* 0x000fc800078e00ff */
[----:B------:R-:W-:-:S04]  /*d71c0*/  IMAD.WIDE.U32.X R148, R159, 0x1eabfffe, R148, P4 ;  /* 0x1eabfffe9f947825 */ /* 0x000fc800020e0494 */
[----:B------:R-:W-:Y:S01]  /*d71d0*/  IMAD.WIDE.U32.X R154, R59, R171, R154, P0 ;  /* 0x000000ab3b9a7225 */ /* 0x000fe200000e049a */
[----:B------:R-:W-:-:S03]  /*d71e0*/  IADD3 RZ, P0, PT, R122, R126, RZ ;  /* 0x0000007e7aff7210 */ /* 0x000fc60007f1e0ff */
[----:B------:R-:W-:Y:S01]  /*d71f0*/  IMAD.MOV.U32 R142, RZ, RZ, R147 ;  /* 0x000000ffff8e7224 */ /* 0x000fe200078e0093 */
[----:B------:R-:W-:Y:S01]  /*d7200*/  IADD3.X RZ, P0, PT, R123, R121, RZ, P0, !PT ;  /* 0x000000797bff7210 */ /* 0x000fe2000071e4ff */
[----:B------:R-:W-:-:S04]  /*d7210*/  IMAD.WIDE.U32 R132, P4, R150, 0x4b1ba7b6, R132 ;  /* 0x4b1ba7b696847825 */ /* 0x000fc80007880084 */
[----:B------:R-:W-:-:S04]  /*d7220*/  IMAD.WIDE.U32 R128, R150, 0x434bacd7, RZ ;  /* 0x434bacd796807825 */ /* 0x000fc800078e00ff */
[----:B------:R-:W-:Y:S02]  /*d7230*/  IMAD.IADD R120, R131, 0x1, R124 ;  /* 0x0000000183787824 */ /* 0x000fe400078e027c */
[----:B------:R-:W-:Y:S01]  /*d7240*/  IMAD.X R135, RZ, RZ, RZ, P1 ;  /* 0x000000ffff877224 */ /* 0x000fe200008e06ff */
[----:B------:R-:W-:Y:S01]  /*d7250*/  IADD3 R181, P1, PT, R140, R137, RZ ;  /* 0x000000898cb57210 */ /* 0x000fe20007f3e0ff */
[----:B------:R-:W-:-:S04]  /*d7260*/  IMAD.WIDE.U32 R124, R159, 0x397fe69a, RZ ;  /* 0x397fe69a9f7c7825 */ /* 0x000fc800078e00ff */
[----:B------:R-:W-:Y:S01]  /*d7270*/  IMAD.WIDE.U32.X R142, R159, 0x6730d2a0, R142, P6 ;  /* 0x6730d2a09f8e7825 */ /* 0x000fe200030e048e */
[----:B------:R-:W-:-:S03]  /*d7280*/  IADD3 R130, P6, PT, R179, R130, RZ ;  /* 0x00000082b3827210 */ /* 0x000fc60007fde0ff */
[----:B------:R-:W-:Y:S01]  /*d7290*/  IMAD.X R127, RZ, RZ, RZ, P4 ;  /* 0x000000ffff7f7224 */ /* 0x000fe200020e06ff */
[----:B------:R-:W-:Y:S01]  /*d72a0*/  IADD3 R129, P4, PT, R132, R129, RZ ;  /* 0x0000008184817210 */ /* 0x000fe20007f9e0ff */
[----:B------:R-:W-:Y:S01]  /*d72b0*/  IMAD.MOV.U32 R134, RZ, RZ, R141 ;  /* 0x000000ffff867224 */ /* 0x000fe200078e008d */
[----:B------:R-:W-:Y:S01]  /*d72c0*/  IADD3.X R131, P6, PT, R120, R183, RZ, P6, !PT ;  /* 0x000000b778837210 */ /* 0x000fe200037de4ff */
[----:B------:R-:W-:Y:S01]  /*d72d0*/  IMAD.MOV.U32 R126, RZ, RZ, R133 ;  /* 0x000000ffff7e7224 */ /* 0x000fe200078e0085 */
[----:B------:R-:W-:Y:S01]  /*d72e0*/  IADD3.X R133, P0, PT, RZ, R154, RZ, P0, !PT ;  /* 0x0000009aff857210 */ /* 0x000fe2000071e4ff */
[----:B------:R-:W-:-:S03]  /*d72f0*/  IMAD.WIDE.U32.X R134, R159, 0x64774b84, R134, P1 ;  /* 0x64774b849f867825 */ /* 0x000fc600008e0486 */
[----:B------:R-:W-:Y:S01]  /*d7300*/  IADD3.X R133, P6, PT, RZ, R133, RZ, P6, !PT ;  /* 0x00000085ff857210 */ /* 0x000fe200037de4ff */
[----:B------:R-:W-:-:S03]  /*d7310*/  IMAD.WIDE.U32 R124, P1, R150, 0x1a0111ea, R124 ;  /* 0x1a0111ea967c7825 */ /* 0x000fc6000782007c */
[----:B------:R-:W-:Y:S01]  /*d7320*/  IADD3.X R141, PT, PT, RZ, RZ, R155, P6, P0 ;  /* 0x000000ffff8d7210 */ /* 0x000fe200037e049b */
[----:B------:R-:W-:-:S04]  /*d7330*/  IMAD.WIDE.U32 R122, R150, 0x397fe69a, RZ ;  /* 0x397fe69a967a7825 */ /* 0x000fc800078e00ff */
[----:B------:R-:W-:Y:S01]  /*d7340*/  IMAD.WIDE.U32.X R126, R159, 0x4b1ba7b6, R126, P4 ;  /* 0x4b1ba7b69f7e7825 */ /* 0x000fe200020e047e */
[----:B------:R-:W-:-:S03]  /*d7350*/  IADD3 R118, P4, PT, R153, R118, RZ ;  /* 0x0000007699767210 */ /* 0x000fc60007f9e0ff */
[----:B------:R-:W-:Y:S01]  /*d7360*/  IMAD.WIDE.U32 R152, R60, R170, RZ ;  /* 0x000000aa3c987225 */ /* 0x000fe200078e00ff */
[----:B------:R-:W-:-:S03]  /*d7370*/  IADD3.X R119, P4, PT, R119, R178, RZ, P4, !PT ;  /* 0x000000b277777210 */ /* 0x000fc6000279e4ff */
[----:B------:R-:W-:Y:S01]  /*d7380*/  IMAD.X R121, RZ, RZ, RZ, P1 ;  /* 0x000000ffff797224 */ /* 0x000fe200008e06ff */
[----:B------:R-:W-:Y:S01]  /*d7390*/  IADD3 R179, P1, PT, R124, R123, RZ ;  /* 0x0000007b7cb37210 */ /* 0x000fe20007f3e0ff */
[----:B------:R-:W-:Y:S01]  /*d73a0*/  IMAD.MOV.U32 R120, RZ, RZ, R125 ;  /* 0x000000ffff787224 */ /* 0x000fe200078e007d */
[----:B------:R-:W-:Y:S01]  /*d73b0*/  IADD3.X R125, P3, PT, RZ, R148, RZ, P3, !PT ;  /* 0x00000094ff7d7210 */ /* 0x000fe20001f7e4ff */
[----:B------:R-:W-:-:S03]  /*d73c0*/  IMAD.WIDE.U32 R152, P0, R61, R171, R152 ;  /* 0x000000ab3d987225 */ /* 0x000fc60007800098 */
[----:B------:R-:W-:Y:S01]  /*d73d0*/  IADD3.X R125, P4, PT, RZ, R125, RZ, P4, !PT ;  /* 0x0000007dff7d7210 */ /* 0x000fe2000279e4ff */
[----:B------:R-:W-:Y:S01]  /*d73e0*/  IMAD.WIDE.U32.X R120, R159, 0x1a0111ea, R120, P1 ;  /* 0x1a0111ea9f787825 */ /* 0x000fe200008e0478 */
[----:B------:R-:W-:-:S03]  /*d73f0*/  IADD3 RZ, P1, PT, R138, R136, RZ ;  /* 0x000000888aff7210 */ /* 0x000fc60007f3e0ff */
        /* <DEDUP_REMOVED lines=22> */
[----:B------:R-:W-:-:S02]  /*d7560*/  IADD3.X R143, PT, PT, RZ, RZ, R143, P6, P5 ;  /* 0x000000ffff8f7210 */ /* 0x000fc400037ea48f */
[----:B------:R-:W-:Y:S01]  /*d7570*/  IADD3 R138, P5, PT, R123, R136, RZ ;  /* 0x000000887b8a7210 */ /* 0x000fe20007fbe0ff */
[----:B------:R-:W-:Y:S01]  /*d7580*/  IMAD.WIDE.U32 R136, R51, R172, RZ ;  /* 0x000000ac33887225 */ /* 0x000fe200078e00ff */
[----:B------:R-:W-:Y:S02]  /*d7590*/  IADD3.X R149, P3, PT, R152, R141, RZ, P3, !PT ;  /* 0x0000008d98957210 */ /* 0x000fe40001f7e4ff */
        /* <DEDUP_REMOVED lines=8> */
[----:B------:R-:W-:Y:S01]  /*d7620*/  IMAD.WIDE.U32 R142, R150, 0x434bacd7, R130 ;  /* 0x434bacd7968e7825 */ /* 0x000fe200078e0082 */
[----:B------:R-:W-:Y:S02]  /*d7630*/  IADD3.X R135, PT, PT, RZ, RZ, R135, P5, P1 ;  /* 0x000000ffff877210 */ /* 0x000fe40002fe2487 */
[----:B------:R-:W-:Y:S01]  /*d7640*/  IADD3 R125, P4, PT, R136, R141, RZ ;  /* 0x0000008d887d7210 */ /* 0x000fe20007f9e0ff */
[----:B------:R-:W-:Y:S01]  /*d7650*/  IMAD.IADD R132, R143, 0x1, R132 ;  /* 0x000000018f847824 */ /* 0x000fe200078e0284 */
        /* <DEDUP_REMOVED lines=26> */
[----:B------:R-:W-:Y:S01]  /*d7800*/  IADD3.X RZ, P1, PT, R145, R125, RZ, P1, !PT ;  /* 0x0000007d91ff7210 */ /* 0x000fe20000f3e4ff */
[----:B------:R-:W-:Y:S01]  /*d7810*/  IMAD.MOV.U32 R126, RZ, RZ, R129 ;  /* 0x000000ffff7e7224 */ /* 0x000fe200078e0081 */
[----:B------:R-:W-:Y:S01]  /*d7820*/  IADD3.X R130, PT, PT, RZ, RZ, R131, P4, P3 ;  /* 0x000000ffff827210 */ /* 0x000fe200027e6483 */
        /* <DEDUP_REMOVED lines=16> */
[----:B------:R-:W-:Y:S02]  /*d7930*/  IADD3.X RZ, P3, PT, R139, R135, RZ, P1, !PT ;  /* 0x000000878bff7210 */ /* 0x000fe40000f7e4ff */
[----:B------:R-:W-:Y:S01]  /*d7940*/  IADD3.X R150, P0, PT, RZ, RZ, RZ, P0, !PT ;  /* 0x000000ffff967210 */ /* 0x000fe2000071e4ff */
[----:B------:R-:W-:Y:S01]  /*d7950*/  IMAD.IADD R122, R127, 0x1, R122 ;  /* 0x000000017f7a7824 */ /* 0x000fe200078e027a */
[----:B------:R-:W-:Y:S01]  /*d7960*/  IADD3 R126, P6, PT, R125, R126, RZ ;  /* 0x0000007e7d7e7210 */ /* 0x000fe20007fde0ff */
[----:B------:R-:W-:-:S02]  /*d7970*/  IMAD R135, R119, -0x30003, RZ ;  /* 0xfffcfffd77877824 */ /* 0x000fc400078e02ff */
        /* <DEDUP_REMOVED lines=36> */
[----:B------:R-:W-:Y:S02]  /*d7bc0*/  IMAD.MOV.U32 R134, RZ, RZ, R137 ;  /* 0x000000ffff867224 */ /* 0x000fe400078e0089 */
        /* <DEDUP_REMOVED lines=16> */
[----:B------:R-:W-:-:S03]  /*d7cd0*/  IADD3 R150, P1, PT, R151, R150, RZ ;  /* 0x0000009697967210 */ /* 0x000fc60007f3e0ff */
        /* <DEDUP_REMOVED lines=18> */
[----:B------:R-:W-:Y:S01]  /*d7e00*/  IMAD.MOV.U32 R120, RZ, RZ, R141 ;  /* 0x000000ffff787224 */ /* 0x000fe200078e008d */
[----:B------:R-:W-:Y:S01]  /*d7e10*/  IADD3.X R141, P1, PT, R146, R151, RZ, P1, !PT ;  /* 0x00000097928d7210 */ /* 0x000fe20000f3e4ff */
[----:B------:R-:W-:Y:S01]  /*d7e20*/  IMAD.WIDE.U32.X R128, R59, R173, R142, P3 ;  /* 0x000000ad3b807225 */ /* 0x000fe200018e048e */
[----:B------:R-:W-:-:S03]  /*d7e30*/  IADD3 RZ, P3, PT, R124, R138, RZ ;  /* 0x0000008a7cff7210 */ /* 0x000fc60007f7e0ff */
[----:B------:R-:W-:Y:S01]  /*d7e40*/  IMAD.IADD R132, R137, 0x1, R140 ;  /* 0x0000000189847824 */ /* 0x000fe200078e028c */
[----:B------:R-:W-:Y:S01]  /*d7e50*/  IADD3.X RZ, P3, PT, R125, R155, RZ, P3, !PT ;  /* 0x0000009b7dff7210 */ /* 0x000fe20001f7e4ff */
[----:B------:R-:W-:Y:S01]  /*d7e60*/  IMAD.WIDE.U32.X R138, R123, 0x1eabfffe, R120, P6 ;  /* 0x1eabfffe7b8a7825 */ /* 0x000fe200030e0478 */
[----:B------:R-:W-:-:S03]  /*d7e70*/  IADD3 R120, P6, PT, R147, R136, RZ ;  /* 0x0000008893787210 */ /* 0x000fc60007fde0ff */
[----:B------:R-:W-:Y:S01]  /*d7e80*/  IMAD.WIDE.U32 R126, R122, -0x94f09dc, R126 ;  /* 0xf6b0f6247a7e7825 */ /* 0x000fe200078e007e */
[----:B------:R-:W-:-:S03]  /*d7e90*/  IADD3.X R121, P6, PT, R132, R149, RZ, P6, !PT ;  /* 0x0000009584797210 */ /* 0x000fc600037de4ff */
        /* <DEDUP_REMOVED lines=8> */
[----:B------:R-:W-:Y:S01]  /*d7f20*/  IMAD.IADD R130, R127, 0x1, R130 ;  /* 0x000000017f827824 */ /* 0x000fe200078e0282 */
[----:B------:R-:W-:Y:S01]  /*d7f30*/  IADD3 R126, P6, PT, R133, R126, RZ ;  /* 0x0000007e857e7210 */ /* 0x000fe20007fde0ff */
[----:B------:R-:W-:Y:S01]  /*d7f40*/  IMAD.WIDE.U32 R132, R123, -0xc7aed41, RZ ;  /* 0xf38512bf7b847825 */ /* 0x000fe200078e00ff */
[----:B------:R-:W-:Y:S02]  /*d7f50*/  IADD3.X R135, P5, PT, R135, R148, RZ, P5, !PT ;  /* 0x0000009487877210 */ /* 0x000fe40002fbe4ff */
[----:B------:R-:W-:Y:S01]  /*d7f60*/  IADD3.X R147, P2, PT, RZ, R128, RZ, P3, !PT ;  /* 0x00000080ff937210 */ /* 0x000fe20001f5e4ff */
[----:B------:R-:W-:Y:S01]  /*d7f70*/  IMAD.WIDE.U32.X R136, R123, 0x6730d2a0, R124, P4 ;  /* 0x6730d2a07b887825 */ /* 0x000fe200020e047c */
[----:B------:R-:W-:-:S02]  /*d7f80*/  IADD3.X R127, P4, PT, R130, R139, RZ, P6, !PT ;  /* 0x0000008b827f7210 */ /* 0x000fc4000379e4ff */
        /* <DEDUP_REMOVED lines=10> */
[----:B------:R-:W-:Y:S01]  /*d8030*/  IMAD.WIDE.U32 R130, R61, R172, RZ ;  /* 0x000000ac3d827225 */ /* 0x000fe200078e00ff */
[----:B------:R-:W-:Y:S02]  /*d8040*/  IADD3.X R143, PT, PT, RZ, RZ, R137, P5, P0 ;  /* 0x000000ffff8f7210 */ /* 0x000fe40002fe0489 */
[----:B------:R-:W-:Y:S01]  /*d8050*/  IADD3.X RZ, P2, PT, R119, R129, RZ, P2, !PT ;  /* 0x0000008177ff7210 */ /* 0x000fe2000175e4ff */
[----:B------:R-:W-:Y:S01]  /*d8060*/  IMAD.WIDE.U32 R136, P0, R61, R173, R132 ;  /* 0x000000ad3d887225 */ /* 0x000fe20007800084 */
[----:B------:R-:W-:-:S03]  /*d8070*/  IADD3.X R129, P4, PT, R144, R141, RZ, P4, !PT ;  /* 0x0000008d90817210 */ /* 0x000fc6000279e4ff */
[----:B------:R-:W-:Y:S01]  /*d8080*/  IMAD.X R133, RZ, RZ, RZ, P0 ;  /* 0x000000ffff857224 */ /* 0x000fe200000e06ff */
[----:B------:R-:W-:Y:S01]  /*d8090*/  IADD3 R145, P5, PT, R136, R131, RZ ;  /* 0x0000008388917210 */ /* 0x000fe20007fbe0ff */
[----:B------:R-:W-:Y:S01]  /*d80a0*/  IMAD.WIDE.U32 R140, R61, R172, R128 ;  /* 0x000000ac3d8c7225 */ /* 0x000fe200078e0080 */
[----:B------:R-:W-:Y:S02]  /*d80b0*/  IADD3 RZ, P0, PT, R128, R130, RZ ;  /* 0x0000008280ff7210 */ /* 0x000fe40007f1e0ff */
[----:B------:R-:W-:Y:S01]  /*d80c0*/  IADD3.X R152, P4, PT, RZ, RZ, RZ, P4, !PT ;  /* 0x000000ffff987210 */ /* 0x000fe2000279e4ff */
[----:B------:R-:W-:Y:S01]  /*d80d0*/  IMAD.MOV.U32 R132, RZ, RZ, R137 ;  /* 0x000000ffff847224 */ /* 0x000fe200078e0089 */
[----:B------:R-:W-:Y:S01]  /*d80e0*/  IADD3.X RZ, P0, PT, R129, R145, RZ, P0, !PT ;  /* 0x0000009181ff7210 */ /* 0x000fe2000071e4ff */
[----:B------:R-:W-:Y:S01]  /*d80f0*/  IMAD.X R131, RZ, RZ, RZ, P3 ;  /* 0x000000ffff837224 */ /* 0x000fe200018e06ff */
[----:B------:R-:W-:Y:S01]  /*d8100*/  IADD3 R140, P3, PT, R147, R140, RZ ;  /* 0x0000008c938c7210 */ /* 0x000fe20007f7e0ff */
[----:B------:R-:W-:-:S04]  /*d8110*/  IMAD.WIDE.U32 R118, R122, -0xc7aed41, R118 ;  /* 0xf38512bf7a767825 */ /* 0x000fc800078e0076 */
[----:B------:R-:W-:Y:S02]  /*d8120*/  IMAD.MOV.U32 R130, RZ, RZ, R125 ;  /* 0x000000ffff827224 */ /* 0x000fe400078e007d */
        /* <DEDUP_REMOVED lines=24> */
[----:B------:R-:W-:-:S04]  /*d82b0*/  IMAD.WIDE.U32 R144, P5, R122, 0x4b1ba7b6, R144 ;  /* 0x4b1ba7b67a907825 */ /* 0x000fc800078a0090 */
[----:B------:R-:W-:Y:S02]  /*d82c0*/  IMAD.IADD R125, R125, 0x1, R128 ;  /* 0x000000017d7d7824 */ /* 0x000fe400078e0280 */
[----:B------:R-:W-:Y:S01]  /*d82d0*/  IMAD.WIDE.U32.X R130, R51, R175, R130, P3 ;  /* 0x000000af33827225 */ /* 0x000fe200018e0482 */
[----:B------:R-:W-:-:S03]  /*d82e0*/  IADD3 RZ, P3, PT, RZ, R124, RZ ;  /* 0x0000007cffff7210 */ /* 0x000fc60007f7e0ff */
[----:B------:R-:W-:Y:S01]  /*d82f0*/  IMAD.WIDE.U32 R132, R122, 0x434bacd7, RZ ;  /* 0x434bacd77a847825 */ /* 0x000fe200078e00ff */
[----:B------:R-:W-:Y:S02]  /*d8300*/  IADD3.X R130, P0, PT, RZ, R130, RZ, P0, !PT ;  /* 0x00000082ff827210 */ /* 0x000fe4000071e4ff */
[----:B------:R-:W-:Y:S01]  /*d8310*/  IADD3.X RZ, P3, PT, RZ, R125, RZ, P3, !PT ;  /* 0x0000007dffff7210 */ /* 0x000fe20001f7e4ff */
[----:B------:R-:W-:Y:S01]  /*d8320*/  IMAD.X R143, RZ, RZ, RZ, P5 ;  /* 0x000000ffff8f7224 */ /* 0x000fe200028e06ff */
[----:B------:R-:W-:Y:S01]  /*d8330*/  IADD3 R151, P6, PT, R144, R133, RZ ;  /* 0x0000008590977210 */ /* 0x000fe20007fde0ff */
[----:B------:R-:W-:Y:S01]  /*d8340*/  IMAD.WIDE.U32 R128, R52, R174, RZ ;  /* 0x000000ae34807225 */ /* 0x000fe200078e00ff */
[----:B------:R-:W-:-:S03]  /*d8350*/  IADD3 RZ, P2, PT, R134, R132, RZ ;  /* 0x0000008486ff7210 */ /* 0x000fc60007f5e0ff */
[----:B------:R-:W-:Y:S01]  /*d8360*/  IMAD.WIDE.U32 R138, P5, R122, 0x1a0111ea, R138 ;  /* 0x1a0111ea7a8a7825 */ /* 0x000fe200078a008a */
[----:B------:R-:W-:-:S03]  /*d8370*/  IADD3.X RZ, P2, PT, R135, R151, RZ, P2, !PT ;  /* 0x0000009787ff7210 */ /* 0x000fc6000175e4ff */
[----:B------:R-:W-:Y:S02]  /*d8380*/  IMAD.X R137, RZ, RZ, RZ, P5 ;  /* 0x000000ffff897224 */ /* 0x000fe400028e06ff */
[----:B------:R-:W-:Y:S01]  /*d8390*/  IMAD.MOV.U32 R136, RZ, RZ, R139 ;  /* 0x000000ffff887224 */ /* 0x000fe200078e008b */
[----:B------:R-:W-:Y:S01]  /*d83a0*/  IADD3.X R139, P3, PT, RZ, R130, RZ, P3, !PT ;  /* 0x00000082ff8b7210 */ /* 0x000fe20001f7e4ff */
[----:B------:R-:W-:-:S03]  /*d83b0*/  IMAD.WIDE.U32 R120, R53, R174, RZ ;  /* 0x000000ae35787225 */ /* 0x000fc600078e00ff */
[----:B------:R-:W-:Y:S01]  /*d83c0*/  IADD3.X R146, PT, PT, RZ, RZ, R131, P3, P0 ;  /* 0x000000ffff927210 */ /* 0x000fe20001fe0483 */
[----:B------:R-:W-:Y:S01]  /*d83d0*/  IMAD.WIDE.U32 R132, R122, 0x397fe69a, RZ ;  /* 0x397fe69a7a847825 */ /* 0x000fe200078e00ff */
[----:B------:R-:W-:-:S03]  /*d83e0*/  IADD3 RZ, P0, PT, R126, R120, RZ ;  /* 0x000000787eff7210 */ /* 0x000fc60007f1e0ff */
[----:B------:R-:W-:Y:S02]  /*d83f0*/  IMAD.MOV.U32 R142, RZ, RZ, R145 ;  /* 0x000000ffff8e7224 */ /* 0x000fe400078e0091 */
[----:B------:R-:W-:-:S04]  /*d8400*/  IMAD.WIDE.U32 R128, P5, R53, R175, R128 ;  /* 0x000000af35807225 */ /* 0x000fc800078a0080 */
[----:B------:R-:W-:Y:S01]  /*d8410*/  IMAD.WIDE.U32.X R142, R123, 0x4b1ba7b6, R142, P6 ;  /* 0x4b1ba7b67b8e7825 */ /* 0x000fe200030e048e */
[----:B------:R-:W-:Y:S02]  /*d8420*/  IADD3 R145, P6, PT, R138, R133, RZ ;  /* 0x000000858a917210 */ /* 0x000fe40007fde0ff */
[----:B------:R-:W-:Y:S01]  /*d8430*/  IADD3 R121, P3, PT, R128, R121, RZ ;  /* 0x0000007980797210 */ /* 0x000fe20007f7e0ff */
[----:B------:R-:W-:Y:S01]  /*d8440*/  IMAD.WIDE.U32 R130, R122, 0x434bacd7, R134 ;  /* 0x434bacd77a827825 */ /* 0x000fe200078e0086 */
[----:B------:R-:W-:Y:S02]  /*d8450*/  IADD3.X R133, P1, PT, RZ, RZ, RZ, P1, !PT ;  /* 0x000000ffff857210 */ /* 0x000fe40000f3e4ff */
[----:B------:R-:W-:Y:S01]  /*d8460*/  IADD3.X RZ, P0, PT, R127, R121, RZ, P0, !PT ;  /* 0x000000797fff7210 */ /* 0x000fe2000071e4ff */
[----:B------:R-:W-:-:S04]  /*d8470*/  IMAD.WIDE.U32 R120, R53, R174, R126 ;  /* 0x000000ae35787225 */ /* 0x000fc800078e007e */
[----:B------:R-:W-:Y:S01]  /*d8480*/  IMAD.WIDE.U32.X R136, R123, 0x1a0111ea, R136, P6 ;  /* 0x1a0111ea7b887825 */ /* 0x000fe200030e0488 */
[----:B------:R-:W-:-:S03]  /*d8490*/  IADD3 R152, P6, PT, R152, R133, RZ ;  /* 0x0000008598987210 */ /* 0x000fc60007fde0ff */
[----:B------:R-:W-:Y:S01]  /*d84a0*/  IMAD.X R151, RZ, RZ, RZ, P1 ;  /* 0x000000ffff977224 */ /* 0x000fe200008e06ff */
[----:B------:R-:W-:Y:S01]  /*d84b0*/  IADD3 RZ, P1, PT, R140, R132, RZ ;  /* 0x000000848cff7210 */ /* 0x000fe20007f3e0ff */
[----:B------:R-:W-:-:S03]  /*d84c0*/  IMAD.WIDE.U32 R126, R55, R174, RZ ;  /* 0x000000ae377e7225 */ /* 0x000fc600078e00ff */
[----:B------:R-:W-:Y:S01]  /*d84d0*/  IADD3.X R151, PT, PT, R151, RZ, RZ, P6, P4 ;  /* 0x000000ff97977210 */ /* 0x000fe200037e84ff */
[----:B------:R-:W-:Y:S01]  /*d84e0*/  IMAD.X R133, RZ, RZ, RZ, P5 ;  /* 0x000000ffff857224 */ /* 0x000fe200028e06ff */
[----:B------:R-:W-:Y:S01]  /*d84f0*/  IADD3 R120, P4, PT, R139, R120, RZ ;  /* 0x000000788b787210 */ /* 0x000fe20007f9e0ff */
[----:B------:R-:W-:Y:S01]  /*d8500*/  IMAD.MOV.U32 R132, RZ, RZ, R129 ;  /* 0x000000ffff847224 */ /* 0x000fe200078e0081 */
[----:B------:R-:W-:Y:S01]  /*d8510*/  IADD3.X RZ, P1, PT, R141, R145, RZ, P1, !PT ;  /* 0x000000918dff7210 */ /* 0x000fe20000f3e4ff */
[----:B------:R-:W-:Y:S02]  /*d8520*/  IMAD.IADD R121, R121, 0x1, R128 ;  /* 0x0000000179797824 */ /* 0x000fe400078e0280 */
[----:B------:R-:W-:-:S03]  /*d8530*/  IMAD.WIDE.U32 R128, R54, R174, RZ ;  /* 0x000000ae36807225 */ /* 0x000fc600078e00ff */
[----:B------:R-:W-:Y:S01]  /*d8540*/  IADD3.X R121, P4, PT, R121, R146, RZ, P4, !PT ;  /* 0x0000009279797210 */ /* 0x000fe2000279e4ff */
[----:B------:R-:W-:-:S04]  /*d8550*/  IMAD.WIDE.U32 R126, P5, R54, R175, R126 ;  /* 0x000000af367e7225 */ /* 0x000fc800078a007e */
[----:B------:R-:W-:Y:S01]  /*d8560*/  IMAD.WIDE.U32.X R132, R52, R175, R132, P3 ;  /* 0x000000af34847225 */ /* 0x000fe200018e0484 */
[----:B------:R-:W-:Y:S02]  /*d8570*/  IADD3 R129, P6, PT, R126, R129, RZ ;  /* 0x000000817e817210 */ /* 0x000fe40007fde0ff */
[----:B------:R-:W-:Y:S01]  /*d8580*/  IADD3 RZ, P3, PT, R118, R128, RZ ;  /* 0x0000008076ff7210 */ /* 0x000fe20007f7e0ff */
[----:B------:R-:W-:Y:S01]  /*d8590*/  IMAD.IADD R131, R131, 0x1, R144 ;  /* 0x0000000183837824 */ /* 0x000fe200078e0290 */
        /* <DEDUP_REMOVED lines=12> */
[----:B------:R-:W-:Y:S01]  /*d8660*/  IMAD.WIDE.U32.X R134, R55, R175, R134, P6 ;  /* 0x000000af37867225 */ /* 0x000fe200030e0486 */
[----:B------:R-:W-:-:S02]  /*d8670*/  IADD3.X R131, P0, PT, R131, R148, RZ, P0, !PT ;  /* 0x0000009483837210 */ /* 0x000fc4000071e4ff */
[----:B------:R-:W-:Y:S01]  /*d8680*/  IADD3.X R144, P5, PT, R150, R151, RZ, P5, !PT ;  /* 0x0000009796907210 */ /* 0x000fe20002fbe4ff */
[----:B------:R-:W-:Y:S01]  /*d8690*/  IMAD.WIDE.U32 R148, R124, -0x30003, RZ ;  /* 0xfffcfffd7c947825 */ /* 0x000fe200078e00ff */
[----:B------:R-:W-:-:S03]  /*d86a0*/  IADD3.X R147, P3, PT, RZ, R134, RZ, P3, !PT ;  /* 0x00000086ff937210 */ /* 0x000fc60001f7e4ff */
[----:B------:R-:W-:Y:S01]  /*d86b0*/  IMAD R139, R124, -0x760c0004, R119 ;  /* 0x89f3fffc7c8b7824 */ /* 0x000fe200078e0277 */
[----:B------:R-:W-:Y:S01]  /*d86c0*/  IADD3.X R119, P4, PT, R126, R129, RZ, P4, !PT ;  /* 0x000000817e777210 */ /* 0x000fe2000279e4ff */
[----:B------:R-:W-:Y:S01]  /*d86d0*/  IMAD.WIDE.U32 R132, R56, R174, RZ ;  /* 0x000000ae38847225 */ /* 0x000fe200078e00ff */
[----:B------:R-:W-:Y:S02]  /*d86e0*/  IADD3.X R126, P2, PT, RZ, R142, RZ, P2, !PT ;  /* 0x0000008eff7e7210 */ /* 0x000fe4000175e4ff */
[----:B------:R-:W-:Y:S01]  /*d86f0*/  IADD3.X R147, P4, PT, RZ, R147, RZ, P4, !PT ;  /* 0x00000093ff937210 */ /* 0x000fe2000279e4ff */
[----:B------:R-:W-:Y:S01]  /*d8700*/  IMAD.IADD R139, R149, 0x1, R139 ;  /* 0x00000001958b7824 */ /* 0x000fe200078e028b */
[----:B------:R-:W-:Y:S01]  /*d8710*/  IADD3.X R149, P0, PT, RZ, R126, RZ, P0, !PT ;  /* 0x0000007eff957210 */ /* 0x000fe2000071e4ff */
[----:B------:R-:W-:Y:S01]  /*d8720*/  IMAD.WIDE.U32 R140, R122, 0x397fe69a, R140 ;  /* 0x397fe69a7a8c7825 */ /* 0x000fe200078e008c */
[----:B------:R-:W-:-:S03]  /*d8730*/  IADD3.X R142, P1, PT, RZ, R136, RZ, P1, !PT ;  /* 0x00000088ff8e7210 */ /* 0x000fc60000f3e4ff */
[----:B------:R-:W-:-:S04]  /*d8740*/  IMAD.WIDE.U32 R126, R139, -0x5555, RZ ;  /* 0xffffaaab8b7e7825 */ /* 0x000fc800078e00ff */
[----:B------:R-:W-:-:S04]  /*d8750*/  IMAD.WIDE.U32 R128, R57, R174, RZ ;  /* 0x000000ae39807225 */ /* 0x000fc800078e00ff */
[----:B------:R-:W-:-:S04]  /*d8760*/  IMAD.WIDE.U32 R132, P6, R57, R175, R132 ;  /* 0x000000af39847225 */ /* 0x000fc800078c0084 */
[----:B------:R-:W-:Y:S01]  /*d8770*/  IMAD.IADD R138, R141, 0x1, R138 ;  /* 0x000000018d8a7824 */ /* 0x000fe200078e028a */
[----:B------:R-:W-:Y:S01]  /*d8780*/  IADD3.X R141, PT, PT, RZ, RZ, R143, P0, P2 ;  /* 0x000000ffff8d7210 */ /* 0x000fe200007e448f */
[----:B------:R-:W-:Y:S01]  /*d8790*/  IMAD.WIDE.U32 R122, R148, -0x5555, RZ ;  /* 0xffffaaab947a7825 */ /* 0x000fe200078e00ff */
[----:B------:R-:W-:Y:S02]  /*d87a0*/  IADD3.X R143, PT, PT, RZ, RZ, R135, P4, P3 ;  /* 0x000000ffff8f7210 */ /* 0x000fe400027e6487 */
[----:B------:R-:W-:Y:S01]  /*d87b0*/  IADD3 R151, P0, PT, R132, R129, RZ ;  /* 0x0000008184977210 */ /* 0x000fe20007f1e0ff */
[----:B------:R-:W-:Y:S01]  /*d87c0*/  IMAD.WIDE.U32 R126, P4, R148, -0x46010001, R126 ;  /* 0xb9feffff947e7825 */ /* 0x000fe2000788007e */
[----:B------:R-:W-:Y:S02]  /*d87d0*/  IADD3 RZ, P3, PT, R130, R128, RZ ;  /* 0x0000008082ff7210 */ /* 0x000fe40007f7e0ff */
[----:B------:R-:W-:Y:S01]  /*d87e0*/  IADD3 RZ, P2, PT, R124, R122, RZ ;  /* 0x0000007a7cff7210 */ /* 0x000fe20007f5e0ff */
[----:B------:R-:W-:Y:S01]  /*d87f0*/  IMAD.WIDE.U32 R134, R148, -0x5555, R124 ;  /* 0xffffaaab94867825 */ /* 0x000fe200078e007c */
[----:B------:R-:W-:-:S03]  /*d8800*/  IADD3.X RZ, P3, PT, R131, R151, RZ, P3, !PT ;  /* 0x0000009783ff7210 */ /* 0x000fc60001f7e4ff */
[----:B------:R-:W-:Y:S01]  /*d8810*/  IMAD.X R129, RZ, RZ, RZ, P6 ;  /* 0x000000ffff817224 */ /* 0x000fe200030e06ff */
[----:B------:R-:W-:Y:S01]  /*d8820*/  IADD3 R124, P6, PT, R126, R123, RZ ;  /* 0x0000007b7e7c7210 */ /* 0x000fe20007fde0ff */
[----:B------:R-:W-:Y:S01]  /*d8830*/  IMAD.X R123, RZ, RZ, RZ, P4 ;  /* 0x000000ffff7b7224 */ /* 0x000fe200020e06ff */
[----:B------:R-:W-:Y:S01]  /*d8840*/  IADD3 RZ, P4, PT, RZ, R134, RZ ;  /* 0x00000086ffff7210 */ /* 0x000fe20007f9e0ff */
[----:B------:R-:W-:Y:S01]  /*d8850*/  IMAD.WIDE.U32 R130, R57, R174, R130 ;  /* 0x000000ae39827225 */ /* 0x000fe200078e0082 */
[----:B------:R-:W-:-:S03]  /*d8860*/  IADD3.X RZ, P2, PT, R125, R124, RZ, P2, !PT ;  /* 0x0000007c7dff7210 */ /* 0x000fc6000175e4ff */
[----:B------:R-:W-:Y:S02]  /*d8870*/  IMAD.MOV.U32 R122, RZ, RZ, R127 ;  /* 0x000000ffff7a7224 */ /* 0x000fe400078e007f */
[----:B------:R-:W-:Y:S02]  /*d8880*/  IMAD.MOV.U32 R128, RZ, RZ, R133 ;  /* 0x000000ffff807224 */ /* 0x000fe400078e0085 */
[----:B------:R-:W-:Y:S02]  /*d8890*/  IMAD.IADD R134, R135, 0x1, R126 ;  /* 0x0000000187867824 */ /* 0x000fe400078e027e */
[----:B------:R-:W-:Y:S02]  /*d88a0*/  IMAD.IADD R132, R131, 0x1, R132 ;  /* 0x0000000183847824 */ /* 0x000fe400078e0284 */
[----:B------:R-:W-:Y:S01]  /*d88b0*/  IMAD.WIDE.U32.X R126, R139, -0x46010001, R122, P6 ;  /* 0xb9feffff8b7e7825 */ /* 0x000fe200030e047a */
[----:B------:R-:W-:Y:S02]  /*d88c0*/  IADD3 R122, P6, PT, R147, R130, RZ ;  /* 0x00000082937a7210 */ /* 0x000fe40007fde0ff */
[----:B------:R-:W-:Y:S01]  /*d88d0*/  IADD3.X RZ, P4, PT, RZ, R134, RZ, P4, !PT ;  /* 0x00000086ffff7210 */ /* 0x000fe2000279e4ff */
[----:B------:R-:W-:Y:S01]  /*d88e0*/  IMAD.WIDE.U32.X R128, R56, R175, R128, P0 ;  /* 0x000000af38807225 */ /* 0x000fe200000e0480 */
[----:B------:R-:W-:-:S02]  /*d88f0*/  IADD3 R140, P0, PT, R149, R140, RZ ;  /* 0x0000008c958c7210 */ /* 0x000fc40007f1e0ff */
[----:B------:R-:W-:Y:S01]  /*d8900*/  IADD3.X R123, P6, PT, R132, R143, RZ, P6, !PT ;  /* 0x0000008f847b7210 */ /* 0x000fe200037de4ff */
[----:B------:R-:W-:Y:S01]  /*d8910*/  IMAD.WIDE.U32 R130, R139, -0x4eac0001, RZ ;  /* 0xb153ffff8b827825 */ /* 0x000fe200078e00ff */
        /* <DEDUP_REMOVED lines=8> */
[----:B------:R-:W-:Y:S01]  /*d89a0*/  IMAD.WIDE.U32 R126, R139, -0x94f09dc, RZ ;  /* 0xf6b0f6248b7e7825 */ /* 0x000fe200078e00ff */
[----:B------:R-:W-:Y:S02]  /*d89b0*/  IADD3.X R151, PT, PT, RZ, RZ, R137, P0, P1 ;  /* 0x000000ffff977210 */ /* 0x000fe400007e2489 */
[----:B------:R-:W-:Y:S01]  /*d89c0*/  IADD3.X R149, P6, PT, RZ, R149, RZ, P6, !PT ;  /* 0x00000095ff957210 */ /* 0x000fe200037de4ff */
[----:B------:R-:W-:Y:S01]  /*d89d0*/  IMAD.WIDE.U32 R136, P1, R148, 0x1eabfffe, R130 ;  /* 0x1eabfffe94887825 */ /* 0x000fe20007820082 */
[----:B------:R-:W-:Y:S02]  /*d89e0*/  IADD3 RZ, P0, PT, R120, R124, RZ ;  /* 0x0000007c78ff7210 */ /* 0x000fe40007f1e0ff */
[----:B------:R-:W-:Y:S01]  /*d89f0*/  IADD3.X R138, PT, PT, RZ, RZ, R129, P6, P3 ;  /* 0x000000ffff8a7210 */ /* 0x000fe200037e6481 */
[----:B------:R-:W-:Y:S01]  /*d8a00*/  IMAD.WIDE.U32 R134, R148, -0x94f09dc, RZ ;  /* 0xf6b0f62494867825 */ /* 0x000fe200078e00ff */
[----:B------:R-:W-:-:S03]  /*d8a10*/  IADD3 R153, P2, PT, R136, R125, RZ ;  /* 0x0000007d88997210 */ /* 0x000fc60007f5e0ff */
[----:B------:R-:W-:Y:S01]  /*d8a20*/  IMAD.WIDE.U32 R126, P3, R148, 0x6730d2a0, R126 ;  /* 0x6730d2a0947e7825 */ /* 0x000fe2000786007e */
[----:B------:R-:W-:-:S03]  /*d8a30*/  IADD3.X RZ, P0, PT, R121, R153, RZ, P0, !PT ;  /* 0x0000009979ff7210 */ /* 0x000fc6000071e4ff */
        /* <DEDUP_REMOVED lines=123> */
[----:B------:R-:W-:Y:S01]  /*d91f0*/  IMAD.WIDE.U32.X R118, R139, 0x1a0111ea, R118, P3 ;  /* 0x1a0111ea8b767825 */ /* 0x000fe200018e0476 */
[----:B------:R-:W-:-:S03]  /*d9200*/  IADD3 R129, P3, PT, R129, R128, RZ ;  /* 0x0000008081817210 */ /* 0x000fc60007f7e0ff */
[----:B------:R-:W-:Y:S01]  /*d9210*/  IMAD.MOV.U32 R136, RZ, RZ, R127 ;  /* 0x000000ffff887224 */ /* 0x000fe200078e007f */
[----:B------:R-:W-:Y:S01]  /*d9220*/  IADD3.X R157, P0, PT, RZ, R118, RZ, P0, !PT ;  /* 0x00000076ff9d7210 */ /* 0x000fe2000071e4ff */
[----:B------:R-:W-:-:S04]  /*d9230*/  IMAD.WIDE.U32 R148, R148, 0x397fe69a, R124 ;  /* 0x397fe69a94947825 */ /* 0x000fc800078e007c */
        /* <DEDUP_REMOVED lines=29> */
[C---:B------:R-:W-:Y:S01]  /*d9410*/  IMAD.WIDE.U32 R138, R120.reuse, -0x30003, RZ ;  /* 0xfffcfffd788a7825 */ /* 0x040fe200078e00ff */
[----:B------:R-:W-:Y:S02]  /*d9420*/  IADD3.X RZ, P4, PT, R123, R127, RZ, P4, !PT ;  /* 0x0000007f7bff7210 */ /* 0x000fe4000279e4ff */
[----:B------:R-:W-:Y:S01]  /*d9430*/  IADD3.X R133, P1, PT, RZ, R133, RZ, P1, !PT ;  /* 0x00000085ff857210 */ /* 0x000fe20000f3e4ff */
[----:B------:R-:W-:-:S02]  /*d9440*/  IMAD R183, R120, -0x760c0004, R131 ;  /* 0x89f3fffc78b77824 */ /* 0x000fc400078e0283 */
[----:B------:R-:W-:Y:S01]  /*d9450*/  IMAD.IADD R130, R149, 0x1, R130 ;  /* 0x0000000195827824 */ /* 0x000fe200078e0282 */
[----:B------:R-:W-:Y:S01]  /*d9460*/  IADD3.X R131, PT, PT, RZ, RZ, R129, P1, P2 ;  /* 0x000000ffff837210 */ /* 0x000fe20000fe4481 */
[----:B------:R-:W-:Y:S01]  /*d9470*/  IMAD.X R127, RZ, RZ, RZ, P5 ;  /* 0x000000ffff7f7224 */ /* 0x000fe200028e06ff */
[----:B------:R-:W-:Y:S01]  /*d9480*/  IADD3 R148, P5, PT, R145, R148, RZ ;  /* 0x0000009491947210 */ /* 0x000fe20007fbe0ff */
[----:B------:R-:W-:-:S03]  /*d9490*/  IMAD.WIDE.U32 R122, R57, R176, R122 ;  /* 0x000000b0397a7225 */ /* 0x000fc600078e007a */
[----:B------:R-:W-:Y:S01]  /*d94a0*/  IADD3.X R149, P5, PT, R130, R147, RZ, P5, !PT ;  /* 0x0000009382957210 */ /* 0x000fe20002fbe4ff */
[----:B------:R-:W-:Y:S01]  /*d94b0*/  IMAD.IADD R183, R139, 0x1, R183 ;  /* 0x000000018bb77824 */ /* 0x000fe200078e02b7 */
[----:B------:R-:W-:Y:S01]  /*d94c0*/  IADD3 R132, P1, PT, R133, R122, RZ ;  /* 0x0000007a85847210 */ /* 0x000fe20007f3e0ff */
[----:B------:R-:W-:Y:S01]  /*d94d0*/  IMAD.IADD R130, R123, 0x1, R124 ;  /* 0x000000017b827824 */ /* 0x000fe200078e027c */
[----:B------:R-:W-:Y:S01]  /*d94e0*/  IADD3.X R157, P5, PT, RZ, R157, RZ, P5, !PT ;  /* 0x0000009dff9d7210 */ /* 0x000fe20002fbe4ff */
[----:B------:R-:W-:Y:S01]  /*d94f0*/  IMAD.WIDE.U32 R122, R183, -0x5555, RZ ;  /* 0xffffaaabb77a7825 */ /* 0x000fe200078e00ff */
[----:B------:R-:W-:Y:S02]  /*d9500*/  IADD3.X R139, P3, PT, R140, R141, RZ, P3, !PT ;  /* 0x0000008d8c8b7210 */ /* 0x000fe40001f7e4ff */
[----:B------:R-:W-:Y:S01]  /*d9510*/  IADD3.X R156, PT, PT, RZ, RZ, R119, P5, P0 ;  /* 0x000000ffff9c7210 */ /* 0x000fe20002fe0477 */
[----:B------:R-:W-:Y:S01]  /*d9520*/  IMAD.MOV.U32 R126, RZ, RZ, R125 ;  /* 0x000000ffff7e7224 */ /* 0x000fe200078e007d */
[----:B------:R-:W-:Y:S01]  /*d9530*/  IADD3.X R133, P1, PT, R130, R131, RZ, P1, !PT ;  /* 0x0000008382857210 */ /* 0x000fe20000f3e4ff */
[----:B------:R-:W-:-:S04]  /*d9540*/  IMAD.WIDE.U32 R124, R138, -0x5555, RZ ;  /* 0xffffaaab8a7c7825 */ /* 0x000fc800078e00ff */
[----:B------:R-:W-:Y:S01]  /*d9550*/  IMAD.WIDE.U32.X R128, R56, R177, R126, P6 ;  /* 0x000000b138807225 */ /* 0x000fe200030e047e */
[----:B------:R-:W-:-:S03]  /*d9560*/  IADD3 RZ, P0, PT, R120, R124, RZ ;  /* 0x0000007c78ff7210 */ /* 0x000fc60007f1e0ff */
[----:B------:R-:W-:Y:S01]  /*d9570*/  IMAD.WIDE.U32 R122, P2, R138, -0x46010001, R122 ;  /* 0xb9feffff8a7a7825 */ /* 0x000fe2000784007a */
[----:B------:R-:W-:-:S03]  /*d9580*/  IADD3.X R181, P5, PT, RZ, R128, RZ, P4, !PT ;  /* 0x00000080ffb57210 */ /* 0x000fc600027be4ff */
[----:B------:R-:W-:Y:S01]  /*d9590*/  IMAD.WIDE.U32 R126, R138, -0x5555, R120 ;  /* 0xffffaaab8a7e7825 */ /* 0x000fe200078e0078 */
[----:B------:R-:W-:Y:S02]  /*d95a0*/  IADD3 R120, P4, PT, R122, R125, RZ ;  /* 0x0000007d7a787210 */ /* 0x000fe40007f9e0ff */
[----:B------:R-:W-:Y:S01]  /*d95b0*/  IADD3.X R181, P1, PT, RZ, R181, RZ, P1, !PT ;  /* 0x000000b5ffb57210 */ /* 0x000fe20000f3e4ff */
[----:B------:R-:W-:Y:S01]  /*d95c0*/  IMAD.WIDE.U32 R118, R183, -0x4eac0001, RZ ;  /* 0xb153ffffb7767825 */ /* 0x000fe200078e00ff */
[----:B------:R-:W-:Y:S02]  /*d95d0*/  IADD3.X RZ, P0, PT, R121, R120, RZ, P0, !PT ;  /* 0x0000007879ff7210 */ /* 0x000fe4000071e4ff */
[----:B------:R-:W-:Y:S01]  /*d95e0*/  IADD3.X R159, PT, PT, RZ, RZ, R129, P1, P5 ;  /* 0x000000ffff9f7210 */ /* 0x000fe20000fea481 */
[----:B------:R-:W-:Y:S01]  /*d95f0*/  IMAD.WIDE.U32 R144, R183, -0x94f09dc, RZ ;  /* 0xf6b0f624b7907825 */ /* 0x000fe200078e00ff */
[----:B------:R-:W-:-:S03]  /*d9600*/  IADD3 RZ, P1, PT, RZ, R126, RZ ;  /* 0x0000007effff7210 */ /* 0x000fc60007f3e0ff */
[----:B------:R-:W-:Y:S02]  /*d9610*/  IMAD.X R153, RZ, RZ, RZ, P2 ;  /* 0x000000ffff997224 */ /* 0x000fe400010e06ff */
[----:B------:R-:W-:Y:S02]  /*d9620*/  IMAD.MOV.U32 R152, RZ, RZ, R123 ;  /* 0x000000ffff987224 */ /* 0x000fe400078e007b */
[----:B------:R-:W-:-:S04]  /*d9630*/  IMAD.WIDE.U32 R118, P6, R138, 0x1eabfffe, R118 ;  /* 0x1eabfffe8a767825 */ /* 0x000fc800078c0076 */
[----:B------:R-:W-:-:S04]  /*d9640*/  IMAD.WIDE.U32.X R152, R183, -0x46010001, R152, P4 ;  /* 0xb9feffffb7987825 */ /* 0x000fc800020e0498 */
[----:B------:R-:W-:-:S04]  /*d9650*/  IMAD.WIDE.U32 R120, R138, -0x94f09dc, RZ ;  /* 0xf6b0f6248a787825 */ /* 0x000fc800078e00ff */
[----:B------:R-:W-:-:S04]  /*d9660*/  IMAD.WIDE.U32 R144, P4, R138, 0x6730d2a0, R144 ;  /* 0x6730d2a08a907825 */ /* 0x000fc80007880090 */
[----:B------:R-:W-:-:S04]  /*d9670*/  IMAD.WIDE.U32 R134, R183, -0xc7aed41, RZ ;  /* 0xf38512bfb7867825 */ /* 0x000fc800078e00ff */
[----:B------:R-:W-:-:S04]  /*d9680*/  IMAD.WIDE.U32 R124, R138, -0x4eac0001, RZ ;  /* 0xb153ffff8a7c7825 */ /* 0x000fc800078e00ff */
[----:B------:R-:W-:Y:S01]  /*d9690*/  IMAD.X R147, RZ, RZ, RZ, P6 ;  /* 0x000000ffff937224 */ /* 0x000fe200030e06ff */
[----:B------:R-:W-:Y:S01]  /*d96a0*/  IADD3 R121, P6, PT, R144, R121, RZ ;  /* 0x0000007990797210 */ /* 0x000fe20007fde0ff */
[----:B------:R-:W-:Y:S01]  /*d96b0*/  IMAD.IADD R126, R127, 0x1, R122 ;  /* 0x000000017f7e7824 */ /* 0x000fe200078e027a */
[----:B------:R-:W-:Y:S01]  /*d96c0*/  IADD3 R125, P2, PT, R118, R125, RZ ;  /* 0x0000007d767d7210 */ /* 0x000fe20007f5e0ff */
[----:B------:R-:W-:Y:S01]  /*d96d0*/  IMAD.X R137, RZ, RZ, RZ, P4 ;  /* 0x000000ffff897224 */ /* 0x000fe200020e06ff */
[----:B------:R-:W-:Y:S01]  /*d96e0*/  IADD3 RZ, P5, PT, R178, R124, RZ ;  /* 0x0000007cb2ff7210 */ /* 0x000fe20007fbe0ff */
[----:B------:R-:W-:Y:S01]  /*d96f0*/  IMAD.WIDE.U32 R128, R183, 0x434bacd7, RZ ;  /* 0x434bacd7b7807825 */ /* 0x000fe200078e00ff */
[----:B------:R-:W-:Y:S02]  /*d9700*/  IADD3.X RZ, P1, PT, RZ, R126, RZ, P1, !PT ;  /* 0x0000007effff7210 */ /* 0x000fe40000f3e4ff */
[----:B------:R-:W-:Y:S01]  /*d9710*/  IADD3.X RZ, P5, PT, R179, R125, RZ, P5, !PT ;  /* 0x0000007db3ff7210 */ /* 0x000fe20002fbe4ff */
[----:B------:R-:W-:-:S04]  /*d9720*/  IMAD.WIDE.U32 R134, P4, R138, 0x64774b84, R134 ;  /* 0x64774b848a867825 */ /* 0x000fc80007880086 */
[----:B------:R-:W-:-:S04]  /*d9730*/  IMAD.WIDE.U32 R150, R138, -0xc7aed41, RZ ;  /* 0xf38512bf8a967825 */ /* 0x000fc800078e00ff */
[----:B------:R-:W-:Y:S02]  /*d9740*/  IMAD.MOV.U32 R136, RZ, RZ, R145 ;  /* 0x000000ffff887224 */ /* 0x000fe400078e0091 */
[----:B------:R-:W-:Y:S02]  /*d9750*/  IMAD.MOV.U32 R146, RZ, RZ, R119 ;  /* 0x000000ffff927224 */ /* 0x000fe400078e0077 */
        /* <DEDUP_REMOVED lines=15> */
[----:B------:R-:W-:Y:S01]  /*d9850*/  IMAD.MOV.U32 R124, RZ, RZ, R129 ;  /* 0x000000ffff7c7224 */ /* 0x000fe200078e0081 */
[----:B------:R-:W-:Y:S01]  /*d9860*/  IADD3.X R129, P0, PT, RZ, R152, RZ, P0, !PT ;  /* 0x00000098ff817210 */ /* 0x000fe2000071e4ff */
[----:B------:R-:W-:-:S03]  /*d9870*/  IMAD.WIDE.U32 R178, R138, -0x4eac0001, R178 ;  /* 0xb153ffff8ab27825 */ /* 0x000fc600078e00b2 */
[----:B------:R-:W-:Y:S01]  /*d9880*/  IADD3.X R129, P1, PT, RZ, R129, RZ, P1, !PT ;  /* 0x00000081ff817210 */ /* 0x000fe20000f3e4ff */
[----:B------:R-:W-:Y:S01]  /*d9890*/  IMAD.WIDE.U32.X R124, R183, 0x4b1ba7b6, R124, P4 ;  /* 0x4b1ba7b6b77c7825 */ /* 0x000fe200020e047c */
[----:B------:R-:W-:Y:S02]  /*d98a0*/  IADD3 R121, P4, PT, R122, R121, RZ ;  /* 0x000000797a797210 */ /* 0x000fe40007f9e0ff */
[----:B------:R-:W-:Y:S01]  /*d98b0*/  IADD3.X R152, PT, PT, RZ, RZ, R153, P1, P0 ;  /* 0x000000ffff987210 */ /* 0x000fe20000fe0499 */
[----:B------:R-:W-:Y:S01]  /*d98c0*/  IMAD.IADD R179, R179, 0x1, R118 ;  /* 0x00000001b3b37824 */ /* 0x000fe200078e0276 */
[----:B------:R-:W-:Y:S01]  /*d98d0*/  IADD3 RZ, P0, PT, R132, R150, RZ ;  /* 0x0000009684ff7210 */ /* 0x000fe20007f1e0ff */
[----:B------:R-:W-:-:S03]  /*d98e0*/  IMAD.WIDE.U32 R140, R59, R176, RZ ;  /* 0x000000b03b8c7225 */ /* 0x000fc600078e00ff */
[----:B------:R-:W-:Y:S01]  /*d98f0*/  IADD3.X RZ, P0, PT, R133, R151, RZ, P0, !PT ;  /* 0x0000009785ff7210 */ /* 0x000fe2000071e4ff */
[----:B------:R-:W-:Y:S02]  /*d9900*/  IMAD.X R119, RZ, RZ, RZ, P6 ;  /* 0x000000ffff777224 */ /* 0x000fe400030e06ff */
[----:B------:R-:W-:Y:S02]  /*d9910*/  IMAD.MOV.U32 R118, RZ, RZ, R123 ;  /* 0x000000ffff767224 */ /* 0x000fe400078e007b */
[----:B------:R-:W-:-:S04]  /*d9920*/  IMAD.WIDE.U32 R154, R58, R176, RZ ;  /* 0x000000b03a9a7225 */ /* 0x000fc800078e00ff */
[----:B------:R-:W-:Y:S01]  /*d9930*/  IMAD.WIDE.U32.X R118, R183, 0x1a0111ea, R118, P4 ;  /* 0x1a0111eab7767825 */ /* 0x000fe200020e0476 */
[----:B------:R-:W-:Y:S02]  /*d9940*/  IADD3 R178, P4, PT, R129, R178, RZ ;  /* 0x000000b281b27210 */ /* 0x000fe40007f9e0ff */
[----:B------:R-:W-:Y:S01]  /*d9950*/  IADD3.X R129, P5, PT, RZ, R146, RZ, P5, !PT ;  /* 0x00000092ff817210 */ /* 0x000fe20002fbe4ff */
[----:B------:R-:W-:Y:S01]  /*d9960*/  IMAD.WIDE.U32 R140, P6, R58, R177, R140 ;  /* 0x000000b13a8c7225 */ /* 0x000fe200078c008c */
[----:B------:R-:W-:Y:S02]  /*d9970*/  IADD3.X R179, P4, PT, R179, R152, RZ, P4, !PT ;  /* 0x00000098b3b37210 */ /* 0x000fe4000279e4ff */
[----:B------:R-:W-:Y:S01]  /*d9980*/  IADD3 RZ, P1, PT, R148, R154, RZ ;  /* 0x0000009a94ff7210 */ /* 0x000fe20007f3e0ff */
[----:B------:R-:W-:Y:S01]  /*d9990*/  IMAD.X R145, RZ, RZ, RZ, P6 ;  /* 0x000000ffff917224 */ /* 0x000fe200030e06ff */
[----:B------:R-:W-:Y:S01]  /*d99a0*/  IADD3 R123, P6, PT, R140, R155, RZ ;  /* 0x0000009b8c7b7210 */ /* 0x000fe20007fde0ff */
        /* <DEDUP_REMOVED lines=8> */
[----:B------:R-:W-:Y:S01]  /*d9a30*/  IMAD.MOV.U32 R144, RZ, RZ, R141 ;  /* 0x000000ffff907224 */ /* 0x000fe200078e008d */
[----:B------:R-:W-:Y:S01]  /*d9a40*/  IADD3.X R129, P2, PT, RZ, R136, RZ, P2, !PT ;  /* 0x00000088ff817210 */ /* 0x000fe2000175e4ff */
        /* <DEDUP_REMOVED lines=12> */
[----:B------:R-:W-:Y:S02]  /*d9b10*/  IADD3 R132, P6, PT, R157, R158, RZ ;  /* 0x0000009e9d847210 */ /* 0x000fe40007fde0ff */
[----:B------:R-:W-:Y:S02]  /*d9b20*/  IADD3.X R145, PT, PT, RZ, RZ, R145, P4, P1 ;  /* 0x000000ffff917210 */ /* 0x000fe400027e2491 */
[----:B------:R-:W-:Y:S01]  /*d9b30*/  IADD3.X R144, P4, PT, R123, R136, RZ, P2, !PT ;  /* 0x000000887b907210 */ /* 0x000fe2000179e4ff */
[----:B------:R-:W-:Y:S01]  /*d9b40*/  IMAD.WIDE.U32 R136, P5, R61, R177, R134 ;  /* 0x000000b13d887225 */ /* 0x000fe200078a0086 */
[----:B------:R-:W-:Y:S02]  /*d9b50*/  IADD3.X R129, P0, PT, RZ, R130, RZ, P0, !PT ;  /* 0x00000082ff817210 */ /* 0x000fe4000071e4ff */
[----:B------:R-:W-:Y:S01]  /*d9b60*/  IADD3.X R133, P6, PT, R156, R139, RZ, P6, !PT ;  /* 0x0000008b9c857210 */ /* 0x000fe200037de4ff */
[----:B------:R-:W-:Y:S01]  /*d9b70*/  IMAD.WIDE.U32 R134, R138, 0x434bacd7, R148 ;  /* 0x434bacd78a867825 */ /* 0x000fe200078e0094 */
        /* <DEDUP_REMOVED lines=10> */
[----:B------:R-:W-:Y:S01]  /*d9c20*/  IMAD.IADD R140, R141, 0x1, R136 ;  /* 0x000000018d8c7824 */ /* 0x000fe200078e0288 */
[----:B------:R-:W-:Y:S01]  /*d9c30*/  IADD3.X R123, P2, PT, RZ, R124, RZ, P2, !PT ;  /* 0x0000007cff7b7210 */ /* 0x000fe2000175e4ff */
[----:B------:R-:W-:Y:S01]  /*d9c40*/  IMAD.X R131, RZ, RZ, RZ, P5 ;  /* 0x000000ffff837224 */ /* 0x000fe200028e06ff */
[----:B------:R-:W-:Y:S01]  /*d9c50*/  IADD3 R129, P5, PT, R136, R129, RZ ;  /* 0x0000008188817210 */ /* 0x000fe20007fbe0ff */
[----:B------:R-:W-:Y:S01]  /*d9c60*/  IMAD.MOV.U32 R130, RZ, RZ, R137 ;  /* 0x000000ffff827224 */ /* 0x000fe200078e0089 */
[----:B------:R-:W-:-:S02]  /*d9c70*/  IADD3.X R127, P1, PT, R140, R145, RZ, P1, !PT ;  /* 0x000000918c7f7210 */ /* 0x000fc40000f3e4ff */
[----:B------:R-:W-:Y:S01]  /*d9c80*/  IADD3.X R123, P4, PT, RZ, R123, RZ, P4, !PT ;  /* 0x0000007bff7b7210 */ /* 0x000fe2000279e4ff */
[----:B------:R-:W-:Y:S01]  /*d9c90*/  IMAD.WIDE.U32.X R130, R60, R177, R130, P5 ;  /* 0x000000b13c827225 */ /* 0x000fe200028e0482 */
[----:B------:R-:W-:Y:S02]  /*d9ca0*/  IADD3 RZ, P0, PT, R132, R128, RZ ;  /* 0x0000008084ff7210 */ /* 0x000fe40007f1e0ff */
[----:B------:R-:W-:Y:S01]  /*d9cb0*/  IADD3.X R125, PT, PT, RZ, RZ, R125, P4, P2 ;  /* 0x000000ffff7d7210 */ /* 0x000fe200027e447d */
[----:B------:R-:W-:Y:S01]  /*d9cc0*/  IMAD.WIDE.U32 R138, R138, 0x397fe69a, R126 ;  /* 0x397fe69a8a8a7825 */ /* 0x000fe200078e007e */
[----:B------:R-:W-:Y:S02]  /*d9cd0*/  IADD3 RZ, P2, PT, R126, R120, RZ ;  /* 0x000000787eff7210 */ /* 0x000fe40007f5e0ff */
[----:B------:R-:W-:Y:S01]  /*d9ce0*/  IADD3.X R120, P6, PT, RZ, RZ, RZ, P6, !PT ;  /* 0x000000ffff787210 */ /* 0x000fe200037de4ff */
[----:B------:R-:W-:Y:S01]  /*d9cf0*/  IMAD.IADD R122, R139, 0x1, R122 ;  /* 0x000000018b7a7824 */ /* 0x000fe200078e027a */
[----:B------:R-:W-:-:S02]  /*d9d00*/  IADD3 R123, P4, PT, R123, R138, RZ ;  /* 0x0000008a7b7b7210 */ /* 0x000fc40007f9e0ff */
[----:B------:R-:W-:Y:S02]  /*d9d10*/  IADD3.X RZ, P2, PT, R127, R121, RZ, P2, !PT ;  /* 0x000000797fff7210 */ /* 0x000fe4000175e4ff */
[----:B------:R-:W-:Y:S02]  /*d9d20*/  IADD3.X R121, P3, PT, RZ, RZ, RZ, P3, !PT ;  /* 0x000000ffff797210 */ /* 0x000fe40001f7e4ff */
[----:B------:R-:W-:Y:S02]  /*d9d30*/  IADD3.X RZ, P0, PT, R133, R129, RZ, P0, !PT ;  /* 0x0000008185ff7210 */ /* 0x000fe4000071e4ff */
        /* <DEDUP_REMOVED lines=76> */
.L_x_1728:
[----:B------:R-:W-:Y:S05]  /*da200*/  BSYNC.RELIABLE B2 ;  /* 0x0000000000027941 */ /* 0x000fea0003800100 */
.L_x_1727:
        /* <DEDUP_REMOVED lines=12> */
.L_x_1729:
[----:B------:R-:W-:Y:S05]  /*da2d0*/  BSYNC.RECONVERGENT B1 ;  /* 0x0000000000017941 */ /* 0x000fea0003800200 */
.L_x_1726:
        /* <DEDUP_REMOVED lines=15> */
[----:B------:R-:W-:-:S03]  /*da3d0*/  IADD3.X R133, P1, PT, RZ, R133, RZ, P0, !PT ;  /* 0x00000085ff857210 */ /* 0x000fc6000073e4ff */
[----:B------:R-:W-:-:S04]  /*da3e0*/  IMAD.WIDE.U32 R124, R196, R86, RZ ;  /* 0x00000056c47c7225 */ /* 0x000fc800078e00ff */
[----:B------:R-:W-:Y:S01]  /*da3f0*/  IMAD.WIDE.U32 R122, P4, R198, R87, R122 ;  /* 0x00000057c67a7225 */ /* 0x000fe2000788007a */
[----:B------:R-:W-:-:S03]  /*da400*/  IADD3 R125, P3, PT, R125, R120, RZ ;  /* 0x000000787d7d7210 */ /* 0x000fc60007f7e0ff */
[----:B------:R-:W-:-:S04]  /*da410*/  IMAD.WIDE.U32 R152, R198, R86, RZ ;  /* 0x00000056c6987225 */ /* 0x000fc800078e00ff */
[----:B------:R-:W-:Y:S01]  /*da420*/  IMAD.X R129, RZ, RZ, RZ, P2 ;  /* 0x000000ffff817224 */ /* 0x000fe200010e06ff */
[----:B------:R-:W-:Y:S01]  /*da430*/  IADD3 RZ, P2, PT, RZ, R124, RZ ;  /* 0x0000007cffff7210 */ /* 0x000fe20007f5e0ff */
[----:B------:R-:W-:Y:S02]  /*da440*/  IMAD.MOV.U32 R128, RZ, RZ, R121 ;  /* 0x000000ffff807224 */ /* 0x000fe400078e0079 */
[----:B------:R-:W-:Y:S01]  /*da450*/  IMAD.X R131, RZ, RZ, RZ, P4 ;  /* 0x000000ffff837224 */ /* 0x000fe200020e06ff */
[----:B------:R-:W-:Y:S01]  /*da460*/  IADD3 R132, P4, PT, R153, R122, RZ ;  /* 0x0000007a99847210 */ /* 0x000fe20007f9e0ff */
[----:B------:R-:W-:Y:S01]  /*da470*/  IMAD.MOV.U32 R130, RZ, RZ, R123 ;  /* 0x000000ffff827224 */ /* 0x000fe200078e007b */
[----:B------:R-:W-:Y:S01]  /*da480*/  IADD3 R122, P0, PT, R133, R124, RZ ;  /* 0x0000007c857a7210 */ /* 0x000fe20007f1e0ff */
[----:B------:R-:W-:Y:S01]  /*da490*/  IMAD R123, R119, -0x30003, RZ ;  /* 0xfffcfffd777b7824 */ /* 0x000fe200078e02ff */
[----:B------:R-:W-:Y:S01]  /*da4a0*/  IADD3.X R124, PT, PT, RZ, RZ, R127, P1, P5 ;  /* 0x000000ffff7c7210 */ /* 0x000fe20000fea47f */
[----:B------:R-:W-:Y:S01]  /*da4b0*/  IMAD.WIDE.U32.X R128, R197, R87, R128, P3 ;  /* 0x00000057c5807225 */ /* 0x000fe200018e0480 */
[----:B------:R-:W-:-:S02]  /*da4c0*/  IADD3.X RZ, P1, PT, RZ, R125, RZ, P2, !PT ;  /* 0x0000007dffff7210 */ /* 0x000fc4000173e4ff */
[----:B------:R-:W-:Y:S01]  /*da4d0*/  IADD3 RZ, P2, PT, RZ, R152, RZ ;  /* 0x00000098ffff7210 */ /* 0x000fe20007f5e0ff */
[----:B------:R-:W-:Y:S01]  /*da4e0*/  IMAD.WIDE.U32 R120, R201, R86, RZ ;  /* 0x00000056c9787225 */ /* 0x000fe200078e00ff */
[----:B------:R-:W-:-:S03]  /*da4f0*/  IADD3.X R153, P1, PT, RZ, R128, RZ, P1, !PT ;  /* 0x00000080ff997210 */ /* 0x000fc60000f3e4ff */
[C---:B------:R-:W-:Y:S01]  /*da500*/  IMAD R203, R118.reuse, -0x760c0004, R123 ;  /* 0x89f3fffc76cb7824 */ /* 0x040fe200078e027b */
[----:B------:R-:W-:Y:S01]  /*da510*/  IADD3.X R123, P0, PT, R125, R124, RZ, P0, !PT ;  /* 0x0000007c7d7b7210 */ /* 0x000fe2000071e4ff */
[----:B------:R-:W-:-:S03]  /*da520*/  IMAD.WIDE.U32 R126, R118, -0x30003, RZ ;  /* 0xfffcfffd767e7825 */ /* 0x000fc600078e00ff */
[----:B------:R-:W-:Y:S01]  /*da530*/  IADD3.X R153, P0, PT, RZ, R153, RZ, P0, !PT ;  /* 0x00000099ff997210 */ /* 0x000fe2000071e4ff */
[----:B------:R-:W-:-:S04]  /*da540*/  IMAD.WIDE.U32 R120, P5, R200, R87, R120 ;  /* 0x00000057c8787225 */ /* 0x000fc800078a0078 */
[----:B------:R-:W-:-:S04]  /*da550*/  IMAD.WIDE.U32 R146, R200, R86, RZ ;  /* 0x00000056c8927225 */ /* 0x000fc800078e00ff */
[----:B------:R-:W-:Y:S01]  /*da560*/  IMAD.IADD R203, R127, 0x1, R203 ;  /* 0x000000017fcb7824 */ /* 0x000fe200078e02cb */
[----:B------:R-:W-:Y:S01]  /*da570*/  IADD3.X R127, PT, PT, RZ, RZ, R129, P0, P1 ;  /* 0x000000ffff7f7210 */ /* 0x000fe200007e2481 */
[----:B------:R-:W-:Y:S01]  /*da580*/  IMAD.X R135, RZ, RZ, RZ, P5 ;  /* 0x000000ffff877224 */ /* 0x000fe200028e06ff */
[----:B------:R-:W-:Y:S01]  /*da590*/  IADD3 R152, P5, PT, R153, R152, RZ ;  /* 0x0000009899987210 */ /* 0x000fe20007fbe0ff */
[----:B------:R-:W-:Y:S01]  /*da5a0*/  IMAD.WIDE.U32.X R130, R199, R87, R130, P4 ;  /* 0x00000057c7827225 */ /* 0x000fe200020e0482 */
[----:B------:R-:W-:Y:S02]  /*da5b0*/  IADD3.X RZ, P1, PT, RZ, R132, RZ, P2, !PT ;  /* 0x00000084ffff7210 */ /* 0x000fe4000173e4ff */
[----:B------:R-:W-:Y:S01]  /*da5c0*/  IADD3 R136, P3, PT, R147, R120, RZ ;  /* 0x0000007893887210 */ /* 0x000fe20007f7e0ff */
[----:B------:R-:W-:Y:S01]  /*da5d0*/  IMAD.WIDE.U32 R124, R203, -0x5555, RZ ;  /* 0xffffaaabcb7c7825 */ /* 0x000fe200078e00ff */
[----:B------:R-:W-:Y:S02]  /*da5e0*/  IADD3.X R153, P5, PT, R132, R127, RZ, P5, !PT ;  /* 0x0000007f84997210 */ /* 0x000fe40002fbe4ff */
[----:B------:R-:W-:Y:S01]  /*da5f0*/  IADD3.X R147, P1, PT, RZ, R130, RZ, P1, !PT ;  /* 0x00000082ff937210 */ /* 0x000fe20000f3e4ff */
[----:B------:R-:W-:Y:S01]  /*da600*/  IMAD.MOV.U32 R134, RZ, RZ, R121 ;  /* 0x000000ffff867224 */ /* 0x000fe200078e0079 */
[----:B------:R-:W-:Y:S01]  /*da610*/  IADD3 RZ, P6, PT, RZ, R146, RZ ;  /* 0x00000092ffff7210 */ /* 0x000fe20007fde0ff */
[----:B------:R-:W-:Y:S01]  /*da620*/  IMAD.WIDE.U32 R120, R126, -0x5555, RZ ;  /* 0xffffaaab7e787825 */ /* 0x000fe200078e00ff */
[----:B------:R-:W-:-:S02]  /*da630*/  IADD3.X R147, P5, PT, RZ, R147, RZ, P5, !PT ;  /* 0x00000093ff937210 */ /* 0x000fc40002fbe4ff */
[----:B------:R-:W-:Y:S01]  /*da640*/  IADD3.X RZ, P6, PT, RZ, R136, RZ, P6, !PT ;  /* 0x00000088ffff7210 */ /* 0x000fe200037de4ff */
[----:B------:R-:W-:Y:S01]  /*da650*/  IMAD.WIDE.U32 R124, P0, R126, -0x46010001, R124 ;  /* 0xb9feffff7e7c7825 */ /* 0x000fe2000780007c */
[----:B------:R-:W-:Y:S02]  /*da660*/  IADD3.X R131, PT, PT, RZ, RZ, R131, P5, P1 ;  /* 0x000000ffff837210 */ /* 0x000fe40002fe2483 */
[----:B------:R-:W-:Y:S01]  /*da670*/  IADD3 R146, P1, PT, R147, R146, RZ ;  /* 0x0000009293927210 */ /* 0x000fe20007f3e0ff */
[----:B------:R-:W-:Y:S01]  /*da680*/  IMAD.WIDE.U32 R132, R193, R86, RZ ;  /* 0x00000056c1847225 */ /* 0x000fe200078e00ff */
[----:B------:R-:W-:Y:S02]  /*da690*/  IADD3 RZ, P2, PT, R118, R120, RZ ;  /* 0x0000007876ff7210 */ /* 0x000fe40007f5e0ff */
[----:B------:R-:W-:Y:S01]  /*da6a0*/  IADD3.X R147, P5, PT, R136, R131, RZ, P1, !PT ;  /* 0x0000008388937210 */ /* 0x000fe20000fbe4ff */
[----:B------:R-:W-:Y:S01]  /*da6b0*/  IMAD.WIDE.U32 R128, R126, -0x5555, R118 ;  /* 0xffffaaab7e807825 */ /* 0x000fe200078e0076 */
[----:B------:R-:W-:-:S03]  /*da6c0*/  IADD3 R118, P4, PT, R124, R121, RZ ;  /* 0x000000797c767210 */ /* 0x000fc60007f9e0ff */
[----:B------:R-:W-:Y:S01]  /*da6d0*/  IMAD.WIDE.U32.X R134, R201, R87, R134, P3 ;  /* 0x00000057c9867225 */ /* 0x000fe200018e0486 */
[----:B------:R-:W-:-:S03]  /*da6e0*/  IADD3.X RZ, P2, PT, R119, R118, RZ, P2, !PT ;  /* 0x0000007677ff7210 */ /* 0x000fc6000175e4ff */
[----:B------:R-:W-:Y:S01]  /*da6f0*/  IMAD.X R121, RZ, RZ, RZ, P0 ;  /* 0x000000ffff797224 */ /* 0x000fe200000e06ff */
[----:B------:R-:W-:Y:S01]  /*da700*/  IADD3 RZ, P0, PT, RZ, R128, RZ ;  /* 0x00000080ffff7210 */ /* 0x000fe20007f1e0ff */
[----:B------:R-:W-:Y:S01]  /*da710*/  IMAD.MOV.U32 R120, RZ, RZ, R125 ;  /* 0x000000ffff787224 */ /* 0x000fe200078e007d */
[----:B------:R-:W-:Y:S01]  /*da720*/  IADD3.X R127, P3, PT, RZ, R134, RZ, P6, !PT ;  /* 0x00000086ff7f7210 */ /* 0x000fe2000377e4ff */
[----:B------:R-:W-:-:S04]  /*da730*/  IMAD.WIDE.U32 R138, R192, R86, RZ ;  /* 0x00000056c08a7225 */ /* 0x000fc800078e00ff */
[----:B------:R-:W-:-:S04]  /*da740*/  IMAD.WIDE.U32 R132, P1, R192, R87, R132 ;  /* 0x00000057c0847225 */ /* 0x000fc80007820084 */
[----:B------:R-:W-:Y:S02]  /*da750*/  IMAD.IADD R128, R129, 0x1, R124 ;  /* 0x0000000181807824 */ /* 0x000fe400078e027c */
[----:B------:R-:W-:-:S03]  /*da760*/  IMAD.WIDE.U32 R124, R203, -0x4eac0001, RZ ;  /* 0xb153ffffcb7c7825 */ /* 0x000fc600078e00ff */
[----:B------:R-:W-:Y:S01]  /*da770*/  IADD3.X RZ, P0, PT, RZ, R128, RZ, P0, !PT ;  /* 0x00000080ffff7210 */ /* 0x000fe2000071e4ff */
[----:B------:R-:W-:-:S04]  /*da780*/  IMAD.WIDE.U32.X R120, R203, -0x46010001, R120, P4 ;  /* 0xb9feffffcb787825 */ /* 0x000fc800020e0478 */
[----:B------:R-:W-:Y:S01]  /*da790*/  IMAD.X R129, RZ, RZ, RZ, P1 ;  /* 0x000000ffff817224 */ /* 0x000fe200008e06ff */
[----:B------:R-:W-:Y:S01]  /*da7a0*/  IADD3 R132, P1, PT, R139, R132, RZ ;  /* 0x000000848b847210 */ /* 0x000fe20007f3e0ff */
[----:B------:R-:W-:Y:S01]  /*da7b0*/  IMAD.WIDE.U32 R130, R195, R86, RZ ;  /* 0x00000056c3827225 */ /* 0x000fe200078e00ff */
[----:B------:R-:W-:Y:S02]  /*da7c0*/  IADD3.X R139, P4, PT, RZ, R127, RZ, P5, !PT ;  /* 0x0000007fff8b7210 */ /* 0x000fe40002f9e4ff */
[----:B------:R-:W-:Y:S01]  /*da7d0*/  IADD3.X R127, P2, PT, RZ, R120, RZ, P2, !PT ;  /* 0x00000078ff7f7210 */ /* 0x000fe2000175e4ff */
[C---:B------:R-:W-:Y:S01]  /*da7e0*/  IMAD.WIDE.U32 R118, R126.reuse, -0x4eac0001, RZ ;  /* 0xb153ffff7e767825 */ /* 0x040fe200078e00ff */
[----:B------:R-:W-:Y:S02]  /*da7f0*/  IADD3.X R135, PT, PT, RZ, RZ, R135, P4, P3 ;  /* 0x000000ffff877210 */ /* 0x000fe400027e6487 */
[----:B------:R-:W-:Y:S01]  /*da800*/  IADD3.X R127, P4, PT, RZ, R127, RZ, P0, !PT ;  /* 0x0000007fff7f7210 */ /* 0x000fe2000079e4ff */
[----:B------:R-:W-:Y:S01]  /*da810*/  IMAD.WIDE.U32 R124, P5, R126, 0x1eabfffe, R124 ;  /* 0x1eabfffe7e7c7825 */ /* 0x000fe200078a007c */
[----:B------:R-:W-:-:S03]  /*da820*/  IADD3 RZ, P0, PT, R122, R118, RZ ;  /* 0x000000767aff7210 */ /* 0x000fc60007f1e0ff */
[----:B------:R-:W-:Y:S01]  /*da830*/  IMAD.MOV.U32 R128, RZ, RZ, R133 ;  /* 0x000000ffff807224 */ /* 0x000fe200078e0085 */
[----:B------:R-:W-:Y:S01]  /*da840*/  IADD3 R137, P3, PT, R124, R119, RZ ;  /* 0x000000777c897210 */ /* 0x000fe20007f7e0ff */
[-C--:B------:R-:W-:Y:S01]  /*da850*/  IMAD.WIDE.U32 R118, P6, R194, R87.reuse, R130 ;  /* 0x00000057c2767225 */ /* 0x080fe200078c0082 */
[----:B------:R-:W-:Y:S02]  /*da860*/  IADD3.X R131, PT, PT, RZ, RZ, R121, P4, P2 ;  /* 0x000000ffff837210 */ /* 0x000fe400027e4479 */
[-C--:B------:R-:W-:Y:S01]  /*da870*/  IADD3 RZ, P2, PT, RZ, R138.reuse, RZ ;  /* 0x0000008affff7210 */ /* 0x080fe20007f5e0ff */
[----:B------:R-:W-:Y:S01]  /*da880*/  IMAD.X R159, RZ, RZ, RZ, P6 ;  /* 0x000000ffff9f7224 */ /* 0x000fe200030e06ff */
[----:B------:R-:W-:Y:S01]  /*da890*/  IADD3 R138, P4, PT, R139, R138, RZ ;  /* 0x0000008a8b8a7210 */ /* 0x000fe20007f9e0ff */
[----:B------:R-:W-:Y:S01]  /*da8a0*/  IMAD.WIDE.U32.X R128, R193, R87, R128, P1 ;  /* 0x00000057c1807225 */ /* 0x000fe200008e0480 */
[----:B------:R-:W-:Y:S02]  /*da8b0*/  IADD3.X RZ, P6, PT, RZ, R132, RZ, P2, !PT ;  /* 0x00000084ffff7210 */ /* 0x000fe400017de4ff */
[----:B------:R-:W-:Y:S01]  /*da8c0*/  IADD3.X R139, P2, PT, R132, R135, RZ, P4, !PT ;  /* 0x00000087848b7210 */ /* 0x000fe2000275e4ff */
[----:B------:R-:W-:Y:S01]  /*da8d0*/  IMAD.WIDE.U32 R120, R194, R86, RZ ;  /* 0x00000056c2787225 */ /* 0x000fe200078e00ff */
[----:B------:R-:W-:-:S02]  /*da8e0*/  IADD3.X R133, P4, PT, RZ, R128, RZ, P6, !PT ;  /* 0x00000080ff857210 */ /* 0x000fc4000379e4ff */
[----:B------:R-:W-:Y:S01]  /*da8f0*/  IADD3.X RZ, P0, PT, R123, R137, RZ, P0, !PT ;  /* 0x000000897bff7210 */ /* 0x000fe2000071e4ff */
[----:B------:R-:W-:Y:S01]  /*da900*/  IMAD.WIDE.U32 R154, R203, -0x94f09dc, RZ ;  /* 0xf6b0f624cb9a7825 */ /* 0x000fe200078e00ff */
[----:B------:R-:W-:Y:S02]  /*da910*/  IADD3 R121, P1, PT, R121, R118, RZ ;  /* 0x0000007679797210 */ /* 0x000fe40007f3e0ff */
[----:B------:R-:W-:Y:S01]  /*da920*/  IADD3.X R133, P2, PT, RZ, R133, RZ, P2, !PT ;  /* 0x00000085ff857210 */ /* 0x000fe2000175e4ff */
[----:B------:R-:W-:Y:S02]  /*da930*/  IMAD.MOV.U32 R158, RZ, RZ, R119 ;  /* 0x000000ffff9e7224 */ /* 0x000fe400078e0077 */
[----:B------:R-:W-:Y:S01]  /*da940*/  IMAD.WIDE.U32 R118, R126, -0x94f09dc, RZ ;  /* 0xf6b0f6247e767825 */ /* 0x000fe200078e00ff */
[----:B------:R-:W-:-:S03]  /*da950*/  IADD3.X R132, PT, PT, RZ, RZ, R129, P2, P4 ;  /* 0x000000ffff847210 */ /* 0x000fc600017e8481 */
[----:B------:R-:W-:Y:S01]  /*da960*/  IMAD.WIDE.U32 R154, P6, R126, 0x6730d2a0, R154 ;  /* 0x6730d2a07e9a7825 */ /* 0x000fe200078c009a */
[----:B------:R-:W-:-:S03]  /*da970*/  IADD3 RZ, P4, PT, R152, R118, RZ ;  /* 0x0000007698ff7210 */ /* 0x000fc60007f9e0ff */
[----:B------:R-:W-:-:S04]  /*da980*/  IMAD.WIDE.U32 R122, R126, -0x4eac0001, R122 ;  /* 0xb153ffff7e7a7825 */ /* 0x000fc800078e007a */
[----:B------:R-:W-:Y:S01]  /*da990*/  IMAD.WIDE.U32 R148, R203, -0xc7aed41, RZ ;  /* 0xf38512bfcb947825 */ /* 0x000fe200078e00ff */
[----:B------:R-:W-:-:S03]  /*da9a0*/  IADD3 R130, P2, PT, R127, R122, RZ ;  /* 0x0000007a7f827210 */ /* 0x000fc60007f5e0ff */
[----:B------:R-:W-:Y:S01]  /*da9b0*/  IMAD.X R157, RZ, RZ, RZ, P5 ;  /* 0x000000ffff9d7224 */ /* 0x000fe200028e06ff */
[----:B------:R-:W-:Y:S01]  /*da9c0*/  IADD3 R129, P5, PT, R154, R119, RZ ;  /* 0x000000779a817210 */ /* 0x000fe20007fbe0ff */
[----:B------:R-:W-:-:S03]  /*da9d0*/  IMAD.WIDE.U32 R140, R203, 0x434bacd7, RZ ;  /* 0x434bacd7cb8c7825 */ /* 0x000fc600078e00ff */
[----:B------:R-:W-:Y:S01]  /*da9e0*/  IADD3.X RZ, P4, PT, R153, R129, RZ, P4, !PT ;  /* 0x0000008199ff7210 */ /* 0x000fe2000279e4ff */
[----:B------:R-:W-:Y:S02]  /*da9f0*/  IMAD.IADD R128, R123, 0x1, R124 ;  /* 0x000000017b807824 */ /* 0x000fe400078e027c */
[----:B------:R-:W-:Y:S02]  /*daa00*/  IMAD.X R151, RZ, RZ, RZ, P6 ;  /* 0x000000ffff977224 */ /* 0x000fe400030e06ff */
[----:B------:R-:W-:Y:S01]  /*daa10*/  IMAD.MOV.U32 R150, RZ, RZ, R155 ;  /* 0x000000ffff967224 */ /* 0x000fe200078e009b */
[----:B------:R-:W-:Y:S01]  /*daa20*/  IADD3.X R131, P2, PT, R128, R131, RZ, P2, !PT ;  /* 0x0000008380837210 */ /* 0x000fe2000175e4ff */
[----:B------:R-:W-:-:S04]  /*daa30*/  IMAD.WIDE.U32 R122, R203, 0x397fe69a, RZ ;  /* 0x397fe69acb7a7825 */ /* 0x000fc800078e00ff */
[----:B------:R-:W-:Y:S02]  /*daa40*/  IMAD.MOV.U32 R156, RZ, RZ, R125 ;  /* 0x000000ffff9c7224 */ /* 0x000fe400078e007d */
[----:B------:R-:W-:-:S04]  /*daa50*/  IMAD.WIDE.U32 R148, P6, R126, 0x64774b84, R148 ;  /* 0x64774b847e947825 */ /* 0x000fc800078c0094 */
[----:B------:R-:W-:-:S04]  /*daa60*/  IMAD.WIDE.U32.X R150, R203, 0x6730d2a0, R150, P5 ;  /* 0x6730d2a0cb967825 */ /* 0x000fc800028e0496 */
[----:B------:R-:W-:Y:S01]  /*daa70*/  IMAD.WIDE.U32.X R158, R195, R87, R158, P1 ;  /* 0x00000057c39e7225 */ /* 0x000fe200008e049e */
[----:B------:R-:W-:-:S03]  /*daa80*/  IADD3 RZ, P1, PT, RZ, R120, RZ ;  /* 0x00000078ffff7210 */ /* 0x000fc60007f3e0ff */
[----:B------:R-:W-:Y:S01]  /*daa90*/  IMAD.WIDE.U32 R140, P5, R126, 0x4b1ba7b6, R140 ;  /* 0x4b1ba7b67e8c7825 */ /* 0x000fe200078a008c */
[----:B------:R-:W-:-:S03]  /*daaa0*/  IADD3.X RZ, P1, PT, RZ, R121, RZ, P1, !PT ;  /* 0x00000079ffff7210 */ /* 0x000fc60000f3e4ff */
[----:B------:R-:W-:Y:S01]  /*daab0*/  IMAD.WIDE.U32 R144, R126, -0xc7aed41, RZ ;  /* 0xf38512bf7e907825 */ /* 0x000fe200078e00ff */
[----:B------:R-:W-:-:S03]  /*daac0*/  IADD3.X R202, P1, PT, RZ, R158, RZ, P1, !PT ;  /* 0x0000009effca7210 */ /* 0x000fc60000f3e4ff */
[----:B------:R-:W-:Y:S01]  /*daad0*/  IMAD.WIDE.U32.X R156, R203, 0x1eabfffe, R156, P3 ;  /* 0x1eabfffecb9c7825 */ /* 0x000fe200018e049c */
[----:B------:R-:W-:-:S03]  /*daae0*/  IADD3 R120, P3, PT, R133, R120, RZ ;  /* 0x0000007885787210 */ /* 0x000fc60007f7e0ff */
[----:B------:R-:W-:Y:S01]  /*daaf0*/  IMAD.X R143, RZ, RZ, RZ, P6 ;  /* 0x000000ffff8f7224 */ /* 0x000fe200030e06ff */
[----:B------:R-:W-:Y:S01]  /*dab00*/  IADD3.X R121, P3, PT, R121, R132, RZ, P3, !PT ;  /* 0x0000008479797210 */ /* 0x000fe20001f7e4ff */
[----:B------:R-:W-:-:S03]  /*dab10*/  IMAD.WIDE.U32 R122, P6, R126, 0x1a0111ea, R122 ;  /* 0x1a0111ea7e7a7825 */ /* 0x000fc600078c007a */
[----:B------:R-:W-:Y:S01]  /*dab20*/  IADD3.X R202, P3, PT, RZ, R202, RZ, P3, !PT ;  /* 0x000000caffca7210 */ /* 0x000fe20001f7e4ff */
[----:B------:R-:W-:-:S04]  /*dab30*/  IMAD.WIDE.U32 R134, R126, 0x397fe69a, RZ ;  /* 0x397fe69a7e867825 */ /* 0x000fc800078e00ff */
[----:B------:R-:W-:Y:S01]  /*dab40*/  IMAD.X R125, RZ, RZ, RZ, P5 ;  /* 0x000000ffff7d7224 */ /* 0x000fe200028e06ff */
[----:B------:R-:W-:Y:S01]  /*dab50*/  IADD3 R155, P5, PT, R148, R145, RZ ;  /* 0x00000091949b7210 */ /* 0x000fe20007fbe0ff */
[----:B------:R-:W-:-:S04]  /*dab60*/  IMAD.WIDE.U32 R136, R126, 0x434bacd7, RZ ;  /* 0x434bacd77e887825 */ /* 0x000fc800078e00ff */
[----:B------:R-:W-:Y:S01]  /*dab70*/  IMAD.X R119, RZ, RZ, RZ, P6 ;  /* 0x000000ffff777224 */ /* 0x000fe200030e06ff */
[----:B------:R-:W-:Y:S01]  /*dab80*/  IADD3 R127, P6, PT, R122, R135, RZ ;  /* 0x000000877a7f7210 */ /* 0x000fe20007fde0ff */
[----:B------:R-:W-:Y:S01]  /*dab90*/  IMAD.MOV.U32 R142, RZ, RZ, R149 ;  /* 0x000000ffff8e7224 */ /* 0x000fe200078e0095 */
[----:B------:R-:W-:Y:S01]  /*daba0*/  IADD3.X R135, P4, PT, RZ, R150, RZ, P4, !PT ;  /* 0x00000096ff877210 */ /* 0x000fe2000279e4ff */
[----:B------:R-:W-:-:S04]  /*dabb0*/  IMAD.WIDE.U32 R132, R191, R88, RZ ;  /* 0x00000058bf847225 */ /* 0x000fc800078e00ff */
[----:B------:R-:W-:Y:S01]  /*dabc0*/  IMAD.MOV.U32 R118, RZ, RZ, R123 ;  /* 0x000000ffff767224 */ /* 0x000fe200078e007b */
[----:B------:R-:W-:Y:S01]  /*dabd0*/  IADD3.X R123, P0, PT, RZ, R156, RZ, P0, !PT ;  /* 0x0000009cff7b7210 */ /* 0x000fe2000071e4ff */
[C---:B------:R-:W-:Y:S01]  /*dabe0*/  IMAD.WIDE.U32.X R142, R203.reuse, 0x64774b84, R142, P5 ;  /* 0x64774b84cb8e7825 */ /* 0x040fe200028e048e */
[----:B------:R-:W-:Y:S02]  /*dabf0*/  IADD3 R149, P5, PT, R140, R137, RZ ;  /* 0x000000898c957210 */ /* 0x000fe40007fbe0ff */
[----:B------:R-:W-:Y:S01]  /*dac00*/  IADD3.X R123, P2, PT, RZ, R123, RZ, P2, !PT ;  /* 0x0000007bff7b7210 */ /* 0x000fe2000175e4ff */
[----:B------:R-:W-:Y:S02]  /*dac10*/  IMAD.MOV.U32 R124, RZ, RZ, R141 ;  /* 0x000000ffff7c7224 */ /* 0x000fe400078e008d */
[----:B------:R-:W-:Y:S01]  /*dac20*/  IMAD.WIDE.U32.X R118, R203, 0x1a0111ea, R118, P6 ;  /* 0x1a0111eacb767825 */ /* 0x000fe200030e0476 */
[----:B------:R-:W-:Y:S02]  /*dac30*/  IADD3.X R157, PT, PT, RZ, RZ, R157, P2, P0 ;  /* 0x000000ffff9d7210 */ /* 0x000fe400017e049d */
[----:B------:R-:W-:Y:S01]  /*dac40*/  IADD3 RZ, P0, PT, R138, R136, RZ ;  /* 0x000000888aff7210 */ /* 0x000fe20007f1e0ff */
[----:B------:R-:W-:-:S03]  /*dac50*/  IMAD.WIDE.U32 R128, R190, R88, RZ ;  /* 0x00000058be807225 */ /* 0x000fc600078e00ff */
[----:B------:R-:W-:Y:S01]  /*dac60*/  IADD3.X RZ, P0, PT, R139, R149, RZ, P0, !PT ;  /* 0x000000958bff7210 */ /* 0x000fe2000071e4ff */
[----:B------:R-:W-:-:S04]  /*dac70*/  IMAD.WIDE.U32 R132, P6, R190, R89, R132 ;  /* 0x00000059be847225 */ /* 0x000fc800078c0084 */
[----:B------:R-:W-:Y:S01]  /*dac80*/  IMAD.WIDE.U32.X R124, R203, 0x4b1ba7b6, R124, P5 ;  /* 0x4b1ba7b6cb7c7825 */ /* 0x000fe200028e047c */
[----:B------:R-:W-:Y:S02]  /*dac90*/  IADD3.X R203, PT, PT, RZ, RZ, R159, P3, P1 ;  /* 0x000000ffffcb7210 */ /* 0x000fe40001fe249f */
[----:B------:R-:W-:Y:S01]  /*daca0*/  IADD3 R129, P5, PT, R132, R129, RZ ;  /* 0x0000008184817210 */ /* 0x000fe20007fbe0ff */
[----:B------:R-:W-:Y:S01]  /*dacb0*/  IMAD.WIDE.U32 R152, R126, -0x94f09dc, R152 ;  /* 0xf6b0f6247e987825 */ /* 0x000fe200078e0098 */
[----:B------:R-:W-:Y:S02]  /*dacc0*/  IADD3 RZ, P1, PT, R130, R128, RZ ;  /* 0x0000008082ff7210 */ /* 0x000fe40007f3e0ff */
[----:B------:R-:W-:Y:S01]  /*dacd0*/  IADD3 RZ, P3, PT, R146, R144, RZ ;  /* 0x0000009092ff7210 */ /* 0x000fe20007f7e0ff */
[----:B------:R-:W-:Y:S01]  /*dace0*/  IMAD.MOV.U32 R128, RZ, RZ, R133 ;  /* 0x000000ffff807224 */ /* 0x000fe200078e0085 */
[----:B------:R-:W-:Y:S01]  /*dacf0*/  IADD3.X RZ, P1, PT, R131, R129, RZ, P1, !PT ;  /* 0x0000008183ff7210 */ /* 0x000fe20000f3e4ff */
[----:B------:R-:W-:Y:S01]  /*dad00*/  IMAD.WIDE.U32 R130, R190, R88, R130 ;  /* 0x00000058be827225 */ /* 0x000fe200078e0082 */
[----:B------:R-:W-:-:S02]  /*dad10*/  IADD3 R152, P2, PT, R123, R152, RZ ;  /* 0x000000987b987210 */ /* 0x000fc40007f5e0ff */
[----:B------:R-:W-:Y:S01]  /*dad20*/  IADD3.X RZ, P3, PT, R147, R155, RZ, P3, !PT ;  /* 0x0000009b93ff7210 */ /* 0x000fe20001f7e4ff */
[----:B------:R-:W-:Y:S01]  /*dad30*/  IMAD.X R129, RZ, RZ, RZ, P6 ;  /* 0x000000ffff817224 */ /* 0x000fe200030e06ff */
[----:B------:R-:W-:Y:S01]  /*dad40*/  IADD3 RZ, P6, PT, RZ, R130, RZ ;  /* 0x00000082ffff7210 */ /* 0x000fe20007fde0ff */
[----:B------:R-:W-:Y:S01]  /*dad50*/  IMAD.IADD R131, R131, 0x1, R132 ;  /* 0x0000000183837824 */ /* 0x000fe200078e0284 */
[----:B------:R-:W-:Y:S01]  /*dad60*/  IADD3.X R149, P3, PT, RZ, R142, RZ, P3, !PT ;  /* 0x0000008eff957210 */ /* 0x000fe20001f7e4ff */
[----:B------:R-:W-:-:S03]  /*dad70*/  IMAD.WIDE.U32.X R132, R191, R89, R128, P5 ;  /* 0x00000059bf847225 */ /* 0x000fc600028e0480 */
[----:B------:R-:W-:Y:S01]  /*dad80*/  IADD3.X RZ, P6, PT, RZ, R131, RZ, P6, !PT ;  /* 0x00000083ffff7210 */ /* 0x000fe200037de4ff */
[----:B------:R-:W-:Y:S01]  /*dad90*/  IMAD.IADD R154, R153, 0x1, R154 ;  /* 0x00000001999a7824 */ /* 0x000fe200078e029a */
[----:B------:R-:W-:Y:S01]  /*dada0*/  IADD3.X R123, P1, PT, RZ, R132, RZ, P1, !PT ;  /* 0x00000084ff7b7210 */ /* 0x000fe20000f3e4ff */
[----:B------:R-:W-:-:S03]  /*dadb0*/  IMAD.WIDE.U32 R136, R197, R88, RZ ;  /* 0x00000058c5887225 */ /* 0x000fc600078e00ff */
[----:B------:R-:W-:Y:S01]  /*dadc0*/  IADD3.X R153, P2, PT, R154, R157, RZ, P2, !PT ;  /* 0x0000009d9a997210 */ /* 0x000fe2000175e4ff */
[----:B------:R-:W-:Y:S01]  /*dadd0*/  IMAD.WIDE.U32 R144, R126, -0xc7aed41, R146 ;  /* 0xf38512bf7e907825 */ /* 0x000fe200078e0092 */
[----:B------:R-:W-:Y:S02]  /*dade0*/  IADD3.X R123, P6, PT, RZ, R123, RZ, P6, !PT ;  /* 0x0000007bff7b7210 */ /* 0x000fe400037de4ff */
[----:B------:R-:W-:Y:S01]  /*dadf0*/  IADD3.X R135, P2, PT, RZ, R135, RZ, P2, !PT ;  /* 0x00000087ff877210 */ /* 0x000fe2000175e4ff */
[C---:B------:R-:W-:Y:S01]  /*dae00*/  IMAD.WIDE.U32 R128, R196.reuse, R88, RZ ;  /* 0x00000058c4807225 */ /* 0x040fe200078e00ff */
[----:B------:R-:W-:Y:S02]  /*dae10*/  IADD3.X R141, PT, PT, RZ, RZ, R133, P6, P1 ;  /* 0x000000ffff8d7210 */ /* 0x000fe400037e2485 */
[----:B------:R-:W-:Y:S01]  /*dae20*/  IADD3.X R151, PT, PT, RZ, RZ, R151, P2, P4 ;  /* 0x000000ffff977210 */ /* 0x000fe200017e8497 */
[----:B------:R-:W-:Y:S01]  /*dae30*/  IMAD.WIDE.U32 R136, P5, R196, R89, R136 ;  /* 0x00000059c4887225 */ /* 0x000fe200078a0088 */
[----:B------:R-:W-:-:S02]  /*dae40*/  IADD3 R144, P1, PT, R135, R144, RZ ;  /* 0x0000009087907210 */ /* 0x000fc40007f3e0ff */
[----:B------:R-:W-:Y:S01]  /*dae50*/  IADD3 RZ, P4, PT, R152, R128, RZ ;  /* 0x0000008098ff7210 */ /* 0x000fe20007f9e0ff */
[----:B------:R-:W-:Y:S01]  /*dae60*/  IMAD.IADD R148, R145, 0x1, R148 ;  /* 0x0000000191947824 */ /* 0x000fe200078e0294 */
[----:B------:R-:W-:Y:S01]  /*dae70*/  IADD3 R129, P2, PT, R136, R129, RZ ;  /* 0x0000008188817210 */ /* 0x000fe20007f5e0ff */
[----:B------:R-:W-:-:S03]  /*dae80*/  IMAD.WIDE.U32 R146, R196, R88, R152 ;  /* 0x00000058c4927225 */ /* 0x000fc600078e0098 */
[----:B------:R-:W-:Y:S01]  /*dae90*/  IADD3.X R145, P1, PT, R148, R151, RZ, P1, !PT ;  /* 0x0000009794917210 */ /* 0x000fe20000f3e4ff */
[----:B------:R-:W-:Y:S01]  /*daea0*/  IMAD.MOV.U32 R128, RZ, RZ, R137 ;  /* 0x000000ffff807224 */ /* 0x000fe200078e0089 */
[----:B------:R-:W-:Y:S01]  /*daeb0*/  IADD3.X RZ, P4, PT, R153, R129, RZ, P4, !PT ;  /* 0x0000008199ff7210 */ /* 0x000fe2000279e4ff */
[----:B------:R-:W-:Y:S01]  /*daec0*/  IMAD.X R129, RZ, RZ, RZ, P5 ;  /* 0x000000ffff817224 */ /* 0x000fe200028e06ff */
[----:B------:R-:W-:Y:S01]  /*daed0*/  IADD3.X R149, P5, PT, RZ, R149, RZ, P1, !PT ;  /* 0x00000095ff957210 */ /* 0x000fe20000fbe4ff */
[----:B------:R-:W-:Y:S01]  /*daee0*/  IMAD.WIDE.U32 R132, R199, R88, RZ ;  /* 0x00000058c7847225 */ /* 0x000fe200078e00ff */
[----:B------:R-:W-:Y:S02]  /*daef0*/  IADD3 R146, P6, PT, R123, R146, RZ ;  /* 0x000000927b927210 */ /* 0x000fe40007fde0ff */
[----:B------:R-:W-:Y:S01]  /*daf00*/  IADD3 RZ, P1, PT, R120, R134, RZ ;  /* 0x0000008678ff7210 */ /* 0x000fe20007f3e0ff */
[----:B------:R-:W-:Y:S01]  /*daf10*/  IMAD.IADD R136, R147, 0x1, R136 ;  /* 0x0000000193887824 */ /* 0x000fe200078e0288 */
[----:B------:R-:W-:Y:S01]  /*daf20*/  IADD3.X R143, PT, PT, RZ, RZ, R143, P5, P3 ;  /* 0x000000ffff8f7210 */ /* 0x000fe20002fe648f */
[----:B------:R-:W-:Y:S01]  /*daf30*/  IMAD.WIDE.U32.X R128, R197, R89, R128, P2 ;  /* 0x00000059c5807225 */ /* 0x000fe200010e0480 */
[----:B------:R-:W-:-:S02]  /*daf40*/  IADD3.X RZ, P1, PT, R121, R127, RZ, P1, !PT ;  /* 0x0000007f79ff7210 */ /* 0x000fc40000f3e4ff */
[----:B------:R-:W-:Y:S01]  /*daf50*/  IADD3.X R147, P6, PT, R136, R141, RZ, P6, !PT ;  /* 0x0000008d88937210 */ /* 0x000fe200037de4ff */
[----:B------:R-:W-:Y:S01]  /*daf60*/  IMAD.WIDE.U32 R134, R198, R88, RZ ;  /* 0x00000058c6867225 */ /* 0x000fe200078e00ff */
[----:B------:R-:W-:-:S03]  /*daf70*/  IADD3.X R123, P4, PT, RZ, R128, RZ, P4, !PT ;  /* 0x00000080ff7b7210 */ /* 0x000fc6000279e4ff */
[----:B------:R-:W-:Y:S01]  /*daf80*/  IMAD.WIDE.U32 R132, P3, R198, R89, R132 ;  /* 0x00000059c6847225 */ /* 0x000fe20007860084 */
[----:B------:R-:W-:Y:S02]  /*daf90*/  IADD3 RZ, P2, PT, R144, R134, RZ ;  /* 0x0000008690ff7210 */ /* 0x000fe40007f5e0ff */
[----:B------:R-:W-:Y:S01]  /*dafa0*/  IADD3.X R123, P6, PT, RZ, R123, RZ, P6, !PT ;  /* 0x0000007bff7b7210 */ /* 0x000fe200037de4ff */
[----:B------:R-:W-:Y:S01]  /*dafb0*/  IMAD.WIDE.U32 R138, R126, 0x434bacd7, R138 ;  /* 0x434bacd77e8a7825 */ /* 0x000fe200078e008a */
[----:B------:R-:W-:-:S03]  /*dafc0*/  IADD3 R137, P5, PT, R132, R135, RZ ;  /* 0x0000008784897210 */ /* 0x000fc60007fbe0ff */
[----:B------:R-:W-:Y:S01]  /*dafd0*/  IMAD.IADD R136, R139, 0x1, R140 ;  /* 0x000000018b887824 */ /* 0x000fe200078e028c */
[----:B------:R-:W-:Y:S01]  /*dafe0*/  IADD3.X RZ, P2, PT, R145, R137, RZ, P2, !PT ;  /* 0x0000008991ff7210 */ /* 0x000fe2000175e4ff */
[----:B------:R-:W-:Y:S01]  /*daff0*/  IMAD.WIDE.U32 R140, R198, R88, R144 ;  /* 0x00000058c68c7225 */ /* 0x000fe200078e0090 */
[----:B------:R-:W-:Y:S02]  /*db000*/  IADD3.X R137, PT, PT, RZ, RZ, R129, P6, P4 ;  /* 0x000000ffff897210 */ /* 0x000fe400037e8481 */
[----:B------:R-:W-:Y:S01]  /*db010*/  IADD3.X R157, P6, PT, RZ, R124, RZ, P0, !PT ;  /* 0x0000007cff9d7210 */ /* 0x000fe200007de4ff */
[----:B------:R-:W-:Y:S01]  /*db020*/  IMAD.X R135, RZ, RZ, RZ, P3 ;  /* 0x000000ffff877224 */ /* 0x000fe200018e06ff */
[----:B------:R-:W-:Y:S01]  /*db030*/  IADD3 R140, P4, PT, R123, R140, RZ ;  /* 0x0000008c7b8c7210 */ /* 0x000fe20007f9e0ff */
[----:B------:R-:W-:Y:S01]  /*db040*/  IMAD.MOV.U32 R134, RZ, RZ, R133 ;  /* 0x000000ffff867224 */ /* 0x000fe200078e0085 */
[----:B------:R-:W-:Y:S01]  /*db050*/  IADD3 R128, P3, PT, R149, R138, RZ ;  /* 0x0000008a95807210 */ /* 0x000fe20007f7e0ff */
[----:B------:R-:W-:-:S02]  /*db060*/  IMAD.IADD R132, R141, 0x1, R132 ;  /* 0x000000018d847824 */ /* 0x000fc400078e0284 */
[----:B------:R-:W-:Y:S01]  /*db070*/  IMAD.WIDE.U32.X R134, R199, R89, R134, P5 ;  /* 0x00000059c7867225 */ /* 0x000fe200028e0486 */
[----:B------:R-:W-:Y:S02]  /*db080*/  IADD3.X R129, P3, PT, R136, R143, RZ, P3, !PT ;  /* 0x0000008f88817210 */ /* 0x000fe40001f7e4ff */
[----:B------:R-:W-:Y:S01]  /*db090*/  IADD3.X R141, P4, PT, R132, R137, RZ, P4, !PT ;  /* 0x00000089848d7210 */ /* 0x000fe2000279e4ff */
[----:B------:R-:W-:Y:S01]  /*db0a0*/  IMAD.WIDE.U32 R132, R201, R88, RZ ;  /* 0x00000058c9847225 */ /* 0x000fe200078e00ff */
[----:B------:R-:W-:Y:S02]  /*db0b0*/  IADD3.X R139, P5, PT, RZ, R134, RZ, P2, !PT ;  /* 0x00000086ff8b7210 */ /* 0x000fe400017be4ff */
[----:B------:R-:W-:Y:S01]  /*db0c0*/  IADD3.X R157, P3, PT, RZ, R157, RZ, P3, !PT ;  /* 0x0000009dff9d7210 */ /* 0x000fe20001f7e4ff */
[----:B------:R-:W-:Y:S01]  /*db0d0*/  IMAD.WIDE.U32 R136, R200, R88, RZ ;  /* 0x00000058c8887225 */ /* 0x000fe200078e00ff */
[----:B------:R-:W-:Y:S02]  /*db0e0*/  IADD3.X R139, P4, PT, RZ, R139, RZ, P4, !PT ;  /* 0x0000008bff8b7210 */ /* 0x000fe4000279e4ff */
[----:B------:R-:W-:Y:S01]  /*db0f0*/  IADD3.X R143, PT, PT, RZ, RZ, R125, P3, P6 ;  /* 0x000000ffff8f7210 */ /* 0x000fe20001fec47d */
[----:B------:R-:W-:Y:S01]  /*db100*/  IMAD R123, R131, -0x30003, RZ ;  /* 0xfffcfffd837b7824 */ /* 0x000fe200078e02ff */
[----:B------:R-:W-:Y:S01]  /*db110*/  IADD3 RZ, P2, PT, R128, R136, RZ ;  /* 0x0000008880ff7210 */ /* 0x000fe20007f5e0ff */
[----:B------:R-:W-:-:S04]  /*db120*/  IMAD.WIDE.U32 R132, P0, R200, R89, R132 ;  /* 0x00000059c8847225 */ /* 0x000fc80007800084 */
[----:B------:R-:W-:Y:S01]  /*db130*/  IMAD.WIDE.U32 R126, R126, 0x397fe69a, R120 ;  /* 0x397fe69a7e7e7825 */ /* 0x000fe200078e0078 */
[----:B------:R-:W-:-:S03]  /*db140*/  IADD3 R137, P3, PT, R132, R137, RZ ;  /* 0x0000008984897210 */ /* 0x000fc60007f7e0ff */
[----:B------:R-:W-:Y:S01]  /*db150*/  IMAD.WIDE.U32 R150, R130, -0x30003, RZ ;  /* 0xfffcfffd82967825 */ /* 0x000fe200078e00ff */
[----:B------:R-:W-:-:S03]  /*db160*/  IADD3.X RZ, P2, PT, R129, R137, RZ, P2, !PT ;  /* 0x0000008981ff7210 */ /* 0x000fc6000175e4ff */
[----:B------:R-:W-:Y:S02]  /*db170*/  IMAD R123, R130, -0x760c0004, R123 ;  /* 0x89f3fffc827b7824 */ /* 0x000fe400078e027b */
[----:B------:R-:W-:Y:S01]  /*db180*/  IMAD.IADD R136, R127, 0x1, R122 ;  /* 0x000000017f887824 */ /* 0x000fe200078e027a */
[----:B------:R-:W-:Y:S01]  /*db190*/  IADD3.X R127, PT, PT, RZ, RZ, R135, P4, P5 ;  /* 0x000000ffff7f7210 */ /* 0x000fe200027ea487 */
[----:B------:R-:W-:Y:S01]  /*db1a0*/  IMAD.X R125, RZ, RZ, RZ, P0 ;  /* 0x000000ffff7d7224 */ /* 0x000fe200000e06ff */
[----:B------:R-:W-:Y:S01]  /*db1b0*/  IADD3 R156, P5, PT, R157, R126, RZ ;  /* 0x0000007e9d9c7210 */ /* 0x000fe20007fbe0ff */
[----:B------:R-:W-:-:S03]  /*db1c0*/  IMAD.WIDE.U32 R134, R200, R88, R128 ;  /* 0x00000058c8867225 */ /* 0x000fc600078e0080 */
[----:B------:R-:W-:Y:S01]  /*db1d0*/  IADD3.X R157, P5, PT, R136, R143, RZ, P5, !PT ;  /* 0x0000008f889d7210 */ /* 0x000fe20002fbe4ff */
[----:B------:R-:W-:Y:S02]  /*db1e0*/  IMAD.MOV.U32 R124, RZ, RZ, R133 ;  /* 0x000000ffff7c7224 */ /* 0x000fe400078e0085 */
[----:B------:R-:W-:Y:S01]  /*db1f0*/  IMAD.IADD R207, R151, 0x1, R123 ;  /* 0x0000000197cf7824 */ /* 0x000fe200078e027b */
[----:B------:R-:W-:Y:S01]  /*db200*/  IADD3.X R151, P1, PT, RZ, R118, RZ, P1, !PT ;  /* 0x00000076ff977210 */ /* 0x000fe20000f3e4ff */
[----:B------:R-:W-:Y:S02]  /*db210*/  IMAD.IADD R132, R135, 0x1, R132 ;  /* 0x0000000187847824 */ /* 0x000fe400078e0284 */
[----:B------:R-:W-:Y:S01]  /*db220*/  IMAD.WIDE.U32.X R124, R201, R89, R124, P3 ;  /* 0x00000059c97c7225 */ /* 0x000fe200018e047c */
        /* <DEDUP_REMOVED lines=8> */
[----:B------:R-:W-:Y:S01]  /*db2b0*/  IMAD.WIDE.U32 R120, P6, R150, -0x46010001, R120 ;  /* 0xb9feffff96787825 */ /* 0x000fe200078c0078 */
[----:B------:R-:W-:Y:S02]  /*db2c0*/  IADD3 RZ, P0, PT, R130, R122, RZ ;  /* 0x0000007a82ff7210 */ /* 0x000fe40007f1e0ff */
[----:B------:R-:W-:Y:S01]  /*db2d0*/  IADD3.X R205, PT, PT, RZ, RZ, R125, P5, P2 ;  /* 0x000000ffffcd7210 */ /* 0x000fe20002fe447d */
[----:B------:R-:W-:Y:S01]  /*db2e0*/  IMAD.WIDE.U32 R128, R207, -0x4eac0001, RZ ;  /* 0xb153ffffcf807825 */ /* 0x000fe200078e00ff */
[----:B------:R-:W-:-:S03]  /*db2f0*/  IADD3 R145, P4, PT, R120, R123, RZ ;  /* 0x0000007b78917210 */ /* 0x000fc60007f9e0ff */
[----:B------:R-:W-:Y:S01]  /*db300*/  IMAD.WIDE.U32 R158, R193, R88, RZ ;  /* 0x00000058c19e7225 */ /* 0x000fe200078e00ff */
[----:B------:R-:W-:-:S03]  /*db310*/  IADD3.X RZ, P0, PT, R131, R145, RZ, P0, !PT ;  /* 0x0000009183ff7210 */ /* 0x000fc6000071e4ff */
[----:B------:R-:W-:-:S04]  /*db320*/  IMAD.WIDE.U32 R126, R150, -0x5555, R130 ;  /* 0xffffaaab967e7825 */ /* 0x000fc800078e0082 */
[----:B------:R-:W-:Y:S01]  /*db330*/  IMAD.WIDE.U32 R122, R150, -0x4eac0001, RZ ;  /* 0xb153ffff967a7825 */ /* 0x000fe200078e00ff */
[----:B------:R-:W-:-:S03]  /*db340*/  IADD3 RZ, P1, PT, RZ, R126, RZ ;  /* 0x0000007effff7210 */ /* 0x000fc60007f3e0ff */
[----:B------:R-:W-:Y:S01]  /*db350*/  IMAD.WIDE.U32 R118, P3, R150, 0x1eabfffe, R128 ;  /* 0x1eabfffe96767825 */ /* 0x000fe20007860080 */
[----:B------:R-:W-:-:S03]  /*db360*/  IADD3 RZ, P5, PT, R146, R122, RZ ;  /* 0x0000007a92ff7210 */ /* 0x000fc60007fbe0ff */
[----:B------:R-:W-:-:S04]  /*db370*/  IMAD.WIDE.U32 R142, R207, -0x94f09dc, RZ ;  /* 0xf6b0f624cf8e7825 */ /* 0x000fc800078e00ff */
[----:B------:R-:W-:-:S04]  /*db380*/  IMAD.WIDE.U32 R158, P2, R192, R89, R158 ;  /* 0x00000059c09e7225 */ /* 0x000fc8000784009e */
[----:B------:R-:W-:Y:S01]  /*db390*/  IMAD.X R149, RZ, RZ, RZ, P6 ;  /* 0x000000ffff957224 */ /* 0x000fe200030e06ff */
[----:B------:R-:W-:Y:S01]  /*db3a0*/  IADD3 R123, P6, PT, R118, R123, RZ ;  /* 0x0000007b767b7210 */ /* 0x000fe20007fde0ff */
[----:B------:R-:W-:Y:S02]  /*db3b0*/  IMAD.IADD R126, R127, 0x1, R120 ;  /* 0x000000017f7e7824 */ /* 0x000fe400078e0278 */
[----:B------:R-:W-:Y:S01]  /*db3c0*/  IMAD.X R153, RZ, RZ, RZ, P2 ;  /* 0x000000ffff997224 */ /* 0x000fe200010e06ff */
[----:B------:R-:W-:Y:S01]  /*db3d0*/  IADD3.X RZ, P5, PT, R147, R123, RZ, P5, !PT ;  /* 0x0000007b93ff7210 */ /* 0x000fe20002fbe4ff */
[----:B------:R-:W-:Y:S01]  /*db3e0*/  IMAD.WIDE.U32 R136, R207, -0xc7aed41, RZ ;  /* 0xf38512bfcf887825 */ /* 0x000fe200078e00ff */
[----:B------:R-:W-:-:S03]  /*db3f0*/  IADD3.X RZ, P1, PT, RZ, R126, RZ, P1, !PT ;  /* 0x0000007effff7210 */ /* 0x000fc60000f3e4ff */
[----:B------:R-:W-:-:S04]  /*db400*/  IMAD.WIDE.U32 R128, R207, 0x434bacd7, RZ ;  /* 0x434bacd7cf807825 */ /* 0x000fc800078e00ff */
[----:B------:R-:W-:-:S04]  /*db410*/  IMAD.WIDE.U32 R142, P2, R150, 0x6730d2a0, R142 ;  /* 0x6730d2a0968e7825 */ /* 0x000fc8000784008e */
[----:B------:R-:W-:Y:S02]  /*db420*/  IMAD.X R145, RZ, RZ, RZ, P3 ;  /* 0x000000ffff917224 */ /* 0x000fe400018e06ff */
[----:B------:R-:W-:Y:S02]  /*db430*/  IMAD.MOV.U32 R144, RZ, RZ, R119 ;  /* 0x000000ffff907224 */ /* 0x000fe400078e0077 */
[----:B------:R-:W-:Y:S02]  /*db440*/  IMAD.MOV.U32 R148, RZ, RZ, R121 ;  /* 0x000000ffff947224 */ /* 0x000fe400078e0079 */
[----:B------:R-:W-:-:S04]  /*db450*/  IMAD.WIDE.U32 R120, R150, -0x94f09dc, RZ ;  /* 0xf6b0f62496787825 */ /* 0x000fc800078e00ff */
[----:B------:R-:W-:Y:S01]  /*db460*/  IMAD.X R139, RZ, RZ, RZ, P2 ;  /* 0x000000ffff8b7224 */ /* 0x000fe200010e06ff */
[----:B------:R-:W-:Y:S01]  /*db470*/  IADD3 RZ, P3, PT, R140, R120, RZ ;  /* 0x000000788cff7210 */ /* 0x000fe20007f7e0ff */
[----:B------:R-:W-:-:S04]  /*db480*/  IMAD.WIDE.U32.X R144, R207, 0x1eabfffe, R144, P6 ;  /* 0x1eabfffecf907825 */ /* 0x000fc800030e0490 */
[----:B------:R-:W-:-:S04]  /*db490*/  IMAD.WIDE.U32 R132, R150, -0xc7aed41, RZ ;  /* 0xf38512bf96847825 */ /* 0x000fc800078e00ff */
[----:B------:R-:W-:-:S04]  /*db4a0*/  IMAD.WIDE.U32 R126, R150, 0x434bacd7, RZ ;  /* 0x434bacd7967e7825 */ /* 0x000fc800078e00ff */
[----:B------:R-:W-:-:S04]  /*db4b0*/  IMAD.WIDE.U32 R136, P6, R150, 0x64774b84, R136 ;  /* 0x64774b8496887825 */ /* 0x000fc800078c0088 */
[----:B------:R-:W-:-:S04]  /*db4c0*/  IMAD.WIDE.U32 R128, P2, R150, 0x4b1ba7b6, R128 ;  /* 0x4b1ba7b696807825 */ /* 0x000fc80007840080 */
[----:B------:R-:W-:Y:S01]  /*db4d0*/  IMAD.WIDE.U32.X R148, R207, -0x46010001, R148, P4 ;  /* 0xb9feffffcf947825 */ /* 0x000fe200020e0494 */
[----:B------:R-:W-:-:S03]  /*db4e0*/  IADD3 R121, P4, PT, R142, R121, RZ ;  /* 0x000000798e797210 */ /* 0x000fc60007f9e0ff */
[----:B------:R-:W-:Y:S01]  /*db4f0*/  IMAD.WIDE.U32 R122, R207, 0x397fe69a, RZ ;  /* 0x397fe69acf7a7825 */ /* 0x000fe200078e00ff */
[----:B------:R-:W-:-:S03]  /*db500*/  IADD3.X RZ, P3, PT, R141, R121, RZ, P3, !PT ;  /* 0x000000798dff7210 */ /* 0x000fc60001f7e4ff */
[----:B------:R-:W-:Y:S02]  /*db510*/  IMAD.MOV.U32 R138, RZ, RZ, R143 ;  /* 0x000000ffff8a7224 */ /* 0x000fe400078e008f */
[----:B------:R-:W-:Y:S01]  /*db520*/  IMAD.X R131, RZ, RZ, RZ, P6 ;  /* 0x000000ffff837224 */ /* 0x000fe200030e06ff */
[----:B------:R-:W-:Y:S01]  /*db530*/  IADD3 R211, P6, PT, R136, R133, RZ ;  /* 0x0000008588d37210 */ /* 0x000fe20007fde0ff */
[----:B------:R-:W-:Y:S01]  /*db540*/  IMAD.X R125, RZ, RZ, RZ, P2 ;  /* 0x000000ffff7d7224 */ /* 0x000fe200010e06ff */
[----:B------:R-:W-:Y:S01]  /*db550*/  IADD3 R127, P2, PT, R128, R127, RZ ;  /* 0x0000007f807f7210 */ /* 0x000fe20007f5e0ff */
[----:B------:R-:W-:-:S04]  /*db560*/  IMAD.WIDE.U32 R154, R192, R88, RZ ;  /* 0x00000058c09a7225 */ /* 0x000fc800078e00ff */
[----:B------:R-:W-:Y:S02]  /*db570*/  IMAD.MOV.U32 R130, RZ, RZ, R137 ;  /* 0x000000ffff827224 */ /* 0x000fe400078e0089 */
[----:B------:R-:W-:Y:S02]  /*db580*/  IMAD.MOV.U32 R124, RZ, RZ, R129 ;  /* 0x000000ffff7c7224 */ /* 0x000fe400078e0081 */
[----:B------:R-:W-:-:S04]  /*db590*/  IMAD.WIDE.U32.X R138, R207, 0x6730d2a0, R138, P4 ;  /* 0x6730d2a0cf8a7825 */ /* 0x000fc800020e048a */
[----:B------:R-:W-:-:S04]  /*db5a0*/  IMAD.WIDE.U32 R120, R150, 0x397fe69a, RZ ;  /* 0x397fe69a96787825 */ /* 0x000fc800078e00ff */
[----:B------:R-:W-:-:S04]  /*db5b0*/  IMAD.WIDE.U32 R122, P4, R150, 0x1a0111ea, R122 ;  /* 0x1a0111ea967a7825 */ /* 0x000fc8000788007a */
[----:B------:R-:W-:-:S04]  /*db5c0*/  IMAD.WIDE.U32 R146, R150, -0x4eac0001, R146 ;  /* 0xb153ffff96927825 */ /* 0x000fc800078e0092 */
[----:B------:R-:W-:Y:S01]  /*db5d0*/  IMAD.WIDE.U32.X R130, R207, 0x64774b84, R130, P6 ;  /* 0x64774b84cf827825 */ /* 0x000fe200030e0482 */
[----:B------:R-:W-:-:S03]  /*db5e0*/  IADD3 R129, P6, PT, R158, R155, RZ ;  /* 0x0000009b9e817210 */ /* 0x000fc60007fde0ff */
[----:B------:R-:W-:Y:S01]  /*db5f0*/  IMAD.WIDE.U32.X R124, R207, 0x4b1ba7b6, R124, P2 ;  /* 0x4b1ba7b6cf7c7825 */ /* 0x000fe200010e047c */
[----:B------:R-:W-:-:S03]  /*db600*/  IADD3 RZ, P2, PT, R156, R154, RZ ;  /* 0x0000009a9cff7210 */ /* 0x000fc60007f5e0ff */
[----:B------:R-:W-:Y:S01]  /*db610*/  IMAD.X R119, RZ, RZ, RZ, P4 ;  /* 0x000000ffff777224 */ /* 0x000fe200020e06ff */
[----:B------:R-:W-:Y:S01]  /*db620*/  IADD3 R121, P4, PT, R122, R121, RZ ;  /* 0x000000797a797210 */ /* 0x000fe20007f9e0ff */
[----:B------:R-:W-:Y:S01]  /*db630*/  IMAD.IADD R147, R147, 0x1, R118 ;  /* 0x0000000193937824 */ /* 0x000fe200078e0276 */
[----:B------:R-:W-:Y:S01]  /*db640*/  IADD3.X RZ, P2, PT, R157, R129, RZ, P2, !PT ;  /* 0x000000819dff7210 */ /* 0x000fe2000175e4ff */
[----:B------:R-:W-:Y:S01]  /*db650*/  IMAD.MOV.U32 R118, RZ, RZ, R123 ;  /* 0x000000ffff767224 */ /* 0x000fe200078e007b */
[----:B------:R-:W-:Y:S01]  /*db660*/  IADD3.X R123, P0, PT, RZ, R148, RZ, P0, !PT ;  /* 0x00000094ff7b7210 */ /* 0x000fe2000071e4ff */
[----:B------:R-:W-:Y:S01]  /*db670*/  IMAD.MOV.U32 R152, RZ, RZ, R159 ;  /* 0x000000ffff987224 */ /* 0x000fe200078e009f */
[----:B------:R-:W-:Y:S01]  /*db680*/  IADD3.X R129, P5, PT, RZ, R144, RZ, P5, !PT ;  /* 0x00000090ff817210 */ /* 0x000fe20002fbe4ff */
[----:B------:R-:W-:-:S04]  /*db690*/  IMAD.WIDE.U32 R156, R192, R88, R156 ;  /* 0x00000058c09c7225 */ /* 0x000fc800078e009c */
[----:B------:R-:W-:Y:S01]  /*db6a0*/  IMAD.WIDE.U32.X R118, R207, 0x1a0111ea, R118, P4 ;  /* 0x1a0111eacf767825 */ /* 0x000fe200020e0476 */
[----:B------:R-:W-:-:S03]  /*db6b0*/  IADD3.X R123, P4, PT, RZ, R123, RZ, P1, !PT ;  /* 0x0000007bff7b7210 */ /* 0x000fc60000f9e4ff */
[----:B------:R-:W-:Y:S01]  /*db6c0*/  IMAD.WIDE.U32.X R152, R193, R89, R152, P6 ;  /* 0x00000059c1987225 */ /* 0x000fe200030e0498 */
[----:B------:R-:W-:Y:S02]  /*db6d0*/  IADD3 R156, P6, PT, R209, R156, RZ ;  /* 0x0000009cd19c7210 */ /* 0x000fe40007fde0ff */
[----:B------:R-:W-:Y:S01]  /*db6e0*/  IADD3.X R148, PT, PT, RZ, RZ, R149, P4, P0 ;  /* 0x000000ffff947210 */ /* 0x000fe200027e0495 */
[----:B------:R-:W-:Y:S01]  /*db6f0*/  IMAD.IADD R158, R157, 0x1, R158 ;  /* 0x000000019d9e7824 */ /* 0x000fe200078e029e */
[----:B------:R-:W-:Y:S01]  /*db700*/  IADD3.X R133, P2, PT, RZ, R152, RZ, P2, !PT ;  /* 0x00000098ff857210 */ /* 0x000fe2000175e4ff */
[----:B------:R-:W-:Y:S01]  /*db710*/  IMAD.WIDE.U32 R154, R195, R88, RZ ;  /* 0x00000058c39a7225 */ /* 0x000fe200078e00ff */
[----:B------:R-:W-:Y:S02]  /*db720*/  IADD3 R146, P1, PT, R123, R146, RZ ;  /* 0x000000927b927210 */ /* 0x000fe40007f3e0ff */
[----:B------:R-:W-:Y:S01]  /*db730*/  IADD3.X R157, P4, PT, R158, R205, RZ, P6, !PT ;  /* 0x000000cd9e9d7210 */ /* 0x000fe2000379e4ff */
[----:B------:R-:W-:Y:S01]  /*db740*/  IMAD.WIDE.U32 R140, R150, -0x94f09dc, R140 ;  /* 0xf6b0f624968c7825 */ /* 0x000fe200078e008c */
[----:B------:R-:W-:-:S02]  /*db750*/  IADD3.X R147, P0, PT, R147, R148, RZ, P1, !PT ;  /* 0x0000009493937210 */ /* 0x000fc40000f1e4ff */
[----:B------:R-:W-:Y:S01]  /*db760*/  IADD3.X R133, P4, PT, RZ, R133, RZ, P4, !PT ;  /* 0x00000085ff857210 */ /* 0x000fe2000279e4ff */
[----:B------:R-:W-:Y:S01]  /*db770*/  IMAD.IADD R123, R141, 0x1, R142 ;  /* 0x000000018d7b7824 */ /* 0x000fe200078e028e */
[----:B------:R-:W-:Y:S01]  /*db780*/  IADD3 R148, P1, PT, R151, R202, RZ ;  /* 0x000000ca97947210 */ /* 0x000fe20007f3e0ff */
[----:B------:R-:W-:Y:S01]  /*db790*/  IMAD.WIDE.U32 R154, P6, R194, R89, R154 ;  /* 0x00000059c29a7225 */ /* 0x000fe200078c009a */
[----:B------:R-:W-:Y:S02]  /*db7a0*/  IADD3.X R137, PT, PT, RZ, RZ, R153, P4, P2 ;  /* 0x000000ffff897210 */ /* 0x000fe400027e4499 */
[----:B------:R-:W-:Y:S01]  /*db7b0*/  IADD3.X R149, P1, PT, R204, R203, RZ, P1, !PT ;  /* 0x000000cbcc957210 */ /* 0x000fe20000f3e4ff */
[----:B------:R-:W-:-:S04]  /*db7c0*/  IMAD.WIDE.U32 R142, R194, R88, RZ ;  /* 0x00000058c28e7225 */ /* 0x000fc800078e00ff */
[----:B------:R-:W-:Y:S01]  /*db7d0*/  IMAD.X R141, RZ, RZ, RZ, P6 ;  /* 0x000000ffff8d7224 */ /* 0x000fe200030e06ff */
[----:B------:R-:W-:Y:S01]  /*db7e0*/  IADD3 R151, P4, PT, R154, R143, RZ ;  /* 0x0000008f9a977210 */ /* 0x000fe20007f9e0ff */
[----:B------:R-:W-:Y:S01]  /*db7f0*/  IMAD.WIDE.U32 R152, R194, R88, R148 ;  /* 0x00000058c2987225 */ /* 0x000fe200078e0094 */
[----:B------:R-:W-:Y:S02]  /*db800*/  IADD3.X R143, P6, PT, RZ, R129, RZ, P0, !PT ;  /* 0x00000081ff8f7210 */ /* 0x000fe400007de4ff */
[----:B------:R-:W-:Y:S01]  /*db810*/  IADD3 RZ, P2, PT, R148, R142, RZ ;  /* 0x0000008e94ff7210 */ /* 0x000fe20007f5e0ff */
[----:B------:R-:W-:Y:S01]  /*db820*/  IMAD.IADD R154, R153, 0x1, R154 ;  /* 0x00000001999a7824 */ /* 0x000fe200078e029a */
[----:B------:R-:W-:Y:S01]  /*db830*/  IADD3 R142, P0, PT, R143, R140, RZ ;  /* 0x0000008c8f8e7210 */ /* 0x000fe20007f1e0ff */
[----:B------:R-:W-:Y:S01]  /*db840*/  IMAD.MOV.U32 R140, RZ, RZ, R155 ;  /* 0x000000ffff8c7224 */ /* 0x000fe200078e009b */
[----:B------:R-:W-:Y:S02]  /*db850*/  IADD3.X R144, PT, PT, RZ, RZ, R145, P6, P5 ;  /* 0x000000ffff907210 */ /* 0x000fe400037ea491 */
[----:B------:R-:W-:Y:S01]  /*db860*/  IADD3 R152, P5, PT, R133, R152, RZ ;  /* 0x0000009885987210 */ /* 0x000fe20007fbe0ff */
[----:B------:R-:W-:Y:S01]  /*db870*/  IMAD.WIDE.U32.X R140, R195, R89, R140, P4 ;  /* 0x00000059c38c7225 */ /* 0x000fe200020e048c */
[----:B------:R-:W-:-:S02]  /*db880*/  IADD3.X RZ, P2, PT, R149, R151, RZ, P2, !PT ;  /* 0x0000009795ff7210 */ /* 0x000fc4000175e4ff */
[----:B------:R-:W-:Y:S02]  /*db890*/  IADD3.X R143, P0, PT, R123, R144, RZ, P0, !PT ;  /* 0x000000907b8f7210 */ /* 0x000fe4000071e4ff */
[----:B------:R-:W-:Y:S02]  /*db8a0*/  IADD3.X R129, P3, PT, RZ, R138, RZ, P3, !PT ;  /* 0x0000008aff817210 */ /* 0x000fe40001f7e4ff */
[----:B------:R-:W-:Y:S01]  /*db8b0*/  IADD3 RZ, P4, PT, R134, R132, RZ ;  /* 0x0000008486ff7210 */ /* 0x000fe20007f9e0ff */
[----:B------:R-:W-:Y:S01]  /*db8c0*/  IMAD.WIDE.U32 R132, R150, -0xc7aed41, R134 ;  /* 0xf38512bf96847825 */ /* 0x000fe200078e0086 */
[----:B------:R-:W-:Y:S02]  /*db8d0*/  IADD3.X R153, P5, PT, R154, R137, RZ, P5, !PT ;  /* 0x000000899a997210 */ /* 0x000fe40002fbe4ff */
[----:B------:R-:W-:Y:S01]  /*db8e0*/  IADD3.X R140, P2, PT, RZ, R140, RZ, P2, !PT ;  /* 0x0000008cff8c7210 */ /* 0x000fe2000175e4ff */
[----:B------:R-:W-:Y:S01]  /*db8f0*/  IMAD.IADD R123, R133, 0x1, R136 ;  /* 0x00000001857b7824 */ /* 0x000fe200078e0288 */
[----:B------:R-:W-:Y:S01]  /*db900*/  IADD3.X R129, P0, PT, RZ, R129, RZ, P0, !PT ;  /* 0x00000081ff817210 */ /* 0x000fe2000071e4ff */
[----:B------:R-:W-:Y:S01]  /*db910*/  IMAD.WIDE.U32 R136, R190, R90, RZ ;  /* 0x0000005abe887225 */ /* 0x000fe200078e00ff */
[----:B------:R-:W-:-:S02]  /*db920*/  IADD3.X R140, P6, PT, RZ, R140, RZ, P5, !PT ;  /* 0x0000008cff8c7210 */ /* 0x000fc40002fde4ff */
[----:B------:R-:W-:Y:S02]  /*db930*/  IADD3 R132, P5, PT, R129, R132, RZ ;  /* 0x0000008481847210 */ /* 0x000fe40007fbe0ff */
[----:B------:R-:W-:Y:S02]  /*db940*/  IADD3.X R138, PT, PT, RZ, RZ, R139, P0, P3 ;  /* 0x000000ffff8a7210 */ /* 0x000fe400007e648b */
[----:B------:R-:W-:Y:S01]  /*db950*/  IADD3.X RZ, P4, PT, R135, R211, RZ, P4, !PT ;  /* 0x000000d387ff7210 */ /* 0x000fe2000279e4ff */
[----:B------:R-:W-:Y:S01]  /*db960*/  IMAD.WIDE.U32 R134, R191, R90, RZ ;  /* 0x0000005abf867225 */ /* 0x000fe200078e00ff */
[----:B------:R-:W-:Y:S02]  /*db970*/  IADD3.X R141, PT, PT, RZ, RZ, R141, P6, P2 ;  /* 0x000000ffff8d7210 */ /* 0x000fe400037e448d */
[----:B------:R-:W-:Y:S01]  /*db980*/  IADD3.X R133, P2, PT, R123, R138, RZ, P5, !PT ;  /* 0x0000008a7b857210 */ /* 0x000fe20002f5e4ff */
[----:B------:R-:W-:Y:S01]  /*db990*/  IMAD.WIDE.U32 R138, R150, 0x434bacd7, R156 ;  /* 0x434bacd7968a7825 */ /* 0x000fe200078e009c */
[----:B------:R-:W-:-:S02]  /*db9a0*/  IADD3.X R123, P0, PT, RZ, R130, RZ, P4, !PT ;  /* 0x00000082ff7b7210 */ /* 0x000fc4000271e4ff */
[----:B------:R-:W-:Y:S01]  /*db9b0*/  IADD3 RZ, P4, PT, R146, R136, RZ ;  /* 0x0000008892ff7210 */ /* 0x000fe20007f9e0ff */
[----:B------:R-:W-:Y:S01]  /*db9c0*/  IMAD.WIDE.U32 R134, P6, R190, R91, R134 ;  /* 0x0000005bbe867225 */ /* 0x000fe200078c0086 */
[----:B------:R-:W-:Y:S02]  /*db9d0*/  IADD3.X R123, P2, PT, RZ, R123, RZ, P2, !PT ;  /* 0x0000007bff7b7210 */ /* 0x000fe4000175e4ff */
[----:B------:R-:W-:Y:S01]  /*db9e0*/  IADD3 RZ, P3, PT, R156, R126, RZ ;  /* 0x0000007e9cff7210 */ /* 0x000fe20007f7e0ff */
[----:B------:R-:W-:Y:S01]  /*db9f0*/  IMAD.IADD R128, R139, 0x1, R128 ;  /* 0x000000018b807824 */ /* 0x000fe200078e0280 */
[----:B------:R-:W-:Y:S01]  /*dba00*/  IADD3.X R131, PT, PT, RZ, RZ, R131, P2, P0 ;  /* 0x000000ffff837210 */ /* 0x000fe200017e0483 */
[----:B------:R-:W-:Y:S01]  /*dba10*/  IMAD.WIDE.U32 R150, R150, 0x397fe69a, R152 ;  /* 0x397fe69a96967825 */ /* 0x000fe200078e0098 */
[----:B------:R-:W-:Y:S02]  /*dba20*/  IADD3 R129, P5, PT, R134, R137, RZ ;  /* 0x0000008986817210 */ /* 0x000fe40007fbe0ff */
[----:B------:R-:W-:-:S02]  /*dba30*/  IADD3 R138, P0, PT, R123, R138, RZ ;  /* 0x0000008a7b8a7210 */ /* 0x000fc40007f1e0ff */
[----:B------:R-:W-:Y:S01]  /*dba40*/  IADD3.X RZ, P4, PT, R147, R129, RZ, P4, !PT ;  /* 0x0000008193ff7210 */ /* 0x000fe2000279e4ff */
[----:B------:R-:W-:Y:S01]  /*dba50*/  IMAD.X R129, RZ, RZ, RZ, P6 ;  /* 0x000000ffff817224 */ /* 0x000fe200030e06ff */
[----:B------:R-:W-:Y:S01]  /*dba60*/  IADD3.X RZ, P3, PT, R157, R127, RZ, P3, !PT ;  /* 0x0000007f9dff7210 */ /* 0x000fe20001f7e4ff */
[----:B------:R-:W-:Y:S01]  /*dba70*/  IMAD.WIDE.U32 R146, R190, R90, R146 ;  /* 0x0000005abe927225 */ /* 0x000fe200078e0092 */
[----:B------:R-:W-:Y:S02]  /*dba80*/  IADD3.X R139, P0, PT, R128, R131, RZ, P0, !PT ;  /* 0x00000083808b7210 */ /* 0x000fe4000071e4ff */
[----:B------:R-:W-:Y:S01]  /*dba90*/  IADD3.X R137, P6, PT, RZ, R124, RZ, P3, !PT ;  /* 0x0000007cff897210 */ /* 0x000fe20001fde4ff */
[----:B------:R-:W-:Y:S01]  /*dbaa0*/  IMAD.MOV.U32 R128, RZ, RZ, R135 ;  /* 0x000000ffff807224 */ /* 0x000fe200078e0087 */
[----:B------:R-:W-:Y:S01]  /*dbab0*/  IADD3 RZ, P2, PT, RZ, R202, RZ ;  /* 0x000000caffff7210 */ /* 0x000fe20007f5e0ff */
[----:B------:R-:W-:Y:S01]  /*dbac0*/  IMAD.WIDE.U32 R126, R197, R90, RZ ;  /* 0x0000005ac57e7225 */ /* 0x000fe200078e00ff */
[----:B------:R-:W-:-:S02]  /*dbad0*/  IADD3.X R137, P0, PT, RZ, R137, RZ, P0, !PT ;  /* 0x00000089ff897210 */ /* 0x000fc4000071e4ff */
[----:B------:R-:W-:Y:S01]  /*dbae0*/  IADD3.X RZ, P2, PT, RZ, R203, RZ, P2, !PT ;  /* 0x000000cbffff7210 */ /* 0x000fe2000175e4ff */
[----:B------:R-:W-:Y:S01]  /*dbaf0*/  IMAD.IADD R147, R147, 0x1, R134 ;  /* 0x0000000193937824 */ /* 0x000fe200078e0286 */
[----:B------:R-:W-:Y:S01]  /*dbb00*/  IADD3.X R144, PT, PT, RZ, RZ, R125, P0, P6 ;  /* 0x000000ffff907210 */ /* 0x000fe200007ec47d */
[----:B------:R-:W-:Y:S01]  /*dbb10*/  IMAD.WIDE.U32.X R128, R191, R91, R128, P5 ;  /* 0x0000005bbf807225 */ /* 0x000fe200028e0480 */
[----:B------:R-:W-:Y:S02]  /*dbb20*/  IADD3 RZ, P5, PT, RZ, R146, RZ ;  /* 0x00000092ffff7210 */ /* 0x000fe40007fbe0ff */
[----:B------:R-:W-:Y:S01]  /*dbb30*/  IADD3.X R155, P1, PT, RZ, RZ, RZ, P1, !PT ;  /* 0x000000ffff9b7210 */ /* 0x000fe20000f3e4ff */
[C---:B------:R-:W-:Y:S01]  /*dbb40*/  IMAD.WIDE.U32 R130, R196.reuse, R90, RZ ;  /* 0x0000005ac4827225 */ /* 0x040fe200078e00ff */
[----:B------:R-:W-:Y:S02]  /*dbb50*/  IADD3.X R123, P4, PT, RZ, R128, RZ, P4, !PT ;  /* 0x00000080ff7b7210 */ /* 0x000fe4000279e4ff */
[----:B------:R-:W-:Y:S01]  /*dbb60*/  IADD3.X RZ, P5, PT, RZ, R147, RZ, P5, !PT ;  /* 0x00000093ffff7210 */ /* 0x000fe20002fbe4ff */
[----:B------:R-:W-:Y:S01]  /*dbb70*/  IMAD.WIDE.U32 R126, P3, R196, R91, R126 ;  /* 0x0000005bc47e7225 */ /* 0x000fe2000786007e */
[----:B------:R-:W-:-:S02]  /*dbb80*/  IADD3 RZ, P0, PT, R142, R130, RZ ;  /* 0x000000828eff7210 */ /* 0x000fc40007f1e0ff */
[----:B------:R-:W-:Y:S01]  /*dbb90*/  IADD3.X R123, P5, PT, RZ, R123, RZ, P5, !PT ;  /* 0x0000007bff7b7210 */ /* 0x000fe20002fbe4ff */
[----:B------:R-:W-:Y:S01]  /*dbba0*/  IMAD.WIDE.U32 R124, R199, R90, RZ ;  /* 0x0000005ac77c7225 */ /* 0x000fe200078e00ff */
[----:B------:R-:W-:Y:S02]  /*dbbb0*/  IADD3 R145, P6, PT, R126, R131, RZ ;  /* 0x000000837e917210 */ /* 0x000fe40007fde0ff */
[----:B------:R-:W-:Y:S01]  /*dbbc0*/  IADD3.X R129, PT, PT, RZ, RZ, R129, P5, P4 ;  /* 0x000000ffff817210 */ /* 0x000fe20002fe8481 */
[----:B------:R-:W-:Y:S01]  /*dbbd0*/  IMAD.X R131, RZ, RZ, RZ, P3 ;  /* 0x000000ffff837224 */ /* 0x000fe200018e06ff */
[----:B------:R-:W-:Y:S01]  /*dbbe0*/  IADD3 RZ, P3, PT, R152, R120, RZ ;  /* 0x0000007898ff7210 */ /* 0x000fe20007f7e0ff */
[----:B------:R-:W-:Y:S01]  /*dbbf0*/  IMAD.WIDE.U32 R134, R196, R90, R142 ;  /* 0x0000005ac4867225 */ /* 0x000fe200078e008e */
[----:B------:R-:W-:Y:S02]  /*dbc00*/  IADD3.X RZ, P0, PT, R143, R145, RZ, P0, !PT ;  /* 0x000000918fff7210 */ /* 0x000fe4000071e4ff */
[----:B------:R-:W-:Y:S01]  /*dbc10*/  IADD3.X RZ, P3, PT, R153, R121, RZ, P3, !PT ;  /* 0x0000007999ff7210 */ /* 0x000fe20001f7e4ff */
[----:B------:R-:W-:Y:S01]  /*dbc20*/  IMAD.MOV.U32 R130, RZ, RZ, R127 ;  /* 0x000000ffff827224 */ /* 0x000fe200078e007f */
[----:B------:R-:W-:Y:S01]  /*dbc30*/  IADD3 R134, P4, PT, R123, R134, RZ ;  /* 0x000000867b867210 */ /* 0x000fe20007f9e0ff */
[----:B------:R-:W-:Y:S01]  /*dbc40*/  IMAD.IADD R120, R135, 0x1, R126 ;  /* 0x0000000187787824 */ /* 0x000fe200078e027e */
[----:B------:R-:W-:Y:S01]  /*dbc50*/  IADD3.X R148, P3, PT, RZ, R118, RZ, P3, !PT ;  /* 0x00000076ff947210 */ /* 0x000fe20001f7e4ff */
        /* <DEDUP_REMOVED lines=13> */
[----:B------:R-:W-:Y:S02]  /*dbd30*/  IMAD R129, R147, -0x30003, RZ ;  /* 0xfffcfffd93817824 */ /* 0x000fe400078e02ff */
[----:B------:R-:W-:Y:S01]  /*dbd40*/  IMAD.IADD R125, R127, 0x1, R124 ;  /* 0x000000017f7d7824 */ /* 0x000fe200078e027c */
[----:B------:R-:W-:Y:S01]  /*dbd50*/  IADD3 R124, P4, PT, R123, R126, RZ ;  /* 0x0000007e7b7c7210 */ /* 0x000fe20007f9e0ff */
[----:B------:R-:W-:Y:S01]  /*dbd60*/  IMAD.IADD R127, R151, 0x1, R122 ;  /* 0x00000001977f7824 */ /* 0x000fe200078e027a */
[----:B------:R-:W-:Y:S01]  /*dbd70*/  IADD3 R126, P6, PT, R137, R150, RZ ;  /* 0x00000096897e7210 */ /* 0x000fe20007fde0ff */
[----:B------:R-:W-:Y:S01]  /*dbd80*/  IMAD.WIDE.U32 R122, R146, -0x30003, RZ ;  /* 0xfffcfffd927a7825 */ /* 0x000fe200078e00ff */
[----:B------:R-:W-:-:S02]  /*dbd90*/  IADD3.X R125, P4, PT, R125, R130, RZ, P4, !PT ;  /* 0x000000827d7d7210 */ /* 0x000fc4000279e4ff */
[----:B------:R-:W-:Y:S01]  /*dbda0*/  IADD3.X R127, P6, PT, R127, R144, RZ, P6, !PT ;  /* 0x000000907f7f7210 */ /* 0x000fe200037de4ff */
[----:B------:R-:W-:Y:S02]  /*dbdb0*/  IMAD R129, R146, -0x760c0004, R129 ;  /* 0x89f3fffc92817824 */ /* 0x000fe400078e0281 */
[----:B------:R-:W-:Y:S01]  /*dbdc0*/  IMAD.WIDE.U32.X R136, R199, R91, R120, P5 ;  /* 0x0000005bc7887225 */ /* 0x000fe200028e0478 */
[----:B------:R-:W-:-:S03]  /*dbdd0*/  IADD3.X R148, P6, PT, RZ, R148, RZ, P6, !PT ;  /* 0x00000094ff947210 */ /* 0x000fc600037de4ff */
[----:B------:R-:W-:Y:S01]  /*dbde0*/  IMAD.IADD R123, R123, 0x1, R129 ;  /* 0x000000017b7b7824 */ /* 0x000fe200078e0281 */
[----:B------:R-:W-:Y:S01]  /*dbdf0*/  IADD3.X R143, P0, PT, RZ, R136, RZ, P0, !PT ;  /* 0x00000088ff8f7210 */ /* 0x000fe2000071e4ff */
[-C--:B------:R-:W-:Y:S01]  /*dbe00*/  IMAD.WIDE.U32 R132, R201, R90.reuse, RZ ;  /* 0x0000005ac9847225 */ /* 0x080fe200078e00ff */
[----:B------:R-:W-:Y:S02]  /*dbe10*/  IADD3.X R149, PT, PT, RZ, RZ, R119, P6, P3 ;  /* 0x000000ffff957210 */ /* 0x000fe400037e6477 */
[----:B------:R-:W-:Y:S01]  /*dbe20*/  IADD3.X R143, P4, PT, RZ, R143, RZ, P4, !PT ;  /* 0x0000008fff8f7210 */ /* 0x000fe2000279e4ff */
[----:B------:R-:W-:Y:S01]  /*dbe30*/  IMAD.WIDE.U32 R128, R123, -0x5555, RZ ;  /* 0xffffaaab7b807825 */ /* 0x000fe200078e00ff */
[----:B------:R-:W-:Y:S02]  /*dbe40*/  IADD3.X R136, P2, PT, RZ, RZ, RZ, P2, !PT ;  /* 0x000000ffff887210 */ /* 0x000fe4000175e4ff */
        /* <DEDUP_REMOVED lines=17> */
[----:B------:R-:W-:-:S03]  /*dbf60*/  IMAD.WIDE.U32 R118, R200, R90, R138 ;  /* 0x0000005ac8767225 */ /* 0x000fc600078e008a */
[----:B------:R-:W-:Y:S01]  /*dbf70*/  IADD3.X RZ, P6, PT, RZ, R128, RZ, P6, !PT ;  /* 0x00000080ffff7210 */ /* 0x000fe200037de4ff */
[----:B------:R-:W-:Y:S02]  /*dbf80*/  IMAD.MOV.U32 R130, RZ, RZ, R133 ;  /* 0x000000ffff827224 */ /* 0x000fe400078e0085 */
        /* <DEDUP_REMOVED lines=24> */
[----:B------:R-:W-:Y:S01]  /*dc110*/  IMAD.WIDE.U32 R130, R122, -0x94f09dc, RZ ;  /* 0xf6b0f6247a827825 */ /* 0x000fe200078e00ff */
        /* <DEDUP_REMOVED lines=43> */
[----:B------:R-:W-:Y:S01]  /*dc3d0*/  IADD3 R143, P6, PT, R124, R127, RZ ;  /* 0x0000007f7c8f7210 */ /* 0x000fe20007fde0ff */
[----:B------:R-:W-:Y:S01]  /*dc3e0*/  IMAD.WIDE.U32 R158, R193, R163, RZ ;  /* 0x000000a3c19e7225 */ /* 0x000fe200078e00ff */
[----:B------:R-:W-:Y:S02]  /*dc3f0*/  IADD3.X R149, P3, PT, R149, R138, RZ, P3, !PT ;  /* 0x0000008a95957210 */ /* 0x000fe40001f7e4ff */
[----:B------:R-:W-:Y:S01]  /*dc400*/  IADD3 RZ, P2, PT, R118, R126, RZ ;  /* 0x0000007e76ff7210 */ /* 0x000fe20007f5e0ff */
[C---:B------:R-:W-:Y:S01]  /*dc410*/  IMAD.WIDE.U32 R126, R194.reuse, R90, RZ ;  /* 0x0000005ac27e7225 */ /* 0x040fe200078e00ff */
[----:B------:R-:W-:Y:S02]  /*dc420*/  IADD3.X R136, PT, PT, RZ, RZ, R135, P5, P1 ;  /* 0x000000ffff887210 */ /* 0x000fe40002fe2487 */
[----:B------:R-:W-:Y:S01]  /*dc430*/  IADD3.X RZ, P2, PT, R119, R143, RZ, P2, !PT ;  /* 0x0000008f77ff7210 */ /* 0x000fe2000175e4ff */
[----:B------:R-:W-:Y:S01]  /*dc440*/  IMAD.WIDE.U32 R134, P1, R194, R91, R130 ;  /* 0x0000005bc2867225 */ /* 0x000fe20007820082 */
[----:B------:R-:W-:-:S03]  /*dc450*/  IADD3.X R152, P3, PT, RZ, RZ, RZ, P3, !PT ;  /* 0x000000ffff987210 */ /* 0x000fc60001f7e4ff */
        /* <DEDUP_REMOVED lines=8> */
[----:B------:R-:W-:-:S03]  /*dc4e0*/  IMAD.WIDE.U32 R118, R122, -0xc7aed41, R118 ;  /* 0xf38512bf7a767825 */ /* 0x000fc600078e0076 */
[----:B------:R-:W-:Y:S01]  /*dc4f0*/  IADD3.X R145, P4, PT, R134, R141, RZ, P4, !PT ;  /* 0x0000008d86917210 */ /* 0x000fe2000279e4ff */
[----:B------:R-:W-:Y:S02]  /*dc500*/  IMAD.MOV.U32 R126, RZ, RZ, R125 ;  /* 0x000000ffff7e7224 */ /* 0x000fe400078e007d */
[----:B------:R-:W-:Y:S02]  /*dc510*/  IMAD.MOV.U32 R130, RZ, RZ, R135 ;  /* 0x000000ffff827224 */ /* 0x000fe400078e0087 */
[----:B------:R-:W-:Y:S02]  /*dc520*/  IMAD.IADD R119, R119, 0x1, R124 ;  /* 0x0000000177777824 */ /* 0x000fe400078e027c */
        /* <DEDUP_REMOVED lines=18> */
[----:B------:R-:W-:Y:S02]  /*dc650*/  IADD3.X RZ, P1, PT, R129, R137, RZ, P1, !PT ;  /* 0x0000008981ff7210 */ /* 0x000fe40000f3e4ff */
[----:B------:R-:W-:Y:S01]  /*dc660*/  IADD3 RZ, P2, PT, R132, R134, RZ ;  /* 0x0000008684ff7210 */ /* 0x000fe20007f5e0ff */
        /* <DEDUP_REMOVED lines=13> */
[----:B------:R-:W-:Y:S01]  /*dc740*/  IMAD.WIDE.U32 R128, P5, R122, 0x1a0111ea, R124 ;  /* 0x1a0111ea7a807825 */ /* 0x000fe200078a007c */
[----:B------:R-:W-:Y:S02]  /*dc750*/  IADD3.X RZ, P6, PT, RZ, R127, RZ, P6, !PT ;  /* 0x0000007fffff7210 */ /* 0x000fe400037de4ff */
[----:B------:R-:W-:Y:S01]  /*dc760*/  IADD3.X R151, P2, PT, RZ, R130, RZ, P2, !PT ;  /* 0x00000082ff977210 */ /* 0x000fe2000175e4ff */
[----:B------:R-:W-:-:S04]  /*dc770*/  IMAD.WIDE.U32 R136, R197, R160, RZ ;  /* 0x000000a0c5887225 */ /* 0x000fc800078e00ff */
[----:B------:R-:W-:-:S04]  /*dc780*/  IMAD.WIDE.U32 R140, R122, 0x397fe69a, RZ ;  /* 0x397fe69a7a8c7825 */ /* 0x000fc800078e00ff */
[----:B------:R-:W-:Y:S01]  /*dc790*/  IMAD.X R125, RZ, RZ, RZ, P5 ;  /* 0x000000ffff7d7224 */ /* 0x000fe200028e06ff */
[----:B------:R-:W-:Y:S01]  /*dc7a0*/  IADD3 R143, P4, PT, R128, R141, RZ ;  /* 0x0000008d808f7210 */ /* 0x000fe20007f9e0ff */
[----:B------:R-:W-:Y:S01]  /*dc7b0*/  IMAD.MOV.U32 R124, RZ, RZ, R129 ;  /* 0x000000ffff7c7224 */ /* 0x000fe200078e0081 */
[----:B------:R-:W-:Y:S01]  /*dc7c0*/  IADD3.X R129, P6, PT, RZ, R138, RZ, P6, !PT ;  /* 0x0000008aff817210 */ /* 0x000fe200037de4ff */
[C---:B------:R-:W-:Y:S01]  /*dc7d0*/  IMAD.WIDE.U32 R134, R196.reuse, R160, RZ ;  /* 0x000000a0c4867225 */ /* 0x040fe200078e00ff */
[----:B------:R-:W-:Y:S02]  /*dc7e0*/  IADD3.X R141, P0, PT, RZ, RZ, RZ, P0, !PT ;  /* 0x000000ffff8d7210 */ /* 0x000fe4000071e4ff */
        /* <DEDUP_REMOVED lines=8> */
[----:B------:R-:W-:Y:S01]  /*dc870*/  IMAD.X R141, RZ, RZ, RZ, P0 ;  /* 0x000000ffff8d7224 */ /* 0x000fe200000e06ff */
[----:B------:R-:W-:Y:S01]  /*dc880*/  IADD3 RZ, P0, PT, R144, R140, RZ ;  /* 0x0000008c90ff7210 */ /* 0x000fe20007f1e0ff */
[----:B------:R-:W-:-:S03]  /*dc890*/  IMAD.WIDE.U32 R120, R196, R160, R120 ;  /* 0x000000a0c4787225 */ /* 0x000fc600078e0078 */
        /* <DEDUP_REMOVED lines=8> */
[----:B------:R-:W-:Y:S01]  /*dc920*/  IMAD.WIDE.U32 R134, P5, R198, R161, R134 ;  /* 0x000000a1c6867225 */ /* 0x000fe200078a0086 */
[----:B------:R-:W-:-:S03]  /*dc930*/  IADD3 RZ, P3, PT, R118, R136, RZ ;  /* 0x0000008876ff7210 */ /* 0x000fc60007f7e0ff */
[----:B------:R-:W-:Y:S01]  /*dc940*/  IMAD.WIDE.U32.X R138, R197, R161, R138, P6 ;  /* 0x000000a1c58a7225 */ /* 0x000fe200030e048a */
[----:B------:R-:W-:-:S03]  /*dc950*/  IADD3 R129, P6, PT, R134, R137, RZ ;  /* 0x0000008986817210 */ /* 0x000fc60007fde0ff */
[----:B------:R-:W-:Y:S01]  /*dc960*/  IMAD.WIDE.U32 R132, R122, 0x434bacd7, R132 ;  /* 0x434bacd77a847825 */ /* 0x000fe200078e0084 */
[----:B------:R-:W-:Y:S02]  /*dc970*/  IADD3.X R123, P1, PT, RZ, R138, RZ, P1, !PT ;  /* 0x0000008aff7b7210 */ /* 0x000fe40000f3e4ff */
[----:B------:R-:W-:Y:S01]  /*dc980*/  IADD3.X RZ, P3, PT, R119, R129, RZ, P3, !PT ;  /* 0x0000008177ff7210 */ /* 0x000fe20001f7e4ff */
        /* <DEDUP_REMOVED lines=17> */
[----:B------:R-:W-:-:S04]  /*dcaa0*/  IMAD.WIDE.U32.X R142, R199, R161, R142, P6 ;  /* 0x000000a1c78e7225 */ /* 0x000fc800030e048e */
[----:B------:R-:W-:Y:S01]  /*dcab0*/  IMAD.IADD R133, R133, 0x1, R123 ;  /* 0x0000000185857824 */ /* 0x000fe200078e027b */
[----:B------:R-:W-:Y:S01]  /*dcac0*/  IADD3.X R149, P3, PT, RZ, R142, RZ, P3, !PT ;  /* 0x0000008eff957210 */ /* 0x000fe20001f7e4ff */
[----:B------:R-:W-:-:S03]  /*dcad0*/  IMAD.WIDE.U32 R140, R201, R160, RZ ;  /* 0x000000a0c98c7225 */ /* 0x000fc600078e00ff */
[----:B------:R-:W-:Y:S01]  /*dcae0*/  IADD3.X R149, P4, PT, RZ, R149, RZ, P4, !PT ;  /* 0x00000095ff957210 */ /* 0x000fe2000279e4ff */
[----:B------:R-:W-:-:S03]  /*dcaf0*/  IMAD.WIDE.U32 R134, R133, -0x5555, RZ ;  /* 0xffffaaab85867825 */ /* 0x000fc600078e00ff */
[----:B------:R-:W-:Y:S01]  /*dcb00*/  IADD3.X R143, PT, PT, RZ, RZ, R143, P4, P3 ;  /* 0x000000ffff8f7210 */ /* 0x000fe200027e648f */
[----:B------:R-:W-:-:S04]  /*dcb10*/  IMAD.WIDE.U32 R144, R122, 0x397fe69a, R144 ;  /* 0x397fe69a7a907825 */ /* 0x000fc800078e0090 */
[----:B------:R-:W-:-:S04]  /*dcb20*/  IMAD.WIDE.U32 R122, R132, -0x5555, RZ ;  /* 0xffffaaab847a7825 */ /* 0x000fc800078e00ff */
[----:B------:R-:W-:-:S04]  /*dcb30*/  IMAD.WIDE.U32 R140, P6, R200, R161, R140 ;  /* 0x000000a1c88c7225 */ /* 0x000fc800078c008c */
[----:B------:R-:W-:-:S04]  /*dcb40*/  IMAD.WIDE.U32 R134, P4, R132, -0x46010001, R134 ;  /* 0xb9feffff84867825 */ /* 0x000fc80007880086 */
[----:B------:R-:W-:-:S04]  /*dcb50*/  IMAD.WIDE.U32 R136, R200, R160, RZ ;  /* 0x000000a0c8887225 */ /* 0x000fc800078e00ff */
[----:B------:R-:W-:Y:S01]  /*dcb60*/  IMAD.IADD R142, R145, 0x1, R128 ;  /* 0x00000001918e7824 */ /* 0x000fe200078e0280 */
[----:B------:R-:W-:Y:S01]  /*dcb70*/  IADD3.X R145, PT, PT, RZ, RZ, R131, P1, P2 ;  /* 0x000000ffff917210 */ /* 0x000fe20000fe4483 */
[----:B------:R-:W-:Y:S01]  /*dcb80*/  IMAD.WIDE.U32 R128, R132, -0x5555, R126 ;  /* 0xffffaaab84807825 */ /* 0x000fe200078e007e */
[----:B------:R-:W-:Y:S02]  /*dcb90*/  IADD3 RZ, P2, PT, R126, R122, RZ ;  /* 0x0000007a7eff7210 */ /* 0x000fe40007f5e0ff */
[----:B------:R-:W-:Y:S01]  /*dcba0*/  IADD3 R137, P1, PT, R140, R137, RZ ;  /* 0x000000898c897210 */ /* 0x000fe20007f3e0ff */
[----:B------:R-:W-:Y:S01]  /*dcbb0*/  IMAD.X R131, RZ, RZ, RZ, P6 ;  /* 0x000000ffff837224 */ /* 0x000fe200030e06ff */
[----:B------:R-:W-:Y:S01]  /*dcbc0*/  IADD3 R126, P6, PT, R134, R123, RZ ;  /* 0x0000007b867e7210 */ /* 0x000fe20007fde0ff */
[----:B------:R-:W-:Y:S01]  /*dcbd0*/  IMAD.X R123, RZ, RZ, RZ, P4 ;  /* 0x000000ffff7b7224 */ /* 0x000fe200020e06ff */
[----:B------:R-:W-:Y:S01]  /*dcbe0*/  IADD3 RZ, P4, PT, RZ, R128, RZ ;  /* 0x00000080ffff7210 */ /* 0x000fe20007f9e0ff */
[----:B------:R-:W-:Y:S01]  /*dcbf0*/  IMAD.MOV.U32 R122, RZ, RZ, R135 ;  /* 0x000000ffff7a7224 */ /* 0x000fe200078e0087 */
[----:B------:R-:W-:Y:S01]  /*dcc00*/  IADD3.X RZ, P2, PT, R127, R126, RZ, P2, !PT ;  /* 0x0000007e7fff7210 */ /* 0x000fe2000175e4ff */
[----:B------:R-:W-:Y:S01]  /*dcc10*/  IMAD.MOV.U32 R130, RZ, RZ, R141 ;  /* 0x000000ffff827224 */ /* 0x000fe200078e008d */
[----:B------:R-:W-:Y:S01]  /*dcc20*/  IADD3 RZ, P3, PT, R138, R136, RZ ;  /* 0x000000888aff7210 */ /* 0x000fe20007f7e0ff */
[----:B------:R-:W-:-:S02]  /*dcc30*/  IMAD.IADD R134, R129, 0x1, R134 ;  /* 0x0000000181867824 */ /* 0x000fc400078e0286 */
[----:B------:R-:W-:Y:S01]  /*dcc40*/  IMAD.WIDE.U32.X R126, R133, -0x46010001, R122, P6 ;  /* 0xb9feffff857e7825 */ /* 0x000fe200030e047a */
[----:B------:R-:W-:Y:S02]  /*dcc50*/  IADD3.X RZ, P3, PT, R139, R137, RZ, P3, !PT ;  /* 0x000000898bff7210 */ /* 0x000fe40001f7e4ff */
[----:B------:R-:W-:Y:S01]  /*dcc60*/  IADD3.X RZ, P4, PT, RZ, R134, RZ, P4, !PT ;  /* 0x00000086ffff7210 */ /* 0x000fe2000279e4ff */
[----:B------:R-:W-:Y:S01]  /*dcc70*/  IMAD.WIDE.U32.X R130, R201, R161, R130, P1 ;  /* 0x000000a1c9827225 */ /* 0x000fe200008e0482 */
[----:B------:R-:W-:Y:S02]  /*dcc80*/  IADD3 R144, P1, PT, R151, R144, RZ ;  /* 0x0000009097907210 */ /* 0x000fe40007f3e0ff */
[----:B------:R-:W-:Y:S01]  /*dcc90*/  IADD3.X R141, P2, PT, RZ, R126, RZ, P2, !PT ;  /* 0x0000007eff8d7210 */ /* 0x000fe2000175e4ff */
        /* <DEDUP_REMOVED lines=8> */
[----:B------:R-:W-:Y:S01]  /*dcd20*/  IMAD.WIDE.U32 R122, R132, -0x4eac0001, RZ ;  /* 0xb153ffff847a7825 */ /* 0x000fe200078e00ff */
[----:B------:R-:W-:Y:S02]  /*dcd30*/  IADD3.X R142, P1, PT, RZ, R142, RZ, P1, !PT ;  /* 0x0000008eff8e7210 */ /* 0x000fe40000f3e4ff */
[----:B------:R-:W-:Y:S01]  /*dcd40*/  IADD3.X R149, P3, PT, RZ, R130, RZ, P3, !PT ;  /* 0x00000082ff957210 */ /* 0x000fe20001f7e4ff */
[----:B------:R-:W-:Y:S01]  /*dcd50*/  IMAD.WIDE.U32 R134, R193, R160, RZ ;  /* 0x000000a0c1867225 */ /* 0x000fe200078e00ff */
[----:B------:R-:W-:Y:S02]  /*dcd60*/  IADD3.X R143, PT, PT, RZ, RZ, R127, P4, P2 ;  /* 0x000000ffff8f7210 */ /* 0x000fe400027e447f */
[----:B------:R-:W-:Y:S01]  /*dcd70*/  IADD3.X R151, PT, PT, RZ, RZ, R125, P1, P0 ;  /* 0x000000ffff977210 */ /* 0x000fe20000fe047d */
[----:B------:R-:W-:Y:S01]  /*dcd80*/  IMAD.WIDE.U32 R126, R133, -0x94f09dc, RZ ;  /* 0xf6b0f624857e7825 */ /* 0x000fe200078e00ff */
[----:B------:R-:W-:-:S02]  /*dcd90*/  IADD3.X R149, P6, PT, RZ, R149, RZ, P6, !PT ;  /* 0x00000095ff957210 */ /* 0x000fc400037de4ff */
[----:B------:R-:W-:Y:S01]  /*dcda0*/  IADD3 RZ, P0, PT, R120, R122, RZ ;  /* 0x0000007a78ff7210 */ /* 0x000fe20007f1e0ff */
[----:B------:R-:W-:Y:S01]  /*dcdb0*/  IMAD.WIDE.U32 R136, P1, R132, 0x1eabfffe, R136 ;  /* 0x1eabfffe84887825 */ /* 0x000fe20007820088 */
[----:B------:R-:W-:-:S03]  /*dcdc0*/  IADD3.X R140, PT, PT, RZ, RZ, R131, P6, P3 ;  /* 0x000000ffff8c7210 */ /* 0x000fc600037e6483 */
[----:B------:R-:W-:Y:S01]  /*dcdd0*/  IMAD.WIDE.U32 R124, R132, -0x94f09dc, RZ ;  /* 0xf6b0f624847c7825 */ /* 0x000fe200078e00ff */
[----:B------:R-:W-:-:S03]  /*dcde0*/  IADD3 R153, P2, PT, R136, R123, RZ ;  /* 0x0000007b88997210 */ /* 0x000fc60007f5e0ff */
[----:B------:R-:W-:Y:S01]  /*dcdf0*/  IMAD.WIDE.U32 R126, P3, R132, 0x6730d2a0, R126 ;  /* 0x6730d2a0847e7825 */ /* 0x000fe2000786007e */
[----:B------:R-:W-:-:S03]  /*dce00*/  IADD3.X RZ, P0, PT, R121, R153, RZ, P0, !PT ;  /* 0x0000009979ff7210 */ /* 0x000fc6000071e4ff */
[----:B------:R-:W-:Y:S01]  /*dce10*/  IMAD.WIDE.U32 R122, R192, R160, RZ ;  /* 0x000000a0c07a7225 */ /* 0x000fe200078e00ff */
[----:B------:R-:W-:-:S03]  /*dce20*/  IADD3 R155, P4, PT, R126, R125, RZ ;  /* 0x0000007d7e9b7210 */ /* 0x000fc60007f9e0ff */
[----:B------:R-:W-:-:S04]  /*dce30*/  IMAD.WIDE.U32 R134, P6, R192, R161, R134 ;  /* 0x000000a1c0867225 */ /* 0x000fc800078c0086 */
[----:B------:R-:W-:-:S04]  /*dce40*/  IMAD.WIDE.U32 R138, R132, -0x4eac0001, R120 ;  /* 0xb153ffff848a7825 */ /* 0x000fc800078e0078 */
[----:B------:R-:W-:Y:S01]  /*dce50*/  IMAD.X R131, RZ, RZ, RZ, P1 ;  /* 0x000000ffff837224 */ /* 0x000fe200008e06ff */
[----:B------:R-:W-:Y:S01]  /*dce60*/  IADD3 RZ, P1, PT, R118, R124, RZ ;  /* 0x0000007c76ff7210 */ /* 0x000fe20007f3e0ff */
[----:B------:R-:W-:Y:S02]  /*dce70*/  IMAD.MOV.U32 R130, RZ, RZ, R137 ;  /* 0x000000ffff827224 */ /* 0x000fe400078e0089 */
[----:B------:R-:W-:Y:S01]  /*dce80*/  IMAD.X R125, RZ, RZ, RZ, P6 ;  /* 0x000000ffff7d7224 */ /* 0x000fe200030e06ff */
[----:B------:R-:W-:Y:S01]  /*dce90*/  IADD3 R137, P6, PT, R134, R123, RZ ;  /* 0x0000007b86897210 */ /* 0x000fe20007fde0ff */
[----:B------:R-:W-:Y:S01]  /*dcea0*/  IMAD.IADD R120, R139, 0x1, R136 ;  /* 0x000000018b787824 */ /* 0x000fe200078e0288 */
[----:B------:R-:W-:Y:S01]  /*dceb0*/  IADD3.X RZ, P1, PT, R119, R155, RZ, P1, !PT ;  /* 0x0000009b77ff7210 */ /* 0x000fe20000f3e4ff */
        /* <DEDUP_REMOVED lines=19> */
[----:B------:R-:W-:Y:S01]  /*dcff0*/  IADD3 R120, P6, PT, R142, R147, RZ ;  /* 0x000000938e787210 */ /* 0x000fe20007fde0ff */
        /* <DEDUP_REMOVED lines=8> */
[----:B------:R-:W-:Y:S01]  /*dd080*/  IADD3.X R121, P2, PT, R151, R146, RZ, P6, !PT ;  /* 0x0000009297797210 */ /* 0x000fe2000375e4ff */
[----:B------:R-:W-:Y:S01]  /*dd090*/  IMAD.WIDE.U32 R126, P0, R194, R161, R126 ;  /* 0x000000a1c27e7225 */ /* 0x000fe2000780007e */
[----:B------:R-:W-:-:S03]  /*dd0a0*/  IADD3.X R153, P3, PT, RZ, R153, RZ, P3, !PT ;  /* 0x00000099ff997210 */ /* 0x000fc60001f7e4ff */
[----:B------:R-:W-:Y:S01]  /*dd0b0*/  IMAD.WIDE.U32 R124, R194, R160, RZ ;  /* 0x000000a0c27c7225 */ /* 0x000fe200078e00ff */
[----:B------:R-:W-:-:S03]  /*dd0c0*/  IADD3.X R152, PT, PT, RZ, RZ, R123, P3, P1 ;  /* 0x000000ffff987210 */ /* 0x000fc60001fe247b */
[----:B------:R-:W-:Y:S01]  /*dd0d0*/  IMAD.WIDE.U32 R118, R132, -0xc7aed41, RZ ;  /* 0xf38512bf84767825 */ /* 0x000fe200078e00ff */
[----:B------:R-:W-:Y:S02]  /*dd0e0*/  IADD3 R125, P4, PT, R126, R125, RZ ;  /* 0x0000007d7e7d7210 */ /* 0x000fe40007f9e0ff */
[----:B------:R-:W-:Y:S01]  /*dd0f0*/  IADD3 RZ, P3, PT, R120, R124, RZ ;  /* 0x0000007c78ff7210 */ /* 0x000fe20007f7e0ff */
[----:B------:R-:W-:-:S03]  /*dd100*/  IMAD.WIDE.U32 R148, P6, R132, 0x64774b84, R148 ;  /* 0x64774b8484947825 */ /* 0x000fc600078c0094 */
[----:B------:R-:W-:Y:S01]  /*dd110*/  IADD3.X RZ, P3, PT, R121, R125, RZ, P3, !PT ;  /* 0x0000007d79ff7210 */ /* 0x000fe20001f7e4ff */
[----:B------:R-:W-:Y:S01]  /*dd120*/  IMAD.X R151, RZ, RZ, RZ, P0 ;  /* 0x000000ffff977224 */ /* 0x000fe200000e06ff */
[----:B------:R-:W-:Y:S01]  /*dd130*/  IADD3 RZ, P0, PT, R128, R118, RZ ;  /* 0x0000007680ff7210 */ /* 0x000fe20007f1e0ff */
[----:B------:R-:W-:Y:S01]  /*dd140*/  IMAD.WIDE.U32 R122, R194, R160, R120 ;  /* 0x000000a0c27a7225 */ /* 0x000fe200078e0078 */
[----:B------:R-:W-:-:S03]  /*dd150*/  IADD3 R155, P1, PT, R148, R119, RZ ;  /* 0x00000077949b7210 */ /* 0x000fc60007f3e0ff */
[----:B------:R-:W-:Y:S01]  /*dd160*/  IMAD.MOV.U32 R150, RZ, RZ, R127 ;  /* 0x000000ffff967224 */ /* 0x000fe200078e007f */
[----:B------:R-:W-:Y:S01]  /*dd170*/  IADD3.X RZ, P0, PT, R129, R155, RZ, P0, !PT ;  /* 0x0000009b81ff7210 */ /* 0x000fe2000071e4ff */
[----:B------:R-:W-:-:S04]  /*dd180*/  IMAD.WIDE.U32 R142, R133, 0x434bacd7, RZ ;  /* 0x434bacd7858e7825 */ /* 0x000fc800078e00ff */
[----:B------:R-:W-:Y:S02]  /*dd190*/  IMAD.IADD R118, R123, 0x1, R126 ;  /* 0x000000017b767824 */ /* 0x000fe400078e027e */
[----:B------:R-:W-:Y:S01]  /*dd1a0*/  IMAD.WIDE.U32.X R150, R195, R161, R150, P4 ;  /* 0x000000a1c3967225 */ /* 0x000fe200020e0496 */
[----:B------:R-:W-:-:S03]  /*dd1b0*/  IADD3 R122, P4, PT, R131, R122, RZ ;  /* 0x0000007a837a7210 */ /* 0x000fc60007f9e0ff */
[----:B------:R-:W-:Y:S01]  /*dd1c0*/  IMAD.WIDE.U32 R126, R133, 0x397fe69a, RZ ;  /* 0x397fe69a857e7825 */ /* 0x000fe200078e00ff */
[----:B------:R-:W-:Y:S02]  /*dd1d0*/  IADD3.X R123, P4, PT, R118, R141, RZ, P4, !PT ;  /* 0x0000008d767b7210 */ /* 0x000fe4000279e4ff */
[----:B------:R-:W-:Y:S01]  /*dd1e0*/  IADD3.X R206, P3, PT, RZ, R150, RZ, P3, !PT ;  /* 0x00000096ffce7210 */ /* 0x000fe20001f7e4ff */
[----:B------:R-:W-:Y:S01]  /*dd1f0*/  IMAD.X R137, RZ, RZ, RZ, P6 ;  /* 0x000000ffff897224 */ /* 0x000fe200030e06ff */
[----:B------:R-:W-:Y:S01]  /*dd200*/  IADD3.X R150, P5, PT, RZ, RZ, RZ, P5, !PT ;  /* 0x000000ffff967210 */ /* 0x000fe20002fbe4ff */
[----:B------:R-:W-:Y:S01]  /*dd210*/  IMAD.MOV.U32 R136, RZ, RZ, R149 ;  /* 0x000000ffff887224 */ /* 0x000fe200078e0095 */
[----:B------:R-:W-:Y:S01]  /*dd220*/  IADD3.X R206, P4, PT, RZ, R206, RZ, P4, !PT ;  /* 0x000000ceffce7210 */ /* 0x000fe2000279e4ff */
[----:B------:R-:W-:-:S03]  /*dd230*/  IMAD.WIDE.U32 R142, P6, R132, 0x4b1ba7b6, R142 ;  /* 0x4b1ba7b6848e7825 */ /* 0x000fc600078c008e */
[----:B------:R-:W-:Y:S01]  /*dd240*/  IADD3.X R204, PT, PT, RZ, RZ, R151, P4, P3 ;  /* 0x000000ffffcc7210 */ /* 0x000fe200027e6497 */
[----:B------:R-:W-:Y:S01]  /*dd250*/  IMAD.WIDE.U32 R146, R132, 0x434bacd7, RZ ;  /* 0x434bacd784927825 */ /* 0x000fe200078e00ff */
[----:B------:R-:W-:-:S03]  /*dd260*/  IADD3.X R151, P2, PT, RZ, RZ, RZ, P2, !PT ;  /* 0x000000ffff977210 */ /* 0x000fc6000175e4ff */
[----:B------:R-:W-:-:S04]  /*dd270*/  IMAD.WIDE.U32.X R136, R133, 0x64774b84, R136, P1 ;  /* 0x64774b8485887825 */ /* 0x000fc800008e0488 */
[----:B------:R-:W-:-:S04]  /*dd280*/  IMAD.WIDE.U32 R118, R191, R163, RZ ;  /* 0x000000a3bf767225 */ /* 0x000fc800078e00ff */
[----:B------:R-:W-:-:S04]  /*dd290*/  IMAD.WIDE.U32 R126, P1, R132, 0x1a0111ea, R126 ;  /* 0x1a0111ea847e7825 */ /* 0x000fc8000782007e */
[----:B------:R-:W-:Y:S01]  /*dd2a0*/  IMAD.X R121, RZ, RZ, RZ, P6 ;  /* 0x000000ffff797224 */ /* 0x000fe200030e06ff */
[----:B------:R-:W-:Y:S01]  /*dd2b0*/  IADD3 R157, P6, PT, R142, R147, RZ ;  /* 0x000000938e9d7210 */ /* 0x000fe20007fde0ff */
[----:B------:R-:W-:-:S04]  /*dd2c0*/  IMAD.WIDE.U32 R140, R132, 0x397fe69a, RZ ;  /* 0x397fe69a848c7825 */ /* 0x000fc800078e00ff */
[----:B------:R-:W-:Y:S02]  /*dd2d0*/  IMAD.MOV.U32 R120, RZ, RZ, R143 ;  /* 0x000000ffff787224 */ /* 0x000fe400078e008f */
[----:B------:R-:W-:Y:S02]  /*dd2e0*/  IMAD.X R131, RZ, RZ, RZ, P1 ;  /* 0x000000ffff837224 */ /* 0x000fe400008e06ff */
[----:B------:R-:W-:-:S04]  /*dd2f0*/  IMAD.WIDE.U32 R124, R190, R163, RZ ;  /* 0x000000a3be7c7225 */ /* 0x000fc800078e00ff */
[----:B------:R-:W-:Y:S01]  /*dd300*/  IMAD.WIDE.U32 R118, P1, R190, R165, R118 ;  /* 0x000000a5be767225 */ /* 0x000fe20007820076 */
[----:B------:R-:W-:-:S03]  /*dd310*/  IADD3 RZ, P3, PT, R138, R124, RZ ;  /* 0x0000007c8aff7210 */ /* 0x000fc60007f7e0ff */
[----:B------:R-:W-:Y:S01]  /*dd320*/  IMAD.WIDE.U32.X R120, R133, 0x4b1ba7b6, R120, P6 ;  /* 0x4b1ba7b685787825 */ /* 0x000fe200030e0478 */
[----:B------:R-:W-:Y:S02]  /*dd330*/  IADD3 R143, P6, PT, R126, R141, RZ ;  /* 0x0000008d7e8f7210 */ /* 0x000fe40007fde0ff */
[----:B------:R-:W-:Y:S01]  /*dd340*/  IADD3 R125, P4, PT, R118, R125, RZ ;  /* 0x0000007d767d7210 */ /* 0x000fe20007f9e0ff */
[----:B------:R-:W-:Y:S02]  /*dd350*/  IMAD.MOV.U32 R130, RZ, RZ, R127 ;  /* 0x000000ffff827224 */ /* 0x000fe400078e007f */
[----:B------:R-:W-:Y:S01]  /*dd360*/  IMAD.WIDE.U32 R128, R132, -0xc7aed41, R128 ;  /* 0xf38512bf84807825 */ /* 0x000fe200078e0080 */
[----:B------:R-:W-:-:S03]  /*dd370*/  IADD3.X RZ, P3, PT, R139, R125, RZ, P3, !PT ;  /* 0x0000007d8bff7210 */ /* 0x000fc60001f7e4ff */
[----:B------:R-:W-:Y:S01]  /*dd380*/  IMAD.WIDE.U32.X R130, R133, 0x1a0111ea, R130, P6 ;  /* 0x1a0111ea85827825 */ /* 0x000fe200030e0482 */
[----:B------:R-:W-:-:S03]  /*dd390*/  IADD3 RZ, P6, PT, R134, R146, RZ ;  /* 0x0000009286ff7210 */ /* 0x000fc60007fde0ff */
[----:B------:R-:W-:Y:S02]  /*dd3a0*/  IMAD.IADD R133, R129, 0x1, R148 ;  /* 0x0000000181857824 */ /* 0x000fe400078e0294 */
[----:B------:R-:W-:Y:S01]  /*dd3b0*/  IMAD.X R149, RZ, RZ, RZ, P1 ;  /* 0x000000ffff957224 */ /* 0x000fe200008e06ff */
[----:B------:R-:W-:Y:S01]  /*dd3c0*/  IADD3.X RZ, P1, PT, R135, R157, RZ, P6, !PT ;  /* 0x0000009d87ff7210 */ /* 0x000fe2000373e4ff */
[----:B------:R-:W-:-:S03]  /*dd3d0*/  IMAD.WIDE.U32 R124, R190, R163, R138 ;  /* 0x000000a3be7c7225 */ /* 0x000fc600078e008a */
[----:B------:R-:W-:Y:S01]  /*dd3e0*/  IADD3.X R157, P1, PT, RZ, R120, RZ, P1, !PT ;  /* 0x00000078ff9d7210 */ /* 0x000fe20000f3e4ff */
[----:B------:R-:W-:Y:S02]  /*dd3f0*/  IMAD.MOV.U32 R148, RZ, RZ, R119 ;  /* 0x000000ffff947224 */ /* 0x000fe400078e0077 */
[----:B------:R-:W-:-:S04]  /*dd400*/  IMAD.WIDE.U32 R146, R197, R163, RZ ;  /* 0x000000a3c5927225 */ /* 0x000fc800078e00ff */
[----:B------:R-:W-:Y:S01]  /*dd410*/  IMAD.WIDE.U32.X R148, R191, R165, R148, P4 ;  /* 0x000000a5bf947225 */ /* 0x000fe200020e0494 */
[----:B------:R-:W-:-:S03]  /*dd420*/  IADD3 RZ, P4, PT, RZ, R124, RZ ;  /* 0x0000007cffff7210 */ /* 0x000fc60007f9e0ff */
[----:B------:R-:W-:Y:S01]  /*dd430*/  IMAD.IADD R125, R125, 0x1, R118 ;  /* 0x000000017d7d7824 */ /* 0x000fe200078e0276 */
[----:B------:R-:W-:Y:S01]  /*dd440*/  IADD3.X R127, P3, PT, RZ, R148, RZ, P3, !PT ;  /* 0x00000094ff7f7210 */ /* 0x000fe20001f7e4ff */
[----:B------:R-:W-:Y:S01]  /*dd450*/  IMAD.X R155, RZ, RZ, RZ, P5 ;  /* 0x000000ffff9b7224 */ /* 0x000fe200028e06ff */
[----:B------:R-:W-:Y:S01]  /*dd460*/  IADD3 R151, P5, PT, R151, R150, RZ ;  /* 0x0000009697977210 */ /* 0x000fe20007fbe0ff */
[C---:B------:R-:W-:Y:S01]  /*dd470*/  IMAD.WIDE.U32 R138, P6, R196.reuse, R165, R146 ;  /* 0x000000a5c48a7225 */ /* 0x040fe200078c0092 */
[----:B------:R-:W-:Y:S02]  /*dd480*/  IADD3.X RZ, P4, PT, RZ, R125, RZ, P4, !PT ;  /* 0x0000007dffff7210 */ /* 0x000fe4000279e4ff */
[----:B------:R-:W-:Y:S01]  /*dd490*/  IADD3.X R155, PT, PT, R155, RZ, RZ, P5, P2 ;  /* 0x000000ff9b9b7210 */ /* 0x000fe20002fe44ff */
        /* <DEDUP_REMOVED lines=13> */
[----:B------:R-:W-:Y:S01]  /*dd570*/  IADD3.X R119, P2, PT, R133, R152, RZ, P2, !PT ;  /* 0x0000009885777210 */ /* 0x000fe2000175e4ff */
[----:B------:R-:W-:Y:S01]  /*dd580*/  IMAD.WIDE.U32 R144, R198, R163, RZ ;  /* 0x000000a3c6907225 */ /* 0x000fe200078e00ff */
[----:B------:R-:W-:Y:S02]  /*dd590*/  IADD3.X R147, P3, PT, R138, R149, RZ, P3, !PT ;  /* 0x000000958a937210 */ /* 0x000fe40001f7e4ff */
[----:B------:R-:W-:Y:S01]  /*dd5a0*/  IADD3.X R133, P0, PT, RZ, R136, RZ, P0, !PT ;  /* 0x00000088ff857210 */ /* 0x000fe2000071e4ff */
[----:B------:R-:W-:Y:S01]  /*dd5b0*/  IMAD.WIDE.U32 R138, R199, R163, RZ ;  /* 0x000000a3c78a7225 */ /* 0x000fe200078e00ff */
[----:B------:R-:W-:Y:S02]  /*dd5c0*/  IADD3.X R127, P4, PT, RZ, R128, RZ, P4, !PT ;  /* 0x00000080ff7f7210 */ /* 0x000fe4000279e4ff */
[----:B------:R-:W-:Y:S01]  /*dd5d0*/  IADD3 RZ, P6, PT, R122, R140, RZ ;  /* 0x0000008c7aff7210 */ /* 0x000fe20007fde0ff */
[----:B------:R-:W-:Y:S01]  /*dd5e0*/  IMAD.WIDE.U32 R140, R132, 0x434bacd7, R134 ;  /* 0x434bacd7848c7825 */ /* 0x000fe200078e0086 */
[----:B------:R-:W-:-:S02]  /*dd5f0*/  IADD3.X R133, P2, PT, RZ, R133, RZ, P2, !PT ;  /* 0x00000085ff857210 */ /* 0x000fc4000175e4ff */
[----:B------:R-:W-:Y:S01]  /*dd600*/  IADD3.X R127, P3, PT, RZ, R127, RZ, P3, !PT ;  /* 0x0000007fff7f7210 */ /* 0x000fe20001f7e4ff */
[----:B------:R-:W-:Y:S01]  /*dd610*/  IMAD.WIDE.U32 R134, P5, R198, R165, R138 ;  /* 0x000000a5c6867225 */ /* 0x000fe200078a008a */
[----:B------:R-:W-:Y:S02]  /*dd620*/  IADD3.X R139, PT, PT, RZ, RZ, R137, P2, P0 ;  /* 0x000000ffff8b7210 */ /* 0x000fe400017e0489 */
[----:B------:R-:W-:Y:S01]  /*dd630*/  IADD3.X R137, PT, PT, RZ, RZ, R129, P3, P4 ;  /* 0x000000ffff897210 */ /* 0x000fe20001fe8481 */
[----:B------:R-:W-:Y:S01]  /*dd640*/  IMAD.IADD R142, R141, 0x1, R142 ;  /* 0x000000018d8e7824 */ /* 0x000fe200078e028e */
[----:B------:R-:W-:Y:S01]  /*dd650*/  IADD3 R128, P4, PT, R133, R140, RZ ;  /* 0x0000008c85807210 */ /* 0x000fe20007f9e0ff */
[----:B------:R-:W-:Y:S01]  /*dd660*/  IMAD.WIDE.U32 R132, R132, 0x397fe69a, R122 ;  /* 0x397fe69a84847825 */ /* 0x000fe200078e007a */
[----:B------:R-:W-:Y:S02]  /*dd670*/  IADD3 R141, P2, PT, R134, R145, RZ ;  /* 0x00000091868d7210 */ /* 0x000fe40007f5e0ff */
[----:B------:R-:W-:Y:S01]  /*dd680*/  IADD3 RZ, P0, PT, R118, R144, RZ ;  /* 0x0000009076ff7210 */ /* 0x000fe20007f1e0ff */
[----:B------:R-:W-:Y:S01]  /*dd690*/  IMAD.MOV.U32 R122, RZ, RZ, R135 ;  /* 0x000000ffff7a7224 */ /* 0x000fe200078e0087 */
[----:B------:R-:W-:Y:S01]  /*dd6a0*/  IADD3.X R129, P4, PT, R142, R139, RZ, P4, !PT ;  /* 0x0000008b8e817210 */ /* 0x000fe2000279e4ff */
[----:B------:R-:W-:Y:S01]  /*dd6b0*/  IMAD R135, R125, -0x30003, RZ ;  /* 0xfffcfffd7d877824 */ /* 0x000fe200078e02ff */
[----:B------:R-:W-:Y:S01]  /*dd6c0*/  IADD3.X RZ, P0, PT, R119, R141, RZ, P0, !PT ;  /* 0x0000008d77ff7210 */ /* 0x000fe2000071e4ff */
[----:B------:R-:W-:Y:S01]  /*dd6d0*/  IMAD.WIDE.U32 R140, R198, R163, R118 ;  /* 0x000000a3c68c7225 */ /* 0x000fe200078e0076 */
[----:B------:R-:W-:-:S02]  /*dd6e0*/  IADD3.X RZ, P6, PT, R123, R143, RZ, P6, !PT ;  /* 0x0000008f7bff7210 */ /* 0x000fc400037de4ff */
[----:B------:R-:W-:Y:S01]  /*dd6f0*/  IADD3.X R157, P4, PT, RZ, R157, RZ, P4, !PT ;  /* 0x0000009dff9d7210 */ /* 0x000fe2000279e4ff */
[----:B------:R-:W-:Y:S01]  /*dd700*/  IMAD.X R123, RZ, RZ, RZ, P5 ;  /* 0x000000ffff7b7224 */ /* 0x000fe200028e06ff */
[----:B------:R-:W-:Y:S01]  /*dd710*/  IADD3 R206, P3, PT, R206, R151, RZ ;  /* 0x00000097cece7210 */ /* 0x000fe20007f7e0ff */
[----:B------:R-:W-:Y:S01]  /*dd720*/  IMAD.WIDE.U32 R118, R201, R163, RZ ;  /* 0x000000a3c9767225 */ /* 0x000fe200078e00ff */
[----:B------:R-:W-:Y:S02]  /*dd730*/  IADD3.X R205, P6, PT, RZ, R130, RZ, P6, !PT ;  /* 0x00000082ffcd7210 */ /* 0x000fe400037de4ff */
[----:B------:R-:W-:Y:S01]  /*dd740*/  IADD3.X R204, P3, PT, R204, R155, RZ, P3, !PT ;  /* 0x0000009bcccc7210 */ /* 0x000fe20001f7e4ff */
[----:B------:R-:W-:Y:S01]  /*dd750*/  IMAD.IADD R120, R133, 0x1, R126 ;  /* 0x0000000185787824 */ /* 0x000fe200078e027e */
[----:B------:R-:W-:Y:S01]  /*dd760*/  IADD3.X R133, PT, PT, RZ, RZ, R121, P4, P1 ;  /* 0x000000ffff857210 */ /* 0x000fe200027e2479 */
[----:B------:R-:W-:Y:S01]  /*dd770*/  IMAD.IADD R134, R141, 0x1, R134 ;  /* 0x000000018d867824 */ /* 0x000fe200078e0286 */
[----:B------:R-:W-:Y:S01]  /*dd780*/  IADD3 R156, P4, PT, R157, R132, RZ ;  /* 0x000000849d9c7210 */ /* 0x000fe20007f9e0ff */
[----:B------:R-:W-:Y:S01]  /*dd790*/  IMAD.WIDE.U32.X R122, R199, R165, R122, P2 ;  /* 0x000000a5c77a7225 */ /* 0x000fe200010e047a */
[----:B------:R-:W-:-:S02]  /*dd7a0*/  IADD3 R140, P1, PT, R127, R140, RZ ;  /* 0x0000008c7f8c7210 */ /* 0x000fc40007f3e0ff */
[----:B------:R-:W-:Y:S01]  /*dd7b0*/  IADD3.X R157, P4, PT, R120, R133, RZ, P4, !PT ;  /* 0x00000085789d7210 */ /* 0x000fe2000279e4ff */
[----:B------:R-:W-:Y:S01]  /*dd7c0*/  IMAD.WIDE.U32 R150, R124, -0x30003, RZ ;  /* 0xfffcfffd7c967825 */ /* 0x000fe200078e00ff */
[----:B------:R-:W-:Y:S02]  /*dd7d0*/  IADD3.X R141, P1, PT, R134, R137, RZ, P1, !PT ;  /* 0x00000089868d7210 */ /* 0x000fe40000f3e4ff */
[----:B------:R-:W-:Y:S01]  /*dd7e0*/  IADD3.X R133, P0, PT, RZ, R122, RZ, P0, !PT ;  /* 0x0000007aff857210 */ /* 0x000fe2000071e4ff */
[----:B------:R-:W-:Y:S01]  /*dd7f0*/  IMAD R135, R124, -0x760c0004, R135 ;  /* 0x89f3fffc7c877824 */ /* 0x000fe200078e0287 */
[----:B------:R-:W-:Y:S01]  /*dd800*/  IADD3.X R205, P4, PT, RZ, R205, RZ, P4, !PT ;  /* 0x000000cdffcd7210 */ /* 0x000fe2000279e4ff */
[----:B------:R-:W-:Y:S01]  /*dd810*/  IMAD.WIDE.U32 R118, P5, R200, R165, R118 ;  /* 0x000000a5c8767225 */ /* 0x000fe200078a0076 */
[----:B------:R-:W-:-:S03]  /*dd820*/  IADD3.X R133, P1, PT, RZ, R133, RZ, P1, !PT ;  /* 0x00000085ff857210 */ /* 0x000fc60000f3e4ff */
[----:B------:R-:W-:-:S04]  /*dd830*/  IMAD.WIDE.U32 R126, R200, R163, RZ ;  /* 0x000000a3c87e7225 */ /* 0x000fc800078e00ff */
[----:B------:R-:W-:Y:S01]  /*dd840*/  IMAD.IADD R153, R151, 0x1, R135 ;  /* 0x0000000197997824 */ /* 0x000fe200078e0287 */
[----:B------:R-:W-:Y:S01]  /*dd850*/  IADD3 RZ, P2, PT, R128, R126, RZ ;  /* 0x0000007e80ff7210 */ /* 0x000fe20007f5e0ff */
[----:B------:R-:W-:Y:S01]  /*dd860*/  IMAD.X R121, RZ, RZ, RZ, P5 ;  /* 0x000000ffff797224 */ /* 0x000fe200028e06ff */
[----:B------:R-:W-:Y:S01]  /*dd870*/  IADD3 R139, P5, PT, R118, R127, RZ ;  /* 0x0000007f768b7210 */ /* 0x000fe20007fbe0ff */
[----:B------:R-:W-:Y:S01]  /*dd880*/  IMAD.WIDE.U32 R134, R200, R163, R128 ;  /* 0x000000a3c8867225 */ /* 0x000fe200078e0080 */
[----:B------:R-:W-:Y:S02]  /*dd890*/  IADD3.X R151, PT, PT, RZ, RZ, R131, P4, P6 ;  /* 0x000000ffff977210 */ /* 0x000fe400027ec483 */
[----:B------:R-:W-:Y:S01]  /*dd8a0*/  IADD3.X R131, PT, PT, RZ, RZ, R123, P1, P0 ;  /* 0x000000ffff837210 */ /* 0x000fe20000fe047b */
[----:B------:R-:W-:Y:S01]  /*dd8b0*/  IMAD.MOV.U32 R120, RZ, RZ, R119 ;  /* 0x000000ffff787224 */ /* 0x000fe200078e0077 */
[----:B------:R-:W-:Y:S01]  /*dd8c0*/  IADD3 R134, P4, PT, R133, R134, RZ ;  /* 0x0000008685867210 */ /* 0x000fe20007f9e0ff */
[----:B------:R-:W-:Y:S01]  /*dd8d0*/  IMAD.WIDE.U32 R126, R153, -0x5555, RZ ;  /* 0xffffaaab997e7825 */ /* 0x000fe200078e00ff */
[----:B------:R-:W-:-:S03]  /*dd8e0*/  IADD3.X RZ, P2, PT, R129, R139, RZ, P2, !PT ;  /* 0x0000008b81ff7210 */ /* 0x000fc6000175e4ff */
[----:B------:R-:W-:Y:S02]  /*dd8f0*/  IMAD.IADD R128, R135, 0x1, R118 ;  /* 0x0000000187807824 */ /* 0x000fe400078e0276 */
[----:B------:R-:W-:-:S03]  /*dd900*/  IMAD.WIDE.U32.X R120, R201, R165, R120, P5 ;  /* 0x000000a5c9787225 */ /* 0x000fc600028e0478 */
[----:B------:R-:W-:Y:S01]  /*dd910*/  IADD3.X R135, P5, PT, R128, R131, RZ, P4, !PT ;  /* 0x0000008380877210 */ /* 0x000fe200027be4ff */
[----:B------:R-:W-:Y:S01]  /*dd920*/  IMAD.WIDE.U32 R118, R150, -0x5555, RZ ;  /* 0xffffaaab96767825 */ /* 0x000fe200078e00ff */
[----:B------:R-:W-:-:S03]  /*dd930*/  IADD3.X R207, P2, PT, RZ, R120, RZ, P2, !PT ;  /* 0x00000078ffcf7210 */ /* 0x000fc6000175e4ff */
[----:B------:R-:W-:Y:S01]  /*dd940*/  IMAD.WIDE.U32 R126, P6, R150, -0x46010001, R126 ;  /* 0xb9feffff967e7825 */ /* 0x000fe200078c007e */
[----:B------:R-:W-:-:S03]  /*dd950*/  IADD3 RZ, P0, PT, R124, R118, RZ ;  /* 0x000000767cff7210 */ /* 0x000fc60007f1e0ff */
[----:B------:R-:W-:Y:S01]  /*dd960*/  IMAD.WIDE.U32 R122, R150, -0x5555, R124 ;  /* 0xffffaaab967a7825 */ /* 0x000fe200078e007c */
[----:B------:R-:W-:-:S03]  /*dd970*/  IADD3 R133, P1, PT, R126, R119, RZ ;  /* 0x000000777e857210 */ /* 0x000fc60007f3e0ff */
        /* <DEDUP_REMOVED lines=10> */
[----:B------:R-:W-:-:S04]  /*dda20*/  IMAD.WIDE.U32 R122, R150, -0x4eac0001, RZ ;  /* 0xb153ffff967a7825 */ /* 0x000fc800078e00ff */
[----:B------:R-:W-:Y:S01]  /*dda30*/  IMAD.MOV.U32 R148, RZ, RZ, R127 ;  /* 0x000000ffff947224 */ /* 0x000fe200078e007f */
[----:B------:R-:W-:Y:S01]  /*dda40*/  IADD3 RZ, P2, PT, R146, R122, RZ ;  /* 0x0000007a92ff7210 */ /* 0x000fe20007f5e0ff */
[----:B------:R-:W-:-:S04]  /*dda50*/  IMAD.WIDE.U32 R118, P5, R150, 0x1eabfffe, R118 ;  /* 0x1eabfffe96767825 */ /* 0x000fc800078a0076 */
[----:B------:R-:W-:-:S04]  /*dda60*/  IMAD.WIDE.U32 R120, R150, -0x94f09dc, RZ ;  /* 0xf6b0f62496787825 */ /* 0x000fc800078e00ff */
[----:B------:R-:W-:-:S04]  /*dda70*/  IMAD.WIDE.U32 R142, P6, R150, 0x6730d2a0, R142 ;  /* 0x6730d2a0968e7825 */ /* 0x000fc800078c008e */
[----:B------:R-:W-:Y:S01]  /*dda80*/  IMAD.X R145, RZ, RZ, RZ, P5 ;  /* 0x000000ffff917224 */ /* 0x000fe200028e06ff */
[----:B------:R-:W-:Y:S01]  /*dda90*/  IADD3 R203, P5, PT, R142, R121, RZ ;  /* 0x000000798ecb7210 */ /* 0x000fe20007fbe0ff */
[----:B------:R-:W-:Y:S01]  /*ddaa0*/  IMAD.WIDE.U32.X R148, R153, -0x46010001, R148, P1 ;  /* 0xb9feffff99947825 */ /* 0x000fe200008e0494 */
[----:B------:R-:W-:-:S03]  /*ddab0*/  IADD3 R123, P1, PT, R118, R123, RZ ;  /* 0x0000007b767b7210 */ /* 0x000fc60007f3e0ff */
[----:B------:R-:W-:Y:S01]  /*ddac0*/  IMAD.X R139, RZ, RZ, RZ, P6 ;  /* 0x000000ffff8b7224 */ /* 0x000fe200030e06ff */
[----:B------:R-:W-:Y:S01]  /*ddad0*/  IADD3.X RZ, P2, PT, R147, R123, RZ, P2, !PT ;  /* 0x0000007b93ff7210 */ /* 0x000fe2000175e4ff */
[----:B------:R-:W-:-:S04]  /*ddae0*/  IMAD.WIDE.U32 R136, P6, R150, 0x64774b84, R136 ;  /* 0x64774b8496887825 */ /* 0x000fc800078c0088 */
[----:B------:R-:W-:-:S04]  /*ddaf0*/  IMAD.WIDE.U32 R132, R150, -0xc7aed41, RZ ;  /* 0xf38512bf96847825 */ /* 0x000fc800078e00ff */
[----:B------:R-:W-:-:S04]  /*ddb00*/  IMAD.WIDE.U32 R128, R153, 0x434bacd7, RZ ;  /* 0x434bacd799807825 */ /* 0x000fc800078e00ff */
[----:B------:R-:W-:Y:S02]  /*ddb10*/  IMAD.MOV.U32 R138, RZ, RZ, R143 ;  /* 0x000000ffff8a7224 */ /* 0x000fe400078e008f */
[----:B------:R-:W-:Y:S01]  /*ddb20*/  IMAD.X R131, RZ, RZ, RZ, P6 ;  /* 0x000000ffff837224 */ /* 0x000fe200030e06ff */
[----:B------:R-:W-:Y:S01]  /*ddb30*/  IADD3 R133, P6, PT, R136, R133, RZ ;  /* 0x0000008588857210 */ /* 0x000fe20007fde0ff */
[----:B------:R-:W-:Y:S02]  /*ddb40*/  IMAD.MOV.U32 R144, RZ, RZ, R119 ;  /* 0x000000ffff907224 */ /* 0x000fe400078e0077 */
[----:B------:R-:W-:-:S04]  /*ddb50*/  IMAD.WIDE.U32 R122, R153, 0x397fe69a, RZ ;  /* 0x397fe69a997a7825 */ /* 0x000fc800078e00ff */
[----:B------:R-:W-:-:S04]  /*ddb60*/  IMAD.WIDE.U32.X R138, R153, 0x6730d2a0, R138, P5 ;  /* 0x6730d2a0998a7825 */ /* 0x000fc800028e048a */
        /* <DEDUP_REMOVED lines=9> */
[----:B------:R-:W-:-:S04]  /*ddc00*/  IMAD.WIDE.U32 R122, P6, R150, 0x1a0111ea, R122 ;  /* 0x1a0111ea967a7825 */ /* 0x000fc800078c007a */
[----:B------:R-:W-:-:S04]  /*ddc10*/  IMAD.WIDE.U32 R120, R150, 0x397fe69a, RZ ;  /* 0x397fe69a96787825 */ /* 0x000fc800078e00ff */
[----:B------:R-:W-:-:S04]  /*ddc20*/  IMAD.WIDE.U32 R146, R150, -0x4eac0001, R146 ;  /* 0xb153ffff96927825 */ /* 0x000fc800078e0092 */
[----:B------:R-:W-:Y:S01]  /*ddc30*/  IMAD.MOV.U32 R124, RZ, RZ, R129 ;  /* 0x000000ffff7c7224 */ /* 0x000fe200078e0081 */
[----:B------:R-:W-:Y:S01]  /*ddc40*/  IADD3.X R129, P1, PT, RZ, R138, RZ, P1, !PT ;  /* 0x0000008aff817210 */ /* 0x000fe20000f3e4ff */
        /* <DEDUP_REMOVED lines=23> */
[----:B------:R-:W-:-:S02]  /*dddc0*/  IADD3.X R203, P4, PT, R159, R208, RZ, P4, !PT ;  /* 0x000000d09fcb7210 */ /* 0x000fc4000279e4ff */
[----:B------:R-:W-:Y:S02]  /*dddd0*/  IADD3.X R123, P0, PT, RZ, R152, RZ, P0, !PT ;  /* 0x00000098ff7b7210 */ /* 0x000fe4000071e4ff */
[----:B------:R-:W-:Y:S02]  /*ddde0*/  IADD3.X R147, P5, PT, R137, R148, RZ, P5, !PT ;  /* 0x0000009489937210 */ /* 0x000fe40002fbe4ff */
[----:B------:R-:W-:Y:S02]  /*dddf0*/  IADD3.X R137, P4, PT, RZ, R123, RZ, P4, !PT ;  /* 0x0000007bff897210 */ /* 0x000fe4000279e4ff */
[----:B------:R-:W-:Y:S02]  /*dde00*/  IADD3.X R123, P2, PT, RZ, R144, RZ, P2, !PT ;  /* 0x00000090ff7b7210 */ /* 0x000fe4000175e4ff */
[----:B------:R-:W-:Y:S02]  /*dde10*/  IADD3 RZ, P6, PT, R134, R132, RZ ;  /* 0x0000008486ff7210 */ /* 0x000fe40007fde0ff */
[----:B------:R-:W-:-:S02]  /*dde20*/  IADD3.X R123, P5, PT, RZ, R123, RZ, P5, !PT ;  /* 0x0000007bff7b7210 */ /* 0x000fc40002fbe4ff */
[----:B------:R-:W-:Y:S01]  /*dde30*/  IADD3.X R157, PT, PT, RZ, RZ, R153, P4, P0 ;  /* 0x000000ffff9d7210 */ /* 0x000fe200027e0499 */
[-C--:B------:R-:W-:Y:S01]  /*dde40*/  IMAD.WIDE.U32 R152, R195, R163.reuse, RZ ;  /* 0x000000a3c3987225 */ /* 0x080fe200078e00ff */
[----:B------:R-:W-:Y:S02]  /*dde50*/  IADD3 R132, P4, PT, R123, R140, RZ ;  /* 0x0000008c7b847210 */ /* 0x000fe40007f9e0ff */
[----:B------:R-:W-:Y:S01]  /*dde60*/  IADD3.X R123, PT, PT, RZ, RZ, R145, P5, P2 ;  /* 0x000000ffff7b7210 */ /* 0x000fe20002fe4491 */
[C---:B------:R-:W-:Y:S01]  /*dde70*/  IMAD.WIDE.U32 R144, R194.reuse, R163, RZ ;  /* 0x000000a3c2907225 */ /* 0x040fe200078e00ff */
[----:B------:R-:W-:Y:S02]  /*dde80*/  IADD3 R148, P0, PT, R205, R206, RZ ;  /* 0x000000cecd947210 */ /* 0x000fe40007f1e0ff */
[----:B------:R-:W-:Y:S01]  /*dde90*/  IADD3.X RZ, P6, PT, R135, R133, RZ, P6, !PT ;  /* 0x0000008587ff7210 */ /* 0x000fe200037de4ff */
[----:B------:R-:W-:Y:S01]  /*ddea0*/  IMAD.WIDE.U32 R152, P2, R194, R165, R152 ;  /* 0x000000a5c2987225 */ /* 0x000fe20007840098 */
[----:B------:R-:W-:-:S02]  /*ddeb0*/  IADD3.X R133, P4, PT, R142, R123, RZ, P4, !PT ;  /* 0x0000007b8e857210 */ /* 0x000fc4000279e4ff */
[----:B------:R-:W-:Y:S01]  /*ddec0*/  IADD3.X R149, P0, PT, R151, R204, RZ, P0, !PT ;  /* 0x000000cc97957210 */ /* 0x000fe2000071e4ff */
[----:B------:R-:W-:Y:S01]  /*dded0*/  IMAD.WIDE.U32 R140, R191, R167, RZ ;  /* 0x000000a7bf8c7225 */ /* 0x000fe200078e00ff */
[----:B------:R-:W-:Y:S02]  /*ddee0*/  IADD3.X R129, P4, PT, RZ, R129, RZ, P4, !PT ;  /* 0x00000081ff817210 */ /* 0x000fe4000279e4ff */
[----:B------:R-:W-:Y:S01]  /*ddef0*/  IADD3 R123, P5, PT, R152, R145, RZ ;  /* 0x00000091987b7210 */ /* 0x000fe20007fbe0ff */
[----:B------:R-:W-:Y:S01]  /*ddf00*/  IMAD.X R143, RZ, RZ, RZ, P2 ;  /* 0x000000ffff8f7224 */ /* 0x000fe200010e06ff */
[----:B------:R-:W-:Y:S01]  /*ddf10*/  IADD3 RZ, P2, PT, R148, R144, RZ ;  /* 0x0000009094ff7210 */ /* 0x000fe20007f5e0ff */
[----:B------:R-:W-:Y:S01]  /*ddf20*/  IMAD.WIDE.U32 R154, R194, R163, R148 ;  /* 0x000000a3c29a7225 */ /* 0x000fe200078e0094 */
[----:B------:R-:W-:Y:S02]  /*ddf30*/  IADD3.X R148, PT, PT, RZ, RZ, R139, P4, P1 ;  /* 0x000000ffff947210 */ /* 0x000fe400027e248b */
[----:B------:R-:W-:Y:S01]  /*ddf40*/  IADD3.X RZ, P2, PT, R149, R123, RZ, P2, !PT ;  /* 0x0000007b95ff7210 */ /* 0x000fe2000175e4ff */
[----:B------:R-:W-:Y:S01]  /*ddf50*/  IMAD.WIDE.U32 R140, P4, R190, R169, R140 ;  /* 0x000000a9be8c7225 */ /* 0x000fe2000788008c */
[----:B------:R-:W-:-:S03]  /*ddf60*/  IADD3 R154, P1, PT, R137, R154, RZ ;  /* 0x0000009a899a7210 */ /* 0x000fc60007f3e0ff */
[----:B------:R-:W-:Y:S02]  /*ddf70*/  IMAD.MOV.U32 R142, RZ, RZ, R153 ;  /* 0x000000ffff8e7224 */ /* 0x000fe400078e0099 */
[----:B------:R-:W-:-:S04]  /*ddf80*/  IMAD.WIDE.U32 R138, R190, R167, RZ ;  /* 0x000000a7be8a7225 */ /* 0x000fc800078e00ff */
[----:B------:R-:W-:-:S04]  /*ddf90*/  IMAD.WIDE.U32 R134, R150, -0xc7aed41, R134 ;  /* 0xf38512bf96867825 */ /* 0x000fc800078e0086 */
[----:B------:R-:W-:Y:S02]  /*ddfa0*/  IMAD.IADD R152, R155, 0x1, R152 ;  /* 0x000000019b987824 */ /* 0x000fe400078e0298 */
[----:B------:R-:W-:Y:S01]  /*ddfb0*/  IMAD.WIDE.U32.X R142, R195, R165, R142, P5 ;  /* 0x000000a5c38e7225 */ /* 0x000fe200028e048e */
[----:B------:R-:W-:Y:S02]  /*ddfc0*/  IADD3 R145, P5, PT, R140, R139, RZ ;  /* 0x0000008b8c917210 */ /* 0x000fe40007fbe0ff */
[----:B------:R-:W-:Y:S01]  /*ddfd0*/  IADD3.X R155, P1, PT, R152, R157, RZ, P1, !PT ;  /* 0x0000009d989b7210 */ /* 0x000fe20000f3e4ff */
[----:B------:R-:W-:Y:S01]  /*ddfe0*/  IMAD.IADD R123, R135, 0x1, R136 ;  /* 0x00000001877b7824 */ /* 0x000fe200078e0288 */
[----:B------:R-:W-:Y:S01]  /*ddff0*/  IADD3.X R144, P2, PT, RZ, R142, RZ, P2, !PT ;  /* 0x0000008eff907210 */ /* 0x000fe2000175e4ff */
[----:B------:R-:W-:Y:S01]  /*de000*/  IMAD.X R137, RZ, RZ, RZ, P4 ;  /* 0x000000ffff897224 */ /* 0x000fe200020e06ff */
[----:B------:R-:W-:Y:S01]  /*de010*/  IADD3 RZ, P4, PT, R146, R138, RZ ;  /* 0x0000008a92ff7210 */ /* 0x000fe20007f9e0ff */
[----:B------:R-:W-:Y:S01]  /*de020*/  IMAD.MOV.U32 R136, RZ, RZ, R141 ;  /* 0x000000ffff887224 */ /* 0x000fe200078e008d */
[----:B------:R-:W-:Y:S01]  /*de030*/  IADD3.X R144, P1, PT, RZ, R144, RZ, P1, !PT ;  /* 0x00000090ff907210 */ /* 0x000fe20000f3e4ff */
[----:B------:R-:W-:Y:S01]  /*de040*/  IMAD.WIDE.U32 R138, R197, R167, RZ ;  /* 0x000000a7c58a7225 */ /* 0x000fe200078e00ff */
        /* <DEDUP_REMOVED lines=9> */
[----:B------:R-:W-:-:S02]  /*de0e0*/  IADD3 RZ, P2, PT, RZ, R190, RZ ;  /* 0x000000beffff7210 */ /* 0x000fc40007f5e0ff */
[----:B------:R-:W-:Y:S02]  /*de0f0*/  IADD3.X R143, P5, PT, RZ, R123, RZ, P5, !PT ;  /* 0x0000007bff8f7210 */ /* 0x000fe40002fbe4ff */
[----:B------:R-:W-:Y:S02]  /*de100*/  IADD3.X R123, P4, PT, RZ, R136, RZ, P4, !PT ;  /* 0x00000088ff7b7210 */ /* 0x000fe4000279e4ff */
[----:B------:R-:W-:Y:S02]  /*de110*/  IADD3.X RZ, P2, PT, RZ, R191, RZ, P2, !PT ;  /* 0x000000bfffff7210 */ /* 0x000fe4000175e4ff */
[----:B------:R-:W-:Y:S01]  /*de120*/  IADD3.X R145, PT, PT, RZ, RZ, R131, P5, P6 ;  /* 0x000000ffff917210 */ /* 0x000fe20002fec483 */
[C---:B------:R-:W-:Y:S01]  /*de130*/  IMAD.WIDE.U32 R138, P5, R196.reuse, R169, R138 ;  /* 0x000000a9c48a7225 */ /* 0x040fe200078a008a */
[----:B------:R-:W-:Y:S02]  /*de140*/  IADD3.X RZ, P1, PT, R203, R127, RZ, P1, !PT ;  /* 0x0000007fcbff7210 */ /* 0x000fe40000f3e4ff */
[----:B------:R-:W-:Y:S01]  /*de150*/  IADD3.X R123, P2, PT, RZ, R123, RZ, P2, !PT ;  /* 0x0000007bff7b7210 */ /* 0x000fe2000175e4ff */
[----:B------:R-:W-:-:S03]  /*de160*/  IMAD.WIDE.U32 R130, R196, R167, RZ ;  /* 0x000000a7c4827225 */ /* 0x000fc600078e00ff */
[----:B------:R-:W-:Y:S01]  /*de170*/  IADD3.X R137, PT, PT, RZ, RZ, R137, P2, P4 ;  /* 0x000000ffff897210 */ /* 0x000fe200017e8489 */
[----:B------:R-:W-:Y:S01]  /*de180*/  IMAD.WIDE.U32 R126, R199, R167, RZ ;  /* 0x000000a7c77e7225 */ /* 0x000fe200078e00ff */
[----:B------:R-:W-:Y:S02]  /*de190*/  IADD3 R129, P6, PT, R138, R131, RZ ;  /* 0x000000838a817210 */ /* 0x000fe40007fde0ff */
[----:B------:R-:W-:Y:S01]  /*de1a0*/  IADD3 RZ, P2, PT, R154, R120, RZ ;  /* 0x000000789aff7210 */ /* 0x000fe20007f5e0ff */
[----:B------:R-:W-:Y:S01]  /*de1b0*/  IMAD.X R141, RZ, RZ, RZ, P5 ;  /* 0x000000ffff8d7224 */ /* 0x000fe200028e06ff */
[----:B------:R-:W-:Y:S01]  /*de1c0*/  IADD3 RZ, P5, PT, R132, R130, RZ ;  /* 0x0000008284ff7210 */ /* 0x000fe20007fbe0ff */
[C---:B------:R-:W-:Y:S01]  /*de1d0*/  IMAD.WIDE.U32 R130, R198.reuse, R167, RZ ;  /* 0x000000a7c6827225 */ /* 0x040fe200078e00ff */
[----:B------:R-:W-:Y:S02]  /*de1e0*/  IADD3.X RZ, P2, PT, R155, R121, RZ, P2, !PT ;  /* 0x000000799bff7210 */ /* 0x000fe4000175e4ff */
[----:B------:R-:W-:Y:S01]  /*de1f0*/  IADD3.X RZ, P5, PT, R133, R129, RZ, P5, !PT ;  /* 0x0000008185ff7210 */ /* 0x000fe20002fbe4ff */
[----:B------:R-:W-:Y:S01]  /*de200*/  IMAD.WIDE.U32 R126, P4, R198, R169, R126 ;  /* 0x000000a9c67e7225 */ /* 0x000fe2000788007e */
[----:B------:R-:W-:-:S03]  /*de210*/  IADD3.X R136, P2, PT, RZ, R118, RZ, P2, !PT ;  /* 0x00000076ff887210 */ /* 0x000fc6000175e4ff */
        /* <DEDUP_REMOVED lines=21> */
[----:B------:R-:W-:Y:S01]  /*de370*/  IMAD R133, R191, -0x30003, RZ ;  /* 0xfffcfffdbf857824 */ /* 0x000fe200078e02ff */
[----:B------:R-:W-:Y:S01]  /*de380*/  IADD3 RZ, P4, PT, R134, R130, RZ ;  /* 0x0000008286ff7210 */ /* 0x000fe20007f9e0ff */
[----:B------:R-:W-:Y:S01]  /*de390*/  IMAD.IADD R126, R199, 0x1, R126 ;  /* 0x00000001c77e7824 */ /* 0x000fe200078e027e */
[----:B------:R-:W-:Y:S01]  /*de3a0*/  IADD3 R198, P1, PT, R123, R198, RZ ;  /* 0x000000c67bc67210 */ /* 0x000fe20007f3e0ff */
[----:B------:R-:W-:Y:S01]  /*de3b0*/  IMAD.IADD R120, R151, 0x1, R122 ;  /* 0x0000000197787824 */ /* 0x000fe200078e027a */
[----:B------:R-:W-:Y:S01]  /*de3c0*/  IADD3.X R141, PT, PT, RZ, RZ, R141, P6, P5 ;  /* 0x000000ffff8d7210 */ /* 0x000fe200037ea48d */
[----:B------:R-:W-:Y:S01]  /*de3d0*/  IMAD.WIDE.U32 R122, R190, -0x30003, RZ ;  /* 0xfffcfffdbe7a7825 */ /* 0x000fe200078e00ff */
[----:B------:R-:W-:-:S02]  /*de3e0*/  IADD3 R150, P5, PT, R127, R150, RZ ;  /* 0x000000967f967210 */ /* 0x000fc40007fbe0ff */
        /* <DEDUP_REMOVED lines=14> */
[----:B------:R-:W-:Y:S01]  /*de4d0*/  IMAD.WIDE.U32 R126, P6, R200, R169, R126 ;  /* 0x000000a9c87e7225 */ /* 0x000fe200078c007e */
[----:B------:R-:W-:-:S03]  /*de4e0*/  IADD3.X R145, P0, PT, RZ, RZ, RZ, P0, !PT ;  /* 0x000000ffff917210 */ /* 0x000fc6000071e4ff */
        /* <DEDUP_REMOVED lines=8> */
[----:B------:R-:W-:-:S03]  /*de570*/  IMAD.WIDE.U32 R118, R122, -0x5555, R190 ;  /* 0xffffaaab7a767825 */ /* 0x000fc600078e00be */
[----:B------:R-:W-:Y:S01]  /*de580*/  IADD3.X RZ, P6, PT, R191, R135, RZ, P6, !PT ;  /* 0x00000087bfff7210 */ /* 0x000fe200037de4ff */
[----:B------:R-:W-:Y:S01]  /*de590*/  IMAD.WIDE.U32.X R124, R201, R169, R124, P2 ;  /* 0x000000a9c97c7225 */ /* 0x000fe200010e047c */
[----:B------:R-:W-:-:S03]  /*de5a0*/  IADD3 RZ, P2, PT, RZ, R118, RZ ;  /* 0x00000076ffff7210 */ /* 0x000fc60007f5e0ff */
[----:B------:R-:W-:Y:S01]  /*de5b0*/  IMAD.WIDE.U32 R200, R200, R167, R202 ;  /* 0x000000a7c8c87225 */ /* 0x000fe200078e00ca */
[----:B------:R-:W-:-:S03]  /*de5c0*/  IADD3.X R141, P5, PT, RZ, R124, RZ, P5, !PT ;  /* 0x0000007cff8d7210 */ /* 0x000fc60002fbe4ff */
[----:B------:R-:W-:Y:S02]  /*de5d0*/  IMAD.IADD R119, R119, 0x1, R120 ;  /* 0x0000000177777824 */ /* 0x000fe400078e0278 */
[----:B------:R-:W-:Y:S02]  /*de5e0*/  IMAD.IADD R120, R201, 0x1, R126 ;  /* 0x00000001c9787824 */ /* 0x000fe400078e027e */
[----:B------:R-:W-:Y:S01]  /*de5f0*/  IMAD.X R127, RZ, RZ, RZ, P1 ;  /* 0x000000ffff7f7224 */ /* 0x000fe200008e06ff */
[----:B------:R-:W-:Y:S01]  /*de600*/  IADD3 R118, P1, PT, R131, R200, RZ ;  /* 0x000000c883767210 */ /* 0x000fe20007f3e0ff */
[----:B------:R-:W-:Y:S01]  /*de610*/  IMAD.MOV.U32 R126, RZ, RZ, R121 ;  /* 0x000000ffff7e7224 */ /* 0x000fe200078e0079 */
[----:B------:R-:W-:Y:S01]  /*de620*/  IADD3.X RZ, P2, PT, RZ, R119, RZ, P2, !PT ;  /* 0x00000077ffff7210 */ /* 0x000fe2000175e4ff */
[----:B------:R-:W-:Y:S01]  /*de630*/  IMAD.WIDE.U32 R130, R193, R167, RZ ;  /* 0x000000a7c1827225 */ /* 0x000fe200078e00ff */
[----:B------:R-:W-:-:S03]  /*de640*/  IADD3.X R119, P1, PT, R120, R133, RZ, P1, !PT ;  /* 0x0000008578777210 */ /* 0x000fc60000f3e4ff */
[C---:B------:R-:W-:Y:S01]  /*de650*/  IMAD.WIDE.U32.X R128, R123.reuse, -0x46010001, R126, P4 ;  /* 0xb9feffff7b807825 */ /* 0x040fe200020e047e */
[----:B------:R-:W-:Y:S02]  /*de660*/  IADD3.X R132, P4, PT, RZ, RZ, RZ, P3, !PT ;  /* 0x000000ffff847210 */ /* 0x000fe40001f9e4ff */
[----:B------:R-:W-:Y:S01]  /*de670*/  IADD3.X R141, P1, PT, RZ, R141, RZ, P1, !PT ;  /* 0x0000008dff8d7210 */ /* 0x000fe20000f3e4ff */
        /* <DEDUP_REMOVED lines=9> */
[----:B------:R-:W-:Y:S02]  /*de710*/  IADD3 R129, P5, PT, R120, R127, RZ ;  /* 0x0000007f78817210 */ /* 0x000fe40007fbe0ff */
[----:B------:R-:W-:Y:S01]  /*de720*/  IADD3 R145, P2, PT, R145, R132, RZ ;  /* 0x0000008491917210 */ /* 0x000fe20007f5e0ff */
[----:B------:R-:W-:Y:S01]  /*de730*/  IMAD.WIDE.U32 R126, R123, -0x94f09dc, RZ ;  /* 0xf6b0f6247b7e7825 */ /* 0x000fe200078e00ff */
[----:B------:R-:W-:-:S03]  /*de740*/  IADD3.X RZ, P1, PT, R197, R129, RZ, P1, !PT ;  /* 0x00000081c5ff7210 */ /* 0x000fc60000f3e4ff */
[----:B------:R-:W-:Y:S01]  /*de750*/  IMAD.X R147, RZ, RZ, RZ, P4 ;  /* 0x000000ffff937224 */ /* 0x000fe200020e06ff */
[----:B------:R-:W-:Y:S01]  /*de760*/  IADD3 R145, P4, PT, R144, R145, RZ ;  /* 0x0000009190917210 */ /* 0x000fe20007f9e0ff */
[----:B------:R-:W-:-:S03]  /*de770*/  IMAD.WIDE.U32 R128, R192, R167, RZ ;  /* 0x000000a7c0807225 */ /* 0x000fc600078e00ff */
[----:B------:R-:W-:Y:S01]  /*de780*/  IADD3.X R147, PT, PT, R147, RZ, RZ, P2, P0 ;  /* 0x000000ff93937210 */ /* 0x000fe200017e04ff */
        /* <DEDUP_REMOVED lines=15> */
[----:B------:R-:W-:Y:S02]  /*de880*/  IADD3.X R190, P2, PT, R190, R139, RZ, P2, !PT ;  /* 0x0000008bbebe7210 */ /* 0x000fe4000175e4ff */
[----:B------:R-:W-:Y:S01]  /*de890*/  IADD3 RZ, P5, PT, R150, R128, RZ ;  /* 0x0000008096ff7210 */ /* 0x000fe20007fbe0ff */
[----:B------:R-:W-:Y:S01]  /*de8a0*/  IMAD.X R129, RZ, RZ, RZ, P3 ;  /* 0x000000ffff817224 */ /* 0x000fe200018e06ff */
[----:B------:R-:W-:Y:S01]  /*de8b0*/  IADD3.X R125, P3, PT, RZ, R130, RZ, P1, !PT ;  /* 0x00000082ff7d7210 */ /* 0x000fe20000f7e4ff */
[----:B------:R-:W-:Y:S01]  /*de8c0*/  IMAD.WIDE.U32 R192, R192, R167, R150 ;  /* 0x000000a7c0c07225 */ /* 0x000fe200078e0096 */
[----:B------:R-:W-:Y:S02]  /*de8d0*/  IADD3.X RZ, P1, PT, R151, R149, RZ, P5, !PT ;  /* 0x0000009597ff7210 */ /* 0x000fe40002f3e4ff */
[----:B------:R-:W-:Y:S01]  /*de8e0*/  IADD3.X R125, P2, PT, RZ, R125, RZ, P2, !PT ;  /* 0x0000007dff7d7210 */ /* 0x000fe2000175e4ff */
[----:B------:R-:W-:-:S03]  /*de8f0*/  IMAD.WIDE.U32 R198, R122, -0x94f09dc, R198 ;  /* 0xf6b0f6247ac67825 */ /* 0x000fc600078e00c6 */
[----:B------:R-:W-:Y:S01]  /*de900*/  IADD3.X R133, PT, PT, RZ, RZ, R131, P2, P3 ;  /* 0x000000ffff857210 */ /* 0x000fe200017e6483 */
[----:B------:R-:W-:Y:S01]  /*de910*/  IMAD.IADD R130, R193, 0x1, R124 ;  /* 0x00000001c1827824 */ /* 0x000fe200078e027c */
[----:B------:R-:W-:Y:S01]  /*de920*/  IADD3 R124, P5, PT, R141, R192, RZ ;  /* 0x000000c08d7c7210 */ /* 0x000fe20007fbe0ff */
[----:B------:R-:W-:Y:S01]  /*de930*/  IMAD.MOV.U32 R128, RZ, RZ, R127 ;  /* 0x000000ffff807224 */ /* 0x000fe200078e007f */
[----:B------:R-:W-:Y:S01]  /*de940*/  IADD3 R193, P2, PT, R125, R198, RZ ;  /* 0x000000c67dc17210 */ /* 0x000fe20007f5e0ff */
[----:B------:R-:W-:Y:S01]  /*de950*/  IMAD.IADD R132, R199, 0x1, R126 ;  /* 0x00000001c7847824 */ /* 0x000fe200078e027e */
[----:B------:R-:W-:Y:S01]  /*de960*/  IADD3.X R125, P3, PT, R130, R143, RZ, P5, !PT ;  /* 0x0000008f827d7210 */ /* 0x000fe20002f7e4ff */
[C---:B------:R-:W-:Y:S01]  /*de970*/  IMAD.WIDE.U32.X R130, R123.reuse, 0x6730d2a0, R128, P6 ;  /* 0x6730d2a07b827825 */ /* 0x040fe200030e0480 */
[----:B------:R-:W-:Y:S02]  /*de980*/  IADD3.X R141, P1, PT, RZ, R120, RZ, P1, !PT ;  /* 0x00000078ff8d7210 */ /* 0x000fe40000f3e4ff */
[----:B------:R-:W-:Y:S01]  /*de990*/  IADD3.X R192, P2, PT, R132, R133, RZ, P2, !PT ;  /* 0x0000008584c07210 */ /* 0x000fe2000175e4ff */
[----:B------:R-:W-:Y:S01]  /*de9a0*/  IMAD.WIDE.U32 R126, R123, -0xc7aed41, RZ ;  /* 0xf38512bf7b7e7825 */ /* 0x000fe200078e00ff */
[----:B------:R-:W-:-:S02]  /*de9b0*/  IADD3.X R141, P3, PT, RZ, R141, RZ, P3, !PT ;  /* 0x0000008dff8d7210 */ /* 0x000fc40001f7e4ff */
[----:B------:R-:W-:Y:S01]  /*de9c0*/  IADD3.X R135, P6, PT, RZ, R130, RZ, P0, !PT ;  /* 0x00000082ff877210 */ /* 0x000fe200007de4ff */
[C---:B------:R-:W-:Y:S01]  /*de9d0*/  IMAD.WIDE.U32 R128, R122.reuse, -0xc7aed41, RZ ;  /* 0xf38512bf7a807825 */ /* 0x040fe200078e00ff */
[----:B------:R-:W-:Y:S02]  /*de9e0*/  IADD3.X R143, PT, PT, RZ, RZ, R121, P3, P1 ;  /* 0x000000ffff8f7210 */ /* 0x000fe40001fe2479 */
[----:B------:R-:W-:Y:S01]  /*de9f0*/  IADD3.X R135, P1, PT, RZ, R135, RZ, P2, !PT ;  /* 0x00000087ff877210 */ /* 0x000fe2000173e4ff */
[----:B------:R-:W-:Y:S01]  /*dea00*/  IMAD.WIDE.U32 R126, P5, R122, 0x64774b84, R126 ;  /* 0x64774b847a7e7825 */ /* 0x000fe200078a007e */
[----:B------:R-:W-:Y:S02]  /*dea10*/  IADD3.X R142, P0, PT, R142, R147, RZ, P4, !PT ;  /* 0x000000938e8e7210 */ /* 0x000fe4000271e4ff */
        /* <DEDUP_REMOVED lines=16> */
[----:B------:R-:W-:Y:S02]  /*deb20*/  IMAD.MOV.U32 R128, RZ, RZ, R133 ;  /* 0x000000ffff807224 */ /* 0x000fe400078e0085 */
[----:B------:R-:W-:Y:S01]  /*deb30*/  IMAD.IADD R130, R119, 0x1, R126 ;  /* 0x0000000177827824 */ /* 0x000fe200078e027e */
[----:B------:R-:W-:Y:S01]  /*deb40*/  IADD3.X RZ, P2, PT, R137, R145, RZ, P2, !PT ;  /* 0x0000009189ff7210 */ /* 0x000fe2000175e4ff */
[----:B------:R-:W-:-:S04]  /*deb50*/  IMAD.WIDE.U32.X R120, R123, 0x64774b84, R120, P4 ;  /* 0x64774b847b787825 */ /* 0x000fc800020e0478 */
[----:B------:R-:W-:-:S04]  /*deb60*/  IMAD.WIDE.U32 R126, R123, 0x434bacd7, RZ ;  /* 0x434bacd77b7e7825 */ /* 0x000fc800078e00ff */
[----:B------:R-:W-:-:S04]  /*deb70*/  IMAD.WIDE.U32.X R128, R195, R169, R128, P6 ;  /* 0x000000a9c3807225 */ /* 0x000fc800030e0480 */
[----:B------:R-:W-:Y:S01]  /*deb80*/  IMAD.WIDE.U32 R194, R194, R167, R136 ;  /* 0x000000a7c2c27225 */ /* 0x000fe200078e0088 */
[----:B------:R-:W-:Y:S02]  /*deb90*/  IADD3.X R136, P4, PT, R130, R139, RZ, P5, !PT ;  /* 0x0000008b82887210 */ /* 0x000fe40002f9e4ff */
[----:B------:R-:W-:Y:S01]  /*deba0*/  IADD3.X R133, P5, PT, RZ, R120, RZ, P3, !PT ;  /* 0x00000078ff857210 */ /* 0x000fe20001fbe4ff */
[----:B------:R-:W-:-:S03]  /*debb0*/  IMAD.WIDE.U32 R118, R122, 0x434bacd7, RZ ;  /* 0x434bacd77a767825 */ /* 0x000fc600078e00ff */
[----:B------:R-:W-:Y:S01]  /*debc0*/  IADD3.X R133, P4, PT, RZ, R133, RZ, P4, !PT ;  /* 0x00000085ff857210 */ /* 0x000fe2000279e4ff */
[----:B------:R-:W-:Y:S01]  /*debd0*/  IMAD.WIDE.U32 R126, P6, R122, 0x4b1ba7b6, R126 ;  /* 0x4b1ba7b67a7e7825 */ /* 0x000fe200078c007e */
[----:B------:R-:W-:Y:S02]  /*debe0*/  IADD3 RZ, P3, PT, R124, R118, RZ ;  /* 0x000000767cff7210 */ /* 0x000fe40007f7e0ff */
[----:B------:R-:W-:Y:S01]  /*debf0*/  IADD3.X R135, PT, PT, RZ, RZ, R121, P4, P5 ;  /* 0x000000ffff877210 */ /* 0x000fe200027ea479 */
[----:B------:R-:W-:Y:S01]  /*dec00*/  IMAD.X R131, RZ, RZ, RZ, P6 ;  /* 0x000000ffff837224 */ /* 0x000fe200030e06ff */
[----:B------:R-:W-:Y:S01]  /*dec10*/  IADD3 R139, P6, PT, R126, R119, RZ ;  /* 0x000000777e8b7210 */ /* 0x000fe20007fde0ff */
[----:B------:R-:W-:Y:S01]  /*dec20*/  IMAD.WIDE.U32 R118, R122, 0x434bacd7, R124 ;  /* 0x434bacd77a767825 */ /* 0x000fe200078e007c */
[----:B------:R-:W-:Y:S02]  /*dec30*/  IADD3 R194, P4, PT, R141, R194, RZ ;  /* 0x000000c28dc27210 */ /* 0x000fe40007f9e0ff */
[----:B------:R-:W-:Y:S01]  /*dec40*/  IADD3.X RZ, P3, PT, R125, R139, RZ, P3, !PT ;  /* 0x0000008b7dff7210 */ /* 0x000fe20001f7e4ff */
[----:B------:R-:W-:Y:S01]  /*dec50*/  IMAD.WIDE.U32 R120, R123, 0x397fe69a, RZ ;  /* 0x397fe69a7b787825 */ /* 0x000fe200078e00ff */
[----:B------:R-:W-:-:S03]  /*dec60*/  IADD3 R138, P5, PT, R133, R118, RZ ;  /* 0x00000076858a7210 */ /* 0x000fc60007fbe0ff */
[----:B------:R-:W-:Y:S02]  /*dec70*/  IMAD.MOV.U32 R130, RZ, RZ, R127 ;  /* 0x000000ffff827224 */ /* 0x000fe400078e007f */
[----:B------:R-:W-:Y:S02]  /*dec80*/  IMAD.IADD R126, R119, 0x1, R126 ;  /* 0x00000001777e7824 */ /* 0x000fe400078e027e */
[----:B------:R-:W-:-:S03]  /*dec90*/  IMAD.WIDE.U32.X R130, R123, 0x4b1ba7b6, R130, P6 ;  /* 0x4b1ba7b67b827825 */ /* 0x000fc600030e0482 */
[----:B------:R-:W-:Y:S01]  /*deca0*/  IADD3.X R135, P5, PT, R126, R135, RZ, P5, !PT ;  /* 0x000000877e877210 */ /* 0x000fe20002fbe4ff */
[----:B------:R-:W-:Y:S02]  /*decb0*/  IMAD.IADD R132, R195, 0x1, R132 ;  /* 0x00000001c3847824 */ /* 0x000fe400078e0284 */
[----:B------:R-:W-:-:S03]  /*decc0*/  IMAD.WIDE.U32 R120, P6, R122, 0x1a0111ea, R120 ;  /* 0x1a0111ea7a787825 */ /* 0x000fc600078c0078 */
[----:B------:R-:W-:Y:S01]  /*decd0*/  IADD3.X R195, P4, PT, R132, R143, RZ, P4, !PT ;  /* 0x0000008f84c37210 */ /* 0x000fe2000279e4ff */
        /* <DEDUP_REMOVED lines=12> */
[----:B------:R-:W-:Y:S01]  /*deda0*/  IADD3 R126, P3, PT, R119, R126, RZ ;  /* 0x0000007e777e7210 */ /* 0x000fe20007f7e0ff */
[----:B------:R-:W-:Y:S01]  /*dedb0*/  IMAD.X R121, RZ, RZ, RZ, P0 ;  /* 0x000000ffff797224 */ /* 0x000fe200000e06ff */
[----:B------:R-:W-:-:S02]  /*dedc0*/  IADD3.X RZ, P6, PT, R195, R133, RZ, P6, !PT ;  /* 0x00000085c3ff7210 */ /* 0x000fc400037de4ff */
[----:B------:R-:W-:Y:S02]  /*dedd0*/  IADD3.X R119, P1, PT, RZ, RZ, RZ, P1, !PT ;  /* 0x000000ffff777210 */ /* 0x000fe40000f3e4ff */
[----:B------:R-:W-:Y:S02]  /*dede0*/  IADD3.X R131, P3, PT, R120, R131, RZ, P3, !PT ;  /* 0x0000008378837210 */ /* 0x000fe40001f7e4ff */
        /* <DEDUP_REMOVED lines=74> */
.L_x_1732:
[----:B------:R-:W-:Y:S05]  /*df290*/  BSYNC.RELIABLE B2 ;  /* 0x0000000000027941 */ /* 0x000fea0003800100 */
.L_x_1731:
        /* <DEDUP_REMOVED lines=12> */
.L_x_1733:
[----:B------:R-:W-:Y:S05]  /*df360*/  BSYNC.RECONVERGENT B1 ;  /* 0x0000000000017941 */ /* 0x000fea0003800200 */
.L_x_1730:
        /* <DEDUP_REMOVED lines=34> */
[----:B------:R-:W-:Y:S01]  /*df590*/  IADD3.X R127, PT, PT, RZ, RZ, R127, P1, P0 ;  /* 0x000000ffff7f7210 */ /* 0x000fe20000fe047f */
[----:B------:R-:W-:Y:S01]  /*df5a0*/  IMAD.MOV.U32 R122, RZ, RZ, R119 ;  /* 0x000000ffff7a7224 */ /* 0x000fe200078e0077 */
[----:B------:R-:W-:Y:S01]  /*df5b0*/  IADD3 R144, P3, PT, R129, R144, RZ ;  /* 0x0000009081907210 */ /* 0x000fe20007f7e0ff */
[C---:B------:R-:W-:Y:S01]  /*df5c0*/  IMAD.WIDE.U32 R124, P1, R103.reuse, R42, R124 ;  /* 0x0000002a677c7225 */ /* 0x040fe2000782007c */
        /* <DEDUP_REMOVED lines=9> */
[----:B------:R-:W-:Y:S01]  /*df660*/  IMAD.WIDE.U32 R118, R40, R102, RZ ;  /* 0x0000006628767225 */ /* 0x000fe200078e00ff */
[----:B------:R-:W-:Y:S02]  /*df670*/  IADD3 RZ, P4, PT, RZ, R136, RZ ;  /* 0x00000088ffff7210 */ /* 0x000fe40007f9e0ff */
[----:B------:R-:W-:Y:S01]  /*df680*/  IADD3.X R123, PT, PT, RZ, RZ, R123, P2, P0 ;  /* 0x000000ffff7b7210 */ /* 0x000fe200017e047b */
[----:B------:R-:W-:Y:S01]  /*df690*/  IMAD.WIDE.U32 R126, R39, R102, RZ ;  /* 0x00000066277e7225 */ /* 0x000fe200078e00ff */
[----:B------:R-:W-:-:S03]  /*df6a0*/  IADD3.X RZ, P4, PT, RZ, R122, RZ, P4, !PT ;  /* 0x0000007affff7210 */ /* 0x000fc6000279e4ff */
[----:B------:R-:W-:-:S04]  /*df6b0*/  IMAD.WIDE.U32 R156, R120, -0x30003, RZ ;  /* 0xfffcfffd789c7825 */ /* 0x000fc800078e00ff */
[----:B------:R-:W-:Y:S02]  /*df6c0*/  IMAD R125, R120, -0x760c0004, R125 ;  /* 0x89f3fffc787d7824 */ /* 0x000fe400078e027d */
[----:B------:R-:W-:Y:S01]  /*df6d0*/  IMAD.X R131, RZ, RZ, RZ, P1 ;  /* 0x000000ffff837224 */ /* 0x000fe200008e06ff */
[----:B------:R-:W-:Y:S01]  /*df6e0*/  IADD3 R136, P1, PT, R137, R136, RZ ;  /* 0x0000008889887210 */ /* 0x000fe20007f3e0ff */
[----:B------:R-:W-:Y:S02]  /*df6f0*/  IMAD.IADD R207, R157, 0x1, R125 ;  /* 0x000000019dcf7824 */ /* 0x000fe400078e027d */
[----:B------:R-:W-:Y:S01]  /*df700*/  IMAD.WIDE.U32 R118, P5, R103, R41, R118 ;  /* 0x0000002967767225 */ /* 0x000fe200078a0076 */
[----:B------:R-:W-:-:S03]  /*df710*/  IADD3.X R137, P1, PT, R122, R123, RZ, P1, !PT ;  /* 0x0000007b7a897210 */ /* 0x000fc60000f3e4ff */
[----:B------:R-:W-:-:S04]  /*df720*/  IMAD.WIDE.U32 R126, P2, R103, R38, R126 ;  /* 0x00000026677e7225 */ /* 0x000fc8000784007e */
[----:B------:R-:W-:-:S04]  /*df730*/  IMAD.WIDE.U32 R202, R38, R102, RZ ;  /* 0x0000006626ca7225 */ /* 0x000fc800078e00ff */
[----:B------:R-:W-:-:S04]  /*df740*/  IMAD.WIDE.U32.X R130, R103, R43, R130, P3 ;  /* 0x0000002b67827225 */ /* 0x000fc800018e0482 */
[----:B------:R-:W-:-:S04]  /*df750*/  IMAD.WIDE.U32 R128, R41, R102, RZ ;  /* 0x0000006629807225 */ /* 0x000fc800078e00ff */
[----:B------:R-:W-:Y:S01]  /*df760*/  IMAD.WIDE.U32 R122, R207, -0x5555, RZ ;  /* 0xffffaaabcf7a7825 */ /* 0x000fe200078e00ff */
[----:B------:R-:W-:-:S03]  /*df770*/  IADD3 R129, P0, PT, R129, R118, RZ ;  /* 0x0000007681817210 */ /* 0x000fc60007f1e0ff */
[----:B------:R-:W-:Y:S01]  /*df780*/  IMAD.X R205, RZ, RZ, RZ, P5 ;  /* 0x000000ffffcd7224 */ /* 0x000fe200028e06ff */
[----:B------:R-:W-:Y:S01]  /*df790*/  IADD3 R157, P5, PT, R203, R126, RZ ;  /* 0x0000007ecb9d7210 */ /* 0x000fe20007fbe0ff */
[----:B------:R-:W-:Y:S01]  /*df7a0*/  IMAD.MOV.U32 R204, RZ, RZ, R119 ;  /* 0x000000ffffcc7224 */ /* 0x000fe200078e0077 */
[----:B------:R-:W-:Y:S01]  /*df7b0*/  IADD3.X R203, P4, PT, RZ, R130, RZ, P4, !PT ;  /* 0x00000082ffcb7210 */ /* 0x000fe2000279e4ff */
[----:B------:R-:W-:-:S03]  /*df7c0*/  IMAD.WIDE.U32 R118, R156, -0x5555, RZ ;  /* 0xffffaaab9c767825 */ /* 0x000fc600078e00ff */
[----:B------:R-:W-:Y:S01]  /*df7d0*/  IADD3.X R203, P6, PT, RZ, R203, RZ, P1, !PT ;  /* 0x000000cbffcb7210 */ /* 0x000fe20000fde4ff */
[----:B------:R-:W-:-:S03]  /*df7e0*/  IMAD.WIDE.U32 R122, P3, R156, -0x46010001, R122 ;  /* 0xb9feffff9c7a7825 */ /* 0x000fc6000786007a */
[----:B------:R-:W-:Y:S01]  /*df7f0*/  IADD3.X R206, PT, PT, RZ, RZ, R131, P6, P4 ;  /* 0x000000ffffce7210 */ /* 0x000fe200037e8483 */
        /* <DEDUP_REMOVED lines=21> */
[----:B------:R-:W-:Y:S02]  /*df950*/  IMAD.MOV.U32 R158, RZ, RZ, R127 ;  /* 0x000000ffff9e7224 */ /* 0x000fe400078e007f */
[----:B------:R-:W-:-:S04]  /*df960*/  IMAD.WIDE.U32.X R148, R207, 0x1eabfffe, R148, P3 ;  /* 0x1eabfffecf947825 */ /* 0x000fc800018e0494 */
[----:B------:R-:W-:Y:S02]  /*df970*/  IMAD.IADD R124, R125, 0x1, R122 ;  /* 0x000000017d7c7824 */ /* 0x000fe400078e027a */
[----:B------:R-:W-:-:S03]  /*df980*/  IMAD.WIDE.U32 R126, R156, 0x434bacd7, RZ ;  /* 0x434bacd79c7e7825 */ /* 0x000fc600078e00ff */
[----:B------:R-:W-:Y:S01]  /*df990*/  IADD3.X RZ, P4, PT, RZ, R124, RZ, P4, !PT ;  /* 0x0000007cffff7210 */ /* 0x000fe2000279e4ff */
[----:B------:R-:W-:-:S04]  /*df9a0*/  IMAD.WIDE.U32 R130, P3, R156, 0x4b1ba7b6, R130 ;  /* 0x4b1ba7b69c827825 */ /* 0x000fc80007860082 */
[----:B------:R-:W-:Y:S02]  /*df9b0*/  IMAD.MOV.U32 R140, RZ, RZ, R147 ;  /* 0x000000ffff8c7224 */ /* 0x000fe400078e0093 */
[----:B------:R-:W-:-:S04]  /*df9c0*/  IMAD.WIDE.U32.X R154, R207, -0x46010001, R154, P1 ;  /* 0xb9feffffcf9a7825 */ /* 0x000fc800008e049a */
[----:B------:R-:W-:-:S04]  /*df9d0*/  IMAD.WIDE.U32 R134, R156, -0xc7aed41, RZ ;  /* 0xf38512bf9c867825 */ /* 0x000fc800078e00ff */
[----:B------:R-:W-:-:S04]  /*df9e0*/  IMAD.WIDE.U32 R138, P1, R156, 0x64774b84, R138 ;  /* 0x64774b849c8a7825 */ /* 0x000fc8000782008a */
[----:B------:R-:W-:Y:S01]  /*df9f0*/  IMAD.WIDE.U32.X R140, R207, 0x6730d2a0, R140, P6 ;  /* 0x6730d2a0cf8c7825 */ /* 0x000fe200030e048c */
[----:B------:R-:W-:-:S03]  /*dfa00*/  IADD3 R147, P6, PT, R130, R127, RZ ;  /* 0x0000007f82937210 */ /* 0x000fc60007fde0ff */
[----:B------:R-:W-:Y:S01]  /*dfa10*/  IMAD.X R133, RZ, RZ, RZ, P1 ;  /* 0x000000ffff857224 */ /* 0x000fe200008e06ff */
[----:B------:R-:W-:Y:S01]  /*dfa20*/  IADD3 R211, P1, PT, R138, R135, RZ ;  /* 0x000000878ad37210 */ /* 0x000fe20007f3e0ff */
[----:B------:R-:W-:Y:S01]  /*dfa30*/  IMAD.X R125, RZ, RZ, RZ, P3 ;  /* 0x000000ffff7d7224 */ /* 0x000fe200018e06ff */
[----:B------:R-:W-:Y:S01]  /*dfa40*/  IADD3 RZ, P3, PT, RZ, R128, RZ ;  /* 0x00000080ffff7210 */ /* 0x000fe20007f7e0ff */
[----:B------:R-:W-:Y:S02]  /*dfa50*/  IMAD.MOV.U32 R124, RZ, RZ, R131 ;  /* 0x000000ffff7c7224 */ /* 0x000fe400078e0083 */
[----:B------:R-:W-:Y:S01]  /*dfa60*/  IMAD.WIDE.U32 R122, R207, 0x397fe69a, RZ ;  /* 0x397fe69acf7a7825 */ /* 0x000fe200078e00ff */
[----:B------:R-:W-:-:S03]  /*dfa70*/  IADD3.X RZ, P3, PT, RZ, R129, RZ, P3, !PT ;  /* 0x00000081ffff7210 */ /* 0x000fc60001f7e4ff */
[----:B------:R-:W-:Y:S02]  /*dfa80*/  IMAD.MOV.U32 R132, RZ, RZ, R139 ;  /* 0x000000ffff847224 */ /* 0x000fe400078e008b */
[----:B------:R-:W-:Y:S01]  /*dfa90*/  IMAD.WIDE.U32.X R204, R103, R40, R204, P0 ;  /* 0x0000002867cc7225 */ /* 0x000fe200000e04cc */
[----:B------:R-:W-:-:S03]  /*dfaa0*/  IADD3 RZ, P0, PT, R152, R118, RZ ;  /* 0x0000007698ff7210 */ /* 0x000fc60007f1e0ff */
[----:B------:R-:W-:Y:S01]  /*dfab0*/  IMAD.WIDE.U32.X R124, R207, 0x4b1ba7b6, R124, P6 ;  /* 0x4b1ba7b6cf7c7825 */ /* 0x000fe200030e047c */
[----:B------:R-:W-:Y:S02]  /*dfac0*/  IADD3 R128, P6, PT, R203, R128, RZ ;  /* 0x00000080cb807210 */ /* 0x000fe40007fde0ff */
[----:B------:R-:W-:Y:S01]  /*dfad0*/  IADD3.X R203, P3, PT, RZ, R204, RZ, P3, !PT ;  /* 0x000000ccffcb7210 */ /* 0x000fe20001f7e4ff */
[----:B------:R-:W-:Y:S01]  /*dfae0*/  IMAD.WIDE.U32.X R132, R207, 0x64774b84, R132, P1 ;  /* 0x64774b84cf847825 */ /* 0x000fe200008e0484 */
[----:B------:R-:W-:Y:S02]  /*dfaf0*/  IADD3.X R129, P6, PT, R129, R206, RZ, P6, !PT ;  /* 0x000000ce81817210 */ /* 0x000fe400037de4ff */
[----:B------:R-:W-:Y:S01]  /*dfb00*/  IADD3.X RZ, P0, PT, R153, R119, RZ, P0, !PT ;  /* 0x0000007799ff7210 */ /* 0x000fe2000071e4ff */
[C---:B------:R-:W-:Y:S01]  /*dfb10*/  IMAD.WIDE.U32 R122, P1, R156.reuse, 0x1a0111ea, R122 ;  /* 0x1a0111ea9c7a7825 */ /* 0x040fe2000782007a */
[----:B------:R-:W-:Y:S02]  /*dfb20*/  IADD3.X R203, P6, PT, RZ, R203, RZ, P6, !PT ;  /* 0x000000cbffcb7210 */ /* 0x000fe400037de4ff */
[----:B------:R-:W-:Y:S01]  /*dfb30*/  IADD3.X R127, P0, PT, RZ, R148, RZ, P0, !PT ;  /* 0x00000094ff7f7210 */ /* 0x000fe2000071e4ff */
[----:B------:R-:W-:Y:S01]  /*dfb40*/  IMAD.MOV.U32 R118, RZ, RZ, R123 ;  /* 0x000000ffff767224 */ /* 0x000fe200078e007b */
[----:B------:R-:W-:Y:S01]  /*dfb50*/  IADD3.X R123, P2, PT, RZ, R154, RZ, P2, !PT ;  /* 0x0000009aff7b7210 */ /* 0x000fe2000175e4ff */
[----:B------:R-:W-:Y:S01]  /*dfb60*/  IMAD.WIDE.U32 R120, R156, 0x397fe69a, RZ ;  /* 0x397fe69a9c787825 */ /* 0x000fe200078e00ff */
[----:B------:R-:W-:-:S02]  /*dfb70*/  IADD3.X R204, PT, PT, RZ, RZ, R205, P6, P3 ;  /* 0x000000ffffcc7210 */ /* 0x000fc400037e64cd */
[----:B------:R-:W-:Y:S01]  /*dfb80*/  IADD3.X R123, P4, PT, RZ, R123, RZ, P4, !PT ;  /* 0x0000007bff7b7210 */ /* 0x000fe2000279e4ff */
[----:B------:R-:W-:Y:S01]  /*dfb90*/  IMAD.X R119, RZ, RZ, RZ, P1 ;  /* 0x000000ffff777224 */ /* 0x000fe200008e06ff */
[-C--:B------:R-:W-:Y:S01]  /*dfba0*/  IADD3 RZ, P6, PT, RZ, R202.reuse, RZ ;  /* 0x000000caffff7210 */ /* 0x080fe20007fde0ff */
[----:B------:R-:W-:Y:S01]  /*dfbb0*/  IMAD.WIDE.U32 R152, R156, -0x4eac0001, R152 ;  /* 0xb153ffff9c987825 */ /* 0x000fe200078e0098 */
[----:B------:R-:W-:Y:S02]  /*dfbc0*/  IADD3 R121, P1, PT, R122, R121, RZ ;  /* 0x000000797a797210 */ /* 0x000fe40007f3e0ff */
[----:B------:R-:W-:Y:S01]  /*dfbd0*/  IADD3.X R155, PT, PT, RZ, RZ, R155, P4, P2 ;  /* 0x000000ffff9b7210 */ /* 0x000fe200027e449b */
[----:B------:R-:W-:Y:S01]  /*dfbe0*/  IMAD.WIDE.U32.X R158, R103, R39, R158, P5 ;  /* 0x00000027679e7225 */ /* 0x000fe200028e049e */
[----:B------:R-:W-:Y:S02]  /*dfbf0*/  IADD3 R202, P2, PT, R203, R202, RZ ;  /* 0x000000cacbca7210 */ /* 0x000fe40007f5e0ff */
[----:B------:R-:W-:Y:S01]  /*dfc00*/  IADD3.X RZ, P5, PT, RZ, R157, RZ, P6, !PT ;  /* 0x0000009dffff7210 */ /* 0x000fe200037be4ff */
[----:B------:R-:W-:Y:S01]  /*dfc10*/  IMAD.WIDE.U32.X R118, R207, 0x1a0111ea, R118, P1 ;  /* 0x1a0111eacf767825 */ /* 0x000fe200008e0476 */
[----:B------:R-:W-:-:S02]  /*dfc20*/  IADD3 R152, P3, PT, R123, R152, RZ ;  /* 0x000000987b987210 */ /* 0x000fc40007f7e0ff */
[----:B------:R-:W-:Y:S01]  /*dfc30*/  IADD3.X R203, P6, PT, R157, R204, RZ, P2, !PT ;  /* 0x000000cc9dcb7210 */ /* 0x000fe200017de4ff */
[----:B------:R-:W-:Y:S01]  /*dfc40*/  IMAD.IADD R150, R153, 0x1, R150 ;  /* 0x0000000199967824 */ /* 0x000fe200078e0296 */
[----:B------:R-:W-:Y:S01]  /*dfc50*/  IADD3 RZ, P1, PT, R144, R142, RZ ;  /* 0x0000008e90ff7210 */ /* 0x000fe20007f3e0ff */
[----:B------:R-:W-:Y:S01]  /*dfc60*/  IMAD.WIDE.U32 R142, R48, R100, RZ ;  /* 0x00000064308e7225 */ /* 0x000fe200078e00ff */
[----:B------:R-:W-:Y:S02]  /*dfc70*/  IADD3.X R123, P2, PT, RZ, R158, RZ, P5, !PT ;  /* 0x0000009eff7b7210 */ /* 0x000fe40002f5e4ff */
[----:B------:R-:W-:Y:S01]  /*dfc80*/  IADD3.X R153, P3, PT, R150, R155, RZ, P3, !PT ;  /* 0x0000009b96997210 */ /* 0x000fe20001f7e4ff */
[----:B------:R-:W-:Y:S01]  /*dfc90*/  IMAD.WIDE.U32 R150, R156, -0x94f09dc, R144 ;  /* 0xf6b0f6249c967825 */ /* 0x000fe200078e0090 */
[----:B------:R-:W-:Y:S02]  /*dfca0*/  IADD3.X R123, P6, PT, RZ, R123, RZ, P6, !PT ;  /* 0x0000007bff7b7210 */ /* 0x000fe400037de4ff */
[----:B------:R-:W-:Y:S01]  /*dfcb0*/  IADD3 RZ, P4, PT, R136, R134, RZ ;  /* 0x0000008688ff7210 */ /* 0x000fe20007f9e0ff */
[----:B------:R-:W-:Y:S01]  /*dfcc0*/  IMAD.WIDE.U32 R134, R49, R100, RZ ;  /* 0x0000006431867225 */ /* 0x000fe200078e00ff */
[----:B------:R-:W-:-:S02]  /*dfcd0*/  IADD3.X R158, PT, PT, RZ, RZ, R159, P6, P2 ;  /* 0x000000ffff9e7210 */ /* 0x000fc400037e449f */
[----:B------:R-:W-:Y:S01]  /*dfce0*/  IADD3.X R127, P6, PT, RZ, R127, RZ, P3, !PT ;  /* 0x0000007fff7f7210 */ /* 0x000fe20001fde4ff */
[----:B------:R-:W-:Y:S01]  /*dfcf0*/  IMAD.WIDE.U32 R142, P5, R101, R49, R142 ;  /* 0x00000031658e7225 */ /* 0x000fe200078a008e */
[----:B------:R-:W-:Y:S02]  /*dfd00*/  IADD3 RZ, P2, PT, R152, R134, RZ ;  /* 0x0000008698ff7210 */ /* 0x000fe40007f5e0ff */
[----:B------:R-:W-:Y:S01]  /*dfd10*/  IADD3.X RZ, P1, PT, R145, R209, RZ, P1, !PT ;  /* 0x000000d191ff7210 */ /* 0x000fe20000f3e4ff */
[----:B------:R-:W-:Y:S01]  /*dfd20*/  IMAD.IADD R146, R151, 0x1, R146 ;  /* 0x0000000197927824 */ /* 0x000fe200078e0292 */
[----:B------:R-:W-:Y:S01]  /*dfd30*/  IADD3 R131, P3, PT, R142, R135, RZ ;  /* 0x000000878e837210 */ /* 0x000fe20007f7e0ff */
[----:B------:R-:W-:Y:S01]  /*dfd40*/  IMAD.WIDE.U32 R134, R47, R100, RZ ;  /* 0x000000642f867225 */ /* 0x000fe200078e00ff */
[----:B------:R-:W-:Y:S02]  /*dfd50*/  IADD3.X R149, PT, PT, RZ, RZ, R149, P6, P0 ;  /* 0x000000ffff957210 */ /* 0x000fe400037e0495 */
[----:B------:R-:W-:Y:S01]  /*dfd60*/  IADD3 R150, P0, PT, R127, R150, RZ ;  /* 0x000000967f967210 */ /* 0x000fe20007f1e0ff */
[----:B------:R-:W-:Y:S01]  /*dfd70*/  IMAD.X R127, RZ, RZ, RZ, P5 ;  /* 0x000000ffff7f7224 */ /* 0x000fe200028e06ff */
[----:B------:R-:W-:Y:S01]  /*dfd80*/  IADD3.X RZ, P2, PT, R153, R131, RZ, P2, !PT ;  /* 0x0000008399ff7210 */ /* 0x000fe2000175e4ff */
[----:B------:R-:W-:Y:S01]  /*dfd90*/  IMAD.WIDE.U32 R152, R100, R49, R152 ;  /* 0x0000003164987225 */ /* 0x000fe200078e0098 */
[----:B------:R-:W-:-:S02]  /*dfda0*/  IADD3.X R145, P6, PT, RZ, R140, RZ, P1, !PT ;  /* 0x0000008cff917210 */ /* 0x000fc40000fde4ff */
[----:B------:R-:W-:Y:S01]  /*dfdb0*/  IADD3 RZ, P1, PT, R128, R126, RZ ;  /* 0x0000007e80ff7210 */ /* 0x000fe20007f3e0ff */
[----:B------:R-:W-:Y:S01]  /*dfdc0*/  IMAD.MOV.U32 R126, RZ, RZ, R143 ;  /* 0x000000ffff7e7224 */ /* 0x000fe200078e008f */
[----:B------:R-:W-:Y:S01]  /*dfdd0*/  IADD3.X R151, P0, PT, R146, R149, RZ, P0, !PT ;  /* 0x0000009592977210 */ /* 0x000fe2000071e4ff */
[----:B------:R-:W-:Y:S01]  /*dfde0*/  IMAD.IADD R153, R153, 0x1, R142 ;  /* 0x0000000199997824 */ /* 0x000fe200078e028e */
[----:B------:R-:W-:Y:S01]  /*dfdf0*/  IADD3.X RZ, P4, PT, R137, R211, RZ, P4, !PT ;  /* 0x000000d389ff7210 */ /* 0x000fe2000279e4ff */
[----:B------:R-:W-:Y:S01]  /*dfe00*/  IMAD.WIDE.U32 R142, R46, R100, RZ ;  /* 0x000000642e8e7225 */ /* 0x000fe200078e00ff */
[----:B------:R-:W-:Y:S02]  /*dfe10*/  IADD3.X R145, P0, PT, RZ, R145, RZ, P0, !PT ;  /* 0x00000091ff917210 */ /* 0x000fe4000071e4ff */
[----:B------:R-:W-:Y:S01]  /*dfe20*/  IADD3.X RZ, P1, PT, R129, R147, RZ, P1, !PT ;  /* 0x0000009381ff7210 */ /* 0x000fe20000f3e4ff */
[----:B------:R-:W-:Y:S01]  /*dfe30*/  IMAD.WIDE.U32 R134, P5, R101, R46, R134 ;  /* 0x0000002e65867225 */ /* 0x000fe200078a0086 */
[----:B------:R-:W-:-:S02]  /*dfe40*/  IADD3.X R144, PT, PT, RZ, RZ, R141, P0, P6 ;  /* 0x000000ffff907210 */ /* 0x000fc400007ec48d */
[----:B------:R-:W-:Y:S01]  /*dfe50*/  IADD3 RZ, P0, PT, R150, R142, RZ ;  /* 0x0000008e96ff7210 */ /* 0x000fe20007f1e0ff */
        /* <DEDUP_REMOVED lines=22> */
[----:B------:R-:W-:Y:S01]  /*dffc0*/  IMAD.WIDE.U32 R136, R45, R100, RZ ;  /* 0x000000642d887225 */ /* 0x000fe200078e00ff */
[----:B------:R-:W-:Y:S02]  /*dffd0*/  IADD3.X R131, P5, PT, RZ, R131, RZ, P5, !PT ;  /* 0x00000083ff837210 */ /* 0x000fe40002fbe4ff */
[----:B------:R-:W-:Y:S01]  /*dffe0*/  IADD3.X R120, P0, PT, RZ, R140, RZ, P0, !PT ;  /* 0x0000008cff787210 */ /* 0x000fe2000071e4ff */
[----:B------:R-:W-:Y:S01]  /*dfff0*/  IMAD.WIDE.U32 R134, P6, R101, R45, R134 ;  /* 0x0000002d65867225 */ /* 0x000fe200078c0086 */
[----:B------:R-:W-:Y:S02]  /*e0000*/  IADD3.X R133, PT, PT, RZ, RZ, R133, P5, P4 ;  /* 0x000000ffff857210 */ /* 0x000fe40002fe8485 */
[----:B------:R-:W-:Y:S01]  /*e0010*/  IADD3.X RZ, P2, PT, R203, R121, RZ, P2, !PT ;  /* 0x00000079cbff7210 */ /* 0x000fe2000175e4ff */
[----:B------:R-:W-:Y:S01]  /*e0020*/  IMAD.WIDE.U32 R128, R156, 0x434bacd7, R128 ;  /* 0x434bacd79c807825 */ /* 0x000fe200078e0080 */
[----:B------:R-:W-:-:S02]  /*e0030*/  IADD3 R143, P4, PT, R134, R137, RZ ;  /* 0x00000089868f7210 */ /* 0x000fc40007f9e0ff */
[----:B------:R-:W-:Y:S01]  /*e0040*/  IADD3.X R137, P5, PT, RZ, R120, RZ, P3, !PT ;  /* 0x00000078ff897210 */ /* 0x000fe20001fbe4ff */
[----:B------:R-:W-:Y:S01]  /*e0050*/  IMAD.IADD R130, R129, 0x1, R130 ;  /* 0x0000000181827824 */ /* 0x000fe200078e0282 */
[----:B------:R-:W-:Y:S01]  /*e0060*/  IADD3 RZ, P3, PT, R138, R136, RZ ;  /* 0x000000888aff7210 */ /* 0x000fe20007f7e0ff */
[----:B------:R-:W-:Y:S01]  /*e0070*/  IMAD.X R121, RZ, RZ, RZ, P6 ;  /* 0x000000ffff797224 */ /* 0x000fe200030e06ff */
[----:B------:R-:W-:Y:S01]  /*e0080*/  IADD3.X R141, PT, PT, RZ, RZ, R141, P5, P0 ;  /* 0x000000ffff8d7210 */ /* 0x000fe20002fe048d */
[----:B------:R-:W-:Y:S01]  /*e0090*/  IMAD.MOV.U32 R120, RZ, RZ, R135 ;  /* 0x000000ffff787224 */ /* 0x000fe200078e0087 */
[----:B------:R-:W-:Y:S01]  /*e00a0*/  IADD3 R128, P5, PT, R131, R128, RZ ;  /* 0x0000008083807210 */ /* 0x000fe20007fbe0ff */
[----:B------:R-:W-:Y:S01]  /*e00b0*/  IMAD.WIDE.U32 R156, R156, 0x397fe69a, R202 ;  /* 0x397fe69a9c9c7825 */ /* 0x000fe200078e00ca */
[----:B------:R-:W-:Y:S02]  /*e00c0*/  IADD3.X RZ, P0, PT, R139, R143, RZ, P3, !PT ;  /* 0x0000008f8bff7210 */ /* 0x000fe40001f1e4ff */
[----:B------:R-:W-:Y:S01]  /*e00d0*/  IADD3.X R129, P3, PT, R130, R133, RZ, P5, !PT ;  /* 0x0000008582817210 */ /* 0x000fe20002f7e4ff */
[----:B------:R-:W-:Y:S01]  /*e00e0*/  IMAD.WIDE.U32 R138, R100, R45, R138 ;  /* 0x0000002d648a7225 */ /* 0x000fe200078e008a */
[----:B------:R-:W-:-:S02]  /*e00f0*/  IADD3.X R124, P5, PT, RZ, R124, RZ, P1, !PT ;  /* 0x0000007cff7c7210 */ /* 0x000fc40000fbe4ff */
[----:B------:R-:W-:Y:S01]  /*e0100*/  IADD3.X R118, P2, PT, RZ, R118, RZ, P2, !PT ;  /* 0x00000076ff767210 */ /* 0x000fe2000175e4ff */
[----:B------:R-:W-:Y:S01]  /*e0110*/  IMAD.WIDE.U32 R132, R43, R100, RZ ;  /* 0x000000642b847225 */ /* 0x000fe200078e00ff */
[----:B------:R-:W-:Y:S02]  /*e0120*/  IADD3.X R135, P3, PT, RZ, R124, RZ, P3, !PT ;  /* 0x0000007cff877210 */ /* 0x000fe40001f7e4ff */
[----:B------:R-:W-:Y:S01]  /*e0130*/  IADD3 R124, P1, PT, R137, R138, RZ ;  /* 0x0000008a897c7210 */ /* 0x000fe20007f3e0ff */
[----:B------:R-:W-:Y:S01]  /*e0140*/  IMAD.IADD R134, R139, 0x1, R134 ;  /* 0x000000018b867824 */ /* 0x000fe200078e0286 */
[----:B------:R-:W-:Y:S01]  /*e0150*/  IADD3.X R143, PT, PT, RZ, RZ, R125, P3, P5 ;  /* 0x000000ffff8f7210 */ /* 0x000fe20001fea47d */
        /* <DEDUP_REMOVED lines=10> */
[----:B------:R-:W-:Y:S01]  /*e0200*/  IMAD.X R131, RZ, RZ, RZ, P6 ;  /* 0x000000ffff837224 */ /* 0x000fe200030e06ff */
[----:B------:R-:W-:Y:S01]  /*e0210*/  IADD3.X R121, PT, PT, RZ, RZ, R121, P4, P0 ;  /* 0x000000ffff797210 */ /* 0x000fe200027e0479 */
[----:B------:R-:W-:Y:S01]  /*e0220*/  IMAD.WIDE.U32 R138, R100, R42, R128 ;  /* 0x0000002a648a7225 */ /* 0x000fe200078e0080 */
[----:B------:R-:W-:-:S02]  /*e0230*/  IADD3.X R157, P1, PT, R122, R143, RZ, P1, !PT ;  /* 0x0000008f7a9d7210 */ /* 0x000fc40000f3e4ff */
[----:B------:R-:W-:Y:S01]  /*e0240*/  IADD3.X RZ, P3, PT, R129, R145, RZ, P3, !PT ;  /* 0x0000009181ff7210 */ /* 0x000fe20001f7e4ff */
[----:B------:R-:W-:Y:S01]  /*e0250*/  IMAD.MOV.U32 R130, RZ, RZ, R133 ;  /* 0x000000ffff827224 */ /* 0x000fe200078e0085 */
[----:B------:R-:W-:Y:S01]  /*e0260*/  IADD3 R120, P0, PT, R141, R138, RZ ;  /* 0x0000008a8d787210 */ /* 0x000fe20007f1e0ff */
[----:B------:R-:W-:Y:S01]  /*e0270*/  IMAD.WIDE.U32 R136, R40, R100, RZ ;  /* 0x0000006428887225 */ /* 0x000fe200078e00ff */
[----:B------:R-:W-:-:S03]  /*e0280*/  IADD3.X R118, P1, PT, RZ, R118, RZ, P1, !PT ;  /* 0x00000076ff767210 */ /* 0x000fc60000f3e4ff */
[----:B------:R-:W-:Y:S01]  /*e0290*/  IMAD.IADD R132, R139, 0x1, R132 ;  /* 0x000000018b847824 */ /* 0x000fe200078e0284 */
[----:B------:R-:W-:Y:S01]  /*e02a0*/  IADD3.X R141, PT, PT, RZ, RZ, R119, P1, P2 ;  /* 0x000000ffff8d7210 */ /* 0x000fe20000fe4477 */
[----:B------:R-:W-:Y:S01]  /*e02b0*/  IMAD.WIDE.U32.X R130, R101, R43, R130, P5 ;  /* 0x0000002b65827225 */ /* 0x000fe200028e0482 */
[----:B------:R-:W-:Y:S02]  /*e02c0*/  IADD3 RZ, P2, PT, RZ, R123, RZ ;  /* 0x0000007bffff7210 */ /* 0x000fe40007f5e0ff */
[----:B------:R-:W-:Y:S01]  /*e02d0*/  IADD3.X R121, P0, PT, R132, R121, RZ, P0, !PT ;  /* 0x0000007984797210 */ /* 0x000fe2000071e4ff */
[----:B------:R-:W-:Y:S01]  /*e02e0*/  IMAD.WIDE.U32 R134, R41, R100, RZ ;  /* 0x0000006429867225 */ /* 0x000fe200078e00ff */
[----:B------:R-:W-:Y:S02]  /*e02f0*/  IADD3.X R139, P3, PT, RZ, R130, RZ, P3, !PT ;  /* 0x00000082ff8b7210 */ /* 0x000fe40001f7e4ff */
[----:B------:R-:W-:Y:S01]  /*e0300*/  IADD3 R118, P1, PT, R118, R123, RZ ;  /* 0x0000007b76767210 */ /* 0x000fe20007f3e0ff */
[----:B------:R-:W-:Y:S01]  /*e0310*/  IMAD.WIDE.U32 R136, P4, R101, R41, R136 ;  /* 0x0000002965887225 */ /* 0x000fe20007880088 */
[----:B------:R-:W-:-:S02]  /*e0320*/  IADD3.X R139, P0, PT, RZ, R139, RZ, P0, !PT ;  /* 0x0000008bff8b7210 */ /* 0x000fc4000071e4ff */
[----:B------:R-:W-:Y:S01]  /*e0330*/  IADD3 RZ, P5, PT, R156, R134, RZ ;  /* 0x000000869cff7210 */ /* 0x000fe20007fbe0ff */
[----:B------:R-:W-:Y:S01]  /*e0340*/  IMAD.WIDE.U32 R122, R39, R100, RZ ;  /* 0x00000064277a7225 */ /* 0x000fe200078e00ff */
[----:B------:R-:W-:Y:S02]  /*e0350*/  IADD3 R133, P6, PT, R136, R135, RZ ;  /* 0x0000008788857210 */ /* 0x000fe40007fde0ff */
[----:B------:R-:W-:Y:S01]  /*e0360*/  IADD3.X R130, PT, PT, RZ, RZ, R131, P0, P3 ;  /* 0x000000ffff827210 */ /* 0x000fe200007e6483 */
[----:B------:R-:W-:Y:S01]  /*e0370*/  IMAD.WIDE.U32 R128, R100, R41, R156 ;  /* 0x0000002964807225 */ /* 0x000fe200078e009c */
[----:B------:R-:W-:Y:S02]  /*e0380*/  IADD3.X RZ, P5, PT, R157, R133, RZ, P5, !PT ;  /* 0x000000859dff7210 */ /* 0x000fe40002fbe4ff */
[----:B------:R-:W-:Y:S01]  /*e0390*/  IADD3.X RZ, P2, PT, RZ, R158, RZ, P2, !PT ;  /* 0x0000009effff7210 */ /* 0x000fe2000175e4ff */
[----:B------:R-:W-:Y:S01]  /*e03a0*/  IMAD.X R135, RZ, RZ, RZ, P4 ;  /* 0x000000ffff877224 */ /* 0x000fe200020e06ff */
[----:B------:R-:W-:Y:S01]  /*e03b0*/  IADD3 R128, P0, PT, R139, R128, RZ ;  /* 0x000000808b807210 */ /* 0x000fe20007f1e0ff */
[----:B------:R-:W-:-:S02]  /*e03c0*/  IMAD.MOV.U32 R134, RZ, RZ, R137 ;  /* 0x000000ffff867224 */ /* 0x000fc400078e0089 */
[----:B------:R-:W-:Y:S02]  /*e03d0*/  IMAD.IADD R119, R129, 0x1, R136 ;  /* 0x0000000181777824 */ /* 0x000fe400078e0288 */
[----:B------:R-:W-:-:S03]  /*e03e0*/  IMAD.WIDE.U32 R132, R38, R100, RZ ;  /* 0x0000006426847225 */ /* 0x000fc600078e00ff */
[----:B------:R-:W-:Y:S01]  /*e03f0*/  IADD3.X R129, P0, PT, R119, R130, RZ, P0, !PT ;  /* 0x0000008277817210 */ /* 0x000fe2000071e4ff */
[----:B------:R-:W-:Y:S01]  /*e0400*/  IMAD.WIDE.U32 R122, P4, R101, R38, R122 ;  /* 0x00000026657a7225 */ /* 0x000fe2000788007a */
[----:B------:R-:W-:-:S03]  /*e0410*/  IADD3.X R119, P1, PT, R141, R158, RZ, P1, !PT ;  /* 0x0000009e8d777210 */ /* 0x000fc60000f3e4ff */
        /* <DEDUP_REMOVED lines=11> */
[----:B------:R-:W-:Y:S01]  /*e04d0*/  IADD3.X R136, PT, PT, RZ, RZ, R137, P4, P5 ;  /* 0x000000ffff887210 */ /* 0x000fe200027ea489 */
        /* <DEDUP_REMOVED lines=110> */
[----:B------:R-:W-:Y:S01]  /*e0bc0*/  IMAD.X R139, RZ, RZ, RZ, P0 ;  /* 0x000000ffff8b7224 */ /* 0x000fe200000e06ff */
[----:B------:R-:W-:Y:S01]  /*e0bd0*/  IADD3 RZ, P0, PT, R122, R140, RZ ;  /* 0x0000008c7aff7210 */ /* 0x000fe20007f1e0ff */
[----:B------:R-:W-:Y:S01]  /*e0be0*/  IMAD.IADD R142, R129, 0x1, R144 ;  /* 0x00000001818e7824 */ /* 0x000fe200078e0290 */
[----:B------:R-:W-:Y:S01]  /*e0bf0*/  IADD3.X R129, P6, PT, RZ, R121, RZ, P6, !PT ;  /* 0x00000079ff817210 */ /* 0x000fe200037de4ff */
[----:B------:R-:W-:Y:S01]  /*e0c00*/  IMAD.WIDE.U32 R140, R98, R46, R132 ;  /* 0x0000002e628c7225 */ /* 0x000fe200078e0084 */
[----:B------:R-:W-:-:S02]  /*e0c10*/  IADD3.X RZ, P0, PT, R123, R155, RZ, P0, !PT ;  /* 0x0000009b7bff7210 */ /* 0x000fc4000071e4ff */
[----:B------:R-:W-:Y:S01]  /*e0c20*/  IADD3.X R148, PT, PT, RZ, RZ, R149, P6, P3 ;  /* 0x000000ffff947210 */ /* 0x000fe200037e6495 */
[----:B------:R-:W-:Y:S01]  /*e0c30*/  IMAD.MOV.U32 R138, RZ, RZ, R135 ;  /* 0x000000ffff8a7224 */ /* 0x000fe200078e0087 */
[----:B------:R-:W-:Y:S01]  /*e0c40*/  IADD3 R132, P6, PT, R145, R120, RZ ;  /* 0x0000007891847210 */ /* 0x000fe20007fde0ff */
[----:B------:R-:W-:Y:S01]  /*e0c50*/  IMAD.IADD R121, R141, 0x1, R134 ;  /* 0x000000018d797824 */ /* 0x000fe200078e0286 */
[----:B------:R-:W-:Y:S01]  /*e0c60*/  IADD3 R120, P3, PT, R129, R140, RZ ;  /* 0x0000008c81787210 */ /* 0x000fe20007f7e0ff */
[----:B------:R-:W-:Y:S01]  /*e0c70*/  IMAD.WIDE.U32.X R140, R99, R47, R138, P5 ;  /* 0x0000002f638c7225 */ /* 0x000fe200028e048a */
[----:B------:R-:W-:Y:S02]  /*e0c80*/  IADD3.X R133, P6, PT, R131, R150, RZ, P6, !PT ;  /* 0x0000009683857210 */ /* 0x000fe400037de4ff */
[----:B------:R-:W-:Y:S01]  /*e0c90*/  IADD3.X R129, P1, PT, RZ, R146, RZ, P1, !PT ;  /* 0x00000092ff817210 */ /* 0x000fe20000f3e4ff */
[----:B------:R-:W-:Y:S01]  /*e0ca0*/  IMAD.WIDE.U32 R134, R44, R98, RZ ;  /* 0x000000622c867225 */ /* 0x000fe200078e00ff */
[----:B------:R-:W-:-:S02]  /*e0cb0*/  IADD3.X R121, P3, PT, R121, R148, RZ, P3, !PT ;  /* 0x0000009479797210 */ /* 0x000fc40001f7e4ff */
[----:B------:R-:W-:Y:S01]  /*e0cc0*/  IADD3.X R143, P2, PT, RZ, R140, RZ, P2, !PT ;  /* 0x0000008cff8f7210 */ /* 0x000fe2000175e4ff */
[----:B------:R-:W-:Y:S01]  /*e0cd0*/  IMAD.WIDE.U32 R138, R45, R98, RZ ;  /* 0x000000622d8a7225 */ /* 0x000fe200078e00ff */
        /* <DEDUP_REMOVED lines=8> */
[----:B------:R-:W-:Y:S01]  /*e0d60*/  IMAD.X R131, RZ, RZ, RZ, P5 ;  /* 0x000000ffff837224 */ /* 0x000fe200028e06ff */
[----:B------:R-:W-:Y:S01]  /*e0d70*/  IADD3 R128, P3, PT, R129, R128, RZ ;  /* 0x0000008081807210 */ /* 0x000fe20007f7e0ff */
        /* <DEDUP_REMOVED lines=8> */
[----:B------:R-:W-:Y:S01]  /*e0e00*/  IADD3.X R156, P2, PT, R156, R125, RZ, P2, !PT ;  /* 0x0000007d9c9c7210 */ /* 0x000fe2000175e4ff */
[----:B------:R-:W-:Y:S01]  /*e0e10*/  IMAD.WIDE.U32.X R124, R99, R44, R130, P6 ;  /* 0x0000002c637c7225 */ /* 0x000fe200030e0482 */
[----:B------:R-:W-:-:S02]  /*e0e20*/  IADD3.X R133, P3, PT, RZ, R133, RZ, P3, !PT ;  /* 0x00000085ff857210 */ /* 0x000fc40001f7e4ff */
[----:B------:R-:W-:Y:S01]  /*e0e30*/  IADD3 R144, P5, PT, R143, R144, RZ ;  /* 0x000000908f907210 */ /* 0x000fe20007fbe0ff */
[----:B------:R-:W-:Y:S01]  /*e0e40*/  IMAD R131, R137, -0x30003, RZ ;  /* 0xfffcfffd89837824 */ /* 0x000fe200078e02ff */
[----:B------:R-:W-:Y:S01]  /*e0e50*/  IADD3 R122, P6, PT, R133, R122, RZ ;  /* 0x0000007a857a7210 */ /* 0x000fe20007fde0ff */
[----:B------:R-:W-:Y:S01]  /*e0e60*/  IMAD.WIDE.U32 R150, R136, -0x30003, RZ ;  /* 0xfffcfffd88967825 */ /* 0x000fe200078e00ff */
[----:B------:R-:W-:Y:S02]  /*e0e70*/  IADD3.X R130, PT, PT, RZ, RZ, R127, P3, P4 ;  /* 0x000000ffff827210 */ /* 0x000fe40001fe847f */
[----:B------:R-:W-:Y:S01]  /*e0e80*/  IADD3.X R145, P5, PT, R134, R141, RZ, P5, !PT ;  /* 0x0000008d86917210 */ /* 0x000fe20002fbe4ff */
[----:B------:R-:W-:Y:S01]  /*e0e90*/  IMAD R131, R136, -0x760c0004, R131 ;  /* 0x89f3fffc88837824 */ /* 0x000fe200078e0283 */
[----:B------:R-:W-:Y:S01]  /*e0ea0*/  IADD3.X R135, P1, PT, RZ, R124, RZ, P1, !PT ;  /* 0x0000007cff877210 */ /* 0x000fe20000f3e4ff */
[----:B------:R-:W-:Y:S01]  /*e0eb0*/  IMAD.WIDE.U32 R126, R43, R98, RZ ;  /* 0x000000622b7e7225 */ /* 0x000fe200078e00ff */
[----:B------:R-:W-:-:S02]  /*e0ec0*/  IADD3.X R123, P6, PT, R123, R130, RZ, P6, !PT ;  /* 0x000000827b7b7210 */ /* 0x000fc400037de4ff */
[----:B------:R-:W-:Y:S01]  /*e0ed0*/  IADD3.X R158, P0, PT, RZ, R118, RZ, P0, !PT ;  /* 0x00000076ff9e7210 */ /* 0x000fe2000071e4ff */
[----:B------:R-:W-:Y:S01]  /*e0ee0*/  IMAD.IADD R159, R151, 0x1, R131 ;  /* 0x00000001979f7824 */ /* 0x000fe200078e0283 */
[----:B------:R-:W-:Y:S01]  /*e0ef0*/  IADD3.X R135, P3, PT, RZ, R135, RZ, P5, !PT ;  /* 0x00000087ff877210 */ /* 0x000fe20002f7e4ff */
[----:B------:R-:W-:Y:S01]  /*e0f00*/  IMAD.WIDE.U32 R132, R42, R98, RZ ;  /* 0x000000622a847225 */ /* 0x000fe200078e00ff */
[----:B------:R-:W-:Y:S02]  /*e0f10*/  IADD3.X R158, P6, PT, RZ, R158, RZ, P6, !PT ;  /* 0x0000009eff9e7210 */ /* 0x000fe400037de4ff */
        /* <DEDUP_REMOVED lines=16> */
[----:B------:R-:W-:Y:S02]  /*e1020*/  IMAD.IADD R118, R131, 0x1, R118 ;  /* 0x0000000183767824 */ /* 0x000fe400078e0276 */
[----:B------:R-:W-:Y:S02]  /*e1030*/  IMAD.MOV.U32 R132, RZ, RZ, R127 ;  /* 0x000000ffff847224 */ /* 0x000fe400078e007f */
[----:B------:R-:W-:Y:S01]  /*e1040*/  IMAD.X R125, RZ, RZ, RZ, P6 ;  /* 0x000000ffff7d7224 */ /* 0x000fe200030e06ff */
[----:B------:R-:W-:Y:S01]  /*e1050*/  IADD3.X RZ, P1, PT, RZ, R118, RZ, P1, !PT ;  /* 0x00000076ffff7210 */ /* 0x000fe20000f3e4ff */
[----:B------:R-:W-:-:S02]  /*e1060*/  IMAD.MOV.U32 R124, RZ, RZ, R119 ;  /* 0x000000ffff7c7224 */ /* 0x000fc400078e0077 */
[----:B------:R-:W-:Y:S02]  /*e1070*/  IMAD.IADD R126, R139, 0x1, R126 ;  /* 0x000000018b7e7824 */ /* 0x000fe400078e027e */
[----:B------:R-:W-:Y:S01]  /*e1080*/  IMAD.WIDE.U32.X R132, R99, R43, R132, P4 ;  /* 0x0000002b63847225 */ /* 0x000fe200020e0484 */
[----:B------:R-:W-:-:S03]  /*e1090*/  IADD3 R138, P4, PT, R135, R138, RZ ;  /* 0x0000008a878a7210 */ /* 0x000fc60007f9e0ff */
[C---:B------:R-:W-:Y:S01]  /*e10a0*/  IMAD.WIDE.U32.X R118, R159.reuse, -0x46010001, R124, P5 ;  /* 0xb9feffff9f767825 */ /* 0x040fe200028e047c */
[----:B------:R-:W-:Y:S02]  /*e10b0*/  IADD3.X R139, P4, PT, R126, R141, RZ, P4, !PT ;  /* 0x0000008d7e8b7210 */ /* 0x000fe4000279e4ff */
[----:B------:R-:W-:Y:S01]  /*e10c0*/  IADD3.X R205, P3, PT, RZ, R132, RZ, P3, !PT ;  /* 0x00000084ffcd7210 */ /* 0x000fe20001f7e4ff */
        /* <DEDUP_REMOVED lines=11> */
[----:B------:R-:W-:Y:S01]  /*e1180*/  IMAD.WIDE.U32 R146, R159, -0x94f09dc, RZ ;  /* 0xf6b0f6249f927825 */ /* 0x000fe200078e00ff */
[----:B------:R-:W-:-:S03]  /*e1190*/  IADD3.X RZ, P3, PT, R121, R129, RZ, P3, !PT ;  /* 0x0000008179ff7210 */ /* 0x000fc60001f7e4ff */
[----:B------:R-:W-:-:S04]  /*e11a0*/  IMAD.WIDE.U32 R124, P6, R99, R41, R126 ;  /* 0x00000029637c7225 */ /* 0x000fc800078c007e */
[----:B------:R-:W-:-:S04]  /*e11b0*/  IMAD.WIDE.U32 R140, R159, -0xc7aed41, RZ ;  /* 0xf38512bf9f8c7825 */ /* 0x000fc800078e00ff */
[----:B------:R-:W-:-:S04]  /*e11c0*/  IMAD.WIDE.U32 R126, R41, R98, RZ ;  /* 0x00000062297e7225 */ /* 0x000fc800078e00ff */
[----:B------:R-:W-:-:S04]  /*e11d0*/  IMAD.WIDE.U32 R146, P1, R150, 0x6730d2a0, R146 ;  /* 0x6730d2a096927825 */ /* 0x000fc80007820092 */
[----:B------:R-:W-:Y:S01]  /*e11e0*/  IMAD.WIDE.U32 R118, R150, -0x4eac0001, R120 ;  /* 0xb153ffff96767825 */ /* 0x000fe200078e0078 */
[----:B------:R-:W-:-:S03]  /*e11f0*/  IADD3 R121, P0, PT, R124, R127, RZ ;  /* 0x0000007f7c797210 */ /* 0x000fc60007f1e0ff */
[----:B------:R-:W-:-:S04]  /*e1200*/  IMAD.WIDE.U32 R128, R150, -0x94f09dc, RZ ;  /* 0xf6b0f62496807825 */ /* 0x000fc800078e00ff */
[----:B------:R-:W-:Y:S02]  /*e1210*/  IMAD.IADD R119, R119, 0x1, R130 ;  /* 0x0000000177777824 */ /* 0x000fe400078e0282 */
[----:B------:R-:W-:Y:S02]  /*e1220*/  IMAD.MOV.U32 R148, RZ, RZ, R131 ;  /* 0x000000ffff947224 */ /* 0x000fe400078e0083 */
[----:B------:R-:W-:Y:S02]  /*e1230*/  IMAD.X R143, RZ, RZ, RZ, P1 ;  /* 0x000000ffff8f7224 */ /* 0x000fe400008e06ff */
[----:B------:R-:W-:-:S04]  /*e1240*/  IMAD.WIDE.U32 R132, R159, 0x434bacd7, RZ ;  /* 0x434bacd79f847825 */ /* 0x000fc800078e00ff */
[----:B------:R-:W-:Y:S01]  /*e1250*/  IMAD.X R149, RZ, RZ, RZ, P5 ;  /* 0x000000ffff957224 */ /* 0x000fe200028e06ff */
[----:B------:R-:W-:Y:S01]  /*e1260*/  IADD3 RZ, P5, PT, R144, R128, RZ ;  /* 0x0000008090ff7210 */ /* 0x000fe20007fbe0ff */
[----:B------:R-:W-:-:S04]  /*e1270*/  IMAD.WIDE.U32 R130, R98, R41, R122 ;  /* 0x0000002962827225 */ /* 0x000fc800078e007a */
[----:B------:R-:W-:-:S04]  /*e1280*/  IMAD.WIDE.U32 R140, P1, R150, 0x64774b84, R140 ;  /* 0x64774b84968c7825 */ /* 0x000fc8000782008c */
[----:B------:R-:W-:-:S04]  /*e1290*/  IMAD.WIDE.U32 R136, R150, -0xc7aed41, RZ ;  /* 0xf38512bf96887825 */ /* 0x000fc800078e00ff */
[----:B------:R-:W-:Y:S01]  /*e12a0*/  IMAD.X R155, RZ, RZ, RZ, P6 ;  /* 0x000000ffff9b7224 */ /* 0x000fe200030e06ff */
[----:B------:R-:W-:Y:S01]  /*e12b0*/  IADD3 R127, P6, PT, R146, R129, RZ ;  /* 0x00000081927f7210 */ /* 0x000fe20007fde0ff */
[----:B------:R-:W-:Y:S02]  /*e12c0*/  IMAD.MOV.U32 R154, RZ, RZ, R125 ;  /* 0x000000ffff9a7224 */ /* 0x000fe400078e007d */
[----:B------:R-:W-:Y:S01]  /*e12d0*/  IMAD.IADD R120, R131, 0x1, R124 ;  /* 0x0000000183787824 */ /* 0x000fe200078e027c */
[----:B------:R-:W-:Y:S01]  /*e12e0*/  IADD3.X RZ, P5, PT, R145, R127, RZ, P5, !PT ;  /* 0x0000007f91ff7210 */ /* 0x000fe20002fbe4ff */
[----:B------:R-:W-:Y:S01]  /*e12f0*/  IMAD.X R135, RZ, RZ, RZ, P1 ;  /* 0x000000ffff877224 */ /* 0x000fe200008e06ff */
[----:B------:R-:W-:Y:S01]  /*e1300*/  IADD3 R203, P1, PT, R140, R137, RZ ;  /* 0x000000898ccb7210 */ /* 0x000fe20007f3e0ff */
[----:B------:R-:W-:-:S04]  /*e1310*/  IMAD.WIDE.U32.X R148, R159, 0x1eabfffe, R148, P4 ;  /* 0x1eabfffe9f947825 */ /* 0x000fc800020e0494 */
[----:B------:R-:W-:Y:S01]  /*e1320*/  IMAD.WIDE.U32.X R154, R99, R40, R154, P0 ;  /* 0x00000028639a7225 */ /* 0x000fe200000e049a */
[----:B------:R-:W-:-:S03]  /*e1330*/  IADD3 RZ, P0, PT, R122, R126, RZ ;  /* 0x0000007e7aff7210 */ /* 0x000fc60007f1e0ff */
[----:B------:R-:W-:Y:S01]  /*e1340*/  IMAD.WIDE.U32 R124, R159, 0x397fe69a, RZ ;  /* 0x397fe69a9f7c7825 */ /* 0x000fe200078e00ff */
[----:B------:R-:W-:-:S03]  /*e1350*/  IADD3.X RZ, P0, PT, R123, R121, RZ, P0, !PT ;  /* 0x000000797bff7210 */ /* 0x000fc6000071e4ff */
[----:B------:R-:W-:Y:S02]  /*e1360*/  IMAD.MOV.U32 R142, RZ, RZ, R147 ;  /* 0x000000ffff8e7224 */ /* 0x000fe400078e0093 */
[----:B------:R-:W-:-:S04]  /*e1370*/  IMAD.WIDE.U32 R132, P4, R150, 0x4b1ba7b6, R132 ;  /* 0x4b1ba7b696847825 */ /* 0x000fc80007880084 */
[----:B------:R-:W-:-:S04]  /*e1380*/  IMAD.WIDE.U32 R128, R150, 0x434bacd7, RZ ;  /* 0x434bacd796807825 */ /* 0x000fc800078e00ff */
[----:B------:R-:W-:Y:S01]  /*e1390*/  IMAD.MOV.U32 R134, RZ, RZ, R141 ;  /* 0x000000ffff867224 */ /* 0x000fe200078e008d */
[----:B------:R-:W-:Y:S01]  /*e13a0*/  IADD3.X R141, P0, PT, RZ, R154, RZ, P0, !PT ;  /* 0x0000009aff8d7210 */ /* 0x000fe2000071e4ff */
[----:B------:R-:W-:Y:S01]  /*e13b0*/  IMAD.WIDE.U32.X R142, R159, 0x6730d2a0, R142, P6 ;  /* 0x6730d2a09f8e7825 */ /* 0x000fe200030e048e */
[----:B------:R-:W-:-:S03]  /*e13c0*/  IADD3 R130, P6, PT, R205, R130, RZ ;  /* 0x00000082cd827210 */ /* 0x000fc60007fde0ff */
[----:B------:R-:W-:Y:S01]  /*e13d0*/  IMAD.X R127, RZ, RZ, RZ, P4 ;  /* 0x000000ffff7f7224 */ /* 0x000fe200020e06ff */
[----:B------:R-:W-:Y:S01]  /*e13e0*/  IADD3 R129, P4, PT, R132, R129, RZ ;  /* 0x0000008184817210 */ /* 0x000fe20007f9e0ff */
[----:B------:R-:W-:Y:S01]  /*e13f0*/  IMAD.WIDE.U32.X R134, R159, 0x64774b84, R134, P1 ;  /* 0x64774b849f867825 */ /* 0x000fe200008e0486 */
[----:B------:R-:W-:-:S03]  /*e1400*/  IADD3.X R131, P6, PT, R120, R207, RZ, P6, !PT ;  /* 0x000000cf78837210 */ /* 0x000fc600037de4ff */
[----:B------:R-:W-:Y:S01]  /*e1410*/  IMAD.WIDE.U32 R124, P1, R150, 0x1a0111ea, R124 ;  /* 0x1a0111ea967c7825 */ /* 0x000fe2000782007c */
[----:B------:R-:W-:-:S03]  /*e1420*/  IADD3.X R141, P6, PT, RZ, R141, RZ, P6, !PT ;  /* 0x0000008dff8d7210 */ /* 0x000fc600037de4ff */
        /* <DEDUP_REMOVED lines=11> */
[----:B------:R-:W-:-:S04]  /*e14e0*/  IMAD.WIDE.U32 R144, R150, -0x94f09dc, R144 ;  /* 0xf6b0f62496907825 */ /* 0x000fc800078e0090 */
[----:B------:R-:W-:Y:S01]  /*e14f0*/  IMAD.WIDE.U32.X R120, R159, 0x1a0111ea, R120, P1 ;  /* 0x1a0111ea9f787825 */ /* 0x000fe200008e0478 */
[----:B------:R-:W-:Y:S02]  /*e1500*/  IADD3.X R159, PT, PT, RZ, RZ, R155, P6, P0 ;  /* 0x000000ffff9f7210 */ /* 0x000fe400037e049b */
[----:B------:R-:W-:Y:S01]  /*e1510*/  IADD3 RZ, P1, PT, R138, R136, RZ ;  /* 0x000000888aff7210 */ /* 0x000fe20007f3e0ff */
[----:B------:R-:W-:-:S03]  /*e1520*/  IMAD.WIDE.U32 R152, P0, R99, R38, R152 ;  /* 0x0000002663987225 */ /* 0x000fc60007800098 */
        /* <DEDUP_REMOVED lines=12> */
[----:B------:R-:W-:Y:S01]  /*e15f0*/  IMAD.WIDE.U32 R148, R98, R38, R154 ;  /* 0x0000002662947225 */ /* 0x000fe200078e009a */
[----:B------:R-:W-:-:S02]  /*e1600*/  IADD3.X R145, P6, PT, R125, R156, RZ, P3, !PT ;  /* 0x0000009c7d917210 */ /* 0x000fc40001fde4ff */
[----:B------:R-:W-:Y:S01]  /*e1610*/  IADD3.X R125, P5, PT, RZ, R142, RZ, P5, !PT ;  /* 0x0000008eff7d7210 */ /* 0x000fe20002fbe4ff */
[----:B------:R-:W-:Y:S01]  /*e1620*/  IMAD.WIDE.U32 R136, R150, -0xc7aed41, R138 ;  /* 0xf38512bf96887825 */ /* 0x000fe200078e008a */
[----:B------:R-:W-:Y:S02]  /*e1630*/  IADD3 R148, P3, PT, R141, R148, RZ ;  /* 0x000000948d947210 */ /* 0x000fe40007f7e0ff */
[----:B------:R-:W-:Y:S01]  /*e1640*/  IADD3.X R125, P6, PT, RZ, R125, RZ, P6, !PT ;  /* 0x0000007dff7d7210 */ /* 0x000fe200037de4ff */
[----:B------:R-:W-:Y:S01]  /*e1650*/  IMAD.IADD R152, R149, 0x1, R152 ;  /* 0x0000000195987824 */ /* 0x000fe200078e0298 */
[----:B------:R-:W-:Y:S01]  /*e1660*/  IADD3.X RZ, P4, PT, R155, R157, RZ, P4, !PT ;  /* 0x0000009d9bff7210 */ /* 0x000fe2000279e4ff */
[----:B------:R-:W-:Y:S01]  /*e1670*/  IMAD.IADD R140, R137, 0x1, R140 ;  /* 0x00000001898c7824 */ /* 0x000fe200078e028c */
[----:B------:R-:W-:Y:S02]  /*e1680*/  IADD3.X R143, PT, PT, RZ, RZ, R143, P6, P5 ;  /* 0x000000ffff8f7210 */ /* 0x000fe400037ea48f */
        /* <DEDUP_REMOVED lines=38> */
[----:B------:R-:W-:Y:S02]  /*e18f0*/  IADD3 R137, P6, PT, R128, R133, RZ ;  /* 0x0000008580897210 */ /* 0x000fe40007fde0ff */
[----:B------:R-:W-:Y:S01]  /*e1900*/  IADD3.X R131, PT, PT, RZ, RZ, R131, P4, P3 ;  /* 0x000000ffff837210 */ /* 0x000fe200027e6483 */
[----:B------:R-:W-:Y:S01]  /*e1910*/  IMAD.X R133, RZ, RZ, RZ, P5 ;  /* 0x000000ffff857224 */ /* 0x000fe200028e06ff */
[----:B------:R-:W-:Y:S01]  /*e1920*/  IADD3 RZ, P5, PT, R148, R122, RZ ;  /* 0x0000007a94ff7210 */ /* 0x000fe20007fbe0ff */
        /* <DEDUP_REMOVED lines=21> */
[----:B------:R-:W-:-:S03]  /*e1a80*/  IMAD.WIDE.U32 R148, R150, 0x397fe69a, R148 ;  /* 0x397fe69a96947825 */ /* 0x000fc600078e0094 */
[----:B------:R-:W-:Y:S01]  /*e1a90*/  IADD3.X R127, P1, PT, R127, R132, RZ, P6, !PT ;  /* 0x000000847f7f7210 */ /* 0x000fe2000373e4ff */
[----:B------:R-:W-:Y:S02]  /*e1aa0*/  IMAD R129, R119, -0x30003, RZ ;  /* 0xfffcfffd77817824 */ /* 0x000fe400078e02ff */
        /* <DEDUP_REMOVED lines=30> */
[----:B------:R-:W-:Y:S01]  /*e1c90*/  IMAD.IADD R138, R121, 0x1, R130 ;  /* 0x00000001798a7824 */ /* 0x000fe200078e0282 */
[----:B------:R-:W-:Y:S01]  /*e1ca0*/  IADD3.X R119, P0, PT, RZ, RZ, RZ, P0, !PT ;  /* 0x000000ffff777210 */ /* 0x000fe2000071e4ff */
[----:B------:R-:W-:-:S03]  /*e1cb0*/  IMAD.WIDE.U32 R120, R96, R42, R142 ;  /* 0x0000002a60787225 */ /* 0x000fc600078e008e */
[----:B------:R-:W-:Y:S01]  /*e1cc0*/  IADD3.X RZ, P6, PT, RZ, R138, RZ, P6, !PT ;  /* 0x0000008affff7210 */ /* 0x000fe200037de4ff */
[----:B------:R-:W-:Y:S02]  /*e1cd0*/  IMAD.MOV.U32 R132, RZ, RZ, R137 ;  /* 0x000000ffff847224 */ /* 0x000fe400078e0089 */
[----:B------:R-:W-:Y:S01]  /*e1ce0*/  IMAD.WIDE.U32.X R130, R123, -0x46010001, R128, P5 ;  /* 0xb9feffff7b827825 */ /* 0x000fe200028e0480 */
[----:B------:R-:W-:Y:S02]  /*e1cf0*/  IADD3.X R128, P2, PT, RZ, RZ, RZ, P2, !PT ;  /* 0x000000ffff807210 */ /* 0x000fe4000175e4ff */
[----:B------:R-:W-:Y:S01]  /*e1d00*/  IADD3 R118, P5, PT, R141, R120, RZ ;  /* 0x000000788d767210 */ /* 0x000fe20007fbe0ff */
[----:B------:R-:W-:Y:S01]  /*e1d10*/  IMAD.IADD R136, R121, 0x1, R136 ;  /* 0x0000000179887824 */ /* 0x000fe200078e0288 */
[----:B------:R-:W-:Y:S01]  /*e1d20*/  IADD3.X R147, P1, PT, RZ, R130, RZ, P1, !PT ;  /* 0x00000082ff937210 */ /* 0x000fe20000f3e4ff */
[----:B------:R-:W-:Y:S01]  /*e1d30*/  IMAD.WIDE.U32.X R132, R97, R43, R132, P4 ;  /* 0x0000002b61847225 */ /* 0x000fe200020e0484 */
[----:B------:R-:W-:-:S02]  /*e1d40*/  IADD3 R120, P4, PT, R119, R128, RZ ;  /* 0x0000008077787210 */ /* 0x000fc40007f9e0ff */
[----:B------:R-:W-:Y:S01]  /*e1d50*/  IADD3.X R119, P5, PT, R136, R139, RZ, P5, !PT ;  /* 0x0000008b88777210 */ /* 0x000fe20002fbe4ff */
[C---:B------:R-:W-:Y:S01]  /*e1d60*/  IMAD.WIDE.U32 R140, R123.reuse, -0x4eac0001, RZ ;  /* 0xb153ffff7b8c7825 */ /* 0x040fe200078e00ff */
[----:B------:R-:W-:Y:S02]  /*e1d70*/  IADD3.X R153, P3, PT, RZ, R132, RZ, P3, !PT ;  /* 0x00000084ff997210 */ /* 0x000fe40001f7e4ff */
[----:B------:R-:W-:Y:S01]  /*e1d80*/  IADD3.X R147, P6, PT, RZ, R147, RZ, P6, !PT ;  /* 0x00000093ff937210 */ /* 0x000fe200037de4ff */
[----:B------:R-:W-:Y:S01]  /*e1d90*/  IMAD.WIDE.U32 R128, R40, R96, RZ ;  /* 0x0000006028807225 */ /* 0x000fe200078e00ff */
[----:B------:R-:W-:Y:S02]  /*e1da0*/  IADD3.X R153, P5, PT, RZ, R153, RZ, P5, !PT ;  /* 0x00000099ff997210 */ /* 0x000fe40002fbe4ff */
[----:B------:R-:W-:Y:S01]  /*e1db0*/  IADD3.X R149, PT, PT, RZ, RZ, R131, P6, P1 ;  /* 0x000000ffff957210 */ /* 0x000fe200037e2483 */
[----:B------:R-:W-:Y:S01]  /*e1dc0*/  IMAD.WIDE.U32 R130, R123, -0x94f09dc, RZ ;  /* 0xf6b0f6247b827825 */ /* 0x000fe200078e00ff */
[----:B------:R-:W-:-:S02]  /*e1dd0*/  IADD3 R155, P1, PT, R151, R120, RZ ;  /* 0x00000078979b7210 */ /* 0x000fc40007f3e0ff */
[----:B------:R-:W-:Y:S01]  /*e1de0*/  IADD3.X R151, PT, PT, RZ, RZ, R133, P5, P3 ;  /* 0x000000ffff977210 */ /* 0x000fe20002fe6485 */
[----:B------:R-:W-:-:S04]  /*e1df0*/  IMAD.WIDE.U32 R120, R122, -0x4eac0001, RZ ;  /* 0xb153ffff7a787825 */ /* 0x000fc800078e00ff */
[----:B------:R-:W-:-:S04]  /*e1e00*/  IMAD.WIDE.U32 R140, P3, R122, 0x1eabfffe, R140 ;  /* 0x1eabfffe7a8c7825 */ /* 0x000fc8000786008c */
[----:B------:R-:W-:Y:S01]  /*e1e10*/  IMAD.WIDE.U32 R132, P5, R97, R41, R128 ;  /* 0x0000002961847225 */ /* 0x000fe200078a0080 */
[----:B------:R-:W-:-:S03]  /*e1e20*/  IADD3 R203, P6, PT, R140, R121, RZ ;  /* 0x000000798ccb7210 */ /* 0x000fc60007fde0ff */
        /* <DEDUP_REMOVED lines=8> */
[----:B------:R-:W-:Y:S02]  /*e1eb0*/  IADD3 RZ, P0, PT, R126, R128, RZ ;  /* 0x000000807eff7210 */ /* 0x000fe40007f1e0ff */
[----:B------:R-:W-:Y:S01]  /*e1ec0*/  IADD3.X R146, P1, PT, R146, R157, RZ, P1, !PT ;  /* 0x0000009d92927210 */ /* 0x000fe20000f3e4ff */
        /* <DEDUP_REMOVED lines=36> */
[----:B------:R-:W-:-:S02]  /*e2110*/  IADD3 R144, P4, PT, R144, R155, RZ ;  /* 0x0000009b90907210 */ /* 0x000fc40007f9e0ff */
[----:B------:R-:W-:Y:S01]  /*e2120*/  IADD3 RZ, P2, PT, R118, R124, RZ ;  /* 0x0000007c76ff7210 */ /* 0x000fe20007f5e0ff */
[-C--:B------:R-:W-:Y:S01]  /*e2130*/  IMAD.WIDE.U32 R128, R39, R96.reuse, RZ ;  /* 0x0000006027807225 */ /* 0x080fe200078e00ff */
[----:B------:R-:W-:Y:S02]  /*e2140*/  IADD3 R141, P6, PT, R130, R125, RZ ;  /* 0x0000007d828d7210 */ /* 0x000fe40007fde0ff */
[----:B------:R-:W-:Y:S01]  /*e2150*/  IADD3.X R136, PT, PT, RZ, RZ, R133, P5, P0 ;  /* 0x000000ffff887210 */ /* 0x000fe20002fe0485 */
[----:B------:R-:W-:Y:S01]  /*e2160*/  IMAD.WIDE.U32 R124, R38, R96, RZ ;  /* 0x00000060267c7225 */ /* 0x000fe200078e00ff */
[----:B------:R-:W-:Y:S02]  /*e2170*/  IADD3.X R145, P4, PT, R145, R146, RZ, P4, !PT ;  /* 0x0000009291917210 */ /* 0x000fe4000279e4ff */
[----:B------:R-:W-:Y:S01]  /*e2180*/  IADD3.X RZ, P2, PT, R119, R141, RZ, P2, !PT ;  /* 0x0000008d77ff7210 */ /* 0x000fe2000175e4ff */
[----:B------:R-:W-:Y:S01]  /*e2190*/  IMAD.WIDE.U32 R132, P0, R97, R38, R128 ;  /* 0x0000002661847225 */ /* 0x000fe20007800080 */
[----:B------:R-:W-:-:S03]  /*e21a0*/  IADD3.X R152, P4, PT, RZ, RZ, RZ, P4, !PT ;  /* 0x000000ffff987210 */ /* 0x000fc6000279e4ff */
[----:B------:R-:W-:Y:S01]  /*e21b0*/  IMAD.WIDE.U32 R140, R96, R38, R144 ;  /* 0x00000026608c7225 */ /* 0x000fe200078e0090 */
[----:B------:R-:W-:-:S03]  /*e21c0*/  IADD3 R147, P5, PT, R132, R125, RZ ;  /* 0x0000007d84937210 */ /* 0x000fc60007fbe0ff */
        /* <DEDUP_REMOVED lines=9> */
[----:B------:R-:W-:Y:S01]  /*e2260*/  IMAD.IADD R119, R119, 0x1, R130 ;  /* 0x0000000177777824 */ /* 0x000fe200078e0282 */
[----:B------:R-:W-:Y:S01]  /*e2270*/  IADD3.X R141, P3, PT, R132, R143, RZ, P3, !PT ;  /* 0x0000008f848d7210 */ /* 0x000fe20001f7e4ff */
[----:B------:R-:W-:Y:S01]  /*e2280*/  IMAD.WIDE.U32.X R130, R97, R39, R128, P5 ;  /* 0x0000002761827225 */ /* 0x000fe200028e0480 */
[----:B------:R-:W-:-:S03]  /*e2290*/  IADD3 R118, P5, PT, R137, R118, RZ ;  /* 0x0000007689767210 */ /* 0x000fc60007fbe0ff */
[----:B------:R-:W-:Y:S01]  /*e22a0*/  IMAD.WIDE.U32 R128, R48, R94, RZ ;  /* 0x0000005e30807225 */ /* 0x000fe200078e00ff */
[----:B------:R-:W-:Y:S02]  /*e22b0*/  IADD3.X R149, P0, PT, RZ, R130, RZ, P0, !PT ;  /* 0x00000082ff957210 */ /* 0x000fe4000071e4ff */
[----:B------:R-:W-:Y:S01]  /*e22c0*/  IADD3.X R119, P5, PT, R119, R136, RZ, P5, !PT ;  /* 0x0000008877777210 */ /* 0x000fe20002fbe4ff */
[----:B------:R-:W-:Y:S01]  /*e22d0*/  IMAD.WIDE.U32.X R132, R123, 0x64774b84, R124, P6 ;  /* 0x64774b847b847825 */ /* 0x000fe200030e047c */
[----:B------:R-:W-:-:S03]  /*e22e0*/  IADD3.X R149, P3, PT, RZ, R149, RZ, P3, !PT ;  /* 0x00000095ff957210 */ /* 0x000fc60001f7e4ff */
[----:B------:R-:W-:Y:S01]  /*e22f0*/  IMAD.WIDE.U32 R124, R49, R94, RZ ;  /* 0x0000005e317c7225 */ /* 0x000fe200078e00ff */
[----:B------:R-:W-:Y:S02]  /*e2300*/  IADD3.X R147, P2, PT, RZ, R132, RZ, P2, !PT ;  /* 0x00000084ff937210 */ /* 0x000fe4000175e4ff */
[----:B------:R-:W-:Y:S01]  /*e2310*/  IADD3.X R148, PT, PT, RZ, RZ, R131, P3, P0 ;  /* 0x000000ffff947210 */ /* 0x000fe20001fe0483 */
[----:B------:R-:W-:Y:S01]  /*e2320*/  IMAD.WIDE.U32 R128, P6, R95, R49, R128 ;  /* 0x000000315f807225 */ /* 0x000fe200078c0080 */
[----:B------:R-:W-:Y:S02]  /*e2330*/  IADD3.X R147, P5, PT, RZ, R147, RZ, P5, !PT ;  /* 0x00000093ff937210 */ /* 0x000fe40002fbe4ff */
[----:B------:R-:W-:Y:S01]  /*e2340*/  IADD3 RZ, P0, PT, R120, R124, RZ ;  /* 0x0000007c78ff7210 */ /* 0x000fe20007f1e0ff */
[----:B------:R-:W-:Y:S01]  /*e2350*/  IMAD.WIDE.U32 R144, R123, 0x434bacd7, RZ ;  /* 0x434bacd77b907825 */ /* 0x000fe200078e00ff */
[----:B------:R-:W-:Y:S02]  /*e2360*/  IADD3 R137, P3, PT, R128, R125, RZ ;  /* 0x0000007d80897210 */ /* 0x000fe40007f7e0ff */
[----:B------:R-:W-:Y:S01]  /*e2370*/  IADD3.X R146, PT, PT, RZ, RZ, R133, P5, P2 ;  /* 0x000000ffff927210 */ /* 0x000fe20002fe4485 */
        /* <DEDUP_REMOVED lines=9> */
[----:B------:R-:W-:Y:S01]  /*e2410*/  IMAD.X R143, RZ, RZ, RZ, P5 ;  /* 0x000000ffff8f7224 */ /* 0x000fe200028e06ff */
[----:B------:R-:W-:Y:S01]  /*e2420*/  IADD3.X R130, P0, PT, RZ, R130, RZ, P0, !PT ;  /* 0x00000082ff827210 */ /* 0x000fe2000071e4ff */
[----:B------:R-:W-:Y:S01]  /*e2430*/  IMAD.WIDE.U32 R128, R47, R94, RZ ;  /* 0x0000005e2f807225 */ /* 0x000fe200078e00ff */
[----:B------:R-:W-:-:S03]  /*e2440*/  IADD3.X RZ, P3, PT, RZ, R125, RZ, P3, !PT ;  /* 0x0000007dffff7210 */ /* 0x000fc60001f7e4ff */
[----:B------:R-:W-:-:S04]  /*e2450*/  IMAD.WIDE.U32 R138, P5, R122, 0x1a0111ea, R138 ;  /* 0x1a0111ea7a8a7825 */ /* 0x000fc800078a008a */
[----:B------:R-:W-:-:S04]  /*e2460*/  IMAD.WIDE.U32 R132, R122, 0x434bacd7, RZ ;  /* 0x434bacd77a847825 */ /* 0x000fc800078e00ff */
[----:B------:R-:W-:Y:S01]  /*e2470*/  IMAD.X R137, RZ, RZ, RZ, P5 ;  /* 0x000000ffff897224 */ /* 0x000fe200028e06ff */
[----:B------:R-:W-:Y:S01]  /*e2480*/  IADD3 R151, P6, PT, R144, R133, RZ ;  /* 0x0000008590977210 */ /* 0x000fe20007fde0ff */
[----:B------:R-:W-:Y:S01]  /*e2490*/  IMAD.MOV.U32 R136, RZ, RZ, R139 ;  /* 0x000000ffff887224 */ /* 0x000fe200078e008b */
[----:B------:R-:W-:Y:S01]  /*e24a0*/  IADD3.X R139, P3, PT, RZ, R130, RZ, P3, !PT ;  /* 0x00000082ff8b7210 */ /* 0x000fe20001f7e4ff */
[----:B------:R-:W-:Y:S01]  /*e24b0*/  IMAD.WIDE.U32 R120, R46, R94, RZ ;  /* 0x0000005e2e787225 */ /* 0x000fe200078e00ff */
[----:B------:R-:W-:Y:S02]  /*e24c0*/  IADD3 RZ, P2, PT, R134, R132, RZ ;  /* 0x0000008486ff7210 */ /* 0x000fe40007f5e0ff */
[----:B------:R-:W-:Y:S01]  /*e24d0*/  IADD3.X R150, PT, PT, RZ, RZ, R131, P3, P0 ;  /* 0x000000ffff967210 */ /* 0x000fe20001fe0483 */
[----:B------:R-:W-:Y:S01]  /*e24e0*/  IMAD.WIDE.U32 R128, P5, R95, R46, R128 ;  /* 0x0000002e5f807225 */ /* 0x000fe200078a0080 */
[----:B------:R-:W-:Y:S02]  /*e24f0*/  IADD3 RZ, P0, PT, R126, R120, RZ ;  /* 0x000000787eff7210 */ /* 0x000fe40007f1e0ff */
[----:B------:R-:W-:Y:S01]  /*e2500*/  IADD3.X RZ, P2, PT, R135, R151, RZ, P2, !PT ;  /* 0x0000009787ff7210 */ /* 0x000fe2000175e4ff */
[----:B------:R-:W-:Y:S01]  /*e2510*/  IMAD.WIDE.U32 R132, R122, 0x397fe69a, RZ ;  /* 0x397fe69a7a847825 */ /* 0x000fe200078e00ff */
[----:B------:R-:W-:-:S03]  /*e2520*/  IADD3 R121, P3, PT, R128, R121, RZ ;  /* 0x0000007980797210 */ /* 0x000fc60007f7e0ff */
[----:B------:R-:W-:Y:S01]  /*e2530*/  IMAD.MOV.U32 R142, RZ, RZ, R145 ;  /* 0x000000ffff8e7224 */ /* 0x000fe200078e0091 */
[----:B------:R-:W-:Y:S01]  /*e2540*/  IADD3.X RZ, P0, PT, R127, R121, RZ, P0, !PT ;  /* 0x000000797fff7210 */ /* 0x000fe2000071e4ff */
[----:B------:R-:W-:-:S04]  /*e2550*/  IMAD.WIDE.U32 R120, R94, R46, R126 ;  /* 0x0000002e5e787225 */ /* 0x000fc800078e007e */
[----:B------:R-:W-:Y:S01]  /*e2560*/  IMAD.WIDE.U32.X R142, R123, 0x4b1ba7b6, R142, P6 ;  /* 0x4b1ba7b67b8e7825 */ /* 0x000fe200030e048e */
[----:B------:R-:W-:Y:S02]  /*e2570*/  IADD3 R153, P6, PT, R138, R133, RZ ;  /* 0x000000858a997210 */ /* 0x000fe40007fde0ff */
[----:B------:R-:W-:Y:S01]  /*e2580*/  IADD3.X R133, P1, PT, RZ, RZ, RZ, P1, !PT ;  /* 0x000000ffff857210 */ /* 0x000fe20000f3e4ff */
[----:B------:R-:W-:-:S04]  /*e2590*/  IMAD.WIDE.U32 R126, R44, R94, RZ ;  /* 0x0000005e2c7e7225 */ /* 0x000fc800078e00ff */
[----:B------:R-:W-:Y:S01]  /*e25a0*/  IMAD.WIDE.U32.X R136, R123, 0x1a0111ea, R136, P6 ;  /* 0x1a0111ea7b887825 */ /* 0x000fe200030e0488 */
[----:B------:R-:W-:-:S03]  /*e25b0*/  IADD3 R152, P6, PT, R152, R133, RZ ;  /* 0x0000008598987210 */ /* 0x000fc60007fde0ff */
[----:B------:R-:W-:Y:S01]  /*e25c0*/  IMAD.X R145, RZ, RZ, RZ, P1 ;  /* 0x000000ffff917224 */ /* 0x000fe200008e06ff */
[----:B------:R-:W-:Y:S01]  /*e25d0*/  IADD3 RZ, P1, PT, R140, R132, RZ ;  /* 0x000000848cff7210 */ /* 0x000fe20007f3e0ff */
[----:B------:R-:W-:Y:S02]  /*e25e0*/  IMAD.X R133, RZ, RZ, RZ, P5 ;  /* 0x000000ffff857224 */ /* 0x000fe400028e06ff */
[----:B------:R-:W-:Y:S01]  /*e25f0*/  IMAD.MOV.U32 R132, RZ, RZ, R129 ;  /* 0x000000ffff847224 */ /* 0x000fe200078e0081 */
[----:B------:R-:W-:Y:S01]  /*e2600*/  IADD3.X R145, PT, PT, R145, RZ, RZ, P6, P4 ;  /* 0x000000ff91917210 */ /* 0x000fe200037e84ff */
[----:B------:R-:W-:Y:S01]  /*e2610*/  IMAD.IADD R121, R121, 0x1, R128 ;  /* 0x0000000179797824 */ /* 0x000fe200078e0280 */
[----:B------:R-:W-:Y:S01]  /*e2620*/  IADD3 R120, P4, PT, R139, R120, RZ ;  /* 0x000000788b787210 */ /* 0x000fe20007f9e0ff */
[----:B------:R-:W-:Y:S01]  /*e2630*/  IMAD.WIDE.U32 R128, R45, R94, RZ ;  /* 0x0000005e2d807225 */ /* 0x000fe200078e00ff */
[----:B------:R-:W-:Y:S02]  /*e2640*/  IADD3.X RZ, P1, PT, R141, R153, RZ, P1, !PT ;  /* 0x000000998dff7210 */ /* 0x000fe40000f3e4ff */
[----:B------:R-:W-:Y:S01]  /*e2650*/  IADD3.X R121, P4, PT, R121, R150, RZ, P4, !PT ;  /* 0x0000009679797210 */ /* 0x000fe2000279e4ff */
[----:B------:R-:W-:Y:S01]  /*e2660*/  IMAD.WIDE.U32 R126, P5, R95, R45, R126 ;  /* 0x0000002d5f7e7225 */ /* 0x000fe200078a007e */
[----:B------:R-:W-:-:S03]  /*e2670*/  IADD3.X R153, P1, PT, RZ, R136, RZ, P1, !PT ;  /* 0x00000088ff997210 */ /* 0x000fc60000f3e4ff */
        /* <DEDUP_REMOVED lines=12> */
[----:B------:R-:W-:Y:S01]  /*e2740*/  IMAD.IADD R126, R119, 0x1, R126 ;  /* 0x00000001777e7824 */ /* 0x000fe200078e027e */
[----:B------:R-:W-:Y:S01]  /*e2750*/  IADD3 R118, P4, PT, R123, R118, RZ ;  /* 0x000000767b767210 */ /* 0x000fe20007f9e0ff */
[----:B------:R-:W-:Y:S01]  /*e2760*/  IMAD.MOV.U32 R134, RZ, RZ, R127 ;  /* 0x000000ffff867224 */ /* 0x000fe200078e007f */
[----:B------:R-:W-:Y:S01]  /*e2770*/  IADD3.X R145, P5, PT, R148, R145, RZ, P5, !PT ;  /* 0x0000009194917210 */ /* 0x000fe20002fbe4ff */
[----:B------:R-:W-:Y:S01]  /*e2780*/  IMAD R119, R125, -0x30003, RZ ;  /* 0xfffcfffd7d777824 */ /* 0x000fe200078e02ff */
[----:B------:R-:W-:Y:S01]  /*e2790*/  IADD3 R130, P0, PT, R147, R130, RZ ;  /* 0x0000008293827210 */ /* 0x000fe20007f1e0ff */
[----:B------:R-:W-:-:S03]  /*e27a0*/  IMAD.WIDE.U32 R148, R124, -0x30003, RZ ;  /* 0xfffcfffd7c947825 */ /* 0x000fc600078e00ff */
[----:B------:R-:W-:Y:S01]  /*e27b0*/  IADD3.X R131, P0, PT, R131, R146, RZ, P0, !PT ;  /* 0x0000009283837210 */ /* 0x000fe2000071e4ff */
[----:B------:R-:W-:Y:S01]  /*e27c0*/  IMAD R139, R124, -0x760c0004, R119 ;  /* 0x89f3fffc7c8b7824 */ /* 0x000fe200078e0277 */
[----:B------:R-:W-:Y:S01]  /*e27d0*/  IADD3.X R119, P4, PT, R126, R129, RZ, P4, !PT ;  /* 0x000000817e777210 */ /* 0x000fe2000279e4ff */
[----:B------:R-:W-:Y:S01]  /*e27e0*/  IMAD.WIDE.U32.X R134, R95, R44, R134, P6 ;  /* 0x0000002c5f867225 */ /* 0x000fe200030e0486 */
[----:B------:R-:W-:-:S03]  /*e27f0*/  IADD3.X R126, P2, PT, RZ, R142, RZ, P2, !PT ;  /* 0x0000008eff7e7210 */ /* 0x000fc6000175e4ff */
[----:B------:R-:W-:Y:S01]  /*e2800*/  IMAD.WIDE.U32 R132, R43, R94, RZ ;  /* 0x0000005e2b847225 */ /* 0x000fe200078e00ff */
[----:B------:R-:W-:-:S03]  /*e2810*/  IADD3.X R147, P3, PT, RZ, R134, RZ, P3, !PT ;  /* 0x00000086ff937210 */ /* 0x000fc60001f7e4ff */
        /* <DEDUP_REMOVED lines=224> */
[----:B------:R-:W-:-:S03]  /*e3620*/  IMAD.WIDE.U32 R122, R207, -0x5555, RZ ;  /* 0xffffaaabcf7a7825 */ /* 0x000fc600078e00ff */
        /* <DEDUP_REMOVED lines=20> */
[----:B------:R-:W-:Y:S01]  /*e3770*/  IMAD.WIDE.U32 R120, R138, -0x94f09dc, RZ ;  /* 0xf6b0f6248a787825 */ /* 0x000fe200078e00ff */
[----:B------:R-:W-:-:S03]  /*e3780*/  IADD3.X R221, P0, PT, RZ, R152, RZ, P0, !PT ;  /* 0x00000098ffdd7210 */ /* 0x000fc6000071e4ff */
        /* <DEDUP_REMOVED lines=12> */
[----:B------:R-:W-:Y:S01]  /*e3850*/  IMAD.WIDE.U32 R134, P4, R138, 0x64774b84, R134 ;  /* 0x64774b848a867825 */ /* 0x000fe20007880086 */
[----:B------:R-:W-:-:S03]  /*e3860*/  IADD3.X R221, P1, PT, RZ, R221, RZ, P1, !PT ;  /* 0x000000ddffdd7210 */ /* 0x000fc60000f3e4ff */
[----:B------:R-:W-:Y:S01]  /*e3870*/  IMAD.WIDE.U32 R150, R138, -0xc7aed41, RZ ;  /* 0xf38512bf8a967825 */ /* 0x000fe200078e00ff */
[----:B------:R-:W-:-:S03]  /*e3880*/  IADD3.X R152, PT, PT, RZ, RZ, R153, P1, P0 ;  /* 0x000000ffff987210 */ /* 0x000fc60000fe0499 */
[----:B------:R-:W-:Y:S01]  /*e3890*/  IMAD.MOV.U32 R136, RZ, RZ, R145 ;  /* 0x000000ffff887224 */ /* 0x000fe200078e0091 */
[----:B------:R-:W-:Y:S01]  /*e38a0*/  IADD3 RZ, P0, PT, R132, R150, RZ ;  /* 0x0000009684ff7210 */ /* 0x000fe20007f1e0ff */
[----:B------:R-:W-:Y:S02]  /*e38b0*/  IMAD.MOV.U32 R146, RZ, RZ, R119 ;  /* 0x000000ffff927224 */ /* 0x000fe400078e0077 */
        /* <DEDUP_REMOVED lines=19> */
[----:B------:R-:W-:-:S04]  /*e39f0*/  IMAD.WIDE.U32 R156, R138, -0x4eac0001, R156 ;  /* 0xb153ffff8a9c7825 */ /* 0x000fc800078e009c */
[----:B------:R-:W-:Y:S01]  /*e3a00*/  IMAD.WIDE.U32.X R124, R207, 0x4b1ba7b6, R124, P4 ;  /* 0x4b1ba7b6cf7c7825 */ /* 0x000fe200020e047c */
[----:B------:R-:W-:-:S03]  /*e3a10*/  IADD3 R121, P4, PT, R122, R121, RZ ;  /* 0x000000797a797210 */ /* 0x000fc60007f9e0ff */
[----:B------:R-:W-:Y:S02]  /*e3a20*/  IMAD.IADD R241, R157, 0x1, R118 ;  /* 0x000000019df17824 */ /* 0x000fe400078e0276 */
[----:B------:R-:W-:Y:S02]  /*e3a30*/  IMAD.X R119, RZ, RZ, RZ, P6 ;  /* 0x000000ffff777224 */ /* 0x000fe400030e06ff */
        /* <DEDUP_REMOVED lines=16> */
[----:B------:R-:W-:-:S03]  /*e3b40*/  IMAD.WIDE.U32 R148, R104, R41, R148 ;  /* 0x0000002968947225 */ /* 0x000fc600078e0094 */
        /* <DEDUP_REMOVED lines=125> */
.L_x_1736:
[----:B------:R-:W-:Y:S05]  /*e4320*/  BSYNC.RELIABLE B2 ;  /* 0x0000000000027941 */ /* 0x000fea0003800100 */
.L_x_1735:
        /* <DEDUP_REMOVED lines=12> */
.L_x_1737:
[----:B------:R-:W-:Y:S05]  /*e43f0*/  BSYNC.RECONVERGENT B1 ;  /* 0x0000000000017941 */ /* 0x000fea0003800200 */
.L_x_1734:
[-C--:B------:R-:W-:Y:S01]  /*e4400*/  IMAD.WIDE.U32 R120, R241, R162.reuse, RZ ;  /* 0x000000a2f1787225 */ /* 0x080fe200078e00ff */
[----:B------:R-:W-:Y:S04]  /*e4410*/  BSSY.RECONVERGENT B1, `(.L_x_1738) ;  /* 0x0000507000017945 */ /* 0x000fe80003800200 */
[----:B------:R-:W-:Y:S01]  /*e4420*/  BSSY.RELIABLE B2, `(.L_x_1739) ;  /* 0x00004f9000027945 */ /* 0x000fe20003800100 */
[----:B------:R-:W-:-:S04]  /*e4430*/  IMAD.WIDE.U32 R126, R233, R162, RZ ;  /* 0x000000a2e97e7225 */ /* 0x000fc800078e00ff */
[----:B------:R-:W-:-:S04]  /*e4440*/  IMAD.WIDE.U32 R120, P0, R164, R221, R120 ;  /* 0x000000dda4787225 */ /* 0x000fc80007800078 */
[----:B------:R-:W-:-:S04]  /*e4450*/  IMAD.WIDE.U32 R126, P1, R164, R227, R126 ;  /* 0x000000e3a47e7225 */ /* 0x000fc8000782007e */
[----:B------:R-:W-:-:S04]  /*e4460*/  IMAD.WIDE.U32 R154, R221, R162, RZ ;  /* 0x000000a2dd9a7225 */ /* 0x000fc800078e00ff */
[----:B------:R-:W-:Y:S01]  /*e4470*/  IMAD.X R125, RZ, RZ, RZ, P1 ;  /* 0x000000ffff7d7224 */ /* 0x000fe200008e06ff */
[----:B------:R-:W-:Y:S01]  /*e4480*/  IADD3 R155, P1, PT, R155, R120, RZ ;  /* 0x000000789b9b7210 */ /* 0x000fe20007f3e0ff */
[----:B------:R-:W-:-:S04]  /*e4490*/  IMAD.WIDE.U32 R122, R213, R162, RZ ;  /* 0x000000a2d57a7225 */ /* 0x000fc800078e00ff */
[----:B------:R-:W-:Y:S01]  /*e44a0*/  IMAD.X R119, RZ, RZ, RZ, P0 ;  /* 0x000000ffff777224 */ /* 0x000fe200000e06ff */
[----:B------:R-:W-:Y:S01]  /*e44b0*/  IADD3 RZ, P0, PT, RZ, R154, RZ ;  /* 0x0000009affff7210 */ /* 0x000fe20007f1e0ff */
[----:B------:R-:W-:Y:S02]  /*e44c0*/  IMAD.MOV.U32 R118, RZ, RZ, R121 ;  /* 0x000000ffff767224 */ /* 0x000fe400078e0079 */
[----:B------:R-:W-:Y:S01]  /*e44d0*/  IMAD.WIDE.U32 R148, R227, R162, RZ ;  /* 0x000000a2e3947225 */ /* 0x000fe200078e00ff */
[----:B------:R-:W-:-:S03]  /*e44e0*/  IADD3.X RZ, P0, PT, RZ, R155, RZ, P0, !PT ;  /* 0x0000009bffff7210 */ /* 0x000fc6000071e4ff */
[C---:B------:R-:W-:Y:S01]  /*e44f0*/  IMAD.WIDE.U32.X R118, R164.reuse, R241, R118, P1 ;  /* 0x000000f1a4767225 */ /* 0x040fe200008e0476 */
[----:B------:R-:W-:Y:S02]  /*e4500*/  IADD3 R126, P2, PT, R149, R126, RZ ;  /* 0x0000007e957e7210 */ /* 0x000fe40007f5e0ff */
[----:B------:R-:W-:Y:S01]  /*e4510*/  IADD3 RZ, P6, PT, RZ, R148, RZ ;  /* 0x00000094ffff7210 */ /* 0x000fe20007fde0ff */
[----:B------:R-:W-:Y:S01]  /*e4520*/  IMAD.WIDE.U32 R122, P3, R164, R223, R122 ;  /* 0x000000dfa47a7225 */ /* 0x000fe2000786007a */
[----:B------:R-:W-:-:S03]  /*e4530*/  IADD3.X R149, P5, PT, RZ, R118, RZ, P0, !PT ;  /* 0x00000076ff957210 */ /* 0x000fc600007be4ff */
[----:B------:R-:W-:Y:S01]  /*e4540*/  IMAD.MOV.U32 R210, RZ, RZ, R123 ;  /* 0x000000ffffd27224 */ /* 0x000fe200078e007b */
[----:B------:R-:W-:Y:S01]  /*e4550*/  IADD3.X R149, P1, PT, RZ, R149, RZ, P0, !PT ;  /* 0x00000095ff957210 */ /* 0x000fe2000073e4ff */
[----:B------:R-:W-:-:S03]  /*e4560*/  IMAD.WIDE.U32 R140, R223, R162, RZ ;  /* 0x000000a2df8c7225 */ /* 0x000fc600078e00ff */
[----:B------:R-:W-:Y:S01]  /*e4570*/  IADD3 R148, P0, PT, R149, R148, RZ ;  /* 0x0000009495947210 */ /* 0x000fe20007f1e0ff */
[----:B------:R-:W-:Y:S01]  /*e4580*/  IMAD R123, R155, -0x30003, RZ ;  /* 0xfffcfffd9b7b7824 */ /* 0x000fe200078e02ff */
[----:B------:R-:W-:Y:S01]  /*e4590*/  IADD3.X R119, PT, PT, RZ, RZ, R119, P1, P5 ;  /* 0x000000ffff777210 */ /* 0x000fe20000fea477 */
[----:B------:R-:W-:Y:S01]  /*e45a0*/  IMAD.MOV.U32 R124, RZ, RZ, R127 ;  /* 0x000000ffff7c7224 */ /* 0x000fe200078e007f */
[----:B------:R-:W-:Y:S01]  /*e45b0*/  IADD3.X RZ, P1, PT, RZ, R126, RZ, P6, !PT ;  /* 0x0000007effff7210 */ /* 0x000fe2000373e4ff */
[----:B------:R-:W-:Y:S01]  /*e45c0*/  IMAD.X R211, RZ, RZ, RZ, P3 ;  /* 0x000000ffffd37224 */ /* 0x000fe200018e06ff */
[----:B------:R-:W-:Y:S01]  /*e45d0*/  IADD3 R141, P3, PT, R141, R122, RZ ;  /* 0x0000007a8d8d7210 */ /* 0x000fe20007f7e0ff */
[----:B------:R-:W-:Y:S01]  /*e45e0*/  IMAD.WIDE.U32 R158, R154, -0x30003, RZ ;  /* 0xfffcfffd9a9e7825 */ /* 0x000fe200078e00ff */
[----:B------:R-:W-:-:S03]  /*e45f0*/  IADD3.X R149, P0, PT, R126, R119, RZ, P0, !PT ;  /* 0x000000777e957210 */ /* 0x000fc6000071e4ff */
[----:B------:R-:W-:Y:S02]  /*e4600*/  IMAD R235, R154, -0x760c0004, R123 ;  /* 0x89f3fffc9aeb7824 */ /* 0x000fe400078e027b */
[----:B------:R-:W-:-:S04]  /*e4610*/  IMAD.WIDE.U32 R120, R231, R162, RZ ;  /* 0x000000a2e7787225 */ /* 0x000fc800078e00ff */
[----:B------:R-:W-:-:S04]  /*e4620*/  IMAD.WIDE.U32 R122, R219, R162, RZ ;  /* 0x000000a2db7a7225 */ /* 0x000fc800078e00ff */
[----:B------:R-:W-:Y:S02]  /*e4630*/  IMAD.IADD R235, R159, 0x1, R235 ;  /* 0x000000019feb7824 */ /* 0x000fe400078e02eb */
[----:B------:R-:W-:-:S04]  /*e4640*/  IMAD.WIDE.U32.X R124, R164, R233, R124, P2 ;  /* 0x000000e9a47c7225 */ /* 0x000fc800010e047c */
[----:B------:R-:W-:Y:S01]  /*e4650*/  IMAD.WIDE.U32 R208, R229, R162, RZ ;  /* 0x000000a2e5d07225 */ /* 0x000fe200078e00ff */
[----:B------:R-:W-:-:S03]  /*e4660*/  IADD3.X R127, P1, PT, RZ, R124, RZ, P1, !PT ;  /* 0x0000007cff7f7210 */ /* 0x000fc60000f3e4ff */
[----:B------:R-:W-:-:S04]  /*e4670*/  IMAD.WIDE.U32 R120, P4, R164, R229, R120 ;  /* 0x000000e5a4787225 */ /* 0x000fc80007880078 */
[----:B------:R-:W-:-:S04]  /*e4680*/  IMAD.WIDE.U32 R122, P2, R164, R217, R122 ;  /* 0x000000d9a47a7225 */ /* 0x000fc8000784007a */
[----:B------:R-:W-:-:S04]  /*e4690*/  IMAD.WIDE.U32 R118, R235, -0x5555, RZ ;  /* 0xffffaaabeb767825 */ /* 0x000fc800078e00ff */
[----:B------:R-:W-:Y:S01]  /*e46a0*/  IMAD.X R207, RZ, RZ, RZ, P4 ;  /* 0x000000ffffcf7224 */ /* 0x000fe200020e06ff */
[----:B------:R-:W-:Y:S01]  /*e46b0*/  IADD3 R209, P4, PT, R209, R120, RZ ;  /* 0x00000078d1d17210 */ /* 0x000fe20007f9e0ff */
[----:B------:R-:W-:Y:S01]  /*e46c0*/  IMAD.X R203, RZ, RZ, RZ, P2 ;  /* 0x000000ffffcb7224 */ /* 0x000fe200010e06ff */
[----:B------:R-:W-:Y:S01]  /*e46d0*/  IADD3.X R127, P2, PT, RZ, R127, RZ, P0, !PT ;  /* 0x0000007fff7f7210 */ /* 0x000fe2000075e4ff */
[----:B------:R-:W-:Y:S02]  /*e46e0*/  IMAD.MOV.U32 R206, RZ, RZ, R121 ;  /* 0x000000ffffce7224 */ /* 0x000fe400078e0079 */
[----:B------:R-:W-:Y:S01]  /*e46f0*/  IMAD.WIDE.U32 R204, R217, R162, RZ ;  /* 0x000000a2d9cc7225 */ /* 0x000fe200078e00ff */
[----:B------:R-:W-:Y:S02]  /*e4700*/  IADD3.X R212, PT, PT, RZ, RZ, R125, P2, P1 ;  /* 0x000000ffffd47210 */ /* 0x000fe400017e247d */
[----:B------:R-:W-:Y:S01]  /*e4710*/  IADD3 RZ, P2, PT, RZ, R140, RZ ;  /* 0x0000008cffff7210 */ /* 0x000fe20007f5e0ff */
[----:B------:R-:W-:Y:S01]  /*e4720*/  IMAD.WIDE.U32 R150, R235, -0x4eac0001, RZ ;  /* 0xb153ffffeb967825 */ /* 0x000fe200078e00ff */
[----:B------:R-:W-:-:S02]  /*e4730*/  IADD3 R159, P5, PT, R205, R122, RZ ;  /* 0x0000007acd9f7210 */ /* 0x000fc40007fbe0ff */
[----:B------:R-:W-:Y:S01]  /*e4740*/  IADD3.X RZ, P2, PT, RZ, R141, RZ, P2, !PT ;  /* 0x0000008dffff7210 */ /* 0x000fe2000175e4ff */
[----:B------:R-:W-:-:S04]  /*e4750*/  IMAD.WIDE.U32 R120, R158, -0x5555, RZ ;  /* 0xffffaaab9e787825 */ /* 0x000fc800078e00ff */
[----:B------:R-:W-:Y:S01]  /*e4760*/  IMAD.WIDE.U32 R118, P0, R158, -0x46010001, R118 ;  /* 0xb9feffff9e767825 */ /* 0x000fe20007800076 */
[----:B------:R-:W-:-:S03]  /*e4770*/  IADD3 RZ, P6, PT, R154, R120, RZ ;  /* 0x000000789aff7210 */ /* 0x000fc60007fde0ff */
[----:B------:R-:W-:Y:S01]  /*e4780*/  IMAD.X R153, RZ, RZ, RZ, P0 ;  /* 0x000000ffff997224 */ /* 0x000fe200000e06ff */
[----:B------:R-:W-:Y:S01]  /*e4790*/  IADD3 R205, P1, PT, R118, R121, RZ ;  /* 0x0000007976cd7210 */ /* 0x000fe20007f3e0ff */
[----:B------:R-:W-:-:S03]  /*e47a0*/  IMAD.WIDE.U32 R146, R158, -0x4eac0001, RZ ;  /* 0xb153ffff9e927825 */ /* 0x000fc600078e00ff */
[----:B------:R-:W-:Y:S01]  /*e47b0*/  IADD3.X RZ, P6, PT, R155, R205, RZ, P6, !PT ;  /* 0x000000cd9bff7210 */ /* 0x000fe200037de4ff */
[----:B------:R-:W-:-:S04]  /*e47c0*/  IMAD.WIDE.U32 R142, R235, -0x94f09dc, RZ ;  /* 0xf6b0f624eb8e7825 */ /* 0x000fc800078e00ff */
[----:B------:R-:W-:-:S04]  /*e47d0*/  IMAD.WIDE.U32 R150, P0, R158, 0x1eabfffe, R150 ;  /* 0x1eabfffe9e967825 */ /* 0x000fc80007800096 */
[----:B------:R-:W-:Y:S02]  /*e47e0*/  IMAD.MOV.U32 R152, RZ, RZ, R119 ;  /* 0x000000ffff987224 */ /* 0x000fe400078e0077 */
[----:B------:R-:W-:Y:S01]  /*e47f0*/  IMAD.X R145, RZ, RZ, RZ, P0 ;  /* 0x000000ffff917224 */ /* 0x000fe200000e06ff */
[----:B------:R-:W-:Y:S01]  /*e4800*/  IADD3 R147, P0, PT, R150, R147, RZ ;  /* 0x0000009396937210 */ /* 0x000fe20007f1e0ff */
[----:B------:R-:W-:-:S04]  /*e4810*/  IMAD.WIDE.U32.X R152, R235, -0x46010001, R152, P1 ;  /* 0xb9feffffeb987825 */ /* 0x000fc800008e0498 */
[----:B------:R-:W-:-:S04]  /*e4820*/  IMAD.WIDE.U32 R134, R235, -0xc7aed41, RZ ;  /* 0xf38512bfeb867825 */ /* 0x000fc800078e00ff */
[----:B------:R-:W-:-:S04]  /*e4830*/  IMAD.WIDE.U32 R138, R158, -0x94f09dc, RZ ;  /* 0xf6b0f6249e8a7825 */ /* 0x000fc800078e00ff */
[----:B------:R-:W-:-:S04]  /*e4840*/  IMAD.WIDE.U32 R142, P1, R158, 0x6730d2a0, R142 ;  /* 0x6730d2a09e8e7825 */ /* 0x000fc8000782008e */
[----:B------:R-:W-:Y:S02]  /*e4850*/  IMAD.MOV.U32 R144, RZ, RZ, R151 ;  /* 0x000000ffff907224 */ /* 0x000fe400078e0097 */
[----:B------:R-:W-:Y:S01]  /*e4860*/  IMAD.X R137, RZ, RZ, RZ, P1 ;  /* 0x000000ffff897224 */ /* 0x000fe200008e06ff */
[----:B------:R-:W-:Y:S01]  /*e4870*/  IADD3 R139, P1, PT, R142, R139, RZ ;  /* 0x0000008b8e8b7210 */ /* 0x000fe20007f3e0ff */
[----:B------:R-:W-:-:S04]  /*e4880*/  IMAD.WIDE.U32.X R144, R235, 0x1eabfffe, R144, P0 ;  /* 0x1eabfffeeb907825 */ /* 0x000fc800000e0490 */
[----:B------:R-:W-:-:S04]  /*e4890*/  IMAD.WIDE.U32 R132, R158, -0xc7aed41, RZ ;  /* 0xf38512bf9e847825 */ /* 0x000fc800078e00ff */
[----:B------:R-:W-:-:S04]  /*e48a0*/  IMAD.WIDE.U32 R128, R235, 0x434bacd7, RZ ;  /* 0x434bacd7eb807825 */ /* 0x000fc800078e00ff */
[----:B------:R-:W-:-:S04]  /*e48b0*/  IMAD.WIDE.U32 R134, P0, R158, 0x64774b84, R134 ;  /* 0x64774b849e867825 */ /* 0x000fc80007800086 */
[----:B------:R-:W-:Y:S02]  /*e48c0*/  IMAD.MOV.U32 R136, RZ, RZ, R143 ;  /* 0x000000ffff887224 */ /* 0x000fe400078e008f */
[----:B------:R-:W-:Y:S01]  /*e48d0*/  IMAD.WIDE.U32.X R210, R164, R213, R210, P3 ;  /* 0x000000d5a4d27225 */ /* 0x000fe200018e04d2 */
[----:B------:R-:W-:-:S03]  /*e48e0*/  IADD3 R140, P3, PT, R127, R140, RZ ;  /* 0x0000008c7f8c7210 */ /* 0x000fc60007f7e0ff */
[----:B------:R-:W-:Y:S01]  /*e48f0*/  IMAD.X R131, RZ, RZ, RZ, P0 ;  /* 0x000000ffff837224 */ /* 0x000fe200000e06ff */
[----:B------:R-:W-:Y:S01]  /*e4900*/  IADD3 R133, P0, PT, R134, R133, RZ ;  /* 0x0000008586857210 */ /* 0x000fe20007f1e0ff */
[----:B------:R-:W-:Y:S01]  /*e4910*/  IMAD.WIDE.U32.X R136, R235, 0x6730d2a0, R136, P1 ;  /* 0x6730d2a0eb887825 */ /* 0x000fe200008e0488 */
[----:B------:R-:W-:-:S03]  /*e4920*/  IADD3.X R141, P3, PT, R141, R212, RZ, P3, !PT ;  /* 0x000000d48d8d7210 */ /* 0x000fc60001f7e4ff */
[----:B------:R-:W-:-:S04]  /*e4930*/  IMAD.WIDE.U32 R126, R158, 0x434bacd7, RZ ;  /* 0x434bacd79e7e7825 */ /* 0x000fc800078e00ff */
[----:B------:R-:W-:-:S04]  /*e4940*/  IMAD.WIDE.U32 R128, P1, R158, 0x4b1ba7b6, R128 ;  /* 0x4b1ba7b69e807825 */ /* 0x000fc80007820080 */
[----:B------:R-:W-:Y:S02]  /*e4950*/  IMAD.MOV.U32 R130, RZ, RZ, R135 ;  /* 0x000000ffff827224 */ /* 0x000fe400078e0087 */
[----:B------:R-:W-:Y:S02]  /*e4960*/  IMAD.MOV.U32 R202, RZ, RZ, R123 ;  /* 0x000000ffffca7224 */ /* 0x000fe400078e007b */
[----:B------:R-:W-:-:S04]  /*e4970*/  IMAD.WIDE.U32 R122, R235, 0x397fe69a, RZ ;  /* 0x397fe69aeb7a7825 */ /* 0x000fc800078e00ff */
[----:B------:R-:W-:Y:S01]  /*e4980*/  IMAD.WIDE.U32.X R130, R235, 0x64774b84, R130, P0 ;  /* 0x64774b84eb827825 */ /* 0x000fe200000e0482 */
[----:B------:R-:W-:-:S03]  /*e4990*/  IADD3 R127, P0, PT, R128, R127, RZ ;  /* 0x0000007f807f7210 */ /* 0x000fc60007f1e0ff */
[----:B------:R-:W-:Y:S02]  /*e49a0*/  IMAD.X R125, RZ, RZ, RZ, P1 ;  /* 0x000000ffff7d7224 */ /* 0x000fe400008e06ff */
[----:B------:R-:W-:-:S04]  /*e49b0*/  IMAD.WIDE.U32 R156, R158, -0x5555, R154 ;  /* 0xffffaaab9e9c7825 */ /* 0x000fc800078e009a */
[----:B------:R-:W-:Y:S01]  /*e49c0*/  IMAD.MOV.U32 R124, RZ, RZ, R129 ;  /* 0x000000ffff7c7224 */ /* 0x000fe200078e0081 */
[----:B------:R-:W-:Y:S01]  /*e49d0*/  IADD3.X R129, P2, PT, RZ, R210, RZ, P2, !PT ;  /* 0x000000d2ff817210 */ /* 0x000fe2000175e4ff */
[----:B------:R-:W-:-:S03]  /*e49e0*/  IMAD.WIDE.U32 R120, R158, 0x397fe69a, RZ ;  /* 0x397fe69a9e787825 */ /* 0x000fc600078e00ff */
[----:B------:R-:W-:Y:S01]  /*e49f0*/  IADD3.X R129, P3, PT, RZ, R129, RZ, P3, !PT ;  /* 0x00000081ff817210 */ /* 0x000fe20001f7e4ff */
[----:B------:R-:W-:-:S03]  /*e4a00*/  IMAD.WIDE.U32 R122, P1, R158, 0x1a0111ea, R122 ;  /* 0x1a0111ea9e7a7825 */ /* 0x000fc6000782007a */
[----:B------:R-:W-:Y:S01]  /*e4a10*/  IADD3.X R210, PT, PT, RZ, RZ, R211, P3, P2 ;  /* 0x000000ffffd27210 */ /* 0x000fe20001fe44d3 */
[----:B------:R-:W-:Y:S01]  /*e4a20*/  IMAD.WIDE.U32.X R124, R235, 0x4b1ba7b6, R124, P0 ;  /* 0x4b1ba7b6eb7c7825 */ /* 0x000fe200000e047c */
[----:B------:R-:W-:Y:S02]  /*e4a30*/  IADD3 RZ, P0, PT, RZ, R156, RZ ;  /* 0x0000009cffff7210 */ /* 0x000fe40007f1e0ff */
[----:B------:R-:W-:Y:S01]  /*e4a40*/  IADD3 RZ, P2, PT, R140, R138, RZ ;  /* 0x0000008a8cff7210 */ /* 0x000fe20007f5e0ff */
[----:B------:R-:W-:Y:S02]  /*e4a50*/  IMAD.IADD R156, R157, 0x1, R118 ;  /* 0x000000019d9c7824 */ /* 0x000fe400078e0276 */
[----:B------:R-:W-:Y:S01]  /*e4a60*/  IMAD.X R119, RZ, RZ, RZ, P1 ;  /* 0x000000ffff777224 */ /* 0x000fe200008e06ff */
[----:B------:R-:W-:Y:S01]  /*e4a70*/  IADD3 R121, P1, PT, R122, R121, RZ ;  /* 0x000000797a797210 */ /* 0x000fe20007f3e0ff */
[----:B------:R-:W-:Y:S01]  /*e4a80*/  IMAD.MOV.U32 R118, RZ, RZ, R123 ;  /* 0x000000ffff767224 */ /* 0x000fe200078e007b */
[----:B------:R-:W-:Y:S01]  /*e4a90*/  IADD3.X RZ, P0, PT, RZ, R156, RZ, P0, !PT ;  /* 0x0000009cffff7210 */ /* 0x000fe2000071e4ff */
[----:B------:R-:W-:Y:S01]  /*e4aa0*/  IMAD.WIDE.U32.X R206, R164, R231, R206, P4 ;  /* 0x000000e7a4ce7225 */ /* 0x000fe200020e04ce */
[----:B------:R-:W-:-:S02]  /*e4ab0*/  IADD3.X R123, P3, PT, RZ, R152, RZ, P6, !PT ;  /* 0x00000098ff7b7210 */ /* 0x000fc4000377e4ff */
[----:B------:R-:W-:Y:S01]  /*e4ac0*/  IADD3 RZ, P4, PT, RZ, R208, RZ ;  /* 0x000000d0ffff7210 */ /* 0x000fe20007f9e0ff */
[----:B------:R-:W-:Y:S01]  /*e4ad0*/  IMAD.WIDE.U32.X R118, R235, 0x1a0111ea, R118, P1 ;  /* 0x1a0111eaeb767825 */ /* 0x000fe200008e0476 */
[----:B------:R-:W-:Y:S02]  /*e4ae0*/  IADD3 RZ, P1, PT, R148, R146, RZ ;  /* 0x0000009294ff7210 */ /* 0x000fe40007f3e0ff */
[----:B------:R-:W-:Y:S01]  /*e4af0*/  IADD3.X R123, P6, PT, RZ, R123, RZ, P0, !PT ;  /* 0x0000007bff7b7210 */ /* 0x000fe200007de4ff */
[----:B------:R-:W-:Y:S01]  /*e4b00*/  IMAD.WIDE.U32.X R202, R164, R219, R202, P5 ;  /* 0x000000dba4ca7225 */ /* 0x000fe200028e04ca */
[----:B------:R-:W-:Y:S02]  /*e4b10*/  IADD3 R208, P0, PT, R129, R208, RZ ;  /* 0x000000d081d07210 */ /* 0x000fe40007f1e0ff */
[----:B------:R-:W-:Y:S02]  /*e4b20*/  IADD3.X RZ, P4, PT, RZ, R209, RZ, P4, !PT ;  /* 0x000000d1ffff7210 */ /* 0x000fe4000279e4ff */
[----:B------:R-:W-:Y:S01]  /*e4b30*/  IADD3.X RZ, P1, PT, R149, R147, RZ, P1, !PT ;  /* 0x0000009395ff7210 */ /* 0x000fe20000f3e4ff */
[----:B------:R-:W-:Y:S01]  /*e4b40*/  IMAD.WIDE.U32 R148, R158, -0x4eac0001, R148 ;  /* 0xb153ffff9e947825 */ /* 0x000fe200078e0094 */
[----:B------:R-:W-:-:S02]  /*e4b50*/  IADD3.X R209, P0, PT, R209, R210, RZ, P0, !PT ;  /* 0x000000d2d1d17210 */ /* 0x000fc4000071e4ff */
[----:B------:R-:W-:Y:S01]  /*e4b60*/  IADD3.X R205, P4, PT, RZ, R206, RZ, P4, !PT ;  /* 0x000000ceffcd7210 */ /* 0x000fe2000279e4ff */
[----:B------:R-:W-:Y:S01]  /*e4b70*/  IMAD.IADD R150, R149, 0x1, R150 ;  /* 0x0000000195967824 */ /* 0x000fe200078e0296 */
[----:B------:R-:W-:Y:S01]  /*e4b80*/  IADD3.X R153, PT, PT, RZ, RZ, R153, P6, P3 ;  /* 0x000000ffff997210 */ /* 0x000fe200037e6499 */
[----:B------:R-:W-:Y:S01]  /*e4b90*/  IMAD.WIDE.U32 R146, R158, -0x94f09dc, R140 ;  /* 0xf6b0f6249e927825 */ /* 0x000fe200078e008c */
[----:B------:R-:W-:Y:S02]  /*e4ba0*/  IADD3 R148, P3, PT, R123, R148, RZ ;  /* 0x000000947b947210 */ /* 0x000fe40007f7e0ff */
[----:B------:R-:W-:Y:S01]  /*e4bb0*/  IADD3.X R205, P6, PT, RZ, R205, RZ, P0, !PT ;  /* 0x000000cdffcd7210 */ /* 0x000fe200007de4ff */
[----:B------:R-:W-:Y:S01]  /*e4bc0*/  IMAD.IADD R123, R147, 0x1, R142 ;  /* 0x00000001937b7824 */ /* 0x000fe200078e028e */
[----:B------:R-:W-:Y:S01]  /*e4bd0*/  IADD3.X R149, P3, PT, R150, R153, RZ, P3, !PT ;  /* 0x0000009996957210 */ /* 0x000fe20001f7e4ff */
[----:B------:R-:W-:Y:S01]  /*e4be0*/  IMAD.WIDE.U32 R142, R225, R162, RZ ;  /* 0x000000a2e18e7225 */ /* 0x000fe200078e00ff */
[----:B------:R-:W-:-:S02]  /*e4bf0*/  IADD3.X R129, P1, PT, RZ, R144, RZ, P1, !PT ;  /* 0x00000090ff817210 */ /* 0x000fc40000f3e4ff */
[----:B------:R-:W-:Y:S01]  /*e4c00*/  IADD3.X R206, PT, PT, RZ, RZ, R207, P6, P4 ;  /* 0x000000ffffce7210 */ /* 0x000fe200037e84cf */
[----:B------:R-:W-:Y:S01]  /*e4c10*/  IMAD.WIDE.U32 R150, R215, R162, RZ ;  /* 0x000000a2d7967225 */ /* 0x000fe200078e00ff */
[----:B------:R-:W-:Y:S02]  /*e4c20*/  IADD3 RZ, P4, PT, RZ, R204, RZ ;  /* 0x000000ccffff7210 */ /* 0x000fe40007f9e0ff */
[----:B------:R-:W-:Y:S01]  /*e4c30*/  IADD3.X RZ, P0, PT, R141, R139, RZ, P2, !PT ;  /* 0x0000008b8dff7210 */ /* 0x000fe2000171e4ff */
[----:B------:R-:W-:Y:S01]  /*e4c40*/  IMAD.WIDE.U32 R138, R241, R166, RZ ;  /* 0x000000a6f18a7225 */ /* 0x000fe200078e00ff */
[----:B------:R-:W-:Y:S02]  /*e4c50*/  IADD3.X R147, P3, PT, RZ, R129, RZ, P3, !PT ;  /* 0x00000081ff937210 */ /* 0x000fe40001f7e4ff */
[----:B------:R-:W-:Y:S01]  /*e4c60*/  IADD3 R204, P2, PT, R205, R204, RZ ;  /* 0x000000cccdcc7210 */ /* 0x000fe20007f5e0ff */
[----:B------:R-:W-:Y:S01]  /*e4c70*/  IMAD.WIDE.U32 R140, R221, R166, RZ ;  /* 0x000000a6dd8c7225 */ /* 0x000fe200078e00ff */
[----:B------:R-:W-:-:S02]  /*e4c80*/  IADD3.X RZ, P4, PT, RZ, R159, RZ, P4, !PT ;  /* 0x0000009fffff7210 */ /* 0x000fc4000279e4ff */
[----:B------:R-:W-:Y:S02]  /*e4c90*/  IADD3.X R144, PT, PT, RZ, RZ, R145, P3, P1 ;  /* 0x000000ffff907210 */ /* 0x000fe40001fe2491 */
[----:B------:R-:W-:Y:S02]  /*e4ca0*/  IADD3.X R205, P2, PT, R159, R206, RZ, P2, !PT ;  /* 0x000000ce9fcd7210 */ /* 0x000fe4000175e4ff */
[----:B------:R-:W-:Y:S01]  /*e4cb0*/  IADD3.X R153, P1, PT, RZ, R202, RZ, P4, !PT ;  /* 0x000000caff997210 */ /* 0x000fe2000273e4ff */
[----:B------:R-:W-:Y:S01]  /*e4cc0*/  IMAD.WIDE.U32 R142, P4, R164, R215, R142 ;  /* 0x000000d7a48e7225 */ /* 0x000fe2000788008e */
[----:B------:R-:W-:Y:S02]  /*e4cd0*/  IADD3 R146, P6, PT, R147, R146, RZ ;  /* 0x0000009293927210 */ /* 0x000fe40007fde0ff */
[----:B------:R-:W-:Y:S01]  /*e4ce0*/  IADD3.X R153, P3, PT, RZ, R153, RZ, P2, !PT ;  /* 0x00000099ff997210 */ /* 0x000fe2000177e4ff */
[----:B------:R-:W-:Y:S01]  /*e4cf0*/  IMAD.WIDE.U32 R138, P2, R168, R221, R138 ;  /* 0x000000dda88a7225 */ /* 0x000fe2000784008a */
[----:B------:R-:W-:-:S02]  /*e4d00*/  IADD3.X R147, P6, PT, R123, R144, RZ, P6, !PT ;  /* 0x000000907b937210 */ /* 0x000fc400037de4ff */
[----:B------:R-:W-:Y:S01]  /*e4d10*/  IADD3.X R202, PT, PT, RZ, RZ, R203, P3, P1 ;  /* 0x000000ffffca7210 */ /* 0x000fe20001fe24cb */
[----:B------:R-:W-:Y:S01]  /*e4d20*/  IMAD.X R145, RZ, RZ, RZ, P4 ;  /* 0x000000ffff917224 */ /* 0x000fe200020e06ff */
[----:B------:R-:W-:Y:S01]  /*e4d30*/  IADD3.X R129, P0, PT, RZ, R136, RZ, P0, !PT ;  /* 0x00000088ff817210 */ /* 0x000fe2000071e4ff */
[----:B------:R-:W-:Y:S01]  /*e4d40*/  IMAD.MOV.U32 R144, RZ, RZ, R143 ;  /* 0x000000ffff907224 */ /* 0x000fe200078e008f */
[----:B------:R-:W-:Y:S01]  /*e4d50*/  IADD3 RZ, P5, PT, R208, R132, RZ ;  /* 0x00000084d0ff7210 */ /* 0x000fe20007fbe0ff */
[----:B------:R-:W-:Y:S01]  /*e4d60*/  IMAD.MOV.U32 R132, RZ, RZ, R139 ;  /* 0x000000ffff847224 */ /* 0x000fe200078e008b */
[----:B------:R-:W-:Y:S02]  /*e4d70*/  IADD3 R135, P1, PT, R138, R141, RZ ;  /* 0x0000008d8a877210 */ /* 0x000fe40007f3e0ff */
[----:B------:R-:W-:Y:S02]  /*e4d80*/  IADD3 RZ, P3, PT, R148, R140, RZ ;  /* 0x0000008c94ff7210 */ /* 0x000fe40007f7e0ff */
[----:B------:R-:W-:-:S02]  /*e4d90*/  IADD3.X R129, P6, PT, RZ, R129, RZ, P6, !PT ;  /* 0x00000081ff817210 */ /* 0x000fc400037de4ff */
[----:B------:R-:W-:Y:S02]  /*e4da0*/  IADD3 R123, P4, PT, R151, R142, RZ ;  /* 0x0000008e977b7210 */ /* 0x000fe40007f9e0ff */
[----:B------:R-:W-:Y:S01]  /*e4db0*/  IADD3.X RZ, P5, PT, R209, R133, RZ, P5, !PT ;  /* 0x00000085d1ff7210 */ /* 0x000fe20002fbe4ff */
[----:B------:R-:W-:Y:S01]  /*e4dc0*/  IMAD.X R133, RZ, RZ, RZ, P2 ;  /* 0x000000ffff857224 */ /* 0x000fe200010e06ff */
[----:B------:R-:W-:Y:S01]  /*e4dd0*/  IADD3.X RZ, P3, PT, R149, R135, RZ, P3, !PT ;  /* 0x0000008795ff7210 */ /* 0x000fe20001f7e4ff */
[----:B------:R-:W-:Y:S01]  /*e4de0*/  IMAD.WIDE.U32 R148, R166, R221, R148 ;  /* 0x000000dda6947225 */ /* 0x000fe200078e0094 */
[----:B------:R-:W-:Y:S02]  /*e4df0*/  IADD3.X R135, PT, PT, RZ, RZ, R137, P6, P0 ;  /* 0x000000ffff877210 */ /* 0x000fe400037e0489 */
[-C--:B------:R-:W-:Y:S01]  /*e4e00*/  IADD3 RZ, P6, PT, RZ, R150.reuse, RZ ;  /* 0x00000096ffff7210 */ /* 0x080fe20007fde0ff */
[----:B------:R-:W-:Y:S01]  /*e4e10*/  IMAD.WIDE.U32.X R144, R164, R225, R144, P4 ;  /* 0x000000e1a4907225 */ /* 0x000fe200020e0490 */
[----:B------:R-:W-:-:S02]  /*e4e20*/  IADD3 R150, P2, PT, R153, R150, RZ ;  /* 0x0000009699967210 */ /* 0x000fc40007f5e0ff */
[----:B------:R-:W-:Y:S01]  /*e4e30*/  IADD3 RZ, P4, PT, RZ, R148, RZ ;  /* 0x00000094ffff7210 */ /* 0x000fe20007f9e0ff */
[----:B------:R-:W-:Y:S01]  /*e4e40*/  IMAD.IADD R149, R149, 0x1, R138 ;  /* 0x0000000195957824 */ /* 0x000fe200078e028a */
[----:B------:R-:W-:Y:S01]  /*e4e50*/  IADD3.X RZ, P6, PT, RZ, R123, RZ, P6, !PT ;  /* 0x0000007bffff7210 */ /* 0x000fe200037de4ff */
[----:B------:R-:W-:Y:S01]  /*e4e60*/  IMAD.WIDE.U32.X R136, R168, R241, R132, P1 ;  /* 0x000000f1a8887225 */ /* 0x000fe200008e0484 */
[----:B------:R-:W-:Y:S02]  /*e4e70*/  IADD3.X R151, P2, PT, R123, R202, RZ, P2, !PT ;  /* 0x000000ca7b977210 */ /* 0x000fe4000175e4ff */
[----:B------:R-:W-:Y:S01]  /*e4e80*/  IADD3.X RZ, P4, PT, RZ, R149, RZ, P4, !PT ;  /* 0x00000095ffff7210 */ /* 0x000fe2000279e4ff */
[----:B------:R-:W-:Y:S01]  /*e4e90*/  IMAD.WIDE.U32 R132, R233, R166, RZ ;  /* 0x000000a6e9847225 */ /* 0x000fe200078e00ff */
[----:B------:R-:W-:Y:S02]  /*e4ea0*/  IADD3.X R123, P3, PT, RZ, R136, RZ, P3, !PT ;  /* 0x00000088ff7b7210 */ /* 0x000fe40001f7e4ff */
[----:B------:R-:W-:Y:S01]  /*e4eb0*/  IADD3 RZ, P0, PT, R204, R126, RZ ;  /* 0x0000007eccff7210 */ /* 0x000fe20007f1e0ff */
[----:B------:R-:W-:Y:S01]  /*e4ec0*/  IMAD.WIDE.U32 R208, R158, -0xc7aed41, R208 ;  /* 0xf38512bf9ed07825 */ /* 0x000fe200078e00d0 */
[----:B------:R-:W-:-:S02]  /*e4ed0*/  IADD3.X R123, P4, PT, RZ, R123, RZ, P4, !PT ;  /* 0x0000007bff7b7210 */ /* 0x000fc4000279e4ff */
[----:B------:R-:W-:Y:S01]  /*e4ee0*/  IADD3.X R126, P1, PT, RZ, R144, RZ, P6, !PT ;  /* 0x00000090ff7e7210 */ /* 0x000fe2000373e4ff */
[----:B------:R-:W-:Y:S01]  /*e4ef0*/  IMAD.WIDE.U32 R138, R227, R166, RZ ;  /* 0x000000a6e38a7225 */ /* 0x000fe200078e00ff */
[----:B------:R-:W-:Y:S02]  /*e4f00*/  IADD3.X R137, PT, PT, RZ, RZ, R137, P4, P3 ;  /* 0x000000ffff897210 */ /* 0x000fe400027e6489 */
[----:B------:R-:W-:Y:S01]  /*e4f10*/  IADD3 R208, P3, PT, R129, R208, RZ ;  /* 0x000000d081d07210 */ /* 0x000fe20007f7e0ff */
[----:B------:R-:W-:Y:S01]  /*e4f20*/  IMAD.WIDE.U32 R132, P6, R168, R227, R132 ;  /* 0x000000e3a8847225 */ /* 0x000fe200078c0084 */
[----:B------:R-:W-:Y:S02]  /*e4f30*/  IADD3.X R136, P2, PT, RZ, R126, RZ, P2, !PT ;  /* 0x0000007eff887210 */ /* 0x000fe4000175e4ff */
[----:B------:R-:W-:Y:S01]  /*e4f40*/  IADD3.X RZ, P0, PT, R205, R127, RZ, P0, !PT ;  /* 0x0000007fcdff7210 */ /* 0x000fe2000071e4ff */
[----:B------:R-:W-:Y:S01]  /*e4f50*/  IMAD.IADD R134, R209, 0x1, R134 ;  /* 0x00000001d1867824 */ /* 0x000fe200078e0286 */
[----:B------:R-:W-:Y:S01]  /*e4f60*/  IADD3 R129, P4, PT, R132, R139, RZ ;  /* 0x0000008b84817210 */ /* 0x000fe20007f9e0ff */
[----:B------:R-:W-:Y:S01]  /*e4f70*/  IMAD.WIDE.U32 R126, R213, R166, RZ ;  /* 0x000000a6d57e7225 */ /* 0x000fe200078e00ff */
[----:B------:R-:W-:-:S02]  /*e4f80*/  IADD3.X R139, P5, PT, RZ, R130, RZ, P5, !PT ;  /* 0x00000082ff8b7210 */ /* 0x000fc40002fbe4ff */
[----:B------:R-:W-:Y:S01]  /*e4f90*/  IADD3.X R209, P3, PT, R134, R135, RZ, P3, !PT ;  /* 0x0000008786d17210 */ /* 0x000fe20001f7e4ff */
[----:B------:R-:W-:Y:S01]  /*e4fa0*/  IMAD.WIDE.U32 R204, R158, 0x434bacd7, R204 ;  /* 0x434bacd79ecc7825 */ /* 0x000fe200078e00cc */
[----:B------:R-:W-:Y:S02]  /*e4fb0*/  IADD3.X R144, PT, PT, RZ, RZ, R145, P2, P1 ;  /* 0x000000ffff907210 */ /* 0x000fe400017e2491 */
[----:B------:R-:W-:Y:S01]  /*e4fc0*/  IADD3.X R139, P3, PT, RZ, R139, RZ, P3, !PT ;  /* 0x0000008bff8b7210 */ /* 0x000fe20001f7e4ff */
[----:B------:R-:W-:Y:S01]  /*e4fd0*/  IMAD.X R135, RZ, RZ, RZ, P6 ;  /* 0x000000ffff877224 */ /* 0x000fe200030e06ff */
[----:B------:R-:W-:Y:S01]  /*e4fe0*/  IADD3 RZ, P1, PT, R146, R138, RZ ;  /* 0x0000008a92ff7210 */ /* 0x000fe20007f3e0ff */
[----:B------:R-:W-:Y:S01]  /*e4ff0*/  IMAD.MOV.U32 R134, RZ, RZ, R133 ;  /* 0x000000ffff867224 */ /* 0x000fe200078e0085 */
[----:B------:R-:W-:Y:S01]  /*e5000*/  IADD3.X R141, PT, PT, RZ, RZ, R131, P3, P5 ;  /* 0x000000ffff8d7210 */ /* 0x000fe20001fea483 */
[----:B------:R-:W-:Y:S01]  /*e5010*/  IMAD.WIDE.U32 R126, P5, R168, R223, R126 ;  /* 0x000000dfa87e7225 */ /* 0x000fe200078a007e */
[----:B------:R-:W-:-:S02]  /*e5020*/  IADD3.X RZ, P1, PT, R147, R129, RZ, P1, !PT ;  /* 0x0000008193ff7210 */ /* 0x000fc40000f3e4ff */
[----:B------:R-:W-:Y:S01]  /*e5030*/  IADD3 RZ, P2, PT, R150, R120, RZ ;  /* 0x0000007896ff7210 */ /* 0x000fe20007f5e0ff */
[----:B------:R-:W-:-:S03]  /*e5040*/  IMAD.WIDE.U32 R146, R166, R227, R146 ;  /* 0x000000e3a6927225 */ /* 0x000fc600078e0092 */
[----:B------:R-:W-:Y:S01]  /*e5050*/  IADD3.X RZ, P2, PT, R151, R121, RZ, P2, !PT ;  /* 0x0000007997ff7210 */ /* 0x000fe2000175e4ff */
[----:B------:R-:W-:Y:S01]  /*e5060*/  IMAD.WIDE.U32 R130, R223, R166, RZ ;  /* 0x000000a6df827225 */ /* 0x000fe200078e00ff */
[----:B------:R-:W-:Y:S02]  /*e5070*/  IADD3 R146, P3, PT, R123, R146, RZ ;  /* 0x000000927b927210 */ /* 0x000fe40007f7e0ff */
[----:B------:R-:W-:Y:S01]  /*e5080*/  IADD3.X R145, P2, PT, RZ, R118, RZ, P2, !PT ;  /* 0x00000076ff917210 */ /* 0x000fe2000175e4ff */
[----:B------:R-:W-:Y:S01]  /*e5090*/  IMAD.IADD R128, R205, 0x1, R128 ;  /* 0x00000001cd807824 */ /* 0x000fe200078e0280 */
[----:B------:R-:W-:Y:S01]  /*e50a0*/  IADD3 R123, P6, PT, R126, R131, RZ ;  /* 0x000000837e7b7210 */ /* 0x000fe20007fde0ff */
[----:B------:R-:W-:Y:S01]  /*e50b0*/  IMAD.X R129, RZ, RZ, RZ, P5 ;  /* 0x000000ffff817224 */ /* 0x000fe200028e06ff */
[----:B------:R-:W-:Y:S01]  /*e50c0*/  IADD3 R204, P5, PT, R139, R204, RZ ;  /* 0x000000cc8bcc7210 */ /* 0x000fe20007fbe0ff */
[----:B------:R-:W-:Y:S01]  /*e50d0*/  IMAD.IADD R132, R147, 0x1, R132 ;  /* 0x0000000193847824 */ /* 0x000fe200078e0284 */
[----:B------:R-:W-:Y:S01]  /*e50e0*/  IADD3.X R131, P0, PT, RZ, R124, RZ, P0, !PT ;  /* 0x0000007cff837210 */ /* 0x000fe2000071e4ff */
[----:B------:R-:W-:Y:S01]  /*e50f0*/  IMAD.WIDE.U32.X R134, R168, R233, R134, P4 ;  /* 0x000000e9a8867225 */ /* 0x000fe200020e0486 */
[----:B------:R-:W-:-:S02]  /*e5100*/  IADD3.X R205, P5, PT, R128, R141, RZ, P5, !PT ;  /* 0x0000008d80cd7210 */ /* 0x000fc40002fbe4ff */
[----:B------:R-:W-:Y:S01]  /*e5110*/  IADD3 RZ, P4, PT, R208, R130, RZ ;  /* 0x00000082d0ff7210 */ /* 0x000fe20007f9e0ff */
[----:B------:R-:W-:Y:S01]  /*e5120*/  IMAD.WIDE.U32 R150, R158, 0x397fe69a, R150 ;  /* 0x397fe69a9e967825 */ /* 0x000fe200078e0096 */
[----:B------:R-:W-:Y:S02]  /*e5130*/  IADD3.X R147, P3, PT, R132, R137, RZ, P3, !PT ;  /* 0x0000008984937210 */ /* 0x000fe40001f7e4ff */
[----:B------:R-:W-:Y:S01]  /*e5140*/  IADD3.X R121, P1, PT, RZ, R134, RZ, P1, !PT ;  /* 0x00000086ff797210 */ /* 0x000fe20000f3e4ff */
[----:B------:R-:W-:Y:S01]  /*e5150*/  IMAD.MOV.U32 R128, RZ, RZ, R127 ;  /* 0x000000ffff807224 */ /* 0x000fe200078e007f */
[----:B------:R-:W-:Y:S02]  /*e5160*/  IADD3.X R131, P5, PT, RZ, R131, RZ, P5, !PT ;  /* 0x00000083ff837210 */ /* 0x000fe40002fbe4ff */
[----:B------:R-:W-:Y:S01]  /*e5170*/  IADD3.X RZ, P4, PT, R209, R123, RZ, P4, !PT ;  /* 0x0000007bd1ff7210 */ /* 0x000fe2000279e4ff */
[----:B------:R-:W-:Y:S01]  /*e5180*/  IMAD.WIDE.U32 R208, R166, R223, R208 ;  /* 0x000000dfa6d07225 */ /* 0x000fe200078e00d0 */
[----:B------:R-:W-:-:S02]  /*e5190*/  IADD3.X R121, P3, PT, RZ, R121, RZ, P3, !PT ;  /* 0x00000079ff797210 */ /* 0x000fc40001f7e4ff */
[----:B------:R-:W-:Y:S01]  /*e51a0*/  IADD3.X R124, PT, PT, RZ, RZ, R125, P5, P0 ;  /* 0x000000ffff7c7210 */ /* 0x000fe20002fe047d */
[----:B------:R-:W-:Y:S01]  /*e51b0*/  IMAD R125, R149, -0x30003, RZ ;  /* 0xfffcfffd957d7824 */ /* 0x000fe200078e02ff */
[----:B------:R-:W-:Y:S01]  /*e51c0*/  IADD3.X R138, PT, PT, RZ, RZ, R135, P3, P1 ;  /* 0x000000ffff8a7210 */ /* 0x000fe20001fe2487 */
[----:B------:R-:W-:Y:S01]  /*e51d0*/  IMAD.IADD R127, R209, 0x1, R126 ;  /* 0x00000001d17f7824 */ /* 0x000fe200078e027e */
[----:B------:R-:W-:Y:S01]  /*e51e0*/  IADD3 R126, P0, PT, R121, R208, RZ ;  /* 0x000000d0797e7210 */ /* 0x000fe20007f1e0ff */
[----:B------:R-:W-:-:S03]  /*e51f0*/  IMAD.WIDE.U32 R120, R148, -0x30003, RZ ;  /* 0xfffcfffd94787825 */ /* 0x000fc600078e00ff */
[----:B------:R-:W-:Y:S01]  /*e5200*/  IADD3.X R127, P1, PT, R127, R138, RZ, P0, !PT ;  /* 0x0000008a7f7f7210 */ /* 0x000fe2000073e4ff */
[----:B------:R-:W-:Y:S02]  /*e5210*/  IMAD R133, R148, -0x760c0004, R125 ;  /* 0x89f3fffc94857824 */ /* 0x000fe400078e027d */
[----:B------:R-:W-:Y:S01]  /*e5220*/  IMAD.IADD R123, R151, 0x1, R122 ;  /* 0x00000001977b7824 */ /* 0x000fe200078e027a */
[----:B------:R-:W-:Y:S01]  /*e5230*/  IADD3 R122, P5, PT, R131, R150, RZ ;  /* 0x00000096837a7210 */ /* 0x000fe20007fbe0ff */
[----:B------:R-:W-:-:S03]  /*e5240*/  IMAD.WIDE.U32 R130, R231, R166, RZ ;  /* 0x000000a6e7827225 */ /* 0x000fc600078e00ff */
[----:B------:R-:W-:Y:S01]  /*e5250*/  IADD3.X R123, P5, PT, R123, R124, RZ, P5, !PT ;  /* 0x0000007c7b7b7210 */ /* 0x000fe20002fbe4ff */
[----:B------:R-:W-:Y:S02]  /*e5260*/  IMAD.IADD R121, R121, 0x1, R133 ;  /* 0x0000000179797824 */ /* 0x000fe400078e0285 */
[----:B------:R-:W-:Y:S01]  /*e5270*/  IMAD.WIDE.U32.X R134, R168, R213, R128, P6 ;  /* 0x000000d5a8867225 */ /* 0x000fe200030e0480 */
[----:B------:R-:W-:-:S03]  /*e5280*/  IADD3.X R145, P5, PT, RZ, R145, RZ, P5, !PT ;  /* 0x00000091ff917210 */ /* 0x000fc60002fbe4ff */
[----:B------:R-:W-:Y:S01]  /*e5290*/  IMAD.WIDE.U32 R132, R121, -0x5555, RZ ;  /* 0xffffaaab79847825 */ /* 0x000fe200078e00ff */
[----:B------:R-:W-:Y:S02]  /*e52a0*/  IADD3.X R139, P6, PT, RZ, R134, RZ, P4, !PT ;  /* 0x00000086ff8b7210 */ /* 0x000fe400027de4ff */
[----:B------:R-:W-:Y:S01]  /*e52b0*/  IADD3.X R137, PT, PT, RZ, RZ, R119, P5, P2 ;  /* 0x000000ffff897210 */ /* 0x000fe20002fe4477 */
[----:B------:R-:W-:Y:S01]  /*e52c0*/  IMAD.WIDE.U32 R124, R229, R166, RZ ;  /* 0x000000a6e57c7225 */ /* 0x000fe200078e00ff */
[----:B------:R-:W-:-:S03]  /*e52d0*/  IADD3.X R139, P1, PT, RZ, R139, RZ, P1, !PT ;  /* 0x0000008bff8b7210 */ /* 0x000fc60000f3e4ff */
[----:B------:R-:W-:Y:S01]  /*e52e0*/  IMAD.WIDE.U32 R130, P3, R168, R229, R130 ;  /* 0x000000e5a8827225 */ /* 0x000fe20007860082 */
[----:B------:R-:W-:Y:S02]  /*e52f0*/  IADD3 RZ, P2, PT, R204, R124, RZ ;  /* 0x0000007cccff7210 */ /* 0x000fe40007f5e0ff */
[----:B------:R-:W-:Y:S01]  /*e5300*/  IADD3.X R151, PT, PT, RZ, RZ, R135, P1, P6 ;  /* 0x000000ffff977210 */ /* 0x000fe20000fec487 */
[----:B------:R-:W-:Y:S01]  /*e5310*/  IMAD.WIDE.U32 R128, R120, -0x5555, RZ ;  /* 0xffffaaab78807825 */ /* 0x000fe200078e00ff */
[----:B------:R-:W-:-:S03]  /*e5320*/  IADD3 R141, P5, PT, R130, R125, RZ ;  /* 0x0000007d828d7210 */ /* 0x000fc60007fbe0ff */
[----:B------:R-:W-:Y:S01]  /*e5330*/  IMAD.WIDE.U32 R132, P4, R120, -0x46010001, R132 ;  /* 0xb9feffff78847825 */ /* 0x000fe20007880084 */
[----:B------:R-:W-:Y:S02]  /*e5340*/  IADD3 RZ, P0, PT, R148, R128, RZ ;  /* 0x0000008094ff7210 */ /* 0x000fe40007f1e0ff */
[----:B------:R-:W-:Y:S01]  /*e5350*/  IADD3.X RZ, P2, PT, R205, R141, RZ, P2, !PT ;  /* 0x0000008dcdff7210 */ /* 0x000fe2000175e4ff */
        /* <DEDUP_REMOVED lines=8> */
[----:B------:R-:W-:-:S03]  /*e53e0*/  IMAD.WIDE.U32 R118, R120, -0x4eac0001, RZ ;  /* 0xb153ffff78767825 */ /* 0x000fc600078e00ff */
[----:B------:R-:W-:Y:S01]  /*e53f0*/  IADD3.X RZ, P1, PT, RZ, R132, RZ, P1, !PT ;  /* 0x00000084ffff7210 */ /* 0x000fe20000f3e4ff */
[----:B------:R-:W-:-:S04]  /*e5400*/  IMAD.WIDE.U32 R124, P4, R120, 0x1eabfffe, R124 ;  /* 0x1eabfffe787c7825 */ /* 0x000fc8000788007c */
[----:B------:R-:W-:Y:S01]  /*e5410*/  IMAD.WIDE.U32.X R128, R121, -0x46010001, R128, P6 ;  /* 0xb9feffff79807825 */ /* 0x000fe200030e0480 */
[----:B------:R-:W-:-:S03]  /*e5420*/  IADD3 R119, P6, PT, R124, R119, RZ ;  /* 0x000000777c777210 */ /* 0x000fc60007fde0ff */
[----:B------:R-:W-:Y:S01]  /*e5430*/  IMAD.X R133, RZ, RZ, RZ, P3 ;  /* 0x000000ffff857224 */ /* 0x000fe200018e06ff */
[----:B------:R-:W-:Y:S01]  /*e5440*/  IADD3 RZ, P3, PT, R146, R118, RZ ;  /* 0x0000007692ff7210 */ /* 0x000fe20007f7e0ff */
[----:B------:R-:W-:Y:S01]  /*e5450*/  IMAD.WIDE.U32 R204, R166, R229, R204 ;  /* 0x000000e5a6cc7225 */ /* 0x000fe200078e00cc */
[----:B------:R-:W-:Y:S02]  /*e5460*/  IADD3.X R141, P0, PT, RZ, R128, RZ, P0, !PT ;  /* 0x00000080ff8d7210 */ /* 0x000fe4000071e4ff */
[----:B------:R-:W-:Y:S01]  /*e5470*/  IADD3.X RZ, P3, PT, R147, R119, RZ, P3, !PT ;  /* 0x0000007793ff7210 */ /* 0x000fe20001f7e4ff */
[----:B------:R-:W-:Y:S01]  /*e5480*/  IMAD.WIDE.U32 R118, R219, R166, RZ ;  /* 0x000000a6db767225 */ /* 0x000fe200078e00ff */
[----:B------:R-:W-:-:S03]  /*e5490*/  IADD3.X R141, P1, PT, RZ, R141, RZ, P1, !PT ;  /* 0x0000008dff8d7210 */ /* 0x000fc60000f3e4ff */
[----:B------:R-:W-:Y:S01]  /*e54a0*/  IMAD.MOV.U32 R132, RZ, RZ, R131 ;  /* 0x000000ffff847224 */ /* 0x000fe200078e0083 */
[----:B------:R-:W-:Y:S01]  /*e54b0*/  IADD3.X R143, PT, PT, RZ, RZ, R129, P1, P0 ;  /* 0x000000ffff8f7210 */ /* 0x000fe20000fe0481 */
[----:B------:R-:W-:Y:S01]  /*e54c0*/  IMAD.WIDE.U32 R134, R217, R166, RZ ;  /* 0x000000a6d9867225 */ /* 0x000fe200078e00ff */
[----:B------:R-:W-:-:S03]  /*e54d0*/  IADD3 R128, P0, PT, R139, R204, RZ ;  /* 0x000000cc8b807210 */ /* 0x000fc60007f1e0ff */
[----:B------:R-:W-:-:S04]  /*e54e0*/  IMAD.WIDE.U32 R118, P1, R168, R217, R118 ;  /* 0x000000d9a8767225 */ /* 0x000fc80007820076 */
[----:B------:R-:W-:Y:S02]  /*e54f0*/  IMAD.IADD R138, R205, 0x1, R130 ;  /* 0x00000001cd8a7824 */ /* 0x000fe400078e0282 */
[----:B------:R-:W-:Y:S01]  /*e5500*/  IMAD.WIDE.U32.X R132, R168, R231, R132, P5 ;  /* 0x000000e7a8847225 */ /* 0x000fe200028e0484 */
[----:B------:R-:W-:Y:S02]  /*e5510*/  IADD3 R135, P5, PT, R118, R135, RZ ;  /* 0x0000008776877210 */ /* 0x000fe40007fbe0ff */
[----:B------:R-:W-:Y:S01]  /*e5520*/  IADD3.X R129, P0, PT, R138, R151, RZ, P0, !PT ;  /* 0x000000978a817210 */ /* 0x000fe2000071e4ff */
[----:B------:R-:W-:Y:S01]  /*e5530*/  IMAD.X R131, RZ, RZ, RZ, P4 ;  /* 0x000000ffff837224 */ /* 0x000fe200020e06ff */
[----:B------:R-:W-:Y:S01]  /*e5540*/  IADD3 RZ, P4, PT, R122, R134, RZ ;  /* 0x000000867aff7210 */ /* 0x000fe20007f9e0ff */
[----:B------:R-:W-:-:S03]  /*e5550*/  IMAD.WIDE.U32 R146, R120, -0x4eac0001, R146 ;  /* 0xb153ffff78927825 */ /* 0x000fc600078e0092 */
[----:B------:R-:W-:Y:S01]  /*e5560*/  IADD3.X RZ, P4, PT, R123, R135, RZ, P4, !PT ;  /* 0x000000877bff7210 */ /* 0x000fe2000279e4ff */
[----:B------:R-:W-:Y:S01]  /*e5570*/  IMAD.MOV.U32 R130, RZ, RZ, R125 ;  /* 0x000000ffff827224 */ /* 0x000fe200078e007d */
[----:B------:R-:W-:Y:S01]  /*e5580*/  IADD3.X R125, P2, PT, RZ, R132, RZ, P2, !PT ;  /* 0x00000084ff7d7210 */ /* 0x000fe2000175e4ff */
[----:B------:R-:W-:-:S04]  /*e5590*/  IMAD.WIDE.U32 R138, R166, R217, R122 ;  /* 0x000000d9a68a7225 */ /* 0x000fc800078e007a */
[----:B------:R-:W-:Y:S02]  /*e55a0*/  IMAD.IADD R140, R147, 0x1, R124 ;  /* 0x00000001938c7824 */ /* 0x000fe400078e027c */
[----:B------:R-:W-:Y:S01]  /*e55b0*/  IMAD.X R135, RZ, RZ, RZ, P1 ;  /* 0x000000ffff877224 */ /* 0x000fe200008e06ff */
[----:B------:R-:W-:Y:S01]  /*e55c0*/  IADD3 R124, P1, PT, R141, R146, RZ ;  /* 0x000000928d7c7210 */ /* 0x000fe20007f3e0ff */
[----:B------:R-:W-:Y:S01]  /*e55d0*/  IMAD.WIDE.U32.X R122, R121, 0x1eabfffe, R130, P6 ;  /* 0x1eabfffe797a7825 */ /* 0x000fe200030e0482 */
[----:B------:R-:W-:Y:S02]  /*e55e0*/  IADD3.X R131, P0, PT, RZ, R125, RZ, P0, !PT ;  /* 0x0000007dff837210 */ /* 0x000fe4000071e4ff */
[----:B------:R-:W-:Y:S01]  /*e55f0*/  IADD3.X R125, P1, PT, R140, R143, RZ, P1, !PT ;  /* 0x0000008f8c7d7210 */ /* 0x000fe20000f3e4ff */
[----:B------:R-:W-:Y:S01]  /*e5600*/  IMAD.MOV.U32 R134, RZ, RZ, R119 ;  /* 0x000000ffff867224 */ /* 0x000fe200078e0077 */
[----:B------:R-:W-:Y:S01]  /*e5610*/  IADD3.X R149, P3, PT, RZ, R122, RZ, P3, !PT ;  /* 0x0000007aff957210 */ /* 0x000fe20001f7e4ff */
[----:B------:R-:W-:Y:S01]  /*e5620*/  IMAD.IADD R119, R139, 0x1, R118 ;  /* 0x000000018b777824 */ /* 0x000fe200078e0276 */
[----:B------:R-:W-:Y:S01]  /*e5630*/  IADD3 R118, P6, PT, R131, R138, RZ ;  /* 0x0000008a83767210 */ /* 0x000fe20007fde0ff */
[----:B------:R-:W-:Y:S01]  /*e5640*/  IMAD.WIDE.U32.X R134, R168, R219, R134, P5 ;  /* 0x000000dba8867225 */ /* 0x000fe200028e0486 */
[----:B------:R-:W-:-:S02]  /*e5650*/  IADD3.X R132, PT, PT, RZ, RZ, R133, P0, P2 ;  /* 0x000000ffff847210 */ /* 0x000fc400007e4485 */
[----:B------:R-:W-:Y:S01]  /*e5660*/  IADD3.X R149, P1, PT, RZ, R149, RZ, P1, !PT ;  /* 0x00000095ff957210 */ /* 0x000fe20000f3e4ff */
[----:B------:R-:W-:Y:S01]  /*e5670*/  IMAD.WIDE.U32 R138, R225, R166, RZ ;  /* 0x000000a6e18a7225 */ /* 0x000fe200078e00ff */
[----:B------:R-:W-:Y:S02]  /*e5680*/  IADD3.X R119, P2, PT, R119, R132, RZ, P6, !PT ;  /* 0x0000008477777210 */ /* 0x000fe4000375e4ff */
[----:B------:R-:W-:Y:S01]  /*e5690*/  IADD3.X R153, P0, PT, RZ, R134, RZ, P4, !PT ;  /* 0x00000086ff997210 */ /* 0x000fe2000271e4ff */
[C---:B------:R-:W-:Y:S01]  /*e56a0*/  IMAD.WIDE.U32 R142, R121.reuse, -0x94f09dc, RZ ;  /* 0xf6b0f624798e7825 */ /* 0x040fe200078e00ff */
[----:B------:R-:W-:Y:S02]  /*e56b0*/  IADD3.X R151, PT, PT, RZ, RZ, R123, P1, P3 ;  /* 0x000000ffff977210 */ /* 0x000fe40000fe647b */
[----:B------:R-:W-:Y:S01]  /*e56c0*/  IADD3.X R153, P1, PT, RZ, R153, RZ, P2, !PT ;  /* 0x00000099ff997210 */ /* 0x000fe2000173e4ff */
[----:B------:R-:W-:-:S03]  /*e56d0*/  IMAD.WIDE.U32 R130, R121, -0xc7aed41, RZ ;  /* 0xf38512bf79827825 */ /* 0x000fc600078e00ff */
[----:B------:R-:W-:Y:S01]  /*e56e0*/  IADD3.X R155, PT, PT, RZ, RZ, R135, P1, P0 ;  /* 0x000000ffff9b7210 */ /* 0x000fe20000fe0487 */
[----:B------:R-:W-:-:S04]  /*e56f0*/  IMAD.WIDE.U32 R138, P0, R168, R215, R138 ;  /* 0x000000d7a88a7225 */ /* 0x000fc8000780008a */
[----:B------:R-:W-:-:S04]  /*e5700*/  IMAD.WIDE.U32 R132, R120, -0x94f09dc, RZ ;  /* 0xf6b0f62478847825 */ /* 0x000fc800078e00ff */
[----:B------:R-:W-:Y:S01]  /*e5710*/  IMAD.WIDE.U32 R142, P3, R120, 0x6730d2a0, R142 ;  /* 0x6730d2a0788e7825 */ /* 0x000fe2000786008e */
[----:B------:R-:W-:-:S03]  /*e5720*/  IADD3 RZ, P2, PT, R126, R132, RZ ;  /* 0x000000847eff7210 */ /* 0x000fc60007f5e0ff */
[----:B------:R-:W-:Y:S01]  /*e5730*/  IMAD.WIDE.U32 R122, R120, -0xc7aed41, RZ ;  /* 0xf38512bf787a7825 */ /* 0x000fe200078e00ff */
[----:B------:R-:W-:-:S03]  /*e5740*/  IADD3 R157, P4, PT, R142, R133, RZ ;  /* 0x000000858e9d7210 */ /* 0x000fc60007f9e0ff */
[----:B------:R-:W-:Y:S01]  /*e5750*/  IMAD.WIDE.U32 R130, P6, R120, 0x64774b84, R130 ;  /* 0x64774b8478827825 */ /* 0x000fe200078c0082 */
[----:B------:R-:W-:Y:S02]  /*e5760*/  IADD3 RZ, P1, PT, R128, R122, RZ ;  /* 0x0000007a80ff7210 */ /* 0x000fe40007f3e0ff */
[----:B------:R-:W-:Y:S01]  /*e5770*/  IADD3.X RZ, P2, PT, R127, R157, RZ, P2, !PT ;  /* 0x0000009d7fff7210 */ /* 0x000fe2000175e4ff */
[----:B------:R-:W-:Y:S01]  /*e5780*/  IMAD.WIDE.U32 R140, R215, R166, RZ ;  /* 0x000000a6d78c7225 */ /* 0x000fe200078e00ff */
[----:B------:R-:W-:-:S03]  /*e5790*/  IADD3 R159, P5, PT, R130, R123, RZ ;  /* 0x0000007b829f7210 */ /* 0x000fc60007fbe0ff */
[----:B------:R-:W-:Y:S01]  /*e57a0*/  IMAD.X R147, RZ, RZ, RZ, P0 ;  /* 0x000000ffff937224 */ /* 0x000fe200000e06ff */
[----:B------:R-:W-:Y:S01]  /*e57b0*/  IADD3 R134, P0, PT, R145, R136, RZ ;  /* 0x0000008891867210 */ /* 0x000fe20007f1e0ff */
[----:B------:R-:W-:Y:S01]  /*e57c0*/  IMAD.X R133, RZ, RZ, RZ, P3 ;  /* 0x000000ffff857224 */ /* 0x000fe200018e06ff */
[----:B------:R-:W-:Y:S01]  /*e57d0*/  IADD3 R141, P3, PT, R138, R141, RZ ;  /* 0x0000008d8a8d7210 */ /* 0x000fe20007f7e0ff */
[----:B------:R-:W-:Y:S01]  /*e57e0*/  IMAD.WIDE.U32 R122, R120, -0x94f09dc, R126 ;  /* 0xf6b0f624787a7825 */ /* 0x000fe200078e007e */
[----:B------:R-:W-:Y:S02]  /*e57f0*/  IADD3.X R135, P0, PT, R137, R144, RZ, P0, !PT ;  /* 0x0000009089877210 */ /* 0x000fe4000071e4ff */
[----:B------:R-:W-:Y:S01]  /*e5800*/  IADD3.X RZ, P1, PT, R129, R159, RZ, P1, !PT ;  /* 0x0000009f81ff7210 */ /* 0x000fe20000f3e4ff */
[----:B------:R-:W-:Y:S02]  /*e5810*/  IMAD.MOV.U32 R132, RZ, RZ, R143 ;  /* 0x000000ffff847224 */ /* 0x000fe400078e008f */
[----:B------:R-:W-:-:S02]  /*e5820*/  IMAD.MOV.U32 R146, RZ, RZ, R139 ;  /* 0x000000ffff927224 */ /* 0x000fc400078e008b */
[----:B------:R-:W-:Y:S02]  /*e5830*/  IMAD.IADD R142, R123, 0x1, R142 ;  /* 0x000000017b8e7824 */ /* 0x000fe400078e028e */
        /* <DEDUP_REMOVED lines=12> */
[----:B------:R-:W-:Y:S01]  /*e5900*/  IMAD.WIDE.U32 R128, R120, -0xc7aed41, R128 ;  /* 0xf38512bf78807825 */ /* 0x000fe200078e0080 */
[----:B------:R-:W-:-:S02]  /*e5910*/  IADD3.X R145, P3, PT, RZ, R146, RZ, P3, !PT ;  /* 0x00000092ff917210 */ /* 0x000fc40001f7e4ff */
[----:B------:R-:W-:Y:S01]  /*e5920*/  IADD3.X R127, P6, PT, R138, R155, RZ, P6, !PT ;  /* 0x0000009b8a7f7210 */ /* 0x000fe200037de4ff */
[----:B------:R-:W-:Y:S01]  /*e5930*/  IMAD.MOV.U32 R142, RZ, RZ, R131 ;  /* 0x000000ffff8e7224 */ /* 0x000fe200078e0083 */
[----:B------:R-:W-:Y:S01]  /*e5940*/  IADD3.X R132, PT, PT, RZ, RZ, R133, P4, P2 ;  /* 0x000000ffff847210 */ /* 0x000fe200027e4485 */
[----:B------:R-:W-:Y:S01]  /*e5950*/  IMAD.WIDE.U32 R134, R241, R170, RZ ;  /* 0x000000aaf1867225 */ /* 0x000fe200078e00ff */
[----:B------:R-:W-:-:S03]  /*e5960*/  IADD3.X R145, P4, PT, RZ, R145, RZ, P6, !PT ;  /* 0x00000091ff917210 */ /* 0x000fc6000379e4ff */
[----:B------:R-:W-:Y:S01]  /*e5970*/  IMAD.IADD R131, R129, 0x1, R130 ;  /* 0x0000000181837824 */ /* 0x000fe200078e0282 */
[----:B------:R-:W-:Y:S01]  /*e5980*/  IADD3 R130, P2, PT, R137, R128, RZ ;  /* 0x0000008089827210 */ /* 0x000fe20007f5e0ff */
[----:B------:R-:W-:Y:S01]  /*e5990*/  IMAD.WIDE.U32.X R142, R121, 0x64774b84, R142, P5 ;  /* 0x64774b84798e7825 */ /* 0x000fe200028e048e */
[----:B------:R-:W-:Y:S02]  /*e59a0*/  IADD3.X R146, PT, PT, RZ, RZ, R147, P4, P3 ;  /* 0x000000ffff927210 */ /* 0x000fe400027e6493 */
[----:B------:R-:W-:Y:S01]  /*e59b0*/  IADD3.X R131, P2, PT, R131, R132, RZ, P2, !PT ;  /* 0x0000008483837210 */ /* 0x000fe2000175e4ff */
[----:B------:R-:W-:Y:S01]  /*e59c0*/  IMAD.WIDE.U32 R138, R121, 0x434bacd7, RZ ;  /* 0x434bacd7798a7825 */ /* 0x000fe200078e00ff */
[----:B------:R-:W-:-:S03]  /*e59d0*/  IADD3.X R137, P1, PT, RZ, R142, RZ, P1, !PT ;  /* 0x0000008eff897210 */ /* 0x000fc60000f3e4ff */
[----:B------:R-:W-:Y:S01]  /*e59e0*/  IMAD.WIDE.U32 R128, R221, R170, RZ ;  /* 0x000000aadd807225 */ /* 0x000fe200078e00ff */
[----:B------:R-:W-:-:S03]  /*e59f0*/  IADD3.X R137, P2, PT, RZ, R137, RZ, P2, !PT ;  /* 0x00000089ff897210 */ /* 0x000fc6000175e4ff */
[----:B------:R-:W-:Y:S01]  /*e5a00*/  IMAD.WIDE.U32 R134, P6, R171, R221, R134 ;  /* 0x000000ddab867225 */ /* 0x000fe200078c0086 */
[----:B------:R-:W-:Y:S02]  /*e5a10*/  IADD3 RZ, P3, PT, R124, R128, RZ ;  /* 0x000000807cff7210 */ /* 0x000fe40007f7e0ff */
[----:B------:R-:W-:Y:S01]  /*e5a20*/  IADD3.X R143, PT, PT, RZ, RZ, R143, P2, P1 ;  /* 0x000000ffff8f7210 */ /* 0x000fe200017e248f */
[----:B------:R-:W-:Y:S01]  /*e5a30*/  IMAD.WIDE.U32 R138, P4, R120, 0x4b1ba7b6, R138 ;  /* 0x4b1ba7b6788a7825 */ /* 0x000fe2000788008a */
[----:B------:R-:W-:-:S03]  /*e5a40*/  IADD3 R147, P5, PT, R134, R129, RZ ;  /* 0x0000008186937210 */ /* 0x000fc60007fbe0ff */
[----:B------:R-:W-:Y:S01]  /*e5a50*/  IMAD.WIDE.U32 R128, R120, 0x434bacd7, RZ ;  /* 0x434bacd778807825 */ /* 0x000fe200078e00ff */
[----:B------:R-:W-:-:S03]  /*e5a60*/  IADD3.X RZ, P3, PT, R125, R147, RZ, P3, !PT ;  /* 0x000000937dff7210 */ /* 0x000fc60001f7e4ff */
[----:B------:R-:W-:Y:S01]  /*e5a70*/  IMAD.WIDE.U32 R140, R120, 0x434bacd7, R118 ;  /* 0x434bacd7788c7825 */ /* 0x000fe200078e0076 */
        /* <DEDUP_REMOVED lines=8> */
[----:B------:R-:W-:Y:S02]  /*e5b00*/  IADD3 RZ, P2, PT, RZ, R136, RZ ;  /* 0x00000088ffff7210 */ /* 0x000fe40007f5e0ff */
[----:B------:R-:W-:Y:S01]  /*e5b10*/  IADD3.X R129, P1, PT, R138, R143, RZ, P1, !PT ;  /* 0x0000008f8a817210 */ /* 0x000fe20000f3e4ff */
[----:B------:R-:W-:Y:S01]  /*e5b20*/  IMAD.X R141, RZ, RZ, RZ, P6 ;  /* 0x000000ffff8d7224 */ /* 0x000fe200030e06ff */
[----:B------:R-:W-:Y:S01]  /*e5b30*/  IADD3.X R143, P4, PT, RZ, R132, RZ, P4, !PT ;  /* 0x00000084ff8f7210 */ /* 0x000fe2000279e4ff */
[----:B------:R-:W-:Y:S01]  /*e5b40*/  IMAD.WIDE.U32 R124, R170, R221, R124 ;  /* 0x000000ddaa7c7225 */ /* 0x000fe200078e007c */
[----:B------:R-:W-:-:S02]  /*e5b50*/  IADD3.X RZ, P2, PT, RZ, R144, RZ, P2, !PT ;  /* 0x00000090ffff7210 */ /* 0x000fc4000175e4ff */
[----:B------:R-:W-:Y:S01]  /*e5b60*/  IADD3.X R143, P1, PT, RZ, R143, RZ, P1, !PT ;  /* 0x0000008fff8f7210 */ /* 0x000fe20000f3e4ff */
[----:B------:R-:W-:Y:S02]  /*e5b70*/  IMAD.MOV.U32 R140, RZ, RZ, R135 ;  /* 0x000000ffff8c7224 */ /* 0x000fe400078e0087 */
[----:B------:R-:W-:Y:S01]  /*e5b80*/  IMAD.WIDE.U32 R136, R233, R170, RZ ;  /* 0x000000aae9887225 */ /* 0x000fe200078e00ff */
[----:B------:R-:W-:Y:S02]  /*e5b90*/  IADD3.X R142, PT, PT, RZ, RZ, R133, P1, P4 ;  /* 0x000000ffff8e7210 */ /* 0x000fe40000fe8485 */
[----:B------:R-:W-:Y:S01]  /*e5ba0*/  IADD3 RZ, P4, PT, RZ, R124, RZ ;  /* 0x0000007cffff7210 */ /* 0x000fe20007f9e0ff */
[----:B------:R-:W-:Y:S02]  /*e5bb0*/  IMAD.IADD R125, R125, 0x1, R134 ;  /* 0x000000017d7d7824 */ /* 0x000fe400078e0286 */
[----:B------:R-:W-:-:S03]  /*e5bc0*/  IMAD.WIDE.U32.X R140, R171, R241, R140, P5 ;  /* 0x000000f1ab8c7225 */ /* 0x000fc600028e048c */
[----:B------:R-:W-:Y:S01]  /*e5bd0*/  IADD3.X RZ, P4, PT, RZ, R125, RZ, P4, !PT ;  /* 0x0000007dffff7210 */ /* 0x000fe2000279e4ff */
[----:B------:R-:W-:Y:S01]  /*e5be0*/  IMAD.WIDE.U32 R118, R227, R170, RZ ;  /* 0x000000aae3767225 */ /* 0x000fe200078e00ff */
[----:B------:R-:W-:-:S03]  /*e5bf0*/  IADD3.X R147, P3, PT, RZ, R140, RZ, P3, !PT ;  /* 0x0000008cff937210 */ /* 0x000fc60001f7e4ff */
[----:B------:R-:W-:Y:S01]  /*e5c00*/  IMAD.WIDE.U32 R136, P6, R171, R227, R136 ;  /* 0x000000e3ab887225 */ /* 0x000fe200078c0088 */
[----:B------:R-:W-:Y:S02]  /*e5c10*/  IADD3.X R147, P4, PT, RZ, R147, RZ, P4, !PT ;  /* 0x00000093ff937210 */ /* 0x000fe4000279e4ff */
[----:B------:R-:W-:Y:S01]  /*e5c20*/  IADD3 RZ, P5, PT, R122, R118, RZ ;  /* 0x000000767aff7210 */ /* 0x000fe20007fbe0ff */
[----:B------:R-:W-:Y:S01]  /*e5c30*/  IMAD.WIDE.U32 R132, R213, R170, RZ ;  /* 0x000000aad5847225 */ /* 0x000fe200078e00ff */
[----:B------:R-:W-:Y:S02]  /*e5c40*/  IADD3 R149, P1, PT, R136, R119, RZ ;  /* 0x0000007788957210 */ /* 0x000fe40007f3e0ff */
[----:B------:R-:W-:Y:S01]  /*e5c50*/  IADD3.X R141, PT, PT, RZ, RZ, R141, P4, P3 ;  /* 0x000000ffff8d7210 */ /* 0x000fe200027e648d */
[----:B------:R-:W-:Y:S01]  /*e5c60*/  IMAD.WIDE.U32 R138, R170, R227, R122 ;  /* 0x000000e3aa8a7225 */ /* 0x000fe200078e007a */
[----:B------:R-:W-:-:S03]  /*e5c70*/  IADD3.X RZ, P5, PT, R123, R149, RZ, P5, !PT ;  /* 0x000000957bff7210 */ /* 0x000fc60002fbe4ff */
[----:B------:R-:W-:Y:S01]  /*e5c80*/  IMAD.X R135, RZ, RZ, RZ, P6 ;  /* 0x000000ffff877224 */ /* 0x000fe200030e06ff */
[----:B------:R-:W-:Y:S01]  /*e5c90*/  IADD3 R122, P4, PT, R147, R138, RZ ;  /* 0x0000008a937a7210 */ /* 0x000fe20007f9e0ff */
[----:B------:R-:W-:Y:S02]  /*e5ca0*/  IMAD.MOV.U32 R134, RZ, RZ, R137 ;  /* 0x000000ffff867224 */ /* 0x000fe400078e0089 */
[----:B------:R-:W-:-:S04]  /*e5cb0*/  IMAD.WIDE.U32 R118, R223, R170, RZ ;  /* 0x000000aadf767225 */ /* 0x000fc800078e00ff */
        /* <DEDUP_REMOVED lines=22> */
[----:B------:R-:W-:Y:S01]  /*e5e20*/  IMAD.WIDE.U32 R132, R121, 0x397fe69a, RZ ;  /* 0x397fe69a79847825 */ /* 0x000fe200078e00ff */
[----:B------:R-:W-:Y:S02]  /*e5e30*/  IADD3.X R134, P1, PT, RZ, R136, RZ, P1, !PT ;  /* 0x00000088ff867210 */ /* 0x000fe40000f3e4ff */
[----:B------:R-:W-:Y:S01]  /*e5e40*/  IADD3.X RZ, P3, PT, R129, R135, RZ, P3, !PT ;  /* 0x0000008781ff7210 */ /* 0x000fe20001f7e4ff */
[----:B------:R-:W-:-:S04]  /*e5e50*/  IMAD.WIDE.U32 R148, R170, R229, R128 ;  /* 0x000000e5aa947225 */ /* 0x000fc800078e0080 */
[----:B------:R-:W-:Y:S02]  /*e5e60*/  IMAD.X R131, RZ, RZ, RZ, P4 ;  /* 0x000000ffff837224 */ /* 0x000fe400020e06ff */
[----:B------:R-:W-:Y:S02]  /*e5e70*/  IMAD.MOV.U32 R130, RZ, RZ, R139 ;  /* 0x000000ffff827224 */ /* 0x000fe400078e008b */
[----:B------:R-:W-:Y:S01]  /*e5e80*/  IMAD.IADD R140, R149, 0x1, R138 ;  /* 0x00000001958c7824 */ /* 0x000fe200078e028a */
[----:B------:R-:W-:Y:S01]  /*e5e90*/  IADD3.X R149, P5, PT, RZ, R134, RZ, P5, !PT ;  /* 0x00000086ff957210 */ /* 0x000fe20002fbe4ff */
[----:B------:R-:W-:-:S03]  /*e5ea0*/  IMAD.WIDE.U32 R128, P4, R120, 0x1a0111ea, R132 ;  /* 0x1a0111ea78807825 */ /* 0x000fc60007880084 */
[----:B------:R-:W-:Y:S01]  /*e5eb0*/  IADD3.X R141, PT, PT, RZ, RZ, R137, P5, P1 ;  /* 0x000000ffff8d7210 */ /* 0x000fe20002fe2489 */
[----:B------:R-:W-:-:S04]  /*e5ec0*/  IMAD.WIDE.U32 R134, R120, 0x397fe69a, RZ ;  /* 0x397fe69a78867825 */ /* 0x000fc800078e00ff */
[----:B------:R-:W-:Y:S01]  /*e5ed0*/  IMAD.WIDE.U32 R132, R120, 0x397fe69a, R126 ;  /* 0x397fe69a78847825 */ /* 0x000fe200078e007e */
[----:B------:R-:W-:-:S03]  /*e5ee0*/  IADD3 R147, P1, PT, R128, R135, RZ ;  /* 0x0000008780937210 */ /* 0x000fc60007f3e0ff */
[----:B------:R-:W-:Y:S01]  /*e5ef0*/  IMAD.X R139, RZ, RZ, RZ, P4 ;  /* 0x000000ffff8b7224 */ /* 0x000fe200020e06ff */
[----:B------:R-:W-:Y:S01]  /*e5f00*/  IADD3 R148, P4, PT, R149, R148, RZ ;  /* 0x0000009495947210 */ /* 0x000fe20007f9e0ff */
[----:B------:R-:W-:Y:S01]  /*e5f10*/  IMAD.WIDE.U32.X R130, R171, R231, R130, P6 ;  /* 0x000000e7ab827225 */ /* 0x000fe200030e0482 */
[----:B------:R-:W-:Y:S02]  /*e5f20*/  IADD3 R132, P6, PT, R143, R132, RZ ;  /* 0x000000848f847210 */ /* 0x000fe40007fde0ff */
[----:B------:R-:W-:Y:S01]  /*e5f30*/  IADD3.X R149, P4, PT, R140, R141, RZ, P4, !PT ;  /* 0x0000008d8c957210 */ /* 0x000fe2000279e4ff */
[----:B------:R-:W-:Y:S01]  /*e5f40*/  IMAD.MOV.U32 R138, RZ, RZ, R129 ;  /* 0x000000ffff8a7224 */ /* 0x000fe200078e0081 */
[----:B------:R-:W-:Y:S01]  /*e5f50*/  IADD3.X R140, P0, PT, RZ, RZ, RZ, P0, !PT ;  /* 0x000000ffff8c7210 */ /* 0x000fe2000071e4ff */
[----:B------:R-:W-:Y:S01]  /*e5f60*/  IMAD.IADD R129, R133, 0x1, R128 ;  /* 0x0000000185817824 */ /* 0x000fe200078e0280 */
[----:B------:R-:W-:Y:S01]  /*e5f70*/  IADD3.X R128, P3, PT, RZ, R130, RZ, P3, !PT ;  /* 0x00000082ff807210 */ /* 0x000fe20001f7e4ff */
[----:B------:R-:W-:-:S03]  /*e5f80*/  IMAD.WIDE.U32 R136, R219, R170, RZ ;  /* 0x000000aadb887225 */ /* 0x000fc600078e00ff */
[----:B------:R-:W-:Y:S01]  /*e5f90*/  IADD3.X R133, P6, PT, R129, R142, RZ, P6, !PT ;  /* 0x0000008e81857210 */ /* 0x000fe200037de4ff */
[----:B------:R-:W-:Y:S01]  /*e5fa0*/  IMAD.WIDE.U32.X R120, R121, 0x1a0111ea, R138, P1 ;  /* 0x1a0111ea79787825 */ /* 0x000fe200008e048a */
[----:B------:R-:W-:Y:S02]  /*e5fb0*/  IADD3.X R139, P4, PT, RZ, R128, RZ, P4, !PT ;  /* 0x00000080ff8b7210 */ /* 0x000fe4000279e4ff */
[----:B------:R-:W-:Y:S01]  /*e5fc0*/  IADD3 RZ, P1, PT, R126, R134, RZ ;  /* 0x000000867eff7210 */ /* 0x000fe20007f3e0ff */
[----:B------:R-:W-:Y:S01]  /*e5fd0*/  IMAD.WIDE.U32 R136, P5, R171, R217, R136 ;  /* 0x000000d9ab887225 */ /* 0x000fe200078a0088 */
[----:B------:R-:W-:Y:S02]  /*e5fe0*/  IADD3.X R141, PT, PT, RZ, RZ, R131, P4, P3 ;  /* 0x000000ffff8d7210 */ /* 0x000fe400027e6483 */
[----:B------:R-:W-:Y:S01]  /*e5ff0*/  IADD3.X RZ, P1, PT, R127, R147, RZ, P1, !PT ;  /* 0x000000937fff7210 */ /* 0x000fe20000f3e4ff */
[----:B------:R-:W-:-:S04]  /*e6000*/  IMAD.WIDE.U32 R134, R217, R170, RZ ;  /* 0x000000aad9867225 */ /* 0x000fc800078e00ff */
[----:B------:R-:W-:Y:S01]  /*e6010*/  IMAD.WIDE.U32 R130, R170, R217, R132 ;  /* 0x000000d9aa827225 */ /* 0x000fe200078e0084 */
[----:B------:R-:W-:-:S03]  /*e6020*/  IADD3 R135, P3, PT, R136, R135, RZ ;  /* 0x0000008788877210 */ /* 0x000fc60007f7e0ff */
[----:B------:R-:W-:Y:S02]  /*e6030*/  IMAD.MOV.U32 R128, RZ, RZ, R137 ;  /* 0x000000ffff807224 */ /* 0x000fe400078e0089 */
[----:B------:R-:W-:Y:S02]  /*e6040*/  IMAD R137, R125, -0x30003, RZ ;  /* 0xfffcfffd7d897824 */ /* 0x000fe400078e02ff */
[----:B------:R-:W-:Y:S01]  /*e6050*/  IMAD.X R129, RZ, RZ, RZ, P5 ;  /* 0x000000ffff817224 */ /* 0x000fe200028e06ff */
[----:B------:R-:W-:Y:S01]  /*e6060*/  IADD3 RZ, P5, PT, R132, R134, RZ ;  /* 0x0000008684ff7210 */ /* 0x000fe20007fbe0ff */
[C---:B------:R-:W-:Y:S01]  /*e6070*/  IMAD R137, R124.reuse, -0x760c0004, R137 ;  /* 0x89f3fffc7c897824 */ /* 0x040fe200078e0289 */
[----:B------:R-:W-:Y:S01]  /*e6080*/  IADD3 R134, P4, PT, R139, R130, RZ ;  /* 0x000000828b867210 */ /* 0x000fe20007f9e0ff */
[----:B------:R-:W-:Y:S01]  /*e6090*/  IMAD.WIDE.U32 R138, R124, -0x30003, RZ ;  /* 0xfffcfffd7c8a7825 */ /* 0x000fe200078e00ff */
[----:B------:R-:W-:Y:S02]  /*e60a0*/  IADD3.X R132, P1, PT, RZ, R120, RZ, P1, !PT ;  /* 0x00000078ff847210 */ /* 0x000fe40000f3e4ff */
[----:B------:R-:W-:Y:S01]  /*e60b0*/  IADD3.X RZ, P5, PT, R133, R135, RZ, P5, !PT ;  /* 0x0000008785ff7210 */ /* 0x000fe20002fbe4ff */
[----:B------:R-:W-:Y:S01]  /*e60c0*/  IMAD.IADD R136, R131, 0x1, R136 ;  /* 0x0000000183887824 */ /* 0x000fe200078e0288 */
[----:B------:R-:W-:Y:S01]  /*e60d0*/  IADD3.X R132, P6, PT, RZ, R132, RZ, P6, !PT ;  /* 0x00000084ff847210 */ /* 0x000fe200037de4ff */
[----:B------:R-:W-:Y:S01]  /*e60e0*/  IMAD.WIDE.U32.X R130, R171, R219, R128, P3 ;  /* 0x000000dbab827225 */ /* 0x000fe200018e0480 */
[----:B------:R-:W-:-:S02]  /*e60f0*/  IADD3.X R133, P2, PT, RZ, RZ, RZ, P2, !PT ;  /* 0x000000ffff857210 */ /* 0x000fc4000175e4ff */
[----:B------:R-:W-:Y:S01]  /*e6100*/  IADD3.X R135, P4, PT, R136, R141, RZ, P4, !PT ;  /* 0x0000008d88877210 */ /* 0x000fe2000279e4ff */
[----:B------:R-:W-:Y:S01]  /*e6110*/  IMAD.IADD R139, R139, 0x1, R137 ;  /* 0x000000018b8b7824 */ /* 0x000fe200078e0289 */
[----:B------:R-:W-:Y:S01]  /*e6120*/  IADD3.X R137, P5, PT, RZ, R130, RZ, P5, !PT ;  /* 0x00000082ff897210 */ /* 0x000fe20002fbe4ff */
[----:B------:R-:W-:Y:S01]  /*e6130*/  IMAD.WIDE.U32 R126, R138, -0x5555, RZ ;  /* 0xffffaaab8a7e7825 */ /* 0x000fe200078e00ff */
[----:B------:R-:W-:Y:S02]  /*e6140*/  IADD3.X R130, PT, PT, RZ, RZ, R121, P6, P1 ;  /* 0x000000ffff827210 */ /* 0x000fe400037e2479 */
[----:B------:R-:W-:Y:S01]  /*e6150*/  IADD3.X R137, P6, PT, RZ, R137, RZ, P4, !PT ;  /* 0x00000089ff897210 */ /* 0x000fe200027de4ff */
[----:B------:R-:W-:Y:S01]  /*e6160*/  IMAD.WIDE.U32 R128, R139, -0x5555, RZ ;  /* 0xffffaaab8b807825 */ /* 0x000fe200078e00ff */
[----:B------:R-:W-:Y:S02]  /*e6170*/  IADD3 RZ, P1, PT, R124, R126, RZ ;  /* 0x0000007e7cff7210 */ /* 0x000fe40007f3e0ff */
[----:B------:R-:W-:Y:S01]  /*e6180*/  IADD3.X R136, PT, PT, RZ, RZ, R131, P6, P5 ;  /* 0x000000ffff887210 */ /* 0x000fe200037ea483 */
[----:B------:R-:W-:Y:S01]  /*e6190*/  IMAD.WIDE.U32 R120, R138, -0x5555, R124 ;  /* 0xffffaaab8a787825 */ /* 0x000fe200078e007c */
[----:B------:R-:W-:-:S03]  /*e61a0*/  IADD3 R140, P3, PT, R140, R133, RZ ;  /* 0x000000858c8c7210 */ /* 0x000fc60007f7e0ff */
[----:B------:R-:W-:Y:S01]  /*e61b0*/  IMAD.WIDE.U32 R128, P4, R138, -0x46010001, R128 ;  /* 0xb9feffff8a807825 */ /* 0x000fe20007880080 */
[----:B------:R-:W-:-:S03]  /*e61c0*/  IADD3 R145, P6, PT, R145, R140, RZ ;  /* 0x0000008c91917210 */ /* 0x000fc60007fde0ff */
[----:B------:R-:W-:Y:S01]  /*e61d0*/  IMAD.MOV.U32 R126, RZ, RZ, R129 ;  /* 0x000000ffff7e7224 */ /* 0x000fe200078e0081 */
[----:B------:R-:W-:Y:S01]  /*e61e0*/  IADD3 R124, P5, PT, R128, R127, RZ ;  /* 0x0000007f807c7210 */ /* 0x000fe20007fbe0ff */
[----:B------:R-:W-:Y:S01]  /*e61f0*/  IMAD.X R127, RZ, RZ, RZ, P4 ;  /* 0x000000ffff7f7224 */ /* 0x000fe200020e06ff */
[----:B------:R-:W-:Y:S01]  /*e6200*/  IADD3 RZ, P4, PT, RZ, R120, RZ ;  /* 0x00000078ffff7210 */ /* 0x000fe20007f9e0ff */
[----:B------:R-:W-:Y:S01]  /*e6210*/  IMAD.IADD R128, R121, 0x1, R128 ;  /* 0x0000000179807824 */ /* 0x000fe200078e0280 */
[----:B------:R-:W-:Y:S01]  /*e6220*/  IADD3.X RZ, P1, PT, R125, R124, RZ, P1, !PT ;  /* 0x0000007c7dff7210 */ /* 0x000fe20000f3e4ff */
[----:B------:R-:W-:-:S03]  /*e6230*/  IMAD.WIDE.U32 R120, R139, -0x4eac0001, RZ ;  /* 0xb153ffff8b787825 */ /* 0x000fc600078e00ff */
[----:B------:R-:W-:Y:S01]  /*e6240*/  IADD3.X RZ, P4, PT, RZ, R128, RZ, P4, !PT ;  /* 0x00000080ffff7210 */ /* 0x000fe2000279e4ff */
[----:B------:R-:W-:Y:S02]  /*e6250*/  IMAD.X R131, RZ, RZ, RZ, P2 ;  /* 0x000000ffff837224 */ /* 0x000fe400010e06ff */
[----:B------:R-:W-:-:S03]  /*e6260*/  IMAD.WIDE.U32.X R126, R139, -0x46010001, R126, P5 ;  /* 0xb9feffff8b7e7825 */ /* 0x000fc600028e047e */
[----:B------:R-:W-:Y:S01]  /*e6270*/  IADD3.X R131, PT, PT, R131, RZ, RZ, P3, P0 ;  /* 0x000000ff83837210 */ /* 0x000fe20001fe04ff */
[----:B------:R-:W-:Y:S01]  /*e6280*/  IMAD.WIDE.U32 R124, R138, -0x4eac0001, RZ ;  /* 0xb153ffff8a7c7825 */ /* 0x000fe200078e00ff */
[----:B------:R-:W-:Y:S02]  /*e6290*/  IADD3.X R133, P0, PT, RZ, R126, RZ, P1, !PT ;  /* 0x0000007eff857210 */ /* 0x000fe40000f1e4ff */
[----:B------:R-:W-:Y:S01]  /*e62a0*/  IADD3.X R131, P6, PT, R146, R131, RZ, P6, !PT ;  /* 0x0000008392837210 */ /* 0x000fe200037de4ff */
[----:B------:R-:W-:Y:S01]  /*e62b0*/  IMAD.WIDE.U32 R120, P2, R138, 0x1eabfffe, R120 ;  /* 0x1eabfffe8a787825 */ /* 0x000fe20007840078 */
[----:B------:R-:W-:Y:S02]  /*e62c0*/  IADD3 RZ, P3, PT, R122, R124, RZ ;  /* 0x0000007c7aff7210 */ /* 0x000fe40007f7e0ff */
[----:B------:R-:W-:Y:S01]  /*e62d0*/  IADD3.X R133, P4, PT, RZ, R133, RZ, P4, !PT ;  /* 0x00000085ff857210 */ /* 0x000fe2000279e4ff */
[----:B------:R-:W-:Y:S01]  /*e62e0*/  IMAD.WIDE.U32 R146, R139, 0x434bacd7, RZ ;  /* 0x434bacd78b927825 */ /* 0x000fe200078e00ff */
[----:B------:R-:W-:-:S02]  /*e62f0*/  IADD3 R129, P1, PT, R120, R125, RZ ;  /* 0x0000007d78817210 */ /* 0x000fc40007f3e0ff */
[----:B------:R-:W-:Y:S01]  /*e6300*/  IADD3 R126, P5, PT, R132, R145, RZ ;  /* 0x00000091847e7210 */ /* 0x000fe20007fbe0ff */
[-C--:B------:R-:W-:Y:S01]  /*e6310*/  IMAD.WIDE.U32 R124, R225, R170.reuse, RZ ;  /* 0x000000aae17c7225 */ /* 0x080fe200078e00ff */
[----:B------:R-:W-:Y:S02]  /*e6320*/  IADD3.X RZ, P3, PT, R123, R129, RZ, P3, !PT ;  /* 0x000000817bff7210 */ /* 0x000fe40001f7e4ff */
[----:B------:R-:W-:Y:S01]  /*e6330*/  IADD3.X R132, PT, PT, RZ, RZ, R127, P4, P0 ;  /* 0x000000ffff847210 */ /* 0x000fe200027e047f */
[----:B------:R-:W-:Y:S01]  /*e6340*/  IMAD.WIDE.U32 R128, R215, R170, RZ ;  /* 0x000000aad7807225 */ /* 0x000fe200078e00ff */
[----:B------:R-:W-:Y:S02]  /*e6350*/  IADD3.X R127, P0, PT, R130, R131, RZ, P5, !PT ;  /* 0x00000083827f7210 */ /* 0x000fe40002f1e4ff */
[----:B------:R-:W-:Y:S01]  /*e6360*/  IADD3.X R153, P6, PT, RZ, RZ, RZ, P6, !PT ;  /* 0x000000ffff997210 */ /* 0x000fe200037de4ff */
[----:B------:R-:W-:Y:S01]  /*e6370*/  IMAD.WIDE.U32 R124, P4, R171, R215, R124 ;  /* 0x000000d7ab7c7225 */ /* 0x000fe2000788007c */
[----:B------:R-:W-:-:S03]  /*e6380*/  IADD3.X R152, P0, PT, RZ, RZ, RZ, P0, !PT ;  /* 0x000000ffff987210 */ /* 0x000fc6000071e4ff */
[----:B------:R-:W-:Y:S01]  /*e6390*/  IMAD.X R157, RZ, RZ, RZ, P4 ;  /* 0x000000ffff9d7224 */ /* 0x000fe200020e06ff */
[----:B------:R-:W-:Y:S01]  /*e63a0*/  IADD3 R141, P4, PT, R124, R129, RZ ;  /* 0x000000817c8d7210 */ /* 0x000fe20007f9e0ff */
[----:B------:R-:W-:-:S04]  /*e63b0*/  IMAD.WIDE.U32 R130, R138, -0x4eac0001, R122 ;  /* 0xb153ffff8a827825 */ /* 0x000fc800078e007a */
[----:B------:R-:W-:Y:S01]  /*e63c0*/  IMAD.X R129, RZ, RZ, RZ, P2 ;  /* 0x000000ffff817224 */ /* 0x000fe200010e06ff */
[----:B------:R-:W-:Y:S01]  /*e63d0*/  IADD3 RZ, P2, PT, R126, R128, RZ ;  /* 0x000000807eff7210 */ /* 0x000fe20007f5e0ff */
[----:B------:R-:W-:-:S03]  /*e63e0*/  IMAD.WIDE.U32 R122, R170, R215, R126 ;  /* 0x000000d7aa7a7225 */ /* 0x000fc600078e007e */
[----:B------:R-:W-:Y:S01]  /*e63f0*/  IADD3.X RZ, P2, PT, R127, R141, RZ, P2, !PT ;  /* 0x0000008d7fff7210 */ /* 0x000fe2000175e4ff */
[----:B------:R-:W-:Y:S02]  /*e6400*/  IMAD.MOV.U32 R156, RZ, RZ, R125 ;  /* 0x000000ffff9c7224 */ /* 0x000fe400078e007d */
[----:B------:R-:W-:Y:S02]  /*e6410*/  IMAD.MOV.U32 R128, RZ, RZ, R121 ;  /* 0x000000ffff807224 */ /* 0x000fe400078e0079 */
[----:B------:R-:W-:Y:S02]  /*e6420*/  IMAD.IADD R125, R123, 0x1, R124 ;  /* 0x000000017b7d7824 */ /* 0x000fe400078e027c */
[----:B------:R-:W-:Y:S01]  /*e6430*/  IMAD.WIDE.U32.X R156, R171, R225, R156, P4 ;  /* 0x000000e1ab9c7225 */ /* 0x000fe200020e049c */
[----:B------:R-:W-:-:S03]  /*e6440*/  IADD3 R124, P4, PT, R137, R122, RZ ;  /* 0x0000007a897c7210 */ /* 0x000fc60007f9e0ff */
[----:B------:R-:W-:Y:S01]  /*e6450*/  IMAD.IADD R131, R131, 0x1, R120 ;  /* 0x0000000183837824 */ /* 0x000fe200078e0278 */
[----:B------:R-:W-:Y:S01]  /*e6460*/  IADD3 R120, P5, PT, R133, R130, RZ ;  /* 0x0000008285787210 */ /* 0x000fe20007fbe0ff */
[----:B------:R-:W-:Y:S01]  /*e6470*/  IMAD.WIDE.U32.X R128, R139, 0x1eabfffe, R128, P1 ;  /* 0x1eabfffe8b807825 */ /* 0x000fe200008e0480 */
[----:B------:R-:W-:Y:S02]  /*e6480*/  IADD3.X R125, P4, PT, R125, R136, RZ, P4, !PT ;  /* 0x000000887d7d7210 */ /* 0x000fe4000279e4ff */
[----:B------:R-:W-:Y:S01]  /*e6490*/  IADD3.X R203, P2, PT, RZ, R156, RZ, P2, !PT ;  /* 0x0000009cffcb7210 */ /* 0x000fe2000175e4ff */
        /* <DEDUP_REMOVED lines=8> */
[----:B------:R-:W-:Y:S01]  /*e6520*/  IADD3 RZ, P4, PT, R118, R122, RZ ;  /* 0x0000007a76ff7210 */ /* 0x000fe20007f9e0ff */
[----:B------:R-:W-:Y:S01]  /*e6530*/  IMAD.WIDE.U32 R140, R139, -0xc7aed41, RZ ;  /* 0xf38512bf8b8c7825 */ /* 0x000fe200078e00ff */
[----:B------:R-:W-:Y:S02]  /*e6540*/  IADD3 R131, P2, PT, R126, R123, RZ ;  /* 0x0000007b7e837210 */ /* 0x000fe40007f5e0ff */
[----:B------:R-:W-:Y:S01]  /*e6550*/  IADD3.X R154, PT, PT, RZ, RZ, R129, P5, P3 ;  /* 0x000000ffff9a7210 */ /* 0x000fe20002fe6481 */
[----:B------:R-:W-:Y:S01]  /*e6560*/  IMAD.WIDE.U32 R122, R138, -0xc7aed41, RZ ;  /* 0xf38512bf8a7a7825 */ /* 0x000fe200078e00ff */
[----:B------:R-:W-:-:S03]  /*e6570*/  IADD3.X RZ, P4, PT, R119, R131, RZ, P4, !PT ;  /* 0x0000008377ff7210 */ /* 0x000fc6000279e4ff */
[----:B------:R-:W-:-:S04]  /*e6580*/  IMAD.WIDE.U32 R140, P5, R138, 0x64774b84, R140 ;  /* 0x64774b848a8c7825 */ /* 0x000fc800078a008c */
[----:B------:R-:W-:Y:S01]  /*e6590*/  IMAD.X R151, RZ, RZ, RZ, P1 ;  /* 0x000000ffff977224 */ /* 0x000fe200008e06ff */
[----:B------:R-:W-:Y:S01]  /*e65a0*/  IADD3 R157, P3, PT, R140, R123, RZ ;  /* 0x0000007b8c9d7210 */ /* 0x000fe20007f7e0ff */
[----:B------:R-:W-:Y:S01]  /*e65b0*/  IMAD.MOV.U32 R150, RZ, RZ, R127 ;  /* 0x000000ffff967224 */ /* 0x000fe200078e007f */
[----:B------:R-:W-:Y:S01]  /*e65c0*/  IADD3 RZ, P1, PT, R148, R122, RZ ;  /* 0x0000007a94ff7210 */ /* 0x000fe20007f3e0ff */
[----:B------:R-:W-:-:S03]  /*e65d0*/  IMAD.WIDE.U32 R118, R138, -0x94f09dc, R118 ;  /* 0xf6b0f6248a767825 */ /* 0x000fc600078e0076 */
[----:B------:R-:W-:Y:S01]  /*e65e0*/  IADD3.X RZ, P1, PT, R149, R157, RZ, P1, !PT ;  /* 0x0000009d95ff7210 */ /* 0x000fe20000f3e4ff */
[----:B------:R-:W-:-:S04]  /*e65f0*/  IMAD.WIDE.U32 R122, R139, 0x397fe69a, RZ ;  /* 0x397fe69a8b7a7825 */ /* 0x000fc800078e00ff */
[----:B------:R-:W-:-:S04]  /*e6600*/  IMAD.WIDE.U32.X R150, R139, 0x6730d2a0, R150, P2 ;  /* 0x6730d2a08b967825 */ /* 0x000fc800010e0496 */
[----:B------:R-:W-:-:S04]  /*e6610*/  IMAD.WIDE.U32 R136, R138, 0x434bacd7, RZ ;  /* 0x434bacd78a887825 */ /* 0x000fc800078e00ff */
[----:B------:R-:W-:-:S04]  /*e6620*/  IMAD.WIDE.U32 R146, P2, R138, 0x4b1ba7b6, R146 ;  /* 0x4b1ba7b68a927825 */ /* 0x000fc80007840092 */
[----:B------:R-:W-:Y:S02]  /*e6630*/  IMAD.IADD R131, R119, 0x1, R126 ;  /* 0x0000000177837824 */ /* 0x000fe400078e027e */
[----:B------:R-:W-:Y:S01]  /*e6640*/  IMAD.X R155, RZ, RZ, RZ, P6 ;  /* 0x000000ffff9b7224 */ /* 0x000fe200030e06ff */
[----:B------:R-:W-:Y:S01]  /*e6650*/  IADD3 R130, P6, PT, R133, R118, RZ ;  /* 0x0000007685827210 */ /* 0x000fe20007fde0ff */
[----:B------:R-:W-:Y:S02]  /*e6660*/  IMAD.X R129, RZ, RZ, RZ, P5 ;  /* 0x000000ffff817224 */ /* 0x000fe400028e06ff */
[----:B------:R-:W-:Y:S01]  /*e6670*/  IMAD.X R119, RZ, RZ, RZ, P2 ;  /* 0x000000ffff777224 */ /* 0x000fe200010e06ff */
[----:B------:R-:W-:Y:S01]  /*e6680*/  IADD3 R159, P2, PT, R146, R137, RZ ;  /* 0x00000089929f7210 */ /* 0x000fe20007f5e0ff */
[----:B------:R-:W-:Y:S01]  /*e6690*/  IMAD.WIDE.U32 R122, P5, R138, 0x1a0111ea, R122 ;  /* 0x1a0111ea8a7a7825 */ /* 0x000fe200078a007a */
[----:B------:R-:W-:-:S03]  /*e66a0*/  IADD3.X R131, P6, PT, R131, R154, RZ, P6, !PT ;  /* 0x0000009a83837210 */ /* 0x000fc600037de4ff */
[----:B------:R-:W-:-:S04]  /*e66b0*/  IMAD.WIDE.U32 R142, R241, R172, RZ ;  /* 0x000000acf18e7225 */ /* 0x000fc800078e00ff */
[----:B------:R-:W-:-:S04]  /*e66c0*/  IMAD.WIDE.U32 R144, R138, 0x397fe69a, RZ ;  /* 0x397fe69a8a907825 */ /* 0x000fc800078e00ff */
[----:B------:R-:W-:Y:S02]  /*e66d0*/  IMAD.MOV.U32 R128, RZ, RZ, R141 ;  /* 0x000000ffff807224 */ /* 0x000fe400078e008d */
[----:B------:R-:W-:Y:S01]  /*e66e0*/  IMAD.MOV.U32 R118, RZ, RZ, R147 ;  /* 0x000000ffff767224 */ /* 0x000fe200078e0093 */
[----:B------:R-:W-:Y:S01]  /*e66f0*/  IADD3.X R147, P4, PT, RZ, R150, RZ, P4, !PT ;  /* 0x00000096ff937210 */ /* 0x000fe2000279e4ff */
[----:B------:R-:W-:Y:S01]  /*e6700*/  IMAD.X R127, RZ, RZ, RZ, P5 ;  /* 0x000000ffff7f7224 */ /* 0x000fe200028e06ff */
[----:B------:R-:W-:Y:S01]  /*e6710*/  IADD3 R145, P5, PT, R122, R145, RZ ;  /* 0x000000917a917210 */ /* 0x000fe20007fbe0ff */
[----:B------:R-:W-:Y:S01]  /*e6720*/  IMAD.WIDE.U32.X R128, R139, 0x64774b84, R128, P3 ;  /* 0x64774b848b807825 */ /* 0x000fe200018e0480 */
[----:B------:R-:W-:-:S03]  /*e6730*/  IADD3.X R147, P6, PT, RZ, R147, RZ, P6, !PT ;  /* 0x00000093ff937210 */ /* 0x000fc600037de4ff */
[----:B------:R-:W-:Y:S01]  /*e6740*/  IMAD.WIDE.U32.X R118, R139, 0x4b1ba7b6, R118, P2 ;  /* 0x4b1ba7b68b767825 */ /* 0x000fe200010e0476 */
[----:B------:R-:W-:Y:S02]  /*e6750*/  IADD3 R152, P2, PT, R152, R153, RZ ;  /* 0x0000009998987210 */ /* 0x000fe40007f5e0ff */
[----:B------:R-:W-:Y:S01]  /*e6760*/  IADD3.X R150, PT, PT, RZ, RZ, R151, P6, P4 ;  /* 0x000000ffff967210 */ /* 0x000fe200037e8497 */
[----:B------:R-:W-:-:S04]  /*e6770*/  IMAD.WIDE.U32 R132, R221, R172, RZ ;  /* 0x000000acdd847225 */ /* 0x000fc800078e00ff */
[----:B------:R-:W-:-:S04]  /*e6780*/  IMAD.WIDE.U32 R142, P3, R173, R221, R142 ;  /* 0x000000ddad8e7225 */ /* 0x000fc8000786008e */
[----:B------:R-:W-:Y:S01]  /*e6790*/  IMAD.MOV.U32 R126, RZ, RZ, R123 ;  /* 0x000000ffff7e7224 */ /* 0x000fe200078e007b */
[----:B------:R-:W-:Y:S01]  /*e67a0*/  IADD3.X R123, PT, PT, R155, RZ, RZ, P2, P0 ;  /* 0x000000ff9b7b7210 */ /* 0x000fe200017e04ff */
[----:B------:R-:W-:Y:S01]  /*e67b0*/  IMAD.WIDE.U32 R148, R138, -0xc7aed41, R148 ;  /* 0xf38512bf8a947825 */ /* 0x000fe200078e0094 */
[----:B------:R-:W-:Y:S02]  /*e67c0*/  IADD3 RZ, P2, PT, R120, R132, RZ ;  /* 0x0000008478ff7210 */ /* 0x000fe40007f5e0ff */
[----:B------:R-:W-:Y:S01]  /*e67d0*/  IADD3 RZ, P0, PT, R134, R136, RZ ;  /* 0x0000008886ff7210 */ /* 0x000fe20007f1e0ff */
[----:B------:R-:W-:Y:S01]  /*e67e0*/  IMAD.WIDE.U32.X R126, R139, 0x1a0111ea, R126, P5 ;  /* 0x1a0111ea8b7e7825 */ /* 0x000fe200028e047e */
[----:B------:R-:W-:Y:S02]  /*e67f0*/  IADD3 R137, P5, PT, R142, R133, RZ ;  /* 0x000000858e897210 */ /* 0x000fe40007fbe0ff */
[----:B------:R-:W-:Y:S01]  /*e6800*/  IADD3.X RZ, P0, PT, R135, R159, RZ, P0, !PT ;  /* 0x0000009f87ff7210 */ /* 0x000fe2000071e4ff */
[----:B------:R-:W-:Y:S01]  /*e6810*/  IMAD.WIDE.U32 R132, R233, R172, RZ ;  /* 0x000000ace9847225 */ /* 0x000fe200078e00ff */
[----:B------:R-:W-:-:S03]  /*e6820*/  IADD3.X RZ, P2, PT, R121, R137, RZ, P2, !PT ;  /* 0x0000008979ff7210 */ /* 0x000fc6000175e4ff */
        /* <DEDUP_REMOVED lines=19> */
[----:B------:R-:W-:Y:S01]  /*e6960*/  IMAD.IADD R132, R131, 0x1, R132 ;  /* 0x0000000183847824 */ /* 0x000fe200078e0284 */
[----:B------:R-:W-:Y:S01]  /*e6970*/  IADD3.X RZ, P4, PT, R125, R145, RZ, P4, !PT ;  /* 0x000000917dff7210 */ /* 0x000fe2000279e4ff */
[----:B------:R-:W-:Y:S01]  /*e6980*/  IMAD.WIDE.U32.X R142, R173, R233, R142, P6 ;  /* 0x000000e9ad8e7225 */ /* 0x000fe200030e048e */
[----:B------:R-:W-:-:S02]  /*e6990*/  IADD3.X R141, PT, PT, RZ, RZ, R141, P5, P2 ;  /* 0x000000ffff8d7210 */ /* 0x000fc40002fe448d */
[----:B------:R-:W-:Y:S01]  /*e69a0*/  IADD3 R136, P5, PT, R137, R130, RZ ;  /* 0x0000008289887210 */ /* 0x000fe20007fbe0ff */
[----:B------:R-:W-:Y:S01]  /*e69b0*/  IMAD.WIDE.U32 R134, R138, 0x434bacd7, R134 ;  /* 0x434bacd78a867825 */ /* 0x000fe200078e0086 */
[----:B------:R-:W-:Y:S02]  /*e69c0*/  IADD3 R148, P2, PT, R147, R148, RZ ;  /* 0x0000009493947210 */ /* 0x000fe40007f5e0ff */
[----:B------:R-:W-:Y:S01]  /*e69d0*/  IADD3.X R137, P5, PT, R132, R141, RZ, P5, !PT ;  /* 0x0000008d84897210 */ /* 0x000fe20002fbe4ff */
        /* <DEDUP_REMOVED lines=10> */
[----:B------:R-:W-:Y:S01]  /*e6a80*/  IADD3.X R145, PT, PT, RZ, RZ, R129, P2, P1 ;  /* 0x000000ffff917210 */ /* 0x000fe200017e2481 */
[----:B------:R-:W-:Y:S01]  /*e6a90*/  IMAD.WIDE.U32 R138, R138, 0x397fe69a, R124 ;  /* 0x397fe69a8a8a7825 */ /* 0x000fe200078e007c */
[----:B------:R-:W-:Y:S02]  /*e6aa0*/  IADD3 R134, P3, PT, R135, R134, RZ ;  /* 0x0000008687867210 */ /* 0x000fe40007f7e0ff */
[----:B------:R-:W-:Y:S01]  /*e6ab0*/  IADD3 R133, P2, PT, R130, R133, RZ ;  /* 0x0000008582857210 */ /* 0x000fe20007f5e0ff */
[----:B------:R-:W-:Y:S01]  /*e6ac0*/  IMAD.WIDE.U32 R124, R172, R223, R148 ;  /* 0x000000dfac7c7225 */ /* 0x000fe200078e0094 */
[----:B------:R-:W-:-:S02]  /*e6ad0*/  IADD3 RZ, P1, PT, R148, R132, RZ ;  /* 0x0000008494ff7210 */ /* 0x000fc40007f3e0ff */
[----:B------:R-:W-:Y:S01]  /*e6ae0*/  IADD3.X R135, P3, PT, R146, R145, RZ, P3, !PT ;  /* 0x0000009192877210 */ /* 0x000fe20001f7e4ff */
[----:B------:R-:W-:Y:S01]  /*e6af0*/  IMAD.X R129, RZ, RZ, RZ, P6 ;  /* 0x000000ffff817224 */ /* 0x000fe200030e06ff */
[----:B------:R-:W-:Y:S01]  /*e6b00*/  IADD3 R203, P5, PT, R203, R152, RZ ;  /* 0x00000098cbcb7210 */ /* 0x000fe20007fbe0ff */
[----:B------:R-:W-:Y:S01]  /*e6b10*/  IMAD.MOV.U32 R128, RZ, RZ, R131 ;  /* 0x000000ffff807224 */ /* 0x000fe200078e0083 */
[----:B------:R-:W-:Y:S01]  /*e6b20*/  IADD3.X R131, P0, PT, RZ, R118, RZ, P0, !PT ;  /* 0x00000076ff837210 */ /* 0x000fe2000071e4ff */
[----:B------:R-:W-:Y:S01]  /*e6b30*/  IMAD.IADD R130, R125, 0x1, R130 ;  /* 0x000000017d827824 */ /* 0x000fe200078e0282 */
[----:B------:R-:W-:Y:S01]  /*e6b40*/  IADD3 R124, P6, PT, R141, R124, RZ ;  /* 0x0000007c8d7c7210 */ /* 0x000fe20007fde0ff */
[----:B------:R-:W-:Y:S01]  /*e6b50*/  IMAD.WIDE.U32.X R128, R173, R213, R128, P2 ;  /* 0x000000d5ad807225 */ /* 0x000fe200010e0480 */
[----:B------:R-:W-:Y:S02]  /*e6b60*/  IADD3.X RZ, P1, PT, R149, R133, RZ, P1, !PT ;  /* 0x0000008595ff7210 */ /* 0x000fe40000f3e4ff */
[----:B------:R-:W-:Y:S01]  /*e6b70*/  IADD3.X R131, P3, PT, RZ, R131, RZ, P3, !PT ;  /* 0x00000083ff837210 */ /* 0x000fe20001f7e4ff */
[----:B------:R-:W-:Y:S01]  /*e6b80*/  IMAD R133, R121, -0x30003, RZ ;  /* 0xfffcfffd79857824 */ /* 0x000fe200078e02ff */
[----:B------:R-:W-:Y:S01]  /*e6b90*/  IADD3.X R156, P5, PT, R156, R123, RZ, P5, !PT ;  /* 0x0000007b9c9c7210 */ /* 0x000fe20002fbe4ff */
[----:B------:R-:W-:Y:S01]  /*e6ba0*/  IMAD.IADD R123, R139, 0x1, R122 ;  /* 0x000000018b7b7824 */ /* 0x000fe200078e027a */
[----:B------:R-:W-:Y:S01]  /*e6bb0*/  IADD3.X R125, P6, PT, R130, R143, RZ, P6, !PT ;  /* 0x0000008f827d7210 */ /* 0x000fe200037de4ff */
[C---:B------:R-:W-:Y:S01]  /*e6bc0*/  IMAD R205, R120.reuse, -0x760c0004, R133 ;  /* 0x89f3fffc78cd7824 */ /* 0x040fe200078e0285 */
[----:B------:R-:W-:Y:S01]  /*e6bd0*/  IADD3 R122, P2, PT, R131, R138, RZ ;  /* 0x0000008a837a7210 */ /* 0x000fe20007f5e0ff */
[----:B------:R-:W-:Y:S01]  /*e6be0*/  IMAD.WIDE.U32 R130, R120, -0x30003, RZ ;  /* 0xfffcfffd78827825 */ /* 0x000fe200078e00ff */
[----:B------:R-:W-:-:S02]  /*e6bf0*/  IADD3.X R143, P1, PT, RZ, R128, RZ, P1, !PT ;  /* 0x00000080ff8f7210 */ /* 0x000fc40000f3e4ff */
[----:B------:R-:W-:Y:S01]  /*e6c00*/  IADD3.X R118, PT, PT, RZ, RZ, R119, P3, P0 ;  /* 0x000000ffff767210 */ /* 0x000fe20001fe0477 */
[----:B------:R-:W-:Y:S01]  /*e6c10*/  IMAD.IADD R205, R131, 0x1, R205 ;  /* 0x0000000183cd7824 */ /* 0x000fe200078e02cd */
[----:B------:R-:W-:Y:S01]  /*e6c20*/  IADD3.X R143, P6, PT, RZ, R143, RZ, P6, !PT ;  /* 0x0000008fff8f7210 */ /* 0x000fe200037de4ff */
[----:B------:R-:W-:Y:S01]  /*e6c30*/  IMAD.WIDE.U32 R138, R231, R172, RZ ;  /* 0x000000ace78a7225 */ /* 0x000fe200078e00ff */
[----:B------:R-:W-:Y:S02]  /*e6c40*/  IADD3.X R123, P0, PT, R123, R118, RZ, P2, !PT ;  /* 0x000000767b7b7210 */ /* 0x000fe4000171e4ff */
[----:B------:R-:W-:Y:S01]  /*e6c50*/  IADD3.X R158, P4, PT, RZ, R126, RZ, P4, !PT ;  /* 0x0000007eff9e7210 */ /* 0x000fe2000279e4ff */
[----:B------:R-:W-:Y:S01]  /*e6c60*/  IMAD.WIDE.U32 R132, R229, R172, RZ ;  /* 0x000000ace5847225 */ /* 0x000fe200078e00ff */
[----:B------:R-:W-:Y:S02]  /*e6c70*/  IADD3.X R142, PT, PT, RZ, RZ, R129, P6, P1 ;  /* 0x000000ffff8e7210 */ /* 0x000fe400037e2481 */
[----:B------:R-:W-:Y:S01]  /*e6c80*/  IADD3.X R158, P1, PT, RZ, R158, RZ, P0, !PT ;  /* 0x0000009eff9e7210 */ /* 0x000fe2000073e4ff */
[----:B------:R-:W-:Y:S01]  /*e6c90*/  IMAD.WIDE.U32 R128, R205, -0x5555, RZ ;  /* 0xffffaaabcd807825 */ /* 0x000fe200078e00ff */
[----:B------:R-:W-:-:S02]  /*e6ca0*/  IADD3 RZ, P0, PT, R134, R132, RZ ;  /* 0x0000008486ff7210 */ /* 0x000fc40007f1e0ff */
[----:B------:R-:W-:Y:S01]  /*e6cb0*/  IADD3.X R159, PT, PT, RZ, RZ, R127, P1, P4 ;  /* 0x000000ffff9f7210 */ /* 0x000fe20000fe847f */
[----:B------:R-:W-:-:S04]  /*e6cc0*/  IMAD.WIDE.U32 R138, P2, R173, R229, R138 ;  /* 0x000000e5ad8a7225 */ /* 0x000fc8000784008a */
[----:B------:R-:W-:Y:S01]  /*e6cd0*/  IMAD.WIDE.U32 R118, R130, -0x5555, RZ ;  /* 0xffffaaab82767825 */ /* 0x000fe200078e00ff */
[----:B------:R-:W-:-:S03]  /*e6ce0*/  IADD3 R131, P3, PT, R138, R133, RZ ;  /* 0x000000858a837210 */ /* 0x000fc60007f7e0ff */
[----:B------:R-:W-:Y:S01]  /*e6cf0*/  IMAD.WIDE.U32 R126, P6, R130, -0x46010001, R128 ;  /* 0xb9feffff827e7825 */ /* 0x000fe200078c0080 */
[----:B------:R-:W-:Y:S02]  /*e6d00*/  IADD3 RZ, P1, PT, R120, R118, RZ ;  /* 0x0000007678ff7210 */ /* 0x000fe40007f3e0ff */
[----:B------:R-:W-:Y:S01]  /*e6d10*/  IADD3.X RZ, P0, PT, R135, R131, RZ, P0, !PT ;  /* 0x0000008387ff7210 */ /* 0x000fe2000071e4ff */
[----:B------:R-:W-:Y:S01]  /*e6d20*/  IMAD.WIDE.U32 R128, R130, -0x5555, R120 ;  /* 0xffffaaab82807825 */ /* 0x000fe200078e0078 */
[----:B------:R-:W-:-:S03]  /*e6d30*/  IADD3 R145, P4, PT, R126, R119, RZ ;  /* 0x000000777e917210 */ /* 0x000fc60007f9e0ff */
[----:B------:R-:W-:Y:S01]  /*e6d40*/  IMAD.X R133, RZ, RZ, RZ, P2 ;  /* 0x000000ffff857224 */ /* 0x000fe200010e06ff */
[----:B------:R-:W-:Y:S01]  /*e6d50*/  IADD3 RZ, P2, PT, RZ, R128, RZ ;  /* 0x00000080ffff7210 */ /* 0x000fe20007f5e0ff */
[----:B------:R-:W-:Y:S01]  /*e6d60*/  IMAD.WIDE.U32 R140, R172, R229, R134 ;  /* 0x000000e5ac8c7225 */ /* 0x000fe200078e0086 */
[----:B------:R-:W-:-:S03]  /*e6d70*/  IADD3.X RZ, P1, PT, R121, R145, RZ, P1, !PT ;  /* 0x0000009179ff7210 */ /* 0x000fc60000f3e4ff */
[----:B------:R-:W-:Y:S02]  /*e6d80*/  IMAD.MOV.U32 R132, RZ, RZ, R139 ;  /* 0x000000ffff847224 */ /* 0x000fe400078e008b */
[----:B------:R-:W-:Y:S02]  /*e6d90*/  IMAD.IADD R120, R129, 0x1, R126 ;  /* 0x0000000181787824 */ /* 0x000fe400078e027e */
[----:B------:R-:W-:Y:S02]  /*e6da0*/  IMAD.IADD R119, R141, 0x1, R138 ;  /* 0x000000018d777824 */ /* 0x000fe400078e028a */
[----:B------:R-:W-:Y:S01]  /*e6db0*/  IMAD.WIDE.U32.X R128, R173, R231, R132, P3 ;  /* 0x000000e7ad807225 */ /* 0x000fe200018e0484 */
[----:B------:R-:W-:Y:S02]  /*e6dc0*/  IADD3 R118, P3, PT, R143, R140, RZ ;  /* 0x0000008c8f767210 */ /* 0x000fe40007f7e0ff */
[----:B------:R-:W-:Y:S01]  /*e6dd0*/  IADD3.X RZ, P2, PT, RZ, R120, RZ, P2, !PT ;  /* 0x00000078ffff7210 */ /* 0x000fe2000175e4ff */
[----:B------:R-:W-:Y:S01]  /*e6de0*/  IMAD.WIDE.U32 R132, R205, -0x4eac0001, RZ ;  /* 0xb153ffffcd847825 */ /* 0x000fe200078e00ff */
[----:B------:R-:W-:-:S02]  /*e6df0*/  IADD3.X R119, P3, PT, R119, R142, RZ, P3, !PT ;  /* 0x0000008e77777210 */ /* 0x000fc40001f7e4ff */
[----:B------:R-:W-:Y:S01]  /*e6e00*/  IADD3.X R135, P0, PT, RZ, R128, RZ, P0, !PT ;  /* 0x00000080ff877210 */ /* 0x000fe2000071e4ff */
[----:B------:R-:W-:Y:S02]  /*e6e10*/  IMAD.X R139, RZ, RZ, RZ, P6 ;  /* 0x000000ffff8b7224 */ /* 0x000fe400030e06ff */
[----:B------:R-:W-:Y:S01]  /*e6e20*/  IMAD.MOV.U32 R138, RZ, RZ, R127 ;  /* 0x000000ffff8a7224 */ /* 0x000fe200078e007f */
        /* <DEDUP_REMOVED lines=10> */
[----:B------:R-:W-:Y:S01]  /*e6ed0*/  IMAD.X R155, RZ, RZ, RZ, P4 ;  /* 0x000000ffff9b7224 */ /* 0x000fe200020e06ff */
[----:B------:R-:W-:Y:S01]  /*e6ee0*/  IADD3.X RZ, P0, PT, R137, R127, RZ, P0, !PT ;  /* 0x0000007f89ff7210 */ /* 0x000fe2000071e4ff */
[----:B------:R-:W-:Y:S01]  /*e6ef0*/  IMAD.WIDE.U32 R120, P6, R173, R217, R120 ;  /* 0x000000d9ad787225 */ /* 0x000fe200078c0078 */
[----:B------:R-:W-:-:S03]  /*e6f00*/  IADD3.X R202, PT, PT, RZ, RZ, R139, P2, P1 ;  /* 0x000000ffffca7210 */ /* 0x000fc600017e248b */
[----:B------:R-:W-:-:S04]  /*e6f10*/  IMAD.WIDE.U32 R126, R217, R172, RZ ;  /* 0x000000acd97e7225 */ /* 0x000fc800078e00ff */
[----:B------:R-:W-:Y:S01]  /*e6f20*/  IMAD.WIDE.U32 R146, R205, -0x94f09dc, RZ ;  /* 0xf6b0f624cd927825 */ /* 0x000fe200078e00ff */
[----:B------:R-:W-:-:S03]  /*e6f30*/  IADD3 R127, P4, PT, R120, R127, RZ ;  /* 0x0000007f787f7210 */ /* 0x000fc60007f9e0ff */
[----:B------:R-:W-:-:S04]  /*e6f40*/  IMAD.WIDE.U32 R136, R130, -0x4eac0001, R136 ;  /* 0xb153ffff82887825 */ /* 0x000fc800078e0088 */
        /* <DEDUP_REMOVED lines=11> */
[----:B------:R-:W-:Y:S02]  /*e7000*/  IADD3 R129, P6, PT, R146, R129, RZ ;  /* 0x0000008192817210 */ /* 0x000fe40007fde0ff */
[----:B------:R-:W-:Y:S01]  /*e7010*/  IADD3 RZ, P2, PT, R124, R128, RZ ;  /* 0x000000807cff7210 */ /* 0x000fe20007f5e0ff */
[----:B------:R-:W-:Y:S02]  /*e7020*/  IMAD.X R149, RZ, RZ, RZ, P1 ;  /* 0x000000ffff957224 */ /* 0x000fe400008e06ff */
[----:B------:R-:W-:Y:S01]  /*e7030*/  IMAD.WIDE.U32 R132, P1, R130, 0x64774b84, R132 ;  /* 0x64774b8482847825 */ /* 0x000fe20007820084 */
[----:B------:R-:W-:-:S03]  /*e7040*/  IADD3.X RZ, P2, PT, R125, R129, RZ, P2, !PT ;  /* 0x000000817dff7210 */ /* 0x000fc6000175e4ff */
[----:B------:R-:W-:-:S04]  /*e7050*/  IMAD.WIDE.U32 R122, R130, -0xc7aed41, RZ ;  /* 0xf38512bf827a7825 */ /* 0x000fc800078e00ff */
        /* <DEDUP_REMOVED lines=11> */
[----:B------:R-:W-:Y:S01]  /*e7110*/  IMAD.IADD R120, R141, 0x1, R120 ;  /* 0x000000018d787824 */ /* 0x000fe200078e0278 */
[----:B------:R-:W-:Y:S01]  /*e7120*/  IADD3.X R133, P2, PT, RZ, R148, RZ, P2, !PT ;  /* 0x00000094ff857210 */ /* 0x000fe2000175e4ff */
[----:B------:R-:W-:-:S03]  /*e7130*/  IMAD.WIDE.U32.X R144, R205, 0x64774b84, R144, P1 ;  /* 0x64774b84cd907825 */ /* 0x000fc600008e0490 */
[----:B------:R-:W-:Y:S01]  /*e7140*/  IADD3.X R141, P6, PT, R120, R131, RZ, P6, !PT ;  /* 0x00000083788d7210 */ /* 0x000fe200037de4ff */
        /* <DEDUP_REMOVED lines=21> */
[----:B------:R-:W-:Y:S02]  /*e72a0*/  IADD3.X RZ, P1, PT, R119, R157, RZ, P1, !PT ;  /* 0x0000009d77ff7210 */ /* 0x000fe40000f3e4ff */
[----:B------:R-:W-:Y:S01]  /*e72b0*/  IADD3.X R154, PT, PT, RZ, RZ, R155, P3, P0 ;  /* 0x000000ffff9a7210 */ /* 0x000fe20001fe049b */
[----:B------:R-:W-:-:S04]  /*e72c0*/  IMAD.WIDE.U32 R124, R130, -0x94f09dc, R124 ;  /* 0xf6b0f624827c7825 */ /* 0x000fc800078e007c */
[----:B------:R-:W-:Y:S01]  /*e72d0*/  IMAD.X R147, RZ, RZ, RZ, P4 ;  /* 0x000000ffff937224 */ /* 0x000fe200020e06ff */
[----:B------:R-:W-:Y:S01]  /*e72e0*/  IADD3 R150, P4, PT, R158, R203, RZ ;  /* 0x000000cb9e967210 */ /* 0x000fe20007f9e0ff */
[----:B------:R-:W-:Y:S01]  /*e72f0*/  IMAD.IADD R125, R125, 0x1, R146 ;  /* 0x000000017d7d7824 */ /* 0x000fe200078e0292 */
[----:B------:R-:W-:Y:S01]  /*e7300*/  IADD3 R203, P6, PT, R152, R123, RZ ;  /* 0x0000007b98cb7210 */ /* 0x000fe20007fde0ff */
[----:B------:R-:W-:Y:S01]  /*e7310*/  IMAD.MOV.U32 R146, RZ, RZ, R153 ;  /* 0x000000ffff927224 */ /* 0x000fe200078e0099 */
[----:B------:R-:W-:Y:S01]  /*e7320*/  IADD3 R124, P3, PT, R127, R124, RZ ;  /* 0x0000007c7f7c7210 */ /* 0x000fe20007f7e0ff */
[----:B------:R-:W-:Y:S01]  /*e7330*/  IMAD.WIDE.U32 R206, R130, 0x434bacd7, R140 ;  /* 0x434bacd782ce7825 */ /* 0x000fe200078e008c */
        /* <DEDUP_REMOVED lines=8> */
[----:B------:R-:W-:Y:S01]  /*e73c0*/  IMAD.IADD R127, R155, 0x1, R132 ;  /* 0x000000019b7f7824 */ /* 0x000fe200078e0284 */
[----:B------:R-:W-:Y:S01]  /*e73d0*/  IADD3.X R148, PT, PT, RZ, RZ, R149, P6, P2 ;  /* 0x000000ffff947210 */ /* 0x000fe200037e4495 */
[----:B------:R-:W-:Y:S01]  /*e73e0*/  IMAD.WIDE.U32 R122, R172, R215, R150 ;  /* 0x000000d7ac7a7225 */ /* 0x000fe200078e0096 */
[----:B------:R-:W-:Y:S02]  /*e73f0*/  IADD3 R118, P2, PT, R133, R154, RZ ;  /* 0x0000009a85767210 */ /* 0x000fe40007f5e0ff */
[----:B------:R-:W-:Y:S01]  /*e7400*/  IADD3.X R245, P4, PT, RZ, RZ, RZ, P4, !PT ;  /* 0x000000fffff57210 */ /* 0x000fe2000279e4ff */
[----:B------:R-:W-:Y:S01]  /*e7410*/  IMAD.IADD R152, R123, 0x1, R152 ;  /* 0x000000017b987824 */ /* 0x000fe200078e0298 */
[----:B------:R-:W-:Y:S01]  /*e7420*/  IADD3.X R119, P2, PT, R127, R148, RZ, P2, !PT ;  /* 0x000000947f777210 */ /* 0x000fe2000175e4ff */
[----:B------:R-:W-:Y:S01]  /*e7430*/  IMAD.WIDE.U32 R132, R241, R174, RZ ;  /* 0x000000aef1847225 */ /* 0x000fe200078e00ff */
[----:B------:R-:W-:-:S02]  /*e7440*/  IADD3 R122, P3, PT, R135, R122, RZ ;  /* 0x0000007a877a7210 */ /* 0x000fc40007f7e0ff */
[----:B------:R-:W-:Y:S01]  /*e7450*/  IADD3.X R127, P1, PT, RZ, R144, RZ, P1, !PT ;  /* 0x00000090ff7f7210 */ /* 0x000fe20000f3e4ff */
[----:B------:R-:W-:Y:S01]  /*e7460*/  IMAD.WIDE.U32 R148, R221, R174, RZ ;  /* 0x000000aedd947225 */ /* 0x000fe200078e00ff */
[----:B------:R-:W-:Y:S02]  /*e7470*/  IADD3.X R123, P3, PT, R152, R143, RZ, P3, !PT ;  /* 0x0000008f987b7210 */ /* 0x000fe40001f7e4ff */
[----:B------:R-:W-:Y:S01]  /*e7480*/  IADD3.X R127, P2, PT, RZ, R127, RZ, P2, !PT ;  /* 0x0000007fff7f7210 */ /* 0x000fe2000175e4ff */
[----:B------:R-:W-:Y:S01]  /*e7490*/  IMAD.WIDE.U32 R132, P6, R175, R221, R132 ;  /* 0x000000ddaf847225 */ /* 0x000fe200078c0084 */
[----:B------:R-:W-:Y:S02]  /*e74a0*/  IADD3.X R216, P3, PT, RZ, R216, RZ, P3, !PT ;  /* 0x000000d8ffd87210 */ /* 0x000fe40001f7e4ff */
[----:B------:R-:W-:Y:S01]  /*e74b0*/  IADD3.X R145, PT, PT, RZ, RZ, R145, P2, P1 ;  /* 0x000000ffff917210 */ /* 0x000fe200017e2491 */
[----:B------:R-:W-:Y:S01]  /*e74c0*/  IMAD.IADD R142, R207, 0x1, R142 ;  /* 0x00000001cf8e7824 */ /* 0x000fe200078e028e */
[----:B------:R-:W-:Y:S01]  /*e74d0*/  IADD3 RZ, P2, PT, R140, R138, RZ ;  /* 0x0000008a8cff7210 */ /* 0x000fe20007f5e0ff */
[----:B------:R-:W-:Y:S01]  /*e74e0*/  IMAD.MOV.U32 R138, RZ, RZ, R133 ;  /* 0x000000ffff8a7224 */ /* 0x000fe200078e0085 */
[----:B------:R-:W-:-:S02]  /*e74f0*/  IADD3 R206, P1, PT, R127, R206, RZ ;  /* 0x000000ce7fce7210 */ /* 0x000fc40007f3e0ff */
[----:B------:R-:W-:Y:S02]  /*e7500*/  IADD3.X R239, PT, PT, RZ, RZ, R147, P3, P0 ;  /* 0x000000ffffef7210 */ /* 0x000fe40001fe0493 */
[----:B------:R-:W-:Y:S02]  /*e7510*/  IADD3 R135, P3, PT, R132, R149, RZ ;  /* 0x0000009584877210 */ /* 0x000fe40007f7e0ff */
[----:B------:R-:W-:Y:S02]  /*e7520*/  IADD3 RZ, P0, PT, R136, R148, RZ ;  /* 0x0000009488ff7210 */ /* 0x000fe40007f1e0ff */
[----:B------:R-:W-:Y:S01]  /*e7530*/  IADD3.X RZ, P2, PT, R141, R139, RZ, P2, !PT ;  /* 0x0000008b8dff7210 */ /* 0x000fe2000175e4ff */
[----:B------:R-:W-:Y:S01]  /*e7540*/  IMAD.X R139, RZ, RZ, RZ, P6 ;  /* 0x000000ffff8b7224 */ /* 0x000fe200030e06ff */
[----:B------:R-:W-:Y:S01]  /*e7550*/  IADD3.X R207, P1, PT, R142, R145, RZ, P1, !PT ;  /* 0x000000918ecf7210 */ /* 0x000fe20000f3e4ff */
[----:B------:R-:W-:Y:S01]  /*e7560*/  IMAD.WIDE.U32 R142, R233, R174, RZ ;  /* 0x000000aee98e7225 */ /* 0x000fe200078e00ff */
[----:B------:R-:W-:-:S02]  /*e7570*/  IADD3.X RZ, P0, PT, R137, R135, RZ, P0, !PT ;  /* 0x0000008789ff7210 */ /* 0x000fc4000071e4ff */
[----:B------:R-:W-:Y:S01]  /*e7580*/  IADD3.X R157, P6, PT, RZ, R128, RZ, P2, !PT ;  /* 0x00000080ff9d7210 */ /* 0x000fe200017de4ff */
[----:B------:R-:W-:-:S03]  /*e7590*/  IMAD.WIDE.U32 R136, R174, R221, R136 ;  /* 0x000000ddae887225 */ /* 0x000fc600078e0088 */
[----:B------:R-:W-:Y:S01]  /*e75a0*/  IADD3.X R157, P1, PT, RZ, R157, RZ, P1, !PT ;  /* 0x0000009dff9d7210 */ /* 0x000fe20000f3e4ff */
[----:B------:R-:W-:-:S03]  /*e75b0*/  IMAD.WIDE.U32 R140, R227, R174, RZ ;  /* 0x000000aee38c7225 */ /* 0x000fc600078e00ff */
[----:B------:R-:W-:Y:S01]  /*e75c0*/  IADD3.X R145, PT, PT, RZ, RZ, R129, P1, P6 ;  /* 0x000000ffff917210 */ /* 0x000fe20000fec481 */
[----:B------:R-:W-:Y:S01]  /*e75d0*/  IMAD.WIDE.U32 R142, P2, R175, R227, R142 ;  /* 0x000000e3af8e7225 */ /* 0x000fe2000784008e */
[----:B------:R-:W-:-:S03]  /*e75e0*/  IADD3 RZ, P1, PT, R124, R140, RZ ;  /* 0x0000008c7cff7210 */ /* 0x000fc60007f3e0ff */
[----:B------:R-:W-:Y:S01]  /*e75f0*/  IMAD.IADD R137, R137, 0x1, R132 ;  /* 0x0000000189897824 */ /* 0x000fe200078e0284 */
[----:B------:R-:W-:Y:S01]  /*e7600*/  IADD3 R133, P6, PT, R142, R141, RZ ;  /* 0x0000008d8e857210 */ /* 0x000fe20007fde0ff */
[----:B------:R-:W-:Y:S01]  /*e7610*/  IMAD.WIDE.U32.X R138, R175, R241, R138, P3 ;  /* 0x000000f1af8a7225 */ /* 0x000fe200018e048a */
[----:B------:R-:W-:Y:S02]  /*e7620*/  IADD3 RZ, P3, PT, RZ, R136, RZ ;  /* 0x00000088ffff7210 */ /* 0x000fe40007f7e0ff */
[----:B------:R-:W-:Y:S01]  /*e7630*/  IADD3.X RZ, P1, PT, R125, R133, RZ, P1, !PT ;  /* 0x000000857dff7210 */ /* 0x000fe20000f3e4ff */
[----:B------:R-:W-:Y:S01]  /*e7640*/  IMAD.X R129, RZ, RZ, RZ, P2 ;  /* 0x000000ffff817224 */ /* 0x000fe200010e06ff */
[----:B------:R-:W-:Y:S01]  /*e7650*/  IADD3.X R127, P0, PT, RZ, R138, RZ, P0, !PT ;  /* 0x0000008aff7f7210 */ /* 0x000fe2000071e4ff */
        /* <DEDUP_REMOVED lines=8> */
[----:B------:R-:W-:Y:S01]  /*e76e0*/  IMAD.IADD R143, R125, 0x1, R142 ;  /* 0x000000017d8f7824 */ /* 0x000fe200078e028e */
[----:B------:R-:W-:Y:S01]  /*e76f0*/  IADD3 R142, P0, PT, R127, R124, RZ ;  /* 0x0000007c7f8e7210 */ /* 0x000fe20007f1e0ff */
[----:B------:R-:W-:-:S03]  /*e7700*/  IMAD.WIDE.U32.X R128, R175, R233, R128, P6 ;  /* 0x000000e9af807225 */ /* 0x000fc600030e0480 */
[----:B------:R-:W-:Y:S01]  /*e7710*/  IADD3.X R143, P0, PT, R143, R138, RZ, P0, !PT ;  /* 0x0000008a8f8f7210 */ /* 0x000fe2000071e4ff */
[----:B------:R-:W-:-:S04]  /*e7720*/  IMAD.WIDE.U32 R124, R223, R174, RZ ;  /* 0x000000aedf7c7225 */ /* 0x000fc800078e00ff */
[----:B------:R-:W-:-:S04]  /*e7730*/  IMAD.WIDE.U32 R132, P3, R175, R223, R132 ;  /* 0x000000dfaf847225 */ /* 0x000fc80007860084 */
[----:B------:R-:W-:Y:S01]  /*e7740*/  IMAD.WIDE.U32 R130, R130, 0x397fe69a, R122 ;  /* 0x397fe69a82827825 */ /* 0x000fe200078e007a */
[----:B------:R-:W-:Y:S02]  /*e7750*/  IADD3.X R122, P1, PT, RZ, R128, RZ, P1, !PT ;  /* 0x00000080ff7a7210 */ /* 0x000fe40000f3e4ff */
[----:B------:R-:W-:Y:S01]  /*e7760*/  IADD3 R127, P6, PT, R132, R125, RZ ;  /* 0x0000007d847f7210 */ /* 0x000fe20007fde0ff */
[----:B------:R-:W-:Y:S01]  /*e7770*/  IMAD.WIDE.U32 R134, R174, R223, R118 ;  /* 0x000000dfae867225 */ /* 0x000fe200078e0076 */
[----:B------:R-:W-:-:S03]  /*e7780*/  IADD3.X R125, P0, PT, RZ, R122, RZ, P0, !PT ;  /* 0x0000007aff7d7210 */ /* 0x000fc6000071e4ff */
[----:B------:R-:W-:Y:S01]  /*e7790*/  IMAD.IADD R126, R131, 0x1, R126 ;  /* 0x00000001837e7824 */ /* 0x000fe200078e027e */
[----:B------:R-:W-:Y:S01]  /*e77a0*/  IADD3.X R129, PT, PT, RZ, RZ, R129, P0, P1 ;  /* 0x000000ffff817210 */ /* 0x000fe200007e2481 */
[----:B------:R-:W-:Y:S01]  /*e77b0*/  IMAD.X R123, RZ, RZ, RZ, P3 ;  /* 0x000000ffff7b7224 */ /* 0x000fe200018e06ff */
[----:B------:R-:W-:Y:S01]  /*e77c0*/  IADD3 RZ, P3, PT, R118, R124, RZ ;  /* 0x0000007c76ff7210 */ /* 0x000fe20007f7e0ff */
[----:B------:R-:W-:Y:S01]  /*e77d0*/  IMAD.MOV.U32 R122, RZ, RZ, R133 ;  /* 0x000000ffff7a7224 */ /* 0x000fe200078e0085 */
[----:B------:R-:W-:Y:S01]  /*e77e0*/  IADD3 R134, P1, PT, R125, R134, RZ ;  /* 0x000000867d867210 */ /* 0x000fe20007f3e0ff */
[----:B------:R-:W-:Y:S01]  /*e77f0*/  IMAD R131, R137, -0x30003, RZ ;  /* 0xfffcfffd89837824 */ /* 0x000fe200078e02ff */
[----:B------:R-:W-:Y:S01]  /*e7800*/  IADD3.X RZ, P3, PT, R119, R127, RZ, P3, !PT ;  /* 0x0000007f77ff7210 */ /* 0x000fe20001f7e4ff */
[----:B------:R-:W-:Y:S01]  /*e7810*/  IMAD.IADD R132, R135, 0x1, R132 ;  /* 0x0000000187847824 */ /* 0x000fe200078e0284 */
[----:B------:R-:W-:Y:S01]  /*e7820*/  IADD3 R156, P0, PT, R157, R130, RZ ;  /* 0x000000829d9c7210 */ /* 0x000fe20007f1e0ff */
[----:B------:R-:W-:-:S03]  /*e7830*/  IMAD.WIDE.U32 R210, R136, -0x30003, RZ ;  /* 0xfffcfffd88d27825 */ /* 0x000fc600078e00ff */
[----:B------:R-:W-:Y:S01]  /*e7840*/  IADD3.X R135, P1, PT, R132, R129, RZ, P1, !PT ;  /* 0x0000008184877210 */ /* 0x000fe20000f3e4ff */
[----:B------:R-:W-:Y:S01]  /*e7850*/  IMAD R131, R136, -0x760c0004, R131 ;  /* 0x89f3fffc88837824 */ /* 0x000fe200078e0283 */
[----:B------:R-:W-:Y:S01]  /*e7860*/  IADD3.X R157, P0, PT, R126, R145, RZ, P0, !PT ;  /* 0x000000917e9d7210 */ /* 0x000fe2000071e4ff */
[----:B------:R-:W-:Y:S01]  /*e7870*/  IMAD.WIDE.U32.X R124, R175, R213, R122, P6 ;  /* 0x000000d5af7c7225 */ /* 0x000fe200030e047a */
[----:B------:R-:W-:-:S03]  /*e7880*/  IADD3.X R126, P5, PT, RZ, RZ, RZ, P5, !PT ;  /* 0x000000ffff7e7210 */ /* 0x000fc60002fbe4ff */
[----:B------:R-:W-:Y:S01]  /*e7890*/  IMAD.IADD R247, R211, 0x1, R131 ;  /* 0x00000001d3f77824 */ /* 0x000fe200078e0283 */
[----:B------:R-:W-:Y:S01]  /*e78a0*/  IADD3.X R235, P3, PT, RZ, R124, RZ, P3, !PT ;  /* 0x0000007cffeb7210 */ /* 0x000fe20001f7e4ff */
[----:B------:R-:W-:Y:S01]  /*e78b0*/  IMAD.WIDE.U32 R122, R210, -0x5555, RZ ;  /* 0xffffaaabd27a7825 */ /* 0x000fe200078e00ff */
[----:B------:R-:W-:Y:S02]  /*e78c0*/  IADD3.X R211, P2, PT, RZ, R120, RZ, P2, !PT ;  /* 0x00000078ffd37210 */ /* 0x000fe4000175e4ff */
[----:B------:R-:W-:Y:S01]  /*e78d0*/  IADD3.X R235, P1, PT, RZ, R235, RZ, P1, !PT ;  /* 0x000000ebffeb7210 */ /* 0x000fe20000f3e4ff */
[C---:B------:R-:W-:Y:S01]  /*e78e0*/  IMAD.WIDE.U32 R118, R247.reuse, -0x5555, RZ ;  /* 0xffffaaabf7767825 */ /* 0x040fe200078e00ff */
[----:B------:R-:W-:Y:S02]  /*e78f0*/  IADD3.X R211, P0, PT, RZ, R211, RZ, P0, !PT ;  /* 0x000000d3ffd37210 */ /* 0x000fe4000071e4ff */
[----:B------:R-:W-:Y:S01]  /*e7900*/  IADD3.X R212, PT, PT, RZ, RZ, R125, P1, P3 ;  /* 0x000000ffffd47210 */ /* 0x000fe20000fe647d */
[----:B------:R-:W-:Y:S01]  /*e7910*/  IMAD.WIDE.U32 R128, R247, -0x4eac0001, RZ ;  /* 0xb153fffff7807825 */ /* 0x000fe200078e00ff */
[----:B------:R-:W-:-:S02]  /*e7920*/  IADD3.X R214, PT, PT, RZ, RZ, R121, P0, P2 ;  /* 0x000000ffffd67210 */ /* 0x000fc400007e4479 */
[----:B------:R-:W-:Y:S01]  /*e7930*/  IADD3 RZ, P0, PT, R136, R122, RZ ;  /* 0x0000007a88ff7210 */ /* 0x000fe20007f1e0ff */
[----:B------:R-:W-:Y:S01]  /*e7940*/  IMAD.WIDE.U32 R118, P1, R210, -0x46010001, R118 ;  /* 0xb9feffffd2767825 */ /* 0x000fe20007820076 */
[----:B------:R-:W-:-:S03]  /*e7950*/  IADD3 R245, P6, PT, R245, R126, RZ ;  /* 0x0000007ef5f57210 */ /* 0x000fc60007fde0ff */
[----:B------:R-:W-:Y:S01]  /*e7960*/  IMAD.WIDE.U32 R120, R210, -0x5555, R136 ;  /* 0xffffaaabd2787825 */ /* 0x000fe200078e0088 */
[----:B------:R-:W-:-:S03]  /*e7970*/  IADD3 R141, P3, PT, R118, R123, RZ ;  /* 0x0000007b768d7210 */ /* 0x000fc60007f7e0ff */
[----:B------:R-:W-:Y:S01]  /*e7980*/  IMAD.X R136, RZ, RZ, RZ, P5 ;  /* 0x000000ffff887224 */ /* 0x000fe200028e06ff */
[----:B------:R-:W-:Y:S01]  /*e7990*/  IADD3 RZ, P2, PT, RZ, R120, RZ ;  /* 0x00000078ffff7210 */ /* 0x000fe20007f5e0ff */
[----:B------:R-:W-:Y:S01]  /*e79a0*/  IMAD.IADD R118, R121, 0x1, R118 ;  /* 0x0000000179767824 */ /* 0x000fe200078e0276 */
[----:B------:R-:W-:Y:S01]  /*e79b0*/  IADD3.X RZ, P0, PT, R137, R141, RZ, P0, !PT ;  /* 0x0000008d89ff7210 */ /* 0x000fe2000071e4ff */
[----:B------:R-:W-:Y:S01]  /*e79c0*/  IMAD.WIDE.U32 R120, R210, -0x4eac0001, RZ ;  /* 0xb153ffffd2787825 */ /* 0x000fe200078e00ff */
[----:B------:R-:W-:Y:S02]  /*e79d0*/  IADD3.X R136, PT, PT, R136, RZ, RZ, P6, P4 ;  /* 0x000000ff88887210 */ /* 0x000fe400037e84ff */
[----:B------:R-:W-:Y:S01]  /*e79e0*/  IADD3.X RZ, P2, PT, RZ, R118, RZ, P2, !PT ;  /* 0x00000076ffff7210 */ /* 0x000fe2000175e4ff */
[----:B------:R-:W-:-:S04]  /*e79f0*/  IMAD.WIDE.U32 R128, P5, R210, 0x1eabfffe, R128 ;  /* 0x1eabfffed2807825 */ /* 0x000fc800078a0080 */
[----:B------:R-:W-:Y:S01]  /*e7a00*/  IMAD.X R131, RZ, RZ, RZ, P1 ;  /* 0x000000ffff837224 */ /* 0x000fe200008e06ff */
[----:B------:R-:W-:Y:S01]  /*e7a10*/  IADD3 RZ, P1, PT, R142, R120, RZ ;  /* 0x000000788eff7210 */ /* 0x000fe20007f3e0ff */
[----:B------:R-:W-:Y:S01]  /*e7a20*/  IMAD.WIDE.U32 R158, R247, 0x434bacd7, RZ ;  /* 0x434bacd7f79e7825 */ /* 0x000fe200078e00ff */
[----:B------:R-:W-:-:S03]  /*e7a30*/  IADD3 R237, P6, PT, R128, R121, RZ ;  /* 0x0000007980ed7210 */ /* 0x000fc60007fde0ff */
[----:B------:R-:W-:Y:S01]  /*e7a40*/  IMAD.WIDE.U32 R120, R247, -0x94f09dc, RZ ;  /* 0xf6b0f624f7787825 */ /* 0x000fe200078e00ff */
[----:B------:R-:W-:-:S03]  /*e7a50*/  IADD3.X RZ, P1, PT, R143, R237, RZ, P1, !PT ;  /* 0x000000ed8fff7210 */ /* 0x000fc60000f3e4ff */
[----:B------:R-:W-:Y:S02]  /*e7a60*/  IMAD.X R127, RZ, RZ, RZ, P5 ;  /* 0x000000ffff7f7224 */ /* 0x000fe400028e06ff */
[----:B------:R-:W-:Y:S02]  /*e7a70*/  IMAD.MOV.U32 R126, RZ, RZ, R129 ;  /* 0x000000ffff7e7224 */ /* 0x000fe400078e0081 */
[----:B------:R-:W-:Y:S02]  /*e7a80*/  IMAD.MOV.U32 R130, RZ, RZ, R119 ;  /* 0x000000ffff827224 */ /* 0x000fe400078e0077 */
[----:B------:R-:W-:-:S04]  /*e7a90*/  IMAD.WIDE.U32 R204, R247, -0xc7aed41, RZ ;  /* 0xf38512bff7cc7825 */ /* 0x000fc800078e00ff */
[----:B------:R-:W-:-:S04]  /*e7aa0*/  IMAD.WIDE.U32.X R126, R247, 0x1eabfffe, R126, P6 ;  /* 0x1eabfffef77e7825 */ /* 0x000fc800030e047e */
[----:B------:R-:W-:-:S04]  /*e7ab0*/  IMAD.WIDE.U32.X R130, R247, -0x46010001, R130, P3 ;  /* 0xb9fefffff7827825 */ /* 0x000fc800018e0482 */
[----:B------:R-:W-:Y:S01]  /*e7ac0*/  IMAD.WIDE.U32 R158, P6, R210, 0x4b1ba7b6, R158 ;  /* 0x4b1ba7b6d29e7825 */ /* 0x000fe200078c009e */
[----:B------:R-:W-:-:S03]  /*e7ad0*/  IADD3.X R129, P0, PT, RZ, R130, RZ, P0, !PT ;  /* 0x00000082ff817210 */ /* 0x000fc6000071e4ff */
[----:B------:R-:W-:-:S04]  /*e7ae0*/  IMAD.WIDE.U32 R154, R210, 0x434bacd7, RZ ;  /* 0x434bacd7d29a7825 */ /* 0x000fc800078e00ff */
[----:B------:R-:W-:-:S04]  /*e7af0*/  IMAD.WIDE.U32 R132, R231, R174, RZ ;  /* 0x000000aee7847225 */ /* 0x000fc800078e00ff */
[----:B------:R-:W-:-:S04]  /*e7b00*/  IMAD.WIDE.U32 R124, R210, -0x94f09dc, RZ ;  /* 0xf6b0f624d27c7825 */ /* 0x000fc800078e00ff */
[----:B------:R-:W-:-:S04]  /*e7b10*/  IMAD.WIDE.U32 R120, P3, R210, 0x6730d2a0, R120 ;  /* 0x6730d2a0d2787825 */ /* 0x000fc80007860078 */
[----:B------:R-:W-:-:S04]  /*e7b20*/  IMAD.WIDE.U32 R122, R210, -0xc7aed41, RZ ;  /* 0xf38512bfd27a7825 */ /* 0x000fc800078e00ff */
[----:B------:R-:W-:-:S04]  /*e7b30*/  IMAD.WIDE.U32 R204, P5, R210, 0x64774b84, R204 ;  /* 0x64774b84d2cc7825 */ /* 0x000fc800078a00cc */
[----:B------:R-:W-:Y:S01]  /*e7b40*/  IMAD.X R153, RZ, RZ, RZ, P6 ;  /* 0x000000ffff997224 */ /* 0x000fe200030e06ff */
[----:B------:R-:W-:Y:S01]  /*e7b50*/  IADD3 R155, P6, PT, R158, R155, RZ ;  /* 0x0000009b9e9b7210 */ /* 0x000fe20007fde0ff */
[----:B------:R-:W-:Y:S01]  /*e7b60*/  IMAD.X R209, RZ, RZ, RZ, P3 ;  /* 0x000000ffffd17224 */ /* 0x000fe200018e06ff */
[----:B------:R-:W-:Y:S01]  /*e7b70*/  IADD3 R125, P3, PT, R120, R125, RZ ;  /* 0x0000007d787d7210 */ /* 0x000fe20007f7e0ff */
[----:B------:R-:W-:-:S04]  /*e7b80*/  IMAD.WIDE.U32 R144, R241, R176, RZ ;  /* 0x000000b0f1907225 */ /* 0x000fc800078e00ff */
[----:B------:R-:W-:Y:S02]  /*e7b90*/  IMAD.MOV.U32 R152, RZ, RZ, R159 ;  /* 0x000000ffff987224 */ /* 0x000fe400078e009f */
[----:B------:R-:W-:-:S04]  /*e7ba0*/  IMAD.WIDE.U32 R132, P4, R175, R229, R132 ;  /* 0x000000e5af847225 */ /* 0x000fc80007880084 */
[----:B------:R-:W-:-:S04]  /*e7bb0*/  IMAD.WIDE.U32 R138, R229, R174, RZ ;  /* 0x000000aee58a7225 */ /* 0x000fc800078e00ff */
[----:B------:R-:W-:Y:S01]  /*e7bc0*/  IMAD.X R203, RZ, RZ, RZ, P5 ;  /* 0x000000ffffcb7224 */ /* 0x000fe200028e06ff */
[----:B------:R-:W-:Y:S01]  /*e7bd0*/  IADD3 R123, P5, PT, R204, R123, RZ ;  /* 0x0000007bcc7b7210 */ /* 0x000fe20007fbe0ff */
[----:B------:R-:W-:Y:S02]  /*e7be0*/  IMAD.MOV.U32 R208, RZ, RZ, R121 ;  /* 0x000000ffffd07224 */ /* 0x000fe400078e0079 */
[----:B------:R-:W-:-:S04]  /*e7bf0*/  IMAD.WIDE.U32 R150, R247, 0x397fe69a, RZ ;  /* 0x397fe69af7967825 */ /* 0x000fc800078e00ff */
[----:B------:R-:W-:Y:S02]  /*e7c00*/  IMAD.MOV.U32 R202, RZ, RZ, R205 ;  /* 0x000000ffffca7224 */ /* 0x000fe400078e00cd */
[----:B------:R-:W-:-:S04]  /*e7c10*/  IMAD.WIDE.U32.X R152, R247, 0x4b1ba7b6, R152, P6 ;  /* 0x4b1ba7b6f7987825 */ /* 0x000fc800030e0498 */
[----:B------:R-:W-:Y:S01]  /*e7c20*/  IMAD.X R119, RZ, RZ, RZ, P4 ;  /* 0x000000ffff777224 */ /* 0x000fe200020e06ff */
[----:B------:R-:W-:Y:S01]  /*e7c30*/  IADD3 R243, P4, PT, R132, R139, RZ ;  /* 0x0000008b84f37210 */ /* 0x000fe20007f9e0ff */
[----:B------:R-:W-:Y:S01]  /*e7c40*/  IMAD.WIDE.U32.X R208, R247, 0x6730d2a0, R208, P3 ;  /* 0x6730d2a0f7d07825 */ /* 0x000fe200018e04d0 */
[----:B------:R-:W-:-:S03]  /*e7c50*/  IADD3 RZ, P3, PT, R206, R138, RZ ;  /* 0x0000008aceff7210 */ /* 0x000fc60007f7e0ff */
[----:B------:R-:W-:Y:S01]  /*e7c60*/  IMAD.WIDE.U32 R144, P6, R177, R221, R144 ;  /* 0x000000ddb1907225 */ /* 0x000fe200078c0090 */
[----:B------:R-:W-:-:S03]  /*e7c70*/  IADD3.X RZ, P3, PT, R207, R243, RZ, P3, !PT ;  /* 0x000000f3cfff7210 */ /* 0x000fc60001f7e4ff */
[----:B------:R-:W-:-:S04]  /*e7c80*/  IMAD.WIDE.U32 R140, R221, R176, RZ ;  /* 0x000000b0dd8c7225 */ /* 0x000fc800078e00ff */
[----:B------:R-:W-:-:S04]  /*e7c90*/  IMAD.WIDE.U32.X R202, R247, 0x64774b84, R202, P5 ;  /* 0x64774b84f7ca7825 */ /* 0x000fc800028e04ca */
[----:B------:R-:W-:-:S04]  /*e7ca0*/  IMAD.WIDE.U32 R150, P5, R210, 0x1a0111ea, R150 ;  /* 0x1a0111ead2967825 */ /* 0x000fc800078a0096 */
[----:B------:R-:W-:-:S04]  /*e7cb0*/  IMAD.WIDE.U32 R148, R210, 0x397fe69a, RZ ;  /* 0x397fe69ad2947825 */ /* 0x000fc800078e00ff */
[----:B------:R-:W-:Y:S01]  /*e7cc0*/  IMAD.X R139, RZ, RZ, RZ, P6 ;  /* 0x000000ffff8b7224 */ /* 0x000fe200030e06ff */
[----:B------:R-:W-:Y:S01]  /*e7cd0*/  IADD3 R141, P6, PT, R144, R141, RZ ;  /* 0x0000008d908d7210 */ /* 0x000fe20007fde0ff */
[----:B------:R-:W-:Y:S02]  /*e7ce0*/  IMAD.MOV.U32 R138, RZ, RZ, R145 ;  /* 0x000000ffff8a7224 */ /* 0x000fe400078e0091 */
[----:B------:R-:W-:-:S04]  /*e7cf0*/  IMAD.WIDE.U32 R206, R174, R229, R206 ;  /* 0x000000e5aece7225 */ /* 0x000fc800078e00ce */
[----:B------:R-:W-:Y:S02]  /*e7d00*/  IMAD.MOV.U32 R118, RZ, RZ, R133 ;  /* 0x000000ffff767224 */ /* 0x000fe400078e0085 */
[----:B------:R-:W-:Y:S01]  /*e7d10*/  IMAD.X R147, RZ, RZ, RZ, P5 ;  /* 0x000000ffff937224 */ /* 0x000fe200028e06ff */
[----:B------:R-:W-:Y:S01]  /*e7d20*/  IADD3 R149, P5, PT, R150, R149, RZ ;  /* 0x0000009596957210 */ /* 0x000fe20007fbe0ff */
[----:B------:R-:W-:Y:S02]  /*e7d30*/  IMAD.MOV.U32 R146, RZ, RZ, R151 ;  /* 0x000000ffff927224 */ /* 0x000fe400078e0097 */
[----:B------:R-:W-:Y:S01]  /*e7d40*/  IMAD.WIDE.U32.X R138, R177, R241, R138, P6 ;  /* 0x000000f1b18a7225 */ /* 0x000fe200030e048a */
[----:B------:R-:W-:Y:S02]  /*e7d50*/  IADD3.X R129, P6, PT, RZ, R129, RZ, P2, !PT ;  /* 0x00000081ff817210 */ /* 0x000fe400017de4ff */
[----:B------:R-:W-:Y:S01]  /*e7d60*/  IADD3 RZ, P2, PT, R134, R124, RZ ;  /* 0x0000007c86ff7210 */ /* 0x000fe20007f5e0ff */
        /* <DEDUP_REMOVED lines=8> */
[----:B------:R-:W-:Y:S01]  /*e7df0*/  IMAD.WIDE.U32.X R146, R247, 0x1a0111ea, R146, P5 ;  /* 0x1a0111eaf7927825 */ /* 0x000fe200028e0492 */
[----:B------:R-:W-:Y:S02]  /*e7e00*/  IADD3 R216, P5, PT, R216, R245, RZ ;  /* 0x000000f5d8d87210 */ /* 0x000fe40007fbe0ff */
        /* <DEDUP_REMOVED lines=8> */
[----:B------:R-:W-:Y:S01]  /*e7e90*/  IADD3.X R151, PT, PT, RZ, RZ, R119, P4, P3 ;  /* 0x000000ffff977210 */ /* 0x000fe200027e6477 */
[----:B------:R-:W-:Y:S01]  /*e7ea0*/  IMAD.WIDE.U32 R118, P3, R175, R217, R128 ;  /* 0x000000d9af767225 */ /* 0x000fe20007860080 */
[----:B------:R-:W-:-:S03]  /*e7eb0*/  IADD3.X R121, P0, PT, RZ, R121, RZ, P0, !PT ;  /* 0x00000079ff797210 */ /* 0x000fc6000071e4ff */
[----:B------:R-:W-:Y:S01]  /*e7ec0*/  IMAD.WIDE.U32 R136, P4, R177, R227, R136 ;  /* 0x000000e3b1887225 */ /* 0x000fe20007880088 */
[----:B------:R-:W-:-:S03]  /*e7ed0*/  IADD3.X R159, PT, PT, RZ, RZ, R127, P0, P1 ;  /* 0x000000ffff9f7210 */ /* 0x000fc600007e247f */
[----:B------:R-:W-:-:S04]  /*e7ee0*/  IMAD.WIDE.U32 R132, R227, R176, RZ ;  /* 0x000000b0e3847225 */ /* 0x000fc800078e00ff */
[----:B------:R-:W-:Y:S01]  /*e7ef0*/  IMAD.WIDE.U32 R128, R213, R176, RZ ;  /* 0x000000b0d5807225 */ /* 0x000fe200078e00ff */
[----:B------:R-:W-:-:S03]  /*e7f00*/  IADD3 R133, P0, PT, R136, R133, RZ ;  /* 0x0000008588857210 */ /* 0x000fc60007f1e0ff */
[----:B------:R-:W-:-:S04]  /*e7f10*/  IMAD.WIDE.U32 R124, R217, R174, RZ ;  /* 0x000000aed97c7225 */ /* 0x000fc800078e00ff */
[----:B------:R-:W-:Y:S01]  /*e7f20*/  IMAD.X R131, RZ, RZ, RZ, P4 ;  /* 0x000000ffff837224 */ /* 0x000fe200020e06ff */
[----:B------:R-:W-:Y:S01]  /*e7f30*/  IADD3 R235, P6, PT, R118, R125, RZ ;  /* 0x0000007d76eb7210 */ /* 0x000fe20007fde0ff */
[----:B------:R-:W-:Y:S01]  /*e7f40*/  IMAD.WIDE.U32 R128, P4, R177, R223, R128 ;  /* 0x000000dfb1807225 */ /* 0x000fe20007880080 */
[----:B------:R-:W-:-:S03]  /*e7f50*/  IADD3 RZ, P1, PT, R156, R124, RZ ;  /* 0x0000007c9cff7210 */ /* 0x000fc60007f3e0ff */
[----:B------:R-:W-:Y:S01]  /*e7f60*/  IMAD.WIDE.U32 R126, R223, R176, RZ ;  /* 0x000000b0df7e7225 */ /* 0x000fe200078e00ff */
[----:B------:R-:W-:-:S03]  /*e7f70*/  IADD3.X RZ, P1, PT, R157, R235, RZ, P1, !PT ;  /* 0x000000eb9dff7210 */ /* 0x000fc60000f3e4ff */
[----:B------:R-:W-:Y:S02]  /*e7f80*/  IMAD.MOV.U32 R130, RZ, RZ, R137 ;  /* 0x000000ffff827224 */ /* 0x000fe400078e0089 */
[----:B------:R-:W-:Y:S01]  /*e7f90*/  IMAD.X R125, RZ, RZ, RZ, P4 ;  /* 0x000000ffff7d7224 */ /* 0x000fe200020e06ff */
[----:B------:R-:W-:Y:S01]  /*e7fa0*/  IADD3 R127, P4, PT, R128, R127, RZ ;  /* 0x0000007f807f7210 */ /* 0x000fe20007f9e0ff */
[----:B------:R-:W-:Y:S01]  /*e7fb0*/  IMAD.WIDE.U32.X R130, R177, R233, R130, P0 ;  /* 0x000000e9b1827225 */ /* 0x000fe200000e0482 */
[----:B------:R-:W-:-:S03]  /*e7fc0*/  IADD3 RZ, P0, PT, R206, R122, RZ ;  /* 0x0000007aceff7210 */ /* 0x000fc60007f1e0ff */
[----:B------:R-:W-:Y:S01]  /*e7fd0*/  IMAD.MOV.U32 R124, RZ, RZ, R129 ;  /* 0x000000ffff7c7224 */ /* 0x000fe200078e0081 */
[----:B------:R-:W-:Y:S01]  /*e7fe0*/  IADD3.X RZ, P0, PT, R207, R123, RZ, P0, !PT ;  /* 0x0000007bcfff7210 */ /* 0x000fe2000071e4ff */
[----:B------:R-:W-:Y:S01]  /*e7ff0*/  IMAD.WIDE.U32 R134, R210, -0x94f09dc, R134 ;  /* 0xf6b0f624d2867825 */ /* 0x000fe200078e0086 */
[----:B------:R-:W-:Y:S02]  /*e8000*/  IADD3.X R129, P2, PT, RZ, R208, RZ, P2, !PT ;  /* 0x000000d0ff817210 */ /* 0x000fe4000175e4ff */
[----:B------:R-:W-:Y:S01]  /*e8010*/  IADD3.X R137, P0, PT, RZ, R202, RZ, P0, !PT ;  /* 0x000000caff897210 */ /* 0x000fe2000071e4ff */
[----:B------:R-:W-:Y:S01]  /*e8020*/  IMAD.WIDE.U32.X R124, R177, R213, R124, P4 ;  /* 0x000000d5b17c7225 */ /* 0x000fe200020e047c */
[----:B------:R-:W-:-:S03]  /*e8030*/  IADD3 R134, P4, PT, R121, R134, RZ ;  /* 0x0000008679867210 */ /* 0x000fc60007f9e0ff */
[----:B------:R-:W-:-:S04]  /*e8040*/  IMAD.WIDE.U32 R122, R231, R176, RZ ;  /* 0x000000b0e77a7225 */ /* 0x000fc800078e00ff */
[----:B------:R-:W-:Y:S02]  /*e8050*/  IMAD.X R213, RZ, RZ, RZ, P3 ;  /* 0x000000ffffd57224 */ /* 0x000fe400018e06ff */
[----:B------:R-:W-:Y:S02]  /*e8060*/  IMAD.MOV.U32 R212, RZ, RZ, R119 ;  /* 0x000000ffffd47224 */ /* 0x000fe400078e0077 */
[----:B------:R-:W-:Y:S02]  /*e8070*/  IMAD.IADD R218, R135, 0x1, R120 ;  /* 0x0000000187da7824 */ /* 0x000fe400078e0278 */
[----:B------:R-:W-:-:S03]  /*e8080*/  IMAD.WIDE.U32.X R212, R175, R219, R212, P6 ;  /* 0x000000dbafd47225 */ /* 0x000fc600030e04d4 */
[----:B------:R-:W-:Y:S01]  /*e8090*/  IADD3.X R135, P4, PT, R218, R159, RZ, P4, !PT ;  /* 0x0000009fda877210 */ /* 0x000fe2000279e4ff */
[----:B------:R-:W-:-:S03]  /*e80a0*/  IMAD.WIDE.U32 R122, P6, R177, R229, R122 ;  /* 0x000000e5b17a7225 */ /* 0x000fc600078c007a */
[----:B------:R-:W-:Y:S01]  /*e80b0*/  IADD3.X R129, P4, PT, RZ, R129, RZ, P4, !PT ;  /* 0x00000081ff817210 */ /* 0x000fe2000279e4ff */
[----:B------:R-:W-:-:S03]  /*e80c0*/  IMAD.WIDE.U32 R120, R229, R176, RZ ;  /* 0x000000b0e5787225 */ /* 0x000fc600078e00ff */
[----:B------:R-:W-:Y:S01]  /*e80d0*/  IADD3.X R208, PT, PT, RZ, RZ, R209, P4, P2 ;  /* 0x000000ffffd07210 */ /* 0x000fe200027e44d1 */
[----:B------:R-:W-:-:S04]  /*e80e0*/  IMAD.WIDE.U32 R156, R174, R217, R156 ;  /* 0x000000d9ae9c7225 */ /* 0x000fc800078e009c */
[----:B------:R-:W-:Y:S01]  /*e80f0*/  IMAD.X R119, RZ, RZ, RZ, P6 ;  /* 0x000000ffff777224 */ /* 0x000fe200030e06ff */
[----:B------:R-:W-:Y:S01]  /*e8100*/  IADD3 R121, P6, PT, R122, R121, RZ ;  /* 0x000000797a797210 */ /* 0x000fe20007fde0ff */
[----:B------:R-:W-:Y:S01]  /*e8110*/  IMAD.IADD R220, R157, 0x1, R118 ;  /* 0x000000019ddc7824 */ /* 0x000fe200078e0276 */
[----:B------:R-:W-:Y:S01]  /*e8120*/  IADD3 R156, P3, PT, R205, R156, RZ ;  /* 0x0000009ccd9c7210 */ /* 0x000fe20007f7e0ff */
[----:B------:R-:W-:-:S03]  /*e8130*/  IMAD.WIDE.U32 R206, R210, -0xc7aed41, R206 ;  /* 0xf38512bfd2ce7825 */ /* 0x000fc600078e00ce */
[----:B------:R-:W-:Y:S01]  /*e8140*/  IADD3.X R157, P3, PT, R220, R151, RZ, P3, !PT ;  /* 0x00000097dc9d7210 */ /* 0x000fe20001f7e4ff */
[----:B------:R-:W-:Y:S02]  /*e8150*/  IMAD.MOV.U32 R118, RZ, RZ, R123 ;  /* 0x000000ffff767224 */ /* 0x000fe400078e007b */
[----:B------:R-:W-:Y:S02]  /*e8160*/  IMAD.IADD R123, R207, 0x1, R204 ;  /* 0x00000001cf7b7824 */ /* 0x000fe400078e02cc */
[----:B------:R-:W-:Y:S01]  /*e8170*/  IMAD.WIDE.U32.X R118, R177, R231, R118, P6 ;  /* 0x000000e7b1767225 */ /* 0x000fe200030e0476 */
[----:B------:R-:W-:Y:S02]  /*e8180*/  IADD3 R206, P6, PT, R129, R206, RZ ;  /* 0x000000ce81ce7210 */ /* 0x000fe40007fde0ff */
[----:B------:R-:W-:Y:S01]  /*e8190*/  IADD3.X R129, P2, PT, RZ, R212, RZ, P1, !PT ;  /* 0x000000d4ff817210 */ /* 0x000fe20000f5e4ff */
[----:B------:R-:W-:Y:S01]  /*e81a0*/  IMAD.WIDE.U32 R204, R225, R174, RZ ;  /* 0x000000aee1cc7225 */ /* 0x000fe200078e00ff */
[----:B------:R-:W-:-:S02]  /*e81b0*/  IADD3.X R207, P6, PT, R123, R208, RZ, P6, !PT ;  /* 0x000000d07bcf7210 */ /* 0x000fc400037de4ff */
[----:B------:R-:W-:Y:S01]  /*e81c0*/  IADD3.X R123, P3, PT, RZ, R129, RZ, P3, !PT ;  /* 0x00000081ff7b7210 */ /* 0x000fe20001f7e4ff */
[----:B------:R-:W-:Y:S01]  /*e81d0*/  IMAD.WIDE.U32 R208, R215, R174, RZ ;  /* 0x000000aed7d07225 */ /* 0x000fe200078e00ff */
[----:B------:R-:W-:Y:S02]  /*e81e0*/  IADD3 R212, P1, PT, R211, R216, RZ ;  /* 0x000000d8d3d47210 */ /* 0x000fe40007f3e0ff */
[----:B------:R-:W-:Y:S01]  /*e81f0*/  IADD3.X R137, P6, PT, RZ, R137, RZ, P6, !PT ;  /* 0x00000089ff897210 */ /* 0x000fe200037de4ff */
[----:B------:R-:W-:Y:S01]  /*e8200*/  IMAD.WIDE.U32 R204, P4, R175, R215, R204 ;  /* 0x000000d7afcc7225 */ /* 0x000fe200078800cc */
[----:B------:R-:W-:Y:S02]  /*e8210*/  IADD3.X R129, PT, PT, RZ, RZ, R213, P3, P2 ;  /* 0x000000ffff817210 */ /* 0x000fe40001fe44d5 */
[----:B------:R-:W-:Y:S01]  /*e8220*/  IADD3.X R213, P1, PT, R214, R145, RZ, P1, !PT ;  /* 0x00000091d6d57210 */ /* 0x000fe20000f3e4ff */
[----:B------:R-:W-:Y:S01]  /*e8230*/  IMAD.WIDE.U32 R230, R219, R176, RZ ;  /* 0x000000b0dbe67225 */ /* 0x000fe200078e00ff */
[----:B------:R-:W-:-:S02]  /*e8240*/  IADD3 RZ, P2, PT, R212, R208, RZ ;  /* 0x000000d0d4ff7210 */ /* 0x000fc40007f5e0ff */
[----:B------:R-:W-:Y:S01]  /*e8250*/  IADD3 R151, P3, PT, R204, R209, RZ ;  /* 0x000000d1cc977210 */ /* 0x000fe20007f7e0ff */
[----:B------:R-:W-:Y:S01]  /*e8260*/  IMAD.WIDE.U32 R208, R217, R176, RZ ;  /* 0x000000b0d9d07225 */ /* 0x000fe200078e00ff */
[----:B------:R-:W-:Y:S02]  /*e8270*/  IADD3.X R145, PT, PT, RZ, RZ, R203, P6, P0 ;  /* 0x000000ffff917210 */ /* 0x000fe400037e04cb */
[----:B------:R-:W-:Y:S01]  /*e8280*/  IADD3 RZ, P0, PT, R142, R140, RZ ;  /* 0x0000008c8eff7210 */ /* 0x000fe20007f1e0ff */
[----:B------:R-:W-:-:S03]  /*e8290*/  IMAD.WIDE.U32 R230, P6, R177, R217, R230 ;  /* 0x000000d9b1e67225 */ /* 0x000fc600078c00e6 */
        /* <DEDUP_REMOVED lines=11> */
[----:B------:R-:W-:-:S03]  /*e8350*/  IADD3.X RZ, P6, PT, R213, R151, RZ, P2, !PT ;  /* 0x00000097d5ff7210 */ /* 0x000fc600017de4ff */
[----:B------:R-:W-:Y:S01]  /*e8360*/  IMAD.WIDE.U32.X R202, R175, R225, R202, P3 ;  /* 0x000000e1afca7225 */ /* 0x000fe200018e04ca */
[----:B------:R-:W-:-:S03]  /*e8370*/  IADD3 R232, P3, PT, R123, R232, RZ ;  /* 0x000000e87be87210 */ /* 0x000fc60007f7e0ff */
[----:B------:R-:W-:Y:S01]  /*e8380*/  IMAD.WIDE.U32 R204, R210, 0x434bacd7, R156 ;  /* 0x434bacd7d2cc7825 */ /* 0x000fe200078e009c */
[----:B------:R-:W-:Y:S02]  /*e8390*/  IADD3.X R233, P3, PT, R154, R129, RZ, P3, !PT ;  /* 0x000000819ae97210 */ /* 0x000fe40001f7e4ff */
[----:B------:R-:W-:Y:S01]  /*e83a0*/  IADD3.X R123, P6, PT, RZ, R202, RZ, P6, !PT ;  /* 0x000000caff7b7210 */ /* 0x000fe200037de4ff */
        /* <DEDUP_REMOVED lines=21> */
[----:B------:R-:W-:Y:S01]  /*e8500*/  IMAD R137, R155, -0x30003, RZ ;  /* 0xfffcfffd9b897824 */ /* 0x000fe200078e02ff */
[----:B------:R-:W-:Y:S01]  /*e8510*/  IADD3.X RZ, P2, PT, R233, R149, RZ, P2, !PT ;  /* 0x00000095e9ff7210 */ /* 0x000fe2000175e4ff */
[----:B------:R-:W-:Y:S01]  /*e8520*/  IMAD.IADD R136, R135, 0x1, R136 ;  /* 0x0000000187887824 */ /* 0x000fe200078e0288 */
[----:B------:R-:W-:Y:S01]  /*e8530*/  IADD3.X R139, PT, PT, RZ, RZ, R139, P6, P4 ;  /* 0x000000ffff8b7210 */ /* 0x000fe200037e848b */
[----:B------:R-:W-:Y:S01]  /*e8540*/  IMAD.WIDE.U32 R132, R154, -0x30003, RZ ;  /* 0xfffcfffd9a847825 */ /* 0x000fe200078e00ff */
[----:B------:R-:W-:-:S02]  /*e8550*/  IADD3.X R211, P4, PT, R150, R153, RZ, P3, !PT ;  /* 0x0000009996d37210 */ /* 0x000fc40001f9e4ff */
[----:B------:R-:W-:Y:S01]  /*e8560*/  IADD3.X R142, P3, PT, RZ, R146, RZ, P2, !PT ;  /* 0x00000092ff8e7210 */ /* 0x000fe2000177e4ff */
[----:B------:R-:W-:Y:S01]  /*e8570*/  IMAD R137, R154, -0x760c0004, R137 ;  /* 0x89f3fffc9a897824 */ /* 0x000fe200078e0289 */
[----:B------:R-:W-:Y:S02]  /*e8580*/  IADD3.X R135, P5, PT, RZ, RZ, RZ, P5, !PT ;  /* 0x000000ffff877210 */ /* 0x000fe40002fbe4ff */
[----:B------:R-:W-:Y:S01]  /*e8590*/  IADD3.X R142, P2, PT, RZ, R142, RZ, P4, !PT ;  /* 0x0000008eff8e7210 */ /* 0x000fe2000275e4ff */
[----:B------:R-:W-:Y:S01]  /*e85a0*/  IMAD.IADD R133, R133, 0x1, R137 ;  /* 0x0000000185857824 */ /* 0x000fe200078e0289 */
[----:B------:R-:W-:Y:S02]  /*e85b0*/  IADD3.X R144, P1, PT, RZ, RZ, RZ, P1, !PT ;  /* 0x000000ffff907210 */ /* 0x000fe40000f3e4ff */
[----:B------:R-:W-:Y:S02]  /*e85c0*/  IADD3 R134, P6, PT, R129, R134, RZ ;  /* 0x0000008681867210 */ /* 0x000fe40007fde0ff */
[----:B------:R-:W-:-:S02]  /*e85d0*/  IADD3.X R146, PT, PT, RZ, RZ, R147, P2, P3 ;  /* 0x000000ffff927210 */ /* 0x000fc400017e6493 */
[----:B------:R-:W-:Y:S02]  /*e85e0*/  IADD3 R144, P4, PT, R144, R135, RZ ;  /* 0x0000008790907210 */ /* 0x000fe40007f9e0ff */
[----:B------:R-:W-:Y:S01]  /*e85f0*/  IADD3.X R135, P6, PT, R136, R139, RZ, P6, !PT ;  /* 0x0000008b88877210 */ /* 0x000fe200037de4ff */
[----:B------:R-:W-:Y:S01]  /*e8600*/  IMAD.WIDE.U32 R136, R133, -0x5555, RZ ;  /* 0xffffaaab85887825 */ /* 0x000fe200078e00ff */
[----:B------:R-:W-:Y:S02]  /*e8610*/  IADD3.X R129, P3, PT, RZ, R130, RZ, P0, !PT ;  /* 0x00000082ff817210 */ /* 0x000fe4000077e4ff */
[----:B------:R-:W-:Y:S01]  /*e8620*/  IADD3 RZ, P2, PT, R206, R126, RZ ;  /* 0x0000007eceff7210 */ /* 0x000fe20007f5e0ff */
[----:B------:R-:W-:Y:S01]  /*e8630*/  IMAD.WIDE.U32 R138, R176, R223, R206 ;  /* 0x000000dfb08a7225 */ /* 0x000fe200078e00ce */
[----:B------:R-:W-:Y:S02]  /*e8640*/  IADD3.X R129, P0, PT, RZ, R129, RZ, P6, !PT ;  /* 0x00000081ff817210 */ /* 0x000fe4000371e4ff */
[----:B------:R-:W-:Y:S01]  /*e8650*/  IADD3.X RZ, P2, PT, R207, R127, RZ, P2, !PT ;  /* 0x0000007fcfff7210 */ /* 0x000fe2000175e4ff */
[----:B------:R-:W-:Y:S01]  /*e8660*/  IMAD.IADD R128, R139, 0x1, R128 ;  /* 0x000000018b807824 */ /* 0x000fe200078e0280 */
[----:B------:R-:W-:Y:S01]  /*e8670*/  IADD3.X R131, PT, PT, RZ, RZ, R131, P0, P3 ;  /* 0x000000ffff837210 */ /* 0x000fe200007e6483 */
[----:B------:R-:W-:Y:S01]  /*e8680*/  IMAD.WIDE.U32 R126, R132, -0x5555, RZ ;  /* 0xffffaaab847e7825 */ /* 0x000fe200078e00ff */
[----:B------:R-:W-:-:S03]  /*e8690*/  IADD3 R138, P3, PT, R129, R138, RZ ;  /* 0x0000008a818a7210 */ /* 0x000fc60007f7e0ff */
[----:B------:R-:W-:Y:S01]  /*e86a0*/  IMAD.WIDE.U32 R136, P6, R132, -0x46010001, R136 ;  /* 0xb9feffff84887825 */ /* 0x000fe200078c0088 */
[----:B------:R-:W-:Y:S02]  /*e86b0*/  IADD3.X R139, P3, PT, R128, R131, RZ, P3, !PT ;  /* 0x00000083808b7210 */ /* 0x000fe40001f7e4ff */
[----:B------:R-:W-:Y:S01]  /*e86c0*/  IADD3.X R131, P2, PT, RZ, R124, RZ, P2, !PT ;  /* 0x0000007cff837210 */ /* 0x000fe2000175e4ff */
[----:B------:R-:W-:Y:S01]  /*e86d0*/  IMAD.X R129, RZ, RZ, RZ, P6 ;  /* 0x000000ffff817224 */ /* 0x000fe200030e06ff */
[----:B------:R-:W-:Y:S01]  /*e86e0*/  IADD3 RZ, P0, PT, R154, R126, RZ ;  /* 0x0000007e9aff7210 */ /* 0x000fe20007f1e0ff */
[----:B------:R-:W-:Y:S01]  /*e86f0*/  IMAD.MOV.U32 R128, RZ, RZ, R137 ;  /* 0x000000ffff807224 */ /* 0x000fe200078e0089 */
[----:B------:R-:W-:Y:S01]  /*e8700*/  IADD3 R143, P6, PT, R136, R127, RZ ;  /* 0x0000007f888f7210 */ /* 0x000fe20007fde0ff */
[----:B------:R-:W-:Y:S01]  /*e8710*/  IMAD.WIDE.U32 R126, R132, -0x5555, R154 ;  /* 0xffffaaab847e7825 */ /* 0x000fe200078e009a */
[----:B------:R-:W-:Y:S02]  /*e8720*/  IADD3.X R131, P3, PT, RZ, R131, RZ, P3, !PT ;  /* 0x00000083ff837210 */ /* 0x000fe40001f7e4ff */
[----:B------:R-:W-:Y:S01]  /*e8730*/  IADD3.X RZ, P0, PT, R155, R143, RZ, P0, !PT ;  /* 0x0000008f9bff7210 */ /* 0x000fe2000071e4ff */
[----:B------:R-:W-:Y:S01]  /*e8740*/  IMAD.WIDE.U32.X R128, R133, -0x46010001, R128, P6 ;  /* 0xb9feffff85807825 */ /* 0x000fe200030e0480 */
[----:B------:R-:W-:-:S02]  /*e8750*/  IADD3 RZ, P6, PT, RZ, R126, RZ ;  /* 0x0000007effff7210 */ /* 0x000fc40007fde0ff */
[----:B------:R-:W-:Y:S01]  /*e8760*/  IADD3.X R125, PT, PT, RZ, RZ, R125, P3, P2 ;  /* 0x000000ffff7d7210 */ /* 0x000fe20001fe447d */
[----:B------:R-:W-:Y:S01]  /*e8770*/  IMAD.IADD R136, R127, 0x1, R136 ;  /* 0x000000017f887824 */ /* 0x000fe200078e0288 */
[----:B------:R-:W-:Y:S01]  /*e8780*/  IADD3 RZ, P2, PT, R204, R120, RZ ;  /* 0x00000078ccff7210 */ /* 0x000fe20007f5e0ff */
[----:B------:R-:W-:Y:S01]  /*e8790*/  IMAD.WIDE.U32 R126, R176, R229, R204 ;  /* 0x000000e5b07e7225 */ /* 0x000fe200078e00cc */
[----:B------:R-:W-:Y:S02]  /*e87a0*/  IADD3.X R143, P0, PT, RZ, R128, RZ, P0, !PT ;  /* 0x00000080ff8f7210 */ /* 0x000fe4000071e4ff */
[----:B------:R-:W-:Y:S01]  /*e87b0*/  IADD3.X RZ, P6, PT, RZ, R136, RZ, P6, !PT ;  /* 0x00000088ffff7210 */ /* 0x000fe200037de4ff */
[----:B------:R-:W-:Y:S01]  /*e87c0*/  IMAD.IADD R122, R127, 0x1, R122 ;  /* 0x000000017f7a7824 */ /* 0x000fe200078e027a */
[----:B------:R-:W-:Y:S01]  /*e87d0*/  IADD3.X RZ, P2, PT, R205, R121, RZ, P2, !PT ;  /* 0x00000079cdff7210 */ /* 0x000fe2000175e4ff */
[----:B------:R-:W-:Y:S01]  /*e87e0*/  IMAD.WIDE.U32 R120, R225, R176, RZ ;  /* 0x000000b0e1787225 */ /* 0x000fe200078e00ff */
        /* <DEDUP_REMOVED lines=8> */
[----:B------:R-:W-:-:S03]  /*e8870*/  IMAD.WIDE.U32 R120, P0, R177, R215, R120 ;  /* 0x000000d7b1787225 */ /* 0x000fc60007800078 */
[----:B------:R-:W-:Y:S01]  /*e8880*/  IADD3.X R149, PT, PT, RZ, RZ, R119, P6, P2 ;  /* 0x000000ffff957210 */ /* 0x000fe200037e4477 */
[----:B------:R-:W-:-:S04]  /*e8890*/  IMAD.WIDE.U32 R128, P3, R132, 0x1eabfffe, R136 ;  /* 0x1eabfffe84807825 */ /* 0x000fc80007860088 */
[----:B------:R-:W-:Y:S01]  /*e88a0*/  IMAD.X R137, RZ, RZ, RZ, P0 ;  /* 0x000000ffff897224 */ /* 0x000fe200000e06ff */
[----:B------:R-:W-:Y:S01]  /*e88b0*/  IADD3 R145, P0, PT, R120, R125, RZ ;  /* 0x0000007d78917210 */ /* 0x000fe20007f1e0ff */
[----:B------:R-:W-:-:S04]  /*e88c0*/  IMAD.WIDE.U32 R130, R132, -0x4eac0001, RZ ;  /* 0xb153ffff84827825 */ /* 0x000fc800078e00ff */
[----:B------:R-:W-:Y:S01]  /*e88d0*/  IMAD.MOV.U32 R136, RZ, RZ, R121 ;  /* 0x000000ffff887224 */ /* 0x000fe200078e0079 */
[----:B------:R-:W-:Y:S01]  /*e88e0*/  IADD3 R131, P6, PT, R128, R131, RZ ;  /* 0x0000008380837210 */ /* 0x000fe20007fde0ff */
[----:B------:R-:W-:Y:S01]  /*e88f0*/  IMAD.WIDE.U32 R202, R132, -0x4eac0001, R134 ;  /* 0xb153ffff84ca7825 */ /* 0x000fe200078e0086 */
[----:B------:R-:W-:-:S03]  /*e8900*/  IADD3 RZ, P2, PT, R134, R130, RZ ;  /* 0x0000008286ff7210 */ /* 0x000fc60007f5e0ff */
[----:B------:R-:W-:Y:S01]  /*e8910*/  IMAD.WIDE.U32.X R118, R177, R225, R136, P0 ;  /* 0x000000e1b1767225 */ /* 0x000fe200000e0488 */
[----:B------:R-:W-:Y:S02]  /*e8920*/  IADD3 R125, P0, PT, R123, R144, RZ ;  /* 0x000000907b7d7210 */ /* 0x000fe40007f1e0ff */
[----:B------:R-:W-:Y:S01]  /*e8930*/  IADD3.X RZ, P2, PT, R135, R131, RZ, P2, !PT ;  /* 0x0000008387ff7210 */ /* 0x000fe2000175e4ff */
[----:B------:R-:W-:Y:S01]  /*e8940*/  IMAD.X R123, RZ, RZ, RZ, P3 ;  /* 0x000000ffff7b7224 */ /* 0x000fe200018e06ff */
[----:B------:R-:W-:Y:S01]  /*e8950*/  IADD3 R202, P3, PT, R143, R202, RZ ;  /* 0x000000ca8fca7210 */ /* 0x000fe20007f7e0ff */
[----:B------:R-:W-:Y:S02]  /*e8960*/  IMAD.MOV.U32 R122, RZ, RZ, R129 ;  /* 0x000000ffff7a7224 */ /* 0x000fe400078e0081 */
[----:B------:R-:W-:Y:S02]  /*e8970*/  IMAD.IADD R203, R203, 0x1, R128 ;  /* 0x00000001cbcb7824 */ /* 0x000fe400078e0280 */
[----:B------:R-:W-:Y:S01]  /*e8980*/  IMAD.WIDE.U32.X R128, R133, 0x1eabfffe, R122, P6 ;  /* 0x1eabfffe85807825 */ /* 0x000fe200030e047a */
[----:B------:R-:W-:-:S02]  /*e8990*/  IADD3 RZ, P6, PT, R210, R208, RZ ;  /* 0x000000d0d2ff7210 */ /* 0x000fc40007fde0ff */
[----:B------:R-:W-:Y:S01]  /*e89a0*/  IADD3.X R203, P3, PT, R203, R148, RZ, P3, !PT ;  /* 0x00000094cbcb7210 */ /* 0x000fe20001f7e4ff */
[----:B------:R-:W-:Y:S01]  /*e89b0*/  IMAD.WIDE.U32 R130, R133, -0x94f09dc, RZ ;  /* 0xf6b0f62485827825 */ /* 0x000fe200078e00ff */
[----:B------:R-:W-:-:S03]  /*e89c0*/  IADD3.X R121, P2, PT, RZ, R128, RZ, P2, !PT ;  /* 0x00000080ff797210 */ /* 0x000fc6000175e4ff */
[----:B------:R-:W-:Y:S01]  /*e89d0*/  IMAD.X R136, RZ, RZ, RZ, P5 ;  /* 0x000000ffff887224 */ /* 0x000fe200028e06ff */
[----:B------:R-:W-:Y:S01]  /*e89e0*/  IADD3.X R121, P3, PT, RZ, R121, RZ, P3, !PT ;  /* 0x00000079ff797210 */ /* 0x000fe20001f7e4ff */
[----:B------:R-:W-:-:S03]  /*e89f0*/  IMAD.WIDE.U32 R122, R132, -0x94f09dc, RZ ;  /* 0xf6b0f624847a7825 */ /* 0x000fc600078e00ff */
[----:B------:R-:W-:Y:S01]  /*e8a00*/  IADD3.X R128, PT, PT, R136, RZ, RZ, P4, P1 ;  /* 0x000000ff88807210 */ /* 0x000fe200027e24ff */
[----:B------:R-:W-:Y:S01]  /*e8a10*/  IMAD.WIDE.U32 R130, P5, R132, 0x6730d2a0, R130 ;  /* 0x6730d2a084827825 */ /* 0x000fe200078a0082 */
[----:B------:R-:W-:Y:S02]  /*e8a20*/  IADD3.X R205, PT, PT, RZ, RZ, R129, P3, P2 ;  /* 0x000000ffffcd7210 */ /* 0x000fe40001fe4481 */
[----:B------:R-:W-:Y:S01]  /*e8a30*/  IADD3 RZ, P1, PT, R138, R122, RZ ;  /* 0x0000007a8aff7210 */ /* 0x000fe20007f3e0ff */
[----:B------:R-:W-:Y:S01]  /*e8a40*/  IMAD.WIDE.U32 R134, R176, R217, R210 ;  /* 0x000000d9b0867225 */ /* 0x000fe200078e00d2 */
[----:B------:R-:W-:Y:S02]  /*e8a50*/  IADD3 R137, P4, PT, R130, R123, RZ ;  /* 0x0000007b82897210 */ /* 0x000fe40007f9e0ff */
[----:B------:R-:W-:Y:S01]  /*e8a60*/  IADD3.X RZ, P2, PT, R211, R140, RZ, P6, !PT ;  /* 0x0000008cd3ff7210 */ /* 0x000fe2000375e4ff */
[----:B------:R-:W-:Y:S01]  /*e8a70*/  IMAD.IADD R230, R135, 0x1, R230 ;  /* 0x0000000187e67824 */ /* 0x000fe200078e02e6 */
[----:B------:R-:W-:Y:S01]  /*e8a80*/  IADD3 R134, P3, PT, R147, R134, RZ ;  /* 0x0000008693867210 */ /* 0x000fe20007f7e0ff */
[----:B------:R-:W-:Y:S01]  /*e8a90*/  IMAD.WIDE.U32 R122, R133, -0xc7aed41, RZ ;  /* 0xf38512bf857a7825 */ /* 0x000fe200078e00ff */
[----:B------:R-:W-:-:S02]  /*e8aa0*/  IADD3.X R143, P0, PT, R141, R128, RZ, P0, !PT ;  /* 0x000000808d8f7210 */ /* 0x000fc4000071e4ff */
[----:B------:R-:W-:Y:S01]  /*e8ab0*/  IADD3.X R135, P3, PT, R230, R149, RZ, P3, !PT ;  /* 0x00000095e6877210 */ /* 0x000fe20001f7e4ff */
[----:B------:R-:W-:Y:S01]  /*e8ac0*/  IMAD.MOV.U32 R136, RZ, RZ, R131 ;  /* 0x000000ffff887224 */ /* 0x000fe200078e0083 */
[----:B------:R-:W-:Y:S01]  /*e8ad0*/  IADD3.X R141, P2, PT, RZ, R234, RZ, P2, !PT ;  /* 0x000000eaff8d7210 */ /* 0x000fe2000175e4ff */
[C---:B------:R-:W-:Y:S01]  /*e8ae0*/  IMAD.WIDE.U32 R128, R132.reuse, -0xc7aed41, RZ ;  /* 0xf38512bf84807825 */ /* 0x040fe200078e00ff */
[----:B------:R-:W-:Y:S02]  /*e8af0*/  IADD3.X RZ, P1, PT, R139, R137, RZ, P1, !PT ;  /* 0x000000898bff7210 */ /* 0x000fe40000f3e4ff */
[----:B------:R-:W-:Y:S01]  /*e8b00*/  IADD3.X R141, P3, PT, RZ, R141, RZ, P3, !PT ;  /* 0x0000008dff8d7210 */ /* 0x000fe20001f7e4ff */
[----:B------:R-:W-:Y:S02]  /*e8b10*/  IMAD.X R137, RZ, RZ, RZ, P5 ;  /* 0x000000ffff897224 */ /* 0x000fe400028e06ff */
[----:B------:R-:W-:Y:S01]  /*e8b20*/  IMAD.WIDE.U32 R138, R132, -0x94f09dc, R138 ;  /* 0xf6b0f624848a7825 */ /* 0x000fe200078e008a */
[----:B------:R-:W-:-:S02]  /*e8b30*/  IADD3.X R234, PT, PT, RZ, RZ, R235, P3, P2 ;  /* 0x000000ffffea7210 */ /* 0x000fc40001fe44eb */
[----:B------:R-:W-:Y:S01]  /*e8b40*/  IADD3 RZ, P3, PT, R126, R128, RZ ;  /* 0x000000807eff7210 */ /* 0x000fe20007f7e0ff */
[----:B------:R-:W-:Y:S01]  /*e8b50*/  IMAD.WIDE.U32 R122, P6, R132, 0x64774b84, R122 ;  /* 0x64774b84847a7825 */ /* 0x000fe200078c007a */
[----:B------:R-:W-:-:S03]  /*e8b60*/  IADD3 R142, P2, PT, R142, R125, RZ ;  /* 0x0000007d8e8e7210 */ /* 0x000fc60007f5e0ff */
        /* <DEDUP_REMOVED lines=23> */
[----:B------:R-:W-:Y:S01]  /*e8ce0*/  IMAD.WIDE.U32 R128, P5, R132, 0x4b1ba7b6, R128 ;  /* 0x4b1ba7b684807825 */ /* 0x000fe200078a0080 */
[----:B------:R-:W-:-:S02]  /*e8cf0*/  IADD3 RZ, P3, PT, R134, R122, RZ ;  /* 0x0000007a86ff7210 */ /* 0x000fc40007f7e0ff */
[----:B------:R-:W-:Y:S01]  /*e8d00*/  IADD3.X R137, PT, PT, RZ, RZ, R125, P1, P4 ;  /* 0x000000ffff897210 */ /* 0x000fe20000fe847d */
[----:B------:R-:W-:-:S04]  /*e8d10*/  IMAD.WIDE.U32 R126, R176, R215, R142 ;  /* 0x000000d7b07e7225 */ /* 0x000fc800078e008e */
[----:B------:R-:W-:Y:S01]  /*e8d20*/  IMAD.X R121, RZ, RZ, RZ, P5 ;  /* 0x000000ffff797224 */ /* 0x000fe200028e06ff */
[----:B------:R-:W-:Y:S01]  /*e8d30*/  IADD3 R139, P5, PT, R128, R123, RZ ;  /* 0x0000007b808b7210 */ /* 0x000fe20007fbe0ff */
[----:B------:R-:W-:Y:S01]  /*e8d40*/  IMAD.IADD R127, R127, 0x1, R120 ;  /* 0x000000017f7f7824 */ /* 0x000fe200078e0278 */
[----:B------:R-:W-:Y:S01]  /*e8d50*/  IADD3 R126, P1, PT, R141, R126, RZ ;  /* 0x0000007e8d7e7210 */ /* 0x000fe20007f3e0ff */
[----:B------:R-:W-:Y:S01]  /*e8d60*/  IMAD.WIDE.U32 R122, R132, 0x434bacd7, R134 ;  /* 0x434bacd7847a7825 */ /* 0x000fe200078e0086 */
[----:B------:R-:W-:Y:S02]  /*e8d70*/  IADD3.X RZ, P3, PT, R135, R139, RZ, P3, !PT ;  /* 0x0000008b87ff7210 */ /* 0x000fe40001f7e4ff */
[----:B------:R-:W-:Y:S01]  /*e8d80*/  IADD3.X R127, P1, PT, R127, R234, RZ, P1, !PT ;  /* 0x000000ea7f7f7210 */ /* 0x000fe20000f3e4ff */
[----:B------:R-:W-:Y:S01]  /*e8d90*/  IMAD.WIDE.U32 R124, R133, 0x397fe69a, RZ ;  /* 0x397fe69a857c7825 */ /* 0x000fe200078e00ff */
[----:B------:R-:W-:-:S03]  /*e8da0*/  IADD3 R134, P4, PT, R131, R122, RZ ;  /* 0x0000007a83867210 */ /* 0x000fc60007f9e0ff */
[----:B------:R-:W-:Y:S02]  /*e8db0*/  IMAD.MOV.U32 R120, RZ, RZ, R129 ;  /* 0x000000ffff787224 */ /* 0x000fe400078e0081 */
[----:B------:R-:W-:Y:S02]  /*e8dc0*/  IMAD.IADD R128, R123, 0x1, R128 ;  /* 0x000000017b807824 */ /* 0x000fe400078e0280 */
[----:B------:R-:W-:-:S03]  /*e8dd0*/  IMAD.WIDE.U32.X R120, R133, 0x4b1ba7b6, R120, P5 ;  /* 0x4b1ba7b685787825 */ /* 0x000fc600028e0478 */
        /* <DEDUP_REMOVED lines=17> */
[----:B------:R-:W-:Y:S02]  /*e8ef0*/  IADD3.X R120, P5, PT, RZ, R128, RZ, P5, !PT ;  /* 0x00000080ff787210 */ /* 0x000fe40002fbe4ff */
[----:B------:R-:W-:Y:S02]  /*e8f00*/  IADD3.X R122, P2, PT, RZ, RZ, RZ, P2, !PT ;  /* 0x000000ffff7a7210 */ /* 0x000fe4000175e4ff */
[----:B------:R-:W-:Y:S02]  /*e8f10*/  IADD3.X R121, P6, PT, RZ, R118, RZ, P6, !PT ;  /* 0x00000076ff797210 */ /* 0x000fe400037de4ff */
[----:B------:R-:W-:Y:S01]  /*e8f20*/  IADD3.X R118, P3, PT, RZ, R120, RZ, P3, !PT ;  /* 0x00000078ff767210 */ /* 0x000fe20001f7e4ff */
[----:B------:R-:W-:Y:S01]  /*e8f30*/  IMAD.X R120, RZ, RZ, RZ, P0 ;  /* 0x000000ffff787224 */ /* 0x000fe200000e06ff */
[----:B------:R-:W-:Y:S01]  /*e8f40*/  IADD3 R122, P4, PT, R122, R123, RZ ;  /* 0x0000007b7a7a7210 */ /* 0x000fe20007f9e0ff */
[----:B------:R-:W-:Y:S01]  /*e8f50*/  IMAD.X R119, RZ, RZ, R119, P6 ;  /* 0x000000ffff777224 */ /* 0x000fe200030e0677 */
        /* <DEDUP_REMOVED lines=69> */
.L_x_1740:
[----:B------:R-:W-:Y:S05]  /*e93b0*/  BSYNC.RELIABLE B2 ;  /* 0x0000000000027941 */ /* 0x000fea0003800100 */
.L_x_1739:
        /* <DEDUP_REMOVED lines=12> */
.L_x_1741:
[----:B------:R-:W-:Y:S05]  /*e9480*/  BSYNC.RECONVERGENT B1 ;  /* 0x0000000000017941 */ /* 0x000fea0003800200 */
.L_x_1738:
        /* <DEDUP_REMOVED lines=348> */
[----:B------:R-:W-:Y:S01]  /*eaa50*/  IMAD.WIDE.U32 R144, R150, -0xc7aed41, R134 ;  /* 0xf38512bf96907825 */ /* 0x000fe200078e0086 */
[----:B------:R-:W-:Y:S02]  /*eaa60*/  IADD3.X R129, P3, PT, RZ, R138, RZ, P3, !PT ;  /* 0x0000008aff817210 */ /* 0x000fe40001f7e4ff */
[----:B------:R-:W-:Y:S01]  /*eaa70*/  IADD3.X R153, P5, PT, R154, R151, RZ, P5, !PT ;  /* 0x000000979a997210 */ /* 0x000fe20002fbe4ff */
[----:B------:R-:W-:Y:S01]  /*eaa80*/  IMAD.IADD R136, R145, 0x1, R136 ;  /* 0x0000000191887824 */ /* 0x000fe200078e0288 */
[----:B------:R-:W-:Y:S02]  /*eaa90*/  IADD3.X R123, P2, PT, RZ, R140, RZ, P2, !PT ;  /* 0x0000008cff7b7210 */ /* 0x000fe4000175e4ff */
[----:B------:R-:W-:Y:S02]  /*eaaa0*/  IADD3 RZ, P4, PT, R134, R132, RZ ;  /* 0x0000008486ff7210 */ /* 0x000fe40007f9e0ff */
[----:B------:R-:W-:-:S02]  /*eaab0*/  IADD3.X R129, P0, PT, RZ, R129, RZ, P0, !PT ;  /* 0x00000081ff817210 */ /* 0x000fc4000071e4ff */
[----:B------:R-:W-:Y:S02]  /*eaac0*/  IADD3.X R123, P6, PT, RZ, R123, RZ, P5, !PT ;  /* 0x0000007bff7b7210 */ /* 0x000fe40002fde4ff */
[----:B------:R-:W-:Y:S01]  /*eaad0*/  IADD3.X RZ, P4, PT, R135, R133, RZ, P4, !PT ;  /* 0x0000008587ff7210 */ /* 0x000fe2000279e4ff */
[----:B------:R-:W-:Y:S01]  /*eaae0*/  IMAD.WIDE.U32 R132, R111, R66, RZ ;  /* 0x000000426f847225 */ /* 0x000fe200078e00ff */
        /* <DEDUP_REMOVED lines=10> */
[----:B------:R-:W-:Y:S01]  /*eab90*/  IADD3 R135, P5, PT, R132, R135, RZ ;  /* 0x0000008784877210 */ /* 0x000fe20007fbe0ff */
[----:B------:R-:W-:Y:S01]  /*eaba0*/  IMAD.IADD R128, R137, 0x1, R128 ;  /* 0x0000000189807824 */ /* 0x000fe200078e0280 */
[----:B------:R-:W-:Y:S02]  /*eabb0*/  IADD3.X R131, PT, PT, RZ, RZ, R131, P2, P0 ;  /* 0x000000ffff837210 */ /* 0x000fe400017e0483 */
[----:B------:R-:W-:Y:S02]  /*eabc0*/  IADD3 RZ, P3, PT, R156, R126, RZ ;  /* 0x0000007e9cff7210 */ /* 0x000fe40007f7e0ff */
[----:B------:R-:W-:Y:S01]  /*eabd0*/  IADD3 R136, P0, PT, R129, R136, RZ ;  /* 0x0000008881887210 */ /* 0x000fe20007f1e0ff */
[----:B------:R-:W-:Y:S01]  /*eabe0*/  IMAD.X R129, RZ, RZ, RZ, P6 ;  /* 0x000000ffff817224 */ /* 0x000fe200030e06ff */
[----:B------:R-:W-:Y:S01]  /*eabf0*/  IADD3.X RZ, P4, PT, R147, R135, RZ, P4, !PT ;  /* 0x0000008793ff7210 */ /* 0x000fe2000279e4ff */
[----:B------:R-:W-:Y:S01]  /*eac00*/  IMAD.WIDE.U32 R146, R110, R66, R146 ;  /* 0x000000426e927225 */ /* 0x000fe200078e0092 */
[----:B------:R-:W-:-:S02]  /*eac10*/  IADD3.X RZ, P3, PT, R157, R127, RZ, P3, !PT ;  /* 0x0000007f9dff7210 */ /* 0x000fc40001f7e4ff */
[----:B------:R-:W-:Y:S01]  /*eac20*/  IADD3.X R137, P0, PT, R128, R131, RZ, P0, !PT ;  /* 0x0000008380897210 */ /* 0x000fe2000071e4ff */
[----:B------:R-:W-:Y:S01]  /*eac30*/  IMAD.MOV.U32 R128, RZ, RZ, R133 ;  /* 0x000000ffff807224 */ /* 0x000fe200078e0085 */
        /* <DEDUP_REMOVED lines=21> */
[----:B------:R-:W-:Y:S01]  /*ead90*/  IADD3.X RZ, P0, PT, R143, R149, RZ, P0, !PT ;  /* 0x000000958fff7210 */ /* 0x000fe2000071e4ff */
        /* <DEDUP_REMOVED lines=10> */
[----:B------:R-:W-:Y:S01]  /*eae40*/  IMAD.WIDE.U32 R128, R150, 0x397fe69a, R152 ;  /* 0x397fe69a96807825 */ /* 0x000fe200078e0098 */
[----:B------:R-:W-:Y:S02]  /*eae50*/  IADD3 RZ, P0, PT, R144, R126, RZ ;  /* 0x0000007e90ff7210 */ /* 0x000fe40007f1e0ff */
[----:B------:R-:W-:Y:S01]  /*eae60*/  IADD3.X R130, PT, PT, RZ, RZ, R131, P4, P6 ;  /* 0x000000ffff827210 */ /* 0x000fe200027ec483 */
[----:B------:R-:W-:Y:S01]  /*eae70*/  IMAD.X R121, RZ, RZ, RZ, P5 ;  /* 0x000000ffff797224 */ /* 0x000fe200028e06ff */
[----:B------:R-:W-:Y:S01]  /*eae80*/  IADD3 R143, P5, PT, R124, R127, RZ ;  /* 0x0000007f7c8f7210 */ /* 0x000fe20007fbe0ff */
[----:B------:R-:W-:Y:S01]  /*eae90*/  IMAD.WIDE.U32 R126, R114, R66, R144 ;  /* 0x00000042727e7225 */ /* 0x000fe200078e0090 */
[----:B------:R-:W-:Y:S02]  /*eaea0*/  IADD3 R128, P6, PT, R139, R128, RZ ;  /* 0x000000808b807210 */ /* 0x000fe40007fde0ff */
[----:B------:R-:W-:Y:S01]  /*eaeb0*/  IADD3.X RZ, P0, PT, R145, R143, RZ, P0, !PT ;  /* 0x0000008f91ff7210 */ /* 0x000fe2000071e4ff */
[----:B------:R-:W-:-:S02]  /*eaec0*/  IMAD.IADD R122, R129, 0x1, R122 ;  /* 0x00000001817a7824 */ /* 0x000fc400078e027a */
[----:B------:R-:W-:Y:S02]  /*eaed0*/  IMAD R129, R147, -0x30003, RZ ;  /* 0xfffcfffd93817824 */ /* 0x000fe400078e02ff */
[----:B------:R-:W-:Y:S02]  /*eaee0*/  IMAD.MOV.U32 R120, RZ, RZ, R125 ;  /* 0x000000ffff787224 */ /* 0x000fe400078e007d */
[----:B------:R-:W-:Y:S01]  /*eaef0*/  IMAD.IADD R125, R127, 0x1, R124 ;  /* 0x000000017f7d7824 */ /* 0x000fe200078e027c */
[----:B------:R-:W-:Y:S01]  /*eaf00*/  IADD3 R124, P4, PT, R135, R126, RZ ;  /* 0x0000007e877c7210 */ /* 0x000fe20007f9e0ff */
[----:B------:R-:W-:-:S03]  /*eaf10*/  IMAD.WIDE.U32 R126, R146, -0x30003, RZ ;  /* 0xfffcfffd927e7825 */ /* 0x000fc600078e00ff */
[----:B------:R-:W-:Y:S01]  /*eaf20*/  IADD3.X R125, P4, PT, R125, R130, RZ, P4, !PT ;  /* 0x000000827d7d7210 */ /* 0x000fe2000279e4ff */
[----:B------:R-:W-:Y:S01]  /*eaf30*/  IMAD R131, R146, -0x760c0004, R129 ;  /* 0x89f3fffc92837824 */ /* 0x000fe200078e0281 */
[----:B------:R-:W-:Y:S01]  /*eaf40*/  IADD3.X R129, P6, PT, R122, R141, RZ, P6, !PT ;  /* 0x0000008d7a817210 */ /* 0x000fe200037de4ff */
[----:B------:R-:W-:Y:S01]  /*eaf50*/  IMAD.WIDE.U32.X R142, R115, R67, R120, P5 ;  /* 0x00000043738e7225 */ /* 0x000fe200028e0478 */
[----:B------:R-:W-:-:S03]  /*eaf60*/  IADD3.X R141, P3, PT, RZ, R118, RZ, P3, !PT ;  /* 0x00000076ff8d7210 */ /* 0x000fc60001f7e4ff */
[----:B------:R-:W-:Y:S01]  /*eaf70*/  IMAD.IADD R127, R127, 0x1, R131 ;  /* 0x000000017f7f7824 */ /* 0x000fe200078e0283 */
[----:B------:R-:W-:Y:S01]  /*eaf80*/  IADD3.X R145, P0, PT, RZ, R142, RZ, P0, !PT ;  /* 0x0000008eff917210 */ /* 0x000fe2000071e4ff */
[-C--:B------:R-:W-:Y:S01]  /*eaf90*/  IMAD.WIDE.U32 R138, R117, R66.reuse, RZ ;  /* 0x00000042758a7225 */ /* 0x080fe200078e00ff */
        /* <DEDUP_REMOVED lines=33> */
[----:B------:R-:W-:Y:S02]  /*eb1b0*/  IADD3.X R131, P5, PT, R138, R143, RZ, P5, !PT ;  /* 0x0000008f8a837210 */ /* 0x000fe40002fbe4ff */
[----:B------:R-:W-:Y:S01]  /*eb1c0*/  IADD3.X R147, P0, PT, RZ, R120, RZ, P0, !PT ;  /* 0x00000078ff937210 */ /* 0x000fe2000071e4ff */
[----:B------:R-:W-:Y:S01]  /*eb1d0*/  IMAD.WIDE.U32 R142, R127, -0x4eac0001, RZ ;  /* 0xb153ffff7f8e7825 */ /* 0x000fe200078e00ff */
[----:B------:R-:W-:-:S02]  /*eb1e0*/  IADD3.X R151, P5, PT, RZ, R151, RZ, P5, !PT ;  /* 0x00000097ff977210 */ /* 0x000fc40002fbe4ff */
[----:B------:R-:W-:Y:S01]  /*eb1f0*/  IADD3.X R147, P6, PT, RZ, R147, RZ, P6, !PT ;  /* 0x00000093ff937210 */ /* 0x000fe200037de4ff */
[C---:B------:R-:W-:Y:S01]  /*eb200*/  IMAD.WIDE.U32 R138, R108.reuse, R66, RZ ;  /* 0x000000426c8a7225 */ /* 0x040fe200078e00ff */
[----:B------:R-:W-:Y:S02]  /*eb210*/  IADD3.X R153, PT, PT, RZ, RZ, R135, P5, P3 ;  /* 0x000000ffff997210 */ /* 0x000fe40002fe6487 */
[----:B------:R-:W-:Y:S01]  /*eb220*/  IADD3.X R149, PT, PT, RZ, RZ, R121, P6, P0 ;  /* 0x000000ffff957210 */ /* 0x000fe200037e0479 */
[----:B------:R-:W-:Y:S01]  /*eb230*/  IMAD.WIDE.U32 R134, P5, R108, R67, R118 ;  /* 0x000000436c867225 */ /* 0x000fe200078a0076 */
[----:B------:R-:W-:-:S03]  /*eb240*/  IADD3 R146, P0, PT, R123, R146, RZ ;  /* 0x000000927b927210 */ /* 0x000fc60007f1e0ff */
[----:B------:R-:W-:-:S04]  /*eb250*/  IMAD.WIDE.U32 R120, R126, -0x4eac0001, RZ ;  /* 0xb153ffff7e787825 */ /* 0x000fc800078e00ff */
[----:B------:R-:W-:-:S04]  /*eb260*/  IMAD.WIDE.U32 R142, P3, R126, 0x1eabfffe, R142 ;  /* 0x1eabfffe7e8e7825 */ /* 0x000fc8000786008e */
[----:B------:R-:W-:Y:S01]  /*eb270*/  IMAD.WIDE.U32 R118, R127, -0x94f09dc, RZ ;  /* 0xf6b0f6247f767825 */ /* 0x000fe200078e00ff */
[----:B------:R-:W-:-:S03]  /*eb280*/  IADD3 R157, P6, PT, R142, R121, RZ ;  /* 0x000000798e9d7210 */ /* 0x000fc60007fde0ff */
        /* <DEDUP_REMOVED lines=17> */
[----:B------:R-:W-:Y:S02]  /*eb3a0*/  IADD3 RZ, P3, PT, R128, R138, RZ ;  /* 0x0000008a80ff7210 */ /* 0x000fe40007f7e0ff */
[----:B------:R-:W-:Y:S01]  /*eb3b0*/  IADD3.X R145, P0, PT, R140, R155, RZ, P0, !PT ;  /* 0x0000009b8c917210 */ /* 0x000fe2000071e4ff */
[----:B------:R-:W-:Y:S01]  /*eb3c0*/  IMAD.WIDE.U32.X R142, R127, 0x1eabfffe, R120, P6 ;  /* 0x1eabfffe7f8e7825 */ /* 0x000fe200030e0478 */
[----:B------:R-:W-:-:S02]  /*eb3d0*/  IADD3 R120, P6, PT, R147, R136, RZ ;  /* 0x0000008893787210 */ /* 0x000fc40007fde0ff */
[----:B------:R-:W-:Y:S01]  /*eb3e0*/  IADD3.X RZ, P3, PT, R129, R139, RZ, P3, !PT ;  /* 0x0000008b81ff7210 */ /* 0x000fe20001f7e4ff */
[----:B------:R-:W-:Y:S01]  /*eb3f0*/  IMAD.WIDE.U32 R138, R108, R66, R128 ;  /* 0x000000426c8a7225 */ /* 0x000fe200078e0080 */
[----:B------:R-:W-:Y:S02]  /*eb400*/  IADD3.X R121, P6, PT, R132, R149, RZ, P6, !PT ;  /* 0x0000009584797210 */ /* 0x000fe400037de4ff */
[----:B------:R-:W-:Y:S01]  /*eb410*/  IADD3.X R133, P2, PT, RZ, R142, RZ, P2, !PT ;  /* 0x0000008eff857210 */ /* 0x000fe2000175e4ff */
[----:B------:R-:W-:Y:S01]  /*eb420*/  IMAD.X R129, RZ, RZ, RZ, P5 ;  /* 0x000000ffff817224 */ /* 0x000fe200028e06ff */
[----:B------:R-:W-:Y:S01]  /*eb430*/  IADD3 R138, P5, PT, R151, R138, RZ ;  /* 0x0000008a978a7210 */ /* 0x000fe20007fbe0ff */
[----:B------:R-:W-:Y:S01]  /*eb440*/  IMAD.WIDE.U32 R124, R126, -0x94f09dc, R124 ;  /* 0xf6b0f6247e7c7825 */ /* 0x000fe200078e007c */
[----:B------:R-:W-:-:S03]  /*eb450*/  IADD3.X R133, P6, PT, RZ, R133, RZ, P6, !PT ;  /* 0x00000085ff857210 */ /* 0x000fc600037de4ff */
[----:B------:R-:W-:Y:S01]  /*eb460*/  IMAD.IADD R134, R139, 0x1, R134 ;  /* 0x000000018b867824 */ /* 0x000fe200078e0286 */
[----:B------:R-:W-:Y:S01]  /*eb470*/  IADD3.X R142, PT, PT, RZ, RZ, R143, P6, P2 ;  /* 0x000000ffff8e7210 */ /* 0x000fe200037e448f */
[----:B------:R-:W-:Y:S01]  /*eb480*/  IMAD.MOV.U32 R128, RZ, RZ, R119 ;  /* 0x000000ffff807224 */ /* 0x000fe200078e0077 */
[----:B------:R-:W-:Y:S01]  /*eb490*/  IADD3.X R143, P2, PT, RZ, R122, RZ, P3, !PT ;  /* 0x0000007aff8f7210 */ /* 0x000fe20001f5e4ff */
[----:B------:R-:W-:Y:S01]  /*eb4a0*/  IMAD.IADD R119, R125, 0x1, R118 ;  /* 0x000000017d777824 */ /* 0x000fe200078e0276 */
[----:B------:R-:W-:Y:S01]  /*eb4b0*/  IADD3.X R139, P5, PT, R134, R153, RZ, P5, !PT ;  /* 0x00000099868b7210 */ /* 0x000fe20002fbe4ff */
[----:B------:R-:W-:Y:S01]  /*eb4c0*/  IMAD.WIDE.U32 R158, R109, R70, RZ ;  /* 0x000000466d9e7225 */ /* 0x000fe200078e00ff */
[----:B------:R-:W-:Y:S02]  /*eb4d0*/  IADD3 R118, P6, PT, R133, R124, RZ ;  /* 0x0000007c85767210 */ /* 0x000fe40007fde0ff */
[----:B------:R-:W-:Y:S01]  /*eb4e0*/  IADD3.X R143, P5, PT, RZ, R143, RZ, P5, !PT ;  /* 0x0000008fff8f7210 */ /* 0x000fe20002fbe4ff */
[----:B------:R-:W-:Y:S01]  /*eb4f0*/  IMAD.WIDE.U32 R124, R127, -0xc7aed41, RZ ;  /* 0xf38512bf7f7c7825 */ /* 0x000fe200078e00ff */
[----:B------:R-:W-:-:S02]  /*eb500*/  IADD3.X R119, P3, PT, R119, R142, RZ, P6, !PT ;  /* 0x0000008e77777210 */ /* 0x000fc4000377e4ff */
[----:B------:R-:W-:Y:S01]  /*eb510*/  IADD3.X R136, PT, PT, RZ, RZ, R123, P5, P2 ;  /* 0x000000ffff887210 */ /* 0x000fe20002fe447b */
[----:B------:R-:W-:-:S04]  /*eb520*/  IMAD.WIDE.U32.X R132, R127, 0x6730d2a0, R128, P4 ;  /* 0x6730d2a07f847825 */ /* 0x000fc800020e0480 */
[----:B------:R-:W-:Y:S01]  /*eb530*/  IMAD.WIDE.U32 R128, R126, -0xc7aed41, RZ ;  /* 0xf38512bf7e807825 */ /* 0x000fe200078e00ff */
[----:B------:R-:W-:-:S03]  /*eb540*/  IADD3.X R137, P1, PT, RZ, R132, RZ, P1, !PT ;  /* 0x00000084ff897210 */ /* 0x000fc60000f3e4ff */
[----:B------:R-:W-:Y:S01]  /*eb550*/  IMAD.WIDE.U32 R124, P4, R126, 0x64774b84, R124 ;  /* 0x64774b847e7c7825 */ /* 0x000fe2000788007c */
[----:B------:R-:W-:Y:S02]  /*eb560*/  IADD3.X R137, P5, PT, RZ, R137, RZ, P3, !PT ;  /* 0x00000089ff897210 */ /* 0x000fe40001fbe4ff */
[----:B------:R-:W-:Y:S01]  /*eb570*/  IADD3 RZ, P2, PT, R130, R128, RZ ;  /* 0x0000008082ff7210 */ /* 0x000fe20007f5e0ff */
[----:B------:R-:W-:Y:S01]  /*eb580*/  IMAD.WIDE.U32 R122, R107, R66, RZ ;  /* 0x000000426b7a7225 */ /* 0x000fe200078e00ff */
[----:B------:R-:W-:Y:S02]  /*eb590*/  IADD3 R129, P6, PT, R124, R129, RZ ;  /* 0x000000817c817210 */ /* 0x000fe40007fde0ff */
[----:B------:R-:W-:Y:S02]  /*eb5a0*/  IADD3 R128, P3, PT, R141, R146, RZ ;  /* 0x000000928d807210 */ /* 0x000fe40007f7e0ff */
[----:B------:R-:W-:Y:S01]  /*eb5b0*/  IADD3.X R141, PT, PT, RZ, RZ, R133, P5, P1 ;  /* 0x000000ffff8d7210 */ /* 0x000fe20002fe2485 */
[----:B------:R-:W-:Y:S01]  /*eb5c0*/  IMAD.WIDE.U32 R134, P1, R106, R67, R122 ;  /* 0x000000436a867225 */ /* 0x000fe2000782007a */
[----:B------:R-:W-:-:S02]  /*eb5d0*/  IADD3.X RZ, P2, PT, R131, R129, RZ, P2, !PT ;  /* 0x0000008183ff7210 */ /* 0x000fc4000175e4ff */
        /* <DEDUP_REMOVED lines=10> */
[----:B------:R-:W-:Y:S01]  /*eb680*/  IMAD.X R123, RZ, RZ, RZ, P4 ;  /* 0x000000ffff7b7224 */ /* 0x000fe200020e06ff */
[----:B------:R-:W-:Y:S01]  /*eb690*/  IADD3 R144, P4, PT, R143, R144, RZ ;  /* 0x000000908f907210 */ /* 0x000fe20007f9e0ff */
        /* <DEDUP_REMOVED lines=28> */
[----:B------:R-:W-:Y:S02]  /*eb860*/  IMAD.MOV.U32 R140, RZ, RZ, R123 ;  /* 0x000000ffff8c7224 */ /* 0x000fe400078e007b */
[----:B------:R-:W-:Y:S02]  /*eb870*/  IMAD.X R131, RZ, RZ, RZ, P5 ;  /* 0x000000ffff837224 */ /* 0x000fe400028e06ff */
[----:B------:R-:W-:Y:S02]  /*eb880*/  IMAD.MOV.U32 R130, RZ, RZ, R133 ;  /* 0x000000ffff827224 */ /* 0x000fe400078e0085 */
[----:B------:R-:W-:-:S04]  /*eb890*/  IMAD.WIDE.U32 R128, R127, 0x397fe69a, RZ ;  /* 0x397fe69a7f807825 */ /* 0x000fc800078e00ff */
[----:B------:R-:W-:Y:S02]  /*eb8a0*/  IMAD.IADD R125, R125, 0x1, R122 ;  /* 0x000000017d7d7824 */ /* 0x000fe400078e027a */
[----:B------:R-:W-:-:S04]  /*eb8b0*/  IMAD.WIDE.U32.X R140, R111, R68, R140, P4 ;  /* 0x000000446f8c7225 */ /* 0x000fc800020e048c */
[----:B------:R-:W-:Y:S01]  /*eb8c0*/  IMAD.WIDE.U32.X R130, R127, 0x4b1ba7b6, R130, P6 ;  /* 0x4b1ba7b67f827825 */ /* 0x000fe200030e0482 */
[----:B------:R-:W-:Y:S02]  /*eb8d0*/  IADD3 RZ, P6, PT, RZ, R124, RZ ;  /* 0x0000007cffff7210 */ /* 0x000fe40007fde0ff */
[----:B------:R-:W-:Y:S01]  /*eb8e0*/  IADD3.X R133, P1, PT, RZ, R140, RZ, P1, !PT ;  /* 0x0000008cff857210 */ /* 0x000fe20000f3e4ff */
[----:B------:R-:W-:Y:S01]  /*eb8f0*/  IMAD.WIDE.U32 R120, R113, R69, RZ ;  /* 0x0000004571787225 */ /* 0x000fe200078e00ff */
[----:B------:R-:W-:Y:S02]  /*eb900*/  IADD3.X RZ, P6, PT, RZ, R125, RZ, P6, !PT ;  /* 0x0000007dffff7210 */ /* 0x000fe400037de4ff */
[----:B------:R-:W-:Y:S01]  /*eb910*/  IADD3.X R151, P2, PT, RZ, R130, RZ, P2, !PT ;  /* 0x00000082ff977210 */ /* 0x000fe2000175e4ff */
[----:B------:R-:W-:-:S04]  /*eb920*/  IMAD.WIDE.U32 R128, P5, R126, 0x1a0111ea, R128 ;  /* 0x1a0111ea7e807825 */ /* 0x000fc800078a0080 */
[----:B------:R-:W-:Y:S02]  /*eb930*/  IMAD.X R123, RZ, RZ, RZ, P5 ;  /* 0x000000ffff7b7224 */ /* 0x000fe400028e06ff */
[----:B------:R-:W-:Y:S01]  /*eb940*/  IMAD.MOV.U32 R122, RZ, RZ, R129 ;  /* 0x000000ffff7a7224 */ /* 0x000fe200078e0081 */
[----:B------:R-:W-:Y:S01]  /*eb950*/  IADD3.X R129, P6, PT, RZ, R133, RZ, P6, !PT ;  /* 0x00000085ff817210 */ /* 0x000fe200037de4ff */
[----:B------:R-:W-:-:S03]  /*eb960*/  IMAD.WIDE.U32 R136, R112, R69, RZ ;  /* 0x0000004570887225 */ /* 0x000fc600078e00ff */
[----:B------:R-:W-:Y:S01]  /*eb970*/  IADD3.X R150, PT, PT, RZ, RZ, R141, P6, P1 ;  /* 0x000000ffff967210 */ /* 0x000fe200037e248d */
[----:B------:R-:W-:Y:S01]  /*eb980*/  IMAD.WIDE.U32 R120, P5, R112, R68, R120 ;  /* 0x0000004470787225 */ /* 0x000fe200078a0078 */
[----:B------:R-:W-:-:S03]  /*eb990*/  IADD3 RZ, P1, PT, R118, R136, RZ ;  /* 0x0000008876ff7210 */ /* 0x000fc60007f3e0ff */
[----:B------:R-:W-:Y:S01]  /*eb9a0*/  IMAD.WIDE.U32 R142, R126, 0x397fe69a, RZ ;  /* 0x397fe69a7e8e7825 */ /* 0x000fe200078e00ff */
[----:B------:R-:W-:-:S03]  /*eb9b0*/  IADD3 R133, P6, PT, R120, R137, RZ ;  /* 0x0000008978857210 */ /* 0x000fc60007fde0ff */
[----:B------:R-:W-:Y:S01]  /*eb9c0*/  IMAD.WIDE.U32 R140, R112, R69, R118 ;  /* 0x00000045708c7225 */ /* 0x000fe200078e0076 */
[----:B------:R-:W-:Y:S02]  /*eb9d0*/  IADD3 R153, P4, PT, R128, R143, RZ ;  /* 0x0000008f80997210 */ /* 0x000fe40007f9e0ff */
[----:B------:R-:W-:Y:S01]  /*eb9e0*/  IADD3.X RZ, P1, PT, R119, R133, RZ, P1, !PT ;  /* 0x0000008577ff7210 */ /* 0x000fe20000f3e4ff */
[----:B------:R-:W-:Y:S01]  /*eb9f0*/  IMAD.WIDE.U32 R118, R115, R69, RZ ;  /* 0x0000004573767225 */ /* 0x000fe200078e00ff */
[----:B------:R-:W-:-:S03]  /*eba00*/  IADD3.X R143, P0, PT, RZ, RZ, RZ, P0, !PT ;  /* 0x000000ffff8f7210 */ /* 0x000fc6000071e4ff */
[----:B------:R-:W-:-:S04]  /*eba10*/  IMAD.WIDE.U32 R138, R126, 0x434bacd7, R138 ;  /* 0x434bacd77e8a7825 */ /* 0x000fc800078e008a */
[----:B------:R-:W-:Y:S01]  /*eba20*/  IMAD.WIDE.U32.X R122, R127, 0x1a0111ea, R122, P4 ;  /* 0x1a0111ea7f7a7825 */ /* 0x000fe200020e047a */
[----:B------:R-:W-:-:S03]  /*eba30*/  IADD3 R152, P4, PT, R152, R143, RZ ;  /* 0x0000008f98987210 */ /* 0x000fc60007f9e0ff */
[----:B------:R-:W-:Y:S01]  /*eba40*/  IMAD.X R127, RZ, RZ, RZ, P0 ;  /* 0x000000ffff7f7224 */ /* 0x000fe200000e06ff */
[----:B------:R-:W-:Y:S01]  /*eba50*/  IADD3 RZ, P0, PT, R144, R142, RZ ;  /* 0x0000008e90ff7210 */ /* 0x000fe20007f1e0ff */
[----:B------:R-:W-:Y:S02]  /*eba60*/  IMAD.X R133, RZ, RZ, RZ, P5 ;  /* 0x000000ffff857224 */ /* 0x000fe400028e06ff */
[----:B------:R-:W-:Y:S01]  /*eba70*/  IMAD.IADD R139, R139, 0x1, R132 ;  /* 0x000000018b8b7824 */ /* 0x000fe200078e0284 */
[----:B------:R-:W-:Y:S01]  /*eba80*/  IADD3.X RZ, P0, PT, R145, R153, RZ, P0, !PT ;  /* 0x0000009991ff7210 */ /* 0x000fe2000071e4ff */
[----:B------:R-:W-:Y:S02]  /*eba90*/  IMAD.MOV.U32 R132, RZ, RZ, R121 ;  /* 0x000000ffff847224 */ /* 0x000fe400078e0079 */
[----:B------:R-:W-:-:S04]  /*ebaa0*/  IMAD.WIDE.U32 R136, R114, R69, RZ ;  /* 0x0000004572887225 */ /* 0x000fc800078e00ff */
[----:B------:R-:W-:-:S04]  /*ebab0*/  IMAD.WIDE.U32 R118, P5, R114, R68, R118 ;  /* 0x0000004472767225 */ /* 0x000fc800078a0076 */
[----:B------:R-:W-:Y:S01]  /*ebac0*/  IMAD.IADD R121, R141, 0x1, R120 ;  /* 0x000000018d797824 */ /* 0x000fe200078e0278 */
[----:B------:R-:W-:Y:S01]  /*ebad0*/  IADD3.X R141, PT, PT, R127, RZ, RZ, P4, P3 ;  /* 0x000000ff7f8d7210 */ /* 0x000fe200027e64ff */
[----:B------:R-:W-:Y:S01]  /*ebae0*/  IMAD.WIDE.U32.X R132, R113, R68, R132, P6 ;  /* 0x0000004471847225 */ /* 0x000fe200030e0484 */
[----:B------:R-:W-:Y:S02]  /*ebaf0*/  IADD3 R127, P6, PT, R118, R137, RZ ;  /* 0x00000089767f7210 */ /* 0x000fe40007fde0ff */
[----:B------:R-:W-:Y:S01]  /*ebb00*/  IADD3 RZ, P3, PT, R134, R136, RZ ;  /* 0x0000008886ff7210 */ /* 0x000fe20007f7e0ff */
[----:B------:R-:W-:Y:S01]  /*ebb10*/  IMAD.WIDE.U32 R144, R126, 0x397fe69a, R144 ;  /* 0x397fe69a7e907825 */ /* 0x000fe200078e0090 */
[----:B------:R-:W-:Y:S02]  /*ebb20*/  IADD3 R120, P4, PT, R129, R140, RZ ;  /* 0x0000008c81787210 */ /* 0x000fe40007f9e0ff */
[----:B------:R-:W-:Y:S01]  /*ebb30*/  IADD3.X RZ, P3, PT, R135, R127, RZ, P3, !PT ;  /* 0x0000007f87ff7210 */ /* 0x000fe20001f7e4ff */
[----:B------:R-:W-:Y:S01]  /*ebb40*/  IMAD.WIDE.U32 R126, R114, R69, R134 ;  /* 0x00000045727e7225 */ /* 0x000fe200078e0086 */
[----:B------:R-:W-:-:S02]  /*ebb50*/  IADD3.X R121, P4, PT, R121, R150, RZ, P4, !PT ;  /* 0x0000009679797210 */ /* 0x000fc4000279e4ff */
[----:B------:R-:W-:Y:S01]  /*ebb60*/  IADD3.X R129, P1, PT, RZ, R132, RZ, P1, !PT ;  /* 0x00000084ff817210 */ /* 0x000fe20000f3e4ff */
[----:B------:R-:W-:Y:S02]  /*ebb70*/  IMAD.MOV.U32 R142, RZ, RZ, R119 ;  /* 0x000000ffff8e7224 */ /* 0x000fe400078e0077 */
[----:B------:R-:W-:Y:S01]  /*ebb80*/  IMAD.IADD R119, R127, 0x1, R118 ;  /* 0x000000017f777824 */ /* 0x000fe200078e0276 */
[----:B------:R-:W-:Y:S01]  /*ebb90*/  IADD3.X R129, P4, PT, RZ, R129, RZ, P4, !PT ;  /* 0x00000081ff817210 */ /* 0x000fe2000279e4ff */
[----:B------:R-:W-:Y:S01]  /*ebba0*/  IMAD.X R143, RZ, RZ, RZ, P5 ;  /* 0x000000ffff8f7224 */ /* 0x000fe200028e06ff */
[----:B------:R-:W-:Y:S01]  /*ebbb0*/  IADD3 R147, P5, PT, R147, R152, RZ ;  /* 0x0000009893937210 */ /* 0x000fe20007fbe0ff */
[----:B------:R-:W-:Y:S01]  /*ebbc0*/  IMAD R127, R125, -0x30003, RZ ;  /* 0xfffcfffd7d7f7824 */ /* 0x000fe200078e02ff */
[----:B------:R-:W-:Y:S01]  /*ebbd0*/  IADD3.X R134, PT, PT, RZ, RZ, R133, P4, P1 ;  /* 0x000000ffff867210 */ /* 0x000fe200027e2485 */
[----:B------:R-:W-:Y:S01]  /*ebbe0*/  IMAD.WIDE.U32 R132, R124, -0x30003, RZ ;  /* 0xfffcfffd7c847825 */ /* 0x000fe200078e00ff */
[----:B------:R-:W-:-:S02]  /*ebbf0*/  IADD3 R118, P4, PT, R129, R126, RZ ;  /* 0x0000007e81767210 */ /* 0x000fc40007f9e0ff */
[----:B------:R-:W-:Y:S01]  /*ebc00*/  IADD3 R138, P1, PT, R149, R138, RZ ;  /* 0x0000008a958a7210 */ /* 0x000fe20007f3e0ff */
[----:B------:R-:W-:Y:S01]  /*ebc10*/  IMAD R127, R124, -0x760c0004, R127 ;  /* 0x89f3fffc7c7f7824 */ /* 0x000fe200078e027f */
[----:B------:R-:W-:Y:S01]  /*ebc20*/  IADD3.X R119, P4, PT, R119, R134, RZ, P4, !PT ;  /* 0x0000008677777210 */ /* 0x000fe2000279e4ff */
        /* <DEDUP_REMOVED lines=8> */
[----:B------:R-:W-:-:S03]  /*ebcb0*/  IMAD.WIDE.U32 R134, R133, -0x5555, RZ ;  /* 0xffffaaab85867825 */ /* 0x000fc600078e00ff */
[----:B------:R-:W-:Y:S01]  /*ebcc0*/  IADD3.X R143, PT, PT, RZ, RZ, R143, P4, P3 ;  /* 0x000000ffff8f7210 */ /* 0x000fe200027e648f */
[----:B------:R-:W-:-:S04]  /*ebcd0*/  IMAD.WIDE.U32 R140, P6, R116, R68, R140 ;  /* 0x00000044748c7225 */ /* 0x000fc800078c008c */
[----:B------:R-:W-:-:S04]  /*ebce0*/  IMAD.WIDE.U32 R126, R132, -0x5555, RZ ;  /* 0xffffaaab847e7825 */ /* 0x000fc800078e00ff */
[----:B------:R-:W-:-:S04]  /*ebcf0*/  IMAD.WIDE.U32 R134, P4, R132, -0x46010001, R134 ;  /* 0xb9feffff84867825 */ /* 0x000fc80007880086 */
[----:B------:R-:W-:Y:S01]  /*ebd00*/  IMAD.IADD R142, R145, 0x1, R128 ;  /* 0x00000001918e7824 */ /* 0x000fe200078e0280 */
[----:B------:R-:W-:Y:S01]  /*ebd10*/  IADD3.X R145, PT, PT, RZ, RZ, R131, P1, P2 ;  /* 0x000000ffff917210 */ /* 0x000fe20000fe4483 */
[----:B------:R-:W-:Y:S01]  /*ebd20*/  IMAD.WIDE.U32 R136, R116, R69, RZ ;  /* 0x0000004574887225 */ /* 0x000fe200078e00ff */
[----:B------:R-:W-:-:S03]  /*ebd30*/  IADD3 RZ, P2, PT, R124, R126, RZ ;  /* 0x0000007e7cff7210 */ /* 0x000fc60007f5e0ff */
[----:B------:R-:W-:Y:S01]  /*ebd40*/  IMAD.WIDE.U32 R128, R132, -0x5555, R124 ;  /* 0xffffaaab84807825 */ /* 0x000fe200078e007c */
[----:B------:R-:W-:Y:S02]  /*ebd50*/  IADD3 R137, P1, PT, R140, R137, RZ ;  /* 0x000000898c897210 */ /* 0x000fe40007f3e0ff */
[----:B------:R-:W-:Y:S01]  /*ebd60*/  IADD3 RZ, P3, PT, R138, R136, RZ ;  /* 0x000000888aff7210 */ /* 0x000fe20007f7e0ff */
[----:B------:R-:W-:Y:S01]  /*ebd70*/  IMAD.X R131, RZ, RZ, RZ, P6 ;  /* 0x000000ffff837224 */ /* 0x000fe200030e06ff */
[----:B------:R-:W-:Y:S01]  /*ebd80*/  IADD3 R153, P6, PT, R134, R127, RZ ;  /* 0x0000007f86997210 */ /* 0x000fe20007fde0ff */
[----:B------:R-:W-:Y:S01]  /*ebd90*/  IMAD.X R127, RZ, RZ, RZ, P4 ;  /* 0x000000ffff7f7224 */ /* 0x000fe200020e06ff */
[----:B------:R-:W-:Y:S01]  /*ebda0*/  IADD3 RZ, P4, PT, RZ, R128, RZ ;  /* 0x00000080ffff7210 */ /* 0x000fe20007f9e0ff */
[----:B------:R-:W-:Y:S01]  /*ebdb0*/  IMAD.IADD R124, R129, 0x1, R134 ;  /* 0x00000001817c7824 */ /* 0x000fe200078e0286 */
[----:B------:R-:W-:Y:S01]  /*ebdc0*/  IADD3.X RZ, P2, PT, R125, R153, RZ, P2, !PT ;  /* 0x000000997dff7210 */ /* 0x000fe2000175e4ff */
[----:B------:R-:W-:Y:S01]  /*ebdd0*/  IMAD.WIDE.U32 R128, R116, R69, R138 ;  /* 0x0000004574807225 */ /* 0x000fe200078e008a */
[----:B------:R-:W-:-:S02]  /*ebde0*/  IADD3.X RZ, P3, PT, R139, R137, RZ, P3, !PT ;  /* 0x000000898bff7210 */ /* 0x000fc40001f7e4ff */
        /* <DEDUP_REMOVED lines=8> */
[----:B------:R-:W-:Y:S01]  /*ebe70*/  IADD3.X R145, P1, PT, R142, R145, RZ, P1, !PT ;  /* 0x000000918e917210 */ /* 0x000fe20000f3e4ff */
[----:B------:R-:W-:Y:S01]  /*ebe80*/  IMAD.WIDE.U32 R136, R133, -0x4eac0001, RZ ;  /* 0xb153ffff85887825 */ /* 0x000fe200078e00ff */
[----:B------:R-:W-:Y:S02]  /*ebe90*/  IADD3.X R129, P6, PT, R140, R143, RZ, P6, !PT ;  /* 0x0000008f8c817210 */ /* 0x000fe400037de4ff */
[----:B------:R-:W-:Y:S01]  /*ebea0*/  IADD3.X R142, P0, PT, RZ, R122, RZ, P0, !PT ;  /* 0x0000007aff8e7210 */ /* 0x000fe2000071e4ff */
[----:B------:R-:W-:Y:S01]  /*ebeb0*/  IMAD.WIDE.U32 R124, R132, -0x4eac0001, RZ ;  /* 0xb153ffff847c7825 */ /* 0x000fe200078e00ff */
[----:B------:R-:W-:Y:S02]  /*ebec0*/  IADD3.X R143, P2, PT, RZ, R126, RZ, P2, !PT ;  /* 0x0000007eff8f7210 */ /* 0x000fe4000175e4ff */
[----:B------:R-:W-:Y:S01]  /*ebed0*/  IADD3.X R142, P1, PT, RZ, R142, RZ, P1, !PT ;  /* 0x0000008eff8e7210 */ /* 0x000fe20000f3e4ff */
[----:B------:R-:W-:Y:S01]  /*ebee0*/  IMAD.WIDE.U32 R134, R109, R69, RZ ;  /* 0x000000456d867225 */ /* 0x000fe200078e00ff */
[----:B------:R-:W-:-:S02]  /*ebef0*/  IADD3.X R143, P4, PT, RZ, R143, RZ, P4, !PT ;  /* 0x0000008fff8f7210 */ /* 0x000fc4000279e4ff */
[----:B------:R-:W-:Y:S01]  /*ebf00*/  IADD3.X R151, P3, PT, RZ, R130, RZ, P3, !PT ;  /* 0x00000082ff977210 */ /* 0x000fe20001f7e4ff */
[C---:B------:R-:W-:Y:S01]  /*ebf10*/  IMAD.WIDE.U32 R138, R132.reuse, -0x4eac0001, R120 ;  /* 0xb153ffff848a7825 */ /* 0x040fe200078e0078 */
[----:B------:R-:W-:Y:S02]  /*ebf20*/  IADD3.X R141, PT, PT, RZ, RZ, R123, P1, P0 ;  /* 0x000000ffff8d7210 */ /* 0x000fe40000fe047b */
[----:B------:R-:W-:Y:S01]  /*ebf30*/  IADD3.X R149, PT, PT, RZ, RZ, R127, P4, P2 ;  /* 0x000000ffff957210 */ /* 0x000fe200027e447f */
[----:B------:R-:W-:Y:S01]  /*ebf40*/  IMAD.WIDE.U32 R136, P1, R132, 0x1eabfffe, R136 ;  /* 0x1eabfffe84887825 */ /* 0x000fe20007820088 */
[----:B------:R-:W-:Y:S02]  /*ebf50*/  IADD3.X R151, P6, PT, RZ, R151, RZ, P6, !PT ;  /* 0x00000097ff977210 */ /* 0x000fe400037de4ff */
[----:B------:R-:W-:Y:S01]  /*ebf60*/  IADD3 RZ, P0, PT, R120, R124, RZ ;  /* 0x0000007c78ff7210 */ /* 0x000fe20007f1e0ff */
[----:B------:R-:W-:Y:S01]  /*ebf70*/  IMAD.WIDE.U32 R126, R133, -0x94f09dc, RZ ;  /* 0xf6b0f624857e7825 */ /* 0x000fe200078e00ff */
[----:B------:R-:W-:-:S02]  /*ebf80*/  IADD3 R153, P2, PT, R136, R125, RZ ;  /* 0x0000007d88997210 */ /* 0x000fc40007f5e0ff */
[----:B------:R-:W-:Y:S01]  /*ebf90*/  IADD3.X R140, PT, PT, RZ, RZ, R131, P6, P3 ;  /* 0x000000ffff8c7210 */ /* 0x000fe200037e6483 */
[----:B------:R-:W-:Y:S01]  /*ebfa0*/  IMAD.WIDE.U32 R124, R132, -0x94f09dc, RZ ;  /* 0xf6b0f624847c7825 */ /* 0x000fe200078e00ff */
[----:B------:R-:W-:-:S03]  /*ebfb0*/  IADD3.X RZ, P0, PT, R121, R153, RZ, P0, !PT ;  /* 0x0000009979ff7210 */ /* 0x000fc6000071e4ff */
[----:B------:R-:W-:-:S04]  /*ebfc0*/  IMAD.WIDE.U32 R126, P3, R132, 0x6730d2a0, R126 ;  /* 0x6730d2a0847e7825 */ /* 0x000fc8000786007e */
[----:B------:R-:W-:Y:S01]  /*ebfd0*/  IMAD.WIDE.U32 R122, R108, R69, RZ ;  /* 0x000000456c7a7225 */ /* 0x000fe200078e00ff */
[----:B------:R-:W-:-:S03]  /*ebfe0*/  IADD3 R155, P4, PT, R126, R125, RZ ;  /* 0x0000007d7e9b7210 */ /* 0x000fc60007f9e0ff */
[----:B------:R-:W-:-:S04]  /*ebff0*/  IMAD.WIDE.U32 R134, P6, R108, R68, R134 ;  /* 0x000000446c867225 */ /* 0x000fc800078c0086 */
        /* <DEDUP_REMOVED lines=34> */
[----:B------:R-:W-:Y:S02]  /*ec220*/  IADD3.X R121, P2, PT, R141, R146, RZ, P6, !PT ;  /* 0x000000928d797210 */ /* 0x000fe4000375e4ff */
[----:B------:R-:W-:Y:S01]  /*ec230*/  IADD3.X R141, PT, PT, RZ, RZ, R125, P0, P4 ;  /* 0x000000ffff8d7210 */ /* 0x000fe200007e847d */
        /* <DEDUP_REMOVED lines=219> */
[----:B------:R-:W-:Y:S01]  /*ecff0*/  IMAD.WIDE.U32 R152, R107, R70, RZ ;  /* 0x000000466b987225 */ /* 0x000fe200078e00ff */
        /* <DEDUP_REMOVED lines=16> */
[----:B------:R-:W-:Y:S01]  /*ed100*/  IMAD.MOV.U32 R142, RZ, RZ, R153 ;  /* 0x000000ffff8e7224 */ /* 0x000fe200078e0099 */
[----:B------:R-:W-:Y:S01]  /*ed110*/  IADD3 R154, P1, PT, R137, R154, RZ ;  /* 0x0000009a899a7210 */ /* 0x000fe20007f3e0ff */
[----:B------:R-:W-:Y:S01]  /*ed120*/  IMAD.WIDE.U32 R140, P4, R110, R72, R140 ;  /* 0x000000486e8c7225 */ /* 0x000fe2000788008c */
[----:B------:R-:W-:-:S03]  /*ed130*/  IADD3.X R145, P6, PT, RZ, R130, RZ, P6, !PT ;  /* 0x00000082ff917210 */ /* 0x000fc600037de4ff */
        /* <DEDUP_REMOVED lines=39> */
[----:B------:R-:W-:-:S04]  /*ed3b0*/  IMAD.WIDE.U32 R126, P4, R114, R72, R126 ;  /* 0x00000048727e7225 */ /* 0x000fc8000788007e */
        /* <DEDUP_REMOVED lines=24> */
[----:B------:R-:W-:Y:S01]  /*ed540*/  IADD3 RZ, P4, PT, R134, R130, RZ ;  /* 0x0000008286ff7210 */ /* 0x000fe20007f9e0ff */
        /* <DEDUP_REMOVED lines=33> */
[----:B------:R-:W-:Y:S02]  /*ed760*/  IADD3.X R139, P5, PT, RZ, R118, RZ, P5, !PT ;  /* 0x00000076ff8b7210 */ /* 0x000fe40002fbe4ff */
[----:B------:R-:W-:Y:S01]  /*ed770*/  IADD3.X R118, P0, PT, RZ, RZ, RZ, P0, !PT ;  /* 0x000000ffff767210 */ /* 0x000fe2000071e4ff */
[----:B------:R-:W-:Y:S02]  /*ed780*/  IMAD.IADD R122, R125, 0x1, R122 ;  /* 0x000000017d7a7824 */ /* 0x000fe400078e027a */
[----:B------:R-:W-:Y:S01]  /*ed790*/  IMAD.X R125, RZ, RZ, RZ, P1 ;  /* 0x000000ffff7d7224 */ /* 0x000fe200008e06ff */
[----:B------:R-:W-:Y:S01]  /*ed7a0*/  IADD3 R110, P1, PT, R131, R116, RZ ;  /* 0x00000074836e7210 */ /* 0x000fe20007f3e0ff */
[----:B------:R-:W-:Y:S01]  /*ed7b0*/  IMAD.MOV.U32 R124, RZ, RZ, R123 ;  /* 0x000000ffff7c7224 */ /* 0x000fe200078e007b */
[----:B------:R-:W-:Y:S01]  /*ed7c0*/  IADD3.X RZ, P2, PT, RZ, R122, RZ, P2, !PT ;  /* 0x0000007affff7210 */ /* 0x000fe2000175e4ff */
[----:B------:R-:W-:-:S02]  /*ed7d0*/  IMAD.IADD R126, R117, 0x1, R126 ;  /* 0x00000001757e7824 */ /* 0x000fc400078e027e */
[C---:B------:R-:W-:Y:S01]  /*ed7e0*/  IMAD.WIDE.U32.X R124, R133.reuse, -0x46010001, R124, P4 ;  /* 0xb9feffff857c7825 */ /* 0x040fe200020e047c */
[----:B------:R-:W-:Y:S02]  /*ed7f0*/  IADD3.X R129, P4, PT, RZ, RZ, RZ, P3, !PT ;  /* 0x000000ffff817210 */ /* 0x000fe40001f9e4ff */
        /* <DEDUP_REMOVED lines=16> */
[----:B------:R-:W-:Y:S01]  /*ed900*/  IADD3.X RZ, P1, PT, R113, R129, RZ, P1, !PT ;  /* 0x0000008171ff7210 */ /* 0x000fe20000f3e4ff */
[----:B------:R-:W-:Y:S01]  /*ed910*/  IMAD.WIDE.U32 R118, R133, -0x94f09dc, RZ ;  /* 0xf6b0f62485767825 */ /* 0x000fe200078e00ff */
[----:B------:R-:W-:-:S03]  /*ed920*/  IADD3.X R136, PT, PT, R136, RZ, RZ, P2, P0 ;  /* 0x000000ff88887210 */ /* 0x000fc600017e04ff */
        /* <DEDUP_REMOVED lines=24> */
[----:B------:R-:W-:-:S02]  /*edab0*/  IADD3.X R129, P1, PT, RZ, R112, RZ, P1, !PT ;  /* 0x00000070ff817210 */ /* 0x000fc40000f3e4ff */
[----:B------:R-:W-:Y:S01]  /*edac0*/  IADD3.X R125, PT, PT, RZ, RZ, R125, P2, P3 ;  /* 0x000000ffff7d7210 */ /* 0x000fe200017e647d */
[----:B------:R-:W-:Y:S01]  /*edad0*/  IMAD.IADD R156, R121, 0x1, R118 ;  /* 0x00000001799c7824 */ /* 0x000fe200078e0276 */
[----:B------:R-:W-:Y:S01]  /*edae0*/  IADD3 R226, P2, PT, R117, R120, RZ ;  /* 0x0000007875e27210 */ /* 0x000fe20007f5e0ff */
[----:B------:R-:W-:Y:S01]  /*edaf0*/  IMAD.IADD R121, R123, 0x1, R116 ;  /* 0x000000017b797824 */ /* 0x000fe200078e0274 */
[----:B------:R-:W-:Y:S01]  /*edb00*/  IADD3 R116, P5, PT, R139, R122, RZ ;  /* 0x0000007a8b747210 */ /* 0x000fe20007fbe0ff */
[----:B------:R-:W-:Y:S01]  /*edb10*/  IMAD.MOV.U32 R108, RZ, RZ, R119 ;  /* 0x000000ffff6c7224 */ /* 0x000fe200078e0077 */
[----:B------:R-:W-:Y:S01]  /*edb20*/  IADD3.X R156, P2, PT, R156, R125, RZ, P2, !PT ;  /* 0x0000007d9c9c7210 */ /* 0x000fe2000175e4ff */
[----:B------:R-:W-:Y:S01]  /*edb30*/  IMAD.WIDE.U32 R118, R133, -0xc7aed41, RZ ;  /* 0xf38512bf85767825 */ /* 0x000fe200078e00ff */
[----:B------:R-:W-:-:S03]  /*edb40*/  IADD3.X R117, P3, PT, R121, R134, RZ, P5, !PT ;  /* 0x0000008679757210 */ /* 0x000fc60002f7e4ff */
[----:B------:R-:W-:Y:S01]  /*edb50*/  IMAD.WIDE.U32.X R120, R133, 0x6730d2a0, R108, P6 ;  /* 0x6730d2a085787825 */ /* 0x000fe200030e046c */
[----:B------:R-:W-:-:S03]  /*edb60*/  IADD3.X R129, P3, PT, RZ, R129, RZ, P3, !PT ;  /* 0x00000081ff817210 */ /* 0x000fc60001f7e4ff */
[C---:B------:R-:W-:Y:S01]  /*edb70*/  IMAD.WIDE.U32 R108, R114.reuse, -0xc7aed41, RZ ;  /* 0xf38512bf726c7825 */ /* 0x040fe200078e00ff */
[----:B------:R-:W-:Y:S02]  /*edb80*/  IADD3.X R127, P6, PT, RZ, R120, RZ, P0, !PT ;  /* 0x00000078ff7f7210 */ /* 0x000fe400007de4ff */
[----:B------:R-:W-:Y:S01]  /*edb90*/  IADD3.X R143, P0, PT, R143, R136, RZ, P4, !PT ;  /* 0x000000888f8f7210 */ /* 0x000fe2000271e4ff */
[----:B------:R-:W-:Y:S01]  /*edba0*/  IMAD.WIDE.U32 R118, P5, R114, 0x64774b84, R118 ;  /* 0x64774b8472767825 */ /* 0x000fe200078a0076 */
[----:B------:R-:W-:Y:S02]  /*edbb0*/  IADD3.X R131, PT, PT, RZ, RZ, R113, P3, P1 ;  /* 0x000000ffff837210 */ /* 0x000fe40001fe2471 */
[----:B------:R-:W-:Y:S01]  /*edbc0*/  IADD3 RZ, P3, PT, R110, R108, RZ ;  /* 0x0000006c6eff7210 */ /* 0x000fe20007f7e0ff */
[----:B------:R-:W-:Y:S01]  /*edbd0*/  IMAD.WIDE.U32 R122, R107, R73, RZ ;  /* 0x000000496b7a7225 */ /* 0x000fe200078e00ff */
[----:B------:R-:W-:Y:S02]  /*edbe0*/  IADD3 R109, P4, PT, R118, R109, RZ ;  /* 0x0000006d766d7210 */ /* 0x000fe40007f9e0ff */
[----:B------:R-:W-:Y:S01]  /*edbf0*/  IADD3.X R127, P1, PT, RZ, R127, RZ, P2, !PT ;  /* 0x0000007fff7f7210 */ /* 0x000fe2000173e4ff */
[----:B------:R-:W-:Y:S01]  /*edc00*/  IMAD.MOV.U32 R108, RZ, RZ, R119 ;  /* 0x000000ffff6c7224 */ /* 0x000fe200078e0077 */
[----:B------:R-:W-:Y:S01]  /*edc10*/  IADD3.X RZ, P3, PT, R111, R109, RZ, P3, !PT ;  /* 0x0000006d6fff7210 */ /* 0x000fe20001f7e4ff */
[----:B------:R-:W-:Y:S01]  /*edc20*/  IMAD.WIDE.U32 R110, R114, -0xc7aed41, R110 ;  /* 0xf38512bf726e7825 */ /* 0x000fe200078e006e */
[----:B------:R-:W-:-:S02]  /*edc30*/  IADD3.X R126, PT, PT, RZ, RZ, R121, P1, P6 ;  /* 0x000000ffff7e7210 */ /* 0x000fc40000fec479 */
[----:B------:R-:W-:Y:S01]  /*edc40*/  IADD3 R124, P1, PT, R115, R142, RZ ;  /* 0x0000008e737c7210 */ /* 0x000fe20007f3e0ff */
[----:B------:R-:W-:Y:S01]  /*edc50*/  IMAD.X R109, RZ, RZ, RZ, P5 ;  /* 0x000000ffff6d7224 */ /* 0x000fe200028e06ff */
[----:B------:R-:W-:Y:S01]  /*edc60*/  IADD3 R128, P5, PT, R127, R110, RZ ;  /* 0x0000006e7f807210 */ /* 0x000fe20007fbe0ff */
[----:B------:R-:W-:Y:S01]  /*edc70*/  IMAD.WIDE.U32 R122, P2, R106, R72, R122 ;  /* 0x000000486a7a7225 */ /* 0x000fe2000784007a */
[----:B------:R-:W-:-:S03]  /*edc80*/  IADD3.X R125, P1, PT, R132, R143, RZ, P1, !PT ;  /* 0x0000008f847d7210 */ /* 0x000fc60000f3e4ff */
[----:B------:R-:W-:-:S04]  /*edc90*/  IMAD.WIDE.U32 R120, R106, R73, RZ ;  /* 0x000000496a787225 */ /* 0x000fc800078e00ff */
[----:B------:R-:W-:Y:S01]  /*edca0*/  IMAD.IADD R115, R111, 0x1, R118 ;  /* 0x000000016f737824 */ /* 0x000fe200078e0276 */
[----:B------:R-:W-:Y:S01]  /*edcb0*/  IADD3 R135, P6, PT, R122, R121, RZ ;  /* 0x000000797a877210 */ /* 0x000fe20007fde0ff */
[----:B------:R-:W-:-:S03]  /*edcc0*/  IMAD.WIDE.U32.X R108, R133, 0x64774b84, R108, P4 ;  /* 0x64774b84856c7825 */ /* 0x000fc600020e046c */
[----:B------:R-:W-:Y:S01]  /*edcd0*/  IADD3.X R126, P4, PT, R115, R126, RZ, P5, !PT ;  /* 0x0000007e737e7210 */ /* 0x000fe20002f9e4ff */
[----:B------:R-:W-:Y:S01]  /*edce0*/  IMAD.WIDE.U32 R118, R133, 0x434bacd7, RZ ;  /* 0x434bacd785767825 */ /* 0x000fe200078e00ff */
[----:B------:R-:W-:-:S03]  /*edcf0*/  IADD3.X R115, P5, PT, RZ, R108, RZ, P3, !PT ;  /* 0x0000006cff737210 */ /* 0x000fc60001fbe4ff */
[----:B------:R-:W-:Y:S01]  /*edd00*/  IMAD.X R113, RZ, RZ, RZ, P2 ;  /* 0x000000ffff717224 */ /* 0x000fe200010e06ff */
[----:B------:R-:W-:Y:S01]  /*edd10*/  IADD3.X R115, P4, PT, RZ, R115, RZ, P4, !PT ;  /* 0x00000073ff737210 */ /* 0x000fe2000279e4ff */
[----:B------:R-:W-:Y:S01]  /*edd20*/  IMAD.MOV.U32 R112, RZ, RZ, R123 ;  /* 0x000000ffff707224 */ /* 0x000fe200078e007b */
[----:B------:R-:W-:Y:S01]  /*edd30*/  IADD3 RZ, P2, PT, R124, R120, RZ ;  /* 0x000000787cff7210 */ /* 0x000fe20007f5e0ff */
[----:B------:R-:W-:Y:S01]  /*edd40*/  IMAD.WIDE.U32 R110, R114, 0x434bacd7, RZ ;  /* 0x434bacd7726e7825 */ /* 0x000fe200078e00ff */
[----:B------:R-:W-:Y:S02]  /*edd50*/  IADD3.X R123, PT, PT, RZ, RZ, R109, P4, P5 ;  /* 0x000000ffff7b7210 */ /* 0x000fe400027ea46d */
[----:B------:R-:W-:Y:S01]  /*edd60*/  IADD3.X RZ, P2, PT, R125, R135, RZ, P2, !PT ;  /* 0x000000877dff7210 */ /* 0x000fe2000175e4ff */
[----:B------:R-:W-:Y:S01]  /*edd70*/  IMAD.WIDE.U32.X R112, R107, R72, R112, P6 ;  /* 0x000000486b707225 */ /* 0x000fe200030e0470 */
[----:B------:R-:W-:-:S03]  /*edd80*/  IADD3 RZ, P3, PT, R116, R110, RZ ;  /* 0x0000006e74ff7210 */ /* 0x000fc60007f7e0ff */
[----:B------:R-:W-:-:S04]  /*edd90*/  IMAD.WIDE.U32 R118, P6, R114, 0x4b1ba7b6, R118 ;  /* 0x4b1ba7b672767825 */ /* 0x000fc800078c0076 */
[----:B------:R-:W-:-:S04]  /*edda0*/  IMAD.WIDE.U32 R106, R106, R73, R124 ;  /* 0x000000496a6a7225 */ /* 0x000fc800078e007c */
        /* <DEDUP_REMOVED lines=13> */
[----:B------:R-:W-:-:S04]  /*ede80*/  IMAD.WIDE.U32 R110, P6, R114, 0x1a0111ea, R108 ;  /* 0x1a0111ea726e7825 */ /* 0x000fc800078c006c */
[----:B------:R-:W-:-:S04]  /*ede90*/  IMAD.WIDE.U32 R108, R114, 0x397fe69a, RZ ;  /* 0x397fe69a726c7825 */ /* 0x000fc800078e00ff */
[----:B------:R-:W-:Y:S01]  /*edea0*/  IMAD.X R115, RZ, RZ, RZ, P6 ;  /* 0x000000ffff737224 */ /* 0x000fe200030e06ff */
[----:B------:R-:W-:Y:S01]  /*edeb0*/  IADD3 R119, P6, PT, R110, R109, RZ ;  /* 0x0000006d6e777210 */ /* 0x000fe20007fde0ff */
[----:B------:R-:W-:Y:S01]  /*edec0*/  IMAD.WIDE.U32 R116, R114, 0x397fe69a, R106 ;  /* 0x397fe69a72747825 */ /* 0x000fe200078e006a */
[----:B------:R-:W-:-:S03]  /*eded0*/  IADD3.X R109, P3, PT, RZ, R120, RZ, P3, !PT ;  /* 0x00000078ff6d7210 */ /* 0x000fc60001f7e4ff */
[----:B------:R-:W-:Y:S01]  /*edee0*/  IMAD.MOV.U32 R114, RZ, RZ, R111 ;  /* 0x000000ffff727224 */ /* 0x000fe200078e006f */
[----:B------:R-:W-:Y:S01]  /*edef0*/  IADD3.X R109, P5, PT, RZ, R109, RZ, P5, !PT ;  /* 0x0000006dff6d7210 */ /* 0x000fe20002fbe4ff */
[----:B------:R-:W-:Y:S02]  /*edf00*/  IMAD.IADD R110, R117, 0x1, R110 ;  /* 0x00000001756e7824 */ /* 0x000fe400078e026e */
[----:B------:R-:W-:Y:S01]  /*edf10*/  IMAD.WIDE.U32.X R114, R133, 0x1a0111ea, R114, P6 ;  /* 0x1a0111ea85727825 */ /* 0x000fe200030e0472 */
[----:B------:R-:W-:Y:S02]  /*edf20*/  IADD3 RZ, P6, PT, R106, R108, RZ ;  /* 0x0000006c6aff7210 */ /* 0x000fe40007fde0ff */
[----:B------:R-:W-:Y:S02]  /*edf30*/  IADD3.X R121, PT, PT, RZ, RZ, R121, P5, P3 ;  /* 0x000000ffff797210 */ /* 0x000fe40002fe6479 */
[----:B------:R-:W-:Y:S02]  /*edf40*/  IADD3 R116, P3, PT, R109, R116, RZ ;  /* 0x000000746d747210 */ /* 0x000fe40007f7e0ff */
        /* <DEDUP_REMOVED lines=79> */
.L_x_1744:
[----:B------:R-:W-:Y:S05]  /*ee440*/  BSYNC.RELIABLE B2 ;  /* 0x0000000000027941 */ /* 0x000fea0003800100 */
.L_x_1743:
        /* <DEDUP_REMOVED lines=12> */
.L_x_1745:
[----:B------:R-:W-:Y:S05]  /*ee510*/  BSYNC.RECONVERGENT B1 ;  /* 0x0000000000017941 */ /* 0x000fea0003800200 */
.L_x_1742:
        /* <DEDUP_REMOVED lines=15> */
[----:B------:R-:W-:Y:S01]  /*ee610*/  IMAD.WIDE.U32.X R106, R87, R236, R106, P1 ;  /* 0x000000ec576a7225 */ /* 0x000fe200008e046a */
        /* <DEDUP_REMOVED lines=67> */
[----:B------:R-:W-:Y:S02]  /*eea50*/  IMAD.MOV.U32 R148, RZ, RZ, R111 ;  /* 0x000000ffff947224 */ /* 0x000fe400078e006f */
[----:B------:R-:W-:Y:S01]  /*eea60*/  IMAD.WIDE.U32.X R230, R87, R150, R230, P3 ;  /* 0x0000009657e67225 */ /* 0x000fe200018e04e6 */
[----:B------:R-:W-:-:S03]  /*eea70*/  IADD3 R128, P3, PT, R113, R128, RZ ;  /* 0x0000008071807210 */ /* 0x000fc60007f7e0ff */
[----:B------:R-:W-:Y:S01]  /*eea80*/  IMAD.WIDE.U32 R110, R157, 0x397fe69a, RZ ;  /* 0x397fe69a9d6e7825 */ /* 0x000fe200078e00ff */
[----:B------:R-:W-:Y:S02]  /*eea90*/  IADD3.X R129, P3, PT, R129, R232, RZ, P3, !PT ;  /* 0x000000e881817210 */ /* 0x000fe40001f7e4ff */
[----:B------:R-:W-:Y:S01]  /*eeaa0*/  IADD3.X R159, P2, PT, RZ, R230, RZ, P2, !PT ;  /* 0x000000e6ff9f7210 */ /* 0x000fe2000175e4ff */
[----:B------:R-:W-:Y:S01]  /*eeab0*/  IMAD.WIDE.U32.X R118, R157, 0x64774b84, R118, P0 ;  /* 0x64774b849d767825 */ /* 0x000fe200000e0476 */
[----:B------:R-:W-:Y:S02]  /*eeac0*/  IADD3 R115, P0, PT, R116, R115, RZ ;  /* 0x0000007374737210 */ /* 0x000fe40007f1e0ff */
[----:B------:R-:W-:Y:S01]  /*eead0*/  IADD3.X R159, P3, PT, RZ, R159, RZ, P3, !PT ;  /* 0x0000009fff9f7210 */ /* 0x000fe20001f7e4ff */
[----:B------:R-:W-:Y:S02]  /*eeae0*/  IMAD.X R113, RZ, RZ, RZ, P1 ;  /* 0x000000ffff717224 */ /* 0x000fe400008e06ff */
[----:B------:R-:W-:Y:S01]  /*eeaf0*/  IMAD.WIDE.U32 R144, R146, -0x5555, R142 ;  /* 0xffffaaab92907825 */ /* 0x000fe200078e008e */
[----:B------:R-:W-:-:S02]  /*eeb00*/  IADD3.X R230, PT, PT, RZ, RZ, R231, P3, P2 ;  /* 0x000000ffffe67210 */ /* 0x000fc40001fe44e7 */
[----:B------:R-:W-:Y:S01]  /*eeb10*/  IADD3 RZ, P2, PT, R128, R126, RZ ;  /* 0x0000007e80ff7210 */ /* 0x000fe20007f5e0ff */
[----:B------:R-:W-:Y:S02]  /*eeb20*/  IMAD.MOV.U32 R112, RZ, RZ, R117 ;  /* 0x000000ffff707224 */ /* 0x000fe400078e0075 */
[----:B------:R-:W-:-:S04]  /*eeb30*/  IMAD.WIDE.U32 R108, R146, 0x397fe69a, RZ ;  /* 0x397fe69a926c7825 */ /* 0x000fc800078e00ff */
[----:B------:R-:W-:-:S04]  /*eeb40*/  IMAD.WIDE.U32 R110, P1, R146, 0x1a0111ea, R110 ;  /* 0x1a0111ea926e7825 */ /* 0x000fc8000782006e */
[----:B------:R-:W-:Y:S01]  /*eeb50*/  IMAD.WIDE.U32.X R112, R157, 0x4b1ba7b6, R112, P0 ;  /* 0x4b1ba7b69d707825 */ /* 0x000fe200000e0470 */
[----:B------:R-:W-:-:S03]  /*eeb60*/  IADD3 RZ, P0, PT, RZ, R144, RZ ;  /* 0x00000090ffff7210 */ /* 0x000fc60007f1e0ff */
[----:B------:R-:W-:Y:S02]  /*eeb70*/  IMAD.IADD R144, R145, 0x1, R106 ;  /* 0x0000000191907824 */ /* 0x000fe400078e026a */
[----:B------:R-:W-:Y:S01]  /*eeb80*/  IMAD.X R107, RZ, RZ, RZ, P1 ;  /* 0x000000ffff6b7224 */ /* 0x000fe200008e06ff */
[----:B------:R-:W-:Y:S01]  /*eeb90*/  IADD3 R109, P1, PT, R110, R109, RZ ;  /* 0x0000006d6e6d7210 */ /* 0x000fe20007f3e0ff */
[----:B------:R-:W-:Y:S01]  /*eeba0*/  IMAD.MOV.U32 R106, RZ, RZ, R111 ;  /* 0x000000ffff6a7224 */ /* 0x000fe200078e006f */
[----:B------:R-:W-:Y:S01]  /*eebb0*/  IADD3.X RZ, P0, PT, RZ, R144, RZ, P0, !PT ;  /* 0x00000090ffff7210 */ /* 0x000fe2000071e4ff */
[----:B------:R-:W-:Y:S01]  /*eebc0*/  IMAD.WIDE.U32.X R154, R87, R234, R154, P4 ;  /* 0x000000ea579a7225 */ /* 0x000fe200020e049a */
[----:B------:R-:W-:Y:S02]  /*eebd0*/  IADD3.X R111, P3, PT, RZ, R140, RZ, P6, !PT ;  /* 0x0000008cff6f7210 */ /* 0x000fe4000377e4ff */
[----:B------:R-:W-:Y:S01]  /*eebe0*/  IADD3 RZ, P4, PT, RZ, R158, RZ ;  /* 0x0000009effff7210 */ /* 0x000fe20007f9e0ff */
[----:B------:R-:W-:Y:S01]  /*eebf0*/  IMAD.WIDE.U32.X R106, R157, 0x1a0111ea, R106, P1 ;  /* 0x1a0111ea9d6a7825 */ /* 0x000fe200008e046a */
[----:B------:R-:W-:-:S02]  /*eec00*/  IADD3 RZ, P1, PT, R136, R134, RZ ;  /* 0x0000008688ff7210 */ /* 0x000fc40007f3e0ff */
[----:B------:R-:W-:Y:S01]  /*eec10*/  IADD3.X R111, P6, PT, RZ, R111, RZ, P0, !PT ;  /* 0x0000006fff6f7210 */ /* 0x000fe200007de4ff */
[----:B------:R-:W-:Y:S01]  /*eec20*/  IMAD.WIDE.U32.X R148, R87, R214, R148, P5 ;  /* 0x000000d657947225 */ /* 0x000fe200028e0494 */
[----:B------:R-:W-:Y:S02]  /*eec30*/  IADD3 R158, P0, PT, R159, R158, RZ ;  /* 0x0000009e9f9e7210 */ /* 0x000fe40007f1e0ff */
[----:B------:R-:W-:Y:S02]  /*eec40*/  IADD3.X RZ, P4, PT, RZ, R151, RZ, P4, !PT ;  /* 0x00000097ffff7210 */ /* 0x000fe4000279e4ff */
[----:B------:R-:W-:Y:S01]  /*eec50*/  IADD3.X RZ, P1, PT, R137, R135, RZ, P1, !PT ;  /* 0x0000008789ff7210 */ /* 0x000fe20000f3e4ff */
[C---:B------:R-:W-:Y:S01]  /*eec60*/  IMAD.WIDE.U32 R136, R146.reuse, -0x4eac0001, R136 ;  /* 0xb153ffff92887825 */ /* 0x040fe200078e0088 */
[----:B------:R-:W-:Y:S02]  /*eec70*/  IADD3.X R159, P0, PT, R151, R230, RZ, P0, !PT ;  /* 0x000000e6979f7210 */ /* 0x000fe4000071e4ff */
[----:B------:R-:W-:Y:S01]  /*eec80*/  IADD3.X R153, P4, PT, RZ, R154, RZ, P4, !PT ;  /* 0x0000009aff997210 */ /* 0x000fe2000279e4ff */
[----:B------:R-:W-:Y:S01]  /*eec90*/  IMAD.IADD R138, R137, 0x1, R138 ;  /* 0x00000001898a7824 */ /* 0x000fe200078e028a */
[----:B------:R-:W-:Y:S01]  /*eeca0*/  IADD3.X R141, PT, PT, RZ, RZ, R141, P6, P3 ;  /* 0x000000ffff8d7210 */ /* 0x000fe200037e648d */
[----:B------:R-:W-:Y:S01]  /*eecb0*/  IMAD.WIDE.U32 R134, R146, -0x94f09dc, R128 ;  /* 0xf6b0f62492867825 */ /* 0x000fe200078e0080 */
[----:B------:R-:W-:-:S02]  /*eecc0*/  IADD3 R136, P3, PT, R111, R136, RZ ;  /* 0x000000886f887210 */ /* 0x000fc40007f7e0ff */
[----:B------:R-:W-:Y:S01]  /*eecd0*/  IADD3.X R153, P6, PT, RZ, R153, RZ, P0, !PT ;  /* 0x00000099ff997210 */ /* 0x000fe200007de4ff */
[----:B------:R-:W-:Y:S01]  /*eece0*/  IMAD.IADD R111, R135, 0x1, R130 ;  /* 0x00000001876f7824 */ /* 0x000fe200078e0282 */
[----:B------:R-:W-:Y:S01]  /*eecf0*/  IADD3.X R137, P3, PT, R138, R141, RZ, P3, !PT ;  /* 0x0000008d8a897210 */ /* 0x000fe20001f7e4ff */
[----:B------:R-:W-:Y:S01]  /*eed00*/  IMAD.WIDE.U32 R130, R224, R86, RZ ;  /* 0x00000056e0827225 */ /* 0x000fe200078e00ff */
[----:B------:R-:W-:Y:S02]  /*eed10*/  IADD3.X R117, P1, PT, RZ, R132, RZ, P1, !PT ;  /* 0x00000084ff757210 */ /* 0x000fe40000f3e4ff */
[----:B------:R-:W-:Y:S01]  /*eed20*/  IADD3.X R154, PT, PT, RZ, RZ, R155, P6, P4 ;  /* 0x000000ffff9a7210 */ /* 0x000fe200037e849b */
[----:B------:R-:W-:Y:S01]  /*eed30*/  IMAD.WIDE.U32 R138, R218, R86, RZ ;  /* 0x00000056da8a7225 */ /* 0x000fe200078e00ff */
[----:B------:R-:W-:Y:S02]  /*eed40*/  IADD3 RZ, P4, PT, RZ, R152, RZ ;  /* 0x00000098ffff7210 */ /* 0x000fe40007f9e0ff */
[----:B------:R-:W-:Y:S01]  /*eed50*/  IADD3.X RZ, P0, PT, R129, R127, RZ, P2, !PT ;  /* 0x0000007f81ff7210 */ /* 0x000fe2000171e4ff */
[----:B------:R-:W-:Y:S01]  /*eed60*/  IMAD.WIDE.U32 R126, R236, R88, RZ ;  /* 0x00000058ec7e7225 */ /* 0x000fe200078e00ff */
[----:B------:R-:W-:-:S02]  /*eed70*/  IADD3.X R135, P3, PT, RZ, R117, RZ, P3, !PT ;  /* 0x00000075ff877210 */ /* 0x000fc40001f7e4ff */
[----:B------:R-:W-:Y:S01]  /*eed80*/  IADD3 R152, P2, PT, R153, R152, RZ ;  /* 0x0000009899987210 */ /* 0x000fe20007f5e0ff */
[----:B------:R-:W-:Y:S01]  /*eed90*/  IMAD.WIDE.U32 R128, R216, R88, RZ ;  /* 0x00000058d8807225 */ /* 0x000fe200078e00ff */
[----:B------:R-:W-:Y:S02]  /*eeda0*/  IADD3.X RZ, P4, PT, RZ, R147, RZ, P4, !PT ;  /* 0x00000093ffff7210 */ /* 0x000fe4000279e4ff */
[----:B------:R-:W-:Y:S02]  /*eedb0*/  IADD3.X R132, PT, PT, RZ, RZ, R133, P3, P1 ;  /* 0x000000ffff847210 */ /* 0x000fe40001fe2485 */
[----:B------:R-:W-:Y:S02]  /*eedc0*/  IADD3.X R153, P2, PT, R147, R154, RZ, P2, !PT ;  /* 0x0000009a93997210 */ /* 0x000fe4000175e4ff */
[----:B------:R-:W-:Y:S01]  /*eedd0*/  IADD3.X R141, P1, PT, RZ, R148, RZ, P4, !PT ;  /* 0x00000094ff8d7210 */ /* 0x000fe2000273e4ff */
[----:B------:R-:W-:Y:S01]  /*eede0*/  IMAD.WIDE.U32 R130, P4, R87, R218, R130 ;  /* 0x000000da57827225 */ /* 0x000fe20007880082 */
[----:B------:R-:W-:-:S02]  /*eedf0*/  IADD3 R134, P6, PT, R135, R134, RZ ;  /* 0x0000008687867210 */ /* 0x000fc40007fde0ff */
[----:B------:R-:W-:Y:S01]  /*eee00*/  IADD3.X R141, P3, PT, RZ, R141, RZ, P2, !PT ;  /* 0x0000008dff8d7210 */ /* 0x000fe2000177e4ff */
[----:B------:R-:W-:Y:S01]  /*eee10*/  IMAD.WIDE.U32 R126, P2, R89, R216, R126 ;  /* 0x000000d8597e7225 */ /* 0x000fe2000784007e */
[----:B------:R-:W-:Y:S02]  /*eee20*/  IADD3.X R135, P6, PT, R111, R132, RZ, P6, !PT ;  /* 0x000000846f877210 */ /* 0x000fe400037de4ff */
[----:B------:R-:W-:Y:S01]  /*eee30*/  IADD3.X R148, PT, PT, RZ, RZ, R149, P3, P1 ;  /* 0x000000ffff947210 */ /* 0x000fe20001fe2495 */
[----:B------:R-:W-:Y:S01]  /*eee40*/  IMAD.X R133, RZ, RZ, RZ, P4 ;  /* 0x000000ffff857224 */ /* 0x000fe200020e06ff */
[----:B------:R-:W-:Y:S01]  /*eee50*/  IADD3.X R117, P0, PT, RZ, R124, RZ, P0, !PT ;  /* 0x0000007cff757210 */ /* 0x000fe2000071e4ff */
[----:B------:R-:W-:Y:S01]  /*eee60*/  IMAD.MOV.U32 R132, RZ, RZ, R131 ;  /* 0x000000ffff847224 */ /* 0x000fe200078e0083 */
[----:B------:R-:W-:Y:S01]  /*eee70*/  IADD3 RZ, P5, PT, R158, R120, RZ ;  /* 0x000000789eff7210 */ /* 0x000fe20007fbe0ff */
[----:B------:R-:W-:Y:S01]  /*eee80*/  IMAD.MOV.U32 R120, RZ, RZ, R127 ;  /* 0x000000ffff787224 */ /* 0x000fe200078e007f */
[----:B------:R-:W-:-:S02]  /*eee90*/  IADD3 R123, P1, PT, R126, R129, RZ ;  /* 0x000000817e7b7210 */ /* 0x000fc40007f3e0ff */
[----:B------:R-:W-:Y:S02]  /*eeea0*/  IADD3 RZ, P3, PT, R136, R128, RZ ;  /* 0x0000008088ff7210 */ /* 0x000fe40007f7e0ff */
[----:B------:R-:W-:Y:S02]  /*eeeb0*/  IADD3.X R117, P6, PT, RZ, R117, RZ, P6, !PT ;  /* 0x00000075ff757210 */ /* 0x000fe400037de4ff */
[----:B------:R-:W-:Y:S02]  /*eeec0*/  IADD3 R111, P4, PT, R139, R130, RZ ;  /* 0x000000828b6f7210 */ /* 0x000fe40007f9e0ff */
[----:B------:R-:W-:Y:S01]  /*eeed0*/  IADD3.X RZ, P5, PT, R159, R121, RZ, P5, !PT ;  /* 0x000000799fff7210 */ /* 0x000fe20002fbe4ff */
[----:B------:R-:W-:Y:S01]  /*eeee0*/  IMAD.X R121, RZ, RZ, RZ, P2 ;  /* 0x000000ffff797224 */ /* 0x000fe200010e06ff */
[----:B------:R-:W-:Y:S01]  /*eeef0*/  IADD3.X RZ, P3, PT, R137, R123, RZ, P3, !PT ;  /* 0x0000007b89ff7210 */ /* 0x000fe20001f7e4ff */
[----:B------:R-:W-:Y:S01]  /*eef00*/  IMAD.WIDE.U32 R136, R88, R216, R136 ;  /* 0x000000d858887225 */ /* 0x000fe200078e0088 */
[----:B------:R-:W-:-:S02]  /*eef10*/  IADD3.X R123, PT, PT, RZ, RZ, R125, P6, P0 ;  /* 0x000000ffff7b7210 */ /* 0x000fc400037e047d */
[----:B------:R-:W-:Y:S01]  /*eef20*/  IADD3 RZ, P6, PT, RZ, R138, RZ ;  /* 0x0000008affff7210 */ /* 0x000fe20007fde0ff */
[----:B------:R-:W-:Y:S01]  /*eef30*/  IMAD.WIDE.U32.X R132, R87, R224, R132, P4 ;  /* 0x000000e057847225 */ /* 0x000fe200020e0484 */
[----:B------:R-:W-:Y:S02]  /*eef40*/  IADD3 R138, P2, PT, R141, R138, RZ ;  /* 0x0000008a8d8a7210 */ /* 0x000fe40007f5e0ff */
[----:B------:R-:W-:Y:S01]  /*eef50*/  IADD3 RZ, P4, PT, RZ, R136, RZ ;  /* 0x00000088ffff7210 */ /* 0x000fe20007f9e0ff */
[----:B------:R-:W-:Y:S01]  /*eef60*/  IMAD.IADD R137, R137, 0x1, R126 ;  /* 0x0000000189897824 */ /* 0x000fe200078e027e */
[----:B------:R-:W-:Y:S01]  /*eef70*/  IADD3.X RZ, P6, PT, RZ, R111, RZ, P6, !PT ;  /* 0x0000006fffff7210 */ /* 0x000fe200037de4ff */
[----:B------:R-:W-:Y:S01]  /*eef80*/  IMAD.WIDE.U32.X R124, R89, R236, R120, P1 ;  /* 0x000000ec597c7225 */ /* 0x000fe200008e0478 */
[----:B------:R-:W-:Y:S02]  /*eef90*/  IADD3.X R139, P2, PT, R111, R148, RZ, P2, !PT ;  /* 0x000000946f8b7210 */ /* 0x000fe4000175e4ff */
[----:B------:R-:W-:Y:S01]  /*eefa0*/  IADD3.X RZ, P4, PT, RZ, R137, RZ, P4, !PT ;  /* 0x00000089ffff7210 */ /* 0x000fe2000279e4ff */
[----:B------:R-:W-:Y:S01]  /*eefb0*/  IMAD.WIDE.U32 R120, R156, R88, RZ ;  /* 0x000000589c787225 */ /* 0x000fe200078e00ff */
[----:B------:R-:W-:-:S02]  /*eefc0*/  IADD3.X R111, P3, PT, RZ, R124, RZ, P3, !PT ;  /* 0x0000007cff6f7210 */ /* 0x000fc40001f7e4ff */
[----:B------:R-:W-:Y:S01]  /*eefd0*/  IADD3 RZ, P0, PT, R152, R114, RZ ;  /* 0x0000007298ff7210 */ /* 0x000fe20007f1e0ff */
[----:B------:R-:W-:Y:S01]  /*eefe0*/  IMAD.WIDE.U32 R158, R146, -0xc7aed41, R158 ;  /* 0xf38512bf929e7825 */ /* 0x000fe200078e009e */
[----:B------:R-:W-:Y:S02]  /*eeff0*/  IADD3.X R111, P4, PT, RZ, R111, RZ, P4, !PT ;  /* 0x0000006fff6f7210 */ /* 0x000fe4000279e4ff */
[----:B------:R-:W-:Y:S01]  /*ef000*/  IADD3.X R114, P1, PT, RZ, R132, RZ, P6, !PT ;  /* 0x00000084ff727210 */ /* 0x000fe2000373e4ff */
[----:B------:R-:W-:Y:S01]  /*ef010*/  IMAD.WIDE.U32 R126, R226, R88, RZ ;  /* 0x00000058e27e7225 */ /* 0x000fe200078e00ff */
[----:B------:R-:W-:Y:S02]  /*ef020*/  IADD3.X R125, PT, PT, RZ, RZ, R125, P4, P3 ;  /* 0x000000ffff7d7210 */ /* 0x000fe400027e647d */
[----:B------:R-:W-:Y:S01]  /*ef030*/  IADD3 R158, P3, PT, R117, R158, RZ ;  /* 0x0000009e759e7210 */ /* 0x000fe20007f7e0ff */
[----:B------:R-:W-:Y:S01]  /*ef040*/  IMAD.WIDE.U32 R120, P6, R89, R226, R120 ;  /* 0x000000e259787225 */ /* 0x000fe200078c0078 */
[----:B------:R-:W-:-:S02]  /*ef050*/  IADD3.X R124, P2, PT, RZ, R114, RZ, P2, !PT ;  /* 0x00000072ff7c7210 */ /* 0x000fc4000175e4ff */
[----:B------:R-:W-:Y:S01]  /*ef060*/  IADD3.X RZ, P0, PT, R153, R115, RZ, P0, !PT ;  /* 0x0000007399ff7210 */ /* 0x000fe2000071e4ff */
[----:B------:R-:W-:Y:S01]  /*ef070*/  IMAD.IADD R122, R159, 0x1, R122 ;  /* 0x000000019f7a7824 */ /* 0x000fe200078e027a */
[----:B------:R-:W-:Y:S01]  /*ef080*/  IADD3 R117, P4, PT, R120, R127, RZ ;  /* 0x0000007f78757210 */ /* 0x000fe20007f9e0ff */
[----:B------:R-:W-:Y:S01]  /*ef090*/  IMAD.WIDE.U32 R114, R150, R88, RZ ;  /* 0x0000005896727225 */ /* 0x000fe200078e00ff */
[----:B------:R-:W-:Y:S02]  /*ef0a0*/  IADD3.X R127, P5, PT, RZ, R118, RZ, P5, !PT ;  /* 0x00000076ff7f7210 */ /* 0x000fe40002fbe4ff */
        /* <DEDUP_REMOVED lines=238> */
[----:B------:R-:W-:Y:S01]  /*eff90*/  IMAD.IADD R128, R137, 0x1, R126 ;  /* 0x0000000189807824 */ /* 0x000fe200078e027e */
[----:B------:R-:W-:Y:S01]  /*effa0*/  IADD3.X R137, P5, PT, RZ, R122, RZ, P5, !PT ;  /* 0x0000007aff897210 */ /* 0x000fe20002fbe4ff */
[----:B------:R-:W-:-:S03]  /*effb0*/  IMAD.WIDE.U32 R116, P4, R108, 0x1a0111ea, R120 ;  /* 0x1a0111ea6c747825 */ /* 0x000fc60007880078 */
[----:B------:R-:W-:Y:S01]  /*effc0*/  IADD3.X R129, PT, PT, RZ, RZ, R125, P5, P1 ;  /* 0x000000ffff817210 */ /* 0x000fe20002fe247d */
[----:B------:R-:W-:Y:S02]  /*effd0*/  IMAD.MOV.U32 R118, RZ, RZ, R127 ;  /* 0x000000ffff767224 */ /* 0x000fe400078e007f */
[----:B------:R-:W-:-:S04]  /*effe0*/  IMAD.WIDE.U32 R120, R108, 0x397fe69a, R114 ;  /* 0x397fe69a6c787825 */ /* 0x000fc800078e0072 */
[----:B------:R-:W-:-:S04]  /*efff0*/  IMAD.WIDE.U32 R122, R108, 0x397fe69a, RZ ;  /* 0x397fe69a6c7a7825 */ /* 0x000fc800078e00ff */
[----:B------:R-:W-:Y:S01]  /*f0000*/  IMAD.X R127, RZ, RZ, RZ, P4 ;  /* 0x000000ffff7f7224 */ /* 0x000fe200020e06ff */
[----:B------:R-:W-:Y:S01]  /*f0010*/  IADD3 R136, P4, PT, R137, R136, RZ ;  /* 0x0000008889887210 */ /* 0x000fe20007f9e0ff */
[----:B------:R-:W-:Y:S01]  /*f0020*/  IMAD.MOV.U32 R126, RZ, RZ, R117 ;  /* 0x000000ffff7e7224 */ /* 0x000fe200078e0075 */
[----:B------:R-:W-:Y:S01]  /*f0030*/  IADD3 R135, P1, PT, R116, R123, RZ ;  /* 0x0000007b74877210 */ /* 0x000fe20007f3e0ff */
[----:B------:R-:W-:Y:S01]  /*f0040*/  IMAD.WIDE.U32.X R118, R91, R234, R118, P6 ;  /* 0x000000ea5b767225 */ /* 0x000fe200030e0476 */
[----:B------:R-:W-:Y:S02]  /*f0050*/  IADD3 R120, P6, PT, R131, R120, RZ ;  /* 0x0000007883787210 */ /* 0x000fe40007fde0ff */
[----:B------:R-:W-:Y:S01]  /*f0060*/  IADD3.X R137, P4, PT, R128, R129, RZ, P4, !PT ;  /* 0x0000008180897210 */ /* 0x000fe2000279e4ff */
[----:B------:R-:W-:Y:S01]  /*f0070*/  IMAD.IADD R117, R121, 0x1, R116 ;  /* 0x0000000179757824 */ /* 0x000fe200078e0274 */
[----:B------:R-:W-:Y:S01]  /*f0080*/  IADD3.X R129, P3, PT, RZ, R118, RZ, P3, !PT ;  /* 0x00000076ff817210 */ /* 0x000fe20001f7e4ff */
[----:B------:R-:W-:Y:S01]  /*f0090*/  IMAD.WIDE.U32 R124, R214, R90, RZ ;  /* 0x0000005ad67c7225 */ /* 0x000fe200078e00ff */
[----:B------:R-:W-:-:S02]  /*f00a0*/  IADD3.X R118, P0, PT, RZ, RZ, RZ, P0, !PT ;  /* 0x000000ffff767210 */ /* 0x000fc4000071e4ff */
[----:B------:R-:W-:Y:S01]  /*f00b0*/  IADD3.X R121, P6, PT, R117, R130, RZ, P6, !PT ;  /* 0x0000008275797210 */ /* 0x000fe200037de4ff */
[----:B------:R-:W-:Y:S01]  /*f00c0*/  IMAD.WIDE.U32.X R126, R109, 0x1a0111ea, R126, P1 ;  /* 0x1a0111ea6d7e7825 */ /* 0x000fe200008e047e */
[----:B------:R-:W-:Y:S02]  /*f00d0*/  IADD3.X R129, P4, PT, RZ, R129, RZ, P4, !PT ;  /* 0x00000081ff817210 */ /* 0x000fe4000279e4ff */
[----:B------:R-:W-:Y:S01]  /*f00e0*/  IADD3 RZ, P1, PT, R114, R122, RZ ;  /* 0x0000007a72ff7210 */ /* 0x000fe20007f3e0ff */
[----:B------:R-:W-:Y:S01]  /*f00f0*/  IMAD.WIDE.U32 R124, P5, R91, R220, R124 ;  /* 0x000000dc5b7c7225 */ /* 0x000fe200078a007c */
[----:B------:R-:W-:Y:S02]  /*f0100*/  IADD3.X R119, PT, PT, RZ, RZ, R119, P4, P3 ;  /* 0x000000ffff777210 */ /* 0x000fe400027e6477 */
[----:B------:R-:W-:Y:S01]  /*f0110*/  IADD3.X RZ, P1, PT, R115, R135, RZ, P1, !PT ;  /* 0x0000008773ff7210 */ /* 0x000fe20000f3e4ff */
[----:B------:R-:W-:-:S03]  /*f0120*/  IMAD.WIDE.U32 R116, R220, R90, RZ ;  /* 0x0000005adc747225 */ /* 0x000fc600078e00ff */
[----:B------:R-:W-:Y:S01]  /*f0130*/  IADD3.X R126, P1, PT, RZ, R126, RZ, P1, !PT ;  /* 0x0000007eff7e7210 */ /* 0x000fe20000f3e4ff */
[----:B------:R-:W-:Y:S01]  /*f0140*/  IMAD.WIDE.U32 R122, R90, R220, R120 ;  /* 0x000000dc5a7a7225 */ /* 0x000fe200078e0078 */
[----:B------:R-:W-:Y:S02]  /*f0150*/  IADD3 R117, P3, PT, R124, R117, RZ ;  /* 0x000000757c757210 */ /* 0x000fe40007f7e0ff */
[----:B------:R-:W-:Y:S01]  /*f0160*/  IADD3.X R126, P6, PT, RZ, R126, RZ, P6, !PT ;  /* 0x0000007eff7e7210 */ /* 0x000fe200037de4ff */
[----:B------:R-:W-:Y:S01]  /*f0170*/  IMAD R131, R113, -0x30003, RZ ;  /* 0xfffcfffd71837824 */ /* 0x000fe200078e02ff */
[----:B------:R-:W-:Y:S01]  /*f0180*/  IADD3 R122, P4, PT, R129, R122, RZ ;  /* 0x0000007a817a7210 */ /* 0x000fe20007f9e0ff */
[----:B------:R-:W-:Y:S01]  /*f0190*/  IMAD.X R109, RZ, RZ, RZ, P5 ;  /* 0x000000ffff6d7224 */ /* 0x000fe200028e06ff */
[----:B------:R-:W-:Y:S01]  /*f01a0*/  IADD3 RZ, P5, PT, R120, R116, RZ ;  /* 0x0000007478ff7210 */ /* 0x000fe20007fbe0ff */
[----:B------:R-:W-:Y:S01]  /*f01b0*/  IMAD.MOV.U32 R108, RZ, RZ, R125 ;  /* 0x000000ffff6c7224 */ /* 0x000fe200078e007d */
[----:B------:R-:W-:Y:S01]  /*f01c0*/  IADD3.X R128, PT, PT, RZ, RZ, R127, P6, P1 ;  /* 0x000000ffff807210 */ /* 0x000fe200037e247f */
[----:B------:R-:W-:Y:S01]  /*f01d0*/  IMAD.IADD R114, R123, 0x1, R124 ;  /* 0x000000017b727824 */ /* 0x000fe200078e027c */
[----:B------:R-:W-:Y:S01]  /*f01e0*/  IADD3.X RZ, P5, PT, R121, R117, RZ, P5, !PT ;  /* 0x0000007579ff7210 */ /* 0x000fe20002fbe4ff */
[----:B------:R-:W-:-:S03]  /*f01f0*/  IMAD.WIDE.U32 R124, R112, -0x30003, RZ ;  /* 0xfffcfffd707c7825 */ /* 0x000fc600078e00ff */
[----:B------:R-:W-:Y:S01]  /*f0200*/  IADD3.X R123, P4, PT, R114, R119, RZ, P4, !PT ;  /* 0x00000077727b7210 */ /* 0x000fe2000279e4ff */
[----:B------:R-:W-:Y:S01]  /*f0210*/  IMAD R131, R112, -0x760c0004, R131 ;  /* 0x89f3fffc70837824 */ /* 0x000fe200078e0283 */
[----:B------:R-:W-:Y:S01]  /*f0220*/  IADD3.X R119, P2, PT, RZ, RZ, RZ, P2, !PT ;  /* 0x000000ffff777210 */ /* 0x000fe2000175e4ff */
[----:B------:R-:W-:-:S04]  /*f0230*/  IMAD.WIDE.U32.X R116, R91, R214, R108, P3 ;  /* 0x000000d65b747225 */ /* 0x000fc800018e046c */
[----:B------:R-:W-:Y:S01]  /*f0240*/  IMAD.IADD R125, R125, 0x1, R131 ;  /* 0x000000017d7d7824 */ /* 0x000fe200078e0283 */
[----:B------:R-:W-:Y:S01]  /*f0250*/  IADD3.X R129, P5, PT, RZ, R116, RZ, P5, !PT ;  /* 0x00000074ff817210 */ /* 0x000fe20002fbe4ff */
[----:B------:R-:W-:Y:S01]  /*f0260*/  IMAD.WIDE.U32 R108, R124, -0x5555, RZ ;  /* 0xffffaaab7c6c7825 */ /* 0x000fe200078e00ff */
[----:B------:R-:W-:Y:S02]  /*f0270*/  IADD3 R116, P3, PT, R118, R119, RZ ;  /* 0x0000007776747210 */ /* 0x000fe40007f7e0ff */
[----:B------:R-:W-:Y:S01]  /*f0280*/  IADD3.X R129, P6, PT, RZ, R129, RZ, P4, !PT ;  /* 0x00000081ff817210 */ /* 0x000fe200027de4ff */
[----:B------:R-:W-:Y:S01]  /*f0290*/  IMAD.WIDE.U32 R114, R125, -0x5555, RZ ;  /* 0xffffaaab7d727825 */ /* 0x000fe200078e00ff */
[----:B------:R-:W-:Y:S02]  /*f02a0*/  IADD3 RZ, P1, PT, R112, R108, RZ ;  /* 0x0000006c70ff7210 */ /* 0x000fe40007f3e0ff */
[----:B------:R-:W-:Y:S01]  /*f02b0*/  IADD3.X R120, PT, PT, RZ, RZ, R117, P6, P5 ;  /* 0x000000ffff787210 */ /* 0x000fe200037ea475 */
[----:B------:R-:W-:Y:S01]  /*f02c0*/  IMAD.WIDE.U32 R118, R124, -0x5555, R112 ;  /* 0xffffaaab7c767825 */ /* 0x000fe200078e0070 */
[----:B------:R-:W-:-:S03]  /*f02d0*/  IADD3 R133, P6, PT, R133, R116, RZ ;  /* 0x0000007485857210 */ /* 0x000fc60007fde0ff */
[----:B------:R-:W-:-:S04]  /*f02e0*/  IMAD.WIDE.U32 R114, P4, R124, -0x46010001, R114 ;  /* 0xb9feffff7c727825 */ /* 0x000fc80007880072 */
[----:B------:R-:W-:Y:S01]  /*f02f0*/  IMAD.WIDE.U32 R116, R125, -0x4eac0001, RZ ;  /* 0xb153ffff7d747825 */ /* 0x000fe200078e00ff */
[----:B------:R-:W-:-:S03]  /*f0300*/  IADD3 R112, P5, PT, R114, R109, RZ ;  /* 0x0000006d72707210 */ /* 0x000fc60007fbe0ff */
[----:B------:R-:W-:Y:S01]  /*f0310*/  IMAD.X R109, RZ, RZ, RZ, P4 ;  /* 0x000000ffff6d7224 */ /* 0x000fe200020e06ff */
[----:B------:R-:W-:Y:S01]  /*f0320*/  IADD3 RZ, P4, PT, RZ, R118, RZ ;  /* 0x00000076ffff7210 */ /* 0x000fe20007f9e0ff */
[----:B------:R-:W-:Y:S01]  /*f0330*/  IMAD.MOV.U32 R108, RZ, RZ, R115 ;  /* 0x000000ffff6c7224 */ /* 0x000fe200078e0073 */
[----:B------:R-:W-:Y:S01]  /*f0340*/  IADD3.X RZ, P1, PT, R113, R112, RZ, P1, !PT ;  /* 0x0000007071ff7210 */ /* 0x000fe20000f3e4ff */
[----:B------:R-:W-:Y:S02]  /*f0350*/  IMAD.IADD R118, R119, 0x1, R114 ;  /* 0x0000000177767824 */ /* 0x000fe400078e0272 */
[----:B------:R-:W-:Y:S02]  /*f0360*/  IMAD.X R119, RZ, RZ, RZ, P2 ;  /* 0x000000ffff777224 */ /* 0x000fe400010e06ff */
[----:B------:R-:W-:Y:S01]  /*f0370*/  IMAD.WIDE.U32.X R114, R125, -0x46010001, R108, P5 ;  /* 0xb9feffff7d727825 */ /* 0x000fe200028e046c */
[----:B------:R-:W-:Y:S02]  /*f0380*/  IADD3.X RZ, P4, PT, RZ, R118, RZ, P4, !PT ;  /* 0x00000076ffff7210 */ /* 0x000fe4000279e4ff */
[----:B------:R-:W-:Y:S01]  /*f0390*/  IADD3 R118, P5, PT, R126, R133, RZ ;  /* 0x000000857e767210 */ /* 0x000fe20007fbe0ff */
[----:B------:R-:W-:-:S04]  /*f03a0*/  IMAD.WIDE.U32 R112, R124, -0x4eac0001, RZ ;  /* 0xb153ffff7c707825 */ /* 0x000fc800078e00ff */
[----:B------:R-:W-:Y:S01]  /*f03b0*/  IMAD.WIDE.U32 R108, P2, R124, 0x1eabfffe, R116 ;  /* 0x1eabfffe7c6c7825 */ /* 0x000fe20007840074 */
[----:B------:R-:W-:Y:S02]  /*f03c0*/  IADD3.X R117, PT, PT, R119, RZ, RZ, P3, P0 ;  /* 0x000000ff77757210 */ /* 0x000fe40001fe04ff */
[----:B------:R-:W-:Y:S01]  /*f03d0*/  IADD3.X R121, P0, PT, RZ, R114, RZ, P1, !PT ;  /* 0x00000072ff797210 */ /* 0x000fe20000f1e4ff */
[----:B------:R-:W-:Y:S01]  /*f03e0*/  IMAD.MOV.U32 R116, RZ, RZ, R109 ;  /* 0x000000ffff747224 */ /* 0x000fe200078e006d */
[----:B------:R-:W-:Y:S01]  /*f03f0*/  IADD3 RZ, P3, PT, R110, R112, RZ ;  /* 0x000000706eff7210 */ /* 0x000fe20007f7e0ff */
[----:B------:R-:W-:Y:S01]  /*f0400*/  IMAD.WIDE.U32 R132, R124, 0x397fe69a, RZ ;  /* 0x397fe69a7c847825 */ /* 0x000fe200078e00ff */
[----:B------:R-:W-:Y:S02]  /*f0410*/  IADD3 R119, P1, PT, R108, R113, RZ ;  /* 0x000000716c777210 */ /* 0x000fe40007f3e0ff */
[----:B------:R-:W-:Y:S01]  /*f0420*/  IADD3.X R121, P4, PT, RZ, R121, RZ, P4, !PT ;  /* 0x00000079ff797210 */ /* 0x000fe2000279e4ff */
[----:B------:R-:W-:Y:S01]  /*f0430*/  IMAD.WIDE.U32 R112, R224, R90, RZ ;  /* 0x0000005ae0707225 */ /* 0x000fe200078e00ff */
[----:B------:R-:W-:-:S02]  /*f0440*/  IADD3.X R117, P6, PT, R134, R117, RZ, P6, !PT ;  /* 0x0000007586757210 */ /* 0x000fc400037de4ff */
[----:B------:R-:W-:Y:S01]  /*f0450*/  IADD3.X R127, PT, PT, RZ, RZ, R115, P4, P0 ;  /* 0x000000ffff7f7210 */ /* 0x000fe200027e0473 */
[----:B------:R-:W-:Y:S01]  /*f0460*/  IMAD.WIDE.U32 R114, R218, R90, RZ ;  /* 0x0000005ada727225 */ /* 0x000fe200078e00ff */
[----:B------:R-:W-:Y:S02]  /*f0470*/  IADD3.X RZ, P3, PT, R111, R119, RZ, P3, !PT ;  /* 0x000000776fff7210 */ /* 0x000fe40001f7e4ff */
[----:B------:R-:W-:Y:S01]  /*f0480*/  IADD3.X R119, P0, PT, R128, R117, RZ, P5, !PT ;  /* 0x0000007580777210 */ /* 0x000fe20002f1e4ff */
[----:B------:R-:W-:-:S03]  /*f0490*/  IMAD.WIDE.U32 R112, P4, R91, R218, R112 ;  /* 0x000000da5b707225 */ /* 0x000fc60007880070 */
[----:B------:R-:W-:Y:S01]  /*f04a0*/  IADD3.X R140, P0, PT, RZ, RZ, RZ, P0, !PT ;  /* 0x000000ffff8c7210 */ /* 0x000fe2000071e4ff */
        /* <DEDUP_REMOVED lines=8> */
[----:B------:R-:W-:Y:S01]  /*f0530*/  IMAD.IADD R109, R115, 0x1, R112 ;  /* 0x00000001736d7824 */ /* 0x000fe200078e0270 */
[----:B------:R-:W-:Y:S01]  /*f0540*/  IADD3 R110, P5, PT, R121, R110, RZ ;  /* 0x0000006e796e7210 */ /* 0x000fe20007fbe0ff */
[----:B------:R-:W-:Y:S01]  /*f0550*/  IMAD.WIDE.U32.X R144, R91, R224, R144, P4 ;  /* 0x000000e05b907225 */ /* 0x000fe200020e0490 */
[----:B------:R-:W-:-:S03]  /*f0560*/  IADD3 R114, P4, PT, R129, R114, RZ ;  /* 0x0000007281727210 */ /* 0x000fc60007f9e0ff */
[----:B------:R-:W-:Y:S01]  /*f0570*/  IMAD.IADD R108, R111, 0x1, R108 ;  /* 0x000000016f6c7824 */ /* 0x000fe200078e026c */
[----:B------:R-:W-:Y:S01]  /*f0580*/  IADD3.X R115, P4, PT, R109, R120, RZ, P4, !PT ;  /* 0x000000786d737210 */ /* 0x000fe2000279e4ff */
[C---:B------:R-:W-:Y:S01]  /*f0590*/  IMAD.WIDE.U32 R112, R125.reuse, -0x94f09dc, RZ ;  /* 0xf6b0f6247d707825 */ /* 0x040fe200078e00ff */
[----:B------:R-:W-:Y:S02]  /*f05a0*/  IADD3.X R149, P2, PT, RZ, R144, RZ, P2, !PT ;  /* 0x00000090ff957210 */ /* 0x000fe4000175e4ff */
[----:B------:R-:W-:Y:S01]  /*f05b0*/  IADD3.X R111, P5, PT, R108, R127, RZ, P5, !PT ;  /* 0x0000007f6c6f7210 */ /* 0x000fe20002fbe4ff */
[----:B------:R-:W-:Y:S01]  /*f05c0*/  IMAD.WIDE.U32.X R116, R125, 0x1eabfffe, R116, P1 ;  /* 0x1eabfffe7d747825 */ /* 0x000fe200008e0474 */
[----:B------:R-:W-:-:S03]  /*f05d0*/  IADD3.X R149, P4, PT, RZ, R149, RZ, P4, !PT ;  /* 0x00000095ff957210 */ /* 0x000fc6000279e4ff */
[C---:B------:R-:W-:Y:S01]  /*f05e0*/  IMAD.WIDE.U32 R108, R124.reuse, -0x94f09dc, RZ ;  /* 0xf6b0f6247c6c7825 */ /* 0x040fe200078e00ff */
[----:B------:R-:W-:Y:S02]  /*f05f0*/  IADD3.X R119, P3, PT, RZ, R116, RZ, P3, !PT ;  /* 0x00000074ff777210 */ /* 0x000fe40001f7e4ff */
[----:B------:R-:W-:Y:S01]  /*f0600*/  IADD3.X R144, PT, PT, RZ, RZ, R145, P4, P2 ;  /* 0x000000ffff907210 */ /* 0x000fe200027e4491 */
[----:B------:R-:W-:Y:S01]  /*f0610*/  IMAD.WIDE.U32 R112, P1, R124, 0x6730d2a0, R112 ;  /* 0x6730d2a07c707825 */ /* 0x000fe20007820070 */
[----:B------:R-:W-:Y:S02]  /*f0620*/  IADD3 RZ, P4, PT, R106, R108, RZ ;  /* 0x0000006c6aff7210 */ /* 0x000fe40007f9e0ff */
[----:B------:R-:W-:Y:S01]  /*f0630*/  IADD3.X R119, P5, PT, RZ, R119, RZ, P5, !PT ;  /* 0x00000077ff777210 */ /* 0x000fe20002fbe4ff */
[C---:B------:R-:W-:Y:S01]  /*f0640*/  IMAD.WIDE.U32 R128, R125.reuse, -0xc7aed41, RZ ;  /* 0xf38512bf7d807825 */ /* 0x040fe200078e00ff */
[----:B------:R-:W-:Y:S02]  /*f0650*/  IADD3 R121, P2, PT, R112, R109, RZ ;  /* 0x0000006d70797210 */ /* 0x000fe40007f5e0ff */
[----:B------:R-:W-:Y:S01]  /*f0660*/  IADD3.X R142, PT, PT, RZ, RZ, R117, P5, P3 ;  /* 0x000000ffff8e7210 */ /* 0x000fe20002fe6475 */
[----:B------:R-:W-:Y:S01]  /*f0670*/  IMAD.WIDE.U32 R134, R125, 0x434bacd7, RZ ;  /* 0x434bacd77d867825 */ /* 0x000fe200078e00ff */
[----:B------:R-:W-:-:S02]  /*f0680*/  IADD3.X RZ, P4, PT, R107, R121, RZ, P4, !PT ;  /* 0x000000796bff7210 */ /* 0x000fc4000279e4ff */
[----:B------:R-:W-:Y:S01]  /*f0690*/  IADD3.X R121, P6, PT, RZ, RZ, RZ, P6, !PT ;  /* 0x000000ffff797210 */ /* 0x000fe200037de4ff */
[----:B------:R-:W-:Y:S02]  /*f06a0*/  IMAD.X R139, RZ, RZ, RZ, P1 ;  /* 0x000000ffff8b7224 */ /* 0x000fe400008e06ff */
[----:B------:R-:W-:-:S04]  /*f06b0*/  IMAD.WIDE.U32 R106, R124, -0x94f09dc, R106 ;  /* 0xf6b0f6247c6a7825 */ /* 0x000fc800078e006a */
[----:B------:R-:W-:Y:S02]  /*f06c0*/  IMAD.MOV.U32 R138, RZ, RZ, R113 ;  /* 0x000000ffff8a7224 */ /* 0x000fe400078e0071 */
[----:B------:R-:W-:-:S04]  /*f06d0*/  IMAD.WIDE.U32 R108, R124, -0xc7aed41, RZ ;  /* 0xf38512bf7c6c7825 */ /* 0x000fc800078e00ff */
[----:B------:R-:W-:Y:S01]  /*f06e0*/  IMAD.WIDE.U32 R128, P5, R124, 0x64774b84, R128 ;  /* 0x64774b847c807825 */ /* 0x000fe200078a0080 */
[----:B------:R-:W-:-:S03]  /*f06f0*/  IADD3 RZ, P1, PT, R136, R108, RZ ;  /* 0x0000006c88ff7210 */ /* 0x000fc60007f3e0ff */
[----:B------:R-:W-:Y:S01]  /*f0700*/  IMAD.IADD R107, R107, 0x1, R112 ;  /* 0x000000016b6b7824 */ /* 0x000fe200078e0270 */
[----:B------:R-:W-:Y:S01]  /*f0710*/  IADD3 R143, P3, PT, R128, R109, RZ ;  /* 0x0000006d808f7210 */ /* 0x000fe20007f7e0ff */
[----:B------:R-:W-:-:S03]  /*f0720*/  IMAD.WIDE.U32.X R138, R125, 0x6730d2a0, R138, P2 ;  /* 0x6730d2a07d8a7825 */ /* 0x000fc600010e048a */
[----:B------:R-:W-:Y:S01]  /*f0730*/  IADD3.X RZ, P1, PT, R137, R143, RZ, P1, !PT ;  /* 0x0000008f89ff7210 */ /* 0x000fe20000f3e4ff */
[----:B------:R-:W-:-:S04]  /*f0740*/  IMAD.WIDE.U32 R112, R125, 0x397fe69a, RZ ;  /* 0x397fe69a7d707825 */ /* 0x000fc800078e00ff */
[----:B------:R-:W-:-:S04]  /*f0750*/  IMAD.WIDE.U32 R126, R124, 0x434bacd7, RZ ;  /* 0x434bacd77c7e7825 */ /* 0x000fc800078e00ff */
[----:B------:R-:W-:-:S04]  /*f0760*/  IMAD.WIDE.U32 R134, P2, R124, 0x4b1ba7b6, R134 ;  /* 0x4b1ba7b67c867825 */ /* 0x000fc80007840086 */
[----:B------:R-:W-:Y:S01]  /*f0770*/  IMAD.X R141, RZ, RZ, RZ, P6 ;  /* 0x000000ffff8d7224 */ /* 0x000fe200030e06ff */
[----:B------:R-:W-:Y:S01]  /*f0780*/  IADD3 R106, P6, PT, R119, R106, RZ ;  /* 0x0000006a776a7210 */ /* 0x000fe20007fde0ff */
[----:B------:R-:W-:Y:S01]  /*f0790*/  IMAD.X R109, RZ, RZ, RZ, P2 ;  /* 0x000000ffff6d7224 */ /* 0x000fe200010e06ff */
[----:B------:R-:W-:Y:S01]  /*f07a0*/  IADD3 R145, P2, PT, R134, R127, RZ ;  /* 0x0000007f86917210 */ /* 0x000fe20007f5e0ff */
[----:B------:R-:W-:Y:S01]  /*f07b0*/  IMAD.X R119, RZ, RZ, RZ, P5 ;  /* 0x000000ffff777224 */ /* 0x000fe200028e06ff */
[----:B------:R-:W-:Y:S01]  /*f07c0*/  IADD3.X R107, P6, PT, R107, R142, RZ, P6, !PT ;  /* 0x0000008e6b6b7210 */ /* 0x000fe200037de4ff */
[----:B------:R-:W-:-:S04]  /*f07d0*/  IMAD.WIDE.U32 R112, P5, R124, 0x1a0111ea, R112 ;  /* 0x1a0111ea7c707825 */ /* 0x000fc800078a0070 */
[----:B------:R-:W-:-:S04]  /*f07e0*/  IMAD.WIDE.U32 R130, R236, R160, RZ ;  /* 0x000000a0ec827225 */ /* 0x000fc800078e00ff */
[----:B------:R-:W-:Y:S02]  /*f07f0*/  IMAD.MOV.U32 R108, RZ, RZ, R135 ;  /* 0x000000ffff6c7224 */ /* 0x000fe400078e0087 */
[----:B------:R-:W-:Y:S02]  /*f0800*/  IMAD.MOV.U32 R118, RZ, RZ, R129 ;  /* 0x000000ffff767224 */ /* 0x000fe400078e0081 */
[----:B------:R-:W-:Y:S01]  /*f0810*/  IMAD.X R117, RZ, RZ, RZ, P5 ;  /* 0x000000ffff757224 */ /* 0x000fe200028e06ff */
[----:B------:R-:W-:Y:S01]  /*f0820*/  IADD3 R133, P5, PT, R112, R133, RZ ;  /* 0x0000008570857210 */ /* 0x000fe20007fbe0ff */
[----:B------:R-:W-:Y:S01]  /*f0830*/  IMAD.WIDE.U32.X R108, R125, 0x4b1ba7b6, R108, P2 ;  /* 0x4b1ba7b67d6c7825 */ /* 0x000fe200010e046c */
[----:B------:R-:W-:-:S03]  /*f0840*/  IADD3 R140, P2, PT, R140, R121, RZ ;  /* 0x000000798c8c7210 */ /* 0x000fc60007f5e0ff */
[----:B------:R-:W-:-:S04]  /*f0850*/  IMAD.WIDE.U32.X R118, R125, 0x64774b84, R118, P3 ;  /* 0x64774b847d767825 */ /* 0x000fc800018e0476 */
[----:B------:R-:W-:-:S04]  /*f0860*/  IMAD.WIDE.U32 R120, R216, R160, RZ ;  /* 0x000000a0d8787225 */ /* 0x000fc800078e00ff */
[----:B------:R-:W-:-:S04]  /*f0870*/  IMAD.WIDE.U32 R130, P3, R161, R216, R130 ;  /* 0x000000d8a1827225 */ /* 0x000fc80007860082 */
[----:B------:R-:W-:Y:S01]  /*f0880*/  IMAD.MOV.U32 R116, RZ, RZ, R113 ;  /* 0x000000ffff747224 */ /* 0x000fe200078e0071 */
[----:B------:R-:W-:Y:S01]  /*f0890*/  IADD3.X R113, PT, PT, R141, RZ, RZ, P2, P0 ;  /* 0x000000ff8d717210 */ /* 0x000fe200017e04ff */
[----:B------:R-:W-:Y:S01]  /*f08a0*/  IMAD.WIDE.U32 R136, R124, -0xc7aed41, R136 ;  /* 0xf38512bf7c887825 */ /* 0x000fe200078e0088 */
[----:B------:R-:W-:Y:S02]  /*f08b0*/  IADD3.X R141, P4, PT, RZ, R138, RZ, P4, !PT ;  /* 0x0000008aff8d7210 */ /* 0x000fe4000279e4ff */
[----:B------:R-:W-:Y:S01]  /*f08c0*/  IADD3 RZ, P2, PT, R110, R120, RZ ;  /* 0x000000786eff7210 */ /* 0x000fe20007f5e0ff */
[----:B------:R-:W-:Y:S01]  /*f08d0*/  IMAD.WIDE.U32.X R116, R125, 0x1a0111ea, R116, P5 ;  /* 0x1a0111ea7d747825 */ /* 0x000fe200028e0474 */
[----:B------:R-:W-:Y:S02]  /*f08e0*/  IADD3 R125, P5, PT, R130, R121, RZ ;  /* 0x00000079827d7210 */ /* 0x000fe40007fbe0ff */
[----:B------:R-:W-:Y:S01]  /*f08f0*/  IADD3.X R141, P6, PT, RZ, R141, RZ, P6, !PT ;  /* 0x0000008dff8d7210 */ /* 0x000fe200037de4ff */
[----:B------:R-:W-:Y:S01]  /*f0900*/  IMAD.WIDE.U32 R120, R156, R160, RZ ;  /* 0x000000a09c787225 */ /* 0x000fe200078e00ff */
[----:B------:R-:W-:-:S02]  /*f0910*/  IADD3.X RZ, P2, PT, R111, R125, RZ, P2, !PT ;  /* 0x0000007d6fff7210 */ /* 0x000fc4000175e4ff */
[----:B------:R-:W-:Y:S01]  /*f0920*/  IADD3 RZ, P0, PT, R122, R126, RZ ;  /* 0x0000007e7aff7210 */ /* 0x000fe20007f1e0ff */
[----:B------:R-:W-:Y:S01]  /*f0930*/  IMAD.IADD R135, R137, 0x1, R128 ;  /* 0x0000000189877824 */ /* 0x000fe200078e0280 */
[----:B------:R-:W-:Y:S01]  /*f0940*/  IADD3.X R138, PT, PT, RZ, RZ, R139, P6, P4 ;  /* 0x000000ffff8a7210 */ /* 0x000fe200037e848b */
[----:B------:R-:W-:Y:S01]  /*f0950*/  IMAD.X R129, RZ, RZ, RZ, P3 ;  /* 0x000000ffff817224 */ /* 0x000fe200018e06ff */
[----:B------:R-:W-:Y:S01]  /*f0960*/  IADD3.X RZ, P0, PT, R123, R145, RZ, P0, !PT ;  /* 0x000000917bff7210 */ /* 0x000fe2000071e4ff */
        /* <DEDUP_REMOVED lines=13> */
[----:B------:R-:W-:-:S02]  /*f0a40*/  IMAD.IADD R134, R123, 0x1, R134 ;  /* 0x000000017b867824 */ /* 0x000fc400078e0286 */
[----:B------:R-:W-:Y:S01]  /*f0a50*/  IMAD.X R127, RZ, RZ, RZ, P4 ;  /* 0x000000ffff7f7224 */ /* 0x000fe200020e06ff */
        /* <DEDUP_REMOVED lines=12> */
[----:B------:R-:W-:Y:S02]  /*f0b20*/  IADD3.X R123, P3, PT, RZ, R130, RZ, P3, !PT ;  /* 0x00000082ff7b7210 */ /* 0x000fe40001f7e4ff */
[----:B------:R-:W-:Y:S01]  /*f0b30*/  IADD3.X R137, P2, PT, R135, R138, RZ, P2, !PT ;  /* 0x0000008a87897210 */ /* 0x000fe2000175e4ff */
[----:B------:R-:W-:Y:S01]  /*f0b40*/  IMAD.WIDE.U32 R128, R222, R160, RZ ;  /* 0x000000a0de807225 */ /* 0x000fe200078e00ff */
[----:B------:R-:W-:Y:S02]  /*f0b50*/  IADD3.X R123, P5, PT, RZ, R123, RZ, P5, !PT ;  /* 0x0000007bff7b7210 */ /* 0x000fe40002fbe4ff */
[----:B------:R-:W-:Y:S01]  /*f0b60*/  IADD3.X R125, P2, PT, RZ, R125, RZ, P2, !PT ;  /* 0x0000007dff7d7210 */ /* 0x000fe2000175e4ff */
[----:B------:R-:W-:Y:S01]  /*f0b70*/  IMAD.WIDE.U32 R120, P6, R161, R222, R120 ;  /* 0x000000dea1787225 */ /* 0x000fe200078c0078 */
[----:B------:R-:W-:-:S02]  /*f0b80*/  IADD3.X RZ, P4, PT, R115, R133, RZ, P4, !PT ;  /* 0x0000008573ff7210 */ /* 0x000fc4000279e4ff */
[----:B------:R-:W-:Y:S01]  /*f0b90*/  IADD3.X R131, PT, PT, RZ, RZ, R131, P5, P3 ;  /* 0x000000ffff837210 */ /* 0x000fe20002fe6483 */
[----:B------:R-:W-:Y:S01]  /*f0ba0*/  IMAD.WIDE.U32 R126, R124, 0x397fe69a, R114 ;  /* 0x397fe69a7c7e7825 */ /* 0x000fe200078e0072 */
[----:B------:R-:W-:Y:S02]  /*f0bb0*/  IADD3.X R133, PT, PT, RZ, RZ, R119, P2, P1 ;  /* 0x000000ffff857210 */ /* 0x000fe400017e2477 */
[----:B------:R-:W-:Y:S01]  /*f0bc0*/  IADD3 R124, P3, PT, R125, R122, RZ ;  /* 0x0000007a7d7c7210 */ /* 0x000fe20007f7e0ff */
[----:B------:R-:W-:Y:S01]  /*f0bd0*/  IMAD.WIDE.U32 R114, R160, R222, R136 ;  /* 0x000000dea0727225 */ /* 0x000fe200078e0088 */
[----:B------:R-:W-:Y:S02]  /*f0be0*/  IADD3 R129, P2, PT, R120, R129, RZ ;  /* 0x0000008178817210 */ /* 0x000fe40007f5e0ff */
[----:B------:R-:W-:Y:S01]  /*f0bf0*/  IADD3 RZ, P1, PT, R136, R128, RZ ;  /* 0x0000008088ff7210 */ /* 0x000fe20007f3e0ff */
[----:B------:R-:W-:Y:S01]  /*f0c00*/  IMAD.X R119, RZ, RZ, RZ, P6 ;  /* 0x000000ffff777224 */ /* 0x000fe200030e06ff */
[----:B------:R-:W-:Y:S01]  /*f0c10*/  IADD3.X R125, P3, PT, R134, R133, RZ, P3, !PT ;  /* 0x00000085867d7210 */ /* 0x000fe20001f7e4ff */
[----:B------:R-:W-:Y:S01]  /*f0c20*/  IMAD.MOV.U32 R118, RZ, RZ, R121 ;  /* 0x000000ffff767224 */ /* 0x000fe200078e0079 */
[----:B------:R-:W-:Y:S01]  /*f0c30*/  IADD3.X R121, P0, PT, RZ, R108, RZ, P0, !PT ;  /* 0x0000006cff797210 */ /* 0x000fe2000071e4ff */
[----:B------:R-:W-:Y:S01]  /*f0c40*/  IMAD.IADD R120, R115, 0x1, R120 ;  /* 0x0000000173787824 */ /* 0x000fe200078e0278 */
[----:B------:R-:W-:Y:S01]  /*f0c50*/  IADD3 R149, P5, PT, R149, R140, RZ ;  /* 0x0000008c95957210 */ /* 0x000fe20007fbe0ff */
[----:B------:R-:W-:Y:S01]  /*f0c60*/  IMAD.WIDE.U32.X R118, R161, R150, R118, P2 ;  /* 0x00000096a1767225 */ /* 0x000fe200010e0476 */
[----:B------:R-:W-:-:S02]  /*f0c70*/  IADD3 R114, P6, PT, R123, R114, RZ ;  /* 0x000000727b727210 */ /* 0x000fc40007fde0ff */
[----:B------:R-:W-:Y:S01]  /*f0c80*/  IADD3.X RZ, P1, PT, R137, R129, RZ, P1, !PT ;  /* 0x0000008189ff7210 */ /* 0x000fe20000f3e4ff */
[----:B------:R-:W-:Y:S01]  /*f0c90*/  IMAD R123, R111, -0x30003, RZ ;  /* 0xfffcfffd6f7b7824 */ /* 0x000fe200078e02ff */
[----:B------:R-:W-:Y:S01]  /*f0ca0*/  IADD3.X R121, P3, PT, RZ, R121, RZ, P3, !PT ;  /* 0x00000079ff797210 */ /* 0x000fe20001f7e4ff */
[----:B------:R-:W-:Y:S01]  /*f0cb0*/  IMAD.WIDE.U32 R128, R160, R228, R124 ;  /* 0x000000e4a0807225 */ /* 0x000fe200078e007c */
[----:B------:R-:W-:Y:S02]  /*f0cc0*/  IADD3.X R144, P5, PT, R144, R113, RZ, P5, !PT ;  /* 0x0000007190907210 */ /* 0x000fe40002fbe4ff */
[----:B------:R-:W-:Y:S01]  /*f0cd0*/  IADD3.X R115, P6, PT, R120, R131, RZ, P6, !PT ;  /* 0x0000008378737210 */ /* 0x000fe200037de4ff */
[----:B------:R-:W-:Y:S01]  /*f0ce0*/  IMAD.IADD R113, R127, 0x1, R112 ;  /* 0x000000017f717824 */ /* 0x000fe200078e0270 */
[----:B------:R-:W-:Y:S01]  /*f0cf0*/  IADD3 R112, P2, PT, R121, R126, RZ ;  /* 0x0000007e79707210 */ /* 0x000fe20007f5e0ff */
[----:B------:R-:W-:Y:S01]  /*f0d00*/  IMAD.WIDE.U32 R120, R110, -0x30003, RZ ;  /* 0xfffcfffd6e787825 */ /* 0x000fe200078e00ff */
[----:B------:R-:W-:-:S02]  /*f0d10*/  IADD3.X R131, P1, PT, RZ, R118, RZ, P1, !PT ;  /* 0x00000076ff837210 */ /* 0x000fc40000f3e4ff */
[----:B------:R-:W-:Y:S01]  /*f0d20*/  IADD3.X R108, PT, PT, RZ, RZ, R109, P3, P0 ;  /* 0x000000ffff6c7210 */ /* 0x000fe20001fe046d */
[----:B------:R-:W-:Y:S01]  /*f0d30*/  IMAD R151, R110, -0x760c0004, R123 ;  /* 0x89f3fffc6e977824 */ /* 0x000fe200078e027b */
[----:B------:R-:W-:Y:S01]  /*f0d40*/  IADD3.X R131, P6, PT, RZ, R131, RZ, P6, !PT ;  /* 0x00000083ff837210 */ /* 0x000fe200037de4ff */
[----:B------:R-:W-:Y:S01]  /*f0d50*/  IMAD.WIDE.U32 R126, R234, R160, RZ ;  /* 0x000000a0ea7e7225 */ /* 0x000fe200078e00ff */
[----:B------:R-:W-:Y:S02]  /*f0d60*/  IADD3.X R113, P0, PT, R113, R108, RZ, P2, !PT ;  /* 0x0000006c71717210 */ /* 0x000fe4000171e4ff */
        /* <DEDUP_REMOVED lines=18> */
[----:B------:R-:W-:Y:S01]  /*f0e90*/  IMAD.MOV.U32 R122, RZ, RZ, R127 ;  /* 0x000000ffff7a7224 */ /* 0x000fe200078e007f */
[----:B------:R-:W-:Y:S01]  /*f0ea0*/  IADD3.X RZ, P1, PT, R111, R133, RZ, P1, !PT ;  /* 0x000000856fff7210 */ /* 0x000fe20000f3e4ff */
        /* <DEDUP_REMOVED lines=25> */
[----:B------:R-:W-:-:S04]  /*f1040*/  IMAD.WIDE.U32 R106, R120, -0x4eac0001, R106 ;  /* 0xb153ffff786a7825 */ /* 0x000fc800078e006a */
[----:B------:R-:W-:Y:S01]  /*f1050*/  IMAD.X R143, RZ, RZ, RZ, P4 ;  /* 0x000000ffff8f7224 */ /* 0x000fe200020e06ff */
[----:B------:R-:W-:Y:S01]  /*f1060*/  IADD3 R117, P4, PT, R110, R117, RZ ;  /* 0x000000756e757210 */ /* 0x000fe20007f9e0ff */
[----:B------:R-:W-:Y:S02]  /*f1070*/  IMAD.X R139, RZ, RZ, RZ, P6 ;  /* 0x000000ffff8b7224 */ /* 0x000fe400030e06ff */
[----:B------:R-:W-:Y:S02]  /*f1080*/  IMAD.IADD R107, R107, 0x1, R122 ;  /* 0x000000016b6b7824 */ /* 0x000fe400078e027a */
[----:B------:R-:W-:Y:S02]  /*f1090*/  IMAD.MOV.U32 R142, RZ, RZ, R123 ;  /* 0x000000ffff8e7224 */ /* 0x000fe400078e007b */
[----:B------:R-:W-:Y:S02]  /*f10a0*/  IMAD.MOV.U32 R138, RZ, RZ, R111 ;  /* 0x000000ffff8a7224 */ /* 0x000fe400078e006f */
[----:B------:R-:W-:-:S04]  /*f10b0*/  IMAD.WIDE.U32 R122, R151, -0xc7aed41, RZ ;  /* 0xf38512bf977a7825 */ /* 0x000fc800078e00ff */
[----:B------:R-:W-:-:S04]  /*f10c0*/  IMAD.WIDE.U32 R134, P1, R120, 0x6730d2a0, R134 ;  /* 0x6730d2a078867825 */ /* 0x000fc80007820086 */
[----:B------:R-:W-:-:S04]  /*f10d0*/  IMAD.WIDE.U32 R128, R160, R220, R112 ;  /* 0x000000dca0807225 */ /* 0x000fc800078e0070 */
[----:B------:R-:W-:Y:S01]  /*f10e0*/  IMAD.WIDE.U32.X R138, R161, R214, R138, P4 ;  /* 0x000000d6a18a7225 */ /* 0x000fe200020e048a */
[----:B------:R-:W-:-:S03]  /*f10f0*/  IADD3 RZ, P4, PT, R112, R116, RZ ;  /* 0x0000007470ff7210 */ /* 0x000fc60007f9e0ff */
[----:B------:R-:W-:Y:S01]  /*f1100*/  IMAD.WIDE.U32 R118, R120, -0x94f09dc, RZ ;  /* 0xf6b0f62478767825 */ /* 0x000fe200078e00ff */
[----:B------:R-:W-:-:S03]  /*f1110*/  IADD3.X RZ, P4, PT, R113, R117, RZ, P4, !PT ;  /* 0x0000007571ff7210 */ /* 0x000fc6000279e4ff */
[----:B------:R-:W-:Y:S01]  /*f1120*/  IMAD.X R137, RZ, RZ, RZ, P1 ;  /* 0x000000ffff897224 */ /* 0x000fe200008e06ff */
[----:B------:R-:W-:Y:S01]  /*f1130*/  IADD3 R119, P6, PT, R134, R119, RZ ;  /* 0x0000007786777210 */ /* 0x000fe20007fde0ff */
[----:B------:R-:W-:Y:S01]  /*f1140*/  IMAD.IADD R112, R129, 0x1, R110 ;  /* 0x0000000181707824 */ /* 0x000fe200078e026e */
[----:B------:R-:W-:Y:S01]  /*f1150*/  IADD3 RZ, P2, PT, R114, R118, RZ ;  /* 0x0000007672ff7210 */ /* 0x000fe20007f5e0ff */
[----:B------:R-:W-:-:S03]  /*f1160*/  IMAD.WIDE.U32 R122, P1, R120, 0x64774b84, R122 ;  /* 0x64774b84787a7825 */ /* 0x000fc6000782007a */
[----:B------:R-:W-:Y:S01]  /*f1170*/  IADD3.X RZ, P2, PT, R115, R119, RZ, P2, !PT ;  /* 0x0000007773ff7210 */ /* 0x000fe2000175e4ff */
        /* <DEDUP_REMOVED lines=13> */
[----:B------:R-:W-:Y:S02]  /*f1250*/  IADD3.X R129, P6, PT, R112, R121, RZ, P6, !PT ;  /* 0x0000007970817210 */ /* 0x000fe400037de4ff */
[----:B------:R-:W-:Y:S01]  /*f1260*/  IADD3.X R123, P2, PT, RZ, R136, RZ, P2, !PT ;  /* 0x00000088ff7b7210 */ /* 0x000fe2000175e4ff */
        /* <DEDUP_REMOVED lines=58> */
[----:B------:R-:W-:Y:S01]  /*f1610*/  IADD3 R158, P1, PT, R117, R158, RZ ;  /* 0x0000009e759e7210 */ /* 0x000fe20007f3e0ff */
[----:B------:R-:W-:Y:S01]  /*f1620*/  IMAD.WIDE.U32 R146, R163, R222, R108 ;  /* 0x000000dea3927225 */ /* 0x000fe200078e006c */
[----:B------:R-:W-:-:S02]  /*f1630*/  IADD3.X R221, PT, PT, RZ, RZ, R135, P3, P0 ;  /* 0x000000ffffdd7210 */ /* 0x000fc40001fe0487 */
[----:B------:R-:W-:Y:S01]  /*f1640*/  IADD3 R125, P3, PT, R122, R137, RZ ;  /* 0x000000897a7d7210 */ /* 0x000fe20007f7e0ff */
[----:B------:R-:W-:Y:S01]  /*f1650*/  IMAD.WIDE.U32 R152, R234, R163, RZ ;  /* 0x000000a3ea987225 */ /* 0x000fe200078e00ff */
[----:B------:R-:W-:Y:S02]  /*f1660*/  IADD3 RZ, P0, PT, R106, R136, RZ ;  /* 0x000000886aff7210 */ /* 0x000fe40007f1e0ff */
[----:B------:R-:W-:Y:S01]  /*f1670*/  IADD3.X RZ, P2, PT, R129, R127, RZ, P2, !PT ;  /* 0x0000007f81ff7210 */ /* 0x000fe2000175e4ff */
[----:B------:R-:W-:Y:S01]  /*f1680*/  IMAD.X R127, RZ, RZ, RZ, P6 ;  /* 0x000000ffff7f7224 */ /* 0x000fe200030e06ff */
[----:B------:R-:W-:Y:S01]  /*f1690*/  IADD3.X R159, P1, PT, R130, R133, RZ, P1, !PT ;  /* 0x00000085829f7210 */ /* 0x000fe20000f3e4ff */
[----:B------:R-:W-:Y:S01]  /*f16a0*/  IMAD.WIDE.U32 R130, R156, R163, RZ ;  /* 0x000000a39c827225 */ /* 0x000fe200078e00ff */
[----:B------:R-:W-:Y:S02]  /*f16b0*/  IADD3.X RZ, P0, PT, R107, R125, RZ, P0, !PT ;  /* 0x0000007d6bff7210 */ /* 0x000fe4000071e4ff */
        /* <DEDUP_REMOVED lines=31> */
[----:B------:R-:W-:Y:S01]  /*f18b0*/  IMAD.IADD R116, R121, 0x1, R116 ;  /* 0x0000000179747824 */ /* 0x000fe200078e0274 */
[----:B------:R-:W-:Y:S01]  /*f18c0*/  IADD3.X R115, P0, PT, RZ, R110, RZ, P0, !PT ;  /* 0x0000006eff737210 */ /* 0x000fe2000071e4ff */
[----:B------:R-:W-:Y:S02]  /*f18d0*/  IMAD R121, R107, -0x30003, RZ ;  /* 0xfffcfffd6b797824 */ /* 0x000fe400078e02ff */
[----:B------:R-:W-:Y:S01]  /*f18e0*/  IMAD.X R111, RZ, RZ, RZ, P3 ;  /* 0x000000ffff6f7224 */ /* 0x000fe200018e06ff */
[----:B------:R-:W-:Y:S01]  /*f18f0*/  IADD3.X R117, PT, PT, RZ, RZ, R119, P0, P1 ;  /* 0x000000ffff757210 */ /* 0x000fe200007e2477 */
[----:B------:R-:W-:Y:S01]  /*f1900*/  IMAD.MOV.U32 R110, RZ, RZ, R123 ;  /* 0x000000ffff6e7224 */ /* 0x000fe200078e007b */
[----:B------:R-:W-:Y:S01]  /*f1910*/  IADD3 RZ, P3, PT, R108, R114, RZ ;  /* 0x000000726cff7210 */ /* 0x000fe20007f7e0ff */
[----:B------:R-:W-:Y:S01]  /*f1920*/  IMAD.WIDE.U32 R118, R106, -0x30003, RZ ;  /* 0xfffcfffd6a767825 */ /* 0x000fe200078e00ff */
[----:B------:R-:W-:-:S02]  /*f1930*/  IADD3 R154, P0, PT, R155, R120, RZ ;  /* 0x000000789b9a7210 */ /* 0x000fc40007f1e0ff */
[----:B------:R-:W-:Y:S01]  /*f1940*/  IADD3 R146, P1, PT, R115, R146, RZ ;  /* 0x0000009273927210 */ /* 0x000fe20007f3e0ff */
[----:B------:R-:W-:Y:S01]  /*f1950*/  IMAD R121, R106, -0x760c0004, R121 ;  /* 0x89f3fffc6a797824 */ /* 0x000fe200078e0279 */
[----:B------:R-:W-:Y:S01]  /*f1960*/  IADD3.X RZ, P3, PT, R109, R127, RZ, P3, !PT ;  /* 0x0000007f6dff7210 */ /* 0x000fe20001f7e4ff */
[----:B------:R-:W-:Y:S01]  /*f1970*/  IMAD.IADD R122, R147, 0x1, R122 ;  /* 0x00000001937a7824 */ /* 0x000fe200078e027a */
[----:B------:R-:W-:Y:S01]  /*f1980*/  IADD3.X R155, P0, PT, R116, R125, RZ, P0, !PT ;  /* 0x0000007d749b7210 */ /* 0x000fe2000071e4ff */
[----:B------:R-:W-:Y:S01]  /*f1990*/  IMAD.WIDE.U32.X R114, R165, R150, R110, P6 ;  /* 0x00000096a5727225 */ /* 0x000fe200030e046e */
[----:B------:R-:W-:Y:S02]  /*f19a0*/  IADD3.X R116, P5, PT, RZ, RZ, RZ, P5, !PT ;  /* 0x000000ffff747210 */ /* 0x000fe40002fbe4ff */
[----:B------:R-:W-:Y:S01]  /*f19b0*/  IADD3.X R147, P1, PT, R122, R117, RZ, P1, !PT ;  /* 0x000000757a937210 */ /* 0x000fe20000f3e4ff */
[----:B------:R-:W-:Y:S01]  /*f19c0*/  IMAD.IADD R227, R119, 0x1, R121 ;  /* 0x0000000177e37824 */ /* 0x000fe200078e0279 */
[----:B------:R-:W-:Y:S01]  /*f19d0*/  IADD3.X R119, P2, PT, RZ, R112, RZ, P2, !PT ;  /* 0x00000070ff777210 */ /* 0x000fe2000175e4ff */
[----:B------:R-:W-:Y:S01]  /*f19e0*/  IMAD.X R232, RZ, RZ, RZ, P5 ;  /* 0x000000ffffe87224 */ /* 0x000fe200028e06ff */
[----:B------:R-:W-:Y:S01]  /*f19f0*/  IADD3.X R217, P3, PT, RZ, R114, RZ, P3, !PT ;  /* 0x00000072ffd97210 */ /* 0x000fe20001f7e4ff */
[----:B------:R-:W-:Y:S01]  /*f1a00*/  IMAD.WIDE.U32 R134, R227, -0x4eac0001, RZ ;  /* 0xb153ffffe3867825 */ /* 0x000fe200078e00ff */
[----:B------:R-:W-:-:S02]  /*f1a10*/  IADD3.X R119, P0, PT, RZ, R119, RZ, P0, !PT ;  /* 0x00000077ff777210 */ /* 0x000fc4000071e4ff */
[----:B------:R-:W-:Y:S01]  /*f1a20*/  IADD3.X R217, P1, PT, RZ, R217, RZ, P1, !PT ;  /* 0x000000d9ffd97210 */ /* 0x000fe20000f3e4ff */
[----:B------:R-:W-:Y:S01]  /*f1a30*/  IMAD.WIDE.U32 R110, R227, -0x5555, RZ ;  /* 0xffffaaabe36e7825 */ /* 0x000fe200078e00ff */
[----:B------:R-:W-:Y:S02]  /*f1a40*/  IADD3.X R215, PT, PT, RZ, RZ, R113, P0, P2 ;  /* 0x000000ffffd77210 */ /* 0x000fe400007e4471 */
[----:B------:R-:W-:Y:S01]  /*f1a50*/  IADD3 R225, P6, PT, R225, R116, RZ ;  /* 0x00000074e1e17210 */ /* 0x000fe20007fde0ff */
[----:B------:R-:W-:Y:S01]  /*f1a60*/  IMAD.WIDE.U32 R112, R118, -0x4eac0001, RZ ;  /* 0xb153ffff76707825 */ /* 0x000fe200078e00ff */
[----:B------:R-:W-:Y:S02]  /*f1a70*/  IADD3.X R157, PT, PT, RZ, RZ, R115, P1, P3 ;  /* 0x000000ffff9d7210 */ /* 0x000fe40000fe6473 */
[----:B------:R-:W-:Y:S01]  /*f1a80*/  IADD3.X R232, PT, PT, R232, RZ, RZ, P6, P4 ;  /* 0x000000ffe8e87210 */ /* 0x000fe200037e84ff */
[----:B------:R-:W-:-:S04]  /*f1a90*/  IMAD.WIDE.U32 R134, P5, R118, 0x1eabfffe, R134 ;  /* 0x1eabfffe76867825 */ /* 0x000fc800078a0086 */
[----:B------:R-:W-:Y:S01]  /*f1aa0*/  IMAD.WIDE.U32 R108, R118, -0x5555, RZ ;  /* 0xffffaaab766c7825 */ /* 0x000fe200078e00ff */
[----:B------:R-:W-:-:S03]  /*f1ab0*/  IADD3 R219, P6, PT, R134, R113, RZ ;  /* 0x0000007186db7210 */ /* 0x000fc60007fde0ff */
[----:B------:R-:W-:Y:S01]  /*f1ac0*/  IMAD.WIDE.U32 R110, P1, R118, -0x46010001, R110 ;  /* 0xb9feffff766e7825 */ /* 0x000fe2000782006e */
[----:B------:R-:W-:-:S03]  /*f1ad0*/  IADD3 RZ, P0, PT, R106, R108, RZ ;  /* 0x0000006c6aff7210 */ /* 0x000fc60007f1e0ff */
[----:B------:R-:W-:-:S04]  /*f1ae0*/  IMAD.WIDE.U32 R122, R227, -0xc7aed41, RZ ;  /* 0xf38512bfe37a7825 */ /* 0x000fc800078e00ff */
[----:B------:R-:W-:-:S04]  /*f1af0*/  IMAD.WIDE.U32 R116, R227, 0x434bacd7, RZ ;  /* 0x434bacd7e3747825 */ /* 0x000fc800078e00ff */
[----:B------:R-:W-:Y:S02]  /*f1b00*/  IMAD.X R143, RZ, RZ, RZ, P5 ;  /* 0x000000ffff8f7224 */ /* 0x000fe400028e06ff */
[----:B------:R-:W-:Y:S02]  /*f1b10*/  IMAD.MOV.U32 R142, RZ, RZ, R135 ;  /* 0x000000ffff8e7224 */ /* 0x000fe400078e0087 */
[----:B------:R-:W-:Y:S01]  /*f1b20*/  IMAD.WIDE.U32 R136, R118, -0x5555, R106 ;  /* 0xffffaaab76887825 */ /* 0x000fe200078e006a */
[----:B------:R-:W-:-:S03]  /*f1b30*/  IADD3 R106, P3, PT, R110, R109, RZ ;  /* 0x0000006d6e6a7210 */ /* 0x000fc60007f7e0ff */
[----:B------:R-:W-:Y:S01]  /*f1b40*/  IMAD.WIDE.U32 R148, R227, -0x94f09dc, RZ ;  /* 0xf6b0f624e3947825 */ /* 0x000fe200078e00ff */
[----:B------:R-:W-:Y:S02]  /*f1b50*/  IADD3 RZ, P2, PT, RZ, R136, RZ ;  /* 0x00000088ffff7210 */ /* 0x000fe40007f5e0ff */
[----:B------:R-:W-:Y:S01]  /*f1b60*/  IADD3.X RZ, P0, PT, R107, R106, RZ, P0, !PT ;  /* 0x0000006a6bff7210 */ /* 0x000fe2000071e4ff */
[----:B------:R-:W-:Y:S01]  /*f1b70*/  IMAD.X R141, RZ, RZ, RZ, P1 ;  /* 0x000000ffff8d7224 */ /* 0x000fe200008e06ff */
[----:B------:R-:W-:Y:S01]  /*f1b80*/  IADD3 RZ, P1, PT, R138, R112, RZ ;  /* 0x000000708aff7210 */ /* 0x000fe20007f3e0ff */
[----:B------:R-:W-:Y:S02]  /*f1b90*/  IMAD.MOV.U32 R140, RZ, RZ, R111 ;  /* 0x000000ffff8c7224 */ /* 0x000fe400078e006f */
[----:B------:R-:W-:Y:S01]  /*f1ba0*/  IMAD.WIDE.U32 R144, R118, -0xc7aed41, RZ ;  /* 0xf38512bf76907825 */ /* 0x000fe200078e00ff */
[----:B------:R-:W-:-:S03]  /*f1bb0*/  IADD3.X RZ, P1, PT, R139, R219, RZ, P1, !PT ;  /* 0x000000db8bff7210 */ /* 0x000fc60000f3e4ff */
[----:B------:R-:W-:-:S04]  /*f1bc0*/  IMAD.WIDE.U32 R122, P5, R118, 0x64774b84, R122 ;  /* 0x64774b84767a7825 */ /* 0x000fc800078a007a */
[----:B------:R-:W-:-:S04]  /*f1bd0*/  IMAD.WIDE.U32.X R142, R227, 0x1eabfffe, R142, P6 ;  /* 0x1eabfffee38e7825 */ /* 0x000fc800030e048e */
[----:B------:R-:W-:-:S04]  /*f1be0*/  IMAD.WIDE.U32 R116, P6, R118, 0x4b1ba7b6, R116 ;  /* 0x4b1ba7b676747825 */ /* 0x000fc800078c0074 */
[----:B------:R-:W-:-:S04]  /*f1bf0*/  IMAD.WIDE.U32 R128, R118, 0x434bacd7, RZ ;  /* 0x434bacd776807825 */ /* 0x000fc800078e00ff */
[----:B------:R-:W-:-:S04]  /*f1c00*/  IMAD.WIDE.U32.X R140, R227, -0x46010001, R140, P3 ;  /* 0xb9feffffe38c7825 */ /* 0x000fc800018e048c */
[----:B------:R-:W-:-:S04]  /*f1c10*/  IMAD.WIDE.U32 R132, R118, -0x94f09dc, RZ ;  /* 0xf6b0f62476847825 */ /* 0x000fc800078e00ff */
[----:B------:R-:W-:-:S04]  /*f1c20*/  IMAD.WIDE.U32 R148, P3, R118, 0x6730d2a0, R148 ;  /* 0x6730d2a076947825 */ /* 0x000fc80007860094 */
[----:B------:R-:W-:Y:S01]  /*f1c30*/  IMAD.X R115, RZ, RZ, RZ, P5 ;  /* 0x000000ffff737224 */ /* 0x000fe200028e06ff */
[----:B------:R-:W-:Y:S01]  /*f1c40*/  IADD3 R151, P5, PT, R122, R145, RZ ;  /* 0x000000917a977210 */ /* 0x000fe20007fbe0ff */
[----:B------:R-:W-:-:S04]  /*f1c50*/  IMAD.WIDE.U32 R124, R227, 0x397fe69a, RZ ;  /* 0x397fe69ae37c7825 */ /* 0x000fc800078e00ff */
[----:B------:R-:W-:Y:S02]  /*f1c60*/  IMAD.MOV.U32 R114, RZ, RZ, R123 ;  /* 0x000000ffff727224 */ /* 0x000fe400078e007b */
[----:B------:R-:W-:Y:S01]  /*f1c70*/  IMAD.X R113, RZ, RZ, RZ, P6 ;  /* 0x000000ffff717224 */ /* 0x000fe200030e06ff */
[----:B------:R-:W-:Y:S01]  /*f1c80*/  IADD3 R123, P6, PT, R116, R129, RZ ;  /* 0x00000081747b7210 */ /* 0x000fe20007fde0ff */
[----:B------:R-:W-:-:S04]  /*f1c90*/  IMAD.WIDE.U32 R126, R236, R167, RZ ;  /* 0x000000a7ec7e7225 */ /* 0x000fc800078e00ff */
[----:B------:R-:W-:Y:S02]  /*f1ca0*/  IMAD.MOV.U32 R112, RZ, RZ, R117 ;  /* 0x000000ffff707224 */ /* 0x000fe400078e0075 */
[----:B------:R-:W-:Y:S01]  /*f1cb0*/  IMAD.X R111, RZ, RZ, RZ, P3 ;  /* 0x000000ffff6f7224 */ /* 0x000fe200018e06ff */
[----:B------:R-:W-:Y:S01]  /*f1cc0*/  IADD3 R133, P3, PT, R148, R133, RZ ;  /* 0x0000008594857210 */ /* 0x000fe20007f7e0ff */
[----:B------:R-:W-:Y:S02]  /*f1cd0*/  IMAD.IADD R136, R137, 0x1, R110 ;  /* 0x0000000189887824 */ /* 0x000fe400078e026e */
[----:B------:R-:W-:-:S03]  /*f1ce0*/  IMAD.WIDE.U32 R152, P4, R165, R228, R152 ;  /* 0x000000e4a5987225 */ /* 0x000fc60007880098 */
[----:B------:R-:W-:Y:S01]  /*f1cf0*/  IADD3.X RZ, P2, PT, RZ, R136, RZ, P2, !PT ;  /* 0x00000088ffff7210 */ /* 0x000fe2000175e4ff */
[----:B------:R-:W-:-:S04]  /*f1d00*/  IMAD.WIDE.U32 R108, R228, R163, RZ ;  /* 0x000000a3e46c7225 */ /* 0x000fc800078e00ff */
[----:B------:R-:W-:Y:S02]  /*f1d10*/  IMAD.MOV.U32 R110, RZ, RZ, R149 ;  /* 0x000000ffff6e7224 */ /* 0x000fe400078e0095 */
[----:B------:R-:W-:-:S04]  /*f1d20*/  IMAD.WIDE.U32.X R114, R227, 0x64774b84, R114, P5 ;  /* 0x64774b84e3727825 */ /* 0x000fc800028e0472 */
[----:B------:R-:W-:-:S04]  /*f1d30*/  IMAD.WIDE.U32 R124, P5, R118, 0x1a0111ea, R124 ;  /* 0x1a0111ea767c7825 */ /* 0x000fc800078a007c */
[----:B------:R-:W-:-:S04]  /*f1d40*/  IMAD.WIDE.U32 R120, R118, 0x397fe69a, RZ ;  /* 0x397fe69a76787825 */ /* 0x000fc800078e00ff */
[----:B------:R-:W-:-:S04]  /*f1d50*/  IMAD.WIDE.U32.X R112, R227, 0x4b1ba7b6, R112, P6 ;  /* 0x4b1ba7b6e3707825 */ /* 0x000fc800030e0470 */
[----:B------:R-:W-:-:S04]  /*f1d60*/  IMAD.WIDE.U32 R126, P6, R169, R216, R126 ;  /* 0x000000d8a97e7225 */ /* 0x000fc800078c007e */
[----:B------:R-:W-:-:S04]  /*f1d70*/  IMAD.WIDE.U32 R130, R216, R167, RZ ;  /* 0x000000a7d8827225 */ /* 0x000fc800078e00ff */
[----:B------:R-:W-:Y:S01]  /*f1d80*/  IMAD.X R137, RZ, RZ, RZ, P4 ;  /* 0x000000ffff897224 */ /* 0x000fe200020e06ff */
[----:B------:R-:W-:Y:S01]  /*f1d90*/  IADD3 R223, P4, PT, R152, R109, RZ ;  /* 0x0000006d98df7210 */ /* 0x000fe20007f9e0ff */
[----:B------:R-:W-:Y:S01]  /*f1da0*/  IMAD.WIDE.U32.X R110, R227, 0x6730d2a0, R110, P3 ;  /* 0x6730d2a0e36e7825 */ /* 0x000fe200018e046e */
[----:B------:R-:W-:-:S03]  /*f1db0*/  IADD3 RZ, P3, PT, R158, R108, RZ ;  /* 0x0000006c9eff7210 */ /* 0x000fc60007f7e0ff */
[----:B------:R-:W-:Y:S01]  /*f1dc0*/  IMAD.X R109, RZ, RZ, RZ, P5 ;  /* 0x000000ffff6d7224 */ /* 0x000fe200028e06ff */
[----:B------:R-:W-:Y:S01]  /*f1dd0*/  IADD3 R117, P5, PT, R124, R121, RZ ;  /* 0x000000797c757210 */ /* 0x000fe20007fbe0ff */
[----:B------:R-:W-:Y:S01]  /*f1de0*/  IMAD.X R107, RZ, RZ, RZ, P6 ;  /* 0x000000ffff6b7224 */ /* 0x000fe200030e06ff */
[----:B------:R-:W-:Y:S01]  /*f1df0*/  IADD3 R121, P6, PT, R126, R131, RZ ;  /* 0x000000837e797210 */ /* 0x000fe20007fde0ff */
[----:B------:R-:W-:Y:S01]  /*f1e00*/  IMAD.MOV.U32 R108, RZ, RZ, R125 ;  /* 0x000000ffff6c7224 */ /* 0x000fe200078e007d */
[----:B------:R-:W-:Y:S01]  /*f1e10*/  IADD3.X RZ, P3, PT, R159, R223, RZ, P3, !PT ;  /* 0x000000df9fff7210 */ /* 0x000fe20001f7e4ff */
[----:B------:R-:W-:Y:S01]  /*f1e20*/  IMAD.MOV.U32 R106, RZ, RZ, R127 ;  /* 0x000000ffff6a7224 */ /* 0x000fe200078e007f */
[----:B------:R-:W-:Y:S01]  /*f1e30*/  IADD3.X R125, P0, PT, RZ, R140, RZ, P0, !PT ;  /* 0x0000008cff7d7210 */ /* 0x000fe2000071e4ff */
[----:B------:R-:W-:-:S04]  /*f1e40*/  IMAD.WIDE.U32 R158, R163, R228, R158 ;  /* 0x000000e4a39e7225 */ /* 0x000fc800078e009e */
[----:B------:R-:W-:Y:S02]  /*f1e50*/  IMAD.MOV.U32 R136, RZ, RZ, R153 ;  /* 0x000000ffff887224 */ /* 0x000fe400078e0099 */
[----:B------:R-:W-:Y:S01]  /*f1e60*/  IMAD.WIDE.U32.X R106, R169, R236, R106, P6 ;  /* 0x000000eca96a7225 */ /* 0x000fe200030e046a */
[----:B------:R-:W-:Y:S02]  /*f1e70*/  IADD3.X R125, P6, PT, RZ, R125, RZ, P2, !PT ;  /* 0x0000007dff7d7210 */ /* 0x000fe400017de4ff */
[----:B------:R-:W-:Y:S01]  /*f1e80*/  IADD3 RZ, P2, PT, R146, R132, RZ ;  /* 0x0000008492ff7210 */ /* 0x000fe20007f5e0ff */
[----:B------:R-:W-:Y:S01]  /*f1e90*/  IMAD.WIDE.U32 R138, R118, -0x4eac0001, R138 ;  /* 0xb153ffff768a7825 */ /* 0x000fe200078e008a */
[----:B------:R-:W-:Y:S02]  /*f1ea0*/  IADD3.X R141, PT, PT, RZ, RZ, R141, P6, P0 ;  /* 0x000000ffff8d7210 */ /* 0x000fe400037e048d */
[----:B------:R-:W-:Y:S01]  /*f1eb0*/  IADD3.X RZ, P2, PT, R147, R133, RZ, P2, !PT ;  /* 0x0000008593ff7210 */ /* 0x000fe2000175e4ff */
[----:B------:R-:W-:Y:S01]  /*f1ec0*/  IMAD.IADD R152, R159, 0x1, R152 ;  /* 0x000000019f987824 */ /* 0x000fe200078e0298 */
[----:B------:R-:W-:Y:S01]  /*f1ed0*/  IADD3 R132, P0, PT, R125, R138, RZ ;  /* 0x0000008a7d847210 */ /* 0x000fe20007f1e0ff */
[----:B------:R-:W-:Y:S01]  /*f1ee0*/  IMAD.WIDE.U32.X R136, R165, R234, R136, P4 ;  /* 0x000000eaa5887225 */ /* 0x000fe200020e0488 */
[----:B------:R-:W-:-:S02]  /*f1ef0*/  IADD3 R158, P4, PT, R217, R158, RZ ;  /* 0x0000009ed99e7210 */ /* 0x000fc40007f9e0ff */
[----:B------:R-:W-:Y:S01]  /*f1f00*/  IADD3.X R217, P1, PT, RZ, R142, RZ, P1, !PT ;  /* 0x0000008effd97210 */ /* 0x000fe20000f3e4ff */
[----:B------:R-:W-:Y:S01]  /*f1f10*/  IMAD.IADD R134, R139, 0x1, R134 ;  /* 0x000000018b867824 */ /* 0x000fe200078e0286 */
[----:B------:R-:W-:Y:S01]  /*f1f20*/  IADD3.X R159, P4, PT, R152, R157, RZ, P4, !PT ;  /* 0x0000009d989f7210 */ /* 0x000fe2000279e4ff */
[----:B------:R-:W-:Y:S01]  /*f1f30*/  IMAD.WIDE.U32 R152, R214, R163, RZ ;  /* 0x000000a3d6987225 */ /* 0x000fe200078e00ff */
[----:B------:R-:W-:Y:S02]  /*f1f40*/  IADD3.X R157, P3, PT, RZ, R136, RZ, P3, !PT ;  /* 0x00000088ff9d7210 */ /* 0x000fe40001f7e4ff */
[----:B------:R-:W-:Y:S01]  /*f1f50*/  IADD3.X R133, P0, PT, R134, R141, RZ, P0, !PT ;  /* 0x0000008d86857210 */ /* 0x000fe2000071e4ff */
[----:B------:R-:W-:Y:S01]  /*f1f60*/  IMAD.WIDE.U32 R134, R156, R167, RZ ;  /* 0x000000a79c867225 */ /* 0x000fe200078e00ff */
[----:B------:R-:W-:Y:S02]  /*f1f70*/  IADD3.X R157, P4, PT, RZ, R157, RZ, P4, !PT ;  /* 0x0000009dff9d7210 */ /* 0x000fe4000279e4ff */
[----:B------:R-:W-:Y:S01]  /*f1f80*/  IADD3.X R217, P0, PT, RZ, R217, RZ, P0, !PT ;  /* 0x000000d9ffd97210 */ /* 0x000fe2000071e4ff */
[----:B------:R-:W-:Y:S01]  /*f1f90*/  IMAD.WIDE.U32 R140, R220, R163, RZ ;  /* 0x000000a3dc8c7225 */ /* 0x000fe200078e00ff */
[----:B------:R-:W-:-:S02]  /*f1fa0*/  IADD3.X R125, PT, PT, RZ, RZ, R137, P4, P3 ;  /* 0x000000ffff7d7210 */ /* 0x000fc400027e6489 */
[----:B------:R-:W-:Y:S01]  /*f1fb0*/  IADD3.X R131, PT, PT, RZ, RZ, R143, P0, P1 ;  /* 0x000000ffff837210 */ /* 0x000fe200007e248f */
[----:B------:R-:W-:Y:S01]  /*f1fc0*/  IMAD.WIDE.U32 R152, P3, R165, R220, R152 ;  /* 0x000000dca5987225 */ /* 0x000fe20007860098 */
[----:B------:R-:W-:-:S03]  /*f1fd0*/  IADD3 RZ, P1, PT, R154, R140, RZ ;  /* 0x0000008c9aff7210 */ /* 0x000fc60007f3e0ff */
[----:B------:R-:W-:Y:S01]  /*f1fe0*/  IMAD.WIDE.U32 R134, P4, R169, R226, R134 ;  /* 0x000000e2a9867225 */ /* 0x000fe20007880086 */
[----:B------:R-:W-:-:S03]  /*f1ff0*/  IADD3 R149, P6, PT, R152, R141, RZ ;  /* 0x0000008d98957210 */ /* 0x000fc60007fde0ff */
[----:B------:R-:W-:Y:S01]  /*f2000*/  IMAD.WIDE.U32 R136, R226, R167, RZ ;  /* 0x000000a7e2887225 */ /* 0x000fe200078e00ff */
[----:B------:R-:W-:-:S03]  /*f2010*/  IADD3.X RZ, P1, PT, R155, R149, RZ, P1, !PT ;  /* 0x000000959bff7210 */ /* 0x000fc60000f3e4ff */
[----:B------:R-:W-:Y:S01]  /*f2020*/  IMAD.WIDE.U32 R138, R150, R167, RZ ;  /* 0x000000a7968a7225 */ /* 0x000fe200078e00ff */
[----:B------:R-:W-:-:S03]  /*f2030*/  IADD3 R127, P0, PT, R134, R137, RZ ;  /* 0x00000089867f7210 */ /* 0x000fc60007f1e0ff */
[----:B------:R-:W-:Y:S02]  /*f2040*/  IMAD.X R143, RZ, RZ, RZ, P4 ;  /* 0x000000ffff8f7224 */ /* 0x000fe400020e06ff */
[----:B------:R-:W-:-:S04]  /*f2050*/  IMAD.WIDE.U32 R138, P4, R169, R222, R138 ;  /* 0x000000dea98a7225 */ /* 0x000fc8000788008a */
[----:B------:R-:W-:-:S04]  /*f2060*/  IMAD.WIDE.U32 R140, R222, R167, RZ ;  /* 0x000000a7de8c7225 */ /* 0x000fc800078e00ff */
[----:B------:R-:W-:Y:S01]  /*f2070*/  IMAD.MOV.U32 R142, RZ, RZ, R135 ;  /* 0x000000ffff8e7224 */ /* 0x000fe200078e0087 */
[----:B------:R-:W-:Y:S01]  /*f2080*/  IADD3.X R135, P2, PT, RZ, R110, RZ, P2, !PT ;  /* 0x0000006eff877210 */ /* 0x000fe2000175e4ff */
[----:B------:R-:W-:Y:S01]  /*f2090*/  IMAD.X R145, RZ, RZ, RZ, P4 ;  /* 0x000000ffff917224 */ /* 0x000fe200020e06ff */
[----:B------:R-:W-:Y:S01]  /*f20a0*/  IADD3 R129, P4, PT, R138, R141, RZ ;  /* 0x0000008d8a817210 */ /* 0x000fe20007f9e0ff */
[----:B------:R-:W-:Y:S01]  /*f20b0*/  IMAD.WIDE.U32.X R142, R169, R156, R142, P0 ;  /* 0x0000009ca98e7225 */ /* 0x000fe200000e048e */
[----:B------:R-:W-:-:S03]  /*f20c0*/  IADD3 RZ, P0, PT, R158, R144, RZ ;  /* 0x000000909eff7210 */ /* 0x000fc60007f1e0ff */
[----:B------:R-:W-:Y:S01]  /*f20d0*/  IMAD.MOV.U32 R144, RZ, RZ, R139 ;  /* 0x000000ffff907224 */ /* 0x000fe200078e008b */
[----:B------:R-:W-:Y:S01]  /*f20e0*/  IADD3.X RZ, P0, PT, R159, R151, RZ, P0, !PT ;  /* 0x000000979fff7210 */ /* 0x000fe2000071e4ff */
[----:B------:R-:W-:-:S04]  /*f20f0*/  IMAD.WIDE.U32 R146, R118, -0x94f09dc, R146 ;  /* 0xf6b0f62476927825 */ /* 0x000fc800078e0092 */
[----:B------:R-:W-:Y:S01]  /*f2100*/  IMAD.WIDE.U32.X R144, R169, R150, R144, P4 ;  /* 0x00000096a9907225 */ /* 0x000fe200020e0490 */
[----:B------:R-:W-:-:S03]  /*f2110*/  IADD3 R146, P4, PT, R217, R146, RZ ;  /* 0x00000092d9927210 */ /* 0x000fc60007f9e0ff */
[----:B------:R-:W-:Y:S02]  /*f2120*/  IMAD.IADD R156, R147, 0x1, R148 ;  /* 0x00000001939c7824 */ /* 0x000fe400078e0294 */
[----:B------:R-:W-:-:S03]  /*f2130*/  IMAD.WIDE.U32 R150, R234, R167, RZ ;  /* 0x000000a7ea967225 */ /* 0x000fc600078e00ff */
[----:B------:R-:W-:Y:S01]  /*f2140*/  IADD3.X R147, P4, PT, R156, R131, RZ, P4, !PT ;  /* 0x000000839c937210 */ /* 0x000fe2000279e4ff */
[----:B------:R-:W-:Y:S02]  /*f2150*/  IMAD.X R149, RZ, RZ, RZ, P3 ;  /* 0x000000ffff957224 */ /* 0x000fe400018e06ff */
[----:B------:R-:W-:Y:S01]  /*f2160*/  IMAD.WIDE.U32 R154, R163, R220, R154 ;  /* 0x000000dca39a7225 */ /* 0x000fe200078e009a */
[----:B------:R-:W-:-:S03]  /*f2170*/  IADD3.X R135, P4, PT, RZ, R135, RZ, P4, !PT ;  /* 0x00000087ff877210 */ /* 0x000fc6000279e4ff */
[----:B------:R-:W-:Y:S01]  /*f2180*/  IMAD.MOV.U32 R148, RZ, RZ, R153 ;  /* 0x000000ffff947224 */ /* 0x000fe200078e0099 */
[----:B------:R-:W-:Y:S01]  /*f2190*/  IADD3 R154, P3, PT, R157, R154, RZ ;  /* 0x0000009a9d9a7210 */ /* 0x000fe20007f7e0ff */
[----:B------:R-:W-:Y:S02]  /*f21a0*/  IMAD.IADD R236, R155, 0x1, R152 ;  /* 0x000000019bec7824 */ /* 0x000fe400078e0298 */
[----:B------:R-:W-:-:S03]  /*f21b0*/  IMAD.WIDE.U32.X R148, R165, R214, R148, P6 ;  /* 0x000000d6a5947225 */ /* 0x000fc600030e0494 */
[----:B------:R-:W-:Y:S01]  /*f21c0*/  IADD3.X R155, P3, PT, R236, R125, RZ, P3, !PT ;  /* 0x0000007dec9b7210 */ /* 0x000fe20001f7e4ff */
[----:B------:R-:W-:Y:S01]  /*f21d0*/  IMAD.WIDE.U32 R150, P6, R169, R228, R150 ;  /* 0x000000e4a9967225 */ /* 0x000fe200078c0096 */
[----:B------:R-:W-:-:S03]  /*f21e0*/  IADD3.X R125, PT, PT, RZ, RZ, R111, P4, P2 ;  /* 0x000000ffff7d7210 */ /* 0x000fc600027e446f */
[----:B------:R-:W-:-:S04]  /*f21f0*/  IMAD.WIDE.U32 R152, R228, R167, RZ ;  /* 0x000000a7e4987225 */ /* 0x000fc800078e00ff */
[----:B------:R-:W-:Y:S01]  /*f2200*/  IMAD.X R157, RZ, RZ, RZ, P6 ;  /* 0x000000ffff9d7224 */ /* 0x000fe200030e06ff */
[----:B------:R-:W-:Y:S01]  /*f2210*/  IADD3 R131, P6, PT, R150, R153, RZ ;  /* 0x0000009996837210 */ /* 0x000fe20007fde0ff */
[----:B------:R-:W-:-:S04]  /*f2220*/  IMAD.WIDE.U32 R158, R118, -0xc7aed41, R158 ;  /* 0xf38512bf769e7825 */ /* 0x000fc800078e009e */
[----:B------:R-:W-:Y:S02]  /*f2230*/  IMAD.MOV.U32 R156, RZ, RZ, R151 ;  /* 0x000000ffff9c7224 */ /* 0x000fe400078e0097 */
[----:B------:R-:W-:Y:S02]  /*f2240*/  IMAD.IADD R122, R159, 0x1, R122 ;  /* 0x000000019f7a7824 */ /* 0x000fe400078e027a */
[----:B------:R-:W-:Y:S01]  /*f2250*/  IMAD.WIDE.U32.X R156, R169, R234, R156, P6 ;  /* 0x000000eaa99c7225 */ /* 0x000fe200030e049c */
[----:B------:R-:W-:Y:S02]  /*f2260*/  IADD3 R158, P6, PT, R135, R158, RZ ;  /* 0x0000009e879e7210 */ /* 0x000fe40007fde0ff */
[----:B------:R-:W-:Y:S01]  /*f2270*/  IADD3.X R135, P2, PT, RZ, R148, RZ, P1, !PT ;  /* 0x00000094ff877210 */ /* 0x000fe20000f5e4ff */
[----:B------:R-:W-:Y:S01]  /*f2280*/  IMAD.WIDE.U32.X R108, R227, 0x1a0111ea, R108, P5 ;  /* 0x1a0111eae36c7825 */ /* 0x000fe200028e046c */
[----:B------:R-:W-:Y:S02]  /*f2290*/  IADD3 R230, P5, PT, R230, R225, RZ ;  /* 0x000000e1e6e67210 */ /* 0x000fe40007fbe0ff */
[----:B------:R-:W-:Y:S01]  /*f22a0*/  IADD3.X R159, P6, PT, R122, R125, RZ, P6, !PT ;  /* 0x0000007d7a9f7210 */ /* 0x000fe200037de4ff */
[----:B------:R-:W-:Y:S01]  /*f22b0*/  IMAD.WIDE.U32 R110, R224, R163, RZ ;  /* 0x000000a3e06e7225 */ /* 0x000fe200078e00ff */
[----:B------:R-:W-:-:S02]  /*f22c0*/  IADD3.X R125, P0, PT, RZ, R114, RZ, P0, !PT ;  /* 0x00000072ff7d7210 */ /* 0x000fc4000071e4ff */
[----:B------:R-:W-:Y:S01]  /*f22d0*/  IADD3 R148, P1, PT, R119, R230, RZ ;  /* 0x000000e677947210 */ /* 0x000fe20007f3e0ff */
[----:B------:R-:W-:Y:S01]  /*f22e0*/  IMAD.WIDE.U32 R234, R214, R167, RZ ;  /* 0x000000a7d6ea7225 */ /* 0x000fe200078e00ff */
[----:B------:R-:W-:Y:S02]  /*f22f0*/  IADD3.X R119, P3, PT, RZ, R135, RZ, P3, !PT ;  /* 0x00000087ff777210 */ /* 0x000fe40001f7e4ff */
[----:B------:R-:W-:Y:S01]  /*f2300*/  IADD3.X R125, P6, PT, RZ, R125, RZ, P6, !PT ;  /* 0x0000007dff7d7210 */ /* 0x000fe200037de4ff */
[----:B------:R-:W-:Y:S01]  /*f2310*/  IMAD.WIDE.U32 R230, R218, R163, RZ ;  /* 0x000000a3dae67225 */ /* 0x000fe200078e00ff */
[----:B------:R-:W-:Y:S02]  /*f2320*/  IADD3.X R232, P5, PT, R221, R232, RZ, P5, !PT ;  /* 0x000000e8dde87210 */ /* 0x000fe40002fbe4ff */
[----:B------:R-:W-:Y:S01]  /*f2330*/  IADD3.X R122, PT, PT, RZ, RZ, R149, P3, P2 ;  /* 0x000000ffff7a7210 */ /* 0x000fe20001fe4495 */
[----:B------:R-:W-:Y:S01]  /*f2340*/  IMAD.WIDE.U32 R110, P4, R165, R218, R110 ;  /* 0x000000daa56e7225 */ /* 0x000fe2000788006e */
[----:B------:R-:W-:-:S02]  /*f2350*/  IADD3.X R137, PT, PT, RZ, RZ, R115, P6, P0 ;  /* 0x000000ffff897210 */ /* 0x000fc400037e0473 */
[----:B------:R-:W-:Y:S01]  /*f2360*/  IADD3.X R149, P1, PT, R215, R232, RZ, P1, !PT ;  /* 0x000000e8d7957210 */ /* 0x000fe20000f3e4ff */
[----:B------:R-:W-:Y:S01]  /*f2370*/  IMAD.WIDE.U32 R234, P6, R169, R220, R234 ;  /* 0x000000dca9ea7225 */ /* 0x000fe200078c00ea */
[----:B------:R-:W-:Y:S02]  /*f2380*/  IADD3 RZ, P2, PT, R148, R230, RZ ;  /* 0x000000e694ff7210 */ /* 0x000fe40007f5e0ff */
[----:B------:R-:W-:Y:S01]  /*f2390*/  IADD3 R135, P3, PT, R110, R231, RZ ;  /* 0x000000e76e877210 */ /* 0x000fe20007f7e0ff */
[----:B------:R-:W-:Y:S01]  /*f23a0*/  IMAD.WIDE.U32 R114, R220, R167, RZ ;  /* 0x000000a7dc727225 */ /* 0x000fe200078e00ff */
[----:B------:R-:W-:-:S03]  /*f23b0*/  IADD3 RZ, P0, PT, R132, R130, RZ ;  /* 0x0000008284ff7210 */ /* 0x000fc60007f1e0ff */
[----:B------:R-:W-:Y:S01]  /*f23c0*/  IMAD.X R237, RZ, RZ, RZ, P6 ;  /* 0x000000ffffed7224 */ /* 0x000fe200030e06ff */
[----:B------:R-:W-:Y:S01]  /*f23d0*/  IADD3 R115, P6, PT, R234, R115, RZ ;  /* 0x00000073ea737210 */ /* 0x000fe20007fde0ff */
[----:B------:R-:W-:Y:S01]  /*f23e0*/  IMAD.X R231, RZ, RZ, RZ, P4 ;  /* 0x000000ffffe77224 */ /* 0x000fe200020e06ff */
[----:B------:R-:W-:Y:S01]  /*f23f0*/  IADD3 RZ, P4, PT, R154, R128, RZ ;  /* 0x000000809aff7210 */ /* 0x000fe20007f9e0ff */
[----:B------:R-:W-:Y:S01]  /*f2400*/  IMAD.WIDE.U32 R232, R163, R218, R148 ;  /* 0x000000daa3e87225 */ /* 0x000fe200078e0094 */
[----:B------:R-:W-:Y:S02]  /*f2410*/  IADD3.X RZ, P0, PT, R133, R121, RZ, P0, !PT ;  /* 0x0000007985ff7210 */ /* 0x000fe4000071e4ff */
[----:B------:R-:W-:Y:S01]  /*f2420*/  IADD3.X RZ, P4, PT, R155, R123, RZ, P4, !PT ;  /* 0x0000007b9bff7210 */ /* 0x000fe2000279e4ff */
[----:B------:R-:W-:Y:S02]  /*f2430*/  IMAD.MOV.U32 R230, RZ, RZ, R111 ;  /* 0x000000ffffe67224 */ /* 0x000fe400078e006f */
[----:B------:R-:W-:Y:S01]  /*f2440*/  IMAD.MOV.U32 R236, RZ, RZ, R235 ;  /* 0x000000ffffec7224 */ /* 0x000fe200078e00eb */
[----:B------:R-:W-:Y:S01]  /*f2450*/  IADD3.X R112, P4, PT, RZ, R112, RZ, P4, !PT ;  /* 0x00000070ff707210 */ /* 0x000fe2000279e4ff */
[----:B------:R-:W-:-:S02]  /*f2460*/  IMAD.IADD R139, R233, 0x1, R110 ;  /* 0x00000001e98b7824 */ /* 0x000fc400078e026e */
[----:B------:R-:W-:Y:S01]  /*f2470*/  IMAD.WIDE.U32.X R230, R165, R224, R230, P3 ;  /* 0x000000e0a5e67225 */ /* 0x000fe200018e04e6 */
[----:B------:R-:W-:-:S03]  /*f2480*/  IADD3 R232, P3, PT, R119, R232, RZ ;  /* 0x000000e877e87210 */ /* 0x000fc60007f7e0ff */
[----:B------:R-:W-:Y:S01]  /*f2490*/  IMAD.WIDE.U32.X R214, R169, R214, R236, P6 ;  /* 0x000000d6a9d67225 */ /* 0x000fe200030e04ec */
[----:B------:R-:W-:Y:S02]  /*f24a0*/  IADD3.X RZ, P6, PT, R149, R135, RZ, P2, !PT ;  /* 0x0000008795ff7210 */ /* 0x000fe400017de4ff */
[----:B------:R-:W-:Y:S01]  /*f24b0*/  IADD3.X R233, P3, PT, R139, R122, RZ, P3, !PT ;  /* 0x0000007a8be97210 */ /* 0x000fe20001f7e4ff */
[----:B------:R-:W-:Y:S01]  /*f24c0*/  IMAD.WIDE.U32 R110, R118, 0x434bacd7, R154 ;  /* 0x434bacd7766e7825 */ /* 0x000fe200078e009a */
[----:B------:R-:W-:-:S03]  /*f24d0*/  IADD3.X R122, P6, PT, RZ, R230, RZ, P6, !PT ;  /* 0x000000e6ff7a7210 */ /* 0x000fc600037de4ff */
[----:B------:R-:W-:Y:S01]  /*f24e0*/  IMAD.IADD R116, R111, 0x1, R116 ;  /* 0x000000016f747824 */ /* 0x000fe200078e0274 */
[----:B------:R-:W-:Y:S01]  /*f24f0*/  IADD3 R110, P2, PT, R125, R110, RZ ;  /* 0x0000006e7d6e7210 */ /* 0x000fe20007f5e0ff */
[----:B------:R-:W-:Y:S01]  /*f2500*/  IMAD.WIDE.U32 R216, R167, R216, R132 ;  /* 0x000000d8a7d87225 */ /* 0x000fe200078e0084 */
[----:B------:R-:W-:Y:S02]  /*f2510*/  IADD3.X R122, P3, PT, RZ, R122, RZ, P3, !PT ;  /* 0x0000007aff7a7210 */ /* 0x000fe40001f7e4ff */
[----:B------:R-:W-:Y:S01]  /*f2520*/  IADD3.X R111, P2, PT, R116, R137, RZ, P2, !PT ;  /* 0x00000089746f7210 */ /* 0x000fe2000175e4ff */
[----:B------:R-:W-:Y:S01]  /*f2530*/  IMAD.IADD R217, R217, 0x1, R126 ;  /* 0x00000001d9d97824 */ /* 0x000fe200078e027e */
[----:B------:R-:W-:Y:S01]  /*f2540*/  IADD3.X R230, PT, PT, RZ, RZ, R231, P3, P6 ;  /* 0x000000ffffe67210 */ /* 0x000fe20001fec4e7 */
[----:B------:R-:W-:Y:S01]  /*f2550*/  IMAD.WIDE.U32 R118, R118, 0x397fe69a, R232 ;  /* 0x397fe69a76767825 */ /* 0x000fe200078e00e8 */
[----:B------:R-:W-:Y:S02]  /*f2560*/  IADD3.X R121, P6, PT, RZ, R112, RZ, P2, !PT ;  /* 0x00000070ff797210 */ /* 0x000fe400017de4ff */
[----:B------:R-:W-:Y:S01]  /*f2570*/  IADD3 RZ, P3, PT, R146, R136, RZ ;  /* 0x0000008892ff7210 */ /* 0x000fe20007f7e0ff */
[----:B------:R-:W-:Y:S01]  /*f2580*/  IMAD.IADD R124, R119, 0x1, R124 ;  /* 0x00000001777c7824 */ /* 0x000fe200078e027c */
[----:B------:R-:W-:Y:S01]  /*f2590*/  IADD3.X R123, PT, PT, RZ, RZ, R113, P6, P4 ;  /* 0x000000ffff7b7210 */ /* 0x000fe200037e8471 */
[----:B------:R-:W-:Y:S01]  /*f25a0*/  IMAD.WIDE.U32 R222, R167, R222, R158 ;  /* 0x000000dea7de7225 */ /* 0x000fe200078e009e */
[----:B------:R-:W-:-:S02]  /*f25b0*/  IADD3 RZ, P6, PT, RZ, R216, RZ ;  /* 0x000000d8ffff7210 */ /* 0x000fc40007fde0ff */
[----:B------:R-:W-:Y:S01]  /*f25c0*/  IADD3.X R113, P4, PT, RZ, R106, RZ, P0, !PT ;  /* 0x0000006aff717210 */ /* 0x000fe2000079e4ff */
[----:B------:R-:W-:Y:S01]  /*f25d0*/  IMAD.IADD R138, R223, 0x1, R138 ;  /* 0x00000001df8a7824 */ /* 0x000fe200078e028a */
[----:B------:R-:W-:Y:S01]  /*f25e0*/  IADD3.X RZ, P6, PT, RZ, R217, RZ, P6, !PT ;  /* 0x000000d9ffff7210 */ /* 0x000fe200037de4ff */
[----:B------:R-:W-:Y:S01]  /*f25f0*/  IMAD.WIDE.U32 R228, R167, R228, R110 ;  /* 0x000000e4a7e47225 */ /* 0x000fe200078e006e */
        /* <DEDUP_REMOVED lines=13> */
[----:B------:R-:W-:Y:S01]  /*f26d0*/  IADD3 R146, P6, PT, R113, R146, RZ ;  /* 0x0000009271927210 */ /* 0x000fe20007fde0ff */
[----:B------:R-:W-:Y:S01]  /*f26e0*/  IMAD.WIDE.U32 R112, R106, -0x5555, RZ ;  /* 0xffffaaab6a707825 */ /* 0x000fe200078e00ff */
[----:B------:R-:W-:Y:S02]  /*f26f0*/  IADD3.X R123, P2, PT, RZ, R123, RZ, P4, !PT ;  /* 0x0000007bff7b7210 */ /* 0x000fe4000275e4ff */
[----:B------:R-:W-:Y:S01]  /*f2700*/  IADD3.X R108, P5, PT, RZ, RZ, RZ, P5, !PT ;  /* 0x000000ffff6c7210 */ /* 0x000fe20002fbe4ff */
[----:B------:R-:W-:Y:S01]  /*f2710*/  IMAD.IADD R107, R107, 0x1, R121 ;  /* 0x000000016b6b7824 */ /* 0x000fe200078e0279 */
[----:B------:R-:W-:Y:S01]  /*f2720*/  IADD3.X R127, P1, PT, RZ, RZ, RZ, P1, !PT ;  /* 0x000000ffff7f7210 */ /* 0x000fe20000f3e4ff */
[----:B------:R-:W-:Y:S01]  /*f2730*/  IMAD.IADD R150, R229, 0x1, R150 ;  /* 0x00000001e5967824 */ /* 0x000fe200078e0296 */
[----:B------:R-:W-:Y:S01]  /*f2740*/  IADD3.X R124, PT, PT, RZ, RZ, R109, P2, P3 ;  /* 0x000000ffff7c7210 */ /* 0x000fe200017e646d */
[----:B------:R-:W-:Y:S01]  /*f2750*/  IMAD.WIDE.U32 R220, R167, R220, R118 ;  /* 0x000000dca7dc7225 */ /* 0x000fe200078e0076 */
[----:B------:R-:W-:-:S02]  /*f2760*/  IADD3.X R147, P6, PT, R134, R117, RZ, P6, !PT ;  /* 0x0000007586937210 */ /* 0x000fc400037de4ff */
[----:B------:R-:W-:Y:S01]  /*f2770*/  IADD3 R127, P4, PT, R127, R108, RZ ;  /* 0x0000006c7f7f7210 */ /* 0x000fe20007f9e0ff */
[----:B------:R-:W-:Y:S01]  /*f2780*/  IMAD.WIDE.U32 R108, R107, -0x5555, RZ ;  /* 0xffffaaab6b6c7825 */ /* 0x000fe200078e00ff */
[----:B------:R-:W-:Y:S02]  /*f2790*/  IADD3.X R117, P3, PT, RZ, R142, RZ, P0, !PT ;  /* 0x0000008eff757210 */ /* 0x000fe4000077e4ff */
[----:B------:R-:W-:Y:S01]  /*f27a0*/  IADD3 RZ, P2, PT, R158, R140, RZ ;  /* 0x0000008c9eff7210 */ /* 0x000fe20007f5e0ff */
[----:B------:R-:W-:Y:S01]  /*f27b0*/  IMAD.IADD R234, R221, 0x1, R234 ;  /* 0x00000001ddea7824 */ /* 0x000fe200078e02ea */
[----:B------:R-:W-:Y:S01]  /*f27c0*/  IADD3.X R117, P0, PT, RZ, R117, RZ, P6, !PT ;  /* 0x00000075ff757210 */ /* 0x000fe2000371e4ff */
[----:B------:R-:W-:Y:S01]  /*f27d0*/  IMAD.WIDE.U32 R108, P6, R106, -0x46010001, R108 ;  /* 0xb9feffff6a6c7825 */ /* 0x000fe200078c006c */
[----:B------:R-:W-:Y:S02]  /*f27e0*/  IADD3.X RZ, P2, PT, R159, R129, RZ, P2, !PT ;  /* 0x000000819fff7210 */ /* 0x000fe4000175e4ff */
[----:B------:R-:W-:Y:S01]  /*f27f0*/  IADD3.X R143, PT, PT, RZ, RZ, R143, P0, P3 ;  /* 0x000000ffff8f7210 */ /* 0x000fe200007e648f */
[----:B------:R-:W-:Y:S01]  /*f2800*/  IMAD.MOV.U32 R116, RZ, RZ, R109 ;  /* 0x000000ffff747224 */ /* 0x000fe200078e006d */
[----:B------:R-:W-:Y:S01]  /*f2810*/  IADD3 R222, P3, PT, R117, R222, RZ ;  /* 0x000000de75de7210 */ /* 0x000fe20007f7e0ff */
[----:B------:R-:W-:Y:S01]  /*f2820*/  IMAD.X R117, RZ, RZ, RZ, P6 ;  /* 0x000000ffff757224 */ /* 0x000fe200030e06ff */
[----:B------:R-:W-:-:S02]  /*f2830*/  IADD3 RZ, P0, PT, R216, R112, RZ ;  /* 0x00000070d8ff7210 */ /* 0x000fc40007f1e0ff */
[----:B------:R-:W-:Y:S01]  /*f2840*/  IADD3 R121, P6, PT, R108, R113, RZ ;  /* 0x000000716c797210 */ /* 0x000fe20007fde0ff */
[----:B------:R-:W-:Y:S01]  /*f2850*/  IMAD.WIDE.U32 R112, R106, -0x5555, R216 ;  /* 0xffffaaab6a707825 */ /* 0x000fe200078e00d8 */
[----:B------:R-:W-:Y:S02]  /*f2860*/  IADD3.X R223, P3, PT, R138, R143, RZ, P3, !PT ;  /* 0x0000008f8adf7210 */ /* 0x000fe40001f7e4ff */
[----:B------:R-:W-:Y:S01]  /*f2870*/  IADD3.X R120, P2, PT, RZ, R144, RZ, P2, !PT ;  /* 0x00000090ff787210 */ /* 0x000fe2000175e4ff */
[----:B------:R-:W-:Y:S01]  /*f2880*/  IMAD.WIDE.U32.X R116, R107, -0x46010001, R116, P6 ;  /* 0xb9feffff6b747825 */ /* 0x000fe200030e0474 */
[----:B------:R-:W-:Y:S02]  /*f2890*/  IADD3 RZ, P6, PT, RZ, R112, RZ ;  /* 0x00000070ffff7210 */ /* 0x000fe40007fde0ff */
[----:B------:R-:W-:Y:S01]  /*f28a0*/  IADD3.X R109, P3, PT, RZ, R120, RZ, P3, !PT ;  /* 0x00000078ff6d7210 */ /* 0x000fe20001f7e4ff */
[----:B------:R-:W-:Y:S01]  /*f28b0*/  IMAD.IADD R108, R113, 0x1, R108 ;  /* 0x00000001716c7824 */ /* 0x000fe200078e026c */
[----:B------:R-:W-:Y:S01]  /*f28c0*/  IADD3.X RZ, P0, PT, R217, R121, RZ, P0, !PT ;  /* 0x00000079d9ff7210 */ /* 0x000fe2000071e4ff */
[----:B------:R-:W-:Y:S01]  /*f28d0*/  IMAD.WIDE.U32 R112, R107, -0x4eac0001, RZ ;  /* 0xb153ffff6b707825 */ /* 0x000fe200078e00ff */
[----:B------:R-:W-:-:S02]  /*f28e0*/  IADD3.X R145, PT, PT, RZ, RZ, R145, P3, P2 ;  /* 0x000000ffff917210 */ /* 0x000fc40001fe4491 */
[----:B------:R-:W-:Y:S02]  /*f28f0*/  IADD3 RZ, P2, PT, R110, R152, RZ ;  /* 0x000000986eff7210 */ /* 0x000fe40007f5e0ff */
[----:B------:R-:W-:Y:S02]  /*f2900*/  IADD3.X RZ, P6, PT, RZ, R108, RZ, P6, !PT ;  /* 0x0000006cffff7210 */ /* 0x000fe400037de4ff */
[----:B------:R-:W-:Y:S02]  /*f2910*/  IADD3.X R129, P0, PT, RZ, R116, RZ, P0, !PT ;  /* 0x00000074ff817210 */ /* 0x000fe4000071e4ff */
[----:B------:R-:W-:Y:S01]  /*f2920*/  IADD3 R228, P3, PT, R109, R228, RZ ;  /* 0x000000e46de47210 */ /* 0x000fe20007f7e0ff */
[----:B------:R-:W-:Y:S01]  /*f2930*/  IMAD.WIDE.U32 R108, R224, R167, RZ ;  /* 0x000000a7e06c7225 */ /* 0x000fe200078e00ff */
[----:B------:R-:W-:Y:S02]  /*f2940*/  IADD3.X RZ, P2, PT, R111, R131, RZ, P2, !PT ;  /* 0x000000836fff7210 */ /* 0x000fe4000175e4ff */
[----:B------:R-:W-:Y:S01]  /*f2950*/  IADD3.X R129, P6, PT, RZ, R129, RZ, P6, !PT ;  /* 0x00000081ff817210 */ /* 0x000fe200037de4ff */
[----:B------:R-:W-:Y:S01]  /*f2960*/  IMAD.WIDE.U32 R110, R218, R167, RZ ;  /* 0x000000a7da6e7225 */ /* 0x000fe200078e00ff */
[----:B------:R-:W-:-:S02]  /*f2970*/  IADD3.X R229, P3, PT, R150, R145, RZ, P3, !PT ;  /* 0x0000009196e57210 */ /* 0x000fc40001f7e4ff */
        /* <DEDUP_REMOVED lines=20> */
[C---:B------:R-:W-:Y:S01]  /*f2ac0*/  IMAD.WIDE.U32.X R120, R107.reuse, 0x1eabfffe, R120, P6 ;  /* 0x1eabfffe6b787825 */ /* 0x040fe200030e0478 */
[----:B------:R-:W-:Y:S02]  /*f2ad0*/  IADD3 RZ, P6, PT, R118, R114, RZ ;  /* 0x0000007276ff7210 */ /* 0x000fe40007fde0ff */
[----:B------:R-:W-:Y:S01]  /*f2ae0*/  IADD3.X R128, P3, PT, R128, R131, RZ, P3, !PT ;  /* 0x0000008380807210 */ /* 0x000fe20001f7e4ff */
[----:B------:R-:W-:Y:S01]  /*f2af0*/  IMAD.WIDE.U32 R116, R107, -0x94f09dc, RZ ;  /* 0xf6b0f6246b747825 */ /* 0x000fe200078e00ff */
[----:B------:R-:W-:-:S03]  /*f2b00*/  IADD3.X R131, P2, PT, RZ, R120, RZ, P2, !PT ;  /* 0x00000078ff837210 */ /* 0x000fc6000175e4ff */
[----:B------:R-:W-:Y:S01]  /*f2b10*/  IMAD.X R109, RZ, RZ, RZ, P5 ;  /* 0x000000ffff6d7224 */ /* 0x000fe200028e06ff */
[----:B------:R-:W-:Y:S01]  /*f2b20*/  IADD3.X R131, P3, PT, RZ, R131, RZ, P3, !PT ;  /* 0x00000083ff837210 */ /* 0x000fe20001f7e4ff */
[----:B------:R-:W-:-:S03]  /*f2b30*/  IMAD.WIDE.U32 R112, R106, -0x94f09dc, RZ ;  /* 0xf6b0f6246a707825 */ /* 0x000fc600078e00ff */
[----:B------:R-:W-:Y:S01]  /*f2b40*/  IADD3.X R121, PT, PT, RZ, RZ, R121, P3, P2 ;  /* 0x000000ffff797210 */ /* 0x000fe20001fe4479 */
[----:B------:R-:W-:Y:S01]  /*f2b50*/  IMAD.WIDE.U32 R116, P5, R106, 0x6730d2a0, R116 ;  /* 0x6730d2a06a747825 */ /* 0x000fe200078a0074 */
[----:B------:R-:W-:Y:S02]  /*f2b60*/  IADD3.X R109, PT, PT, R109, RZ, RZ, P4, P1 ;  /* 0x000000ff6d6d7210 */ /* 0x000fe400027e24ff */
[----:B------:R-:W-:Y:S01]  /*f2b70*/  IADD3 R220, P3, PT, R133, R220, RZ ;  /* 0x000000dc85dc7210 */ /* 0x000fe20007f7e0ff */
[----:B------:R-:W-:Y:S01]  /*f2b80*/  IMAD.MOV.U32 R118, RZ, RZ, R117 ;  /* 0x000000ffff767224 */ /* 0x000fe200078e0075 */
[----:B------:R-:W-:Y:S01]  /*f2b90*/  IADD3.X RZ, P2, PT, R119, R115, RZ, P6, !PT ;  /* 0x0000007377ff7210 */ /* 0x000fe2000375e4ff */
[----:B------:R-:W-:Y:S01]  /*f2ba0*/  IMAD.X R119, RZ, RZ, RZ, P5 ;  /* 0x000000ffff777224 */ /* 0x000fe200028e06ff */
[----:B------:R-:W-:Y:S01]  /*f2bb0*/  IADD3 R111, P4, PT, R116, R113, RZ ;  /* 0x00000071746f7210 */ /* 0x000fe20007f9e0ff */
[----:B------:R-:W-:Y:S01]  /*f2bc0*/  IMAD.WIDE.U32 R114, R106, -0xc7aed41, RZ ;  /* 0xf38512bf6a727825 */ /* 0x000fe200078e00ff */
[----:B------:R-:W-:-:S02]  /*f2bd0*/  IADD3 RZ, P1, PT, R222, R112, RZ ;  /* 0x00000070deff7210 */ /* 0x000fc40007f3e0ff */
[----:B------:R-:W-:Y:S01]  /*f2be0*/  IADD3.X R221, P3, PT, R234, R157, RZ, P3, !PT ;  /* 0x0000009deadd7210 */ /* 0x000fe20001f7e4ff */
[----:B------:R-:W-:Y:S01]  /*f2bf0*/  IMAD.WIDE.U32 R112, R107, -0xc7aed41, RZ ;  /* 0xf38512bf6b707825 */ /* 0x000fe200078e00ff */
[----:B------:R-:W-:Y:S02]  /*f2c00*/  IADD3.X R127, P2, PT, RZ, R214, RZ, P2, !PT ;  /* 0x000000d6ff7f7210 */ /* 0x000fe4000175e4ff */
[----:B------:R-:W-:Y:S01]  /*f2c10*/  IADD3.X RZ, P1, PT, R223, R111, RZ, P1, !PT ;  /* 0x0000006fdfff7210 */ /* 0x000fe20000f3e4ff */
[----:B------:R-:W-:Y:S01]  /*f2c20*/  IMAD.WIDE.U32 R222, R106, -0x94f09dc, R222 ;  /* 0xf6b0f6246ade7825 */ /* 0x000fe200078e00de */
[----:B------:R-:W-:Y:S02]  /*f2c30*/  IADD3.X R127, P3, PT, RZ, R127, RZ, P3, !PT ;  /* 0x0000007fff7f7210 */ /* 0x000fe40001f7e4ff */
[----:B------:R-:W-:Y:S01]  /*f2c40*/  IADD3.X R109, P0, PT, R230, R109, RZ, P0, !PT ;  /* 0x0000006de66d7210 */ /* 0x000fe2000071e4ff */
[----:B------:R-:W-:Y:S01]  /*f2c50*/  IMAD.WIDE.U32 R112, P6, R106, 0x64774b84, R112 ;  /* 0x64774b846a707825 */ /* 0x000fe200078c0070 */
[----:B------:R-:W-:-:S02]  /*f2c60*/  IADD3.X R215, PT, PT, RZ, RZ, R215, P3, P2 ;  /* 0x000000ffffd77210 */ /* 0x000fc40001fe44d7 */
[----:B------:R-:W-:Y:S01]  /*f2c70*/  IADD3 RZ, P3, PT, R228, R114, RZ ;  /* 0x00000072e4ff7210 */ /* 0x000fe20007f7e0ff */
[----:B------:R-:W-:Y:S01]  /*f2c80*/  IMAD.IADD R116, R223, 0x1, R116 ;  /* 0x00000001df747824 */ /* 0x000fe200078e0274 */
[----:B------:R-:W-:Y:S01]  /*f2c90*/  IADD3 R111, P5, PT, R112, R115, RZ ;  /* 0x00000073706f7210 */ /* 0x000fe20007fbe0ff */
[----:B------:R-:W-:Y:S01]  /*f2ca0*/  IMAD.WIDE.U32.X R118, R107, 0x6730d2a0, R118, P4 ;  /* 0x6730d2a06b767825 */ /* 0x000fe200020e0476 */
[----:B------:R-:W-:Y:S02]  /*f2cb0*/  IADD3 R131, P4, PT, R131, R222, RZ ;  /* 0x000000de83837210 */ /* 0x000fe40007f9e0ff */
[----:B------:R-:W-:Y:S02]  /*f2cc0*/  IADD3 R114, P2, PT, R123, R122, RZ ;  /* 0x0000007a7b727210 */ /* 0x000fe40007f5e0ff */
[----:B------:R-:W-:Y:S01]  /*f2cd0*/  IADD3.X R130, P4, PT, R116, R121, RZ, P4, !PT ;  /* 0x0000007974827210 */ /* 0x000fe2000279e4ff */
[----:B------:R-:W-:Y:S01]  /*f2ce0*/  IMAD.WIDE.U32 R116, R107, 0x434bacd7, RZ ;  /* 0x434bacd76b747825 */ /* 0x000fe200078e00ff */
[----:B------:R-:W-:-:S02]  /*f2cf0*/  IADD3.X R121, P1, PT, RZ, R118, RZ, P1, !PT ;  /* 0x00000076ff797210 */ /* 0x000fc40000f3e4ff */
[----:B------:R-:W-:Y:S01]  /*f2d00*/  IADD3.X RZ, P3, PT, R229, R111, RZ, P3, !PT ;  /* 0x0000006fe5ff7210 */ /* 0x000fe20001f7e4ff */
[----:B------:R-:W-:Y:S01]  /*f2d10*/  IMAD.X R111, RZ, RZ, RZ, P6 ;  /* 0x000000ffff6f7224 */ /* 0x000fe200030e06ff */
[----:B------:R-:W-:Y:S01]  /*f2d20*/  IADD3 RZ, P6, PT, R114, R110, RZ ;  /* 0x0000006e72ff7210 */ /* 0x000fe20007fde0ff */
[----:B------:R-:W-:Y:S01]  /*f2d30*/  IMAD.WIDE.U32 R228, R106, -0xc7aed41, R228 ;  /* 0xf38512bf6ae47825 */ /* 0x000fe200078e00e4 */
[----:B------:R-:W-:Y:S02]  /*f2d40*/  IADD3.X R121, P4, PT, RZ, R121, RZ, P4, !PT ;  /* 0x00000079ff797210 */ /* 0x000fe4000279e4ff */
[----:B------:R-:W-:Y:S01]  /*f2d50*/  IADD3.X R115, P2, PT, R124, R109, RZ, P2, !PT ;  /* 0x0000006d7c737210 */ /* 0x000fe2000175e4ff */
[----:B------:R-:W-:Y:S01]  /*f2d60*/  IMAD.MOV.U32 R110, RZ, RZ, R113 ;  /* 0x000000ffff6e7224 */ /* 0x000fe200078e0071 */
        /* <DEDUP_REMOVED lines=8> */
[----:B------:R-:W-:Y:S01]  /*f2df0*/  IMAD.WIDE.U32 R116, P5, R106, 0x4b1ba7b6, R116 ;  /* 0x4b1ba7b66a747825 */ /* 0x000fe200078a0074 */
[----:B------:R-:W-:Y:S02]  /*f2e00*/  IADD3.X R119, P1, PT, RZ, R119, RZ, P1, !PT ;  /* 0x00000077ff777210 */ /* 0x000fe40000f3e4ff */
[----:B------:R-:W-:Y:S01]  /*f2e10*/  IADD3 RZ, P3, PT, R220, R112, RZ ;  /* 0x00000070dcff7210 */ /* 0x000fe20007f7e0ff */
[----:B------:R-:W-:Y:S01]  /*f2e20*/  IMAD.WIDE.U32 R218, R167, R218, R114 ;  /* 0x000000daa7da7225 */ /* 0x000fe200078e0072 */
[----:B------:R-:W-:-:S03]  /*f2e30*/  IADD3.X R121, PT, PT, RZ, RZ, R111, P1, P4 ;  /* 0x000000ffff797210 */ /* 0x000fc60000fe846f */
        /* <DEDUP_REMOVED lines=105> */
.L_x_1748:
[----:B------:R-:W-:Y:S05]  /*f34d0*/  BSYNC.RELIABLE B2 ;  /* 0x0000000000027941 */ /* 0x000fea0003800100 */
.L_x_1747:
        /* <DEDUP_REMOVED lines=12> */
.L_x_1749:
[----:B------:R-:W-:Y:S05]  /*f35a0*/  BSYNC.RECONVERGENT B1 ;  /* 0x0000000000017941 */ /* 0x000fea0003800200 */
.L_x_1746:
        /* <DEDUP_REMOVED lines=72> */
[----:B------:R-:W-:Y:S01]  /*f3a30*/  IMAD R107, R97, -0x30003, RZ ;  /* 0xfffcfffd616b7824 */ /* 0x000fe200078e02ff */
[----:B------:R-:W-:Y:S01]  /*f3a40*/  IADD3 R95, P3, PT, R95, R100, RZ ;  /* 0x000000645f5f7210 */ /* 0x000fe20007f7e0ff */
[----:B------:R-:W-:Y:S01]  /*f3a50*/  IMAD.X R105, RZ, RZ, RZ, P1 ;  /* 0x000000ffff697224 */ /* 0x000fe200008e06ff */
[----:B------:R-:W-:Y:S01]  /*f3a60*/  IADD3.X R106, PT, PT, RZ, RZ, R91, P2, P0 ;  /* 0x000000ffff6a7210 */ /* 0x000fe200017e045b */
[----:B------:R-:W-:Y:S01]  /*f3a70*/  IMAD.MOV.U32 R104, RZ, RZ, R101 ;  /* 0x000000ffff687224 */ /* 0x000fe200078e0065 */
[-C--:B------:R-:W-:Y:S01]  /*f3a80*/  IADD3 RZ, P4, PT, RZ, R94.reuse, RZ ;  /* 0x0000005effff7210 */ /* 0x080fe20007f9e0ff */
[C---:B------:R-:W-:Y:S01]  /*f3a90*/  IMAD.WIDE.U32 R90, R96.reuse, -0x30003, RZ ;  /* 0xfffcfffd605a7825 */ /* 0x040fe200078e00ff */
[----:B------:R-:W-:Y:S02]  /*f3aa0*/  IADD3 R94, P1, PT, R103, R94, RZ ;  /* 0x0000005e675e7210 */ /* 0x000fe40007f3e0ff */
[----:B------:R-:W-:Y:S01]  /*f3ab0*/  IADD3.X RZ, P4, PT, RZ, R95, RZ, P4, !PT ;  /* 0x0000005fffff7210 */ /* 0x000fe2000279e4ff */
[----:B------:R-:W-:Y:S01]  /*f3ac0*/  IMAD R107, R96, -0x760c0004, R107 ;  /* 0x89f3fffc606b7824 */ /* 0x000fe200078e026b */
[----:B------:R-:W-:Y:S01]  /*f3ad0*/  IADD3.X R95, P1, PT, R95, R106, RZ, P1, !PT ;  /* 0x0000006a5f5f7210 */ /* 0x000fe20000f3e4ff */
        /* <DEDUP_REMOVED lines=9> */
[----:B------:R-:W-:Y:S01]  /*f3b70*/  IMAD.WIDE.U32 R100, R60, R50, RZ ;  /* 0x000000323c647225 */ /* 0x000fe200078e00ff */
[----:B------:R-:W-:-:S03]  /*f3b80*/  IADD3 R103, P0, PT, R103, R98, RZ ;  /* 0x0000006267677210 */ /* 0x000fc60007f1e0ff */
[----:B------:R-:W-:-:S04]  /*f3b90*/  IMAD.WIDE.U32 R114, R137, -0x4eac0001, RZ ;  /* 0xb153ffff89727825 */ /* 0x000fc800078e00ff */
[----:B------:R-:W-:-:S04]  /*f3ba0*/  IMAD.WIDE.U32 R110, P3, R90, -0x46010001, R108 ;  /* 0xb9feffff5a6e7825 */ /* 0x000fc8000786006c */
[----:B------:R-:W-:Y:S02]  /*f3bb0*/  IMAD.MOV.U32 R126, RZ, RZ, R99 ;  /* 0x000000ffff7e7224 */ /* 0x000fe400078e0063 */
[----:B------:R-:W-:-:S04]  /*f3bc0*/  IMAD.WIDE.U32 R108, R90, -0x5555, R96 ;  /* 0xffffaaab5a6c7825 */ /* 0x000fc800078e0060 */
[----:B------:R-:W-:Y:S01]  /*f3bd0*/  IMAD.WIDE.U32 R106, P2, R51, R61, R100 ;  /* 0x0000003d336a7225 */ /* 0x000fe20007840064 */
[----:B------:R-:W-:-:S03]  /*f3be0*/  IADD3 RZ, P4, PT, RZ, R108, RZ ;  /* 0x0000006cffff7210 */ /* 0x000fc60007f9e0ff */
[----:B------:R-:W-:-:S04]  /*f3bf0*/  IMAD.WIDE.U32 R98, R61, R50, RZ ;  /* 0x000000323d627225 */ /* 0x000fc800078e00ff */
[----:B------:R-:W-:-:S04]  /*f3c00*/  IMAD.WIDE.U32 R112, R90, -0x5555, RZ ;  /* 0xffffaaab5a707825 */ /* 0x000fc800078e00ff */
[----:B------:R-:W-:Y:S01]  /*f3c10*/  IMAD.WIDE.U32 R116, R137, -0x94f09dc, RZ ;  /* 0xf6b0f62489747825 */ /* 0x000fe200078e00ff */
[----:B------:R-:W-:-:S03]  /*f3c20*/  IADD3 R113, P1, PT, R110, R113, RZ ;  /* 0x000000716e717210 */ /* 0x000fc60007f3e0ff */
[----:B------:R-:W-:-:S04]  /*f3c30*/  IMAD.WIDE.U32 R104, R90, -0x4eac0001, RZ ;  /* 0xb153ffff5a687825 */ /* 0x000fc800078e00ff */
[----:B------:R-:W-:-:S04]  /*f3c40*/  IMAD.WIDE.U32 R114, P6, R90, 0x1eabfffe, R114 ;  /* 0x1eabfffe5a727825 */ /* 0x000fc800078c0072 */
[----:B------:R-:W-:Y:S01]  /*f3c50*/  IMAD.X R127, RZ, RZ, RZ, P5 ;  /* 0x000000ffff7f7224 */ /* 0x000fe200028e06ff */
[----:B------:R-:W-:Y:S01]  /*f3c60*/  IADD3 R99, P5, PT, R99, R106, RZ ;  /* 0x0000006a63637210 */ /* 0x000fe20007fbe0ff */
[----:B------:R-:W-:Y:S02]  /*f3c70*/  IMAD.MOV.U32 R100, RZ, RZ, R107 ;  /* 0x000000ffff647224 */ /* 0x000fe400078e006b */
[----:B------:R-:W-:Y:S02]  /*f3c80*/  IMAD.IADD R108, R109, 0x1, R110 ;  /* 0x000000016d6c7824 */ /* 0x000fe400078e026e */
[----:B------:R-:W-:Y:S01]  /*f3c90*/  IMAD.X R129, RZ, RZ, RZ, P3 ;  /* 0x000000ffff817224 */ /* 0x000fe200018e06ff */
[----:B------:R-:W-:Y:S01]  /*f3ca0*/  IADD3 R133, P3, PT, R114, R105, RZ ;  /* 0x0000006972857210 */ /* 0x000fe20007f7e0ff */
[----:B------:R-:W-:Y:S01]  /*f3cb0*/  IMAD.MOV.U32 R128, RZ, RZ, R111 ;  /* 0x000000ffff807224 */ /* 0x000fe200078e006f */
[----:B------:R-:W-:Y:S01]  /*f3cc0*/  IADD3.X RZ, P4, PT, RZ, R108, RZ, P4, !PT ;  /* 0x0000006cffff7210 */ /* 0x000fe2000279e4ff */
[----:B------:R-:W-:-:S02]  /*f3cd0*/  IMAD.X R123, RZ, RZ, RZ, P6 ;  /* 0x000000ffff7b7224 */ /* 0x000fc400030e06ff */
[----:B------:R-:W-:Y:S01]  /*f3ce0*/  IMAD.X R101, RZ, RZ, RZ, P2 ;  /* 0x000000ffff657224 */ /* 0x000fe200010e06ff */
[----:B------:R-:W-:Y:S01]  /*f3cf0*/  IADD3 RZ, P2, PT, R96, R112, RZ ;  /* 0x0000007060ff7210 */ /* 0x000fe20007f5e0ff */
[----:B------:R-:W-:-:S03]  /*f3d00*/  IMAD.WIDE.U32 R130, R90, -0x94f09dc, RZ ;  /* 0xf6b0f6245a827825 */ /* 0x000fc600078e00ff */
[----:B------:R-:W-:Y:S01]  /*f3d10*/  IADD3.X RZ, P2, PT, R97, R113, RZ, P2, !PT ;  /* 0x0000007161ff7210 */ /* 0x000fe2000175e4ff */
[----:B------:R-:W-:-:S04]  /*f3d20*/  IMAD.WIDE.U32 R110, R137, -0xc7aed41, RZ ;  /* 0xf38512bf896e7825 */ /* 0x000fc800078e00ff */
[----:B------:R-:W-:-:S04]  /*f3d30*/  IMAD.WIDE.U32 R106, R137, 0x434bacd7, RZ ;  /* 0x434bacd7896a7825 */ /* 0x000fc800078e00ff */
[----:B------:R-:W-:-:S04]  /*f3d40*/  IMAD.WIDE.U32 R116, P6, R90, 0x6730d2a0, R116 ;  /* 0x6730d2a05a747825 */ /* 0x000fc800078c0074 */
[----:B------:R-:W-:Y:S02]  /*f3d50*/  IMAD.MOV.U32 R122, RZ, RZ, R115 ;  /* 0x000000ffff7a7224 */ /* 0x000fe400078e0073 */
[----:B------:R-:W-:Y:S01]  /*f3d60*/  IMAD.X R119, RZ, RZ, RZ, P6 ;  /* 0x000000ffff777224 */ /* 0x000fe200030e06ff */
[----:B------:R-:W-:Y:S01]  /*f3d70*/  IADD3 R131, P6, PT, R116, R131, RZ ;  /* 0x0000008374837210 */ /* 0x000fe20007fde0ff */
[----:B------:R-:W-:-:S04]  /*f3d80*/  IMAD.WIDE.U32.X R128, R137, -0x46010001, R128, P1 ;  /* 0xb9feffff89807825 */ /* 0x000fc800008e0480 */
[----:B------:R-:W-:-:S04]  /*f3d90*/  IMAD.WIDE.U32.X R122, R137, 0x1eabfffe, R122, P3 ;  /* 0x1eabfffe897a7825 */ /* 0x000fc800018e047a */
[----:B------:R-:W-:-:S04]  /*f3da0*/  IMAD.WIDE.U32 R124, R90, -0xc7aed41, RZ ;  /* 0xf38512bf5a7c7825 */ /* 0x000fc800078e00ff */
[----:B------:R-:W-:-:S04]  /*f3db0*/  IMAD.WIDE.U32 R96, R90, 0x434bacd7, RZ ;  /* 0x434bacd75a607825 */ /* 0x000fc800078e00ff */
[----:B------:R-:W-:-:S04]  /*f3dc0*/  IMAD.WIDE.U32 R110, P1, R90, 0x64774b84, R110 ;  /* 0x64774b845a6e7825 */ /* 0x000fc8000782006e */
[----:B------:R-:W-:-:S04]  /*f3dd0*/  IMAD.WIDE.U32 R106, P3, R90, 0x4b1ba7b6, R106 ;  /* 0x4b1ba7b65a6a7825 */ /* 0x000fc8000786006a */
[----:B------:R-:W-:Y:S02]  /*f3de0*/  IMAD.MOV.U32 R118, RZ, RZ, R117 ;  /* 0x000000ffff767224 */ /* 0x000fe400078e0075 */
[----:B------:R-:W-:Y:S01]  /*f3df0*/  IMAD.WIDE.U32.X R126, R51, R59, R126, P0 ;  /* 0x0000003b337e7225 */ /* 0x000fe200000e047e */
[----:B------:R-:W-:-:S03]  /*f3e00*/  IADD3 RZ, P0, PT, R86, R104, RZ ;  /* 0x0000006856ff7210 */ /* 0x000fc60007f1e0ff */
[----:B------:R-:W-:Y:S01]  /*f3e10*/  IMAD.X R109, RZ, RZ, RZ, P1 ;  /* 0x000000ffff6d7224 */ /* 0x000fe200008e06ff */
[----:B------:R-:W-:Y:S01]  /*f3e20*/  IADD3 R139, P1, PT, R110, R125, RZ ;  /* 0x0000007d6e8b7210 */ /* 0x000fe20007f3e0ff */
[----:B------:R-:W-:Y:S01]  /*f3e30*/  IMAD.WIDE.U32.X R118, R137, 0x6730d2a0, R118, P6 ;  /* 0x6730d2a089767825 */ /* 0x000fe200030e0476 */
[----:B------:R-:W-:Y:S02]  /*f3e40*/  IADD3 R141, P6, PT, R106, R97, RZ ;  /* 0x000000616a8d7210 */ /* 0x000fe40007fde0ff */
[----:B------:R-:W-:Y:S01]  /*f3e50*/  IADD3.X RZ, P0, PT, R87, R133, RZ, P0, !PT ;  /* 0x0000008557ff7210 */ /* 0x000fe2000071e4ff */
[----:B------:R-:W-:-:S04]  /*f3e60*/  IMAD.WIDE.U32 R104, R137, 0x397fe69a, RZ ;  /* 0x397fe69a89687825 */ /* 0x000fc800078e00ff */
[----:B------:R-:W-:Y:S01]  /*f3e70*/  IMAD.X R113, RZ, RZ, RZ, P3 ;  /* 0x000000ffff717224 */ /* 0x000fe200018e06ff */
[----:B------:R-:W-:Y:S01]  /*f3e80*/  IADD3 RZ, P3, PT, RZ, R102, RZ ;  /* 0x00000066ffff7210 */ /* 0x000fe20007f7e0ff */
[----:B------:R-:W-:Y:S02]  /*f3e90*/  IMAD.MOV.U32 R108, RZ, RZ, R111 ;  /* 0x000000ffff6c7224 */ /* 0x000fe400078e006f */
[----:B------:R-:W-:Y:S01]  /*f3ea0*/  IMAD.MOV.U32 R112, RZ, RZ, R107 ;  /* 0x000000ffff707224 */ /* 0x000fe200078e006b */
[----:B------:R-:W-:Y:S01]  /*f3eb0*/  IADD3.X RZ, P3, PT, RZ, R103, RZ, P3, !PT ;  /* 0x00000067ffff7210 */ /* 0x000fe20001f7e4ff */
[----:B------:R-:W-:-:S03]  /*f3ec0*/  IMAD.WIDE.U32.X R108, R137, 0x64774b84, R108, P1 ;  /* 0x64774b84896c7825 */ /* 0x000fc600008e046c */
[----:B------:R-:W-:Y:S01]  /*f3ed0*/  IADD3.X R97, P3, PT, RZ, R126, RZ, P3, !PT ;  /* 0x0000007eff617210 */ /* 0x000fe20001f7e4ff */
[----:B------:R-:W-:Y:S01]  /*f3ee0*/  IMAD.WIDE.U32.X R112, R137, 0x4b1ba7b6, R112, P6 ;  /* 0x4b1ba7b689707825 */ /* 0x000fe200030e0470 */
[----:B------:R-:W-:Y:S02]  /*f3ef0*/  IADD3 R102, P6, PT, R91, R102, RZ ;  /* 0x000000665b667210 */ /* 0x000fe40007fde0ff */
[----:B------:R-:W-:Y:S01]  /*f3f00*/  IADD3.X R91, P2, PT, RZ, R128, RZ, P2, !PT ;  /* 0x00000080ff5b7210 */ /* 0x000fe2000175e4ff */
[C---:B------:R-:W-:Y:S01]  /*f3f10*/  IMAD.WIDE.U32 R104, P1, R90.reuse, 0x1a0111ea, R104 ;  /* 0x1a0111ea5a687825 */ /* 0x040fe20007820068 */
[----:B------:R-:W-:Y:S02]  /*f3f20*/  IADD3.X R103, P6, PT, R103, R132, RZ, P6, !PT ;  /* 0x0000008467677210 */ /* 0x000fe400037de4ff */
[----:B------:R-:W-:Y:S01]  /*f3f30*/  IADD3.X R91, P4, PT, RZ, R91, RZ, P4, !PT ;  /* 0x0000005bff5b7210 */ /* 0x000fe2000279e4ff */
[----:B------:R-:W-:Y:S01]  /*f3f40*/  IMAD.WIDE.U32 R120, R90, 0x397fe69a, RZ ;  /* 0x397fe69a5a787825 */ /* 0x000fe200078e00ff */
[----:B------:R-:W-:-:S02]  /*f3f50*/  IADD3.X R97, P6, PT, RZ, R97, RZ, P6, !PT ;  /* 0x00000061ff617210 */ /* 0x000fc400037de4ff */
[----:B------:R-:W-:Y:S01]  /*f3f60*/  IADD3.X R128, PT, PT, RZ, RZ, R129, P4, P2 ;  /* 0x000000ffff807210 */ /* 0x000fe200027e4481 */
[----:B------:R-:W-:Y:S01]  /*f3f70*/  IMAD.X R135, RZ, RZ, RZ, P1 ;  /* 0x000000ffff877224 */ /* 0x000fe200008e06ff */
[----:B------:R-:W-:Y:S01]  /*f3f80*/  IADD3 R107, P1, PT, R104, R121, RZ ;  /* 0x00000079686b7210 */ /* 0x000fe20007f3e0ff */
[----:B------:R-:W-:Y:S01]  /*f3f90*/  IMAD.MOV.U32 R134, RZ, RZ, R105 ;  /* 0x000000ffff867224 */ /* 0x000fe200078e0069 */
[----:B------:R-:W-:Y:S01]  /*f3fa0*/  IADD3 RZ, P4, PT, R94, R124, RZ ;  /* 0x0000007c5eff7210 */ /* 0x000fe20007f9e0ff */
[----:B------:R-:W-:-:S03]  /*f3fb0*/  IMAD.WIDE.U32 R132, R90, -0x4eac0001, R86 ;  /* 0xb153ffff5a847825 */ /* 0x000fc600078e0056 */
[----:B------:R-:W-:Y:S01]  /*f3fc0*/  IADD3.X RZ, P4, PT, R95, R139, RZ, P4, !PT ;  /* 0x0000008b5fff7210 */ /* 0x000fe2000279e4ff */
[----:B------:R-:W-:Y:S01]  /*f3fd0*/  IMAD.WIDE.U32.X R86, R137, 0x1a0111ea, R134, P1 ;  /* 0x1a0111ea89567825 */ /* 0x000fe200008e0486 */
[----:B------:R-:W-:Y:S02]  /*f3fe0*/  IADD3 RZ, P1, PT, R88, R130, RZ ;  /* 0x0000008258ff7210 */ /* 0x000fe40007f3e0ff */
[----:B------:R-:W-:Y:S01]  /*f3ff0*/  IADD3.X R130, PT, PT, RZ, RZ, R127, P6, P3 ;  /* 0x000000ffff827210 */ /* 0x000fe200037e647f */
[----:B------:R-:W-:Y:S01]  /*f4000*/  IMAD.WIDE.U32.X R100, R51, R60, R100, P5 ;  /* 0x0000003c33647225 */ /* 0x000fe200028e0464 */
[-C--:B------:R-:W-:Y:S02]  /*f4010*/  IADD3 RZ, P6, PT, RZ, R98.reuse, RZ ;  /* 0x00000062ffff7210 */ /* 0x080fe40007fde0ff */
[----:B------:R-:W-:Y:S01]  /*f4020*/  IADD3 R98, P2, PT, R97, R98, RZ ;  /* 0x0000006261627210 */ /* 0x000fe20007f5e0ff */
[----:B------:R-:W-:Y:S01]  /*f4030*/  IMAD.IADD R115, R133, 0x1, R114 ;  /* 0x0000000185737824 */ /* 0x000fe200078e0272 */
[----:B------:R-:W-:Y:S01]  /*f4040*/  IADD3.X RZ, P5, PT, RZ, R99, RZ, P6, !PT ;  /* 0x00000063ffff7210 */ /* 0x000fe200037be4ff */
[----:B------:R-:W-:Y:S01]  /*f4050*/  IMAD.WIDE.U32 R126, R51, R53, RZ ;  /* 0x00000035337e7225 */ /* 0x000fe200078e00ff */
[----:B------:R-:W-:-:S02]  /*f4060*/  IADD3.X R99, P6, PT, R99, R130, RZ, P2, !PT ;  /* 0x0000008263637210 */ /* 0x000fc400017de4ff */
[----:B------:R-:W-:Y:S01]  /*f4070*/  IADD3.X R121, P2, PT, RZ, R100, RZ, P5, !PT ;  /* 0x00000064ff797210 */ /* 0x000fe20002f5e4ff */
[----:B------:R-:W-:Y:S01]  /*f4080*/  IMAD.WIDE.U32 R124, R90, -0x94f09dc, R88 ;  /* 0xf6b0f6245a7c7825 */ /* 0x000fe200078e0058 */
[----:B------:R-:W-:Y:S02]  /*f4090*/  IADD3 R114, P3, PT, R91, R132, RZ ;  /* 0x000000845b727210 */ /* 0x000fe40007f7e0ff */
[----:B------:R-:W-:Y:S01]  /*f40a0*/  IADD3.X R121, P6, PT, RZ, R121, RZ, P6, !PT ;  /* 0x00000079ff797210 */ /* 0x000fe200037de4ff */
[C---:B------:R-:W-:Y:S01]  /*f40b0*/  IMAD.WIDE.U32 R126, P5, R50.reuse, R52, R126 ;  /* 0x00000034327e7225 */ /* 0x040fe200078a007e */
[----:B------:R-:W-:Y:S02]  /*f40c0*/  IADD3.X R115, P3, PT, R115, R128, RZ, P3, !PT ;  /* 0x0000008073737210 */ /* 0x000fe40001f7e4ff */
[----:B------:R-:W-:Y:S01]  /*f40d0*/  IADD3.X R91, P0, PT, RZ, R122, RZ, P0, !PT ;  /* 0x0000007aff5b7210 */ /* 0x000fe2000071e4ff */
[----:B------:R-:W-:Y:S01]  /*f40e0*/  IMAD.WIDE.U32 R128, R50, R53, RZ ;  /* 0x0000003532807225 */ /* 0x000fe200078e00ff */
[----:B------:R-:W-:-:S02]  /*f40f0*/  IADD3.X R101, PT, PT, RZ, RZ, R101, P6, P2 ;  /* 0x000000ffff657210 */ /* 0x000fc400037e4465 */
[----:B------:R-:W-:Y:S01]  /*f4100*/  IADD3.X R91, P6, PT, RZ, R91, RZ, P3, !PT ;  /* 0x0000005bff5b7210 */ /* 0x000fe20001fde4ff */
[----:B------:R-:W-:Y:S01]  /*f4110*/  IMAD.IADD R117, R125, 0x1, R116 ;  /* 0x000000017d757824 */ /* 0x000fe200078e0274 */
[----:B------:R-:W-:Y:S01]  /*f4120*/  IADD3 R97, P3, PT, R126, R129, RZ ;  /* 0x000000817e617210 */ /* 0x000fe20007f7e0ff */
[----:B------:R-:W-:Y:S01]  /*f4130*/  IMAD.WIDE.U32 R94, R90, -0xc7aed41, R94 ;  /* 0xf38512bf5a5e7825 */ /* 0x000fe200078e005e */
[----:B------:R-:W-:Y:S02]  /*f4140*/  IADD3 RZ, P2, PT, R114, R128, RZ ;  /* 0x0000008072ff7210 */ /* 0x000fe40007f5e0ff */
[----:B------:R-:W-:Y:S01]  /*f4150*/  IADD3.X R122, PT, PT, RZ, RZ, R123, P6, P0 ;  /* 0x000000ffff7a7210 */ /* 0x000fe200037e047b */
[----:B------:R-:W-:Y:S01]  /*f4160*/  IMAD.IADD R105, R95, 0x1, R110 ;  /* 0x000000015f697824 */ /* 0x000fe200078e026e */
[----:B------:R-:W-:Y:S01]  /*f4170*/  IADD3.X RZ, P1, PT, R89, R131, RZ, P1, !PT ;  /* 0x0000008359ff7210 */ /* 0x000fe20000f3e4ff */
[----:B------:R-:W-:Y:S01]  /*f4180*/  IMAD.WIDE.U32 R88, R50, R53, R114 ;  /* 0x0000003532587225 */ /* 0x000fe200078e0072 */
[----:B------:R-:W-:-:S02]  /*f4190*/  IADD3 R116, P0, PT, R91, R124, RZ ;  /* 0x0000007c5b747210 */ /* 0x000fc40007f1e0ff */
[----:B------:R-:W-:Y:S01]  /*f41a0*/  IADD3.X RZ, P2, PT, R115, R97, RZ, P2, !PT ;  /* 0x0000006173ff7210 */ /* 0x000fe2000175e4ff */
[----:B------:R-:W-:Y:S01]  /*f41b0*/  IMAD.WIDE.U32 R114, R52, R53, RZ ;  /* 0x0000003534727225 */ /* 0x000fe200078e00ff */
[----:B------:R-:W-:Y:S02]  /*f41c0*/  IADD3.X R91, P6, PT, RZ, R118, RZ, P1, !PT ;  /* 0x00000076ff5b7210 */ /* 0x000fe40000fde4ff */
[----:B------:R-:W-:Y:S01]  /*f41d0*/  IADD3.X R117, P0, PT, R117, R122, RZ, P0, !PT ;  /* 0x0000007a75757210 */ /* 0x000fe2000071e4ff */
[----:B------:R-:W-:Y:S01]  /*f41e0*/  IMAD.X R97, RZ, RZ, RZ, P5 ;  /* 0x000000ffff617224 */ /* 0x000fe200028e06ff */
[----:B------:R-:W-:Y:S01]  /*f41f0*/  IADD3 RZ, P1, PT, R102, R96, RZ ;  /* 0x0000006066ff7210 */ /* 0x000fe20007f3e0ff */
[----:B------:R-:W-:Y:S01]  /*f4200*/  IMAD.MOV.U32 R96, RZ, RZ, R127 ;  /* 0x000000ffff607224 */ /* 0x000fe200078e007f */
[----:B------:R-:W-:Y:S01]  /*f4210*/  IADD3.X R91, P0, PT, RZ, R91, RZ, P0, !PT ;  /* 0x0000005bff5b7210 */ /* 0x000fe2000071e4ff */
[----:B------:R-:W-:Y:S01]  /*f4220*/  IMAD.WIDE.U32 R122, R53, R53, RZ ;  /* 0x00000035357a7225 */ /* 0x000fe200078e00ff */
[----:B------:R-:W-:-:S02]  /*f4230*/  IADD3.X RZ, P1, PT, R103, R141, RZ, P1, !PT ;  /* 0x0000008d67ff7210 */ /* 0x000fc40000f3e4ff */
        /* <DEDUP_REMOVED lines=11> */
[----:B------:R-:W-:Y:S01]  /*f42f0*/  IMAD.X R111, RZ, RZ, RZ, P5 ;  /* 0x000000ffff6f7224 */ /* 0x000fe200028e06ff */
[----:B------:R-:W-:Y:S01]  /*f4300*/  IADD3 R96, P5, PT, R91, R94, RZ ;  /* 0x0000005e5b607210 */ /* 0x000fe20007fbe0ff */
[----:B------:R-:W-:Y:S01]  /*f4310*/  IMAD.IADD R91, R117, 0x1, R114 ;  /* 0x00000001755b7824 */ /* 0x000fe200078e0272 */
[----:B------:R-:W-:Y:S01]  /*f4320*/  IADD3.X R95, P3, PT, RZ, R95, RZ, P3, !PT ;  /* 0x0000005fff5f7210 */ /* 0x000fe20001f7e4ff */
[----:B------:R-:W-:-:S02]  /*f4330*/  IMAD.MOV.U32 R110, RZ, RZ, R115 ;  /* 0x000000ffff6e7224 */ /* 0x000fc400078e0073 */
[-C--:B------:R-:W-:Y:S01]  /*f4340*/  IMAD.WIDE.U32 R114, R55, R53.reuse, RZ ;  /* 0x0000003537727225 */ /* 0x080fe200078e00ff */
[----:B------:R-:W-:Y:S02]  /*f4350*/  IADD3.X R100, PT, PT, RZ, RZ, R97, P3, P2 ;  /* 0x000000ffff647210 */ /* 0x000fe40001fe4461 */
[----:B------:R-:W-:Y:S01]  /*f4360*/  IADD3 R94, P3, PT, R95, R116, RZ ;  /* 0x000000745f5e7210 */ /* 0x000fe20007f7e0ff */
        /* <DEDUP_REMOVED lines=13> */
[----:B------:R-:W-:Y:S01]  /*f4440*/  IADD3 R117, P4, PT, R114, R117, RZ ;  /* 0x0000007572757210 */ /* 0x000fe20007f9e0ff */
[----:B------:R-:W-:Y:S01]  /*f4450*/  IMAD.WIDE.U32 R122, R50, R54, RZ ;  /* 0x00000036327a7225 */ /* 0x000fe200078e00ff */
[----:B------:R-:W-:Y:S02]  /*f4460*/  IADD3 RZ, P3, PT, R96, R116, RZ ;  /* 0x0000007460ff7210 */ /* 0x000fe40007f7e0ff */
[----:B------:R-:W-:-:S02]  /*f4470*/  IADD3.X R111, PT, PT, RZ, RZ, R111, P5, P0 ;  /* 0x000000ffff6f7210 */ /* 0x000fc40002fe046f */
[----:B------:R-:W-:Y:S01]  /*f4480*/  IADD3 R102, P5, PT, R91, R102, RZ ;  /* 0x000000665b667210 */ /* 0x000fe20007fbe0ff */
[----:B------:R-:W-:Y:S01]  /*f4490*/  IMAD.WIDE.U32 R90, R90, 0x397fe69a, R98 ;  /* 0x397fe69a5a5a7825 */ /* 0x000fe200078e0062 */
[----:B------:R-:W-:Y:S02]  /*f44a0*/  IADD3.X RZ, P0, PT, R97, R117, RZ, P3, !PT ;  /* 0x0000007561ff7210 */ /* 0x000fe40001f1e4ff */
[----:B------:R-:W-:Y:S01]  /*f44b0*/  IADD3.X RZ, P2, PT, R99, R107, RZ, P2, !PT ;  /* 0x0000006b63ff7210 */ /* 0x000fe2000175e4ff */
[----:B------:R-:W-:Y:S01]  /*f44c0*/  IMAD.WIDE.U32 R96, R53, R54, R96 ;  /* 0x0000003635607225 */ /* 0x000fe200078e0060 */
[----:B------:R-:W-:Y:S02]  /*f44d0*/  IADD3.X R103, P3, PT, R106, R109, RZ, P5, !PT ;  /* 0x0000006d6a677210 */ /* 0x000fe40002f7e4ff */
[----:B------:R-:W-:Y:S01]  /*f44e0*/  IADD3.X R100, P5, PT, RZ, R112, RZ, P1, !PT ;  /* 0x00000070ff647210 */ /* 0x000fe20000fbe4ff */
[----:B------:R-:W-:Y:S01]  /*f44f0*/  IMAD.X R99, RZ, RZ, RZ, P6 ;  /* 0x000000ffff637224 */ /* 0x000fe200030e06ff */
[----:B------:R-:W-:Y:S01]  /*f4500*/  IADD3 R96, P1, PT, R105, R96, RZ ;  /* 0x0000006069607210 */ /* 0x000fe20007f3e0ff */
[----:B------:R-:W-:Y:S01]  /*f4510*/  IMAD.MOV.U32 R98, RZ, RZ, R115 ;  /* 0x000000ffff627224 */ /* 0x000fe200078e0073 */
[----:B------:R-:W-:Y:S01]  /*f4520*/  IADD3.X R115, P3, PT, RZ, R100, RZ, P3, !PT ;  /* 0x00000064ff737210 */ /* 0x000fe20001f7e4ff */
[----:B------:R-:W-:Y:S01]  /*f4530*/  IMAD.WIDE.U32 R106, R56, R53, RZ ;  /* 0x00000035386a7225 */ /* 0x000fe200078e00ff */
[----:B------:R-:W-:-:S02]  /*f4540*/  IADD3.X R86, P2, PT, RZ, R86, RZ, P2, !PT ;  /* 0x00000056ff567210 */ /* 0x000fc4000175e4ff */
        /* <DEDUP_REMOVED lines=14> */
[----:B------:R-:W-:Y:S01]  /*f4630*/  IADD3.X RZ, P3, PT, R103, R119, RZ, P3, !PT ;  /* 0x0000007767ff7210 */ /* 0x000fe20001f7e4ff */
[----:B------:R-:W-:-:S04]  /*f4640*/  IMAD.WIDE.U32 R90, R53, R57, R102 ;  /* 0x00000039355a7225 */ /* 0x000fc800078e0066 */
[----:B------:R-:W-:Y:S01]  /*f4650*/  IMAD.X R105, RZ, RZ, RZ, P6 ;  /* 0x000000ffff697224 */ /* 0x000fe200030e06ff */
[----:B------:R-:W-:Y:S01]  /*f4660*/  IADD3 R90, P0, PT, R111, R90, RZ ;  /* 0x0000005a6f5a7210 */ /* 0x000fe20007f1e0ff */
[----:B------:R-:W-:Y:S01]  /*f4670*/  IMAD.MOV.U32 R104, RZ, RZ, R107 ;  /* 0x000000ffff687224 */ /* 0x000fe200078e006b */
[----:B------:R-:W-:Y:S01]  /*f4680*/  IADD3.X R111, P1, PT, R98, R117, RZ, P1, !PT ;  /* 0x00000075626f7210 */ /* 0x000fe20000f3e4ff */
        /* <DEDUP_REMOVED lines=10> */
[----:B------:R-:W-:Y:S01]  /*f4730*/  IMAD.X R103, RZ, RZ, RZ, P4 ;  /* 0x000000ffff677224 */ /* 0x000fe200020e06ff */
[----:B------:R-:W-:Y:S01]  /*f4740*/  IADD3.X R100, PT, PT, RZ, RZ, R87, P1, P2 ;  /* 0x000000ffff647210 */ /* 0x000fe20000fe4457 */
[----:B------:R-:W-:Y:S01]  /*f4750*/  IMAD.WIDE.U32 R86, R53, R58, R110 ;  /* 0x0000003a35567225 */ /* 0x000fe200078e006e */
[----:B------:R-:W-:-:S02]  /*f4760*/  IADD3.X R113, P0, PT, RZ, R113, RZ, P0, !PT ;  /* 0x00000071ff717210 */ /* 0x000fc4000071e4ff */
[----:B------:R-:W-:Y:S01]  /*f4770*/  IADD3.X RZ, P5, PT, R111, R107, RZ, P5, !PT ;  /* 0x0000006b6fff7210 */ /* 0x000fe20002fbe4ff */
[----:B------:R-:W-:Y:S01]  /*f4780*/  IMAD.MOV.U32 R102, RZ, RZ, R109 ;  /* 0x000000ffff667224 */ /* 0x000fe200078e006d */
[----:B------:R-:W-:Y:S01]  /*f4790*/  IADD3.X R99, PT, PT, RZ, RZ, R99, P0, P3 ;  /* 0x000000ffff637210 */ /* 0x000fe200007e6463 */
[----:B------:R-:W-:Y:S01]  /*f47a0*/  IMAD.WIDE.U32 R110, R61, R53, RZ ;  /* 0x000000353d6e7225 */ /* 0x000fe200078e00ff */
[----:B------:R-:W-:Y:S02]  /*f47b0*/  IADD3 R112, P1, PT, R112, R121, RZ ;  /* 0x0000007970707210 */ /* 0x000fe40007f3e0ff */
        /* <DEDUP_REMOVED lines=13> */
[C---:B------:R-:W-:Y:S01]  /*f4890*/  IMAD.WIDE.U32 R86, R88.reuse, -0x30003, RZ ;  /* 0xfffcfffd58567825 */ /* 0x040fe200078e00ff */
[----:B------:R-:W-:Y:S02]  /*f48a0*/  IADD3.X R111, P4, PT, RZ, R111, RZ, P0, !PT ;  /* 0x0000006fff6f7210 */ /* 0x000fe4000079e4ff */
[----:B------:R-:W-:Y:S01]  /*f48b0*/  IADD3.X RZ, P2, PT, RZ, R101, RZ, P2, !PT ;  /* 0x00000065ffff7210 */ /* 0x000fe2000175e4ff */
[----:B------:R-:W-:Y:S02]  /*f48c0*/  IMAD R117, R88, -0x760c0004, R117 ;  /* 0x89f3fffc58757824 */ /* 0x000fe400078e0275 */
        /* <DEDUP_REMOVED lines=29> */
[----:B------:R-:W-:Y:S01]  /*f4aa0*/  IMAD.WIDE.U32 R104, R86, -0x4eac0001, R94 ;  /* 0xb153ffff56687825 */ /* 0x000fe200078e005e */
[----:B------:R-:W-:-:S03]  /*f4ab0*/  IADD3 R109, P4, PT, R110, R109, RZ ;  /* 0x0000006d6e6d7210 */ /* 0x000fc60007f9e0ff */
[----:B------:R-:W-:Y:S01]  /*f4ac0*/  IMAD.X R89, RZ, RZ, RZ, P6 ;  /* 0x000000ffff597224 */ /* 0x000fe200030e06ff */
[----:B------:R-:W-:Y:S01]  /*f4ad0*/  IADD3.X RZ, P3, PT, R95, R109, RZ, P3, !PT ;  /* 0x0000006d5fff7210 */ /* 0x000fe20001f7e4ff */
[----:B------:R-:W-:Y:S01]  /*f4ae0*/  IMAD.IADD R102, R105, 0x1, R110 ;  /* 0x0000000169667824 */ /* 0x000fe200078e026e */
[----:B------:R-:W-:Y:S01]  /*f4af0*/  IADD3.X R105, P6, PT, RZ, R88, RZ, P5, !PT ;  /* 0x00000058ff697210 */ /* 0x000fe20002fde4ff */
[----:B------:R-:W-:-:S03]  /*f4b00*/  IMAD.WIDE.U32 R106, R121, -0x94f09dc, RZ ;  /* 0xf6b0f624796a7825 */ /* 0x000fc600078e00ff */
[----:B------:R-:W-:Y:S01]  /*f4b10*/  IADD3.X R103, PT, PT, RZ, RZ, R103, P6, P0 ;  /* 0x000000ffff677210 */ /* 0x000fe200037e0467 */
[----:B------:R-:W-:Y:S01]  /*f4b20*/  IMAD.MOV.U32 R88, RZ, RZ, R111 ;  /* 0x000000ffff587224 */ /* 0x000fe200078e006f */
[----:B------:R-:W-:Y:S01]  /*f4b30*/  IADD3 R104, P6, PT, R105, R104, RZ ;  /* 0x0000006869687210 */ /* 0x000fe20007fde0ff */
[----:B------:R-:W-:-:S03]  /*f4b40*/  IMAD.WIDE.U32 R94, R86, -0x94f09dc, RZ ;  /* 0xf6b0f624565e7825 */ /* 0x000fc600078e00ff */
[----:B------:R-:W-:Y:S01]  /*f4b50*/  IADD3.X R105, P6, PT, R102, R103, RZ, P6, !PT ;  /* 0x0000006766697210 */ /* 0x000fe200037de4ff */
[----:B------:R-:W-:Y:S01]  /*f4b60*/  IMAD.WIDE.U32.X R88, R121, 0x1eabfffe, R88, P4 ;  /* 0x1eabfffe79587825 */ /* 0x000fe200020e0458 */
[----:B------:R-:W-:-:S03]  /*f4b70*/  IADD3 RZ, P0, PT, R96, R94, RZ ;  /* 0x0000005e60ff7210 */ /* 0x000fc60007f1e0ff */
[----:B------:R-:W-:Y:S01]  /*f4b80*/  IMAD.WIDE.U32 R106, P5, R86, 0x6730d2a0, R106 ;  /* 0x6730d2a0566a7825 */ /* 0x000fe200078a006a */
[----:B------:R-:W-:-:S03]  /*f4b90*/  IADD3.X R113, P3, PT, RZ, R88, RZ, P3, !PT ;  /* 0x00000058ff717210 */ /* 0x000fc60001f7e4ff */
[----:B------:R-:W-:Y:S01]  /*f4ba0*/  IMAD.WIDE.U32 R108, R121, -0xc7aed41, RZ ;  /* 0xf38512bf796c7825 */ /* 0x000fe200078e00ff */
[----:B------:R-:W-:Y:S02]  /*f4bb0*/  IADD3 R111, P4, PT, R106, R95, RZ ;  /* 0x0000005f6a6f7210 */ /* 0x000fe40007f9e0ff */
[----:B------:R-:W-:Y:S01]  /*f4bc0*/  IADD3.X R113, P6, PT, RZ, R113, RZ, P6, !PT ;  /* 0x00000071ff717210 */ /* 0x000fe200037de4ff */
[----:B------:R-:W-:Y:S01]  /*f4bd0*/  IMAD.X R115, RZ, RZ, RZ, P5 ;  /* 0x000000ffff737224 */ /* 0x000fe200028e06ff */
[----:B------:R-:W-:Y:S01]  /*f4be0*/  IADD3.X RZ, P0, PT, R97, R111, RZ, P0, !PT ;  /* 0x0000006f61ff7210 */ /* 0x000fe2000071e4ff */
[----:B------:R-:W-:Y:S01]  /*f4bf0*/  IMAD.WIDE.U32 R94, R86, -0xc7aed41, RZ ;  /* 0xf38512bf565e7825 */ /* 0x000fe200078e00ff */
[----:B------:R-:W-:-:S03]  /*f4c00*/  IADD3.X R120, PT, PT, RZ, RZ, R89, P6, P3 ;  /* 0x000000ffff787210 */ /* 0x000fc600037e6459 */
        /* <DEDUP_REMOVED lines=8> */
[----:B------:R-:W-:-:S04]  /*f4c90*/  IMAD.WIDE.U32.X R114, R121, 0x6730d2a0, R114, P4 ;  /* 0x6730d2a079727825 */ /* 0x000fc800020e0472 */
[----:B------:R-:W-:-:S04]  /*f4ca0*/  IMAD.WIDE.U32 R96, R86, -0x94f09dc, R96 ;  /* 0xf6b0f62456607825 */ /* 0x000fc800078e0060 */
        /* <DEDUP_REMOVED lines=20> */
[----:B------:R-:W-:Y:S01]  /*f4df0*/  IMAD.WIDE.U32 R118, P2, R50, R55, R118 ;  /* 0x0000003732767225 */ /* 0x000fe20007840076 */
[----:B------:R-:W-:Y:S02]  /*f4e00*/  IADD3.X R126, PT, PT, R126, RZ, RZ, P4, P3 ;  /* 0x000000ff7e7e7210 */ /* 0x000fe400027e64ff */
[----:B------:R-:W-:Y:S01]  /*f4e10*/  IADD3 RZ, P4, PT, R98, R116, RZ ;  /* 0x0000007462ff7210 */ /* 0x000fe20007f9e0ff */
[----:B------:R-:W-:Y:S01]  /*f4e20*/  IMAD.WIDE.U32.X R96, R121, 0x1a0111ea, R96, P1 ;  /* 0x1a0111ea79607825 */ /* 0x000fe200008e0460 */
[----:B------:R-:W-:Y:S02]  /*f4e30*/  IADD3.X RZ, P1, PT, R91, R127, RZ, P6, !PT ;  /* 0x0000007f5bff7210 */ /* 0x000fe4000373e4ff */
[----:B------:R-:W-:Y:S01]  /*f4e40*/  IADD3 R89, P6, PT, R118, R123, RZ ;  /* 0x0000007b76597210 */ /* 0x000fe20007fde0ff */
[----:B------:R-:W-:Y:S01]  /*f4e50*/  IMAD.WIDE.U32 R120, R86, -0xc7aed41, R90 ;  /* 0xf38512bf56787825 */ /* 0x000fe200078e005a */
[----:B------:R-:W-:-:S02]  /*f4e60*/  IADD3.X R123, P0, PT, RZ, R114, RZ, P0, !PT ;  /* 0x00000072ff7b7210 */ /* 0x000fc4000071e4ff */
[----:B------:R-:W-:Y:S01]  /*f4e70*/  IADD3 RZ, P3, PT, R104, R122, RZ ;  /* 0x0000007a68ff7210 */ /* 0x000fe20007f7e0ff */
[----:B------:R-:W-:Y:S01]  /*f4e80*/  IMAD.WIDE.U32 R90, R52, R54, RZ ;  /* 0x00000036345a7225 */ /* 0x000fe200078e00ff */
[----:B------:R-:W-:Y:S02]  /*f4e90*/  IADD3.X R123, P5, PT, RZ, R123, RZ, P5, !PT ;  /* 0x0000007bff7b7210 */ /* 0x000fe40002fbe4ff */
[----:B------:R-:W-:Y:S01]  /*f4ea0*/  IADD3.X RZ, P4, PT, R99, R109, RZ, P4, !PT ;  /* 0x0000006d63ff7210 */ /* 0x000fe2000279e4ff */
[----:B------:R-:W-:Y:S01]  /*f4eb0*/  IMAD.IADD R113, R121, 0x1, R108 ;  /* 0x0000000179717824 */ /* 0x000fe200078e026c */
[----:B------:R-:W-:Y:S01]  /*f4ec0*/  IADD3.X R122, PT, PT, RZ, RZ, R115, P5, P0 ;  /* 0x000000ffff7a7210 */ /* 0x000fe20002fe0473 */
[----:B------:R-:W-:Y:S01]  /*f4ed0*/  IMAD.WIDE.U32 R114, P0, R53, R55, R90 ;  /* 0x0000003735727225 */ /* 0x000fe2000780005a */
[----:B------:R-:W-:-:S03]  /*f4ee0*/  IADD3.X RZ, P3, PT, R105, R89, RZ, P3, !PT ;  /* 0x0000005969ff7210 */ /* 0x000fc60001f7e4ff */
[----:B------:R-:W-:Y:S02]  /*f4ef0*/  IMAD.X R109, RZ, RZ, RZ, P2 ;  /* 0x000000ffff6d7224 */ /* 0x000fe400010e06ff */
[----:B------:R-:W-:-:S04]  /*f4f00*/  IMAD.WIDE.U32 R90, R50, R54, R104 ;  /* 0x00000036325a7225 */ /* 0x000fc800078e0068 */
[----:B------:R-:W-:Y:S02]  /*f4f10*/  IMAD.MOV.U32 R108, RZ, RZ, R119 ;  /* 0x000000ffff6c7224 */ /* 0x000fe400078e0077 */
[----:B------:R-:W-:Y:S02]  /*f4f20*/  IMAD.IADD R91, R91, 0x1, R118 ;  /* 0x000000015b5b7824 */ /* 0x000fe400078e0276 */
[----:B------:R-:W-:Y:S01]  /*f4f30*/  IMAD.WIDE.U32.X R104, R51, R55, R108, P6 ;  /* 0x0000003733687225 */ /* 0x000fe200030e046c */
[----:B------:R-:W-:-:S03]  /*f4f40*/  IADD3 RZ, P6, PT, RZ, R90, RZ ;  /* 0x0000005affff7210 */ /* 0x000fc60007fde0ff */
[----:B------:R-:W-:Y:S01]  /*f4f50*/  IMAD.WIDE.U32 R116, R53, R54, RZ ;  /* 0x0000003635747225 */ /* 0x000fe200078e00ff */
[----:B------:R-:W-:Y:S02]  /*f4f60*/  IADD3.X R89, P3, PT, RZ, R104, RZ, P3, !PT ;  /* 0x00000068ff597210 */ /* 0x000fe40001f7e4ff */
[----:B------:R-:W-:Y:S01]  /*f4f70*/  IADD3.X RZ, P6, PT, RZ, R91, RZ, P6, !PT ;  /* 0x0000005bffff7210 */ /* 0x000fe200037de4ff */
[----:B------:R-:W-:Y:S01]  /*f4f80*/  IMAD.WIDE.U32 R98, R86, 0x434bacd7, R98 ;  /* 0x434bacd756627825 */ /* 0x000fe200078e0062 */
[----:B------:R-:W-:Y:S02]  /*f4f90*/  IADD3 RZ, P2, PT, R106, R116, RZ ;  /* 0x000000746aff7210 */ /* 0x000fe40007f5e0ff */
[----:B------:R-:W-:Y:S01]  /*f4fa0*/  IADD3 R117, P5, PT, R114, R117, RZ ;  /* 0x0000007572757210 */ /* 0x000fe20007fbe0ff */
[----:B------:R-:W-:Y:S01]  /*f4fb0*/  IMAD.IADD R116, R99, 0x1, R110 ;  /* 0x0000000163747824 */ /* 0x000fe200078e026e */
[----:B------:R-:W-:Y:S01]  /*f4fc0*/  IADD3.X R89, P6, PT, RZ, R89, RZ, P6, !PT ;  /* 0x00000059ff597210 */ /* 0x000fe200037de4ff */
[----:B------:R-:W-:Y:S01]  /*f4fd0*/  IMAD.X R111, RZ, RZ, RZ, P0 ;  /* 0x000000ffff6f7224 */ /* 0x000fe200000e06ff */
        /* <DEDUP_REMOVED lines=13> */
[----:B------:R-:W-:Y:S01]  /*f50b0*/  IADD3 RZ, P0, PT, R100, R112, RZ ;  /* 0x0000007064ff7210 */ /* 0x000fe20007f1e0ff */
        /* <DEDUP_REMOVED lines=11> */
[----:B------:R-:W-:Y:S01]  /*f5170*/  IADD3 R124, P2, PT, R124, R125, RZ ;  /* 0x0000007d7c7c7210 */ /* 0x000fe20007f5e0ff */
[----:B------:R-:W-:Y:S01]  /*f5180*/  IMAD.X R103, RZ, RZ, RZ, P5 ;  /* 0x000000ffff677224 */ /* 0x000fe200028e06ff */
[----:B------:R-:W-:Y:S01]  /*f5190*/  IADD3 RZ, P1, PT, R106, R114, RZ ;  /* 0x000000726aff7210 */ /* 0x000fe20007f3e0ff */
[----:B------:R-:W-:Y:S01]  /*f51a0*/  IMAD.MOV.U32 R102, RZ, RZ, R113 ;  /* 0x000000ffff667224 */ /* 0x000fe200078e0071 */
[----:B------:R-:W-:Y:S01]  /*f51b0*/  IADD3.X R101, P3, PT, R116, R101, RZ, P3, !PT ;  /* 0x0000006574657210 */ /* 0x000fe20001f7e4ff */
[----:B------:R-:W-:Y:S01]  /*f51c0*/  IMAD.IADD R106, R109, 0x1, R88 ;  /* 0x000000016d6a7824 */ /* 0x000fe200078e0258 */
[----:B------:R-:W-:Y:S01]  /*f51d0*/  IADD3.X R86, P4, PT, RZ, R94, RZ, P4, !PT ;  /* 0x0000005eff567210 */ /* 0x000fe2000279e4ff */
[----:B------:R-:W-:Y:S01]  /*f51e0*/  IMAD.IADD R112, R99, 0x1, R112 ;  /* 0x0000000163707824 */ /* 0x000fe200078e0270 */
[----:B------:R-:W-:Y:S01]  /*f51f0*/  IADD3 R98, P5, PT, R89, R98, RZ ;  /* 0x0000006259627210 */ /* 0x000fe20007fbe0ff */
[----:B------:R-:W-:Y:S01]  /*f5200*/  IMAD.WIDE.U32.X R88, R55, R55, R102, P6 ;  /* 0x0000003737587225 */ /* 0x000fe200030e0466 */
[----:B------:R-:W-:-:S02]  /*f5210*/  IADD3.X R125, P2, PT, R87, R126, RZ, P2, !PT ;  /* 0x0000007e577d7210 */ /* 0x000fc4000175e4ff */
[----:B------:R-:W-:Y:S01]  /*f5220*/  IADD3.X RZ, P1, PT, R107, R115, RZ, P1, !PT ;  /* 0x000000736bff7210 */ /* 0x000fe20000f3e4ff */
[----:B------:R-:W-:Y:S01]  /*f5230*/  IMAD R103, R91, -0x30003, RZ ;  /* 0xfffcfffd5b677824 */ /* 0x000fe200078e02ff */
[----:B------:R-:W-:Y:S02]  /*f5240*/  IADD3.X R87, P3, PT, RZ, R86, RZ, P3, !PT ;  /* 0x00000056ff577210 */ /* 0x000fe40001f7e4ff */
[----:B------:R-:W-:Y:S01]  /*f5250*/  IADD3.X R99, P5, PT, R112, R111, RZ, P5, !PT ;  /* 0x0000006f70637210 */ /* 0x000fe20002fbe4ff */
[C---:B------:R-:W-:Y:S01]  /*f5260*/  IMAD R129, R90.reuse, -0x760c0004, R103 ;  /* 0x89f3fffc5a817824 */ /* 0x040fe200078e0267 */
[----:B------:R-:W-:Y:S01]  /*f5270*/  IADD3 R94, P6, PT, R87, R108, RZ ;  /* 0x0000006c575e7210 */ /* 0x000fe20007fde0ff */
[----:B------:R-:W-:Y:S01]  /*f5280*/  IMAD.WIDE.U32 R86, R90, -0x30003, RZ ;  /* 0xfffcfffd5a567825 */ /* 0x000fe200078e00ff */
[----:B------:R-:W-:Y:S02]  /*f5290*/  IADD3.X R113, P1, PT, RZ, R88, RZ, P1, !PT ;  /* 0x00000058ff717210 */ /* 0x000fe40000f3e4ff */
[----:B------:R-:W-:Y:S01]  /*f52a0*/  IADD3.X R95, PT, PT, RZ, RZ, R95, P3, P4 ;  /* 0x000000ffff5f7210 */ /* 0x000fe20001fe845f */
[----:B------:R-:W-:Y:S01]  /*f52b0*/  IMAD.IADD R129, R87, 0x1, R129 ;  /* 0x0000000157817824 */ /* 0x000fe200078e0281 */
[----:B------:R-:W-:Y:S01]  /*f52c0*/  IADD3.X R113, P3, PT, RZ, R113, RZ, P5, !PT ;  /* 0x00000071ff717210 */ /* 0x000fe20002f7e4ff */
[----:B------:R-:W-:Y:S01]  /*f52d0*/  IMAD.WIDE.U32 R102, R56, R54, RZ ;  /* 0x0000003638667225 */ /* 0x000fe200078e00ff */
[----:B------:R-:W-:-:S02]  /*f52e0*/  IADD3.X R95, P6, PT, R106, R95, RZ, P6, !PT ;  /* 0x0000005f6a5f7210 */ /* 0x000fc400037de4ff */
        /* <DEDUP_REMOVED lines=41> */
[----:B------:R-:W-:Y:S01]  /*f5580*/  IMAD.WIDE.U32 R100, R58, R54, RZ ;  /* 0x000000363a647225 */ /* 0x000fe200078e00ff */
[----:B------:R-:W-:-:S03]  /*f5590*/  IADD3.X RZ, P3, PT, R105, R107, RZ, P3, !PT ;  /* 0x0000006b69ff7210 */ /* 0x000fc60001f7e4ff */
[----:B------:R-:W-:-:S04]  /*f55a0*/  IMAD.WIDE.U32 R90, P6, R55, R58, R90 ;  /* 0x0000003a375a7225 */ /* 0x000fc800078c005a */
[----:B------:R-:W-:-:S04]  /*f55b0*/  IMAD.WIDE.U32 R96, R129, -0x94f09dc, RZ ;  /* 0xf6b0f62481607825 */ /* 0x000fc800078e00ff */
[----:B------:R-:W-:Y:S01]  /*f55c0*/  IMAD.WIDE.U32 R114, R86, -0x4eac0001, R104 ;  /* 0xb153ffff56727825 */ /* 0x000fe200078e0068 */
[----:B------:R-:W-:-:S03]  /*f55d0*/  IADD3 R105, P0, PT, R90, R101, RZ ;  /* 0x000000655a697210 */ /* 0x000fc60007f1e0ff */
[----:B------:R-:W-:Y:S02]  /*f55e0*/  IMAD.X R121, RZ, RZ, RZ, P6 ;  /* 0x000000ffff797224 */ /* 0x000fe400030e06ff */
[----:B------:R-:W-:Y:S02]  /*f55f0*/  IMAD.MOV.U32 R120, RZ, RZ, R91 ;  /* 0x000000ffff787224 */ /* 0x000fe400078e005b */
[----:B------:R-:W-:-:S04]  /*f5600*/  IMAD.WIDE.U32 R106, R86, -0x94f09dc, RZ ;  /* 0xf6b0f624566a7825 */ /* 0x000fc800078e00ff */
[----:B------:R-:W-:-:S04]  /*f5610*/  IMAD.WIDE.U32 R96, P1, R86, 0x6730d2a0, R96 ;  /* 0x6730d2a056607825 */ /* 0x000fc80007820060 */
[----:B------:R-:W-:Y:S01]  /*f5620*/  IMAD.WIDE.U32.X R120, R55, R59, R120, P0 ;  /* 0x0000003b37787225 */ /* 0x000fe200000e0478 */
[----:B------:R-:W-:Y:S02]  /*f5630*/  IADD3 RZ, P0, PT, R94, R100, RZ ;  /* 0x000000645eff7210 */ /* 0x000fe40007f1e0ff */
[----:B------:R-:W-:Y:S01]  /*f5640*/  IADD3 R107, P6, PT, R96, R107, RZ ;  /* 0x0000006b606b7210 */ /* 0x000fe20007fde0ff */
[----:B------:R-:W-:Y:S01]  /*f5650*/  IMAD.X R119, RZ, RZ, RZ, P5 ;  /* 0x000000ffff777224 */ /* 0x000fe200028e06ff */
[----:B------:R-:W-:Y:S01]  /*f5660*/  IADD3 RZ, P5, PT, R98, R106, RZ ;  /* 0x0000006a62ff7210 */ /* 0x000fe20007fbe0ff */
[----:B------:R-:W-:Y:S01]  /*f5670*/  IMAD.WIDE.U32 R100, R129, -0xc7aed41, RZ ;  /* 0xf38512bf81647825 */ /* 0x000fe200078e00ff */
[----:B------:R-:W-:Y:S02]  /*f5680*/  IADD3.X RZ, P0, PT, R95, R105, RZ, P0, !PT ;  /* 0x000000695fff7210 */ /* 0x000fe4000071e4ff */
[----:B------:R-:W-:Y:S01]  /*f5690*/  IADD3.X RZ, P5, PT, R99, R107, RZ, P5, !PT ;  /* 0x0000006b63ff7210 */ /* 0x000fe20002fbe4ff */
[----:B------:R-:W-:-:S02]  /*f56a0*/  IMAD.X R117, RZ, RZ, RZ, P1 ;  /* 0x000000ffff757224 */ /* 0x000fc400008e06ff */
[----:B------:R-:W-:-:S04]  /*f56b0*/  IMAD.WIDE.U32 R106, R129, 0x434bacd7, RZ ;  /* 0x434bacd7816a7825 */ /* 0x000fc800078e00ff */
[----:B------:R-:W-:Y:S02]  /*f56c0*/  IMAD.MOV.U32 R118, RZ, RZ, R103 ;  /* 0x000000ffff767224 */ /* 0x000fe400078e0067 */
[----:B------:R-:W-:-:S04]  /*f56d0*/  IMAD.WIDE.U32 R100, P1, R86, 0x64774b84, R100 ;  /* 0x64774b8456647825 */ /* 0x000fc80007820064 */
[----:B------:R-:W-:-:S04]  /*f56e0*/  IMAD.WIDE.U32 R122, R86, -0xc7aed41, RZ ;  /* 0xf38512bf567a7825 */ /* 0x000fc800078e00ff */
[----:B------:R-:W-:Y:S02]  /*f56f0*/  IMAD.IADD R87, R115, 0x1, R102 ;  /* 0x0000000173577824 */ /* 0x000fe400078e0266 */
[----:B------:R-:W-:-:S04]  /*f5700*/  IMAD.WIDE.U32 R102, R54, R58, R94 ;  /* 0x0000003a36667225 */ /* 0x000fc800078e005e */
[----:B------:R-:W-:Y:S01]  /*f5710*/  IMAD.X R113, RZ, RZ, RZ, P1 ;  /* 0x000000ffff717224 */ /* 0x000fe200008e06ff */
[----:B------:R-:W-:Y:S01]  /*f5720*/  IADD3 R135, P1, PT, R100, R123, RZ ;  /* 0x0000007b64877210 */ /* 0x000fe20007f3e0ff */
[----:B------:R-:W-:-:S04]  /*f5730*/  IMAD.WIDE.U32.X R118, R129, 0x1eabfffe, R118, P4 ;  /* 0x1eabfffe81767825 */ /* 0x000fc800020e0476 */
[----:B------:R-:W-:-:S04]  /*f5740*/  IMAD.WIDE.U32 R94, R129, 0x397fe69a, RZ ;  /* 0x397fe69a815e7825 */ /* 0x000fc800078e00ff */
[----:B------:R-:W-:Y:S02]  /*f5750*/  IMAD.MOV.U32 R116, RZ, RZ, R97 ;  /* 0x000000ffff747224 */ /* 0x000fe400078e0061 */
[----:B------:R-:W-:-:S04]  /*f5760*/  IMAD.WIDE.U32 R106, P4, R86, 0x4b1ba7b6, R106 ;  /* 0x4b1ba7b6566a7825 */ /* 0x000fc8000788006a */
[----:B------:R-:W-:-:S04]  /*f5770*/  IMAD.WIDE.U32 R110, R86, 0x434bacd7, RZ ;  /* 0x434bacd7566e7825 */ /* 0x000fc800078e00ff */
[----:B------:R-:W-:Y:S01]  /*f5780*/  IMAD.MOV.U32 R112, RZ, RZ, R101 ;  /* 0x000000ffff707224 */ /* 0x000fe200078e0065 */
[----:B------:R-:W-:Y:S01]  /*f5790*/  IADD3.X R101, P0, PT, RZ, R120, RZ, P0, !PT ;  /* 0x00000078ff657210 */ /* 0x000fe2000071e4ff */
[----:B------:R-:W-:Y:S02]  /*f57a0*/  IMAD.IADD R90, R103, 0x1, R90 ;  /* 0x00000001675a7824 */ /* 0x000fe400078e025a */
        /* <DEDUP_REMOVED lines=10> */
[----:B------:R-:W-:Y:S01]  /*f5850*/  IADD3.X R107, PT, PT, RZ, RZ, R121, P6, P0 ;  /* 0x000000ffff6b7210 */ /* 0x000fe200037e0479 */
        /* <DEDUP_REMOVED lines=8> */
[----:B------:R-:W-:-:S03]  /*f58e0*/  IMAD.WIDE.U32 R120, P0, R55, R61, R126 ;  /* 0x0000003d37787225 */ /* 0x000fc6000780007e */
[----:B------:R-:W-:Y:S01]  /*f58f0*/  IADD3.X R95, P4, PT, RZ, R95, RZ, P4, !PT ;  /* 0x0000005fff5f7210 */ /* 0x000fe2000279e4ff */
[----:B------:R-:W-:Y:S01]  /*f5900*/  IMAD.WIDE.U32.X R90, R129, 0x1a0111ea, R90, P1 ;  /* 0x1a0111ea815a7825 */ /* 0x000fe200008e045a */
[----:B------:R-:W-:Y:S02]  /*f5910*/  IADD3 RZ, P1, PT, R88, R122, RZ ;  /* 0x0000007a58ff7210 */ /* 0x000fe40007f3e0ff */
[----:B------:R-:W-:Y:S01]  /*f5920*/  IADD3.X R126, PT, PT, RZ, RZ, R119, P4, P3 ;  /* 0x000000ffff7e7210 */ /* 0x000fe200027e6477 */
[----:B------:R-:W-:Y:S01]  /*f5930*/  IMAD.WIDE.U32 R122, R61, R54, RZ ;  /* 0x000000363d7a7225 */ /* 0x000fe200078e00ff */
[----:B------:R-:W-:-:S03]  /*f5940*/  IADD3.X RZ, P1, PT, R89, R135, RZ, P1, !PT ;  /* 0x0000008759ff7210 */ /* 0x000fc60000f3e4ff */
[----:B------:R-:W-:Y:S01]  /*f5950*/  IMAD.WIDE.U32 R98, R86, -0x94f09dc, R98 ;  /* 0xf6b0f62456627825 */ /* 0x000fe200078e0062 */
[----:B------:R-:W-:-:S03]  /*f5960*/  IADD3 R109, P6, PT, R120, R123, RZ ;  /* 0x0000007b786d7210 */ /* 0x000fc60007fde0ff */
[----:B------:R-:W-:Y:S01]  /*f5970*/  IMAD.IADD R87, R99, 0x1, R96 ;  /* 0x0000000163577824 */ /* 0x000fe200078e0260 */
[----:B------:R-:W-:Y:S01]  /*f5980*/  IADD3 R98, P3, PT, R95, R98, RZ ;  /* 0x000000625f627210 */ /* 0x000fe20007f7e0ff */
[----:B------:R-:W-:Y:S01]  /*f5990*/  IMAD.X R97, RZ, RZ, RZ, P0 ;  /* 0x000000ffff617224 */ /* 0x000fe200000e06ff */
[----:B------:R-:W-:Y:S01]  /*f59a0*/  IADD3 R124, P0, PT, R133, R124, RZ ;  /* 0x0000007c857c7210 */ /* 0x000fe20007f1e0ff */
[----:B------:R-:W-:Y:S01]  /*f59b0*/  IMAD.MOV.U32 R96, RZ, RZ, R121 ;  /* 0x000000ffff607224 */ /* 0x000fe200078e0079 */
[----:B------:R-:W-:Y:S01]  /*f59c0*/  IADD3.X R95, P5, PT, RZ, R116, RZ, P5, !PT ;  /* 0x00000074ff5f7210 */ /* 0x000fe20002fbe4ff */
[----:B------:R-:W-:Y:S01]  /*f59d0*/  IMAD.WIDE.U32 R128, R58, R61, RZ ;  /* 0x0000003d3a807225 */ /* 0x000fe200078e00ff */
[----:B------:R-:W-:Y:S02]  /*f59e0*/  IADD3 RZ, P4, PT, R124, R122, RZ ;  /* 0x0000007a7cff7210 */ /* 0x000fe40007f9e0ff */
[----:B------:R-:W-:Y:S01]  /*f59f0*/  IADD3.X R125, P0, PT, R130, R125, RZ, P0, !PT ;  /* 0x0000007d827d7210 */ /* 0x000fe2000071e4ff */
[----:B------:R-:W-:Y:S01]  /*f5a00*/  IMAD.WIDE.U32.X R118, R55, R60, R96, P6 ;  /* 0x0000003c37767225 */ /* 0x000fe200030e0460 */
[----:B------:R-:W-:-:S02]  /*f5a10*/  IADD3.X R99, P6, PT, R87, R126, RZ, P3, !PT ;  /* 0x0000007e57637210 */ /* 0x000fc40001fde4ff */
[----:B------:R-:W-:Y:S01]  /*f5a20*/  IADD3.X RZ, P4, PT, R125, R109, RZ, P4, !PT ;  /* 0x0000006d7dff7210 */ /* 0x000fe2000279e4ff */
[----:B------:R-:W-:Y:S01]  /*f5a30*/  IMAD.WIDE.U32 R122, R86, -0xc7aed41, R88 ;  /* 0xf38512bf567a7825 */ /* 0x000fe200078e0058 */
[----:B------:R-:W-:-:S03]  /*f5a40*/  IADD3.X R95, P6, PT, RZ, R95, RZ, P6, !PT ;  /* 0x0000005fff5f7210 */ /* 0x000fc600037de4ff */
[----:B------:R-:W-:Y:S01]  /*f5a50*/  IMAD.IADD R87, R123, 0x1, R100 ;  /* 0x000000017b577824 */ /* 0x000fe200078e0264 */
[----:B------:R-:W-:Y:S01]  /*f5a60*/  IADD3.X R88, PT, PT, RZ, RZ, R117, P6, P5 ;  /* 0x000000ffff587210 */ /* 0x000fe200037ea475 */
[----:B------:R-:W-:Y:S01]  /*f5a70*/  IMAD.WIDE.U32 R96, R54, R61, R124 ;  /* 0x0000003d36607225 */ /* 0x000fe200078e007c */
[----:B------:R-:W-:Y:S02]  /*f5a80*/  IADD3 R116, P5, PT, R95, R122, RZ ;  /* 0x0000007a5f747210 */ /* 0x000fe40007fbe0ff */
[----:B------:R-:W-:Y:S01]  /*f5a90*/  IADD3.X R124, P4, PT, RZ, R118, RZ, P4, !PT ;  /* 0x00000076ff7c7210 */ /* 0x000fe2000279e4ff */
[----:B------:R-:W-:Y:S01]  /*f5aa0*/  IMAD.IADD R120, R97, 0x1, R120 ;  /* 0x0000000161787824 */ /* 0x000fe200078e0278 */
[----:B------:R-:W-:Y:S01]  /*f5ab0*/  IADD3.X R117, P5, PT, R87, R88, RZ, P5, !PT ;  /* 0x0000005857757210 */ /* 0x000fe20002fbe4ff */
[-C--:B------:R-:W-:Y:S01]  /*f5ac0*/  IMAD.WIDE.U32 R122, R50, R57.reuse, RZ ;  /* 0x00000039327a7225 */ /* 0x080fe200078e00ff */
[----:B------:R-:W-:Y:S02]  /*f5ad0*/  IADD3 R96, P3, PT, R101, R96, RZ ;  /* 0x0000006065607210 */ /* 0x000fe40007f7e0ff */
[----:B------:R-:W-:Y:S01]  /*f5ae0*/  IADD3.X R87, P1, PT, RZ, R112, RZ, P1, !PT ;  /* 0x00000070ff577210 */ /* 0x000fe20000f3e4ff */
[----:B------:R-:W-:Y:S01]  /*f5af0*/  IMAD.WIDE.U32 R100, R51, R57, RZ ;  /* 0x0000003933647225 */ /* 0x000fe200078e00ff */
[----:B------:R-:W-:-:S02]  /*f5b00*/  IADD3.X R97, P3, PT, R120, R107, RZ, P3, !PT ;  /* 0x0000006b78617210 */ /* 0x000fc40001f7e4ff */
[----:B------:R-:W-:Y:S01]  /*f5b10*/  IADD3.X R87, P5, PT, RZ, R87, RZ, P5, !PT ;  /* 0x00000057ff577210 */ /* 0x000fe20002fbe4ff */
[----:B------:R-:W-:Y:S01]  /*f5b20*/  IMAD.WIDE.U32 R88, R86, 0x434bacd7, R102 ;  /* 0x434bacd756587825 */ /* 0x000fe200078e0066 */
[----:B------:R-:W-:Y:S02]  /*f5b30*/  IADD3.X R124, P3, PT, RZ, R124, RZ, P3, !PT ;  /* 0x0000007cff7c7210 */ /* 0x000fe40001f7e4ff */
[----:B------:R-:W-:Y:S01]  /*f5b40*/  IADD3.X R113, PT, PT, RZ, RZ, R113, P5, P1 ;  /* 0x000000ffff717210 */ /* 0x000fe20002fe2471 */
[----:B------:R-:W-:Y:S01]  /*f5b50*/  IMAD.WIDE.U32 R120, P6, R50, R56, R100 ;  /* 0x0000003832787225 */ /* 0x000fe200078c0064 */
[----:B------:R-:W-:Y:S02]  /*f5b60*/  IADD3 RZ, P5, PT, R102, R110, RZ ;  /* 0x0000006e66ff7210 */ /* 0x000fe40007fbe0ff */
[----:B------:R-:W-:Y:S01]  /*f5b70*/  IADD3.X R107, PT, PT, RZ, RZ, R119, P3, P4 ;  /* 0x000000ffff6b7210 */ /* 0x000fe20001fe8477 */
[----:B------:R-:W-:Y:S01]  /*f5b80*/  IMAD.IADD R106, R89, 0x1, R106 ;  /* 0x00000001596a7824 */ /* 0x000fe200078e026a */
[----:B------:R-:W-:Y:S01]  /*f5b90*/  IADD3 R95, P4, PT, R120, R123, RZ ;  /* 0x0000007b785f7210 */ /* 0x000fe20007f9e0ff */
[----:B------:R-:W-:Y:S01]  /*f5ba0*/  IMAD.WIDE.U32 R100, R50, R57, R114 ;  /* 0x0000003932647225 */ /* 0x000fe200078e0072 */
[----:B------:R-:W-:-:S02]  /*f5bb0*/  IADD3 R88, P1, PT, R87, R88, RZ ;  /* 0x0000005857587210 */ /* 0x000fc40007f3e0ff */
[----:B------:R-:W-:Y:S01]  /*f5bc0*/  IADD3.X RZ, P5, PT, R103, R111, RZ, P5, !PT ;  /* 0x0000006f67ff7210 */ /* 0x000fe20002fbe4ff */
[----:B------:R-:W-:Y:S01]  /*f5bd0*/  IMAD.X R103, RZ, RZ, RZ, P6 ;  /* 0x000000ffff677224 */ /* 0x000fe200030e06ff */
        /* <DEDUP_REMOVED lines=14> */
[C---:B------:R-:W-:Y:S01]  /*f5cc0*/  IMAD.WIDE.U32 R110, P5, R53.reuse, R56, R110 ;  /* 0x00000038356e7225 */ /* 0x040fe200078a006e */
[----:B------:R-:W-:Y:S02]  /*f5cd0*/  IADD3 RZ, P1, PT, R98, R112, RZ ;  /* 0x0000007062ff7210 */ /* 0x000fe40007f3e0ff */
[----:B------:R-:W-:Y:S01]  /*f5ce0*/  IADD3.X R87, P4, PT, RZ, R87, RZ, P4, !PT ;  /* 0x00000057ff577210 */ /* 0x000fe2000279e4ff */
[----:B------:R-:W-:Y:S01]  /*f5cf0*/  IMAD.X R109, RZ, RZ, RZ, P5 ;  /* 0x000000ffff6d7224 */ /* 0x000fe200028e06ff */
[----:B------:R-:W-:Y:S01]  /*f5d00*/  IADD3 R95, P6, PT, R110, R113, RZ ;  /* 0x000000716e5f7210 */ /* 0x000fe20007fde0ff */
[----:B------:R-:W-:Y:S01]  /*f5d10*/  IMAD.WIDE.U32 R104, R53, R57, R98 ;  /* 0x0000003935687225 */ /* 0x000fe200078e0062 */
[----:B------:R-:W-:-:S02]  /*f5d20*/  IADD3 RZ, P5, PT, R96, R108, RZ ;  /* 0x0000006c60ff7210 */ /* 0x000fc40007fbe0ff */
[----:B------:R-:W-:Y:S01]  /*f5d30*/  IADD3.X RZ, P1, PT, R99, R95, RZ, P1, !PT ;  /* 0x0000005f63ff7210 */ /* 0x000fe20000f3e4ff */
[----:B------:R-:W-:Y:S01]  /*f5d40*/  IMAD.MOV.U32 R108, RZ, RZ, R111 ;  /* 0x000000ffff6c7224 */ /* 0x000fe200078e006f */
        /* <DEDUP_REMOVED lines=62> */
[----:B------:R-:W-:Y:S01]  /*f6130*/  IADD3.X R119, P3, PT, RZ, R88, RZ, P3, !PT ;  /* 0x00000058ff777210 */ /* 0x000fe20001f7e4ff */
[----:B------:R-:W-:Y:S01]  /*f6140*/  IMAD.WIDE.U32.X R104, R102, -0x46010001, R110, P5 ;  /* 0xb9feffff66687825 */ /* 0x000fe200028e046e */
[----:B------:R-:W-:-:S03]  /*f6150*/  IADD3 R100, P5, PT, R103, R90, RZ ;  /* 0x0000005a67647210 */ /* 0x000fc60007fbe0ff */
        /* <DEDUP_REMOVED lines=15> */
[----:B------:R-:W-:Y:S02]  /*f6250*/  IADD3 R125, P6, PT, R110, R105, RZ ;  /* 0x000000696e7d7210 */ /* 0x000fe40007fde0ff */
[----:B------:R-:W-:Y:S01]  /*f6260*/  IADD3.X R107, P1, PT, R107, R122, RZ, P1, !PT ;  /* 0x0000007a6b6b7210 */ /* 0x000fe20000f3e4ff */
        /* <DEDUP_REMOVED lines=22> */
[----:B------:R-:W-:Y:S01]  /*f63d0*/  IMAD.X R95, RZ, RZ, RZ, P5 ;  /* 0x000000ffff5f7224 */ /* 0x000fe200028e06ff */
[----:B------:R-:W-:Y:S01]  /*f63e0*/  IADD3.X RZ, P0, PT, R97, R117, RZ, P0, !PT ;  /* 0x0000007561ff7210 */ /* 0x000fe2000071e4ff */
[----:B------:R-:W-:Y:S01]  /*f63f0*/  IMAD.IADD R90, R89, 0x1, R90 ;  /* 0x00000001595a7824 */ /* 0x000fe200078e025a */
[----:B------:R-:W-:Y:S01]  /*f6400*/  IADD3 R88, P5, PT, R119, R88, RZ ;  /* 0x0000005877587210 */ /* 0x000fe20007fbe0ff */
[----:B------:R-:W-:Y:S01]  /*f6410*/  IMAD.WIDE.U32 R96, R86, -0x94f09dc, R96 ;  /* 0xf6b0f62456607825 */ /* 0x000fe200078e0060 */
[----:B------:R-:W-:-:S02]  /*f6420*/  IADD3.X R91, P6, PT, RZ, R91, RZ, P6, !PT ;  /* 0x0000005bff5b7210 */ /* 0x000fc400037de4ff */
        /* <DEDUP_REMOVED lines=32> */
[----:B------:R-:W-:Y:S01]  /*f6630*/  IMAD.MOV.U32 R110, RZ, RZ, R109 ;  /* 0x000000ffff6e7224 */ /* 0x000fe200078e006d */
[----:B------:R-:W-:Y:S01]  /*f6640*/  IADD3 R94, P3, PT, R113, R94, RZ ;  /* 0x0000005e715e7210 */ /* 0x000fe20007f7e0ff */
[----:B------:R-:W-:Y:S02]  /*f6650*/  IMAD.MOV.U32 R106, RZ, RZ, R97 ;  /* 0x000000ffff6a7224 */ /* 0x000fe400078e0061 */
[----:B------:R-:W-:Y:S02]  /*f6660*/  IMAD.IADD R95, R95, 0x1, R96 ;  /* 0x000000015f5f7824 */ /* 0x000fe400078e0260 */
[----:B------:R-:W-:Y:S02]  /*f6670*/  IMAD.IADD R108, R101, 0x1, R108 ;  /* 0x00000001656c7824 */ /* 0x000fe400078e026c */
        /* <DEDUP_REMOVED lines=55> */
[----:B------:R-:W-:Y:S01]  /*f69f0*/  IADD3.X RZ, P1, PT, R95, R123, RZ, P1, !PT ;  /* 0x0000007b5fff7210 */ /* 0x000fe20000f3e4ff */
[----:B------:R-:W-:-:S04]  /*f6a00*/  IMAD.WIDE.U32 R88, R53, R58, R90 ;  /* 0x0000003a35587225 */ /* 0x000fc800078e005a */
[----:B------:R-:W-:-:S04]  /*f6a10*/  IMAD.WIDE.U32 R90, R55, R58, RZ ;  /* 0x0000003a375a7225 */ /* 0x000fc800078e00ff */
[----:B------:R-:W-:Y:S02]  /*f6a20*/  IMAD.IADD R109, R109, 0x1, R106 ;  /* 0x000000016d6d7824 */ /* 0x000fe400078e026a */
[----:B------:R-:W-:Y:S02]  /*f6a30*/  IMAD.X R107, RZ, RZ, RZ, P5 ;  /* 0x000000ffff6b7224 */ /* 0x000fe400028e06ff */
[----:B------:R-:W-:Y:S01]  /*f6a40*/  IMAD.MOV.U32 R106, RZ, RZ, R115 ;  /* 0x000000ffff6a7224 */ /* 0x000fe200078e0073 */
[----:B------:R-:W-:Y:S01]  /*f6a50*/  IADD3.X R115, PT, PT, R110, RZ, RZ, P6, P4 ;  /* 0x000000ff6e737210 */ /* 0x000fe200037e84ff */
[----:B------:R-:W-:Y:S01]  /*f6a60*/  IMAD.WIDE.U32 R112, R54, R58, RZ ;  /* 0x0000003a36707225 */ /* 0x000fe200078e00ff */
[----:B------:R-:W-:-:S03]  /*f6a70*/  IADD3 R88, P4, PT, R87, R88, RZ ;  /* 0x0000005857587210 */ /* 0x000fc60007f9e0ff */
[----:B------:R-:W-:-:S04]  /*f6a80*/  IMAD.WIDE.U32 R110, P5, R54, R59, R90 ;  /* 0x0000003b366e7225 */ /* 0x000fc800078a005a */
[----:B------:R-:W-:Y:S02]  /*f6a90*/  IMAD.IADD R114, R89, 0x1, R114 ;  /* 0x0000000159727824 */ /* 0x000fe400078e0272 */
[----:B------:R-:W-:Y:S01]  /*f6aa0*/  IMAD.WIDE.U32.X R90, R52, R59, R106, P3 ;  /* 0x0000003b345a7225 */ /* 0x000fe200018e046a */
[----:B------:R-:W-:Y:S02]  /*f6ab0*/  IADD3 R107, P6, PT, R110, R113, RZ ;  /* 0x000000716e6b7210 */ /* 0x000fe40007fde0ff */
[----:B------:R-:W-:Y:S01]  /*f6ac0*/  IADD3 RZ, P3, PT, R100, R112, RZ ;  /* 0x0000007064ff7210 */ /* 0x000fe20007f7e0ff */
[----:B------:R-:W-:Y:S01]  /*f6ad0*/  IMAD.X R113, RZ, RZ, RZ, P5 ;  /* 0x000000ffff717224 */ /* 0x000fe200028e06ff */
[----:B------:R-:W-:Y:S01]  /*f6ae0*/  IADD3.X R89, P4, PT, R114, R99, RZ, P4, !PT ;  /* 0x0000006372597210 */ /* 0x000fe2000279e4ff */
[----:B------:R-:W-:Y:S01]  /*f6af0*/  IMAD.MOV.U32 R112, RZ, RZ, R111 ;  /* 0x000000ffff707224 */ /* 0x000fe200078e006f */
[----:B------:R-:W-:Y:S01]  /*f6b00*/  IADD3.X R87, P0, PT, RZ, R90, RZ, P0, !PT ;  /* 0x0000005aff577210 */ /* 0x000fe2000071e4ff */
[----:B------:R-:W-:Y:S01]  /*f6b10*/  IMAD R99, R97, -0x30003, RZ ;  /* 0xfffcfffd61637824 */ /* 0x000fe200078e02ff */
[----:B------:R-:W-:Y:S01]  /*f6b20*/  IADD3.X RZ, P3, PT, R101, R107, RZ, P3, !PT ;  /* 0x0000006b65ff7210 */ /* 0x000fe20001f7e4ff */
[----:B------:R-:W-:Y:S01]  /*f6b30*/  IMAD.WIDE.U32 R100, R54, R58, R100 ;  /* 0x0000003a36647225 */ /* 0x000fe200078e0064 */
[----:B------:R-:W-:-:S02]  /*f6b40*/  IADD3.X R87, P4, PT, RZ, R87, RZ, P4, !PT ;  /* 0x00000057ff577210 */ /* 0x000fc4000279e4ff */
[----:B------:R-:W-:Y:S01]  /*f6b50*/  IADD3 R125, P5, PT, R125, R122, RZ ;  /* 0x0000007a7d7d7210 */ /* 0x000fe20007fbe0ff */
[----:B------:R-:W-:Y:S01]  /*f6b60*/  IMAD.WIDE.U32 R94, R86, 0x397fe69a, R94 ;  /* 0x397fe69a565e7825 */ /* 0x000fe200078e005e */
[----:B------:R-:W-:Y:S02]  /*f6b70*/  IADD3.X R114, PT, PT, RZ, RZ, R91, P4, P0 ;  /* 0x000000ffff727210 */ /* 0x000fe400027e045b */
[----:B------:R-:W-:Y:S01]  /*f6b80*/  IADD3 R90, P4, PT, R87, R100, RZ ;  /* 0x00000064575a7210 */ /* 0x000fe20007f9e0ff */
[----:B------:R-:W-:Y:S01]  /*f6b90*/  IMAD.IADD R91, R101, 0x1, R110 ;  /* 0x00000001655b7824 */ /* 0x000fe200078e026e */
[----:B------:R-:W-:Y:S01]  /*f6ba0*/  IADD3 R108, P0, PT, R119, R108, RZ ;  /* 0x0000006c776c7210 */ /* 0x000fe20007f1e0ff */
[----:B------:R-:W-:Y:S01]  /*f6bb0*/  IMAD.WIDE.U32 R86, R96, -0x30003, RZ ;  /* 0xfffcfffd60567825 */ /* 0x000fe200078e00ff */
[----:B------:R-:W-:Y:S02]  /*f6bc0*/  IADD3.X R106, P5, PT, R120, R115, RZ, P5, !PT ;  /* 0x00000073786a7210 */ /* 0x000fe40002fbe4ff */
[----:B------:R-:W-:Y:S01]  /*f6bd0*/  IADD3.X R91, P4, PT, R91, R114, RZ, P4, !PT ;  /* 0x000000725b5b7210 */ /* 0x000fe2000279e4ff */
[----:B------:R-:W-:Y:S01]  /*f6be0*/  IMAD R99, R96, -0x760c0004, R99 ;  /* 0x89f3fffc60637824 */ /* 0x000fe200078e0263 */
[----:B------:R-:W-:Y:S01]  /*f6bf0*/  IADD3.X R109, P0, PT, R109, R118, RZ, P0, !PT ;  /* 0x000000766d6d7210 */ /* 0x000fe2000071e4ff */
[----:B------:R-:W-:-:S03]  /*f6c00*/  IMAD.WIDE.U32.X R100, R55, R59, R112, P6 ;  /* 0x0000003b37647225 */ /* 0x000fc600030e0470 */
[----:B------:R-:W-:Y:S01]  /*f6c10*/  IADD3.X R121, P0, PT, RZ, R121, RZ, P0, !PT ;  /* 0x00000079ff797210 */ /* 0x000fe2000071e4ff */
        /* <DEDUP_REMOVED lines=18> */
[----:B------:R-:W-:Y:S01]  /*f6d40*/  IMAD.WIDE.U32 R100, R86, -0x5555, R96 ;  /* 0xffffaaab56647825 */ /* 0x000fe200078e0060 */
[----:B------:R-:W-:-:S03]  /*f6d50*/  IADD3.X RZ, P2, PT, R97, R117, RZ, P2, !PT ;  /* 0x0000007561ff7210 */ /* 0x000fc6000175e4ff */
[----:B------:R-:W-:Y:S02]  /*f6d60*/  IMAD.MOV.U32 R98, RZ, RZ, R111 ;  /* 0x000000ffff627224 */ /* 0x000fe400078e006f */
[----:B------:R-:W-:Y:S01]  /*f6d70*/  IMAD.X R105, RZ, RZ, RZ, P4 ;  /* 0x000000ffff697224 */ /* 0x000fe200020e06ff */
[----:B------:R-:W-:Y:S01]  /*f6d80*/  IADD3 RZ, P4, PT, RZ, R100, RZ ;  /* 0x00000064ffff7210 */ /* 0x000fe20007f9e0ff */
[----:B------:R-:W-:-:S04]  /*f6d90*/  IMAD.WIDE.U32 R108, R57, R58, R108 ;  /* 0x0000003a396c7225 */ /* 0x000fc800078e006c */
        /* <DEDUP_REMOVED lines=10> */
[----:B------:R-:W-:Y:S01]  /*f6e40*/  IMAD.WIDE.U32 R104, R87, -0x4eac0001, RZ ;  /* 0xb153ffff57687825 */ /* 0x000fe200078e00ff */
[----:B------:R-:W-:Y:S02]  /*f6e50*/  IADD3.X R95, P6, PT, R110, R119, RZ, P6, !PT ;  /* 0x000000776e5f7210 */ /* 0x000fe400037de4ff */
[----:B------:R-:W-:Y:S01]  /*f6e60*/  IADD3.X R107, P2, PT, RZ, R100, RZ, P2, !PT ;  /* 0x00000064ff6b7210 */ /* 0x000fe2000175e4ff */
[C---:B------:R-:W-:Y:S01]  /*f6e70*/  IMAD.WIDE.U32 R110, R86.reuse, -0x4eac0001, RZ ;  /* 0xb153ffff566e7825 */ /* 0x040fe200078e00ff */
[----:B------:R-:W-:Y:S02]  /*f6e80*/  IADD3.X R119, P3, PT, RZ, R96, RZ, P3, !PT ;  /* 0x00000060ff777210 */ /* 0x000fe40001f7e4ff */
[----:B------:R-:W-:Y:S01]  /*f6e90*/  IADD3.X R107, P4, PT, RZ, R107, RZ, P4, !PT ;  /* 0x0000006bff6b7210 */ /* 0x000fe2000279e4ff */
[----:B------:R-:W-:Y:S01]  /*f6ea0*/  IMAD.WIDE.U32 R114, R86, -0x94f09dc, RZ ;  /* 0xf6b0f62456727825 */ /* 0x000fe200078e00ff */
[----:B------:R-:W-:-:S02]  /*f6eb0*/  IADD3.X R118, P0, PT, RZ, R118, RZ, P0, !PT ;  /* 0x00000076ff767210 */ /* 0x000fc4000071e4ff */
[----:B------:R-:W-:Y:S02]  /*f6ec0*/  IADD3.X R119, P6, PT, RZ, R119, RZ, P6, !PT ;  /* 0x00000077ff777210 */ /* 0x000fe400037de4ff */
[----:B------:R-:W-:Y:S01]  /*f6ed0*/  IADD3.X R117, PT, PT, RZ, RZ, R101, P4, P2 ;  /* 0x000000ffff757210 */ /* 0x000fe200027e4465 */
[----:B------:R-:W-:Y:S01]  /*f6ee0*/  IMAD.WIDE.U32 R100, R87, -0x94f09dc, RZ ;  /* 0xf6b0f62457647825 */ /* 0x000fe200078e00ff */
[----:B------:R-:W-:Y:S02]  /*f6ef0*/  IADD3.X R121, PT, PT, RZ, RZ, R103, P0, P1 ;  /* 0x000000ffff797210 */ /* 0x000fe400007e2467 */
[----:B------:R-:W-:Y:S01]  /*f6f00*/  IADD3.X R116, PT, PT, RZ, RZ, R97, P6, P3 ;  /* 0x000000ffff747210 */ /* 0x000fe200037e6461 */
[----:B------:R-:W-:Y:S01]  /*f6f10*/  IMAD.WIDE.U32 R108, P1, R86, 0x1eabfffe, R104 ;  /* 0x1eabfffe566c7825 */ /* 0x000fe20007820068 */
[----:B------:R-:W-:-:S03]  /*f6f20*/  IADD3 RZ, P0, PT, R88, R110, RZ ;  /* 0x0000006e58ff7210 */ /* 0x000fc60007f1e0ff */
        /* <DEDUP_REMOVED lines=127> */
[----:B------:R-:W-:Y:S01]  /*f7720*/  IMAD.WIDE.U32 R86, R86, 0x397fe69a, R98 ;  /* 0x397fe69a56567825 */ /* 0x000fe200078e0062 */
[----:B------:R-:W-:-:S03]  /*f7730*/  IADD3.X R133, P0, PT, RZ, R102, RZ, P0, !PT ;  /* 0x00000066ff857210 */ /* 0x000fc6000071e4ff */
[----:B------:R-:W-:-:S04]  /*f7740*/  IMAD.WIDE.U32 R98, R55, R61, RZ ;  /* 0x0000003d37627225 */ /* 0x000fc800078e00ff */
        /* <DEDUP_REMOVED lines=36> */
[----:B------:R-:W-:Y:S01]  /*f7990*/  IMAD.WIDE.U32 R90, R57, R61, R100 ;  /* 0x0000003d395a7225 */ /* 0x000fe200078e0064 */
[----:B------:R-:W-:-:S02]  /*f79a0*/  IADD3.X R109, P1, PT, RZ, R109, RZ, P1, !PT ;  /* 0x0000006dff6d7210 */ /* 0x000fc40000f3e4ff */
[----:B------:R-:W-:Y:S01]  /*f79b0*/  IADD3.X R95, P5, PT, R95, R114, RZ, P5, !PT ;  /* 0x000000725f5f7210 */ /* 0x000fe20002fbe4ff */
[----:B------:R-:W-:-:S03]  /*f79c0*/  IMAD.WIDE.U32 R86, R96, -0x30003, RZ ;  /* 0xfffcfffd60567825 */ /* 0x000fc600078e00ff */
[----:B------:R-:W-:Y:S01]  /*f79d0*/  IADD3.X R133, P5, PT, RZ, R133, RZ, P5, !PT ;  /* 0x00000085ff857210 */ /* 0x000fe20002fbe4ff */
[----:B------:R-:W-:Y:S01]  /*f79e0*/  IMAD R101, R96, -0x760c0004, R113 ;  /* 0x89f3fffc60657824 */ /* 0x000fe200078e0271 */
[----:B------:R-:W-:Y:S01]  /*f79f0*/  IADD3.X R113, PT, PT, RZ, RZ, R105, P1, P2 ;  /* 0x000000ffff717210 */ /* 0x000fe20000fe4469 */
        /* <DEDUP_REMOVED lines=17> */
[----:B------:R-:W-:Y:S01]  /*f7b10*/  IMAD.WIDE.U32 R116, R87, -0x94f09dc, RZ ;  /* 0xf6b0f62457747825 */ /* 0x000fe200078e00ff */
[----:B------:R-:W-:Y:S02]  /*f7b20*/  IADD3.X RZ, P0, PT, R97, R96, RZ, P0, !PT ;  /* 0x0000006061ff7210 */ /* 0x000fe4000071e4ff */
[----:B------:R-:W-:Y:S01]  /*f7b30*/  IADD3 RZ, P1, PT, RZ, R102, RZ ;  /* 0x00000066ffff7210 */ /* 0x000fe20007f3e0ff */
        /* <DEDUP_REMOVED lines=11> */
[----:B------:R-:W-:-:S04]  /*f7bf0*/  IMAD.WIDE.U32 R108, R87, -0xc7aed41, RZ ;  /* 0xf38512bf576c7825 */ /* 0x000fc800078e00ff */
[----:B------:R-:W-:Y:S02]  /*f7c00*/  IMAD.IADD R102, R103, 0x1, R104 ;  /* 0x0000000167667824 */ /* 0x000fe400078e0268 */
[----:B------:R-:W-:Y:S02]  /*f7c10*/  IMAD.X R115, RZ, RZ, RZ, P6 ;  /* 0x000000ffff737224 */ /* 0x000fe400030e06ff */
[----:B------:R-:W-:Y:S01]  /*f7c20*/  IMAD.WIDE.U32 R120, R86, -0x4eac0001, R98 ;  /* 0xb153ffff56787825 */ /* 0x000fe200078e0062 */
[----:B------:R-:W-:Y:S02]  /*f7c30*/  IADD3 R99, P6, PT, R116, R97, RZ ;  /* 0x0000006174637210 */ /* 0x000fe40007fde0ff */
[----:B------:R-:W-:Y:S01]  /*f7c40*/  IADD3.X RZ, P1, PT, RZ, R102, RZ, P1, !PT ;  /* 0x00000066ffff7210 */ /* 0x000fe20000f3e4ff */
[----:B------:R-:W-:Y:S02]  /*f7c50*/  IMAD.MOV.U32 R114, RZ, RZ, R101 ;  /* 0x000000ffff727224 */ /* 0x000fe400078e0065 */
[----:B------:R-:W-:Y:S01]  /*f7c60*/  IMAD.X R113, RZ, RZ, RZ, P4 ;  /* 0x000000ffff717224 */ /* 0x000fe200020e06ff */
[----:B------:R-:W-:Y:S01]  /*f7c70*/  IADD3.X R195, P1, PT, RZ, R195, RZ, P1, !PT ;  /* 0x000000c3ffc37210 */ /* 0x000fe20000f3e4ff */
[----:B------:R-:W-:-:S03]  /*f7c80*/  IMAD.WIDE.U32 R104, R87, 0x434bacd7, RZ ;  /* 0x434bacd757687825 */ /* 0x000fc600078e00ff */
[----:B------:R-:W-:Y:S01]  /*f7c90*/  IADD3.X R119, PT, PT, RZ, RZ, R119, P1, P0 ;  /* 0x000000ffff777210 */ /* 0x000fe20000fe0477 */
[----:B------:R-:W-:Y:S01]  /*f7ca0*/  IMAD.WIDE.U32 R108, P4, R86, 0x64774b84, R108 ;  /* 0x64774b84566c7825 */ /* 0x000fe2000788006c */
[----:B------:R-:W-:-:S03]  /*f7cb0*/  IADD3 RZ, P1, PT, R94, R128, RZ ;  /* 0x000000805eff7210 */ /* 0x000fc60007f3e0ff */
[----:B------:R-:W-:-:S04]  /*f7cc0*/  IMAD.WIDE.U32 R126, R86, -0xc7aed41, RZ ;  /* 0xf38512bf567e7825 */ /* 0x000fc800078e00ff */
[----:B------:R-:W-:Y:S01]  /*f7cd0*/  IMAD.MOV.U32 R112, RZ, RZ, R117 ;  /* 0x000000ffff707224 */ /* 0x000fe200078e0075 */
[----:B------:R-:W-:Y:S01]  /*f7ce0*/  IADD3 RZ, P0, PT, R90, R126, RZ ;  /* 0x0000007e5aff7210 */ /* 0x000fe20007f1e0ff */
[----:B------:R-:W-:Y:S01]  /*f7cf0*/  IMAD.WIDE.U32.X R114, R87, 0x1eabfffe, R114, P2 ;  /* 0x1eabfffe57727825 */ /* 0x000fe200010e0472 */
[----:B------:R-:W-:-:S03]  /*f7d00*/  IADD3 RZ, P2, PT, R88, R96, RZ ;  /* 0x0000006058ff7210 */ /* 0x000fc60007f5e0ff */
[----:B------:R-:W-:Y:S01]  /*f7d10*/  IMAD.IADD R194, R121, 0x1, R100 ;  /* 0x0000000179c27824 */ /* 0x000fe200078e0264 */
[----:B------:R-:W-:Y:S01]  /*f7d20*/  IADD3.X RZ, P2, PT, R89, R99, RZ, P2, !PT ;  /* 0x0000006359ff7210 */ /* 0x000fe2000175e4ff */
[----:B------:R-:W-:Y:S01]  /*f7d30*/  IMAD.X R111, RZ, RZ, RZ, P4 ;  /* 0x000000ffff6f7224 */ /* 0x000fe200020e06ff */
[----:B------:R-:W-:Y:S01]  /*f7d40*/  IADD3.X R215, P5, PT, RZ, R114, RZ, P5, !PT ;  /* 0x00000072ffd77210 */ /* 0x000fe20002fbe4ff */
        /* <DEDUP_REMOVED lines=19> */
[----:B------:R-:W-:-:S03]  /*f7e80*/  IADD3 R195, P4, PT, R195, R120, RZ ;  /* 0x00000078c3c37210 */ /* 0x000fc60007f9e0ff */
        /* <DEDUP_REMOVED lines=27> */
[----:B------:R-:W-:Y:S01]  /*f8040*/  IADD3.X R89, P6, PT, R130, R135, RZ, P6, !PT ;  /* 0x0000008782597210 */ /* 0x000fe200037de4ff */
[----:B------:R-:W-:Y:S01]  /*f8050*/  IMAD.WIDE.U32 R108, P5, R61, R60, R108 ;  /* 0x0000003c3d6c7225 */ /* 0x000fe200078a006c */
[----:B------:R-:W-:Y:S02]  /*f8060*/  IADD3.X R114, PT, PT, RZ, RZ, R115, P4, P1 ;  /* 0x000000ffff727210 */ /* 0x000fe400027e2473 */
[----:B------:R-:W-:Y:S01]  /*f8070*/  IADD3.X R115, P4, PT, R87, R112, RZ, P2, !PT ;  /* 0x0000007057737210 */ /* 0x000fe2000179e4ff */
[----:B------:R-:W-:Y:S01]  /*f8080*/  IMAD.WIDE.U32 R90, R61, R61, R88 ;  /* 0x0000003d3d5a7225 */ /* 0x000fe200078e0058 */
[----:B------:R-:W-:Y:S02]  /*f8090*/  IADD3.X R87, P0, PT, RZ, R110, RZ, P0, !PT ;  /* 0x0000006eff577210 */ /* 0x000fe4000071e4ff */
[----:B------:R-:W-:Y:S01]  /*f80a0*/  IADD3 RZ, P2, PT, R94, R106, RZ ;  /* 0x0000006a5eff7210 */ /* 0x000fe20007f5e0ff */
[----:B------:R-:W-:Y:S01]  /*f80b0*/  IMAD.WIDE.U32 R112, R86, 0x434bacd7, R94 ;  /* 0x434bacd756707825 */ /* 0x000fe200078e005e */
[----:B------:R-:W-:-:S02]  /*f80c0*/  IADD3.X R87, P4, PT, RZ, R87, RZ, P4, !PT ;  /* 0x00000057ff577210 */ /* 0x000fc4000279e4ff */
[----:B------:R-:W-:Y:S01]  /*f80d0*/  IADD3 R94, P1, PT, R97, R90, RZ ;  /* 0x0000005a615e7210 */ /* 0x000fe20007f3e0ff */
[----:B------:R-:W-:Y:S01]  /*f80e0*/  IMAD.IADD R97, R91, 0x1, R108 ;  /* 0x000000015b617824 */ /* 0x000fe200078e026c */
[----:B------:R-:W-:Y:S01]  /*f80f0*/  IADD3.X R111, PT, PT, RZ, RZ, R111, P4, P0 ;  /* 0x000000ffff6f7210 */ /* 0x000fe200027e046f */
[----:B------:R-:W-:Y:S01]  /*f8100*/  IMAD.IADD R104, R113, 0x1, R104 ;  /* 0x0000000171687824 */ /* 0x000fe200078e0268 */
[----:B------:R-:W-:Y:S01]  /*f8110*/  IADD3 R112, P4, PT, R87, R112, RZ ;  /* 0x0000007057707210 */ /* 0x000fe20007f9e0ff */
[----:B------:R-:W-:Y:S01]  /*f8120*/  IMAD.WIDE.U32 R90, R61, R61, RZ ;  /* 0x0000003d3d5a7225 */ /* 0x000fe200078e00ff */
[----:B------:R-:W-:Y:S02]  /*f8130*/  IADD3.X RZ, P2, PT, R95, R107, RZ, P2, !PT ;  /* 0x0000006b5fff7210 */ /* 0x000fe4000175e4ff */
[----:B------:R-:W-:Y:S01]  /*f8140*/  IADD3.X R95, P1, PT, R97, R114, RZ, P1, !PT ;  /* 0x00000072615f7210 */ /* 0x000fe20000f3e4ff */
[----:B------:R-:W-:Y:S01]  /*f8150*/  IMAD.X R87, RZ, RZ, RZ, P5 ;  /* 0x000000ffff577224 */ /* 0x000fe200028e06ff */
[----:B------:R-:W-:-:S02]  /*f8160*/  IADD3.X R104, P4, PT, R104, R111, RZ, P4, !PT ;  /* 0x0000006f68687210 */ /* 0x000fc4000279e4ff */
[----:B------:R-:W-:Y:S02]  /*f8170*/  IADD3.X R97, P2, PT, RZ, R102, RZ, P2, !PT ;  /* 0x00000066ff617210 */ /* 0x000fe4000175e4ff */
[----:B------:R-:W-:Y:S02]  /*f8180*/  IADD3 R99, P5, PT, R108, R91, RZ ;  /* 0x0000005b6c637210 */ /* 0x000fe40007fbe0ff */
[----:B------:R-:W-:Y:S02]  /*f8190*/  IADD3.X R97, P4, PT, RZ, R97, RZ, P4, !PT ;  /* 0x00000061ff617210 */ /* 0x000fe4000279e4ff */
        /* <DEDUP_REMOVED lines=9> */
[----:B------:R-:W-:-:S02]  /*f8230*/  IADD3.X RZ, P0, PT, R89, R99, RZ, P0, !PT ;  /* 0x0000006359ff7210 */ /* 0x000fc4000071e4ff */
        /* <DEDUP_REMOVED lines=78> */
.L_x_1754:
[----:B------:R-:W-:Y:S05]  /*f8720*/  BSYNC.RELIABLE B3 ;  /* 0x0000000000037941 */ /* 0x000fea0003800100 */
.L_x_1753:
        /* <DEDUP_REMOVED lines=12> */
.L_x_1755:
[----:B------:R-:W-:Y:S05]  /*f87f0*/  BSYNC.RECONVERGENT B2 ;  /* 0x0000000000027941 */ /* 0x000fea0003800200 */
.L_x_1752:
        /* <DEDUP_REMOVED lines=20> */
[----:B------:R-:W-:Y:S02]  /*f8940*/  IADD3 RZ, P1, PT, RZ, R102, RZ ;  /* 0x00000066ffff7210 */ /* 0x000fe40007f3e0ff */
[----:B------:R-:W-:Y:S01]  /*f8950*/  IADD3.X R95, PT, PT, RZ, RZ, R89, P0, P3 ;  /* 0x000000ffff5f7210 */ /* 0x000fe200007e6459 */
        /* <DEDUP_REMOVED lines=31> */
[----:B------:R-:W-:-:S03]  /*f8b50*/  IADD3.X RZ, P4, PT, RZ, R100, RZ, P4, !PT ;  /* 0x00000064ffff7210 */ /* 0x000fc6000279e4ff */
[----:B------:R-:W-:-:S04]  /*f8b60*/  IMAD.WIDE.U32 R96, R86, -0x30003, RZ ;  /* 0xfffcfffd56607825 */ /* 0x000fc800078e00ff */
[----:B------:R-:W-:Y:S01]  /*f8b70*/  IMAD R109, R86, -0x760c0004, R105 ;  /* 0x89f3fffc566d7824 */ /* 0x000fe200078e0269 */
[----:B------:R-:W-:Y:S01]  /*f8b80*/  IADD3.X R105, P1, PT, R100, R101, RZ, P1, !PT ;  /* 0x0000006564697210 */ /* 0x000fe20000f3e4ff */
[----:B------:R-:W-:-:S04]  /*f8b90*/  IMAD.WIDE.U32.X R90, R43, R48, R90, P3 ;  /* 0x000000302b5a7225 */ /* 0x000fc800018e045a */
[----:B------:R-:W-:Y:S01]  /*f8ba0*/  IMAD.WIDE.U32 R98, R41, R49, RZ ;  /* 0x0000003129627225 */ /* 0x000fe200078e00ff */
[----:B------:R-:W-:-:S03]  /*f8bb0*/  IADD3.X R117, P4, PT, RZ, R90, RZ, P4, !PT ;  /* 0x0000005aff757210 */ /* 0x000fc6000279e4ff */
[----:B------:R-:W-:Y:S01]  /*f8bc0*/  IMAD.WIDE.U32 R88, R39, R49, RZ ;  /* 0x0000003127587225 */ /* 0x000fe200078e00ff */
[----:B------:R-:W-:Y:S02]  /*f8bd0*/  IADD3 R99, P0, PT, R99, R94, RZ ;  /* 0x0000005e63637210 */ /* 0x000fe40007f1e0ff */
[----:B------:R-:W-:Y:S01]  /*f8be0*/  IADD3.X R117, P6, PT, RZ, R117, RZ, P1, !PT ;  /* 0x00000075ff757210 */ /* 0x000fe20000fde4ff */
[----:B------:R-:W-:Y:S02]  /*f8bf0*/  IMAD.IADD R97, R97, 0x1, R109 ;  /* 0x0000000161617824 */ /* 0x000fe400078e026d */
[----:B------:R-:W-:Y:S01]  /*f8c00*/  IMAD.MOV.U32 R124, RZ, RZ, R95 ;  /* 0x000000ffff7c7224 */ /* 0x000fe200078e005f */
[----:B------:R-:W-:Y:S01]  /*f8c10*/  IADD3.X R132, PT, PT, RZ, RZ, R91, P6, P4 ;  /* 0x000000ffff847210 */ /* 0x000fe200037e845b */
[----:B------:R-:W-:-:S04]  /*f8c20*/  IMAD.WIDE.U32 R94, P2, R38, R48, R88 ;  /* 0x00000030265e7225 */ /* 0x000fc80007840058 */
[----:B------:R-:W-:-:S04]  /*f8c30*/  IMAD.WIDE.U32 R88, R97, -0x5555, RZ ;  /* 0xffffaaab61587825 */ /* 0x000fc800078e00ff */
[----:B------:R-:W-:-:S04]  /*f8c40*/  IMAD.WIDE.U32 R126, R97, -0x4eac0001, RZ ;  /* 0xb153ffff617e7825 */ /* 0x000fc800078e00ff */
[----:B------:R-:W-:Y:S02]  /*f8c50*/  IMAD.X R125, RZ, RZ, RZ, P5 ;  /* 0x000000ffff7d7224 */ /* 0x000fe400028e06ff */
[----:B------:R-:W-:-:S04]  /*f8c60*/  IMAD.WIDE.U32 R88, P3, R96, -0x46010001, R88 ;  /* 0xb9feffff60587825 */ /* 0x000fc80007860058 */
[----:B------:R-:W-:-:S04]  /*f8c70*/  IMAD.WIDE.U32 R100, R96, -0x5555, R86 ;  /* 0xffffaaab60647825 */ /* 0x000fc800078e0056 */
[----:B------:R-:W-:Y:S01]  /*f8c80*/  IMAD.WIDE.U32 R90, R96, -0x4eac0001, RZ ;  /* 0xb153ffff605a7825 */ /* 0x000fe200078e00ff */
[----:B------:R-:W-:-:S03]  /*f8c90*/  IADD3 RZ, P4, PT, RZ, R100, RZ ;  /* 0x00000064ffff7210 */ /* 0x000fc60007f9e0ff */
        /* <DEDUP_REMOVED lines=12> */
[----:B------:R-:W-:-:S02]  /*f8d60*/  IMAD.IADD R100, R101, 0x1, R88 ;  /* 0x0000000165647824 */ /* 0x000fc400078e0258 */
[----:B------:R-:W-:Y:S01]  /*f8d70*/  IMAD.WIDE.U32 R130, R96, -0x94f09dc, RZ ;  /* 0xf6b0f62460827825 */ /* 0x000fe200078e00ff */
[----:B------:R-:W-:Y:S02]  /*f8d80*/  IADD3.X RZ, P2, PT, R87, R113, RZ, P2, !PT ;  /* 0x0000007157ff7210 */ /* 0x000fe4000175e4ff */
[----:B------:R-:W-:Y:S01]  /*f8d90*/  IADD3.X RZ, P4, PT, RZ, R100, RZ, P4, !PT ;  /* 0x00000064ffff7210 */ /* 0x000fe2000279e4ff */
[----:B------:R-:W-:-:S04]  /*f8da0*/  IMAD.WIDE.U32 R90, R97, 0x434bacd7, RZ ;  /* 0x434bacd7615a7825 */ /* 0x000fc800078e00ff */
[----:B------:R-:W-:-:S04]  /*f8db0*/  IMAD.WIDE.U32 R120, P6, R96, 0x6730d2a0, R120 ;  /* 0x6730d2a060787825 */ /* 0x000fc800078c0078 */
[----:B------:R-:W-:-:S04]  /*f8dc0*/  IMAD.WIDE.U32 R114, R97, -0xc7aed41, RZ ;  /* 0xf38512bf61727825 */ /* 0x000fc800078e00ff */
[----:B------:R-:W-:Y:S02]  /*f8dd0*/  IMAD.MOV.U32 R118, RZ, RZ, R127 ;  /* 0x000000ffff767224 */ /* 0x000fe400078e007f */
[----:B------:R-:W-:Y:S02]  /*f8de0*/  IMAD.MOV.U32 R128, RZ, RZ, R89 ;  /* 0x000000ffff807224 */ /* 0x000fe400078e0059 */
[----:B------:R-:W-:Y:S01]  /*f8df0*/  IMAD.X R101, RZ, RZ, RZ, P6 ;  /* 0x000000ffff657224 */ /* 0x000fe200030e06ff */
[----:B------:R-:W-:Y:S01]  /*f8e00*/  IADD3 R131, P6, PT, R120, R131, RZ ;  /* 0x0000008378837210 */ /* 0x000fe20007fde0ff */
[----:B------:R-:W-:-:S04]  /*f8e10*/  IMAD.WIDE.U32.X R118, R97, 0x1eabfffe, R118, P3 ;  /* 0x1eabfffe61767825 */ /* 0x000fc800018e0476 */
[----:B------:R-:W-:-:S04]  /*f8e20*/  IMAD.WIDE.U32 R108, R38, R49, RZ ;  /* 0x00000031266c7225 */ /* 0x000fc800078e00ff */
[----:B------:R-:W-:Y:S01]  /*f8e30*/  IMAD.WIDE.U32 R112, R96, 0x434bacd7, RZ ;  /* 0x434bacd760707825 */ /* 0x000fe200078e00ff */
[----:B------:R-:W-:-:S03]  /*f8e40*/  IADD3 R109, P5, PT, R109, R94, RZ ;  /* 0x0000005e6d6d7210 */ /* 0x000fc60007fbe0ff */
[----:B------:R-:W-:-:S04]  /*f8e50*/  IMAD.WIDE.U32.X R128, R97, -0x46010001, R128, P1 ;  /* 0xb9feffff61807825 */ /* 0x000fc800008e0480 */
[----:B------:R-:W-:-:S04]  /*f8e60*/  IMAD.WIDE.U32 R90, P3, R96, 0x4b1ba7b6, R90 ;  /* 0x4b1ba7b6605a7825 */ /* 0x000fc8000786005a */
[----:B------:R-:W-:Y:S02]  /*f8e70*/  IMAD.MOV.U32 R100, RZ, RZ, R121 ;  /* 0x000000ffff647224 */ /* 0x000fe400078e0079 */
[----:B------:R-:W-:-:S04]  /*f8e80*/  IMAD.WIDE.U32 R122, R96, -0xc7aed41, RZ ;  /* 0xf38512bf607a7825 */ /* 0x000fc800078e00ff */
[----:B------:R-:W-:-:S04]  /*f8e90*/  IMAD.WIDE.U32 R114, P1, R96, 0x64774b84, R114 ;  /* 0x64774b8460727825 */ /* 0x000fc80007820072 */
[----:B------:R-:W-:Y:S01]  /*f8ea0*/  IMAD.WIDE.U32.X R100, R97, 0x6730d2a0, R100, P6 ;  /* 0x6730d2a061647825 */ /* 0x000fe200030e0464 */
[----:B------:R-:W-:-:S03]  /*f8eb0*/  IADD3 R139, P6, PT, R90, R113, RZ ;  /* 0x000000715a8b7210 */ /* 0x000fc60007fde0ff */
[----:B------:R-:W-:Y:S02]  /*f8ec0*/  IMAD.MOV.U32 R110, RZ, RZ, R95 ;  /* 0x000000ffff6e7224 */ /* 0x000fe400078e005f */
[----:B------:R-:W-:Y:S01]  /*f8ed0*/  IMAD.X R87, RZ, RZ, RZ, P1 ;  /* 0x000000ffff577224 */ /* 0x000fe200008e06ff */
[----:B------:R-:W-:Y:S01]  /*f8ee0*/  IADD3 R137, P1, PT, R114, R123, RZ ;  /* 0x0000007b72897210 */ /* 0x000fe20007f3e0ff */
[----:B------:R-:W-:-:S04]  /*f8ef0*/  IMAD.WIDE.U32 R94, R97, 0x397fe69a, RZ ;  /* 0x397fe69a615e7825 */ /* 0x000fc800078e00ff */
[----:B------:R-:W-:Y:S01]  /*f8f00*/  IMAD.X R89, RZ, RZ, RZ, P3 ;  /* 0x000000ffff597224 */ /* 0x000fe200018e06ff */
[----:B------:R-:W-:Y:S01]  /*f8f10*/  IADD3 RZ, P3, PT, RZ, R98, RZ ;  /* 0x00000062ffff7210 */ /* 0x000fe20007f7e0ff */
[----:B------:R-:W-:Y:S01]  /*f8f20*/  IMAD.MOV.U32 R88, RZ, RZ, R91 ;  /* 0x000000ffff587224 */ /* 0x000fe200078e005b */
[----:B------:R-:W-:Y:S01]  /*f8f30*/  IADD3.X R91, P2, PT, RZ, R128, RZ, P2, !PT ;  /* 0x00000080ff5b7210 */ /* 0x000fe2000175e4ff */
[----:B------:R-:W-:Y:S01]  /*f8f40*/  IMAD.MOV.U32 R86, RZ, RZ, R115 ;  /* 0x000000ffff567224 */ /* 0x000fe200078e0073 */
[----:B------:R-:W-:Y:S01]  /*f8f50*/  IADD3.X RZ, P3, PT, RZ, R99, RZ, P3, !PT ;  /* 0x00000063ffff7210 */ /* 0x000fe20001f7e4ff */
[----:B------:R-:W-:Y:S01]  /*f8f60*/  IMAD.WIDE.U32.X R88, R97, 0x4b1ba7b6, R88, P6 ;  /* 0x4b1ba7b661587825 */ /* 0x000fe200030e0458 */
[----:B------:R-:W-:Y:S02]  /*f8f70*/  IADD3 R98, P6, PT, R117, R98, RZ ;  /* 0x0000006275627210 */ /* 0x000fe40007fde0ff */
[----:B------:R-:W-:Y:S01]  /*f8f80*/  IADD3.X R113, P3, PT, RZ, R124, RZ, P3, !PT ;  /* 0x0000007cff717210 */ /* 0x000fe20001f7e4ff */
[----:B------:R-:W-:Y:S01]  /*f8f90*/  IMAD.WIDE.U32.X R86, R97, 0x64774b84, R86, P1 ;  /* 0x64774b8461567825 */ /* 0x000fe200008e0456 */
[----:B------:R-:W-:-:S02]  /*f8fa0*/  IADD3.X R99, P6, PT, R99, R132, RZ, P6, !PT ;  /* 0x0000008463637210 */ /* 0x000fc400037de4ff */
[----:B------:R-:W-:Y:S01]  /*f8fb0*/  IADD3.X R91, P4, PT, RZ, R91, RZ, P4, !PT ;  /* 0x0000005bff5b7210 */ /* 0x000fe2000279e4ff */
[----:B------:R-:W-:-:S04]  /*f8fc0*/  IMAD.WIDE.U32 R94, P1, R96, 0x1a0111ea, R94 ;  /* 0x1a0111ea605e7825 */ /* 0x000fc8000782005e */
[----:B------:R-:W-:-:S04]  /*f8fd0*/  IMAD.WIDE.U32 R116, R96, 0x397fe69a, RZ ;  /* 0x397fe69a60747825 */ /* 0x000fc800078e00ff */
[----:B------:R-:W-:Y:S01]  /*f8fe0*/  IMAD.X R135, RZ, RZ, RZ, P1 ;  /* 0x000000ffff877224 */ /* 0x000fe200008e06ff */
[----:B------:R-:W-:Y:S01]  /*f8ff0*/  IADD3 R141, P1, PT, R94, R117, RZ ;  /* 0x000000755e8d7210 */ /* 0x000fe20007f3e0ff */
[----:B------:R-:W-:Y:S01]  /*f9000*/  IMAD.MOV.U32 R134, RZ, RZ, R95 ;  /* 0x000000ffff867224 */ /* 0x000fe200078e005f */
[----:B------:R-:W-:Y:S01]  /*f9010*/  IADD3.X R95, P6, PT, RZ, R113, RZ, P6, !PT ;  /* 0x00000071ff5f7210 */ /* 0x000fe200037de4ff */
[----:B------:R-:W-:-:S04]  /*f9020*/  IMAD.WIDE.U32 R132, R96, -0x4eac0001, R102 ;  /* 0xb153ffff60847825 */ /* 0x000fc800078e0066 */
[----:B------:R-:W-:Y:S01]  /*f9030*/  IMAD.WIDE.U32.X R102, R97, 0x1a0111ea, R134, P1 ;  /* 0x1a0111ea61667825 */ /* 0x000fe200008e0486 */
[----:B------:R-:W-:Y:S02]  /*f9040*/  IADD3 RZ, P1, PT, R106, R130, RZ ;  /* 0x000000826aff7210 */ /* 0x000fe40007f3e0ff */
[----:B------:R-:W-:Y:S01]  /*f9050*/  IADD3.X R130, PT, PT, RZ, RZ, R125, P6, P3 ;  /* 0x000000ffff827210 */ /* 0x000fe200037e647d */
[----:B------:R-:W-:Y:S01]  /*f9060*/  IMAD.WIDE.U32.X R110, R39, R48, R110, P5 ;  /* 0x00000030276e7225 */ /* 0x000fe200028e046e */
[----:B------:R-:W-:Y:S02]  /*f9070*/  IADD3 RZ, P6, PT, RZ, R108, RZ ;  /* 0x0000006cffff7210 */ /* 0x000fe40007fde0ff */
[----:B------:R-:W-:Y:S01]  /*f9080*/  IADD3 R124, P3, PT, R91, R132, RZ ;  /* 0x000000845b7c7210 */ /* 0x000fe20007f7e0ff */
[----:B------:R-:W-:Y:S01]  /*f9090*/  IMAD.IADD R126, R133, 0x1, R126 ;  /* 0x00000001857e7824 */ /* 0x000fe200078e027e */
[----:B------:R-:W-:Y:S01]  /*f90a0*/  IADD3.X R91, PT, PT, RZ, RZ, R129, P4, P2 ;  /* 0x000000ffff5b7210 */ /* 0x000fe200027e4481 */
[----:B------:R-:W-:Y:S01]  /*f90b0*/  IMAD.WIDE.U32 R128, R48, R46, RZ ;  /* 0x0000002e30807225 */ /* 0x000fe200078e00ff */
[----:B------:R-:W-:-:S02]  /*f90c0*/  IADD3 R108, P2, PT, R95, R108, RZ ;  /* 0x0000006c5f6c7210 */ /* 0x000fc40007f5e0ff */
[----:B------:R-:W-:Y:S02]  /*f90d0*/  IADD3.X RZ, P5, PT, RZ, R109, RZ, P6, !PT ;  /* 0x0000006dffff7210 */ /* 0x000fe400037be4ff */
[----:B------:R-:W-:Y:S02]  /*f90e0*/  IADD3.X R109, P6, PT, R109, R130, RZ, P2, !PT ;  /* 0x000000826d6d7210 */ /* 0x000fe400017de4ff */
[----:B------:R-:W-:Y:S02]  /*f90f0*/  IADD3.X R117, P2, PT, RZ, R110, RZ, P5, !PT ;  /* 0x0000006eff757210 */ /* 0x000fe40002f5e4ff */
[----:B------:R-:W-:Y:S01]  /*f9100*/  IADD3.X R125, P3, PT, R126, R91, RZ, P3, !PT ;  /* 0x0000005b7e7d7210 */ /* 0x000fe20001f7e4ff */
[----:B------:R-:W-:Y:S01]  /*f9110*/  IMAD.WIDE.U32 R126, R49, R46, RZ ;  /* 0x0000002e317e7225 */ /* 0x000fe200078e00ff */
[----:B------:R-:W-:Y:S02]  /*f9120*/  IADD3.X R117, P6, PT, RZ, R117, RZ, P6, !PT ;  /* 0x00000075ff757210 */ /* 0x000fe400037de4ff */
[----:B------:R-:W-:Y:S01]  /*f9130*/  IADD3 RZ, P4, PT, R104, R122, RZ ;  /* 0x0000007a68ff7210 */ /* 0x000fe20007f9e0ff */
[----:B------:R-:W-:Y:S01]  /*f9140*/  IMAD.WIDE.U32 R122, P5, R47, R49, R128 ;  /* 0x000000312f7a7225 */ /* 0x000fe200078a0080 */
[----:B------:R-:W-:-:S02]  /*f9150*/  IADD3.X R91, P0, PT, RZ, R118, RZ, P0, !PT ;  /* 0x00000076ff5b7210 */ /* 0x000fc4000071e4ff */
[----:B------:R-:W-:Y:S01]  /*f9160*/  IADD3.X R95, PT, PT, RZ, RZ, R111, P6, P2 ;  /* 0x000000ffff5f7210 */ /* 0x000fe200037e446f */
[----:B------:R-:W-:Y:S01]  /*f9170*/  IMAD.WIDE.U32 R128, R96, -0x94f09dc, R106 ;  /* 0xf6b0f62460807825 */ /* 0x000fe200078e006a */
[----:B------:R-:W-:Y:S02]  /*f9180*/  IADD3.X R111, P6, PT, RZ, R91, RZ, P3, !PT ;  /* 0x0000005bff6f7210 */ /* 0x000fe40001fde4ff */
[----:B------:R-:W-:Y:S01]  /*f9190*/  IADD3 R91, P3, PT, R122, R127, RZ ;  /* 0x0000007f7a5b7210 */ /* 0x000fe20007f7e0ff */
[----:B------:R-:W-:Y:S01]  /*f91a0*/  IMAD.IADD R120, R129, 0x1, R120 ;  /* 0x0000000181787824 */ /* 0x000fe200078e0278 */
[----:B------:R-:W-:Y:S01]  /*f91b0*/  IADD3 RZ, P2, PT, R124, R126, RZ ;  /* 0x0000007e7cff7210 */ /* 0x000fe20007f5e0ff */
[----:B------:R-:W-:Y:S01]  /*f91c0*/  IMAD.MOV.U32 R118, RZ, RZ, R123 ;  /* 0x000000ffff767224 */ /* 0x000fe200078e007b */
[----:B------:R-:W-:Y:S02]  /*f91d0*/  IADD3.X R119, PT, PT, RZ, RZ, R119, P6, P0 ;  /* 0x000000ffff777210 */ /* 0x000fe400037e0477 */
[----:B------:R-:W-:-:S02]  /*f91e0*/  IADD3 R110, P0, PT, R111, R128, RZ ;  /* 0x000000806f6e7210 */ /* 0x000fc40007f1e0ff */
[----:B------:R-:W-:Y:S01]  /*f91f0*/  IADD3.X RZ, P1, PT, R107, R131, RZ, P1, !PT ;  /* 0x000000836bff7210 */ /* 0x000fe20000f3e4ff */
[----:B------:R-:W-:Y:S01]  /*f9200*/  IMAD.WIDE.U32 R106, R46, R49, R124 ;  /* 0x000000312e6a7225 */ /* 0x000fe200078e007c */
[----:B------:R-:W-:Y:S02]  /*f9210*/  IADD3.X RZ, P2, PT, R125, R91, RZ, P2, !PT ;  /* 0x0000005b7dff7210 */ /* 0x000fe4000175e4ff */
[----:B------:R-:W-:Y:S01]  /*f9220*/  IADD3.X R111, P0, PT, R120, R119, RZ, P0, !PT ;  /* 0x00000077786f7210 */ /* 0x000fe2000071e4ff */
[----:B------:R-:W-:Y:S01]  /*f9230*/  IMAD.WIDE.U32 R124, R47, R46, RZ ;  /* 0x0000002e2f7c7225 */ /* 0x000fe200078e00ff */
[----:B------:R-:W-:Y:S02]  /*f9240*/  IADD3.X R91, P6, PT, RZ, R100, RZ, P1, !PT ;  /* 0x00000064ff5b7210 */ /* 0x000fe40000fde4ff */
[----:B------:R-:W-:Y:S01]  /*f9250*/  IADD3 RZ, P1, PT, R98, R112, RZ ;  /* 0x0000007062ff7210 */ /* 0x000fe20007f3e0ff */
[----:B------:R-:W-:Y:S01]  /*f9260*/  IMAD.X R119, RZ, RZ, RZ, P5 ;  /* 0x000000ffff777224 */ /* 0x000fe200028e06ff */
[----:B------:R-:W-:Y:S01]  /*f9270*/  IADD3.X R123, P0, PT, RZ, R91, RZ, P0, !PT ;  /* 0x0000005bff7b7210 */ /* 0x000fe2000071e4ff */
[----:B------:R-:W-:Y:S01]  /*f9280*/  IMAD.WIDE.U32 R120, R46, R46, RZ ;  /* 0x0000002e2e787225 */ /* 0x000fe200078e00ff */
[----:B------:R-:W-:-:S02]  /*f9290*/  IADD3.X RZ, P4, PT, R105, R137, RZ, P4, !PT ;  /* 0x0000008969ff7210 */ /* 0x000fc4000279e4ff */
[----:B------:R-:W-:Y:S01]  /*f92a0*/  IADD3.X RZ, P1, PT, R99, R139, RZ, P1, !PT ;  /* 0x0000008b63ff7210 */ /* 0x000fe20000f3e4ff */
[----:B------:R-:W-:-:S04]  /*f92b0*/  IMAD.WIDE.U32 R112, P5, R46, R47, R124 ;  /* 0x0000002f2e707225 */ /* 0x000fc800078a007c */
[----:B------:R-:W-:Y:S01]  /*f92c0*/  IMAD.IADD R107, R107, 0x1, R122 ;  /* 0x000000016b6b7824 */ /* 0x000fe200078e027a */
[----:B------:R-:W-:Y:S01]  /*f92d0*/  IADD3.X R122, PT, PT, RZ, RZ, R101, P0, P6 ;  /* 0x000000ffff7a7210 */ /* 0x000fe200007ec465 */
[----:B------:R-:W-:Y:S01]  /*f92e0*/  IMAD.WIDE.U32.X R118, R47, R48, R118, P3 ;  /* 0x000000302f767225 */ /* 0x000fe200018e0476 */
[----:B------:R-:W-:Y:S02]  /*f92f0*/  IADD3 RZ, P3, PT, RZ, R106, RZ ;  /* 0x0000006affff7210 */ /* 0x000fe40007f7e0ff */
[----:B------:R-:W-:Y:S01]  /*f9300*/  IADD3 R101, P6, PT, R112, R121, RZ ;  /* 0x0000007970657210 */ /* 0x000fe20007fde0ff */
[----:B------:R-:W-:Y:S01]  /*f9310*/  IMAD.WIDE.U32 R104, R96, -0xc7aed41, R104 ;  /* 0xf38512bf60687825 */ /* 0x000fe200078e0068 */
[----:B------:R-:W-:Y:S02]  /*f9320*/  IADD3 RZ, P0, PT, R110, R120, RZ ;  /* 0x000000786eff7210 */ /* 0x000fe40007f1e0ff */
[----:B------:R-:W-:Y:S01]  /*f9330*/  IADD3.X R91, P2, PT, RZ, R118, RZ, P2, !PT ;  /* 0x00000076ff5b7210 */ /* 0x000fe2000175e4ff */
[----:B------:R-:W-:Y:S01]  /*f9340*/  IMAD.IADD R97, R105, 0x1, R114 ;  /* 0x0000000169617824 */ /* 0x000fe200078e0272 */
[----:B------:R-:W-:Y:S01]  /*f9350*/  IADD3.X RZ, P3, PT, RZ, R107, RZ, P3, !PT ;  /* 0x0000006bffff7210 */ /* 0x000fe20001f7e4ff */
[----:B------:R-:W-:Y:S01]  /*f9360*/  IMAD.X R115, RZ, RZ, RZ, P5 ;  /* 0x000000ffff737224 */ /* 0x000fe200028e06ff */
[----:B------:R-:W-:Y:S01]  /*f9370*/  IADD3.X RZ, P0, PT, R111, R101, RZ, P0, !PT ;  /* 0x000000656fff7210 */ /* 0x000fe2000071e4ff */
[----:B------:R-:W-:Y:S01]  /*f9380*/  IMAD.WIDE.U32 R100, R46, R46, R110 ;  /* 0x0000002e2e647225 */ /* 0x000fe200078e006e */
[----:B------:R-:W-:-:S02]  /*f9390*/  IADD3.X R91, P3, PT, RZ, R91, RZ, P3, !PT ;  /* 0x0000005bff5b7210 */ /* 0x000fc40001f7e4ff */
[----:B------:R-:W-:Y:S01]  /*f93a0*/  IADD3 R104, P5, PT, R123, R104, RZ ;  /* 0x000000687b687210 */ /* 0x000fe20007fbe0ff */
[----:B------:R-:W-:Y:S01]  /*f93b0*/  IMAD.MOV.U32 R114, RZ, RZ, R113 ;  /* 0x000000ffff727224 */ /* 0x000fe200078e0071 */
[----:B------:R-:W-:Y:S01]  /*f93c0*/  IADD3.X R119, PT, PT, RZ, RZ, R119, P3, P2 ;  /* 0x000000ffff777210 */ /* 0x000fe20001fe4477 */
[----:B------:R-:W-:Y:S01]  /*f93d0*/  IMAD.IADD R112, R101, 0x1, R112 ;  /* 0x0000000165707824 */ /* 0x000fe200078e0270 */
[----:B------:R-:W-:Y:S01]  /*f93e0*/  IADD3.X R105, P5, PT, R97, R122, RZ, P5, !PT ;  /* 0x0000007a61697210 */ /* 0x000fe20002fbe4ff */
[----:B------:R-:W-:Y:S01]  /*f93f0*/  IMAD.WIDE.U32.X R114, R47, R47, R114, P6 ;  /* 0x0000002f2f727225 */ /* 0x000fe200030e0472 */
[----:B------:R-:W-:Y:S02]  /*f9400*/  IADD3 R100, P3, PT, R91, R100, RZ ;  /* 0x000000645b647210 */ /* 0x000fe40007f7e0ff */
[----:B------:R-:W-:Y:S01]  /*f9410*/  IADD3.X R97, P4, PT, RZ, R86, RZ, P4, !PT ;  /* 0x00000056ff617210 */ /* 0x000fe2000279e4ff */
[----:B------:R-:W-:Y:S01]  /*f9420*/  IMAD.WIDE.U32 R110, R44, R46, RZ ;  /* 0x0000002e2c6e7225 */ /* 0x000fe200078e00ff */
[----:B------:R-:W-:-:S02]  /*f9430*/  IADD3.X R101, P3, PT, R112, R119, RZ, P3, !PT ;  /* 0x0000007770657210 */ /* 0x000fc40001f7e4ff */
[----:B------:R-:W-:Y:S01]  /*f9440*/  IADD3.X R97, P5, PT, RZ, R97, RZ, P5, !PT ;  /* 0x00000061ff617210 */ /* 0x000fe20002fbe4ff */
        /* <DEDUP_REMOVED lines=10> */
[----:B------:R-:W-:Y:S01]  /*f94f0*/  IADD3 RZ, P2, PT, R108, R116, RZ ;  /* 0x000000746cff7210 */ /* 0x000fe20007f5e0ff */
[----:B------:R-:W-:Y:S01]  /*f9500*/  IMAD.WIDE.U32 R112, R42, R46, RZ ;  /* 0x0000002e2a707225 */ /* 0x000fe200078e00ff */
[----:B------:R-:W-:Y:S02]  /*f9510*/  IADD3 R90, P5, PT, R97, R98, RZ ;  /* 0x00000062615a7210 */ /* 0x000fe40007fbe0ff */
[----:B------:R-:W-:Y:S01]  /*f9520*/  IADD3.X RZ, P0, PT, R105, R87, RZ, P3, !PT ;  /* 0x0000005769ff7210 */ /* 0x000fe20001f1e4ff */
[----:B------:R-:W-:Y:S01]  /*f9530*/  IMAD.WIDE.U32 R98, R96, 0x397fe69a, R108 ;  /* 0x397fe69a60627825 */ /* 0x000fe200078e006c */
[----:B------:R-:W-:Y:S02]  /*f9540*/  IADD3.X RZ, P2, PT, R109, R141, RZ, P2, !PT ;  /* 0x0000008d6dff7210 */ /* 0x000fe4000175e4ff */
[----:B------:R-:W-:Y:S01]  /*f9550*/  IADD3.X R91, P3, PT, R91, R86, RZ, P5, !PT ;  /* 0x000000565b5b7210 */ /* 0x000fe20002f7e4ff */
[----:B------:R-:W-:Y:S01]  /*f9560*/  IMAD.X R109, RZ, RZ, RZ, P6 ;  /* 0x000000ffff6d7224 */ /* 0x000fe200030e06ff */
[----:B------:R-:W-:Y:S01]  /*f9570*/  IADD3.X R88, P5, PT, RZ, R88, RZ, P1, !PT ;  /* 0x00000058ff587210 */ /* 0x000fe20000fbe4ff */
[----:B------:R-:W-:-:S04]  /*f9580*/  IMAD.WIDE.U32 R86, R45, R46, R104 ;  /* 0x0000002e2d567225 */ /* 0x000fc800078e0068 */
[----:B------:R-:W-:Y:S01]  /*f9590*/  IMAD.MOV.U32 R108, RZ, RZ, R111 ;  /* 0x000000ffff6c7224 */ /* 0x000fe200078e006f */
[----:B------:R-:W-:Y:S01]  /*f95a0*/  IADD3 R86, P1, PT, R119, R86, RZ ;  /* 0x0000005677567210 */ /* 0x000fe20007f3e0ff */
[----:B------:R-:W-:Y:S01]  /*f95b0*/  IMAD.WIDE.U32 R96, R43, R46, RZ ;  /* 0x0000002e2b607225 */ /* 0x000fe200078e00ff */
[----:B------:R-:W-:-:S03]  /*f95c0*/  IADD3.X R111, P3, PT, RZ, R88, RZ, P3, !PT ;  /* 0x00000058ff6f7210 */ /* 0x000fc60001f7e4ff */
[----:B------:R-:W-:Y:S01]  /*f95d0*/  IMAD.IADD R110, R87, 0x1, R110 ;  /* 0x00000001576e7824 */ /* 0x000fe200078e026e */
[----:B------:R-:W-:Y:S01]  /*f95e0*/  IADD3.X R119, PT, PT, RZ, RZ, R89, P3, P5 ;  /* 0x000000ffff777210 */ /* 0x000fe20001fea459 */
[----:B------:R-:W-:Y:S01]  /*f95f0*/  IMAD.WIDE.U32.X R104, R44, R47, R108, P4 ;  /* 0x0000002f2c687225 */ /* 0x000fe200020e046c */
[----:B------:R-:W-:Y:S02]  /*f9600*/  IADD3 RZ, P3, PT, R90, R112, RZ ;  /* 0x000000705aff7210 */ /* 0x000fe40007f7e0ff */
[----:B------:R-:W-:Y:S01]  /*f9610*/  IADD3.X R87, P4, PT, R110, R115, RZ, P1, !PT ;  /* 0x000000736e577210 */ /* 0x000fe20000f9e4ff */
[----:B------:R-:W-:Y:S01]  /*f9620*/  IMAD.WIDE.U32 R96, P6, R42, R47, R96 ;  /* 0x0000002f2a607225 */ /* 0x000fe200078c0060 */
[----:B------:R-:W-:Y:S02]  /*f9630*/  IADD3.X R104, P0, PT, RZ, R104, RZ, P0, !PT ;  /* 0x00000068ff687210 */ /* 0x000fe4000071e4ff */
[----:B------:R-:W-:Y:S01]  /*f9640*/  IADD3 R98, P1, PT, R111, R98, RZ ;  /* 0x000000626f627210 */ /* 0x000fe20007f3e0ff */
[----:B------:R-:W-:Y:S01]  /*f9650*/  IMAD.IADD R94, R99, 0x1, R94 ;  /* 0x00000001635e7824 */ /* 0x000fe200078e025e */
[----:B------:R-:W-:Y:S01]  /*f9660*/  IADD3.X R99, P4, PT, RZ, R104, RZ, P4, !PT ;  /* 0x00000068ff637210 */ /* 0x000fe2000279e4ff */
[----:B------:R-:W-:Y:S01]  /*f9670*/  IMAD.WIDE.U32 R88, R40, R46, RZ ;  /* 0x0000002e28587225 */ /* 0x000fe200078e00ff */
[----:B------:R-:W-:-:S02]  /*f9680*/  IADD3 R121, P5, PT, R96, R113, RZ ;  /* 0x0000007160797210 */ /* 0x000fc40007fbe0ff */
[----:B------:R-:W-:Y:S01]  /*f9690*/  IADD3.X R105, PT, PT, RZ, RZ, R105, P4, P0 ;  /* 0x000000ffff697210 */ /* 0x000fe200027e0469 */
[----:B------:R-:W-:Y:S01]  /*f96a0*/  IMAD.WIDE.U32 R108, R42, R46, R90 ;  /* 0x0000002e2a6c7225 */ /* 0x000fe200078e005a */
[----:B------:R-:W-:-:S03]  /*f96b0*/  IADD3.X RZ, P3, PT, R91, R121, RZ, P3, !PT ;  /* 0x000000795bff7210 */ /* 0x000fc60001f7e4ff */
[----:B------:R-:W-:Y:S01]  /*f96c0*/  IMAD.X R111, RZ, RZ, RZ, P6 ;  /* 0x000000ffff6f7224 */ /* 0x000fe200030e06ff */
[----:B------:R-:W-:Y:S01]  /*f96d0*/  IADD3 R104, P0, PT, R99, R108, RZ ;  /* 0x0000006c63687210 */ /* 0x000fe20007f1e0ff */
[----:B------:R-:W-:Y:S01]  /*f96e0*/  IMAD.MOV.U32 R110, RZ, RZ, R97 ;  /* 0x000000ffff6e7224 */ /* 0x000fe200078e0061 */
[----:B------:R-:W-:Y:S01]  /*f96f0*/  IADD3.X R99, P1, PT, R94, R119, RZ, P1, !PT ;  /* 0x000000775e637210 */ /* 0x000fe20000f3e4ff */
[----:B------:R-:W-:Y:S01]  /*f9700*/  IMAD.WIDE.U32 R112, R41, R46, RZ ;  /* 0x0000002e29707225 */ /* 0x000fe200078e00ff */
[----:B------:R-:W-:-:S03]  /*f9710*/  IADD3.X R94, P2, PT, RZ, R102, RZ, P2, !PT ;  /* 0x00000066ff5e7210 */ /* 0x000fc6000175e4ff */
[----:B------:R-:W-:Y:S01]  /*f9720*/  IMAD.WIDE.U32 R88, P4, R41, R47, R88 ;  /* 0x0000002f29587225 */ /* 0x000fe20007880058 */
[----:B------:R-:W-:-:S03]  /*f9730*/  IADD3.X R94, P1, PT, RZ, R94, RZ, P1, !PT ;  /* 0x0000005eff5e7210 */ /* 0x000fc60000f3e4ff */
[----:B------:R-:W-:Y:S01]  /*f9740*/  IMAD.IADD R90, R109, 0x1, R96 ;  /* 0x000000016d5a7824 */ /* 0x000fe200078e0260 */
[----:B------:R-:W-:Y:S01]  /*f9750*/  IADD3 R109, P6, PT, R88, R113, RZ ;  /* 0x00000071586d7210 */ /* 0x000fe20007fde0ff */
[----:B------:R-:W-:Y:S01]  /*f9760*/  IMAD.WIDE.U32.X R96, R43, R47, R110, P5 ;  /* 0x0000002f2b607225 */ /* 0x000fe200028e046e */
[----:B------:R-:W-:Y:S02]  /*f9770*/  IADD3 RZ, P5, PT, R98, R112, RZ ;  /* 0x0000007062ff7210 */ /* 0x000fe40007fbe0ff */
[----:B------:R-:W-:Y:S01]  /*f9780*/  IADD3.X R105, P0, PT, R90, R105, RZ, P0, !PT ;  /* 0x000000695a697210 */ /* 0x000fe2000071e4ff */
[----:B------:R-:W-:Y:S01]  /*f9790*/  IMAD.MOV.U32 R102, RZ, RZ, R89 ;  /* 0x000000ffff667224 */ /* 0x000fe200078e0059 */
[----:B------:R-:W-:Y:S01]  /*f97a0*/  IADD3.X R113, P3, PT, RZ, R96, RZ, P3, !PT ;  /* 0x00000060ff717210 */ /* 0x000fe20001f7e4ff */
[-C--:B------:R-:W-:Y:S01]  /*f97b0*/  IMAD.WIDE.U32 R110, R38, R46.reuse, RZ ;  /* 0x0000002e266e7225 */ /* 0x080fe200078e00ff */
[----:B------:R-:W-:Y:S02]  /*f97c0*/  IADD3.X RZ, P5, PT, R99, R109, RZ, P5, !PT ;  /* 0x0000006d63ff7210 */ /* 0x000fe40002fbe4ff */
[----:B------:R-:W-:Y:S01]  /*f97d0*/  IADD3.X R112, PT, PT, RZ, RZ, R103, P1, P2 ;  /* 0x000000ffff707210 */ /* 0x000fe20000fe4467 */
[----:B------:R-:W-:Y:S01]  /*f97e0*/  IMAD.WIDE.U32 R98, R41, R46, R98 ;  /* 0x0000002e29627225 */ /* 0x000fe200078e0062 */
[----:B------:R-:W-:-:S02]  /*f97f0*/  IADD3.X R113, P0, PT, RZ, R113, RZ, P0, !PT ;  /* 0x00000071ff717210 */ /* 0x000fc4000071e4ff */
[-C--:B------:R-:W-:Y:S01]  /*f9800*/  IADD3 R90, P1, PT, R94, R117.reuse, RZ ;  /* 0x000000755e5a7210 */ /* 0x080fe20007f3e0ff */
[----:B------:R-:W-:Y:S01]  /*f9810*/  IMAD.WIDE.U32 R108, R39, R46, RZ ;  /* 0x0000002e276c7225 */ /* 0x000fe200078e00ff */
[----:B------:R-:W-:Y:S02]  /*f9820*/  IADD3.X R96, PT, PT, RZ, RZ, R97, P0, P3 ;  /* 0x000000ffff607210 */ /* 0x000fe400007e6461 */
[----:B------:R-:W-:Y:S01]  /*f9830*/  IADD3 R98, P0, PT, R113, R98, RZ ;  /* 0x0000006271627210 */ /* 0x000fe20007f1e0ff */
[----:B------:R-:W-:Y:S01]  /*f9840*/  IMAD.X R103, RZ, RZ, RZ, P4 ;  /* 0x000000ffff677224 */ /* 0x000fe200020e06ff */
[----:B------:R-:W-:Y:S01]  /*f9850*/  IADD3 RZ, P2, PT, RZ, R117, RZ ;  /* 0x00000075ffff7210 */ /* 0x000fe20007f5e0ff */
[----:B------:R-:W-:Y:S02]  /*f9860*/  IMAD.IADD R91, R99, 0x1, R88 ;  /* 0x00000001635b7824 */ /* 0x000fe400078e0258 */
[----:B------:R-:W-:Y:S01]  /*f9870*/  IMAD.WIDE.U32.X R88, R40, R47, R102, P6 ;  /* 0x0000002f28587225 */ /* 0x000fe200030e0466 */
[----:B------:R-:W-:-:S02]  /*f9880*/  IADD3 RZ, P6, PT, R90, R110, RZ ;  /* 0x0000006e5aff7210 */ /* 0x000fc40007fde0ff */
[----:B------:R-:W-:Y:S01]  /*f9890*/  IADD3.X R99, P0, PT, R91, R96, RZ, P0, !PT ;  /* 0x000000605b637210 */ /* 0x000fe2000071e4ff */
[----:B------:R-:W-:Y:S01]  /*f98a0*/  IMAD.WIDE.U32 R108, P4, R38, R47, R108 ;  /* 0x0000002f266c7225 */ /* 0x000fe2000788006c */
[----:B------:R-:W-:Y:S02]  /*f98b0*/  IADD3.X R91, P1, PT, R112, R95, RZ, P1, !PT ;  /* 0x0000005f705b7210 */ /* 0x000fe40000f3e4ff */
[----:B------:R-:W-:Y:S01]  /*f98c0*/  IADD3.X R113, P5, PT, RZ, R88, RZ, P5, !PT ;  /* 0x00000058ff717210 */ /* 0x000fe20002fbe4ff */
[----:B------:R-:W-:Y:S01]  /*f98d0*/  IMAD R117, R107, -0x30003, RZ ;  /* 0xfffcfffd6b757824 */ /* 0x000fe200078e02ff */
[----:B------:R-:W-:Y:S01]  /*f98e0*/  IADD3 R115, P3, PT, R108, R111, RZ ;  /* 0x0000006f6c737210 */ /* 0x000fe20007f7e0ff */
[----:B------:R-:W-:Y:S01]  /*f98f0*/  IMAD.X R111, RZ, RZ, RZ, P4 ;  /* 0x000000ffff6f7224 */ /* 0x000fe200020e06ff */
[----:B------:R-:W-:Y:S01]  /*f9900*/  IADD3.X R113, P4, PT, RZ, R113, RZ, P0, !PT ;  /* 0x00000071ff717210 */ /* 0x000fe2000079e4ff */
[----:B------:R-:W-:Y:S01]  /*f9910*/  IMAD.WIDE.U32 R96, R106, -0x30003, RZ ;  /* 0xfffcfffd6a607825 */ /* 0x000fe200078e00ff */
[----:B------:R-:W-:-:S02]  /*f9920*/  IADD3.X RZ, P6, PT, R91, R115, RZ, P6, !PT ;  /* 0x000000735bff7210 */ /* 0x000fc400037de4ff */
[----:B------:R-:W-:Y:S01]  /*f9930*/  IADD3.X R94, PT, PT, RZ, RZ, R89, P4, P5 ;  /* 0x000000ffff5e7210 */ /* 0x000fe200027ea459 */
[----:B------:R-:W-:Y:S01]  /*f9940*/  IMAD R117, R106, -0x760c0004, R117 ;  /* 0x89f3fffc6a757824 */ /* 0x000fe200078e0275 */
[----:B------:R-:W-:Y:S01]  /*f9950*/  IADD3.X RZ, P2, PT, RZ, R95, RZ, P2, !PT ;  /* 0x0000005fffff7210 */ /* 0x000fe2000175e4ff */
        /* <DEDUP_REMOVED lines=33> */
[----:B------:R-:W-:-:S04]  /*f9b70*/  IMAD.WIDE.U32 R88, R123, -0x94f09dc, RZ ;  /* 0xf6b0f6247b587825 */ /* 0x000fc800078e00ff */
[----:B------:R-:W-:Y:S02]  /*f9b80*/  IMAD.MOV.U32 R106, RZ, RZ, R111 ;  /* 0x000000ffff6a7224 */ /* 0x000fe400078e006f */
        /* <DEDUP_REMOVED lines=45> */
[----:B------:R-:W-:Y:S01]  /*f9e60*/  IMAD.MOV.U32 R88, RZ, RZ, R95 ;  /* 0x000000ffff587224 */ /* 0x000fe200078e005f */
[----:B------:R-:W-:Y:S01]  /*f9e70*/  IADD3.X R95, P0, PT, RZ, R114, RZ, P0, !PT ;  /* 0x00000072ff5f7210 */ /* 0x000fe2000071e4ff */
[----:B------:R-:W-:Y:S01]  /*f9e80*/  IMAD.WIDE.U32 R120, R49, R45, RZ ;  /* 0x0000002d31787225 */ /* 0x000fe200078e00ff */
[----:B------:R-:W-:Y:S02]  /*f9e90*/  IADD3.X R124, PT, PT, R124, RZ, RZ, P4, P3 ;  /* 0x000000ff7c7c7210 */ /* 0x000fe400027e64ff */
[----:B------:R-:W-:Y:S01]  /*f9ea0*/  IADD3.X R95, P5, PT, RZ, R95, RZ, P5, !PT ;  /* 0x0000005fff5f7210 */ /* 0x000fe20002fbe4ff */
[----:B------:R-:W-:Y:S01]  /*f9eb0*/  IMAD.WIDE.U32 R116, P2, R44, R49, R116 ;  /* 0x000000312c747225 */ /* 0x000fe20007840074 */
[----:B------:R-:W-:Y:S02]  /*f9ec0*/  IADD3 RZ, P3, PT, R100, R120, RZ ;  /* 0x0000007864ff7210 */ /* 0x000fe40007f7e0ff */
[----:B------:R-:W-:Y:S01]  /*f9ed0*/  IADD3 RZ, P4, PT, R98, R118, RZ ;  /* 0x0000007662ff7210 */ /* 0x000fe20007f9e0ff */
[----:B------:R-:W-:Y:S01]  /*f9ee0*/  IMAD.WIDE.U32.X R88, R123, 0x1a0111ea, R88, P1 ;  /* 0x1a0111ea7b587825 */ /* 0x000fe200008e0458 */
[----:B------:R-:W-:-:S02]  /*f9ef0*/  IADD3.X RZ, P1, PT, R105, R129, RZ, P6, !PT ;  /* 0x0000008169ff7210 */ /* 0x000fc4000373e4ff */
[----:B------:R-:W-:Y:S01]  /*f9f00*/  IADD3 R97, P6, PT, R116, R121, RZ ;  /* 0x0000007974617210 */ /* 0x000fe20007fde0ff */
[----:B------:R-:W-:Y:S01]  /*f9f10*/  IMAD.WIDE.U32 R120, R47, R45, RZ ;  /* 0x0000002d2f787225 */ /* 0x000fe200078e00ff */
[----:B------:R-:W-:Y:S02]  /*f9f20*/  IADD3.X R123, PT, PT, RZ, RZ, R115, P5, P0 ;  /* 0x000000ffff7b7210 */ /* 0x000fe40002fe0473 */
[----:B------:R-:W-:Y:S01]  /*f9f30*/  IADD3.X RZ, P3, PT, R101, R97, RZ, P3, !PT ;  /* 0x0000006165ff7210 */ /* 0x000fe20001f7e4ff */
[----:B------:R-:W-:Y:S01]  /*f9f40*/  IMAD.WIDE.U32 R104, R96, -0xc7aed41, R104 ;  /* 0xf38512bf60687825 */ /* 0x000fe200078e0068 */
[----:B------:R-:W-:-:S03]  /*f9f50*/  IADD3.X RZ, P4, PT, R99, R119, RZ, P4, !PT ;  /* 0x0000007763ff7210 */ /* 0x000fc6000279e4ff */
[----:B------:R-:W-:Y:S01]  /*f9f60*/  IMAD.IADD R122, R105, 0x1, R112 ;  /* 0x00000001697a7824 */ /* 0x000fe200078e0270 */
[----:B------:R-:W-:Y:S01]  /*f9f70*/  IADD3.X R86, P4, PT, RZ, R86, RZ, P4, !PT ;  /* 0x00000056ff567210 */ /* 0x000fe2000279e4ff */
[----:B------:R-:W-:-:S04]  /*f9f80*/  IMAD.WIDE.U32 R114, R46, R45, RZ ;  /* 0x0000002d2e727225 */ /* 0x000fc800078e00ff */
[----:B------:R-:W-:-:S04]  /*f9f90*/  IMAD.WIDE.U32 R112, P0, R44, R46, R120 ;  /* 0x0000002e2c707225 */ /* 0x000fc80007800078 */
        /* <DEDUP_REMOVED lines=9> */
[----:B------:R-:W-:Y:S01]  /*fa030*/  IMAD.WIDE.U32 R98, R96, 0x434bacd7, R98 ;  /* 0x434bacd760627825 */ /* 0x000fe200078e0062 */
[----:B------:R-:W-:Y:S02]  /*fa040*/  IADD3.X R105, P3, PT, RZ, R114, RZ, P3, !PT ;  /* 0x00000072ff697210 */ /* 0x000fe40001f7e4ff */
[----:B------:R-:W-:Y:S01]  /*fa050*/  IADD3.X RZ, P6, PT, RZ, R101, RZ, P6, !PT ;  /* 0x00000065ffff7210 */ /* 0x000fe200037de4ff */
[----:B------:R-:W-:Y:S01]  /*fa060*/  IMAD.X R109, RZ, RZ, RZ, P0 ;  /* 0x000000ffff6d7224 */ /* 0x000fe200000e06ff */
[----:B------:R-:W-:Y:S01]  /*fa070*/  IADD3 RZ, P0, PT, R90, R110, RZ ;  /* 0x0000006e5aff7210 */ /* 0x000fe20007f1e0ff */
[----:B------:R-:W-:Y:S01]  /*fa080*/  IMAD.WIDE.U32 R110, R45, R46, R106 ;  /* 0x0000002e2d6e7225 */ /* 0x000fe200078e006a */
[----:B------:R-:W-:Y:S02]  /*fa090*/  IADD3.X R105, P6, PT, RZ, R105, RZ, P6, !PT ;  /* 0x00000069ff697210 */ /* 0x000fe400037de4ff */
[----:B------:R-:W-:Y:S01]  /*fa0a0*/  IADD3.X RZ, P0, PT, R91, R131, RZ, P0, !PT ;  /* 0x000000835bff7210 */ /* 0x000fe2000071e4ff */
[----:B------:R-:W-:Y:S01]  /*fa0b0*/  IMAD.IADD R97, R99, 0x1, R108 ;  /* 0x0000000163617824 */ /* 0x000fe200078e026c */
[----:B------:R-:W-:Y:S01]  /*fa0c0*/  IADD3.X R114, PT, PT, RZ, RZ, R115, P6, P3 ;  /* 0x000000ffff727210 */ /* 0x000fe200037e6473 */
[----:B------:R-:W-:Y:S01]  /*fa0d0*/  IMAD.MOV.U32 R108, RZ, RZ, R113 ;  /* 0x000000ffff6c7224 */ /* 0x000fe200078e0071 */
[----:B------:R-:W-:Y:S01]  /*fa0e0*/  IADD3 R106, P6, PT, R95, R104, RZ ;  /* 0x000000685f6a7210 */ /* 0x000fe20007fde0ff */
[----:B------:R-:W-:Y:S01]  /*fa0f0*/  IMAD.IADD R95, R111, 0x1, R112 ;  /* 0x000000016f5f7824 */ /* 0x000fe200078e0270 */
[----:B------:R-:W-:Y:S01]  /*fa100*/  IADD3 R104, P3, PT, R105, R110, RZ ;  /* 0x0000006e69687210 */ /* 0x000fe20007f7e0ff */
[----:B------:R-:W-:Y:S01]  /*fa110*/  IMAD.WIDE.U32.X R110, R44, R47, R108, P5 ;  /* 0x0000002f2c6e7225 */ /* 0x000fe200028e046c */
[----:B------:R-:W-:-:S02]  /*fa120*/  IADD3.X R107, P6, PT, R122, R123, RZ, P6, !PT ;  /* 0x0000007b7a6b7210 */ /* 0x000fc400037de4ff */
[----:B------:R-:W-:Y:S01]  /*fa130*/  IADD3.X R105, P3, PT, R95, R114, RZ, P3, !PT ;  /* 0x000000725f697210 */ /* 0x000fe20001f7e4ff */
[-C--:B------:R-:W-:Y:S01]  /*fa140*/  IMAD.WIDE.U32 R112, R44, R45.reuse, RZ ;  /* 0x0000002d2c707225 */ /* 0x080fe200078e00ff */
        /* <DEDUP_REMOVED lines=10> */
[----:B------:R-:W-:Y:S01]  /*fa1f0*/  IADD3 R113, P6, PT, R108, R115, RZ ;  /* 0x000000736c717210 */ /* 0x000fe20007fde0ff */
[----:B------:R-:W-:Y:S01]  /*fa200*/  IMAD.WIDE.U32 R98, R45, R45, R106 ;  /* 0x0000002d2d627225 */ /* 0x000fe200078e006a */
[----:B------:R-:W-:Y:S02]  /*fa210*/  IADD3.X R97, P3, PT, R97, R102, RZ, P3, !PT ;  /* 0x0000006661617210 */ /* 0x000fe40001f7e4ff */
[----:B------:R-:W-:Y:S01]  /*fa220*/  IADD3 RZ, P1, PT, R106, R114, RZ ;  /* 0x000000726aff7210 */ /* 0x000fe20007f3e0ff */
[----:B------:R-:W-:Y:S01]  /*fa230*/  IMAD.X R103, RZ, RZ, RZ, P5 ;  /* 0x000000ffff677224 */ /* 0x000fe200028e06ff */
[----:B------:R-:W-:Y:S01]  /*fa240*/  IADD3 R98, P5, PT, R95, R98, RZ ;  /* 0x000000625f627210 */ /* 0x000fe20007fbe0ff */
[----:B------:R-:W-:Y:S01]  /*fa250*/  IMAD.MOV.U32 R102, RZ, RZ, R109 ;  /* 0x000000ffff667224 */ /* 0x000fe200078e006d */
[----:B------:R-:W-:Y:S01]  /*fa260*/  IADD3.X RZ, P1, PT, R107, R113, RZ, P1, !PT ;  /* 0x000000716bff7210 */ /* 0x000fe20000f3e4ff */
[----:B------:R-:W-:Y:S01]  /*fa270*/  IMAD.IADD R108, R99, 0x1, R108 ;  /* 0x00000001636c7824 */ /* 0x000fe200078e026c */
[----:B------:R-:W-:Y:S01]  /*fa280*/  IADD3.X R95, P3, PT, RZ, R86, RZ, P3, !PT ;  /* 0x00000056ff5f7210 */ /* 0x000fe20001f7e4ff */
[----:B------:R-:W-:Y:S01]  /*fa290*/  IMAD.WIDE.U32.X R102, R44, R44, R102, P6 ;  /* 0x0000002c2c667225 */ /* 0x000fe200030e0466 */
[----:B------:R-:W-:-:S02]  /*fa2a0*/  IADD3.X R133, P0, PT, RZ, R88, RZ, P0, !PT ;  /* 0x00000058ff857210 */ /* 0x000fc4000071e4ff */
[----:B------:R-:W-:Y:S01]  /*fa2b0*/  IADD3.X R99, P5, PT, R108, R111, RZ, P5, !PT ;  /* 0x0000006f6c637210 */ /* 0x000fe20002fbe4ff */
[----:B------:R-:W-:Y:S01]  /*fa2c0*/  IMAD R107, R101, -0x30003, RZ ;  /* 0xfffcfffd656b7824 */ /* 0x000fe200078e02ff */
[----:B------:R-:W-:Y:S01]  /*fa2d0*/  IADD3.X R106, PT, PT, RZ, RZ, R87, P3, P4 ;  /* 0x000000ffff6a7210 */ /* 0x000fe20001fe8457 */
[----:B------:R-:W-:Y:S01]  /*fa2e0*/  IMAD.IADD R91, R91, 0x1, R94 ;  /* 0x000000015b5b7824 */ /* 0x000fe200078e025e */
[----:B------:R-:W-:Y:S01]  /*fa2f0*/  IADD3.X R113, P1, PT, RZ, R102, RZ, P1, !PT ;  /* 0x00000066ff717210 */ /* 0x000fe20000f3e4ff */
[C---:B------:R-:W-:Y:S01]  /*fa300*/  IMAD.WIDE.U32 R86, R100.reuse, -0x30003, RZ ;  /* 0xfffcfffd64567825 */ /* 0x040fe200078e00ff */
[----:B------:R-:W-:Y:S02]  /*fa310*/  IADD3 R90, P6, PT, R95, R90, RZ ;  /* 0x0000005a5f5a7210 */ /* 0x000fe40007fde0ff */
        /* <DEDUP_REMOVED lines=51> */
[----:B------:R-:W-:Y:S01]  /*fa650*/  IMAD.WIDE.U32 R102, R86, -0x94f09dc, RZ ;  /* 0xf6b0f62456667825 */ /* 0x000fe200078e00ff */
[----:B------:R-:W-:-:S03]  /*fa660*/  IADD3 R97, P0, PT, R94, R97, RZ ;  /* 0x000000615e617210 */ /* 0x000fc60007f1e0ff */
[----:B------:R-:W-:-:S04]  /*fa670*/  IMAD.WIDE.U32 R116, P1, R86, 0x6730d2a0, R116 ;  /* 0x6730d2a056747825 */ /* 0x000fc80007820074 */
[----:B------:R-:W-:-:S04]  /*fa680*/  IMAD.WIDE.U32 R114, R129, -0xc7aed41, RZ ;  /* 0xf38512bf81727825 */ /* 0x000fc800078e00ff */
[----:B------:R-:W-:Y:S01]  /*fa690*/  IMAD.X R121, RZ, RZ, RZ, P6 ;  /* 0x000000ffff797224 */ /* 0x000fe200030e06ff */
[----:B------:R-:W-:Y:S01]  /*fa6a0*/  IADD3 R103, P6, PT, R116, R103, RZ ;  /* 0x0000006774677210 */ /* 0x000fe20007fde0ff */
[----:B------:R-:W-:Y:S02]  /*fa6b0*/  IMAD.MOV.U32 R120, RZ, RZ, R95 ;  /* 0x000000ffff787224 */ /* 0x000fe400078e005f */
[----:B------:R-:W-:Y:S01]  /*fa6c0*/  IMAD.X R119, RZ, RZ, RZ, P5 ;  /* 0x000000ffff777224 */ /* 0x000fe200028e06ff */
[----:B------:R-:W-:Y:S01]  /*fa6d0*/  IADD3 RZ, P5, PT, R98, R102, RZ ;  /* 0x0000006662ff7210 */ /* 0x000fe20007fbe0ff */
[----:B------:R-:W-:Y:S01]  /*fa6e0*/  IMAD.WIDE.U32.X R120, R40, R44, R120, P0 ;  /* 0x0000002c28787225 */ /* 0x000fe200000e0478 */
[----:B------:R-:W-:Y:S02]  /*fa6f0*/  IADD3 RZ, P0, PT, R90, R96, RZ ;  /* 0x000000605aff7210 */ /* 0x000fe40007f1e0ff */
[----:B------:R-:W-:Y:S01]  /*fa700*/  IADD3.X RZ, P5, PT, R99, R103, RZ, P5, !PT ;  /* 0x0000006763ff7210 */ /* 0x000fe20002fbe4ff */
[----:B------:R-:W-:Y:S01]  /*fa710*/  IMAD.X R113, RZ, RZ, RZ, P1 ;  /* 0x000000ffff717224 */ /* 0x000fe200008e06ff */
[----:B------:R-:W-:Y:S01]  /*fa720*/  IADD3.X RZ, P0, PT, R91, R97, RZ, P0, !PT ;  /* 0x000000615bff7210 */ /* 0x000fe2000071e4ff */
[----:B------:R-:W-:-:S04]  /*fa730*/  IMAD.WIDE.U32 R114, P1, R86, 0x64774b84, R114 ;  /* 0x64774b8456727825 */ /* 0x000fc80007820072 */
[----:B------:R-:W-:-:S04]  /*fa740*/  IMAD.WIDE.U32 R122, R86, -0xc7aed41, RZ ;  /* 0xf38512bf567a7825 */ /* 0x000fc800078e00ff */
[----:B------:R-:W-:-:S04]  /*fa750*/  IMAD.WIDE.U32 R108, R41, R45, R90 ;  /* 0x0000002d296c7225 */ /* 0x000fc800078e005a */
[----:B------:R-:W-:-:S04]  /*fa760*/  IMAD.WIDE.U32 R102, R129, 0x434bacd7, RZ ;  /* 0x434bacd781667825 */ /* 0x000fc800078e00ff */
[----:B------:R-:W-:Y:S02]  /*fa770*/  IMAD.MOV.U32 R112, RZ, RZ, R117 ;  /* 0x000000ffff707224 */ /* 0x000fe400078e0075 */
[----:B------:R-:W-:-:S04]  /*fa780*/  IMAD.WIDE.U32 R100, R86, -0x4eac0001, R104 ;  /* 0xb153ffff56647825 */ /* 0x000fc800078e0068 */
[----:B------:R-:W-:Y:S02]  /*fa790*/  IMAD.MOV.U32 R118, RZ, RZ, R89 ;  /* 0x000000ffff767224 */ /* 0x000fe400078e0059 */
[----:B------:R-:W-:Y:S01]  /*fa7a0*/  IMAD.X R105, RZ, RZ, RZ, P1 ;  /* 0x000000ffff697224 */ /* 0x000fe200008e06ff */
[----:B------:R-:W-:Y:S01]  /*fa7b0*/  IADD3 R135, P1, PT, R114, R123, RZ ;  /* 0x0000007b72877210 */ /* 0x000fe20007f3e0ff */
[----:B------:R-:W-:-:S04]  /*fa7c0*/  IMAD.WIDE.U32 R90, R129, 0x397fe69a, RZ ;  /* 0x397fe69a815a7825 */ /* 0x000fc800078e00ff */
[----:B------:R-:W-:Y:S01]  /*fa7d0*/  IMAD.WIDE.U32.X R112, R129, 0x6730d2a0, R112, P6 ;  /* 0x6730d2a081707825 */ /* 0x000fe200030e0470 */
[----:B------:R-:W-:-:S03]  /*fa7e0*/  IADD3 R108, P6, PT, R107, R108, RZ ;  /* 0x0000006c6b6c7210 */ /* 0x000fc60007fde0ff */
[----:B------:R-:W-:Y:S02]  /*fa7f0*/  IMAD.MOV.U32 R104, RZ, RZ, R115 ;  /* 0x000000ffff687224 */ /* 0x000fe400078e0073 */
[----:B------:R-:W-:-:S04]  /*fa800*/  IMAD.WIDE.U32.X R118, R129, 0x1eabfffe, R118, P4 ;  /* 0x1eabfffe81767825 */ /* 0x000fc800020e0476 */
[----:B------:R-:W-:Y:S02]  /*fa810*/  IMAD.IADD R94, R109, 0x1, R94 ;  /* 0x000000016d5e7824 */ /* 0x000fe400078e025e */
[----:B------:R-:W-:-:S03]  /*fa820*/  IMAD.WIDE.U32 R102, P4, R86, 0x4b1ba7b6, R102 ;  /* 0x4b1ba7b656667825 */ /* 0x000fc60007880066 */
[----:B------:R-:W-:Y:S01]  /*fa830*/  IADD3.X R109, P6, PT, R94, R131, RZ, P6, !PT ;  /* 0x000000835e6d7210 */ /* 0x000fe200037de4ff */
        /* <DEDUP_REMOVED lines=12> */
[----:B------:R-:W-:Y:S01]  /*fa900*/  IMAD.IADD R87, R101, 0x1, R88 ;  /* 0x0000000165577824 */ /* 0x000fe200078e0258 */
[----:B------:R-:W-:Y:S01]  /*fa910*/  IADD3.X R97, P6, PT, RZ, R97, RZ, P6, !PT ;  /* 0x00000061ff617210 */ /* 0x000fe200037de4ff */
[----:B------:R-:W-:-:S03]  /*fa920*/  IMAD.WIDE.U32 R124, R39, R45, RZ ;  /* 0x0000002d277c7225 */ /* 0x000fc600078e00ff */
[----:B------:R-:W-:Y:S01]  /*fa930*/  IADD3.X R101, P4, PT, R87, R128, RZ, P4, !PT ;  /* 0x0000008057657210 */ /* 0x000fe2000279e4ff */
[----:B------:R-:W-:Y:S01]  /*fa940*/  IMAD.MOV.U32 R88, RZ, RZ, R91 ;  /* 0x000000ffff587224 */ /* 0x000fe200078e005b */
[----:B------:R-:W-:Y:S01]  /*fa950*/  IADD3.X R103, PT, PT, RZ, RZ, R121, P6, P0 ;  /* 0x000000ffff677210 */ /* 0x000fe200037e0479 */
[----:B------:R-:W-:Y:S01]  /*fa960*/  IMAD.WIDE.U32 R120, P0, R38, R44, R124 ;  /* 0x0000002c26787225 */ /* 0x000fe2000780007c */
[----:B------:R-:W-:-:S03]  /*fa970*/  IADD3.X R91, P3, PT, RZ, R118, RZ, P3, !PT ;  /* 0x00000076ff5b7210 */ /* 0x000fc60001f7e4ff */
[----:B------:R-:W-:Y:S01]  /*fa980*/  IMAD.WIDE.U32 R124, R38, R45, RZ ;  /* 0x0000002d267c7225 */ /* 0x000fe200078e00ff */
[----:B------:R-:W-:-:S03]  /*fa990*/  IADD3.X R91, P4, PT, RZ, R91, RZ, P4, !PT ;  /* 0x0000005bff5b7210 */ /* 0x000fc6000279e4ff */
[----:B------:R-:W-:Y:S01]  /*fa9a0*/  IMAD.WIDE.U32 R98, R86, -0x94f09dc, R98 ;  /* 0xf6b0f62456627825 */ /* 0x000fe200078e0062 */
[----:B------:R-:W-:-:S03]  /*fa9b0*/  IADD3 R107, P6, PT, R120, R125, RZ ;  /* 0x0000007d786b7210 */ /* 0x000fc60007fde0ff */
[----:B------:R-:W-:Y:S01]  /*fa9c0*/  IMAD.WIDE.U32.X R88, R129, 0x1a0111ea, R88, P1 ;  /* 0x1a0111ea81587825 */ /* 0x000fe200008e0458 */
[----:B------:R-:W-:-:S03]  /*fa9d0*/  IADD3 RZ, P1, PT, R110, R122, RZ ;  /* 0x0000007a6eff7210 */ /* 0x000fc60007f3e0ff */
        /* <DEDUP_REMOVED lines=8> */
[----:B------:R-:W-:Y:S02]  /*faa60*/  IADD3.X R99, P6, PT, R87, R126, RZ, P3, !PT ;  /* 0x0000007e57637210 */ /* 0x000fe40001fde4ff */
[----:B------:R-:W-:Y:S01]  /*faa70*/  IADD3.X R87, P5, PT, RZ, R112, RZ, P5, !PT ;  /* 0x00000070ff577210 */ /* 0x000fe20002fbe4ff */
[----:B------:R-:W-:Y:S01]  /*faa80*/  IMAD.WIDE.U32 R116, R38, R45, R122 ;  /* 0x0000002d26747225 */ /* 0x000fe200078e007a */
[----:B------:R-:W-:-:S02]  /*faa90*/  IADD3 RZ, P4, PT, R122, R124, RZ ;  /* 0x0000007c7aff7210 */ /* 0x000fc40007f9e0ff */
[----:B------:R-:W-:Y:S01]  /*faaa0*/  IADD3.X R87, P6, PT, RZ, R87, RZ, P6, !PT ;  /* 0x00000057ff577210 */ /* 0x000fe200037de4ff */
[----:B------:R-:W-:Y:S01]  /*faab0*/  IMAD.WIDE.U32 R124, R86, -0xc7aed41, R110 ;  /* 0xf38512bf567c7825 */ /* 0x000fe200078e006e */
[----:B------:R-:W-:Y:S02]  /*faac0*/  IADD3 R116, P3, PT, R97, R116, RZ ;  /* 0x0000007461747210 */ /* 0x000fe40007f7e0ff */
[----:B------:R-:W-:Y:S01]  /*faad0*/  IADD3.X RZ, P4, PT, R123, R107, RZ, P4, !PT ;  /* 0x0000006b7bff7210 */ /* 0x000fe2000279e4ff */
[----:B------:R-:W-:Y:S01]  /*faae0*/  IMAD.IADD R120, R117, 0x1, R120 ;  /* 0x0000000175787824 */ /* 0x000fe200078e0278 */
[----:B------:R-:W-:Y:S01]  /*faaf0*/  IADD3.X R91, PT, PT, RZ, RZ, R113, P6, P5 ;  /* 0x000000ffff5b7210 */ /* 0x000fe200037ea471 */
[----:B------:R-:W-:Y:S01]  /*fab00*/  IMAD.IADD R114, R125, 0x1, R114 ;  /* 0x000000017d727824 */ /* 0x000fe200078e0272 */
[----:B------:R-:W-:Y:S01]  /*fab10*/  IADD3 R110, P5, PT, R87, R124, RZ ;  /* 0x0000007c576e7210 */ /* 0x000fe20007fbe0ff */
[----:B------:R-:W-:Y:S01]  /*fab20*/  IMAD.WIDE.U32 R112, R48, R42, RZ ;  /* 0x0000002a30707225 */ /* 0x000fe200078e00ff */
[----:B------:R-:W-:-:S02]  /*fab30*/  IADD3.X R117, P3, PT, R120, R103, RZ, P3, !PT ;  /* 0x0000006778757210 */ /* 0x000fc40001f7e4ff */
[----:B------:R-:W-:Y:S01]  /*fab40*/  IADD3.X R87, P4, PT, RZ, R118, RZ, P4, !PT ;  /* 0x00000076ff577210 */ /* 0x000fe2000279e4ff */
[----:B------:R-:W-:Y:S01]  /*fab50*/  IMAD.WIDE.U32 R120, R49, R42, RZ ;  /* 0x0000002a31787225 */ /* 0x000fe200078e00ff */
[----:B------:R-:W-:Y:S02]  /*fab60*/  IADD3.X RZ, P1, PT, R111, R135, RZ, P1, !PT ;  /* 0x000000876fff7210 */ /* 0x000fe40000f3e4ff */
[----:B------:R-:W-:Y:S01]  /*fab70*/  IADD3.X R111, P5, PT, R114, R91, RZ, P5, !PT ;  /* 0x0000005b726f7210 */ /* 0x000fe20002fbe4ff */
[----:B------:R-:W-:Y:S01]  /*fab80*/  IMAD.WIDE.U32 R112, P6, R43, R49, R112 ;  /* 0x000000312b707225 */ /* 0x000fe200078c0070 */
[----:B------:R-:W-:Y:S02]  /*fab90*/  IADD3.X R114, P3, PT, RZ, R87, RZ, P3, !PT ;  /* 0x00000057ff727210 */ /* 0x000fe40001f7e4ff */
[----:B------:R-:W-:Y:S02]  /*faba0*/  IADD3.X R87, P1, PT, RZ, R104, RZ, P1, !PT ;  /* 0x00000068ff577210 */ /* 0x000fe40000f3e4ff */
[----:B------:R-:W-:Y:S01]  /*fabb0*/  IADD3.X R104, PT, PT, RZ, RZ, R119, P3, P4 ;  /* 0x000000ffff687210 */ /* 0x000fe20001fe8477 */
[----:B------:R-:W-:Y:S01]  /*fabc0*/  IMAD.WIDE.U32 R118, R86, 0x434bacd7, R108 ;  /* 0x434bacd756767825 */ /* 0x000fe200078e006c */
[----:B------:R-:W-:-:S02]  /*fabd0*/  IADD3.X R87, P5, PT, RZ, R87, RZ, P5, !PT ;  /* 0x00000057ff577210 */ /* 0x000fc40002fbe4ff */
[----:B------:R-:W-:Y:S01]  /*fabe0*/  IADD3 RZ, P3, PT, R100, R120, RZ ;  /* 0x0000007864ff7210 */ /* 0x000fe20007f7e0ff */
[----:B------:R-:W-:Y:S01]  /*fabf0*/  IMAD.IADD R103, R119, 0x1, R102 ;  /* 0x0000000177677824 */ /* 0x000fe200078e0266 */
[----:B------:R-:W-:Y:S02]  /*fac00*/  IADD3.X R120, PT, PT, RZ, RZ, R105, P5, P1 ;  /* 0x000000ffff787210 */ /* 0x000fe40002fe2469 */
[----:B------:R-:W-:Y:S02]  /*fac10*/  IADD3 R91, P4, PT, R112, R121, RZ ;  /* 0x00000079705b7210 */ /* 0x000fe40007f9e0ff */
[----:B------:R-:W-:Y:S01]  /*fac20*/  IADD3 RZ, P5, PT, R108, R106, RZ ;  /* 0x0000006a6cff7210 */ /* 0x000fe20007fbe0ff */
[----:B------:R-:W-:Y:S01]  /*fac30*/  IMAD.MOV.U32 R108, RZ, RZ, R113 ;  /* 0x000000ffff6c7224 */ /* 0x000fe200078e0071 */
[----:B------:R-:W-:Y:S01]  /*fac40*/  IADD3 R102, P1, PT, R87, R118, RZ ;  /* 0x0000007657667210 */ /* 0x000fe20007f3e0ff */
[----:B------:R-:W-:Y:S01]  /*fac50*/  IMAD.WIDE.U32 R106, R47, R42, RZ ;  /* 0x0000002a2f6a7225 */ /* 0x000fe200078e00ff */
[----:B------:R-:W-:-:S02]  /*fac60*/  IADD3.X RZ, P3, PT, R101, R91, RZ, P3, !PT ;  /* 0x0000005b65ff7210 */ /* 0x000fc40001f7e4ff */
[----:B------:R-:W-:Y:S01]  /*fac70*/  IADD3.X RZ, P5, PT, R109, R115, RZ, P5, !PT ;  /* 0x000000736dff7210 */ /* 0x000fe20002fbe4ff */
[----:B------:R-:W-:Y:S01]  /*fac80*/  IMAD.X R109, RZ, RZ, RZ, P6 ;  /* 0x000000ffff6d7224 */ /* 0x000fe200030e06ff */
[----:B------:R-:W-:Y:S01]  /*fac90*/  IADD3.X R103, P1, PT, R103, R120, RZ, P1, !PT ;  /* 0x0000007867677210 */ /* 0x000fe20000f3e4ff */
[----:B------:R-:W-:Y:S01]  /*faca0*/  IMAD.WIDE.U32 R100, R42, R49, R100 ;  /* 0x000000312a647225 */ /* 0x000fe200078e0064 */
[----:B------:R-:W-:Y:S02]  /*facb0*/  IADD3.X R105, P6, PT, RZ, R94, RZ, P5, !PT ;  /* 0x0000005eff697210 */ /* 0x000fe40002fde4ff */
[----:B------:R-:W-:Y:S01]  /*facc0*/  IADD3.X R123, P0, PT, RZ, RZ, RZ, P0, !PT ;  /* 0x000000ffff7b7210 */ /* 0x000fe2000071e4ff */
        /* <DEDUP_REMOVED lines=42> */
[C---:B------:R-:W-:Y:S02]  /*faf70*/  IMAD R105, R100.reuse, -0x760c0004, R107 ;  /* 0x89f3fffc64697824 */ /* 0x040fe400078e026b */
[----:B------:R-:W-:-:S04]  /*faf80*/  IMAD.WIDE.U32 R86, R100, -0x30003, RZ ;  /* 0xfffcfffd64567825 */ /* 0x000fc800078e00ff */
        /* <DEDUP_REMOVED lines=31> */
[----:B------:R-:W-:-:S04]  /*fb180*/  IMAD.WIDE.U32.X R88, R43, R43, R88, P4 ;  /* 0x0000002b2b587225 */ /* 0x000fc800020e0458 */
        /* <DEDUP_REMOVED lines=9> */
[----:B------:R-:W-:Y:S01]  /*fb220*/  IMAD.WIDE.U32 R110, R86, -0x4eac0001, R94 ;  /* 0xb153ffff566e7825 */ /* 0x000fe200078e005e */
[----:B------:R-:W-:-:S02]  /*fb230*/  IADD3.X R108, P2, PT, RZ, RZ, RZ, P2, !PT ;  /* 0x000000ffff6c7210 */ /* 0x000fc4000175e4ff */
[----:B------:R-:W-:Y:S02]  /*fb240*/  IADD3.X R116, PT, PT, RZ, RZ, R103, P6, P1 ;  /* 0x000000ffff747210 */ /* 0x000fe400037e2467 */
[----:B------:R-:W-:Y:S01]  /*fb250*/  IADD3.X R118, PT, PT, RZ, RZ, R89, P5, P3 ;  /* 0x000000ffff767210 */ /* 0x000fe20002fe6459 */
[----:B------:R-:W-:Y:S01]  /*fb260*/  IMAD.WIDE.U32 R102, P3, R86, 0x1eabfffe, R106 ;  /* 0x1eabfffe56667825 */ /* 0x000fe2000786006a */
[----:B------:R-:W-:-:S03]  /*fb270*/  IADD3 R123, P4, PT, R123, R108, RZ ;  /* 0x0000006c7b7b7210 */ /* 0x000fc60007f9e0ff */
[----:B------:R-:W-:Y:S01]  /*fb280*/  IMAD.WIDE.U32 R108, R86, -0x4eac0001, RZ ;  /* 0xb153ffff566c7825 */ /* 0x000fe200078e00ff */
[----:B------:R-:W-:-:S03]  /*fb290*/  IADD3 R123, P1, PT, R114, R123, RZ ;  /* 0x0000007b727b7210 */ /* 0x000fc60007f3e0ff */
[----:B------:R-:W-:Y:S01]  /*fb2a0*/  IMAD.WIDE.U32 R100, P5, R41, R43, R100 ;  /* 0x0000002b29647225 */ /* 0x000fe200078a0064 */
[----:B------:R-:W-:-:S03]  /*fb2b0*/  IADD3 R129, P6, PT, R102, R109, RZ ;  /* 0x0000006d66817210 */ /* 0x000fc60007fde0ff */
[----:B------:R-:W-:-:S04]  /*fb2c0*/  IMAD.WIDE.U32 R106, R41, R42, RZ ;  /* 0x0000002a296a7225 */ /* 0x000fc800078e00ff */
[----:B------:R-:W-:Y:S01]  /*fb2d0*/  IMAD.X R125, RZ, RZ, RZ, P2 ;  /* 0x000000ffff7d7224 */ /* 0x000fe200010e06ff */
[----:B------:R-:W-:Y:S01]  /*fb2e0*/  IADD3 RZ, P2, PT, R94, R108, RZ ;  /* 0x0000006c5eff7210 */ /* 0x000fe20007f5e0ff */
[----:B------:R-:W-:Y:S01]  /*fb2f0*/  IMAD.X R113, RZ, RZ, RZ, P3 ;  /* 0x000000ffff717224 */ /* 0x000fe200018e06ff */
[----:B------:R-:W-:Y:S01]  /*fb300*/  IADD3 R127, P3, PT, R100, R107, RZ ;  /* 0x0000006b647f7210 */ /* 0x000fe20007f7e0ff */
[----:B------:R-:W-:Y:S01]  /*fb310*/  IMAD.WIDE.U32 R88, R87, -0x94f09dc, RZ ;  /* 0xf6b0f62457587825 */ /* 0x000fe200078e00ff */
[----:B------:R-:W-:Y:S02]  /*fb320*/  IADD3.X RZ, P2, PT, R95, R129, RZ, P2, !PT ;  /* 0x000000815fff7210 */ /* 0x000fe4000175e4ff */
[----:B------:R-:W-:Y:S01]  /*fb330*/  IADD3.X R125, PT, PT, R125, RZ, RZ, P4, P0 ;  /* 0x000000ff7d7d7210 */ /* 0x000fe200027e04ff */
[----:B------:R-:W-:Y:S02]  /*fb340*/  IMAD.X R109, RZ, RZ, RZ, P5 ;  /* 0x000000ffff6d7224 */ /* 0x000fe400028e06ff */
[----:B------:R-:W-:-:S02]  /*fb350*/  IMAD.MOV.U32 R108, RZ, RZ, R101 ;  /* 0x000000ffff6c7224 */ /* 0x000fc400078e0065 */
        /* <DEDUP_REMOVED lines=38> */
[----:B------:R-:W-:Y:S01]  /*fb5c0*/  IADD3.X R106, P1, PT, R104, R125, RZ, P1, !PT ;  /* 0x0000007d686a7210 */ /* 0x000fe20000f3e4ff */
[----:B------:R-:W-:Y:S01]  /*fb5d0*/  IMAD.WIDE.U32 R104, R38, R42, RZ ;  /* 0x0000002a26687225 */ /* 0x000fe200078e00ff */
[----:B------:R-:W-:Y:S02]  /*fb5e0*/  IADD3 R102, P4, PT, R120, R123, RZ ;  /* 0x0000007b78667210 */ /* 0x000fe40007f9e0ff */
[----:B------:R-:W-:Y:S01]  /*fb5f0*/  IADD3.X R110, PT, PT, RZ, RZ, R107, P5, P0 ;  /* 0x000000ffff6e7210 */ /* 0x000fe20002fe046b */
[----:B------:R-:W-:Y:S01]  /*fb600*/  IMAD.WIDE.U32 R96, P0, R38, R43, R96 ;  /* 0x0000002b26607225 */ /* 0x000fe20007800060 */
[----:B------:R-:W-:Y:S02]  /*fb610*/  IADD3.X RZ, P2, PT, R99, R103, RZ, P2, !PT ;  /* 0x0000006763ff7210 */ /* 0x000fe4000175e4ff */
[----:B------:R-:W-:Y:S01]  /*fb620*/  IADD3.X R103, P4, PT, R121, R106, RZ, P4, !PT ;  /* 0x0000006a79677210 */ /* 0x000fe2000279e4ff */
[----:B------:R-:W-:Y:S01]  /*fb630*/  IMAD.X R107, RZ, RZ, RZ, P0 ;  /* 0x000000ffff6b7224 */ /* 0x000fe200000e06ff */
[----:B------:R-:W-:Y:S01]  /*fb640*/  IADD3 R117, P5, PT, R96, R105, RZ ;  /* 0x0000006960757210 */ /* 0x000fe20007fbe0ff */
[----:B------:R-:W-:Y:S01]  /*fb650*/  IMAD.X R109, RZ, RZ, RZ, P3 ;  /* 0x000000ffff6d7224 */ /* 0x000fe200018e06ff */
[----:B------:R-:W-:Y:S01]  /*fb660*/  IADD3 RZ, P0, PT, R102, R104, RZ ;  /* 0x0000006866ff7210 */ /* 0x000fe20007f1e0ff */
[----:B------:R-:W-:Y:S01]  /*fb670*/  IMAD.WIDE.U32 R104, R38, R42, R102 ;  /* 0x0000002a26687225 */ /* 0x000fe200078e0066 */
[----:B------:R-:W-:-:S02]  /*fb680*/  IADD3.X R120, P4, PT, RZ, RZ, RZ, P4, !PT ;  /* 0x000000ffff787210 */ /* 0x000fc4000279e4ff */
[----:B------:R-:W-:Y:S01]  /*fb690*/  IADD3.X RZ, P0, PT, R103, R117, RZ, P0, !PT ;  /* 0x0000007567ff7210 */ /* 0x000fe2000071e4ff */
[----:B------:R-:W-:Y:S01]  /*fb6a0*/  IMAD.WIDE.U32 R98, R86, -0xc7aed41, R98 ;  /* 0xf38512bf56627825 */ /* 0x000fe200078e0062 */
[----:B------:R-:W-:-:S03]  /*fb6b0*/  IADD3 R104, P3, PT, R113, R104, RZ ;  /* 0x0000006871687210 */ /* 0x000fc60007f7e0ff */
[----:B------:R-:W-:Y:S02]  /*fb6c0*/  IMAD.IADD R96, R105, 0x1, R96 ;  /* 0x0000000169607824 */ /* 0x000fe400078e0260 */
[----:B------:R-:W-:Y:S02]  /*fb6d0*/  IMAD.MOV.U32 R106, RZ, RZ, R97 ;  /* 0x000000ffff6a7224 */ /* 0x000fe400078e0061 */
[----:B------:R-:W-:Y:S01]  /*fb6e0*/  IMAD.MOV.U32 R108, RZ, RZ, R91 ;  /* 0x000000ffff6c7224 */ /* 0x000fe200078e005b */
[----:B------:R-:W-:Y:S01]  /*fb6f0*/  IADD3.X R105, P3, PT, R96, R115, RZ, P3, !PT ;  /* 0x0000007360697210 */ /* 0x000fe20001f7e4ff */
[----:B------:R-:W-:Y:S02]  /*fb700*/  IMAD.IADD R103, R99, 0x1, R90 ;  /* 0x0000000163677824 */ /* 0x000fe400078e025a */
        /* <DEDUP_REMOVED lines=18> */
[----:B------:R-:W-:-:S04]  /*fb830*/  IMAD.WIDE.U32 R108, R87, 0x397fe69a, RZ ;  /* 0x397fe69a576c7825 */ /* 0x000fc800078e00ff */
[----:B------:R-:W-:-:S04]  /*fb840*/  IMAD.WIDE.U32 R96, R41, R49, R94 ;  /* 0x0000003129607225 */ /* 0x000fc800078e005e */
[----:B------:R-:W-:Y:S02]  /*fb850*/  IMAD.MOV.U32 R114, RZ, RZ, R99 ;  /* 0x000000ffff727224 */ /* 0x000fe400078e0063 */
        /* <DEDUP_REMOVED lines=10> */
[----:B------:R-:W-:-:S04]  /*fb900*/  IMAD.WIDE.U32 R94, P5, R86, 0x1a0111ea, R108 ;  /* 0x1a0111ea565e7825 */ /* 0x000fc800078a006c */
[----:B------:R-:W-:-:S04]  /*fb910*/  IMAD.WIDE.U32 R108, R47, R41, RZ ;  /* 0x000000292f6c7225 */ /* 0x000fc800078e00ff */
[----:B------:R-:W-:-:S04]  /*fb920*/  IMAD.WIDE.U32 R112, R86, 0x397fe69a, RZ ;  /* 0x397fe69a56707825 */ /* 0x000fc800078e00ff */
[----:B------:R-:W-:Y:S01]  /*fb930*/  IMAD.MOV.U32 R98, RZ, RZ, R107 ;  /* 0x000000ffff627224 */ /* 0x000fe200078e006b */
[----:B------:R-:W-:Y:S01]  /*fb940*/  IADD3.X R107, P0, PT, RZ, R114, RZ, P0, !PT ;  /* 0x00000072ff6b7210 */ /* 0x000fe2000071e4ff */
[----:B------:R-:W-:Y:S02]  /*fb950*/  IMAD.X R91, RZ, RZ, RZ, P5 ;  /* 0x000000ffff5b7224 */ /* 0x000fe400028e06ff */
[----:B------:R-:W-:Y:S01]  /*fb960*/  IMAD.WIDE.U32.X R98, R87, 0x4b1ba7b6, R98, P6 ;  /* 0x4b1ba7b657627825 */ /* 0x000fe200030e0462 */
[----:B------:R-:W-:Y:S02]  /*fb970*/  IADD3 R121, P6, PT, R94, R113, RZ ;  /* 0x000000715e797210 */ /* 0x000fe40007fde0ff */
[----:B------:R-:W-:Y:S01]  /*fb980*/  IADD3.X R113, P1, PT, RZ, RZ, RZ, P1, !PT ;  /* 0x000000ffff717210 */ /* 0x000fe20000f3e4ff */
        /* <DEDUP_REMOVED lines=10> */
[----:B------:R-:W-:Y:S01]  /*fba30*/  IADD3.X RZ, P0, PT, R89, R87, RZ, P0, !PT ;  /* 0x0000005759ff7210 */ /* 0x000fe2000071e4ff */
[----:B------:R-:W-:Y:S01]  /*fba40*/  IMAD.WIDE.U32 R88, R41, R46, R88 ;  /* 0x0000002e29587225 */ /* 0x000fe200078e0058 */
[----:B------:R-:W-:Y:S02]  /*fba50*/  IADD3 RZ, P1, PT, R104, R112, RZ ;  /* 0x0000007068ff7210 */ /* 0x000fe40007f3e0ff */
[----:B------:R-:W-:Y:S01]  /*fba60*/  IADD3.X R119, PT, PT, R119, RZ, RZ, P6, P4 ;  /* 0x000000ff77777210 */ /* 0x000fe200037e84ff */
[----:B------:R-:W-:Y:S01]  /*fba70*/  IMAD.X R111, RZ, RZ, RZ, P5 ;  /* 0x000000ffff6f7224 */ /* 0x000fe200028e06ff */
[----:B------:R-:W-:Y:S01]  /*fba80*/  IADD3 R88, P4, PT, R95, R88, RZ ;  /* 0x000000585f587210 */ /* 0x000fe20007f9e0ff */
[----:B------:R-:W-:Y:S01]  /*fba90*/  IMAD.MOV.U32 R110, RZ, RZ, R109 ;  /* 0x000000ffff6e7224 */ /* 0x000fe200078e006d */
[----:B------:R-:W-:Y:S01]  /*fbaa0*/  IADD3.X RZ, P1, PT, R105, R121, RZ, P1, !PT ;  /* 0x0000007969ff7210 */ /* 0x000fe20000f3e4ff */
[----:B------:R-:W-:-:S04]  /*fbab0*/  IMAD.WIDE.U32 R100, R86, 0x434bacd7, R100 ;  /* 0x434bacd756647825 */ /* 0x000fc800078e0064 */
[----:B------:R-:W-:Y:S02]  /*fbac0*/  IMAD.IADD R87, R89, 0x1, R108 ;  /* 0x0000000159577824 */ /* 0x000fe400078e026c */
[----:B------:R-:W-:-:S03]  /*fbad0*/  IMAD.WIDE.U32.X R108, R40, R47, R110, P3 ;  /* 0x0000002f286c7225 */ /* 0x000fc600018e046e */
[----:B------:R-:W-:Y:S01]  /*fbae0*/  IADD3.X R89, P4, PT, R87, R114, RZ, P4, !PT ;  /* 0x0000007257597210 */ /* 0x000fe2000279e4ff */
[----:B------:R-:W-:Y:S01]  /*fbaf0*/  IMAD.IADD R115, R101, 0x1, R106 ;  /* 0x0000000165737824 */ /* 0x000fe200078e026a */
[----:B------:R-:W-:Y:S01]  /*fbb00*/  IADD3.X R101, P0, PT, RZ, R108, RZ, P0, !PT ;  /* 0x0000006cff657210 */ /* 0x000fe2000071e4ff */
[----:B------:R-:W-:-:S03]  /*fbb10*/  IMAD.WIDE.U32 R106, R44, R41, RZ ;  /* 0x000000292c6a7225 */ /* 0x000fc600078e00ff */
[----:B------:R-:W-:Y:S01]  /*fbb20*/  IADD3.X R101, P4, PT, RZ, R101, RZ, P4, !PT ;  /* 0x00000065ff657210 */ /* 0x000fe2000279e4ff */
[----:B------:R-:W-:-:S04]  /*fbb30*/  IMAD.WIDE.U32 R112, R45, R41, RZ ;  /* 0x000000292d707225 */ /* 0x000fc800078e00ff */
[----:B------:R-:W-:Y:S01]  /*fbb40*/  IMAD.WIDE.U32 R106, P5, R40, R45, R106 ;  /* 0x0000002d286a7225 */ /* 0x000fe200078a006a */
[----:B------:R-:W-:Y:S02]  /*fbb50*/  IADD3 RZ, P3, PT, R102, R112, RZ ;  /* 0x0000007066ff7210 */ /* 0x000fe40007f7e0ff */
[----:B------:R-:W-:Y:S01]  /*fbb60*/  IADD3.X R112, PT, PT, RZ, RZ, R109, P4, P0 ;  /* 0x000000ffff707210 */ /* 0x000fe200027e046d */
[----:B------:R-:W-:Y:S01]  /*fbb70*/  IMAD.WIDE.U32 R104, R86, 0x397fe69a, R104 ;  /* 0x397fe69a56687825 */ /* 0x000fe200078e0068 */
[----:B------:R-:W-:-:S03]  /*fbb80*/  IADD3 R95, P6, PT, R106, R113, RZ ;  /* 0x000000716a5f7210 */ /* 0x000fc60007fde0ff */
        /* <DEDUP_REMOVED lines=9> */
[----:B------:R-:W-:-:S02]  /*fbc20*/  IMAD.IADD R95, R87, 0x1, R106 ;  /* 0x00000001575f7824 */ /* 0x000fc400078e026a */
[----:B------:R-:W-:Y:S01]  /*fbc30*/  IMAD.WIDE.U32 R86, R96, -0x30003, RZ ;  /* 0xfffcfffd60567825 */ /* 0x000fe200078e00ff */
[----:B------:R-:W-:Y:S02]  /*fbc40*/  IADD3.X R108, P5, PT, R118, R119, RZ, P5, !PT ;  /* 0x00000077766c7210 */ /* 0x000fe40002fbe4ff */
[----:B------:R-:W-:Y:S01]  /*fbc50*/  IADD3.X R119, P2, PT, RZ, R98, RZ, P2, !PT ;  /* 0x00000062ff777210 */ /* 0x000fe2000175e4ff */
[----:B------:R-:W-:Y:S01]  /*fbc60*/  IMAD R109, R96, -0x760c0004, R101 ;  /* 0x89f3fffc606d7824 */ /* 0x000fe200078e0265 */
[----:B------:R-:W-:Y:S01]  /*fbc70*/  IADD3.X R101, P4, PT, R95, R112, RZ, P4, !PT ;  /* 0x000000705f657210 */ /* 0x000fe2000279e4ff */
[----:B------:R-:W-:Y:S01]  /*fbc80*/  IMAD.WIDE.U32.X R114, R40, R44, R110, P6 ;  /* 0x0000002c28727225 */ /* 0x000fe200030e046e */
[----:B------:R-:W-:Y:S02]  /*fbc90*/  IADD3.X R119, P0, PT, RZ, R119, RZ, P0, !PT ;  /* 0x00000077ff777210 */ /* 0x000fe4000071e4ff */
        /* <DEDUP_REMOVED lines=13> */
[----:B------:R-:W-:Y:S01]  /*fbd70*/  IMAD.IADD R114, R105, 0x1, R94 ;  /* 0x0000000169727824 */ /* 0x000fe200078e025e */
[----:B------:R-:W-:Y:S01]  /*fbd80*/  IADD3 RZ, P2, PT, R96, R112, RZ ;  /* 0x0000007060ff7210 */ /* 0x000fe20007f5e0ff */
[----:B------:R-:W-:Y:S01]  /*fbd90*/  IMAD.WIDE.U32 R116, P4, R86, -0x46010001, R116 ;  /* 0xb9feffff56747825 */ /* 0x000fe20007880074 */
[----:B------:R-:W-:-:S03]  /*fbda0*/  IADD3.X RZ, P3, PT, R103, R125, RZ, P3, !PT ;  /* 0x0000007d67ff7210 */ /* 0x000fc60001f7e4ff */
        /* <DEDUP_REMOVED lines=61> */
[----:B------:R-:W-:Y:S01]  /*fc180*/  IMAD.MOV.U32 R106, RZ, RZ, R91 ;  /* 0x000000ffff6a7224 */ /* 0x000fe200078e005b */
[----:B------:R-:W-:Y:S01]  /*fc190*/  IADD3 R98, P0, PT, R118, R123, RZ ;  /* 0x0000007b76627210 */ /* 0x000fe20007f1e0ff */
[----:B------:R-:W-:Y:S01]  /*fc1a0*/  IMAD.WIDE.U32.X R100, R40, R40, R102, P4 ;  /* 0x0000002828647225 */ /* 0x000fe200020e0466 */
[----:B------:R-:W-:Y:S02]  /*fc1b0*/  IADD3.X R97, P3, PT, R97, R116, RZ, P3, !PT ;  /* 0x0000007461617210 */ /* 0x000fe40001f7e4ff */
        /* <DEDUP_REMOVED lines=29> */
[----:B------:R-:W-:-:S04]  /*fc390*/  IMAD.WIDE.U32 R94, R86, -0xc7aed41, R94 ;  /* 0xf38512bf565e7825 */ /* 0x000fc800078e005e */
[----:B------:R-:W-:Y:S02]  /*fc3a0*/  IMAD.IADD R104, R99, 0x1, R104 ;  /* 0x0000000163687824 */ /* 0x000fe400078e0268 */
[----:B------:R-:W-:-:S03]  /*fc3b0*/  IMAD.WIDE.U32.X R98, R39, R40, R106, P4 ;  /* 0x0000002827627225 */ /* 0x000fc600020e046a */
        /* <DEDUP_REMOVED lines=27> */
[----:B------:R-:W-:Y:S02]  /*fc570*/  IMAD.IADD R99, R99, 0x1, R106 ;  /* 0x0000000163637824 */ /* 0x000fe400078e026a */
[----:B------:R-:W-:-:S04]  /*fc580*/  IMAD.WIDE.U32 R88, R86, 0x434bacd7, R96 ;  /* 0x434bacd756587825 */ /* 0x000fc800078e0060 */
[----:B------:R-:W-:Y:S01]  /*fc590*/  IMAD.MOV.U32 R102, RZ, RZ, R105 ;  /* 0x000000ffff667224 */ /* 0x000fe200078e0069 */
[----:B------:R-:W-:Y:S01]  /*fc5a0*/  IADD3 R88, P3, PT, R111, R88, RZ ;  /* 0x000000586f587210 */ /* 0x000fe20007f7e0ff */
        /* <DEDUP_REMOVED lines=26> */
[----:B------:R-:W-:Y:S01]  /*fc750*/  IMAD.X R114, RZ, RZ, RZ, P5 ;  /* 0x000000ffff727224 */ /* 0x000fe200028e06ff */
[----:B------:R-:W-:Y:S01]  /*fc760*/  IADD3 RZ, P0, PT, R100, R106, RZ ;  /* 0x0000006a64ff7210 */ /* 0x000fe20007f1e0ff */
[----:B------:R-:W-:Y:S01]  /*fc770*/  IMAD.WIDE.U32.X R102, R87, 0x1a0111ea, R102, P3 ;  /* 0x1a0111ea57667825 */ /* 0x000fe200018e0466 */
[----:B------:R-:W-:Y:S02]  /*fc780*/  IADD3 R97, P3, PT, R107, R108, RZ ;  /* 0x0000006c6b617210 */ /* 0x000fe40007f7e0ff */
[----:B------:R-:W-:Y:S01]  /*fc790*/  IADD3.X RZ, P0, PT, R101, R109, RZ, P0, !PT ;  /* 0x0000006d65ff7210 */ /* 0x000fe2000071e4ff */
[----:B------:R-:W-:Y:S01]  /*fc7a0*/  IMAD.WIDE.U32 R86, R86, 0x397fe69a, R100 ;  /* 0x397fe69a56567825 */ /* 0x000fe200078e0064 */
[----:B------:R-:W-:-:S02]  /*fc7b0*/  IADD3.X R114, PT, PT, R114, RZ, RZ, P3, P4 ;  /* 0x000000ff72727210 */ /* 0x000fc40001fe84ff */
[----:B------:R-:W-:Y:S01]  /*fc7c0*/  IADD3 R128, P3, PT, R128, R97, RZ ;  /* 0x0000006180807210 */ /* 0x000fe20007f7e0ff */
[----:B------:R-:W-:Y:S01]  /*fc7d0*/  IMAD.WIDE.U32 R100, R38, R46, R90 ;  /* 0x0000002e26647225 */ /* 0x000fe200078e005a */
[----:B------:R-:W-:Y:S02]  /*fc7e0*/  IADD3.X R131, P0, PT, RZ, R102, RZ, P0, !PT ;  /* 0x00000066ff837210 */ /* 0x000fe4000071e4ff */
[----:B------:R-:W-:Y:S01]  /*fc7f0*/  IADD3.X R133, P3, PT, R133, R114, RZ, P3, !PT ;  /* 0x0000007285857210 */ /* 0x000fe20001f7e4ff */
[----:B------:R-:W-:Y:S01]  /*fc800*/  IMAD.WIDE.U32 R108, R44, R38, RZ ;  /* 0x000000262c6c7225 */ /* 0x000fe200078e00ff */
[----:B------:R-:W-:-:S03]  /*fc810*/  IADD3 R100, P5, PT, R113, R100, RZ ;  /* 0x0000006471647210 */ /* 0x000fc60007fbe0ff */
        /* <DEDUP_REMOVED lines=16> */
[----:B------:R-:W-:-:S04]  /*fc920*/  IMAD.WIDE.U32 R112, R42, R38, RZ ;  /* 0x000000262a707225 */ /* 0x000fc800078e00ff */
[----:B------:R-:W-:-:S04]  /*fc930*/  IMAD.WIDE.U32 R104, P5, R39, R42, R104 ;  /* 0x0000002a27687225 */ /* 0x000fc800078a0068 */
[----:B------:R-:W-:Y:S02]  /*fc940*/  IMAD.MOV.U32 R110, RZ, RZ, R91 ;  /* 0x000000ffff6e7224 */ /* 0x000fe400078e005b */
[----:B------:R-:W-:Y:S01]  /*fc950*/  IMAD.IADD R91, R109, 0x1, R90 ;  /* 0x000000016d5b7824 */ /* 0x000fe200078e025a */
[----:B------:R-:W-:Y:S01]  /*fc960*/  IADD3 R90, P1, PT, R97, R108, RZ ;  /* 0x0000006c615a7210 */ /* 0x000fe20007f3e0ff */
[----:B------:R-:W-:Y:S01]  /*fc970*/  IMAD.WIDE.U32.X R106, R39, R44, R110, P4 ;  /* 0x0000002c276a7225 */ /* 0x000fe200020e046e */
[----:B------:R-:W-:Y:S02]  /*fc980*/  IADD3 R97, P6, PT, R104, R113, RZ ;  /* 0x0000007168617210 */ /* 0x000fe40007fde0ff */
[----:B------:R-:W-:Y:S01]  /*fc990*/  IADD3 RZ, P4, PT, R88, R112, RZ ;  /* 0x0000007058ff7210 */ /* 0x000fe20007f9e0ff */
[----:B------:R-:W-:Y:S01]  /*fc9a0*/  IMAD R109, R99, -0x30003, RZ ;  /* 0xfffcfffd636d7824 */ /* 0x000fe200078e02ff */
[----:B------:R-:W-:Y:S01]  /*fc9b0*/  IADD3.X R91, P1, PT, R91, R94, RZ, P1, !PT ;  /* 0x0000005e5b5b7210 */ /* 0x000fe20000f3e4ff */
[----:B------:R-:W-:Y:S01]  /*fc9c0*/  IMAD.IADD R96, R87, 0x1, R96 ;  /* 0x0000000157607824 */ /* 0x000fe200078e0260 */
[----:B------:R-:W-:Y:S01]  /*fc9d0*/  IADD3.X RZ, P4, PT, R89, R97, RZ, P4, !PT ;  /* 0x0000006159ff7210 */ /* 0x000fe2000279e4ff */
[----:B------:R-:W-:Y:S01]  /*fc9e0*/  IMAD.X R95, RZ, RZ, RZ, P5 ;  /* 0x000000ffff5f7224 */ /* 0x000fe200028e06ff */
[----:B------:R-:W-:Y:S01]  /*fc9f0*/  IADD3.X R97, P2, PT, RZ, R106, RZ, P2, !PT ;  /* 0x0000006aff617210 */ /* 0x000fe2000175e4ff */
[C---:B------:R-:W-:Y:S01]  /*fca00*/  IMAD R113, R98.reuse, -0x760c0004, R109 ;  /* 0x89f3fffc62717824 */ /* 0x040fe200078e026d */
[----:B------:R-:W-:Y:S01]  /*fca10*/  IADD3 R108, P5, PT, R117, R86, RZ ;  /* 0x00000056756c7210 */ /* 0x000fe20007fbe0ff */
[----:B------:R-:W-:Y:S01]  /*fca20*/  IMAD.WIDE.U32 R86, R98, -0x30003, RZ ;  /* 0xfffcfffd62567825 */ /* 0x000fe200078e00ff */
[----:B------:R-:W-:-:S02]  /*fca30*/  IADD3.X R97, P1, PT, RZ, R97, RZ, P1, !PT ;  /* 0x00000061ff617210 */ /* 0x000fc40000f3e4ff */
        /* <DEDUP_REMOVED lines=32> */
[----:B------:R-:W-:Y:S01]  /*fcc40*/  IMAD.WIDE.U32 R94, R86, -0x94f09dc, RZ ;  /* 0xf6b0f624565e7825 */ /* 0x000fe200078e00ff */
[----:B------:R-:W-:-:S03]  /*fcc50*/  IADD3.X R197, P0, PT, RZ, R120, RZ, P0, !PT ;  /* 0x00000078ffc57210 */ /* 0x000fc6000071e4ff */
[----:B------:R-:W-:-:S04]  /*fcc60*/  IMAD.WIDE.U32 R116, P4, R86, 0x6730d2a0, R116 ;  /* 0x6730d2a056747825 */ /* 0x000fc80007880074 */
[----:B------:R-:W-:Y:S02]  /*fcc70*/  IMAD.X R119, RZ, RZ, RZ, P6 ;  /* 0x000000ffff777224 */ /* 0x000fe400030e06ff */
[----:B------:R-:W-:-:S04]  /*fcc80*/  IMAD.WIDE.U32 R98, R87, -0xc7aed41, RZ ;  /* 0xf38512bf57627825 */ /* 0x000fc800078e00ff */
[----:B------:R-:W-:Y:S02]  /*fcc90*/  IMAD.MOV.U32 R118, RZ, RZ, R97 ;  /* 0x000000ffff767224 */ /* 0x000fe400078e0061 */
[----:B------:R-:W-:Y:S01]  /*fcca0*/  IMAD.WIDE.U32 R122, R86, -0x4eac0001, R100 ;  /* 0xb153ffff567a7825 */ /* 0x000fe200078e0064 */
[----:B------:R-:W-:-:S03]  /*fccb0*/  IADD3 R101, P6, PT, R116, R95, RZ ;  /* 0x0000005f74657210 */ /* 0x000fc60007fde0ff */
[----:B------:R-:W-:Y:S01]  /*fccc0*/  IMAD.WIDE.U32.X R118, R87, 0x1eabfffe, R118, P2 ;  /* 0x1eabfffe57767825 */ /* 0x000fe200010e0476 */
[----:B------:R-:W-:-:S03]  /*fccd0*/  IADD3 RZ, P2, PT, R90, R94, RZ ;  /* 0x0000005e5aff7210 */ /* 0x000fc60007f5e0ff */
[----:B------:R-:W-:Y:S01]  /*fcce0*/  IMAD.X R113, RZ, RZ, RZ, P4 ;  /* 0x000000ffff717224 */ /* 0x000fe200020e06ff */
[----:B------:R-:W-:Y:S01]  /*fccf0*/  IADD3.X RZ, P2, PT, R91, R101, RZ, P2, !PT ;  /* 0x000000655bff7210 */ /* 0x000fe2000175e4ff */
[----:B------:R-:W-:-:S04]  /*fcd00*/  IMAD.WIDE.U32 R106, R87, 0x434bacd7, RZ ;  /* 0x434bacd7576a7825 */ /* 0x000fc800078e00ff */
[----:B------:R-:W-:Y:S02]  /*fcd10*/  IMAD.IADD R102, R103, 0x1, R104 ;  /* 0x0000000167667824 */ /* 0x000fe400078e0268 */
[----:B------:R-:W-:-:S03]  /*fcd20*/  IMAD.WIDE.U32 R94, P4, R86, 0x64774b84, R98 ;  /* 0x64774b84565e7825 */ /* 0x000fc60007880062 */
[----:B------:R-:W-:Y:S01]  /*fcd30*/  IADD3.X RZ, P1, PT, RZ, R102, RZ, P1, !PT ;  /* 0x00000066ffff7210 */ /* 0x000fe20000f3e4ff */
[----:B------:R-:W-:-:S03]  /*fcd40*/  IMAD.WIDE.U32 R124, R86, -0xc7aed41, RZ ;  /* 0xf38512bf567c7825 */ /* 0x000fc600078e00ff */
[----:B------:R-:W-:Y:S01]  /*fcd50*/  IADD3.X R197, P1, PT, RZ, R197, RZ, P1, !PT ;  /* 0x000000c5ffc57210 */ /* 0x000fe20000f3e4ff */
[----:B------:R-:W-:Y:S02]  /*fcd60*/  IMAD.MOV.U32 R112, RZ, RZ, R117 ;  /* 0x000000ffff707224 */ /* 0x000fe400078e0075 */
[----:B------:R-:W-:Y:S01]  /*fcd70*/  IMAD.IADD R142, R123, 0x1, R96 ;  /* 0x000000017b8e7824 */ /* 0x000fe200078e0260 */
[----:B------:R-:W-:Y:S01]  /*fcd80*/  IADD3.X R121, PT, PT, RZ, RZ, R121, P1, P0 ;  /* 0x000000ffff797210 */ /* 0x000fe20000fe0479 */
[----:B------:R-:W-:Y:S01]  /*fcd90*/  IMAD.X R103, RZ, RZ, RZ, P4 ;  /* 0x000000ffff677224 */ /* 0x000fe200020e06ff */
[----:B------:R-:W-:Y:S01]  /*fcda0*/  IADD3 RZ, P0, PT, R88, R124, RZ ;  /* 0x0000007c58ff7210 */ /* 0x000fe20007f1e0ff */
        /* <DEDUP_REMOVED lines=25> */
[----:B------:R-:W-:Y:S02]  /*fcf40*/  IADD3.X R87, P4, PT, RZ, R87, RZ, P4, !PT ;  /* 0x00000057ff577210 */ /* 0x000fe4000279e4ff */
[----:B------:R-:W-:Y:S01]  /*fcf50*/  IADD3 RZ, P1, PT, R108, R126, RZ ;  /* 0x0000007e6cff7210 */ /* 0x000fe20007f3e0ff */
[----:B------:R-:W-:Y:S01]  /*fcf60*/  IMAD.WIDE.U32 R120, R86, -0x94f09dc, R90 ;  /* 0xf6b0f62456787825 */ /* 0x000fe200078e005a */
[----:B------:R-:W-:-:S03]  /*fcf70*/  IADD3.X R118, PT, PT, RZ, RZ, R119, P4, P5 ;  /* 0x000000ffff767210 */ /* 0x000fc600027ea477 */
        /* <DEDUP_REMOVED lines=21> */
[----:B------:R-:W-:Y:S01]  /*fd0d0*/  IADD3.X R105, PT, PT, RZ, RZ, R109, P4, P1 ;  /* 0x000000ffff697210 */ /* 0x000fe200027e246d */
[----:B------:R-:W-:Y:S01]  /*fd0e0*/  IMAD.WIDE.U32 R108, R86, 0x434bacd7, R90 ;  /* 0x434bacd7566c7825 */ /* 0x000fe200078e005a */
[----:B------:R-:W-:Y:S02]  /*fd0f0*/  IADD3.X R115, P4, PT, R87, R112, RZ, P2, !PT ;  /* 0x0000007057737210 */ /* 0x000fe4000179e4ff */
[----:B------:R-:W-:Y:S01]  /*fd100*/  IADD3.X R87, P0, PT, RZ, R102, RZ, P0, !PT ;  /* 0x00000066ff577210 */ /* 0x000fe2000071e4ff */
[----:B------:R-:W-:Y:S01]  /*fd110*/  IMAD.WIDE.U32 R94, P5, R38, R39, R94 ;  /* 0x00000027265e7225 */ /* 0x000fe200078a005e */
[----:B------:R-:W-:Y:S02]  /*fd120*/  IADD3.X R89, P6, PT, R132, R133, RZ, P6, !PT ;  /* 0x0000008584597210 */ /* 0x000fe400037de4ff */
[----:B------:R-:W-:Y:S01]  /*fd130*/  IADD3.X R87, P4, PT, RZ, R87, RZ, P4, !PT ;  /* 0x00000057ff577210 */ /* 0x000fe2000279e4ff */
[----:B------:R-:W-:Y:S01]  /*fd140*/  IMAD.IADD R106, R109, 0x1, R106 ;  /* 0x000000016d6a7824 */ /* 0x000fe200078e026a */
[----:B------:R-:W-:Y:S01]  /*fd150*/  IADD3 RZ, P2, PT, R90, R104, RZ ;  /* 0x000000685aff7210 */ /* 0x000fe20007f5e0ff */
[----:B------:R-:W-:Y:S01]  /*fd160*/  IMAD.WIDE.U32 R112, R38, R38, R88 ;  /* 0x0000002626707225 */ /* 0x000fe200078e0058 */
[----:B------:R-:W-:-:S02]  /*fd170*/  IADD3.X R97, PT, PT, RZ, RZ, R103, P4, P0 ;  /* 0x000000ffff617210 */ /* 0x000fc400027e0467 */
[----:B------:R-:W-:Y:S01]  /*fd180*/  IADD3 R108, P4, PT, R87, R108, RZ ;  /* 0x0000006c576c7210 */ /* 0x000fe20007f9e0ff */
[----:B------:R-:W-:Y:S01]  /*fd190*/  IMAD.WIDE.U32 R102, R38, R38, RZ ;  /* 0x0000002626667225 */ /* 0x000fe200078e00ff */
[----:B------:R-:W-:Y:S02]  /*fd1a0*/  IADD3.X RZ, P2, PT, R91, R125, RZ, P2, !PT ;  /* 0x0000007d5bff7210 */ /* 0x000fe4000175e4ff */
[----:B------:R-:W-:Y:S01]  /*fd1b0*/  IADD3 R90, P1, PT, R99, R112, RZ ;  /* 0x00000070635a7210 */ /* 0x000fe20007f3e0ff */
[----:B------:R-:W-:Y:S01]  /*fd1c0*/  IMAD.IADD R112, R113, 0x1, R94 ;  /* 0x0000000171707824 */ /* 0x000fe200078e025e */
        /* <DEDUP_REMOVED lines=94> */
.L_x_1758:
[----:B------:R-:W-:Y:S05]  /*fd7b0*/  BSYNC.RELIABLE B3 ;  /* 0x0000000000037941 */ /* 0x000fea0003800100 */
.L_x_1757:
        /* <DEDUP_REMOVED lines=12> */
.L_x_1759:
[----:B------:R-:W-:Y:S05]  /*fd880*/  BSYNC.RECONVERGENT B2 ;  /* 0x0000000000027941 */ /* 0x000fea0003800200 */
.L_x_1756:
        /* <DEDUP_REMOVED lines=48> */
[----:B------:R-:W-:Y:S01]  /*fdb90*/  IMAD R101, R107, -0x30003, RZ ;  /* 0xfffcfffd6b657824 */ /* 0x000fe200078e02ff */
[----:B------:R-:W-:Y:S01]  /*fdba0*/  IADD3.X R95, PT, PT, RZ, RZ, R95, P2, P0 ;  /* 0x000000ffff5f7210 */ /* 0x000fe200017e045f */
[----:B------:R-:W-:Y:S01]  /*fdbb0*/  IMAD.X R117, RZ, RZ, RZ, P1 ;  /* 0x000000ffff757224 */ /* 0x000fe200008e06ff */
[----:B------:R-:W-:Y:S01]  /*fdbc0*/  IADD3 R94, P1, PT, R97, R96, RZ ;  /* 0x00000060615e7210 */ /* 0x000fe20007f3e0ff */
        /* <DEDUP_REMOVED lines=41> */
[----:B------:R-:W-:Y:S01]  /*fde60*/  IMAD.WIDE.U32.X R104, R142, R138, R104, P0 ;  /* 0x0000008a8e687225 */ /* 0x000fe200000e0468 */
[----:B------:R-:W-:-:S03]  /*fde70*/  IADD3 RZ, P0, PT, R136, R110, RZ ;  /* 0x0000006e88ff7210 */ /* 0x000fc60007f1e0ff */
[----:B------:R-:W-:Y:S01]  /*fde80*/  IMAD.X R123, RZ, RZ, RZ, P6 ;  /* 0x000000ffff7b7224 */ /* 0x000fe200030e06ff */
[----:B------:R-:W-:Y:S01]  /*fde90*/  IADD3 R145, P6, PT, R114, R107, RZ ;  /* 0x0000006b72917210 */ /* 0x000fe20007fde0ff */
[----:B------:R-:W-:Y:S01]  /*fdea0*/  IMAD.WIDE.U32.X R118, R143, 0x1eabfffe, R118, P3 ;  /* 0x1eabfffe8f767825 */ /* 0x000fe200018e0476 */
[----:B------:R-:W-:-:S03]  /*fdeb0*/  IADD3.X RZ, P0, PT, R137, R135, RZ, P0, !PT ;  /* 0x0000008789ff7210 */ /* 0x000fc6000071e4ff */
        /* <DEDUP_REMOVED lines=13> */
[----:B------:R-:W-:Y:S01]  /*fdf90*/  IMAD.WIDE.U32 R116, R143, -0xc7aed41, RZ ;  /* 0xf38512bf8f747825 */ /* 0x000fe200078e00ff */
[----:B------:R-:W-:-:S03]  /*fdfa0*/  IADD3.X R131, P6, PT, R131, R134, RZ, P6, !PT ;  /* 0x0000008683837210 */ /* 0x000fc600037de4ff */
[----:B------:R-:W-:Y:S01]  /*fdfb0*/  IMAD.WIDE.U32.X R112, R143, -0x46010001, R112, P1 ;  /* 0xb9feffff8f707825 */ /* 0x000fe200008e0470 */
[----:B------:R-:W-:-:S03]  /*fdfc0*/  IADD3.X R103, P6, PT, RZ, R103, RZ, P6, !PT ;  /* 0x00000067ff677210 */ /* 0x000fc600037de4ff */
[C---:B------:R-:W-:Y:S01]  /*fdfd0*/  IMAD.WIDE.U32 R108, R96.reuse, -0xc7aed41, RZ ;  /* 0xf38512bf606c7825 */ /* 0x040fe200078e00ff */
[----:B------:R-:W-:Y:S02]  /*fdfe0*/  IADD3.X R99, P2, PT, RZ, R112, RZ, P2, !PT ;  /* 0x00000070ff637210 */ /* 0x000fe4000175e4ff */
[----:B------:R-:W-:Y:S01]  /*fdff0*/  IADD3.X R105, PT, PT, RZ, RZ, R105, P6, P3 ;  /* 0x000000ffff697210 */ /* 0x000fe200037e6469 */
[----:B------:R-:W-:Y:S01]  /*fe000*/  IMAD.WIDE.U32 R116, P1, R96, 0x64774b84, R116 ;  /* 0x64774b8460747825 */ /* 0x000fe20007820074 */
[----:B------:R-:W-:Y:S02]  /*fe010*/  IADD3.X R99, P4, PT, RZ, R99, RZ, P4, !PT ;  /* 0x00000063ff637210 */ /* 0x000fe4000279e4ff */
[----:B------:R-:W-:Y:S01]  /*fe020*/  IADD3 RZ, P6, PT, RZ, R98, RZ ;  /* 0x00000062ffff7210 */ /* 0x000fe20007fde0ff */
[----:B------:R-:W-:Y:S01]  /*fe030*/  IMAD.X R125, RZ, RZ, RZ, P1 ;  /* 0x000000ffff7d7224 */ /* 0x000fe200008e06ff */
[----:B------:R-:W-:Y:S01]  /*fe040*/  IADD3 R109, P1, PT, R116, R109, RZ ;  /* 0x0000006d746d7210 */ /* 0x000fe20007f3e0ff */
[----:B------:R-:W-:Y:S01]  /*fe050*/  IMAD.WIDE.U32 R126, R143, 0x397fe69a, RZ ;  /* 0x397fe69a8f7e7825 */ /* 0x000fe200078e00ff */
[----:B------:R-:W-:-:S02]  /*fe060*/  IADD3.X R112, PT, PT, RZ, RZ, R113, P4, P2 ;  /* 0x000000ffff707210 */ /* 0x000fc400027e4471 */
[----:B------:R-:W-:Y:S01]  /*fe070*/  IADD3 R98, P2, PT, R103, R98, RZ ;  /* 0x0000006267627210 */ /* 0x000fe20007f5e0ff */
[----:B------:R-:W-:Y:S01]  /*fe080*/  IMAD.MOV.U32 R124, RZ, RZ, R117 ;  /* 0x000000ffff7c7224 */ /* 0x000fe200078e0075 */
[----:B------:R-:W-:Y:S01]  /*fe090*/  IADD3 RZ, P4, PT, R94, R108, RZ ;  /* 0x0000006c5eff7210 */ /* 0x000fe20007f9e0ff */
[----:B------:R-:W-:-:S03]  /*fe0a0*/  IMAD.WIDE.U32 R136, R96, -0x4eac0001, R136 ;  /* 0xb153ffff60887825 */ /* 0x000fc600078e0088 */
[----:B------:R-:W-:Y:S01]  /*fe0b0*/  IADD3.X RZ, P4, PT, R95, R109, RZ, P4, !PT ;  /* 0x0000006d5fff7210 */ /* 0x000fe2000279e4ff */
[----:B------:R-:W-:Y:S01]  /*fe0c0*/  IMAD.WIDE.U32.X R100, R142, R141, R100, P5 ;  /* 0x0000008d8e647225 */ /* 0x000fe200028e0464 */
[----:B------:R-:W-:Y:S02]  /*fe0d0*/  IADD3.X RZ, P5, PT, RZ, R144, RZ, P6, !PT ;  /* 0x00000090ffff7210 */ /* 0x000fe400037be4ff */
[----:B------:R-:W-:Y:S01]  /*fe0e0*/  IADD3 R136, P3, PT, R99, R136, RZ ;  /* 0x0000008863887210 */ /* 0x000fe20007f7e0ff */
[----:B------:R-:W-:Y:S01]  /*fe0f0*/  IMAD.WIDE.U32.X R124, R143, 0x64774b84, R124, P1 ;  /* 0x64774b848f7c7825 */ /* 0x000fe200008e047c */
[----:B------:R-:W-:Y:S02]  /*fe100*/  IADD3.X R99, P6, PT, R144, R105, RZ, P2, !PT ;  /* 0x0000006990637210 */ /* 0x000fe400017de4ff */
[----:B------:R-:W-:Y:S01]  /*fe110*/  IADD3.X R111, P2, PT, RZ, R100, RZ, P5, !PT ;  /* 0x00000064ff6f7210 */ /* 0x000fe20002f5e4ff */
[----:B------:R-:W-:-:S03]  /*fe120*/  IMAD.WIDE.U32 R126, P1, R96, 0x1a0111ea, R126 ;  /* 0x1a0111ea607e7825 */ /* 0x000fc6000782007e */
[----:B------:R-:W-:Y:S01]  /*fe130*/  IADD3.X R111, P6, PT, RZ, R111, RZ, P6, !PT ;  /* 0x0000006fff6f7210 */ /* 0x000fe200037de4ff */
[----:B------:R-:W-:-:S03]  /*fe140*/  IMAD.WIDE.U32 R132, R96, 0x397fe69a, RZ ;  /* 0x397fe69a60847825 */ /* 0x000fc600078e00ff */
[----:B------:R-:W-:Y:S01]  /*fe150*/  IADD3.X R115, PT, PT, RZ, RZ, R101, P6, P2 ;  /* 0x000000ffff737210 */ /* 0x000fe200037e4465 */
[----:B------:R-:W-:Y:S02]  /*fe160*/  IMAD.IADD R97, R137, 0x1, R102 ;  /* 0x0000000189617824 */ /* 0x000fe400078e0266 */
        /* <DEDUP_REMOVED lines=9> */
[----:B------:R-:W-:Y:S02]  /*fe200*/  IADD3 RZ, P1, PT, R90, R106, RZ ;  /* 0x0000006a5aff7210 */ /* 0x000fe40007f3e0ff */
[----:B------:R-:W-:Y:S01]  /*fe210*/  IADD3 RZ, P2, PT, R136, R104, RZ ;  /* 0x0000006888ff7210 */ /* 0x000fe20007f5e0ff */
[----:B------:R-:W-:Y:S01]  /*fe220*/  IMAD.WIDE.U32 R102, P5, R197, R193, R102 ;  /* 0x000000c1c5667225 */ /* 0x000fe200078a0066 */
[----:B------:R-:W-:Y:S02]  /*fe230*/  IADD3.X R119, PT, PT, RZ, RZ, R119, P6, P0 ;  /* 0x000000ffff777210 */ /* 0x000fe400037e0477 */
[----:B------:R-:W-:Y:S01]  /*fe240*/  IADD3.X RZ, P1, PT, R91, R145, RZ, P1, !PT ;  /* 0x000000915bff7210 */ /* 0x000fe20000f3e4ff */
[----:B------:R-:W-:Y:S01]  /*fe250*/  IMAD.WIDE.U32 R106, R96, -0x94f09dc, R90 ;  /* 0xf6b0f624606a7825 */ /* 0x000fe200078e005a */
[----:B------:R-:W-:-:S03]  /*fe260*/  IADD3 R101, P3, PT, R102, R105, RZ ;  /* 0x0000006966657210 */ /* 0x000fc60007f7e0ff */
[----:B------:R-:W-:Y:S01]  /*fe270*/  IMAD.IADD R114, R107, 0x1, R114 ;  /* 0x000000016b727824 */ /* 0x000fe200078e0272 */
[----:B------:R-:W-:Y:S01]  /*fe280*/  IADD3 R106, P0, PT, R97, R106, RZ ;  /* 0x0000006a616a7210 */ /* 0x000fe20007f1e0ff */
[-C--:B------:R-:W-:Y:S01]  /*fe290*/  IMAD.WIDE.U32 R90, R193, R196.reuse, RZ ;  /* 0x000000c4c15a7225 */ /* 0x080fe200078e00ff */
[----:B------:R-:W-:Y:S02]  /*fe2a0*/  IADD3.X RZ, P2, PT, R137, R101, RZ, P2, !PT ;  /* 0x0000006589ff7210 */ /* 0x000fe4000175e4ff */
[----:B------:R-:W-:Y:S01]  /*fe2b0*/  IADD3.X R107, P0, PT, R114, R119, RZ, P0, !PT ;  /* 0x00000077726b7210 */ /* 0x000fe2000071e4ff */
[----:B------:R-:W-:Y:S01]  /*fe2c0*/  IMAD.WIDE.U32 R136, R197, R196, R136 ;  /* 0x000000c4c5887225 */ /* 0x000fe200078e0088 */
[----:B------:R-:W-:Y:S02]  /*fe2d0*/  IADD3.X R97, P6, PT, RZ, R122, RZ, P1, !PT ;  /* 0x0000007aff617210 */ /* 0x000fe40000fde4ff */
[----:B------:R-:W-:Y:S01]  /*fe2e0*/  IADD3 RZ, P1, PT, R130, R110, RZ ;  /* 0x0000006e82ff7210 */ /* 0x000fe20007f3e0ff */
[----:B------:R-:W-:Y:S01]  /*fe2f0*/  IMAD.X R101, RZ, RZ, RZ, P5 ;  /* 0x000000ffff657224 */ /* 0x000fe200028e06ff */
[----:B------:R-:W-:Y:S01]  /*fe300*/  IADD3.X R97, P0, PT, RZ, R97, RZ, P0, !PT ;  /* 0x00000061ff617210 */ /* 0x000fe2000071e4ff */
[----:B------:R-:W-:Y:S01]  /*fe310*/  IMAD.MOV.U32 R100, RZ, RZ, R103 ;  /* 0x000000ffff647224 */ /* 0x000fe200078e0067 */
[----:B------:R-:W-:Y:S01]  /*fe320*/  IADD3.X RZ, P1, PT, R131, R147, RZ, P1, !PT ;  /* 0x0000009383ff7210 */ /* 0x000fe20000f3e4ff */
        /* <DEDUP_REMOVED lines=38> */
[----:B------:R-:W-:Y:S01]  /*fe590*/  IMAD.WIDE.U32 R104, R96, 0x397fe69a, R98 ;  /* 0x397fe69a60687825 */ /* 0x000fe200078e0062 */
[----:B------:R-:W-:Y:S02]  /*fe5a0*/  IADD3 R94, P5, PT, R97, R130, RZ ;  /* 0x00000082615e7210 */ /* 0x000fe40007fbe0ff */
[----:B------:R-:W-:Y:S01]  /*fe5b0*/  IADD3.X RZ, P2, PT, R99, R117, RZ, P2, !PT ;  /* 0x0000007563ff7210 */ /* 0x000fe2000175e4ff */
        /* <DEDUP_REMOVED lines=9> */
[----:B------:R-:W-:Y:S01]  /*fe650*/  IADD3.X R110, P2, PT, RZ, R134, RZ, P2, !PT ;  /* 0x00000086ff6e7210 */ /* 0x000fe2000175e4ff */
        /* <DEDUP_REMOVED lines=8> */
[----:B------:R-:W-:-:S03]  /*fe6e0*/  IADD3 RZ, P3, PT, R94, R102, RZ ;  /* 0x000000665eff7210 */ /* 0x000fc60007f7e0ff */
[----:B------:R-:W-:Y:S01]  /*fe6f0*/  IMAD.IADD R126, R105, 0x1, R126 ;  /* 0x00000001697e7824 */ /* 0x000fe200078e027e */
[----:B------:R-:W-:Y:S01]  /*fe700*/  IADD3 R117, P5, PT, R98, R103, RZ ;  /* 0x0000006762757210 */ /* 0x000fe20007fbe0ff */
[----:B------:R-:W-:Y:S01]  /*fe710*/  IMAD.WIDE.U32 R102, R138, R196, RZ ;  /* 0x000000c48a667225 */ /* 0x000fe200078e00ff */
[----:B------:R-:W-:Y:S02]  /*fe720*/  IADD3.X R105, P4, PT, RZ, R90, RZ, P4, !PT ;  /* 0x0000005aff697210 */ /* 0x000fe4000279e4ff */
[----:B------:R-:W-:Y:S01]  /*fe730*/  IADD3.X RZ, P3, PT, R95, R117, RZ, P3, !PT ;  /* 0x000000755fff7210 */ /* 0x000fe20001f7e4ff */
[----:B------:R-:W-:Y:S01]  /*fe740*/  IMAD.WIDE.U32 R90, R196, R88, R94 ;  /* 0x00000058c45a7225 */ /* 0x000fe200078e005e */
[----:B------:R-:W-:-:S03]  /*fe750*/  IADD3.X R94, PT, PT, RZ, RZ, R107, P4, P0 ;  /* 0x000000ffff5e7210 */ /* 0x000fc600027e046b */
[----:B------:R-:W-:Y:S01]  /*fe760*/  IMAD.X R109, RZ, RZ, RZ, P6 ;  /* 0x000000ffff6d7224 */ /* 0x000fe200030e06ff */
[----:B------:R-:W-:Y:S01]  /*fe770*/  IADD3 R90, P0, PT, R105, R90, RZ ;  /* 0x0000005a695a7210 */ /* 0x000fe20007f1e0ff */
[----:B------:R-:W-:Y:S01]  /*fe780*/  IMAD.WIDE.U32 R106, R139, R196, RZ ;  /* 0x000000c48b6a7225 */ /* 0x000fe200078e00ff */
[----:B------:R-:W-:-:S03]  /*fe790*/  IADD3.X R105, P1, PT, R126, R129, RZ, P1, !PT ;  /* 0x000000817e697210 */ /* 0x000fc60000f3e4ff */
[----:B------:R-:W-:Y:S02]  /*fe7a0*/  IMAD.MOV.U32 R108, RZ, RZ, R99 ;  /* 0x000000ffff6c7224 */ /* 0x000fe400078e0063 */
[----:B------:R-:W-:-:S04]  /*fe7b0*/  IMAD.WIDE.U32 R102, P4, R193, R139, R102 ;  /* 0x0000008bc1667225 */ /* 0x000fc80007880066 */
[----:B------:R-:W-:Y:S01]  /*fe7c0*/  IMAD.IADD R91, R91, 0x1, R98 ;  /* 0x000000015b5b7824 */ /* 0x000fe200078e0262 */
[----:B------:R-:W-:Y:S01]  /*fe7d0*/  IADD3 R107, P6, PT, R102, R107, RZ ;  /* 0x0000006b666b7210 */ /* 0x000fe20007fde0ff */
[----:B------:R-:W-:Y:S01]  /*fe7e0*/  IMAD.WIDE.U32.X R98, R193, R89, R108, P5 ;  /* 0x00000059c1627225 */ /* 0x000fe200028e046c */
[----:B------:R-:W-:Y:S02]  /*fe7f0*/  IADD3 RZ, P5, PT, R104, R106, RZ ;  /* 0x0000006a68ff7210 */ /* 0x000fe40007fbe0ff */
[----:B------:R-:W-:Y:S01]  /*fe800*/  IADD3.X R106, P1, PT, RZ, R110, RZ, P1, !PT ;  /* 0x0000006eff6a7210 */ /* 0x000fe20000f3e4ff */
[----:B------:R-:W-:Y:S01]  /*fe810*/  IMAD.X R109, RZ, RZ, RZ, P4 ;  /* 0x000000ffff6d7224 */ /* 0x000fe200020e06ff */
[----:B------:R-:W-:Y:S01]  /*fe820*/  IADD3.X R91, P0, PT, R91, R94, RZ, P0, !PT ;  /* 0x0000005e5b5b7210 */ /* 0x000fe2000071e4ff */
[----:B------:R-:W-:Y:S01]  /*fe830*/  IMAD.MOV.U32 R108, RZ, RZ, R103 ;  /* 0x000000ffff6c7224 */ /* 0x000fe200078e0067 */
[----:B------:R-:W-:Y:S01]  /*fe840*/  IADD3.X R134, PT, PT, RZ, RZ, R135, P1, P2 ;  /* 0x000000ffff867210 */ /* 0x000fe20000fe4487 */
[----:B------:R-:W-:Y:S01]  /*fe850*/  IMAD R117, R137, -0x30003, RZ ;  /* 0xfffcfffd89757824 */ /* 0x000fe200078e02ff */
[----:B------:R-:W-:Y:S01]  /*fe860*/  IADD3.X RZ, P5, PT, R105, R107, RZ, P5, !PT ;  /* 0x0000006b69ff7210 */ /* 0x000fe20002fbe4ff */
[----:B------:R-:W-:Y:S01]  /*fe870*/  IMAD.WIDE.U32.X R108, R193, R138, R108, P6 ;  /* 0x0000008ac16c7225 */ /* 0x000fe200030e046c */
[----:B------:R-:W-:-:S02]  /*fe880*/  IADD3 R94, P1, PT, R106, R111, RZ ;  /* 0x0000006f6a5e7210 */ /* 0x000fc40007f3e0ff */
[----:B------:R-:W-:Y:S01]  /*fe890*/  IADD3.X R95, P3, PT, RZ, R98, RZ, P3, !PT ;  /* 0x00000062ff5f7210 */ /* 0x000fe20001f7e4ff */
[----:B------:R-:W-:Y:S01]  /*fe8a0*/  IMAD.WIDE.U32 R106, R141, R196, RZ ;  /* 0x000000c48d6a7225 */ /* 0x000fe200078e00ff */
[----:B------:R-:W-:Y:S02]  /*fe8b0*/  IADD3 RZ, P2, PT, RZ, R111, RZ ;  /* 0x0000006fffff7210 */ /* 0x000fe40007f5e0ff */
[----:B------:R-:W-:Y:S01]  /*fe8c0*/  IADD3.X R95, P0, PT, RZ, R95, RZ, P0, !PT ;  /* 0x0000005fff5f7210 */ /* 0x000fe2000071e4ff */
[----:B------:R-:W-:Y:S01]  /*fe8d0*/  IMAD.WIDE.U32 R110, R196, R139, R104 ;  /* 0x0000008bc46e7225 */ /* 0x000fe200078e0068 */
[----:B------:R-:W-:Y:S02]  /*fe8e0*/  IADD3.X R108, P5, PT, RZ, R108, RZ, P5, !PT ;  /* 0x0000006cff6c7210 */ /* 0x000fe40002fbe4ff */
[----:B------:R-:W-:Y:S01]  /*fe8f0*/  IADD3.X R98, PT, PT, RZ, RZ, R99, P0, P3 ;  /* 0x000000ffff627210 */ /* 0x000fe200007e6463 */
[----:B------:R-:W-:Y:S01]  /*fe900*/  IMAD.WIDE.U32 R104, R140, R196, RZ ;  /* 0x000000c48c687225 */ /* 0x000fe200078e00ff */
[----:B------:R-:W-:-:S03]  /*fe910*/  IADD3.X RZ, P2, PT, RZ, R115, RZ, P2, !PT ;  /* 0x00000073ffff7210 */ /* 0x000fc6000175e4ff */
[----:B------:R-:W-:Y:S01]  /*fe920*/  IMAD.WIDE.U32 R106, P4, R193, R140, R106 ;  /* 0x0000008cc16a7225 */ /* 0x000fe2000788006a */
[----:B------:R-:W-:-:S03]  /*fe930*/  IADD3 RZ, P6, PT, R94, R104, RZ ;  /* 0x000000685eff7210 */ /* 0x000fc60007fde0ff */
[----:B------:R-:W-:Y:S01]  /*fe940*/  IMAD.IADD R103, R111, 0x1, R102 ;  /* 0x000000016f677824 */ /* 0x000fe200078e0266 */
[----:B------:R-:W-:Y:S01]  /*fe950*/  IADD3 R102, P0, PT, R95, R110, RZ ;  /* 0x0000006e5f667210 */ /* 0x000fe20007f1e0ff */
[----:B------:R-:W-:Y:S01]  /*fe960*/  IMAD R117, R136, -0x760c0004, R117 ;  /* 0x89f3fffc88757824 */ /* 0x000fe200078e0275 */
[----:B------:R-:W-:Y:S01]  /*fe970*/  IADD3.X R95, P1, PT, R134, R115, RZ, P1, !PT ;  /* 0x00000073865f7210 */ /* 0x000fe20000f3e4ff */
[----:B------:R-:W-:Y:S01]  /*fe980*/  IMAD.X R111, RZ, RZ, RZ, P4 ;  /* 0x000000ffff6f7224 */ /* 0x000fe200020e06ff */
[----:B------:R-:W-:Y:S01]  /*fe990*/  IADD3 R113, P3, PT, R106, R105, RZ ;  /* 0x000000696a717210 */ /* 0x000fe20007f7e0ff */
[----:B------:R-:W-:Y:S01]  /*fe9a0*/  IMAD.WIDE.U32 R104, R136, -0x30003, RZ ;  /* 0xfffcfffd88687825 */ /* 0x000fe200078e00ff */
[----:B------:R-:W-:Y:S02]  /*fe9b0*/  IADD3.X R103, P0, PT, R103, R98, RZ, P0, !PT ;  /* 0x0000006267677210 */ /* 0x000fe4000071e4ff */
[----:B------:R-:W-:Y:S01]  /*fe9c0*/  IADD3.X RZ, P6, PT, R95, R113, RZ, P6, !PT ;  /* 0x000000715fff7210 */ /* 0x000fe200037de4ff */
[----:B------:R-:W-:Y:S01]  /*fe9d0*/  IMAD.WIDE.U32 R98, R196, R140, R94 ;  /* 0x0000008cc4627225 */ /* 0x000fe200078e005e */
[----:B------:R-:W-:-:S03]  /*fe9e0*/  IADD3.X R95, P4, PT, RZ, R108, RZ, P0, !PT ;  /* 0x0000006cff5f7210 */ /* 0x000fc6000079e4ff */
[----:B------:R-:W-:Y:S01]  /*fe9f0*/  IMAD.IADD R127, R105, 0x1, R117 ;  /* 0x00000001697f7824 */ /* 0x000fe200078e0275 */
[----:B------:R-:W-:Y:S01]  /*fea00*/  IADD3 R94, P0, PT, R95, R98, RZ ;  /* 0x000000625f5e7210 */ /* 0x000fe20007f1e0ff */
[----:B------:R-:W-:Y:S01]  /*fea10*/  IMAD.MOV.U32 R110, RZ, RZ, R107 ;  /* 0x000000ffff6e7224 */ /* 0x000fe200078e006b */
[----:B------:R-:W-:Y:S01]  /*fea20*/  IADD3.X R109, PT, PT, RZ, RZ, R109, P4, P5 ;  /* 0x000000ffff6d7210 */ /* 0x000fe200027ea46d */
[----:B------:R-:W-:Y:S02]  /*fea30*/  IMAD.IADD R106, R99, 0x1, R106 ;  /* 0x00000001636a7824 */ /* 0x000fe400078e026a */
[----:B------:R-:W-:-:S04]  /*fea40*/  IMAD.WIDE.U32 R98, R127, -0x5555, RZ ;  /* 0xffffaaab7f627825 */ /* 0x000fc800078e00ff */
[----:B------:R-:W-:Y:S01]  /*fea50*/  IMAD.WIDE.U32.X R110, R193, R141, R110, P3 ;  /* 0x0000008dc16e7225 */ /* 0x000fe200018e046e */
[----:B------:R-:W-:-:S03]  /*fea60*/  IADD3.X R95, P3, PT, R106, R109, RZ, P0, !PT ;  /* 0x0000006d6a5f7210 */ /* 0x000fc6000077e4ff */
[----:B------:R-:W-:Y:S01]  /*fea70*/  IMAD.WIDE.U32 R112, R104, -0x5555, RZ ;  /* 0xffffaaab68707825 */ /* 0x000fe200078e00ff */
[----:B------:R-:W-:-:S03]  /*fea80*/  IADD3.X R130, P6, PT, RZ, R110, RZ, P6, !PT ;  /* 0x0000006eff827210 */ /* 0x000fc600037de4ff */
[----:B------:R-:W-:Y:S01]  /*fea90*/  IMAD.WIDE.U32 R98, P5, R104, -0x46010001, R98 ;  /* 0xb9feffff68627825 */ /* 0x000fe200078a0062 */
[----:B------:R-:W-:Y:S02]  /*feaa0*/  IADD3.X R130, P3, PT, RZ, R130, RZ, P3, !PT ;  /* 0x00000082ff827210 */ /* 0x000fe40001f7e4ff */
[----:B------:R-:W-:Y:S01]  /*feab0*/  IADD3 RZ, P0, PT, R136, R112, RZ ;  /* 0x0000007088ff7210 */ /* 0x000fe20007f1e0ff */
[----:B------:R-:W-:Y:S01]  /*feac0*/  IMAD.WIDE.U32 R108, R127, -0x4eac0001, RZ ;  /* 0xb153ffff7f6c7825 */ /* 0x000fe200078e00ff */
[----:B------:R-:W-:Y:S02]  /*fead0*/  IADD3 R105, P4, PT, R98, R113, RZ ;  /* 0x0000007162697210 */ /* 0x000fe40007f9e0ff */
[----:B------:R-:W-:Y:S01]  /*feae0*/  IADD3.X R131, PT, PT, RZ, RZ, R111, P3, P6 ;  /* 0x000000ffff837210 */ /* 0x000fe20001fec46f */
        /* <DEDUP_REMOVED lines=47> */
[----:B------:R-:W-:-:S04]  /*fede0*/  IMAD.WIDE.U32.X R124, R127, 0x6730d2a0, R124, P4 ;  /* 0x6730d2a07f7c7825 */ /* 0x000fc800020e047c */
        /* <DEDUP_REMOVED lines=14> */
[----:B------:R-:W-:Y:S01]  /*feed0*/  IMAD.MOV.U32 R96, RZ, RZ, R99 ;  /* 0x000000ffff607224 */ /* 0x000fe200078e0063 */
[----:B------:R-:W-:Y:S01]  /*feee0*/  IADD3.X R99, P0, PT, RZ, R124, RZ, P0, !PT ;  /* 0x0000007cff637210 */ /* 0x000fe2000071e4ff */
[----:B------:R-:W-:Y:S02]  /*feef0*/  IMAD.X R111, RZ, RZ, RZ, P2 ;  /* 0x000000ffff6f7224 */ /* 0x000fe400010e06ff */
[----:B------:R-:W-:-:S04]  /*fef00*/  IMAD.WIDE.U32 R118, R197, R87, RZ ;  /* 0x00000057c5767225 */ /* 0x000fc800078e00ff */
[----:B------:R-:W-:-:S04]  /*fef10*/  IMAD.WIDE.U32 R120, P2, R197, R86, R120 ;  /* 0x00000056c5787225 */ /* 0x000fc80007840078 */
[----:B------:R-:W-:Y:S01]  /*fef20*/  IMAD.WIDE.U32.X R96, R127, 0x1a0111ea, R96, P1 ;  /* 0x1a0111ea7f607825 */ /* 0x000fe200008e0460 */
[----:B------:R-:W-:Y:S02]  /*fef30*/  IADD3.X RZ, P1, PT, R91, R109, RZ, P6, !PT ;  /* 0x0000006d5bff7210 */ /* 0x000fe4000373e4ff */
[----:B------:R-:W-:Y:S01]  /*fef40*/  IADD3.X R109, P5, PT, R105, R126, RZ, P5, !PT ;  /* 0x0000007e696d7210 */ /* 0x000fe20002fbe4ff */
[----:B------:R-:W-:Y:S01]  /*fef50*/  IMAD.WIDE.U32 R90, R104, -0xc7aed41, R90 ;  /* 0xf38512bf685a7825 */ /* 0x000fe200078e005a */
[----:B------:R-:W-:Y:S02]  /*fef60*/  IADD3.X R126, PT, PT, R111, RZ, RZ, P4, P3 ;  /* 0x000000ff6f7e7210 */ /* 0x000fe400027e64ff */
[----:B------:R-:W-:Y:S01]  /*fef70*/  IADD3 R105, P6, PT, R120, R119, RZ ;  /* 0x0000007778697210 */ /* 0x000fe20007fde0ff */
[----:B------:R-:W-:Y:S01]  /*fef80*/  IMAD.IADD R91, R91, 0x1, R122 ;  /* 0x000000015b5b7824 */ /* 0x000fe200078e027a */
[----:B------:R-:W-:Y:S01]  /*fef90*/  IADD3 RZ, P3, PT, R106, R118, RZ ;  /* 0x000000766aff7210 */ /* 0x000fe20007f7e0ff */
[----:B------:R-:W-:Y:S01]  /*fefa0*/  IMAD.WIDE.U32 R118, R193, R87, RZ ;  /* 0x00000057c1767225 */ /* 0x000fe200078e00ff */
[----:B------:R-:W-:-:S02]  /*fefb0*/  IADD3 RZ, P4, PT, R102, R110, RZ ;  /* 0x0000006e66ff7210 */ /* 0x000fc40007f9e0ff */
[----:B------:R-:W-:Y:S01]  /*fefc0*/  IADD3.X R99, P5, PT, RZ, R99, RZ, P5, !PT ;  /* 0x00000063ff637210 */ /* 0x000fe20002fbe4ff */
[----:B------:R-:W-:Y:S01]  /*fefd0*/  IMAD.MOV.U32 R122, RZ, RZ, R121 ;  /* 0x000000ffff7a7224 */ /* 0x000fe200078e0079 */
[----:B------:R-:W-:Y:S01]  /*fefe0*/  IADD3.X RZ, P3, PT, R107, R105, RZ, P3, !PT ;  /* 0x000000696bff7210 */ /* 0x000fe20001f7e4ff */
[----:B------:R-:W-:Y:S01]  /*feff0*/  IMAD.WIDE.U32 R106, R197, R87, R106 ;  /* 0x00000057c56a7225 */ /* 0x000fe200078e006a */
[----:B------:R-:W-:Y:S02]  /*ff000*/  IADD3.X RZ, P4, PT, R103, R123, RZ, P4, !PT ;  /* 0x0000007b67ff7210 */ /* 0x000fe4000279e4ff */
[----:B------:R-:W-:Y:S01]  /*ff010*/  IADD3.X R124, PT, PT, RZ, RZ, R125, P5, P0 ;  /* 0x000000ffff7c7210 */ /* 0x000fe20002fe047d */
[----:B------:R-:W-:Y:S01]  /*ff020*/  IMAD.X R123, RZ, RZ, RZ, P2 ;  /* 0x000000ffff7b7224 */ /* 0x000fe200010e06ff */
[----:B------:R-:W-:Y:S01]  /*ff030*/  IADD3.X R117, P1, PT, RZ, R114, RZ, P1, !PT ;  /* 0x00000072ff757210 */ /* 0x000fe20000f3e4ff */
        /* <DEDUP_REMOVED lines=33> */
[----:B------:R-:W-:Y:S01]  /*ff250*/  IMAD.WIDE.U32 R104, R104, 0x397fe69a, R94 ;  /* 0x397fe69a68687825 */ /* 0x000fe200078e005e */
[----:B------:R-:W-:Y:S02]  /*ff260*/  IADD3 R115, P6, PT, R108, R113, RZ ;  /* 0x000000716c737210 */ /* 0x000fe40007fde0ff */
[----:B------:R-:W-:Y:S01]  /*ff270*/  IADD3.X R113, PT, PT, RZ, RZ, R111, P3, P2 ;  /* 0x000000ffff717210 */ /* 0x000fe20001fe446f */
[----:B------:R-:W-:Y:S01]  /*ff280*/  IMAD.WIDE.U32 R94, R87, R87, R90 ;  /* 0x00000057575e7225 */ /* 0x000fe200078e005a */
[----:B------:R-:W-:Y:S02]  /*ff290*/  IADD3 R102, P3, PT, R117, R102, RZ ;  /* 0x0000006675667210 */ /* 0x000fe40007f7e0ff */
[----:B------:R-:W-:Y:S01]  /*ff2a0*/  IADD3.X R90, P4, PT, RZ, R100, RZ, P4, !PT ;  /* 0x00000064ff5a7210 */ /* 0x000fe2000279e4ff */
[----:B------:R-:W-:Y:S01]  /*ff2b0*/  IMAD.X R111, RZ, RZ, RZ, P5 ;  /* 0x000000ffff6f7224 */ /* 0x000fe200028e06ff */
[----:B------:R-:W-:Y:S01]  /*ff2c0*/  IADD3 R94, P5, PT, R99, R94, RZ ;  /* 0x0000005e635e7210 */ /* 0x000fe20007fbe0ff */
[----:B------:R-:W-:Y:S01]  /*ff2d0*/  IMAD.IADD R108, R95, 0x1, R108 ;  /* 0x000000015f6c7824 */ /* 0x000fe200078e026c */
[----:B------:R-:W-:Y:S01]  /*ff2e0*/  IADD3.X R103, P3, PT, R103, R114, RZ, P3, !PT ;  /* 0x0000007267677210 */ /* 0x000fe20001f7e4ff */
[----:B------:R-:W-:Y:S01]  /*ff2f0*/  IMAD.MOV.U32 R110, RZ, RZ, R109 ;  /* 0x000000ffff6e7224 */ /* 0x000fe200078e006d */
[----:B------:R-:W-:Y:S01]  /*ff300*/  IADD3.X RZ, P1, PT, R91, R115, RZ, P1, !PT ;  /* 0x000000735bff7210 */ /* 0x000fe20000f3e4ff */
[----:B------:R-:W-:Y:S01]  /*ff310*/  IMAD.IADD R91, R105, 0x1, R98 ;  /* 0x00000001695b7824 */ /* 0x000fe200078e0262 */
[----:B------:R-:W-:Y:S01]  /*ff320*/  IADD3.X R95, P5, PT, R108, R113, RZ, P5, !PT ;  /* 0x000000716c5f7210 */ /* 0x000fe20002fbe4ff */
[----:B------:R-:W-:Y:S01]  /*ff330*/  IMAD.WIDE.U32.X R108, R86, R86, R110, P6 ;  /* 0x00000056566c7225 */ /* 0x000fe200030e046e */
[----:B------:R-:W-:-:S02]  /*ff340*/  IADD3.X R99, P3, PT, RZ, R90, RZ, P3, !PT ;  /* 0x0000005aff637210 */ /* 0x000fc40001f7e4ff */
[----:B------:R-:W-:Y:S01]  /*ff350*/  IADD3 R130, P2, PT, R130, R129, RZ ;  /* 0x0000008182827210 */ /* 0x000fe20007f5e0ff */
        /* <DEDUP_REMOVED lines=37> */
[----:B------:R-:W-:Y:S01]  /*ff5b0*/  IADD3.X R109, P3, PT, RZ, R98, RZ, P3, !PT ;  /* 0x00000062ff6d7210 */ /* 0x000fe20001f7e4ff */
[----:B------:R-:W-:Y:S01]  /*ff5c0*/  IMAD.MOV.U32 R100, RZ, RZ, R97 ;  /* 0x000000ffff647224 */ /* 0x000fe200078e0061 */
[----:B------:R-:W-:Y:S01]  /*ff5d0*/  IADD3.X R97, P4, PT, R102, R115, RZ, P4, !PT ;  /* 0x0000007366617210 */ /* 0x000fe2000279e4ff */
        /* <DEDUP_REMOVED lines=15> */
[----:B------:R-:W-:Y:S01]  /*ff6d0*/  IMAD.WIDE.U32 R98, R133, -0x94f09dc, RZ ;  /* 0xf6b0f62485627825 */ /* 0x000fe200078e00ff */
[----:B------:R-:W-:-:S03]  /*ff6e0*/  IADD3 R111, P0, PT, R102, R105, RZ ;  /* 0x00000069666f7210 */ /* 0x000fc60007f1e0ff */
[----:B------:R-:W-:Y:S02]  /*ff6f0*/  IMAD.X R129, RZ, RZ, RZ, P6 ;  /* 0x000000ffff817224 */ /* 0x000fe400030e06ff */
[----:B------:R-:W-:Y:S02]  /*ff700*/  IMAD.MOV.U32 R128, RZ, RZ, R103 ;  /* 0x000000ffff807224 */ /* 0x000fe400078e0067 */
[----:B------:R-:W-:-:S04]  /*ff710*/  IMAD.WIDE.U32 R106, R124, -0x94f09dc, RZ ;  /* 0xf6b0f6247c6a7825 */ /* 0x000fc800078e00ff */
[----:B------:R-:W-:-:S04]  /*ff720*/  IMAD.WIDE.U32 R98, P1, R124, 0x6730d2a0, R98 ;  /* 0x6730d2a07c627825 */ /* 0x000fc80007820062 */
[----:B------:R-:W-:Y:S01]  /*ff730*/  IMAD.WIDE.U32 R120, R124, -0x4eac0001, R120 ;  /* 0xb153ffff7c787825 */ /* 0x000fe200078e0078 */
[----:B------:R-:W-:-:S03]  /*ff740*/  IADD3 R107, P6, PT, R98, R107, RZ ;  /* 0x0000006b626b7210 */ /* 0x000fc60007fde0ff */
[----:B------:R-:W-:Y:S01]  /*ff750*/  IMAD.WIDE.U32.X R128, R86, R138, R128, P0 ;  /* 0x0000008a56807225 */ /* 0x000fe200000e0480 */
[----:B------:R-:W-:-:S03]  /*ff760*/  IADD3 RZ, P0, PT, R90, R104, RZ ;  /* 0x000000685aff7210 */ /* 0x000fc60007f1e0ff */
[----:B------:R-:W-:Y:S01]  /*ff770*/  IMAD.X R123, RZ, RZ, RZ, P5 ;  /* 0x000000ffff7b7224 */ /* 0x000fe200028e06ff */
[----:B------:R-:W-:Y:S01]  /*ff780*/  IADD3 RZ, P5, PT, R94, R106, RZ ;  /* 0x0000006a5eff7210 */ /* 0x000fe20007fbe0ff */
[----:B------:R-:W-:Y:S01]  /*ff790*/  IMAD.IADD R121, R121, 0x1, R100 ;  /* 0x0000000179797824 */ /* 0x000fe200078e0264 */
[----:B------:R-:W-:Y:S01]  /*ff7a0*/  IADD3.X RZ, P0, PT, R91, R111, RZ, P0, !PT ;  /* 0x0000006f5bff7210 */ /* 0x000fe2000071e4ff */
[----:B------:R-:W-:Y:S01]  /*ff7b0*/  IMAD.MOV.U32 R122, RZ, RZ, R101 ;  /* 0x000000ffff7a7224 */ /* 0x000fe200078e0065 */
[----:B------:R-:W-:Y:S01]  /*ff7c0*/  IADD3.X RZ, P5, PT, R95, R107, RZ, P5, !PT ;  /* 0x0000006b5fff7210 */ /* 0x000fe20002fbe4ff */
[----:B------:R-:W-:-:S04]  /*ff7d0*/  IMAD.WIDE.U32 R100, R133, -0xc7aed41, RZ ;  /* 0xf38512bf85647825 */ /* 0x000fc800078e00ff */
[----:B------:R-:W-:-:S04]  /*ff7e0*/  IMAD.WIDE.U32 R104, R87, R139, R90 ;  /* 0x0000008b57687225 */ /* 0x000fc800078e005a */
[----:B------:R-:W-:Y:S02]  /*ff7f0*/  IMAD.IADD R105, R105, 0x1, R102 ;  /* 0x0000000169697824 */ /* 0x000fe400078e0266 */
[----:B------:R-:W-:Y:S02]  /*ff800*/  IMAD.X R103, RZ, RZ, RZ, P1 ;  /* 0x000000ffff677224 */ /* 0x000fe400008e06ff */
[----:B------:R-:W-:-:S04]  /*ff810*/  IMAD.WIDE.U32 R106, R133, 0x434bacd7, RZ ;  /* 0x434bacd7856a7825 */ /* 0x000fc800078e00ff */
[----:B------:R-:W-:Y:S02]  /*ff820*/  IMAD.MOV.U32 R102, RZ, RZ, R99 ;  /* 0x000000ffff667224 */ /* 0x000fe400078e0063 */
[----:B------:R-:W-:-:S04]  /*ff830*/  IMAD.WIDE.U32 R100, P1, R124, 0x64774b84, R100 ;  /* 0x64774b847c647825 */ /* 0x000fc80007820064 */
[----:B------:R-:W-:-:S04]  /*ff840*/  IMAD.WIDE.U32 R90, R124, -0xc7aed41, RZ ;  /* 0xf38512bf7c5a7825 */ /* 0x000fc800078e00ff */
[----:B------:R-:W-:Y:S01]  /*ff850*/  IMAD.WIDE.U32.X R102, R133, 0x6730d2a0, R102, P6 ;  /* 0x6730d2a085667825 */ /* 0x000fe200030e0466 */
[----:B------:R-:W-:-:S03]  /*ff860*/  IADD3 R104, P6, PT, R109, R104, RZ ;  /* 0x000000686d687210 */ /* 0x000fc60007fde0ff */
[----:B------:R-:W-:Y:S01]  /*ff870*/  IMAD.X R111, RZ, RZ, RZ, P1 ;  /* 0x000000ffff6f7224 */ /* 0x000fe200008e06ff */
[----:B------:R-:W-:Y:S01]  /*ff880*/  IADD3 R135, P1, PT, R100, R91, RZ ;  /* 0x0000005b64877210 */ /* 0x000fe20007f3e0ff */
[----:B------:R-:W-:Y:S01]  /*ff890*/  IMAD.WIDE.U32.X R122, R133, 0x1eabfffe, R122, P4 ;  /* 0x1eabfffe857a7825 */ /* 0x000fe200020e047a */
[----:B------:R-:W-:-:S03]  /*ff8a0*/  IADD3.X R105, P6, PT, R105, R116, RZ, P6, !PT ;  /* 0x0000007469697210 */ /* 0x000fc600037de4ff */
[----:B------:R-:W-:-:S04]  /*ff8b0*/  IMAD.WIDE.U32 R112, R133, 0x397fe69a, RZ ;  /* 0x397fe69a85707825 */ /* 0x000fc800078e00ff */
[----:B------:R-:W-:-:S04]  /*ff8c0*/  IMAD.WIDE.U32 R106, P4, R124, 0x4b1ba7b6, R106 ;  /* 0x4b1ba7b67c6a7825 */ /* 0x000fc8000788006a */
        /* <DEDUP_REMOVED lines=19> */
[----:B------:R-:W-:Y:S01]  /*ffa00*/  IMAD.WIDE.U32 R126, P0, R86, R140, R126 ;  /* 0x0000008c567e7225 */ /* 0x000fe2000780007e */
[----:B------:R-:W-:-:S03]  /*ffa10*/  IADD3.X R101, P4, PT, RZ, R101, RZ, P4, !PT ;  /* 0x00000065ff657210 */ /* 0x000fc6000279e4ff */
[----:B------:R-:W-:Y:S01]  /*ffa20*/  IMAD.WIDE.U32.X R116, R133, 0x1a0111ea, R116, P1 ;  /* 0x1a0111ea85747825 */ /* 0x000fe200008e0474 */
[----:B------:R-:W-:-:S03]  /*ffa30*/  IADD3 RZ, P1, PT, R96, R90, RZ ;  /* 0x0000005a60ff7210 */ /* 0x000fc60007f3e0ff */
[----:B------:R-:W-:Y:S01]  /*ffa40*/  IMAD.WIDE.U32 R90, R140, R87, RZ ;  /* 0x000000578c5a7225 */ /* 0x000fe200078e00ff */
[----:B------:R-:W-:-:S03]  /*ffa50*/  IADD3.X RZ, P1, PT, R97, R135, RZ, P1, !PT ;  /* 0x0000008761ff7210 */ /* 0x000fc60000f3e4ff */
[----:B------:R-:W-:Y:S01]  /*ffa60*/  IMAD.WIDE.U32 R94, R124, -0x94f09dc, R94 ;  /* 0xf6b0f6247c5e7825 */ /* 0x000fe200078e005e */
[----:B------:R-:W-:-:S03]  /*ffa70*/  IADD3 R115, P6, PT, R126, R91, RZ ;  /* 0x0000005b7e737210 */ /* 0x000fc60007fde0ff */
        /* <DEDUP_REMOVED lines=34> */
[----:B------:R-:W-:Y:S01]  /*ffca0*/  IADD3 RZ, P3, PT, R120, R100, RZ ;  /* 0x0000006478ff7210 */ /* 0x000fe20007f7e0ff */
[----:B------:R-:W-:Y:S01]  /*ffcb0*/  IMAD.MOV.U32 R100, RZ, RZ, R91 ;  /* 0x000000ffff647224 */ /* 0x000fe200078e005b */
[----:B------:R-:W-:Y:S02]  /*ffcc0*/  IADD3 RZ, P5, PT, R104, R108, RZ ;  /* 0x0000006c68ff7210 */ /* 0x000fe40007fbe0ff */
[----:B------:R-:W-:Y:S01]  /*ffcd0*/  IADD3 R98, P1, PT, R103, R98, RZ ;  /* 0x0000006267627210 */ /* 0x000fe20007f3e0ff */
[-C--:B------:R-:W-:Y:S01]  /*ffce0*/  IMAD.WIDE.U32 R102, R196, R88.reuse, RZ ;  /* 0x00000058c4667225 */ /* 0x080fe200078e00ff */
[----:B------:R-:W-:Y:S02]  /*ffcf0*/  IADD3.X RZ, P3, PT, R121, R101, RZ, P3, !PT ;  /* 0x0000006579ff7210 */ /* 0x000fe40001f7e4ff */
[----:B------:R-:W-:Y:S01]  /*ffd00*/  IADD3.X RZ, P5, PT, R105, R137, RZ, P5, !PT ;  /* 0x0000008969ff7210 */ /* 0x000fe20002fbe4ff */
[----:B------:R-:W-:Y:S01]  /*ffd10*/  IMAD.X R101, RZ, RZ, RZ, P6 ;  /* 0x000000ffff657224 */ /* 0x000fe200030e06ff */
[----:B------:R-:W-:Y:S01]  /*ffd20*/  IADD3.X R99, P1, PT, R106, R111, RZ, P1, !PT ;  /* 0x0000006f6a637210 */ /* 0x000fe20000f3e4ff */
[----:B------:R-:W-:Y:S01]  /*ffd30*/  IMAD.WIDE.U32 R120, R197, R88, R120 ;  /* 0x00000058c5787225 */ /* 0x000fe200078e0078 */
[----:B------:R-:W-:-:S03]  /*ffd40*/  IADD3.X R115, P6, PT, RZ, R118, RZ, P5, !PT ;  /* 0x00000076ff737210 */ /* 0x000fc60002fde4ff */
[----:B------:R-:W-:Y:S01]  /*ffd50*/  IMAD.WIDE.U32 R104, R193, R88, RZ ;  /* 0x00000058c1687225 */ /* 0x000fe200078e00ff */
[----:B------:R-:W-:-:S03]  /*ffd60*/  IADD3.X R115, P1, PT, RZ, R115, RZ, P1, !PT ;  /* 0x00000073ff737210 */ /* 0x000fc60000f3e4ff */
[----:B------:R-:W-:Y:S01]  /*ffd70*/  IMAD.IADD R121, R121, 0x1, R90 ;  /* 0x0000000179797824 */ /* 0x000fe200078e025a */
[----:B------:R-:W-:Y:S01]  /*ffd80*/  IADD3.X R119, PT, PT, RZ, RZ, R119, P1, P6 ;  /* 0x000000ffff777210 */ /* 0x000fe20000fec477 */
[-C--:B------:R-:W-:Y:S01]  /*ffd90*/  IMAD.WIDE.U32.X R100, R142, R89.reuse, R100, P4 ;  /* 0x000000598e647225 */ /* 0x080fe200020e0464 */
[----:B------:R-:W-:Y:S02]  /*ffda0*/  IADD3 RZ, P4, PT, RZ, R120, RZ ;  /* 0x00000078ffff7210 */ /* 0x000fe40007f9e0ff */
[----:B------:R-:W-:Y:S01]  /*ffdb0*/  IADD3 RZ, P1, PT, R94, R102, RZ ;  /* 0x000000665eff7210 */ /* 0x000fe20007f3e0ff */
[C---:B------:R-:W-:Y:S01]  /*ffdc0*/  IMAD.WIDE.U32 R104, P5, R196.reuse, R89, R104 ;  /* 0x00000059c4687225 */ /* 0x040fe200078a0068 */
[----:B------:R-:W-:Y:S02]  /*ffdd0*/  IADD3.X R111, P3, PT, RZ, R100, RZ, P3, !PT ;  /* 0x00000064ff6f7210 */ /* 0x000fe40001f7e4ff */
[----:B------:R-:W-:Y:S01]  /*ffde0*/  IADD3.X RZ, P4, PT, RZ, R121, RZ, P4, !PT ;  /* 0x00000079ffff7210 */ /* 0x000fe2000279e4ff */
        /* <DEDUP_REMOVED lines=67> */
[----:B------:R-:W-:Y:S01]  /*100220*/  IMAD.WIDE.U32.X R102, R109, -0x46010001, R100, P5 ;  /* 0xb9feffff6d667825 */ /* 0x000fe200028e0464 */
[----:B------:R-:W-:-:S03]  /*100230*/  IADD3 R100, P5, PT, R115, R110, RZ ;  /* 0x0000006e73647210 */ /* 0x000fc60007fbe0ff */
[----:B------:R-:W-:Y:S01]  /*100240*/  IMAD.WIDE.U32.X R104, R89, R89, R104, P4 ;  /* 0x0000005959687225 */ /* 0x000fe200020e0468 */
[----:B------:R-:W-:Y:S02]  /*100250*/  IADD3.X R119, P1, PT, RZ, R102, RZ, P1, !PT ;  /* 0x00000066ff777210 */ /* 0x000fe40000f3e4ff */
[----:B------:R-:W-:Y:S01]  /*100260*/  IADD3.X R101, P5, PT, R98, R123, RZ, P5, !PT ;  /* 0x0000007b62657210 */ /* 0x000fe20002fbe4ff */
[----:B------:R-:W-:Y:S01]  /*100270*/  IMAD.WIDE.U32 R106, R109, -0x4eac0001, RZ ;  /* 0xb153ffff6d6a7825 */ /* 0x000fe200078e00ff */
[----:B------:R-:W-:Y:S02]  /*100280*/  IADD3.X R123, P3, PT, RZ, R104, RZ, P3, !PT ;  /* 0x00000068ff7b7210 */ /* 0x000fe40001f7e4ff */
[----:B------:R-:W-:Y:S01]  /*100290*/  IADD3 R102, P4, PT, R99, R112, RZ ;  /* 0x0000007063667210 */ /* 0x000fe20007f9e0ff */
[-C--:B------:R-:W-:Y:S01]  /*1002a0*/  IMAD.WIDE.U32 R98, R138, R88.reuse, RZ ;  /* 0x000000588a627225 */ /* 0x080fe200078e00ff */
[----:B------:R-:W-:Y:S02]  /*1002b0*/  IADD3.X R119, P6, PT, RZ, R119, RZ, P6, !PT ;  /* 0x00000077ff777210 */ /* 0x000fe400037de4ff */
[----:B------:R-:W-:Y:S01]  /*1002c0*/  IADD3.X R123, P5, PT, RZ, R123, RZ, P5, !PT ;  /* 0x0000007bff7b7210 */ /* 0x000fe20002fbe4ff */
[----:B------:R-:W-:Y:S01]  /*1002d0*/  IMAD.WIDE.U32 R110, R139, R88, RZ ;  /* 0x000000588b6e7225 */ /* 0x000fe200078e00ff */
[----:B------:R-:W-:-:S02]  /*1002e0*/  IADD3.X R121, PT, PT, RZ, RZ, R103, P6, P1 ;  /* 0x000000ffff797210 */ /* 0x000fc400037e2467 */
[----:B------:R-:W-:Y:S01]  /*1002f0*/  IADD3 R127, P1, PT, R113, R102, RZ ;  /* 0x00000066717f7210 */ /* 0x000fe20007f3e0ff */
[----:B------:R-:W-:Y:S01]  /*100300*/  IMAD.WIDE.U32 R102, R108, -0x4eac0001, RZ ;  /* 0xb153ffff6c667825 */ /* 0x000fe200078e00ff */
[----:B------:R-:W-:-:S03]  /*100310*/  IADD3.X R118, PT, PT, RZ, RZ, R105, P5, P3 ;  /* 0x000000ffff767210 */ /* 0x000fc60002fe6469 */
[----:B------:R-:W-:-:S04]  /*100320*/  IMAD.WIDE.U32 R106, P3, R108, 0x1eabfffe, R106 ;  /* 0x1eabfffe6c6a7825 */ /* 0x000fc8000786006a */
[----:B------:R-:W-:Y:S01]  /*100330*/  IMAD.WIDE.U32 R104, R109, -0x94f09dc, RZ ;  /* 0xf6b0f6246d687825 */ /* 0x000fe200078e00ff */
[----:B------:R-:W-:-:S03]  /*100340*/  IADD3 R129, P6, PT, R106, R103, RZ ;  /* 0x000000676a817210 */ /* 0x000fc60007fde0ff */
[----:B------:R-:W-:-:S04]  /*100350*/  IMAD.WIDE.U32 R98, P5, R89, R139, R98 ;  /* 0x0000008b59627225 */ /* 0x000fc800078a0062 */
[----:B------:R-:W-:Y:S01]  /*100360*/  IMAD.X R120, RZ, RZ, RZ, P2 ;  /* 0x000000ffff787224 */ /* 0x000fe200010e06ff */
[----:B------:R-:W-:Y:S01]  /*100370*/  IADD3 RZ, P2, PT, R90, R102, RZ ;  /* 0x000000665aff7210 */ /* 0x000fe20007f5e0ff */
[----:B------:R-:W-:Y:S02]  /*100380*/  IMAD.X R115, RZ, RZ, RZ, P5 ;  /* 0x000000ffff737224 */ /* 0x000fe400028e06ff */
[----:B------:R-:W-:Y:S01]  /*100390*/  IMAD.WIDE.U32 R102, P5, R108, 0x6730d2a0, R104 ;  /* 0x6730d2a06c667825 */ /* 0x000fe200078a0068 */
[----:B------:R-:W-:Y:S02]  /*1003a0*/  IADD3.X RZ, P2, PT, R91, R129, RZ, P2, !PT ;  /* 0x000000815bff7210 */ /* 0x000fe4000175e4ff */
[----:B------:R-:W-:Y:S01]  /*1003b0*/  IADD3.X R120, PT, PT, R120, RZ, RZ, P4, P0 ;  /* 0x000000ff78787210 */ /* 0x000fe200027e04ff */
[----:B------:R-:W-:Y:S01]  /*1003c0*/  IMAD.X R113, RZ, RZ, RZ, P3 ;  /* 0x000000ffff717224 */ /* 0x000fe200018e06ff */
[----:B------:R-:W-:Y:S01]  /*1003d0*/  IADD3 R111, P3, PT, R98, R111, RZ ;  /* 0x0000006f626f7210 */ /* 0x000fe20007f7e0ff */
[----:B------:R-:W-:Y:S01]  /*1003e0*/  IMAD.WIDE.U32 R104, R108, -0x4eac0001, R90 ;  /* 0xb153ffff6c687825 */ /* 0x000fe200078e005a */
[----:B------:R-:W-:-:S03]  /*1003f0*/  IADD3.X R125, P1, PT, R125, R120, RZ, P1, !PT ;  /* 0x000000787d7d7210 */ /* 0x000fc60000f3e4ff */
[----:B------:R-:W-:Y:S02]  /*100400*/  IMAD.MOV.U32 R114, RZ, RZ, R99 ;  /* 0x000000ffff727224 */ /* 0x000fe400078e0063 */
[----:B------:R-:W-:Y:S02]  /*100410*/  IMAD.MOV.U32 R112, RZ, RZ, R107 ;  /* 0x000000ffff707224 */ /* 0x000fe400078e006b */
[----:B------:R-:W-:Y:S02]  /*100420*/  IMAD.IADD R90, R105, 0x1, R106 ;  /* 0x00000001695a7824 */ /* 0x000fe400078e026a */
[----:B------:R-:W-:Y:S01]  /*100430*/  IMAD.WIDE.U32.X R106, R89, R138, R114, P3 ;  /* 0x0000008a596a7225 */ /* 0x000fe200018e0472 */
[----:B------:R-:W-:-:S03]  /*100440*/  IADD3 RZ, P3, PT, R96, R110, RZ ;  /* 0x0000006e60ff7210 */ /* 0x000fc60007f7e0ff */
[----:B------:R-:W-:Y:S01]  /*100450*/  IMAD.WIDE.U32 R116, R108, -0x94f09dc, RZ ;  /* 0xf6b0f6246c747825 */ /* 0x000fe200078e00ff */
[----:B------:R-:W-:-:S03]  /*100460*/  IADD3.X RZ, P3, PT, R97, R111, RZ, P3, !PT ;  /* 0x0000006f61ff7210 */ /* 0x000fc60001f7e4ff */
[----:B------:R-:W-:Y:S01]  /*100470*/  IMAD.WIDE.U32.X R112, R109, 0x1eabfffe, R112, P6 ;  /* 0x1eabfffe6d707825 */ /* 0x000fe200030e0470 */
[----:B------:R-:W-:Y:S02]  /*100480*/  IADD3 R104, P6, PT, R119, R104, RZ ;  /* 0x0000006877687210 */ /* 0x000fe40007fde0ff */
[----:B------:R-:W-:Y:S01]  /*100490*/  IADD3 R117, P4, PT, R102, R117, RZ ;  /* 0x0000007566757210 */ /* 0x000fe20007f9e0ff */
[----:B------:R-:W-:Y:S01]  /*1004a0*/  IMAD.WIDE.U32 R110, R88, R139, R96 ;  /* 0x0000008b586e7225 */ /* 0x000fe200078e0060 */
[----:B------:R-:W-:Y:S02]  /*1004b0*/  IADD3 RZ, P0, PT, R94, R116, RZ ;  /* 0x000000745eff7210 */ /* 0x000fe40007f1e0ff */
[----:B------:R-:W-:Y:S01]  /*1004c0*/  IADD3.X R105, P6, PT, R90, R121, RZ, P6, !PT ;  /* 0x000000795a697210 */ /* 0x000fe200037de4ff */
[----:B------:R-:W-:Y:S01]  /*1004d0*/  IMAD.WIDE.U32 R90, R108, -0x94f09dc, R94 ;  /* 0xf6b0f6246c5a7825 */ /* 0x000fe200078e005e */
[----:B------:R-:W-:Y:S02]  /*1004e0*/  IADD3.X R96, P2, PT, RZ, R112, RZ, P2, !PT ;  /* 0x00000070ff607210 */ /* 0x000fe4000175e4ff */
[----:B------:R-:W-:Y:S01]  /*1004f0*/  IADD3.X RZ, P0, PT, R95, R117, RZ, P0, !PT ;  /* 0x000000755fff7210 */ /* 0x000fe2000071e4ff */
[----:B------:R-:W-:Y:S01]  /*100500*/  IMAD.X R97, RZ, RZ, RZ, P5 ;  /* 0x000000ffff617224 */ /* 0x000fe200028e06ff */
[----:B------:R-:W-:Y:S01]  /*100510*/  IADD3.X R95, P6, PT, RZ, R96, RZ, P6, !PT ;  /* 0x00000060ff5f7210 */ /* 0x000fe200037de4ff */
[----:B------:R-:W-:Y:S01]  /*100520*/  IMAD.IADD R99, R111, 0x1, R98 ;  /* 0x000000016f637824 */ /* 0x000fe200078e0262 */
[----:B------:R-:W-:Y:S01]  /*100530*/  IADD3 R98, P5, PT, R123, R110, RZ ;  /* 0x0000006e7b627210 */ /* 0x000fe20007fbe0ff */
[----:B------:R-:W-:Y:S01]  /*100540*/  IMAD.MOV.U32 R96, RZ, RZ, R103 ;  /* 0x000000ffff607224 */ /* 0x000fe200078e0067 */
[----:B------:R-:W-:Y:S01]  /*100550*/  IADD3.X R113, PT, PT, RZ, RZ, R113, P6, P2 ;  /* 0x000000ffff717210 */ /* 0x000fe200037e4471 */
[----:B------:R-:W-:Y:S01]  /*100560*/  IMAD.IADD R102, R91, 0x1, R102 ;  /* 0x000000015b667824 */ /* 0x000fe200078e0266 */
[----:B------:R-:W-:Y:S01]  /*100570*/  IADD3 R90, P6, PT, R95, R90, RZ ;  /* 0x0000005a5f5a7210 */ /* 0x000fe20007fde0ff */
[----:B------:R-:W-:Y:S01]  /*100580*/  IMAD.WIDE.U32.X R94, R109, 0x6730d2a0, R96, P4 ;  /* 0x6730d2a06d5e7825 */ /* 0x000fe200020e0460 */
[----:B------:R-:W-:-:S02]  /*100590*/  IADD3.X R99, P5, PT, R99, R118, RZ, P5, !PT ;  /* 0x0000007663637210 */ /* 0x000fc40002fbe4ff */
[----:B------:R-:W-:Y:S01]  /*1005a0*/  IADD3.X R117, P2, PT, RZ, R106, RZ, P3, !PT ;  /* 0x0000006aff757210 */ /* 0x000fe20001f5e4ff */
[----:B------:R-:W-:Y:S01]  /*1005b0*/  IMAD.WIDE.U32 R110, R109, -0xc7aed41, RZ ;  /* 0xf38512bf6d6e7825 */ /* 0x000fe200078e00ff */
[----:B------:R-:W-:Y:S02]  /*1005c0*/  IADD3.X R91, P4, PT, R102, R113, RZ, P6, !PT ;  /* 0x00000071665b7210 */ /* 0x000fe4000379e4ff */
[----:B------:R-:W-:Y:S01]  /*1005d0*/  IADD3.X R117, P5, PT, RZ, R117, RZ, P5, !PT ;  /* 0x00000075ff757210 */ /* 0x000fe20002fbe4ff */
[C---:B------:R-:W-:Y:S01]  /*1005e0*/  IMAD.WIDE.U32 R102, R108.reuse, -0xc7aed41, RZ ;  /* 0xf38512bf6c667825 */ /* 0x040fe200078e00ff */
[----:B------:R-:W-:Y:S02]  /*1005f0*/  IADD3.X R115, P0, PT, RZ, R94, RZ, P0, !PT ;  /* 0x0000005eff737210 */ /* 0x000fe4000071e4ff */
[----:B------:R-:W-:Y:S01]  /*100600*/  IADD3.X R119, PT, PT, RZ, RZ, R107, P5, P2 ;  /* 0x000000ffff777210 */ /* 0x000fe20002fe446b */
[----:B------:R-:W-:Y:S01]  /*100610*/  IMAD.WIDE.U32 R96, P3, R108, 0x64774b84, R110 ;  /* 0x64774b846c607825 */ /* 0x000fe2000786006e */
[----:B------:R-:W-:-:S02]  /*100620*/  IADD3.X R115, P5, PT, RZ, R115, RZ, P4, !PT ;  /* 0x00000073ff737210 */ /* 0x000fc400027be4ff */
[----:B------:R-:W-:Y:S01]  /*100630*/  IADD3 R106, P4, PT, R122, R127, RZ ;  /* 0x0000007f7a6a7210 */ /* 0x000fe20007f9e0ff */
[----:B------:R-:W-:Y:S01]  /*100640*/  IMAD.WIDE.U32 R110, R141, R88, RZ ;  /* 0x000000588d6e7225 */ /* 0x000fe200078e00ff */
[----:B------:R-:W-:Y:S02]  /*100650*/  IADD3 R103, P6, PT, R96, R103, RZ ;  /* 0x0000006760677210 */ /* 0x000fe40007fde0ff */
[----:B------:R-:W-:Y:S01]  /*100660*/  IADD3 RZ, P2, PT, R100, R102, RZ ;  /* 0x0000006664ff7210 */ /* 0x000fe20007f5e0ff */
[----:B------:R-:W-:Y:S01]  /*100670*/  IMAD.WIDE.U32 R112, R108, -0xc7aed41, R100 ;  /* 0xf38512bf6c707825 */ /* 0x000fe200078e0064 */
[----:B------:R-:W-:Y:S02]  /*100680*/  IADD3.X R107, P4, PT, R124, R125, RZ, P4, !PT ;  /* 0x0000007d7c6b7210 */ /* 0x000fe4000279e4ff */
[----:B------:R-:W-:Y:S01]  /*100690*/  IADD3.X R114, PT, PT, RZ, RZ, R95, P5, P0 ;  /* 0x000000ffff727210 */ /* 0x000fe20002fe045f */
[----:B------:R-:W-:Y:S01]  /*1006a0*/  IMAD.WIDE.U32 R110, P0, R89, R140, R110 ;  /* 0x0000008c596e7225 */ /* 0x000fe2000780006e */
[----:B------:R-:W-:-:S03]  /*1006b0*/  IADD3.X RZ, P2, PT, R101, R103, RZ, P2, !PT ;  /* 0x0000006765ff7210 */ /* 0x000fc6000175e4ff */
[----:B------:R-:W-:-:S04]  /*1006c0*/  IMAD.WIDE.U32 R94, R140, R88, RZ ;  /* 0x000000588c5e7225 */ /* 0x000fc800078e00ff */
        /* <DEDUP_REMOVED lines=9> */
[----:B------:R-:W-:Y:S01]  /*100760*/  IMAD.MOV.U32 R94, RZ, RZ, R97 ;  /* 0x000000ffff5e7224 */ /* 0x000fe200078e0061 */
[----:B------:R-:W-:Y:S01]  /*100770*/  IADD3.X R101, P3, PT, R110, R119, RZ, P3, !PT ;  /* 0x000000776e657210 */ /* 0x000fe20001f7e4ff */
[----:B------:R-:W-:-:S02]  /*100780*/  IMAD.IADD R107, R113, 0x1, R96 ;  /* 0x00000001716b7824 */ /* 0x000fc400078e0260 */
        /* <DEDUP_REMOVED lines=30> */
[----:B------:R-:W-:Y:S01]  /*100970*/  IADD3.X RZ, P3, PT, RZ, R119, RZ, P3, !PT ;  /* 0x00000077ffff7210 */ /* 0x000fe20001f7e4ff */
[----:B------:R-:W-:-:S04]  /*100980*/  IMAD.WIDE.U32 R114, R193, R139, RZ ;  /* 0x0000008bc1727225 */ /* 0x000fc800078e00ff */
[----:B------:R-:W-:-:S04]  /*100990*/  IMAD.WIDE.U32 R94, P5, R108, 0x1a0111ea, R96 ;  /* 0x1a0111ea6c5e7825 */ /* 0x000fc800078a0060 */
[----:B------:R-:W-:Y:S01]  /*1009a0*/  IMAD.MOV.U32 R112, RZ, RZ, R103 ;  /* 0x000000ffff707224 */ /* 0x000fe200078e0067 */
[----:B------:R-:W-:Y:S01]  /*1009b0*/  IADD3.X R103, P0, PT, RZ, R110, RZ, P0, !PT ;  /* 0x0000006eff677210 */ /* 0x000fe2000071e4ff */
[----:B------:R-:W-:Y:S01]  /*1009c0*/  IMAD.X R117, RZ, RZ, RZ, P5 ;  /* 0x000000ffff757224 */ /* 0x000fe200028e06ff */
[----:B------:R-:W-:Y:S01]  /*1009d0*/  IADD3.X R110, P4, PT, RZ, RZ, RZ, P4, !PT ;  /* 0x000000ffff6e7210 */ /* 0x000fe2000279e4ff */
        /* <DEDUP_REMOVED lines=8> */
[----:B------:R-:W-:Y:S01]  /*100a60*/  IMAD.WIDE.U32.X R112, R109, 0x4b1ba7b6, R112, P6 ;  /* 0x4b1ba7b66d707825 */ /* 0x000fe200030e0470 */
[----:B------:R-:W-:Y:S02]  /*100a70*/  IADD3 R127, P6, PT, R94, R105, RZ ;  /* 0x000000695e7f7210 */ /* 0x000fe40007fde0ff */
[----:B------:R-:W-:Y:S01]  /*100a80*/  IADD3.X R105, P1, PT, RZ, RZ, RZ, P1, !PT ;  /* 0x000000ffff697210 */ /* 0x000fe20000f3e4ff */
[----:B------:R-:W-:Y:S01]  /*100a90*/  IMAD.WIDE.U32 R98, R108, 0x434bacd7, R98 ;  /* 0x434bacd76c627825 */ /* 0x000fe200078e0062 */
[----:B------:R-:W-:Y:S02]  /*100aa0*/  IADD3.X RZ, P0, PT, R91, R97, RZ, P0, !PT ;  /* 0x000000615bff7210 */ /* 0x000fe4000071e4ff */
[----:B------:R-:W-:Y:S01]  /*100ab0*/  IADD3.X R125, P2, PT, RZ, R112, RZ, P2, !PT ;  /* 0x00000070ff7d7210 */ /* 0x000fe2000175e4ff */
[----:B------:R-:W-:-:S04]  /*100ac0*/  IMAD.WIDE.U32 R96, R196, R139, R90 ;  /* 0x0000008bc4607225 */ /* 0x000fc800078e005a */
[----:B------:R-:W-:Y:S01]  /*100ad0*/  IMAD.WIDE.U32.X R116, R109, 0x1a0111ea, R116, P6 ;  /* 0x1a0111ea6d747825 */ /* 0x000fe200030e0474 */
[----:B------:R-:W-:-:S03]  /*100ae0*/  IADD3 R110, P6, PT, R110, R105, RZ ;  /* 0x000000696e6e7210 */ /* 0x000fc60007fde0ff */
[----:B------:R-:W-:-:S04]  /*100af0*/  IMAD.WIDE.U32 R90, R86, R139, RZ ;  /* 0x0000008b565a7225 */ /* 0x000fc800078e00ff */
[----:B------:R-:W-:Y:S01]  /*100b00*/  IMAD.X R124, RZ, RZ, RZ, P1 ;  /* 0x000000ffff7c7224 */ /* 0x000fe200008e06ff */
[----:B------:R-:W-:Y:S01]  /*100b10*/  IADD3 RZ, P1, PT, R100, R104, RZ ;  /* 0x0000006864ff7210 */ /* 0x000fe20007f3e0ff */
[----:B------:R-:W-:Y:S02]  /*100b20*/  IMAD.IADD R109, R99, 0x1, R102 ;  /* 0x00000001636d7824 */ /* 0x000fe400078e0266 */
[----:B------:R-:W-:Y:S01]  /*100b30*/  IMAD.X R103, RZ, RZ, RZ, P5 ;  /* 0x000000ffff677224 */ /* 0x000fe200028e06ff */
[----:B------:R-:W-:Y:S01]  /*100b40*/  IADD3.X RZ, P1, PT, R101, R127, RZ, P1, !PT ;  /* 0x0000007f65ff7210 */ /* 0x000fe20000f3e4ff */
[----:B------:R-:W-:Y:S01]  /*100b50*/  IMAD.MOV.U32 R102, RZ, RZ, R115 ;  /* 0x000000ffff667224 */ /* 0x000fe200078e0073 */
[----:B------:R-:W-:Y:S01]  /*100b60*/  IADD3.X R115, PT, PT, R124, RZ, RZ, P6, P4 ;  /* 0x000000ff7c737210 */ /* 0x000fe200037e84ff */
[----:B------:R-:W-:Y:S01]  /*100b70*/  IMAD.IADD R114, R97, 0x1, R114 ;  /* 0x0000000161727824 */ /* 0x000fe200078e0272 */
[----:B------:R-:W-:Y:S01]  /*100b80*/  IADD3 R96, P4, PT, R95, R96, RZ ;  /* 0x000000605f607210 */ /* 0x000fe20007f9e0ff */
[----:B------:R-:W-:Y:S01]  /*100b90*/  IMAD.WIDE.U32 R104, R87, R139, RZ ;  /* 0x0000008b57687225 */ /* 0x000fe200078e00ff */
[----:B------:R-:W-:-:S02]  /*100ba0*/  IADD3.X R116, P1, PT, RZ, R116, RZ, P1, !PT ;  /* 0x00000074ff747210 */ /* 0x000fc40000f3e4ff */
        /* <DEDUP_REMOVED lines=14> */
[----:B------:R-:W-:Y:S01]  /*100c90*/  IMAD.WIDE.U32 R102, R89, R139, RZ ;  /* 0x0000008b59667225 */ /* 0x000fe200078e00ff */
[----:B------:R-:W-:Y:S02]  /*100ca0*/  IADD3 R121, P5, PT, R121, R110, RZ ;  /* 0x0000006e79797210 */ /* 0x000fe40007fbe0ff */
[----:B------:R-:W-:Y:S01]  /*100cb0*/  IADD3 R98, P4, PT, R99, R106, RZ ;  /* 0x0000006a63627210 */ /* 0x000fe20007f9e0ff */
[----:B------:R-:W-:Y:S01]  /*100cc0*/  IMAD.MOV.U32 R110, RZ, RZ, R91 ;  /* 0x000000ffff6e7224 */ /* 0x000fe200078e005b */
[----:B------:R-:W-:Y:S01]  /*100cd0*/  IADD3.X R105, P0, PT, R109, R122, RZ, P0, !PT ;  /* 0x0000007a6d697210 */ /* 0x000fe2000071e4ff */
[----:B------:R-:W-:Y:S01]  /*100ce0*/  IMAD R99, R119, -0x30003, RZ ;  /* 0xfffcfffd77637824 */ /* 0x000fe200078e02ff */
[----:B------:R-:W-:Y:S01]  /*100cf0*/  IADD3.X R120, P5, PT, R120, R115, RZ, P5, !PT ;  /* 0x0000007378787210 */ /* 0x000fe20002fbe4ff */
[----:B------:R-:W-:Y:S01]  /*100d00*/  IMAD.WIDE.U32 R90, R118, -0x30003, RZ ;  /* 0xfffcfffd765a7825 */ /* 0x000fe200078e00ff */
[----:B------:R-:W-:-:S03]  /*100d10*/  IADD3.X R125, P0, PT, RZ, R125, RZ, P0, !PT ;  /* 0x0000007dff7d7210 */ /* 0x000fc6000071e4ff */
[----:B------:R-:W-:Y:S01]  /*100d20*/  IMAD R109, R118, -0x760c0004, R99 ;  /* 0x89f3fffc766d7824 */ /* 0x000fe200078e0263 */
[----:B------:R-:W-:Y:S01]  /*100d30*/  IADD3.X R99, P4, PT, R95, R108, RZ, P4, !PT ;  /* 0x0000006c5f637210 */ /* 0x000fe2000279e4ff */
[----:B------:R-:W-:Y:S01]  /*100d40*/  IMAD.WIDE.U32.X R110, R86, R138, R110, P6 ;  /* 0x0000008a566e7225 */ /* 0x000fe200030e046e */
[----:B------:R-:W-:-:S03]  /*100d50*/  IADD3.X R127, PT, PT, RZ, RZ, R113, P0, P2 ;  /* 0x000000ffff7f7210 */ /* 0x000fc600007e4471 */
        /* <DEDUP_REMOVED lines=32> */
[C---:B------:R-:W-:Y:S01]  /*100f60*/  IMAD.WIDE.U32 R106, R91.reuse, -0x4eac0001, RZ ;  /* 0xb153ffff5b6a7825 */ /* 0x040fe200078e00ff */
        /* <DEDUP_REMOVED lines=9> */
[----:B------:R-:W-:Y:S02]  /*101000*/  IADD3.X R125, PT, PT, RZ, RZ, R105, P6, P3 ;  /* 0x000000ffff7d7210 */ /* 0x000fe400037e6469 */
[----:B------:R-:W-:Y:S01]  /*101010*/  IADD3.X R117, PT, PT, RZ, RZ, R111, P4, P2 ;  /* 0x000000ffff757210 */ /* 0x000fe200027e446f */
[----:B------:R-:W-:Y:S01]  /*101020*/  IMAD.WIDE.U32 R104, R138, R139, RZ ;  /* 0x0000008b8a687225 */ /* 0x000fe200078e00ff */
[----:B------:R-:W-:Y:S02]  /*101030*/  IADD3 RZ, P0, PT, R96, R102, RZ ;  /* 0x0000006660ff7210 */ /* 0x000fe40007f1e0ff */
[----:B------:R-:W-:Y:S01]  /*101040*/  IADD3 R129, P2, PT, R106, R103, RZ ;  /* 0x000000676a817210 */ /* 0x000fe20007f5e0ff */
[----:B------:R-:W-:-:S03]  /*101050*/  IMAD.WIDE.U32 R102, P3, R90, 0x6730d2a0, R112 ;  /* 0x6730d2a05a667825 */ /* 0x000fc60007860070 */
[----:B------:R-:W-:Y:S01]  /*101060*/  IADD3.X RZ, P0, PT, R97, R129, RZ, P0, !PT ;  /* 0x0000008161ff7210 */ /* 0x000fe2000071e4ff */
[----:B------:R-:W-:-:S04]  /*101070*/  IMAD.WIDE.U32 R108, R139, R139, RZ ;  /* 0x0000008b8b6c7225 */ /* 0x000fc800078e00ff */
[----:B------:R-:W-:-:S04]  /*101080*/  IMAD.WIDE.U32 R110, R90, -0x94f09dc, RZ ;  /* 0xf6b0f6245a6e7825 */ /* 0x000fc800078e00ff */
[----:B------:R-:W-:Y:S01]  /*101090*/  IMAD.WIDE.U32 R112, R90, -0x4eac0001, R96 ;  /* 0xb153ffff5a707825 */ /* 0x000fe200078e0060 */
[----:B------:R-:W-:-:S03]  /*1010a0*/  IADD3 R131, P6, PT, R102, R111, RZ ;  /* 0x0000006f66837210 */ /* 0x000fc60007fde0ff */
        /* <DEDUP_REMOVED lines=12> */
[----:B------:R-:W-:Y:S01]  /*101170*/  IMAD.WIDE.U32 R128, R139, R140, RZ ;  /* 0x0000008c8b807225 */ /* 0x000fe200078e00ff */
[----:B------:R-:W-:Y:S02]  /*101180*/  IADD3.X R108, P0, PT, RZ, R110, RZ, P0, !PT ;  /* 0x0000006eff6c7210 */ /* 0x000fe4000071e4ff */
[----:B------:R-:W-:Y:S01]  /*101190*/  IADD3.X R97, P3, PT, R106, R117, RZ, P3, !PT ;  /* 0x000000756a617210 */ /* 0x000fe20001f7e4ff */
[----:B------:R-:W-:Y:S01]  /*1011a0*/  IMAD.MOV.U32 R106, RZ, RZ, R105 ;  /* 0x000000ffff6a7224 */ /* 0x000fe200078e0069 */
[----:B------:R-:W-:Y:S01]  /*1011b0*/  IADD3.X RZ, P2, PT, R101, R113, RZ, P2, !PT ;  /* 0x0000007165ff7210 */ /* 0x000fe2000175e4ff */
[----:B------:R-:W-:Y:S01]  /*1011c0*/  IMAD.WIDE.U32 R100, R139, R139, R100 ;  /* 0x0000008b8b647225 */ /* 0x000fe200078e0064 */
[----:B------:R-:W-:-:S03]  /*1011d0*/  IADD3.X R105, P3, PT, RZ, R108, RZ, P3, !PT ;  /* 0x0000006cff697210 */ /* 0x000fc60001f7e4ff */
[----:B------:R-:W-:Y:S01]  /*1011e0*/  IMAD.WIDE.U32 R112, R90, -0x94f09dc, R98 ;  /* 0xf6b0f6245a707825 */ /* 0x000fe200078e0062 */
[----:B------:R-:W-:Y:S02]  /*1011f0*/  IADD3.X R110, PT, PT, RZ, RZ, R111, P3, P0 ;  /* 0x000000ffff6e7210 */ /* 0x000fe40001fe046f */
[----:B------:R-:W-:Y:S01]  /*101200*/  IADD3 R100, P3, PT, R123, R100, RZ ;  /* 0x000000647b647210 */ /* 0x000fe20007f7e0ff */
[----:B------:R-:W-:Y:S01]  /*101210*/  IMAD.MOV.U32 R108, RZ, RZ, R103 ;  /* 0x000000ffff6c7224 */ /* 0x000fe200078e0067 */
[----:B------:R-:W-:Y:S01]  /*101220*/  IADD3 R98, P0, PT, R116, R121, RZ ;  /* 0x0000007974627210 */ /* 0x000fe20007f1e0ff */
[----:B------:R-:W-:Y:S02]  /*101230*/  IMAD.IADD R104, R101, 0x1, R104 ;  /* 0x0000000165687824 */ /* 0x000fe400078e0268 */
        /* <DEDUP_REMOVED lines=28> */
[----:B------:R-:W-:Y:S02]  /*101400*/  IMAD.MOV.U32 R108, RZ, RZ, R107 ;  /* 0x000000ffff6c7224 */ /* 0x000fe400078e006b */
[----:B------:R-:W-:Y:S01]  /*101410*/  IMAD.X R99, RZ, RZ, RZ, P6 ;  /* 0x000000ffff637224 */ /* 0x000fe200030e06ff */
[----:B------:R-:W-:Y:S01]  /*101420*/  IADD3 R122, P6, PT, R117, R122, RZ ;  /* 0x0000007a757a7210 */ /* 0x000fe20007fde0ff */
        /* <DEDUP_REMOVED lines=55> */
[----:B------:R-:W-:Y:S01]  /*1017a0*/  IADD3 R117, P2, PT, R106, R109, RZ ;  /* 0x0000006d6a757210 */ /* 0x000fe20007f5e0ff */
[----:B------:R-:W-:Y:S01]  /*1017b0*/  IMAD.MOV.U32 R96, RZ, RZ, R105 ;  /* 0x000000ffff607224 */ /* 0x000fe200078e0069 */
[----:B------:R-:W-:Y:S02]  /*1017c0*/  IADD3.X R109, P5, PT, RZ, RZ, RZ, P5, !PT ;  /* 0x000000ffff6d7210 */ /* 0x000fe40002fbe4ff */
[----:B------:R-:W-:Y:S01]  /*1017d0*/  IADD3.X R108, P4, PT, RZ, RZ, RZ, P0, !PT ;  /* 0x000000ffff6c7210 */ /* 0x000fe2000079e4ff */
[----:B------:R-:W-:Y:S01]  /*1017e0*/  IMAD.WIDE.U32.X R96, R91, 0x1a0111ea, R96, P3 ;  /* 0x1a0111ea5b607825 */ /* 0x000fe200018e0460 */
[----:B------:R-:W-:Y:S02]  /*1017f0*/  IADD3 RZ, P0, PT, R122, R110, RZ ;  /* 0x0000006e7aff7210 */ /* 0x000fe40007f1e0ff */
[----:B------:R-:W-:Y:S01]  /*101800*/  IADD3 R105, P3, PT, R108, R109, RZ ;  /* 0x0000006d6c697210 */ /* 0x000fe20007f7e0ff */
[----:B------:R-:W-:Y:S01]  /*101810*/  IMAD.WIDE.U32 R108, R86, R140, RZ ;  /* 0x0000008c566c7225 */ /* 0x000fe200078e00ff */
[----:B------:R-:W-:-:S02]  /*101820*/  IADD3.X RZ, P1, PT, R103, R117, RZ, P1, !PT ;  /* 0x0000007567ff7210 */ /* 0x000fc40000f3e4ff */
[----:B------:R-:W-:Y:S01]  /*101830*/  IADD3.X RZ, P0, PT, R123, R111, RZ, P0, !PT ;  /* 0x0000006f7bff7210 */ /* 0x000fe2000071e4ff */
[----:B------:R-:W-:Y:S02]  /*101840*/  IMAD.X R111, RZ, RZ, RZ, P6 ;  /* 0x000000ffff6f7224 */ /* 0x000fe400030e06ff */
[----:B------:R-:W-:Y:S01]  /*101850*/  IMAD.WIDE.U32 R102, R196, R140, R102 ;  /* 0x0000008cc4667225 */ /* 0x000fe200078e0066 */
[----:B------:R-:W-:-:S03]  /*101860*/  IADD3.X R137, P0, PT, RZ, R96, RZ, P0, !PT ;  /* 0x00000060ff897210 */ /* 0x000fc6000071e4ff */
[----:B------:R-:W-:Y:S02]  /*101870*/  IMAD.MOV.U32 R110, RZ, RZ, R107 ;  /* 0x000000ffff6e7224 */ /* 0x000fe400078e006b */
        /* <DEDUP_REMOVED lines=42> */
[----:B------:R-:W-:Y:S01]  /*101b20*/  IADD3.X R136, PT, PT, RZ, RZ, R97, P5, P0 ;  /* 0x000000ffff887210 */ /* 0x000fe20002fe0461 */
        /* <DEDUP_REMOVED lines=32> */
[----:B------:R-:W-:-:S03]  /*101d30*/  IADD3.X R183, P1, PT, RZ, R183, RZ, P1, !PT ;  /* 0x000000b7ffb77210 */ /* 0x000fc60000f3e4ff */
[----:B------:R-:W-:Y:S01]  /*101d40*/  IMAD.X R121, RZ, RZ, RZ, P6 ;  /* 0x000000ffff797224 */ /* 0x000fe200030e06ff */
[----:B------:R-:W-:Y:S01]  /*101d50*/  IADD3 R109, P6, PT, R118, R97, RZ ;  /* 0x00000061766d7210 */ /* 0x000fe20007fde0ff */
[----:B------:R-:W-:Y:S01]  /*101d60*/  IMAD.WIDE.U32 R102, R133, -0xc7aed41, RZ ;  /* 0xf38512bf85667825 */ /* 0x000fe200078e00ff */
[----:B------:R-:W-:Y:S02]  /*101d70*/  IADD3.X R125, PT, PT, RZ, RZ, R125, P1, P0 ;  /* 0x000000ffff7d7210 */ /* 0x000fe40000fe047d */
[----:B------:R-:W-:Y:S01]  /*101d80*/  IADD3 RZ, P1, PT, R122, R128, RZ ;  /* 0x000000807aff7210 */ /* 0x000fe20007f3e0ff */
[----:B------:R-:W-:-:S04]  /*101d90*/  IMAD.WIDE.U32 R130, R94, -0x4eac0001, R130 ;  /* 0xb153ffff5e827825 */ /* 0x000fc800078e0082 */
[----:B------:R-:W-:Y:S02]  /*101da0*/  IMAD.MOV.U32 R120, RZ, RZ, R101 ;  /* 0x000000ffff787224 */ /* 0x000fe400078e0065 */
[----:B------:R-:W-:Y:S02]  /*101db0*/  IMAD.IADD R182, R131, 0x1, R100 ;  /* 0x0000000183b67824 */ /* 0x000fe400078e0264 */
[----:B------:R-:W-:Y:S01]  /*101dc0*/  IMAD.WIDE.U32.X R120, R133, 0x1eabfffe, R120, P2 ;  /* 0x1eabfffe85787825 */ /* 0x000fe200010e0478 */
[----:B------:R-:W-:-:S03]  /*101dd0*/  IADD3 RZ, P2, PT, R116, R96, RZ ;  /* 0x0000006074ff7210 */ /* 0x000fc60007f5e0ff */
[----:B------:R-:W-:Y:S01]  /*101de0*/  IMAD.X R99, RZ, RZ, RZ, P4 ;  /* 0x000000ffff637224 */ /* 0x000fe200020e06ff */
[----:B------:R-:W-:Y:S01]  /*101df0*/  IADD3.X RZ, P2, PT, R117, R109, RZ, P2, !PT ;  /* 0x0000006d75ff7210 */ /* 0x000fe2000175e4ff */
[----:B------:R-:W-:Y:S01]  /*101e00*/  IMAD.WIDE.U32 R100, R133, 0x434bacd7, RZ ;  /* 0x434bacd785647825 */ /* 0x000fe200078e00ff */
[----:B------:R-:W-:-:S03]  /*101e10*/  IADD3.X R181, P5, PT, RZ, R120, RZ, P5, !PT ;  /* 0x00000078ffb57210 */ /* 0x000fc60002fbe4ff */
[----:B------:R-:W-:-:S04]  /*101e20*/  IMAD.WIDE.U32 R96, P4, R94, 0x64774b84, R102 ;  /* 0x64774b845e607825 */ /* 0x000fc80007880066 */
[----:B------:R-:W-:-:S04]  /*101e30*/  IMAD.WIDE.U32 R126, R94, -0xc7aed41, RZ ;  /* 0xf38512bf5e7e7825 */ /* 0x000fc800078e00ff */
[----:B------:R-:W-:Y:S01]  /*101e40*/  IMAD.MOV.U32 R98, RZ, RZ, R119 ;  /* 0x000000ffff627224 */ /* 0x000fe200078e0077 */
[----:B------:R-:W-:Y:S01]  /*101e50*/  IADD3 RZ, P0, PT, R90, R126, RZ ;  /* 0x0000007e5aff7210 */ /* 0x000fe20007f1e0ff */
        /* <DEDUP_REMOVED lines=47> */
[----:B------:R-:W-:Y:S02]  /*102150*/  IADD3 R107, P2, PT, R101, R114, RZ ;  /* 0x00000072656b7210 */ /* 0x000fe40007f5e0ff */
[----:B------:R-:W-:Y:S02]  /*102160*/  IADD3.X R91, P6, PT, R136, R95, RZ, P6, !PT ;  /* 0x0000005f885b7210 */ /* 0x000fe400037de4ff */
[----:B------:R-:W-:Y:S02]  /*102170*/  IADD3.X R119, PT, PT, RZ, RZ, R119, P4, P1 ;  /* 0x000000ffff777210 */ /* 0x000fe400027e2477 */
[----:B------:R-:W-:Y:S01]  /*102180*/  IADD3.X R116, P4, PT, R98, R99, RZ, P2, !PT ;  /* 0x0000006362747210 */ /* 0x000fe2000179e4ff */
[----:B------:R-:W-:Y:S01]  /*102190*/  IMAD.WIDE.U32 R114, R140, R140, R90 ;  /* 0x0000008c8c727225 */ /* 0x000fe200078e005a */
[----:B------:R-:W-:Y:S02]  /*1021a0*/  IADD3.X R95, P0, PT, RZ, R104, RZ, P0, !PT ;  /* 0x00000068ff5f7210 */ /* 0x000fe4000071e4ff */
[----:B------:R-:W-:Y:S01]  /*1021b0*/  IADD3 RZ, P2, PT, R122, R102, RZ ;  /* 0x000000667aff7210 */ /* 0x000fe20007f5e0ff */
[----:B------:R-:W-:Y:S01]  /*1021c0*/  IMAD.WIDE.U32 R98, P5, R140, R141, R96 ;  /* 0x0000008d8c627225 */ /* 0x000fe200078a0060 */
[----:B------:R-:W-:-:S02]  /*1021d0*/  IADD3.X R95, P4, PT, RZ, R95, RZ, P4, !PT ;  /* 0x0000005fff5f7210 */ /* 0x000fc4000279e4ff */
[----:B------:R-:W-:Y:S01]  /*1021e0*/  IADD3 R102, P1, PT, R103, R114, RZ ;  /* 0x0000007267667210 */ /* 0x000fe20007f3e0ff */
[----:B------:R-:W-:Y:S01]  /*1021f0*/  IMAD.WIDE.U32 R96, R94, 0x434bacd7, R122 ;  /* 0x434bacd75e607825 */ /* 0x000fe200078e007a */
[----:B------:R-:W-:Y:S02]  /*102200*/  IADD3.X R105, PT, PT, RZ, RZ, R105, P4, P0 ;  /* 0x000000ffff697210 */ /* 0x000fe400027e0469 */
[----:B------:R-:W-:Y:S01]  /*102210*/  IADD3.X RZ, P2, PT, R123, R131, RZ, P2, !PT ;  /* 0x000000837bff7210 */ /* 0x000fe2000175e4ff */
[----:B------:R-:W-:Y:S01]  /*102220*/  IMAD.IADD R114, R115, 0x1, R98 ;  /* 0x0000000173727824 */ /* 0x000fe200078e0262 */
[----:B------:R-:W-:Y:S01]  /*102230*/  IADD3 R104, P4, PT, R95, R96, RZ ;  /* 0x000000605f687210 */ /* 0x000fe20007f9e0ff */
[----:B------:R-:W-:Y:S01]  /*102240*/  IMAD.IADD R100, R97, 0x1, R100 ;  /* 0x0000000161647824 */ /* 0x000fe200078e0264 */
[----:B------:R-:W-:Y:S01]  /*102250*/  IADD3.X R101, P2, PT, RZ, R110, RZ, P2, !PT ;  /* 0x0000006eff657210 */ /* 0x000fe2000175e4ff */
[----:B------:R-:W-:Y:S01]  /*102260*/  IMAD.WIDE.U32 R96, R140, R140, RZ ;  /* 0x0000008c8c607225 */ /* 0x000fe200078e00ff */
[----:B------:R-:W-:-:S02]  /*102270*/  IADD3.X R103, P1, PT, R114, R119, RZ, P1, !PT ;  /* 0x0000007772677210 */ /* 0x000fc40000f3e4ff */
[----:B------:R-:W-:Y:S01]  /*102280*/  IADD3.X R114, P4, PT, R100, R105, RZ, P4, !PT ;  /* 0x0000006964727210 */ /* 0x000fe2000279e4ff */
[----:B------:R-:W-:Y:S01]  /*102290*/  IMAD.X R95, RZ, RZ, RZ, P5 ;  /* 0x000000ffff5f7224 */ /* 0x000fe200028e06ff */
[----:B------:R-:W-:Y:S02]  /*1022a0*/  IADD3 R105, P5, PT, R98, R97, RZ ;  /* 0x0000006162697210 */ /* 0x000fe40007fbe0ff */
[----:B------:R-:W-:Y:S02]  /*1022b0*/  IADD3.X R101, P4, PT, RZ, R101, RZ, P4, !PT ;  /* 0x00000065ff657210 */ /* 0x000fe4000279e4ff */
        /* <DEDUP_REMOVED lines=88> */
.L_x_1762:
[----:B------:R-:W-:Y:S05]  /*102840*/  BSYNC.RELIABLE B3 ;  /* 0x0000000000037941 */ /* 0x000fea0003800100 */
.L_x_1761:
        /* <DEDUP_REMOVED lines=12> */
.L_x_1763:
[----:B------:R-:W-:Y:S05]  /*102910*/  BSYNC.RECONVERGENT B2 ;  /* 0x0000000000027941 */ /* 0x000fea0003800200 */
.L_x_1760:
        /* <DEDUP_REMOVED lines=79> */
.L_x_1766:
[----:B------:R-:W-:Y:S05]  /*102e10*/  BSYNC.RELIABLE B3 ;  /* 0x0000000000037941 */ /* 0x000fea0003800100 */
.L_x_1765:
        /* <DEDUP_REMOVED lines=12> */
.L_x_1767:
[----:B------:R-:W-:Y:S05]  /*102ee0*/  BSYNC.RECONVERGENT B2 ;  /* 0x0000000000027941 */ /* 0x000fea0003800200 */
.L_x_1764:
        /* <DEDUP_REMOVED lines=10> */
[----:B------:R-:W-:-:S04]  /*102f90*/  IMAD.WIDE.U32 R132, R196, R197, RZ ;  /* 0x000000c5c4847225 */ /* 0x000fc800078e00ff */
[----:B------:R-:W-:Y:S01]  /*102fa0*/  IMAD.MOV.U32 R52, RZ, RZ, R51 ;  /* 0x000000ffff347224 */ /* 0x000fe200078e0033 */
[----:B------:R-:W-:Y:S01]  /*102fb0*/  IADD3 R60, P5, PT, R133, R56, RZ ;  /* 0x00000038853c7210 */ /* 0x000fe20007fbe0ff */
[----:B------:R-:W-:Y:S01]  /*102fc0*/  IMAD.X R55, RZ, RZ, RZ, P0 ;  /* 0x000000ffff377224 */ /* 0x000fe200000e06ff */
[----:B------:R-:W-:Y:S01]  /*102fd0*/  IADD3 RZ, P0, PT, RZ, R168, RZ ;  /* 0x000000a8ffff7210 */ /* 0x000fe20007f1e0ff */
[----:B------:R-:W-:-:S03]  /*102fe0*/  IMAD.WIDE.U32 R58, P2, R201, R107, R58 ;  /* 0x0000006bc93a7225 */ /* 0x000fc6000784003a */
[----:B------:R-:W-:Y:S01]  /*102ff0*/  IADD3.X RZ, P0, PT, RZ, R169, RZ, P0, !PT ;  /* 0x000000a9ffff7210 */ /* 0x000fe2000071e4ff */
[----:B------:R-:W-:-:S04]  /*103000*/  IMAD.WIDE.U32 R124, R201, R197, RZ ;  /* 0x000000c5c97c7225 */ /* 0x000fc800078e00ff */
[----:B------:R-:W-:Y:S01]  /*103010*/  IMAD.MOV.U32 R54, RZ, RZ, R57 ;  /* 0x000000ffff367224 */ /* 0x000fe200078e0039 */
[----:B------:R-:W-:Y:S01]  /*103020*/  IADD3 R125, P4, PT, R125, R58, RZ ;  /* 0x0000003a7d7d7210 */ /* 0x000fe20007f9e0ff */
[----:B------:R-:W-:-:S04]  /*103030*/  IMAD.WIDE.U32 R50, R158, R197, RZ ;  /* 0x000000c59e327225 */ /* 0x000fc800078e00ff */
[----:B------:R-:W-:-:S04]  /*103040*/  IMAD.WIDE.U32 R56, R205, R197, RZ ;  /* 0x000000c5cd387225 */ /* 0x000fc800078e00ff */
[----:B------:R-:W-:-:S04]  /*103050*/  IMAD.WIDE.U32.X R52, R107, R107, R52, P1 ;  /* 0x0000006b6b347225 */ /* 0x000fc800008e0434 */
[----:B------:R-:W-:Y:S01]  /*103060*/  IMAD.WIDE.U32 R102, R107, R201, RZ ;  /* 0x000000c96b667225 */ /* 0x000fe200078e00ff */
[----:B------:R-:W-:-:S03]  /*103070*/  IADD3.X R133, P1, PT, RZ, R52, RZ, P0, !PT ;  /* 0x00000034ff857210 */ /* 0x000fc6000073e4ff */
[----:B------:R-:W-:Y:S01]  /*103080*/  IMAD.X R165, RZ, RZ, RZ, P2 ;  /* 0x000000ffffa57224 */ /* 0x000fe200010e06ff */
[----:B------:R-:W-:Y:S01]  /*103090*/  IADD3.X R133, P0, PT, RZ, R133, RZ, P0, !PT ;  /* 0x00000085ff857210 */ /* 0x000fe2000071e4ff */
[----:B------:R-:W-:Y:S02]  /*1030a0*/  IMAD.MOV.U32 R164, RZ, RZ, R59 ;  /* 0x000000ffffa47224 */ /* 0x000fe400078e003b */
[C---:B------:R-:W-:Y:S01]  /*1030b0*/  IMAD.WIDE.U32 R50, P3, R198.reuse, R107, R50 ;  /* 0x0000006bc6327225 */ /* 0x040fe20007860032 */
[----:B------:R-:W-:Y:S02]  /*1030c0*/  IADD3.X R53, PT, PT, RZ, RZ, R53, P0, P1 ;  /* 0x000000ffff357210 */ /* 0x000fe400007e2435 */
[-C--:B------:R-:W-:Y:S01]  /*1030d0*/  IADD3 RZ, P1, PT, RZ, R132.reuse, RZ ;  /* 0x00000084ffff7210 */ /* 0x080fe20007f3e0ff */
[-C--:B------:R-:W-:Y:S01]  /*1030e0*/  IMAD.WIDE.U32 R104, R198, R197.reuse, RZ ;  /* 0x000000c5c6687225 */ /* 0x080fe200078e00ff */
[----:B------:R-:W-:Y:S02]  /*1030f0*/  IADD3 R132, P0, PT, R133, R132, RZ ;  /* 0x0000008485847210 */ /* 0x000fe40007f1e0ff */
[----:B------:R-:W-:Y:S01]  /*103100*/  IADD3.X RZ, P1, PT, RZ, R60, RZ, P1, !PT ;  /* 0x0000003cffff7210 */ /* 0x000fe20000f3e4ff */
[----:B------:R-:W-:Y:S01]  /*103110*/  IMAD.WIDE.U32 R58, R203, R197, RZ ;  /* 0x000000c5cb3a7225 */ /* 0x000fe200078e00ff */
[----:B------:R-:W-:-:S02]  /*103120*/  IADD3 R105, P6, PT, R105, R50, RZ ;  /* 0x0000003269697210 */ /* 0x000fc40007fde0ff */
[----:B------:R-:W-:Y:S01]  /*103130*/  IADD3.X R133, P0, PT, R60, R53, RZ, P0, !PT ;  /* 0x000000353c857210 */ /* 0x000fe2000071e4ff */
[----:B------:R-:W-:-:S04]  /*103140*/  IMAD.WIDE.U32 R56, P2, R199, R107, R56 ;  /* 0x0000006bc7387225 */ /* 0x000fc80007840038 */
[----:B------:R-:W-:-:S04]  /*103150*/  IMAD.WIDE.U32.X R164, R192, R107, R164, P4 ;  /* 0x0000006bc0a47225 */ /* 0x000fc800020e04a4 */
[----:B------:R-:W-:-:S04]  /*103160*/  IMAD.WIDE.U32 R88, R197, R201, RZ ;  /* 0x000000c9c5587225 */ /* 0x000fc800078e00ff */
[----:B------:R-:W-:-:S04]  /*103170*/  IMAD.WIDE.U32 R102, P4, R192, R197, R102 ;  /* 0x000000c5c0667225 */ /* 0x000fc80007880066 */
[----:B------:R-:W-:Y:S02]  /*103180*/  IMAD.MOV.U32 R144, RZ, RZ, R57 ;  /* 0x000000ffff907224 */ /* 0x000fe400078e0039 */
[----:B------:R-:W-:Y:S02]  /*103190*/  IMAD.X R145, RZ, RZ, RZ, P2 ;  /* 0x000000ffff917224 */ /* 0x000fe400010e06ff */
[----:B------:R-:W-:Y:S02]  /*1031a0*/  IMAD.MOV.U32 R152, RZ, RZ, R51 ;  /* 0x000000ffff987224 */ /* 0x000fe400078e0033 */
[----:B------:R-:W-:-:S04]  /*1031b0*/  IMAD.WIDE.U32 R110, R107, R196, RZ ;  /* 0x000000c46b6e7225 */ /* 0x000fc800078e00ff */
[----:B------:R-:W-:Y:S02]  /*1031c0*/  IMAD R57, R169, -0x30003, RZ ;  /* 0xfffcfffda9397824 */ /* 0x000fe400078e02ff */
[----:B------:R-:W-:-:S04]  /*1031d0*/  IMAD.WIDE.U32 R50, P2, R200, R107, R58 ;  /* 0x0000006bc8327225 */ /* 0x000fc8000784003a */
[----:B------:R-:W-:-:S04]  /*1031e0*/  IMAD.WIDE.U32 R156, R200, R197, RZ ;  /* 0x000000c5c89c7225 */ /* 0x000fc800078e00ff */
[----:B------:R-:W-:Y:S01]  /*1031f0*/  IMAD.X R59, RZ, RZ, RZ, P4 ;  /* 0x000000ffff3b7224 */ /* 0x000fe200020e06ff */
[----:B------:R-:W-:Y:S01]  /*103200*/  IADD3 R166, P4, PT, R102, R89, RZ ;  /* 0x0000005966a67210 */ /* 0x000fe20007f9e0ff */
[----:B------:R-:W-:-:S04]  /*103210*/  IMAD.WIDE.U32 R138, R107, R198, RZ ;  /* 0x000000c66b8a7225 */ /* 0x000fc800078e00ff */
[----:B------:R-:W-:-:S04]  /*103220*/  IMAD.WIDE.U32 R162, R168, -0x30003, RZ ;  /* 0xfffcfffda8a27825 */ /* 0x000fc800078e00ff */
[----:B------:R-:W-:Y:S02]  /*103230*/  IMAD R89, R168, -0x760c0004, R57 ;  /* 0x89f3fffca8597824 */ /* 0x000fe400078e0239 */
[----:B------:R-:W-:Y:S02]  /*103240*/  IMAD.X R153, RZ, RZ, RZ, P3 ;  /* 0x000000ffff997224 */ /* 0x000fe400018e06ff */
[----:B------:R-:W-:Y:S01]  /*103250*/  IMAD.X R109, RZ, RZ, RZ, P2 ;  /* 0x000000ffff6d7224 */ /* 0x000fe200010e06ff */
[----:B------:R-:W-:Y:S01]  /*103260*/  IADD3 R157, P2, PT, R157, R50, RZ ;  /* 0x000000329d9d7210 */ /* 0x000fe20007f5e0ff */
[----:B------:R-:W-:-:S04]  /*103270*/  IMAD.WIDE.U32.X R54, R107, R193, R54, P5 ;  /* 0x000000c16b367225 */ /* 0x000fc800028e0436 */
[----:B------:R-:W-:-:S04]  /*103280*/  IMAD.WIDE.U32 R118, R197, R196, RZ ;  /* 0x000000c4c5767225 */ /* 0x000fc800078e00ff */
[----:B------:R-:W-:-:S04]  /*103290*/  IMAD.WIDE.U32 R128, R107, R200, RZ ;  /* 0x000000c86b807225 */ /* 0x000fc800078e00ff */
[----:B------:R-:W-:-:S04]  /*1032a0*/  IMAD.WIDE.U32 R110, P5, R197, R193, R110 ;  /* 0x000000c1c56e7225 */ /* 0x000fc800078a006e */
[----:B------:R-:W-:Y:S02]  /*1032b0*/  IMAD.MOV.U32 R108, RZ, RZ, R51 ;  /* 0x000000ffff6c7224 */ /* 0x000fe400078e0033 */
[----:B------:R-:W-:Y:S02]  /*1032c0*/  IMAD.IADD R89, R163, 0x1, R89 ;  /* 0x00000001a3597824 */ /* 0x000fe400078e0259 */
[----:B------:R-:W-:-:S04]  /*1032d0*/  IMAD.WIDE.U32 R148, R199, R197, RZ ;  /* 0x000000c5c7947225 */ /* 0x000fc800078e00ff */
[----:B------:R-:W-:Y:S01]  /*1032e0*/  IMAD.WIDE.U32.X R152, R158, R107, R152, P6 ;  /* 0x0000006b9e987225 */ /* 0x000fe200030e0498 */
[----:B------:R-:W-:-:S03]  /*1032f0*/  IADD3 R149, P3, PT, R149, R56, RZ ;  /* 0x0000003895957210 */ /* 0x000fc60007f7e0ff */
[----:B------:R-:W-:-:S04]  /*103300*/  IMAD.WIDE.U32 R60, R197, R198, RZ ;  /* 0x000000c6c53c7225 */ /* 0x000fc800078e00ff */
[----:B------:R-:W-:-:S04]  /*103310*/  IMAD.WIDE.U32 R138, P6, R158, R197, R138 ;  /* 0x000000c59e8a7225 */ /* 0x000fc800078c008a */
[----:B------:R-:W-:Y:S01]  /*103320*/  IMAD.X R51, RZ, RZ, RZ, P5 ;  /* 0x000000ffff337224 */ /* 0x000fe200028e06ff */
[----:B------:R-:W-:Y:S01]  /*103330*/  IADD3 R119, P5, PT, R110, R119, RZ ;  /* 0x000000776e777210 */ /* 0x000fe20007fbe0ff */
[----:B------:R-:W-:-:S04]  /*103340*/  IMAD.WIDE.U32.X R108, R203, R107, R108, P2 ;  /* 0x0000006bcb6c7225 */ /* 0x000fc800010e046c */
[----:B------:R-:W-:-:S04]  /*103350*/  IMAD.WIDE.U32 R140, R197, R200, RZ ;  /* 0x000000c8c58c7225 */ /* 0x000fc800078e00ff */
[----:B------:R-:W-:-:S04]  /*103360*/  IMAD.WIDE.U32 R128, P2, R203, R197, R128 ;  /* 0x000000c5cb807225 */ /* 0x000fc80007840080 */
[----:B------:R-:W-:Y:S02]  /*103370*/  IMAD.MOV.U32 R50, RZ, RZ, R111 ;  /* 0x000000ffff327224 */ /* 0x000fe400078e006f */
[----:B------:R-:W-:-:S04]  /*103380*/  IMAD.WIDE.U32 R114, R89, -0x5555, RZ ;  /* 0xffffaaab59727825 */ /* 0x000fc800078e00ff */
[----:B------:R-:W-:Y:S02]  /*103390*/  IMAD.MOV.U32 R58, RZ, RZ, R103 ;  /* 0x000000ffff3a7224 */ /* 0x000fe400078e0067 */
[----:B------:R-:W-:-:S04]  /*1033a0*/  IMAD.WIDE.U32 R146, R107, R199, RZ ;  /* 0x000000c76b927225 */ /* 0x000fc800078e00ff */
[----:B------:R-:W-:Y:S01]  /*1033b0*/  IMAD.X R137, RZ, RZ, RZ, P6 ;  /* 0x000000ffff897224 */ /* 0x000fe200030e06ff */
[----:B------:R-:W-:Y:S01]  /*1033c0*/  IADD3 R159, P6, PT, R138, R61, RZ ;  /* 0x0000003d8a9f7210 */ /* 0x000fe20007fde0ff */
[----:B------:R-:W-:Y:S01]  /*1033d0*/  IMAD.WIDE.U32.X R50, R107, R193, R50, P5 ;  /* 0x000000c16b327225 */ /* 0x000fe200028e0432 */
[----:B------:R-:W-:Y:S02]  /*1033e0*/  IADD3.X R61, P1, PT, RZ, R54, RZ, P1, !PT ;  /* 0x00000036ff3d7210 */ /* 0x000fe40000f3e4ff */
[----:B------:R-:W-:Y:S01]  /*1033f0*/  IADD3 R141, P5, PT, R128, R141, RZ ;  /* 0x0000008d808d7210 */ /* 0x000fe20007fbe0ff */
[----:B------:R-:W-:Y:S01]  /*103400*/  IMAD.WIDE.U32.X R58, R192, R107, R58, P4 ;  /* 0x0000006bc03a7225 */ /* 0x000fe200020e043a */
[----:B------:R-:W-:-:S03]  /*103410*/  IADD3.X R61, P0, PT, RZ, R61, RZ, P0, !PT ;  /* 0x0000003dff3d7210 */ /* 0x000fc6000071e4ff */
[----:B------:R-:W-:Y:S01]  /*103420*/  IMAD.X R57, RZ, RZ, RZ, P2 ;  /* 0x000000ffff397224 */ /* 0x000fe200010e06ff */
[----:B------:R-:W-:Y:S01]  /*103430*/  IADD3.X R54, PT, PT, RZ, RZ, R55, P0, P1 ;  /* 0x000000ffff367210 */ /* 0x000fe200007e2437 */
[----:B------:R-:W-:-:S04]  /*103440*/  IMAD.WIDE.U32 R86, R162, -0x5555, RZ ;  /* 0xffffaaaba2567825 */ /* 0x000fc800078e00ff */
[----:B------:R-:W-:Y:S01]  /*103450*/  IMAD.MOV.U32 R56, RZ, RZ, R129 ;  /* 0x000000ffff387224 */ /* 0x000fe200078e0081 */
[----:B------:R-:W-:Y:S01]  /*103460*/  IADD3 RZ, P2, PT, R168, R86, RZ ;  /* 0x00000056a8ff7210 */ /* 0x000fe20007f5e0ff */
[----:B------:R-:W-:-:S04]  /*103470*/  IMAD.WIDE.U32 R114, P4, R162, -0x46010001, R114 ;  /* 0xb9feffffa2727825 */ /* 0x000fc80007880072 */
[----:B------:R-:W-:-:S04]  /*103480*/  IMAD.WIDE.U32.X R144, R205, R107, R144, P3 ;  /* 0x0000006bcd907225 */ /* 0x000fc800018e0490 */
[----:B------:R-:W-:-:S04]  /*103490*/  IMAD.WIDE.U32 R134, R89, -0x4eac0001, RZ ;  /* 0xb153ffff59867825 */ /* 0x000fc800078e00ff */
[----:B------:R-:W-:-:S04]  /*1034a0*/  IMAD.WIDE.U32 R126, R89, -0x94f09dc, RZ ;  /* 0xf6b0f624597e7825 */ /* 0x000fc800078e00ff */
[----:B------:R-:W-:-:S04]  /*1034b0*/  IMAD.WIDE.U32 R160, R89, 0x397fe69a, RZ ;  /* 0x397fe69a59a07825 */ /* 0x000fc800078e00ff */
[----:B------:R-:W-:-:S04]  /*1034c0*/  IMAD.WIDE.U32 R150, R197, R199, RZ ;  /* 0x000000c7c5967225 */ /* 0x000fc800078e00ff */
[----:B------:R-:W-:-:S04]  /*1034d0*/  IMAD.WIDE.U32 R146, P3, R205, R197, R146 ;  /* 0x000000c5cd927225 */ /* 0x000fc80007860092 */
[----:B------:R-:W-:Y:S01]  /*1034e0*/  IMAD.WIDE.U32.X R56, R203, R107, R56, P5 ;  /* 0x0000006bcb387225 */ /* 0x000fe200028e0438 */
[----:B------:R-:W-:-:S03]  /*1034f0*/  IADD3 R129, P5, PT, R114, R87, RZ ;  /* 0x0000005772817210 */ /* 0x000fc60007fbe0ff */
[----:B------:R-:W-:Y:S01]  /*103500*/  IMAD.WIDE.U32 R116, R89, -0xc7aed41, RZ ;  /* 0xf38512bf59747825 */ /* 0x000fe200078e00ff */
[----:B------:R-:W-:-:S03]  /*103510*/  IADD3.X RZ, P2, PT, R169, R129, RZ, P2, !PT ;  /* 0x00000081a9ff7210 */ /* 0x000fc6000175e4ff */
[----:B------:R-:W-:Y:S01]  /*103520*/  IMAD.X R53, RZ, RZ, RZ, P3 ;  /* 0x000000ffff357224 */ /* 0x000fe200018e06ff */
[----:B------:R-:W-:Y:S01]  /*103530*/  IADD3 R151, P3, PT, R146, R151, RZ ;  /* 0x0000009792977210 */ /* 0x000fe20007f7e0ff */
[----:B------:R-:W-:Y:S02]  /*103540*/  IMAD.MOV.U32 R136, RZ, RZ, R139 ;  /* 0x000000ffff887224 */ /* 0x000fe400078e008b */
[----:B------:R-:W-:-:S04]  /*103550*/  IMAD.WIDE.U32 R86, R89, 0x434bacd7, RZ ;  /* 0x434bacd759567825 */ /* 0x000fc800078e00ff */
[----:B------:R-:W-:Y:S02]  /*103560*/  IMAD.X R143, RZ, RZ, RZ, P4 ;  /* 0x000000ffff8f7224 */ /* 0x000fe400020e06ff */
[----:B------:R-:W-:-:S04]  /*103570*/  IMAD.WIDE.U32 R134, P1, R162, 0x1eabfffe, R134 ;  /* 0x1eabfffea2867825 */ /* 0x000fc80007820086 */
[----:B------:R-:W-:-:S04]  /*103580*/  IMAD.WIDE.U32 R126, P0, R162, 0x6730d2a0, R126 ;  /* 0x6730d2a0a27e7825 */ /* 0x000fc8000780007e */
[----:B------:R-:W-:-:S04]  /*103590*/  IMAD.WIDE.U32 R160, P4, R162, 0x1a0111ea, R160 ;  /* 0x1a0111eaa2a07825 */ /* 0x000fc800078800a0 */
[----:B------:R-:W-:-:S04]  /*1035a0*/  IMAD.WIDE.U32 R122, R162, -0x94f09dc, RZ ;  /* 0xf6b0f624a27a7825 */ /* 0x000fc800078e00ff */
[----:B------:R-:W-:Y:S02]  /*1035b0*/  IMAD.MOV.U32 R52, RZ, RZ, R147 ;  /* 0x000000ffff347224 */ /* 0x000fe400078e0093 */
[----:B------:R-:W-:-:S04]  /*1035c0*/  IMAD.WIDE.U32.X R136, R158, R107, R136, P6 ;  /* 0x0000006b9e887225 */ /* 0x000fc800030e0488 */
[----:B------:R-:W-:-:S04]  /*1035d0*/  IMAD.WIDE.U32 R90, R162, -0x5555, R168 ;  /* 0xffffaaaba25a7825 */ /* 0x000fc800078e00a8 */
[----:B------:R-:W-:-:S04]  /*1035e0*/  IMAD.WIDE.U32 R116, P6, R162, 0x64774b84, R116 ;  /* 0x64774b84a2747825 */ /* 0x000fc800078c0074 */
[----:B------:R-:W-:Y:S02]  /*1035f0*/  IMAD.X R131, RZ, RZ, RZ, P1 ;  /* 0x000000ffff837224 */ /* 0x000fe400008e06ff */
[----:B------:R-:W-:Y:S02]  /*103600*/  IMAD.MOV.U32 R142, RZ, RZ, R115 ;  /* 0x000000ffff8e7224 */ /* 0x000fe400078e0073 */
[----:B------:R-:W-:Y:S01]  /*103610*/  IMAD.X R155, RZ, RZ, RZ, P4 ;  /* 0x000000ffff9b7224 */ /* 0x000fe200020e06ff */
[----:B------:R-:W-:Y:S01]  /*103620*/  IADD3 R123, P4, PT, R126, R123, RZ ;  /* 0x0000007b7e7b7210 */ /* 0x000fe20007f9e0ff */
[----:B------:R-:W-:-:S04]  /*103630*/  IMAD.WIDE.U32 R120, R162, -0xc7aed41, RZ ;  /* 0xf38512bfa2787825 */ /* 0x000fc800078e00ff */
[----:B------:R-:W-:Y:S01]  /*103640*/  IMAD.WIDE.U32.X R52, R205, R107, R52, P3 ;  /* 0x0000006bcd347225 */ /* 0x000fe200018e0434 */
[----:B------:R-:W-:-:S03]  /*103650*/  IADD3 RZ, P3, PT, RZ, R90, RZ ;  /* 0x0000005affff7210 */ /* 0x000fc60007f7e0ff */
[----:B------:R-:W-:-:S04]  /*103660*/  IMAD.WIDE.U32 R86, P1, R162, 0x4b1ba7b6, R86 ;  /* 0x4b1ba7b6a2567825 */ /* 0x000fc80007820056 */
[----:B------:R-:W-:Y:S02]  /*103670*/  IMAD.X R107, RZ, RZ, RZ, P0 ;  /* 0x000000ffff6b7224 */ /* 0x000fe400000e06ff */
[----:B------:R-:W-:Y:S02]  /*103680*/  IMAD.MOV.U32 R106, RZ, RZ, R127 ;  /* 0x000000ffff6a7224 */ /* 0x000fe400078e007f */
[----:B------:R-:W-:Y:S01]  /*103690*/  IMAD.WIDE.U32.X R142, R89, -0x46010001, R142, P5 ;  /* 0xb9feffff598e7825 */ /* 0x000fe200028e048e */
[----:B------:R-:W-:-:S03]  /*1036a0*/  IADD3 R121, P5, PT, R116, R121, RZ ;  /* 0x0000007974797210 */ /* 0x000fc60007fbe0ff */
[----:B------:R-:W-:Y:S02]  /*1036b0*/  IMAD.IADD R103, R91, 0x1, R114 ;  /* 0x000000015b677824 */ /* 0x000fe400078e0272 */
[----:B------:R-:W-:Y:S01]  /*1036c0*/  IMAD.X R55, RZ, RZ, RZ, P1 ;  /* 0x000000ffff377224 */ /* 0x000fe200008e06ff */
[----:B------:R-:W-:Y:S01]  /*1036d0*/  IADD3 RZ, P1, PT, RZ, R124, RZ ;  /* 0x0000007cffff7210 */ /* 0x000fe20007f3e0ff */
[----:B------:R-:W-:Y:S01]  /*1036e0*/  IMAD.WIDE.U32 R112, R162, -0x4eac0001, RZ ;  /* 0xb153ffffa2707825 */ /* 0x000fe200078e00ff */
[----:B------:R-:W-:Y:S02]  /*1036f0*/  IADD3.X RZ, P3, PT, RZ, R103, RZ, P3, !PT ;  /* 0x00000067ffff7210 */ /* 0x000fe40001f7e4ff */
[----:B------:R-:W-:Y:S01]  /*103700*/  IADD3.X RZ, P1, PT, RZ, R125, RZ, P1, !PT ;  /* 0x0000007dffff7210 */ /* 0x000fe20000f3e4ff */
[----:B------:R-:W-:Y:S01]  /*103710*/  IMAD.X R91, RZ, RZ, RZ, P6 ;  /* 0x000000ffff5b7224 */ /* 0x000fe200030e06ff */
[----:B------:R-:W-:Y:S01]  /*103720*/  IADD3 RZ, P0, PT, R132, R112, RZ ;  /* 0x0000007084ff7210 */ /* 0x000fe20007f1e0ff */
[----:B------:R-:W-:Y:S01]  /*103730*/  IMAD.WIDE.U32 R114, R162, 0x434bacd7, RZ ;  /* 0x434bacd7a2727825 */ /* 0x000fe200078e00ff */
[----:B------:R-:W-:-:S02]  /*103740*/  IADD3 R139, P6, PT, R134, R113, RZ ;  /* 0x00000071868b7210 */ /* 0x000fc40007fde0ff */
[----:B------:R-:W-:Y:S01]  /*103750*/  IADD3.X R111, P1, PT, RZ, R164, RZ, P1, !PT ;  /* 0x000000a4ff6f7210 */ /* 0x000fe20000f3e4ff */
[----:B------:R-:W-:Y:S01]  /*103760*/  IMAD.WIDE.U32.X R106, R89, 0x6730d2a0, R106, P4 ;  /* 0x6730d2a0596a7825 */ /* 0x000fe200020e046a */
[----:B------:R-:W-:Y:S02]  /*103770*/  IADD3 R124, P4, PT, R61, R124, RZ ;  /* 0x0000007c3d7c7210 */ /* 0x000fe40007f9e0ff */
[----:B------:R-:W-:Y:S01]  /*103780*/  IADD3.X RZ, P0, PT, R133, R139, RZ, P0, !PT ;  /* 0x0000008b85ff7210 */ /* 0x000fe2000071e4ff */
[----:B------:R-:W-:Y:S01]  /*103790*/  IMAD.MOV.U32 R90, RZ, RZ, R117 ;  /* 0x000000ffff5a7224 */ /* 0x000fe200078e0075 */
[----:B------:R-:W-:Y:S01]  /*1037a0*/  IADD3.X R125, P4, PT, R125, R54, RZ, P4, !PT ;  /* 0x000000367d7d7210 */ /* 0x000fe2000279e4ff */
[----:B------:R-:W-:-:S04]  /*1037b0*/  IMAD.WIDE.U32 R112, R162, 0x397fe69a, RZ ;  /* 0x397fe69aa2707825 */ /* 0x000fc800078e00ff */
[----:B------:R-:W-:Y:S01]  /*1037c0*/  IMAD.WIDE.U32.X R90, R89, 0x64774b84, R90, P5 ;  /* 0x64774b84595a7825 */ /* 0x000fe200028e045a */
[----:B------:R-:W-:-:S03]  /*1037d0*/  IADD3 R117, P5, PT, R86, R115, RZ ;  /* 0x0000007356757210 */ /* 0x000fc60007fbe0ff */
[----:B------:R-:W-:Y:S01]  /*1037e0*/  IMAD.MOV.U32 R54, RZ, RZ, R87 ;  /* 0x000000ffff367224 */ /* 0x000fe200078e0057 */
[----:B------:R-:W-:Y:S01]  /*1037f0*/  IADD3.X R87, P4, PT, RZ, R111, RZ, P4, !PT ;  /* 0x0000006fff577210 */ /* 0x000fe2000279e4ff */
[----:B------:R-:W-:Y:S02]  /*103800*/  IMAD.MOV.U32 R154, RZ, RZ, R161 ;  /* 0x000000ffff9a7224 */ /* 0x000fe400078e00a1 */
        /* <DEDUP_REMOVED lines=8> */
[----:B------:R-:W-:Y:S01]  /*103890*/  IMAD.WIDE.U32.X R130, R89, 0x1eabfffe, R130, P6 ;  /* 0x1eabfffe59827825 */ /* 0x000fe200030e0482 */
[----:B------:R-:W-:Y:S02]  /*1038a0*/  IADD3 R104, P6, PT, R87, R104, RZ ;  /* 0x0000006857687210 */ /* 0x000fe40007fde0ff */
[----:B------:R-:W-:Y:S01]  /*1038b0*/  IADD3.X RZ, P1, PT, RZ, R105, RZ, P5, !PT ;  /* 0x00000069ffff7210 */ /* 0x000fe20002f3e4ff */
[C---:B------:R-:W-:Y:S01]  /*1038c0*/  IMAD.WIDE.U32 R132, R162.reuse, -0x4eac0001, R132 ;  /* 0xb153ffffa2847825 */ /* 0x040fe200078e0084 */
[----:B------:R-:W-:Y:S02]  /*1038d0*/  IADD3.X R105, P6, PT, R105, R164, RZ, P6, !PT ;  /* 0x000000a469697210 */ /* 0x000fe400037de4ff */
[----:B------:R-:W-:Y:S01]  /*1038e0*/  IADD3.X R89, P1, PT, RZ, R152, RZ, P1, !PT ;  /* 0x00000098ff597210 */ /* 0x000fe20000f3e4ff */
[----:B------:R-:W-:Y:S01]  /*1038f0*/  IMAD.IADD R134, R133, 0x1, R134 ;  /* 0x0000000185867824 */ /* 0x000fe200078e0286 */
[----:B------:R-:W-:Y:S01]  /*103900*/  IADD3 RZ, P5, PT, RZ, R148, RZ ;  /* 0x00000094ffff7210 */ /* 0x000fe20007fbe0ff */
[----:B------:R-:W-:Y:S01]  /*103910*/  IMAD.WIDE.U32 R124, R162, -0x94f09dc, R124 ;  /* 0xf6b0f624a27c7825 */ /* 0x000fe200078e007c */
[----:B------:R-:W-:-:S02]  /*103920*/  IADD3.X R89, P6, PT, RZ, R89, RZ, P6, !PT ;  /* 0x00000059ff597210 */ /* 0x000fc400037de4ff */
[----:B------:R-:W-:Y:S01]  /*103930*/  IADD3.X RZ, P5, PT, RZ, R149, RZ, P5, !PT ;  /* 0x00000095ffff7210 */ /* 0x000fe20002fbe4ff */
[----:B------:R-:W-:Y:S01]  /*103940*/  IMAD.IADD R126, R125, 0x1, R126 ;  /* 0x000000017d7e7824 */ /* 0x000fe200078e027e */
[----:B------:R-:W-:Y:S01]  /*103950*/  IADD3.X R152, PT, PT, RZ, RZ, R153, P6, P1 ;  /* 0x000000ffff987210 */ /* 0x000fe200037e2499 */
[-C--:B------:R-:W-:Y:S01]  /*103960*/  IMAD.WIDE.U32 R186, R203, R201.reuse, RZ ;  /* 0x000000c9cbba7225 */ /* 0x080fe200078e00ff */
[----:B------:R-:W-:Y:S02]  /*103970*/  IADD3 R148, P6, PT, R89, R148, RZ ;  /* 0x0000009459947210 */ /* 0x000fe40007fde0ff */
[----:B------:R-:W-:Y:S01]  /*103980*/  IADD3.X R89, P5, PT, RZ, R144, RZ, P5, !PT ;  /* 0x00000090ff597210 */ /* 0x000fe20002fbe4ff */
[-C--:B------:R-:W-:Y:S01]  /*103990*/  IMAD.WIDE.U32 R190, R205, R201.reuse, RZ ;  /* 0x000000c9cdbe7225 */ /* 0x080fe200078e00ff */
[----:B------:R-:W-:Y:S02]  /*1039a0*/  IADD3.X R149, P6, PT, R149, R152, RZ, P6, !PT ;  /* 0x0000009895957210 */ /* 0x000fe400037de4ff */
[----:B------:R-:W-:Y:S01]  /*1039b0*/  IADD3.X R87, P2, PT, RZ, R142, RZ, P2, !PT ;  /* 0x0000008eff577210 */ /* 0x000fe2000175e4ff */
[----:B------:R-:W-:Y:S01]  /*1039c0*/  IMAD.WIDE.U32 R184, R200, R201, RZ ;  /* 0x000000c9c8b87225 */ /* 0x000fe200078e00ff */
[----:B------:R-:W-:-:S02]  /*1039d0*/  IADD3.X R89, P6, PT, RZ, R89, RZ, P6, !PT ;  /* 0x00000059ff597210 */ /* 0x000fc400037de4ff */
[----:B------:R-:W-:Y:S02]  /*1039e0*/  IADD3.X R133, P3, PT, RZ, R87, RZ, P3, !PT ;  /* 0x00000057ff857210 */ /* 0x000fe40001f7e4ff */
[----:B------:R-:W-:Y:S02]  /*1039f0*/  IADD3.X R144, PT, PT, RZ, RZ, R145, P6, P5 ;  /* 0x000000ffff907210 */ /* 0x000fe400037ea491 */
[----:B------:R-:W-:Y:S02]  /*103a00*/  IADD3 RZ, P5, PT, RZ, R156, RZ ;  /* 0x0000009cffff7210 */ /* 0x000fe40007fbe0ff */
[----:B------:R-:W-:Y:S02]  /*103a10*/  IADD3 R132, P1, PT, R133, R132, RZ ;  /* 0x0000008485847210 */ /* 0x000fe40007f3e0ff */
[----:B------:R-:W-:Y:S02]  /*103a20*/  IADD3.X R143, PT, PT, RZ, RZ, R143, P3, P2 ;  /* 0x000000ffff8f7210 */ /* 0x000fe40001fe448f */
[----:B------:R-:W-:-:S02]  /*103a30*/  IADD3 R156, P6, PT, R89, R156, RZ ;  /* 0x0000009c599c7210 */ /* 0x000fc40007fde0ff */
[----:B------:R-:W-:Y:S02]  /*103a40*/  IADD3.X RZ, P5, PT, RZ, R157, RZ, P5, !PT ;  /* 0x0000009dffff7210 */ /* 0x000fe40002fbe4ff */
[----:B------:R-:W-:Y:S01]  /*103a50*/  IADD3.X R133, P1, PT, R134, R143, RZ, P1, !PT ;  /* 0x0000008f86857210 */ /* 0x000fe20000f3e4ff */
[C---:B------:R-:W-:Y:S01]  /*103a60*/  IMAD.WIDE.U32 R142, R162.reuse, 0x434bacd7, R148 ;  /* 0x434bacd7a28e7825 */ /* 0x040fe200078e0094 */
[----:B------:R-:W-:Y:S02]  /*103a70*/  IADD3.X R87, P0, PT, RZ, R130, RZ, P0, !PT ;  /* 0x00000082ff577210 */ /* 0x000fe4000071e4ff */
[----:B------:R-:W-:Y:S01]  /*103a80*/  IADD3.X R157, P6, PT, R157, R144, RZ, P6, !PT ;  /* 0x000000909d9d7210 */ /* 0x000fe200037de4ff */
[----:B------:R-:W-:Y:S01]  /*103a90*/  IMAD.WIDE.U32 R152, R197, R196, R132 ;  /* 0x000000c4c5987225 */ /* 0x000fe200078e0084 */
[----:B------:R-:W-:Y:S02]  /*103aa0*/  IADD3.X R89, P5, PT, RZ, R108, RZ, P5, !PT ;  /* 0x0000006cff597210 */ /* 0x000fe40002fbe4ff */
[----:B------:R-:W-:Y:S01]  /*103ab0*/  IADD3.X R125, P1, PT, RZ, R87, RZ, P1, !PT ;  /* 0x00000057ff7d7210 */ /* 0x000fe20000f3e4ff */
[----:B------:R-:W-:Y:S01]  /*103ac0*/  IMAD.IADD R153, R153, 0x1, R110 ;  /* 0x0000000199997824 */ /* 0x000fe200078e026e */
[----:B------:R-:W-:Y:S01]  /*103ad0*/  IADD3.X R89, P6, PT, RZ, R89, RZ, P6, !PT ;  /* 0x00000059ff597210 */ /* 0x000fe200037de4ff */
[----:B------:R-:W-:Y:S01]  /*103ae0*/  IMAD.WIDE.U32 R110, R162, -0xc7aed41, R104 ;  /* 0xf38512bfa26e7825 */ /* 0x000fe200078e0068 */
[----:B------:R-:W-:-:S02]  /*103af0*/  IADD3 RZ, P2, PT, R132, R118, RZ ;  /* 0x0000007684ff7210 */ /* 0x000fc40007f5e0ff */
[----:B------:R-:W-:Y:S01]  /*103b00*/  IADD3.X R131, PT, PT, RZ, RZ, R131, P1, P0 ;  /* 0x000000ffff837210 */ /* 0x000fe20000fe0483 */
[----:B------:R-:W-:Y:S01]  /*103b10*/  IMAD.IADD R116, R111, 0x1, R116 ;  /* 0x000000016f747824 */ /* 0x000fe200078e0274 */
[----:B------:R-:W-:Y:S01]  /*103b20*/  IADD3 R124, P0, PT, R125, R124, RZ ;  /* 0x0000007c7d7c7210 */ /* 0x000fe20007f1e0ff */
[----:B------:R-:W-:Y:S01]  /*103b30*/  IMAD.IADD R86, R143, 0x1, R86 ;  /* 0x000000018f567824 */ /* 0x000fe200078e0256 */
[----:B------:R-:W-:Y:S01]  /*103b40*/  IADD3.X R103, PT, PT, RZ, RZ, R109, P6, P5 ;  /* 0x000000ffff677210 */ /* 0x000fe200037ea46d */
[----:B------:R-:W-:Y:S01]  /*103b50*/  IMAD.WIDE.U32 R108, R196, R196, RZ ;  /* 0x000000c4c46c7225 */ /* 0x000fe200078e00ff */
[----:B------:R-:W-:Y:S02]  /*103b60*/  IADD3.X RZ, P2, PT, R133, R119, RZ, P2, !PT ;  /* 0x0000007785ff7210 */ /* 0x000fe4000175e4ff */
[----:B------:R-:W-:Y:S01]  /*103b70*/  IADD3 RZ, P1, PT, R148, R114, RZ ;  /* 0x0000007294ff7210 */ /* 0x000fe20007f3e0ff */
[----:B------:R-:W-:Y:S01]  /*103b80*/  IMAD.WIDE.U32 R114, R193, R196, RZ ;  /* 0x000000c4c1727225 */ /* 0x000fe200078e00ff */
[----:B------:R-:W-:-:S02]  /*103b90*/  IADD3 RZ, P6, PT, RZ, R152, RZ ;  /* 0x00000098ffff7210 */ /* 0x000fc40007fde0ff */
[----:B------:R-:W-:Y:S01]  /*103ba0*/  IADD3.X R125, P0, PT, R126, R131, RZ, P0, !PT ;  /* 0x000000837e7d7210 */ /* 0x000fe2000071e4ff */
[----:B------:R-:W-:Y:S01]  /*103bb0*/  IMAD.WIDE.U32 R144, R158, R196, RZ ;  /* 0x000000c49e907225 */ /* 0x000fe200078e00ff */
[----:B------:R-:W-:Y:S02]  /*103bc0*/  IADD3.X R113, P4, PT, RZ, R106, RZ, P4, !PT ;  /* 0x0000006aff717210 */ /* 0x000fe4000279e4ff */
[----:B------:R-:W-:Y:S01]  /*103bd0*/  IADD3.X R127, P2, PT, RZ, R50, RZ, P2, !PT ;  /* 0x00000032ff7f7210 */ /* 0x000fe2000175e4ff */
[----:B------:R-:W-:Y:S01]  /*103be0*/  IMAD.WIDE.U32 R114, P5, R196, R193, R114 ;  /* 0x000000c1c4727225 */ /* 0x000fe200078a0072 */
[----:B------:R-:W-:Y:S02]  /*103bf0*/  IADD3.X RZ, P6, PT, RZ, R153, RZ, P6, !PT ;  /* 0x00000099ffff7210 */ /* 0x000fe400037de4ff */
[----:B------:R-:W-:Y:S01]  /*103c00*/  IADD3.X R113, P0, PT, RZ, R113, RZ, P0, !PT ;  /* 0x00000071ff717210 */ /* 0x000fe2000071e4ff */
[----:B------:R-:W-:Y:S01]  /*103c10*/  IMAD.MOV.U32 R50, RZ, RZ, R115 ;  /* 0x000000ffff327224 */ /* 0x000fe200078e0073 */
[----:B------:R-:W-:-:S02]  /*103c20*/  IADD3.X R127, P6, PT, RZ, R127, RZ, P6, !PT ;  /* 0x0000007fff7f7210 */ /* 0x000fc400037de4ff */
[----:B------:R-:W-:Y:S02]  /*103c30*/  IADD3 RZ, P3, PT, R104, R120, RZ ;  /* 0x0000007868ff7210 */ /* 0x000fe40007f7e0ff */
[----:B------:R-:W-:Y:S02]  /*103c40*/  IADD3.X R107, PT, PT, RZ, RZ, R107, P0, P4 ;  /* 0x000000ffff6b7210 */ /* 0x000fe400007e846b */
[----:B------:R-:W-:Y:S02]  /*103c50*/  IADD3 R109, P4, PT, R114, R109, RZ ;  /* 0x0000006d726d7210 */ /* 0x000fe40007f9e0ff */
[----:B------:R-:W-:Y:S02]  /*103c60*/  IADD3 RZ, P0, PT, R124, R108, RZ ;  /* 0x0000006c7cff7210 */ /* 0x000fe40007f1e0ff */
[----:B------:R-:W-:Y:S01]  /*103c70*/  IADD3.X R87, PT, PT, RZ, RZ, R51, P6, P2 ;  /* 0x000000ffff577210 */ /* 0x000fe200037e4433 */
[----:B------:R-:W-:Y:S01]  /*103c80*/  IMAD.X R51, RZ, RZ, RZ, P5 ;  /* 0x000000ffff337224 */ /* 0x000fe200028e06ff */
[----:B------:R-:W-:-:S02]  /*103c90*/  IADD3 R110, P2, PT, R113, R110, RZ ;  /* 0x0000006e716e7210 */ /* 0x000fc40007f5e0ff */
[----:B------:R-:W-:Y:S01]  /*103ca0*/  IADD3.X RZ, P3, PT, R105, R121, RZ, P3, !PT ;  /* 0x0000007969ff7210 */ /* 0x000fe20001f7e4ff */
[-C--:B------:R-:W-:Y:S01]  /*103cb0*/  IMAD.WIDE.U32 R104, R192, R196.reuse, RZ ;  /* 0x000000c4c0687225 */ /* 0x080fe200078e00ff */
[----:B------:R-:W-:Y:S02]  /*103cc0*/  IADD3.X RZ, P0, PT, R125, R109, RZ, P0, !PT ;  /* 0x0000006d7dff7210 */ /* 0x000fe4000071e4ff */
[----:B------:R-:W-:Y:S01]  /*103cd0*/  IADD3.X R111, P2, PT, R116, R107, RZ, P2, !PT ;  /* 0x0000006b746f7210 */ /* 0x000fe2000175e4ff */
[----:B------:R-:W-:Y:S01]  /*103ce0*/  IMAD.WIDE.U32 R124, R196, R196, R124 ;  /* 0x000000c4c47c7225 */ /* 0x000fe200078e007c */
[----:B------:R-:W-:Y:S02]  /*103cf0*/  IADD3.X R109, P3, PT, RZ, R90, RZ, P3, !PT ;  /* 0x0000005aff6d7210 */ /* 0x000fe40001f7e4ff */
[----:B------:R-:W-:Y:S01]  /*103d00*/  IADD3.X RZ, P1, PT, R149, R117, RZ, P1, !PT ;  /* 0x0000007595ff7210 */ /* 0x000fe20000f3e4ff */
[----:B------:R-:W-:Y:S01]  /*103d10*/  IMAD.IADD R114, R125, 0x1, R114 ;  /* 0x000000017d727824 */ /* 0x000fe200078e0272 */
[----:B------:R-:W-:Y:S01]  /*103d20*/  IADD3.X R109, P5, PT, RZ, R109, RZ, P2, !PT ;  /* 0x0000006dff6d7210 */ /* 0x000fe200017be4ff */
[----:B------:R-:W-:Y:S01]  /*103d30*/  IMAD.WIDE.U32.X R106, R193, R193, R50, P4 ;  /* 0x000000c1c16a7225 */ /* 0x000fe200020e0432 */
[----:B------:R-:W-:-:S02]  /*103d40*/  IADD3.X R147, P1, PT, RZ, R54, RZ, P1, !PT ;  /* 0x00000036ff937210 */ /* 0x000fc40000f3e4ff */
[----:B------:R-:W-:Y:S01]  /*103d50*/  IADD3.X R113, PT, PT, RZ, RZ, R91, P5, P3 ;  /* 0x000000ffff717210 */ /* 0x000fe20002fe645b */
[----:B------:R-:W-:Y:S01]  /*103d60*/  IMAD.WIDE.U32 R90, P3, R201, R193, R104 ;  /* 0x000000c1c95a7225 */ /* 0x000fe20007860068 */
[----:B------:R-:W-:Y:S02]  /*103d70*/  IADD3 R126, P5, PT, R127, R124, RZ ;  /* 0x0000007c7f7e7210 */ /* 0x000fe40007fbe0ff */
[----:B------:R-:W-:Y:S01]  /*103d80*/  IADD3.X R121, P0, PT, RZ, R106, RZ, P0, !PT ;  /* 0x0000006aff797210 */ /* 0x000fe2000071e4ff */
[----:B------:R-:W-:Y:S01]  /*103d90*/  IMAD.WIDE.U32 R104, R201, R196, RZ ;  /* 0x000000c4c9687225 */ /* 0x000fe200078e00ff */
[----:B------:R-:W-:Y:S02]  /*103da0*/  IADD3.X R127, P4, PT, R114, R87, RZ, P5, !PT ;  /* 0x00000057727f7210 */ /* 0x000fe40002f9e4ff */
[----:B------:R-:W-:Y:S01]  /*103db0*/  IADD3 R142, P5, PT, R109, R142, RZ ;  /* 0x0000008e6d8e7210 */ /* 0x000fe20007fbe0ff */
[----:B------:R-:W-:Y:S01]  /*103dc0*/  IMAD R87, R153, -0x30003, RZ ;  /* 0xfffcfffd99577824 */ /* 0x000fe200078e02ff */
[----:B------:R-:W-:Y:S01]  /*103dd0*/  IADD3 R105, P6, PT, R90, R105, RZ ;  /* 0x000000695a697210 */ /* 0x000fe20007fde0ff */
[----:B------:R-:W-:Y:S01]  /*103de0*/  IMAD.WIDE.U32 R50, R152, -0x30003, RZ ;  /* 0xfffcfffd98327825 */ /* 0x000fe200078e00ff */
[----:B------:R-:W-:-:S02]  /*103df0*/  IADD3.X R143, P5, PT, R86, R113, RZ, P5, !PT ;  /* 0x00000071568f7210 */ /* 0x000fc40002fbe4ff */
[----:B------:R-:W-:Y:S01]  /*103e00*/  IADD3.X R121, P4, PT, RZ, R121, RZ, P4, !PT ;  /* 0x00000079ff797210 */ /* 0x000fe2000279e4ff */
[----:B------:R-:W-:Y:S01]  /*103e10*/  IMAD R87, R152, -0x760c0004, R87 ;  /* 0x89f3fffc98577824 */ /* 0x000fe200078e0257 */
[----:B------:R-:W-:Y:S01]  /*103e20*/  IADD3.X R147, P5, PT, RZ, R147, RZ, P5, !PT ;  /* 0x00000093ff937210 */ /* 0x000fe20002fbe4ff */
[----:B------:R-:W-:Y:S01]  /*103e30*/  IMAD.X R149, RZ, RZ, RZ, P3 ;  /* 0x000000ffff957224 */ /* 0x000fe200018e06ff */
[----:B------:R-:W-:Y:S01]  /*103e40*/  IADD3 RZ, P3, PT, R110, R104, RZ ;  /* 0x000000686eff7210 */ /* 0x000fe20007f7e0ff */
[----:B------:R-:W-:Y:S01]  /*103e50*/  IMAD.IADD R161, R51, 0x1, R87 ;  /* 0x0000000133a17824 */ /* 0x000fe200078e0257 */
[----:B------:R-:W-:Y:S01]  /*103e60*/  IADD3 RZ, P2, PT, R156, R112, RZ ;  /* 0x000000709cff7210 */ /* 0x000fe20007f5e0ff */
[----:B------:R-:W-:Y:S01]  /*103e70*/  IMAD.MOV.U32 R148, RZ, RZ, R91 ;  /* 0x000000ffff947224 */ /* 0x000fe200078e005b */
[----:B------:R-:W-:Y:S01]  /*103e80*/  IADD3.X RZ, P3, PT, R111, R105, RZ, P3, !PT ;  /* 0x000000696fff7210 */ /* 0x000fe20001f7e4ff */
[----:B------:R-:W-:Y:S01]  /*103e90*/  IMAD.WIDE.U32 R110, R201, R196, R110 ;  /* 0x000000c4c96e7225 */ /* 0x000fe200078e006e */
[----:B------:R-:W-:-:S02]  /*103ea0*/  IADD3.X R169, PT, PT, RZ, RZ, R107, P4, P0 ;  /* 0x000000ffffa97210 */ /* 0x000fc400027e046b */
[----:B------:R-:W-:Y:S01]  /*103eb0*/  IADD3.X R139, PT, PT, RZ, RZ, R55, P5, P1 ;  /* 0x000000ffff8b7210 */ /* 0x000fe20002fe2437 */
[----:B------:R-:W-:Y:S01]  /*103ec0*/  IMAD.WIDE.U32 R116, R161, -0xc7aed41, RZ ;  /* 0xf38512bfa1747825 */ /* 0x000fe200078e00ff */
[----:B------:R-:W-:Y:S02]  /*103ed0*/  IADD3 R120, P0, PT, R121, R110, RZ ;  /* 0x0000006e79787210 */ /* 0x000fe40007f1e0ff */
[----:B------:R-:W-:Y:S01]  /*103ee0*/  IADD3.X RZ, P2, PT, R157, R61, RZ, P2, !PT ;  /* 0x0000003d9dff7210 */ /* 0x000fe2000175e4ff */
[----:B------:R-:W-:Y:S02]  /*103ef0*/  IMAD.IADD R112, R111, 0x1, R90 ;  /* 0x000000016f707824 */ /* 0x000fe400078e025a */
[----:B------:R-:W-:-:S03]  /*103f00*/  IMAD.WIDE.U32 R134, R161, -0x5555, RZ ;  /* 0xffffaaaba1867825 */ /* 0x000fc600078e00ff */
[----:B------:R-:W-:Y:S01]  /*103f10*/  IADD3.X R121, P0, PT, R112, R169, RZ, P0, !PT ;  /* 0x000000a970797210 */ /* 0x000fe2000071e4ff */
[----:B------:R-:W-:-:S04]  /*103f20*/  IMAD.WIDE.U32 R122, R161, -0x94f09dc, RZ ;  /* 0xf6b0f624a17a7825 */ /* 0x000fc800078e00ff */
[----:B------:R-:W-:-:S04]  /*103f30*/  IMAD.WIDE.U32 R130, R161, -0x4eac0001, RZ ;  /* 0xb153ffffa1827825 */ /* 0x000fc800078e00ff */
[----:B------:R-:W-:-:S04]  /*103f40*/  IMAD.WIDE.U32 R110, R161, 0x397fe69a, RZ ;  /* 0x397fe69aa16e7825 */ /* 0x000fc800078e00ff */
[----:B------:R-:W-:-:S04]  /*103f50*/  IMAD.WIDE.U32 R116, P5, R50, 0x64774b84, R116 ;  /* 0x64774b8432747825 */ /* 0x000fc800078a0074 */
[----:B------:R-:W-:-:S04]  /*103f60*/  IMAD.WIDE.U32.X R148, R192, R193, R148, P6 ;  /* 0x000000c1c0947225 */ /* 0x000fc800030e0494 */
[----:B------:R-:W-:-:S04]  /*103f70*/  IMAD.WIDE.U32 R134, P1, R50, -0x46010001, R134 ;  /* 0xb9feffff32867825 */ /* 0x000fc80007820086 */
[----:B------:R-:W-:-:S04]  /*103f80*/  IMAD.WIDE.U32 R54, R50, -0x5555, RZ ;  /* 0xffffaaab32367825 */ /* 0x000fc800078e00ff */
[----:B------:R-:W-:-:S04]  /*103f90*/  IMAD.WIDE.U32 R122, P4, R50, 0x6730d2a0, R122 ;  /* 0x6730d2a0327a7825 */ /* 0x000fc8000788007a */
[----:B------:R-:W-:Y:S02]  /*103fa0*/  IMAD.X R91, RZ, RZ, RZ, P5 ;  /* 0x000000ffff5b7224 */ /* 0x000fe400028e06ff */
[----:B------:R-:W-:-:S04]  /*103fb0*/  IMAD.WIDE.U32 R130, P6, R50, 0x1eabfffe, R130 ;  /* 0x1eabfffe32827825 */ /* 0x000fc800078c0082 */
[----:B------:R-:W-:-:S04]  /*103fc0*/  IMAD.WIDE.U32 R164, R50, -0x4eac0001, RZ ;  /* 0xb153ffff32a47825 */ /* 0x000fc800078e00ff */
[----:B------:R-:W-:-:S04]  /*103fd0*/  IMAD.WIDE.U32 R110, P5, R50, 0x1a0111ea, R110 ;  /* 0x1a0111ea326e7825 */ /* 0x000fc800078a006e */
[----:B------:R-:W-:Y:S01]  /*103fe0*/  IMAD.X R109, RZ, RZ, RZ, P4 ;  /* 0x000000ffff6d7224 */ /* 0x000fe200020e06ff */
[----:B------:R-:W-:Y:S01]  /*103ff0*/  IADD3 R167, P4, PT, R134, R55, RZ ;  /* 0x0000003786a77210 */ /* 0x000fe20007f9e0ff */
[----:B------:R-:W-:Y:S01]  /*104000*/  IMAD.X R113, RZ, RZ, RZ, P5 ;  /* 0x000000ffff717224 */ /* 0x000fe200028e06ff */
[----:B------:R-:W-:Y:S01]  /*104010*/  IADD3 R163, P5, PT, R130, R165, RZ ;  /* 0x000000a582a37210 */ /* 0x000fe20007fbe0ff */
[----:B------:R-:W-:-:S04]  /*104020*/  IMAD.WIDE.U32 R86, R161, 0x434bacd7, RZ ;  /* 0x434bacd7a1567825 */ /* 0x000fc800078e00ff */
[----:B------:R-:W-:Y:S01]  /*104030*/  IMAD.X R133, RZ, RZ, RZ, P1 ;  /* 0x000000ffff857224 */ /* 0x000fe200008e06ff */
[----:B------:R-:W-:Y:S01]  /*104040*/  IADD3 RZ, P1, PT, R152, R54, RZ ;  /* 0x0000003698ff7210 */ /* 0x000fe20007f3e0ff */
[----:B------:R-:W-:-:S03]  /*104050*/  IMAD.WIDE.U32 R118, R50, -0x94f09dc, RZ ;  /* 0xf6b0f62432767825 */ /* 0x000fc600078e00ff */
[----:B------:R-:W-:Y:S01]  /*104060*/  IADD3.X RZ, P1, PT, R153, R167, RZ, P1, !PT ;  /* 0x000000a799ff7210 */ /* 0x000fe20000f3e4ff */
[----:B------:R-:W-:Y:S01]  /*104070*/  IMAD.MOV.U32 R132, RZ, RZ, R135 ;  /* 0x000000ffff847224 */ /* 0x000fe200078e0087 */
[----:B------:R-:W-:Y:S01]  /*104080*/  IADD3.X R135, P3, PT, RZ, R148, RZ, P3, !PT ;  /* 0x00000094ff877210 */ /* 0x000fe20001f7e4ff */
[----:B------:R-:W-:Y:S02]  /*104090*/  IMAD.X R125, RZ, RZ, RZ, P6 ;  /* 0x000000ffff7d7224 */ /* 0x000fe400030e06ff */
[----:B------:R-:W-:-:S04]  /*1040a0*/  IMAD.WIDE.U32 R114, R50, -0xc7aed41, RZ ;  /* 0xf38512bf32727825 */ /* 0x000fc800078e00ff */
[----:B------:R-:W-:Y:S02]  /*1040b0*/  IMAD.MOV.U32 R124, RZ, RZ, R131 ;  /* 0x000000ffff7c7224 */ /* 0x000fe400078e0083 */
[----:B------:R-:W-:Y:S01]  /*1040c0*/  IMAD.WIDE.U32.X R132, R161, -0x46010001, R132, P4 ;  /* 0xb9feffffa1847825 */ /* 0x000fe200020e0484 */
[----:B------:R-:W-:-:S03]  /*1040d0*/  IADD3 R129, P4, PT, R122, R119, RZ ;  /* 0x000000777a817210 */ /* 0x000fc60007f9e0ff */
[----:B------:R-:W-:Y:S01]  /*1040e0*/  IMAD.WIDE.U32.X R124, R161, 0x1eabfffe, R124, P5 ;  /* 0x1eabfffea17c7825 */ /* 0x000fe200028e047c */
[----:B------:R-:W-:-:S03]  /*1040f0*/  IADD3 R115, P5, PT, R116, R115, RZ ;  /* 0x0000007374737210 */ /* 0x000fc60007fbe0ff */
[----:B------:R-:W-:-:S04]  /*104100*/  IMAD.WIDE.U32 R86, P6, R50, 0x4b1ba7b6, R86 ;  /* 0x4b1ba7b632567825 */ /* 0x000fc800078c0056 */
[----:B------:R-:W-:-:S04]  /*104110*/  IMAD.WIDE.U32 R106, R50, 0x434bacd7, RZ ;  /* 0x434bacd7326a7825 */ /* 0x000fc800078e00ff */
[----:B------:R-:W-:Y:S02]  /*104120*/  IMAD.MOV.U32 R108, RZ, RZ, R123 ;  /* 0x000000ffff6c7224 */ /* 0x000fe400078e007b */
[----:B------:R-:W-:-:S04]  /*104130*/  IMAD.WIDE.U32 R104, R50, 0x397fe69a, RZ ;  /* 0x397fe69a32687825 */ /* 0x000fc800078e00ff */
[----:B------:R-:W-:Y:S02]  /*104140*/  IMAD.MOV.U32 R90, RZ, RZ, R117 ;  /* 0x000000ffff5a7224 */ /* 0x000fe400078e0075 */
[----:B------:R-:W-:Y:S01]  /*104150*/  IMAD.WIDE.U32.X R108, R161, 0x6730d2a0, R108, P4 ;  /* 0x6730d2a0a16c7825 */ /* 0x000fe200020e046c */
[----:B------:R-:W-:-:S03]  /*104160*/  IADD3 R107, P4, PT, R86, R107, RZ ;  /* 0x0000006b566b7210 */ /* 0x000fc60007f9e0ff */
[C---:B------:R-:W-:Y:S01]  /*104170*/  IMAD.WIDE.U32.X R90, R161.reuse, 0x64774b84, R90, P5 ;  /* 0x64774b84a15a7825 */ /* 0x040fe200028e045a */
[----:B------:R-:W-:Y:S02]  /*104180*/  IADD3 R51, P5, PT, R110, R105, RZ ;  /* 0x000000696e337210 */ /* 0x000fe40007fbe0ff */
[----:B------:R-:W-:Y:S01]  /*104190*/  IADD3.X R105, P2, PT, RZ, R154, RZ, P2, !PT ;  /* 0x0000009aff697210 */ /* 0x000fe2000175e4ff */
[----:B------:R-:W-:Y:S01]  /*1041a0*/  IMAD.X R55, RZ, RZ, RZ, P6 ;  /* 0x000000ffff377224 */ /* 0x000fe200030e06ff */
        /* <DEDUP_REMOVED lines=10> */
[----:B------:R-:W-:Y:S01]  /*104250*/  IMAD.WIDE.U32 R156, R162, 0x397fe69a, R156 ;  /* 0x397fe69aa29c7825 */ /* 0x000fe200078e009c */
[----:B------:R-:W-:-:S03]  /*104260*/  IADD3 R111, P0, PT, R164, R145, RZ ;  /* 0x00000091a46f7210 */ /* 0x000fc60007f1e0ff */
[----:B------:R-:W-:Y:S01]  /*104270*/  IMAD.X R161, RZ, RZ, RZ, P5 ;  /* 0x000000ffffa17224 */ /* 0x000fe200028e06ff */
[----:B------:R-:W-:Y:S01]  /*104280*/  IADD3 RZ, P5, PT, R142, R144, RZ ;  /* 0x000000908eff7210 */ /* 0x000fe20007fbe0ff */
[----:B------:R-:W-:Y:S01]  /*104290*/  IMAD.IADD R162, R157, 0x1, R160 ;  /* 0x000000019da27824 */ /* 0x000fe200078e02a0 */
[----:B------:R-:W-:Y:S01]  /*1042a0*/  IADD3 R156, P3, PT, R147, R156, RZ ;  /* 0x0000009c939c7210 */ /* 0x000fe20007f7e0ff */
[----:B------:R-:W-:Y:S01]  /*1042b0*/  IMAD.WIDE.U32 R144, R50, -0x5555, R152 ;  /* 0xffffaaab32907825 */ /* 0x000fe200078e0098 */
[----:B------:R-:W-:Y:S02]  /*1042c0*/  IADD3.X RZ, P5, PT, R143, R111, RZ, P5, !PT ;  /* 0x0000006f8fff7210 */ /* 0x000fe40002fbe4ff */
[----:B------:R-:W-:Y:S01]  /*1042d0*/  IADD3.X R157, P3, PT, R162, R139, RZ, P3, !PT ;  /* 0x0000008ba29d7210 */ /* 0x000fe20001f7e4ff */
[----:B------:R-:W-:Y:S02]  /*1042e0*/  IMAD.MOV.U32 R160, RZ, RZ, R165 ;  /* 0x000000ffffa07224 */ /* 0x000fe400078e00a5 */
[----:B------:R-:W-:-:S04]  /*1042f0*/  IMAD.WIDE.U32 R148, R198, R196, R142 ;  /* 0x000000c4c6947225 */ /* 0x000fc800078e008e */
[----:B------:R-:W-:Y:S01]  /*104300*/  IMAD.WIDE.U32.X R160, R158, R193, R160, P0 ;  /* 0x000000c19ea07225 */ /* 0x000fe200000e04a0 */
[----:B------:R-:W-:-:S03]  /*104310*/  IADD3 RZ, P0, PT, RZ, R144, RZ ;  /* 0x00000090ffff7210 */ /* 0x000fc60007f1e0ff */
[----:B------:R-:W-:Y:S01]  /*104320*/  IMAD.IADD R61, R145, 0x1, R134 ;  /* 0x00000001913d7824 */ /* 0x000fe200078e0286 */
[----:B------:R-:W-:Y:S01]  /*104330*/  IADD3 R134, P6, PT, R135, R148, RZ ;  /* 0x0000009487867210 */ /* 0x000fe20007fde0ff */
[----:B------:R-:W-:Y:S01]  /*104340*/  IMAD.IADD R164, R149, 0x1, R164 ;  /* 0x0000000195a47824 */ /* 0x000fe200078e02a4 */
[----:B------:R-:W-:Y:S01]  /*104350*/  IADD3.X R148, P3, PT, RZ, R105, RZ, P3, !PT ;  /* 0x00000069ff947210 */ /* 0x000fe20001f7e4ff */
[----:B------:R-:W-:Y:S01]  /*104360*/  IMAD.WIDE.U32 R142, R205, R196, RZ ;  /* 0x000000c4cd8e7225 */ /* 0x000fe200078e00ff */
[----:B------:R-:W-:Y:S02]  /*104370*/  IADD3.X R105, P5, PT, RZ, R160, RZ, P5, !PT ;  /* 0x000000a0ff697210 */ /* 0x000fe40002fbe4ff */
[----:B------:R-:W-:Y:S01]  /*104380*/  IADD3.X R135, P6, PT, R164, R87, RZ, P6, !PT ;  /* 0x00000057a4877210 */ /* 0x000fe200037de4ff */
[----:B------:R-:W-:Y:S01]  /*104390*/  IMAD.WIDE.U32 R126, R50, -0x4eac0001, R126 ;  /* 0xb153ffff327e7825 */ /* 0x000fe200078e007e */
[----:B------:R-:W-:Y:S02]  /*1043a0*/  IADD3.X R154, PT, PT, RZ, RZ, R155, P3, P2 ;  /* 0x000000ffff9a7210 */ /* 0x000fe40001fe449b */
[----:B------:R-:W-:Y:S01]  /*1043b0*/  IADD3.X R105, P6, PT, RZ, R105, RZ, P6, !PT ;  /* 0x00000069ff697210 */ /* 0x000fe200037de4ff */
[----:B------:R-:W-:Y:S01]  /*1043c0*/  IMAD.WIDE.U32 R144, P3, R199, R193, R142 ;  /* 0x000000c1c7907225 */ /* 0x000fe2000786008e */
[----:B------:R-:W-:-:S02]  /*1043d0*/  IADD3 RZ, P2, PT, R120, R118, RZ ;  /* 0x0000007678ff7210 */ /* 0x000fc40007f5e0ff */
[----:B------:R-:W-:Y:S01]  /*1043e0*/  IADD3.X R160, PT, PT, RZ, RZ, R161, P6, P5 ;  /* 0x000000ffffa07210 */ /* 0x000fe200037ea4a1 */
[----:B------:R-:W-:Y:S01]  /*1043f0*/  IMAD.WIDE.U32 R142, R199, R196, RZ ;  /* 0x000000c4c78e7225 */ /* 0x000fe200078e00ff */
[----:B------:R-:W-:Y:S02]  /*104400*/  IADD3.X RZ, P0, PT, RZ, R61, RZ, P0, !PT ;  /* 0x0000003dffff7210 */ /* 0x000fe4000071e4ff */
[----:B------:R-:W-:Y:S01]  /*104410*/  IADD3.X RZ, P2, PT, R121, R129, RZ, P2, !PT ;  /* 0x0000008179ff7210 */ /* 0x000fe2000175e4ff */
[----:B------:R-:W-:Y:S01]  /*104420*/  IMAD.X R119, RZ, RZ, RZ, P3 ;  /* 0x000000ffff777224 */ /* 0x000fe200018e06ff */
[----:B------:R-:W-:Y:S01]  /*104430*/  IADD3 R111, P3, PT, R144, R143, RZ ;  /* 0x0000008f906f7210 */ /* 0x000fe20007f7e0ff */
[----:B------:R-:W-:Y:S01]  /*104440*/  IMAD.MOV.U32 R118, RZ, RZ, R145 ;  /* 0x000000ffff767224 */ /* 0x000fe200078e0091 */
[----:B------:R-:W-:Y:S01]  /*104450*/  IADD3 RZ, P5, PT, R156, R142, RZ ;  /* 0x0000008e9cff7210 */ /* 0x000fe20007fbe0ff */
[----:B------:R-:W-:-:S03]  /*104460*/  IMAD.WIDE.U32 R142, R199, R196, R156 ;  /* 0x000000c4c78e7225 */ /* 0x000fc600078e009c */
[----:B------:R-:W-:Y:S01]  /*104470*/  IADD3.X RZ, P5, PT, R157, R111, RZ, P5, !PT ;  /* 0x0000006f9dff7210 */ /* 0x000fe20002fbe4ff */
[----:B------:R-:W-:Y:S02]  /*104480*/  IMAD.IADD R61, R143, 0x1, R144 ;  /* 0x000000018f3d7824 */ /* 0x000fe400078e0290 */
[----:B------:R-:W-:Y:S01]  /*104490*/  IMAD.WIDE.U32.X R144, R205, R193, R118, P3 ;  /* 0x000000c1cd907225 */ /* 0x000fe200018e0476 */
[----:B------:R-:W-:-:S03]  /*1044a0*/  IADD3 R118, P3, PT, R105, R142, RZ ;  /* 0x0000008e69767210 */ /* 0x000fc60007f7e0ff */
[----:B------:R-:W-:Y:S01]  /*1044b0*/  IMAD.IADD R87, R127, 0x1, R130 ;  /* 0x000000017f577824 */ /* 0x000fe200078e0282 */
[----:B------:R-:W-:Y:S01]  /*1044c0*/  IADD3.X R127, P1, PT, RZ, R132, RZ, P1, !PT ;  /* 0x00000084ff7f7210 */ /* 0x000fe20000f3e4ff */
[----:B------:R-:W-:Y:S01]  /*1044d0*/  IMAD.WIDE.U32 R130, R50, -0x94f09dc, R120 ;  /* 0xf6b0f62432827825 */ /* 0x000fe200078e0078 */
[----:B------:R-:W-:Y:S02]  /*1044e0*/  IADD3.X R119, P3, PT, R61, R160, RZ, P3, !PT ;  /* 0x000000a03d777210 */ /* 0x000fe40001f7e4ff */
[----:B------:R-:W-:Y:S01]  /*1044f0*/  IADD3.X R105, P5, PT, RZ, R144, RZ, P5, !PT ;  /* 0x00000090ff697210 */ /* 0x000fe20002fbe4ff */
[----:B------:R-:W-:Y:S01]  /*104500*/  IMAD.IADD R61, R131, 0x1, R122 ;  /* 0x00000001833d7824 */ /* 0x000fe200078e027a */
[----:B------:R-:W-:Y:S01]  /*104510*/  IADD3.X R127, P0, PT, RZ, R127, RZ, P0, !PT ;  /* 0x0000007fff7f7210 */ /* 0x000fe2000071e4ff */
[----:B------:R-:W-:Y:S01]  /*104520*/  IMAD.WIDE.U32 R120, R203, R196, RZ ;  /* 0x000000c4cb787225 */ /* 0x000fe200078e00ff */
[----:B------:R-:W-:Y:S02]  /*104530*/  IADD3.X R105, P6, PT, RZ, R105, RZ, P3, !PT ;  /* 0x00000069ff697210 */ /* 0x000fe40001fde4ff */
[----:B------:R-:W-:Y:S01]  /*104540*/  IADD3 R126, P3, PT, R127, R126, RZ ;  /* 0x0000007e7f7e7210 */ /* 0x000fe20007f7e0ff */
[----:B------:R-:W-:Y:S01]  /*104550*/  IMAD.WIDE.U32 R142, R200, R196, RZ ;  /* 0x000000c4c88e7225 */ /* 0x000fe200078e00ff */
[----:B------:R-:W-:-:S02]  /*104560*/  IADD3.X R132, PT, PT, RZ, RZ, R133, P0, P1 ;  /* 0x000000ffff847210 */ /* 0x000fc400007e2485 */
[----:B------:R-:W-:Y:S02]  /*104570*/  IADD3.X R131, P4, PT, RZ, R124, RZ, P4, !PT ;  /* 0x0000007cff837210 */ /* 0x000fe4000279e4ff */
[----:B------:R-:W-:Y:S02]  /*104580*/  IADD3.X R127, P3, PT, R87, R132, RZ, P3, !PT ;  /* 0x00000084577f7210 */ /* 0x000fe40001f7e4ff */
[----:B------:R-:W-:Y:S02]  /*104590*/  IADD3 R122, P0, PT, R148, R89, RZ ;  /* 0x00000059947a7210 */ /* 0x000fe40007f1e0ff */
[----:B------:R-:W-:Y:S02]  /*1045a0*/  IADD3.X R131, P3, PT, RZ, R131, RZ, P3, !PT ;  /* 0x00000083ff837210 */ /* 0x000fe40001f7e4ff */
[----:B------:R-:W-:Y:S01]  /*1045b0*/  IADD3.X R144, PT, PT, RZ, RZ, R145, P6, P5 ;  /* 0x000000ffff907210 */ /* 0x000fe200037ea491 */
[----:B------:R-:W-:Y:S01]  /*1045c0*/  IMAD.WIDE.U32 R120, P5, R200, R193, R120 ;  /* 0x000000c1c8787225 */ /* 0x000fe200078a0078 */
[----:B------:R-:W-:-:S02]  /*1045d0*/  IADD3.X R123, P0, PT, R154, R103, RZ, P0, !PT ;  /* 0x000000679a7b7210 */ /* 0x000fc4000071e4ff */
[----:B------:R-:W-:Y:S01]  /*1045e0*/  IADD3.X R124, PT, PT, RZ, RZ, R125, P3, P4 ;  /* 0x000000ffff7c7210 */ /* 0x000fe20001fe847d */
[----:B------:R-:W-:Y:S01]  /*1045f0*/  IMAD.X R133, RZ, RZ, RZ, P5 ;  /* 0x000000ffff857224 */ /* 0x000fe200028e06ff */
[----:B------:R-:W-:Y:S01]  /*104600*/  IADD3 R130, P3, PT, R131, R130, RZ ;  /* 0x0000008283827210 */ /* 0x000fe20007f7e0ff */
[----:B------:R-:W-:Y:S01]  /*104610*/  IMAD.WIDE.U32 R148, R200, R196, R122 ;  /* 0x000000c4c8947225 */ /* 0x000fe200078e007a */
[----:B------:R-:W-:Y:S02]  /*104620*/  IADD3 R87, P6, PT, R120, R143, RZ ;  /* 0x0000008f78577210 */ /* 0x000fe40007fde0ff */
[----:B------:R-:W-:Y:S01]  /*104630*/  IADD3 RZ, P5, PT, R122, R142, RZ ;  /* 0x0000008e7aff7210 */ /* 0x000fe20007fbe0ff */
[----:B------:R-:W-:Y:S01]  /*104640*/  IMAD.MOV.U32 R132, RZ, RZ, R121 ;  /* 0x000000ffff847224 */ /* 0x000fe200078e0079 */
[----:B------:R-:W-:Y:S02]  /*104650*/  IADD3.X R131, P3, PT, R61, R124, RZ, P3, !PT ;  /* 0x0000007c3d837210 */ /* 0x000fe40001f7e4ff */
[----:B------:R-:W-:Y:S01]  /*104660*/  IADD3.X R61, P2, PT, RZ, R108, RZ, P2, !PT ;  /* 0x0000006cff3d7210 */ /* 0x000fe2000175e4ff */
[----:B------:R-:W-:Y:S01]  /*104670*/  IMAD.WIDE.U32.X R132, R203, R193, R132, P6 ;  /* 0x000000c1cb847225 */ /* 0x000fe200030e0484 */
[----:B------:R-:W-:-:S02]  /*104680*/  IADD3.X RZ, P5, PT, R123, R87, RZ, P5, !PT ;  /* 0x000000577bff7210 */ /* 0x000fc40002fbe4ff */
[----:B------:R-:W-:Y:S01]  /*104690*/  IADD3 R148, P4, PT, R105, R148, RZ ;  /* 0x0000009469947210 */ /* 0x000fe20007f9e0ff */
[----:B------:R-:W-:Y:S01]  /*1046a0*/  IMAD.IADD R87, R149, 0x1, R120 ;  /* 0x0000000195577824 */ /* 0x000fe200078e0278 */
[----:B------:R-:W-:Y:S01]  /*1046b0*/  IADD3.X R61, P6, PT, RZ, R61, RZ, P3, !PT ;  /* 0x0000003dff3d7210 */ /* 0x000fe20001fde4ff */
[----:B------:R-:W-:Y:S01]  /*1046c0*/  IMAD.WIDE.U32 R120, R50, -0xc7aed41, R134 ;  /* 0xf38512bf32787825 */ /* 0x000fe200078e0086 */
[----:B------:R-:W-:Y:S02]  /*1046d0*/  IADD3 RZ, P3, PT, R134, R114, RZ ;  /* 0x0000007286ff7210 */ /* 0x000fe40007f7e0ff */
[----:B------:R-:W-:Y:S01]  /*1046e0*/  IADD3.X R149, P4, PT, R87, R144, RZ, P4, !PT ;  /* 0x0000009057957210 */ /* 0x000fe2000279e4ff */
[----:B------:R-:W-:Y:S01]  /*1046f0*/  IMAD.IADD R116, R121, 0x1, R116 ;  /* 0x0000000179747824 */ /* 0x000fe200078e0274 */
[----:B------:R-:W-:Y:S01]  /*104700*/  IADD3.X R202, P5, PT, RZ, R132, RZ, P5, !PT ;  /* 0x00000084ffca7210 */ /* 0x000fe20002fbe4ff */
[----:B------:R-:W-:Y:S01]  /*104710*/  IMAD.WIDE.U32 R176, R201, R196, R130 ;  /* 0x000000c4c9b07225 */ /* 0x000fe200078e0082 */
[----:B------:R-:W-:-:S02]  /*104720*/  IADD3.X R109, PT, PT, RZ, RZ, R109, P6, P2 ;  /* 0x000000ffff6d7210 */ /* 0x000fc400037e446d */
[----:B------:R-:W-:Y:S01]  /*104730*/  IADD3 R108, P2, PT, R61, R120, RZ ;  /* 0x000000783d6c7210 */ /* 0x000fe20007f5e0ff */
[----:B------:R-:W-:Y:S01]  /*104740*/  IMAD.WIDE.U32 R120, R192, R201, RZ ;  /* 0x000000c9c0787225 */ /* 0x000fe200078e00ff */
[----:B------:R-:W-:Y:S02]  /*104750*/  IADD3.X RZ, P3, PT, R135, R115, RZ, P3, !PT ;  /* 0x0000007387ff7210 */ /* 0x000fe40001f7e4ff */
[----:B------:R-:W-:Y:S01]  /*104760*/  IADD3.X R202, P4, PT, RZ, R202, RZ, P4, !PT ;  /* 0x000000caffca7210 */ /* 0x000fe2000279e4ff */
[----:B------:R-:W-:Y:S01]  /*104770*/  IMAD.WIDE.U32 R114, R193, R201, RZ ;  /* 0x000000c9c1727225 */ /* 0x000fe200078e00ff */
[----:B------:R-:W-:Y:S02]  /*104780*/  IADD3 RZ, P1, PT, RZ, R89, RZ ;  /* 0x00000059ffff7210 */ /* 0x000fe40007f3e0ff */
[----:B------:R-:W-:Y:S01]  /*104790*/  IADD3 RZ, P6, PT, R126, R88, RZ ;  /* 0x000000587eff7210 */ /* 0x000fe20007fde0ff */
[----:B------:R-:W-:Y:S01]  /*1047a0*/  IMAD.WIDE.U32 R88, R201, R197, R126 ;  /* 0x000000c5c9587225 */ /* 0x000fe200078e007e */
[----:B------:R-:W-:-:S02]  /*1047b0*/  IADD3.X R109, P2, PT, R116, R109, RZ, P2, !PT ;  /* 0x0000006d746d7210 */ /* 0x000fc4000175e4ff */
[----:B------:R-:W-:Y:S01]  /*1047c0*/  IADD3.X R87, P3, PT, RZ, R90, RZ, P3, !PT ;  /* 0x0000005aff577210 */ /* 0x000fe20001f7e4ff */
[----:B------:R-:W-:Y:S01]  /*1047d0*/  IMAD.IADD R89, R89, 0x1, R102 ;  /* 0x0000000159597824 */ /* 0x000fe200078e0266 */
[----:B------:R-:W-:Y:S01]  /*1047e0*/  IADD3.X R219, PT, PT, RZ, RZ, R133, P4, P5 ;  /* 0x000000ffffdb7210 */ /* 0x000fe200027ea485 */
[----:B------:R-:W-:Y:S01]  /*1047f0*/  IMAD.WIDE.U32 R156, R88, -0x30003, RZ ;  /* 0xfffcfffd589c7825 */ /* 0x000fe200078e00ff */
[----:B------:R-:W-:Y:S02]  /*104800*/  IADD3.X R87, P4, PT, RZ, R87, RZ, P2, !PT ;  /* 0x00000057ff577210 */ /* 0x000fe4000179e4ff */
[----:B------:R-:W-:Y:S01]  /*104810*/  IADD3.X RZ, P2, PT, R127, R166, RZ, P6, !PT ;  /* 0x000000a67fff7210 */ /* 0x000fe2000375e4ff */
[----:B------:R-:W-:Y:S01]  /*104820*/  IMAD.WIDE.U32 R134, R193, R198, RZ ;  /* 0x000000c6c1867225 */ /* 0x000fe200078e00ff */
[----:B------:R-:W-:Y:S02]  /*104830*/  IADD3 RZ, P6, PT, RZ, R88, RZ ;  /* 0x00000058ffff7210 */ /* 0x000fe40007fde0ff */
[----:B------:R-:W-:Y:S01]  /*104840*/  IADD3.X R105, PT, PT, RZ, RZ, R91, P4, P3 ;  /* 0x000000ffff697210 */ /* 0x000fe200027e645b */
[----:B------:R-:W-:Y:S01]  /*104850*/  IMAD.WIDE.U32 R114, P3, R192, R196, R114 ;  /* 0x000000c4c0727225 */ /* 0x000fe20007860072 */
[----:B------:R-:W-:-:S02]  /*104860*/  IADD3.X R61, P2, PT, RZ, R58, RZ, P2, !PT ;  /* 0x0000003aff3d7210 */ /* 0x000fc4000175e4ff */
[----:B------:R-:W-:Y:S01]  /*104870*/  IADD3.X RZ, P6, PT, RZ, R89, RZ, P6, !PT ;  /* 0x00000059ffff7210 */ /* 0x000fe200037de4ff */
[----:B------:R-:W-:Y:S01]  /*104880*/  IMAD.WIDE.U32 R90, R196, R201, RZ ;  /* 0x000000c9c45a7225 */ /* 0x000fe200078e00ff */
[----:B------:R-:W-:Y:S02]  /*104890*/  IADD3.X RZ, P1, PT, RZ, R103, RZ, P1, !PT ;  /* 0x00000067ffff7210 */ /* 0x000fe40000f3e4ff */
[----:B------:R-:W-:Y:S01]  /*1048a0*/  IADD3.X R61, P6, PT, RZ, R61, RZ, P6, !PT ;  /* 0x0000003dff3d7210 */ /* 0x000fe200037de4ff */
[----:B------:R-:W-:Y:S01]  /*1048b0*/  IMAD.X R103, RZ, RZ, RZ, P3 ;  /* 0x000000ffff677224 */ /* 0x000fe200018e06ff */
[----:B------:R-:W-:Y:S01]  /*1048c0*/  IADD3 R91, P4, PT, R114, R91, RZ ;  /* 0x0000005b725b7210 */ /* 0x000fe20007f9e0ff */
[----:B------:R-:W-:Y:S01]  /*1048d0*/  IMAD.MOV.U32 R102, RZ, RZ, R115 ;  /* 0x000000ffff667224 */ /* 0x000fe200078e0073 */
[----:B------:R-:W-:Y:S01]  /*1048e0*/  IADD3 RZ, P3, PT, R130, R90, RZ ;  /* 0x0000005a82ff7210 */ /* 0x000fe20007f7e0ff */
[----:B------:R-:W-:Y:S01]  /*1048f0*/  IMAD.IADD R114, R177, 0x1, R114 ;  /* 0x00000001b1727824 */ /* 0x000fe200078e0272 */
[----:B------:R-:W-:Y:S01]  /*104900*/  IADD3.X R59, PT, PT, RZ, RZ, R59, P6, P2 ;  /* 0x000000ffff3b7210 */ /* 0x000fe200037e443b */
[----:B------:R-:W-:Y:S01]  /*104910*/  IMAD.WIDE.U32.X R102, R192, R193, R102, P4 ;  /* 0x000000c1c0667225 */ /* 0x000fe200020e0466 */
[----:B------:R-:W-:-:S02]  /*104920*/  IADD3 RZ, P5, PT, R118, R106, RZ ;  /* 0x0000006a76ff7210 */ /* 0x000fc40007fbe0ff */
[----:B------:R-:W-:Y:S01]  /*104930*/  IADD3 R176, P6, PT, R61, R176, RZ ;  /* 0x000000b03db07210 */ /* 0x000fe20007fde0ff */
[----:B------:R-:W-:Y:S01]  /*104940*/  IMAD R61, R89, -0x30003, RZ ;  /* 0xfffcfffd593d7824 */ /* 0x000fe200078e02ff */
[----:B------:R-:W-:Y:S01]  /*104950*/  IADD3.X RZ, P3, PT, R131, R91, RZ, P3, !PT ;  /* 0x0000005b83ff7210 */ /* 0x000fe20001f7e4ff */
[----:B------:R-:W-:Y:S01]  /*104960*/  IMAD.WIDE.U32 R166, R156, -0xc7aed41, RZ ;  /* 0xf38512bf9ca67825 */ /* 0x000fe200078e00ff */
[----:B------:R-:W-:Y:S02]  /*104970*/  IADD3.X RZ, P5, PT, R119, R107, RZ, P5, !PT ;  /* 0x0000006b77ff7210 */ /* 0x000fe40002fbe4ff */
[----:B------:R-:W-:Y:S01]  /*104980*/  IADD3.X R177, P6, PT, R114, R59, RZ, P6, !PT ;  /* 0x0000003b72b17210 */ /* 0x000fe200037de4ff */
[----:B------:R-:W-:Y:S01]  /*104990*/  IMAD.WIDE.U32 R118, R50, 0x434bacd7, R118 ;  /* 0x434bacd732767825 */ /* 0x000fe200078e0076 */
[----:B------:R-:W-:Y:S02]  /*1049a0*/  IADD3.X R125, P3, PT, RZ, R102, RZ, P3, !PT ;  /* 0x00000066ff7d7210 */ /* 0x000fe40001f7e4ff */
[----:B------:R-:W-:Y:S01]  /*1049b0*/  IADD3.X R123, P5, PT, RZ, R54, RZ, P5, !PT ;  /* 0x00000036ff7b7210 */ /* 0x000fe20002fbe4ff */
[----:B------:R-:W-:Y:S01]  /*1049c0*/  IMAD R61, R88, -0x760c0004, R61 ;  /* 0x89f3fffc583d7824 */ /* 0x000fe200078e023d */
[----:B------:R-:W-:Y:S01]  /*1049d0*/  IADD3.X R125, P6, PT, RZ, R125, RZ, P6, !PT ;  /* 0x0000007dff7d7210 */ /* 0x000fe200037de4ff */
[----:B------:R-:W-:Y:S01]  /*1049e0*/  IMAD.IADD R86, R119, 0x1, R86 ;  /* 0x0000000177567824 */ /* 0x000fe200078e0256 */
[----:B------:R-:W-:Y:S01]  /*1049f0*/  IADD3 R114, P4, PT, R87, R118, RZ ;  /* 0x0000007657727210 */ /* 0x000fe20007f9e0ff */
[----:B------:R-:W-:Y:S01]  /*104a00*/  IMAD.IADD R111, R157, 0x1, R61 ;  /* 0x000000019d6f7824 */ /* 0x000fe200078e023d */
[----:B------:R-:W-:Y:S01]  /*104a10*/  IADD3.X R124, PT, PT, RZ, RZ, R103, P6, P3 ;  /* 0x000000ffff7c7210 */ /* 0x000fe200037e6467 */
[----:B------:R-:W-:Y:S01]  /*104a20*/  IMAD.WIDE.U32 R120, P3, R201, R192, R120 ;  /* 0x000000c0c9787225 */ /* 0x000fe20007860078 */
[----:B------:R-:W-:-:S02]  /*104a30*/  IADD3.X R115, P4, PT, R86, R105, RZ, P4, !PT ;  /* 0x0000006956737210 */ /* 0x000fc4000279e4ff */
[----:B------:R-:W-:Y:S01]  /*104a40*/  IADD3 RZ, P2, PT, R148, R104, RZ ;  /* 0x0000006894ff7210 */ /* 0x000fe20007f5e0ff */
[----:B------:R-:W-:Y:S01]  /*104a50*/  IMAD.WIDE.U32 R58, R111, -0x5555, RZ ;  /* 0xffffaaab6f3a7825 */ /* 0x000fe200078e00ff */
[----:B------:R-:W-:Y:S02]  /*104a60*/  IADD3.X R123, P4, PT, RZ, R123, RZ, P4, !PT ;  /* 0x0000007bff7b7210 */ /* 0x000fe4000279e4ff */
[----:B------:R-:W-:Y:S01]  /*104a70*/  IADD3.X RZ, P2, PT, R149, R51, RZ, P2, !PT ;  /* 0x0000003395ff7210 */ /* 0x000fe2000175e4ff */
[----:B------:R-:W-:Y:S01]  /*104a80*/  IMAD.WIDE.U32 R174, R111, -0x4eac0001, RZ ;  /* 0xb153ffff6fae7825 */ /* 0x000fe200078e00ff */
[----:B------:R-:W-:-:S03]  /*104a90*/  IADD3.X R122, PT, PT, RZ, RZ, R55, P4, P5 ;  /* 0x000000ffff7a7210 */ /* 0x000fc600027ea437 */
[----:B------:R-:W-:Y:S02]  /*104aa0*/  IMAD.X R119, RZ, RZ, RZ, P3 ;  /* 0x000000ffff777224 */ /* 0x000fe400018e06ff */
[----:B------:R-:W-:-:S04]  /*104ab0*/  IMAD.WIDE.U32 R170, R111, -0x94f09dc, RZ ;  /* 0xf6b0f6246faa7825 */ /* 0x000fc800078e00ff */
[----:B------:R-:W-:-:S04]  /*104ac0*/  IMAD.WIDE.U32 R58, P3, R156, -0x46010001, R58 ;  /* 0xb9feffff9c3a7825 */ /* 0x000fc8000786003a */
[----:B------:R-:W-:-:S04]  /*104ad0*/  IMAD.WIDE.U32 R168, R111, -0xc7aed41, RZ ;  /* 0xf38512bf6fa87825 */ /* 0x000fc800078e00ff */
[----:B------:R-:W-:-:S04]  /*104ae0*/  IMAD.WIDE.U32 R174, P5, R156, 0x1eabfffe, R174 ;  /* 0x1eabfffe9cae7825 */ /* 0x000fc800078a00ae */
        /* <DEDUP_REMOVED lines=9> */
[----:B------:R-:W-:-:S04]  /*104b80*/  IMAD.WIDE.U32 R86, R201, R201, RZ ;  /* 0x000000c9c9567225 */ /* 0x000fc800078e00ff */
[----:B------:R-:W-:Y:S01]  /*104b90*/  IMAD.X R155, RZ, RZ, RZ, P5 ;  /* 0x000000ffff9b7224 */ /* 0x000fe200028e06ff */
[----:B------:R-:W-:Y:S01]  /*104ba0*/  IADD3 R91, P4, PT, R120, R87, RZ ;  /* 0x00000057785b7210 */ /* 0x000fe20007f9e0ff */
[----:B------:R-:W-:-:S04]  /*104bb0*/  IMAD.WIDE.U32 R104, R156, -0x4eac0001, RZ ;  /* 0xb153ffff9c687825 */ /* 0x000fc800078e00ff */
[----:B------:R-:W-:-:S04]  /*104bc0*/  IMAD.WIDE.U32 R116, P5, R156, 0x1a0111ea, R116 ;  /* 0x1a0111ea9c747825 */ /* 0x000fc800078a0074 */
[----:B------:R-:W-:Y:S01]  /*104bd0*/  IMAD.X R51, RZ, RZ, RZ, P3 ;  /* 0x000000ffff337224 */ /* 0x000fe200018e06ff */
[----:B------:R-:W-:Y:S01]  /*104be0*/  IADD3 R107, P3, PT, R58, R107, RZ ;  /* 0x0000006b3a6b7210 */ /* 0x000fe20007f7e0ff */
[----:B------:R-:W-:Y:S02]  /*104bf0*/  IMAD.MOV.U32 R178, RZ, RZ, R59 ;  /* 0x000000ffffb27224 */ /* 0x000fe400078e003b */
[----:B------:R-:W-:Y:S01]  /*104c00*/  IMAD.X R87, RZ, RZ, RZ, P5 ;  /* 0x000000ffff577224 */ /* 0x000fe200028e06ff */
[----:B------:R-:W-:Y:S01]  /*104c10*/  IADD3 R217, P5, PT, R174, R105, RZ ;  /* 0x00000069aed97210 */ /* 0x000fe20007fbe0ff */
[----:B------:R-:W-:-:S04]  /*104c20*/  IMAD.WIDE.U32 R54, R156, -0x94f09dc, RZ ;  /* 0xf6b0f6249c367825 */ /* 0x000fc800078e00ff */
[----:B------:R-:W-:Y:S01]  /*104c30*/  IMAD.WIDE.U32.X R178, R111, -0x46010001, R178, P3 ;  /* 0xb9feffff6fb27825 */ /* 0x000fe200018e04b2 */
[----:B------:R-:W-:Y:S02]  /*104c40*/  IADD3 RZ, P3, PT, R108, R86, RZ ;  /* 0x000000566cff7210 */ /* 0x000fe40007f7e0ff */
[----:B------:R-:W-:Y:S01]  /*104c50*/  IADD3 R147, P6, PT, R170, R55, RZ ;  /* 0x00000037aa937210 */ /* 0x000fe20007fde0ff */
[----:B------:R-:W-:Y:S01]  /*104c60*/  IMAD.MOV.U32 R172, RZ, RZ, R175 ;  /* 0x000000ffffac7224 */ /* 0x000fe200078e00af */
[----:B------:R-:W-:Y:S01]  /*104c70*/  IADD3.X RZ, P3, PT, R109, R91, RZ, P3, !PT ;  /* 0x0000005b6dff7210 */ /* 0x000fe20001f7e4ff */
[----:B------:R-:W-:-:S04]  /*104c80*/  IMAD.WIDE.U32 R142, R156, 0x434bacd7, RZ ;  /* 0x434bacd79c8e7825 */ /* 0x000fc800078e00ff */
[----:B------:R-:W-:Y:S01]  /*104c90*/  IMAD.WIDE.U32.X R172, R111, 0x1eabfffe, R172, P5 ;  /* 0x1eabfffe6fac7825 */ /* 0x000fe200028e04ac */
[----:B------:R-:W-:-:S03]  /*104ca0*/  IADD3 R61, P5, PT, R168, R167, RZ ;  /* 0x000000a7a83d7210 */ /* 0x000fc60007fbe0ff */
[----:B------:R-:W-:Y:S02]  /*104cb0*/  IMAD.MOV.U32 R162, RZ, RZ, R171 ;  /* 0x000000ffffa27224 */ /* 0x000fe400078e00ab */
[----:B------:R-:W-:Y:S02]  /*104cc0*/  IMAD.MOV.U32 R154, RZ, RZ, R169 ;  /* 0x000000ffff9a7224 */ /* 0x000fe400078e00a9 */
[----:B------:R-:W-:-:S04]  /*104cd0*/  IMAD.WIDE.U32 R108, R201, R201, R108 ;  /* 0x000000c9c96c7225 */ /* 0x000fc800078e006c */
[----:B------:R-:W-:Y:S02]  /*104ce0*/  IMAD.MOV.U32 R118, RZ, RZ, R121 ;  /* 0x000000ffff767224 */ /* 0x000fe400078e0079 */
[----:B------:R-:W-:Y:S01]  /*104cf0*/  IMAD.WIDE.U32.X R162, R111, 0x6730d2a0, R162, P6 ;  /* 0x6730d2a06fa27825 */ /* 0x000fe200030e04a2 */
[----:B------:R-:W-:-:S03]  /*104d00*/  IADD3 R108, P6, PT, R125, R108, RZ ;  /* 0x0000006c7d6c7210 */ /* 0x000fc60007fde0ff */
[----:B------:R-:W-:Y:S01]  /*104d10*/  IMAD.WIDE.U32.X R154, R111, 0x64774b84, R154, P5 ;  /* 0x64774b846f9a7825 */ /* 0x000fe200028e049a */
[----:B------:R-:W-:-:S03]  /*104d20*/  IADD3 R129, P5, PT, R152, R143, RZ ;  /* 0x0000008f98817210 */ /* 0x000fc60007fbe0ff */
[----:B------:R-:W-:Y:S02]  /*104d30*/  IMAD.IADD R55, R109, 0x1, R120 ;  /* 0x000000016d377824 */ /* 0x000fe400078e0278 */
[----:B------:R-:W-:-:S03]  /*104d40*/  IMAD.WIDE.U32 R148, R50, 0x397fe69a, R148 ;  /* 0x397fe69a32947825 */ /* 0x000fc600078e0094 */
[----:B------:R-:W-:Y:S01]  /*104d50*/  IADD3.X R109, P6, PT, R55, R124, RZ, P6, !PT ;  /* 0x0000007c376d7210 */ /* 0x000fe200037de4ff */
[----:B------:R-:W-:-:S04]  /*104d60*/  IMAD.WIDE.U32.X R118, R192, R192, R118, P4 ;  /* 0x000000c0c0767225 */ /* 0x000fc800020e0476 */
[----:B------:R-:W-:Y:S01]  /*104d70*/  IMAD.WIDE.U32 R102, R156, 0x397fe69a, RZ ;  /* 0x397fe69a9c667825 */ /* 0x000fe200078e00ff */
[----:B------:R-:W-:-:S03]  /*104d80*/  IADD3.X R55, P3, PT, RZ, R118, RZ, P3, !PT ;  /* 0x00000076ff377210 */ /* 0x000fc60001f7e4ff */
[----:B------:R-:W-:Y:S01]  /*104d90*/  IMAD.MOV.U32 R50, RZ, RZ, R153 ;  /* 0x000000ffff327224 */ /* 0x000fe200078e0099 */
[----:B------:R-:W-:Y:S01]  /*104da0*/  IADD3.X R55, P6, PT, RZ, R55, RZ, P6, !PT ;  /* 0x00000037ff377210 */ /* 0x000fe200037de4ff */
[----:B------:R-:W-:-:S03]  /*104db0*/  IMAD.WIDE.U32 R90, R158, R201, RZ ;  /* 0x000000c99e5a7225 */ /* 0x000fc600078e00ff */
[----:B------:R-:W-:Y:S01]  /*104dc0*/  IADD3.X R119, PT, PT, RZ, RZ, R119, P6, P3 ;  /* 0x000000ffff777210 */ /* 0x000fe200037e6477 */
[----:B------:R-:W-:Y:S01]  /*104dd0*/  IMAD.WIDE.U32.X R50, R111, 0x4b1ba7b6, R50, P5 ;  /* 0x4b1ba7b66f327825 */ /* 0x000fe200028e0432 */
[----:B------:R-:W-:Y:S02]  /*104de0*/  IADD3 R139, P5, PT, R116, R103, RZ ;  /* 0x00000067748b7210 */ /* 0x000fe40007fbe0ff */
[----:B------:R-:W-:Y:S01]  /*104df0*/  IADD3 R148, P3, PT, R123, R148, RZ ;  /* 0x000000947b947210 */ /* 0x000fe20007f7e0ff */
[----:B------:R-:W-:Y:S02]  /*104e00*/  IMAD.MOV.U32 R86, RZ, RZ, R117 ;  /* 0x000000ffff567224 */ /* 0x000fe400078e0075 */
[----:B------:R-:W-:-:S04]  /*104e10*/  IMAD.WIDE.U32 R90, P4, R192, R198, R90 ;  /* 0x000000c6c05a7225 */ /* 0x000fc8000788005a */
[----:B------:R-:W-:-:S04]  /*104e20*/  IMAD.WIDE.U32 R120, R198, R201, RZ ;  /* 0x000000c9c6787225 */ /* 0x000fc800078e00ff */
[----:B------:R-:W-:Y:S01]  /*104e30*/  IMAD.WIDE.U32.X R86, R111, 0x1a0111ea, R86, P5 ;  /* 0x1a0111ea6f567825 */ /* 0x000fe200028e0456 */
[----:B------:R-:W-:-:S03]  /*104e40*/  IADD3 R103, P5, PT, R90, R121, RZ ;  /* 0x000000795a677210 */ /* 0x000fc60007fbe0ff */
[----:B------:R-:W-:Y:S01]  /*104e50*/  IMAD.X R111, RZ, RZ, RZ, P4 ;  /* 0x000000ffff6f7224 */ /* 0x000fe200020e06ff */
[----:B------:R-:W-:Y:S01]  /*104e60*/  IADD3 RZ, P4, PT, R114, R120, RZ ;  /* 0x0000007872ff7210 */ /* 0x000fe20007f9e0ff */
[----:B------:R-:W-:Y:S02]  /*104e70*/  IMAD.IADD R59, R149, 0x1, R110 ;  /* 0x00000001953b7824 */ /* 0x000fe400078e026e */
[----:B------:R-:W-:Y:S01]  /*104e80*/  IMAD.WIDE.U32 R160, R201, R198, R114 ;  /* 0x000000c6c9a07225 */ /* 0x000fe200078e0072 */
[----:B------:R-:W-:Y:S02]  /*104e90*/  IADD3.X RZ, P4, PT, R115, R103, RZ, P4, !PT ;  /* 0x0000006773ff7210 */ /* 0x000fe4000279e4ff */
[----:B------:R-:W-:Y:S01]  /*104ea0*/  IADD3.X R114, P1, PT, RZ, RZ, RZ, P1, !PT ;  /* 0x000000ffff727210 */ /* 0x000fe20000f3e4ff */
[----:B------:R-:W-:Y:S01]  /*104eb0*/  IMAD.MOV.U32 R110, RZ, RZ, R91 ;  /* 0x000000ffff6e7224 */ /* 0x000fe200078e005b */
[----:B------:R-:W-:Y:S01]  /*104ec0*/  IADD3.X R91, P0, PT, RZ, RZ, RZ, P0, !PT ;  /* 0x000000ffff5b7210 */ /* 0x000fe2000071e4ff */
[----:B------:R-:W-:Y:S01]  /*104ed0*/  IMAD.IADD R90, R161, 0x1, R90 ;  /* 0x00000001a15a7824 */ /* 0x000fe200078e025a */
[----:B------:R-:W-:Y:S01]  /*104ee0*/  IADD3 R160, P6, PT, R55, R160, RZ ;  /* 0x000000a037a07210 */ /* 0x000fe20007fde0ff */
[----:B------:R-:W-:Y:S01]  /*104ef0*/  IMAD.WIDE.U32.X R110, R192, R158, R110, P5 ;  /* 0x0000009ec06e7225 */ /* 0x000fe200028e046e */
[----:B------:R-:W-:-:S02]  /*104f00*/  IADD3.X R149, P3, PT, R59, R122, RZ, P3, !PT ;  /* 0x0000007a3b957210 */ /* 0x000fc40001f7e4ff */
[----:B------:R-:W-:Y:S01]  /*104f10*/  IADD3.X R103, P2, PT, RZ, R112, RZ, P2, !PT ;  /* 0x00000070ff677210 */ /* 0x000fe2000175e4ff */
[----:B------:R-:W-:Y:S01]  /*104f20*/  IMAD.WIDE.U32 R132, R192, R199, RZ ;  /* 0x000000c7c0847225 */ /* 0x000fe200078e00ff */
[----:B------:R-:W-:Y:S02]  /*104f30*/  IADD3 R59, P5, PT, R91, R114, RZ ;  /* 0x000000725b3b7210 */ /* 0x000fe40007fbe0ff */
[----:B------:R-:W-:Y:S01]  /*104f40*/  IADD3.X R161, P6, PT, R90, R119, RZ, P6, !PT ;  /* 0x000000775aa17210 */ /* 0x000fe200037de4ff */
[----:B------:R-:W-:Y:S01]  /*104f50*/  IMAD.WIDE.U32 R90, R156, -0x5555, R88 ;  /* 0xffffaaab9c5a7825 */ /* 0x000fe200078e0058 */
[----:B------:R-:W-:Y:S02]  /*104f60*/  IADD3.X R103, P3, PT, RZ, R103, RZ, P3, !PT ;  /* 0x00000067ff677210 */ /* 0x000fe40001f7e4ff */
[----:B------:R-:W-:Y:S01]  /*104f70*/  IADD3.X R169, P4, PT, RZ, R110, RZ, P4, !PT ;  /* 0x0000006effa97210 */ /* 0x000fe2000279e4ff */
[----:B------:R-:W-:Y:S01]  /*104f80*/  IMAD.IADD R171, R91, 0x1, R58 ;  /* 0x000000015bab7824 */ /* 0x000fe200078e023a */
[----:B------:R-:W-:Y:S01]  /*104f90*/  IADD3.X R143, PT, PT, RZ, RZ, R113, P3, P2 ;  /* 0x000000ffff8f7210 */ /* 0x000fe20001fe4471 */
[----:B------:R-:W-:Y:S01]  /*104fa0*/  IMAD.X R58, RZ, RZ, RZ, P1 ;  /* 0x000000ffff3a7224 */ /* 0x000fe200008e06ff */
[----:B------:R-:W-:Y:S01]  /*104fb0*/  IADD3 RZ, P2, PT, R88, R106, RZ ;  /* 0x0000006a58ff7210 */ /* 0x000fe20007f5e0ff */
[----:B------:R-:W-:Y:S01]  /*104fc0*/  IMAD.WIDE.U32 R186, P1, R192, R200, R186 ;  /* 0x000000c8c0ba7225 */ /* 0x000fe200078200ba */
[----:B------:R-:W-:-:S02]  /*104fd0*/  IADD3.X R169, P6, PT, RZ, R169, RZ, P6, !PT ;  /* 0x000000a9ffa97210 */ /* 0x000fc400037de4ff */
[----:B------:R-:W-:Y:S01]  /*104fe0*/  IADD3.X RZ, P2, PT, R89, R107, RZ, P2, !PT ;  /* 0x0000006b59ff7210 */ /* 0x000fe2000175e4ff */
[----:B------:R-:W-:Y:S01]  /*104ff0*/  IMAD.WIDE.U32 R88, R192, R198, RZ ;  /* 0x000000c6c0587225 */ /* 0x000fe200078e00ff */
[----:B------:R-:W-:Y:S02]  /*105000*/  IADD3.X R58, PT, PT, R58, RZ, RZ, P5, P0 ;  /* 0x000000ff3a3a7210 */ /* 0x000fe40002fe04ff */
[----:B------:R-:W-:Y:S01]  /*105010*/  IADD3.X R153, PT, PT, RZ, RZ, R111, P6, P4 ;  /* 0x000000ffff997210 */ /* 0x000fe200037e846f */
[-C--:B------:R-:W-:Y:S01]  /*105020*/  IMAD.WIDE.U32 R190, P0, R192, R199.reuse, R190 ;  /* 0x000000c7c0be7225 */ /* 0x080fe200078000be */
[----:B------:R-:W-:Y:S02]  /*105030*/  IADD3 RZ, P6, PT, R108, R54, RZ ;  /* 0x000000366cff7210 */ /* 0x000fe40007fde0ff */
[----:B------:R-:W-:Y:S01]  /*105040*/  IADD3 RZ, P4, PT, RZ, R90, RZ ;  /* 0x0000005affff7210 */ /* 0x000fe20007f9e0ff */
[----:B------:R-:W-:Y:S01]  /*105050*/  IMAD.X R165, RZ, RZ, RZ, P1 ;  /* 0x000000ffffa57224 */ /* 0x000fe200008e06ff */
[----:B------:R-:W-:Y:S01]  /*105060*/  IADD3 RZ, P3, PT, R176, R104, RZ ;  /* 0x00000068b0ff7210 */ /* 0x000fe20007f7e0ff */
[----:B------:R-:W-:Y:S01]  /*105070*/  IMAD.WIDE.U32 R144, R193, R199, RZ ;  /* 0x000000c7c1907225 */ /* 0x000fe200078e00ff */
[----:B------:R-:W-:-:S02]  /*105080*/  IADD3.X RZ, P4, PT, RZ, R171, RZ, P4, !PT ;  /* 0x000000abffff7210 */ /* 0x000fc4000279e4ff */
[----:B------:R-:W-:Y:S01]  /*105090*/  IADD3.X RZ, P3, PT, R177, R217, RZ, P3, !PT ;  /* 0x000000d9b1ff7210 */ /* 0x000fe20001f7e4ff */
[----:B------:R-:W-:Y:S01]  /*1050a0*/  IMAD.X R189, RZ, RZ, RZ, P0 ;  /* 0x000000ffffbd7224 */ /* 0x000fe200000e06ff */
[----:B------:R-:W-:Y:S01]  /*1050b0*/  IADD3.X RZ, P6, PT, R109, R147, RZ, P6, !PT ;  /* 0x000000936dff7210 */ /* 0x000fe200037de4ff */
[----:B------:R-:W-:-:S04]  /*1050c0*/  IMAD.WIDE.U32 R88, P1, R201, R158, R88 ;  /* 0x0000009ec9587225 */ /* 0x000fc80007820058 */
[----:B------:R-:W-:-:S04]  /*1050d0*/  IMAD.WIDE.U32 R134, P0, R158, R196, R134 ;  /* 0x000000c49e867225 */ /* 0x000fc80007800086 */
[----:B------:R-:W-:Y:S02]  /*1050e0*/  IMAD.X R107, RZ, RZ, RZ, P1 ;  /* 0x000000ffff6b7224 */ /* 0x000fe400008e06ff */
        /* <DEDUP_REMOVED lines=16> */
[----:B------:R-:W-:-:S04]  /*1051f0*/  IMAD.WIDE.U32 R114, R201, R199, RZ ;  /* 0x000000c7c9727225 */ /* 0x000fc800078e00ff */
[----:B------:R-:W-:-:S04]  /*105200*/  IMAD.WIDE.U32 R110, R193, R200, RZ ;  /* 0x000000c8c16e7225 */ /* 0x000fc800078e00ff */
[----:B------:R-:W-:Y:S02]  /*105210*/  IMAD.MOV.U32 R106, RZ, RZ, R89 ;  /* 0x000000ffff6a7224 */ /* 0x000fe400078e0059 */
[----:B------:R-:W-:Y:S02]  /*105220*/  IMAD.MOV.U32 R118, RZ, RZ, R135 ;  /* 0x000000ffff767224 */ /* 0x000fe400078e0087 */
[----:B------:R-:W-:Y:S01]  /*105230*/  IMAD.WIDE.U32.X R106, R192, R158, R106, P1 ;  /* 0x0000009ec06a7225 */ /* 0x000fe200008e046a */
[----:B------:R-:W-:-:S03]  /*105240*/  IADD3 R115, P1, PT, R132, R115, RZ ;  /* 0x0000007384737210 */ /* 0x000fc60007f3e0ff */
[----:B------:R-:W-:-:S04]  /*105250*/  IMAD.WIDE.U32 R126, R196, R199, RZ ;  /* 0x000000c7c47e7225 */ /* 0x000fc800078e00ff */
[----:B------:R-:W-:Y:S01]  /*105260*/  IMAD.WIDE.U32.X R118, R158, R193, R118, P0 ;  /* 0x000000c19e767225 */ /* 0x000fe200000e0476 */
[----:B------:R-:W-:-:S03]  /*105270*/  IADD3 R127, P5, PT, R144, R127, RZ ;  /* 0x0000007f907f7210 */ /* 0x000fc60007fbe0ff */
[----:B------:R-:W-:-:S04]  /*105280*/  IMAD.WIDE.U32 R124, R196, R200, RZ ;  /* 0x000000c8c47c7225 */ /* 0x000fc800078e00ff */
[----:B------:R-:W-:-:S04]  /*105290*/  IMAD.WIDE.U32 R110, P0, R203, R196, R110 ;  /* 0x000000c4cb6e7225 */ /* 0x000fc8000780006e */
[----:B------:R-:W-:Y:S02]  /*1052a0*/  IMAD.MOV.U32 R90, RZ, RZ, R133 ;  /* 0x000000ffff5a7224 */ /* 0x000fe400078e0085 */
[----:B------:R-:W-:-:S04]  /*1052b0*/  IMAD.WIDE.U32 R122, R192, R200, RZ ;  /* 0x000000c8c07a7225 */ /* 0x000fc800078e00ff */
[----:B------:R-:W-:Y:S01]  /*1052c0*/  IMAD.X R55, RZ, RZ, RZ, P0 ;  /* 0x000000ffff377224 */ /* 0x000fe200000e06ff */
[----:B------:R-:W-:Y:S01]  /*1052d0*/  IADD3 R125, P0, PT, R110, R125, RZ ;  /* 0x0000007d6e7d7210 */ /* 0x000fe20007f1e0ff */
[----:B------:R-:W-:Y:S01]  /*1052e0*/  IMAD.WIDE.U32.X R90, R192, R205, R90, P1 ;  /* 0x000000cdc05a7225 */ /* 0x000fe200008e045a */
[----:B------:R-:W-:-:S03]  /*1052f0*/  IADD3 RZ, P1, PT, R148, R54, RZ ;  /* 0x0000003694ff7210 */ /* 0x000fc60007f3e0ff */
[----:B------:R-:W-:Y:S01]  /*105300*/  IMAD.MOV.U32 R104, RZ, RZ, R145 ;  /* 0x000000ffff687224 */ /* 0x000fe200078e0091 */
[----:B------:R-:W-:Y:S01]  /*105310*/  IADD3.X RZ, P1, PT, R149, R157, RZ, P1, !PT ;  /* 0x0000009d95ff7210 */ /* 0x000fe20000f3e4ff */
[----:B------:R-:W-:Y:S02]  /*105320*/  IMAD.MOV.U32 R54, RZ, RZ, R111 ;  /* 0x000000ffff367224 */ /* 0x000fe400078e006f */
[----:B------:R-:W-:Y:S01]  /*105330*/  IMAD.WIDE.U32.X R104, R205, R193, R104, P5 ;  /* 0x000000c1cd687225 */ /* 0x000fe200028e0468 */
[----:B------:R-:W-:-:S03]  /*105340*/  IADD3.X R121, P1, PT, RZ, R188, RZ, P1, !PT ;  /* 0x000000bcff797210 */ /* 0x000fc60000f3e4ff */
[----:B------:R-:W-:-:S04]  /*105350*/  IMAD.WIDE.U32 R122, P5, R201, R203, R122 ;  /* 0x000000cbc97a7225 */ /* 0x000fc800078a007a */
[----:B------:R-:W-:-:S04]  /*105360*/  IMAD.WIDE.U32 R112, R201, R200, RZ ;  /* 0x000000c8c9707225 */ /* 0x000fc800078e00ff */
[----:B------:R-:W-:Y:S01]  /*105370*/  IMAD.WIDE.U32.X R54, R203, R193, R54, P0 ;  /* 0x000000c1cb367225 */ /* 0x000fe200000e0436 */
        /* <DEDUP_REMOVED lines=9> */
[----:B------:R-:W-:-:S03]  /*105410*/  IMAD.WIDE.U32.X R58, R192, R203, R58, P5 ;  /* 0x000000cbc03a7225 */ /* 0x000fc600028e043a */
[----:B------:R-:W-:Y:S01]  /*105420*/  IADD3.X R178, PT, PT, RZ, RZ, R179, P4, P2 ;  /* 0x000000ffffb27210 */ /* 0x000fe200027e44b3 */
[----:B------:R-:W-:Y:S01]  /*105430*/  IMAD.WIDE.U32 R192, R201, R199, R148 ;  /* 0x000000c7c9c07225 */ /* 0x000fe200078e0094 */
[----:B------:R-:W-:Y:S02]  /*105440*/  IADD3 R176, P4, PT, R113, R176, RZ ;  /* 0x000000b071b07210 */ /* 0x000fe40007f9e0ff */
[----:B------:R-:W-:Y:S01]  /*105450*/  IADD3 R174, P2, PT, R103, R204, RZ ;  /* 0x000000cc67ae7210 */ /* 0x000fe20007f5e0ff */
[----:B------:R-:W-:Y:S01]  /*105460*/  IMAD.IADD R190, R193, 0x1, R190 ;  /* 0x00000001c1be7824 */ /* 0x000fe200078e02be */
[----:B------:R-:W-:Y:S01]  /*105470*/  IADD3 R148, P5, PT, R169, R192, RZ ;  /* 0x000000c0a9947210 */ /* 0x000fe20007fbe0ff */
[----:B------:R-:W-:Y:S01]  /*105480*/  IMAD.WIDE.U32 R108, R156, -0x94f09dc, R108 ;  /* 0xf6b0f6249c6c7825 */ /* 0x000fe200078e006c */
[----:B------:R-:W-:Y:S02]  /*105490*/  IADD3.X R177, P4, PT, R89, R178, RZ, P4, !PT ;  /* 0x000000b259b17210 */ /* 0x000fe4000279e4ff */
[----:B------:R-:W-:Y:S01]  /*1054a0*/  IADD3.X R149, P5, PT, R190, R153, RZ, P5, !PT ;  /* 0x00000099be957210 */ /* 0x000fe20002fbe4ff */
[----:B------:R-:W-:Y:S01]  /*1054b0*/  IMAD.IADD R171, R109, 0x1, R170 ;  /* 0x000000016dab7824 */ /* 0x000fe200078e02aa */
[----:B------:R-:W-:Y:S01]  /*1054c0*/  IADD3.X R89, P3, PT, RZ, R172, RZ, P3, !PT ;  /* 0x000000acff597210 */ /* 0x000fe20001f7e4ff */
[----:B------:R-:W-:Y:S01]  /*1054d0*/  IMAD.WIDE.U32 R190, R203, R198, RZ ;  /* 0x000000c6cbbe7225 */ /* 0x000fe200078e00ff */
[----:B------:R-:W-:-:S02]  /*1054e0*/  IADD3.X R175, P2, PT, R143, R202, RZ, P2, !PT ;  /* 0x000000ca8faf7210 */ /* 0x000fc4000175e4ff */
[----:B------:R-:W-:Y:S02]  /*1054f0*/  IADD3.X R103, P5, PT, RZ, R121, RZ, P5, !PT ;  /* 0x00000079ff677210 */ /* 0x000fe40002fbe4ff */
[----:B------:R-:W-:Y:S01]  /*105500*/  IADD3.X R89, P4, PT, RZ, R89, RZ, P4, !PT ;  /* 0x00000059ff597210 */ /* 0x000fe2000279e4ff */
[----:B------:R-:W-:Y:S01]  /*105510*/  IMAD.WIDE.U32 R178, R201, R200, R174 ;  /* 0x000000c8c9b27225 */ /* 0x000fe200078e00ae */
[----:B------:R-:W-:Y:S02]  /*105520*/  IADD3.X R189, PT, PT, RZ, RZ, R189, P5, P1 ;  /* 0x000000ffffbd7210 */ /* 0x000fe40002fe24bd */
[----:B------:R-:W-:Y:S01]  /*105530*/  IADD3 RZ, P5, PT, R174, R184, RZ ;  /* 0x000000b8aeff7210 */ /* 0x000fe20007fbe0ff */
[----:B------:R-:W-:Y:S01]  /*105540*/  IMAD.IADD R186, R179, 0x1, R186 ;  /* 0x00000001b3ba7824 */ /* 0x000fe200078e02ba */
[----:B------:R-:W-:Y:S02]  /*105550*/  IADD3 R170, P1, PT, R89, R108, RZ ;  /* 0x0000006c59aa7210 */ /* 0x000fe40007f3e0ff */
[----:B------:R-:W-:-:S02]  /*105560*/  IADD3.X R172, PT, PT, RZ, RZ, R173, P4, P3 ;  /* 0x000000ffffac7210 */ /* 0x000fc400027e64ad */
[----:B------:R-:W-:Y:S02]  /*105570*/  IADD3.X RZ, P4, PT, R175, R167, RZ, P5, !PT ;  /* 0x000000a7afff7210 */ /* 0x000fe40002f9e4ff */
[----:B------:R-:W-:Y:S02]  /*105580*/  IADD3 R108, P3, PT, R103, R178, RZ ;  /* 0x000000b2676c7210 */ /* 0x000fe40007f7e0ff */
[----:B------:R-:W-:Y:S01]  /*105590*/  IADD3.X R171, P1, PT, R171, R172, RZ, P1, !PT ;  /* 0x000000acabab7210 */ /* 0x000fe20000f3e4ff */
[----:B------:R-:W-:Y:S01]  /*1055a0*/  IMAD.WIDE.U32 R172, R156, -0xc7aed41, R160 ;  /* 0xf38512bf9cac7825 */ /* 0x000fe200078e00a0 */
[----:B------:R-:W-:Y:S02]  /*1055b0*/  IADD3.X R89, P6, PT, RZ, R162, RZ, P6, !PT ;  /* 0x000000a2ff597210 */ /* 0x000fe400037de4ff */
[----:B------:R-:W-:Y:S01]  /*1055c0*/  IADD3.X R109, P3, PT, R186, R189, RZ, P3, !PT ;  /* 0x000000bdba6d7210 */ /* 0x000fe20001f7e4ff */
[----:B------:R-:W-:Y:S01]  /*1055d0*/  IMAD.IADD R168, R173, 0x1, R168 ;  /* 0x00000001ada87824 */ /* 0x000fe200078e02a8 */
[----:B------:R-:W-:Y:S01]  /*1055e0*/  IADD3.X R103, P4, PT, RZ, R164, RZ, P4, !PT ;  /* 0x000000a4ff677210 */ /* 0x000fe2000279e4ff */
[----:B------:R-:W-:Y:S01]  /*1055f0*/  IMAD.WIDE.U32 R188, R198, R198, RZ ;  /* 0x000000c6c6bc7225 */ /* 0x000fe200078e00ff */
[----:B------:R-:W-:-:S02]  /*105600*/  IADD3.X R89, P5, PT, RZ, R89, RZ, P1, !PT ;  /* 0x00000059ff597210 */ /* 0x000fc40000fbe4ff */
[----:B------:R-:W-:Y:S02]  /*105610*/  IADD3 RZ, P1, PT, R160, R166, RZ ;  /* 0x000000a6a0ff7210 */ /* 0x000fe40007f3e0ff */
[----:B------:R-:W-:Y:S02]  /*105620*/  IADD3.X R103, P3, PT, RZ, R103, RZ, P3, !PT ;  /* 0x00000067ff677210 */ /* 0x000fe40001f7e4ff */
[----:B------:R-:W-:Y:S02]  /*105630*/  IADD3.X R163, PT, PT, RZ, RZ, R163, P5, P6 ;  /* 0x000000ffffa37210 */ /* 0x000fe40002fec4a3 */
[----:B------:R-:W-:Y:S02]  /*105640*/  IADD3 R160, P5, PT, R89, R172, RZ ;  /* 0x000000ac59a07210 */ /* 0x000fe40007fbe0ff */
[----:B------:R-:W-:Y:S02]  /*105650*/  IADD3.X RZ, P1, PT, R161, R61, RZ, P1, !PT ;  /* 0x0000003da1ff7210 */ /* 0x000fe40000f3e4ff */
[----:B------:R-:W-:-:S02]  /*105660*/  IADD3.X R113, PT, PT, RZ, RZ, R165, P3, P4 ;  /* 0x000000ffff717210 */ /* 0x000fc40001fe84a5 */
[----:B------:R-:W-:Y:S01]  /*105670*/  IADD3.X R161, P3, PT, R168, R163, RZ, P5, !PT ;  /* 0x000000a3a8a17210 */ /* 0x000fe20002f7e4ff */
[----:B------:R-:W-:Y:S01]  /*105680*/  IMAD.WIDE.U32 R162, R156, 0x397fe69a, R108 ;  /* 0x397fe69a9ca27825 */ /* 0x000fe200078e006c */
[----:B------:R-:W-:Y:S02]  /*105690*/  IADD3.X R121, P1, PT, RZ, R154, RZ, P1, !PT ;  /* 0x0000009aff797210 */ /* 0x000fe40000f3e4ff */
[----:B------:R-:W-:Y:S01]  /*1056a0*/  IADD3 RZ, P6, PT, R176, R60, RZ ;  /* 0x0000003cb0ff7210 */ /* 0x000fe20007fde0ff */
[----:B------:R-:W-:Y:S01]  /*1056b0*/  IMAD.WIDE.U32 R60, R198, R197, R176 ;  /* 0x000000c5c63c7225 */ /* 0x000fe200078e00b0 */
[----:B------:R-:W-:Y:S02]  /*1056c0*/  IADD3.X R121, P3, PT, RZ, R121, RZ, P3, !PT ;  /* 0x00000079ff797210 */ /* 0x000fe40001f7e4ff */
[----:B------:R-:W-:Y:S01]  /*1056d0*/  IADD3.X RZ, P5, PT, R177, R159, RZ, P6, !PT ;  /* 0x0000009fb1ff7210 */ /* 0x000fe200037be4ff */
[----:B------:R-:W-:Y:S01]  /*1056e0*/  IMAD.IADD R61, R61, 0x1, R138 ;  /* 0x000000013d3d7824 */ /* 0x000fe200078e028a */
[----:B------:R-:W-:Y:S01]  /*1056f0*/  IADD3.X R123, PT, PT, RZ, RZ, R155, P3, P1 ;  /* 0x000000ffff7b7210 */ /* 0x000fe20001fe249b */
[----:B------:R-:W-:Y:S01]  /*105700*/  IMAD.WIDE.U32 R154, R156, 0x434bacd7, R148 ;  /* 0x434bacd79c9a7825 */ /* 0x000fe200078e0094 */
[----:B------:R-:W-:-:S02]  /*105710*/  IADD3 RZ, P1, PT, RZ, R60, RZ ;  /* 0x0000003cffff7210 */ /* 0x000fc40007f3e0ff */
[----:B------:R-:W-:Y:S01]  /*105720*/  IADD3.X R89, P3, PT, RZ, R136, RZ, P5, !PT ;  /* 0x00000088ff597210 */ /* 0x000fe20002f7e4ff */
[----:B------:R-:W-:Y:S01]  /*105730*/  IMAD.IADD R152, R155, 0x1, R152 ;  /* 0x000000019b987824 */ /* 0x000fe200078e0298 */
[----:B------:R-:W-:Y:S01]  /*105740*/  IADD3.X RZ, P5, PT, RZ, R61, RZ, P1, !PT ;  /* 0x0000003dffff7210 */ /* 0x000fe20000fbe4ff */
[----:B------:R-:W-:Y:S01]  /*105750*/  IMAD.WIDE.U32 R184, R60, -0x30003, RZ ;  /* 0xfffcfffd3cb87825 */ /* 0x000fe200078e00ff */
[----:B------:R-:W-:Y:S02]  /*105760*/  IADD3 RZ, P4, PT, R148, R142, RZ ;  /* 0x0000008e94ff7210 */ /* 0x000fe40007f9e0ff */
[----:B------:R-:W-:Y:S01]  /*105770*/  IADD3.X R89, P5, PT, RZ, R89, RZ, P5, !PT ;  /* 0x00000059ff597210 */ /* 0x000fe20002fbe4ff */
[----:B------:R-:W-:Y:S01]  /*105780*/  IMAD.WIDE.U32 R174, R201, R198, R160 ;  /* 0x000000c6c9ae7225 */ /* 0x000fe200078e00a0 */
[----:B------:R-:W-:Y:S02]  /*105790*/  IADD3.X RZ, P4, PT, R149, R129, RZ, P4, !PT ;  /* 0x0000008195ff7210 */ /* 0x000fe4000279e4ff */
[----:B------:R-:W-:Y:S01]  /*1057a0*/  IADD3.X R137, PT, PT, RZ, RZ, R137, P5, P3 ;  /* 0x000000ffff897210 */ /* 0x000fe20002fe6489 */
[----:B------:R-:W-:Y:S01]  /*1057b0*/  IMAD.WIDE.U32 R142, R198, R196, R170 ;  /* 0x000000c4c68e7225 */ /* 0x000fe200078e00aa */
[----:B------:R-:W-:-:S02]  /*1057c0*/  IADD3 R154, P5, PT, R121, R154, RZ ;  /* 0x0000009a799a7210 */ /* 0x000fc40007fbe0ff */
[----:B------:R-:W-:Y:S01]  /*1057d0*/  IADD3 RZ, P3, PT, R160, R120, RZ ;  /* 0x00000078a0ff7210 */ /* 0x000fe20007f7e0ff */
[----:B------:R-:W-:Y:S01]  /*1057e0*/  IMAD R121, R61, -0x30003, RZ ;  /* 0xfffcfffd3d797824 */ /* 0x000fe200078e02ff */
[----:B------:R-:W-:Y:S01]  /*1057f0*/  IADD3.X R155, P5, PT, R152, R123, RZ, P5, !PT ;  /* 0x0000007b989b7210 */ /* 0x000fe20002fbe4ff */
[----:B------:R-:W-:Y:S01]  /*105800*/  IMAD.IADD R134, R143, 0x1, R134 ;  /* 0x000000018f867824 */ /* 0x000fe200078e0286 */
[----:B------:R-:W-:Y:S01]  /*105810*/  IADD3.X R147, P4, PT, RZ, R50, RZ, P4, !PT ;  /* 0x00000032ff937210 */ /* 0x000fe2000279e4ff */
[----:B------:R-:W-:Y:S01]  /*105820*/  IMAD R121, R60, -0x760c0004, R121 ;  /* 0x89f3fffc3c797824 */ /* 0x000fe200078e0279 */
[----:B------:R-:W-:Y:S01]  /*105830*/  IADD3.X RZ, P3, PT, R161, R117, RZ, P3, !PT ;  /* 0x00000075a1ff7210 */ /* 0x000fe20001f7e4ff */
[----:B------:R-:W-:Y:S01]  /*105840*/  IMAD.WIDE.U32 R186, R184, -0x5555, RZ ;  /* 0xffffaaabb8ba7825 */ /* 0x000fe200078e00ff */
[----:B------:R-:W-:Y:S02]  /*105850*/  IADD3.X R147, P5, PT, RZ, R147, RZ, P5, !PT ;  /* 0x00000093ff937210 */ /* 0x000fe40002fbe4ff */
[----:B------:R-:W-:Y:S01]  /*105860*/  IADD3 RZ, P6, PT, R170, R130, RZ ;  /* 0x00000082aaff7210 */ /* 0x000fe20007fde0ff */
[----:B------:R-:W-:Y:S01]  /*105870*/  IMAD.IADD R159, R185, 0x1, R121 ;  /* 0x00000001b99f7824 */ /* 0x000fe200078e0279 */
[----:B------:R-:W-:Y:S01]  /*105880*/  IADD3 R130, P1, PT, R89, R142, RZ ;  /* 0x0000008e59827210 */ /* 0x000fe20007f3e0ff */
[----:B------:R-:W-:Y:S01]  /*105890*/  IMAD.IADD R88, R175, 0x1, R88 ;  /* 0x00000001af587824 */ /* 0x000fe200078e0258 */
[----:B------:R-:W-:Y:S01]  /*1058a0*/  IADD3.X R138, PT, PT, RZ, RZ, R51, P5, P4 ;  /* 0x000000ffff8a7210 */ /* 0x000fe20002fe8433 */
[----:B------:R-:W-:Y:S01]  /*1058b0*/  IMAD.WIDE.U32 R160, R159, -0x5555, RZ ;  /* 0xffffaaab9fa07825 */ /* 0x000fe200078e00ff */
[----:B------:R-:W-:-:S02]  /*1058c0*/  IADD3.X RZ, P6, PT, R171, R131, RZ, P6, !PT ;  /* 0x00000083abff7210 */ /* 0x000fc400037de4ff */
[----:B------:R-:W-:Y:S01]  /*1058d0*/  IADD3.X R131, P1, PT, R134, R137, RZ, P1, !PT ;  /* 0x0000008986837210 */ /* 0x000fe20000f3e4ff */
[C---:B------:R-:W-:Y:S01]  /*1058e0*/  IMAD.WIDE.U32 R176, R159.reuse, -0x94f09dc, RZ ;  /* 0xf6b0f6249fb07825 */ /* 0x040fe200078e00ff */
[----:B------:R-:W-:Y:S02]  /*1058f0*/  IADD3.X R89, P6, PT, RZ, R118, RZ, P6, !PT ;  /* 0x00000076ff597210 */ /* 0x000fe400037de4ff */
[----:B------:R-:W-:Y:S01]  /*105900*/  IADD3.X R106, P3, PT, RZ, R106, RZ, P3, !PT ;  /* 0x0000006aff6a7210 */ /* 0x000fe20001f7e4ff */
[----:B------:R-:W-:Y:S01]  /*105910*/  IMAD.WIDE.U32 R160, P4, R184, -0x46010001, R160 ;  /* 0xb9feffffb8a07825 */ /* 0x000fe200078800a0 */
[----:B------:R-:W-:Y:S02]  /*105920*/  IADD3.X R89, P1, PT, RZ, R89, RZ, P1, !PT ;  /* 0x00000059ff597210 */ /* 0x000fe40000f3e4ff */
[----:B------:R-:W-:Y:S01]  /*105930*/  IADD3.X R202, P2, PT, RZ, RZ, RZ, P2, !PT ;  /* 0x000000ffffca7210 */ /* 0x000fe2000175e4ff */
[----:B------:R-:W-:Y:S01]  /*105940*/  IMAD.WIDE.U32 R136, R159, -0x4eac0001, RZ ;  /* 0xb153ffff9f887825 */ /* 0x000fe200078e00ff */
[----:B------:R-:W-:-:S02]  /*105950*/  IADD3.X R119, PT, PT, RZ, RZ, R119, P1, P6 ;  /* 0x000000ffff777210 */ /* 0x000fc40000fec477 */
[----:B------:R-:W-:Y:S01]  /*105960*/  IADD3 R174, P1, PT, R89, R174, RZ ;  /* 0x000000ae59ae7210 */ /* 0x000fe20007f3e0ff */
[----:B------:R-:W-:-:S03]  /*105970*/  IMAD.WIDE.U32 R164, R159, 0x434bacd7, RZ ;  /* 0x434bacd79fa47825 */ /* 0x000fc600078e00ff */
[----:B------:R-:W-:Y:S01]  /*105980*/  IADD3.X R175, P1, PT, R88, R119, RZ, P1, !PT ;  /* 0x0000007758af7210 */ /* 0x000fe20000f3e4ff */
[----:B------:R-:W-:Y:S02]  /*105990*/  IMAD.X R121, RZ, RZ, RZ, P4 ;  /* 0x000000ffff797224 */ /* 0x000fe400020e06ff */
[----:B------:R-:W-:-:S04]  /*1059a0*/  IMAD.WIDE.U32 R176, P4, R184, 0x6730d2a0, R176 ;  /* 0x6730d2a0b8b07825 */ /* 0x000fc800078800b0 */
[----:B------:R-:W-:-:S04]  /*1059b0*/  IMAD.WIDE.U32 R170, R159, -0xc7aed41, RZ ;  /* 0xf38512bf9faa7825 */ /* 0x000fc800078e00ff */
[----:B------:R-:W-:Y:S02]  /*1059c0*/  IMAD.X R173, RZ, RZ, RZ, P4 ;  /* 0x000000ffffad7224 */ /* 0x000fe400020e06ff */
[----:B------:R-:W-:-:S04]  /*1059d0*/  IMAD.WIDE.U32 R136, P5, R184, 0x1eabfffe, R136 ;  /* 0x1eabfffeb8887825 */ /* 0x000fc800078a0088 */
[----:B------:R-:W-:-:S04]  /*1059e0*/  IMAD.WIDE.U32 R164, P4, R184, 0x4b1ba7b6, R164 ;  /* 0x4b1ba7b6b8a47825 */ /* 0x000fc800078800a4 */
[----:B------:R-:W-:-:S04]  /*1059f0*/  IMAD.WIDE.U32 R142, R159, 0x397fe69a, RZ ;  /* 0x397fe69a9f8e7825 */ /* 0x000fc800078e00ff */
[----:B------:R-:W-:Y:S02]  /*105a00*/  IMAD.X R179, RZ, RZ, RZ, P5 ;  /* 0x000000ffffb37224 */ /* 0x000fe400028e06ff */
[----:B------:R-:W-:Y:S01]  /*105a10*/  IMAD.X R51, RZ, RZ, RZ, P4 ;  /* 0x000000ffff337224 */ /* 0x000fe200020e06ff */
[----:B------:R-:W-:Y:S01]  /*105a20*/  IADD3 R185, P4, PT, R160, R187, RZ ;  /* 0x000000bba0b97210 */ /* 0x000fe20007f9e0ff */
[----:B------:R-:W-:-:S04]  /*105a30*/  IMAD.WIDE.U32 R170, P5, R184, 0x64774b84, R170 ;  /* 0x64774b84b8aa7825 */ /* 0x000fc800078a00aa */
[----:B------:R-:W-:-:S04]  /*105a40*/  IMAD.WIDE.U32 R134, R184, -0x94f09dc, RZ ;  /* 0xf6b0f624b8867825 */ /* 0x000fc800078e00ff */
[----:B------:R-:W-:Y:S02]  /*105a50*/  IMAD.MOV.U32 R120, RZ, RZ, R161 ;  /* 0x000000ffff787224 */ /* 0x000fe400078e00a1 */
[----:B------:R-:W-:Y:S02]  /*105a60*/  IMAD.X R167, RZ, RZ, RZ, P5 ;  /* 0x000000ffffa77224 */ /* 0x000fe400028e06ff */
[----:B------:R-:W-:-:S04]  /*105a70*/  IMAD.WIDE.U32 R156, R184, -0x4eac0001, RZ ;  /* 0xb153ffffb89c7825 */ /* 0x000fc800078e00ff */
[----:B------:R-:W-:-:S04]  /*105a80*/  IMAD.WIDE.U32 R142, P5, R184, 0x1a0111ea, R142 ;  /* 0x1a0111eab88e7825 */ /* 0x000fc800078a008e */
[----:B------:R-:W-:Y:S01]  /*105a90*/  IMAD.WIDE.U32.X R120, R159, -0x46010001, R120, P4 ;  /* 0xb9feffff9f787825 */ /* 0x000fe200020e0478 */
[----:B------:R-:W-:-:S03]  /*105aa0*/  IADD3 R123, P4, PT, R176, R135, RZ ;  /* 0x00000087b07b7210 */ /* 0x000fc60007f9e0ff */
[----:B------:R-:W-:-:S04]  /*105ab0*/  IMAD.WIDE.U32 R148, R184, 0x397fe69a, RZ ;  /* 0x397fe69ab8947825 */ /* 0x000fc800078e00ff */
[----:B------:R-:W-:Y:S02]  /*105ac0*/  IMAD.MOV.U32 R172, RZ, RZ, R177 ;  /* 0x000000ffffac7224 */ /* 0x000fe400078e00b1 */
[----:B------:R-:W-:Y:S01]  /*105ad0*/  IMAD.X R89, RZ, RZ, RZ, P5 ;  /* 0x000000ffff597224 */ /* 0x000fe200028e06ff */
[----:B------:R-:W-:Y:S01]  /*105ae0*/  IADD3 R157, P5, PT, R136, R157, RZ ;  /* 0x0000009d889d7210 */ /* 0x000fe20007fbe0ff */
[----:B------:R-:W-:-:S04]  /*105af0*/  IMAD.WIDE.U32 R118, R184, -0xc7aed41, RZ ;  /* 0xf38512bfb8767825 */ /* 0x000fc800078e00ff */
[----:B------:R-:W-:-:S04]  /*105b00*/  IMAD.WIDE.U32 R152, R184, 0x434bacd7, RZ ;  /* 0x434bacd7b8987825 */ /* 0x000fc800078e00ff */
[----:B------:R-:W-:Y:S01]  /*105b10*/  IMAD.MOV.U32 R178, RZ, RZ, R137 ;  /* 0x000000ffffb27224 */ /* 0x000fe200078e0089 */
[----:B------:R-:W-:Y:S01]  /*105b20*/  IADD3 R133, P6, PT, R164, R153, RZ ;  /* 0x00000099a4857210 */ /* 0x000fe20007fde0ff */
[----:B------:R-:W-:Y:S01]  /*105b30*/  IMAD.WIDE.U32.X R172, R159, 0x6730d2a0, R172, P4 ;  /* 0x6730d2a09fac7825 */ /* 0x000fe200020e04ac */
[----:B------:R-:W-:-:S03]  /*105b40*/  IADD3 R145, P4, PT, R142, R149, RZ ;  /* 0x000000958e917210 */ /* 0x000fc60007f9e0ff */
[----:B------:R-:W-:Y:S02]  /*105b50*/  IMAD.MOV.U32 R88, RZ, RZ, R143 ;  /* 0x000000ffff587224 */ /* 0x000fe400078e008f */
[----:B------:R-:W-:Y:S01]  /*105b60*/  IMAD.WIDE.U32.X R178, R159, 0x1eabfffe, R178, P5 ;  /* 0x1eabfffe9fb27825 */ /* 0x000fe200028e04b2 */
[----:B------:R-:W-:Y:S02]  /*105b70*/  IADD3 R129, P5, PT, R170, R119, RZ ;  /* 0x00000077aa817210 */ /* 0x000fe40007fbe0ff */
[----:B------:R-:W-:Y:S01]  /*105b80*/  IADD3.X R119, P1, PT, RZ, R106, RZ, P1, !PT ;  /* 0x0000006aff777210 */ /* 0x000fe20000f3e4ff */
[----:B------:R-:W-:-:S04]  /*105b90*/  IMAD.WIDE.U32 R168, R158, R198, RZ ;  /* 0x000000c69ea87225 */ /* 0x000fc800078e00ff */
[----:B------:R-:W-:Y:S02]  /*105ba0*/  IMAD.MOV.U32 R166, RZ, RZ, R171 ;  /* 0x000000ffffa67224 */ /* 0x000fe400078e00ab */
[----:B------:R-:W-:Y:S02]  /*105bb0*/  IMAD.MOV.U32 R50, RZ, RZ, R165 ;  /* 0x000000ffff327224 */ /* 0x000fe400078e00a5 */
[C---:B------:R-:W-:Y:S01]  /*105bc0*/  IMAD.WIDE.U32.X R88, R159.reuse, 0x1a0111ea, R88, P4 ;  /* 0x1a0111ea9f587825 */ /* 0x040fe200020e0458 */
[----:B------:R-:W-:Y:S02]  /*105bd0*/  IADD3 RZ, P4, PT, R108, R102, RZ ;  /* 0x000000666cff7210 */ /* 0x000fe40007f9e0ff */
[----:B------:R-:W-:Y:S01]  /*105be0*/  IADD3.X R102, PT, PT, RZ, RZ, R107, P1, P3 ;  /* 0x000000ffff667210 */ /* 0x000fe20000fe646b */
[----:B------:R-:W-:Y:S01]  /*105bf0*/  IMAD.WIDE.U32.X R166, R159, 0x64774b84, R166, P5 ;  /* 0x64774b849fa67825 */ /* 0x000fe200028e04a6 */
[----:B------:R-:W-:Y:S02]  /*105c00*/  IADD3.X RZ, P4, PT, R109, R139, RZ, P4, !PT ;  /* 0x0000008b6dff7210 */ /* 0x000fe4000279e4ff */
[----:B------:R-:W-:Y:S01]  /*105c10*/  IADD3 RZ, P1, PT, R154, R188, RZ ;  /* 0x000000bc9aff7210 */ /* 0x000fe20007f3e0ff */
[----:B------:R-:W-:Y:S01]  /*105c20*/  IMAD.WIDE.U32.X R50, R159, 0x4b1ba7b6, R50, P6 ;  /* 0x4b1ba7b69f327825 */ /* 0x000fe200030e0432 */
[----:B------:R-:W-:-:S02]  /*105c30*/  IADD3 R162, P6, PT, R147, R162, RZ ;  /* 0x000000a293a27210 */ /* 0x000fc40007fde0ff */
[----:B------:R-:W-:Y:S01]  /*105c40*/  IADD3.X R143, P4, PT, RZ, R86, RZ, P4, !PT ;  /* 0x00000056ff8f7210 */ /* 0x000fe2000279e4ff */
[----:B------:R-:W-:Y:S02]  /*105c50*/  IMAD.IADD R135, R163, 0x1, R116 ;  /* 0x00000001a3877824 */ /* 0x000fe400078e0274 */
[----:B------:R-:W-:-:S03]  /*105c60*/  IMAD.WIDE.U32 R168, P5, R198, R158, R168 ;  /* 0x0000009ec6a87225 */ /* 0x000fc600078a00a8 */
[----:B------:R-:W-:Y:S01]  /*105c70*/  IADD3.X R163, P6, PT, R135, R138, RZ, P6, !PT ;  /* 0x0000008a87a37210 */ /* 0x000fe200037de4ff */
[----:B------:R-:W-:Y:S01]  /*105c80*/  IMAD.X R107, RZ, RZ, RZ, P5 ;  /* 0x000000ffff6b7224 */ /* 0x000fe200028e06ff */
[----:B------:R-:W-:Y:S01]  /*105c90*/  IADD3 R137, P3, PT, R168, R189, RZ ;  /* 0x000000bda8897210 */ /* 0x000fe20007f7e0ff */
[----:B------:R-:W-:Y:S01]  /*105ca0*/  IMAD.WIDE.U32 R116, R198, R198, R154 ;  /* 0x000000c6c6747225 */ /* 0x000fe200078e009a */
[----:B------:R-:W-:Y:S02]  /*105cb0*/  IADD3.X R143, P6, PT, RZ, R143, RZ, P6, !PT ;  /* 0x0000008fff8f7210 */ /* 0x000fe400037de4ff */
[----:B------:R-:W-:Y:S01]  /*105cc0*/  IADD3.X RZ, P1, PT, R155, R137, RZ, P1, !PT ;  /* 0x000000899bff7210 */ /* 0x000fe20000f3e4ff */
[----:B------:R-:W-:Y:S01]  /*105cd0*/  IMAD.MOV.U32 R106, RZ, RZ, R169 ;  /* 0x000000ffff6a7224 */ /* 0x000fe200078e00a9 */
[----:B------:R-:W-:Y:S01]  /*105ce0*/  IADD3.X R147, PT, PT, RZ, RZ, R87, P6, P4 ;  /* 0x000000ffff937210 */ /* 0x000fe200037e8457 */
[----:B------:R-:W-:Y:S01]  /*105cf0*/  IMAD.WIDE.U32 R108, R184, -0x5555, R60 ;  /* 0xffffaaabb86c7825 */ /* 0x000fe200078e003c */
[----:B------:R-:W-:-:S02]  /*105d00*/  IADD3.X R87, P0, PT, RZ, RZ, RZ, P0, !PT ;  /* 0x000000ffff577210 */ /* 0x000fc4000071e4ff */
[----:B------:R-:W-:Y:S01]  /*105d10*/  IADD3 RZ, P6, PT, R130, R156, RZ ;  /* 0x0000009c82ff7210 */ /* 0x000fe20007fde0ff */
[----:B------:R-:W-:Y:S01]  /*105d20*/  IMAD.IADD R169, R117, 0x1, R168 ;  /* 0x0000000175a97824 */ /* 0x000fe200078e02a8 */
[----:B------:R-:W-:Y:S01]  /*105d30*/  IADD3 R168, P5, PT, R119, R116, RZ ;  /* 0x0000007477a87210 */ /* 0x000fe20007fbe0ff */
[----:B------:R-:W-:Y:S01]  /*105d40*/  IMAD.WIDE.U32.X R106, R158, R158, R106, P3 ;  /* 0x0000009e9e6a7225 */ /* 0x000fe200018e046a */
[----:B------:R-:W-:Y:S02]  /*105d50*/  IADD3 RZ, P3, PT, R60, R186, RZ ;  /* 0x000000ba3cff7210 */ /* 0x000fe40007f7e0ff */
[----:B------:R-:W-:Y:S01]  /*105d60*/  IADD3 RZ, P4, PT, RZ, R108, RZ ;  /* 0x0000006cffff7210 */ /* 0x000fe20007f9e0ff */
[----:B------:R-:W-:Y:S01]  /*105d70*/  IMAD.IADD R108, R109, 0x1, R160 ;  /* 0x000000016d6c7824 */ /* 0x000fe200078e02a0 */
[----:B------:R-:W-:Y:S01]  /*105d80*/  IADD3.X R169, P5, PT, R169, R102, RZ, P5, !PT ;  /* 0x00000066a9a97210 */ /* 0x000fe20002fbe4ff */
[----:B------:R-:W-:Y:S01]  /*105d90*/  IMAD.X R216, RZ, RZ, RZ, P0 ;  /* 0x000000ffffd87224 */ /* 0x000fe200000e06ff */
[----:B------:R-:W-:Y:S01]  /*105da0*/  IADD3.X R159, P1, PT, RZ, R106, RZ, P1, !PT ;  /* 0x0000006aff9f7210 */ /* 0x000fe20000f3e4ff */
[----:B------:R-:W-:Y:S01]  /*105db0*/  IMAD.WIDE.U32 R138, R158, R199, RZ ;  /* 0x000000c79e8a7225 */ /* 0x000fe200078e00ff */
[----:B------:R-:W-:-:S02]  /*105dc0*/  IADD3.X RZ, P3, PT, R61, R185, RZ, P3, !PT ;  /* 0x000000b93dff7210 */ /* 0x000fc40001f7e4ff */
[----:B------:R-:W-:Y:S01]  /*105dd0*/  IADD3.X R159, P5, PT, RZ, R159, RZ, P5, !PT ;  /* 0x0000009fff9f7210 */ /* 0x000fe20002fbe4ff */
[----:B------:R-:W-:Y:S01]  /*105de0*/  IMAD.WIDE.U32 R60, R184, -0x4eac0001, R130 ;  /* 0xb153ffffb83c7825 */ /* 0x000fe200078e0082 */
[----:B------:R-:W-:Y:S02]  /*105df0*/  IADD3.X RZ, P4, PT, RZ, R108, RZ, P4, !PT ;  /* 0x0000006cffff7210 */ /* 0x000fe4000279e4ff */
[----:B------:R-:W-:Y:S01]  /*105e00*/  IADD3.X R119, P3, PT, RZ, R120, RZ, P3, !PT ;  /* 0x00000078ff777210 */ /* 0x000fe20001f7e4ff */
[----:B------:R-:W-:Y:S01]  /*105e10*/  IMAD.IADD R153, R61, 0x1, R136 ;  /* 0x000000013d997824 */ /* 0x000fe200078e0288 */
[----:B------:R-:W-:Y:S01]  /*105e20*/  IADD3.X R149, PT, PT, RZ, RZ, R107, P5, P1 ;  /* 0x000000ffff957210 */ /* 0x000fe20002fe246b */
[C---:B------:R-:W-:Y:S01]  /*105e30*/  IMAD.WIDE.U32 R108, R205.reuse, R198, RZ ;  /* 0x000000c6cd6c7225 */ /* 0x040fe200078e00ff */
[----:B------:R-:W-:Y:S02]  /*105e40*/  IADD3.X R119, P4, PT, RZ, R119, RZ, P4, !PT ;  /* 0x00000077ff777210 */ /* 0x000fe4000279e4ff */
[----:B------:R-:W-:Y:S01]  /*105e50*/  IADD3 R202, P5, PT, R202, R87, RZ ;  /* 0x00000057caca7210 */ /* 0x000fe20007fbe0ff */
[----:B------:R-:W-:Y:S01]  /*105e60*/  IMAD.WIDE.U32 R136, R205, R199, RZ ;  /* 0x000000c7cd887225 */ /* 0x000fe200078e00ff */
[----:B------:R-:W-:-:S02]  /*105e70*/  IADD3.X RZ, P6, PT, R131, R157, RZ, P6, !PT ;  /* 0x0000009d83ff7210 */ /* 0x000fc400037de4ff */
[----:B------:R-:W-:Y:S01]  /*105e80*/  IADD3.X R204, PT, PT, RZ, RZ, R121, P4, P3 ;  /* 0x000000ffffcc7210 */ /* 0x000fe200027e6479 */
[----:B------:R-:W-:Y:S01]  /*105e90*/  IMAD.WIDE.U32 R86, R199, R198, RZ ;  /* 0x000000c6c7567225 */ /* 0x000fe200078e00ff */
[----:B------:R-:W-:Y:S02]  /*105ea0*/  IADD3.X R216, PT, PT, R216, RZ, RZ, P5, P2 ;  /* 0x000000ffd8d87210 */ /* 0x000fe40002fe44ff */
[----:B------:R-:W-:Y:S01]  /*105eb0*/  IADD3 RZ, P1, PT, R174, R134, RZ ;  /* 0x00000086aeff7210 */ /* 0x000fe20007f3e0ff */
[----:B------:R-:W-:-:S03]  /*105ec0*/  IMAD.WIDE.U32 R130, R203, R199, RZ ;  /* 0x000000c7cb827225 */ /* 0x000fc600078e00ff */
[----:B------:R-:W-:Y:S01]  /*105ed0*/  IADD3.X RZ, P1, PT, R175, R123, RZ, P1, !PT ;  /* 0x0000007bafff7210 */ /* 0x000fe20000f3e4ff */
[----:B------:R-:W-:Y:S01]  /*105ee0*/  IMAD.WIDE.U32 R108, P3, R158, R199, R108 ;  /* 0x000000c79e6c7225 */ /* 0x000fe2000786006c */
[----:B------:R-:W-:-:S03]  /*105ef0*/  IADD3.X R123, P6, PT, RZ, R178, RZ, P6, !PT ;  /* 0x000000b2ff7b7210 */ /* 0x000fc600037de4ff */
[----:B------:R-:W-:Y:S01]  /*105f00*/  IMAD.WIDE.U32 R190, P0, R158, R200, R190 ;  /* 0x000000c89ebe7225 */ /* 0x000fe200078000be */
[----:B------:R-:W-:-:S03]  /*105f10*/  IADD3 R87, P4, PT, R108, R87, RZ ;  /* 0x000000576c577210 */ /* 0x000fc60007f9e0ff */
[----:B------:R-:W-:-:S04]  /*105f20*/  IMAD.WIDE.U32 R136, P2, R199, R205, R136 ;  /* 0x000000cdc7887225 */ /* 0x000fc80007840088 */
[----:B------:R-:W-:Y:S01]  /*105f30*/  IMAD.X R187, RZ, RZ, RZ, P0 ;  /* 0x000000ffffbb7224 */ /* 0x000fe200000e06ff */
[----:B------:R-:W-:Y:S01]  /*105f40*/  IADD3 RZ, P0, PT, R162, R86, RZ ;  /* 0x00000056a2ff7210 */ /* 0x000fe20007f1e0ff */
[----:B------:R-:W-:Y:S02]  /*105f50*/  IMAD.X R61, RZ, RZ, RZ, P2 ;  /* 0x000000ffff3d7224 */ /* 0x000fe400010e06ff */
[----:B------:R-:W-:Y:S01]  /*105f60*/  IMAD.WIDE.U32 R138, P5, R198, R205, R138 ;  /* 0x000000cdc68a7225 */ /* 0x000fe200078a008a */
[----:B------:R-:W-:-:S03]  /*105f70*/  IADD3.X RZ, P0, PT, R163, R87, RZ, P0, !PT ;  /* 0x00000057a3ff7210 */ /* 0x000fc6000071e4ff */
[----:B------:R-:W-:Y:S01]  /*105f80*/  IMAD.X R193, RZ, RZ, RZ, P3 ;  /* 0x000000ffffc17224 */ /* 0x000fe200018e06ff */
[----:B------:R-:W-:Y:S01]  /*105f90*/  IADD3 RZ, P3, PT, R168, R118, RZ ;  /* 0x00000076a8ff7210 */ /* 0x000fe20007f7e0ff */
[----:B------:R-:W-:-:S03]  /*105fa0*/  IMAD.WIDE.U32 R130, P2, R205, R200, R130 ;  /* 0x000000c8cd827225 */ /* 0x000fc60007840082 */
[----:B------:R-:W-:Y:S01]  /*105fb0*/  IADD3.X RZ, P3, PT, R169, R129, RZ, P3, !PT ;  /* 0x00000081a9ff7210 */ /* 0x000fe20001f7e4ff */
[----:B------:R-:W-:-:S04]  /*105fc0*/  IMAD.WIDE.U32 R188, R200, R198, RZ ;  /* 0x000000c6c8bc7225 */ /* 0x000fc800078e00ff */
[----:B------:R-:W-:-:S04]  /*105fd0*/  IMAD.WIDE.U32 R116, R198, R199, RZ ;  /* 0x000000c7c6747225 */ /* 0x000fc800078e00ff */
[----:B------:R-:W-:Y:S02]  /*105fe0*/  IMAD.MOV.U32 R192, RZ, RZ, R109 ;  /* 0x000000ffffc07224 */ /* 0x000fe400078e006d */
[----:B------:R-:W-:Y:S01]  /*105ff0*/  IMAD.X R87, RZ, RZ, RZ, P2 ;  /* 0x000000ffff577224 */ /* 0x000fe200010e06ff */
[----:B------:R-:W-:Y:S01]  /*106000*/  IADD3 R165, P2, PT, R190, R189, RZ ;  /* 0x000000bdbea57210 */ /* 0x000fe20007f5e0ff */
[----:B------:R-:W-:Y:S01]  /*106010*/  IMAD.WIDE.U32.X R192, R158, R205, R192, P4 ;  /* 0x000000cd9ec07225 */ /* 0x000fe200020e04c0 */
[----:B------:R-:W-:-:S03]  /*106020*/  IADD3 R117, P4, PT, R138, R117, RZ ;  /* 0x000000758a757210 */ /* 0x000fc60007f9e0ff */
[----:B------:R-:W-:Y:S02]  /*106030*/  IMAD.X R107, RZ, RZ, RZ, P5 ;  /* 0x000000ffff6b7224 */ /* 0x000fe400028e06ff */
[----:B------:R-:W-:-:S04]  /*106040*/  IMAD.WIDE.U32 R134, R199, R199, RZ ;  /* 0x000000c7c7867225 */ /* 0x000fc800078e00ff */
[----:B------:R-:W-:Y:S02]  /*106050*/  IMAD.MOV.U32 R186, RZ, RZ, R191 ;  /* 0x000000ffffba7224 */ /* 0x000fe400078e00bf */
[----:B------:R-:W-:Y:S02]  /*106060*/  IMAD.MOV.U32 R106, RZ, RZ, R139 ;  /* 0x000000ffff6a7224 */ /* 0x000fe400078e008b */
[----:B------:R-:W-:-:S04]  /*106070*/  IMAD.WIDE.U32 R120, R158, R200, RZ ;  /* 0x000000c89e787225 */ /* 0x000fc800078e00ff */
[----:B------:R-:W-:-:S04]  /*106080*/  IMAD.WIDE.U32 R162, R198, R199, R162 ;  /* 0x000000c7c6a27225 */ /* 0x000fc800078e00a2 */
[----:B------:R-:W-:Y:S01]  /*106090*/  IMAD.WIDE.U32.X R186, R158, R203, R186, P2 ;  /* 0x000000cb9eba7225 */ /* 0x000fe200010e04ba */
[----:B------:R-:W-:-:S03]  /*1060a0*/  IADD3 R102, P2, PT, R119, R60, RZ ;  /* 0x0000003c77667210 */ /* 0x000fc60007f5e0ff */
[----:B------:R-:W-:Y:S01]  /*1060b0*/  IMAD.WIDE.U32.X R106, R158, R205, R106, P4 ;  /* 0x000000cd9e6a7225 */ /* 0x000fe200020e046a */
[----:B------:R-:W-:-:S03]  /*1060c0*/  IADD3 R135, P4, PT, R136, R135, RZ ;  /* 0x0000008788877210 */ /* 0x000fc60007f9e0ff */
[----:B------:R-:W-:-:S04]  /*1060d0*/  IMAD.WIDE.U32 R118, R200, R199, RZ ;  /* 0x000000c7c8767225 */ /* 0x000fc800078e00ff */
        /* <DEDUP_REMOVED lines=8> */
[----:B------:R-:W-:-:S04]  /*106160*/  IMAD.WIDE.U32 R156, R205, R200, RZ ;  /* 0x000000c8cd9c7225 */ /* 0x000fc800078e00ff */
[----:B------:R-:W-:Y:S02]  /*106170*/  IMAD.MOV.U32 R86, RZ, RZ, R131 ;  /* 0x000000ffff567224 */ /* 0x000fe400078e0083 */
[----:B------:R-:W-:Y:S02]  /*106180*/  IMAD.MOV.U32 R154, RZ, RZ, R121 ;  /* 0x000000ffff9a7224 */ /* 0x000fe400078e0079 */
[----:B------:R-:W-:Y:S01]  /*106190*/  IMAD.WIDE.U32.X R86, R205, R203, R86, P4 ;  /* 0x000000cbcd567225 */ /* 0x000fe200020e0456 */
[----:B------:R-:W-:-:S03]  /*1061a0*/  IADD3 R162, P4, PT, R159, R162, RZ ;  /* 0x000000a29fa27210 */ /* 0x000fc60007f9e0ff */
[----:B------:R-:W-:Y:S01]  /*1061b0*/  IMAD.WIDE.U32.X R154, R158, R203, R154, P5 ;  /* 0x000000cb9e9a7225 */ /* 0x000fe200028e049a */
[----:B------:R-:W-:-:S03]  /*1061c0*/  IADD3.X R163, P4, PT, R218, R149, RZ, P4, !PT ;  /* 0x00000095daa37210 */ /* 0x000fc6000279e4ff */
        /* <DEDUP_REMOVED lines=8> */
[----:B------:R-:W-:Y:S01]  /*106250*/  IADD3.X R103, P2, PT, R153, R204, RZ, P2, !PT ;  /* 0x000000cc99677210 */ /* 0x000fe2000175e4ff */
[----:B------:R-:W-:Y:S01]  /*106260*/  IMAD.IADD R177, R175, 0x1, R176 ;  /* 0x00000001afb17824 */ /* 0x000fe200078e02b0 */
[----:B------:R-:W-:Y:S01]  /*106270*/  IADD3.X R216, P5, PT, R113, R216, RZ, P5, !PT ;  /* 0x000000d871d87210 */ /* 0x000fe20002fbe4ff */
[----:B------:R-:W-:Y:S01]  /*106280*/  IMAD.WIDE.U32 R168, R184, -0xc7aed41, R168 ;  /* 0xf38512bfb8a87825 */ /* 0x000fe200078e00a8 */
[----:B------:R-:W-:Y:S02]  /*106290*/  IADD3.X R113, P2, PT, RZ, R123, RZ, P2, !PT ;  /* 0x0000007bff717210 */ /* 0x000fe4000175e4ff */
[----:B------:R-:W-:Y:S01]  /*1062a0*/  IADD3.X R123, P0, PT, RZ, R192, RZ, P0, !PT ;  /* 0x000000c0ff7b7210 */ /* 0x000fe2000071e4ff */
[----:B------:R-:W-:Y:S01]  /*1062b0*/  IMAD.IADD R170, R169, 0x1, R170 ;  /* 0x00000001a9aa7824 */ /* 0x000fe200078e02aa */
[----:B------:R-:W-:-:S02]  /*1062c0*/  IADD3.X R178, PT, PT, RZ, RZ, R179, P2, P6 ;  /* 0x000000ffffb27210 */ /* 0x000fc400017ec4b3 */
[----:B------:R-:W-:Y:S02]  /*1062d0*/  IADD3 R174, P2, PT, R113, R174, RZ ;  /* 0x000000ae71ae7210 */ /* 0x000fe40007f5e0ff */
[----:B------:R-:W-:Y:S02]  /*1062e0*/  IADD3.X R113, P1, PT, RZ, R172, RZ, P1, !PT ;  /* 0x000000acff717210 */ /* 0x000fe40000f3e4ff */
[----:B------:R-:W-:Y:S02]  /*1062f0*/  IADD3.X R175, P2, PT, R177, R178, RZ, P2, !PT ;  /* 0x000000b2b1af7210 */ /* 0x000fe4000175e4ff */
[----:B------:R-:W-:Y:S02]  /*106300*/  IADD3.X R123, P4, PT, RZ, R123, RZ, P4, !PT ;  /* 0x0000007bff7b7210 */ /* 0x000fe4000279e4ff */
[----:B------:R-:W-:Y:S02]  /*106310*/  IADD3.X R113, P2, PT, RZ, R113, RZ, P2, !PT ;  /* 0x00000071ff717210 */ /* 0x000fe4000175e4ff */
[----:B------:R-:W-:-:S02]  /*106320*/  IADD3 R176, P6, PT, R143, R202, RZ ;  /* 0x000000ca8fb07210 */ /* 0x000fc40007fde0ff */
[----:B------:R-:W-:Y:S02]  /*106330*/  IADD3.X R193, PT, PT, RZ, RZ, R193, P4, P0 ;  /* 0x000000ffffc17210 */ /* 0x000fe400027e04c1 */
[----:B------:R-:W-:Y:S02]  /*106340*/  IADD3 R168, P4, PT, R113, R168, RZ ;  /* 0x000000a871a87210 */ /* 0x000fe40007f9e0ff */
[----:B------:R-:W-:Y:S02]  /*106350*/  IADD3.X R173, PT, PT, RZ, RZ, R173, P2, P1 ;  /* 0x000000ffffad7210 */ /* 0x000fe400017e24ad */
[----:B------:R-:W-:Y:S02]  /*106360*/  IADD3 RZ, P0, PT, R176, R188, RZ ;  /* 0x000000bcb0ff7210 */ /* 0x000fe40007f1e0ff */
        /* <DEDUP_REMOVED lines=28> */
[----:B------:R-:W-:Y:S01]  /*106530*/  IMAD.WIDE.U32 R50, R199, R196, R174 ;  /* 0x000000c4c7327225 */ /* 0x000fe200078e00ae */
[----:B------:R-:W-:Y:S02]  /*106540*/  IADD3 RZ, P4, PT, RZ, R102, RZ ;  /* 0x00000066ffff7210 */ /* 0x000fe40007f9e0ff */
[----:B------:R-:W-:Y:S01]  /*106550*/  IADD3 RZ, P0, PT, R174, R126, RZ ;  /* 0x0000007eaeff7210 */ /* 0x000fe20007f1e0ff */
[----:B------:R-:W-:Y:S01]  /*106560*/  IMAD.X R126, RZ, RZ, RZ, P5 ;  /* 0x000000ffff7e7224 */ /* 0x000fe200028e06ff */
[----:B------:R-:W-:Y:S01]  /*106570*/  IADD3 R150, P3, PT, R150, R113, RZ ;  /* 0x0000007196967210 */ /* 0x000fe20007f7e0ff */
[----:B------:R-:W-:Y:S01]  /*106580*/  IMAD.IADD R144, R51, 0x1, R144 ;  /* 0x0000000133907824 */ /* 0x000fe200078e0290 */
[----:B------:R-:W-:-:S02]  /*106590*/  IADD3 RZ, P1, PT, R176, R148, RZ ;  /* 0x00000094b0ff7210 */ /* 0x000fc40007f3e0ff */
[----:B------:R-:W-:Y:S02]  /*1065a0*/  IADD3.X R113, P2, PT, RZ, R52, RZ, P2, !PT ;  /* 0x00000034ff717210 */ /* 0x000fe4000175e4ff */
[----:B------:R-:W-:Y:S02]  /*1065b0*/  IADD3.X RZ, P5, PT, RZ, R103, RZ, P4, !PT ;  /* 0x00000067ffff7210 */ /* 0x000fe400027be4ff */
[----:B------:R-:W-:Y:S01]  /*1065c0*/  IADD3.X RZ, P4, PT, R177, R145, RZ, P1, !PT ;  /* 0x00000091b1ff7210 */ /* 0x000fe20000f9e4ff */
[----:B------:R-:W-:Y:S01]  /*1065d0*/  IMAD.WIDE.U32 R176, R184, 0x397fe69a, R176 ;  /* 0x397fe69ab8b07825 */ /* 0x000fe200078e00b0 */
[----:B------:R-:W-:Y:S02]  /*1065e0*/  IADD3.X R113, P5, PT, RZ, R113, RZ, P5, !PT ;  /* 0x00000071ff717210 */ /* 0x000fe40002fbe4ff */
[----:B------:R-:W-:Y:S01]  /*1065f0*/  IADD3.X RZ, P0, PT, R175, R127, RZ, P0, !PT ;  /* 0x0000007fafff7210 */ /* 0x000fe2000071e4ff */
[----:B------:R-:W-:Y:S01]  /*106600*/  IMAD.IADD R142, R177, 0x1, R142 ;  /* 0x00000001b18e7824 */ /* 0x000fe200078e028e */
[----:B------:R-:W-:-:S02]  /*106610*/  IADD3 R50, P1, PT, R113, R50, RZ ;  /* 0x0000003271327210 */ /* 0x000fc40007f3e0ff */
[----:B------:R-:W-:Y:S02]  /*106620*/  IADD3.X R53, PT, PT, RZ, RZ, R53, P5, P2 ;  /* 0x000000ffff357210 */ /* 0x000fe40002fe4435 */
[----:B------:R-:W-:Y:S02]  /*106630*/  IADD3.X R127, PT, PT, R126, RZ, RZ, P3, P6 ;  /* 0x000000ff7e7f7210 */ /* 0x000fe40001fec4ff */
[----:B------:R-:W-:Y:S02]  /*106640*/  IADD3 RZ, P2, PT, R168, R114, RZ ;  /* 0x00000072a8ff7210 */ /* 0x000fe40007f5e0ff */
[----:B------:R-:W-:Y:S01]  /*106650*/  IADD3 R52, P3, PT, R123, R176, RZ ;  /* 0x000000b07b347210 */ /* 0x000fe20007f7e0ff */
[----:B------:R-:W-:Y:S01]  /*106660*/  IMAD R123, R103, -0x30003, RZ ;  /* 0xfffcfffd677b7824 */ /* 0x000fe200078e02ff */
[----:B------:R-:W-:Y:S02]  /*106670*/  IADD3.X R51, P6, PT, R144, R53, RZ, P1, !PT ;  /* 0x0000003590337210 */ /* 0x000fe40000fde4ff */
[----:B------:R-:W-:Y:S01]  /*106680*/  IADD3 R113, P5, PT, R131, R150, RZ ;  /* 0x0000009683717210 */ /* 0x000fe20007fbe0ff */
[C---:B------:R-:W-:Y:S01]  /*106690*/  IMAD R131, R102.reuse, -0x760c0004, R123 ;  /* 0x89f3fffc66837824 */ /* 0x040fe200078e027b */
[----:B------:R-:W-:Y:S01]  /*1066a0*/  IADD3.X RZ, P1, PT, R169, R115, RZ, P2, !PT ;  /* 0x00000073a9ff7210 */ /* 0x000fe2000173e4ff */
[----:B------:R-:W-:Y:S01]  /*1066b0*/  IMAD.WIDE.U32 R114, R102, -0x30003, RZ ;  /* 0xfffcfffd66727825 */ /* 0x000fe200078e00ff */
[----:B------:R-:W-:-:S02]  /*1066c0*/  IADD3.X R53, P3, PT, R142, R129, RZ, P3, !PT ;  /* 0x000000818e357210 */ /* 0x000fc40001f7e4ff */
[----:B------:R-:W-:Y:S01]  /*1066d0*/  IADD3.X R178, P4, PT, RZ, R88, RZ, P4, !PT ;  /* 0x00000058ffb27210 */ /* 0x000fe2000279e4ff */
[----:B------:R-:W-:Y:S01]  /*1066e0*/  IMAD.WIDE.U32 R168, R201, R199, R168 ;  /* 0x000000c7c9a87225 */ /* 0x000fe200078e00a8 */
[----:B------:R-:W-:Y:S02]  /*1066f0*/  IADD3.X R129, P2, PT, RZ, R104, RZ, P0, !PT ;  /* 0x00000068ff817210 */ /* 0x000fe4000075e4ff */
[----:B------:R-:W-:Y:S01]  /*106700*/  IADD3.X R123, P0, PT, R186, R127, RZ, P5, !PT ;  /* 0x0000007fba7b7210 */ /* 0x000fe20002f1e4ff */
[----:B------:R-:W-:Y:S01]  /*106710*/  IMAD.IADD R131, R115, 0x1, R131 ;  /* 0x0000000173837824 */ /* 0x000fe200078e0283 */
[----:B------:R-:W-:Y:S01]  /*106720*/  IADD3.X R178, P3, PT, RZ, R178, RZ, P3, !PT ;  /* 0x000000b2ffb27210 */ /* 0x000fe20001f7e4ff */
[----:B------:R-:W-:Y:S01]  /*106730*/  IMAD.IADD R186, R169, 0x1, R132 ;  /* 0x00000001a9ba7824 */ /* 0x000fe200078e0284 */
[----:B------:R-:W-:Y:S01]  /*106740*/  IADD3.X R129, P6, PT, RZ, R129, RZ, P6, !PT ;  /* 0x00000081ff817210 */ /* 0x000fe200037de4ff */
[----:B------:R-:W-:Y:S01]  /*106750*/  IMAD.WIDE.U32 R132, R131, -0x94f09dc, RZ ;  /* 0xf6b0f62483847825 */ /* 0x000fe200078e00ff */
[----:B------:R-:W-:-:S02]  /*106760*/  IADD3.X R184, PT, PT, RZ, RZ, R89, P3, P4 ;  /* 0x000000ffffb87210 */ /* 0x000fc40001fe8459 */
[----:B------:R-:W-:Y:S01]  /*106770*/  IADD3.X R115, PT, PT, RZ, RZ, R105, P6, P2 ;  /* 0x000000ffff737210 */ /* 0x000fe200037e4469 */
[----:B------:R-:W-:-:S04]  /*106780*/  IMAD.WIDE.U32 R144, R131, -0x5555, RZ ;  /* 0xffffaaab83907825 */ /* 0x000fc800078e00ff */
[----:B------:R-:W-:-:S04]  /*106790*/  IMAD.WIDE.U32 R142, R131, -0x4eac0001, RZ ;  /* 0xb153ffff838e7825 */ /* 0x000fc800078e00ff */
        /* <DEDUP_REMOVED lines=38> */
[----:B------:R-:W-:-:S03]  /*106a00*/  IADD3 R102, P6, PT, R129, R168, RZ ;  /* 0x000000a881667210 */ /* 0x000fc60007fde0ff */
        /* <DEDUP_REMOVED lines=8> */
[----:B------:R-:W-:Y:S02]  /*106a90*/  IADD3 RZ, P4, PT, RZ, R176, RZ ;  /* 0x000000b0ffff7210 */ /* 0x000fe40007f9e0ff */
[----:B------:R-:W-:Y:S01]  /*106aa0*/  IADD3.X R105, P6, PT, RZ, R105, RZ, P6, !PT ;  /* 0x00000069ff697210 */ /* 0x000fe200037de4ff */
[----:B------:R-:W-:-:S02]  /*106ab0*/  IMAD.IADD R144, R177, 0x1, R144 ;  /* 0x00000001b1907824 */ /* 0x000fc400078e0290 */
[----:B------:R-:W-:Y:S01]  /*106ac0*/  IMAD.WIDE.U32.X R168, R131, 0x1a0111ea, R168, P2 ;  /* 0x1a0111ea83a87825 */ /* 0x000fe200010e04a8 */
[----:B------:R-:W-:Y:S02]  /*106ad0*/  IADD3 RZ, P2, PT, R152, R116, RZ ;  /* 0x0000007498ff7210 */ /* 0x000fe40007f5e0ff */
[----:B------:R-:W-:Y:S01]  /*106ae0*/  IADD3.X RZ, P4, PT, RZ, R144, RZ, P4, !PT ;  /* 0x00000090ffff7210 */ /* 0x000fe2000279e4ff */
[----:B------:R-:W-:Y:S01]  /*106af0*/  IMAD.WIDE.U32 R50, R114, -0x4eac0001, R50 ;  /* 0xb153ffff72327825 */ /* 0x000fe200078e0032 */
[----:B------:R-:W-:Y:S02]  /*106b00*/  IADD3.X RZ, P2, PT, R153, R117, RZ, P2, !PT ;  /* 0x0000007599ff7210 */ /* 0x000fe4000175e4ff */
[----:B------:R-:W-:Y:S01]  /*106b10*/  IADD3.X R91, PT, PT, RZ, RZ, R91, P6, P1 ;  /* 0x000000ffff5b7210 */ /* 0x000fe200037e245b */
[----:B------:R-:W-:Y:S01]  /*106b20*/  IMAD.WIDE.U32 R152, R198, R199, R152 ;  /* 0x000000c7c6987225 */ /* 0x000fe200078e0098 */
[----:B------:R-:W-:Y:S02]  /*106b30*/  IADD3.X R89, P6, PT, RZ, R89, RZ, P4, !PT ;  /* 0x00000059ff597210 */ /* 0x000fe400027de4ff */
[----:B------:R-:W-:Y:S01]  /*106b40*/  IADD3 RZ, P1, PT, R102, R170, RZ ;  /* 0x000000aa66ff7210 */ /* 0x000fe20007f3e0ff */
[----:B------:R-:W-:Y:S01]  /*106b50*/  IMAD.IADD R138, R153, 0x1, R138 ;  /* 0x00000001998a7824 */ /* 0x000fe200078e028a */
[----:B------:R-:W-:Y:S01]  /*106b60*/  IADD3 R152, P4, PT, R105, R152, RZ ;  /* 0x0000009869987210 */ /* 0x000fe20007f9e0ff */
[----:B------:R-:W-:Y:S01]  /*106b70*/  IMAD.IADD R142, R51, 0x1, R142 ;  /* 0x00000001338e7824 */ /* 0x000fe200078e028e */
[----:B------:R-:W-:-:S02]  /*106b80*/  IADD3.X R175, PT, PT, RZ, RZ, R175, P6, P3 ;  /* 0x000000ffffaf7210 */ /* 0x000fc400037e64af */
[----:B------:R-:W-:Y:S02]  /*106b90*/  IADD3 R50, P6, PT, R89, R50, RZ ;  /* 0x0000003259327210 */ /* 0x000fe40007fde0ff */
[----:B------:R-:W-:Y:S01]  /*106ba0*/  IADD3.X RZ, P1, PT, R103, R139, RZ, P1, !PT ;  /* 0x0000008b67ff7210 */ /* 0x000fe20000f3e4ff */
[----:B------:R-:W-:Y:S01]  /*106bb0*/  IMAD.WIDE.U32 R102, R114, -0x94f09dc, R102 ;  /* 0xf6b0f62472667825 */ /* 0x000fe200078e0066 */
        /* <DEDUP_REMOVED lines=13> */
[----:B------:R-:W-:Y:S01]  /*106c90*/  IADD3.X RZ, P3, PT, R53, R135, RZ, P3, !PT ;  /* 0x0000008735ff7210 */ /* 0x000fe20001f7e4ff */
[----:B------:R-:W-:Y:S01]  /*106ca0*/  IMAD.WIDE.U32 R52, R114, -0xc7aed41, R152 ;  /* 0xf38512bf72347825 */ /* 0x000fe200078e0098 */
[----:B------:R-:W-:Y:S02]  /*106cb0*/  IADD3 R90, P4, PT, R105, R90, RZ ;  /* 0x0000005a695a7210 */ /* 0x000fe40007f9e0ff */
[----:B------:R-:W-:Y:S01]  /*106cc0*/  IADD3.X R103, P2, PT, R132, R173, RZ, P2, !PT ;  /* 0x000000ad84677210 */ /* 0x000fe2000175e4ff */
[----:B------:R-:W-:Y:S01]  /*106cd0*/  IMAD.IADD R126, R53, 0x1, R126 ;  /* 0x00000001357e7824 */ /* 0x000fe200078e027e */
[----:B------:R-:W-:Y:S02]  /*106ce0*/  IADD3.X R89, P1, PT, RZ, R166, RZ, P1, !PT ;  /* 0x000000a6ff597210 */ /* 0x000fe40000f3e4ff */
[----:B------:R-:W-:Y:S02]  /*106cf0*/  IADD3.X R91, P4, PT, R136, R107, RZ, P4, !PT ;  /* 0x0000006b885b7210 */ /* 0x000fe4000279e4ff */
[----:B------:R-:W-:-:S02]  /*106d00*/  IADD3.X R105, P3, PT, RZ, R60, RZ, P3, !PT ;  /* 0x0000003cff697210 */ /* 0x000fc40001f7e4ff */
[----:B------:R-:W-:Y:S01]  /*106d10*/  IADD3.X R89, P2, PT, RZ, R89, RZ, P2, !PT ;  /* 0x00000059ff597210 */ /* 0x000fe2000175e4ff */
[----:B------:R-:W-:Y:S01]  /*106d20*/  IMAD.WIDE.U32 R106, R114, 0x434bacd7, R90 ;  /* 0x434bacd7726a7825 */ /* 0x000fe200078e005a */
[----:B------:R-:W-:Y:S02]  /*106d30*/  IADD3 RZ, P5, PT, R152, R164, RZ ;  /* 0x000000a498ff7210 */ /* 0x000fe40007fbe0ff */
[----:B------:R-:W-:Y:S01]  /*106d40*/  IADD3 R178, P6, PT, R178, R113, RZ ;  /* 0x00000071b2b27210 */ /* 0x000fe20007fde0ff */
[----:B------:R-:W-:Y:S01]  /*106d50*/  IMAD.IADD R104, R107, 0x1, R104 ;  /* 0x000000016b687824 */ /* 0x000fe200078e0268 */
[----:B------:R-:W-:Y:S02]  /*106d60*/  IADD3.X R105, P4, PT, RZ, R105, RZ, P4, !PT ;  /* 0x00000069ff697210 */ /* 0x000fe4000279e4ff */
[----:B------:R-:W-:Y:S02]  /*106d70*/  IADD3.X R167, PT, PT, RZ, RZ, R167, P2, P1 ;  /* 0x000000ffffa77210 */ /* 0x000fe400017e24a7 */
[----:B------:R-:W-:-:S02]  /*106d80*/  IADD3.X RZ, P5, PT, R153, R137, RZ, P5, !PT ;  /* 0x0000008999ff7210 */ /* 0x000fc40002fbe4ff */
[----:B------:R-:W-:Y:S02]  /*106d90*/  IADD3 R52, P1, PT, R89, R52, RZ ;  /* 0x0000003459347210 */ /* 0x000fe40007f3e0ff */
[----:B------:R-:W-:Y:S02]  /*106da0*/  IADD3.X R179, P6, PT, R184, R123, RZ, P6, !PT ;  /* 0x0000007bb8b37210 */ /* 0x000fe400037de4ff */
[----:B------:R-:W-:Y:S02]  /*106db0*/  IADD3.X R113, PT, PT, RZ, RZ, R61, P4, P3 ;  /* 0x000000ffff717210 */ /* 0x000fe400027e643d */
[----:B------:R-:W-:Y:S01]  /*106dc0*/  IADD3.X R53, P4, PT, R126, R167, RZ, P1, !PT ;  /* 0x000000a77e357210 */ /* 0x000fe20000f9e4ff */
[----:B------:R-:W-:Y:S01]  /*106dd0*/  IMAD.WIDE.U32 R60, R199, R200, R178 ;  /* 0x000000c8c73c7225 */ /* 0x000fe200078e00b2 */
[----:B------:R-:W-:Y:S02]  /*106de0*/  IADD3.X R89, P5, PT, RZ, R162, RZ, P5, !PT ;  /* 0x000000a2ff597210 */ /* 0x000fe40002fbe4ff */
[----:B------:R-:W-:Y:S01]  /*106df0*/  IADD3 RZ, P3, PT, R178, R118, RZ ;  /* 0x00000076b2ff7210 */ /* 0x000fe20007f7e0ff */
[----:B------:R-:W-:Y:S01]  /*106e00*/  IMAD.IADD R130, R61, 0x1, R130 ;  /* 0x000000013d827824 */ /* 0x000fe200078e0282 */
[----:B------:R-:W-:-:S02]  /*106e10*/  IADD3.X R89, P4, PT, RZ, R89, RZ, P4, !PT ;  /* 0x00000059ff597210 */ /* 0x000fc4000279e4ff */
[----:B------:R-:W-:Y:S02]  /*106e20*/  IADD3 RZ, P1, PT, R90, R150, RZ ;  /* 0x000000965aff7210 */ /* 0x000fe40007f3e0ff */
[----:B------:R-:W-:Y:S02]  /*106e30*/  IADD3.X R163, PT, PT, RZ, RZ, R163, P4, P5 ;  /* 0x000000ffffa37210 */ /* 0x000fe400027ea4a3 */
[----:B------:R-:W-:Y:S02]  /*106e40*/  IADD3 R60, P4, PT, R105, R60, RZ ;  /* 0x0000003c693c7210 */ /* 0x000fe40007f9e0ff */
[----:B------:R-:W-:Y:S02]  /*106e50*/  IADD3.X RZ, P5, PT, R179, R119, RZ, P3, !PT ;  /* 0x00000077b3ff7210 */ /* 0x000fe40001fbe4ff */
[----:B------:R-:W-:Y:S02]  /*106e60*/  IADD3.X R61, P4, PT, R130, R113, RZ, P4, !PT ;  /* 0x00000071823d7210 */ /* 0x000fe4000279e4ff */
[----:B------:R-:W-:-:S02]  /*106e70*/  IADD3.X R113, P5, PT, RZ, R86, RZ, P5, !PT ;  /* 0x00000056ff717210 */ /* 0x000fc40002fbe4ff */
[----:B------:R-:W-:Y:S01]  /*106e80*/  IADD3 R106, P3, PT, R89, R106, RZ ;  /* 0x0000006a596a7210 */ /* 0x000fe20007f7e0ff */
[----:B------:R-:W-:Y:S01]  /*106e90*/  IMAD.WIDE.U32 R114, R114, 0x397fe69a, R60 ;  /* 0x397fe69a72727825 */ /* 0x000fe200078e003c */
[----:B------:R-:W-:Y:S02]  /*106ea0*/  IADD3.X RZ, P1, PT, R91, R133, RZ, P1, !PT ;  /* 0x000000855bff7210 */ /* 0x000fe40000f3e4ff */
[----:B------:R-:W-:Y:S01]  /*106eb0*/  IADD3 RZ, P2, PT, R50, R140, RZ ;  /* 0x0000008c32ff7210 */ /* 0x000fe20007f5e0ff */
[----:B------:R-:W-:Y:S01]  /*106ec0*/  IMAD.WIDE.U32 R90, R200, R197, R50 ;  /* 0x000000c5c85a7225 */ /* 0x000fe200078e0032 */
[----:B------:R-:W-:Y:S02]  /*106ed0*/  IADD3.X R113, P4, PT, RZ, R113, RZ, P4, !PT ;  /* 0x00000071ff717210 */ /* 0x000fe4000279e4ff */
[----:B------:R-:W-:Y:S01]  /*106ee0*/  IADD3.X R107, P3, PT, R104, R163, RZ, P3, !PT ;  /* 0x000000a3686b7210 */ /* 0x000fe20001f7e4ff */
[----:B------:R-:W-:Y:S01]  /*106ef0*/  IMAD.IADD R91, R91, 0x1, R128 ;  /* 0x000000015b5b7824 */ /* 0x000fe200078e0280 */
[----:B------:R-:W-:Y:S01]  /*106f00*/  IADD3.X R86, P1, PT, RZ, R148, RZ, P1, !PT ;  /* 0x00000094ff567210 */ /* 0x000fe20000f3e4ff */
[----:B------:R-:W-:Y:S01]  /*106f10*/  IMAD.IADD R88, R115, 0x1, R88 ;  /* 0x0000000173587824 */ /* 0x000fe200078e0258 */
[----:B------:R-:W-:-:S02]  /*106f20*/  IADD3.X RZ, P2, PT, R51, R141, RZ, P2, !PT ;  /* 0x0000008d33ff7210 */ /* 0x000fc4000175e4ff */
[----:B------:R-:W-:Y:S01]  /*106f30*/  IADD3.X R104, PT, PT, RZ, RZ, R87, P4, P5 ;  /* 0x000000ffff687210 */ /* 0x000fe200027ea457 */
[----:B------:R-:W-:Y:S01]  /*106f40*/  IMAD R87, R91, -0x30003, RZ ;  /* 0xfffcfffd5b577824 */ /* 0x000fe200078e02ff */
[----:B------:R-:W-:Y:S02]  /*106f50*/  IADD3.X R51, P5, PT, RZ, R86, RZ, P3, !PT ;  /* 0x00000056ff337210 */ /* 0x000fe40001fbe4ff */
[----:B------:R-:W-:Y:S01]  /*106f60*/  IADD3 RZ, P3, PT, R60, R146, RZ ;  /* 0x000000923cff7210 */ /* 0x000fe20007f7e0ff */
[----:B------:R-:W-:Y:S01]  /*106f70*/  IMAD R89, R90, -0x760c0004, R87 ;  /* 0x89f3fffc5a597824 */ /* 0x000fe200078e0257 */
[----:B------:R-:W-:Y:S02]  /*106f80*/  IADD3.X R149, PT, PT, RZ, RZ, R149, P5, P1 ;  /* 0x000000ffff957210 */ /* 0x000fe40002fe2495 */
[----:B------:R-:W-:Y:S02]  /*106f90*/  IADD3 RZ, P5, PT, RZ, R90, RZ ;  /* 0x0000005affff7210 */ /* 0x000fe40007fbe0ff */
[----:B------:R-:W-:-:S02]  /*106fa0*/  IADD3 RZ, P4, PT, R102, R124, RZ ;  /* 0x0000007c66ff7210 */ /* 0x000fc40007f9e0ff */
[----:B------:R-:W-:Y:S02]  /*106fb0*/  IADD3.X R50, P2, PT, RZ, R56, RZ, P2, !PT ;  /* 0x00000038ff327210 */ /* 0x000fe4000175e4ff */
[----:B------:R-:W-:Y:S02]  /*106fc0*/  IADD3.X RZ, P5, PT, RZ, R91, RZ, P5, !PT ;  /* 0x0000005bffff7210 */ /* 0x000fe40002fbe4ff */
[----:B------:R-:W-:Y:S02]  /*106fd0*/  IADD3.X RZ, P3, PT, R61, R127, RZ, P3, !PT ;  /* 0x0000007f3dff7210 */ /* 0x000fe40001f7e4ff */
[----:B------:R-:W-:Y:S01]  /*106fe0*/  IADD3.X RZ, P1, PT, R103, R125, RZ, P4, !PT ;  /* 0x0000007d67ff7210 */ /* 0x000fe2000273e4ff */
[----:B------:R-:W-:Y:S01]  /*106ff0*/  IMAD.WIDE.U32 R102, R200, R196, R102 ;  /* 0x000000c4c8667225 */ /* 0x000fe200078e0066 */
[----:B------:R-:W-:Y:S02]  /*107000*/  IADD3.X R61, P5, PT, RZ, R50, RZ, P5, !PT ;  /* 0x00000032ff3d7210 */ /* 0x000fe40002fbe4ff */
[----:B------:R-:W-:Y:S01]  /*107010*/  IADD3 R114, P4, PT, R51, R114, RZ ;  /* 0x0000007233727210 */ /* 0x000fe20007f9e0ff */
[----:B------:R-:W-:Y:S01]  /*107020*/  IMAD.WIDE.U32 R50, R90, -0x30003, RZ ;  /* 0xfffcfffd5a327825 */ /* 0x000fe200078e00ff */
[----:B------:R-:W-:-:S02]  /*107030*/  IADD3.X R57, PT, PT, RZ, RZ, R57, P5, P2 ;  /* 0x000000ffff397210 */ /* 0x000fc40002fe4439 */
[----:B------:R-:W-:Y:S01]  /*107040*/  IADD3.X R115, P2, PT, R88, R149, RZ, P4, !PT ;  /* 0x0000009558737210 */ /* 0x000fe2000275e4ff */
[----:B------:R-:W-:Y:S01]  /*107050*/  IMAD.IADD R56, R103, 0x1, R110 ;  /* 0x0000000167387824 */ /* 0x000fe200078e026e */
[----:B------:R-:W-:Y:S01]  /*107060*/  IADD3.X R60, P3, PT, RZ, R168, RZ, P3, !PT ;  /* 0x000000a8ff3c7210 */ /* 0x000fe20001f7e4ff */
[----:B------:R-:W-:Y:S01]  /*107070*/  IMAD.IADD R51, R51, 0x1, R89 ;  /* 0x0000000133337824 */ /* 0x000fe200078e0259 */
[----:B------:R-:W-:Y:S02]  /*107080*/  IADD3 R102, P4, PT, R61, R102, RZ ;  /* 0x000000663d667210 */ /* 0x000fe40007f9e0ff */
[----:B------:R-:W-:Y:S01]  /*107090*/  IADD3.X R110, P2, PT, RZ, R60, RZ, P2, !PT ;  /* 0x0000003cff6e7210 */ /* 0x000fe2000175e4ff */
[----:B------:R-:W-:Y:S01]  /*1070a0*/  IMAD.WIDE.U32 R60, R201, R200, R52 ;  /* 0x000000c8c93c7225 */ /* 0x000fe200078e0034 */
[----:B------:R-:W-:Y:S02]  /*1070b0*/  IADD3.X R103, P5, PT, R56, R57, RZ, P4, !PT ;  /* 0x0000003938677210 */ /* 0x000fe400027be4ff */
[----:B------:R-:W-:Y:S01]  /*1070c0*/  IADD3.X R89, P4, PT, RZ, R54, RZ, P1, !PT ;  /* 0x00000036ff597210 */ /* 0x000fe20000f9e4ff */
[----:B------:R-:W-:Y:S01]  /*1070d0*/  IMAD.WIDE.U32 R56, R51, -0x5555, RZ ;  /* 0xffffaaab33387825 */ /* 0x000fe200078e00ff */
[----:B------:R-:W-:-:S02]  /*1070e0*/  IADD3.X R87, P0, PT, RZ, RZ, RZ, P0, !PT ;  /* 0x000000ffff577210 */ /* 0x000fc4000071e4ff */
[----:B------:R-:W-:Y:S01]  /*1070f0*/  IADD3.X R116, P6, PT, RZ, RZ, RZ, P6, !PT ;  /* 0x000000ffff747210 */ /* 0x000fe200037de4ff */
[----:B------:R-:W-:Y:S01]  /*107100*/  IMAD.IADD R122, R61, 0x1, R122 ;  /* 0x000000013d7a7824 */ /* 0x000fe200078e027a */
[----:B------:R-:W-:Y:S02]  /*107110*/  IADD3.X R168, PT, PT, RZ, RZ, R169, P2, P3 ;  /* 0x000000ffffa87210 */ /* 0x000fe400017e64a9 */
[----:B------:R-:W-:Y:S02]  /*107120*/  IADD3 RZ, P2, PT, R52, R112, RZ ;  /* 0x0000007034ff7210 */ /* 0x000fe40007f5e0ff */
[----:B------:R-:W-:Y:S01]  /*107130*/  IADD3.X R89, P1, PT, RZ, R89, RZ, P5, !PT ;  /* 0x00000059ff597210 */ /* 0x000fe20002f3e4ff */
[----:B------:R-:W-:Y:S01]  /*107140*/  IMAD.WIDE.U32 R56, P5, R50, -0x46010001, R56 ;  /* 0xb9feffff32387825 */ /* 0x000fe200078a0038 */
[----:B------:R-:W-:Y:S02]  /*107150*/  IADD3 R116, P3, PT, R116, R87, RZ ;  /* 0x0000005774747210 */ /* 0x000fe40007f7e0ff */
[----:B------:R-:W-:Y:S01]  /*107160*/  IADD3.X RZ, P2, PT, R53, R111, RZ, P2, !PT ;  /* 0x0000006f35ff7210 */ /* 0x000fe2000175e4ff */
[----:B------:R-:W-:Y:S01]  /*107170*/  IMAD.WIDE.U32 R86, R50, -0x5555, RZ ;  /* 0xffffaaab32567825 */ /* 0x000fe200078e00ff */
[----:B------:R-:W-:-:S02]  /*107180*/  IADD3.X R53, PT, PT, RZ, RZ, R55, P1, P4 ;  /* 0x000000ffff357210 */ /* 0x000fc40000fe8437 */
[----:B------:R-:W-:Y:S01]  /*107190*/  IADD3 R52, P4, PT, R89, R60, RZ ;  /* 0x0000003c59347210 */ /* 0x000fe20007f9e0ff */
        /* <DEDUP_REMOVED lines=21> */
[----:B------:R-:W-:-:S02]  /*1072f0*/  IADD3.X RZ, P2, PT, R107, R109, RZ, P2, !PT ;  /* 0x0000006d6bff7210 */ /* 0x000fc4000175e4ff */
[----:B------:R-:W-:Y:S01]  /*107300*/  IADD3.X R105, P5, PT, RZ, R105, RZ, P5, !PT ;  /* 0x00000069ff697210 */ /* 0x000fe20002fbe4ff */
[----:B------:R-:W-:Y:S01]  /*107310*/  IMAD.WIDE.U32 R88, R50, -0x4eac0001, R102 ;  /* 0xb153ffff32587825 */ /* 0x000fe200078e0066 */
[----:B------:R-:W-:Y:S02]  /*107320*/  IADD3.X R55, P4, PT, R120, R59, RZ, P4, !PT ;  /* 0x0000003b78377210 */ /* 0x000fe4000279e4ff */
[----:B------:R-:W-:Y:S01]  /*107330*/  IADD3.X R107, P2, PT, RZ, R154, RZ, P2, !PT ;  /* 0x0000009aff6b7210 */ /* 0x000fe2000175e4ff */
[C---:B------:R-:W-:Y:S01]  /*107340*/  IMAD.WIDE.U32 R58, R200.reuse, R200, RZ ;  /* 0x000000c8c83a7225 */ /* 0x040fe200078e00ff */
[----:B------:R-:W-:Y:S02]  /*107350*/  IADD3.X R108, PT, PT, RZ, RZ, R61, P5, P1 ;  /* 0x000000ffff6c7210 */ /* 0x000fe40002fe243d */
[----:B------:R-:W-:Y:S01]  /*107360*/  IADD3.X R107, P5, PT, RZ, R107, RZ, P4, !PT ;  /* 0x0000006bff6b7210 */ /* 0x000fe200027be4ff */
[----:B------:R-:W-:-:S03]  /*107370*/  IMAD.WIDE.U32 R56, P1, R200, R203, R56 ;  /* 0x000000cbc8387225 */ /* 0x000fc60007820038 */
[----:B------:R-:W-:Y:S01]  /*107380*/  IADD3.X R155, PT, PT, RZ, RZ, R155, P5, P2 ;  /* 0x000000ffff9b7210 */ /* 0x000fe20002fe449b */
[----:B------:R-:W-:-:S04]  /*107390*/  IMAD.WIDE.U32 R60, R50, -0x4eac0001, RZ ;  /* 0xb153ffff323c7825 */ /* 0x000fc800078e00ff */
[----:B------:R-:W-:Y:S01]  /*1073a0*/  IMAD.WIDE.U32 R86, P4, R50, 0x1eabfffe, R86 ;  /* 0x1eabfffe32567825 */ /* 0x000fe20007880056 */
[----:B------:R-:W-:-:S03]  /*1073b0*/  IADD3 RZ, P5, PT, R102, R60, RZ ;  /* 0x0000003c66ff7210 */ /* 0x000fc60007fbe0ff */
[----:B------:R-:W-:Y:S01]  /*1073c0*/  IMAD.X R91, RZ, RZ, RZ, P1 ;  /* 0x000000ffff5b7224 */ /* 0x000fe200008e06ff */
[----:B------:R-:W-:Y:S01]  /*1073d0*/  IADD3 R117, P1, PT, R56, R59, RZ ;  /* 0x0000003b38757210 */ /* 0x000fe20007f3e0ff */
[----:B------:R-:W-:Y:S01]  /*1073e0*/  IMAD.MOV.U32 R90, RZ, RZ, R57 ;  /* 0x000000ffff5a7224 */ /* 0x000fe200078e0039 */
[----:B------:R-:W-:Y:S01]  /*1073f0*/  IADD3 R59, P2, PT, R86, R61, RZ ;  /* 0x0000003d563b7210 */ /* 0x000fe20007f5e0ff */
[----:B------:R-:W-:Y:S02]  /*107400*/  IMAD.IADD R57, R89, 0x1, R86 ;  /* 0x0000000159397824 */ /* 0x000fe400078e0256 */
[----:B------:R-:W-:Y:S01]  /*107410*/  IMAD.WIDE.U32.X R60, R203, R203, R90, P1 ;  /* 0x000000cbcb3c7225 */ /* 0x000fe200008e045a */
[----:B------:R-:W-:Y:S02]  /*107420*/  IADD3.X RZ, P5, PT, R103, R59, RZ, P5, !PT ;  /* 0x0000003b67ff7210 */ /* 0x000fe40002fbe4ff */
[----:B------:R-:W-:Y:S01]  /*107430*/  IADD3 R113, P1, PT, R113, R116, RZ ;  /* 0x0000007471717210 */ /* 0x000fe20007f3e0ff */
[----:B------:R-:W-:Y:S01]  /*107440*/  IMAD.X R91, RZ, RZ, RZ, P4 ;  /* 0x000000ffff5b7224 */ /* 0x000fe200020e06ff */
[----:B------:R-:W-:Y:S01]  /*107450*/  IADD3 R106, P4, PT, R105, R88, RZ ;  /* 0x00000058696a7210 */ /* 0x000fe20007f9e0ff */
[----:B------:R-:W-:-:S02]  /*107460*/  IMAD.MOV.U32 R90, RZ, RZ, R87 ;  /* 0x000000ffff5a7224 */ /* 0x000fc400078e0057 */
[----:B------:R-:W-:-:S04]  /*107470*/  IMAD.WIDE.U32 R102, R51, -0x94f09dc, RZ ;  /* 0xf6b0f62433667825 */ /* 0x000fc800078e00ff */
[----:B------:R-:W-:Y:S01]  /*107480*/  IMAD.WIDE.U32.X R88, R51, 0x1eabfffe, R90, P2 ;  /* 0x1eabfffe33587825 */ /* 0x000fe200010e045a */
[----:B------:R-:W-:-:S03]  /*107490*/  IADD3.X R57, P2, PT, R57, R108, RZ, P4, !PT ;  /* 0x0000006c39397210 */ /* 0x000fc6000275e4ff */
[----:B------:R-:W-:Y:S01]  /*1074a0*/  IMAD.X R105, RZ, RZ, RZ, P0 ;  /* 0x000000ffff697224 */ /* 0x000fe200000e06ff */
[----:B------:R-:W-:Y:S01]  /*1074b0*/  IADD3.X R59, P0, PT, RZ, R88, RZ, P5, !PT ;  /* 0x00000058ff3b7210 */ /* 0x000fe20002f1e4ff */
[----:B------:R-:W-:-:S03]  /*1074c0*/  IMAD.WIDE.U32 R90, R50, -0x94f09dc, RZ ;  /* 0xf6b0f624325a7825 */ /* 0x000fc600078e00ff */
[----:B------:R-:W-:Y:S01]  /*1074d0*/  IADD3.X R105, PT, PT, R105, RZ, RZ, P3, P6 ;  /* 0x000000ff69697210 */ /* 0x000fe20001fec4ff */
[----:B------:R-:W-:Y:S01]  /*1074e0*/  IMAD.WIDE.U32 R86, P4, R50, 0x6730d2a0, R102 ;  /* 0x6730d2a032567825 */ /* 0x000fe20007880066 */
[----:B------:R-:W-:Y:S02]  /*1074f0*/  IADD3.X R59, P5, PT, RZ, R59, RZ, P2, !PT ;  /* 0x0000003bff3b7210 */ /* 0x000fe400017be4ff */
[----:B------:R-:W-:Y:S01]  /*107500*/  IADD3 RZ, P6, PT, R114, R158, RZ ;  /* 0x0000009e72ff7210 */ /* 0x000fe20007fde0ff */
[----:B------:R-:W-:Y:S01]  /*107510*/  IMAD.WIDE.U32 R102, R199, R200, R114 ;  /* 0x000000c8c7667225 */ /* 0x000fe200078e0072 */
[----:B------:R-:W-:Y:S02]  /*107520*/  IADD3 R109, P3, PT, R86, R91, RZ ;  /* 0x0000005b566d7210 */ /* 0x000fe40007f7e0ff */
[----:B------:R-:W-:Y:S01]  /*107530*/  IADD3 RZ, P2, PT, R52, R90, RZ ;  /* 0x0000005a34ff7210 */ /* 0x000fe20007f5e0ff */
[----:B------:R-:W-:Y:S01]  /*107540*/  IMAD.IADD R156, R103, 0x1, R156 ;  /* 0x00000001679c7824 */ /* 0x000fe200078e029c */
[----:B------:R-:W-:Y:S01]  /*107550*/  IADD3.X R112, PT, PT, RZ, RZ, R89, P5, P0 ;  /* 0x000000ffff707210 */ /* 0x000fe20002fe0459 */
[----:B------:R-:W-:Y:S01]  /*107560*/  IMAD.WIDE.U32 R90, R51, -0xc7aed41, RZ ;  /* 0xf38512bf335a7825 */ /* 0x000fe200078e00ff */
[----:B------:R-:W-:-:S02]  /*107570*/  IADD3 R88, P5, PT, R107, R102, RZ ;  /* 0x000000666b587210 */ /* 0x000fc40007fbe0ff */
[----:B------:R-:W-:Y:S01]  /*107580*/  IADD3.X RZ, P0, PT, R115, R121, RZ, P6, !PT ;  /* 0x0000007973ff7210 */ /* 0x000fe2000371e4ff */
[----:B------:R-:W-:Y:S01]  /*107590*/  IMAD.WIDE.U32 R102, R50, -0xc7aed41, RZ ;  /* 0xf38512bf32667825 */ /* 0x000fe200078e00ff */
[----:B------:R-:W-:Y:S02]  /*1075a0*/  IADD3.X RZ, P2, PT, R53, R109, RZ, P2, !PT ;  /* 0x0000006d35ff7210 */ /* 0x000fe4000175e4ff */
[----:B------:R-:W-:Y:S01]  /*1075b0*/  IADD3.X R115, P1, PT, R104, R105, RZ, P1, !PT ;  /* 0x0000006968737210 */ /* 0x000fe20000f3e4ff */
[----:B------:R-:W-:Y:S01]  /*1075c0*/  IMAD.WIDE.U32 R108, R50, -0x94f09dc, R52 ;  /* 0xf6b0f624326c7825 */ /* 0x000fe200078e0034 */
[----:B------:R-:W-:Y:S02]  /*1075d0*/  IADD3.X R89, P5, PT, R156, R155, RZ, P5, !PT ;  /* 0x0000009b9c597210 */ /* 0x000fe40002fbe4ff */
[----:B------:R-:W-:Y:S01]  /*1075e0*/  IADD3.X R111, P0, PT, RZ, R160, RZ, P0, !PT ;  /* 0x000000a0ff6f7210 */ /* 0x000fe2000071e4ff */
[----:B------:R-:W-:Y:S01]  /*1075f0*/  IMAD.X R105, RZ, RZ, RZ, P4 ;  /* 0x000000ffff697224 */ /* 0x000fe200020e06ff */
[----:B------:R-:W-:Y:S01]  /*107600*/  IADD3 RZ, P4, PT, R54, R102, RZ ;  /* 0x0000006636ff7210 */ /* 0x000fe20007f9e0ff */
[----:B------:R-:W-:Y:S01]  /*107610*/  IMAD.MOV.U32 R104, RZ, RZ, R87 ;  /* 0x000000ffff687224 */ /* 0x000fe200078e0057 */
[----:B------:R-:W-:Y:S01]  /*107620*/  IADD3.X R111, P5, PT, RZ, R111, RZ, P5, !PT ;  /* 0x0000006fff6f7210 */ /* 0x000fe20002fbe4ff */
[----:B------:R-:W-:-:S03]  /*107630*/  IMAD.WIDE.U32 R90, P6, R50, 0x64774b84, R90 ;  /* 0x64774b84325a7825 */ /* 0x000fc600078c005a */
[----:B------:R-:W-:Y:S01]  /*107640*/  IADD3.X R161, PT, PT, RZ, RZ, R161, P5, P0 ;  /* 0x000000ffffa17210 */ /* 0x000fe20002fe04a1 */
[----:B------:R-:W-:Y:S01]  /*107650*/  IMAD.IADD R107, R109, 0x1, R86 ;  /* 0x000000016d6b7824 */ /* 0x000fe200078e0256 */
[----:B------:R-:W-:Y:S01]  /*107660*/  IADD3 R53, P5, PT, R90, R103, RZ ;  /* 0x000000675a357210 */ /* 0x000fe20007fbe0ff */
[----:B------:R-:W-:Y:S01]  /*107670*/  IMAD.WIDE.U32.X R86, R51, 0x6730d2a0, R104, P3 ;  /* 0x6730d2a033567825 */ /* 0x000fe200018e0468 */
[----:B------:R-:W-:Y:S02]  /*107680*/  IADD3 R108, P3, PT, R59, R108, RZ ;  /* 0x0000006c3b6c7210 */ /* 0x000fe40007f7e0ff */
[----:B------:R-:W-:Y:S01]  /*107690*/  IADD3 R52, P0, PT, R110, R113, RZ ;  /* 0x000000716e347210 */ /* 0x000fe20007f1e0ff */
[----:B------:R-:W-:Y:S01]  /*1076a0*/  IMAD.X R59, RZ, RZ, RZ, P6 ;  /* 0x000000ffff3b7224 */ /* 0x000fe200030e06ff */
[----:B------:R-:W-:Y:S01]  /*1076b0*/  IADD3.X R107, P3, PT, R107, R112, RZ, P3, !PT ;  /* 0x000000706b6b7210 */ /* 0x000fe20001f7e4ff */
[----:B------:R-:W-:Y:S01]  /*1076c0*/  IMAD.WIDE.U32 R102, R51, 0x434bacd7, RZ ;  /* 0x434bacd733667825 */ /* 0x000fe200078e00ff */
[----:B------:R-:W-:-:S02]  /*1076d0*/  IADD3.X R105, P2, PT, RZ, R86, RZ, P2, !PT ;  /* 0x00000056ff697210 */ /* 0x000fc4000175e4ff */
[----:B------:R-:W-:Y:S01]  /*1076e0*/  IADD3.X RZ, P4, PT, R55, R53, RZ, P4, !PT ;  /* 0x0000003537ff7210 */ /* 0x000fe2000279e4ff */
        /* <DEDUP_REMOVED lines=15> */
[----:B------:R-:W-:Y:S01]  /*1077e0*/  IMAD.X R87, RZ, RZ, RZ, P3 ;  /* 0x000000ffff577224 */ /* 0x000fe200018e06ff */
[----:B------:R-:W-:Y:S01]  /*1077f0*/  IADD3 R113, P5, PT, R58, R91, RZ ;  /* 0x0000005b3a717210 */ /* 0x000fe20007fbe0ff */
[----:B------:R-:W-:Y:S01]  /*107800*/  IMAD.WIDE.U32 R200, R200, R200, R52 ;  /* 0x000000c8c8c87225 */ /* 0x000fe200078e0034 */
[----:B------:R-:W-:Y:S02]  /*107810*/  IADD3 RZ, P3, PT, R88, R90, RZ ;  /* 0x0000005a58ff7210 */ /* 0x000fe40007f7e0ff */
[----:B------:R-:W-:Y:S01]  /*107820*/  IADD3.X R109, PT, PT, RZ, RZ, R55, P2, P4 ;  /* 0x000000ffff6d7210 */ /* 0x000fe200017e8437 */
[----:B------:R-:W-:Y:S01]  /*107830*/  IMAD.WIDE.U32 R90, R50, 0x434bacd7, R88 ;  /* 0x434bacd7325a7825 */ /* 0x000fe200078e0058 */
[----:B------:R-:W-:Y:S02]  /*107840*/  IADD3 R54, P2, PT, R111, R200, RZ ;  /* 0x000000c86f367210 */ /* 0x000fe40007f5e0ff */
[----:B------:R-:W-:Y:S01]  /*107850*/  IADD3.X RZ, P3, PT, R89, R113, RZ, P3, !PT ;  /* 0x0000007159ff7210 */ /* 0x000fe20001f7e4ff */
[----:B------:R-:W-:Y:S01]  /*107860*/  IMAD.WIDE.U32 R102, R51, 0x397fe69a, RZ ;  /* 0x397fe69a33667825 */ /* 0x000fe200078e00ff */
[----:B------:R-:W-:-:S02]  /*107870*/  IADD3 R111, P4, PT, R105, R90, RZ ;  /* 0x0000005a696f7210 */ /* 0x000fc40007f9e0ff */
[----:B------:R-:W-:Y:S01]  /*107880*/  IADD3.X R53, P1, PT, RZ, RZ, RZ, P1, !PT ;  /* 0x000000ffff357210 */ /* 0x000fe20000f3e4ff */
        /* <DEDUP_REMOVED lines=20> */
[----:B------:R-:W-:Y:S01]  /*1079d0*/  IADD3.X RZ, P5, PT, R55, R91, RZ, P5, !PT ;  /* 0x0000005b37ff7210 */ /* 0x000fe20002fbe4ff */
[----:B------:R-:W-:Y:S01]  /*1079e0*/  IMAD.X R54, RZ, RZ, RZ, P1 ;  /* 0x000000ffff367224 */ /* 0x000fe200008e06ff */
[----:B------:R-:W-:-:S02]  /*1079f0*/  IADD3 R52, P4, PT, R52, R53, RZ ;  /* 0x0000003534347210 */ /* 0x000fc40007f9e0ff */
[----:B------:R-:W-:Y:S02]  /*107a00*/  IADD3.X R59, P3, PT, R86, R59, RZ, P3, !PT ;  /* 0x0000003b563b7210 */ /* 0x000fe40001f7e4ff */
[----:B------:R-:W-:Y:S02]  /*107a10*/  IADD3.X R50, P5, PT, RZ, R50, RZ, P5, !PT ;  /* 0x00000032ff327210 */ /* 0x000fe40002fbe4ff */
        /* <DEDUP_REMOVED lines=72> */
.L_x_1770:
[----:B------:R-:W-:Y:S05]  /*107ea0*/  BSYNC.RELIABLE B3 ;  /* 0x0000000000037941 */ /* 0x000fea0003800100 */
.L_x_1769:
        /* <DEDUP_REMOVED lines=12> */
.L_x_1771:
[----:B------:R-:W-:Y:S05]  /*107f70*/  BSYNC.RECONVERGENT B2 ;  /* 0x0000000000027941 */ /* 0x000fea0003800200 */
.L_x_1768:
        /* <DEDUP_REMOVED lines=49> */
.L_x_1775:
[----:B------:R-:W-:Y:S05]  /*108290*/  BSYNC.RELIABLE B3 ;  /* 0x0000000000037941 */ /* 0x000fea0003800100 */
.L_x_1774:
        /* <DEDUP_REMOVED lines=12> */
.L_x_1773:
[----:B------:R-:W-:Y:S05]  /*108360*/  BSYNC.RECONVERGENT B2 ;  /* 0x0000000000027941 */ /* 0x000fea0003800200 */
.L_x_1772:
        /* <DEDUP_REMOVED lines=49> */
.L_x_1779:
[----:B------:R-:W-:Y:S05]  /*108680*/  BSYNC.RELIABLE B3 ;  /* 0x0000000000037941 */ /* 0x000fea0003800100 */
.L_x_1778:
        /* <DEDUP_REMOVED lines=12> */
.L_x_1777:
[----:B------:R-:W-:Y:S05]  /*108750*/  BSYNC.RECONVERGENT B2 ;  /* 0x0000000000027941 */ /* 0x000fea0003800200 */
.L_x_1776:
        /* <DEDUP_REMOVED lines=79> */
.L_x_1782:
[----:B------:R-:W-:Y:S05]  /*108c50*/  BSYNC.RELIABLE B3 ;  /* 0x0000000000037941 */ /* 0x000fea0003800100 */
.L_x_1781:
        /* <DEDUP_REMOVED lines=12> */
.L_x_1783:
[----:B------:R-:W-:Y:S05]  /*108d20*/  BSYNC.RECONVERGENT B2 ;  /* 0x0000000000027941 */ /* 0x000fea0003800200 */
.L_x_1780:
        /* <DEDUP_REMOVED lines=79> */
.L_x_1786:
[----:B------:R-:W-:Y:S05]  /*109220*/  BSYNC.RELIABLE B3 ;  /* 0x0000000000037941 */ /* 0x000fea0003800100 */
.L_x_1785:
        /* <DEDUP_REMOVED lines=12> */
.L_x_1787:
[----:B------:R-:W-:Y:S05]  /*1092f0*/  BSYNC.RECONVERGENT B2 ;  /* 0x0000000000027941 */ /* 0x000fea0003800200 */
.L_x_1784:
        /* <DEDUP_REMOVED lines=79> */
.L_x_1790:
[----:B------:R-:W-:Y:S05]  /*1097f0*/  BSYNC.RELIABLE B3 ;  /* 0x0000000000037941 */ /* 0x000fea0003800100 */
.L_x_1789:
        /* <DEDUP_REMOVED lines=12> */
.L_x_1791:
[----:B------:R-:W-:Y:S05]  /*1098c0*/  BSYNC.RECONVERGENT B2 ;  /* 0x0000000000027941 */ /* 0x000fea0003800200 */
.L_x_1788:
        /* <DEDUP_REMOVED lines=45> */
[-C--:B------:R-:W-:Y:S01]  /*109ba0*/  IADD3 RZ, P4, PT, RZ, R60.reuse, RZ ;  /* 0x0000003cffff7210 */ /* 0x080fe20007f9e0ff */
[----:B------:R-:W-:Y:S01]  /*109bb0*/  IMAD.WIDE.U32 R58, R186, R195, RZ ;  /* 0x000000c3ba3a7225 */ /* 0x000fe200078e00ff */
[----:B------:R-:W-:Y:S02]  /*109bc0*/  IADD3 R54, P1, PT, R89, R60, RZ ;  /* 0x0000003c59367210 */ /* 0x000fe40007f3e0ff */
[----:B------:R-:W-:Y:S01]  /*109bd0*/  IADD3.X R60, PT, PT, RZ, RZ, R55, P2, P0 ;  /* 0x000000ffff3c7210 */ /* 0x000fe200017e0437 */
[----:B------:R-:W-:Y:S01]  /*109be0*/  IMAD R55, R57, -0x30003, RZ ;  /* 0xfffcfffd39377824 */ /* 0x000fe200078e02ff */
[----:B------:R-:W-:Y:S01]  /*109bf0*/  IADD3 R61, P3, PT, R61, R86, RZ ;  /* 0x000000563d3d7210 */ /* 0x000fe20007f7e0ff */
[----:B------:R-:W-:Y:S02]  /*109c00*/  IMAD.MOV.U32 R90, RZ, RZ, R87 ;  /* 0x000000ffff5a7224 */ /* 0x000fe400078e0057 */
[----:B------:R-:W-:Y:S01]  /*109c10*/  IMAD.WIDE.U32 R124, R56, -0x30003, RZ ;  /* 0xfffcfffd387c7825 */ /* 0x000fe200078e00ff */
[----:B------:R-:W-:-:S03]  /*109c20*/  IADD3.X RZ, P4, PT, RZ, R61, RZ, P4, !PT ;  /* 0x0000003dffff7210 */ /* 0x000fc6000279e4ff */
        /* <DEDUP_REMOVED lines=8> */
[----:B------:R-:W-:Y:S02]  /*109cb0*/  IMAD.MOV.U32 R130, RZ, RZ, R59 ;  /* 0x000000ffff827224 */ /* 0x000fe400078e003b */
[----:B------:R-:W-:Y:S01]  /*109cc0*/  IMAD.WIDE.U32 R58, R125, -0x5555, RZ ;  /* 0xffffaaab7d3a7825 */ /* 0x000fe200078e00ff */
[----:B------:R-:W-:-:S03]  /*109cd0*/  IADD3.X R115, P6, PT, RZ, R115, RZ, P1, !PT ;  /* 0x00000073ff737210 */ /* 0x000fc60000fde4ff */
[----:B------:R-:W-:Y:S01]  /*109ce0*/  IMAD.WIDE.U32 R88, R184, R195, RZ ;  /* 0x000000c3b8587225 */ /* 0x000fe200078e00ff */
[----:B------:R-:W-:-:S03]  /*109cf0*/  IADD3.X R116, PT, PT, RZ, RZ, R91, P6, P4 ;  /* 0x000000ffff747210 */ /* 0x000fc600037e845b */
[----:B------:R-:W-:-:S04]  /*109d00*/  IMAD.WIDE.U32 R86, R124, -0x5555, R56 ;  /* 0xffffaaab7c567825 */ /* 0x000fc800078e0038 */
[----:B------:R-:W-:Y:S01]  /*109d10*/  IMAD.WIDE.U32 R58, P3, R124, -0x46010001, R58 ;  /* 0xb9feffff7c3a7825 */ /* 0x000fe2000786003a */
[----:B------:R-:W-:-:S03]  /*109d20*/  IADD3 RZ, P4, PT, RZ, R86, RZ ;  /* 0x00000056ffff7210 */ /* 0x000fc60007f9e0ff */
[----:B------:R-:W-:-:S04]  /*109d30*/  IMAD.WIDE.U32 R88, P2, R185, R193, R88 ;  /* 0x000000c1b9587225 */ /* 0x000fc80007840058 */
[----:B------:R-:W-:-:S04]  /*109d40*/  IMAD.WIDE.U32 R60, R124, -0x5555, RZ ;  /* 0xffffaaab7c3c7825 */ /* 0x000fc800078e00ff */
[----:B------:R-:W-:Y:S02]  /*109d50*/  IMAD.IADD R86, R87, 0x1, R58 ;  /* 0x0000000157567824 */ /* 0x000fe400078e023a */
[----:B------:R-:W-:-:S03]  /*109d60*/  IMAD.WIDE.U32 R118, R125, -0x4eac0001, RZ ;  /* 0xb153ffff7d767825 */ /* 0x000fc600078e00ff */
[----:B------:R-:W-:Y:S01]  /*109d70*/  IADD3.X RZ, P4, PT, RZ, R86, RZ, P4, !PT ;  /* 0x00000056ffff7210 */ /* 0x000fe2000279e4ff */
[----:B------:R-:W-:Y:S01]  /*109d80*/  IMAD.X R127, RZ, RZ, RZ, P2 ;  /* 0x000000ffff7f7224 */ /* 0x000fe200010e06ff */
[----:B------:R-:W-:Y:S01]  /*109d90*/  IADD3 RZ, P2, PT, R56, R60, RZ ;  /* 0x0000003c38ff7210 */ /* 0x000fe20007f5e0ff */
[----:B------:R-:W-:Y:S01]  /*109da0*/  IMAD.WIDE.U32 R86, R125, -0x94f09dc, RZ ;  /* 0xf6b0f6247d567825 */ /* 0x000fe200078e00ff */
[----:B------:R-:W-:-:S03]  /*109db0*/  IADD3 R56, P1, PT, R58, R61, RZ ;  /* 0x0000003d3a387210 */ /* 0x000fc60007f3e0ff */
[----:B------:R-:W-:Y:S01]  /*109dc0*/  IMAD.WIDE.U32 R60, R124, -0x4eac0001, RZ ;  /* 0xb153ffff7c3c7825 */ /* 0x000fe200078e00ff */
[----:B------:R-:W-:-:S03]  /*109dd0*/  IADD3.X RZ, P2, PT, R57, R56, RZ, P2, !PT ;  /* 0x0000003839ff7210 */ /* 0x000fc6000175e4ff */
[----:B------:R-:W-:-:S04]  /*109de0*/  IMAD.WIDE.U32 R118, P6, R124, 0x1eabfffe, R118 ;  /* 0x1eabfffe7c767825 */ /* 0x000fc800078c0076 */
[----:B------:R-:W-:Y:S01]  /*109df0*/  IMAD.X R123, RZ, RZ, RZ, P3 ;  /* 0x000000ffff7b7224 */ /* 0x000fe200018e06ff */
[----:B------:R-:W-:Y:S01]  /*109e00*/  IADD3 R117, P3, PT, R118, R61, RZ ;  /* 0x0000003d76757210 */ /* 0x000fe20007f7e0ff */
[----:B------:R-:W-:Y:S02]  /*109e10*/  IMAD.X R91, RZ, RZ, RZ, P6 ;  /* 0x000000ffff5b7224 */ /* 0x000fe400030e06ff */
[----:B------:R-:W-:Y:S02]  /*109e20*/  IMAD.X R131, RZ, RZ, RZ, P5 ;  /* 0x000000ffff837224 */ /* 0x000fe400028e06ff */
[----:B------:R-:W-:-:S04]  /*109e30*/  IMAD.WIDE.U32 R56, R124, -0x94f09dc, RZ ;  /* 0xf6b0f6247c387825 */ /* 0x000fc800078e00ff */
[----:B------:R-:W-:-:S04]  /*109e40*/  IMAD.WIDE.U32 R102, R125, 0x434bacd7, RZ ;  /* 0x434bacd77d667825 */ /* 0x000fc800078e00ff */
[----:B------:R-:W-:-:S04]  /*109e50*/  IMAD.WIDE.U32 R86, P6, R124, 0x6730d2a0, R86 ;  /* 0x6730d2a07c567825 */ /* 0x000fc800078c0056 */
[----:B------:R-:W-:Y:S02]  /*109e60*/  IMAD.MOV.U32 R90, RZ, RZ, R119 ;  /* 0x000000ffff5a7224 */ /* 0x000fe400078e0077 */
[----:B------:R-:W-:-:S04]  /*109e70*/  IMAD.WIDE.U32 R128, R185, R195, RZ ;  /* 0x000000c3b9807225 */ /* 0x000fc800078e00ff */
[----:B------:R-:W-:Y:S01]  /*109e80*/  IMAD.WIDE.U32.X R130, R186, R193, R130, P0 ;  /* 0x000000c1ba827225 */ /* 0x000fe200000e0482 */
[----:B------:R-:W-:Y:S02]  /*109e90*/  IADD3 RZ, P0, PT, R120, R60, RZ ;  /* 0x0000003c78ff7210 */ /* 0x000fe40007f1e0ff */
[----:B------:R-:W-:Y:S01]  /*109ea0*/  IADD3 R129, P5, PT, R129, R88, RZ ;  /* 0x0000005881817210 */ /* 0x000fe20007fbe0ff */
[----:B------:R-:W-:Y:S01]  /*109eb0*/  IMAD.X R105, RZ, RZ, RZ, P6 ;  /* 0x000000ffff697224 */ /* 0x000fe200030e06ff */
[----:B------:R-:W-:Y:S01]  /*109ec0*/  IADD3 R133, P6, PT, R86, R57, RZ ;  /* 0x0000003956857210 */ /* 0x000fe20007fde0ff */
[----:B------:R-:W-:Y:S01]  /*109ed0*/  IMAD.WIDE.U32.X R90, R125, 0x1eabfffe, R90, P3 ;  /* 0x1eabfffe7d5a7825 */ /* 0x000fe200018e045a */
[----:B------:R-:W-:-:S03]  /*109ee0*/  IADD3.X RZ, P0, PT, R121, R117, RZ, P0, !PT ;  /* 0x0000007579ff7210 */ /* 0x000fc6000071e4ff */
[----:B------:R-:W-:-:S04]  /*109ef0*/  IMAD.WIDE.U32 R60, R124, 0x434bacd7, RZ ;  /* 0x434bacd77c3c7825 */ /* 0x000fc800078e00ff */
[----:B------:R-:W-:-:S04]  /*109f00*/  IMAD.WIDE.U32 R102, P3, R124, 0x4b1ba7b6, R102 ;  /* 0x4b1ba7b67c667825 */ /* 0x000fc80007860066 */
[----:B------:R-:W-:Y:S02]  /*109f10*/  IMAD.MOV.U32 R104, RZ, RZ, R87 ;  /* 0x000000ffff687224 */ /* 0x000fe400078e0057 */
[----:B------:R-:W-:Y:S02]  /*109f20*/  IMAD.MOV.U32 R126, RZ, RZ, R89 ;  /* 0x000000ffff7e7224 */ /* 0x000fe400078e0059 */
[----:B------:R-:W-:-:S04]  /*109f30*/  IMAD.WIDE.U32 R88, R125, -0xc7aed41, RZ ;  /* 0xf38512bf7d587825 */ /* 0x000fc800078e00ff */
[----:B------:R-:W-:Y:S02]  /*109f40*/  IMAD.MOV.U32 R122, RZ, RZ, R59 ;  /* 0x000000ffff7a7224 */ /* 0x000fe400078e003b */
[C---:B------:R-:W-:Y:S01]  /*109f50*/  IMAD.WIDE.U32.X R104, R125.reuse, 0x6730d2a0, R104, P6 ;  /* 0x6730d2a07d687825 */ /* 0x040fe200030e0468 */
[----:B------:R-:W-:Y:S02]  /*109f60*/  IADD3 R137, P6, PT, R102, R61, RZ ;  /* 0x0000003d66897210 */ /* 0x000fe40007fde0ff */
[----:B------:R-:W-:Y:S01]  /*109f70*/  IADD3.X R61, P0, PT, RZ, R90, RZ, P0, !PT ;  /* 0x0000005aff3d7210 */ /* 0x000fe2000071e4ff */
[----:B------:R-:W-:Y:S01]  /*109f80*/  IMAD.X R111, RZ, RZ, RZ, P3 ;  /* 0x000000ffff6f7224 */ /* 0x000fe200018e06ff */
[----:B------:R-:W-:Y:S01]  /*109f90*/  IADD3 RZ, P3, PT, RZ, R112, RZ ;  /* 0x00000070ffff7210 */ /* 0x000fe20007f7e0ff */
[----:B------:R-:W-:Y:S02]  /*109fa0*/  IMAD.MOV.U32 R110, RZ, RZ, R103 ;  /* 0x000000ffff6e7224 */ /* 0x000fe400078e0067 */
[----:B------:R-:W-:Y:S01]  /*109fb0*/  IMAD.WIDE.U32.X R122, R125, -0x46010001, R122, P1 ;  /* 0xb9feffff7d7a7825 */ /* 0x000fe200008e047a */
[----:B------:R-:W-:-:S03]  /*109fc0*/  IADD3.X RZ, P3, PT, RZ, R113, RZ, P3, !PT ;  /* 0x00000071ffff7210 */ /* 0x000fc60001f7e4ff */
[----:B------:R-:W-:Y:S01]  /*109fd0*/  IMAD.WIDE.U32 R58, R124, -0xc7aed41, RZ ;  /* 0xf38512bf7c3a7825 */ /* 0x000fe200078e00ff */
[----:B------:R-:W-:-:S03]  /*109fe0*/  IADD3.X R57, P2, PT, RZ, R122, RZ, P2, !PT ;  /* 0x0000007aff397210 */ /* 0x000fc6000175e4ff */
[----:B------:R-:W-:Y:S01]  /*109ff0*/  IMAD.WIDE.U32 R88, P1, R124, 0x64774b84, R88 ;  /* 0x64774b847c587825 */ /* 0x000fe20007820058 */
[----:B------:R-:W-:-:S03]  /*10a000*/  IADD3.X R57, P4, PT, RZ, R57, RZ, P4, !PT ;  /* 0x00000039ff397210 */ /* 0x000fc6000279e4ff */
[----:B------:R-:W-:Y:S01]  /*10a010*/  IMAD.WIDE.U32.X R110, R125, 0x4b1ba7b6, R110, P6 ;  /* 0x4b1ba7b67d6e7825 */ /* 0x000fe200030e046e */
[----:B------:R-:W-:Y:S02]  /*10a020*/  IADD3 R112, P6, PT, R115, R112, RZ ;  /* 0x0000007073707210 */ /* 0x000fe40007fde0ff */
[----:B------:R-:W-:Y:S01]  /*10a030*/  IADD3.X R123, PT, PT, RZ, RZ, R123, P4, P2 ;  /* 0x000000ffff7b7210 */ /* 0x000fe200027e447b */
[----:B------:R-:W-:Y:S01]  /*10a040*/  IMAD.X R107, RZ, RZ, RZ, P1 ;  /* 0x000000ffff6b7224 */ /* 0x000fe200008e06ff */
[----:B------:R-:W-:Y:S01]  /*10a050*/  IADD3 R135, P1, PT, R88, R59, RZ ;  /* 0x0000003b58877210 */ /* 0x000fe20007f3e0ff */
[----:B------:R-:W-:Y:S01]  /*10a060*/  IMAD.WIDE.U32 R108, R125, 0x397fe69a, RZ ;  /* 0x397fe69a7d6c7825 */ /* 0x000fe200078e00ff */
[----:B------:R-:W-:Y:S02]  /*10a070*/  IADD3.X R113, P6, PT, R113, R116, RZ, P6, !PT ;  /* 0x0000007471717210 */ /* 0x000fe400037de4ff */
[----:B------:R-:W-:Y:S01]  /*10a080*/  IADD3.X R59, P3, PT, RZ, R130, RZ, P3, !PT ;  /* 0x00000082ff3b7210 */ /* 0x000fe20001f7e4ff */
[----:B------:R-:W-:Y:S01]  /*10a090*/  IMAD.MOV.U32 R106, RZ, RZ, R89 ;  /* 0x000000ffff6a7224 */ /* 0x000fe200078e0059 */
[----:B------:R-:W-:Y:S01]  /*10a0a0*/  IADD3 RZ, P4, PT, R54, R58, RZ ;  /* 0x0000003a36ff7210 */ /* 0x000fe20007f9e0ff */
[----:B------:R-:W-:Y:S01]  /*10a0b0*/  IMAD.WIDE.U32 R114, R124, 0x397fe69a, RZ ;  /* 0x397fe69a7c727825 */ /* 0x000fe200078e00ff */
[----:B------:R-:W-:-:S02]  /*10a0c0*/  IADD3.X R59, P6, PT, RZ, R59, RZ, P6, !PT ;  /* 0x0000003bff3b7210 */ /* 0x000fc400037de4ff */
[----:B------:R-:W-:Y:S01]  /*10a0d0*/  IADD3.X RZ, P4, PT, R55, R135, RZ, P4, !PT ;  /* 0x0000008737ff7210 */ /* 0x000fe2000279e4ff */
[----:B------:R-:W-:Y:S01]  /*10a0e0*/  IMAD.WIDE.U32.X R106, R125, 0x64774b84, R106, P1 ;  /* 0x64774b847d6a7825 */ /* 0x000fe200008e046a */
[----:B------:R-:W-:Y:S02]  /*10a0f0*/  IADD3.X R130, PT, PT, RZ, RZ, R131, P6, P3 ;  /* 0x000000ffff827210 */ /* 0x000fe400037e6483 */
[-C--:B------:R-:W-:Y:S01]  /*10a100*/  IADD3 RZ, P6, PT, RZ, R128.reuse, RZ ;  /* 0x00000080ffff7210 */ /* 0x080fe20007fde0ff */
[----:B------:R-:W-:Y:S01]  /*10a110*/  IMAD.WIDE.U32 R108, P1, R124, 0x1a0111ea, R108 ;  /* 0x1a0111ea7c6c7825 */ /* 0x000fe2000782006c */
[----:B------:R-:W-:-:S03]  /*10a120*/  IADD3 R128, P2, PT, R59, R128, RZ ;  /* 0x000000803b807210 */ /* 0x000fc60007f5e0ff */
[----:B------:R-:W-:Y:S01]  /*10a130*/  IMAD.X R117, RZ, RZ, RZ, P1 ;  /* 0x000000ffff757224 */ /* 0x000fe200008e06ff */
[----:B------:R-:W-:Y:S01]  /*10a140*/  IADD3 R89, P1, PT, R108, R115, RZ ;  /* 0x000000736c597210 */ /* 0x000fe20007f3e0ff */
[----:B------:R-:W-:Y:S02]  /*10a150*/  IMAD.MOV.U32 R116, RZ, RZ, R109 ;  /* 0x000000ffff747224 */ /* 0x000fe400078e006d */
[----:B------:R-:W-:-:S04]  /*10a160*/  IMAD.WIDE.U32 R120, R124, -0x4eac0001, R120 ;  /* 0xb153ffff7c787825 */ /* 0x000fc800078e0078 */
[----:B------:R-:W-:Y:S01]  /*10a170*/  IMAD.WIDE.U32.X R126, R184, R193, R126, P5 ;  /* 0x000000c1b87e7225 */ /* 0x000fe200028e047e */
[----:B------:R-:W-:Y:S02]  /*10a180*/  IADD3.X RZ, P5, PT, RZ, R129, RZ, P6, !PT ;  /* 0x00000081ffff7210 */ /* 0x000fe400037be4ff */
[----:B------:R-:W-:Y:S01]  /*10a190*/  IADD3.X R129, P6, PT, R129, R130, RZ, P2, !PT ;  /* 0x0000008281817210 */ /* 0x000fe200017de4ff */
[----:B------:R-:W-:Y:S01]  /*10a1a0*/  IMAD.WIDE.U32.X R116, R125, 0x1a0111ea, R116, P1 ;  /* 0x1a0111ea7d747825 */ /* 0x000fe200008e0474 */
[----:B------:R-:W-:Y:S02]  /*10a1b0*/  IADD3 RZ, P1, PT, R52, R56, RZ ;  /* 0x0000003834ff7210 */ /* 0x000fe40007f3e0ff */
[----:B------:R-:W-:Y:S01]  /*10a1c0*/  IADD3 R120, P3, PT, R57, R120, RZ ;  /* 0x0000007839787210 */ /* 0x000fe20007f7e0ff */
[----:B------:R-:W-:Y:S01]  /*10a1d0*/  IMAD.IADD R118, R121, 0x1, R118 ;  /* 0x0000000179767824 */ /* 0x000fe200078e0276 */
[----:B------:R-:W-:Y:S01]  /*10a1e0*/  IADD3.X R109, P2, PT, RZ, R126, RZ, P5, !PT ;  /* 0x0000007eff6d7210 */ /* 0x000fe20002f5e4ff */
[----:B------:R-:W-:Y:S01]  /*10a1f0*/  IMAD.WIDE.U32 R56, R193, R194, RZ ;  /* 0x000000c2c1387225 */ /* 0x000fe200078e00ff */
[----:B------:R-:W-:-:S02]  /*10a200*/  IADD3.X RZ, P1, PT, R53, R133, RZ, P1, !PT ;  /* 0x0000008535ff7210 */ /* 0x000fc40000f3e4ff */
[----:B------:R-:W-:Y:S01]  /*10a210*/  IADD3.X R109, P6, PT, RZ, R109, RZ, P6, !PT ;  /* 0x0000006dff6d7210 */ /* 0x000fe200037de4ff */
[C---:B------:R-:W-:Y:S01]  /*10a220*/  IMAD.WIDE.U32 R58, R195.reuse, R194, RZ ;  /* 0x000000c2c33a7225 */ /* 0x040fe200078e00ff */
[----:B------:R-:W-:Y:S02]  /*10a230*/  IADD3.X R121, P3, PT, R118, R123, RZ, P3, !PT ;  /* 0x0000007b76797210 */ /* 0x000fe40001f7e4ff */
[----:B------:R-:W-:Y:S01]  /*10a240*/  IADD3.X R126, PT, PT, RZ, RZ, R127, P6, P2 ;  /* 0x000000ffff7e7210 */ /* 0x000fe200037e447f */
[----:B------:R-:W-:Y:S01]  /*10a250*/  IMAD.WIDE.U32 R56, P5, R195, R192, R56 ;  /* 0x000000c0c3387225 */ /* 0x000fe200078a0038 */
[----:B------:R-:W-:Y:S02]  /*10a260*/  IADD3.X R61, P6, PT, RZ, R61, RZ, P3, !PT ;  /* 0x0000003dff3d7210 */ /* 0x000fe40001fde4ff */
[----:B------:R-:W-:Y:S01]  /*10a270*/  IADD3 RZ, P2, PT, R120, R58, RZ ;  /* 0x0000003a78ff7210 */ /* 0x000fe20007f5e0ff */
[----:B------:R-:W-:Y:S01]  /*10a280*/  IMAD.WIDE.U32 R118, R124, -0x94f09dc, R52 ;  /* 0xf6b0f6247c767825 */ /* 0x000fe200078e0034 */
[----:B------:R-:W-:-:S02]  /*10a290*/  IADD3 R59, P3, PT, R56, R59, RZ ;  /* 0x0000003b383b7210 */ /* 0x000fc40007f7e0ff */
[----:B------:R-:W-:Y:S01]  /*10a2a0*/  IADD3.X R91, PT, PT, RZ, RZ, R91, P6, P0 ;  /* 0x000000ffff5b7210 */ /* 0x000fe200037e045b */
        /* <DEDUP_REMOVED lines=50> */
[----:B------:R-:W-:Y:S01]  /*10a5d0*/  IMAD.MOV.U32 R86, RZ, RZ, R53 ;  /* 0x000000ffff567224 */ /* 0x000fe200078e0035 */
[----:B------:R-:W-:Y:S01]  /*10a5e0*/  IADD3 R56, P5, PT, R87, R112, RZ ;  /* 0x0000007057387210 */ /* 0x000fe20007fbe0ff */
[----:B------:R-:W-:Y:S01]  /*10a5f0*/  IMAD.X R87, RZ, RZ, RZ, P6 ;  /* 0x000000ffff577224 */ /* 0x000fe200030e06ff */
[----:B------:R-:W-:Y:S01]  /*10a600*/  IADD3.X RZ, P0, PT, R59, R57, RZ, P3, !PT ;  /* 0x000000393bff7210 */ /* 0x000fe20001f1e4ff */
[----:B------:R-:W-:Y:S01]  /*10a610*/  IMAD.WIDE.U32 R58, R191, R194, R58 ;  /* 0x000000c2bf3a7225 */ /* 0x000fe200078e003a */
[----:B------:R-:W-:Y:S02]  /*10a620*/  IADD3.X R57, P3, PT, R102, R107, RZ, P5, !PT ;  /* 0x0000006b66397210 */ /* 0x000fe40002f7e4ff */
[----:B------:R-:W-:Y:S01]  /*10a630*/  IADD3.X R102, P5, PT, RZ, R110, RZ, P1, !PT ;  /* 0x0000006eff667210 */ /* 0x000fe20000fbe4ff */
[----:B------:R-:W-:Y:S01]  /*10a640*/  IMAD.WIDE.U32 R60, R188, R194, RZ ;  /* 0x000000c2bc3c7225 */ /* 0x000fe200078e00ff */
[----:B------:R-:W-:-:S02]  /*10a650*/  IADD3 R58, P1, PT, R103, R58, RZ ;  /* 0x0000003a673a7210 */ /* 0x000fc40007f3e0ff */
[----:B------:R-:W-:Y:S01]  /*10a660*/  IADD3.X RZ, P2, PT, R129, R89, RZ, P2, !PT ;  /* 0x0000005981ff7210 */ /* 0x000fe2000175e4ff */
        /* <DEDUP_REMOVED lines=8> */
[----:B------:R-:W-:-:S03]  /*10a6f0*/  IADD3 R90, P1, PT, R53, R90, RZ ;  /* 0x0000005a355a7210 */ /* 0x000fc60007f3e0ff */
[----:B------:R-:W-:Y:S01]  /*10a700*/  IMAD.WIDE.U32 R60, P6, R190, R192, R60 ;  /* 0x000000c0be3c7225 */ /* 0x000fe200078c003c */
[----:B------:R-:W-:-:S03]  /*10a710*/  IADD3 RZ, P3, PT, R56, R88, RZ ;  /* 0x0000005838ff7210 */ /* 0x000fc60007f7e0ff */
[----:B------:R-:W-:Y:S01]  /*10a720*/  IMAD.IADD R108, R91, 0x1, R108 ;  /* 0x000000015b6c7824 */ /* 0x000fe200078e026c */
[----:B------:R-:W-:Y:S01]  /*10a730*/  IADD3.X R91, P4, PT, RZ, R52, RZ, P4, !PT ;  /* 0x00000034ff5b7210 */ /* 0x000fe2000279e4ff */
[-C--:B------:R-:W-:Y:S01]  /*10a740*/  IMAD.WIDE.U32 R104, R186, R194.reuse, RZ ;  /* 0x000000c2ba687225 */ /* 0x080fe200078e00ff */
        /* <DEDUP_REMOVED lines=22> */
[----:B------:R-:W-:Y:S01]  /*10a8b0*/  IADD3.X R117, PT, PT, RZ, RZ, R117, P1, P2 ;  /* 0x000000ffff757210 */ /* 0x000fe20000fe4475 */
[----:B------:R-:W-:Y:S01]  /*10a8c0*/  IMAD.MOV.U32 R102, RZ, RZ, R87 ;  /* 0x000000ffff667224 */ /* 0x000fe200078e0057 */
[-C--:B------:R-:W-:Y:S01]  /*10a8d0*/  IADD3 R56, P1, PT, R56, R109.reuse, RZ ;  /* 0x0000006d38387210 */ /* 0x080fe20007f3e0ff */
        /* <DEDUP_REMOVED lines=8> */
[----:B------:R-:W-:-:S03]  /*10a960*/  IADD3 RZ, P2, PT, RZ, R109, RZ ;  /* 0x0000006dffff7210 */ /* 0x000fc60007f5e0ff */
[----:B------:R-:W-:Y:S01]  /*10a970*/  IMAD R111, R121, -0x30003, RZ ;  /* 0xfffcfffd796f7824 */ /* 0x000fe200078e02ff */
[----:B------:R-:W-:Y:S01]  /*10a980*/  IADD3 R109, P3, PT, R60, R91, RZ ;  /* 0x0000005b3c6d7210 */ /* 0x000fe20007f7e0ff */
[----:B------:R-:W-:Y:S01]  /*10a990*/  IMAD.WIDE.U32.X R102, R186, R192, R102, P6 ;  /* 0x000000c0ba667225 */ /* 0x000fe200030e0466 */
[----:B------:R-:W-:Y:S02]  /*10a9a0*/  IADD3 RZ, P6, PT, R56, R90, RZ ;  /* 0x0000005a38ff7210 */ /* 0x000fe40007fde0ff */
[----:B------:R-:W-:Y:S01]  /*10a9b0*/  IADD3.X RZ, P2, PT, RZ, R126, RZ, P2, !PT ;  /* 0x0000007effff7210 */ /* 0x000fe2000175e4ff */
[C---:B------:R-:W-:Y:S01]  /*10a9c0*/  IMAD.WIDE.U32 R88, R120.reuse, -0x30003, RZ ;  /* 0xfffcfffd78587825 */ /* 0x040fe200078e00ff */
[----:B------:R-:W-:Y:S02]  /*10a9d0*/  IADD3.X R107, P5, PT, RZ, R102, RZ, P5, !PT ;  /* 0x00000066ff6b7210 */ /* 0x000fe40002fbe4ff */
[----:B------:R-:W-:Y:S01]  /*10a9e0*/  IADD3.X RZ, P6, PT, R57, R109, RZ, P6, !PT ;  /* 0x0000006d39ff7210 */ /* 0x000fe200037de4ff */
[----:B------:R-:W-:-:S02]  /*10a9f0*/  IMAD R111, R120, -0x760c0004, R111 ;  /* 0x89f3fffc786f7824 */ /* 0x000fc400078e026f */
[----:B------:R-:W-:-:S04]  /*10aa00*/  IMAD.WIDE.U32 R104, R185, R194, R56 ;  /* 0x000000c2b9687225 */ /* 0x000fc800078e0038 */
[----:B------:R-:W-:Y:S01]  /*10aa10*/  IMAD.X R91, RZ, RZ, RZ, P4 ;  /* 0x000000ffff5b7224 */ /* 0x000fe200020e06ff */
[----:B------:R-:W-:Y:S01]  /*10aa20*/  IADD3.X R107, P4, PT, RZ, R107, RZ, P0, !PT ;  /* 0x0000006bff6b7210 */ /* 0x000fe2000079e4ff */
[----:B------:R-:W-:Y:S02]  /*10aa30*/  IMAD.MOV.U32 R90, RZ, RZ, R61 ;  /* 0x000000ffff5a7224 */ /* 0x000fe400078e003d */
[----:B------:R-:W-:Y:S01]  /*10aa40*/  IMAD.IADD R123, R89, 0x1, R111 ;  /* 0x00000001597b7824 */ /* 0x000fe200078e026f */
[----:B------:R-:W-:Y:S01]  /*10aa50*/  IADD3 R56, P0, PT, R107, R104, RZ ;  /* 0x000000686b387210 */ /* 0x000fe20007f1e0ff */
[----:B------:R-:W-:Y:S01]  /*10aa60*/  IMAD.IADD R57, R105, 0x1, R60 ;  /* 0x0000000169397824 */ /* 0x000fe200078e023c */
[----:B------:R-:W-:Y:S01]  /*10aa70*/  IADD3.X R102, PT, PT, RZ, RZ, R103, P4, P5 ;  /* 0x000000ffff667210 */ /* 0x000fe200027ea467 */
        /* <DEDUP_REMOVED lines=25> */
[----:B------:R-:W-:-:S03]  /*10ac10*/  IMAD.WIDE.U32 R108, R123, -0x94f09dc, RZ ;  /* 0xf6b0f6247b6c7825 */ /* 0x000fc600078e00ff */
[----:B------:R-:W-:Y:S01]  /*10ac20*/  IADD3.X RZ, P3, PT, R55, R107, RZ, P3, !PT ;  /* 0x0000006b37ff7210 */ /* 0x000fe20001f7e4ff */
[----:B------:R-:W-:Y:S02]  /*10ac30*/  IMAD.X R105, RZ, RZ, RZ, P6 ;  /* 0x000000ffff697224 */ /* 0x000fe400030e06ff */
[----:B------:R-:W-:Y:S01]  /*10ac40*/  IMAD.IADD R89, R103, 0x1, R60 ;  /* 0x0000000167597824 */ /* 0x000fe200078e023c */
[----:B------:R-:W-:Y:S01]  /*10ac50*/  IADD3.X R103, P6, PT, RZ, R54, RZ, P5, !PT ;  /* 0x00000036ff677210 */ /* 0x000fe20002fde4ff */
[----:B------:R-:W-:Y:S02]  /*10ac60*/  IMAD.MOV.U32 R104, RZ, RZ, R61 ;  /* 0x000000ffff687224 */ /* 0x000fe400078e003d */
[----:B------:R-:W-:Y:S01]  /*10ac70*/  IMAD.WIDE.U32 R54, P5, R88, 0x6730d2a0, R108 ;  /* 0x6730d2a058367825 */ /* 0x000fe200078a006c */
[----:B------:R-:W-:Y:S02]  /*10ac80*/  IADD3.X R108, PT, PT, RZ, RZ, R91, P6, P0 ;  /* 0x000000ffff6c7210 */ /* 0x000fe400037e045b */
        /* <DEDUP_REMOVED lines=32> */
[----:B------:R-:W-:Y:S02]  /*10ae90*/  IMAD.IADD R89, R105, 0x1, R54 ;  /* 0x0000000169597824 */ /* 0x000fe400078e0236 */
[----:B------:R-:W-:Y:S01]  /*10aea0*/  IMAD.X R55, RZ, RZ, RZ, P3 ;  /* 0x000000ffff377224 */ /* 0x000fe200018e06ff */
[----:B------:R-:W-:Y:S01]  /*10aeb0*/  IADD3.X R54, P3, PT, RZ, RZ, RZ, P1, !PT ;  /* 0x000000ffff367210 */ /* 0x000fe20000f7e4ff */
[----:B------:R-:W-:Y:S01]  /*10aec0*/  IMAD.MOV.U32 R60, RZ, RZ, R109 ;  /* 0x000000ffff3c7224 */ /* 0x000fe200078e006d */
[----:B------:R-:W-:Y:S01]  /*10aed0*/  IADD3 R109, P1, PT, R58, R113, RZ ;  /* 0x000000713a6d7210 */ /* 0x000fe20007f3e0ff */
[----:B------:R-:W-:Y:S01]  /*10aee0*/  IMAD.WIDE.U32 R116, R193, R191, RZ ;  /* 0x000000bfc1747225 */ /* 0x000fe200078e00ff */
[----:B------:R-:W-:-:S03]  /*10aef0*/  IADD3.X R105, P5, PT, R89, R120, RZ, P5, !PT ;  /* 0x0000007859697210 */ /* 0x000fc60002fbe4ff */
        /* <DEDUP_REMOVED lines=19> */
[----:B------:R-:W-:Y:S02]  /*10b030*/  IMAD.X R107, RZ, RZ, RZ, P2 ;  /* 0x000000ffff6b7224 */ /* 0x000fe400010e06ff */
[----:B------:R-:W-:-:S04]  /*10b040*/  IMAD.WIDE.U32 R102, R191, R195, R102 ;  /* 0x000000c3bf667225 */ /* 0x000fc800078e0066 */
[----:B------:R-:W-:Y:S02]  /*10b050*/  IMAD.MOV.U32 R106, RZ, RZ, R117 ;  /* 0x000000ffff6a7224 */ /* 0x000fe400078e0075 */
[----:B------:R-:W-:Y:S02]  /*10b060*/  IMAD.IADD R53, R53, 0x1, R90 ;  /* 0x0000000135357824 */ /* 0x000fe400078e025a */
        /* <DEDUP_REMOVED lines=13> */
[----:B------:R-:W-:Y:S01]  /*10b140*/  IMAD.WIDE.U32 R86, R88, 0x434bacd7, R86 ;  /* 0x434bacd758567825 */ /* 0x000fe200078e0056 */
        /* <DEDUP_REMOVED lines=28> */
[----:B------:R-:W-:Y:S01]  /*10b310*/  IMAD.IADD R90, R105, 0x1, R90 ;  /* 0x00000001695a7824 */ /* 0x000fe200078e025a */
[----:B------:R-:W-:Y:S01]  /*10b320*/  IADD3.X R53, P4, PT, RZ, R60, RZ, P4, !PT ;  /* 0x0000003cff357210 */ /* 0x000fe2000279e4ff */
[----:B------:R-:W-:Y:S01]  /*10b330*/  IMAD.MOV.U32 R88, RZ, RZ, R91 ;  /* 0x000000ffff587224 */ /* 0x000fe200078e005b */
[----:B------:R-:W-:Y:S01]  /*10b340*/  IADD3 R52, P5, PT, R59, R104, RZ ;  /* 0x000000683b347210 */ /* 0x000fe20007fbe0ff */
[----:B------:R-:W-:Y:S01]  /*10b350*/  IMAD.IADD R59, R57, 0x1, R58 ;  /* 0x00000001393b7824 */ /* 0x000fe200078e023a */
[----:B------:R-:W-:Y:S01]  /*10b360*/  IADD3.X R57, P3, PT, RZ, R53, RZ, P3, !PT ;  /* 0x00000035ff397210 */ /* 0x000fe20001f7e4ff */
[----:B------:R-:W-:Y:S01]  /*10b370*/  IMAD.WIDE.U32 R118, R102, -0x30003, RZ ;  /* 0xfffcfffd66767825 */ /* 0x000fe200078e00ff */
[----:B------:R-:W-:-:S02]  /*10b380*/  IADD3.X R53, P5, PT, R90, R107, RZ, P5, !PT ;  /* 0x0000006b5a357210 */ /* 0x000fc40002fbe4ff */
[----:B------:R-:W-:Y:S01]  /*10b390*/  IADD3.X R60, PT, PT, RZ, RZ, R61, P3, P4 ;  /* 0x000000ffff3c7210 */ /* 0x000fe20001fe843d */
[----:B------:R-:W-:Y:S01]  /*10b3a0*/  IMAD.WIDE.U32.X R90, R189, R189, R88, P6 ;  /* 0x000000bdbd5a7225 */ /* 0x000fe200030e0458 */
[----:B------:R-:W-:Y:S02]  /*10b3b0*/  IADD3 R58, P6, PT, R57, R56, RZ ;  /* 0x00000038393a7210 */ /* 0x000fe40007fde0ff */
[----:B------:R-:W-:Y:S01]  /*10b3c0*/  IADD3 R124, P2, PT, R124, R113, RZ ;  /* 0x000000717c7c7210 */ /* 0x000fe20007f5e0ff */
[----:B------:R-:W-:Y:S01]  /*10b3d0*/  IMAD R89, R103, -0x30003, RZ ;  /* 0xfffcfffd67597824 */ /* 0x000fe200078e02ff */
[----:B------:R-:W-:Y:S01]  /*10b3e0*/  IADD3.X R107, P1, PT, RZ, R90, RZ, P1, !PT ;  /* 0x0000005aff6b7210 */ /* 0x000fe20000f3e4ff */
[----:B------:R-:W-:Y:S01]  /*10b3f0*/  IMAD.WIDE.U32 R56, R188, R191, RZ ;  /* 0x000000bfbc387225 */ /* 0x000fe200078e00ff */
[----:B------:R-:W-:Y:S02]  /*10b400*/  IADD3.X R59, P6, PT, R59, R60, RZ, P6, !PT ;  /* 0x0000003c3b3b7210 */ /* 0x000fe400037de4ff */
[----:B------:R-:W-:Y:S01]  /*10b410*/  IADD3.X R107, P3, PT, RZ, R107, RZ, P5, !PT ;  /* 0x0000006bff6b7210 */ /* 0x000fe20002f7e4ff */
[----:B------:R-:W-:Y:S01]  /*10b420*/  IMAD R127, R102, -0x760c0004, R89 ;  /* 0x89f3fffc667f7824 */ /* 0x000fe200078e0259 */
[----:B------:R-:W-:Y:S01]  /*10b430*/  IADD3.X R125, P2, PT, R125, R120, RZ, P2, !PT ;  /* 0x000000787d7d7210 */ /* 0x000fe2000175e4ff */
[----:B------:R-:W-:Y:S01]  /*10b440*/  IMAD.WIDE.U32 R88, R190, R191, RZ ;  /* 0x000000bfbe587225 */ /* 0x000fe200078e00ff */
[----:B------:R-:W-:-:S03]  /*10b450*/  IADD3.X R109, PT, PT, RZ, RZ, R91, P3, P1 ;  /* 0x000000ffff6d7210 */ /* 0x000fc60001fe245b */
[----:B------:R-:W-:Y:S01]  /*10b460*/  IMAD.IADD R127, R119, 0x1, R127 ;  /* 0x00000001777f7824 */ /* 0x000fe200078e027f */
[----:B------:R-:W-:Y:S01]  /*10b470*/  IADD3.X R119, P0, PT, RZ, R54, RZ, P0, !PT ;  /* 0x00000036ff777210 */ /* 0x000fe2000071e4ff */
[----:B------:R-:W-:Y:S01]  /*10b480*/  IMAD.WIDE.U32 R56, P5, R189, R190, R56 ;  /* 0x000000bebd387225 */ /* 0x000fe200078a0038 */
[----:B------:R-:W-:Y:S02]  /*10b490*/  IADD3 RZ, P3, PT, R86, R88, RZ ;  /* 0x0000005856ff7210 */ /* 0x000fe40007f7e0ff */
[----:B------:R-:W-:Y:S01]  /*10b4a0*/  IADD3.X R119, P6, PT, RZ, R119, RZ, P6, !PT ;  /* 0x00000077ff777210 */ /* 0x000fe200037de4ff */
        /* <DEDUP_REMOVED lines=50> */
[----:B------:R-:W-:Y:S01]  /*10b7d0*/  IMAD.WIDE.U32 R102, R127, -0xc7aed41, RZ ;  /* 0xf38512bf7f667825 */ /* 0x000fe200078e00ff */
[----:B------:R-:W-:-:S03]  /*10b7e0*/  IADD3.X RZ, P0, PT, R59, R107, RZ, P0, !PT ;  /* 0x0000006b3bff7210 */ /* 0x000fc6000071e4ff */
[----:B------:R-:W-:-:S04]  /*10b7f0*/  IMAD.WIDE.U32 R116, R118, -0x4eac0001, R116 ;  /* 0xb153ffff76747825 */ /* 0x000fc800078e0074 */
[----:B------:R-:W-:-:S04]  /*10b800*/  IMAD.WIDE.U32 R90, R191, R187, R58 ;  /* 0x000000bbbf5a7225 */ /* 0x000fc800078e003a */
[----:B------:R-:W-:Y:S02]  /*10b810*/  IMAD.MOV.U32 R86, RZ, RZ, R89 ;  /* 0x000000ffff567224 */ /* 0x000fe400078e0059 */
[----:B------:R-:W-:Y:S02]  /*10b820*/  IMAD.X R89, RZ, RZ, RZ, P1 ;  /* 0x000000ffff597224 */ /* 0x000fe400008e06ff */
[----:B------:R-:W-:Y:S02]  /*10b830*/  IMAD.IADD R117, R117, 0x1, R88 ;  /* 0x0000000175757824 */ /* 0x000fe400078e0258 */
[----:B------:R-:W-:-:S04]  /*10b840*/  IMAD.WIDE.U32 R58, P1, R118, 0x64774b84, R102 ;  /* 0x64774b84763a7825 */ /* 0x000fc80007820066 */
[----:B------:R-:W-:Y:S02]  /*10b850*/  IMAD.IADD R91, R91, 0x1, R60 ;  /* 0x000000015b5b7824 */ /* 0x000fe400078e023c */
[----:B------:R-:W-:-:S04]  /*10b860*/  IMAD.WIDE.U32 R102, R127, 0x434bacd7, RZ ;  /* 0x434bacd77f667825 */ /* 0x000fc800078e00ff */
[----:B------:R-:W-:Y:S02]  /*10b870*/  IMAD.MOV.U32 R88, RZ, RZ, R57 ;  /* 0x000000ffff587224 */ /* 0x000fe400078e0039 */
        /* <DEDUP_REMOVED lines=74> */
[----:B------:R-:W-:Y:S01]  /*10bd20*/  IMAD.X R89, RZ, RZ, RZ, P6 ;  /* 0x000000ffff597224 */ /* 0x000fe200030e06ff */
        /* <DEDUP_REMOVED lines=20> */
[----:B------:R-:W-:Y:S02]  /*10be70*/  IADD3.X R88, PT, PT, RZ, RZ, R89, P4, P3 ;  /* 0x000000ffff587210 */ /* 0x000fe400027e6459 */
[----:B------:R-:W-:Y:S01]  /*10be80*/  IADD3.X RZ, P1, PT, R53, R121, RZ, P1, !PT ;  /* 0x0000007935ff7210 */ /* 0x000fe20000f3e4ff */
[----:B------:R-:W-:Y:S01]  /*10be90*/  IMAD.WIDE.U32 R90, R189, R190, RZ ;  /* 0x000000bebd5a7225 */ /* 0x000fe200078e00ff */
[----:B------:R-:W-:Y:S02]  /*10bea0*/  IADD3 R52, P3, PT, R107, R102, RZ ;  /* 0x000000666b347210 */ /* 0x000fe40007f7e0ff */
[----:B------:R-:W-:Y:S01]  /*10beb0*/  IADD3 RZ, P5, PT, R86, R110, RZ ;  /* 0x0000006e56ff7210 */ /* 0x000fe20007fbe0ff */
[----:B------:R-:W-:-:S02]  /*10bec0*/  IMAD.MOV.U32 R58, RZ, RZ, R57 ;  /* 0x000000ffff3a7224 */ /* 0x000fc400078e0039 */
        /* <DEDUP_REMOVED lines=52> */
[----:B------:R-:W-:Y:S01]  /*10c210*/  IMAD.MOV.U32 R88, RZ, RZ, R91 ;  /* 0x000000ffff587224 */ /* 0x000fe200078e005b */
[----:B------:R-:W-:Y:S01]  /*10c220*/  IADD3.X R91, P0, PT, RZ, RZ, RZ, P0, !PT ;  /* 0x000000ffff5b7210 */ /* 0x000fe2000071e4ff */
[----:B------:R-:W-:Y:S02]  /*10c230*/  IMAD.MOV.U32 R102, RZ, RZ, R87 ;  /* 0x000000ffff667224 */ /* 0x000fe400078e0057 */
[----:B------:R-:W-:Y:S02]  /*10c240*/  IMAD.IADD R55, R105, 0x1, R86 ;  /* 0x0000000169377824 */ /* 0x000fe400078e0256 */
[----:B------:R-:W-:Y:S01]  /*10c250*/  IMAD.WIDE.U32.X R86, R188, R188, R102, P4 ;  /* 0x000000bcbc567225 */ /* 0x000fe200020e0466 */
[----:B------:R-:W-:-:S03]  /*10c260*/  IADD3.X R102, P2, PT, RZ, RZ, RZ, P2, !PT ;  /* 0x000000ffff667210 */ /* 0x000fc6000175e4ff */
[----:B------:R-:W-:Y:S01]  /*10c270*/  IMAD.WIDE.U32.X R88, R59, -0x46010001, R88, P5 ;  /* 0xb9feffff3b587825 */ /* 0x000fe200028e0458 */
[----:B------:R-:W-:Y:S02]  /*10c280*/  IADD3 R54, P5, PT, R107, R104, RZ ;  /* 0x000000686b367210 */ /* 0x000fe40007fbe0ff */
[----:B------:R-:W-:Y:S01]  /*10c290*/  IADD3.X R117, P3, PT, RZ, R86, RZ, P3, !PT ;  /* 0x00000056ff757210 */ /* 0x000fe20001f7e4ff */
[----:B------:R-:W-:Y:S01]  /*10c2a0*/  IMAD.WIDE.U32 R104, R187, R190, RZ ;  /* 0x000000bebb687225 */ /* 0x000fe200078e00ff */
[----:B------:R-:W-:Y:S02]  /*10c2b0*/  IADD3.X R115, P1, PT, RZ, R88, RZ, P1, !PT ;  /* 0x00000058ff737210 */ /* 0x000fe40000f3e4ff */
[----:B------:R-:W-:Y:S01]  /*10c2c0*/  IADD3.X R55, P5, PT, R55, R106, RZ, P5, !PT ;  /* 0x0000006a37377210 */ /* 0x000fe20002fbe4ff */
[----:B------:R-:W-:Y:S01]  /*10c2d0*/  IMAD.X R116, RZ, RZ, RZ, P2 ;  /* 0x000000ffff747224 */ /* 0x000fe200010e06ff */
[----:B------:R-:W-:Y:S01]  /*10c2e0*/  IADD3 R88, P4, PT, R91, R102, RZ ;  /* 0x000000665b587210 */ /* 0x000fe20007f9e0ff */
[----:B------:R-:W-:Y:S01]  /*10c2f0*/  IMAD.WIDE.U32 R102, R59, -0x4eac0001, RZ ;  /* 0xb153ffff3b667825 */ /* 0x000fe200078e00ff */
[----:B------:R-:W-:-:S02]  /*10c300*/  IADD3.X R115, P6, PT, RZ, R115, RZ, P6, !PT ;  /* 0x00000073ff737210 */ /* 0x000fc400037de4ff */
[----:B------:R-:W-:Y:S01]  /*10c310*/  IADD3.X R117, P5, PT, RZ, R117, RZ, P5, !PT ;  /* 0x00000075ff757210 */ /* 0x000fe20002fbe4ff */
[----:B------:R-:W-:Y:S01]  /*10c320*/  IMAD.WIDE.U32 R90, R186, R190, RZ ;  /* 0x000000beba5a7225 */ /* 0x000fe200078e00ff */
[----:B------:R-:W-:Y:S02]  /*10c330*/  IADD3.X R108, PT, PT, RZ, RZ, R89, P6, P1 ;  /* 0x000000ffff6c7210 */ /* 0x000fe400037e2459 */
[----:B------:R-:W-:Y:S01]  /*10c340*/  IADD3.X R119, PT, PT, RZ, RZ, R87, P5, P3 ;  /* 0x000000ffff777210 */ /* 0x000fe20002fe6457 */
[----:B------:R-:W-:Y:S01]  /*10c350*/  IMAD.WIDE.U32 R86, P3, R58, 0x1eabfffe, R102 ;  /* 0x1eabfffe3a567825 */ /* 0x000fe20007860066 */
[----:B------:R-:W-:Y:S02]  /*10c360*/  IADD3 R121, P1, PT, R111, R88, RZ ;  /* 0x000000586f797210 */ /* 0x000fe40007f3e0ff */
[----:B------:R-:W-:Y:S01]  /*10c370*/  IADD3.X R116, PT, PT, R116, RZ, RZ, P4, P0 ;  /* 0x000000ff74747210 */ /* 0x000fe200027e04ff */
[----:B------:R-:W-:-:S04]  /*10c380*/  IMAD.WIDE.U32 R88, R58, -0x4eac0001, RZ ;  /* 0xb153ffff3a587825 */ /* 0x000fc800078e00ff */
[----:B------:R-:W-:Y:S01]  /*10c390*/  IMAD.WIDE.U32 R102, R59, -0x94f09dc, RZ ;  /* 0xf6b0f6243b667825 */ /* 0x000fe200078e00ff */
[----:B------:R-:W-:Y:S02]  /*10c3a0*/  IADD3 RZ, P2, PT, R52, R88, RZ ;  /* 0x0000005834ff7210 */ /* 0x000fe40007f5e0ff */
[----:B------:R-:W-:Y:S01]  /*10c3b0*/  IADD3 R125, P6, PT, R86, R89, RZ ;  /* 0x00000059567d7210 */ /* 0x000fe20007fde0ff */
[----:B------:R-:W-:-:S03]  /*10c3c0*/  IMAD.WIDE.U32 R90, P5, R188, R187, R90 ;  /* 0x000000bbbc5a7225 */ /* 0x000fc600078a005a */
[----:B------:R-:W-:Y:S01]  /*10c3d0*/  IADD3.X RZ, P2, PT, R53, R125, RZ, P2, !PT ;  /* 0x0000007d35ff7210 */ /* 0x000fe2000175e4ff */
        /* <DEDUP_REMOVED lines=18> */
[----:B------:R-:W-:Y:S01]  /*10c500*/  IMAD.X R61, RZ, RZ, RZ, P5 ;  /* 0x000000ffff3d7224 */ /* 0x000fe200028e06ff */
[----:B------:R-:W-:Y:S01]  /*10c510*/  IADD3.X R91, P2, PT, RZ, R104, RZ, P2, !PT ;  /* 0x00000068ff5b7210 */ /* 0x000fe2000175e4ff */
[----:B------:R-:W-:Y:S01]  /*10c520*/  IMAD.IADD R90, R107, 0x1, R90 ;  /* 0x000000016b5a7824 */ /* 0x000fe200078e025a */
[----:B------:R-:W-:Y:S01]  /*10c530*/  IADD3.X RZ, P0, PT, R57, R113, RZ, P0, !PT ;  /* 0x0000007139ff7210 */ /* 0x000fe2000071e4ff */
[----:B------:R-:W-:Y:S01]  /*10c540*/  IMAD.WIDE.U32 R56, R58, -0x94f09dc, R56 ;  /* 0xf6b0f6243a387825 */ /* 0x000fe200078e0038 */
[----:B------:R-:W-:-:S02]  /*10c550*/  IADD3 R106, P5, PT, R117, R106, RZ ;  /* 0x0000006a756a7210 */ /* 0x000fc40007fbe0ff */
[----:B------:R-:W-:Y:S01]  /*10c560*/  IADD3.X R91, P6, PT, RZ, R91, RZ, P6, !PT ;  /* 0x0000005bff5b7210 */ /* 0x000fe200037de4ff */
[----:B------:R-:W-:Y:S01]  /*10c570*/  IMAD.MOV.U32 R60, RZ, RZ, R89 ;  /* 0x000000ffff3c7224 */ /* 0x000fe200078e0059 */
[----:B------:R-:W-:Y:S01]  /*10c580*/  IADD3.X R107, P5, PT, R90, R119, RZ, P5, !PT ;  /* 0x000000775a6b7210 */ /* 0x000fe20002fbe4ff */
[----:B------:R-:W-:Y:S01]  /*10c590*/  IMAD.IADD R88, R57, 0x1, R88 ;  /* 0x0000000139587824 */ /* 0x000fe200078e0258 */
[----:B------:R-:W-:Y:S01]  /*10c5a0*/  IADD3.X R105, PT, PT, RZ, RZ, R105, P6, P2 ;  /* 0x000000ffff697210 */ /* 0x000fe200037e4469 */
[----:B------:R-:W-:Y:S01]  /*10c5b0*/  IMAD.WIDE.U32.X R60, R59, 0x6730d2a0, R60, P4 ;  /* 0x6730d2a03b3c7825 */ /* 0x000fe200020e043c */
[----:B------:R-:W-:Y:S02]  /*10c5c0*/  IADD3 R90, P6, PT, R91, R56, RZ ;  /* 0x000000385b5a7210 */ /* 0x000fe40007fde0ff */
        /* <DEDUP_REMOVED lines=12> */
[----:B------:R-:W-:Y:S02]  /*10c690*/  IADD3 RZ, P2, PT, R54, R88, RZ ;  /* 0x0000005836ff7210 */ /* 0x000fe40007f5e0ff */
        /* <DEDUP_REMOVED lines=59> */
[----:B------:R-:W-:Y:S02]  /*10ca50*/  IMAD.X R57, RZ, RZ, RZ, P5 ;  /* 0x000000ffff397224 */ /* 0x000fe400028e06ff */
[----:B------:R-:W-:Y:S01]  /*10ca60*/  IMAD.WIDE.U32 R108, R194, R187, RZ ;  /* 0x000000bbc26c7225 */ /* 0x000fe200078e00ff */
[----:B------:R-:W-:-:S03]  /*10ca70*/  IADD3.X R113, P3, PT, RZ, R113, RZ, P3, !PT ;  /* 0x00000071ff717210 */ /* 0x000fc60001f7e4ff */
[----:B------:R-:W-:Y:S01]  /*10ca80*/  IMAD.WIDE.U32 R102, P5, R186, R194, R102 ;  /* 0x000000c2ba667225 */ /* 0x000fe200078a0066 */
[----:B------:R-:W-:Y:S02]  /*10ca90*/  IADD3.X R114, PT, PT, RZ, RZ, R111, P3, P0 ;  /* 0x000000ffff727210 */ /* 0x000fe40001fe046f */
[----:B------:R-:W-:Y:S01]  /*10caa0*/  IADD3 RZ, P0, PT, R90, R108, RZ ;  /* 0x0000006c5aff7210 */ /* 0x000fe20007f1e0ff */
[----:B------:R-:W-:Y:S01]  /*10cab0*/  IMAD.MOV.U32 R56, RZ, RZ, R53 ;  /* 0x000000ffff387224 */ /* 0x000fe200078e0035 */
[----:B------:R-:W-:Y:S01]  /*10cac0*/  IADD3 R53, P3, PT, R102, R109, RZ ;  /* 0x0000006d66357210 */ /* 0x000fe20007f7e0ff */
[----:B------:R-:W-:-:S03]  /*10cad0*/  IMAD.WIDE.U32 R106, R58, 0x434bacd7, R106 ;  /* 0x434bacd73a6a7825 */ /* 0x000fc600078e006a */
[----:B------:R-:W-:Y:S01]  /*10cae0*/  IADD3.X RZ, P0, PT, R91, R53, RZ, P0, !PT ;  /* 0x000000355bff7210 */ /* 0x000fe2000071e4ff */
[----:B------:R-:W-:-:S04]  /*10caf0*/  IMAD.WIDE.U32 R108, R189, R187, RZ ;  /* 0x000000bbbd6c7225 */ /* 0x000fc800078e00ff */
[----:B------:R-:W-:Y:S01]  /*10cb00*/  IMAD.WIDE.U32.X R56, R59, 0x1a0111ea, R56, P6 ;  /* 0x1a0111ea3b387825 */ /* 0x000fe200030e0438 */
[----:B------:R-:W-:-:S03]  /*10cb10*/  IADD3 R120, P6, PT, R120, R105, RZ ;  /* 0x0000006978787210 */ /* 0x000fc60007fde0ff */
[----:B------:R-:W-:Y:S01]  /*10cb20*/  IMAD.X R119, RZ, RZ, RZ, P1 ;  /* 0x000000ffff777224 */ /* 0x000fe200008e06ff */
[----:B------:R-:W-:Y:S01]  /*10cb30*/  IADD3 RZ, P1, PT, R86, R112, RZ ;  /* 0x0000007056ff7210 */ /* 0x000fe20007f3e0ff */
[----:B------:R-:W-:-:S03]  /*10cb40*/  IMAD.WIDE.U32 R90, R187, R194, R90 ;  /* 0x000000c2bb5a7225 */ /* 0x000fc600078e005a */
[----:B------:R-:W-:Y:S01]  /*10cb50*/  IADD3.X RZ, P1, PT, R87, R121, RZ, P1, !PT ;  /* 0x0000007957ff7210 */ /* 0x000fe20000f3e4ff */
[----:B------:R-:W-:Y:S01]  /*10cb60*/  IMAD.IADD R59, R107, 0x1, R104 ;  /* 0x000000016b3b7824 */ /* 0x000fe200078e0268 */
[----:B------:R-:W-:Y:S01]  /*10cb70*/  IADD3.X R107, PT, PT, R119, RZ, RZ, P6, P4 ;  /* 0x000000ff776b7210 */ /* 0x000fe200037e84ff */
[----:B------:R-:W-:Y:S01]  /*10cb80*/  IMAD.X R105, RZ, RZ, RZ, P5 ;  /* 0x000000ffff697224 */ /* 0x000fe200028e06ff */
[----:B------:R-:W-:Y:S01]  /*10cb90*/  IADD3 R90, P4, PT, R113, R90, RZ ;  /* 0x0000005a715a7210 */ /* 0x000fe20007f9e0ff */
[----:B------:R-:W-:Y:S01]  /*10cba0*/  IMAD.MOV.U32 R104, RZ, RZ, R103 ;  /* 0x000000ffff687224 */ /* 0x000fe200078e0067 */
[----:B------:R-:W-:Y:S01]  /*10cbb0*/  IADD3.X R119, P2, PT, RZ, R54, RZ, P2, !PT ;  /* 0x00000036ff777210 */ /* 0x000fe2000175e4ff */
        /* <DEDUP_REMOVED lines=26> */
[----:B------:R-:W-:Y:S01]  /*10cd60*/  IMAD R53, R60, -0x760c0004, R53 ;  /* 0x89f3fffc3c357824 */ /* 0x000fe200078e0235 */
[----:B------:R-:W-:Y:S01]  /*10cd70*/  IADD3.X R119, P0, PT, RZ, R119, RZ, P0, !PT ;  /* 0x00000077ff777210 */ /* 0x000fe2000071e4ff */
[----:B------:R-:W-:Y:S01]  /*10cd80*/  IMAD.WIDE.U32 R88, R188, R187, RZ ;  /* 0x000000bbbc587225 */ /* 0x000fe200078e00ff */
[----:B------:R-:W-:-:S02]  /*10cd90*/  IADD3.X R117, P4, PT, RZ, R117, RZ, P4, !PT ;  /* 0x00000075ff757210 */ /* 0x000fc4000279e4ff */
[----:B------:R-:W-:Y:S01]  /*10cda0*/  IADD3.X R118, PT, PT, RZ, RZ, R55, P0, P2 ;  /* 0x000000ffff767210 */ /* 0x000fe200007e4437 */
[----:B------:R-:W-:Y:S01]  /*10cdb0*/  IMAD.IADD R59, R59, 0x1, R53 ;  /* 0x000000013b3b7824 */ /* 0x000fe200078e0235 */
[----:B------:R-:W-:Y:S01]  /*10cdc0*/  IADD3.X R116, PT, PT, RZ, RZ, R111, P4, P3 ;  /* 0x000000ffff747210 */ /* 0x000fe200027e646f */
[----:B------:R-:W-:-:S04]  /*10cdd0*/  IMAD.WIDE.U32 R106, R190, R187, RZ ;  /* 0x000000bbbe6a7225 */ /* 0x000fc800078e00ff */
[----:B------:R-:W-:Y:S01]  /*10cde0*/  IMAD.WIDE.U32 R112, R59, -0x5555, RZ ;  /* 0xffffaaab3b707825 */ /* 0x000fe200078e00ff */
[----:B------:R-:W-:-:S03]  /*10cdf0*/  IADD3 RZ, P3, PT, R104, R106, RZ ;  /* 0x0000006a68ff7210 */ /* 0x000fc60007f7e0ff */
[----:B------:R-:W-:-:S04]  /*10ce00*/  IMAD.WIDE.U32 R88, P6, R190, R186, R88 ;  /* 0x000000babe587225 */ /* 0x000fc800078c0058 */
[----:B------:R-:W-:Y:S01]  /*10ce10*/  IMAD.IADD R103, R103, 0x1, R52 ;  /* 0x0000000167677824 */ /* 0x000fe200078e0234 */
[----:B------:R-:W-:Y:S01]  /*10ce20*/  IADD3 R121, P0, PT, R88, R107, RZ ;  /* 0x0000006b58797210 */ /* 0x000fe20007f1e0ff */
[----:B------:R-:W-:-:S03]  /*10ce30*/  IMAD.WIDE.U32 R108, R58, -0x5555, RZ ;  /* 0xffffaaab3a6c7825 */ /* 0x000fc600078e00ff */
[----:B------:R-:W-:Y:S01]  /*10ce40*/  IADD3.X RZ, P3, PT, R105, R121, RZ, P3, !PT ;  /* 0x0000007969ff7210 */ /* 0x000fe20001f7e4ff */
[----:B------:R-:W-:Y:S01]  /*10ce50*/  IMAD.WIDE.U32 R52, P4, R58, -0x46010001, R112 ;  /* 0xb9feffff3a347825 */ /* 0x000fe20007880070 */
[----:B------:R-:W-:Y:S02]  /*10ce60*/  IADD3 RZ, P2, PT, R60, R108, RZ ;  /* 0x0000006c3cff7210 */ /* 0x000fe40007f5e0ff */
[----:B------:R-:W-:Y:S01]  /*10ce70*/  IADD3.X R112, P1, PT, RZ, R56, RZ, P1, !PT ;  /* 0x00000038ff707210 */ /* 0x000fe20000f3e4ff */
[----:B------:R-:W-:Y:S01]  /*10ce80*/  IMAD.X R107, RZ, RZ, RZ, P6 ;  /* 0x000000ffff6b7224 */ /* 0x000fe200030e06ff */
[----:B------:R-:W-:Y:S01]  /*10ce90*/  IADD3 R109, P6, PT, R52, R109, RZ ;  /* 0x0000006d346d7210 */ /* 0x000fe20007fde0ff */
[----:B------:R-:W-:Y:S02]  /*10cea0*/  IMAD.MOV.U32 R106, RZ, RZ, R89 ;  /* 0x000000ffff6a7224 */ /* 0x000fe400078e0059 */
[----:B------:R-:W-:Y:S01]  /*10ceb0*/  IMAD.WIDE.U32 R110, R58, -0x5555, R60 ;  /* 0xffffaaab3a6e7825 */ /* 0x000fe200078e003c */
[----:B------:R-:W-:-:S03]  /*10cec0*/  IADD3.X RZ, P2, PT, R61, R109, RZ, P2, !PT ;  /* 0x0000006d3dff7210 */ /* 0x000fc6000175e4ff */
[----:B------:R-:W-:-:S04]  /*10ced0*/  IMAD.WIDE.U32 R104, R190, R187, R104 ;  /* 0x000000bbbe687225 */ /* 0x000fc800078e0068 */
[----:B------:R-:W-:Y:S01]  /*10cee0*/  IMAD.WIDE.U32.X R60, R188, R186, R106, P0 ;  /* 0x000000babc3c7225 */ /* 0x000fe200000e046a */
[----:B------:R-:W-:-:S03]  /*10cef0*/  IADD3 R102, P0, PT, R119, R102, RZ ;  /* 0x0000006677667210 */ /* 0x000fc60007f1e0ff */
[----:B------:R-:W-:Y:S01]  /*10cf00*/  IMAD.X R55, RZ, RZ, RZ, P4 ;  /* 0x000000ffff377224 */ /* 0x000fe200020e06ff */
[----:B------:R-:W-:Y:S01]  /*10cf10*/  IADD3 RZ, P4, PT, RZ, R110, RZ ;  /* 0x0000006effff7210 */ /* 0x000fe20007f9e0ff */
[----:B------:R-:W-:Y:S01]  /*10cf20*/  IMAD.MOV.U32 R54, RZ, RZ, R53 ;  /* 0x000000ffff367224 */ /* 0x000fe200078e0035 */
[----:B------:R-:W-:Y:S01]  /*10cf30*/  IADD3.X R103, P0, PT, R103, R118, RZ, P0, !PT ;  /* 0x0000007667677210 */ /* 0x000fe2000071e4ff */
[----:B------:R-:W-:Y:S02]  /*10cf40*/  IMAD.IADD R53, R105, 0x1, R88 ;  /* 0x0000000169357824 */ /* 0x000fe400078e0258 */
[----:B------:R-:W-:Y:S01]  /*10cf50*/  IMAD.IADD R110, R111, 0x1, R52 ;  /* 0x000000016f6e7824 */ /* 0x000fe200078e0234 */
[----:B------:R-:W-:Y:S01]  /*10cf60*/  IADD3.X R112, P0, PT, RZ, R112, RZ, P0, !PT ;  /* 0x00000070ff707210 */ /* 0x000fe2000071e4ff */
[----:B------:R-:W-:Y:S01]  /*10cf70*/  IMAD.WIDE.U32.X R88, R59, -0x46010001, R54, P6 ;  /* 0xb9feffff3b587825 */ /* 0x000fe200030e0436 */
[----:B------:R-:W-:Y:S02]  /*10cf80*/  IADD3 R52, P6, PT, R117, R104, RZ ;  /* 0x0000006875347210 */ /* 0x000fe40007fde0ff */
[----:B------:R-:W-:Y:S01]  /*10cf90*/  IADD3.X RZ, P4, PT, RZ, R110, RZ, P4, !PT ;  /* 0x0000006effff7210 */ /* 0x000fe2000279e4ff */
[----:B------:R-:W-:Y:S01]  /*10cfa0*/  IMAD.WIDE.U32 R104, R59, -0x4eac0001, RZ ;  /* 0xb153ffff3b687825 */ /* 0x000fe200078e00ff */
[----:B------:R-:W-:-:S02]  /*10cfb0*/  IADD3.X R111, P2, PT, RZ, R88, RZ, P2, !PT ;  /* 0x00000058ff6f7210 */ /* 0x000fc4000175e4ff */
[----:B------:R-:W-:Y:S01]  /*10cfc0*/  IADD3.X R119, PT, PT, RZ, RZ, R57, P0, P1 ;  /* 0x000000ffff777210 */ /* 0x000fe200007e2439 */
[C---:B------:R-:W-:Y:S01]  /*10cfd0*/  IMAD.WIDE.U32 R54, R58.reuse, -0x4eac0001, RZ ;  /* 0xb153ffff3a367825 */ /* 0x040fe200078e00ff */
[----:B------:R-:W-:Y:S02]  /*10cfe0*/  IADD3.X R111, P4, PT, RZ, R111, RZ, P4, !PT ;  /* 0x0000006fff6f7210 */ /* 0x000fe4000279e4ff */
[----:B------:R-:W-:Y:S01]  /*10cff0*/  IADD3.X R53, P6, PT, R53, R116, RZ, P6, !PT ;  /* 0x0000007435357210 */ /* 0x000fe200037de4ff */
[----:B------:R-:W-:Y:S01]  /*10d000*/  IMAD.WIDE.U32 R56, P1, R58, 0x1eabfffe, R104 ;  /* 0x1eabfffe3a387825 */ /* 0x000fe20007820068 */
[----:B------:R-:W-:Y:S02]  /*10d010*/  IADD3.X R117, P3, PT, RZ, R60, RZ, P3, !PT ;  /* 0x0000003cff757210 */ /* 0x000fe40001f7e4ff */
[----:B------:R-:W-:Y:S01]  /*10d020*/  IADD3.X R113, PT, PT, RZ, RZ, R89, P4, P2 ;  /* 0x000000ffff717210 */ /* 0x000fe200027e4459 */
[----:B------:R-:W-:Y:S01]  /*10d030*/  IMAD.WIDE.U32 R106, R59, -0x94f09dc, RZ ;  /* 0xf6b0f6243b6a7825 */ /* 0x000fe200078e00ff */
[----:B------:R-:W-:-:S02]  /*10d040*/  IADD3.X R117, P6, PT, RZ, R117, RZ, P6, !PT ;  /* 0x00000075ff757210 */ /* 0x000fc400037de4ff */
[----:B------:R-:W-:Y:S01]  /*10d050*/  IADD3 RZ, P0, PT, R90, R54, RZ ;  /* 0x000000365aff7210 */ /* 0x000fe20007f1e0ff */
[----:B------:R-:W-:Y:S01]  /*10d060*/  IMAD.WIDE.U32 R88, R58, -0x94f09dc, RZ ;  /* 0xf6b0f6243a587825 */ /* 0x000fe200078e00ff */
[----:B------:R-:W-:Y:S02]  /*10d070*/  IADD3 R121, P2, PT, R56, R55, RZ ;  /* 0x0000003738797210 */ /* 0x000fe40007f5e0ff */
[----:B------:R-:W-:Y:S01]  /*10d080*/  IADD3.X R110, PT, PT, RZ, RZ, R61, P6, P3 ;  /* 0x000000ffff6e7210 */ /* 0x000fe200037e643d */
[----:B------:R-:W-:Y:S01]  /*10d090*/  IMAD.WIDE.U32 R54, R186, R187, RZ ;  /* 0x000000bbba367225 */ /* 0x000fe200078e00ff */
        /* <DEDUP_REMOVED lines=8> */
[----:B------:R-:W-:Y:S01]  /*10d120*/  IMAD.WIDE.U32 R108, R58, -0x4eac0001, R90 ;  /* 0xb153ffff3a6c7825 */ /* 0x000fe200078e005a */
[----:B------:R-:W-:-:S03]  /*10d130*/  IADD3.X RZ, P1, PT, R87, R123, RZ, P1, !PT ;  /* 0x0000007b57ff7210 */ /* 0x000fc60000f3e4ff */
[----:B------:R-:W-:Y:S01]  /*10d140*/  IMAD.X R89, RZ, RZ, RZ, P4 ;  /* 0x000000ffff597224 */ /* 0x000fe200020e06ff */
[----:B------:R-:W-:Y:S01]  /*10d150*/  IADD3 R57, P4, PT, R54, R105, RZ ;  /* 0x0000006936397210 */ /* 0x000fe20007f9e0ff */
[----:B------:R-:W-:Y:S01]  /*10d160*/  IMAD.WIDE.U32.X R106, R59, 0x1eabfffe, R106, P2 ;  /* 0x1eabfffe3b6a7825 */ /* 0x000fe200010e046a */
[----:B------:R-:W-:-:S03]  /*10d170*/  IADD3 RZ, P2, PT, R102, R104, RZ ;  /* 0x0000006866ff7210 */ /* 0x000fc60007f5e0ff */
[----:B------:R-:W-:Y:S01]  /*10d180*/  IMAD.IADD R88, R109, 0x1, R56 ;  /* 0x000000016d587824 */ /* 0x000fe200078e0238 */
[----:B------:R-:W-:Y:S01]  /*10d190*/  IADD3.X RZ, P2, PT, R103, R57, RZ, P2, !PT ;  /* 0x0000003967ff7210 */ /* 0x000fe2000175e4ff */
[----:B------:R-:W-:Y:S01]  /*10d1a0*/  IMAD.X R105, RZ, RZ, RZ, P3 ;  /* 0x000000ffff697224 */ /* 0x000fe200018e06ff */
[----:B------:R-:W-:Y:S01]  /*10d1b0*/  IADD3 R56, P3, PT, R111, R108, RZ ;  /* 0x0000006c6f387210 */ /* 0x000fe20007f7e0ff */
[----:B------:R-:W-:Y:S01]  /*10d1c0*/  IMAD.WIDE.U32 R102, R187, R187, R102 ;  /* 0x000000bbbb667225 */ /* 0x000fe200078e0066 */
[----:B------:R-:W-:Y:S02]  /*10d1d0*/  IADD3.X R109, P0, PT, RZ, R106, RZ, P0, !PT ;  /* 0x0000006aff6d7210 */ /* 0x000fe4000071e4ff */
[----:B------:R-:W-:Y:S01]  /*10d1e0*/  IADD3.X R57, P3, PT, R88, R113, RZ, P3, !PT ;  /* 0x0000007158397210 */ /* 0x000fe20001f7e4ff */
[----:B------:R-:W-:Y:S02]  /*10d1f0*/  IMAD.MOV.U32 R88, RZ, RZ, R55 ;  /* 0x000000ffff587224 */ /* 0x000fe400078e0037 */
[----:B------:R-:W-:Y:S01]  /*10d200*/  IMAD.WIDE.U32 R86, R58, -0x94f09dc, R86 ;  /* 0xf6b0f6243a567825 */ /* 0x000fe200078e0056 */
        /* <DEDUP_REMOVED lines=94> */
[----:B------:R-:W-:Y:S01]  /*10d7f0*/  IADD3.X R91, P5, PT, RZ, RZ, RZ, P5, !PT ;  /* 0x000000ffff5b7210 */ /* 0x000fe20002fbe4ff */
[----:B------:R-:W-:Y:S01]  /*10d800*/  IMAD.WIDE.U32 R122, R187, R185, RZ ;  /* 0x000000b9bb7a7225 */ /* 0x000fe200078e00ff */
[----:B------:R-:W-:Y:S02]  /*10d810*/  IADD3.X R90, P4, PT, RZ, RZ, RZ, P0, !PT ;  /* 0x000000ffff5a7210 */ /* 0x000fe4000079e4ff */
[----:B------:R-:W-:Y:S01]  /*10d820*/  IADD3 RZ, P0, PT, R116, R104, RZ ;  /* 0x0000006874ff7210 */ /* 0x000fe20007f1e0ff */
[----:B------:R-:W-:Y:S01]  /*10d830*/  IMAD.WIDE.U32.X R60, R59, 0x1a0111ea, R60, P3 ;  /* 0x1a0111ea3b3c7825 */ /* 0x000fe200018e043c */
[----:B------:R-:W-:Y:S02]  /*10d840*/  IADD3 R87, P3, PT, R90, R91, RZ ;  /* 0x0000005b5a577210 */ /* 0x000fe40007f7e0ff */
[----:B------:R-:W-:Y:S01]  /*10d850*/  IADD3.X RZ, P1, PT, R89, R111, RZ, P1, !PT ;  /* 0x0000006f59ff7210 */ /* 0x000fe20000f3e4ff */
[----:B------:R-:W-:Y:S01]  /*10d860*/  IMAD.WIDE.U32 R90, R189, R185, RZ ;  /* 0x000000b9bd5a7225 */ /* 0x000fe200078e00ff */
[----:B------:R-:W-:-:S03]  /*10d870*/  IADD3.X RZ, P0, PT, R117, R105, RZ, P0, !PT ;  /* 0x0000006975ff7210 */ /* 0x000fc6000071e4ff */
[----:B------:R-:W-:Y:S01]  /*10d880*/  IMAD.X R105, RZ, RZ, RZ, P6 ;  /* 0x000000ffff697224 */ /* 0x000fe200030e06ff */
[----:B------:R-:W-:Y:S01]  /*10d890*/  IADD3.X R129, P0, PT, RZ, R60, RZ, P0, !PT ;  /* 0x0000003cff817210 */ /* 0x000fe2000071e4ff */
[----:B------:R-:W-:-:S04]  /*10d8a0*/  IMAD.WIDE.U32 R88, R185, R194, R88 ;  /* 0x000000c2b9587225 */ /* 0x000fc800078e0058 */
        /* <DEDUP_REMOVED lines=101> */
[----:B------:R-:W-:Y:S01]  /*10df00*/  IMAD.WIDE.U32 R90, P6, R52, 0x1a0111ea, R90 ;  /* 0x1a0111ea345a7825 */ /* 0x000fe200078c005a */
[----:B------:R-:W-:Y:S02]  /*10df10*/  IADD3.X R120, PT, PT, RZ, RZ, R121, P1, P0 ;  /* 0x000000ffff787210 */ /* 0x000fe40000fe0479 */
[----:B------:R-:W-:Y:S01]  /*10df20*/  IADD3 RZ, P1, PT, R116, R122, RZ ;  /* 0x0000007a74ff7210 */ /* 0x000fe20007f3e0ff */
[----:B------:R-:W-:Y:S01]  /*10df30*/  IMAD.WIDE.U32 R102, R52, 0x397fe69a, RZ ;  /* 0x397fe69a34667825 */ /* 0x000fe200078e00ff */
[----:B------:R-:W-:-:S03]  /*10df40*/  IADD3 RZ, P0, PT, R54, R118, RZ ;  /* 0x0000007636ff7210 */ /* 0x000fc60007f1e0ff */
[----:B------:R-:W-:Y:S01]  /*10df50*/  IMAD.MOV.U32 R104, RZ, RZ, R61 ;  /* 0x000000ffff687224 */ /* 0x000fe200078e003d */
[----:B------:R-:W-:Y:S01]  /*10df60*/  IADD3.X RZ, P0, PT, R55, R119, RZ, P0, !PT ;  /* 0x0000007737ff7210 */ /* 0x000fe2000071e4ff */
        /* <DEDUP_REMOVED lines=35> */
[C---:B------:R-:W-:Y:S01]  /*10e1a0*/  IMAD.WIDE.U32 R56, P5, R185.reuse, R184, R56 ;  /* 0x000000b8b9387225 */ /* 0x040fe200078a0038 */
[----:B------:R-:W-:Y:S02]  /*10e1b0*/  IADD3.X R55, P6, PT, R128, R53, RZ, P6, !PT ;  /* 0x0000003580377210 */ /* 0x000fe400037de4ff */
        /* <DEDUP_REMOVED lines=16> */
[----:B------:R-:W-:Y:S01]  /*10e2c0*/  IADD3.X R53, P2, PT, RZ, R104, RZ, P2, !PT ;  /* 0x00000068ff357210 */ /* 0x000fe2000175e4ff */
[----:B------:R-:W-:Y:S01]  /*10e2d0*/  IMAD.MOV.U32 R58, RZ, RZ, R57 ;  /* 0x000000ffff3a7224 */ /* 0x000fe200078e0039 */
[----:B------:R-:W-:-:S02]  /*10e2e0*/  IADD3.X R87, P1, PT, R108, R113, RZ, P1, !PT ;  /* 0x000000716c577210 */ /* 0x000fc40000f3e4ff */
[----:B------:R-:W-:Y:S02]  /*10e2f0*/  IADD3 R89, P5, PT, R56, R61, RZ ;  /* 0x0000003d38597210 */ /* 0x000fe40007fbe0ff */
[----:B------:R-:W-:Y:S01]  /*10e300*/  IADD3.X R61, P4, PT, RZ, R53, RZ, P4, !PT ;  /* 0x00000035ff3d7210 */ /* 0x000fe2000279e4ff */
[----:B------:R-:W-:Y:S01]  /*10e310*/  IMAD.WIDE.U32 R52, R52, 0x397fe69a, R86 ;  /* 0x397fe69a34347825 */ /* 0x000fe200078e0056 */
[----:B------:R-:W-:Y:S02]  /*10e320*/  IADD3 RZ, P0, PT, R54, R60, RZ ;  /* 0x0000003c36ff7210 */ /* 0x000fe40007f1e0ff */
[----:B------:R-:W-:Y:S01]  /*10e330*/  IADD3.X R105, PT, PT, RZ, RZ, R105, P4, P2 ;  /* 0x000000ffff697210 */ /* 0x000fe200027e4469 */
[----:B------:R-:W-:Y:S01]  /*10e340*/  IMAD.IADD R90, R53, 0x1, R90 ;  /* 0x00000001355a7824 */ /* 0x000fe200078e025a */
[----:B------:R-:W-:Y:S01]  /*10e350*/  IADD3 RZ, P2, PT, R86, R102, RZ ;  /* 0x0000006656ff7210 */ /* 0x000fe20007f5e0ff */
[----:B------:R-:W-:Y:S01]  /*10e360*/  IMAD.WIDE.U32.X R58, R184, R184, R58, P5 ;  /* 0x000000b8b83a7225 */ /* 0x000fe200028e043a */
[----:B------:R-:W-:-:S02]  /*10e370*/  IADD3 R61, P4, PT, R61, R52, RZ ;  /* 0x000000343d3d7210 */ /* 0x000fc40007f9e0ff */
[----:B------:R-:W-:Y:S02]  /*10e380*/  IADD3.X RZ, P2, PT, R87, R103, RZ, P2, !PT ;  /* 0x0000006757ff7210 */ /* 0x000fe4000175e4ff */
[----:B------:R-:W-:Y:S02]  /*10e390*/  IADD3.X R53, P3, PT, RZ, RZ, RZ, P3, !PT ;  /* 0x000000ffff357210 */ /* 0x000fe40001f7e4ff */
[----:B------:R-:W-:Y:S02]  /*10e3a0*/  IADD3.X R54, P6, PT, RZ, RZ, RZ, P6, !PT ;  /* 0x000000ffff367210 */ /* 0x000fe400037de4ff */
[----:B------:R-:W-:Y:S01]  /*10e3b0*/  IADD3.X RZ, P0, PT, R55, R89, RZ, P0, !PT ;  /* 0x0000005937ff7210 */ /* 0x000fe2000071e4ff */
[----:B------:R-:W-:Y:S01]  /*10e3c0*/  IMAD.X R55, RZ, RZ, RZ, P3 ;  /* 0x000000ffff377224 */ /* 0x000fe200018e06ff */
[----:B------:R-:W-:Y:S02]  /*10e3d0*/  IADD3.X R90, P4, PT, R90, R105, RZ, P4, !PT ;  /* 0x000000695a5a7210 */ /* 0x000fe4000279e4ff */
[----:B------:R-:W-:-:S02]  /*10e3e0*/  IADD3.X R52, P2, PT, RZ, R106, RZ, P2, !PT ;  /* 0x0000006aff347210 */ /* 0x000fc4000175e4ff */
        /* <DEDUP_REMOVED lines=73> */
.L_x_1794:
[----:B------:R-:W-:Y:S05]  /*10e880*/  BSYNC.RELIABLE B3 ;  /* 0x0000000000037941 */ /* 0x000fea0003800100 */
.L_x_1793:
        /* <DEDUP_REMOVED lines=12> */
.L_x_1795:
[----:B------:R-:W-:Y:S05]  /*10e950*/  BSYNC.RECONVERGENT B2 ;  /* 0x0000000000027941 */ /* 0x000fea0003800200 */
.L_x_1792:
[-C--:B------:R-:W-:Y:S01]  /*10e960*/  IMAD.WIDE.U32 R58, R48, R62.reuse, RZ ;  /* 0x0000003e303a7225 */ /* 0x080fe200078e00ff */
[----:B------:R-:W-:Y:S04]  /*10e970*/  BSSY.RECONVERGENT B2, `(.L_x_1796) ;  /* 0x0000507000027945 */ /* 0x000fe80003800200 */
[----:B------:R-:W-:Y:S01]  /*10e980*/  BSSY.RELIABLE B3, `(.L_x_1797) ;  /* 0x00004f9000037945 */ /* 0x000fe20003800100 */
[----:B------:R-:W-:-:S04]  /*10e990*/  IMAD.WIDE.U32 R56, R44, R62, RZ ;  /* 0x0000003e2c387225 */ /* 0x000fc800078e00ff */
[----:B------:R-:W-:-:S04]  /*10e9a0*/  IMAD.WIDE.U32 R52, R47, R62, RZ ;  /* 0x0000003e2f347225 */ /* 0x000fc800078e00ff */
[----:B------:R-:W-:-:S04]  /*10e9b0*/  IMAD.WIDE.U32 R58, P0, R49, R63, R58 ;  /* 0x0000003f313a7225 */ /* 0x000fc8000780003a */
[----:B------:R-:W-:-:S04]  /*10e9c0*/  IMAD.WIDE.U32 R138, R49, R62, RZ ;  /* 0x0000003e318a7225 */ /* 0x000fc800078e00ff */
[----:B------:R-:W-:Y:S01]  /*10e9d0*/  IMAD.X R103, RZ, RZ, RZ, P0 ;  /* 0x000000ffff677224 */ /* 0x000fe200000e06ff */
[----:B------:R-:W-:Y:S01]  /*10e9e0*/  IADD3 R139, P4, PT, R139, R58, RZ ;  /* 0x0000003a8b8b7210 */ /* 0x000fe20007f9e0ff */
[----:B------:R-:W-:-:S04]  /*10e9f0*/  IMAD.WIDE.U32 R56, P0, R45, R63, R56 ;  /* 0x0000003f2d387225 */ /* 0x000fc80007800038 */
[----:B------:R-:W-:-:S04]  /*10ea00*/  IMAD.WIDE.U32 R52, P1, R46, R63, R52 ;  /* 0x0000003f2e347225 */ /* 0x000fc80007820034 */
[----:B------:R-:W-:-:S04]  /*10ea10*/  IMAD.WIDE.U32 R90, R46, R62, RZ ;  /* 0x0000003e2e5a7225 */ /* 0x000fc800078e00ff */
[----:B------:R-:W-:-:S04]  /*10ea20*/  IMAD.WIDE.U32 R54, R43, R62, RZ ;  /* 0x0000003e2b367225 */ /* 0x000fc800078e00ff */
[----:B------:R-:W-:-:S04]  /*10ea30*/  IMAD.WIDE.U32 R160, R45, R62, RZ ;  /* 0x0000003e2da07225 */ /* 0x000fc800078e00ff */
[----:B------:R-:W-:Y:S01]  /*10ea40*/  IMAD.WIDE.U32 R104, R40, R62, RZ ;  /* 0x0000003e28687225 */ /* 0x000fe200078e00ff */
[----:B------:R-:W-:-:S03]  /*10ea50*/  IADD3 R161, P2, PT, R161, R56, RZ ;  /* 0x00000038a1a17210 */ /* 0x000fc60007f5e0ff */
[----:B------:R-:W-:Y:S02]  /*10ea60*/  IMAD.MOV.U32 R102, RZ, RZ, R59 ;  /* 0x000000ffff667224 */ /* 0x000fe400078e003b */
[----:B------:R-:W-:Y:S01]  /*10ea70*/  IMAD.X R89, RZ, RZ, RZ, P0 ;  /* 0x000000ffff597224 */ /* 0x000fe200000e06ff */
[----:B------:R-:W-:Y:S01]  /*10ea80*/  IADD3 RZ, P0, PT, RZ, R138, RZ ;  /* 0x0000008affff7210 */ /* 0x000fe20007f1e0ff */
[----:B------:R-:W-:Y:S01]  /*10ea90*/  IMAD.X R143, RZ, RZ, RZ, P1 ;  /* 0x000000ffff8f7224 */ /* 0x000fe200008e06ff */
[----:B------:R-:W-:Y:S01]  /*10eaa0*/  IADD3 R91, P1, PT, R91, R52, RZ ;  /* 0x000000345b5b7210 */ /* 0x000fe20007f3e0ff */
[----:B------:R-:W-:Y:S01]  /*10eab0*/  IMAD.MOV.U32 R142, RZ, RZ, R53 ;  /* 0x000000ffff8e7224 */ /* 0x000fe200078e0035 */
        /* <DEDUP_REMOVED lines=9> */
[----:B------:R-:W-:Y:S02]  /*10eb50*/  IMAD.MOV.U32 R86, RZ, RZ, R55 ;  /* 0x000000ffff567224 */ /* 0x000fe400078e0037 */
[----:B------:R-:W-:Y:S01]  /*10eb60*/  IMAD.X R61, RZ, RZ, RZ, P5 ;  /* 0x000000ffff3d7224 */ /* 0x000fe200028e06ff */
[----:B------:R-:W-:Y:S01]  /*10eb70*/  IADD3.X R107, P5, PT, RZ, R102, RZ, P0, !PT ;  /* 0x00000066ff6b7210 */ /* 0x000fe200007be4ff */
[----:B------:R-:W-:-:S03]  /*10eb80*/  IMAD.WIDE.U32 R56, P4, R38, R63, R56 ;  /* 0x0000003f26387225 */ /* 0x000fc60007880038 */
[----:B------:R-:W-:Y:S01]  /*10eb90*/  IADD3.X R107, P0, PT, RZ, R107, RZ, P0, !PT ;  /* 0x0000006bff6b7210 */ /* 0x000fe2000071e4ff */
[----:B------:R-:W-:-:S03]  /*10eba0*/  IMAD.WIDE.U32 R54, R41, R62, RZ ;  /* 0x0000003e29367225 */ /* 0x000fc600078e00ff */
[----:B------:R-:W-:Y:S01]  /*10ebb0*/  IADD3.X R102, PT, PT, RZ, RZ, R103, P0, P5 ;  /* 0x000000ffff667210 */ /* 0x000fe200007ea467 */
[----:B------:R-:W-:Y:S01]  /*10ebc0*/  IMAD.WIDE.U32 R58, R38, R62, RZ ;  /* 0x0000003e263a7225 */ /* 0x000fe200078e00ff */
[----:B------:R-:W-:-:S03]  /*10ebd0*/  IADD3 RZ, P5, PT, RZ, R90, RZ ;  /* 0x0000005affff7210 */ /* 0x000fc60007fbe0ff */
[----:B------:R-:W-:Y:S01]  /*10ebe0*/  IMAD.X R135, RZ, RZ, RZ, P4 ;  /* 0x000000ffff877224 */ /* 0x000fe200020e06ff */
[----:B------:R-:W-:Y:S01]  /*10ebf0*/  IADD3 R170, P4, PT, R55, R104, RZ ;  /* 0x0000006837aa7210 */ /* 0x000fe20007f9e0ff */
[-C--:B------:R-:W-:Y:S01]  /*10ec00*/  IMAD.WIDE.U32 R118, R44, R65.reuse, RZ ;  /* 0x000000412c767225 */ /* 0x080fe200078e00ff */
[----:B------:R-:W-:Y:S02]  /*10ec10*/  IADD3 R55, P6, PT, R59, R56, RZ ;  /* 0x000000383b377210 */ /* 0x000fe40007fde0ff */
[----:B------:R-:W-:Y:S01]  /*10ec20*/  IADD3 R56, P0, PT, R107, R90, RZ ;  /* 0x0000005a6b387210 */ /* 0x000fe20007f1e0ff */
[----:B------:R-:W-:Y:S02]  /*10ec30*/  IMAD.MOV.U32 R60, RZ, RZ, R105 ;  /* 0x000000ffff3c7224 */ /* 0x000fe400078e0069 */
[----:B------:R-:W-:-:S04]  /*10ec40*/  IMAD.WIDE.U32 R130, R48, R65, RZ ;  /* 0x0000004130827225 */ /* 0x000fc800078e00ff */
[----:B------:R-:W-:-:S04]  /*10ec50*/  IMAD.WIDE.U32.X R60, R40, R63, R60, P4 ;  /* 0x0000003f283c7225 */ /* 0x000fc800020e043c */
[----:B------:R-:W-:-:S04]  /*10ec60*/  IMAD.WIDE.U32 R116, R45, R65, RZ ;  /* 0x000000412d747225 */ /* 0x000fc800078e00ff */
[----:B------:R-:W-:-:S04]  /*10ec70*/  IMAD.WIDE.U32 R118, P4, R45, R64, R118 ;  /* 0x000000402d767225 */ /* 0x000fc80007880076 */
[----:B------:R-:W-:Y:S02]  /*10ec80*/  IMAD.MOV.U32 R134, RZ, RZ, R57 ;  /* 0x000000ffff867224 */ /* 0x000fe400078e0039 */
[----:B------:R-:W-:Y:S01]  /*10ec90*/  IMAD.WIDE.U32.X R88, R44, R63, R88, P2 ;  /* 0x0000003f2c587225 */ /* 0x000fe200010e0458 */
[----:B------:R-:W-:-:S03]  /*10eca0*/  IADD3.X R57, P2, PT, R91, R102, RZ, P0, !PT ;  /* 0x000000665b397210 */ /* 0x000fc6000075e4ff */
[----:B------:R-:W-:-:S04]  /*10ecb0*/  IMAD.WIDE.U32 R124, R47, R65, RZ ;  /* 0x000000412f7c7225 */ /* 0x000fc800078e00ff */
[----:B------:R-:W-:-:S04]  /*10ecc0*/  IMAD.WIDE.U32 R128, R49, R65, RZ ;  /* 0x0000004131807225 */ /* 0x000fc800078e00ff */
[----:B------:R-:W-:-:S04]  /*10ecd0*/  IMAD.WIDE.U32 R130, P0, R49, R64, R130 ;  /* 0x0000004031827225 */ /* 0x000fc80007800082 */
[----:B------:R-:W-:Y:S01]  /*10ece0*/  IMAD.X R115, RZ, RZ, RZ, P4 ;  /* 0x000000ffff737224 */ /* 0x000fe200020e06ff */
[----:B------:R-:W-:Y:S01]  /*10ecf0*/  IADD3 R59, P4, PT, R118, R117, RZ ;  /* 0x00000075763b7210 */ /* 0x000fe20007f9e0ff */
[----:B------:R-:W-:Y:S01]  /*10ed00*/  IMAD.WIDE.U32.X R86, R43, R63, R86, P3 ;  /* 0x0000003f2b567225 */ /* 0x000fe200018e0456 */
[----:B------:R-:W-:-:S03]  /*10ed10*/  IADD3.X RZ, P3, PT, RZ, R91, RZ, P5, !PT ;  /* 0x0000005bffff7210 */ /* 0x000fc60002f7e4ff */
[----:B------:R-:W-:Y:S02]  /*10ed20*/  IMAD R117, R139, -0x30003, RZ ;  /* 0xfffcfffd8b757824 */ /* 0x000fe400078e02ff */
[----:B------:R-:W-:Y:S01]  /*10ed30*/  IMAD.WIDE.U32.X R142, R47, R63, R142, P1 ;  /* 0x0000003f2f8e7225 */ /* 0x000fe200008e048e */
[----:B------:R-:W-:-:S03]  /*10ed40*/  IADD3 R129, P1, PT, R130, R129, RZ ;  /* 0x0000008182817210 */ /* 0x000fc60007f3e0ff */
[----:B------:R-:W-:-:S04]  /*10ed50*/  IMAD.WIDE.U32 R122, R46, R65, RZ ;  /* 0x000000412e7a7225 */ /* 0x000fc800078e00ff */
[----:B------:R-:W-:-:S04]  /*10ed60*/  IMAD.WIDE.U32 R90, R39, R65, RZ ;  /* 0x00000041275a7225 */ /* 0x000fc800078e00ff */
[----:B------:R-:W-:-:S04]  /*10ed70*/  IMAD.WIDE.U32 R124, P5, R46, R64, R124 ;  /* 0x000000402e7c7225 */ /* 0x000fc800078a007c */
[----:B------:R-:W-:Y:S02]  /*10ed80*/  IMAD.X R127, RZ, RZ, RZ, P0 ;  /* 0x000000ffff7f7224 */ /* 0x000fe400000e06ff */
[----:B------:R-:W-:Y:S02]  /*10ed90*/  IMAD.MOV.U32 R126, RZ, RZ, R131 ;  /* 0x000000ffff7e7224 */ /* 0x000fe400078e0083 */
[----:B------:R-:W-:-:S04]  /*10eda0*/  IMAD.WIDE.U32 R132, R138, -0x30003, RZ ;  /* 0xfffcfffd8a847825 */ /* 0x000fc800078e00ff */
[----:B------:R-:W-:Y:S02]  /*10edb0*/  IMAD R117, R138, -0x760c0004, R117 ;  /* 0x89f3fffc8a757824 */ /* 0x000fe400078e0275 */
[----:B------:R-:W-:-:S04]  /*10edc0*/  IMAD.WIDE.U32 R112, R43, R65, RZ ;  /* 0x000000412b707225 */ /* 0x000fc800078e00ff */
[----:B------:R-:W-:-:S04]  /*10edd0*/  IMAD.WIDE.U32 R106, R40, R65, RZ ;  /* 0x00000041286a7225 */ /* 0x000fc800078e00ff */
[----:B------:R-:W-:Y:S01]  /*10ede0*/  IMAD.X R121, RZ, RZ, RZ, P5 ;  /* 0x000000ffff797224 */ /* 0x000fe200028e06ff */
[----:B------:R-:W-:Y:S01]  /*10edf0*/  IADD3 R123, P5, PT, R124, R123, RZ ;  /* 0x0000007b7c7b7210 */ /* 0x000fe20007fbe0ff */
[----:B------:R-:W-:-:S04]  /*10ee00*/  IMAD.WIDE.U32.X R134, R39, R63, R134, P6 ;  /* 0x0000003f27867225 */ /* 0x000fc800030e0486 */
[----:B------:R-:W-:-:S04]  /*10ee10*/  IMAD.WIDE.U32.X R126, R48, R64, R126, P1 ;  /* 0x00000040307e7225 */ /* 0x000fc800008e047e */
[----:B------:R-:W-:-:S04]  /*10ee20*/  IMAD.WIDE.U32 R62, R38, R65, RZ ;  /* 0x00000041263e7225 */ /* 0x000fc800078e00ff */
[----:B------:R-:W-:-:S04]  /*10ee30*/  IMAD.WIDE.U32 R90, P1, R38, R64, R90 ;  /* 0x00000040265a7225 */ /* 0x000fc8000782005a */
[----:B------:R-:W-:Y:S02]  /*10ee40*/  IMAD.MOV.U32 R120, RZ, RZ, R125 ;  /* 0x000000ffff787224 */ /* 0x000fe400078e007d */
[----:B------:R-:W-:Y:S02]  /*10ee50*/  IMAD.IADD R117, R133, 0x1, R117 ;  /* 0x0000000185757824 */ /* 0x000fe400078e0275 */
[----:B------:R-:W-:-:S04]  /*10ee60*/  IMAD.WIDE.U32 R110, R42, R65, RZ ;  /* 0x000000412a6e7225 */ /* 0x000fc800078e00ff */
[----:B------:R-:W-:-:S04]  /*10ee70*/  IMAD.WIDE.U32 R104, R41, R65, RZ ;  /* 0x0000004129687225 */ /* 0x000fc800078e00ff */
[----:B------:R-:W-:-:S04]  /*10ee80*/  IMAD.WIDE.U32 R112, P6, R42, R64, R112 ;  /* 0x000000402a707225 */ /* 0x000fc800078c0070 */
[----:B------:R-:W-:-:S04]  /*10ee90*/  IMAD.WIDE.U32 R106, P0, R41, R64, R106 ;  /* 0x00000040296a7225 */ /* 0x000fc8000780006a */
[----:B------:R-:W-:Y:S01]  /*10eea0*/  IMAD.WIDE.U32.X R120, R47, R64, R120, P5 ;  /* 0x000000402f787225 */ /* 0x000fe200028e0478 */
[----:B------:R-:W-:-:S03]  /*10eeb0*/  IADD3 R63, P5, PT, R90, R63, RZ ;  /* 0x0000003f5a3f7210 */ /* 0x000fc60007fbe0ff */
[----:B------:R-:W-:-:S04]  /*10eec0*/  IMAD.WIDE.U32 R140, R117, -0x5555, RZ ;  /* 0xffffaaab758c7825 */ /* 0x000fc800078e00ff */
[----:B------:R-:W-:Y:S02]  /*10eed0*/  IMAD.MOV.U32 R114, RZ, RZ, R119 ;  /* 0x000000ffff727224 */ /* 0x000fe400078e0077 */
[----:B------:R-:W-:Y:S02]  /*10eee0*/  IMAD.X R137, RZ, RZ, RZ, P1 ;  /* 0x000000ffff897224 */ /* 0x000fe400008e06ff */
[----:B------:R-:W-:Y:S01]  /*10eef0*/  IMAD.MOV.U32 R136, RZ, RZ, R91 ;  /* 0x000000ffff887224 */ /* 0x000fe200078e005b */
[----:B------:R-:W-:Y:S01]  /*10ef00*/  IADD3.X R91, P3, PT, RZ, R142, RZ, P3, !PT ;  /* 0x0000008eff5b7210 */ /* 0x000fe20001f7e4ff */
[----:B------:R-:W-:Y:S01]  /*10ef10*/  IMAD.X R109, RZ, RZ, RZ, P6 ;  /* 0x000000ffff6d7224 */ /* 0x000fe200030e06ff */
[----:B------:R-:W-:Y:S01]  /*10ef20*/  IADD3 R111, P6, PT, R112, R111, RZ ;  /* 0x0000006f706f7210 */ /* 0x000fe20007fde0ff */
[----:B------:R-:W-:Y:S01]  /*10ef30*/  IMAD.X R103, RZ, RZ, RZ, P0 ;  /* 0x000000ffff677224 */ /* 0x000fe200000e06ff */
[----:B------:R-:W-:Y:S01]  /*10ef40*/  IADD3 R105, P0, PT, R106, R105, RZ ;  /* 0x000000696a697210 */ /* 0x000fe20007f1e0ff */
[----:B------:R-:W-:-:S04]  /*10ef50*/  IMAD.WIDE.U32.X R114, R44, R64, R114, P4 ;  /* 0x000000402c727225 */ /* 0x000fc800020e0472 */
[----:B------:R-:W-:-:S04]  /*10ef60*/  IMAD.WIDE.U32 R144, R132, -0x5555, RZ ;  /* 0xffffaaab84907825 */ /* 0x000fc800078e00ff */
[----:B------:R-:W-:Y:S01]  /*10ef70*/  IMAD.MOV.U32 R108, RZ, RZ, R113 ;  /* 0x000000ffff6c7224 */ /* 0x000fe200078e0071 */
[----:B------:R-:W-:Y:S01]  /*10ef80*/  IADD3 RZ, P1, PT, R138, R144, RZ ;  /* 0x000000908aff7210 */ /* 0x000fe20007f3e0ff */
[----:B------:R-:W-:Y:S02]  /*10ef90*/  IMAD.MOV.U32 R102, RZ, RZ, R107 ;  /* 0x000000ffff667224 */ /* 0x000fe400078e006b */
[----:B------:R-:W-:-:S04]  /*10efa0*/  IMAD.WIDE.U32 R140, P4, R132, -0x46010001, R140 ;  /* 0xb9feffff848c7825 */ /* 0x000fc8000788008c */
[----:B------:R-:W-:Y:S01]  /*10efb0*/  IMAD.WIDE.U32.X R136, R39, R64, R136, P5 ;  /* 0x0000004027887225 */ /* 0x000fe200028e0488 */
[----:B------:R-:W-:-:S03]  /*10efc0*/  IADD3.X R91, P5, PT, RZ, R91, RZ, P2, !PT ;  /* 0x0000005bff5b7210 */ /* 0x000fc600017be4ff */
[----:B------:R-:W-:-:S04]  /*10efd0*/  IMAD.WIDE.U32 R166, R117, -0x4eac0001, RZ ;  /* 0xb153ffff75a67825 */ /* 0x000fc800078e00ff */
[----:B------:R-:W-:-:S04]  /*10efe0*/  IMAD.WIDE.U32 R162, R117, -0x94f09dc, RZ ;  /* 0xf6b0f62475a27825 */ /* 0x000fc800078e00ff */
[----:B------:R-:W-:-:S04]  /*10eff0*/  IMAD.WIDE.U32.X R108, R43, R64, R108, P6 ;  /* 0x000000402b6c7225 */ /* 0x000fc800030e046c */
[----:B------:R-:W-:Y:S01]  /*10f000*/  IMAD.WIDE.U32.X R102, R40, R64, R102, P0 ;  /* 0x0000004028667225 */ /* 0x000fe200000e0466 */
[----:B------:R-:W-:Y:S02]  /*10f010*/  IADD3 R107, P0, PT, R140, R145, RZ ;  /* 0x000000918c6b7210 */ /* 0x000fe40007f1e0ff */
[----:B------:R-:W-:Y:S01]  /*10f020*/  IADD3.X R64, PT, PT, RZ, RZ, R143, P5, P3 ;  /* 0x000000ffff407210 */ /* 0x000fe20002fe648f */
[----:B------:R-:W-:Y:S01]  /*10f030*/  IMAD.WIDE.U32 R148, R117, 0x434bacd7, RZ ;  /* 0x434bacd775947825 */ /* 0x000fe200078e00ff */
[----:B------:R-:W-:-:S03]  /*10f040*/  IADD3.X RZ, P1, PT, R139, R107, RZ, P1, !PT ;  /* 0x0000006b8bff7210 */ /* 0x000fc60000f3e4ff */
[----:B------:R-:W-:-:S04]  /*10f050*/  IMAD.WIDE.U32 R146, R132, -0x5555, R138 ;  /* 0xffffaaab84927825 */ /* 0x000fc800078e008a */
[----:B------:R-:W-:Y:S01]  /*10f060*/  IMAD.WIDE.U32 R144, R132, -0x4eac0001, RZ ;  /* 0xb153ffff84907825 */ /* 0x000fe200078e00ff */
[----:B------:R-:W-:-:S03]  /*10f070*/  IADD3 RZ, P2, PT, RZ, R146, RZ ;  /* 0x00000092ffff7210 */ /* 0x000fc60007f5e0ff */
[----:B------:R-:W-:-:S04]  /*10f080*/  IMAD.WIDE.U32 R154, R117, -0xc7aed41, RZ ;  /* 0xf38512bf759a7825 */ /* 0x000fc800078e00ff */
[----:B------:R-:W-:-:S04]  /*10f090*/  IMAD.WIDE.U32 R166, P5, R132, 0x1eabfffe, R166 ;  /* 0x1eabfffe84a67825 */ /* 0x000fc800078a00a6 */
[----:B------:R-:W-:-:S04]  /*10f0a0*/  IMAD.WIDE.U32 R162, P3, R132, 0x6730d2a0, R162 ;  /* 0x6730d2a084a27825 */ /* 0x000fc800078600a2 */
[----:B------:R-:W-:-:S04]  /*10f0b0*/  IMAD.WIDE.U32 R142, R117, 0x397fe69a, RZ ;  /* 0x397fe69a758e7825 */ /* 0x000fc800078e00ff */
[----:B------:R-:W-:Y:S02]  /*10f0c0*/  IMAD.X R169, RZ, RZ, RZ, P4 ;  /* 0x000000ffffa97224 */ /* 0x000fe400020e06ff */
[----:B------:R-:W-:Y:S01]  /*10f0d0*/  IMAD.X R157, RZ, RZ, RZ, P3 ;  /* 0x000000ffff9d7224 */ /* 0x000fe200018e06ff */
[----:B------:R-:W-:Y:S01]  /*10f0e0*/  IADD3 R113, P3, PT, R166, R145, RZ ;  /* 0x00000091a6717210 */ /* 0x000fe20007f7e0ff */
[----:B------:R-:W-:-:S04]  /*10f0f0*/  IMAD.WIDE.U32 R148, P4, R132, 0x4b1ba7b6, R148 ;  /* 0x4b1ba7b684947825 */ /* 0x000fc80007880094 */
[----:B------:R-:W-:Y:S02]  /*10f100*/  IMAD.MOV.U32 R168, RZ, RZ, R141 ;  /* 0x000000ffffa87224 */ /* 0x000fe400078e008d */
[----:B------:R-:W-:-:S04]  /*10f110*/  IMAD.WIDE.U32 R158, R132, -0x94f09dc, RZ ;  /* 0xf6b0f624849e7825 */ /* 0x000fc800078e00ff */
[----:B------:R-:W-:Y:S02]  /*10f120*/  IMAD.IADD R146, R147, 0x1, R140 ;  /* 0x0000000193927824 */ /* 0x000fe400078e028c */
[----:B------:R-:W-:-:S03]  /*10f130*/  IMAD.WIDE.U32 R154, P6, R132, 0x64774b84, R154 ;  /* 0x64774b84849a7825 */ /* 0x000fc600078c009a */
[----:B------:R-:W-:Y:S01]  /*10f140*/  IADD3.X RZ, P2, PT, RZ, R146, RZ, P2, !PT ;  /* 0x00000092ffff7210 */ /* 0x000fe2000175e4ff */
[----:B------:R-:W-:Y:S01]  /*10f150*/  IMAD.X R165, RZ, RZ, RZ, P5 ;  /* 0x000000ffffa57224 */ /* 0x000fe200028e06ff */
[----:B------:R-:W-:Y:S01]  /*10f160*/  IADD3 RZ, P5, PT, R56, R144, RZ ;  /* 0x0000009038ff7210 */ /* 0x000fe20007fbe0ff */
[----:B------:R-:W-:-:S03]  /*10f170*/  IMAD.WIDE.U32 R152, R132, -0xc7aed41, RZ ;  /* 0xf38512bf84987825 */ /* 0x000fc600078e00ff */
[----:B------:R-:W-:Y:S01]  /*10f180*/  IADD3.X RZ, P5, PT, R57, R113, RZ, P5, !PT ;  /* 0x0000007139ff7210 */ /* 0x000fe20002fbe4ff */
[----:B------:R-:W-:Y:S02]  /*10f190*/  IMAD.MOV.U32 R164, RZ, RZ, R167 ;  /* 0x000000ffffa47224 */ /* 0x000fe400078e00a7 */
[----:B------:R-:W-:Y:S02]  /*10f1a0*/  IMAD.X R145, RZ, RZ, RZ, P4 ;  /* 0x000000ffff917224 */ /* 0x000fe400020e06ff */
[----:B------:R-:W-:Y:S01]  /*10f1b0*/  IMAD.WIDE.U32.X R168, R117, -0x46010001, R168, P0 ;  /* 0xb9feffff75a87825 */ /* 0x000fe200000e04a8 */
[----:B------:R-:W-:-:S03]  /*10f1c0*/  IADD3 R119, P0, PT, R162, R159, RZ ;  /* 0x0000009fa2777210 */ /* 0x000fc60007f1e0ff */
[----:B------:R-:W-:-:S04]  /*10f1d0*/  IMAD.WIDE.U32 R142, P4, R132, 0x1a0111ea, R142 ;  /* 0x1a0111ea848e7825 */ /* 0x000fc8000788008e */
[----:B------:R-:W-:Y:S01]  /*10f1e0*/  IMAD.WIDE.U32.X R164, R117, 0x1eabfffe, R164, P3 ;  /* 0x1eabfffe75a47825 */ /* 0x000fe200018e04a4 */
[----:B------:R-:W-:-:S03]  /*10f1f0*/  IADD3 R125, P3, PT, R154, R153, RZ ;  /* 0x000000999a7d7210 */ /* 0x000fc60007f7e0ff */
[----:B------:R-:W-:Y:S02]  /*10f200*/  IMAD.MOV.U32 R156, RZ, RZ, R163 ;  /* 0x000000ffff9c7224 */ /* 0x000fe400078e00a3 */
[----:B------:R-:W-:Y:S02]  /*10f210*/  IMAD.X R151, RZ, RZ, RZ, P6 ;  /* 0x000000ffff977224 */ /* 0x000fe400030e06ff */
[----:B------:R-:W-:-:S04]  /*10f220*/  IMAD.WIDE.U32 R146, R132, 0x434bacd7, RZ ;  /* 0x434bacd784927825 */ /* 0x000fc800078e00ff */
[----:B------:R-:W-:Y:S02]  /*10f230*/  IMAD.MOV.U32 R150, RZ, RZ, R155 ;  /* 0x000000ffff967224 */ /* 0x000fe400078e009b */
[----:B------:R-:W-:Y:S01]  /*10f240*/  IMAD.X R139, RZ, RZ, RZ, P4 ;  /* 0x000000ffff8b7224 */ /* 0x000fe200020e06ff */
[-C--:B------:R-:W-:Y:S01]  /*10f250*/  IADD3 RZ, P4, PT, RZ, R160.reuse, RZ ;  /* 0x000000a0ffff7210 */ /* 0x080fe20007f9e0ff */
[----:B------:R-:W-:Y:S01]  /*10f260*/  IMAD.WIDE.U32.X R156, R117, 0x6730d2a0, R156, P0 ;  /* 0x6730d2a0759c7825 */ /* 0x000fe200000e049c */
[----:B------:R-:W-:Y:S02]  /*10f270*/  IADD3 R160, P0, PT, R91, R160, RZ ;  /* 0x000000a05ba07210 */ /* 0x000fe40007f1e0ff */
[----:B------:R-:W-:Y:S01]  /*10f280*/  IADD3.X RZ, P4, PT, RZ, R161, RZ, P4, !PT ;  /* 0x000000a1ffff7210 */ /* 0x000fe2000279e4ff */
[----:B------:R-:W-:Y:S01]  /*10f290*/  IMAD.WIDE.U32.X R150, R117, 0x64774b84, R150, P3 ;  /* 0x64774b8475967825 */ /* 0x000fe200018e0496 */
[----:B------:R-:W-:Y:S02]  /*10f2a0*/  IADD3 R91, P3, PT, R148, R147, RZ ;  /* 0x00000093945b7210 */ /* 0x000fe40007f7e0ff */
[----:B------:R-:W-:Y:S01]  /*10f2b0*/  IADD3.X R161, P0, PT, R161, R64, RZ, P0, !PT ;  /* 0x00000040a1a17210 */ /* 0x000fe2000071e4ff */
[----:B------:R-:W-:Y:S01]  /*10f2c0*/  IMAD.MOV.U32 R144, RZ, RZ, R149 ;  /* 0x000000ffff907224 */ /* 0x000fe200078e0095 */
[----:B------:R-:W-:Y:S01]  /*10f2d0*/  IADD3.X R64, P1, PT, RZ, R168, RZ, P1, !PT ;  /* 0x000000a8ff407210 */ /* 0x000fe20000f3e4ff */
[----:B------:R-:W-:-:S04]  /*10f2e0*/  IMAD.WIDE.U32 R140, R132, 0x397fe69a, RZ ;  /* 0x397fe69a848c7825 */ /* 0x000fc800078e00ff */
[----:B------:R-:W-:Y:S01]  /*10f2f0*/  IMAD.WIDE.U32.X R144, R117, 0x4b1ba7b6, R144, P3 ;  /* 0x4b1ba7b675907825 */ /* 0x000fe200018e0490 */
[----:B------:R-:W-:Y:S02]  /*10f300*/  IADD3.X R113, P3, PT, RZ, R88, RZ, P4, !PT ;  /* 0x00000058ff717210 */ /* 0x000fe4000277e4ff */
[----:B------:R-:W-:Y:S01]  /*10f310*/  IADD3 R107, P6, PT, R142, R141, RZ ;  /* 0x0000008d8e6b7210 */ /* 0x000fe20007fde0ff */
[----:B------:R-:W-:Y:S01]  /*10f320*/  IMAD.WIDE.U32 R56, R132, -0x4eac0001, R56 ;  /* 0xb153ffff84387825 */ /* 0x000fe200078e0038 */
[----:B------:R-:W-:Y:S02]  /*10f330*/  IADD3.X R113, P4, PT, RZ, R113, RZ, P0, !PT ;  /* 0x00000071ff717210 */ /* 0x000fe4000079e4ff */
[----:B------:R-:W-:Y:S01]  /*10f340*/  IADD3 RZ, P0, PT, R160, R158, RZ ;  /* 0x0000009ea0ff7210 */ /* 0x000fe20007f1e0ff */
[----:B------:R-:W-:Y:S01]  /*10f350*/  IMAD.MOV.U32 R138, RZ, RZ, R143 ;  /* 0x000000ffff8a7224 */ /* 0x000fe200078e008f */
[----:B------:R-:W-:Y:S01]  /*10f360*/  IADD3.X R88, PT, PT, RZ, RZ, R89, P4, P3 ;  /* 0x000000ffff587210 */ /* 0x000fe200027e6459 */
[----:B------:R-:W-:Y:S01]  /*10f370*/  IMAD.IADD R166, R57, 0x1, R166 ;  /* 0x0000000139a67824 */ /* 0x000fe200078e02a6 */
[----:B------:R-:W-:Y:S01]  /*10f380*/  IADD3.X R57, P2, PT, RZ, R64, RZ, P2, !PT ;  /* 0x00000040ff397210 */ /* 0x000fe2000175e4ff */
[----:B------:R-:W-:Y:S01]  /*10f390*/  IMAD.WIDE.U32.X R138, R117, 0x1a0111ea, R138, P6 ;  /* 0x1a0111ea758a7825 */ /* 0x000fe200030e048a */
[----:B------:R-:W-:-:S02]  /*10f3a0*/  IADD3 RZ, P3, PT, RZ, R52, RZ ;  /* 0x00000034ffff7210 */ /* 0x000fc40007f7e0ff */
[----:B------:R-:W-:Y:S01]  /*10f3b0*/  IADD3 R56, P6, PT, R57, R56, RZ ;  /* 0x0000003839387210 */ /* 0x000fe20007fde0ff */
[----:B------:R-:W-:Y:S01]  /*10f3c0*/  IMAD.WIDE.U32 R172, R48, R73, RZ ;  /* 0x0000004930ac7225 */ /* 0x000fe200078e00ff */
[----:B------:R-:W-:Y:S02]  /*10f3d0*/  IADD3.X R169, PT, PT, RZ, RZ, R169, P2, P1 ;  /* 0x000000ffffa97210 */ /* 0x000fe400017e24a9 */
[----:B------:R-:W-:Y:S01]  /*10f3e0*/  IADD3.X RZ, P0, PT, R161, R119, RZ, P0, !PT ;  /* 0x00000077a1ff7210 */ /* 0x000fe2000071e4ff */
[----:B------:R-:W-:Y:S01]  /*10f3f0*/  IMAD.WIDE.U32 R160, R132, -0x94f09dc, R160 ;  /* 0xf6b0f62484a07825 */ /* 0x000fe200078e00a0 */
[----:B------:R-:W-:Y:S02]  /*10f400*/  IADD3 R52, P4, PT, R113, R52, RZ ;  /* 0x0000003471347210 */ /* 0x000fe40007f9e0ff */
[----:B------:R-:W-:Y:S01]  /*10f410*/  IADD3.X RZ, P3, PT, RZ, R53, RZ, P3, !PT ;  /* 0x00000035ffff7210 */ /* 0x000fe20001f7e4ff */
[----:B------:R-:W-:Y:S01]  /*10f420*/  IMAD.IADD R162, R161, 0x1, R162 ;  /* 0x00000001a1a27824 */ /* 0x000fe200078e02a2 */
[----:B------:R-:W-:Y:S01]  /*10f430*/  IADD3.X R57, P6, PT, R166, R169, RZ, P6, !PT ;  /* 0x000000a9a6397210 */ /* 0x000fe200037de4ff */
[----:B------:R-:W-:Y:S01]  /*10f440*/  IMAD.WIDE.U32 R166, R49, R70, RZ ;  /* 0x0000004631a67225 */ /* 0x000fe200078e00ff */
[----:B------:R-:W-:-:S02]  /*10f450*/  IADD3.X R64, P5, PT, RZ, R164, RZ, P5, !PT ;  /* 0x000000a4ff407210 */ /* 0x000fc40002fbe4ff */
[----:B------:R-:W-:Y:S01]  /*10f460*/  IADD3.X R53, P4, PT, R53, R88, RZ, P4, !PT ;  /* 0x0000005835357210 */ /* 0x000fe2000279e4ff */
[-C--:B------:R-:W-:Y:S01]  /*10f470*/  IMAD.WIDE.U32 R176, R49, R73.reuse, RZ ;  /* 0x0000004931b07225 */ /* 0x080fe200078e00ff */
[----:B------:R-:W-:Y:S02]  /*10f480*/  IADD3.X R89, P3, PT, RZ, R86, RZ, P3, !PT ;  /* 0x00000056ff597210 */ /* 0x000fe40001f7e4ff */
[----:B------:R-:W-:Y:S01]  /*10f490*/  IADD3.X R161, P6, PT, RZ, R64, RZ, P6, !PT ;  /* 0x00000040ffa17210 */ /* 0x000fe200037de4ff */
[----:B------:R-:W-:Y:S01]  /*10f4a0*/  IMAD.WIDE.U32 R226, R42, R73, RZ ;  /* 0x000000492ae27225 */ /* 0x000fe200078e00ff */
[----:B------:R-:W-:Y:S02]  /*10f4b0*/  IADD3.X R89, P4, PT, RZ, R89, RZ, P4, !PT ;  /* 0x00000059ff597210 */ /* 0x000fe4000279e4ff */
[----:B------:R-:W-:Y:S02]  /*10f4c0*/  IADD3.X R165, PT, PT, RZ, RZ, R165, P6, P5 ;  /* 0x000000ffffa57210 */ /* 0x000fe400037ea4a5 */
[----:B------:R-:W-:-:S02]  /*10f4d0*/  IADD3 R160, P5, PT, R161, R160, RZ ;  /* 0x000000a0a1a07210 */ /* 0x000fc40007fbe0ff */
[----:B------:R-:W-:Y:S02]  /*10f4e0*/  IADD3 RZ, P2, PT, R52, R152, RZ ;  /* 0x0000009834ff7210 */ /* 0x000fe40007f5e0ff */
[----:B------:R-:W-:Y:S02]  /*10f4f0*/  IADD3 R86, P6, PT, R89, R54, RZ ;  /* 0x0000003659567210 */ /* 0x000fe40007fde0ff */
[----:B------:R-:W-:Y:S02]  /*10f500*/  IADD3.X R161, P5, PT, R162, R165, RZ, P5, !PT ;  /* 0x000000a5a2a17210 */ /* 0x000fe40002fbe4ff */
[----:B------:R-:W-:Y:S02]  /*10f510*/  IADD3.X R89, P0, PT, RZ, R156, RZ, P0, !PT ;  /* 0x0000009cff597210 */ /* 0x000fe4000071e4ff */
[----:B------:R-:W-:Y:S02]  /*10f520*/  IADD3.X R87, PT, PT, RZ, RZ, R87, P4, P3 ;  /* 0x000000ffff577210 */ /* 0x000fe400027e6457 */
[----:B------:R-:W-:-:S02]  /*10f530*/  IADD3 RZ, P4, PT, RZ, R54, RZ ;  /* 0x00000036ffff7210 */ /* 0x000fc40007f9e0ff */
[----:B------:R-:W-:Y:S01]  /*10f540*/  IADD3.X RZ, P2, PT, R53, R125, RZ, P2, !PT ;  /* 0x0000007d35ff7210 */ /* 0x000fe2000175e4ff */
[----:B------:R-:W-:Y:S01]  /*10f550*/  IMAD.WIDE.U32 R52, R132, -0xc7aed41, R52 ;  /* 0xf38512bf84347825 */ /* 0x000fe200078e0034 */
[----:B------:R-:W-:Y:S02]  /*10f560*/  IADD3.X R89, P5, PT, RZ, R89, RZ, P5, !PT ;  /* 0x00000059ff597210 */ /* 0x000fe40002fbe4ff */
[----:B------:R-:W-:Y:S01]  /*10f570*/  IADD3.X RZ, P4, PT, RZ, R170, RZ, P4, !PT ;  /* 0x000000aaffff7210 */ /* 0x000fe2000279e4ff */
[----:B------:R-:W-:Y:S01]  /*10f580*/  IMAD.IADD R154, R53, 0x1, R154 ;  /* 0x00000001359a7824 */ /* 0x000fe200078e029a */
[----:B------:R-:W-:Y:S02]  /*10f590*/  IADD3.X R157, PT, PT, RZ, RZ, R157, P5, P0 ;  /* 0x000000ffff9d7210 */ /* 0x000fe40002fe049d */
[----:B------:R-:W-:Y:S02]  /*10f5a0*/  IADD3 R52, P5, PT, R89, R52, RZ ;  /* 0x0000003459347210 */ /* 0x000fe40007fbe0ff */
[----:B------:R-:W-:-:S02]  /*10f5b0*/  IADD3.X R87, P6, PT, R170, R87, RZ, P6, !PT ;  /* 0x00000057aa577210 */ /* 0x000fc400037de4ff */
[----:B------:R-:W-:Y:S02]  /*10f5c0*/  IADD3.X R89, P4, PT, RZ, R60, RZ, P4, !PT ;  /* 0x0000003cff597210 */ /* 0x000fe4000279e4ff */
[----:B------:R-:W-:Y:S01]  /*10f5d0*/  IADD3.X R53, P5, PT, R154, R157, RZ, P5, !PT ;  /* 0x0000009d9a357210 */ /* 0x000fe20002fbe4ff */
[----:B------:R-:W-:Y:S01]  /*10f5e0*/  IMAD.WIDE.U32 R156, R48, R70, RZ ;  /* 0x00000046309c7225 */ /* 0x000fe200078e00ff */
[----:B------:R-:W-:Y:S02]  /*10f5f0*/  IADD3.X R89, P6, PT, RZ, R89, RZ, P6, !PT ;  /* 0x00000059ff597210 */ /* 0x000fe400037de4ff */
[----:B------:R-:W-:Y:S01]  /*10f600*/  IADD3.X R113, P2, PT, RZ, R150, RZ, P2, !PT ;  /* 0x00000096ff717210 */ /* 0x000fe2000175e4ff */
[----:B------:R-:W-:Y:S01]  /*10f610*/  IMAD.WIDE.U32 R154, R47, R70, RZ ;  /* 0x000000462f9a7225 */ /* 0x000fe200078e00ff */
[----:B------:R-:W-:Y:S02]  /*10f620*/  IADD3 RZ, P1, PT, R56, R128, RZ ;  /* 0x0000008038ff7210 */ /* 0x000fe40007f3e0ff */
[----:B------:R-:W-:-:S02]  /*10f630*/  IADD3.X R60, PT, PT, RZ, RZ, R61, P6, P4 ;  /* 0x000000ffff3c7210 */ /* 0x000fc400037e843d */
[----:B------:R-:W-:Y:S02]  /*10f640*/  IADD3.X R113, P4, PT, RZ, R113, RZ, P5, !PT ;  /* 0x00000071ff717210 */ /* 0x000fe40002f9e4ff */
[-C--:B------:R-:W-:Y:S02]  /*10f650*/  IADD3 RZ, P5, PT, RZ, R58.reuse, RZ ;  /* 0x0000003affff7210 */ /* 0x080fe40007fbe0ff */
[----:B------:R-:W-:Y:S01]  /*10f660*/  IADD3.X RZ, P1, PT, R57, R129, RZ, P1, !PT ;  /* 0x0000008139ff7210 */ /* 0x000fe20000f3e4ff */
[----:B------:R-:W-:Y:S01]  /*10f670*/  IMAD.WIDE.U32 R56, R49, R65, R56 ;  /* 0x0000004131387225 */ /* 0x000fe200078e0038 */
[----:B------:R-:W-:Y:S02]  /*10f680*/  IADD3 R54, P6, PT, R89, R58, RZ ;  /* 0x0000003a59367210 */ /* 0x000fe40007fde0ff */
[----:B------:R-:W-:Y:S01]  /*10f690*/  IADD3.X RZ, P5, PT, RZ, R55, RZ, P5, !PT ;  /* 0x00000037ffff7210 */ /* 0x000fe20002fbe4ff */
[----:B------:R-:W-:Y:S01]  /*10f6a0*/  IMAD.IADD R57, R57, 0x1, R130 ;  /* 0x0000000139397824 */ /* 0x000fe200078e0282 */
[----:B------:R-:W-:-:S02]  /*10f6b0*/  IADD3.X R151, PT, PT, RZ, RZ, R151, P4, P2 ;  /* 0x000000ffff977210 */ /* 0x000fc400027e4497 */
[----:B------:R-:W-:Y:S02]  /*10f6c0*/  IADD3 RZ, P3, PT, R86, R146, RZ ;  /* 0x0000009256ff7210 */ /* 0x000fe40007f7e0ff */
[----:B------:R-:W-:Y:S02]  /*10f6d0*/  IADD3 RZ, P4, PT, RZ, R56, RZ ;  /* 0x00000038ffff7210 */ /* 0x000fe40007f9e0ff */
[----:B------:R-:W-:Y:S01]  /*10f6e0*/  IADD3.X R55, P6, PT, R55, R60, RZ, P6, !PT ;  /* 0x0000003c37377210 */ /* 0x000fe200037de4ff */
[----:B------:R-:W-:Y:S01]  /*10f6f0*/  IMAD.WIDE.U32 R60, R46, R65, R160 ;  /* 0x000000412e3c7225 */ /* 0x000fe200078e00a0 */
[----:B------:R-:W-:Y:S02]  /*10f700*/  IADD3.X R64, P5, PT, RZ, R134, RZ, P5, !PT ;  /* 0x00000086ff407210 */ /* 0x000fe40002fbe4ff */
[----:B------:R-:W-:Y:S01]  /*10f710*/  IADD3.X RZ, P3, PT, R87, R91, RZ, P3, !PT ;  /* 0x0000005b57ff7210 */ /* 0x000fe20001f7e4ff */
[----:B------:R-:W-:Y:S01]  /*10f720*/  IMAD.WIDE.U32 R86, R132, 0x434bacd7, R86 ;  /* 0x434bacd784567825 */ /* 0x000fe200078e0056 */
[----:B------:R-:W-:-:S02]  /*10f730*/  IADD3.X R89, P1, PT, RZ, R126, RZ, P1, !PT ;  /* 0x0000007eff597210 */ /* 0x000fc40000f3e4ff */
[----:B------:R-:W-:Y:S01]  /*10f740*/  IADD3.X RZ, P4, PT, RZ, R57, RZ, P4, !PT ;  /* 0x00000039ffff7210 */ /* 0x000fe2000279e4ff */
[----:B------:R-:W-:Y:S01]  /*10f750*/  IMAD.IADD R148, R87, 0x1, R148 ;  /* 0x0000000157947824 */ /* 0x000fe200078e0294 */
[----:B------:R-:W-:Y:S01]  /*10f760*/  IADD3.X R64, P6, PT, RZ, R64, RZ, P6, !PT ;  /* 0x00000040ff407210 */ /* 0x000fe200037de4ff */
[----:B------:R-:W-:Y:S01]  /*10f770*/  IMAD.IADD R124, R61, 0x1, R124 ;  /* 0x000000013d7c7824 */ /* 0x000fe200078e027c */
[----:B------:R-:W-:Y:S01]  /*10f780*/  IADD3.X R89, P4, PT, RZ, R89, RZ, P4, !PT ;  /* 0x00000059ff597210 */ /* 0x000fe2000279e4ff */
[----:B------:R-:W-:Y:S01]  /*10f790*/  IMAD.WIDE.U32 R132, R132, 0x397fe69a, R54 ;  /* 0x397fe69a84847825 */ /* 0x000fe200078e0036 */
[----:B------:R-:W-:Y:S02]  /*10f7a0*/  IADD3.X R91, PT, PT, RZ, RZ, R135, P6, P5 ;  /* 0x000000ffff5b7210 */ /* 0x000fe400037ea487 */
[----:B------:R-:W-:Y:S01]  /*10f7b0*/  IADD3 RZ, P2, PT, R54, R140, RZ ;  /* 0x0000008c36ff7210 */ /* 0x000fe20007f5e0ff */
[----:B------:R-:W-:Y:S01]  /*10f7c0*/  IMAD.IADD R142, R133, 0x1, R142 ;  /* 0x00000001858e7824 */ /* 0x000fe200078e028e */
[----:B------:R-:W-:-:S02]  /*10f7d0*/  IADD3 R86, P5, PT, R113, R86, RZ ;  /* 0x0000005671567210 */ /* 0x000fc40007fbe0ff */
[----:B------:R-:W-:Y:S02]  /*10f7e0*/  IADD3.X R127, PT, PT, RZ, RZ, R127, P4, P1 ;  /* 0x000000ffff7f7210 */ /* 0x000fe400027e247f */
[----:B------:R-:W-:Y:S02]  /*10f7f0*/  IADD3 RZ, P0, PT, R160, R122, RZ ;  /* 0x0000007aa0ff7210 */ /* 0x000fe40007f1e0ff */
[----:B------:R-:W-:Y:S02]  /*10f800*/  IADD3 R60, P1, PT, R89, R60, RZ ;  /* 0x0000003c593c7210 */ /* 0x000fe40007f3e0ff */
[----:B------:R-:W-:Y:S01]  /*10f810*/  IADD3.X RZ, P2, PT, R55, R107, RZ, P2, !PT ;  /* 0x0000006b37ff7210 */ /* 0x000fe2000175e4ff */
[----:B------:R-:W-:Y:S01]  /*10f820*/  IMAD R107, R57, -0x30003, RZ ;  /* 0xfffcfffd396b7824 */ /* 0x000fe200078e02ff */
[----:B------:R-:W-:Y:S01]  /*10f830*/  IADD3.X R87, P5, PT, R148, R151, RZ, P5, !PT ;  /* 0x0000009794577210 */ /* 0x000fe20002fbe4ff */
[----:B------:R-:W-:Y:S01]  /*10f840*/  IMAD.WIDE.U32 R54, R56, -0x30003, RZ ;  /* 0xfffcfffd38367825 */ /* 0x000fe200078e00ff */
[----:B------:R-:W-:-:S02]  /*10f850*/  IADD3.X R89, P6, PT, RZ, R144, RZ, P3, !PT ;  /* 0x00000090ff597210 */ /* 0x000fc40001fde4ff */
[----:B------:R-:W-:Y:S01]  /*10f860*/  IADD3.X RZ, P0, PT, R161, R123, RZ, P0, !PT ;  /* 0x0000007ba1ff7210 */ /* 0x000fe2000071e4ff */
[----:B------:R-:W-:Y:S01]  /*10f870*/  IMAD R107, R56, -0x760c0004, R107 ;  /* 0x89f3fffc386b7824 */ /* 0x000fe200078e026b */
[----:B------:R-:W-:Y:S01]  /*10f880*/  IADD3 RZ, P4, PT, R52, R116, RZ ;  /* 0x0000007434ff7210 */ /* 0x000fe20007f9e0ff */
[----:B------:R-:W-:Y:S01]  /*10f890*/  IMAD.WIDE.U32 R116, R54, -0x5555, RZ ;  /* 0xffffaaab36747825 */ /* 0x000fe200078e00ff */
[----:B------:R-:W-:Y:S02]  /*10f8a0*/  IADD3.X R89, P5, PT, RZ, R89, RZ, P5, !PT ;  /* 0x00000059ff597210 */ /* 0x000fe40002fbe4ff */
[----:B------:R-:W-:Y:S01]  /*10f8b0*/  IADD3.X R61, P1, PT, R124, R127, RZ, P1, !PT ;  /* 0x0000007f7c3d7210 */ /* 0x000fe20000f3e4ff */
[----:B------:R-:W-:Y:S01]  /*10f8c0*/  IMAD.WIDE.U32 R126, R54, -0xc7aed41, RZ ;  /* 0xf38512bf367e7825 */ /* 0x000fe200078e00ff */
[----:B------:R-:W-:Y:S02]  /*10f8d0*/  IADD3.X RZ, P3, PT, R53, R59, RZ, P4, !PT ;  /* 0x0000003b35ff7210 */ /* 0x000fe4000277e4ff */
[----:B------:R-:W-:Y:S01]  /*10f8e0*/  IADD3.X R147, P0, PT, RZ, R120, RZ, P0, !PT ;  /* 0x00000078ff937210 */ /* 0x000fe2000071e4ff */
[----:B------:R-:W-:Y:S01]  /*10f8f0*/  IMAD.WIDE.U32 R52, R45, R65, R52 ;  /* 0x000000412d347225 */ /* 0x000fe200078e0034 */
[----:B------:R-:W-:-:S02]  /*10f900*/  IADD3.X R59, PT, PT, RZ, RZ, R145, P5, P6 ;  /* 0x000000ffff3b7210 */ /* 0x000fc40002fec491 */
[----:B------:R-:W-:Y:S01]  /*10f910*/  IADD3.X R147, P4, PT, RZ, R147, RZ, P1, !PT ;  /* 0x00000093ff937210 */ /* 0x000fe20000f9e4ff */
[----:B------:R-:W-:Y:S01]  /*10f920*/  IMAD.IADD R145, R55, 0x1, R107 ;  /* 0x0000000137917824 */ /* 0x000fe200078e026b */
[----:B------:R-:W-:Y:S01]  /*10f930*/  IADD3 R58, P1, PT, R89, R132, RZ ;  /* 0x00000084593a7210 */ /* 0x000fe20007f3e0ff */
[----:B------:R-:W-:Y:S01]  /*10f940*/  IMAD.IADD R146, R53, 0x1, R118 ;  /* 0x0000000135927824 */ /* 0x000fe200078e0276 */
[----:B------:R-:W-:Y:S01]  /*10f950*/  IADD3.X R149, PT, PT, RZ, RZ, R121, P4, P0 ;  /* 0x000000ffff957210 */ /* 0x000fe200027e0479 */
[C---:B------:R-:W-:Y:S01]  /*10f960*/  IMAD.WIDE.U32 R88, R145.reuse, -0x5555, RZ ;  /* 0xffffaaab91587825 */ /* 0x040fe200078e00ff */
[----:B------:R-:W-:Y:S02]  /*10f970*/  IADD3.X R59, P4, PT, R142, R59, RZ, P1, !PT ;  /* 0x0000003b8e3b7210 */ /* 0x000fe40000f9e4ff */
[----:B------:R-:W-:Y:S01]  /*10f980*/  IADD3.X R107, P2, PT, RZ, R138, RZ, P2, !PT ;  /* 0x0000008aff6b7210 */ /* 0x000fe2000175e4ff */
[----:B------:R-:W-:Y:S01]  /*10f990*/  IMAD.WIDE.U32 R140, R145, -0x4eac0001, RZ ;  /* 0xb153ffff918c7825 */ /* 0x000fe200078e00ff */
[----:B------:R-:W-:-:S02]  /*10f9a0*/  IADD3 RZ, P0, PT, R56, R116, RZ ;  /* 0x0000007438ff7210 */ /* 0x000fc40007f1e0ff */
[----:B------:R-:W-:Y:S01]  /*10f9b0*/  IADD3.X R107, P4, PT, RZ, R107, RZ, P4, !PT ;  /* 0x0000006bff6b7210 */ /* 0x000fe2000279e4ff */
[----:B------:R-:W-:-:S03]  /*10f9c0*/  IMAD.WIDE.U32 R88, P1, R54, -0x46010001, R88 ;  /* 0xb9feffff36587825 */ /* 0x000fc60007820058 */
[----:B------:R-:W-:Y:S01]  /*10f9d0*/  IADD3.X R144, PT, PT, RZ, RZ, R139, P4, P2 ;  /* 0x000000ffff907210 */ /* 0x000fe200027e448b */
[----:B------:R-:W-:Y:S01]  /*10f9e0*/  IMAD.WIDE.U32 R140, P2, R54, 0x1eabfffe, R140 ;  /* 0x1eabfffe368c7825 */ /* 0x000fe2000784008c */
[----:B------:R-:W-:-:S03]  /*10f9f0*/  IADD3 R151, P5, PT, R88, R117, RZ ;  /* 0x0000007558977210 */ /* 0x000fc60007fbe0ff */
[----:B------:R-:W-:Y:S01]  /*10fa00*/  IMAD.WIDE.U32 R116, R54, -0x4eac0001, RZ ;  /* 0xb153ffff36747825 */ /* 0x000fe200078e00ff */
[----:B------:R-:W-:-:S03]  /*10fa10*/  IADD3.X RZ, P0, PT, R57, R151, RZ, P0, !PT ;  /* 0x0000009739ff7210 */ /* 0x000fc6000071e4ff */
[----:B------:R-:W-:Y:S01]  /*10fa20*/  IMAD.WIDE.U32 R128, R145, -0xc7aed41, RZ ;  /* 0xf38512bf91807825 */ /* 0x000fe200078e00ff */
[----:B------:R-:W-:-:S03]  /*10fa30*/  IADD3 R153, P6, PT, R140, R117, RZ ;  /* 0x000000758c997210 */ /* 0x000fc60007fde0ff */
[----:B------:R-:W-:-:S04]  /*10fa40*/  IMAD.WIDE.U32 R122, R145, 0x434bacd7, RZ ;  /* 0x434bacd7917a7825 */ /* 0x000fc800078e00ff */
[----:B------:R-:W-:Y:S01]  /*10fa50*/  IMAD.X R143, RZ, RZ, RZ, P1 ;  /* 0x000000ffff8f7224 */ /* 0x000fe200008e06ff */
[----:B------:R-:W-:Y:S01]  /*10fa60*/  IADD3 RZ, P1, PT, R60, R116, RZ ;  /* 0x000000743cff7210 */ /* 0x000fe20007f3e0ff */
[----:B------:R-:W-:Y:S02]  /*10fa70*/  IMAD.MOV.U32 R142, RZ, RZ, R89 ;  /* 0x000000ffff8e7224 */ /* 0x000fe400078e0059 */
[----:B------:R-:W-:Y:S01]  /*10fa80*/  IMAD.X R139, RZ, RZ, RZ, P2 ;  /* 0x000000ffff8b7224 */ /* 0x000fe200010e06ff */
[----:B------:R-:W-:Y:S01]  /*10fa90*/  IADD3.X RZ, P1, PT, R61, R153, RZ, P1, !PT ;  /* 0x000000993dff7210 */ /* 0x000fe20000f3e4ff */
[----:B------:R-:W-:Y:S02]  /*10faa0*/  IMAD.MOV.U32 R138, RZ, RZ, R141 ;  /* 0x000000ffff8a7224 */ /* 0x000fe400078e008d */
[----:B------:R-:W-:-:S04]  /*10fab0*/  IMAD.WIDE.U32 R118, R54, -0x5555, R56 ;  /* 0xffffaaab36767825 */ /* 0x000fc800078e0038 */
[----:B------:R-:W-:Y:S01]  /*10fac0*/  IMAD.WIDE.U32 R134, R145, -0x94f09dc, RZ ;  /* 0xf6b0f62491867825 */ /* 0x000fe200078e00ff */
[----:B------:R-:W-:-:S03]  /*10fad0*/  IADD3 RZ, P4, PT, RZ, R118, RZ ;  /* 0x00000076ffff7210 */ /* 0x000fc60007f9e0ff */
[----:B------:R-:W-:-:S04]  /*10fae0*/  IMAD.WIDE.U32.X R142, R145, -0x46010001, R142, P5 ;  /* 0xb9feffff918e7825 */ /* 0x000fc800028e048e */
[----:B------:R-:W-:-:S04]  /*10faf0*/  IMAD.WIDE.U32.X R138, R145, 0x1eabfffe, R138, P6 ;  /* 0x1eabfffe918a7825 */ /* 0x000fc800030e048a */
[----:B------:R-:W-:-:S04]  /*10fb00*/  IMAD.WIDE.U32 R120, R54, 0x434bacd7, RZ ;  /* 0x434bacd736787825 */ /* 0x000fc800078e00ff */
[----:B------:R-:W-:-:S04]  /*10fb10*/  IMAD.WIDE.U32 R128, P6, R54, 0x64774b84, R128 ;  /* 0x64774b8436807825 */ /* 0x000fc800078c0080 */
[----:B------:R-:W-:-:S04]  /*10fb20*/  IMAD.WIDE.U32 R122, P5, R54, 0x4b1ba7b6, R122 ;  /* 0x4b1ba7b6367a7825 */ /* 0x000fc800078a007a */
[----:B------:R-:W-:Y:S02]  /*10fb30*/  IMAD.IADD R113, R119, 0x1, R88 ;  /* 0x0000000177717824 */ /* 0x000fe400078e0258 */
[----:B------:R-:W-:Y:S01]  /*10fb40*/  IMAD.X R125, RZ, RZ, RZ, P6 ;  /* 0x000000ffff7d7224 */ /* 0x000fe200030e06ff */
[----:B------:R-:W-:Y:S01]  /*10fb50*/  IADD3 R127, P6, PT, R128, R127, RZ ;  /* 0x0000007f807f7210 */ /* 0x000fe20007fde0ff */
[----:B------:R-:W-:Y:S01]  /*10fb60*/  IMAD.X R119, RZ, RZ, RZ, P5 ;  /* 0x000000ffff777224 */ /* 0x000fe200028e06ff */
[----:B------:R-:W-:Y:S01]  /*10fb70*/  IADD3 R55, P5, PT, R122, R121, RZ ;  /* 0x000000797a377210 */ /* 0x000fe20007fbe0ff */
[C---:B------:R-:W-:Y:S01]  /*10fb80*/  IMAD.WIDE.U32 R132, R54.reuse, -0x94f09dc, RZ ;  /* 0xf6b0f62436847825 */ /* 0x040fe200078e00ff */
[----:B------:R-:W-:Y:S02]  /*10fb90*/  IADD3.X RZ, P4, PT, RZ, R113, RZ, P4, !PT ;  /* 0x00000071ffff7210 */ /* 0x000fe4000279e4ff */
[----:B------:R-:W-:Y:S01]  /*10fba0*/  IADD3.X R113, P3, PT, RZ, R114, RZ, P3, !PT ;  /* 0x00000072ff717210 */ /* 0x000fe20001f7e4ff */
[----:B------:R-:W-:-:S04]  /*10fbb0*/  IMAD.WIDE.U32 R134, P2, R54, 0x6730d2a0, R134 ;  /* 0x6730d2a036867825 */ /* 0x000fc80007840086 */
[----:B------:R-:W-:Y:S02]  /*10fbc0*/  IMAD.MOV.U32 R124, RZ, RZ, R129 ;  /* 0x000000ffff7c7224 */ /* 0x000fe400078e0081 */
[----:B------:R-:W-:Y:S02]  /*10fbd0*/  IMAD.MOV.U32 R118, RZ, RZ, R123 ;  /* 0x000000ffff767224 */ /* 0x000fe400078e007b */
[----:B------:R-:W-:Y:S01]  /*10fbe0*/  IMAD.X R131, RZ, RZ, RZ, P2 ;  /* 0x000000ffff837224 */ /* 0x000fe200010e06ff */
[----:B------:R-:W-:Y:S01]  /*10fbf0*/  IADD3 R133, P2, PT, R134, R133, RZ ;  /* 0x0000008586857210 */ /* 0x000fe20007f5e0ff */
[----:B------:R-:W-:-:S04]  /*10fc00*/  IMAD.WIDE.U32 R116, R145, 0x397fe69a, RZ ;  /* 0x397fe69a91747825 */ /* 0x000fc800078e00ff */
[----:B------:R-:W-:Y:S01]  /*10fc10*/  IMAD.WIDE.U32.X R124, R145, 0x64774b84, R124, P6 ;  /* 0x64774b84917c7825 */ /* 0x000fe200030e047c */
[----:B------:R-:W-:-:S03]  /*10fc20*/  IADD3 RZ, P6, PT, R86, R110, RZ ;  /* 0x0000006e56ff7210 */ /* 0x000fc60007fde0ff */
[----:B------:R-:W-:Y:S01]  /*10fc30*/  IMAD.WIDE.U32.X R118, R145, 0x4b1ba7b6, R118, P5 ;  /* 0x4b1ba7b691767825 */ /* 0x000fe200028e0476 */
[----:B------:R-:W-:Y:S02]  /*10fc40*/  IADD3 R56, P5, PT, R147, R52, RZ ;  /* 0x0000003493387210 */ /* 0x000fe40007fbe0ff */
[----:B------:R-:W-:Y:S01]  /*10fc50*/  IADD3.X RZ, P6, PT, R87, R111, RZ, P6, !PT ;  /* 0x0000006f57ff7210 */ /* 0x000fe200037de4ff */
[----:B------:R-:W-:Y:S01]  /*10fc60*/  IMAD.MOV.U32 R130, RZ, RZ, R135 ;  /* 0x000000ffff827224 */ /* 0x000fe200078e0087 */
[----:B------:R-:W-:Y:S01]  /*10fc70*/  IADD3.X R57, P5, PT, R146, R149, RZ, P5, !PT ;  /* 0x0000009592397210 */ /* 0x000fe20002fbe4ff */
[----:B------:R-:W-:Y:S01]  /*10fc80*/  IMAD.WIDE.U32 R88, R54, 0x397fe69a, RZ ;  /* 0x397fe69a36587825 */ /* 0x000fe200078e00ff */
[----:B------:R-:W-:Y:S02]  /*10fc90*/  IADD3.X R111, P0, PT, RZ, R142, RZ, P0, !PT ;  /* 0x0000008eff6f7210 */ /* 0x000fe4000071e4ff */
[----:B------:R-:W-:Y:S01]  /*10fca0*/  IADD3.X R113, P5, PT, RZ, R113, RZ, P5, !PT ;  /* 0x00000071ff717210 */ /* 0x000fe20002fbe4ff */
[----:B------:R-:W-:Y:S01]  /*10fcb0*/  IMAD.WIDE.U32.X R130, R145, 0x6730d2a0, R130, P2 ;  /* 0x6730d2a091827825 */ /* 0x000fe200010e0482 */
[----:B------:R-:W-:-:S02]  /*10fcc0*/  IADD3.X R111, P4, PT, RZ, R111, RZ, P4, !PT ;  /* 0x0000006fff6f7210 */ /* 0x000fc4000279e4ff */
[----:B------:R-:W-:Y:S01]  /*10fcd0*/  IADD3.X R114, PT, PT, RZ, RZ, R115, P5, P3 ;  /* 0x000000ffff727210 */ /* 0x000fe20002fe6473 */
[----:B------:R-:W-:Y:S01]  /*10fce0*/  IMAD.WIDE.U32 R116, P2, R54, 0x1a0111ea, R116 ;  /* 0x1a0111ea36747825 */ /* 0x000fe20007840074 */
[----:B------:R-:W-:Y:S02]  /*10fcf0*/  IADD3.X R143, PT, PT, RZ, RZ, R143, P4, P0 ;  /* 0x000000ffff8f7210 */ /* 0x000fe400027e048f */
[----:B------:R-:W-:Y:S01]  /*10fd00*/  IADD3 RZ, P0, PT, R58, R104, RZ ;  /* 0x000000683aff7210 */ /* 0x000fe20007f1e0ff */
[----:B------:R-:W-:Y:S01]  /*10fd10*/  IMAD.WIDE.U32 R60, R54, -0x4eac0001, R60 ;  /* 0xb153ffff363c7825 */ /* 0x000fe200078e003c */
[----:B------:R-:W-:Y:S02]  /*10fd20*/  IADD3.X R104, P1, PT, RZ, R138, RZ, P1, !PT ;  /* 0x0000008aff687210 */ /* 0x000fe40000f3e4ff */
[----:B------:R-:W-:Y:S01]  /*10fd30*/  IADD3.X RZ, P0, PT, R59, R105, RZ, P0, !PT ;  /* 0x000000693bff7210 */ /* 0x000fe2000071e4ff */
[----:B------:R-:W-:Y:S01]  /*10fd40*/  IMAD.X R53, RZ, RZ, RZ, P2 ;  /* 0x000000ffff357224 */ /* 0x000fe200010e06ff */
[----:B------:R-:W-:Y:S01]  /*10fd50*/  IADD3 R89, P2, PT, R116, R89, RZ ;  /* 0x0000005974597210 */ /* 0x000fe20007f5e0ff */
[----:B------:R-:W-:Y:S01]  /*10fd60*/  IMAD.MOV.U32 R52, RZ, RZ, R117 ;  /* 0x000000ffff347224 */ /* 0x000fe200078e0075 */
[----:B------:R-:W-:Y:S01]  /*10fd70*/  IADD3 R60, P5, PT, R111, R60, RZ ;  /* 0x0000003c6f3c7210 */ /* 0x000fe20007fbe0ff */
[----:B------:R-:W-:Y:S01]  /*10fd80*/  IMAD.WIDE.U32 R86, R42, R65, R86 ;  /* 0x000000412a567225 */ /* 0x000fe200078e0056 */
[----:B------:R-:W-:-:S03]  /*10fd90*/  IADD3.X R111, P6, PT, RZ, R108, RZ, P6, !PT ;  /* 0x0000006cff6f7210 */ /* 0x000fc600037de4ff */
[----:B------:R-:W-:Y:S01]  /*10fda0*/  IMAD.IADD R140, R61, 0x1, R140 ;  /* 0x000000013d8c7824 */ /* 0x000fe200078e028c */
[----:B------:R-:W-:Y:S01]  /*10fdb0*/  IADD3 R86, P3, PT, R113, R86, RZ ;  /* 0x0000005671567210 */ /* 0x000fe20007f7e0ff */
[----:B------:R-:W-:Y:S01]  /*10fdc0*/  IMAD.WIDE.U32.X R52, R145, 0x1a0111ea, R52, P2 ;  /* 0x1a0111ea91347825 */ /* 0x000fe200010e0434 */
[----:B------:R-:W-:Y:S02]  /*10fdd0*/  IADD3 RZ, P2, PT, R56, R132, RZ ;  /* 0x0000008438ff7210 */ /* 0x000fe40007f5e0ff */
[----:B------:R-:W-:Y:S01]  /*10fde0*/  IADD3.X R61, P5, PT, R140, R143, RZ, P5, !PT ;  /* 0x0000008f8c3d7210 */ /* 0x000fe20002fbe4ff */
[----:B------:R-:W-:Y:S01]  /*10fdf0*/  IMAD.IADD R87, R87, 0x1, R112 ;  /* 0x0000000157577824 */ /* 0x000fe200078e0270 */
[----:B------:R-:W-:Y:S01]  /*10fe00*/  IADD3.X RZ, P2, PT, R57, R133, RZ, P2, !PT ;  /* 0x0000008539ff7210 */ /* 0x000fe2000175e4ff */
[----:B------:R-:W-:Y:S01]  /*10fe10*/  IMAD.WIDE.U32 R56, R54, -0x94f09dc, R56 ;  /* 0xf6b0f62436387825 */ /* 0x000fe200078e0038 */
[----:B------:R-:W-:Y:S02]  /*10fe20*/  IADD3.X R105, P5, PT, RZ, R104, RZ, P5, !PT ;  /* 0x00000068ff697210 */ /* 0x000fe40002fbe4ff */
[----:B------:R-:W-:Y:S01]  /*10fe30*/  IADD3.X R87, P3, PT, R87, R114, RZ, P3, !PT ;  /* 0x0000007257577210 */ /* 0x000fe20001f7e4ff */
[----:B------:R-:W-:Y:S01]  /*10fe40*/  IMAD.IADD R134, R57, 0x1, R134 ;  /* 0x0000000139867824 */ /* 0x000fe200078e0286 */
[----:B------:R-:W-:Y:S01]  /*10fe50*/  IADD3.X R139, PT, PT, RZ, RZ, R139, P5, P1 ;  /* 0x000000ffff8b7210 */ /* 0x000fe20002fe248b */
[----:B------:R-:W-:Y:S01]  /*10fe60*/  IMAD.WIDE.U32 R58, R41, R65, R58 ;  /* 0x00000041293a7225 */ /* 0x000fe200078e003a */
[----:B------:R-:W-:-:S02]  /*10fe70*/  IADD3.X R111, P3, PT, RZ, R111, RZ, P3, !PT ;  /* 0x0000006fff6f7210 */ /* 0x000fc40001f7e4ff */
[----:B------:R-:W-:Y:S01]  /*10fe80*/  IADD3 R56, P5, PT, R105, R56, RZ ;  /* 0x0000003869387210 */ /* 0x000fe20007fbe0ff */
[-C--:B------:R-:W-:Y:S01]  /*10fe90*/  IMAD.WIDE.U32 R140, R46, R70.reuse, RZ ;  /* 0x000000462e8c7225 */ /* 0x080fe200078e00ff */
[----:B------:R-:W-:Y:S02]  /*10fea0*/  IADD3.X R108, PT, PT, RZ, RZ, R109, P3, P6 ;  /* 0x000000ffff6c7210 */ /* 0x000fe40001fec46d */
[----:B------:R-:W-:Y:S01]  /*10feb0*/  IADD3.X R57, P5, PT, R134, R139, RZ, P5, !PT ;  /* 0x0000008b86397210 */ /* 0x000fe20002fbe4ff */
[----:B------:R-:W-:Y:S01]  /*10fec0*/  IMAD.WIDE.U32 R150, R43, R70, RZ ;  /* 0x000000462b967225 */ /* 0x000fe200078e00ff */
[----:B------:R-:W-:Y:S02]  /*10fed0*/  IADD3.X R109, P2, PT, RZ, R130, RZ, P2, !PT ;  /* 0x00000082ff6d7210 */ /* 0x000fe4000175e4ff */
[----:B------:R-:W-:Y:S01]  /*10fee0*/  IADD3 R104, P1, PT, R107, R64, RZ ;  /* 0x000000406b687210 */ /* 0x000fe20007f3e0ff */
[----:B------:R-:W-:Y:S01]  /*10fef0*/  IMAD.IADD R107, R59, 0x1, R106 ;  /* 0x000000013b6b7824 */ /* 0x000fe200078e026a */
[----:B------:R-:W-:Y:S01]  /*10ff00*/  IADD3 RZ, P4, PT, R86, R126, RZ ;  /* 0x0000007e56ff7210 */ /* 0x000fe20007f9e0ff */
[----:B------:R-:W-:Y:S01]  /*10ff10*/  IMAD.WIDE.U32 R148, R40, R70, RZ ;  /* 0x0000004628947225 */ /* 0x000fe200078e00ff */
[----:B------:R-:W-:-:S02]  /*10ff20*/  IADD3 R106, P6, PT, R111, R58, RZ ;  /* 0x0000003a6f6a7210 */ /* 0x000fc40007fde0ff */
[----:B------:R-:W-:Y:S01]  /*10ff30*/  IADD3.X R109, P5, PT, RZ, R109, RZ, P5, !PT ;  /* 0x0000006dff6d7210 */ /* 0x000fe20002fbe4ff */
[----:B------:R-:W-:Y:S01]  /*10ff40*/  IMAD.WIDE.U32 R58, R54, -0xc7aed41, R86 ;  /* 0xf38512bf363a7825 */ /* 0x000fe200078e0056 */
[----:B------:R-:W-:Y:S02]  /*10ff50*/  IADD3.X RZ, P4, PT, R87, R127, RZ, P4, !PT ;  /* 0x0000007f57ff7210 */ /* 0x000fe4000279e4ff */
[----:B------:R-:W-:Y:S01]  /*10ff60*/  IADD3 RZ, P3, PT, R104, R62, RZ ;  /* 0x0000003e68ff7210 */ /* 0x000fe20007f7e0ff */
[----:B------:R-:W-:Y:S01]  /*10ff70*/  IMAD.IADD R128, R59, 0x1, R128 ;  /* 0x000000013b807824 */ /* 0x000fe200078e0280 */
[----:B------:R-:W-:Y:S01]  /*10ff80*/  IADD3.X R105, P1, PT, R144, R91, RZ, P1, !PT ;  /* 0x0000005b90697210 */ /* 0x000fe20000f3e4ff */
[----:B------:R-:W-:Y:S01]  /*10ff90*/  IMAD.WIDE.U32 R126, R46, R66, R56 ;  /* 0x000000422e7e7225 */ /* 0x000fe200078e0038 */
[----:B------:R-:W-:Y:S02]  /*10ffa0*/  IADD3.X R131, PT, PT, RZ, RZ, R131, P5, P2 ;  /* 0x000000ffff837210 */ /* 0x000fe40002fe4483 */
[----:B------:R-:W-:Y:S01]  /*10ffb0*/  IADD3.X R107, P6, PT, R107, R108, RZ, P6, !PT ;  /* 0x0000006c6b6b7210 */ /* 0x000fe200037de4ff */
[----:B------:R-:W-:Y:S01]  /*10ffc0*/  IMAD.WIDE.U32 R144, R44, R70, RZ ;  /* 0x000000462c907225 */ /* 0x000fe200078e00ff */
[----:B------:R-:W-:-:S02]  /*10ffd0*/  IADD3.X R87, P0, PT, RZ, R102, RZ, P0, !PT ;  /* 0x00000066ff577210 */ /* 0x000fc4000071e4ff */
[----:B------:R-:W-:Y:S01]  /*10ffe0*/  IADD3 R58, P5, PT, R109, R58, RZ ;  /* 0x0000003a6d3a7210 */ /* 0x000fe20007fbe0ff */
[----:B------:R-:W-:Y:S01]  /*10fff0*/  IMAD.WIDE.U32 R142, R39, R70, RZ ;  /* 0x00000046278e7225 */ /* 0x000fe200078e00ff */
[----:B------:R-:W-:Y:S02]  /*110000*/  IADD3.X RZ, P3, PT, R105, R63, RZ, P3, !PT ;  /* 0x0000003f69ff7210 */ /* 0x000fe40001f7e4ff */
[----:B------:R-:W-:Y:S01]  /*110010*/  IADD3.X R87, P6, PT, RZ, R87, RZ, P6, !PT ;  /* 0x00000057ff577210 */ /* 0x000fe200037de4ff */
[----:B------:R-:W-:Y:S01]  /*110020*/  IMAD.WIDE.U32 R104, R38, R65, R104 ;  /* 0x0000004126687225 */ /* 0x000fe200078e0068 */
[----:B------:R-:W-:Y:S02]  /*110030*/  IADD3.X R59, P5, PT, R128, R131, RZ, P5, !PT ;  /* 0x00000083803b7210 */ /* 0x000fe40002fbe4ff */
[----:B------:R-:W-:Y:S01]  /*110040*/  IADD3.X R65, P4, PT, RZ, R124, RZ, P4, !PT ;  /* 0x0000007cff417210 */ /* 0x000fe2000279e4ff */
[----:B------:R-:W-:Y:S01]  /*110050*/  IMAD.IADD R90, R105, 0x1, R90 ;  /* 0x00000001695a7824 */ /* 0x000fe200078e025a */
[----:B------:R-:W-:Y:S01]  /*110060*/  IADD3.X R109, PT, PT, RZ, RZ, R103, P6, P0 ;  /* 0x000000ffff6d7210 */ /* 0x000fe200037e0467 */
[----:B------:R-:W-:Y:S01]  /*110070*/  IMAD.WIDE.U32 R62, R54, 0x434bacd7, R106 ;  /* 0x434bacd7363e7825 */ /* 0x000fe200078e006a */
[----:B------:R-:W-:-:S02]  /*110080*/  IADD3.X R103, P6, PT, RZ, R65, RZ, P5, !PT ;  /* 0x00000041ff677210 */ /* 0x000fc40002fde4ff */
[----:B------:R-:W-:Y:S01]  /*110090*/  IADD3 R104, P5, PT, R87, R104, RZ ;  /* 0x0000006857687210 */ /* 0x000fe20007fbe0ff */
[----:B------:R-:W-:Y:S01]  /*1100a0*/  IMAD.IADD R122, R63, 0x1, R122 ;  /* 0x000000013f7a7824 */ /* 0x000fe200078e027a */
[----:B------:R-:W-:Y:S01]  /*1100b0*/  IADD3 RZ, P2, PT, R106, R120, RZ ;  /* 0x000000786aff7210 */ /* 0x000fe20007f5e0ff */
[----:B------:R-:W-:Y:S01]  /*1100c0*/  IMAD.WIDE.U32 R86, R49, R66, RZ ;  /* 0x0000004231567225 */ /* 0x000fe200078e00ff */
[----:B------:R-:W-:Y:S02]  /*1100d0*/  IADD3.X R125, PT, PT, RZ, RZ, R125, P6, P4 ;  /* 0x000000ffff7d7210 */ /* 0x000fe400037e847d */
[----:B------:R-:W-:Y:S01]  /*1100e0*/  IADD3.X R105, P4, PT, R90, R109, RZ, P5, !PT ;  /* 0x0000006d5a697210 */ /* 0x000fe20002f9e4ff */
[----:B------:R-:W-:Y:S01]  /*1100f0*/  IMAD.WIDE.U32 R146, R41, R70, RZ ;  /* 0x0000004629927225 */ /* 0x000fe200078e00ff */
[----:B------:R-:W-:Y:S02]  /*110100*/  IADD3.X R132, P3, PT, RZ, R136, RZ, P3, !PT ;  /* 0x00000088ff847210 */ /* 0x000fe40001f7e4ff */
[----:B------:R-:W-:Y:S01]  /*110110*/  IADD3 R102, P0, PT, R103, R62, RZ ;  /* 0x0000003e67667210 */ /* 0x000fe20007f1e0ff */
[----:B------:R-:W-:Y:S01]  /*110120*/  IMAD.WIDE.U32 R62, R48, R66, RZ ;  /* 0x00000042303e7225 */ /* 0x000fe200078e00ff */
[----:B------:R-:W-:-:S02]  /*110130*/  IADD3.X RZ, P2, PT, R107, R55, RZ, P2, !PT ;  /* 0x000000376bff7210 */ /* 0x000fc4000175e4ff */
[----:B------:R-:W-:Y:S01]  /*110140*/  IADD3.X R132, P4, PT, RZ, R132, RZ, P4, !PT ;  /* 0x00000084ff847210 */ /* 0x000fe2000279e4ff */
[----:B------:R-:W-:Y:S01]  /*110150*/  IMAD.WIDE.U32 R54, R54, 0x397fe69a, R104 ;  /* 0x397fe69a36367825 */ /* 0x000fe200078e0068 */
[----:B------:R-:W-:Y:S02]  /*110160*/  IADD3.X R103, P0, PT, R122, R125, RZ, P0, !PT ;  /* 0x0000007d7a677210 */ /* 0x000fe4000071e4ff */
[----:B------:R-:W-:Y:S01]  /*110170*/  IADD3.X R65, P2, PT, RZ, R118, RZ, P2, !PT ;  /* 0x00000076ff417210 */ /* 0x000fe2000175e4ff */
[----:B------:R-:W-:Y:S01]  /*110180*/  IMAD.WIDE.U32 R62, P5, R49, R67, R62 ;  /* 0x00000043313e7225 */ /* 0x000fe200078a003e */
[----:B------:R-:W-:Y:S02]  /*110190*/  IADD3.X R136, PT, PT, RZ, RZ, R137, P4, P3 ;  /* 0x000000ffff887210 */ /* 0x000fe400027e6489 */
[----:B------:R-:W-:Y:S01]  /*1101a0*/  IADD3.X R65, P4, PT, RZ, R65, RZ, P0, !PT ;  /* 0x00000041ff417210 */ /* 0x000fe2000079e4ff */
[----:B------:R-:W-:Y:S01]  /*1101b0*/  IMAD.IADD R116, R55, 0x1, R116 ;  /* 0x0000000137747824 */ /* 0x000fe200078e0274 */
[----:B------:R-:W-:-:S02]  /*1101c0*/  IADD3 RZ, P3, PT, R104, R88, RZ ;  /* 0x0000005868ff7210 */ /* 0x000fc40007f7e0ff */
[----:B------:R-:W-:Y:S02]  /*1101d0*/  IADD3.X R119, PT, PT, RZ, RZ, R119, P4, P2 ;  /* 0x000000ffff777210 */ /* 0x000fe400027e4477 */
[----:B------:R-:W-:Y:S02]  /*1101e0*/  IADD3 R87, P6, PT, R62, R87, RZ ;  /* 0x000000573e577210 */ /* 0x000fe40007fde0ff */
        /* <DEDUP_REMOVED lines=8> */
[----:B------:R-:W-:Y:S02]  /*110270*/  IADD3.X R131, P3, PT, RZ, R52, RZ, P3, !PT ;  /* 0x00000034ff837210 */ /* 0x000fe40001f7e4ff */
[----:B------:R-:W-:Y:S01]  /*110280*/  IADD3 RZ, P2, PT, RZ, R64, RZ ;  /* 0x00000040ffff7210 */ /* 0x000fe20007f5e0ff */
[----:B------:R-:W-:Y:S01]  /*110290*/  IMAD.MOV.U32 R64, RZ, RZ, R63 ;  /* 0x000000ffff407224 */ /* 0x000fe200078e003f */
[----:B------:R-:W-:Y:S01]  /*1102a0*/  IADD3.X R131, P4, PT, RZ, R131, RZ, P4, !PT ;  /* 0x00000083ff837210 */ /* 0x000fe2000279e4ff */
[C---:B------:R-:W-:Y:S01]  /*1102b0*/  IMAD.WIDE.U32 R60, R46.reuse, R66, RZ ;  /* 0x000000422e3c7225 */ /* 0x040fe200078e00ff */
[----:B------:R-:W-:Y:S02]  /*1102c0*/  IADD3.X RZ, P2, PT, RZ, R91, RZ, P2, !PT ;  /* 0x0000005bffff7210 */ /* 0x000fe4000175e4ff */
[----:B------:R-:W-:Y:S01]  /*1102d0*/  IADD3.X R130, PT, PT, RZ, RZ, R53, P4, P3 ;  /* 0x000000ffff827210 */ /* 0x000fe200027e6435 */
[----:B------:R-:W-:Y:S01]  /*1102e0*/  IMAD.WIDE.U32 R86, P5, R46, R67, R86 ;  /* 0x000000432e567225 */ /* 0x000fe200078a0056 */
[----:B------:R-:W-:-:S02]  /*1102f0*/  IADD3 RZ, P4, PT, RZ, R104, RZ ;  /* 0x00000068ffff7210 */ /* 0x000fc40007f9e0ff */
[----:B------:R-:W-:Y:S01]  /*110300*/  IADD3.X R113, P1, PT, RZ, RZ, RZ, P1, !PT ;  /* 0x000000ffff717210 */ /* 0x000fe20000f3e4ff */
[----:B------:R-:W-:Y:S01]  /*110310*/  IMAD.IADD R105, R105, 0x1, R62 ;  /* 0x0000000169697824 */ /* 0x000fe200078e023e */
[----:B------:R-:W-:Y:S01]  /*110320*/  IADD3 R61, P3, PT, R86, R61, RZ ;  /* 0x0000003d563d7210 */ /* 0x000fe20007f7e0ff */
[----:B------:R-:W-:Y:S01]  /*110330*/  IMAD.WIDE.U32.X R64, R48, R67, R64, P6 ;  /* 0x0000004330407225 */ /* 0x000fe200030e0440 */
[----:B------:R-:W-:Y:S02]  /*110340*/  IADD3 RZ, P6, PT, R56, R60, RZ ;  /* 0x0000003c38ff7210 */ /* 0x000fe40007fde0ff */
[----:B------:R-:W-:Y:S01]  /*110350*/  IADD3.X RZ, P4, PT, RZ, R105, RZ, P4, !PT ;  /* 0x00000069ffff7210 */ /* 0x000fe2000279e4ff */
[----:B------:R-:W-:Y:S01]  /*110360*/  IMAD.X R53, RZ, RZ, RZ, P5 ;  /* 0x000000ffff357224 */ /* 0x000fe200028e06ff */
[----:B------:R-:W-:Y:S01]  /*110370*/  IADD3.X R52, P0, PT, RZ, R64, RZ, P0, !PT ;  /* 0x00000040ff347210 */ /* 0x000fe2000071e4ff */
[----:B------:R-:W-:Y:S01]  /*110380*/  IMAD.IADD R86, R127, 0x1, R86 ;  /* 0x000000017f567824 */ /* 0x000fe200078e0256 */
[----:B------:R-:W-:Y:S01]  /*110390*/  IADD3.X RZ, P6, PT, R57, R61, RZ, P6, !PT ;  /* 0x0000003d39ff7210 */ /* 0x000fe200037de4ff */
[----:B------:R-:W-:Y:S01]  /*1103a0*/  IMAD.WIDE.U32 R60, R44, R66, RZ ;  /* 0x000000422c3c7225 */ /* 0x000fe200078e00ff */
[----:B------:R-:W-:-:S02]  /*1103b0*/  IADD3.X R57, P5, PT, RZ, R52, RZ, P4, !PT ;  /* 0x00000034ff397210 */ /* 0x000fc400027be4ff */
[----:B------:R-:W-:Y:S01]  /*1103c0*/  IADD3.X R62, P2, PT, RZ, RZ, RZ, P2, !PT ;  /* 0x000000ffff3e7210 */ /* 0x000fe2000175e4ff */
[----:B------:R-:W-:Y:S01]  /*1103d0*/  IMAD.MOV.U32 R52, RZ, RZ, R87 ;  /* 0x000000ffff347224 */ /* 0x000fe200078e0057 */
[----:B------:R-:W-:Y:S01]  /*1103e0*/  IADD3 R126, P4, PT, R57, R126, RZ ;  /* 0x0000007e397e7210 */ /* 0x000fe20007f9e0ff */
[----:B------:R-:W-:Y:S01]  /*1103f0*/  IMAD.WIDE.U32 R90, R43, R66, RZ ;  /* 0x000000422b5a7225 */ /* 0x000fe200078e00ff */
[----:B------:R-:W-:Y:S02]  /*110400*/  IADD3.X R65, PT, PT, RZ, RZ, R65, P5, P0 ;  /* 0x000000ffff417210 */ /* 0x000fe40002fe0441 */
[----:B------:R-:W-:Y:S01]  /*110410*/  IADD3 R113, P5, PT, R113, R62, RZ ;  /* 0x0000003e71717210 */ /* 0x000fe20007fbe0ff */
[----:B------:R-:W-:Y:S01]  /*110420*/  IMAD.WIDE.U32.X R56, R47, R67, R52, P3 ;  /* 0x000000432f387225 */ /* 0x000fe200018e0434 */
[----:B------:R-:W-:-:S03]  /*110430*/  IADD3.X R127, P4, PT, R86, R65, RZ, P4, !PT ;  /* 0x00000041567f7210 */ /* 0x000fc6000279e4ff */
[----:B------:R-:W-:Y:S01]  /*110440*/  IMAD.WIDE.U32 R52, P0, R45, R67, R60 ;  /* 0x000000432d347225 */ /* 0x000fe2000780003c */
[----:B------:R-:W-:-:S03]  /*110450*/  IADD3.X R63, P6, PT, RZ, R56, RZ, P6, !PT ;  /* 0x00000038ff3f7210 */ /* 0x000fc600037de4ff */
[----:B------:R-:W-:Y:S01]  /*110460*/  IMAD.WIDE.U32 R60, R45, R66, RZ ;  /* 0x000000422d3c7225 */ /* 0x000fe200078e00ff */
[----:B------:R-:W-:-:S03]  /*110470*/  IADD3.X R63, P4, PT, RZ, R63, RZ, P4, !PT ;  /* 0x0000003fff3f7210 */ /* 0x000fc6000279e4ff */
[-C--:B------:R-:W-:Y:S01]  /*110480*/  IMAD.WIDE.U32 R88, R40, R66.reuse, RZ ;  /* 0x0000004228587225 */ /* 0x080fe200078e00ff */
[----:B------:R-:W-:Y:S02]  /*110490*/  IADD3 R119, P3, PT, R52, R61, RZ ;  /* 0x0000003d34777210 */ /* 0x000fe40007f7e0ff */
[----:B------:R-:W-:Y:S01]  /*1104a0*/  IADD3.X R111, PT, PT, RZ, RZ, R57, P4, P6 ;  /* 0x000000ffff6f7210 */ /* 0x000fe200027ec439 */
[----:B------:R-:W-:-:S04]  /*1104b0*/  IMAD.WIDE.U32 R116, R45, R66, R58 ;  /* 0x000000422d747225 */ /* 0x000fc800078e003a */
[----:B------:R-:W-:Y:S01]  /*1104c0*/  IMAD.X R107, RZ, RZ, RZ, P0 ;  /* 0x000000ffff6b7224 */ /* 0x000fe200000e06ff */
[----:B------:R-:W-:Y:S01]  /*1104d0*/  IADD3 RZ, P0, PT, R58, R60, RZ ;  /* 0x0000003c3aff7210 */ /* 0x000fe20007f1e0ff */
[----:B------:R-:W-:Y:S02]  /*1104e0*/  IMAD.MOV.U32 R106, RZ, RZ, R53 ;  /* 0x000000ffff6a7224 */ /* 0x000fe400078e0035 */
[----:B------:R-:W-:Y:S02]  /*1104f0*/  IMAD.IADD R58, R117, 0x1, R52 ;  /* 0x00000001753a7824 */ /* 0x000fe400078e0234 */
[----:B------:R-:W-:-:S04]  /*110500*/  IMAD.WIDE.U32 R60, R39, R66, RZ ;  /* 0x00000042273c7225 */ /* 0x000fc800078e00ff */
[----:B------:R-:W-:-:S04]  /*110510*/  IMAD.WIDE.U32 R90, P4, R42, R67, R90 ;  /* 0x000000432a5a7225 */ /* 0x000fc8000788005a */
[----:B------:R-:W-:-:S04]  /*110520*/  IMAD.WIDE.U32 R52, R42, R66, RZ ;  /* 0x000000422a347225 */ /* 0x000fc800078e00ff */
[----:B------:R-:W-:-:S04]  /*110530*/  IMAD.WIDE.U32 R88, P6, R41, R67, R88 ;  /* 0x0000004329587225 */ /* 0x000fc800078c0058 */
[----:B------:R-:W-:Y:S01]  /*110540*/  IMAD.WIDE.U32.X R106, R44, R67, R106, P3 ;  /* 0x000000432c6a7225 */ /* 0x000fe200018e046a */
[----:B------:R-:W-:-:S03]  /*110550*/  IADD3 R116, P3, PT, R63, R116, RZ ;  /* 0x000000743f747210 */ /* 0x000fc60007f7e0ff */
[----:B------:R-:W-:Y:S01]  /*110560*/  IMAD.X R87, RZ, RZ, RZ, P6 ;  /* 0x000000ffff577224 */ /* 0x000fe200030e06ff */
[----:B------:R-:W-:Y:S01]  /*110570*/  IADD3 R121, P6, PT, R90, R53, RZ ;  /* 0x000000355a797210 */ /* 0x000fe20007fde0ff */
[----:B------:R-:W-:Y:S02]  /*110580*/  IMAD.X R109, RZ, RZ, RZ, P4 ;  /* 0x000000ffff6d7224 */ /* 0x000fe400020e06ff */
[----:B------:R-:W-:-:S04]  /*110590*/  IMAD.WIDE.U32 R60, P4, R38, R67, R60 ;  /* 0x00000043263c7225 */ /* 0x000fc8000788003c */
[----:B------:R-:W-:-:S04]  /*1105a0*/  IMAD.WIDE.U32 R62, R38, R66, RZ ;  /* 0x00000042263e7225 */ /* 0x000fc800078e00ff */
[----:B------:R-:W-:Y:S02]  /*1105b0*/  IMAD.MOV.U32 R108, RZ, RZ, R91 ;  /* 0x000000ffff6c7224 */ /* 0x000fe400078e005b */
[----:B------:R-:W-:-:S04]  /*1105c0*/  IMAD.WIDE.U32 R64, R41, R66, RZ ;  /* 0x0000004229407225 */ /* 0x000fc800078e00ff */
[----:B------:R-:W-:Y:S01]  /*1105d0*/  IMAD.WIDE.U32.X R108, R43, R67, R108, P6 ;  /* 0x000000432b6c7225 */ /* 0x000fe200030e046c */
[----:B------:R-:W-:-:S03]  /*1105e0*/  IADD3 R63, P6, PT, R60, R63, RZ ;  /* 0x0000003f3c3f7210 */ /* 0x000fc60007fde0ff */
[----:B------:R-:W-:Y:S01]  /*1105f0*/  IMAD.X R57, RZ, RZ, RZ, P4 ;  /* 0x000000ffff397224 */ /* 0x000fe200020e06ff */
[----:B------:R-:W-:Y:S01]  /*110600*/  IADD3 R65, P4, PT, R88, R65, RZ ;  /* 0x0000004158417210 */ /* 0x000fe20007f9e0ff */
[----:B------:R-:W-:Y:S02]  /*110610*/  IMAD.MOV.U32 R56, RZ, RZ, R61 ;  /* 0x000000ffff387224 */ /* 0x000fe400078e003d */
[----:B------:R-:W-:Y:S02]  /*110620*/  IMAD.MOV.U32 R86, RZ, RZ, R89 ;  /* 0x000000ffff567224 */ /* 0x000fe400078e0059 */
[----:B------:R-:W-:Y:S01]  /*110630*/  IMAD.WIDE.U32.X R56, R39, R67, R56, P6 ;  /* 0x0000004327387225 */ /* 0x000fe200030e0438 */
[----:B------:R-:W-:Y:S02]  /*110640*/  IADD3.X RZ, P6, PT, R59, R119, RZ, P0, !PT ;  /* 0x000000773bff7210 */ /* 0x000fe400007de4ff */
[----:B------:R-:W-:Y:S01]  /*110650*/  IADD3 R132, P0, PT, R132, R113, RZ ;  /* 0x0000007184847210 */ /* 0x000fe20007f1e0ff */
[----:B------:R-:W-:-:S02]  /*110660*/  IMAD R53, R105, -0x30003, RZ ;  /* 0xfffcfffd69357824 */ /* 0x000fc400078e02ff */
[----:B------:R-:W-:Y:S01]  /*110670*/  IMAD.WIDE.U32.X R86, R40, R67, R86, P4 ;  /* 0x0000004328567225 */ /* 0x000fe200020e0456 */
[----:B------:R-:W-:Y:S02]  /*110680*/  IADD3.X R117, P4, PT, R58, R111, RZ, P3, !PT ;  /* 0x0000006f3a757210 */ /* 0x000fe40001f9e4ff */
[----:B------:R-:W-:Y:S01]  /*110690*/  IADD3.X R61, P3, PT, RZ, R106, RZ, P6, !PT ;  /* 0x0000006aff3d7210 */ /* 0x000fe2000377e4ff */
[----:B------:R-:W-:-:S03]  /*1106a0*/  IMAD.WIDE.U32 R114, R104, -0x30003, RZ ;  /* 0xfffcfffd68727825 */ /* 0x000fc600078e00ff */
[----:B------:R-:W-:Y:S01]  /*1106b0*/  IADD3.X R61, P6, PT, RZ, R61, RZ, P4, !PT ;  /* 0x0000003dff3d7210 */ /* 0x000fe200027de4ff */
[----:B------:R-:W-:Y:S02]  /*1106c0*/  IMAD R53, R104, -0x760c0004, R53 ;  /* 0x89f3fffc68357824 */ /* 0x000fe400078e0235 */
[----:B------:R-:W-:-:S04]  /*1106d0*/  IMAD.WIDE.U32 R58, R42, R66, R102 ;  /* 0x000000422a3a7225 */ /* 0x000fc800078e0066 */
[----:B------:R-:W-:Y:S01]  /*1106e0*/  IMAD.IADD R89, R115, 0x1, R53 ;  /* 0x0000000173597824 */ /* 0x000fe200078e0235 */
[----:B------:R-:W-:Y:S01]  /*1106f0*/  IADD3 R106, P4, PT, R61, R58, RZ ;  /* 0x0000003a3d6a7210 */ /* 0x000fe20007f9e0ff */
[----:B------:R-:W-:Y:S01]  /*110700*/  IMAD.X R67, RZ, RZ, RZ, P2 ;  /* 0x000000ffff437224 */ /* 0x000fe200010e06ff */
[----:B------:R-:W-:Y:S01]  /*110710*/  IADD3 RZ, P2, PT, R102, R52, RZ ;  /* 0x0000003466ff7210 */ /* 0x000fe20007f5e0ff */
[----:B------:R-:W-:Y:S01]  /*110720*/  IMAD.WIDE.U32 R52, R89, -0x5555, RZ ;  /* 0xffffaaab59347825 */ /* 0x000fe200078e00ff */
[----:B------:R-:W-:Y:S02]  /*110730*/  IADD3.X R58, PT, PT, RZ, RZ, R107, P6, P3 ;  /* 0x000000ffff3a7210 */ /* 0x000fe400037e646b */
[----:B------:R-:W-:Y:S01]  /*110740*/  IADD3.X RZ, P2, PT, R103, R121, RZ, P2, !PT ;  /* 0x0000007967ff7210 */ /* 0x000fe2000175e4ff */
[----:B------:R-:W-:Y:S01]  /*110750*/  IMAD.IADD R59, R59, 0x1, R90 ;  /* 0x000000013b3b7824 */ /* 0x000fe200078e025a */
[----:B------:R-:W-:Y:S01]  /*110760*/  IADD3.X R61, PT, PT, R67, RZ, RZ, P5, P1 ;  /* 0x000000ff433d7210 */ /* 0x000fe20002fe24ff */
[----:B------:R-:W-:Y:S01]  /*110770*/  IMAD.WIDE.U32 R90, R114, -0x5555, RZ ;  /* 0xffffaaab725a7825 */ /* 0x000fe200078e00ff */
[----:B------:R-:W-:-:S02]  /*110780*/  IADD3.X R133, P2, PT, RZ, R108, RZ, P2, !PT ;  /* 0x0000006cff857210 */ /* 0x000fc4000175e4ff */
[----:B------:R-:W-:Y:S01]  /*110790*/  IADD3.X R107, P4, PT, R59, R58, RZ, P4, !PT ;  /* 0x0000003a3b6b7210 */ /* 0x000fe2000279e4ff */
[----:B------:R-:W-:Y:S01]  /*1107a0*/  IMAD.WIDE.U32 R52, P6, R114, -0x46010001, R52 ;  /* 0xb9feffff72347825 */ /* 0x000fe200078c0034 */
[----:B------:R-:W-:Y:S02]  /*1107b0*/  IADD3 RZ, P3, PT, R104, R90, RZ ;  /* 0x0000005a68ff7210 */ /* 0x000fe40007f7e0ff */
[----:B------:R-:W-:Y:S01]  /*1107c0*/  IADD3.X R133, P4, PT, RZ, R133, RZ, P4, !PT ;  /* 0x00000085ff857210 */ /* 0x000fe2000279e4ff */
[----:B------:R-:W-:Y:S01]  /*1107d0*/  IMAD.WIDE.U32 R58, R89, -0x4eac0001, RZ ;  /* 0xb153ffff593a7825 */ /* 0x000fe200078e00ff */
[----:B------:R-:W-:Y:S02]  /*1107e0*/  IADD3.X R61, P0, PT, R136, R61, RZ, P0, !PT ;  /* 0x0000003d883d7210 */ /* 0x000fe4000071e4ff */
[----:B------:R-:W-:Y:S01]  /*1107f0*/  IADD3.X R135, PT, PT, RZ, RZ, R109, P4, P2 ;  /* 0x000000ffff877210 */ /* 0x000fe200027e446d */
[----:B------:R-:W-:Y:S01]  /*110800*/  IMAD.WIDE.U32 R110, R114, -0x5555, R104 ;  /* 0xffffaaab726e7825 */ /* 0x000fe200078e0068 */
[----:B------:R-:W-:-:S03]  /*110810*/  IADD3 R104, P1, PT, R52, R91, RZ ;  /* 0x0000005b34687210 */ /* 0x000fc60007f3e0ff */
[----:B------:R-:W-:Y:S01]  /*110820*/  IMAD.X R129, RZ, RZ, RZ, P6 ;  /* 0x000000ffff817224 */ /* 0x000fe200030e06ff */
[----:B------:R-:W-:Y:S01]  /*110830*/  IADD3 RZ, P5, PT, RZ, R110, RZ ;  /* 0x0000006effff7210 */ /* 0x000fe20007fbe0ff */
[----:B------:R-:W-:Y:S01]  /*110840*/  IMAD.IADD R67, R111, 0x1, R52 ;  /* 0x000000016f437824 */ /* 0x000fe200078e0234 */
[----:B------:R-:W-:Y:S01]  /*110850*/  IADD3.X RZ, P3, PT, R105, R104, RZ, P3, !PT ;  /* 0x0000006869ff7210 */ /* 0x000fe20001f7e4ff */
[----:B------:R-:W-:Y:S02]  /*110860*/  IMAD.MOV.U32 R128, RZ, RZ, R53 ;  /* 0x000000ffff807224 */ /* 0x000fe400078e0035 */
[----:B------:R-:W-:Y:S01]  /*110870*/  IMAD.WIDE.U32 R90, R114, -0x4eac0001, RZ ;  /* 0xb153ffff725a7825 */ /* 0x000fe200078e00ff */
[----:B------:R-:W-:-:S03]  /*110880*/  IADD3.X RZ, P5, PT, RZ, R67, RZ, P5, !PT ;  /* 0x00000043ffff7210 */ /* 0x000fc60002fbe4ff */
[----:B------:R-:W-:Y:S01]  /*110890*/  IMAD.WIDE.U32 R120, R89, -0x94f09dc, RZ ;  /* 0xf6b0f62459787825 */ /* 0x000fe200078e00ff */
[----:B------:R-:W-:-:S03]  /*1108a0*/  IADD3 RZ, P2, PT, R126, R90, RZ ;  /* 0x0000005a7eff7210 */ /* 0x000fc60007f5e0ff */
[----:B------:R-:W-:-:S04]  /*1108b0*/  IMAD.WIDE.U32 R52, P6, R114, 0x1eabfffe, R58 ;  /* 0x1eabfffe72347825 */ /* 0x000fc800078c003a */
[----:B------:R-:W-:Y:S01]  /*1108c0*/  IMAD.WIDE.U32.X R128, R89, -0x46010001, R128, P1 ;  /* 0xb9feffff59807825 */ /* 0x000fe200008e0480 */
[----:B------:R-:W-:-:S03]  /*1108d0*/  IADD3 R91, P1, PT, R52, R91, RZ ;  /* 0x0000005b345b7210 */ /* 0x000fc60007f3e0ff */
[----:B------:R-:W-:Y:S01]  /*1108e0*/  IMAD.WIDE.U32 R58, R114, -0x94f09dc, RZ ;  /* 0xf6b0f624723a7825 */ /* 0x000fe200078e00ff */
[----:B------:R-:W-:-:S03]  /*1108f0*/  IADD3.X RZ, P2, PT, R127, R91, RZ, P2, !PT ;  /* 0x0000005b7fff7210 */ /* 0x000fc6000175e4ff */
[----:B------:R-:W-:-:S04]  /*110900*/  IMAD.WIDE.U32 R120, P4, R114, 0x6730d2a0, R120 ;  /* 0x6730d2a072787825 */ /* 0x000fc80007880078 */
[----:B------:R-:W-:Y:S01]  /*110910*/  IMAD.X R123, RZ, RZ, RZ, P6 ;  /* 0x000000ffff7b7224 */ /* 0x000fe200030e06ff */
[----:B------:R-:W-:Y:S01]  /*110920*/  IADD3 R137, P6, PT, R120, R59, RZ ;  /* 0x0000003b78897210 */ /* 0x000fe20007fde0ff */
[----:B------:R-:W-:Y:S02]  /*110930*/  IMAD.MOV.U32 R122, RZ, RZ, R53 ;  /* 0x000000ffff7a7224 */ /* 0x000fe400078e0035 */
[----:B------:R-:W-:-:S04]  /*110940*/  IMAD.WIDE.U32 R110, R89, -0xc7aed41, RZ ;  /* 0xf38512bf596e7825 */ /* 0x000fc800078e00ff */
        /* <DEDUP_REMOVED lines=12> */
[----:B------:R-:W-:-:S04]  /*110a10*/  IMAD.WIDE.U32 R124, R89, 0x397fe69a, RZ ;  /* 0x397fe69a597c7825 */ /* 0x000fc800078e00ff */
[----:B------:R-:W-:-:S04]  /*110a20*/  IMAD.WIDE.U32 R58, P4, R114, 0x4b1ba7b6, R58 ;  /* 0x4b1ba7b6723a7825 */ /* 0x000fc8000788003a */
[----:B------:R-:W-:-:S04]  /*110a30*/  IMAD.WIDE.U32 R126, R114, -0x4eac0001, R126 ;  /* 0xb153ffff727e7825 */ /* 0x000fc800078e007e */
[----:B------:R-:W-:Y:S02]  /*110a40*/  IMAD.MOV.U32 R108, RZ, RZ, R111 ;  /* 0x000000ffff6c7224 */ /* 0x000fe400078e006f */
[----:B------:R-:W-:Y:S01]  /*110a50*/  IMAD.X R53, RZ, RZ, RZ, P4 ;  /* 0x000000ffff357224 */ /* 0x000fe200020e06ff */
[----:B------:R-:W-:Y:S01]  /*110a60*/  IADD3 R111, P4, PT, R58, R105, RZ ;  /* 0x000000693a6f7210 */ /* 0x000fe20007f9e0ff */
[----:B------:R-:W-:-:S04]  /*110a70*/  IMAD.WIDE.U32.X R108, R89, 0x64774b84, R108, P6 ;  /* 0x64774b84596c7825 */ /* 0x000fc800030e046c */
[----:B------:R-:W-:Y:S02]  /*110a80*/  IMAD.IADD R67, R127, 0x1, R52 ;  /* 0x000000017f437824 */ /* 0x000fe400078e0234 */
[----:B------:R-:W-:-:S04]  /*110a90*/  IMAD.WIDE.U32 R124, P6, R114, 0x1a0111ea, R124 ;  /* 0x1a0111ea727c7825 */ /* 0x000fc800078c007c */
[----:B------:R-:W-:-:S04]  /*110aa0*/  IMAD.WIDE.U32 R90, R114, 0x397fe69a, RZ ;  /* 0x397fe69a725a7825 */ /* 0x000fc800078e00ff */
[----:B------:R-:W-:Y:S01]  /*110ab0*/  IMAD.MOV.U32 R52, RZ, RZ, R59 ;  /* 0x000000ffff347224 */ /* 0x000fe200078e003b */
[----:B------:R-:W-:Y:S01]  /*110ac0*/  IADD3.X R59, P3, PT, RZ, R128, RZ, P3, !PT ;  /* 0x00000080ff3b7210 */ /* 0x000fe20001f7e4ff */
[----:B------:R-:W-:Y:S01]  /*110ad0*/  IMAD.X R103, RZ, RZ, RZ, P6 ;  /* 0x000000ffff677224 */ /* 0x000fe200030e06ff */
[----:B------:R-:W-:Y:S01]  /*110ae0*/  IADD3 RZ, P6, PT, R54, R64, RZ ;  /* 0x0000004036ff7210 */ /* 0x000fe20007fde0ff */
[----:B------:R-:W-:Y:S01]  /*110af0*/  IMAD.WIDE.U32.X R52, R89, 0x4b1ba7b6, R52, P4 ;  /* 0x4b1ba7b659347825 */ /* 0x000fe200020e0434 */
[----:B------:R-:W-:Y:S02]  /*110b00*/  IADD3 R115, P4, PT, R124, R91, RZ ;  /* 0x0000005b7c737210 */ /* 0x000fe40007f9e0ff */
[----:B------:R-:W-:Y:S01]  /*110b10*/  IADD3.X R59, P5, PT, RZ, R59, RZ, P5, !PT ;  /* 0x0000003bff3b7210 */ /* 0x000fe20002fbe4ff */
[----:B------:R-:W-:Y:S02]  /*110b20*/  IMAD.MOV.U32 R102, RZ, RZ, R125 ;  /* 0x000000ffff667224 */ /* 0x000fe400078e007d */
[----:B------:R-:W-:Y:S01]  /*110b30*/  IMAD.WIDE.U32 R116, R114, -0x94f09dc, R116 ;  /* 0xf6b0f62472747825 */ /* 0x000fe200078e0074 */
[----:B------:R-:W-:-:S02]  /*110b40*/  IADD3.X R128, PT, PT, RZ, RZ, R129, P5, P3 ;  /* 0x000000ffff807210 */ /* 0x000fc40002fe6481 */
[----:B------:R-:W-:Y:S01]  /*110b50*/  IADD3.X RZ, P3, PT, R55, R65, RZ, P6, !PT ;  /* 0x0000004137ff7210 */ /* 0x000fe2000377e4ff */
[----:B------:R-:W-:Y:S01]  /*110b60*/  IMAD.WIDE.U32.X R102, R89, 0x1a0111ea, R102, P4 ;  /* 0x1a0111ea59667825 */ /* 0x000fe200020e0466 */
        /* <DEDUP_REMOVED lines=8> */
[----:B------:R-:W-:Y:S01]  /*110bf0*/  IADD3.X R89, P6, PT, RZ, R89, RZ, P6, !PT ;  /* 0x00000059ff597210 */ /* 0x000fe200037de4ff */
[----:B------:R-:W-:Y:S01]  /*110c00*/  IMAD.WIDE.U32 R136, R38, R70, RZ ;  /* 0x0000004626887225 */ /* 0x000fe200078e00ff */
[----:B------:R-:W-:-:S02]  /*110c10*/  IADD3.X R55, P2, PT, R88, R135, RZ, P2, !PT ;  /* 0x0000008758377210 */ /* 0x000fc4000175e4ff */
[----:B------:R-:W-:Y:S02]  /*110c20*/  IADD3.X R123, PT, PT, RZ, RZ, R123, P6, P4 ;  /* 0x000000ffff7b7210 */ /* 0x000fe400037e847b */
[----:B------:R-:W-:Y:S02]  /*110c30*/  IADD3 R88, P6, PT, R89, R116, RZ ;  /* 0x0000007459587210 */ /* 0x000fe40007fde0ff */
        /* <DEDUP_REMOVED lines=8> */
[----:B------:R-:W-:Y:S01]  /*110cc0*/  IADD3 R86, P4, PT, R131, R132, RZ ;  /* 0x0000008483567210 */ /* 0x000fe20007f9e0ff */
[----:B------:R-:W-:Y:S01]  /*110cd0*/  IMAD.WIDE.U32 R118, R45, R69, RZ ;  /* 0x000000452d767225 */ /* 0x000fe200078e00ff */
[----:B------:R-:W-:Y:S02]  /*110ce0*/  IADD3.X R105, PT, PT, RZ, RZ, R87, P2, P3 ;  /* 0x000000ffff697210 */ /* 0x000fe400017e6457 */
[----:B------:R-:W-:Y:S01]  /*110cf0*/  IADD3 R106, P3, PT, R59, R106, RZ ;  /* 0x0000006a3b6a7210 */ /* 0x000fe20007f7e0ff */
[----:B------:R-:W-:Y:S01]  /*110d00*/  IMAD.WIDE.U32 R132, R42, R70, RZ ;  /* 0x000000462a847225 */ /* 0x000fe200078e00ff */
[----:B------:R-:W-:Y:S02]  /*110d10*/  IADD3.X R113, PT, PT, RZ, RZ, R113, P6, P1 ;  /* 0x000000ffff717210 */ /* 0x000fe400037e2471 */
[----:B------:R-:W-:-:S02]  /*110d20*/  IADD3.X R87, P4, PT, R130, R61, RZ, P4, !PT ;  /* 0x0000003d82577210 */ /* 0x000fc4000279e4ff */
[----:B------:R-:W-:Y:S01]  /*110d30*/  IADD3.X R107, P3, PT, R110, R113, RZ, P3, !PT ;  /* 0x000000716e6b7210 */ /* 0x000fe20001f7e4ff */
[----:B------:R-:W-:Y:S01]  /*110d40*/  IMAD.WIDE.U32 R112, R44, R69, RZ ;  /* 0x000000452c707225 */ /* 0x000fe200078e00ff */
[----:B------:R-:W-:Y:S02]  /*110d50*/  IADD3.X R59, P5, PT, RZ, R108, RZ, P5, !PT ;  /* 0x0000006cff3b7210 */ /* 0x000fe40002fbe4ff */
[----:B------:R-:W-:Y:S01]  /*110d60*/  IADD3 RZ, P1, PT, R54, R104, RZ ;  /* 0x0000006836ff7210 */ /* 0x000fe20007f3e0ff */
[----:B------:R-:W-:Y:S01]  /*110d70*/  IMAD.WIDE.U32 R122, R38, R66, R86 ;  /* 0x00000042267a7225 */ /* 0x000fe200078e0056 */
[----:B------:R-:W-:Y:S02]  /*110d80*/  IADD3.X R59, P6, PT, RZ, R59, RZ, P3, !PT ;  /* 0x0000003bff3b7210 */ /* 0x000fe40001fde4ff */
[----:B------:R-:W-:Y:S01]  /*110d90*/  IADD3 RZ, P2, PT, R86, R62, RZ ;  /* 0x0000003e56ff7210 */ /* 0x000fe20007f5e0ff */
[----:B------:R-:W-:Y:S01]  /*110da0*/  IMAD.WIDE.U32 R66, R114, 0x434bacd7, R54 ;  /* 0x434bacd772427825 */ /* 0x000fe200078e0036 */
[----:B------:R-:W-:-:S02]  /*110db0*/  IADD3.X R109, PT, PT, RZ, RZ, R109, P6, P5 ;  /* 0x000000ffff6d7210 */ /* 0x000fc400037ea46d */
[----:B------:R-:W-:Y:S01]  /*110dc0*/  IADD3.X RZ, P1, PT, R55, R111, RZ, P1, !PT ;  /* 0x0000006f37ff7210 */ /* 0x000fe20000f3e4ff */
[----:B------:R-:W-:Y:S01]  /*110dd0*/  IMAD.IADD R58, R67, 0x1, R58 ;  /* 0x00000001433a7824 */ /* 0x000fe200078e023a */
[----:B------:R-:W-:Y:S01]  /*110de0*/  IADD3 R66, P5, PT, R59, R66, RZ ;  /* 0x000000423b427210 */ /* 0x000fe20007fbe0ff */
[----:B------:R-:W-:Y:S01]  /*110df0*/  IMAD.IADD R54, R123, 0x1, R60 ;  /* 0x000000017b367824 */ /* 0x000fe200078e023c */
[----:B------:R-:W-:Y:S01]  /*110e00*/  IADD3.X RZ, P2, PT, R87, R63, RZ, P2, !PT ;  /* 0x0000003f57ff7210 */ /* 0x000fe2000175e4ff */
[----:B------:R-:W-:Y:S01]  /*110e10*/  IMAD.WIDE.U32 R60, R48, R69, RZ ;  /* 0x00000045303c7225 */ /* 0x000fe200078e00ff */
[----:B------:R-:W-:Y:S02]  /*110e20*/  IADD3 R122, P3, PT, R91, R122, RZ ;  /* 0x0000007a5b7a7210 */ /* 0x000fe40007f7e0ff */
        /* <DEDUP_REMOVED lines=10> */
[----:B------:R-:W-:Y:S01]  /*110ed0*/  IMAD.WIDE.U32 R52, R46, R69, RZ ;  /* 0x000000452e347225 */ /* 0x000fe200078e00ff */
[----:B------:R-:W-:-:S02]  /*110ee0*/  IADD3.X R216, PT, PT, RZ, RZ, R57, P3, P2 ;  /* 0x000000ffffd87210 */ /* 0x000fc40001fe4439 */
[----:B------:R-:W-:Y:S01]  /*110ef0*/  IADD3 R57, P3, PT, R54, R59, RZ ;  /* 0x0000003b36397210 */ /* 0x000fe20007f7e0ff */
[----:B------:R-:W-:Y:S01]  /*110f00*/  IMAD.WIDE.U32 R110, P1, R46, R68, R110 ;  /* 0x000000442e6e7225 */ /* 0x000fe2000782006e */
[----:B------:R-:W-:Y:S02]  /*110f10*/  IADD3 RZ, P2, PT, R64, R58, RZ ;  /* 0x0000003a40ff7210 */ /* 0x000fe40007f5e0ff */
[----:B------:R-:W-:Y:S01]  /*110f20*/  IADD3 RZ, P5, PT, R88, R52, RZ ;  /* 0x0000003458ff7210 */ /* 0x000fe20007fbe0ff */
[----:B------:R-:W-:Y:S01]  /*110f30*/  IMAD.X R121, RZ, RZ, RZ, P6 ;  /* 0x000000ffff797224 */ /* 0x000fe200030e06ff */
[----:B------:R-:W-:Y:S01]  /*110f40*/  IADD3 R129, P6, PT, R110, R53, RZ ;  /* 0x000000356e817210 */ /* 0x000fe20007fde0ff */
[----:B------:R-:W-:Y:S01]  /*110f50*/  IMAD.WIDE.U32 R52, R40, R69, RZ ;  /* 0x0000004528347225 */ /* 0x000fe200078e00ff */
[----:B------:R-:W-:Y:S02]  /*110f60*/  IADD3.X RZ, P2, PT, R65, R57, RZ, P2, !PT ;  /* 0x0000003941ff7210 */ /* 0x000fe4000175e4ff */
[----:B------:R-:W-:Y:S01]  /*110f70*/  IADD3.X RZ, P5, PT, R89, R129, RZ, P5, !PT ;  /* 0x0000008159ff7210 */ /* 0x000fe20002fbe4ff */
[----:B------:R-:W-:-:S04]  /*110f80*/  IMAD.WIDE.U32 R64, R49, R69, R64 ;  /* 0x0000004531407225 */ /* 0x000fc800078e0040 */
[----:B------:R-:W-:Y:S02]  /*110f90*/  IMAD.MOV.U32 R120, RZ, RZ, R55 ;  /* 0x000000ffff787224 */ /* 0x000fe400078e0037 */
[----:B------:R-:W-:-:S04]  /*110fa0*/  IMAD.WIDE.U32 R108, R43, R69, RZ ;  /* 0x000000452b6c7225 */ /* 0x000fc800078e00ff */
[----:B------:R-:W-:Y:S02]  /*110fb0*/  IMAD.X R87, RZ, RZ, RZ, P1 ;  /* 0x000000ffff577224 */ /* 0x000fe400008e06ff */
[----:B------:R-:W-:-:S04]  /*110fc0*/  IMAD.WIDE.U32 R112, P1, R45, R68, R112 ;  /* 0x000000442d707225 */ /* 0x000fc80007820070 */
[----:B------:R-:W-:Y:S02]  /*110fd0*/  IMAD.MOV.U32 R86, RZ, RZ, R111 ;  /* 0x000000ffff567224 */ /* 0x000fe400078e006f */
[----:B------:R-:W-:Y:S02]  /*110fe0*/  IMAD.IADD R65, R65, 0x1, R54 ;  /* 0x0000000141417824 */ /* 0x000fe400078e0236 */
[----:B------:R-:W-:-:S04]  /*110ff0*/  IMAD.WIDE.U32.X R120, R48, R68, R120, P3 ;  /* 0x0000004430787225 */ /* 0x000fc800018e0478 */
        /* <DEDUP_REMOVED lines=13> */
[----:B------:R-:W-:Y:S01]  /*1110d0*/  IMAD.MOV.U32 R58, RZ, RZ, R53 ;  /* 0x000000ffff3a7224 */ /* 0x000fe200078e0035 */
[----:B------:R-:W-:Y:S01]  /*1110e0*/  IADD3.X R53, P2, PT, RZ, R120, RZ, P2, !PT ;  /* 0x00000078ff357210 */ /* 0x000fe2000175e4ff */
[----:B------:R-:W-:-:S04]  /*1110f0*/  IMAD.WIDE.U32.X R116, R44, R68, R116, P1 ;  /* 0x000000442c747225 */ /* 0x000fc800008e0474 */
[----:B------:R-:W-:-:S04]  /*111100*/  IMAD.WIDE.U32 R60, R38, R69, RZ ;  /* 0x00000045263c7225 */ /* 0x000fc800078e00ff */
[----:B------:R-:W-:-:S04]  /*111110*/  IMAD.WIDE.U32 R56, P1, R38, R68, R56 ;  /* 0x0000004426387225 */ /* 0x000fc80007820038 */
[----:B------:R-:W-:Y:S02]  /*111120*/  IMAD.MOV.U32 R62, RZ, RZ, R109 ;  /* 0x000000ffff3e7224 */ /* 0x000fe400078e006d */
[----:B------:R-:W-:Y:S01]  /*111130*/  IMAD.WIDE.U32.X R58, R40, R68, R58, P3 ;  /* 0x00000044283a7225 */ /* 0x000fe200018e043a */
[----:B------:R-:W-:-:S03]  /*111140*/  IADD3 RZ, P3, PT, RZ, R64, RZ ;  /* 0x00000040ffff7210 */ /* 0x000fc60007f7e0ff */
[----:B------:R-:W-:Y:S01]  /*111150*/  IMAD.X R91, RZ, RZ, RZ, P1 ;  /* 0x000000ffff5b7224 */ /* 0x000fe200008e06ff */
[----:B------:R-:W-:Y:S01]  /*111160*/  IADD3 RZ, P1, PT, R122, R90, RZ ;  /* 0x0000005a7aff7210 */ /* 0x000fe20007f3e0ff */
[----:B------:R-:W-:Y:S01]  /*111170*/  IMAD.WIDE.U32.X R62, R43, R68, R62, P6 ;  /* 0x000000442b3e7225 */ /* 0x000fe200030e043e */
[----:B------:R-:W-:Y:S02]  /*111180*/  IADD3 R55, P6, PT, R56, R61, RZ ;  /* 0x0000003d38377210 */ /* 0x000fe40007fde0ff */
[----:B------:R-:W-:Y:S01]  /*111190*/  IADD3.X RZ, P3, PT, RZ, R65, RZ, P3, !PT ;  /* 0x00000041ffff7210 */ /* 0x000fe20001f7e4ff */
[----:B------:R-:W-:Y:S01]  /*1111a0*/  IMAD.MOV.U32 R90, RZ, RZ, R57 ;  /* 0x000000ffff5a7224 */ /* 0x000fe200078e0039 */
[----:B------:R-:W-:Y:S01]  /*1111b0*/  IADD3.X RZ, P1, PT, R123, R115, RZ, P1, !PT ;  /* 0x000000737bff7210 */ /* 0x000fe20000f3e4ff */
[----:B------:R-:W-:Y:S01]  /*1111c0*/  IMAD.WIDE.U32 R114, R114, 0x397fe69a, R122 ;  /* 0x397fe69a72727825 */ /* 0x000fe200078e007a */
[----:B------:R-:W-:Y:S02]  /*1111d0*/  IADD3.X R61, P5, PT, RZ, R86, RZ, P5, !PT ;  /* 0x00000056ff3d7210 */ /* 0x000fe40002fbe4ff */
[----:B------:R-:W-:Y:S01]  /*1111e0*/  IADD3.X R222, P1, PT, RZ, R102, RZ, P1, !PT ;  /* 0x00000066ffde7210 */ /* 0x000fe20000f3e4ff */
[----:B------:R-:W-:Y:S01]  /*1111f0*/  IMAD.WIDE.U32.X R90, R39, R68, R90, P6 ;  /* 0x00000044275a7225 */ /* 0x000fe200030e045a */
[----:B------:R-:W-:-:S02]  /*111200*/  IADD3.X R53, P6, PT, RZ, R53, RZ, P3, !PT ;  /* 0x00000035ff357210 */ /* 0x000fc40001fde4ff */
[----:B------:R-:W-:Y:S01]  /*111210*/  IADD3 RZ, P3, PT, R106, R118, RZ ;  /* 0x000000766aff7210 */ /* 0x000fe20007f7e0ff */
[----:B------:R-:W-:Y:S01]  /*111220*/  IMAD R57, R65, -0x30003, RZ ;  /* 0xfffcfffd41397824 */ /* 0x000fe200078e02ff */
[----:B------:R-:W-:Y:S01]  /*111230*/  IADD3.X R120, PT, PT, RZ, RZ, R121, P6, P2 ;  /* 0x000000ffff787210 */ /* 0x000fe200037e4479 */
[----:B------:R-:W-:Y:S01]  /*111240*/  IMAD.WIDE.U32 R118, R46, R69, R88 ;  /* 0x000000452e767225 */ /* 0x000fe200078e0058 */
[----:B------:R-:W-:Y:S02]  /*111250*/  IADD3 R88, P6, PT, R125, R114, RZ ;  /* 0x000000727d587210 */ /* 0x000fe40007fde0ff */
[----:B------:R-:W-:Y:S01]  /*111260*/  IADD3.X RZ, P3, PT, R107, R131, RZ, P3, !PT ;  /* 0x000000836bff7210 */ /* 0x000fe20001f7e4ff */
[----:B------:R-:W-:Y:S02]  /*111270*/  IMAD.IADD R124, R115, 0x1, R124 ;  /* 0x00000001737c7824 */ /* 0x000fe400078e027c */
[----:B------:R-:W-:-:S03]  /*111280*/  IMAD.WIDE.U32 R162, R64, -0x30003, RZ ;  /* 0xfffcfffd40a27825 */ /* 0x000fc600078e00ff */
[----:B------:R-:W-:Y:S01]  /*111290*/  IADD3.X R89, P6, PT, R124, R127, RZ, P6, !PT ;  /* 0x0000007f7c597210 */ /* 0x000fe200037de4ff */
[----:B------:R-:W-:Y:S02]  /*1112a0*/  IMAD R57, R64, -0x760c0004, R57 ;  /* 0x89f3fffc40397824 */ /* 0x000fe400078e0239 */
[----:B------:R-:W-:Y:S01]  /*1112b0*/  IMAD.IADD R111, R119, 0x1, R110 ;  /* 0x00000001776f7824 */ /* 0x000fe200078e026e */
[----:B------:R-:W-:Y:S01]  /*1112c0*/  IADD3 R110, P2, PT, R53, R118, RZ ;  /* 0x00000076356e7210 */ /* 0x000fe20007f5e0ff */
[----:B------:R-:W-:Y:S01]  /*1112d0*/  IMAD.IADD R53, R163, 0x1, R57 ;  /* 0x00000001a3357824 */ /* 0x000fe200078e0239 */
[----:B------:R-:W-:Y:S01]  /*1112e0*/  IADD3.X R222, P6, PT, RZ, R222, RZ, P6, !PT ;  /* 0x000000deffde7210 */ /* 0x000fe200037de4ff */
[----:B------:R-:W-:Y:S01]  /*1112f0*/  IMAD.WIDE.U32 R106, R45, R69, R106 ;  /* 0x000000452d6a7225 */ /* 0x000fe200078e006a */
[----:B------:R-:W-:Y:S02]  /*111300*/  IADD3.X R111, P2, PT, R111, R120, RZ, P2, !PT ;  /* 0x000000786f6f7210 */ /* 0x000fe4000175e4ff */
[----:B------:R-:W-:Y:S01]  /*111310*/  IADD3.X R220, PT, PT, RZ, RZ, R103, P6, P1 ;  /* 0x000000ffffdc7210 */ /* 0x000fe200037e2467 */
[----:B------:R-:W-:-:S04]  /*111320*/  IMAD.WIDE.U32 R118, R53, -0x5555, RZ ;  /* 0xffffaaab35767825 */ /* 0x000fc800078e00ff */
[----:B------:R-:W-:Y:S01]  /*111330*/  IMAD.IADD R57, R107, 0x1, R112 ;  /* 0x000000016b397824 */ /* 0x000fe200078e0270 */
[----:B------:R-:W-:Y:S01]  /*111340*/  IADD3.X R107, P2, PT, RZ, R61, RZ, P2, !PT ;  /* 0x0000003dff6b7210 */ /* 0x000fe2000175e4ff */
[----:B------:R-:W-:-:S03]  /*111350*/  IMAD.WIDE.U32 R138, R53, -0x4eac0001, RZ ;  /* 0xb153ffff358a7825 */ /* 0x000fc600078e00ff */
[----:B------:R-:W-:Y:S01]  /*111360*/  IADD3.X R86, PT, PT, RZ, RZ, R87, P2, P5 ;  /* 0x000000ffff567210 */ /* 0x000fe200017ea457 */
[----:B------:R-:W-:Y:S01]  /*111370*/  IMAD.WIDE.U32 R114, R162, -0x5555, RZ ;  /* 0xffffaaaba2727825 */ /* 0x000fe200078e00ff */
[----:B------:R-:W-:-:S03]  /*111380*/  IADD3 R106, P1, PT, R107, R106, RZ ;  /* 0x0000006a6b6a7210 */ /* 0x000fc60007f3e0ff */
[----:B------:R-:W-:Y:S01]  /*111390*/  IMAD.WIDE.U32 R112, P6, R162, -0x46010001, R118 ;  /* 0xb9feffffa2707825 */ /* 0x000fe200078c0076 */
[----:B------:R-:W-:Y:S02]  /*1113a0*/  IADD3.X R107, P1, PT, R57, R86, RZ, P1, !PT ;  /* 0x00000056396b7210 */ /* 0x000fe40000f3e4ff */
[----:B------:R-:W-:Y:S01]  /*1113b0*/  IADD3 RZ, P2, PT, R64, R114, RZ ;  /* 0x0000007240ff7210 */ /* 0x000fe20007f5e0ff */
        /* <DEDUP_REMOVED lines=11> */
[----:B------:R-:W-:-:S04]  /*111470*/  IMAD.WIDE.U32 R130, P5, R162, 0x6730d2a0, R130 ;  /* 0x6730d2a0a2827825 */ /* 0x000fc800078a0082 */
[----:B------:R-:W-:Y:S02]  /*111480*/  IMAD.MOV.U32 R118, RZ, RZ, R139 ;  /* 0x000000ffff767224 */ /* 0x000fe400078e008b */
[----:B------:R-:W-:-:S04]  /*111490*/  IMAD.WIDE.U32 R160, R53, 0x434bacd7, RZ ;  /* 0x434bacd735a07825 */ /* 0x000fc800078e00ff */
[----:B------:R-:W-:Y:S01]  /*1114a0*/  IMAD.WIDE.U32.X R118, R53, 0x1eabfffe, R118, P6 ;  /* 0x1eabfffe35767825 */ /* 0x000fe200030e0476 */
[----:B------:R-:W-:-:S03]  /*1114b0*/  IADD3 R57, P6, PT, R130, R129, RZ ;  /* 0x0000008182397210 */ /* 0x000fc60007fde0ff */
[----:B------:R-:W-:Y:S02]  /*1114c0*/  IMAD.X R115, RZ, RZ, RZ, P5 ;  /* 0x000000ffff737224 */ /* 0x000fe400028e06ff */
[----:B------:R-:W-:Y:S02]  /*1114d0*/  IMAD.MOV.U32 R114, RZ, RZ, R131 ;  /* 0x000000ffff727224 */ /* 0x000fe400078e0083 */
[----:B------:R-:W-:-:S04]  /*1114e0*/  IMAD.WIDE.U32 R170, R53, -0xc7aed41, RZ ;  /* 0xf38512bf35aa7825 */ /* 0x000fc800078e00ff */
[----:B------:R-:W-:-:S04]  /*1114f0*/  IMAD.WIDE.U32.X R114, R53, 0x6730d2a0, R114, P6 ;  /* 0x6730d2a035727825 */ /* 0x000fc800030e0472 */
[----:B------:R-:W-:-:S04]  /*111500*/  IMAD.WIDE.U32 R160, P6, R162, 0x4b1ba7b6, R160 ;  /* 0x4b1ba7b6a2a07825 */ /* 0x000fc800078c00a0 */
[----:B------:R-:W-:-:S04]  /*111510*/  IMAD.WIDE.U32 R152, R53, 0x397fe69a, RZ ;  /* 0x397fe69a35987825 */ /* 0x000fc800078e00ff */
[----:B------:R-:W-:Y:S01]  /*111520*/  IMAD.MOV.U32 R86, RZ, RZ, R161 ;  /* 0x000000ffff567224 */ /* 0x000fe200078e00a1 */
[----:B------:R-:W-:Y:S01]  /*111530*/  IADD3.X R161, P3, PT, RZ, R116, RZ, P3, !PT ;  /* 0x00000074ffa17210 */ /* 0x000fe20001f7e4ff */
[----:B------:R-:W-:Y:S02]  /*111540*/  IMAD.X R87, RZ, RZ, RZ, P6 ;  /* 0x000000ffff577224 */ /* 0x000fe400030e06ff */
[----:B------:R-:W-:Y:S01]  /*111550*/  IMAD.WIDE.U32 R170, P5, R162, 0x64774b84, R170 ;  /* 0x64774b84a2aa7825 */ /* 0x000fe200078a00aa */
[----:B------:R-:W-:-:S03]  /*111560*/  IADD3.X R161, P1, PT, RZ, R161, RZ, P1, !PT ;  /* 0x000000a1ffa17210 */ /* 0x000fc60000f3e4ff */
[----:B------:R-:W-:Y:S01]  /*111570*/  IMAD.WIDE.U32 R164, R162, -0xc7aed41, RZ ;  /* 0xf38512bfa2a47825 */ /* 0x000fe200078e00ff */
[----:B------:R-:W-:-:S03]  /*111580*/  IADD3.X R129, PT, PT, RZ, RZ, R117, P1, P3 ;  /* 0x000000ffff817210 */ /* 0x000fc60000fe6475 */
[----:B------:R-:W-:-:S04]  /*111590*/  IMAD.WIDE.U32 R158, R162, 0x397fe69a, RZ ;  /* 0x397fe69aa29e7825 */ /* 0x000fc800078e00ff */
[----:B------:R-:W-:-:S04]  /*1115a0*/  IMAD.WIDE.U32 R152, P6, R162, 0x1a0111ea, R152 ;  /* 0x1a0111eaa2987825 */ /* 0x000fc800078c0098 */
[----:B------:R-:W-:-:S04]  /*1115b0*/  IMAD.WIDE.U32 R120, R162, -0x5555, R64 ;  /* 0xffffaaaba2787825 */ /* 0x000fc800078e0040 */
[----:B------:R-:W-:Y:S01]  /*1115c0*/  IMAD.X R125, RZ, RZ, RZ, P5 ;  /* 0x000000ffff7d7224 */ /* 0x000fe200028e06ff */
[----:B------:R-:W-:Y:S01]  /*1115d0*/  IADD3 R163, P5, PT, R170, R165, RZ ;  /* 0x000000a5aaa37210 */ /* 0x000fe20007fbe0ff */
[----:B------:R-:W-:Y:S01]  /*1115e0*/  IMAD.X R113, RZ, RZ, RZ, P6 ;  /* 0x000000ffff717224 */ /* 0x000fe200030e06ff */
[----:B------:R-:W-:Y:S01]  /*1115f0*/  IADD3 R159, P6, PT, R152, R159, RZ ;  /* 0x0000009f989f7210 */ /* 0x000fe20007fde0ff */
[----:B------:R-:W-:Y:S02]  /*111600*/  IMAD.IADD R64, R121, 0x1, R112 ;  /* 0x0000000179407824 */ /* 0x000fe400078e0270 */
[----:B------:R-:W-:-:S04]  /*111610*/  IMAD.WIDE.U32 R168, R162, 0x434bacd7, RZ ;  /* 0x434bacd7a2a87825 */ /* 0x000fc800078e00ff */
[----:B------:R-:W-:Y:S02]  /*111620*/  IMAD.MOV.U32 R124, RZ, RZ, R171 ;  /* 0x000000ffff7c7224 */ /* 0x000fe400078e00ab */
[----:B------:R-:W-:Y:S02]  /*111630*/  IMAD.MOV.U32 R112, RZ, RZ, R153 ;  /* 0x000000ffff707224 */ /* 0x000fe400078e0099 */
[----:B------:R-:W-:-:S04]  /*111640*/  IMAD.WIDE.U32 R156, P3, R49, R71, R156 ;  /* 0x00000047319c7225 */ /* 0x000fc8000786009c */
[----:B------:R-:W-:Y:S01]  /*111650*/  IMAD.WIDE.U32.X R124, R53, 0x64774b84, R124, P5 ;  /* 0x64774b84357c7825 */ /* 0x000fe200028e047c */
[----:B------:R-:W-:-:S03]  /*111660*/  IADD3 R61, P5, PT, R160, R169, RZ ;  /* 0x000000a9a03d7210 */ /* 0x000fc60007fbe0ff */
[----:B------:R-:W-:Y:S01]  /*111670*/  IMAD.WIDE.U32.X R112, R53, 0x1a0111ea, R112, P6 ;  /* 0x1a0111ea35707825 */ /* 0x000fe200030e0470 */
[----:B------:R-:W-:-:S03]  /*111680*/  IADD3 RZ, P6, PT, R66, R104, RZ ;  /* 0x0000006842ff7210 */ /* 0x000fc60007fde0ff */
[----:B------:R-:W-:Y:S01]  /*111690*/  IMAD.X R105, RZ, RZ, RZ, P3 ;  /* 0x000000ffff697224 */ /* 0x000fe200018e06ff */
[----:B------:R-:W-:Y:S01]  /*1116a0*/  IADD3 R153, P3, PT, R156, R167, RZ ;  /* 0x000000a79c997210 */ /* 0x000fe20007f7e0ff */
[----:B------:R-:W-:Y:S01]  /*1116b0*/  IMAD.WIDE.U32 R154, P1, R46, R71, R154 ;  /* 0x000000472e9a7225 */ /* 0x000fe2000782009a */
[----:B------:R-:W-:-:S03]  /*1116c0*/  IADD3.X RZ, P6, PT, R67, R179, RZ, P6, !PT ;  /* 0x000000b343ff7210 */ /* 0x000fc600037de4ff */
[----:B------:R-:W-:Y:S01]  /*1116d0*/  IMAD.MOV.U32 R104, RZ, RZ, R157 ;  /* 0x000000ffff687224 */ /* 0x000fe200078e009d */
[----:B------:R-:W-:Y:S01]  /*1116e0*/  IADD3.X R62, P6, PT, RZ, R62, RZ, P6, !PT ;  /* 0x0000003eff3e7210 */ /* 0x000fe200037de4ff */
[----:B------:R-:W-:Y:S01]  /*1116f0*/  IMAD.WIDE.U32.X R86, R53, 0x4b1ba7b6, R86, P5 ;  /* 0x4b1ba7b635567825 */ /* 0x000fe200028e0456 */
[----:B------:R-:W-:-:S03]  /*111700*/  IADD3 RZ, P5, PT, RZ, R120, RZ ;  /* 0x00000078ffff7210 */ /* 0x000fc60007fbe0ff */
[----:B------:R-:W-:Y:S01]  /*111710*/  IMAD.X R121, RZ, RZ, RZ, P1 ;  /* 0x000000ffff797224 */ /* 0x000fe200008e06ff */
[----:B------:R-:W-:Y:S01]  /*111720*/  IADD3.X RZ, P5, PT, RZ, R64, RZ, P5, !PT ;  /* 0x00000040ffff7210 */ /* 0x000fe20002fbe4ff */
[----:B------:R-:W-:Y:S01]  /*111730*/  IMAD.WIDE.U32.X R104, R48, R71, R104, P3 ;  /* 0x0000004730687225 */ /* 0x000fe200018e0468 */
[----:B------:R-:W-:-:S03]  /*111740*/  IADD3 R131, P3, PT, R154, R141, RZ ;  /* 0x0000008d9a837210 */ /* 0x000fc60007f7e0ff */
        /* <DEDUP_REMOVED lines=10> */
[----:B------:R-:W-:-:S04]  /*1117f0*/  IMAD.WIDE.U32.X R116, R44, R71, R116, P1 ;  /* 0x000000472c747225 */ /* 0x000fc800008e0474 */
[----:B------:R-:W-:-:S04]  /*111800*/  IMAD.WIDE.U32 R148, P1, R41, R71, R148 ;  /* 0x0000004729947225 */ /* 0x000fc80007820094 */
[----:B------:R-:W-:-:S04]  /*111810*/  IMAD.WIDE.U32 R174, R42, R69, R66 ;  /* 0x000000452aae7225 */ /* 0x000fc800078e0042 */
[----:B------:R-:W-:Y:S02]  /*111820*/  IMAD.MOV.U32 R122, RZ, RZ, R151 ;  /* 0x000000ffff7a7224 */ /* 0x000fe400078e0097 */
[----:B------:R-:W-:Y:S01]  /*111830*/  IMAD.X R109, RZ, RZ, RZ, P1 ;  /* 0x000000ffff6d7224 */ /* 0x000fe200008e06ff */
[----:B------:R-:W-:Y:S01]  /*111840*/  IADD3 R53, P1, PT, R148, R147, RZ ;  /* 0x0000009394357210 */ /* 0x000fe20007f3e0ff */
[----:B------:R-:W-:Y:S02]  /*111850*/  IMAD.IADD R178, R175, 0x1, R108 ;  /* 0x00000001afb27824 */ /* 0x000fe400078e026c */
[----:B------:R-:W-:-:S04]  /*111860*/  IMAD.WIDE.U32.X R122, R43, R71, R122, P3 ;  /* 0x000000472b7a7225 */ /* 0x000fc800018e047a */
[----:B------:R-:W-:-:S04]  /*111870*/  IMAD.WIDE.U32 R142, P3, R38, R71, R142 ;  /* 0x00000047268e7225 */ /* 0x000fc8000786008e */
[----:B------:R-:W-:Y:S02]  /*111880*/  IMAD.MOV.U32 R108, RZ, RZ, R149 ;  /* 0x000000ffff6c7224 */ /* 0x000fe400078e0095 */
[----:B------:R-:W-:Y:S01]  /*111890*/  IMAD.X R175, RZ, RZ, RZ, P3 ;  /* 0x000000ffffaf7224 */ /* 0x000fe200018e06ff */
[----:B------:R-:W-:Y:S01]  /*1118a0*/  IADD3 R68, P3, PT, R142, R137, RZ ;  /* 0x000000898e447210 */ /* 0x000fe20007f7e0ff */
[----:B------:R-:W-:Y:S01]  /*1118b0*/  IMAD.WIDE.U32.X R108, R40, R71, R108, P1 ;  /* 0x00000047286c7225 */ /* 0x000fe200008e046c */
[----:B------:R-:W-:-:S03]  /*1118c0*/  IADD3 R66, P1, PT, R161, R174, RZ ;  /* 0x000000aea1427210 */ /* 0x000fc60007f3e0ff */
[----:B------:R-:W-:Y:S01]  /*1118d0*/  IMAD.MOV.U32 R174, RZ, RZ, R143 ;  /* 0x000000ffffae7224 */ /* 0x000fe200078e008f */
[----:B------:R-:W-:Y:S01]  /*1118e0*/  IADD3.X R67, P1, PT, R178, R129, RZ, P1, !PT ;  /* 0x00000081b2437210 */ /* 0x000fe20000f3e4ff */
[----:B------:R-:W-:-:S04]  /*1118f0*/  IMAD.WIDE.U32 R64, R46, R73, RZ ;  /* 0x000000492e407225 */ /* 0x000fc800078e00ff */
[----:B------:R-:W-:-:S04]  /*111900*/  IMAD.WIDE.U32.X R174, R39, R71, R174, P3 ;  /* 0x0000004727ae7225 */ /* 0x000fc800018e04ae */
[----:B------:R-:W-:-:S04]  /*111910*/  IMAD.WIDE.U32 R172, P3, R49, R72, R172 ;  /* 0x0000004831ac7225 */ /* 0x000fc800078600ac */
[----:B------:R-:W-:Y:S01]  /*111920*/  IMAD.X R179, RZ, RZ, RZ, P3 ;  /* 0x000000ffffb37224 */ /* 0x000fe200018e06ff */
[----:B------:R-:W-:Y:S01]  /*111930*/  IADD3 R71, P3, PT, R172, R177, RZ ;  /* 0x000000b1ac477210 */ /* 0x000fe20007f7e0ff */
[----:B------:R-:W-:-:S04]  /*111940*/  IMAD.MOV.U32 R178, RZ, RZ, R173 ;  /* 0x000000ffffb27224 */ /* 0x000fc800078e00ad */
[----:B------:R-:W-:Y:S01]  /*111950*/  IMAD.WIDE.U32.X R178, R48, R72, R178, P3 ;  /* 0x0000004830b27225 */ /* 0x000fe200018e04b2 */
[----:B------:R-:W-:Y:S02]  /*111960*/  IADD3.X R48, P3, PT, RZ, R62, RZ, P1, !PT ;  /* 0x0000003eff307210 */ /* 0x000fe40000f7e4ff */
[----:B------:R-:W-:Y:S02]  /*111970*/  IADD3 RZ, P1, PT, R110, R134, RZ ;  /* 0x000000866eff7210 */ /* 0x000fe40007f3e0ff */
[----:B------:R-:W-:Y:S01]  /*111980*/  IADD3.X R133, PT, PT, RZ, RZ, R63, P3, P6 ;  /* 0x000000ffff857210 */ /* 0x000fe20001fec43f */
[----:B------:R-:W-:Y:S01]  /*111990*/  IMAD.WIDE.U32 R62, R47, R73, RZ ;  /* 0x000000492f3e7225 */ /* 0x000fe200078e00ff */
[----:B------:R-:W-:Y:S02]  /*1119a0*/  IADD3.X RZ, P1, PT, R111, R135, RZ, P1, !PT ;  /* 0x000000876fff7210 */ /* 0x000fe40000f3e4ff */
[----:B------:R-:W-:Y:S02]  /*1119b0*/  IADD3.X R135, P2, PT, RZ, R102, RZ, P2, !PT ;  /* 0x00000066ff877210 */ /* 0x000fe4000175e4ff */
[----:B------:R-:W-:Y:S01]  /*1119c0*/  IADD3 RZ, P3, PT, R106, R128, RZ ;  /* 0x000000806aff7210 */ /* 0x000fe20007f7e0ff */
[----:B------:R-:W-:Y:S01]  /*1119d0*/  IMAD.WIDE.U32 R128, R162, -0x4eac0001, R110 ;  /* 0xb153ffffa2807825 */ /* 0x000fe200078e006e */
[----:B------:R-:W-:-:S02]  /*1119e0*/  IADD3.X R135, P6, PT, RZ, R135, RZ, P5, !PT ;  /* 0x00000087ff877210 */ /* 0x000fc40002fde4ff */
[----:B------:R-:W-:Y:S01]  /*1119f0*/  IADD3.X R229, P1, PT, RZ, R118, RZ, P1, !PT ;  /* 0x00000076ffe57210 */ /* 0x000fe20000f3e4ff */
[----:B------:R-:W-:Y:S01]  /*111a00*/  IMAD.WIDE.U32 R110, R44, R73, RZ ;  /* 0x000000492c6e7225 */ /* 0x000fe200078e00ff */
[----:B------:R-:W-:-:S03]  /*111a10*/  IADD3.X RZ, P3, PT, R107, R57, RZ, P3, !PT ;  /* 0x000000396bff7210 */ /* 0x000fc60001f7e4ff */
[----:B------:R-:W-:-:S04]  /*111a20*/  IMAD.WIDE.U32 R62, P5, R46, R72, R62 ;  /* 0x000000482e3e7225 */ /* 0x000fc800078a003e */
[----:B------:R-:W-:Y:S01]  /*111a30*/  IMAD.IADD R138, R129, 0x1, R138 ;  /* 0x00000001818a7824 */ /* 0x000fe200078e028a */
[----:B------:R-:W-:Y:S01]  /*111a40*/  IADD3.X R129, PT, PT, RZ, RZ, R103, P6, P2 ;  /* 0x000000ffff817210 */ /* 0x000fe200037e4467 */
[----:B------:R-:W-:Y:S01]  /*111a50*/  IMAD.X R103, RZ, RZ, RZ, P5 ;  /* 0x000000ffff677224 */ /* 0x000fe200028e06ff */
[----:B------:R-:W-:Y:S01]  /*111a60*/  IADD3 R128, P2, PT, R135, R128, RZ ;  /* 0x0000008087807210 */ /* 0x000fe20007f5e0ff */
[C---:B------:R-:W-:Y:S01]  /*111a70*/  IMAD.WIDE.U32 R134, P6, R45.reuse, R72, R110 ;  /* 0x000000482d867225 */ /* 0x040fe200078c006e */
[----:B------:R-:W-:Y:S02]  /*111a80*/  IADD3 R65, P5, PT, R62, R65, RZ ;  /* 0x000000413e417210 */ /* 0x000fe40007fbe0ff */
[----:B------:R-:W-:Y:S01]  /*111a90*/  IADD3.X R129, P2, PT, R138, R129, RZ, P2, !PT ;  /* 0x000000818a817210 */ /* 0x000fe2000175e4ff */
[----:B------:R-:W-:-:S03]  /*111aa0*/  IMAD.WIDE.U32 R110, R45, R73, RZ ;  /* 0x000000492d6e7225 */ /* 0x000fc600078e00ff */
[----:B------:R-:W-:Y:S01]  /*111ab0*/  IADD3.X R229, P2, PT, RZ, R229, RZ, P2, !PT ;  /* 0x000000e5ffe57210 */ /* 0x000fe2000175e4ff */
[----:B------:R-:W-:Y:S01]  /*111ac0*/  IMAD.MOV.U32 R102, RZ, RZ, R63 ;  /* 0x000000ffff667224 */ /* 0x000fe200078e003f */
[----:B------:R-:W-:Y:S01]  /*111ad0*/  IADD3.X R63, P4, PT, RZ, RZ, RZ, P4, !PT ;  /* 0x000000ffff3f7210 */ /* 0x000fe2000279e4ff */
[----:B------:R-:W-:Y:S02]  /*111ae0*/  IMAD.X R225, RZ, RZ, RZ, P6 ;  /* 0x000000ffffe17224 */ /* 0x000fe400030e06ff */
[----:B------:R-:W-:Y:S01]  /*111af0*/  IMAD.WIDE.U32.X R102, R47, R72, R102, P5 ;  /* 0x000000482f667225 */ /* 0x000fe200028e0466 */
[----:B------:R-:W-:Y:S02]  /*111b00*/  IADD3 R47, P6, PT, R134, R111, RZ ;  /* 0x0000006f862f7210 */ /* 0x000fe40007fde0ff */
[----:B------:R-:W-:Y:S01]  /*111b10*/  IADD3 RZ, P5, PT, R88, R54, RZ ;  /* 0x0000003658ff7210 */ /* 0x000fe20007fbe0ff */
[----:B------:R-:W-:-:S03]  /*111b20*/  IMAD.MOV.U32 R224, RZ, RZ, R135 ;  /* 0x000000ffffe07224 */ /* 0x000fc600078e0087 */
[----:B------:R-:W-:Y:S01]  /*111b30*/  IADD3.X RZ, P5, PT, R89, R221, RZ, P5, !PT ;  /* 0x000000dd59ff7210 */ /* 0x000fe20002fbe4ff */
[----:B------:R-:W-:Y:S01]  /*111b40*/  IMAD.WIDE.U32.X R224, R44, R72, R224, P6 ;  /* 0x000000482ce07225 */ /* 0x000fe200030e04e0 */
[----:B------:R-:W-:-:S03]  /*111b50*/  IADD3.X R44, P0, PT, RZ, RZ, RZ, P0, !PT ;  /* 0x000000ffff2c7210 */ /* 0x000fc6000071e4ff */
[----:B------:R-:W-:Y:S01]  /*111b60*/  IMAD.WIDE.U32 R88, R41, R69, R88 ;  /* 0x0000004529587225 */ /* 0x000fe200078e0058 */
[----:B------:R-:W-:Y:S02]  /*111b70*/  IADD3 R63, P6, PT, R63, R44, RZ ;  /* 0x0000002c3f3f7210 */ /* 0x000fe40007fde0ff */
[----:B------:R-:W-:Y:S01]  /*111b80*/  IADD3.X R44, PT, PT, RZ, RZ, R119, P2, P1 ;  /* 0x000000ffff2c7210 */ /* 0x000fe200017e2477 */
[----:B------:R-:W-:Y:S01]  /*111b90*/  IMAD.WIDE.U32 R118, R162, -0x94f09dc, R106 ;  /* 0xf6b0f624a2767825 */ /* 0x000fe200078e006a */
[----:B------:R-:W-:-:S03]  /*111ba0*/  IADD3 RZ, P1, PT, R66, R164, RZ ;  /* 0x000000a442ff7210 */ /* 0x000fc60007f3e0ff */
[----:B------:R-:W-:Y:S01]  /*111bb0*/  IMAD.WIDE.U32 R106, R43, R73, RZ ;  /* 0x000000492b6a7225 */ /* 0x000fe200078e00ff */
[----:B------:R-:W-:-:S03]  /*111bc0*/  IADD3.X RZ, P1, PT, R67, R163, RZ, P1, !PT ;  /* 0x000000a343ff7210 */ /* 0x000fc60000f3e4ff */
[----:B------:R-:W-:Y:S01]  /*111bd0*/  IMAD.X R54, RZ, RZ, RZ, P0 ;  /* 0x000000ffff367224 */ /* 0x000fe200000e06ff */
[----:B------:R-:W-:Y:S01]  /*111be0*/  IADD3 R88, P0, PT, R48, R88, RZ ;  /* 0x0000005830587210 */ /* 0x000fe20007f1e0ff */
[----:B------:R-:W-:-:S04]  /*111bf0*/  IMAD.WIDE.U32 R106, P2, R42, R72, R106 ;  /* 0x000000482a6a7225 */ /* 0x000fc8000784006a */
[----:B------:R-:W-:Y:S02]  /*111c00*/  IMAD.IADD R57, R119, 0x1, R130 ;  /* 0x0000000177397824 */ /* 0x000fe400078e0282 */
[----:B------:R-:W-:Y:S01]  /*111c10*/  IMAD.IADD R52, R89, 0x1, R52 ;  /* 0x0000000159347824 */ /* 0x000fe200078e0234 */
[----:B------:R-:W-:Y:S01]  /*111c20*/  IADD3.X R89, PT, PT, R54, RZ, RZ, P6, P4 ;  /* 0x000000ff36597210 */ /* 0x000fe200037e84ff */
[----:B------:R-:W-:Y:S01]  /*111c30*/  IMAD.X R119, RZ, RZ, RZ, P2 ;  /* 0x000000ffff777224 */ /* 0x000fe200010e06ff */
[----:B------:R-:W-:Y:S01]  /*111c40*/  IADD3 R48, P4, PT, R106, R227, RZ ;  /* 0x000000e36a307210 */ /* 0x000fe20007f9e0ff */
[----:B------:R-:W-:Y:S01]  /*111c50*/  IMAD.WIDE.U32 R164, R40, R73, RZ ;  /* 0x0000004928a47225 */ /* 0x000fe200078e00ff */
[----:B------:R-:W-:-:S03]  /*111c60*/  IADD3 R228, P2, PT, R229, R118, RZ ;  /* 0x00000076e5e47210 */ /* 0x000fc60007f5e0ff */
[----:B------:R-:W-:Y:S01]  /*111c70*/  IMAD.MOV.U32 R118, RZ, RZ, R107 ;  /* 0x000000ffff767224 */ /* 0x000fe200078e006b */
[----:B------:R-:W-:Y:S01]  /*111c80*/  IADD3.X R229, P2, PT, R57, R44, RZ, P2, !PT ;  /* 0x0000002c39e57210 */ /* 0x000fe2000175e4ff */
[----:B------:R-:W-:Y:S01]  /*111c90*/  IMAD.WIDE.U32 R230, P6, R41, R72, R164 ;  /* 0x0000004829e67225 */ /* 0x000fe200078c00a4 */
[----:B------:R-:W-:-:S03]  /*111ca0*/  IADD3.X R57, P3, PT, RZ, R114, RZ, P3, !PT ;  /* 0x00000072ff397210 */ /* 0x000fc60001f7e4ff */
[----:B------:R-:W-:Y:S01]  /*111cb0*/  IMAD.WIDE.U32.X R118, R43, R72, R118, P4 ;  /* 0x000000482b767225 */ /* 0x000fe200020e0476 */
[----:B------:R-:W-:Y:S02]  /*111cc0*/  IADD3 R223, P4, PT, R218, R63, RZ ;  /* 0x0000003fdadf7210 */ /* 0x000fe40007f9e0ff */
[----:B------:R-:W-:Y:S01]  /*111cd0*/  IADD3.X R63, P5, PT, RZ, R58, RZ, P5, !PT ;  /* 0x0000003aff3f7210 */ /* 0x000fe20002fbe4ff */
[----:B------:R-:W-:Y:S01]  /*111ce0*/  IMAD.WIDE.U32 R164, R41, R73, RZ ;  /* 0x0000004929a47225 */ /* 0x000fe200078e00ff */
[----:B------:R-:W-:Y:S02]  /*111cf0*/  IADD3.X R107, P4, PT, R216, R89, RZ, P4, !PT ;  /* 0x00000059d86b7210 */ /* 0x000fe4000279e4ff */
[----:B------:R-:W-:Y:S01]  /*111d00*/  IADD3.X R89, P0, PT, R52, R133, RZ, P0, !PT ;  /* 0x0000008534597210 */ /* 0x000fe2000071e4ff */
[----:B------:R-:W-:Y:S01]  /*111d10*/  IMAD.X R233, RZ, RZ, RZ, P6 ;  /* 0x000000ffffe97224 */ /* 0x000fe200030e06ff */
[----:B------:R-:W-:Y:S01]  /*111d20*/  IADD3 R43, P6, PT, R230, R165, RZ ;  /* 0x000000a5e62b7210 */ /* 0x000fe20007fde0ff */
[----:B------:R-:W-:Y:S01]  /*111d30*/  IMAD.MOV.U32 R232, RZ, RZ, R231 ;  /* 0x000000ffffe87224 */ /* 0x000fe200078e00e7 */
[----:B------:R-:W-:Y:S01]  /*111d40*/  IADD3.X R63, P0, PT, RZ, R63, RZ, P0, !PT ;  /* 0x0000003fff3f7210 */ /* 0x000fe2000071e4ff */
[----:B------:R-:W-:Y:S01]  /*111d50*/  IMAD.WIDE.U32 R66, R162, -0xc7aed41, R66 ;  /* 0xf38512bfa2427825 */ /* 0x000fe200078e0042 */
[----:B------:R-:W-:-:S02]  /*111d60*/  IADD3.X R57, P2, PT, RZ, R57, RZ, P2, !PT ;  /* 0x00000039ff397210 */ /* 0x000fc4000175e4ff */
[----:B------:R-:W-:Y:S01]  /*111d70*/  IADD3.X R59, PT, PT, RZ, RZ, R59, P0, P5 ;  /* 0x000000ffff3b7210 */ /* 0x000fe200007ea43b */
[----:B------:R-:W-:Y:S01]  /*111d80*/  IMAD.WIDE.U32.X R232, R40, R72, R232, P6 ;  /* 0x0000004828e87225 */ /* 0x000fe200030e04e8 */
[----:B------:R-:W-:Y:S02]  /*111d90*/  IADD3 R222, P6, PT, R222, R223, RZ ;  /* 0x000000dfdede7210 */ /* 0x000fe40007fde0ff */
[----:B------:R-:W-:Y:S01]  /*111da0*/  IADD3 R66, P5, PT, R57, R66, RZ ;  /* 0x0000004239427210 */ /* 0x000fe20007fbe0ff */
[----:B------:R-:W-:Y:S01]  /*111db0*/  IMAD.IADD R170, R67, 0x1, R170 ;  /* 0x0000000143aa7824 */ /* 0x000fe200078e02aa */
[----:B------:R-:W-:Y:S02]  /*111dc0*/  IADD3.X R115, PT, PT, RZ, RZ, R115, P2, P3 ;  /* 0x000000ffff737210 */ /* 0x000fe400017e6473 */
[----:B------:R-:W-:Y:S02]  /*111dd0*/  IADD3 RZ, P0, PT, R222, R60, RZ ;  /* 0x0000003cdeff7210 */ /* 0x000fe40007f1e0ff */
[----:B------:R-:W-:-:S02]  /*111de0*/  IADD3.X R223, P6, PT, R220, R107, RZ, P6, !PT ;  /* 0x0000006bdcdf7210 */ /* 0x000fc400037de4ff */
        /* <DEDUP_REMOVED lines=12> */
[----:B------:R-:W-:Y:S02]  /*111eb0*/  IADD3.X R223, P5, PT, R56, R59, RZ, P5, !PT ;  /* 0x0000003b38df7210 */ /* 0x000fe40002fbe4ff */
[----:B------:R-:W-:Y:S02]  /*111ec0*/  IADD3.X R40, P0, PT, RZ, R90, RZ, P0, !PT ;  /* 0x0000005aff287210 */ /* 0x000fe4000071e4ff */
[----:B------:R-:W-:Y:S01]  /*111ed0*/  IADD3.X RZ, P3, PT, R129, R153, RZ, P3, !PT ;  /* 0x0000009981ff7210 */ /* 0x000fe20001f7e4ff */
[----:B------:R-:W-:Y:S01]  /*111ee0*/  IMAD.WIDE.U32 R128, R49, R70, R128 ;  /* 0x0000004631807225 */ /* 0x000fe200078e0080 */
[----:B------:R-:W-:Y:S02]  /*111ef0*/  IADD3 R54, P1, PT, R57, R54, RZ ;  /* 0x0000003639367210 */ /* 0x000fe40007f3e0ff */
[----:B------:R-:W-:Y:S01]  /*111f00*/  IADD3.X RZ, P2, PT, R89, R61, RZ, P2, !PT ;  /* 0x0000003d59ff7210 */ /* 0x000fe2000175e4ff */
[----:B------:R-:W-:Y:S01]  /*111f10*/  IMAD.IADD R129, R129, 0x1, R156 ;  /* 0x0000000181817824 */ /* 0x000fe200078e029c */
[----:B------:R-:W-:Y:S01]  /*111f20*/  IADD3.X R52, P4, PT, RZ, RZ, RZ, P4, !PT ;  /* 0x000000ffff347210 */ /* 0x000fe2000279e4ff */
[----:B------:R-:W-:Y:S01]  /*111f30*/  IMAD.WIDE.U32 R56, R46, R70, R228 ;  /* 0x000000462e387225 */ /* 0x000fe200078e00e4 */
[----:B------:R-:W-:-:S02]  /*111f40*/  IADD3.X R40, P5, PT, RZ, R40, RZ, P5, !PT ;  /* 0x00000028ff287210 */ /* 0x000fc40002fbe4ff */
[----:B------:R-:W-:Y:S01]  /*111f50*/  IADD3.X R55, P1, PT, R160, R125, RZ, P1, !PT ;  /* 0x0000007da0377210 */ /* 0x000fe20000f3e4ff */
[----:B------:R-:W-:Y:S01]  /*111f60*/  IMAD.X R89, RZ, RZ, RZ, P4 ;  /* 0x000000ffff597224 */ /* 0x000fe200020e06ff */
[----:B------:R-:W-:Y:S01]  /*111f70*/  IADD3.X R63, P2, PT, RZ, R86, RZ, P2, !PT ;  /* 0x00000056ff3f7210 */ /* 0x000fe2000175e4ff */
[----:B------:R-:W-:Y:S01]  /*111f80*/  IMAD.WIDE.U32 R58, R162, 0x397fe69a, R222 ;  /* 0x397fe69aa23a7825 */ /* 0x000fe200078e00de */
[----:B------:R-:W-:Y:S02]  /*111f90*/  IADD3.X R69, P6, PT, RZ, RZ, RZ, P6, !PT ;  /* 0x000000ffff457210 */ /* 0x000fe400037de4ff */
[----:B------:R-:W-:Y:S01]  /*111fa0*/  IADD3 RZ, P4, PT, RZ, R128, RZ ;  /* 0x00000080ffff7210 */ /* 0x000fe20007f9e0ff */
[----:B------:R-:W-:Y:S01]  /*111fb0*/  IMAD.IADD R152, R59, 0x1, R152 ;  /* 0x000000013b987824 */ /* 0x000fe200078e0298 */
[----:B------:R-:W-:Y:S01]  /*111fc0*/  IADD3.X R44, PT, PT, RZ, RZ, R91, P5, P0 ;  /* 0x000000ffff2c7210 */ /* 0x000fe20002fe045b */
[----:B------:R-:W-:Y:S01]  /*111fd0*/  IMAD.IADD R154, R57, 0x1, R154 ;  /* 0x00000001399a7824 */ /* 0x000fe200078e029a */
[----:B------:R-:W-:-:S02]  /*111fe0*/  IADD3.X R63, P5, PT, RZ, R63, RZ, P1, !PT ;  /* 0x0000003fff3f7210 */ /* 0x000fc40000fbe4ff */
[----:B------:R-:W-:Y:S02]  /*111ff0*/  IADD3 R69, P1, PT, R69, R52, RZ ;  /* 0x0000003445457210 */ /* 0x000fe40007f3e0ff */
[----:B------:R-:W-:Y:S02]  /*112000*/  IADD3.X R61, P3, PT, RZ, R104, RZ, P3, !PT ;  /* 0x00000068ff3d7210 */ /* 0x000fe40001f7e4ff */
[----:B------:R-:W-:Y:S02]  /*112010*/  IADD3.X RZ, P4, PT, RZ, R129, RZ, P4, !PT ;  /* 0x00000081ffff7210 */ /* 0x000fe4000279e4ff */
[----:B------:R-:W-:Y:S02]  /*112020*/  IADD3.X R87, PT, PT, RZ, RZ, R87, P5, P2 ;  /* 0x000000ffff577210 */ /* 0x000fe40002fe4457 */
[----:B------:R-:W-:Y:S02]  /*112030*/  IADD3.X R89, PT, PT, R89, RZ, RZ, P1, P6 ;  /* 0x000000ff59597210 */ /* 0x000fe40000fec4ff */
[----:B------:R-:W-:-:S02]  /*112040*/  IADD3.X R61, P5, PT, RZ, R61, RZ, P4, !PT ;  /* 0x0000003dff3d7210 */ /* 0x000fc400027be4ff */
[----:B------:R-:W-:Y:S01]  /*112050*/  IADD3 R40, P6, PT, R40, R69, RZ ;  /* 0x0000004528287210 */ /* 0x000fe20007fde0ff */
[----:B------:R-:W-:Y:S01]  /*112060*/  IMAD R69, R129, -0x30003, RZ ;  /* 0xfffcfffd81457824 */ /* 0x000fe200078e02ff */
[----:B------:R-:W-:Y:S02]  /*112070*/  IADD3 RZ, P2, PT, R222, R158, RZ ;  /* 0x0000009edeff7210 */ /* 0x000fe40007f5e0ff */
[----:B------:R-:W-:Y:S01]  /*112080*/  IADD3 R56, P4, PT, R61, R56, RZ ;  /* 0x000000383d387210 */ /* 0x000fe20007f9e0ff */
[C---:B------:R-:W-:Y:S01]  /*112090*/  IMAD.WIDE.U32 R60, R128.reuse, -0x30003, RZ ;  /* 0xfffcfffd803c7825 */ /* 0x040fe200078e00ff */
[----:B------:R-:W-:Y:S02]  /*1120a0*/  IADD3.X R105, PT, PT, RZ, RZ, R105, P5, P3 ;  /* 0x000000ffff697210 */ /* 0x000fe40002fe6469 */
[----:B------:R-:W-:Y:S01]  /*1120b0*/  IADD3.X RZ, P2, PT, R223, R159, RZ, P2, !PT ;  /* 0x0000009fdfff7210 */ /* 0x000fe2000175e4ff */
[----:B------:R-:W-:Y:S01]  /*1120c0*/  IMAD R69, R128, -0x760c0004, R69 ;  /* 0x89f3fffc80457824 */ /* 0x000fe200078e0245 */
[----:B------:R-:W-:Y:S01]  /*1120d0*/  IADD3 R58, P5, PT, R63, R58, RZ ;  /* 0x0000003a3f3a7210 */ /* 0x000fe20007fbe0ff */
[----:B------:R-:W-:Y:S01]  /*1120e0*/  IMAD.WIDE.U32 R124, R60, -0x5555, RZ ;  /* 0xffffaaab3c7c7825 */ /* 0x000fe200078e00ff */
[----:B------:R-:W-:-:S02]  /*1120f0*/  IADD3 RZ, P0, PT, R228, R140, RZ ;  /* 0x0000008ce4ff7210 */ /* 0x000fc40007f1e0ff */
[----:B------:R-:W-:Y:S01]  /*112100*/  IADD3.X R59, P5, PT, R152, R87, RZ, P5, !PT ;  /* 0x00000057983b7210 */ /* 0x000fe20002fbe4ff */
[----:B------:R-:W-:Y:S01]  /*112110*/  IMAD.IADD R69, R61, 0x1, R69 ;  /* 0x000000013d457824 */ /* 0x000fe200078e0245 */
[----:B------:R-:W-:Y:S01]  /*112120*/  IADD3.X R52, P2, PT, RZ, R112, RZ, P2, !PT ;  /* 0x00000070ff347210 */ /* 0x000fe2000175e4ff */
[----:B------:R-:W-:Y:S01]  /*112130*/  IMAD.WIDE.U32 R152, R60, -0x94f09dc, RZ ;  /* 0xf6b0f6243c987825 */ /* 0x000fe200078e00ff */
[----:B------:R-:W-:Y:S02]  /*112140*/  IADD3 RZ, P3, PT, R66, R126, RZ ;  /* 0x0000007e42ff7210 */ /* 0x000fe40007f7e0ff */
[----:B------:R-:W-:Y:S01]  /*112150*/  IADD3.X RZ, P0, PT, R229, R131, RZ, P0, !PT ;  /* 0x00000083e5ff7210 */ /* 0x000fe2000071e4ff */
[C---:B------:R-:W-:Y:S01]  /*112160*/  IMAD.WIDE.U32 R86, R69.reuse, 0x397fe69a, RZ ;  /* 0x397fe69a45567825 */ /* 0x040fe200078e00ff */
[----:B------:R-:W-:Y:S02]  /*112170*/  IADD3.X R57, P4, PT, R154, R105, RZ, P4, !PT ;  /* 0x000000699a397210 */ /* 0x000fe4000279e4ff */
[----:B------:R-:W-:Y:S01]  /*112180*/  IADD3.X R61, P5, PT, RZ, R52, RZ, P5, !PT ;  /* 0x00000034ff3d7210 */ /* 0x000fe20002fbe4ff */
[----:B------:R-:W-:Y:S01]  /*112190*/  IMAD.WIDE.U32 R104, R69, -0x94f09dc, RZ ;  /* 0xf6b0f62445687825 */ /* 0x000fe200078e00ff */
[----:B------:R-:W-:-:S02]  /*1121a0*/  IADD3.X RZ, P1, PT, R67, R139, RZ, P3, !PT ;  /* 0x0000008b43ff7210 */ /* 0x000fc40001f3e4ff */
[----:B------:R-:W-:Y:S01]  /*1121b0*/  IADD3.X R63, P3, PT, RZ, R120, RZ, P0, !PT ;  /* 0x00000078ff3f7210 */ /* 0x000fe2000077e4ff */
[C---:B------:R-:W-:Y:S01]  /*1121c0*/  IMAD.WIDE.U32 R114, R69.reuse, -0x5555, RZ ;  /* 0xffffaaab45727825 */ /* 0x040fe200078e00ff */
[----:B------:R-:W-:Y:S02]  /*1121d0*/  IADD3.X R111, PT, PT, RZ, RZ, R113, P5, P2 ;  /* 0x000000ffff6f7210 */ /* 0x000fe40002fe4471 */
[----:B------:R-:W-:Y:S01]  /*1121e0*/  IADD3.X R63, P4, PT, RZ, R63, RZ, P4, !PT ;  /* 0x0000003fff3f7210 */ /* 0x000fe2000279e4ff */
[----:B------:R-:W-:Y:S01]  /*1121f0*/  IMAD.WIDE.U32 R112, R69, -0x4eac0001, RZ ;  /* 0xb153ffff45707825 */ /* 0x000fe200078e00ff */
[----:B------:R-:W-:Y:S02]  /*112200*/  IADD3.X R44, P0, PT, R44, R89, RZ, P6, !PT ;  /* 0x000000592c2c7210 */ /* 0x000fe4000371e4ff */
[----:B------:R-:W-:Y:S01]  /*112210*/  IADD3.X R52, PT, PT, RZ, RZ, R121, P4, P3 ;  /* 0x000000ffff347210 */ /* 0x000fe200027e6479 */
[----:B------:R-:W-:Y:S01]  /*112220*/  IMAD.WIDE.U32 R104, P2, R60, 0x6730d2a0, R104 ;  /* 0x6730d2a03c687825 */ /* 0x000fe20007840068 */
[----:B------:R-:W-:-:S03]  /*112230*/  IADD3 RZ, P3, PT, R128, R124, RZ ;  /* 0x0000007c80ff7210 */ /* 0x000fc60007f7e0ff */
[----:B------:R-:W-:-:S04]  /*112240*/  IMAD.WIDE.U32 R66, R45, R70, R66 ;  /* 0x000000462d427225 */ /* 0x000fc800078e0042 */
[----:B------:R-:W-:Y:S02]  /*112250*/  IMAD.X R145, RZ, RZ, RZ, P2 ;  /* 0x000000ffff917224 */ /* 0x000fe400010e06ff */
[----:B------:R-:W-:-:S04]  /*112260*/  IMAD.WIDE.U32 R120, R60, -0x4eac0001, RZ ;  /* 0xb153ffff3c787825 */ /* 0x000fc800078e00ff */
        /* <DEDUP_REMOVED lines=9> */
[----:B------:R-:W-:-:S04]  /*112300*/  IMAD.WIDE.U32 R90, P5, R60, 0x64774b84, R90 ;  /* 0x64774b843c5a7825 */ /* 0x000fc800078a005a */
        /* <DEDUP_REMOVED lines=10> */
[----:B------:R-:W-:Y:S01]  /*1123b0*/  IMAD.MOV.U32 R156, RZ, RZ, R115 ;  /* 0x000000ffff9c7224 */ /* 0x000fe200078e0073 */
[----:B------:R-:W-:Y:S01]  /*1123c0*/  IADD3.X RZ, P5, PT, R57, R137, RZ, P5, !PT ;  /* 0x0000008939ff7210 */ /* 0x000fe20002fbe4ff */
[----:B------:R-:W-:Y:S01]  /*1123d0*/  IMAD.WIDE.U32.X R154, R69, 0x1eabfffe, R154, P2 ;  /* 0x1eabfffe459a7825 */ /* 0x000fe200010e049a */
[----:B------:R-:W-:-:S03]  /*1123e0*/  IADD3 R115, P2, PT, R90, R141, RZ ;  /* 0x0000008d5a737210 */ /* 0x000fc60007f5e0ff */
[----:B------:R-:W-:-:S04]  /*1123f0*/  IMAD.WIDE.U32 R130, R60, 0x434bacd7, RZ ;  /* 0x434bacd73c827825 */ /* 0x000fc800078e00ff */
[----:B------:R-:W-:-:S04]  /*112400*/  IMAD.WIDE.U32 R120, R60, 0x397fe69a, RZ ;  /* 0x397fe69a3c787825 */ /* 0x000fc800078e00ff */
[----:B------:R-:W-:Y:S02]  /*112410*/  IMAD.MOV.U32 R144, RZ, RZ, R105 ;  /* 0x000000ffff907224 */ /* 0x000fe400078e0069 */
        /* <DEDUP_REMOVED lines=13> */
[----:B------:R-:W-:Y:S01]  /*1124f0*/  IMAD.WIDE.U32.X R124, R69, 0x4b1ba7b6, R124, P4 ;  /* 0x4b1ba7b6457c7825 */ /* 0x000fe200020e047c */
[----:B------:R-:W-:-:S03]  /*112500*/  IADD3 RZ, P4, PT, RZ, R158, RZ ;  /* 0x0000009effff7210 */ /* 0x000fc60007f9e0ff */
[----:B------:R-:W-:Y:S01]  /*112510*/  IMAD.WIDE.U32.X R66, R69, 0x1a0111ea, R66, P2 ;  /* 0x1a0111ea45427825 */ /* 0x000fe200010e0442 */
[----:B------:R-:W-:Y:S02]  /*112520*/  IADD3.X R69, P1, PT, RZ, R116, RZ, P1, !PT ;  /* 0x00000074ff457210 */ /* 0x000fe40000f3e4ff */
[----:B------:R-:W-:Y:S01]  /*112530*/  IADD3 RZ, P2, PT, R54, R132, RZ ;  /* 0x0000008436ff7210 */ /* 0x000fe20007f5e0ff */
[----:B------:R-:W-:Y:S01]  /*112540*/  IMAD.IADD R114, R159, 0x1, R114 ;  /* 0x000000019f727824 */ /* 0x000fe200078e0272 */
[----:B------:R-:W-:Y:S01]  /*112550*/  IADD3.X R69, P6, PT, RZ, R69, RZ, P6, !PT ;  /* 0x00000045ff457210 */ /* 0x000fe200037de4ff */
[----:B------:R-:W-:Y:S01]  /*112560*/  IMAD.WIDE.U32 R56, R60, -0x4eac0001, R56 ;  /* 0xb153ffff3c387825 */ /* 0x000fe200078e0038 */
[----:B------:R-:W-:Y:S02]  /*112570*/  IADD3.X RZ, P2, PT, R55, R127, RZ, P2, !PT ;  /* 0x0000007f37ff7210 */ /* 0x000fe4000175e4ff */
[----:B------:R-:W-:Y:S01]  /*112580*/  IADD3.X RZ, P4, PT, RZ, R114, RZ, P4, !PT ;  /* 0x00000072ffff7210 */ /* 0x000fe2000279e4ff */
[----:B------:R-:W-:Y:S01]  /*112590*/  IMAD.WIDE.U32 R54, R42, R70, R54 ;  /* 0x000000462a367225 */ /* 0x000fe200078e0036 */
[----:B------:R-:W-:-:S02]  /*1125a0*/  IADD3.X R117, PT, PT, RZ, RZ, R117, P6, P1 ;  /* 0x000000ffff757210 */ /* 0x000fc400037e2475 */
[----:B------:R-:W-:Y:S01]  /*1125b0*/  IADD3.X R63, P6, PT, RZ, R63, RZ, P4, !PT ;  /* 0x0000003fff3f7210 */ /* 0x000fe200027de4ff */
[----:B------:R-:W-:Y:S01]  /*1125c0*/  IMAD.IADD R150, R55, 0x1, R150 ;  /* 0x0000000137967824 */ /* 0x000fe200078e0296 */
[----:B------:R-:W-:Y:S01]  /*1125d0*/  IADD3 RZ, P1, PT, R128, R152, RZ ;  /* 0x0000009880ff7210 */ /* 0x000fe20007f3e0ff */
[----:B------:R-:W-:Y:S01]  /*1125e0*/  IMAD.IADD R112, R57, 0x1, R112 ;  /* 0x0000000139707824 */ /* 0x000fe200078e0270 */
[----:B------:R-:W-:Y:S02]  /*1125f0*/  IADD3 R54, P4, PT, R69, R54, RZ ;  /* 0x0000003645367210 */ /* 0x000fe40007f9e0ff */
[----:B------:R-:W-:Y:S02]  /*112600*/  IADD3.X R157, PT, PT, RZ, RZ, R157, P6, P3 ;  /* 0x000000ffff9d7210 */ /* 0x000fe400037e649d */
[----:B------:R-:W-:Y:S02]  /*112610*/  IADD3 R56, P6, PT, R63, R56, RZ ;  /* 0x000000383f387210 */ /* 0x000fe40007fde0ff */
[----:B------:R-:W-:Y:S01]  /*112620*/  IADD3.X RZ, P1, PT, R129, R133, RZ, P1, !PT ;  /* 0x0000008581ff7210 */ /* 0x000fe20000f3e4ff */
[----:B------:R-:W-:Y:S01]  /*112630*/  IMAD.WIDE.U32 R128, R60, -0x94f09dc, R128 ;  /* 0xf6b0f6243c807825 */ /* 0x000fe200078e0080 */
[----:B------:R-:W-:-:S02]  /*112640*/  IADD3.X R55, P4, PT, R150, R117, RZ, P4, !PT ;  /* 0x0000007596377210 */ /* 0x000fc4000279e4ff */
[----:B------:R-:W-:Y:S01]  /*112650*/  IADD3.X R63, P2, PT, RZ, R122, RZ, P2, !PT ;  /* 0x0000007aff3f7210 */ /* 0x000fe2000175e4ff */
[----:B------:R-:W-:Y:S01]  /*112660*/  IMAD.IADD R104, R129, 0x1, R104 ;  /* 0x0000000181687824 */ /* 0x000fe200078e0268 */
[----:B------:R-:W-:Y:S01]  /*112670*/  IADD3.X R57, P6, PT, R112, R157, RZ, P6, !PT ;  /* 0x0000009d70397210 */ /* 0x000fe200037de4ff */
[----:B------:R-:W-:Y:S01]  /*112680*/  IMAD.WIDE.U32 R112, R41, R70, R58 ;  /* 0x0000004629707225 */ /* 0x000fe200078e003a */
[----:B------:R-:W-:Y:S02]  /*112690*/  IADD3.X R63, P4, PT, RZ, R63, RZ, P4, !PT ;  /* 0x0000003fff3f7210 */ /* 0x000fe4000279e4ff */
[----:B------:R-:W-:Y:S01]  /*1126a0*/  IADD3.X R129, P6, PT, RZ, R52, RZ, P6, !PT ;  /* 0x00000034ff817210 */ /* 0x000fe200037de4ff */
[----:B------:R-:W-:Y:S01]  /*1126b0*/  IMAD.IADD R148, R113, 0x1, R148 ;  /* 0x0000000171947824 */ /* 0x000fe200078e0294 */
[----:B------:R-:W-:Y:S02]  /*1126c0*/  IADD3.X R123, PT, PT, RZ, RZ, R123, P4, P2 ;  /* 0x000000ffff7b7210 */ /* 0x000fe400027e447b */
[----:B------:R-:W-:-:S02]  /*1126d0*/  IADD3 RZ, P3, PT, R58, R146, RZ ;  /* 0x000000923aff7210 */ /* 0x000fc40007f7e0ff */
[----:B------:R-:W-:Y:S02]  /*1126e0*/  IADD3 R128, P2, PT, R129, R128, RZ ;  /* 0x0000008081807210 */ /* 0x000fe40007f5e0ff */
[----:B------:R-:W-:Y:S02]  /*1126f0*/  IADD3.X R155, PT, PT, RZ, RZ, R155, P6, P5 ;  /* 0x000000ffff9b7210 */ /* 0x000fe400037ea49b */
[----:B------:R-:W-:Y:S02]  /*112700*/  IADD3 RZ, P5, PT, R54, R140, RZ ;  /* 0x0000008c36ff7210 */ /* 0x000fe40007fbe0ff */
[----:B------:R-:W-:Y:S02]  /*112710*/  IADD3 R58, P6, PT, R61, R40, RZ ;  /* 0x000000283d3a7210 */ /* 0x000fe40007fde0ff */
[----:B------:R-:W-:Y:S01]  /*112720*/  IADD3.X RZ, P3, PT, R59, R53, RZ, P3, !PT ;  /* 0x000000353bff7210 */ /* 0x000fe20001f7e4ff */
[----:B------:R-:W-:Y:S01]  /*112730*/  IMAD.WIDE.U32 R52, R60, -0xc7aed41, R54 ;  /* 0xf38512bf3c347825 */ /* 0x000fe200078e0036 */
[----:B------:R-:W-:-:S02]  /*112740*/  IADD3 R112, P4, PT, R63, R112, RZ ;  /* 0x000000703f707210 */ /* 0x000fc40007f9e0ff */
[----:B------:R-:W-:Y:S01]  /*112750*/  IADD3.X R129, P2, PT, R104, R155, RZ, P2, !PT ;  /* 0x0000009b68817210 */ /* 0x000fe2000175e4ff */
[----:B------:R-:W-:Y:S01]  /*112760*/  IMAD.IADD R90, R53, 0x1, R90 ;  /* 0x00000001355a7824 */ /* 0x000fe200078e025a */
[----:B------:R-:W-:Y:S02]  /*112770*/  IADD3.X R40, P1, PT, RZ, R144, RZ, P1, !PT ;  /* 0x00000090ff287210 */ /* 0x000fe40000f3e4ff */
[----:B------:R-:W-:Y:S02]  /*112780*/  IADD3.X RZ, P5, PT, R55, R115, RZ, P5, !PT ;  /* 0x0000007337ff7210 */ /* 0x000fe40002fbe4ff */
[----:B------:R-:W-:Y:S02]  /*112790*/  IADD3.X R113, P4, PT, R148, R123, RZ, P4, !PT ;  /* 0x0000007b94717210 */ /* 0x000fe4000279e4ff */
[----:B------:R-:W-:Y:S02]  /*1127a0*/  IADD3.X R63, P3, PT, RZ, R108, RZ, P3, !PT ;  /* 0x0000006cff3f7210 */ /* 0x000fe40001f7e4ff */
[----:B------:R-:W-:-:S02]  /*1127b0*/  IADD3.X R55, P2, PT, RZ, R40, RZ, P2, !PT ;  /* 0x00000028ff377210 */ /* 0x000fc4000175e4ff */
[----:B------:R-:W-:Y:S02]  /*1127c0*/  IADD3.X R63, P4, PT, RZ, R63, RZ, P4, !PT ;  /* 0x0000003fff3f7210 */ /* 0x000fe4000279e4ff */
[----:B------:R-:W-:Y:S02]  /*1127d0*/  IADD3.X R145, PT, PT, RZ, RZ, R145, P2, P1 ;  /* 0x000000ffff917210 */ /* 0x000fe400017e2491 */
[----:B------:R-:W-:Y:S02]  /*1127e0*/  IADD3 R52, P1, PT, R55, R52, RZ ;  /* 0x0000003437347210 */ /* 0x000fe40007f3e0ff */
[----:B------:R-:W-:Y:S02]  /*1127f0*/  IADD3.X R59, P6, PT, R111, R44, RZ, P6, !PT ;  /* 0x0000002c6f3b7210 */ /* 0x000fe400037de4ff */
[----:B------:R-:W-:Y:S01]  /*112800*/  IADD3.X R69, PT, PT, RZ, RZ, R109, P4, P3 ;  /* 0x000000ffff457210 */ /* 0x000fe200027e646d */
[----:B------:R-:W-:Y:S01]  /*112810*/  IMAD.WIDE.U32 R108, R60, 0x434bacd7, R112 ;  /* 0x434bacd73c6c7825 */ /* 0x000fe200078e0070 */
[----:B------:R-:W-:-:S02]  /*112820*/  IADD3.X R53, P4, PT, R90, R145, RZ, P1, !PT ;  /* 0x000000915a357210 */ /* 0x000fc40000f9e4ff */
[----:B------:R-:W-:Y:S01]  /*112830*/  IADD3.X R61, P5, PT, RZ, R138, RZ, P5, !PT ;  /* 0x0000008aff3d7210 */ /* 0x000fe20002fbe4ff */
[----:B------:R-:W-:Y:S01]  /*112840*/  IMAD.WIDE.U32 R54, R38, R70, R58 ;  /* 0x0000004626367225 */ /* 0x000fe200078e003a */
[----:B------:R-:W-:Y:S02]  /*112850*/  IADD3 RZ, P3, PT, R58, R136, RZ ;  /* 0x000000883aff7210 */ /* 0x000fe40007f7e0ff */
[----:B------:R-:W-:Y:S01]  /*112860*/  IADD3.X R61, P4, PT, RZ, R61, RZ, P4, !PT ;  /* 0x0000003dff3d7210 */ /* 0x000fe2000279e4ff */
[----:B------:R-:W-:Y:S01]  /*112870*/  IMAD.IADD R142, R55, 0x1, R142 ;  /* 0x00000001378e7824 */ /* 0x000fe200078e028e */
[----:B------:R-:W-:Y:S01]  /*112880*/  IADD3 RZ, P1, PT, R112, R130, RZ ;  /* 0x0000008270ff7210 */ /* 0x000fe20007f3e0ff */
[----:B------:R-:W-:Y:S01]  /*112890*/  IMAD.IADD R88, R109, 0x1, R88 ;  /* 0x000000016d587824 */ /* 0x000fe200078e0258 */
[----:B------:R-:W-:Y:S02]  /*1128a0*/  IADD3.X R139, PT, PT, RZ, RZ, R139, P4, P5 ;  /* 0x000000ffff8b7210 */ /* 0x000fe400027ea48b */
[----:B------:R-:W-:-:S02]  /*1128b0*/  IADD3 R54, P4, PT, R63, R54, RZ ;  /* 0x000000363f367210 */ /* 0x000fc40007f9e0ff */
[----:B------:R-:W-:Y:S01]  /*1128c0*/  IADD3.X RZ, P5, PT, R59, R68, RZ, P3, !PT ;  /* 0x000000443bff7210 */ /* 0x000fe20001fbe4ff */
[----:B------:R-:W-:Y:S01]  /*1128d0*/  IMAD.WIDE.U32 R58, R49, R73, R56 ;  /* 0x00000049313a7225 */ /* 0x000fe200078e0038 */
[----:B------:R-:W-:Y:S02]  /*1128e0*/  IADD3.X R55, P4, PT, R142, R69, RZ, P4, !PT ;  /* 0x000000458e377210 */ /* 0x000fe4000279e4ff */
[----:B------:R-:W-:Y:S01]  /*1128f0*/  IADD3.X R40, P5, PT, RZ, R174, RZ, P5, !PT ;  /* 0x000000aeff287210 */ /* 0x000fe20002fbe4ff */
[----:B------:R-:W-:Y:S01]  /*112900*/  IMAD.IADD R59, R59, 0x1, R172 ;  /* 0x000000013b3b7824 */ /* 0x000fe200078e02ac */
[----:B------:R-:W-:Y:S01]  /*112910*/  IADD3 R108, P3, PT, R61, R108, RZ ;  /* 0x0000006c3d6c7210 */ /* 0x000fe20007f7e0ff */
[----:B------:R-:W-:Y:S01]  /*112920*/  IMAD.WIDE.U32 R60, R60, 0x397fe69a, R54 ;  /* 0x397fe69a3c3c7825 */ /* 0x000fe200078e0036 */
        /* <DEDUP_REMOVED lines=8> */
[----:B------:R-:W-:Y:S02]  /*1129b0*/  IADD3.X R57, P5, PT, RZ, R44, RZ, P3, !PT ;  /* 0x0000002cff397210 */ /* 0x000fe40001fbe4ff */
[----:B------:R-:W-:-:S02]  /*1129c0*/  IADD3 RZ, P4, PT, R128, R64, RZ ;  /* 0x0000004080ff7210 */ /* 0x000fc40007f9e0ff */
[----:B------:R-:W-:Y:S02]  /*1129d0*/  IADD3.X R125, PT, PT, RZ, RZ, R125, P5, P1 ;  /* 0x000000ffff7d7210 */ /* 0x000fe40002fe247d */
        /* <DEDUP_REMOVED lines=10> */
[----:B------:R-:W-:Y:S01]  /*112a80*/  IMAD R57, R59, -0x30003, RZ ;  /* 0xfffcfffd3b397824 */ /* 0x000fe200078e02ff */
[----:B------:R-:W-:Y:S01]  /*112a90*/  IADD3.X R179, PT, PT, RZ, RZ, R179, P5, P2 ;  /* 0x000000ffffb37210 */ /* 0x000fe20002fe44b3 */
[----:B------:R-:W-:Y:S01]  /*112aa0*/  IMAD.WIDE.U32 R54, R58, -0x30003, RZ ;  /* 0xfffcfffd3a367825 */ /* 0x000fe200078e00ff */
[----:B------:R-:W-:Y:S02]  /*112ab0*/  IADD3.X R61, P2, PT, R86, R125, RZ, P4, !PT ;  /* 0x0000007d563d7210 */ /* 0x000fe4000275e4ff */
[----:B------:R-:W-:Y:S01]  /*112ac0*/  IADD3.X R69, P3, PT, RZ, R66, RZ, P3, !PT ;  /* 0x00000042ff457210 */ /* 0x000fe20001f7e4ff */
[----:B------:R-:W-:Y:S01]  /*112ad0*/  IMAD R57, R58, -0x760c0004, R57 ;  /* 0x89f3fffc3a397824 */ /* 0x000fe200078e0239 */
[----:B------:R-:W-:-:S02]  /*112ae0*/  IADD3 R128, P4, PT, R49, R128, RZ ;  /* 0x0000008031807210 */ /* 0x000fc40007f9e0ff */
[----:B------:R-:W-:Y:S01]  /*112af0*/  IADD3.X R69, P2, PT, RZ, R69, RZ, P2, !PT ;  /* 0x00000045ff457210 */ /* 0x000fe2000175e4ff */
[----:B------:R-:W-:Y:S01]  /*112b00*/  IMAD.IADD R55, R55, 0x1, R57 ;  /* 0x0000000137377824 */ /* 0x000fe200078e0239 */
[----:B------:R-:W-:Y:S02]  /*112b10*/  IADD3.X R44, P0, PT, RZ, RZ, RZ, P0, !PT ;  /* 0x000000ffff2c7210 */ /* 0x000fe4000071e4ff */
[----:B------:R-:W-:Y:S01]  /*112b20*/  IADD3.X R87, P6, PT, RZ, RZ, RZ, P6, !PT ;  /* 0x000000ffff577210 */ /* 0x000fe200037de4ff */
[----:B------:R-:W-:Y:S01]  /*112b30*/  IMAD.WIDE.U32 R56, R55, -0x5555, RZ ;  /* 0xffffaaab37387825 */ /* 0x000fe200078e00ff */
[----:B------:R-:W-:Y:S02]  /*112b40*/  IADD3.X R129, P5, PT, R62, R179, RZ, P4, !PT ;  /* 0x000000b33e817210 */ /* 0x000fe400027be4ff */
[----:B------:R-:W-:Y:S02]  /*112b50*/  IADD3.X R49, P4, PT, RZ, R102, RZ, P1, !PT ;  /* 0x00000066ff317210 */ /* 0x000fe40000f9e4ff */
[----:B------:R-:W-:-:S02]  /*112b60*/  IADD3.X R68, PT, PT, RZ, RZ, R67, P2, P3 ;  /* 0x000000ffff447210 */ /* 0x000fc400017e6443 */
[----:B------:R-:W-:Y:S01]  /*112b70*/  IADD3 R87, P3, PT, R87, R44, RZ ;  /* 0x0000002c57577210 */ /* 0x000fe20007f7e0ff */
[----:B------:R-:W-:Y:S01]  /*112b80*/  IMAD.WIDE.U32 R44, R45, R73, R52 ;  /* 0x000000492d2c7225 */ /* 0x000fe200078e0034 */
[----:B------:R-:W-:Y:S02]  /*112b90*/  IADD3 RZ, P2, PT, R52, R110, RZ ;  /* 0x0000006e34ff7210 */ /* 0x000fe40007f5e0ff */
[----:B------:R-:W-:Y:S01]  /*112ba0*/  IADD3.X R49, P1, PT, RZ, R49, RZ, P5, !PT ;  /* 0x00000031ff317210 */ /* 0x000fe20002f3e4ff */
[----:B------:R-:W-:Y:S01]  /*112bb0*/  IMAD.IADD R134, R45, 0x1, R134 ;  /* 0x000000012d867824 */ /* 0x000fe200078e0286 */
[----:B------:R-:W-:Y:S01]  /*112bc0*/  IADD3.X RZ, P2, PT, R53, R47, RZ, P2, !PT ;  /* 0x0000002f35ff7210 */ /* 0x000fe2000175e4ff */
[C---:B------:R-:W-:Y:S01]  /*112bd0*/  IMAD.WIDE.U32 R46, R54.reuse, -0x5555, RZ ;  /* 0xffffaaab362e7825 */ /* 0x040fe200078e00ff */
[----:B------:R-:W-:Y:S02]  /*112be0*/  IADD3.X R103, PT, PT, RZ, RZ, R103, P1, P4 ;  /* 0x000000ffff677210 */ /* 0x000fe40000fe8467 */
[----:B------:R-:W-:Y:S01]  /*112bf0*/  IADD3 R44, P4, PT, R49, R44, RZ ;  /* 0x0000002c312c7210 */ /* 0x000fe20007f9e0ff */
[----:B------:R-:W-:Y:S01]  /*112c00*/  IMAD.WIDE.U32 R56, P5, R54, -0x46010001, R56 ;  /* 0xb9feffff36387825 */ /* 0x000fe200078a0038 */
[----:B------:R-:W-:-:S02]  /*112c10*/  IADD3.X R49, P2, PT, RZ, R224, RZ, P2, !PT ;  /* 0x000000e0ff317210 */ /* 0x000fc4000175e4ff */
[----:B------:R-:W-:Y:S01]  /*112c20*/  IADD3.X R45, P4, PT, R134, R103, RZ, P4, !PT ;  /* 0x00000067862d7210 */ /* 0x000fe2000279e4ff */
        /* <DEDUP_REMOVED lines=54> */
[----:B------:R-:W-:Y:S02]  /*112f90*/  IADD3.X R49, PT, PT, RZ, RZ, R63, P5, P0 ;  /* 0x000000ffff317210 */ /* 0x000fe40002fe043f */
[----:B------:R-:W-:Y:S01]  /*112fa0*/  IADD3 R65, P3, PT, R58, R65, RZ ;  /* 0x000000413a417210 */ /* 0x000fe20007f7e0ff */
[----:B------:R-:W-:Y:S01]  /*112fb0*/  IMAD.IADD R230, R41, 0x1, R230 ;  /* 0x0000000129e67824 */ /* 0x000fe200078e02e6 */
[----:B------:R-:W-:Y:S01]  /*112fc0*/  IADD3 RZ, P2, PT, R44, R64, RZ ;  /* 0x000000402cff7210 */ /* 0x000fe20007f5e0ff */
[----:B------:R-:W-:Y:S01]  /*112fd0*/  IMAD.X R63, RZ, RZ, RZ, P4 ;  /* 0x000000ffff3f7224 */ /* 0x000fe200020e06ff */
[----:B------:R-:W-:Y:S01]  /*112fe0*/  IADD3 R40, P5, PT, R71, R40, RZ ;  /* 0x0000002847287210 */ /* 0x000fe20007fbe0ff */
[----:B------:R-:W-:Y:S01]  /*112ff0*/  IMAD.MOV.U32 R62, RZ, RZ, R59 ;  /* 0x000000ffff3e7224 */ /* 0x000fe200078e003b */
[----:B------:R-:W-:Y:S01]  /*113000*/  IADD3.X RZ, P0, PT, R61, R43, RZ, P6, !PT ;  /* 0x0000002b3dff7210 */ /* 0x000fe2000371e4ff */
[----:B------:R-:W-:Y:S01]  /*113010*/  IMAD.WIDE.U32 R60, R55, -0xc7aed41, RZ ;  /* 0xf38512bf373c7825 */ /* 0x000fe200078e00ff */
[----:B------:R-:W-:-:S02]  /*113020*/  IADD3.X R41, P5, PT, R230, R119, RZ, P5, !PT ;  /* 0x00000077e6297210 */ /* 0x000fc40002fbe4ff */
[----:B------:R-:W-:Y:S01]  /*113030*/  IADD3.X R67, P0, PT, RZ, R232, RZ, P0, !PT ;  /* 0x000000e8ff437210 */ /* 0x000fe2000071e4ff */
[C---:B------:R-:W-:Y:S01]  /*113040*/  IMAD.WIDE.U32 R42, R54.reuse, -0xc7aed41, RZ ;  /* 0xf38512bf362a7825 */ /* 0x040fe200078e00ff */
[----:B------:R-:W-:Y:S02]  /*113050*/  IADD3.X RZ, P2, PT, R45, R65, RZ, P2, !PT ;  /* 0x000000412dff7210 */ /* 0x000fe4000175e4ff */
[----:B------:R-:W-:Y:S01]  /*113060*/  IADD3.X R67, P5, PT, RZ, R67, RZ, P5, !PT ;  /* 0x00000043ff437210 */ /* 0x000fe20002fbe4ff */
[----:B------:R-:W-:Y:S01]  /*113070*/  IMAD.WIDE.U32 R64, R54, -0x94f09dc, R44 ;  /* 0xf6b0f62436407825 */ /* 0x000fe200078e002c */
[----:B------:R-:W-:Y:S02]  /*113080*/  IADD3 RZ, P4, PT, R46, R42, RZ ;  /* 0x0000002a2eff7210 */ /* 0x000fe40007f9e0ff */
[----:B------:R-:W-:Y:S01]  /*113090*/  IADD3.X R232, PT, PT, RZ, RZ, R233, P5, P0 ;  /* 0x000000ffffe87210 */ /* 0x000fe20002fe04e9 */
[----:B------:R-:W-:Y:S01]  /*1130a0*/  IMAD.WIDE.U32 R60, P6, R54, 0x64774b84, R60 ;  /* 0x64774b84363c7825 */ /* 0x000fe200078c003c */
[----:B------:R-:W-:-:S02]  /*1130b0*/  IADD3 R42, P0, PT, R69, R70, RZ ;  /* 0x00000046452a7210 */ /* 0x000fc40007f1e0ff */
[----:B------:R-:W-:Y:S01]  /*1130c0*/  IADD3.X R71, P1, PT, R174, R53, RZ, P1, !PT ;  /* 0x00000035ae477210 */ /* 0x000fe20000f3e4ff */
        /* <DEDUP_REMOVED lines=20> */
[----:B------:R-:W-:Y:S01]  /*113210*/  IMAD.WIDE.U32 R44, P3, R54, 0x4b1ba7b6, R58 ;  /* 0x4b1ba7b6362c7825 */ /* 0x000fe2000786003a */
[----:B------:R-:W-:-:S03]  /*113220*/  IADD3.X R59, P4, PT, RZ, R52, RZ, P4, !PT ;  /* 0x00000034ff3b7210 */ /* 0x000fc6000279e4ff */
[----:B------:R-:W-:Y:S01]  /*113230*/  IMAD.WIDE.U32 R60, R54, 0x434bacd7, RZ ;  /* 0x434bacd7363c7825 */ /* 0x000fe200078e00ff */
        /* <DEDUP_REMOVED lines=8> */
[----:B------:R-:W-:Y:S01]  /*1132c0*/  IMAD.WIDE.U32 R52, R55, 0x397fe69a, RZ ;  /* 0x397fe69a37347825 */ /* 0x000fe200078e00ff */
[----:B------:R-:W-:-:S03]  /*1132d0*/  IADD3 R59, P4, PT, R59, R48, RZ ;  /* 0x000000303b3b7210 */ /* 0x000fc60007f9e0ff */
[----:B------:R-:W-:Y:S01]  /*1132e0*/  IMAD.X R47, RZ, RZ, RZ, P3 ;  /* 0x000000ffff2f7224 */ /* 0x000fe200018e06ff */
[----:B------:R-:W-:Y:S01]  /*1132f0*/  IADD3 RZ, P3, PT, R40, R60, RZ ;  /* 0x0000003c28ff7210 */ /* 0x000fe20007f7e0ff */
[----:B------:R-:W-:Y:S02]  /*113300*/  IMAD.MOV.U32 R46, RZ, RZ, R45 ;  /* 0x000000ffff2e7224 */ /* 0x000fe400078e002d */
[----:B------:R-:W-:Y:S01]  /*113310*/  IMAD.IADD R40, R49, 0x1, R44 ;  /* 0x0000000131287824 */ /* 0x000fe200078e022c */
[----:B------:R-:W-:Y:S01]  /*113320*/  IADD3.X RZ, P3, PT, R41, R65, RZ, P3, !PT ;  /* 0x0000004129ff7210 */ /* 0x000fe20001f7e4ff */
        /* <DEDUP_REMOVED lines=94> */
.L_x_1798:
[----:B------:R-:W-:Y:S05]  /*113910*/  BSYNC.RELIABLE B3 ;  /* 0x0000000000037941 */ /* 0x000fea0003800100 */
.L_x_1797:
        /* <DEDUP_REMOVED lines=12> */
.L_x_1799:
[----:B------:R-:W-:Y:S05]  /*1139e0*/  BSYNC.RECONVERGENT B2 ;  /* 0x0000000000027941 */ /* 0x000fea0003800200 */
.L_x_1796:
        /* <DEDUP_REMOVED lines=79> */
.L_x_1802:
[----:B------:R-:W-:Y:S05]  /*113ee0*/  BSYNC.RELIABLE B3 ;  /* 0x0000000000037941 */ /* 0x000fea0003800100 */
.L_x_1801:
        /* <DEDUP_REMOVED lines=12> */
.L_x_1803:
[----:B------:R-:W-:Y:S05]  /*113fb0*/  BSYNC.RECONVERGENT B2 ;  /* 0x0000000000027941 */ /* 0x000fea0003800200 */
.L_x_1800:
        /* <DEDUP_REMOVED lines=49> */
.L_x_1807:
[----:B------:R-:W-:Y:S05]  /*1142d0*/  BSYNC.RELIABLE B3 ;  /* 0x0000000000037941 */ /* 0x000fea0003800100 */
.L_x_1806:
        /* <DEDUP_REMOVED lines=12> */
.L_x_1805:
[----:B------:R-:W-:Y:S05]  /*1143a0*/  BSYNC.RECONVERGENT B2 ;  /* 0x0000000000027941 */ /* 0x000fea0003800200 */
.L_x_1804:
        /* <DEDUP_REMOVED lines=49> */
.L_x_1811:
[----:B------:R-:W-:Y:S05]  /*1146c0*/  BSYNC.RELIABLE B3 ;  /* 0x0000000000037941 */ /* 0x000fea0003800100 */
.L_x_1810:
        /* <DEDUP_REMOVED lines=12> */
.L_x_1809:
[----:B------:R-:W-:Y:S05]  /*114790*/  BSYNC.RECONVERGENT B2 ;  /* 0x0000000000027941 */ /* 0x000fea0003800200 */
.L_x_1808:
        /* <DEDUP_REMOVED lines=79> */
.L_x_1814:
[----:B------:R-:W-:Y:S05]  /*114c90*/  BSYNC.RELIABLE B3 ;  /* 0x0000000000037941 */ /* 0x000fea0003800100 */
.L_x_1813:
        /* <DEDUP_REMOVED lines=12> */
.L_x_1815:
[----:B------:R-:W-:Y:S05]  /*114d60*/  BSYNC.RECONVERGENT B2 ;  /* 0x0000000000027941 */ /* 0x000fea0003800200 */
.L_x_1812:
        /* <DEDUP_REMOVED lines=79> */
.L_x_1818:
[----:B------:R-:W-:Y:S05]  /*115260*/  BSYNC.RELIABLE B3 ;  /* 0x0000000000037941 */ /* 0x000fea0003800100 */
.L_x_1817:
        /* <DEDUP_REMOVED lines=12> */
.L_x_1819:
[----:B------:R-:W-:Y:S05]  /*115330*/  BSYNC.RECONVERGENT B2 ;  /* 0x0000000000027941 */ /* 0x000fea0003800200 */
.L_x_1816:
        /* <DEDUP_REMOVED lines=79> */
.L_x_1822:
[----:B------:R-:W-:Y:S05]  /*115830*/  BSYNC.RELIABLE B3 ;  /* 0x0000000000037941 */ /* 0x000fea0003800100 */
.L_x_1821:
        /* <DEDUP_REMOVED lines=12> */
.L_x_1823:
[----:B------:R-:W-:Y:S05]  /*115900*/  BSYNC.RECONVERGENT B2 ;  /* 0x0000000000027941 */ /* 0x000fea0003800200 */
.L_x_1820:
        /* <DEDUP_REMOVED lines=49> */
.L_x_1827:
[----:B------:R-:W-:Y:S05]  /*115c20*/  BSYNC.RELIABLE B3 ;  /* 0x0000000000037941 */ /* 0x000fea0003800100 */
.L_x_1826:
        /* <DEDUP_REMOVED lines=12> */
.L_x_1825:
[----:B------:R-:W-:Y:S05]  /*115cf0*/  BSYNC.RECONVERGENT B2 ;  /* 0x0000000000027941 */ /* 0x000fea0003800200 */
.L_x_1824:
        /* <DEDUP_REMOVED lines=14> */
[----:B------:R-:W-:-:S04]  /*115de0*/  IMAD.WIDE.U32 R46, R224, R195, RZ ;  /* 0x000000c3e02e7225 */ /* 0x000fc800078e00ff */
[----:B------:R-:W-:Y:S02]  /*115df0*/  IMAD.MOV.U32 R96, RZ, RZ, R41 ;  /* 0x000000ffff607224 */ /* 0x000fe400078e0029 */
[----:B------:R-:W-:-:S04]  /*115e00*/  IMAD.WIDE.U32 R40, R216, R195, RZ ;  /* 0x000000c3d8287225 */ /* 0x000fc800078e00ff */
[----:B------:R-:W-:-:S04]  /*115e10*/  IMAD.WIDE.U32 R44, P4, R220, R193, R44 ;  /* 0x000000c1dc2c7225 */ /* 0x000fc8000788002c */
[----:B------:R-:W-:-:S04]  /*115e20*/  IMAD.WIDE.U32 R162, R220, R195, RZ ;  /* 0x000000c3dca27225 */ /* 0x000fc800078e00ff */
[----:B------:R-:W-:-:S04]  /*115e30*/  IMAD.WIDE.U32 R46, P2, R221, R193, R46 ;  /* 0x000000c1dd2e7225 */ /* 0x000fc8000784002e */
[----:B------:R-:W-:-:S04]  /*115e40*/  IMAD.WIDE.U32 R104, R221, R195, RZ ;  /* 0x000000c3dd687225 */ /* 0x000fc800078e00ff */
[----:B------:R-:W-:Y:S01]  /*115e50*/  IMAD.X R51, RZ, RZ, RZ, P4 ;  /* 0x000000ffff337224 */ /* 0x000fe200020e06ff */
[----:B------:R-:W-:Y:S01]  /*115e60*/  IADD3 R156, P4, PT, R163, R44, RZ ;  /* 0x0000002ca39c7210 */ /* 0x000fe20007f9e0ff */
[----:B------:R-:W-:-:S04]  /*115e70*/  IMAD.WIDE.U32 R40, P5, R218, R193, R40 ;  /* 0x000000c1da287225 */ /* 0x000fc800078a0028 */
[----:B------:R-:W-:-:S04]  /*115e80*/  IMAD.WIDE.U32 R58, R218, R195, RZ ;  /* 0x000000c3da3a7225 */ /* 0x000fc800078e00ff */
[----:B------:R-:W-:-:S04]  /*115e90*/  IMAD.WIDE.U32 R170, R225, R194, RZ ;  /* 0x000000c2e1aa7225 */ /* 0x000fc800078e00ff */
[----:B------:R-:W-:-:S04]  /*115ea0*/  IMAD.WIDE.U32 R52, R225, R195, RZ ;  /* 0x000000c3e1347225 */ /* 0x000fc800078e00ff */
[----:B------:R-:W-:Y:S02]  /*115eb0*/  IMAD.MOV.U32 R50, RZ, RZ, R45 ;  /* 0x000000ffff327224 */ /* 0x000fe400078e002d */
[----:B------:R-:W-:Y:S01]  /*115ec0*/  IMAD.X R63, RZ, RZ, RZ, P2 ;  /* 0x000000ffff3f7224 */ /* 0x000fe200010e06ff */
[----:B------:R-:W-:Y:S01]  /*115ed0*/  IADD3 R105, P2, PT, R105, R46, RZ ;  /* 0x0000002e69697210 */ /* 0x000fe20007f5e0ff */
        /* <DEDUP_REMOVED lines=8> */
[----:B------:R-:W-:-:S04]  /*115f60*/  IMAD.WIDE.U32 R52, P3, R222, R193, R52 ;  /* 0x000000c1de347225 */ /* 0x000fc80007860034 */
[----:B------:R-:W-:-:S04]  /*115f70*/  IMAD.WIDE.U32 R48, R222, R195, RZ ;  /* 0x000000c3de307225 */ /* 0x000fc800078e00ff */
[----:B------:R-:W-:-:S04]  /*115f80*/  IMAD.WIDE.U32.X R68, R167, R193, R68, P1 ;  /* 0x000000c1a7447225 */ /* 0x000fc800008e0444 */
        /* <DEDUP_REMOVED lines=8> */
[----:B------:R-:W-:Y:S01]  /*116010*/  IMAD.WIDE.U32 R44, R224, R194, RZ ;  /* 0x000000c2e02c7225 */ /* 0x000fe200078e00ff */
[----:B------:R-:W-:-:S03]  /*116020*/  IADD3.X RZ, P0, PT, RZ, R43, RZ, P0, !PT ;  /* 0x0000002bffff7210 */ /* 0x000fc6000071e4ff */
[----:B------:R-:W-:Y:S02]  /*116030*/  IMAD R41, R43, -0x30003, RZ ;  /* 0xfffcfffd2b297824 */ /* 0x000fe400078e02ff */
        /* <DEDUP_REMOVED lines=11> */
[----:B------:R-:W-:-:S04]  /*1160f0*/  IMAD.WIDE.U32 R108, R216, R194, RZ ;  /* 0x000000c2d86c7225 */ /* 0x000fc800078e00ff */
[----:B------:R-:W-:Y:S01]  /*116100*/  IMAD.WIDE.U32.X R54, R165, R192, R54, P1 ;  /* 0x000000c0a5367225 */ /* 0x000fe200008e0436 */
[----:B------:R-:W-:-:S03]  /*116110*/  IADD3.X R175, P1, PT, RZ, R96, RZ, P0, !PT ;  /* 0x00000060ffaf7210 */ /* 0x000fc6000073e4ff */
[----:B------:R-:W-:Y:S01]  /*116120*/  IMAD.IADD R57, R57, 0x1, R41 ;  /* 0x0000000139397824 */ /* 0x000fe200078e0229 */
[----:B------:R-:W-:Y:S01]  /*116130*/  IADD3.X R175, P0, PT, RZ, R175, RZ, P0, !PT ;  /* 0x000000afffaf7210 */ /* 0x000fe2000071e4ff */
[----:B------:R-:W-:Y:S01]  /*116140*/  IMAD.X R119, RZ, RZ, RZ, P3 ;  /* 0x000000ffff777224 */ /* 0x000fe200018e06ff */
[----:B------:R-:W-:Y:S01]  /*116150*/  IADD3 R53, P3, PT, R44, R53, RZ ;  /* 0x000000352c357210 */ /* 0x000fe20007f7e0ff */
[----:B------:R-:W-:Y:S01]  /*116160*/  IMAD.WIDE.U32.X R62, R224, R193, R62, P2 ;  /* 0x000000c1e03e7225 */ /* 0x000fe200010e043e */
[----:B------:R-:W-:-:S03]  /*116170*/  IADD3.X R41, PT, PT, RZ, RZ, R97, P0, P1 ;  /* 0x000000ffff297210 */ /* 0x000fc600007e2461 */
[----:B------:R-:W-:-:S04]  /*116180*/  IMAD.WIDE.U32.X R46, R216, R193, R46, P5 ;  /* 0x000000c1d82e7225 */ /* 0x000fc800028e042e */
[----:B------:R-:W-:-:S04]  /*116190*/  IMAD.WIDE.U32 R60, R223, R194, RZ ;  /* 0x000000c2df3c7225 */ /* 0x000fc800078e00ff */
[----:B------:R-:W-:-:S04]  /*1161a0*/  IMAD.WIDE.U32 R112, R220, R194, RZ ;  /* 0x000000c2dc707225 */ /* 0x000fc800078e00ff */
[----:B------:R-:W-:-:S04]  /*1161b0*/  IMAD.WIDE.U32 R64, P2, R223, R192, R64 ;  /* 0x000000c0df407225 */ /* 0x000fc80007840040 */
[----:B------:R-:W-:-:S04]  /*1161c0*/  IMAD.WIDE.U32 R114, P5, R220, R192, R114 ;  /* 0x000000c0dc727225 */ /* 0x000fc800078a0072 */
[----:B------:R-:W-:Y:S02]  /*1161d0*/  IMAD.MOV.U32 R118, RZ, RZ, R45 ;  /* 0x000000ffff767224 */ /* 0x000fe400078e002d */
[----:B------:R-:W-:-:S04]  /*1161e0*/  IMAD.WIDE.U32 R72, R57, -0x5555, RZ ;  /* 0xffffaaab39487825 */ /* 0x000fc800078e00ff */
[----:B------:R-:W-:Y:S02]  /*1161f0*/  IMAD.MOV.U32 R116, RZ, RZ, R171 ;  /* 0x000000ffff747224 */ /* 0x000fe400078e00ab */
        /* <DEDUP_REMOVED lines=11> */
[----:B------:R-:W-:Y:S01]  /*1162b0*/  IMAD.X R101, RZ, RZ, RZ, P6 ;  /* 0x000000ffff657224 */ /* 0x000fe200030e06ff */
[----:B------:R-:W-:Y:S01]  /*1162c0*/  IADD3 R113, P6, PT, R108, R107, RZ ;  /* 0x0000006b6c717210 */ /* 0x000fe20007fde0ff */
[----:B------:R-:W-:Y:S01]  /*1162d0*/  IMAD.WIDE.U32 R70, R56, -0x5555, RZ ;  /* 0xffffaaab38467825 */ /* 0x000fe200078e00ff */
[----:B------:R-:W-:-:S03]  /*1162e0*/  IADD3.X R175, P3, PT, R102, R41, RZ, P4, !PT ;  /* 0x0000002966af7210 */ /* 0x000fc6000277e4ff */
[----:B------:R-:W-:Y:S02]  /*1162f0*/  IMAD.MOV.U32 R196, RZ, RZ, R65 ;  /* 0x000000ffffc47224 */ /* 0x000fe400078e0041 */
[----:B------:R-:W-:Y:S02]  /*116300*/  IMAD.MOV.U32 R110, RZ, RZ, R115 ;  /* 0x000000ffff6e7224 */ /* 0x000fe400078e0073 */
[----:B------:R-:W-:-:S04]  /*116310*/  IMAD.WIDE.U32 R72, P0, R56, -0x46010001, R72 ;  /* 0xb9feffff38487825 */ /* 0x000fc80007800048 */
[----:B------:R-:W-:Y:S02]  /*116320*/  IMAD.MOV.U32 R100, RZ, RZ, R109 ;  /* 0x000000ffff647224 */ /* 0x000fe400078e006d */
[----:B------:R-:W-:Y:S01]  /*116330*/  IMAD.WIDE.U32.X R196, R167, R192, R196, P2 ;  /* 0x000000c0a7c47225 */ /* 0x000fe200010e04c4 */
[----:B------:R-:W-:-:S03]  /*116340*/  IADD3 RZ, P2, PT, R42, R70, RZ ;  /* 0x000000462aff7210 */ /* 0x000fc60007f5e0ff */
[----:B------:R-:W-:Y:S01]  /*116350*/  IMAD.WIDE.U32.X R110, R219, R192, R110, P5 ;  /* 0x000000c0db6e7225 */ /* 0x000fe200028e046e */
[----:B------:R-:W-:-:S03]  /*116360*/  IADD3 R41, P5, PT, R72, R71, RZ ;  /* 0x0000004748297210 */ /* 0x000fc60007fbe0ff */
[----:B------:R-:W-:Y:S01]  /*116370*/  IMAD.WIDE.U32 R96, R56, -0x5555, R42 ;  /* 0xffffaaab38607825 */ /* 0x000fe200078e002a */
[----:B------:R-:W-:Y:S02]  /*116380*/  IADD3.X RZ, P2, PT, R43, R41, RZ, P2, !PT ;  /* 0x000000292bff7210 */ /* 0x000fe4000175e4ff */
[----:B------:R-:W-:Y:S01]  /*116390*/  IADD3.X R41, P1, PT, RZ, R68, RZ, P1, !PT ;  /* 0x00000044ff297210 */ /* 0x000fe20000f3e4ff */
[----:B------:R-:W-:Y:S01]  /*1163a0*/  IMAD.WIDE.U32.X R192, R216, R192, R100, P6 ;  /* 0x000000c0d8c07225 */ /* 0x000fe200030e0464 */
[----:B------:R-:W-:Y:S02]  /*1163b0*/  IADD3 RZ, P4, PT, RZ, R96, RZ ;  /* 0x00000060ffff7210 */ /* 0x000fe40007f9e0ff */
[----:B------:R-:W-:Y:S01]  /*1163c0*/  IADD3.X R41, P3, PT, RZ, R41, RZ, P3, !PT ;  /* 0x00000029ff297210 */ /* 0x000fe20001f7e4ff */
[----:B------:R-:W-:-:S04]  /*1163d0*/  IMAD.WIDE.U32 R70, R57, -0x4eac0001, RZ ;  /* 0xb153ffff39467825 */ /* 0x000fc800078e00ff */
        /* <DEDUP_REMOVED lines=10> */
[C---:B------:R-:W-:Y:S01]  /*116480*/  IMAD.WIDE.U32 R102, R57.reuse, -0x94f09dc, RZ ;  /* 0xf6b0f62439667825 */ /* 0x040fe200078e00ff */
[----:B------:R-:W-:Y:S02]  /*116490*/  IADD3 R43, P6, PT, R72, R43, RZ ;  /* 0x0000002b482b7210 */ /* 0x000fe40007fde0ff */
[----:B------:R-:W-:Y:S01]  /*1164a0*/  IADD3.X R70, PT, PT, RZ, RZ, R69, P3, P1 ;  /* 0x000000ffff467210 */ /* 0x000fe20001fe2445 */
[----:B------:R-:W-:Y:S01]  /*1164b0*/  IMAD.WIDE.U32 R120, R57, -0xc7aed41, RZ ;  /* 0xf38512bf39787825 */ /* 0x000fe200078e00ff */
[----:B------:R-:W-:Y:S02]  /*1164c0*/  IADD3.X RZ, P0, PT, R175, R43, RZ, P0, !PT ;  /* 0x0000002bafff7210 */ /* 0x000fe4000071e4ff */
[----:B------:R-:W-:Y:S01]  /*1164d0*/  IADD3.X R124, PT, PT, RZ, RZ, R101, P4, P2 ;  /* 0x000000ffff7c7210 */ /* 0x000fe200027e4465 */
[----:B------:R-:W-:Y:S01]  /*1164e0*/  IMAD.WIDE.U32 R168, R57, 0x434bacd7, RZ ;  /* 0x434bacd739a87825 */ /* 0x000fe200078e00ff */
[----:B------:R-:W-:-:S02]  /*1164f0*/  IADD3 RZ, P2, PT, RZ, R104, RZ ;  /* 0x00000068ffff7210 */ /* 0x000fc40007f5e0ff */
[----:B------:R-:W-:Y:S01]  /*116500*/  IADD3 R104, P4, PT, R41, R104, RZ ;  /* 0x0000006829687210 */ /* 0x000fe20007f9e0ff */
[C---:B------:R-:W-:Y:S01]  /*116510*/  IMAD.WIDE.U32 R102, P1, R56.reuse, 0x6730d2a0, R102 ;  /* 0x6730d2a038667825 */ /* 0x040fe20007820066 */
[----:B------:R-:W-:Y:S02]  /*116520*/  IADD3.X RZ, P2, PT, RZ, R105, RZ, P2, !PT ;  /* 0x00000069ffff7210 */ /* 0x000fe4000175e4ff */
[----:B------:R-:W-:Y:S01]  /*116530*/  IADD3.X R105, P4, PT, R105, R70, RZ, P4, !PT ;  /* 0x0000004669697210 */ /* 0x000fe2000279e4ff */
[----:B------:R-:W-:Y:S01]  /*116540*/  IMAD.WIDE.U32 R42, R56, -0x94f09dc, RZ ;  /* 0xf6b0f624382a7825 */ /* 0x000fe200078e00ff */
[----:B------:R-:W-:-:S03]  /*116550*/  IADD3.X R62, P2, PT, RZ, R62, RZ, P2, !PT ;  /* 0x0000003eff3e7210 */ /* 0x000fc6000175e4ff */
[----:B------:R-:W-:-:S04]  /*116560*/  IMAD.WIDE.U32 R120, P3, R56, 0x64774b84, R120 ;  /* 0x64774b8438787825 */ /* 0x000fc80007860078 */
[----:B------:R-:W-:-:S04]  /*116570*/  IMAD.WIDE.U32 R174, R56, -0x4eac0001, R174 ;  /* 0xb153ffff38ae7825 */ /* 0x000fc800078e00ae */
[----:B------:R-:W-:Y:S02]  /*116580*/  IMAD.X R123, RZ, RZ, RZ, P5 ;  /* 0x000000ffff7b7224 */ /* 0x000fe400028e06ff */
[----:B------:R-:W-:-:S04]  /*116590*/  IMAD.WIDE.U32 R68, R57, 0x397fe69a, RZ ;  /* 0x397fe69a39447825 */ /* 0x000fc800078e00ff */
[----:B------:R-:W-:-:S04]  /*1165a0*/  IMAD.WIDE.U32 R168, P5, R56, 0x4b1ba7b6, R168 ;  /* 0x4b1ba7b638a87825 */ /* 0x000fc800078a00a8 */
[----:B------:R-:W-:Y:S01]  /*1165b0*/  IMAD.X R173, RZ, RZ, RZ, P3 ;  /* 0x000000ffffad7224 */ /* 0x000fe200018e06ff */
[----:B------:R-:W-:Y:S01]  /*1165c0*/  IADD3 R99, P3, PT, R102, R43, RZ ;  /* 0x0000002b66637210 */ /* 0x000fe20007f7e0ff */
[----:B------:R-:W-:-:S04]  /*1165d0*/  IMAD.WIDE.U32 R100, R56, -0xc7aed41, RZ ;  /* 0xf38512bf38647825 */ /* 0x000fc800078e00ff */
[----:B------:R-:W-:Y:S02]  /*1165e0*/  IMAD.MOV.U32 R122, RZ, RZ, R73 ;  /* 0x000000ffff7a7224 */ /* 0x000fe400078e0049 */
[----:B------:R-:W-:Y:S02]  /*1165f0*/  IMAD.IADD R65, R175, 0x1, R72 ;  /* 0x00000001af417824 */ /* 0x000fe400078e0248 */
        /* <DEDUP_REMOVED lines=10> */
[----:B------:R-:W-:Y:S02]  /*1166a0*/  IMAD.MOV.U32 R70, RZ, RZ, R169 ;  /* 0x000000ffff467224 */ /* 0x000fe400078e00a9 */
[----:B------:R-:W-:Y:S01]  /*1166b0*/  IMAD.X R43, RZ, RZ, RZ, P1 ;  /* 0x000000ffff2b7224 */ /* 0x000fe200008e06ff */
[----:B------:R-:W-:Y:S01]  /*1166c0*/  IADD3 RZ, P1, PT, R104, R42, RZ ;  /* 0x0000002a68ff7210 */ /* 0x000fe20007f3e0ff */
[----:B------:R-:W-:Y:S01]  /*1166d0*/  IMAD.WIDE.U32.X R172, R57, 0x64774b84, R172, P5 ;  /* 0x64774b8439ac7825 */ /* 0x000fe200028e04ac */
[----:B------:R-:W-:Y:S02]  /*1166e0*/  IADD3 R41, P5, PT, R68, R159, RZ ;  /* 0x0000009f44297210 */ /* 0x000fe40007fbe0ff */
[----:B------:R-:W-:Y:S01]  /*1166f0*/  IADD3.X RZ, P1, PT, R105, R99, RZ, P1, !PT ;  /* 0x0000006369ff7210 */ /* 0x000fe20000f3e4ff */
[----:B------:R-:W-:-:S04]  /*116700*/  IMAD.WIDE.U32.X R122, R57, 0x1eabfffe, R122, P6 ;  /* 0x1eabfffe397a7825 */ /* 0x000fc800030e047a */
[----:B------:R-:W-:Y:S01]  /*116710*/  IMAD.WIDE.U32.X R70, R57, 0x4b1ba7b6, R70, P3 ;  /* 0x4b1ba7b639467825 */ /* 0x000fe200018e0446 */
[----:B------:R-:W-:Y:S02]  /*116720*/  IADD3 R174, P3, PT, R67, R174, RZ ;  /* 0x000000ae43ae7210 */ /* 0x000fe40007f7e0ff */
[----:B------:R-:W-:Y:S01]  /*116730*/  IADD3.X R67, P1, PT, RZ, R96, RZ, P1, !PT ;  /* 0x00000060ff437210 */ /* 0x000fe20000f3e4ff */
[----:B------:R-:W-:Y:S01]  /*116740*/  IMAD.MOV.U32 R42, RZ, RZ, R69 ;  /* 0x000000ffff2a7224 */ /* 0x000fe200078e0045 */
[----:B------:R-:W-:Y:S01]  /*116750*/  IADD3.X R175, P3, PT, R65, R124, RZ, P3, !PT ;  /* 0x0000007c41af7210 */ /* 0x000fe20001f7e4ff */
[----:B------:R-:W-:Y:S01]  /*116760*/  IMAD.WIDE.U32 R104, R56, -0x94f09dc, R104 ;  /* 0xf6b0f62438687825 */ /* 0x000fe200078e0068 */
[----:B------:R-:W-:-:S03]  /*116770*/  IADD3.X R65, P6, PT, RZ, R62, RZ, P4, !PT ;  /* 0x0000003eff417210 */ /* 0x000fc600027de4ff */
[----:B------:R-:W-:Y:S01]  /*116780*/  IMAD.WIDE.U32.X R42, R57, 0x1a0111ea, R42, P5 ;  /* 0x1a0111ea392a7825 */ /* 0x000fe200028e042a */
[----:B------:R-:W-:Y:S02]  /*116790*/  IADD3.X R57, P0, PT, RZ, R122, RZ, P0, !PT ;  /* 0x0000007aff397210 */ /* 0x000fe4000071e4ff */
[-C--:B------:R-:W-:Y:S01]  /*1167a0*/  IADD3 RZ, P5, PT, RZ, R48.reuse, RZ ;  /* 0x00000030ffff7210 */ /* 0x080fe20007fbe0ff */
[----:B------:R-:W-:Y:S01]  /*1167b0*/  IMAD.IADD R102, R105, 0x1, R102 ;  /* 0x0000000169667824 */ /* 0x000fe200078e0266 */
[----:B------:R-:W-:Y:S01]  /*1167c0*/  IADD3.X R57, P3, PT, RZ, R57, RZ, P3, !PT ;  /* 0x00000039ff397210 */ /* 0x000fe20001f7e4ff */
[-C--:B------:R-:W-:Y:S01]  /*1167d0*/  IMAD.WIDE.U32 R160, R165, R191.reuse, RZ ;  /* 0x000000bfa5a07225 */ /* 0x080fe200078e00ff */
[----:B------:R-:W-:Y:S02]  /*1167e0*/  IADD3 R48, P4, PT, R65, R48, RZ ;  /* 0x0000003041307210 */ /* 0x000fe40007f9e0ff */
[----:B------:R-:W-:Y:S01]  /*1167f0*/  IADD3.X R122, PT, PT, RZ, RZ, R63, P6, P2 ;  /* 0x000000ffff7a7210 */ /* 0x000fe200037e443f */
[----:B------:R-:W-:Y:S01]  /*116800*/  IMAD.WIDE.U32 R154, R217, R191, RZ ;  /* 0x000000bfd99a7225 */ /* 0x000fe200078e00ff */
[----:B------:R-:W-:-:S02]  /*116810*/  IADD3 R62, P2, PT, R57, R104, RZ ;  /* 0x00000068393e7210 */ /* 0x000fc40007f5e0ff */
[----:B------:R-:W-:Y:S01]  /*116820*/  IADD3.X R123, PT, PT, RZ, RZ, R123, P3, P0 ;  /* 0x000000ffff7b7210 */ /* 0x000fe20001fe047b */
[----:B------:R-:W-:Y:S01]  /*116830*/  IMAD.WIDE.U32 R138, R167, R191, RZ ;  /* 0x000000bfa78a7225 */ /* 0x000fe200078e00ff */
[----:B------:R-:W-:Y:S02]  /*116840*/  IADD3.X RZ, P6, PT, RZ, R49, RZ, P5, !PT ;  /* 0x00000031ffff7210 */ /* 0x000fe40002fde4ff */
[----:B------:R-:W-:Y:S01]  /*116850*/  IADD3.X R49, P5, PT, R49, R122, RZ, P4, !PT ;  /* 0x0000007a31317210 */ /* 0x000fe200027be4ff */
[----:B------:R-:W-:Y:S01]  /*116860*/  IMAD.WIDE.U32 R126, R224, R191, RZ ;  /* 0x000000bfe07e7225 */ /* 0x000fe200078e00ff */
[----:B------:R-:W-:Y:S02]  /*116870*/  IADD3.X R63, P4, PT, R102, R123, RZ, P2, !PT ;  /* 0x0000007b663f7210 */ /* 0x000fe4000179e4ff */
[----:B------:R-:W-:Y:S01]  /*116880*/  IADD3.X R163, P3, PT, RZ, R94, RZ, P6, !PT ;  /* 0x0000005effa37210 */ /* 0x000fe2000377e4ff */
[----:B------:R-:W-:Y:S01]  /*116890*/  IMAD.WIDE.U32 R104, R225, R191, RZ ;  /* 0x000000bfe1687225 */ /* 0x000fe200078e00ff */
[----:B------:R-:W-:-:S02]  /*1168a0*/  IADD3.X R67, P4, PT, RZ, R67, RZ, P4, !PT ;  /* 0x00000043ff437210 */ /* 0x000fc4000279e4ff */
[----:B------:R-:W-:Y:S01]  /*1168b0*/  IADD3 RZ, P0, PT, R48, R100, RZ ;  /* 0x0000006430ff7210 */ /* 0x000fe20007f1e0ff */
[----:B------:R-:W-:Y:S01]  /*1168c0*/  IMAD.WIDE.U32 R136, R223, R191, RZ ;  /* 0x000000bfdf887225 */ /* 0x000fe200078e00ff */
[----:B------:R-:W-:Y:S02]  /*1168d0*/  IADD3.X R65, PT, PT, RZ, RZ, R97, P4, P1 ;  /* 0x000000ffff417210 */ /* 0x000fe400027e2461 */
[----:B------:R-:W-:Y:S01]  /*1168e0*/  IADD3.X R163, P5, PT, RZ, R163, RZ, P5, !PT ;  /* 0x000000a3ffa37210 */ /* 0x000fe20002fbe4ff */
[----:B------:R-:W-:Y:S01]  /*1168f0*/  IMAD.WIDE.U32 R160, P1, R189, R217, R160 ;  /* 0x000000d9bda07225 */ /* 0x000fe200078200a0 */
[----:B------:R-:W-:Y:S02]  /*116900*/  IADD3.X RZ, P0, PT, R49, R101, RZ, P0, !PT ;  /* 0x0000006531ff7210 */ /* 0x000fe4000071e4ff */
[----:B------:R-:W-:Y:S01]  /*116910*/  IADD3.X R57, PT, PT, RZ, RZ, R95, P5, P3 ;  /* 0x000000ffff397210 */ /* 0x000fe20002fe645f */
[----:B------:R-:W-:Y:S01]  /*116920*/  IMAD.X R153, RZ, RZ, RZ, P1 ;  /* 0x000000ffff997224 */ /* 0x000fe200008e06ff */
[----:B------:R-:W-:Y:S01]  /*116930*/  IADD3 R109, P1, PT, R160, R155, RZ ;  /* 0x0000009ba06d7210 */ /* 0x000fe20007f3e0ff */
[----:B------:R-:W-:Y:S01]  /*116940*/  IMAD.WIDE.U32 R138, P4, R189, R223, R138 ;  /* 0x000000dfbd8a7225 */ /* 0x000fe2000788008a */
[----:B------:R-:W-:-:S02]  /*116950*/  IADD3 RZ, P2, PT, R174, R98, RZ ;  /* 0x00000062aeff7210 */ /* 0x000fc40007f5e0ff */
[-C--:B------:R-:W-:Y:S01]  /*116960*/  IADD3 RZ, P3, PT, RZ, R162.reuse, RZ ;  /* 0x000000a2ffff7210 */ /* 0x080fe20007f7e0ff */
[----:B------:R-:W-:Y:S01]  /*116970*/  IMAD.MOV.U32 R152, RZ, RZ, R161 ;  /* 0x000000ffff987224 */ /* 0x000fe200078e00a1 */
[----:B------:R-:W-:Y:S01]  /*116980*/  IADD3 R162, P5, PT, R163, R162, RZ ;  /* 0x000000a2a3a27210 */ /* 0x000fe20007fbe0ff */
[----:B------:R-:W-:Y:S01]  /*116990*/  IMAD.X R129, RZ, RZ, RZ, P4 ;  /* 0x000000ffff817224 */ /* 0x000fe200020e06ff */
[----:B------:R-:W-:Y:S01]  /*1169a0*/  IADD3 R137, P4, PT, R138, R137, RZ ;  /* 0x000000898a897210 */ /* 0x000fe20007f9e0ff */
[----:B------:R-:W-:Y:S01]  /*1169b0*/  IMAD.WIDE.U32.X R152, R189, R165, R152, P1 ;  /* 0x000000a5bd987225 */ /* 0x000fe200008e0498 */
[----:B------:R-:W-:Y:S02]  /*1169c0*/  IADD3.X R163, P5, PT, R156, R57, RZ, P5, !PT ;  /* 0x000000399ca37210 */ /* 0x000fe40002fbe4ff */
[----:B------:R-:W-:Y:S01]  /*1169d0*/  IADD3.X R57, P0, PT, RZ, R172, RZ, P0, !PT ;  /* 0x000000acff397210 */ /* 0x000fe2000071e4ff */
[----:B------:R-:W-:Y:S01]  /*1169e0*/  IMAD.WIDE.U32 R124, R221, R191, RZ ;  /* 0x000000bfdd7c7225 */ /* 0x000fe200078e00ff */
[----:B------:R-:W-:-:S02]  /*1169f0*/  IADD3.X RZ, P3, PT, RZ, R156, RZ, P3, !PT ;  /* 0x0000009cffff7210 */ /* 0x000fc40001f7e4ff */
[----:B------:R-:W-:Y:S01]  /*116a00*/  IADD3.X RZ, P2, PT, R175, R177, RZ, P2, !PT ;  /* 0x000000b1afff7210 */ /* 0x000fe2000175e4ff */
[----:B------:R-:W-:-:S03]  /*116a10*/  IMAD.WIDE.U32 R94, R222, R191, RZ ;  /* 0x000000bfde5e7225 */ /* 0x000fc600078e00ff */
[----:B------:R-:W-:Y:S01]  /*116a20*/  IADD3.X R169, P2, PT, RZ, R54, RZ, P2, !PT ;  /* 0x00000036ffa97210 */ /* 0x000fe2000175e4ff */
        /* <DEDUP_REMOVED lines=26> */
[----:B------:R-:W-:Y:S02]  /*116bd0*/  IMAD.IADD R164, R49, 0x1, R120 ;  /* 0x0000000131a47824 */ /* 0x000fe400078e0278 */
[----:B------:R-:W-:Y:S01]  /*116be0*/  IMAD.WIDE.U32.X R72, R189, R219, R72, P6 ;  /* 0x000000dbbd487225 */ /* 0x000fe200030e0448 */
[----:B------:R-:W-:-:S03]  /*116bf0*/  IADD3 R48, P6, PT, R67, R48, RZ ;  /* 0x0000003043307210 */ /* 0x000fc60007fde0ff */
[----:B------:R-:W-:Y:S01]  /*116c00*/  IMAD.WIDE.U32 R122, P4, R189, R218, R122 ;  /* 0x000000dabd7a7225 */ /* 0x000fe2000788007a */
[----:B------:R-:W-:-:S03]  /*116c10*/  IADD3.X R49, P6, PT, R164, R65, RZ, P6, !PT ;  /* 0x00000041a4317210 */ /* 0x000fc600037de4ff */
[----:B------:R-:W-:Y:S01]  /*116c20*/  IMAD.WIDE.U32 R120, R218, R191, RZ ;  /* 0x000000bfda787225 */ /* 0x000fe200078e00ff */
[----:B------:R-:W-:-:S03]  /*116c30*/  IADD3.X R57, P6, PT, RZ, R57, RZ, P6, !PT ;  /* 0x00000039ff397210 */ /* 0x000fc600037de4ff */
        /* <DEDUP_REMOVED lines=13> */
[----:B------:R-:W-:Y:S01]  /*116d10*/  IMAD.IADD R171, R175, 0x1, R66 ;  /* 0x00000001afab7824 */ /* 0x000fe200078e0242 */
[----:B------:R-:W-:Y:S01]  /*116d20*/  IADD3 RZ, P3, PT, RZ, R174, RZ ;  /* 0x000000aeffff7210 */ /* 0x000fe20007f7e0ff */
[----:B------:R-:W-:Y:S01]  /*116d30*/  IMAD.WIDE.U32 R62, R223, R194, R62 ;  /* 0x000000c2df3e7225 */ /* 0x000fe200078e003e */
[----:B------:R-:W-:-:S02]  /*116d40*/  IADD3.X R179, P6, PT, RZ, R179, RZ, P4, !PT ;  /* 0x000000b3ffb37210 */ /* 0x000fc400027de4ff */
[-C--:B------:R-:W-:Y:S01]  /*116d50*/  IADD3 RZ, P4, PT, RZ, R58.reuse, RZ ;  /* 0x0000003affff7210 */ /* 0x080fe20007f9e0ff */
[----:B------:R-:W-:Y:S01]  /*116d60*/  IMAD.IADD R64, R63, 0x1, R64 ;  /* 0x000000013f407824 */ /* 0x000fe200078e0240 */
[----:B------:R-:W-:Y:S01]  /*116d70*/  IADD3 R58, P5, PT, R45, R58, RZ ;  /* 0x0000003a2d3a7210 */ /* 0x000fe20007fbe0ff */
[----:B------:R-:W-:Y:S01]  /*116d80*/  IMAD.WIDE.U32 R176, R174, -0x30003, RZ ;  /* 0xfffcfffdaeb07825 */ /* 0x000fe200078e00ff */
[----:B------:R-:W-:Y:S02]  /*116d90*/  IADD3.X RZ, P4, PT, RZ, R59, RZ, P4, !PT ;  /* 0x0000003bffff7210 */ /* 0x000fe4000279e4ff */
[----:B------:R-:W-:Y:S01]  /*116da0*/  IADD3.X R59, P5, PT, R59, R50, RZ, P5, !PT ;  /* 0x000000323b3b7210 */ /* 0x000fe20002fbe4ff */
[----:B------:R-:W-:Y:S01]  /*116db0*/  IMAD.WIDE.U32 R60, R222, R190, RZ ;  /* 0x000000bede3c7225 */ /* 0x000fe200078e00ff */
[----:B------:R-:W-:Y:S02]  /*116dc0*/  IADD3.X RZ, P3, PT, RZ, R171, RZ, P3, !PT ;  /* 0x000000abffff7210 */ /* 0x000fe40001f7e4ff */
[----:B------:R-:W-:Y:S01]  /*116dd0*/  IADD3.X R71, PT, PT, RZ, RZ, R71, P6, P1 ;  /* 0x000000ffff477210 */ /* 0x000fe200037e2447 */
[----:B------:R-:W-:Y:S01]  /*116de0*/  IMAD.WIDE.U32 R56, R56, 0x397fe69a, R58 ;  /* 0x397fe69a38387825 */ /* 0x000fe200078e003a */
[----:B------:R-:W-:-:S02]  /*116df0*/  IADD3.X R169, P3, PT, RZ, R169, RZ, P3, !PT ;  /* 0x000000a9ffa97210 */ /* 0x000fc40001f7e4ff */
[----:B------:R-:W-:Y:S01]  /*116e00*/  IADD3 RZ, P1, PT, R58, R158, RZ ;  /* 0x0000009e3aff7210 */ /* 0x000fe20007f3e0ff */
[----:B------:R-:W-:Y:S01]  /*116e10*/  IMAD.IADD R68, R57, 0x1, R68 ;  /* 0x0000000139447824 */ /* 0x000fe200078e0244 */
[----:B------:R-:W-:Y:S01]  /*116e20*/  IADD3.X R55, PT, PT, RZ, RZ, R55, P3, P2 ;  /* 0x000000ffff377210 */ /* 0x000fe20001fe4437 */
[----:B------:R-:W-:Y:S01]  /*116e30*/  IMAD.WIDE.U32 R158, R217, R190, RZ ;  /* 0x000000bed99e7225 */ /* 0x000fe200078e00ff */
[----:B------:R-:W-:Y:S02]  /*116e40*/  IADD3.X R95, P4, PT, RZ, R46, RZ, P4, !PT ;  /* 0x0000002eff5f7210 */ /* 0x000fe4000279e4ff */
[----:B------:R-:W-:Y:S01]  /*116e50*/  IADD3.X RZ, P1, PT, R59, R41, RZ, P1, !PT ;  /* 0x000000293bff7210 */ /* 0x000fe20000f3e4ff */
[----:B------:R-:W-:Y:S01]  /*116e60*/  IMAD.WIDE.U32 R58, R216, R190, RZ ;  /* 0x000000bed83a7225 */ /* 0x000fe200078e00ff */
[----:B------:R-:W-:Y:S02]  /*116e70*/  IADD3 R178, P3, PT, R179, R56, RZ ;  /* 0x00000038b3b27210 */ /* 0x000fe40007f7e0ff */
[----:B------:R-:W-:Y:S01]  /*116e80*/  IADD3 R168, P6, PT, R169, R62, RZ ;  /* 0x0000003ea9a87210 */ /* 0x000fe20007fde0ff */
[----:B------:R-:W-:Y:S01]  /*116e90*/  IMAD.WIDE.U32 R56, R224, R190, RZ ;  /* 0x000000bee0387225 */ /* 0x000fe200078e00ff */
[----:B------:R-:W-:-:S02]  /*116ea0*/  IADD3.X R95, P5, PT, RZ, R95, RZ, P5, !PT ;  /* 0x0000005fff5f7210 */ /* 0x000fc40002fbe4ff */
[----:B------:R-:W-:Y:S01]  /*116eb0*/  IADD3.X R179, P3, PT, R68, R71, RZ, P3, !PT ;  /* 0x0000004744b37210 */ /* 0x000fe20001f7e4ff */
[----:B------:R-:W-:Y:S01]  /*116ec0*/  IMAD.WIDE.U32 R70, R165, R190, RZ ;  /* 0x000000bea5467225 */ /* 0x000fe200078e00ff */
[----:B------:R-:W-:Y:S02]  /*116ed0*/  IADD3.X R166, P1, PT, RZ, R42, RZ, P1, !PT ;  /* 0x0000002affa67210 */ /* 0x000fe40000f3e4ff */
[----:B------:R-:W-:Y:S01]  /*116ee0*/  IADD3.X R169, P6, PT, R64, R55, RZ, P6, !PT ;  /* 0x0000003740a97210 */ /* 0x000fe200037de4ff */
[----:B------:R-:W-:Y:S01]  /*116ef0*/  IMAD.WIDE.U32 R54, R225, R190, RZ ;  /* 0x000000bee1367225 */ /* 0x000fe200078e00ff */
[----:B------:R-:W-:Y:S02]  /*116f00*/  IADD3.X R164, PT, PT, RZ, RZ, R47, P5, P4 ;  /* 0x000000ffffa47210 */ /* 0x000fe40002fe842f */
[----:B------:R-:W-:Y:S01]  /*116f10*/  IADD3.X R166, P5, PT, RZ, R166, RZ, P3, !PT ;  /* 0x000000a6ffa67210 */ /* 0x000fe20001fbe4ff */
[----:B------:R-:W-:Y:S01]  /*116f20*/  IMAD.WIDE.U32 R62, R221, R190, RZ ;  /* 0x000000bedd3e7225 */ /* 0x000fe200078e00ff */
[----:B------:R-:W-:-:S02]  /*116f30*/  IADD3 RZ, P2, PT, R48, R52, RZ ;  /* 0x0000003430ff7210 */ /* 0x000fc40007f5e0ff */
[----:B------:R-:W-:Y:S01]  /*116f40*/  IADD3.X R163, P6, PT, RZ, R163, RZ, P6, !PT ;  /* 0x000000a3ffa37210 */ /* 0x000fe200037de4ff */
[----:B------:R-:W-:Y:S01]  /*116f50*/  IMAD.WIDE.U32 R68, R223, R190, RZ ;  /* 0x000000bedf447225 */ /* 0x000fe200078e00ff */
[----:B------:R-:W-:Y:S02]  /*116f60*/  IADD3.X R101, PT, PT, RZ, RZ, R43, P5, P1 ;  /* 0x000000ffff657210 */ /* 0x000fe40002fe242b */
[----:B------:R-:W-:Y:S01]  /*116f70*/  IADD3.X RZ, P2, PT, R49, R53, RZ, P2, !PT ;  /* 0x0000003531ff7210 */ /* 0x000fe2000175e4ff */
[----:B------:R-:W-:Y:S01]  /*116f80*/  IMAD R43, R171, -0x30003, RZ ;  /* 0xfffcfffdab2b7824 */ /* 0x000fe200078e02ff */
[----:B------:R-:W-:Y:S01]  /*116f90*/  IADD3.X R196, PT, PT, RZ, RZ, R197, P6, P0 ;  /* 0x000000ffffc47210 */ /* 0x000fe200037e04c5 */
[----:B------:R-:W-:Y:S01]  /*116fa0*/  IMAD.WIDE.U32 R48, R221, R194, R48 ;  /* 0x000000c2dd307225 */ /* 0x000fe200078e0030 */
[----:B------:R-:W-:-:S03]  /*116fb0*/  IADD3 RZ, P4, PT, R180, R40, RZ ;  /* 0x00000028b4ff7210 */ /* 0x000fc60007f9e0ff */
[----:B------:R-:W-:Y:S01]  /*116fc0*/  IMAD.WIDE.U32 R70, P0, R188, R217, R70 ;  /* 0x000000d9bc467225 */ /* 0x000fe20007800046 */
[----:B------:R-:W-:-:S03]  /*116fd0*/  IADD3 R162, P3, PT, R163, R48, RZ ;  /* 0x00000030a3a27210 */ /* 0x000fc60007f7e0ff */
[----:B------:R-:W-:Y:S01]  /*116fe0*/  IMAD R43, R174, -0x760c0004, R43 ;  /* 0x89f3fffcae2b7824 */ /* 0x000fe200078e022b */
[----:B------:R-:W-:Y:S01]  /*116ff0*/  IADD3 R199, P1, PT, R70, R159, RZ ;  /* 0x0000009f46c77210 */ /* 0x000fe20007f3e0ff */
[----:B------:R-:W-:Y:S02]  /*117000*/  IMAD.IADD R105, R49, 0x1, R44 ;  /* 0x0000000131697824 */ /* 0x000fe400078e022c */
[----:B------:R-:W-:-:S03]  /*117010*/  IMAD.WIDE.U32 R44, R167, R190, RZ ;  /* 0x000000bea72c7225 */ /* 0x000fc600078e00ff */
[----:B------:R-:W-:Y:S01]  /*117020*/  IADD3.X R163, P3, PT, R105, R196, RZ, P3, !PT ;  /* 0x000000c469a37210 */ /* 0x000fe20001f7e4ff */
[----:B------:R-:W-:-:S04]  /*117030*/  IMAD.WIDE.U32 R40, R219, R190, RZ ;  /* 0x000000bedb287225 */ /* 0x000fc800078e00ff */
[----:B------:R-:W-:-:S04]  /*117040*/  IMAD.WIDE.U32 R56, P6, R188, R221, R56 ;  /* 0x000000ddbc387225 */ /* 0x000fc800078c0038 */
[----:B------:R-:W-:Y:S02]  /*117050*/  IMAD.MOV.U32 R66, RZ, RZ, R71 ;  /* 0x000000ffff427224 */ /* 0x000fe400078e0047 */
[----:B------:R-:W-:Y:S02]  /*117060*/  IMAD.X R67, RZ, RZ, RZ, P0 ;  /* 0x000000ffff437224 */ /* 0x000fe400000e06ff */
[----:B------:R-:W-:Y:S02]  /*117070*/  IMAD.IADD R71, R177, 0x1, R43 ;  /* 0x00000001b1477824 */ /* 0x000fe400078e022b */
[----:B------:R-:W-:Y:S01]  /*117080*/  IMAD.X R53, RZ, RZ, RZ, P6 ;  /* 0x000000ffff357224 */ /* 0x000fe200030e06ff */
[----:B------:R-:W-:Y:S01]  /*117090*/  IADD3 R63, P6, PT, R56, R63, RZ ;  /* 0x0000003f383f7210 */ /* 0x000fe20007fde0ff */
[----:B------:R-:W-:-:S04]  /*1170a0*/  IMAD.WIDE.U32 R44, P5, R188, R223, R44 ;  /* 0x000000dfbc2c7225 */ /* 0x000fc800078a002c */
[----:B------:R-:W-:-:S04]  /*1170b0*/  IMAD.WIDE.U32 R54, P0, R188, R222, R54 ;  /* 0x000000debc367225 */ /* 0x000fc80007800036 */
[----:B------:R-:W-:-:S04]  /*1170c0*/  IMAD.WIDE.U32.X R66, R188, R165, R66, P1 ;  /* 0x000000a5bc427225 */ /* 0x000fc800008e0442 */
[----:B------:R-:W-:-:S04]  /*1170d0*/  IMAD.WIDE.U32 R172, R71, -0x5555, RZ ;  /* 0xffffaaab47ac7825 */ /* 0x000fc800078e00ff */
[----:B------:R-:W-:-:S04]  /*1170e0*/  IMAD.WIDE.U32 R46, R220, R190, RZ ;  /* 0x000000bedc2e7225 */ /* 0x000fc800078e00ff */
[----:B------:R-:W-:-:S04]  /*1170f0*/  IMAD.WIDE.U32 R40, P1, R188, R220, R40 ;  /* 0x000000dcbc287225 */ /* 0x000fc80007820028 */
[----:B------:R-:W-:Y:S02]  /*117100*/  IMAD.MOV.U32 R52, RZ, RZ, R57 ;  /* 0x000000ffff347224 */ /* 0x000fe400078e0039 */
[----:B------:R-:W-:Y:S01]  /*117110*/  IMAD.X R65, RZ, RZ, RZ, P5 ;  /* 0x000000ffff417224 */ /* 0x000fe200028e06ff */
[----:B------:R-:W-:Y:S01]  /*117120*/  IADD3 R69, P5, PT, R44, R69, RZ ;  /* 0x000000452c457210 */ /* 0x000fe20007fbe0ff */
[----:B------:R-:W-:Y:S01]  /*117130*/  IMAD.X R51, RZ, RZ, RZ, P0 ;  /* 0x000000ffff337224 */ /* 0x000fe200000e06ff */
[----:B------:R-:W-:Y:S01]  /*117140*/  IADD3 R61, P0, PT, R54, R61, RZ ;  /* 0x0000003d363d7210 */ /* 0x000fe20007f1e0ff */
[----:B------:R-:W-:Y:S02]  /*117150*/  IMAD.X R43, RZ, RZ, RZ, P1 ;  /* 0x000000ffff2b7224 */ /* 0x000fe400008e06ff */
[----:B------:R-:W-:Y:S02]  /*117160*/  IMAD.MOV.U32 R64, RZ, RZ, R45 ;  /* 0x000000ffff407224 */ /* 0x000fe400078e002d */
[----:B------:R-:W-:Y:S01]  /*117170*/  IMAD.WIDE.U32.X R52, R188, R224, R52, P6 ;  /* 0x000000e0bc347225 */ /* 0x000fe200030e0434 */
[----:B------:R-:W-:-:S03]  /*117180*/  IADD3 R45, P6, PT, R40, R47, RZ ;  /* 0x0000002f282d7210 */ /* 0x000fc60007fde0ff */
[----:B------:R-:W-:-:S04]  /*117190*/  IMAD.WIDE.U32 R48, R176, -0x5555, RZ ;  /* 0xffffaaabb0307825 */ /* 0x000fc800078e00ff */
[----:B------:R-:W-:-:S04]  /*1171a0*/  IMAD.WIDE.U32 R172, P1, R176, -0x46010001, R172 ;  /* 0xb9feffffb0ac7825 */ /* 0x000fc800078200ac */
[----:B------:R-:W-:Y:S02]  /*1171b0*/  IMAD.MOV.U32 R50, RZ, RZ, R55 ;  /* 0x000000ffff327224 */ /* 0x000fe400078e0037 */
[----:B------:R-:W-:Y:S02]  /*1171c0*/  IMAD.MOV.U32 R42, RZ, RZ, R41 ;  /* 0x000000ffff2a7224 */ /* 0x000fe400078e0029 */
[----:B------:R-:W-:-:S04]  /*1171d0*/  IMAD.WIDE.U32 R182, R222, R194, R180 ;  /* 0x000000c2deb67225 */ /* 0x000fc800078e00b4 */
[----:B------:R-:W-:Y:S01]  /*1171e0*/  IMAD.WIDE.U32.X R64, R188, R167, R64, P5 ;  /* 0x000000a7bc407225 */ /* 0x000fe200028e0440 */
[----:B------:R-:W-:-:S03]  /*1171f0*/  IADD3 R47, P5, PT, R172, R49, RZ ;  /* 0x00000031ac2f7210 */ /* 0x000fc60007fbe0ff */
[----:B------:R-:W-:Y:S01]  /*117200*/  IMAD.WIDE.U32.X R50, R188, R225, R50, P0 ;  /* 0x000000e1bc327225 */ /* 0x000fe200000e0432 */
[----:B------:R-:W-:-:S03]  /*117210*/  IADD3 RZ, P0, PT, R174, R48, RZ ;  /* 0x00000030aeff7210 */ /* 0x000fc60007f1e0ff */
[----:B------:R-:W-:Y:S01]  /*117220*/  IMAD.WIDE.U32.X R42, R188, R219, R42, P6 ;  /* 0x000000dbbc2a7225 */ /* 0x000fe200030e042a */
[----:B------:R-:W-:-:S03]  /*117230*/  IADD3.X RZ, P0, PT, R171, R47, RZ, P0, !PT ;  /* 0x0000002fabff7210 */ /* 0x000fc6000071e4ff */
[----:B------:R-:W-:-:S04]  /*117240*/  IMAD.WIDE.U32 R58, P6, R188, R218, R58 ;  /* 0x000000dabc3a7225 */ /* 0x000fc800078c003a */
[----:B------:R-:W-:-:S04]  /*117250*/  IMAD.WIDE.U32 R48, R218, R190, RZ ;  /* 0x000000beda307225 */ /* 0x000fc800078e00ff */
[----:B------:R-:W-:Y:S01]  /*117260*/  IMAD.IADD R55, R183, 0x1, R170 ;  /* 0x00000001b7377824 */ /* 0x000fe200078e02aa */
[----:B------:R-:W-:Y:S01]  /*117270*/  IADD3.X R183, P2, PT, RZ, R118, RZ, P2, !PT ;  /* 0x00000076ffb77210 */ /* 0x000fe2000175e4ff */
[----:B------:R-:W-:Y:S01]  /*117280*/  IMAD.X R197, RZ, RZ, RZ, P6 ;  /* 0x000000ffffc57224 */ /* 0x000fe200030e06ff */
[----:B------:R-:W-:Y:S01]  /*117290*/  IADD3 R41, P6, PT, R58, R49, RZ ;  /* 0x000000313a297210 */ /* 0x000fe20007fde0ff */
[----:B------:R-:W-:Y:S01]  /*1172a0*/  IMAD.MOV.U32 R196, RZ, RZ, R59 ;  /* 0x000000ffffc47224 */ /* 0x000fe200078e003b */
[----:B------:R-:W-:Y:S01]  /*1172b0*/  IADD3.X R183, P3, PT, RZ, R183, RZ, P3, !PT ;  /* 0x000000b7ffb77210 */ /* 0x000fe20001f7e4ff */
[----:B------:R-:W-:Y:S02]  /*1172c0*/  IMAD.MOV.U32 R170, RZ, RZ, R174 ;  /* 0x000000ffffaa7224 */ /* 0x000fe400078e00ae */
[----:B------:R-:W-:Y:S01]  /*1172d0*/  IMAD.WIDE.U32.X R188, R188, R216, R196, P6 ;  /* 0x000000d8bcbc7225 */ /* 0x000fe200030e04c4 */
[----:B------:R-:W-:Y:S02]  /*1172e0*/  IADD3.X R118, PT, PT, RZ, RZ, R119, P3, P2 ;  /* 0x000000ffff767210 */ /* 0x000fe40001fe4477 */
[----:B------:R-:W-:Y:S01]  /*1172f0*/  IADD3 R182, P6, PT, R183, R182, RZ ;  /* 0x000000b6b7b67210 */ /* 0x000fe20007fde0ff */
[----:B------:R-:W-:Y:S01]  /*117300*/  IMAD.WIDE.U32 R174, R176, -0x5555, R170 ;  /* 0xffffaaabb0ae7825 */ /* 0x000fe200078e00aa */
[----:B------:R-:W-:-:S02]  /*117310*/  IADD3.X RZ, P2, PT, R181, R195, RZ, P4, !PT ;  /* 0x000000c3b5ff7210 */ /* 0x000fc4000275e4ff */
[----:B------:R-:W-:Y:S01]  /*117320*/  IADD3.X R183, P6, PT, R55, R118, RZ, P6, !PT ;  /* 0x0000007637b77210 */ /* 0x000fe200037de4ff */
[----:B------:R-:W-:Y:S01]  /*117330*/  IMAD.WIDE.U32 R118, R220, R194, R178 ;  /* 0x000000c2dc767225 */ /* 0x000fe200078e00b2 */
[----:B------:R-:W-:Y:S02]  /*117340*/  IADD3.X R49, P2, PT, RZ, R116, RZ, P2, !PT ;  /* 0x00000074ff317210 */ /* 0x000fe4000175e4ff */
[----:B------:R-:W-:Y:S01]  /*117350*/  IADD3 RZ, P4, PT, R178, R112, RZ ;  /* 0x00000070b2ff7210 */ /* 0x000fe20007f9e0ff */
[----:B------:R-:W-:Y:S01]  /*117360*/  IMAD.X R171, RZ, RZ, RZ, P1 ;  /* 0x000000ffffab7224 */ /* 0x000fe200008e06ff */
[----:B------:R-:W-:Y:S01]  /*117370*/  IADD3.X R47, P6, PT, RZ, R49, RZ, P6, !PT ;  /* 0x00000031ff2f7210 */ /* 0x000fe200037de4ff */
[----:B------:R-:W-:Y:S01]  /*117380*/  IMAD.IADD R114, R119, 0x1, R114 ;  /* 0x0000000177727824 */ /* 0x000fe200078e0272 */
[----:B------:R-:W-:Y:S01]  /*117390*/  IADD3.X RZ, P4, PT, R179, R201, RZ, P4, !PT ;  /* 0x000000c9b3ff7210 */ /* 0x000fe2000279e4ff */
[----:B------:R-:W-:Y:S01]  /*1173a0*/  IMAD.MOV.U32 R170, RZ, RZ, R173 ;  /* 0x000000ffffaa7224 */ /* 0x000fe200078e00ad */
[----:B------:R-:W-:Y:S01]  /*1173b0*/  IADD3 R118, P1, PT, R47, R118, RZ ;  /* 0x000000762f767210 */ /* 0x000fe20007f3e0ff */
[----:B------:R-:W-:Y:S01]  /*1173c0*/  IMAD.WIDE.U32 R178, R176, -0x4eac0001, R168 ;  /* 0xb153ffffb0b27825 */ /* 0x000fe200078e00a8 */
[----:B------:R-:W-:-:S02]  /*1173d0*/  IADD3.X R117, PT, PT, RZ, RZ, R117, P6, P2 ;  /* 0x000000ffff757210 */ /* 0x000fc400037e4475 */
[----:B------:R-:W-:Y:S01]  /*1173e0*/  IADD3.X R49, P4, PT, RZ, R110, RZ, P4, !PT ;  /* 0x0000006eff317210 */ /* 0x000fe2000279e4ff */
[----:B------:R-:W-:Y:S01]  /*1173f0*/  IMAD.WIDE.U32 R196, R176, -0x94f09dc, R162 ;  /* 0xf6b0f624b0c47825 */ /* 0x000fe200078e00a2 */
[----:B------:R-:W-:Y:S02]  /*117400*/  IADD3.X R119, P6, PT, R114, R117, RZ, P1, !PT ;  /* 0x0000007572777210 */ /* 0x000fe40000fde4ff */
[----:B------:R-:W-:Y:S01]  /*117410*/  IADD3 RZ, P3, PT, RZ, R174, RZ ;  /* 0x000000aeffff7210 */ /* 0x000fe20007f7e0ff */
[----:B------:R-:W-:Y:S01]  /*117420*/  IMAD.IADD R174, R175, 0x1, R172 ;  /* 0x00000001afae7824 */ /* 0x000fe200078e02ac */
[----:B------:R-:W-:Y:S01]  /*117430*/  IADD3.X R49, P6, PT, RZ, R49, RZ, P6, !PT ;  /* 0x00000031ff317210 */ /* 0x000fe200037de4ff */
[----:B------:R-:W-:Y:S01]  /*117440*/  IMAD.WIDE.U32 R172, R71, -0x4eac0001, RZ ;  /* 0xb153ffff47ac7825 */ /* 0x000fe200078e00ff */
[----:B------:R-:W-:Y:S02]  /*117450*/  IADD3 RZ, P1, PT, RZ, R95, RZ ;  /* 0x0000005fffff7210 */ /* 0x000fe40007f3e0ff */
[----:B------:R-:W-:Y:S01]  /*117460*/  IADD3.X RZ, P3, PT, RZ, R174, RZ, P3, !PT ;  /* 0x000000aeffff7210 */ /* 0x000fe20001f7e4ff */
[----:B------:R-:W-:Y:S01]  /*117470*/  IMAD.WIDE.U32 R116, R176, -0x4eac0001, RZ ;  /* 0xb153ffffb0747825 */ /* 0x000fe200078e00ff */
[----:B------:R-:W-:-:S02]  /*117480*/  IADD3.X R55, PT, PT, RZ, RZ, R111, P6, P4 ;  /* 0x000000ffff377210 */ /* 0x000fc400037e846f */
[----:B------:R-:W-:Y:S01]  /*117490*/  IADD3 R174, P2, PT, R166, R95, RZ ;  /* 0x0000005fa6ae7210 */ /* 0x000fe20007f5e0ff */
[----:B------:R-:W-:Y:S01]  /*1174a0*/  IMAD.WIDE.U32.X R110, R71, -0x46010001, R170, P5 ;  /* 0xb9feffff476e7825 */ /* 0x000fe200028e04aa */
[----:B------:R-:W-:Y:S02]  /*1174b0*/  IADD3 RZ, P4, PT, R168, R116, RZ ;  /* 0x00000074a8ff7210 */ /* 0x000fe40007f9e0ff */
[----:B------:R-:W-:Y:S01]  /*1174c0*/  IADD3.X R175, P2, PT, R101, R164, RZ, P2, !PT ;  /* 0x000000a465af7210 */ /* 0x000fe2000175e4ff */
[----:B------:R-:W-:Y:S01]  /*1174d0*/  IMAD.WIDE.U32 R172, P6, R176, 0x1eabfffe, R172 ;  /* 0x1eabfffeb0ac7825 */ /* 0x000fe200078c00ac */
[----:B------:R-:W-:Y:S02]  /*1174e0*/  IADD3.X R47, P0, PT, RZ, R110, RZ, P0, !PT ;  /* 0x0000006eff2f7210 */ /* 0x000fe4000071e4ff */
[----:B------:R-:W-:Y:S01]  /*1174f0*/  IADD3.X RZ, P1, PT, RZ, R164, RZ, P1, !PT ;  /* 0x000000a4ffff7210 */ /* 0x000fe20000f3e4ff */
[----:B------:R-:W-:Y:S01]  /*117500*/  IMAD.X R171, RZ, RZ, RZ, P6 ;  /* 0x000000ffffab7224 */ /* 0x000fe200030e06ff */
[----:B------:R-:W-:Y:S01]  /*117510*/  IADD3 R57, P5, PT, R172, R117, RZ ;  /* 0x00000075ac397210 */ /* 0x000fe20007fbe0ff */
[----:B------:R-:W-:Y:S01]  /*117520*/  IMAD.WIDE.U32 R194, R218, R194, R174 ;  /* 0x000000c2dac27225 */ /* 0x000fe200078e00ae */
[----:B------:R-:W-:-:S02]  /*117530*/  IADD3.X R117, P3, PT, RZ, R47, RZ, P3, !PT ;  /* 0x0000002fff757210 */ /* 0x000fc40001f7e4ff */
[----:B------:R-:W-:Y:S01]  /*117540*/  IADD3 RZ, P6, PT, R174, R106, RZ ;  /* 0x0000006aaeff7210 */ /* 0x000fe20007fde0ff */
[----:B------:R-:W-:Y:S01]  /*117550*/  IMAD.IADD R108, R195, 0x1, R108 ;  /* 0x00000001c36c7824 */ /* 0x000fe200078e026c */
[----:B------:R-:W-:Y:S01]  /*117560*/  IADD3.X R106, PT, PT, RZ, RZ, R111, P3, P0 ;  /* 0x000000ffff6a7210 */ /* 0x000fe20001fe046f */
[----:B------:R-:W-:Y:S01]  /*117570*/  IMAD.MOV.U32 R170, RZ, RZ, R173 ;  /* 0x000000ffffaa7224 */ /* 0x000fe200078e00ad */
[----:B------:R-:W-:Y:S01]  /*117580*/  IADD3 R110, P3, PT, R49, R194, RZ ;  /* 0x000000c2316e7210 */ /* 0x000fe20007f7e0ff */
[----:B------:R-:W-:Y:S01]  /*117590*/  IMAD.IADD R47, R179, 0x1, R172 ;  /* 0x00000001b32f7824 */ /* 0x000fe200078e02ac */
[----:B------:R-:W-:Y:S01]  /*1175a0*/  IADD3.X RZ, P0, PT, R175, R113, RZ, P6, !PT ;  /* 0x00000071afff7210 */ /* 0x000fe2000371e4ff */
[C---:B------:R-:W-:Y:S01]  /*1175b0*/  IMAD.WIDE.U32 R174, R71.reuse, -0x94f09dc, RZ ;  /* 0xf6b0f62447ae7825 */ /* 0x040fe200078e00ff */
[----:B------:R-:W-:Y:S02]  /*1175c0*/  IADD3.X R111, P3, PT, R108, R55, RZ, P3, !PT ;  /* 0x000000376c6f7210 */ /* 0x000fe40001f7e4ff */
[----:B------:R-:W-:Y:S01]  /*1175d0*/  IADD3.X R49, P0, PT, RZ, R192, RZ, P0, !PT ;  /* 0x000000c0ff317210 */ /* 0x000fe2000071e4ff */
[----:B------:R-:W-:Y:S01]  /*1175e0*/  IMAD.WIDE.U32.X R112, R71, 0x1eabfffe, R170, P5 ;  /* 0x1eabfffe47707825 */ /* 0x000fe200028e04aa */
[----:B------:R-:W-:-:S02]  /*1175f0*/  IADD3 R116, P5, PT, R117, R178, RZ ;  /* 0x000000b275747210 */ /* 0x000fc40007fbe0ff */
[----:B------:R-:W-:Y:S01]  /*117600*/  IADD3.X RZ, P4, PT, R169, R57, RZ, P4, !PT ;  /* 0x00000039a9ff7210 */ /* 0x000fe2000279e4ff */
        /* <DEDUP_REMOVED lines=8> */
[----:B------:R-:W-:Y:S01]  /*117690*/  IADD3 R55, P0, PT, R174, R169, RZ ;  /* 0x000000a9ae377210 */ /* 0x000fe20007f1e0ff */
[C---:B------:R-:W-:Y:S01]  /*1176a0*/  IMAD.WIDE.U32 R170, R71.reuse, 0x434bacd7, RZ ;  /* 0x434bacd747aa7825 */ /* 0x040fe200078e00ff */
[----:B------:R-:W-:Y:S02]  /*1176b0*/  IADD3 RZ, P5, PT, R162, R168, RZ ;  /* 0x000000a8a2ff7210 */ /* 0x000fe40007fbe0ff */
[----:B------:R-:W-:Y:S01]  /*1176c0*/  IADD3.X R106, PT, PT, RZ, RZ, R113, P3, P4 ;  /* 0x000000ffff6a7210 */ /* 0x000fe20001fe8471 */
[----:B------:R-:W-:Y:S01]  /*1176d0*/  IMAD.WIDE.U32 R168, R71, 0x397fe69a, RZ ;  /* 0x397fe69a47a87825 */ /* 0x000fe200078e00ff */
[----:B------:R-:W-:-:S03]  /*1176e0*/  IADD3.X RZ, P5, PT, R163, R55, RZ, P5, !PT ;  /* 0x00000037a3ff7210 */ /* 0x000fc60002fbe4ff */
[----:B------:R-:W-:-:S04]  /*1176f0*/  IMAD.WIDE.U32 R172, P3, R176, 0x64774b84, R172 ;  /* 0x64774b84b0ac7825 */ /* 0x000fc800078600ac */
[----:B------:R-:W-:-:S04]  /*117700*/  IMAD.WIDE.U32 R112, R176, -0xc7aed41, RZ ;  /* 0xf38512bfb0707825 */ /* 0x000fc800078e00ff */
[----:B------:R-:W-:Y:S02]  /*117710*/  IMAD.X R193, RZ, RZ, RZ, P6 ;  /* 0x000000ffffc17224 */ /* 0x000fe400030e06ff */
        /* <DEDUP_REMOVED lines=8> */
[----:B------:R-:W-:Y:S02]  /*1177a0*/  IMAD.IADD R57, R197, 0x1, R174 ;  /* 0x00000001c5397824 */ /* 0x000fe400078e02ae */
[----:B------:R-:W-:Y:S01]  /*1177b0*/  IMAD.WIDE.U32.X R192, R71, 0x6730d2a0, R192, P0 ;  /* 0x6730d2a047c07825 */ /* 0x000fe200000e04c0 */
[----:B------:R-:W-:Y:S02]  /*1177c0*/  IADD3 R101, P0, PT, R170, R179, RZ ;  /* 0x000000b3aa657210 */ /* 0x000fe40007f1e0ff */
[----:B------:R-:W-:Y:S01]  /*1177d0*/  IADD3.X R197, P6, PT, R57, R106, RZ, P6, !PT ;  /* 0x0000006a39c57210 */ /* 0x000fe200037de4ff */
[----:B------:R-:W-:Y:S01]  /*1177e0*/  IMAD.X R195, RZ, RZ, RZ, P4 ;  /* 0x000000ffffc37224 */ /* 0x000fe200020e06ff */
[----:B------:R-:W-:Y:S01]  /*1177f0*/  IADD3.X R59, P5, PT, RZ, R192, RZ, P5, !PT ;  /* 0x000000c0ff3b7210 */ /* 0x000fe20002fbe4ff */
[----:B------:R-:W-:Y:S01]  /*117800*/  IMAD.MOV.U32 R194, RZ, RZ, R171 ;  /* 0x000000ffffc27224 */ /* 0x000fe200078e00ab */
[----:B------:R-:W-:Y:S01]  /*117810*/  IADD3.X R57, P1, PT, RZ, RZ, RZ, P1, !PT ;  /* 0x000000ffff397210 */ /* 0x000fe20000f3e4ff */
[----:B------:R-:W-:Y:S01]  /*117820*/  IMAD.WIDE.U32 R174, R176, 0x397fe69a, RZ ;  /* 0x397fe69ab0ae7825 */ /* 0x000fe200078e00ff */
[----:B------:R-:W-:-:S02]  /*117830*/  IADD3.X R59, P6, PT, RZ, R59, RZ, P6, !PT ;  /* 0x0000003bff3b7210 */ /* 0x000fc400037de4ff */
[----:B------:R-:W-:Y:S01]  /*117840*/  IADD3.X R106, P2, PT, RZ, RZ, RZ, P2, !PT ;  /* 0x000000ffff6a7210 */ /* 0x000fe2000175e4ff */
[----:B------:R-:W-:Y:S01]  /*117850*/  IMAD.WIDE.U32.X R162, R71, 0x4b1ba7b6, R194, P0 ;  /* 0x4b1ba7b647a27825 */ /* 0x000fe200000e04c2 */
[----:B------:R-:W-:Y:S02]  /*117860*/  IADD3 RZ, P0, PT, R116, R154, RZ ;  /* 0x0000009a74ff7210 */ /* 0x000fe40007f1e0ff */
[----:B------:R-:W-:Y:S01]  /*117870*/  IADD3.X R193, PT, PT, RZ, RZ, R193, P6, P5 ;  /* 0x000000ffffc17210 */ /* 0x000fe200037ea4c1 */
[----:B------:R-:W-:Y:S01]  /*117880*/  IMAD.MOV.U32 R180, RZ, RZ, R173 ;  /* 0x000000ffffb47224 */ /* 0x000fe200078e00ad */
[----:B------:R-:W-:Y:S01]  /*117890*/  IADD3.X RZ, P0, PT, R117, R109, RZ, P0, !PT ;  /* 0x0000006d75ff7210 */ /* 0x000fe2000071e4ff */
[----:B------:R-:W-:Y:S01]  /*1178a0*/  IMAD.WIDE.U32 R116, R191, R217, R116 ;  /* 0x000000d9bf747225 */ /* 0x000fe200078e0074 */
[----:B------:R-:W-:Y:S02]  /*1178b0*/  IADD3 RZ, P4, PT, R182, R112, RZ ;  /* 0x00000070b6ff7210 */ /* 0x000fe40007f9e0ff */
[----:B------:R-:W-:Y:S01]  /*1178c0*/  IADD3 R106, P5, PT, R106, R57, RZ ;  /* 0x000000396a6a7210 */ /* 0x000fe20007fbe0ff */
[----:B------:R-:W-:Y:S01]  /*1178d0*/  IMAD.WIDE.U32.X R180, R71, 0x64774b84, R180, P3 ;  /* 0x64774b8447b47825 */ /* 0x000fe200018e04b4 */
[----:B------:R-:W-:-:S02]  /*1178e0*/  IADD3 R55, P3, PT, R168, R175, RZ ;  /* 0x000000afa8377210 */ /* 0x000fc40007f7e0ff */
[----:B------:R-:W-:Y:S01]  /*1178f0*/  IADD3 RZ, P6, PT, RZ, R116, RZ ;  /* 0x00000074ffff7210 */ /* 0x000fe20007fde0ff */
[----:B------:R-:W-:Y:S01]  /*117900*/  IMAD.MOV.U32 R112, RZ, RZ, R169 ;  /* 0x000000ffff707224 */ /* 0x000fe200078e00a9 */
[----:B------:R-:W-:Y:S01]  /*117910*/  IADD3.X RZ, P4, PT, R183, R95, RZ, P4, !PT ;  /* 0x0000005fb7ff7210 */ /* 0x000fe2000279e4ff */
[----:B------:R-:W-:Y:S01]  /*117920*/  IMAD.X R57, RZ, RZ, RZ, P1 ;  /* 0x000000ffff397224 */ /* 0x000fe200008e06ff */
[----:B------:R-:W-:Y:S01]  /*117930*/  IADD3 RZ, P1, PT, R196, R136, RZ ;  /* 0x00000088c4ff7210 */ /* 0x000fe20007f3e0ff */
[----:B------:R-:W-:Y:S02]  /*117940*/  IMAD.IADD R117, R117, 0x1, R160 ;  /* 0x0000000175757824 */ /* 0x000fe400078e02a0 */
[----:B------:R-:W-:Y:S01]  /*117950*/  IMAD.WIDE.U32.X R112, R71, 0x1a0111ea, R112, P3 ;  /* 0x1a0111ea47707825 */ /* 0x000fe200018e0470 */
[----:B------:R-:W-:Y:S02]  /*117960*/  IADD3 RZ, P3, PT, R118, R178, RZ ;  /* 0x000000b276ff7210 */ /* 0x000fe40007f7e0ff */
[----:B------:R-:W-:Y:S01]  /*117970*/  IADD3.X R136, PT, PT, R57, RZ, RZ, P5, P2 ;  /* 0x000000ff39887210 */ /* 0x000fe20002fe44ff */
[----:B------:R-:W-:Y:S01]  /*117980*/  IMAD.WIDE.U32 R182, R176, -0xc7aed41, R182 ;  /* 0xf38512bfb0b67825 */ /* 0x000fe200078e00b6 */
[----:B------:R-:W-:-:S02]  /*117990*/  IADD3.X R57, P0, PT, RZ, R152, RZ, P0, !PT ;  /* 0x00000098ff397210 */ /* 0x000fc4000071e4ff */
[----:B------:R-:W-:Y:S01]  /*1179a0*/  IADD3.X RZ, P6, PT, RZ, R117, RZ, P6, !PT ;  /* 0x00000075ffff7210 */ /* 0x000fe200037de4ff */
[----:B------:R-:W-:Y:S01]  /*1179b0*/  IMAD.IADD R172, R183, 0x1, R172 ;  /* 0x00000001b7ac7824 */ /* 0x000fe200078e02ac */
[----:B------:R-:W-:Y:S01]  /*1179c0*/  IADD3.X RZ, P3, PT, R119, R101, RZ, P3, !PT ;  /* 0x0000006577ff7210 */ /* 0x000fe20001f7e4ff */
[----:B------:R-:W-:Y:S01]  /*1179d0*/  IMAD.WIDE.U32 R118, R176, 0x434bacd7, R118 ;  /* 0x434bacd7b0767825 */ /* 0x000fe200078e0076 */
[----:B------:R-:W-:Y:S02]  /*1179e0*/  IADD3.X R57, P6, PT, RZ, R57, RZ, P6, !PT ;  /* 0x00000039ff397210 */ /* 0x000fe400037de4ff */
[----:B------:R-:W-:Y:S01]  /*1179f0*/  IADD3 R182, P5, PT, R59, R182, RZ ;  /* 0x000000b63bb67210 */ /* 0x000fe20007fbe0ff */
[----:B------:R-:W-:Y:S01]  /*117a00*/  IMAD.IADD R170, R119, 0x1, R170 ;  /* 0x0000000177aa7824 */ /* 0x000fe200078e02aa */
[----:B------:R-:W-:Y:S01]  /*117a10*/  IADD3.X R153, PT, PT, RZ, RZ, R153, P6, P0 ;  /* 0x000000ffff997210 */ /* 0x000fe200037e0499 */
[----:B------:R-:W-:Y:S01]  /*117a20*/  IMAD.WIDE.U32 R108, R191, R223, R196 ;  /* 0x000000dfbf6c7225 */ /* 0x000fe200078e00c4 */
[----:B------:R-:W-:-:S02]  /*117a30*/  IADD3.X R183, P5, PT, R172, R193, RZ, P5, !PT ;  /* 0x000000c1acb77210 */ /* 0x000fc40002fbe4ff */
[----:B------:R-:W-:Y:S01]  /*117a40*/  IADD3.X R119, P0, PT, RZ, R180, RZ, P4, !PT ;  /* 0x000000b4ff777210 */ /* 0x000fe2000271e4ff */
[----:B------:R-:W-:Y:S01]  /*117a50*/  IMAD.IADD R138, R109, 0x1, R138 ;  /* 0x000000016d8a7824 */ /* 0x000fe200078e028a */
[----:B------:R-:W-:Y:S02]  /*117a60*/  IADD3 RZ, P2, PT, R110, R174, RZ ;  /* 0x000000ae6eff7210 */ /* 0x000fe40007f5e0ff */
[----:B------:R-:W-:Y:S02]  /*117a70*/  IADD3.X R119, P5, PT, RZ, R119, RZ, P5, !PT ;  /* 0x00000077ff777210 */ /* 0x000fe40002fbe4ff */
[----:B------:R-:W-:Y:S02]  /*117a80*/  IADD3.X RZ, P1, PT, R197, R137, RZ, P1, !PT ;  /* 0x00000089c5ff7210 */ /* 0x000fe40000f3e4ff */
[----:B------:R-:W-:Y:S02]  /*117a90*/  IADD3 R108, P6, PT, R57, R108, RZ ;  /* 0x0000006c396c7210 */ /* 0x000fe40007fde0ff */
[----:B------:R-:W-:Y:S01]  /*117aa0*/  IADD3.X RZ, P2, PT, R111, R55, RZ, P2, !PT ;  /* 0x000000376fff7210 */ /* 0x000fe2000175e4ff */
[----:B------:R-:W-:Y:S01]  /*117ab0*/  IMAD.WIDE.U32 R110, R176, 0x397fe69a, R110 ;  /* 0x397fe69ab06e7825 */ /* 0x000fe200078e006e */
[----:B------:R-:W-:-:S02]  /*117ac0*/  IADD3.X R181, PT, PT, RZ, RZ, R181, P5, P0 ;  /* 0x000000ffffb57210 */ /* 0x000fc40002fe04b5 */
[----:B------:R-:W-:Y:S01]  /*117ad0*/  IADD3.X R109, P6, PT, R138, R153, RZ, P6, !PT ;  /* 0x000000998a6d7210 */ /* 0x000fe200037de4ff */
[----:B------:R-:W-:Y:S01]  /*117ae0*/  IMAD.IADD R168, R111, 0x1, R168 ;  /* 0x000000016fa87824 */ /* 0x000fe200078e02a8 */
[----:B------:R-:W-:Y:S01]  /*117af0*/  IADD3.X R55, P0, PT, RZ, R128, RZ, P1, !PT ;  /* 0x00000080ff377210 */ /* 0x000fe20000f1e4ff */
[----:B------:R-:W-:Y:S01]  /*117b00*/  IMAD.WIDE.U32 R138, R225, R187, RZ ;  /* 0x000000bbe18a7225 */ /* 0x000fe200078e00ff */
[----:B------:R-:W-:Y:S02]  /*117b10*/  IADD3 R118, P5, PT, R119, R118, RZ ;  /* 0x0000007677767210 */ /* 0x000fe40007fbe0ff */
[----:B------:R-:W-:Y:S01]  /*117b20*/  IADD3 RZ, P4, PT, R182, R124, RZ ;  /* 0x0000007cb6ff7210 */ /* 0x000fe20007f9e0ff */
[----:B------:R-:W-:Y:S01]  /*117b30*/  IMAD.WIDE.U32 R124, R191, R221, R182 ;  /* 0x000000ddbf7c7225 */ /* 0x000fe200078e00b6 */
[----:B------:R-:W-:Y:S02]  /*117b40*/  IADD3.X R55, P6, PT, RZ, R55, RZ, P6, !PT ;  /* 0x00000037ff377210 */ /* 0x000fe400037de4ff */
[----:B------:R-:W-:Y:S01]  /*117b50*/  IADD3.X R119, P5, PT, R170, R181, RZ, P5, !PT ;  /* 0x000000b5aa777210 */ /* 0x000fe20002fbe4ff */
[----:B------:R-:W-:Y:S01]  /*117b60*/  IMAD.IADD R126, R125, 0x1, R126 ;  /* 0x000000017d7e7824 */ /* 0x000fe200078e027e */
[----:B------:R-:W-:-:S02]  /*117b70*/  IADD3.X R57, P3, PT, RZ, R162, RZ, P3, !PT ;  /* 0x000000a2ff397210 */ /* 0x000fc40001f7e4ff */
[----:B------:R-:W-:Y:S02]  /*117b80*/  IADD3.X R129, PT, PT, RZ, RZ, R129, P6, P0 ;  /* 0x000000ffff817210 */ /* 0x000fe400037e0481 */
[----:B------:R-:W-:Y:S01]  /*117b90*/  IADD3 R114, P6, PT, R55, R124, RZ ;  /* 0x0000007c37727210 */ /* 0x000fe20007fde0ff */
[----:B------:R-:W-:Y:S01]  /*117ba0*/  IMAD.WIDE.U32 R124, R191, R222, R118 ;  /* 0x000000debf7c7225 */ /* 0x000fe200078e0076 */
[----:B------:R-:W-:Y:S02]  /*117bb0*/  IADD3.X R55, P5, PT, RZ, R57, RZ, P5, !PT ;  /* 0x00000039ff377210 */ /* 0x000fe40002fbe4ff */
[----:B------:R-:W-:Y:S02]  /*117bc0*/  IADD3.X RZ, P4, PT, R183, R115, RZ, P4, !PT ;  /* 0x00000073b7ff7210 */ /* 0x000fe4000279e4ff */
[----:B------:R-:W-:Y:S02]  /*117bd0*/  IADD3.X R163, PT, PT, RZ, RZ, R163, P5, P3 ;  /* 0x000000ffffa37210 */ /* 0x000fe40002fe64a3 */
[----:B------:R-:W-:Y:S01]  /*117be0*/  IADD3 R110, P5, PT, R55, R110, RZ ;  /* 0x0000006e376e7210 */ /* 0x000fe20007fbe0ff */
[----:B------:R-:W-:Y:S01]  /*117bf0*/  IMAD R55, R117, -0x30003, RZ ;  /* 0xfffcfffd75377824 */ /* 0x000fe200078e02ff */
[----:B------:R-:W-:Y:S01]  /*117c00*/  IADD3.X R115, P6, PT, R126, R129, RZ, P6, !PT ;  /* 0x000000817e737210 */ /* 0x000fe200037de4ff */
[----:B------:R-:W-:Y:S01]  /*117c10*/  IMAD.WIDE.U32 R126, R220, R187, RZ ;  /* 0x000000bbdc7e7225 */ /* 0x000fe200078e00ff */
[----:B------:R-:W-:-:S02]  /*117c20*/  IADD3.X R57, P4, PT, RZ, R96, RZ, P4, !PT ;  /* 0x00000060ff397210 */ /* 0x000fc4000279e4ff */
[----:B------:R-:W-:Y:S01]  /*117c30*/  IADD3 RZ, P0, PT, R118, R94, RZ ;  /* 0x0000005e76ff7210 */ /* 0x000fe20007f1e0ff */
[----:B------:R-:W-:Y:S01]  /*117c40*/  IMAD.WIDE.U32 R94, R116, -0x30003, RZ ;  /* 0xfffcfffd745e7825 */ /* 0x000fe200078e00ff */
[----:B------:R-:W-:Y:S02]  /*117c50*/  IADD3.X R111, P5, PT, R168, R163, RZ, P5, !PT ;  /* 0x000000a3a86f7210 */ /* 0x000fe40002fbe4ff */
[----:B------:R-:W-:Y:S01]  /*117c60*/  IADD3.X R57, P6, PT, RZ, R57, RZ, P6, !PT ;  /* 0x00000039ff397210 */ /* 0x000fe200037de4ff */
[----:B------:R-:W-:Y:S01]  /*117c70*/  IMAD R201, R116, -0x760c0004, R55 ;  /* 0x89f3fffc74c97824 */ /* 0x000fe200078e0237 */
[----:B------:R-:W-:Y:S01]  /*117c80*/  IADD3.X R154, P2, PT, RZ, R112, RZ, P2, !PT ;  /* 0x00000070ff9a7210 */ /* 0x000fe2000175e4ff */
[----:B------:R-:W-:Y:S01]  /*117c90*/  IMAD.IADD R55, R125, 0x1, R104 ;  /* 0x000000017d377824 */ /* 0x000fe200078e0268 */
[----:B------:R-:W-:Y:S01]  /*117ca0*/  IADD3 R96, P3, PT, R57, R124, RZ ;  /* 0x0000007c39607210 */ /* 0x000fe20007f7e0ff */
[----:B------:R-:W-:Y:S01]  /*117cb0*/  IMAD.IADD R201, R95, 0x1, R201 ;  /* 0x000000015fc97824 */ /* 0x000fe200078e02c9 */
[----:B------:R-:W-:Y:S01]  /*117cc0*/  IADD3.X R112, PT, PT, RZ, RZ, R97, P6, P4 ;  /* 0x000000ffff707210 */ /* 0x000fe200037e8461 */
[----:B------:R-:W-:Y:S01]  /*117cd0*/  IMAD.WIDE.U32 R104, R94, -0x5555, RZ ;  /* 0xffffaaab5e687825 */ /* 0x000fe200078e00ff */
[----:B------:R-:W-:-:S02]  /*117ce0*/  IADD3.X R154, P5, PT, RZ, R154, RZ, P5, !PT ;  /* 0x0000009aff9a7210 */ /* 0x000fc40002fbe4ff */
[----:B------:R-:W-:Y:S01]  /*117cf0*/  IADD3 R49, P1, PT, R49, R106, RZ ;  /* 0x0000006a31317210 */ /* 0x000fe20007f3e0ff */
[----:B------:R-:W-:Y:S01]  /*117d00*/  IMAD.WIDE.U32 R124, R216, R187, RZ ;  /* 0x000000bbd87c7225 */ /* 0x000fe200078e00ff */
[----:B------:R-:W-:Y:S02]  /*117d10*/  IADD3.X RZ, P0, PT, R119, R107, RZ, P0, !PT ;  /* 0x0000006b77ff7210 */ /* 0x000fe4000071e4ff */
[----:B------:R-:W-:Y:S01]  /*117d20*/  IADD3.X R97, P3, PT, R55, R112, RZ, P3, !PT ;  /* 0x0000007037617210 */ /* 0x000fe20001f7e4ff */
[C---:B------:R-:W-:Y:S01]  /*117d30*/  IMAD.WIDE.U32 R106, R201.reuse, -0x5555, RZ ;  /* 0xffffaaabc96a7825 */ /* 0x040fe200078e00ff */
[----:B------:R-:W-:Y:S02]  /*117d40*/  IADD3.X R59, PT, PT, RZ, RZ, R113, P5, P2 ;  /* 0x000000ffff3b7210 */ /* 0x000fe40002fe4471 */
[----:B------:R-:W-:Y:S01]  /*117d50*/  IADD3.X R55, P2, PT, RZ, R102, RZ, P0, !PT ;  /* 0x00000066ff377210 */ /* 0x000fe2000075e4ff */
[----:B------:R-:W-:Y:S01]  /*117d60*/  IMAD.WIDE.U32 R112, R201, -0x4eac0001, RZ ;  /* 0xb153ffffc9707825 */ /* 0x000fe200078e00ff */
[----:B------:R-:W-:-:S02]  /*117d70*/  IADD3 RZ, P0, PT, R116, R104, RZ ;  /* 0x0000006874ff7210 */ /* 0x000fc40007f1e0ff */
[----:B------:R-:W-:Y:S01]  /*117d80*/  IADD3.X R55, P4, PT, RZ, R55, RZ, P3, !PT ;  /* 0x00000037ff377210 */ /* 0x000fe20001f9e4ff */
[C---:B------:R-:W-:Y:S01]  /*117d90*/  IMAD.WIDE.U32 R106, P5, R94.reuse, -0x46010001, R106 ;  /* 0xb9feffff5e6a7825 */ /* 0x040fe200078a006a */
[----:B------:R-:W-:Y:S02]  /*117da0*/  IADD3.X R136, P1, PT, R47, R136, RZ, P1, !PT ;  /* 0x000000882f887210 */ /* 0x000fe40000f3e4ff */
        /* <DEDUP_REMOVED lines=10> */
[----:B------:R-:W-:Y:S02]  /*117e50*/  IMAD.MOV.U32 R112, RZ, RZ, R107 ;  /* 0x000000ffff707224 */ /* 0x000fe400078e006b */
[----:B------:R-:W-:Y:S01]  /*117e60*/  IMAD.IADD R47, R119, 0x1, R106 ;  /* 0x00000001772f7824 */ /* 0x000fe200078e026a */
[----:B------:R-:W-:Y:S01]  /*117e70*/  IADD3.X RZ, P2, PT, R109, R101, RZ, P2, !PT ;  /* 0x000000656dff7210 */ /* 0x000fe2000175e4ff */
[----:B------:R-:W-:-:S03]  /*117e80*/  IMAD.WIDE.U32 R118, R191, R220, R110 ;  /* 0x000000dcbf767225 */ /* 0x000fc600078e006e */
[----:B------:R-:W-:Y:S01]  /*117e90*/  IADD3.X RZ, P4, PT, RZ, R47, RZ, P4, !PT ;  /* 0x0000002fffff7210 */ /* 0x000fe2000279e4ff */
[----:B------:R-:W-:Y:S01]  /*117ea0*/  IMAD.WIDE.U32.X R102, R201, -0x46010001, R112, P3 ;  /* 0xb9feffffc9667825 */ /* 0x000fe200018e0470 */
[----:B------:R-:W-:-:S03]  /*117eb0*/  IADD3 RZ, P3, PT, R110, R98, RZ ;  /* 0x000000626eff7210 */ /* 0x000fc60007f7e0ff */
[----:B------:R-:W-:Y:S01]  /*117ec0*/  IMAD.X R161, RZ, RZ, RZ, P6 ;  /* 0x000000ffffa17224 */ /* 0x000fe200030e06ff */
[----:B------:R-:W-:Y:S01]  /*117ed0*/  IADD3 R112, P6, PT, R55, R118, RZ ;  /* 0x0000007637707210 */ /* 0x000fe20007fde0ff */
[----:B------:R-:W-:Y:S01]  /*117ee0*/  IMAD.IADD R100, R119, 0x1, R100 ;  /* 0x0000000177647824 */ /* 0x000fe200078e0264 */
[----:B------:R-:W-:Y:S01]  /*117ef0*/  IADD3.X RZ, P3, PT, R111, R99, RZ, P3, !PT ;  /* 0x000000636fff7210 */ /* 0x000fe20001f7e4ff */
[----:B------:R-:W-:Y:S01]  /*117f00*/  IMAD.WIDE.U32 R116, R94, -0x4eac0001, R108 ;  /* 0xb153ffff5e747825 */ /* 0x000fe200078e006c */
        /* <DEDUP_REMOVED lines=10> */
[----:B------:R-:W-:Y:S01]  /*117fb0*/  IADD3 R154, P6, PT, R154, R49, RZ ;  /* 0x000000319a9a7210 */ /* 0x000fe20007fde0ff */
[----:B------:R-:W-:Y:S01]  /*117fc0*/  IMAD.WIDE.U32 R110, R217, R187, RZ ;  /* 0x000000bbd96e7225 */ /* 0x000fe200078e00ff */
[----:B------:R-:W-:Y:S02]  /*117fd0*/  IADD3 R116, P3, PT, R47, R116, RZ ;  /* 0x000000742f747210 */ /* 0x000fe40007f7e0ff */
[----:B------:R-:W-:Y:S01]  /*117fe0*/  IADD3.X R155, P0, PT, R59, R136, RZ, P6, !PT ;  /* 0x000000883b9b7210 */ /* 0x000fe2000371e4ff */
[----:B------:R-:W-:Y:S01]  /*117ff0*/  IMAD.X R99, RZ, RZ, RZ, P4 ;  /* 0x000000ffff637224 */ /* 0x000fe200020e06ff */
[----:B------:R-:W-:Y:S01]  /*118000*/  IADD3 R55, P6, PT, R108, R111, RZ ;  /* 0x0000006f6c377210 */ /* 0x000fe20007fde0ff */
[----:B------:R-:W-:-:S04]  /*118010*/  IMAD.WIDE.U32 R100, R223, R187, RZ ;  /* 0x000000bbdf647225 */ /* 0x000fc800078e00ff */
[----:B------:R-:W-:-:S04]  /*118020*/  IMAD.WIDE.U32 R106, P4, R186, R223, R106 ;  /* 0x000000dfba6a7225 */ /* 0x000fc8000788006a */
[----:B------:R-:W-:Y:S02]  /*118030*/  IMAD.MOV.U32 R160, RZ, RZ, R105 ;  /* 0x000000ffffa07224 */ /* 0x000fe400078e0069 */
[----:B------:R-:W-:-:S04]  /*118040*/  IMAD.WIDE.U32 R102, R224, R187, RZ ;  /* 0x000000bbe0667225 */ /* 0x000fc800078e00ff */
[----:B------:R-:W-:Y:S01]  /*118050*/  IMAD.X R105, RZ, RZ, RZ, P4 ;  /* 0x000000ffff697224 */ /* 0x000fe200020e06ff */
[----:B------:R-:W-:Y:S01]  /*118060*/  IADD3 R47, P4, PT, R106, R101, RZ ;  /* 0x000000656a2f7210 */ /* 0x000fe20007f9e0ff */
[----:B------:R-:W-:Y:S02]  /*118070*/  IMAD.IADD R57, R117, 0x1, R104 ;  /* 0x0000000175397824 */ /* 0x000fe400078e0268 */
[----:B------:R-:W-:Y:S02]  /*118080*/  IMAD.MOV.U32 R98, RZ, RZ, R109 ;  /* 0x000000ffff627224 */ /* 0x000fe400078e006d */
[----:B------:R-:W-:Y:S01]  /*118090*/  IMAD.MOV.U32 R104, RZ, RZ, R107 ;  /* 0x000000ffff687224 */ /* 0x000fe200078e006b */
[----:B------:R-:W-:Y:S01]  /*1180a0*/  IADD3.X R117, P3, PT, R57, R164, RZ, P3, !PT ;  /* 0x000000a439757210 */ /* 0x000fe20001f7e4ff */
[----:B------:R-:W-:-:S04]  /*1180b0*/  IMAD.WIDE.U32.X R98, R186, R165, R98, P6 ;  /* 0x000000a5ba627225 */ /* 0x000fc800030e0462 */
[----:B------:R-:W-:-:S04]  /*1180c0*/  IMAD.WIDE.U32 R72, R221, R187, RZ ;  /* 0x000000bbdd487225 */ /* 0x000fc800078e00ff */
[----:B------:R-:W-:-:S04]  /*1180d0*/  IMAD.WIDE.U32 R102, P6, R186, R221, R102 ;  /* 0x000000ddba667225 */ /* 0x000fc800078c0066 */
[----:B------:R-:W-:-:S04]  /*1180e0*/  IMAD.WIDE.U32.X R104, R186, R167, R104, P4 ;  /* 0x000000a7ba687225 */ /* 0x000fc800020e0468 */
[----:B------:R-:W-:-:S04]  /*1180f0*/  IMAD.WIDE.U32 R138, P4, R186, R222, R138 ;  /* 0x000000deba8a7225 */ /* 0x000fc8000788008a */
[----:B------:R-:W-:-:S04]  /*118100*/  IMAD.WIDE.U32 R118, R222, R187, RZ ;  /* 0x000000bbde767225 */ /* 0x000fc800078e00ff */
[----:B------:R-:W-:Y:S01]  /*118110*/  IMAD.X R129, RZ, RZ, RZ, P6 ;  /* 0x000000ffff817224 */ /* 0x000fe200030e06ff */
[----:B------:R-:W-:Y:S01]  /*118120*/  IADD3 R49, P6, PT, R102, R73, RZ ;  /* 0x0000004966317210 */ /* 0x000fe20007fde0ff */
[----:B------:R-:W-:-:S04]  /*118130*/  IMAD.WIDE.U32 R136, R219, R187, RZ ;  /* 0x000000bbdb887225 */ /* 0x000fc800078e00ff */
[----:B------:R-:W-:Y:S01]  /*118140*/  IMAD.X R153, RZ, RZ, RZ, P4 ;  /* 0x000000ffff997224 */ /* 0x000fe200020e06ff */
[----:B------:R-:W-:Y:S01]  /*118150*/  IADD3 R73, P4, PT, R138, R119, RZ ;  /* 0x000000778a497210 */ /* 0x000fe20007f9e0ff */
[----:B------:R-:W-:Y:S02]  /*118160*/  IMAD.MOV.U32 R128, RZ, RZ, R103 ;  /* 0x000000ffff807224 */ /* 0x000fe400078e0067 */
[----:B------:R-:W-:Y:S02]  /*118170*/  IMAD.MOV.U32 R152, RZ, RZ, R139 ;  /* 0x000000ffff987224 */ /* 0x000fe400078e008b */
[----:B------:R-:W-:-:S04]  /*118180*/  IMAD.WIDE.U32.X R128, R186, R224, R128, P6 ;  /* 0x000000e0ba807225 */ /* 0x000fc800030e0480 */
[----:B------:R-:W-:-:S04]  /*118190*/  IMAD.WIDE.U32 R162, R191, R218, R154 ;  /* 0x000000dabfa27225 */ /* 0x000fc800078e009a */
[----:B------:R-:W-:-:S04]  /*1181a0*/  IMAD.WIDE.U32 R136, P6, R186, R220, R136 ;  /* 0x000000dcba887225 */ /* 0x000fc800078c0088 */
[----:B------:R-:W-:Y:S01]  /*1181b0*/  IMAD.WIDE.U32.X R152, R186, R225, R152, P4 ;  /* 0x000000e1ba987225 */ /* 0x000fe200020e0498 */
[----:B------:R-:W-:-:S03]  /*1181c0*/  IADD3 RZ, P4, PT, R154, R120, RZ ;  /* 0x000000789aff7210 */ /* 0x000fc60007f9e0ff */
[----:B------:R-:W-:Y:S01]  /*1181d0*/  IMAD.WIDE.U32.X R160, R201, 0x1eabfffe, R160, P5 ;  /* 0x1eabfffec9a07825 */ /* 0x000fe200028e04a0 */
[----:B------:R-:W-:Y:S02]  /*1181e0*/  IADD3 R154, P5, PT, R95, R162, RZ ;  /* 0x000000a25f9a7210 */ /* 0x000fe40007fbe0ff */
[----:B------:R-:W-:Y:S01]  /*1181f0*/  IADD3.X RZ, P4, PT, R155, R121, RZ, P4, !PT ;  /* 0x000000799bff7210 */ /* 0x000fe2000279e4ff */
[----:B------:R-:W-:Y:S01]  /*118200*/  IMAD.X R123, RZ, RZ, RZ, P6 ;  /* 0x000000ffff7b7224 */ /* 0x000fe200030e06ff */
[----:B------:R-:W-:Y:S01]  /*118210*/  IADD3 R59, P6, PT, R136, R127, RZ ;  /* 0x0000007f883b7210 */ /* 0x000fe20007fde0ff */
[----:B------:R-:W-:Y:S01]  /*118220*/  IMAD.IADD R71, R163, 0x1, R122 ;  /* 0x00000001a3477824 */ /* 0x000fe200078e027a */
[----:B------:R-:W-:Y:S01]  /*118230*/  IADD3.X R57, P2, PT, RZ, R160, RZ, P2, !PT ;  /* 0x000000a0ff397210 */ /* 0x000fe2000175e4ff */
[----:B------:R-:W-:Y:S01]  /*118240*/  IMAD.MOV.U32 R122, RZ, RZ, R137 ;  /* 0x000000ffff7a7224 */ /* 0x000fe200078e0089 */
[----:B------:R-:W-:Y:S01]  /*118250*/  IADD3.X R95, P4, PT, RZ, R156, RZ, P4, !PT ;  /* 0x0000009cff5f7210 */ /* 0x000fe2000279e4ff */
[----:B------:R-:W-:Y:S01]  /*118260*/  IMAD.WIDE.U32 R120, R218, R187, RZ ;  /* 0x000000bbda787225 */ /* 0x000fe200078e00ff */
[----:B------:R-:W-:-:S02]  /*118270*/  IADD3.X R155, P5, PT, R71, R166, RZ, P5, !PT ;  /* 0x000000a6479b7210 */ /* 0x000fc40002fbe4ff */
[----:B------:R-:W-:Y:S01]  /*118280*/  IADD3.X R57, P3, PT, RZ, R57, RZ, P3, !PT ;  /* 0x00000039ff397210 */ /* 0x000fe20001f7e4ff */
[C---:B------:R-:W-:Y:S01]  /*118290*/  IMAD.WIDE.U32.X R122, R186.reuse, R219, R122, P6 ;  /* 0x000000dbba7a7225 */ /* 0x040fe200030e047a */
[----:B------:R-:W-:Y:S02]  /*1182a0*/  IADD3.X R95, P5, PT, RZ, R95, RZ, P5, !PT ;  /* 0x0000005fff5f7210 */ /* 0x000fe40002fbe4ff */
[----:B------:R-:W-:Y:S01]  /*1182b0*/  IADD3.X R101, PT, PT, RZ, RZ, R161, P3, P2 ;  /* 0x000000ffff657210 */ /* 0x000fe20001fe44a1 */
[----:B------:R-:W-:Y:S01]  /*1182c0*/  IMAD.WIDE.U32 R124, P6, R186, R218, R124 ;  /* 0x000000daba7c7225 */ /* 0x000fe200078c007c */
[----:B------:R-:W-:-:S03]  /*1182d0*/  IADD3.X R103, PT, PT, RZ, RZ, R157, P5, P4 ;  /* 0x000000ffff677210 */ /* 0x000fc60002fe849d */
[----:B------:R-:W-:-:S04]  /*1182e0*/  IMAD.WIDE.U32 R196, R201, -0x94f09dc, RZ ;  /* 0xf6b0f624c9c47825 */ /* 0x000fc800078e00ff */
[----:B------:R-:W-:-:S04]  /*1182f0*/  IMAD.WIDE.U32 R180, R201, 0x434bacd7, RZ ;  /* 0x434bacd7c9b47825 */ /* 0x000fc800078e00ff */
[----:B------:R-:W-:Y:S01]  /*118300*/  IMAD.X R171, RZ, RZ, RZ, P6 ;  /* 0x000000ffffab7224 */ /* 0x000fe200030e06ff */
[----:B------:R-:W-:Y:S01]  /*118310*/  IADD3 R71, P6, PT, R124, R121, RZ ;  /* 0x000000797c477210 */ /* 0x000fe20007fde0ff */
[----:B------:R-:W-:-:S04]  /*118320*/  IMAD.WIDE.U32 R192, R201, -0xc7aed41, RZ ;  /* 0xf38512bfc9c07825 */ /* 0x000fc800078e00ff */
[----:B------:R-:W-:Y:S02]  /*118330*/  IMAD.MOV.U32 R170, RZ, RZ, R125 ;  /* 0x000000ffffaa7224 */ /* 0x000fe400078e007d */
[----:B------:R-:W-:-:S04]  /*118340*/  IMAD.WIDE.U32 R168, R165, R185, RZ ;  /* 0x000000b9a5a87225 */ /* 0x000fc800078e00ff */
[----:B------:R-:W-:-:S04]  /*118350*/  IMAD.WIDE.U32 R176, R201, 0x397fe69a, RZ ;  /* 0x397fe69ac9b07825 */ /* 0x000fc800078e00ff */
[----:B------:R-:W-:-:S04]  /*118360*/  IMAD.WIDE.U32 R160, R94, -0x94f09dc, RZ ;  /* 0xf6b0f6245ea07825 */ /* 0x000fc800078e00ff */
[----:B------:R-:W-:-:S04]  /*118370*/  IMAD.WIDE.U32 R196, P3, R94, 0x6730d2a0, R196 ;  /* 0x6730d2a05ec47825 */ /* 0x000fc800078600c4 */
[----:B------:R-:W-:-:S04]  /*118380*/  IMAD.WIDE.U32 R180, P4, R94, 0x4b1ba7b6, R180 ;  /* 0x4b1ba7b65eb47825 */ /* 0x000fc800078800b4 */
[----:B------:R-:W-:Y:S01]  /*118390*/  IMAD.WIDE.U32.X R170, R186, R216, R170, P6 ;  /* 0x000000d8baaa7225 */ /* 0x000fe200030e04aa */
[----:B------:R-:W-:-:S03]  /*1183a0*/  IADD3 RZ, P6, PT, R114, R160, RZ ;  /* 0x000000a072ff7210 */ /* 0x000fc60007fde0ff */
[----:B------:R-:W-:Y:S01]  /*1183b0*/  IMAD.X R195, RZ, RZ, RZ, P3 ;  /* 0x000000ffffc37224 */ /* 0x000fe200018e06ff */
[----:B------:R-:W-:Y:S01]  /*1183c0*/  IADD3 R121, P3, PT, R196, R161, RZ ;  /* 0x000000a1c4797210 */ /* 0x000fe20007f7e0ff */
[----:B------:R-:W-:-:S03]  /*1183d0*/  IMAD.WIDE.U32 R156, R94, -0xc7aed41, RZ ;  /* 0xf38512bf5e9c7825 */ /* 0x000fc600078e00ff */
[----:B------:R-:W-:Y:S01]  /*1183e0*/  IADD3.X RZ, P6, PT, R115, R121, RZ, P6, !PT ;  /* 0x0000007973ff7210 */ /* 0x000fe200037de4ff */
[----:B------:R-:W-:-:S04]  /*1183f0*/  IMAD.WIDE.U32 R192, P5, R94, 0x64774b84, R192 ;  /* 0x64774b845ec07825 */ /* 0x000fc800078a00c0 */
[----:B------:R-:W-:Y:S02]  /*118400*/  IMAD.X R179, RZ, RZ, RZ, P4 ;  /* 0x000000ffffb37224 */ /* 0x000fe400020e06ff */
[----:B------:R-:W-:-:S04]  /*118410*/  IMAD.WIDE.U32 R176, P2, R94, 0x1a0111ea, R176 ;  /* 0x1a0111ea5eb07825 */ /* 0x000fc800078400b0 */
[----:B------:R-:W-:-:S04]  /*118420*/  IMAD.WIDE.U32 R168, P4, R184, R217, R168 ;  /* 0x000000d9b8a87225 */ /* 0x000fc800078800a8 */
[----:B------:R-:W-:-:S04]  /*118430*/  IMAD.WIDE.U32 R160, R94, 0x434bacd7, RZ ;  /* 0x434bacd75ea07825 */ /* 0x000fc800078e00ff */
[----:B------:R-:W-:Y:S01]  /*118440*/  IMAD.X R183, RZ, RZ, RZ, P5 ;  /* 0x000000ffffb77224 */ /* 0x000fe200028e06ff */
[----:B------:R-:W-:Y:S01]  /*118450*/  IADD3 R107, P5, PT, R192, R157, RZ ;  /* 0x0000009dc06b7210 */ /* 0x000fe20007fbe0ff */
[----:B------:R-:W-:Y:S01]  /*118460*/  IMAD.X R173, RZ, RZ, RZ, P2 ;  /* 0x000000ffffad7224 */ /* 0x000fe200010e06ff */
[----:B------:R-:W-:Y:S01]  /*118470*/  IADD3 RZ, P2, PT, R96, R156, RZ ;  /* 0x0000009c60ff7210 */ /* 0x000fe20007f5e0ff */
[----:B------:R-:W-:Y:S01]  /*118480*/  IMAD.X R159, RZ, RZ, RZ, P4 ;  /* 0x000000ffff9f7224 */ /* 0x000fe200020e06ff */
[----:B------:R-:W-:Y:S01]  /*118490*/  IADD3 R109, P4, PT, R180, R161, RZ ;  /* 0x000000a1b46d7210 */ /* 0x000fe20007f9e0ff */
[----:B------:R-:W-:Y:S01]  /*1184a0*/  IMAD.WIDE.U32 R174, R94, 0x397fe69a, RZ ;  /* 0x397fe69a5eae7825 */ /* 0x000fe200078e00ff */
[----:B------:R-:W-:-:S03]  /*1184b0*/  IADD3.X RZ, P2, PT, R97, R107, RZ, P2, !PT ;  /* 0x0000006b61ff7210 */ /* 0x000fc6000175e4ff */
[----:B------:R-:W-:Y:S02]  /*1184c0*/  IMAD.MOV.U32 R182, RZ, RZ, R193 ;  /* 0x000000ffffb67224 */ /* 0x000fe400078e00c1 */
[----:B------:R-:W-:-:S04]  /*1184d0*/  IMAD.WIDE.U32 R156, R217, R185, RZ ;  /* 0x000000b9d99c7225 */ /* 0x000fc800078e00ff */
[----:B------:R-:W-:Y:S02]  /*1184e0*/  IMAD.MOV.U32 R194, RZ, RZ, R197 ;  /* 0x000000ffffc27224 */ /* 0x000fe400078e00c5 */
[----:B------:R-:W-:Y:S02]  /*1184f0*/  IMAD.MOV.U32 R178, RZ, RZ, R181 ;  /* 0x000000ffffb27224 */ /* 0x000fe400078e00b5 */
[----:B------:R-:W-:Y:S01]  /*118500*/  IMAD.WIDE.U32.X R182, R201, 0x64774b84, R182, P5 ;  /* 0x64774b84c9b67825 */ /* 0x000fe200028e04b6 */
[----:B------:R-:W-:-:S03]  /*118510*/  IADD3 R119, P5, PT, R176, R175, RZ ;  /* 0x000000afb0777210 */ /* 0x000fc60007fbe0ff */
[----:B------:R-:W-:Y:S01]  /*118520*/  IMAD.WIDE.U32.X R194, R201, 0x6730d2a0, R194, P3 ;  /* 0x6730d2a0c9c27825 */ /* 0x000fe200018e04c2 */
[----:B------:R-:W-:-:S03]  /*118530*/  IADD3 R111, P3, PT, R168, R157, RZ ;  /* 0x0000009da86f7210 */ /* 0x000fc60007f7e0ff */
[----:B------:R-:W-:Y:S01]  /*118540*/  IMAD.WIDE.U32.X R178, R201, 0x4b1ba7b6, R178, P4 ;  /* 0x4b1ba7b6c9b27825 */ /* 0x000fe200020e04b2 */
[----:B------:R-:W-:-:S03]  /*118550*/  IADD3 RZ, P4, PT, R116, R158, RZ ;  /* 0x0000009e74ff7210 */ /* 0x000fc60007f9e0ff */
[----:B------:R-:W-:Y:S01]  /*118560*/  IMAD.WIDE.U32 R162, R167, R185, RZ ;  /* 0x000000b9a7a27225 */ /* 0x000fe200078e00ff */
[----:B------:R-:W-:-:S03]  /*118570*/  IADD3.X RZ, P4, PT, R117, R199, RZ, P4, !PT ;  /* 0x000000c775ff7210 */ /* 0x000fc6000279e4ff */
[----:B------:R-:W-:Y:S02]  /*118580*/  IMAD.MOV.U32 R172, RZ, RZ, R177 ;  /* 0x000000ffffac7224 */ /* 0x000fe400078e00b1 */
[----:B------:R-:W-:Y:S02]  /*118590*/  IMAD.MOV.U32 R158, RZ, RZ, R169 ;  /* 0x000000ffff9e7224 */ /* 0x000fe400078e00a9 */
[----:B------:R-:W-:Y:S01]  /*1185a0*/  IMAD.WIDE.U32.X R172, R201, 0x1a0111ea, R172, P5 ;  /* 0x1a0111eac9ac7825 */ /* 0x000fe200028e04ac */
[----:B------:R-:W-:-:S03]  /*1185b0*/  IADD3 RZ, P5, PT, R112, R160, RZ ;  /* 0x000000a070ff7210 */ /* 0x000fc60007fbe0ff */
[----:B------:R-:W-:Y:S01]  /*1185c0*/  IMAD.WIDE.U32.X R158, R184, R165, R158, P3 ;  /* 0x000000a5b89e7225 */ /* 0x000fe200018e049e */
[----:B------:R-:W-:-:S03]  /*1185d0*/  IADD3.X RZ, P5, PT, R113, R109, RZ, P5, !PT ;  /* 0x0000006d71ff7210 */ /* 0x000fc60002fbe4ff */
[----:B------:R-:W-:-:S04]  /*1185e0*/  IMAD.WIDE.U32 R160, P3, R184, R223, R162 ;  /* 0x000000dfb8a07225 */ /* 0x000fc800078600a2 */
[----:B------:R-:W-:-:S04]  /*1185f0*/  IMAD.WIDE.U32 R162, R223, R185, RZ ;  /* 0x000000b9dfa27225 */ /* 0x000fc800078e00ff */
[----:B------:R-:W-:Y:S01]  /*118600*/  IMAD.X R165, RZ, RZ, RZ, P3 ;  /* 0x000000ffffa57224 */ /* 0x000fe200018e06ff */
[----:B------:R-:W-:Y:S01]  /*118610*/  IADD3 R121, P3, PT, R160, R163, RZ ;  /* 0x000000a3a0797210 */ /* 0x000fe20007f7e0ff */
[----:B------:R-:W-:Y:S02]  /*118620*/  IMAD.MOV.U32 R164, RZ, RZ, R161 ;  /* 0x000000ffffa47224 */ /* 0x000fe400078e00a1 */
[----:B------:R-:W-:-:S04]  /*118630*/  IMAD.WIDE.U32 R114, R94, -0x94f09dc, R114 ;  /* 0xf6b0f6245e727825 */ /* 0x000fc800078e0072 */
[----:B------:R-:W-:-:S04]  /*118640*/  IMAD.WIDE.U32.X R164, R184, R167, R164, P3 ;  /* 0x000000a7b8a47225 */ /* 0x000fc800018e04a4 */
[----:B------:R-:W-:-:S04]  /*118650*/  IMAD.WIDE.U32 R166, R224, R185, RZ ;  /* 0x000000b9e0a67225 */ /* 0x000fc800078e00ff */
[----:B------:R-:W-:Y:S02]  /*118660*/  IMAD.IADD R196, R115, 0x1, R196 ;  /* 0x0000000173c47824 */ /* 0x000fe400078e02c4 */
[----:B------:R-:W-:-:S04]  /*118670*/  IMAD.WIDE.U32 R166, P3, R184, R221, R166 ;  /* 0x000000ddb8a67225 */ /* 0x000fc800078600a6 */
[----:B------:R-:W-:Y:S01]  /*118680*/  IMAD.X R193, RZ, RZ, RZ, P3 ;  /* 0x000000ffffc17224 */ /* 0x000fe200018e06ff */
[----:B------:R-:W-:Y:S01]  /*118690*/  IADD3 R114, P3, PT, R57, R114, RZ ;  /* 0x0000007239727210 */ /* 0x000fe20007f7e0ff */
[----:B------:R-:W-:Y:S01]  /*1186a0*/  IMAD.WIDE.U32 R116, R190, R217, R116 ;  /* 0x000000d9be747225 */ /* 0x000fe200078e0074 */
[----:B------:R-:W-:Y:S02]  /*1186b0*/  IADD3.X R57, P4, PT, RZ, R66, RZ, P4, !PT ;  /* 0x00000042ff397210 */ /* 0x000fe4000279e4ff */
[----:B------:R-:W-:Y:S01]  /*1186c0*/  IADD3.X R115, P3, PT, R196, R101, RZ, P3, !PT ;  /* 0x00000065c4737210 */ /* 0x000fe20001f7e4ff */
[----:B------:R-:W-:Y:S01]  /*1186d0*/  IMAD.IADD R117, R117, 0x1, R70 ;  /* 0x0000000175757824 */ /* 0x000fe200078e0246 */
[----:B------:R-:W-:Y:S01]  /*1186e0*/  IADD3.X R101, P6, PT, RZ, R194, RZ, P6, !PT ;  /* 0x000000c2ff657210 */ /* 0x000fe200037de4ff */
[----:B------:R-:W-:-:S03]  /*1186f0*/  IMAD.WIDE.U32 R196, R221, R185, RZ ;  /* 0x000000b9ddc47225 */ /* 0x000fc600078e00ff */
[----:B------:R-:W-:Y:S01]  /*118700*/  IADD3.X R101, P3, PT, RZ, R101, RZ, P3, !PT ;  /* 0x00000065ff657210 */ /* 0x000fe20001f7e4ff */
[----:B------:R-:W-:-:S03]  /*118710*/  IMAD.WIDE.U32 R96, R94, -0xc7aed41, R96 ;  /* 0xf38512bf5e607825 */ /* 0x000fc600078e0060 */
[----:B------:R-:W-:Y:S01]  /*118720*/  IADD3.X R186, PT, PT, RZ, RZ, R195, P3, P6 ;  /* 0x000000ffffba7210 */ /* 0x000fe20001fec4c3 */
[----:B------:R-:W-:Y:S01]  /*118730*/  IMAD.IADD R97, R97, 0x1, R192 ;  /* 0x0000000161617824 */ /* 0x000fe200078e02c0 */
[----:B------:R-:W-:Y:S01]  /*118740*/  IADD3 RZ, P3, PT, RZ, R116, RZ ;  /* 0x00000074ffff7210 */ /* 0x000fe20007f7e0ff */
[----:B------:R-:W-:Y:S01]  /*118750*/  IMAD.MOV.U32 R192, RZ, RZ, R167 ;  /* 0x000000ffffc07224 */ /* 0x000fe200078e00a7 */
[----:B------:R-:W-:Y:S01]  /*118760*/  IADD3 R70, P6, PT, R166, R197, RZ ;  /* 0x000000c5a6467210 */ /* 0x000fe20007fde0ff */
[----:B------:R-:W-:Y:S01]  /*118770*/  IMAD.WIDE.U32 R194, R190, R223, R114 ;  /* 0x000000dfbec27225 */ /* 0x000fe200078e0072 */
[----:B------:R-:W-:-:S03]  /*118780*/  IADD3.X RZ, P3, PT, RZ, R117, RZ, P3, !PT ;  /* 0x00000075ffff7210 */ /* 0x000fc60001f7e4ff */
[----:B------:R-:W-:Y:S01]  /*118790*/  IMAD.WIDE.U32.X R192, R184, R224, R192, P6 ;  /* 0x000000e0b8c07225 */ /* 0x000fe200030e04c0 */
[----:B------:R-:W-:Y:S02]  /*1187a0*/  IADD3.X R57, P3, PT, RZ, R57, RZ, P3, !PT ;  /* 0x00000039ff397210 */ /* 0x000fe40001f7e4ff */
[----:B------:R-:W-:Y:S01]  /*1187b0*/  IADD3 R96, P6, PT, R101, R96, RZ ;  /* 0x0000006065607210 */ /* 0x000fe20007fde0ff */
[----:B------:R-:W-:Y:S01]  /*1187c0*/  IMAD.IADD R44, R195, 0x1, R44 ;  /* 0x00000001c32c7824 */ /* 0x000fe200078e022c */
[----:B------:R-:W-:Y:S02]  /*1187d0*/  IADD3.X R67, PT, PT, RZ, RZ, R67, P3, P4 ;  /* 0x000000ffff437210 */ /* 0x000fe40001fe8443 */
[----:B------:R-:W-:Y:S02]  /*1187e0*/  IADD3 RZ, P3, PT, R114, R68, RZ ;  /* 0x0000004472ff7210 */ /* 0x000fe40007f7e0ff */
[----:B------:R-:W-:Y:S02]  /*1187f0*/  IADD3 R66, P4, PT, R57, R194, RZ ;  /* 0x000000c239427210 */ /* 0x000fe40007f9e0ff */
[----:B------:R-:W-:-:S02]  /*118800*/  IADD3.X R97, P6, PT, R97, R186, RZ, P6, !PT ;  /* 0x000000ba61617210 */ /* 0x000fc400037de4ff */
[----:B------:R-:W-:Y:S02]  /*118810*/  IADD3.X R57, P2, PT, RZ, R182, RZ, P2, !PT ;  /* 0x000000b6ff397210 */ /* 0x000fe4000175e4ff */
[----:B------:R-:W-:Y:S01]  /*118820*/  IADD3.X RZ, P3, PT, R115, R69, RZ, P3, !PT ;  /* 0x0000004573ff7210 */ /* 0x000fe20001f7e4ff */
[----:B------:R-:W-:Y:S01]  /*118830*/  IMAD.WIDE.U32 R68, R94, 0x434bacd7, R112 ;  /* 0x434bacd75e447825 */ /* 0x000fe200078e0070 */
[----:B------:R-:W-:Y:S02]  /*118840*/  IADD3.X R57, P6, PT, RZ, R57, RZ, P6, !PT ;  /* 0x00000039ff397210 */ /* 0x000fe400037de4ff */
[----:B------:R-:W-:Y:S01]  /*118850*/  IADD3.X R67, P4, PT, R44, R67, RZ, P4, !PT ;  /* 0x000000432c437210 */ /* 0x000fe2000279e4ff */
[----:B------:R-:W-:Y:S01]  /*118860*/  IMAD.IADD R180, R69, 0x1, R180 ;  /* 0x0000000145b47824 */ /* 0x000fe200078e02b4 */
[----:B------:R-:W-:Y:S01]  /*118870*/  IADD3.X R101, P3, PT, RZ, R64, RZ, P3, !PT ;  /* 0x00000040ff657210 */ /* 0x000fe20001f7e4ff */
[----:B------:R-:W-:Y:S01]  /*118880*/  IMAD.WIDE.U32 R112, R190, R221, R96 ;  /* 0x000000ddbe707225 */ /* 0x000fe200078e0060 */
[----:B------:R-:W-:-:S02]  /*118890*/  IADD3.X R183, PT, PT, RZ, RZ, R183, P6, P2 ;  /* 0x000000ffffb77210 */ /* 0x000fc400037e44b7 */
[----:B------:R-:W-:Y:S02]  /*1188a0*/  IADD3.X R101, P6, PT, RZ, R101, RZ, P4, !PT ;  /* 0x00000065ff657210 */ /* 0x000fe400027de4ff */
[----:B------:R-:W-:Y:S02]  /*1188b0*/  IADD3 RZ, P4, PT, R96, R62, RZ ;  /* 0x0000003e60ff7210 */ /* 0x000fe40007f9e0ff */
[----:B------:R-:W-:Y:S01]  /*1188c0*/  IADD3.X R44, PT, PT, RZ, RZ, R65, P6, P3 ;  /* 0x000000ffff2c7210 */ /* 0x000fe200037e6441 */
[----:B------:R-:W-:Y:S01]  /*1188d0*/  IMAD.WIDE.U32 R64, R94, 0x397fe69a, R154 ;  /* 0x397fe69a5e407825 */ /* 0x000fe200078e009a */
[----:B------:R-:W-:Y:S02]  /*1188e0*/  IADD3 R68, P6, PT, R57, R68, RZ ;  /* 0x0000004439447210 */ /* 0x000fe40007fde0ff */
[----:B------:R-:W-:Y:S01]  /*1188f0*/  IADD3.X RZ, P4, PT, R97, R63, RZ, P4, !PT ;  /* 0x0000003f61ff7210 */ /* 0x000fe2000279e4ff */
[----:B------:R-:W-:Y:S01]  /*118900*/  IMAD.IADD R57, R113, 0x1, R56 ;  /* 0x0000000171397824 */ /* 0x000fe200078e0238 */
[----:B------:R-:W-:Y:S01]  /*118910*/  IADD3.X R69, P6, PT, R180, R183, RZ, P6, !PT ;  /* 0x000000b7b4457210 */ /* 0x000fe200037de4ff */
[----:B------:R-:W-:Y:S01]  /*118920*/  IMAD.IADD R176, R65, 0x1, R176 ;  /* 0x0000000141b07824 */ /* 0x000fe200078e02b0 */
[----:B------:R-:W-:Y:S01]  /*118930*/  IADD3.X R63, P5, PT, RZ, R178, RZ, P5, !PT ;  /* 0x000000b2ff3f7210 */ /* 0x000fe20002fbe4ff */
[----:B------:R-:W-:Y:S01]  /*118940*/  IMAD R65, R117, -0x30003, RZ ;  /* 0xfffcfffd75417824 */ /* 0x000fe200078e02ff */
[----:B------:R-:W-:-:S02]  /*118950*/  IADD3 R56, P3, PT, R101, R112, RZ ;  /* 0x0000007065387210 */ /* 0x000fc40007f7e0ff */
[----:B------:R-:W-:Y:S01]  /*118960*/  IADD3.X R63, P6, PT, RZ, R63, RZ, P6, !PT ;  /* 0x0000003fff3f7210 */ /* 0x000fe200037de4ff */
[----:B------:R-:W-:Y:S01]  /*118970*/  IMAD R127, R116, -0x760c0004, R65 ;  /* 0x89f3fffc747f7824 */ /* 0x000fe200078e0241 */
[----:B------:R-:W-:Y:S02]  /*118980*/  IADD3.X R57, P3, PT, R57, R44, RZ, P3, !PT ;  /* 0x0000002c39397210 */ /* 0x000fe40001f7e4ff */
[----:B------:R-:W-:Y:S02]  /*118990*/  IADD3.X R97, P4, PT, RZ, R52, RZ, P4, !PT ;  /* 0x00000034ff617210 */ /* 0x000fe4000279e4ff */
[----:B------:R-:W-:Y:S02]  /*1189a0*/  IADD3.X R101, P1, PT, RZ, RZ, RZ, P1, !PT ;  /* 0x000000ffff657210 */ /* 0x000fe40000f3e4ff */
[----:B------:R-:W-:Y:S02]  /*1189b0*/  IADD3.X R62, P0, PT, RZ, RZ, RZ, P0, !PT ;  /* 0x000000ffff3e7210 */ /* 0x000fe4000071e4ff */
[----:B------:R-:W-:Y:S01]  /*1189c0*/  IADD3.X R179, PT, PT, RZ, RZ, R179, P6, P5 ;  /* 0x000000ffffb37210 */ /* 0x000fe200037ea4b3 */
[----:B------:R-:W-:Y:S01]  /*1189d0*/  IMAD.X R186, RZ, RZ, RZ, P1 ;  /* 0x000000ffffba7224 */ /* 0x000fe200008e06ff */
[----:B------:R-:W-:-:S02]  /*1189e0*/  IADD3.X R97, P5, PT, RZ, R97, RZ, P3, !PT ;  /* 0x00000061ff617210 */ /* 0x000fc40001fbe4ff */
[----:B------:R-:W-:Y:S02]  /*1189f0*/  IADD3 RZ, P2, PT, R154, R174, RZ ;  /* 0x000000ae9aff7210 */ /* 0x000fe40007f5e0ff */
[----:B------:R-:W-:Y:S02]  /*118a00*/  IADD3 R44, P6, PT, R62, R101, RZ ;  /* 0x000000653e2c7210 */ /* 0x000fe40007fde0ff */
[----:B------:R-:W-:Y:S01]  /*118a10*/  IADD3.X R101, PT, PT, RZ, RZ, R53, P5, P4 ;  /* 0x000000ffff657210 */ /* 0x000fe20002fe8435 */
[----:B------:R-:W-:Y:S01]  /*118a20*/  IMAD.WIDE.U32 R52, R116, -0x30003, RZ ;  /* 0xfffcfffd74347825 */ /* 0x000fe200078e00ff */
[----:B------:R-:W-:Y:S02]  /*118a30*/  IADD3.X RZ, P2, PT, R155, R119, RZ, P2, !PT ;  /* 0x000000779bff7210 */ /* 0x000fe4000175e4ff */
[----:B------:R-:W-:Y:S01]  /*118a40*/  IADD3 R62, P3, PT, R63, R64, RZ ;  /* 0x000000403f3e7210 */ /* 0x000fe20007f7e0ff */
[----:B------:R-:W-:Y:S01]  /*118a50*/  IMAD.WIDE.U32 R64, R190, R222, R68 ;  /* 0x000000debe407225 */ /* 0x000fe200078e0044 */
[----:B------:R-:W-:-:S02]  /*118a60*/  IADD3 RZ, P5, PT, R68, R60, RZ ;  /* 0x0000003c44ff7210 */ /* 0x000fc40007fbe0ff */
[----:B------:R-:W-:Y:S01]  /*118a70*/  IADD3.X R63, P4, PT, R176, R179, RZ, P3, !PT ;  /* 0x000000b3b03f7210 */ /* 0x000fe20001f9e4ff */
[----:B------:R-:W-:Y:S01]  /*118a80*/  IMAD.IADD R127, R53, 0x1, R127 ;  /* 0x00000001357f7824 */ /* 0x000fe200078e027f */
[----:B------:R-:W-:Y:S01]  /*118a90*/  IADD3.X R68, P2, PT, RZ, R172, RZ, P2, !PT ;  /* 0x000000acff447210 */ /* 0x000fe2000175e4ff */
[----:B------:R-:W-:Y:S01]  /*118aa0*/  IMAD.IADD R54, R65, 0x1, R54 ;  /* 0x0000000141367824 */ /* 0x000fe200078e0236 */
[----:B------:R-:W-:Y:S01]  /*118ab0*/  IADD3 R60, P3, PT, R97, R64, RZ ;  /* 0x00000040613c7210 */ /* 0x000fe20007f7e0ff */
[----:B------:R-:W-:Y:S01]  /*118ac0*/  IMAD.WIDE.U32 R178, R127, -0x5555, RZ ;  /* 0xffffaaab7fb27825 */ /* 0x000fe200078e00ff */
[----:B------:R-:W-:Y:S02]  /*118ad0*/  IADD3.X R53, P4, PT, RZ, R68, RZ, P4, !PT ;  /* 0x00000044ff357210 */ /* 0x000fe4000279e4ff */
[----:B------:R-:W-:Y:S01]  /*118ae0*/  IADD3.X RZ, P5, PT, R69, R61, RZ, P5, !PT ;  /* 0x0000003d45ff7210 */ /* 0x000fe20002fbe4ff */
[----:B------:R-:W-:Y:S01]  /*118af0*/  IMAD.WIDE.U32 R68, R52, -0x5555, RZ ;  /* 0xffffaaab34447825 */ /* 0x000fe200078e00ff */
[----:B------:R-:W-:-:S02]  /*118b00*/  IADD3.X R61, P3, PT, R54, R101, RZ, P3, !PT ;  /* 0x00000065363d7210 */ /* 0x000fc40001f7e4ff */
[----:B------:R-:W-:Y:S01]  /*118b10*/  IADD3.X R54, PT, PT, RZ, RZ, R173, P4, P2 ;  /* 0x000000ffff367210 */ /* 0x000fe200027e44ad */
[----:B------:R-:W-:Y:S01]  /*118b20*/  IMAD.WIDE.U32 R178, P2, R52, -0x46010001, R178 ;  /* 0xb9feffff34b27825 */ /* 0x000fe200078400b2 */
[----:B------:R-:W-:Y:S02]  /*118b30*/  IADD3.X R101, P5, PT, RZ, R50, RZ, P5, !PT ;  /* 0x00000032ff657210 */ /* 0x000fe40002fbe4ff */
[----:B------:R-:W-:Y:S01]  /*118b40*/  IADD3 RZ, P1, PT, R116, R68, RZ ;  /* 0x0000004474ff7210 */ /* 0x000fe20007f3e0ff */
[C---:B------:R-:W-:Y:S01]  /*118b50*/  IMAD.WIDE.U32 R174, R127.reuse, -0x4eac0001, RZ ;  /* 0xb153ffff7fae7825 */ /* 0x040fe200078e00ff */
[----:B------:R-:W-:Y:S02]  /*118b60*/  IADD3 R109, P4, PT, R178, R69, RZ ;  /* 0x00000045b26d7210 */ /* 0x000fe40007f9e0ff */
[----:B------:R-:W-:Y:S01]  /*118b70*/  IADD3.X R186, PT, PT, R186, RZ, RZ, P6, P0 ;  /* 0x000000ffbaba7210 */ /* 0x000fe200037e04ff */
[----:B------:R-:W-:Y:S01]  /*118b80*/  IMAD.WIDE.U32 R68, R127, 0x434bacd7, RZ ;  /* 0x434bacd77f447825 */ /* 0x000fe200078e00ff */
[----:B------:R-:W-:-:S02]  /*118b90*/  IADD3.X R101, P3, PT, RZ, R101, RZ, P3, !PT ;  /* 0x00000065ff657210 */ /* 0x000fc40001f7e4ff */
[----:B------:R-:W-:Y:S01]  /*118ba0*/  IADD3.X RZ, P1, PT, R117, R109, RZ, P1, !PT ;  /* 0x0000006d75ff7210 */ /* 0x000fe20000f3e4ff */
[----:B------:R-:W-:Y:S01]  /*118bb0*/  IMAD.WIDE.U32 R174, P0, R52, 0x1eabfffe, R174 ;  /* 0x1eabfffe34ae7825 */ /* 0x000fe200078000ae */
[----:B------:R-:W-:-:S03]  /*118bc0*/  IADD3.X R107, PT, PT, RZ, RZ, R51, P3, P5 ;  /* 0x000000ffff6b7210 */ /* 0x000fc60001fea433 */
[----:B------:R-:W-:-:S04]  /*118bd0*/  IMAD.WIDE.U32 R112, R127, -0xc7aed41, RZ ;  /* 0xf38512bf7f707825 */ /* 0x000fc800078e00ff */
[----:B------:R-:W-:-:S04]  /*118be0*/  IMAD.WIDE.U32 R64, R52, -0x5555, R116 ;  /* 0xffffaaab34407825 */ /* 0x000fc800078e0074 */
[----:B------:R-:W-:Y:S01]  /*118bf0*/  IMAD.X R173, RZ, RZ, RZ, P0 ;  /* 0x000000ffffad7224 */ /* 0x000fe200000e06ff */
[----:B------:R-:W-:Y:S01]  /*118c00*/  IADD3 RZ, P3, PT, RZ, R64, RZ ;  /* 0x00000040ffff7210 */ /* 0x000fe20007f7e0ff */
[----:B------:R-:W-:-:S04]  /*118c10*/  IMAD.WIDE.U32 R180, R52, -0x4eac0001, RZ ;  /* 0xb153ffff34b47825 */ /* 0x000fc800078e00ff */
[----:B------:R-:W-:-:S04]  /*118c20*/  IMAD.WIDE.U32 R154, R127, -0x94f09dc, RZ ;  /* 0xf6b0f6247f9a7825 */ /* 0x000fc800078e00ff */
[----:B------:R-:W-:-:S04]  /*118c30*/  IMAD.WIDE.U32 R68, P0, R52, 0x4b1ba7b6, R68 ;  /* 0x4b1ba7b634447825 */ /* 0x000fc80007800044 */
[----:B------:R-:W-:-:S04]  /*118c40*/  IMAD.WIDE.U32 R50, R127, 0x397fe69a, RZ ;  /* 0x397fe69a7f327825 */ /* 0x000fc800078e00ff */
[----:B------:R-:W-:Y:S02]  /*118c50*/  IMAD.X R199, RZ, RZ, RZ, P2 ;  /* 0x000000ffffc77224 */ /* 0x000fe400010e06ff */
[----:B------:R-:W-:-:S04]  /*118c60*/  IMAD.WIDE.U32 R112, P2, R52, 0x64774b84, R112 ;  /* 0x64774b8434707825 */ /* 0x000fc80007840070 */
[----:B------:R-:W-:Y:S02]  /*118c70*/  IMAD.IADD R119, R65, 0x1, R178 ;  /* 0x0000000141777824 */ /* 0x000fe400078e02b2 */
[----:B------:R-:W-:Y:S01]  /*118c80*/  IMAD.X R65, RZ, RZ, RZ, P0 ;  /* 0x000000ffff417224 */ /* 0x000fe200000e06ff */
[----:B------:R-:W-:Y:S01]  /*118c90*/  IADD3 R139, P0, PT, R174, R181, RZ ;  /* 0x000000b5ae8b7210 */ /* 0x000fe20007f1e0ff */
[----:B------:R-:W-:Y:S01]  /*118ca0*/  IMAD.WIDE.U32 R154, P5, R52, 0x6730d2a0, R154 ;  /* 0x6730d2a0349a7825 */ /* 0x000fe200078a009a */
[----:B------:R-:W-:-:S03]  /*118cb0*/  IADD3.X RZ, P3, PT, RZ, R119, RZ, P3, !PT ;  /* 0x00000077ffff7210 */ /* 0x000fc60001f7e4ff */
[----:B------:R-:W-:Y:S02]  /*118cc0*/  IMAD.X R97, RZ, RZ, RZ, P2 ;  /* 0x000000ffff617224 */ /* 0x000fe400010e06ff */
[----:B------:R-:W-:-:S04]  /*118cd0*/  IMAD.WIDE.U32 R194, R52, -0xc7aed41, RZ ;  /* 0xf38512bf34c27825 */ /* 0x000fc800078e00ff */
[----:B------:R-:W-:Y:S02]  /*118ce0*/  IMAD.MOV.U32 R172, RZ, RZ, R175 ;  /* 0x000000ffffac7224 */ /* 0x000fe400078e00af */
[----:B------:R-:W-:-:S04]  /*118cf0*/  IMAD.WIDE.U32 R176, R52, -0x94f09dc, RZ ;  /* 0xf6b0f62434b07825 */ /* 0x000fc800078e00ff */
[----:B------:R-:W-:Y:S01]  /*118d00*/  IMAD.WIDE.U32 R50, P2, R52, 0x1a0111ea, R50 ;  /* 0x1a0111ea34327825 */ /* 0x000fe20007840032 */
[----:B------:R-:W-:-:S03]  /*118d10*/  IADD3 R109, P6, PT, R154, R177, RZ ;  /* 0x000000b19a6d7210 */ /* 0x000fc60007fde0ff */
[----:B------:R-:W-:Y:S01]  /*118d20*/  IMAD.X R115, RZ, RZ, RZ, P5 ;  /* 0x000000ffff737224 */ /* 0x000fe200028e06ff */
[----:B------:R-:W-:Y:S01]  /*118d30*/  IADD3 RZ, P5, PT, R66, R180, RZ ;  /* 0x000000b442ff7210 */ /* 0x000fe20007fbe0ff */
[----:B------:R-:W-:Y:S02]  /*118d40*/  IMAD.MOV.U32 R198, RZ, RZ, R179 ;  /* 0x000000ffffc67224 */ /* 0x000fe400078e00b3 */
[----:B------:R-:W-:Y:S01]  /*118d50*/  IMAD.WIDE.U32.X R172, R127, 0x1eabfffe, R172, P0 ;  /* 0x1eabfffe7fac7825 */ /* 0x000fe200000e04ac */
[----:B------:R-:W-:-:S03]  /*118d60*/  IADD3 R125, P0, PT, R112, R195, RZ ;  /* 0x000000c3707d7210 */ /* 0x000fc60007f1e0ff */
[----:B------:R-:W-:Y:S01]  /*118d70*/  IMAD.X R179, RZ, RZ, RZ, P2 ;  /* 0x000000ffffb37224 */ /* 0x000fe200010e06ff */
[----:B------:R-:W-:Y:S01]  /*118d80*/  IADD3 RZ, P2, PT, R56, R176, RZ ;  /* 0x000000b038ff7210 */ /* 0x000fe20007f5e0ff */
[----:B------:R-:W-:-:S03]  /*118d90*/  IMAD.WIDE.U32 R180, R52, 0x397fe69a, RZ ;  /* 0x397fe69a34b47825 */ /* 0x000fc600078e00ff */
[----:B------:R-:W-:Y:S01]  /*118da0*/  IADD3.X RZ, P2, PT, R57, R109, RZ, P2, !PT ;  /* 0x0000006d39ff7210 */ /* 0x000fe2000175e4ff */
[----:B------:R-:W-:Y:S02]  /*118db0*/  IMAD.MOV.U32 R96, RZ, RZ, R113 ;  /* 0x000000ffff607224 */ /* 0x000fe400078e0071 */
[----:B------:R-:W-:-:S04]  /*118dc0*/  IMAD.WIDE.U32 R176, R225, R185, RZ ;  /* 0x000000b9e1b07225 */ /* 0x000fc800078e00ff */
[----:B------:R-:W-:Y:S02]  /*118dd0*/  IMAD.MOV.U32 R114, RZ, RZ, R155 ;  /* 0x000000ffff727224 */ /* 0x000fe400078e009b */
[----:B------:R-:W-:Y:S01]  /*118de0*/  IMAD.WIDE.U32.X R96, R127, 0x64774b84, R96, P0 ;  /* 0x64774b847f607825 */ /* 0x000fe200000e0460 */
[----:B------:R-:W-:-:S03]  /*118df0*/  IADD3 R113, P0, PT, R50, R181, RZ ;  /* 0x000000b532717210 */ /* 0x000fc60007f1e0ff */
[----:B------:R-:W-:-:S04]  /*118e00*/  IMAD.WIDE.U32.X R114, R127, 0x6730d2a0, R114, P6 ;  /* 0x6730d2a07f727825 */ /* 0x000fc800030e0472 */
[----:B------:R-:W-:Y:S02]  /*118e10*/  IMAD.MOV.U32 R178, RZ, RZ, R51 ;  /* 0x000000ffffb27224 */ /* 0x000fe400078e0033 */
[----:B------:R-:W-:-:S04]  /*118e20*/  IMAD.WIDE.U32 R116, R222, R185, RZ ;  /* 0x000000b9de747225 */ /* 0x000fc800078e00ff */
[----:B------:R-:W-:-:S04]  /*118e30*/  IMAD.WIDE.U32 R176, P6, R184, R222, R176 ;  /* 0x000000deb8b07225 */ /* 0x000fc800078c00b0 */
[----:B------:R-:W-:-:S04]  /*118e40*/  IMAD.WIDE.U32 R182, R52, 0x434bacd7, RZ ;  /* 0x434bacd734b67825 */ /* 0x000fc800078e00ff */
[----:B------:R-:W-:Y:S01]  /*118e50*/  IMAD.WIDE.U32.X R178, R127, 0x1a0111ea, R178, P0 ;  /* 0x1a0111ea7fb27825 */ /* 0x000fe200000e04b2 */
[----:B------:R-:W-:-:S03]  /*118e60*/  IADD3 R44, P0, PT, R95, R44, RZ ;  /* 0x0000002c5f2c7210 */ /* 0x000fc60007f1e0ff */
[----:B------:R-:W-:Y:S01]  /*118e70*/  IMAD.X R201, RZ, RZ, RZ, P6 ;  /* 0x000000ffffc97224 */ /* 0x000fe200030e06ff */
[----:B------:R-:W-:Y:S01]  /*118e80*/  IADD3 R51, P6, PT, R176, R117, RZ ;  /* 0x00000075b0337210 */ /* 0x000fe20007fde0ff */
[----:B------:R-:W-:Y:S01]  /*118e90*/  IMAD.WIDE.U32.X R198, R127, -0x46010001, R198, P4 ;  /* 0xb9feffff7fc67825 */ /* 0x000fe200020e04c6 */
[----:B------:R-:W-:Y:S02]  /*118ea0*/  IADD3 R137, P4, PT, R68, R183, RZ ;  /* 0x000000b744897210 */ /* 0x000fe40007f9e0ff */
[----:B------:R-:W-:Y:S01]  /*118eb0*/  IADD3.X R103, P0, PT, R103, R186, RZ, P0, !PT ;  /* 0x000000ba67677210 */ /* 0x000fe2000071e4ff */
[----:B------:R-:W-:-:S04]  /*118ec0*/  IMAD.WIDE.U32 R94, R219, R185, RZ ;  /* 0x000000b9db5e7225 */ /* 0x000fc800078e00ff */
[----:B------:R-:W-:Y:S02]  /*118ed0*/  IMAD.MOV.U32 R200, RZ, RZ, R177 ;  /* 0x000000ffffc87224 */ /* 0x000fe400078e00b1 */
[----:B------:R-:W-:Y:S01]  /*118ee0*/  IMAD.MOV.U32 R64, RZ, RZ, R69 ;  /* 0x000000ffff407224 */ /* 0x000fe200078e0045 */
[----:B------:R-:W-:Y:S01]  /*118ef0*/  IADD3.X R69, P1, PT, RZ, R198, RZ, P1, !PT ;  /* 0x000000c6ff457210 */ /* 0x000fe20000f3e4ff */
[----:B------:R-:W-:-:S03]  /*118f00*/  IMAD.WIDE.U32.X R200, R184, R225, R200, P6 ;  /* 0x000000e1b8c87225 */ /* 0x000fc600030e04c8 */
[----:B------:R-:W-:Y:S01]  /*118f10*/  IADD3.X R69, P3, PT, RZ, R69, RZ, P3, !PT ;  /* 0x00000045ff457210 */ /* 0x000fe20001f7e4ff */
[----:B------:R-:W-:Y:S01]  /*118f20*/  IMAD.WIDE.U32.X R64, R127, 0x4b1ba7b6, R64, P4 ;  /* 0x4b1ba7b67f407825 */ /* 0x000fe200020e0440 */
[----:B------:R-:W-:Y:S02]  /*118f30*/  IADD3.X RZ, P4, PT, R67, R139, RZ, P5, !PT ;  /* 0x0000008b43ff7210 */ /* 0x000fe40002f9e4ff */
[----:B------:R-:W-:Y:S01]  /*118f40*/  IADD3 RZ, P5, PT, R62, R46, RZ ;  /* 0x0000002e3eff7210 */ /* 0x000fe20007fbe0ff */
[----:B------:R-:W-:Y:S01]  /*118f50*/  IMAD.WIDE.U32 R202, P6, R184, R220, R94 ;  /* 0x000000dcb8ca7225 */ /* 0x000fe200078c005e */
[----:B------:R-:W-:Y:S02]  /*118f60*/  IADD3.X R198, PT, PT, RZ, RZ, R199, P3, P1 ;  /* 0x000000ffffc67210 */ /* 0x000fe40001fe24c7 */
[----:B------:R-:W-:Y:S01]  /*118f70*/  IADD3.X RZ, P5, PT, R63, R45, RZ, P5, !PT ;  /* 0x0000002d3fff7210 */ /* 0x000fe20002fbe4ff */
[----:B------:R-:W-:Y:S01]  /*118f80*/  IMAD.WIDE.U32 R94, R220, R185, RZ ;  /* 0x000000b9dc5e7225 */ /* 0x000fe200078e00ff */
[----:B------:R-:W-:-:S02]  /*118f90*/  IADD3.X R45, P1, PT, RZ, R172, RZ, P4, !PT ;  /* 0x000000acff2d7210 */ /* 0x000fc4000273e4ff */
[----:B------:R-:W-:Y:S01]  /*118fa0*/  IADD3 RZ, P4, PT, R60, R194, RZ ;  /* 0x000000c23cff7210 */ /* 0x000fe20007f9e0ff */
[----:B------:R-:W-:-:S03]  /*118fb0*/  IMAD.WIDE.U32 R66, R52, -0x4eac0001, R66 ;  /* 0xb153ffff34427825 */ /* 0x000fc600078e0042 */
[----:B------:R-:W-:Y:S01]  /*118fc0*/  IADD3.X RZ, P4, PT, R61, R125, RZ, P4, !PT ;  /* 0x0000007d3dff7210 */ /* 0x000fe2000279e4ff */
[----:B------:R-:W-:Y:S01]  /*118fd0*/  IMAD.X R175, RZ, RZ, RZ, P6 ;  /* 0x000000ffffaf7224 */ /* 0x000fe200030e06ff */
[----:B------:R-:W-:Y:S01]  /*118fe0*/  IADD3 R46, P6, PT, R202, R95, RZ ;  /* 0x0000005fca2e7210 */ /* 0x000fe20007fde0ff */
[----:B------:R-:W-:Y:S02]  /*118ff0*/  IMAD.IADD R67, R67, 0x1, R174 ;  /* 0x0000000143437824 */ /* 0x000fe400078e02ae */
[----:B------:R-:W-:Y:S02]  /*119000*/  IMAD.MOV.U32 R174, RZ, RZ, R203 ;  /* 0x000000ffffae7224 */ /* 0x000fe400078e00cb */
[----:B------:R-:W-:-:S04]  /*119010*/  IMAD.WIDE.U32 R62, R190, R220, R62 ;  /* 0x000000dcbe3e7225 */ /* 0x000fc800078e003e */
[----:B------:R-:W-:Y:S01]  /*119020*/  IMAD.WIDE.U32.X R174, R184, R219, R174, P6 ;  /* 0x000000dbb8ae7225 */ /* 0x000fe200030e04ae */
[----:B------:R-:W-:Y:S02]  /*119030*/  IADD3 R66, P6, PT, R69, R66, RZ ;  /* 0x0000004245427210 */ /* 0x000fe40007fde0ff */
[----:B------:R-:W-:Y:S01]  /*119040*/  IADD3 R62, P3, PT, R101, R62, RZ ;  /* 0x0000003e653e7210 */ /* 0x000fe20007f7e0ff */
[----:B------:R-:W-:Y:S01]  /*119050*/  IMAD.IADD R40, R63, 0x1, R40 ;  /* 0x000000013f287824 */ /* 0x000fe200078e0228 */
[----:B------:R-:W-:Y:S01]  /*119060*/  IADD3.X R67, P6, PT, R67, R198, RZ, P6, !PT ;  /* 0x000000c643437210 */ /* 0x000fe200037de4ff */
[----:B------:R-:W-:-:S03]  /*119070*/  IMAD.WIDE.U32 R56, R52, -0x94f09dc, R56 ;  /* 0xf6b0f62434387825 */ /* 0x000fc600078e0038 */
[----:B------:R-:W-:Y:S01]  /*119080*/  IADD3.X R45, P6, PT, RZ, R45, RZ, P6, !PT ;  /* 0x0000002dff2d7210 */ /* 0x000fe200037de4ff */
[----:B------:R-:W-:Y:S01]  /*119090*/  IMAD.IADD R154, R57, 0x1, R154 ;  /* 0x00000001399a7824 */ /* 0x000fe200078e029a */
[----:B------:R-:W-:Y:S01]  /*1190a0*/  IADD3.X R63, P3, PT, R40, R107, RZ, P3, !PT ;  /* 0x0000006b283f7210 */ /* 0x000fe20001f7e4ff */
[----:B------:R-:W-:Y:S01]  /*1190b0*/  IMAD.WIDE.U32 R60, R52, -0xc7aed41, R60 ;  /* 0xf38512bf343c7825 */ /* 0x000fe200078e003c */
[----:B------:R-:W-:Y:S02]  /*1190c0*/  IADD3.X R173, PT, PT, RZ, RZ, R173, P6, P1 ;  /* 0x000000ffffad7210 */ /* 0x000fe400037e24ad */
[----:B------:R-:W-:Y:S01]  /*1190d0*/  IADD3.X R40, P5, PT, RZ, R42, RZ, P5, !PT ;  /* 0x0000002aff287210 */ /* 0x000fe20002fbe4ff */
[----:B------:R-:W-:Y:S01]  /*1190e0*/  IMAD.IADD R112, R61, 0x1, R112 ;  /* 0x000000013d707824 */ /* 0x000fe200078e0270 */
[----:B------:R-:W-:Y:S02]  /*1190f0*/  IADD3 R56, P1, PT, R45, R56, RZ ;  /* 0x000000382d387210 */ /* 0x000fe40007f3e0ff */
[----:B------:R-:W-:-:S02]  /*119100*/  IADD3 R44, P6, PT, R53, R44, RZ ;  /* 0x0000002c352c7210 */ /* 0x000fc40007fde0ff */
[----:B------:R-:W-:Y:S02]  /*119110*/  IADD3.X R53, P3, PT, RZ, R40, RZ, P3, !PT ;  /* 0x00000028ff357210 */ /* 0x000fe40001f7e4ff */
[----:B------:R-:W-:Y:S02]  /*119120*/  IADD3.X R57, P1, PT, R154, R173, RZ, P1, !PT ;  /* 0x000000ad9a397210 */ /* 0x000fe40000f3e4ff */
[----:B------:R-:W-:Y:S02]  /*119130*/  IADD3.X R40, P2, PT, RZ, R114, RZ, P2, !PT ;  /* 0x00000072ff287210 */ /* 0x000fe4000175e4ff */
[----:B------:R-:W-:Y:S02]  /*119140*/  IADD3.X R69, PT, PT, RZ, RZ, R43, P3, P5 ;  /* 0x000000ffff457210 */ /* 0x000fe40001fea42b */
[----:B------:R-:W-:Y:S02]  /*119150*/  IADD3.X R43, P3, PT, RZ, R40, RZ, P1, !PT ;  /* 0x00000028ff2b7210 */ /* 0x000fe40000f7e4ff */
[----:B------:R-:W-:-:S02]  /*119160*/  IADD3 RZ, P1, PT, R44, R48, RZ ;  /* 0x000000302cff7210 */ /* 0x000fc40007f3e0ff */
[----:B------:R-:W-:Y:S02]  /*119170*/  IADD3 R60, P5, PT, R43, R60, RZ ;  /* 0x0000003c2b3c7210 */ /* 0x000fe40007fbe0ff */
[----:B------:R-:W-:Y:S02]  /*119180*/  IADD3.X R115, PT, PT, RZ, RZ, R115, P3, P2 ;  /* 0x000000ffff737210 */ /* 0x000fe40001fe4473 */
[----:B------:R-:W-:Y:S02]  /*119190*/  IADD3.X R45, P6, PT, R54, R103, RZ, P6, !PT ;  /* 0x00000067362d7210 */ /* 0x000fe400037de4ff */
[----:B------:R-:W-:Y:S02]  /*1191a0*/  IADD3.X R61, P5, PT, R112, R115, RZ, P5, !PT ;  /* 0x00000073703d7210 */ /* 0x000fe40002fbe4ff */
[----:B------:R-:W-:Y:S02]  /*1191b0*/  IADD3.X R43, P4, PT, RZ, R96, RZ, P4, !PT ;  /* 0x00000060ff2b7210 */ /* 0x000fe4000279e4ff */
[----:B------:R-:W-:Y:S01]  /*1191c0*/  IADD3.X RZ, P1, PT, R45, R41, RZ, P1, !PT ;  /* 0x000000292dff7210 */ /* 0x000fe20000f3e4ff */
[----:B------:R-:W-:Y:S01]  /*1191d0*/  IMAD.WIDE.U32 R44, R190, R218, R44 ;  /* 0x000000dabe2c7225 */ /* 0x000fe200078e002c */
[----:B------:R-:W-:-:S02]  /*1191e0*/  IADD3.X R43, P5, PT, RZ, R43, RZ, P5, !PT ;  /* 0x0000002bff2b7210 */ /* 0x000fc40002fbe4ff */
[----:B------:R-:W-:Y:S01]  /*1191f0*/  IADD3 RZ, P2, PT, R62, R182, RZ ;  /* 0x000000b63eff7210 */ /* 0x000fe20007f5e0ff */
[----:B------:R-:W-:Y:S01]  /*119200*/  IMAD.IADD R58, R45, 0x1, R58 ;  /* 0x000000012d3a7824 */ /* 0x000fe200078e023a */
[----:B------:R-:W-:Y:S01]  /*119210*/  IADD3.X R97, PT, PT, RZ, RZ, R97, P5, P4 ;  /* 0x000000ffff617210 */ /* 0x000fe20002fe8461 */
[----:B------:R-:W-:Y:S01]  /*119220*/  IMAD.WIDE.U32 R40, R52, 0x434bacd7, R62 ;  /* 0x434bacd734287825 */ /* 0x000fe200078e003e */
[----:B------:R-:W-:Y:S02]  /*119230*/  IADD3 R44, P5, PT, R53, R44, RZ ;  /* 0x0000002c352c7210 */ /* 0x000fe40007fbe0ff */
[----:B------:R-:W-:Y:S01]  /*119240*/  IADD3.X R48, P1, PT, RZ, R188, RZ, P1, !PT ;  /* 0x000000bcff307210 */ /* 0x000fe20000f3e4ff */
[----:B------:R-:W-:Y:S01]  /*119250*/  IMAD.IADD R68, R41, 0x1, R68 ;  /* 0x0000000129447824 */ /* 0x000fe200078e0244 */
[----:B------:R-:W-:Y:S02]  /*119260*/  IADD3.X R45, P5, PT, R58, R69, RZ, P5, !PT ;  /* 0x000000453a2d7210 */ /* 0x000fe40002fbe4ff */
[----:B------:R-:W-:-:S02]  /*119270*/  IADD3 R40, P4, PT, R43, R40, RZ ;  /* 0x000000282b287210 */ /* 0x000fc40007f9e0ff */
[----:B------:R-:W-:Y:S02]  /*119280*/  IADD3.X RZ, P2, PT, R63, R137, RZ, P2, !PT ;  /* 0x000000893fff7210 */ /* 0x000fe4000175e4ff */
[----:B------:R-:W-:Y:S02]  /*119290*/  IADD3 RZ, P3, PT, R66, R110, RZ ;  /* 0x0000006e42ff7210 */ /* 0x000fe40007f7e0ff */
[----:B------:R-:W-:Y:S02]  /*1192a0*/  IADD3.X R48, P5, PT, RZ, R48, RZ, P5, !PT ;  /* 0x00000030ff307210 */ /* 0x000fe40002fbe4ff */
[----:B------:R-:W-:Y:S02]  /*1192b0*/  IADD3.X R41, P4, PT, R68, R97, RZ, P4, !PT ;  /* 0x0000006144297210 */ /* 0x000fe4000279e4ff */
[----:B------:R-:W-:Y:S02]  /*1192c0*/  IADD3.X R53, P2, PT, RZ, R64, RZ, P2, !PT ;  /* 0x00000040ff357210 */ /* 0x000fe4000175e4ff */
[----:B------:R-:W-:Y:S01]  /*1192d0*/  IADD3.X RZ, P3, PT, R67, R55, RZ, P3, !PT ;  /* 0x0000003743ff7210 */ /* 0x000fe20001f7e4ff */
[----:B------:R-:W-:Y:S01]  /*1192e0*/  IMAD.WIDE.U32 R66, R187, R217, R66 ;  /* 0x000000d9bb427225 */ /* 0x000fe200078e0042 */
[----:B------:R-:W-:-:S02]  /*1192f0*/  IADD3.X R188, PT, PT, RZ, RZ, R189, P5, P1 ;  /* 0x000000ffffbc7210 */ /* 0x000fc40002fe24bd */
[----:B------:R-:W-:Y:S01]  /*119300*/  IADD3.X R53, P5, PT, RZ, R53, RZ, P4, !PT ;  /* 0x00000035ff357210 */ /* 0x000fe200027be4ff */
[----:B------:R-:W-:Y:S01]  /*119310*/  IMAD.IADD R67, R67, 0x1, R108 ;  /* 0x0000000143437824 */ /* 0x000fe200078e026c */
[----:B------:R-:W-:Y:S02]  /*119320*/  IADD3.X R42, P0, PT, RZ, RZ, RZ, P0, !PT ;  /* 0x000000ffff2a7210 */ /* 0x000fe4000071e4ff */
[----:B------:R-:W-:Y:S02]  /*119330*/  IADD3 RZ, P1, PT, R56, R100, RZ ;  /* 0x0000006438ff7210 */ /* 0x000fe40007f3e0ff */
[----:B------:R-:W-:Y:S01]  /*119340*/  IADD3.X R65, PT, PT, RZ, RZ, R65, P5, P2 ;  /* 0x000000ffff417210 */ /* 0x000fe20002fe4441 */
[----:B------:R-:W-:Y:S01]  /*119350*/  IMAD.X R54, RZ, RZ, RZ, P0 ;  /* 0x000000ffff367224 */ /* 0x000fe200000e06ff */
[----:B------:R-:W-:Y:S02]  /*119360*/  IADD3 RZ, P5, PT, RZ, R66, RZ ;  /* 0x00000042ffff7210 */ /* 0x000fe40007fbe0ff */
[----:B------:R-:W-:-:S02]  /*119370*/  IADD3.X R55, P6, PT, RZ, RZ, RZ, P6, !PT ;  /* 0x000000ffff377210 */ /* 0x000fc400037de4ff */
[----:B------:R-:W-:Y:S02]  /*119380*/  IADD3 RZ, P2, PT, R44, R180, RZ ;  /* 0x000000b42cff7210 */ /* 0x000fe40007f5e0ff */
[----:B------:R-:W-:Y:S02]  /*119390*/  IADD3.X RZ, P0, PT, R57, R47, RZ, P1, !PT ;  /* 0x0000002f39ff7210 */ /* 0x000fe40000f1e4ff */
[----:B------:R-:W-:Y:S02]  /*1193a0*/  IADD3.X R47, P3, PT, RZ, R98, RZ, P3, !PT ;  /* 0x00000062ff2f7210 */ /* 0x000fe40001f7e4ff */
[----:B------:R-:W-:Y:S02]  /*1193b0*/  IADD3.X RZ, P5, PT, RZ, R67, RZ, P5, !PT ;  /* 0x00000043ffff7210 */ /* 0x000fe40002fbe4ff */
[----:B------:R-:W-:Y:S01]  /*1193c0*/  IADD3 R55, P4, PT, R55, R42, RZ ;  /* 0x0000002a37377210 */ /* 0x000fe20007f9e0ff */
[----:B------:R-:W-:Y:S01]  /*1193d0*/  IMAD.WIDE.U32 R42, R187, R223, R56 ;  /* 0x000000dfbb2a7225 */ /* 0x000fe200078e0038 */
[----:B------:R-:W-:-:S02]  /*1193e0*/  IADD3.X RZ, P2, PT, R45, R113, RZ, P2, !PT ;  /* 0x000000712dff7210 */ /* 0x000fc4000175e4ff */
[----:B------:R-:W-:Y:S01]  /*1193f0*/  IADD3.X R47, P5, PT, RZ, R47, RZ, P5, !PT ;  /* 0x0000002fff2f7210 */ /* 0x000fe20002fbe4ff */
[----:B------:R-:W-:Y:S01]  /*119400*/  IMAD.WIDE.U32 R44, R52, 0x397fe69a, R44 ;  /* 0x397fe69a342c7825 */ /* 0x000fe200078e002c */
[----:B------:R-:W-:Y:S02]  /*119410*/  IADD3.X R57, PT, PT, R54, RZ, RZ, P4, P6 ;  /* 0x000000ff36397210 */ /* 0x000fe400027ec4ff */
[----:B------:R-:W-:Y:S01]  /*119420*/  IADD3 R42, P1, PT, R47, R42, RZ ;  /* 0x0000002a2f2a7210 */ /* 0x000fe20007f3e0ff */
[----:B------:R-:W-:Y:S01]  /*119430*/  IMAD.IADD R106, R43, 0x1, R106 ;  /* 0x000000012b6a7824 */ /* 0x000fe200078e026a */
[----:B------:R-:W-:Y:S01]  /*119440*/  IADD3.X R99, PT, PT, RZ, RZ, R99, P5, P3 ;  /* 0x000000ffff637210 */ /* 0x000fe20002fe6463 */
[----:B------:R-:W-:Y:S01]  /*119450*/  IMAD.IADD R50, R45, 0x1, R50 ;  /* 0x000000012d327824 */ /* 0x000fe200078e0232 */
[----:B------:R-:W-:Y:S02]  /*119460*/  IADD3 RZ, P3, PT, R60, R72, RZ ;  /* 0x000000483cff7210 */ /* 0x000fe40007f7e0ff */
[----:B------:R-:W-:Y:S01]  /*119470*/  IADD3 R44, P4, PT, R53, R44, RZ ;  /* 0x0000002c352c7210 */ /* 0x000fe20007f9e0ff */
[----:B------:R-:W-:Y:S01]  /*119480*/  IMAD R53, R67, -0x30003, RZ ;  /* 0xfffcfffd43357824 */ /* 0x000fe200078e02ff */
[----:B------:R-:W-:-:S02]  /*119490*/  IADD3.X R43, P6, PT, R106, R99, RZ, P1, !PT ;  /* 0x000000636a2b7210 */ /* 0x000fc40000fde4ff */
[----:B------:R-:W-:Y:S01]  /*1194a0*/  IADD3 R47, P5, PT, R48, R55, RZ ;  /* 0x00000037302f7210 */ /* 0x000fe20007fbe0ff */
[C---:B------:R-:W-:Y:S01]  /*1194b0*/  IMAD R53, R66.reuse, -0x760c0004, R53 ;  /* 0x89f3fffc42357824 */ /* 0x040fe200078e0235 */
[----:B------:R-:W-:Y:S01]  /*1194c0*/  IADD3.X RZ, P1, PT, R61, R49, RZ, P3, !PT ;  /* 0x000000313dff7210 */ /* 0x000fe20001f3e4ff */
[----:B------:R-:W-:Y:S01]  /*1194d0*/  IMAD.WIDE.U32 R48, R66, -0x30003, RZ ;  /* 0xfffcfffd42307825 */ /* 0x000fe200078e00ff */
[----:B------:R-:W-:Y:S02]  /*1194e0*/  IADD3.X R45, P4, PT, R50, R65, RZ, P4, !PT ;  /* 0x00000041322d7210 */ /* 0x000fe4000279e4ff */
[----:B------:R-:W-:Y:S01]  /*1194f0*/  IADD3.X R58, P2, PT, RZ, R178, RZ, P2, !PT ;  /* 0x000000b2ff3a7210 */ /* 0x000fe2000175e4ff */
[----:B------:R-:W-:Y:S01]  /*119500*/  IMAD.IADD R117, R49, 0x1, R53 ;  /* 0x0000000131757824 */ /* 0x000fe200078e0235 */
[----:B------:R-:W-:Y:S01]  /*119510*/  IADD3.X R95, P3, PT, RZ, R104, RZ, P0, !PT ;  /* 0x00000068ff5f7210 */ /* 0x000fe2000077e4ff */
[----:B------:R-:W-:Y:S01]  /*119520*/  IMAD.WIDE.U32 R60, R187, R221, R60 ;  /* 0x000000ddbb3c7225 */ /* 0x000fe200078e003c */
[----:B------:R-:W-:-:S02]  /*119530*/  IADD3.X R58, P4, PT, RZ, R58, RZ, P4, !PT ;  /* 0x0000003aff3a7210 */ /* 0x000fc4000279e4ff */
[----:B------:R-:W-:Y:S01]  /*119540*/  IADD3.X R95, P6, PT, RZ, R95, RZ, P6, !PT ;  /* 0x0000005fff5f7210 */ /* 0x000fe200037de4ff */
[C---:B------:R-:W-:Y:S01]  /*119550*/  IMAD.WIDE.U32 R62, R117.reuse, -0x94f09dc, RZ ;  /* 0xf6b0f624753e7825 */ /* 0x040fe200078e00ff */
[----:B------:R-:W-:Y:S02]  /*119560*/  IADD3.X R179, PT, PT, RZ, RZ, R179, P4, P2 ;  /* 0x000000ffffb37210 */ /* 0x000fe400027e44b3 */
[----:B------:R-:W-:Y:S01]  /*119570*/  IADD3.X R50, P0, PT, R188, R57, RZ, P5, !PT ;  /* 0x00000039bc327210 */ /* 0x000fe20002f1e4ff */
[----:B------:R-:W-:Y:S01]  /*119580*/  IMAD.WIDE.U32 R68, R117, -0x5555, RZ ;  /* 0xffffaaab75447825 */ /* 0x000fe200078e00ff */
[----:B------:R-:W-:-:S03]  /*119590*/  IADD3.X R119, PT, PT, RZ, RZ, R105, P6, P3 ;  /* 0x000000ffff777210 */ /* 0x000fc600037e6469 */
        /* <DEDUP_REMOVED lines=11> */
[----:B------:R-:W-:Y:S01]  /*119650*/  IMAD.IADD R72, R61, 0x1, R102 ;  /* 0x000000013d487824 */ /* 0x000fe200078e0266 */
[----:B------:R-:W-:Y:S01]  /*119660*/  IADD3 RZ, P3, PT, R66, R98, RZ ;  /* 0x0000006242ff7210 */ /* 0x000fe20007f7e0ff */
[----:B------:R-:W-:Y:S02]  /*119670*/  IMAD.X R115, RZ, RZ, RZ, P4 ;  /* 0x000000ffff737224 */ /* 0x000fe400020e06ff */
        /* <DEDUP_REMOVED lines=16> */
[----:B------:R-:W-:Y:S02]  /*119780*/  IMAD.MOV.U32 R114, RZ, RZ, R69 ;  /* 0x000000ffff727224 */ /* 0x000fe400078e0045 */
[----:B------:R-:W-:Y:S01]  /*119790*/  IMAD.WIDE.U32.X R112, R117, 0x1eabfffe, R112, P2 ;  /* 0x1eabfffe75707825 */ /* 0x000fe200010e0470 */
[----:B------:R-:W-:-:S03]  /*1197a0*/  IADD3 R69, P2, PT, R56, R105, RZ ;  /* 0x0000006938457210 */ /* 0x000fc60007f5e0ff */
        /* <DEDUP_REMOVED lines=48> */
[----:B------:R-:W-:Y:S02]  /*119ab0*/  IADD3 RZ, P5, PT, R40, R104, RZ ;  /* 0x0000006828ff7210 */ /* 0x000fe40007fbe0ff */
[----:B------:R-:W-:Y:S02]  /*119ac0*/  IADD3 R58, P6, PT, R58, R47, RZ ;  /* 0x0000002f3a3a7210 */ /* 0x000fe40007fde0ff */
[----:B------:R-:W-:Y:S01]  /*119ad0*/  IADD3.X RZ, P3, PT, R45, R59, RZ, P3, !PT ;  /* 0x0000003b2dff7210 */ /* 0x000fe20001f7e4ff */
[----:B------:R-:W-:Y:S01]  /*119ae0*/  IMAD.WIDE.U32 R44, R48, -0xc7aed41, R40 ;  /* 0xf38512bf302c7825 */ /* 0x000fe200078e0028 */
[----:B------:R-:W-:Y:S02]  /*119af0*/  IADD3 R64, P4, PT, R55, R64, RZ ;  /* 0x0000004037407210 */ /* 0x000fe40007f9e0ff */
[----:B------:R-:W-:Y:S01]  /*119b00*/  IADD3.X R67, P2, PT, R62, R113, RZ, P2, !PT ;  /* 0x000000713e437210 */ /* 0x000fe2000175e4ff */
[----:B------:R-:W-:Y:S01]  /*119b10*/  IMAD.IADD R56, R45, 0x1, R56 ;  /* 0x000000012d387824 */ /* 0x000fe200078e0238 */
[----:B------:R-:W-:-:S02]  /*119b20*/  IADD3.X R47, P1, PT, RZ, R106, RZ, P1, !PT ;  /* 0x0000006aff2f7210 */ /* 0x000fc40000f3e4ff */
[----:B------:R-:W-:Y:S02]  /*119b30*/  IADD3.X RZ, P5, PT, R41, R69, RZ, P5, !PT ;  /* 0x0000004529ff7210 */ /* 0x000fe40002fbe4ff */
[----:B------:R-:W-:Y:S02]  /*119b40*/  IADD3.X R65, P4, PT, R136, R153, RZ, P4, !PT ;  /* 0x0000009988417210 */ /* 0x000fe4000279e4ff */
[----:B------:R-:W-:Y:S02]  /*119b50*/  IADD3.X R53, P3, PT, RZ, R122, RZ, P3, !PT ;  /* 0x0000007aff357210 */ /* 0x000fe40001f7e4ff */
[----:B------:R-:W-:Y:S02]  /*119b60*/  IADD3.X R41, P2, PT, RZ, R47, RZ, P2, !PT ;  /* 0x0000002fff297210 */ /* 0x000fe4000175e4ff */
[----:B------:R-:W-:Y:S02]  /*119b70*/  IADD3.X R53, P4, PT, RZ, R53, RZ, P4, !PT ;  /* 0x00000035ff357210 */ /* 0x000fe4000279e4ff */
[----:B------:R-:W-:-:S02]  /*119b80*/  IADD3.X R107, PT, PT, RZ, RZ, R107, P2, P1 ;  /* 0x000000ffff6b7210 */ /* 0x000fc400017e246b */
        /* <DEDUP_REMOVED lines=20> */
[----:B------:R-:W-:Y:S01]  /*119cd0*/  IADD3.X R57, P3, PT, R54, R103, RZ, P3, !PT ;  /* 0x0000006736397210 */ /* 0x000fe20001f7e4ff */
[----:B------:R-:W-:Y:S01]  /*119ce0*/  IMAD.WIDE.U32 R54, R185, R217, R42 ;  /* 0x000000d9b9367225 */ /* 0x000fe200078e002a */
[----:B------:R-:W-:Y:S02]  /*119cf0*/  IADD3.X R53, P1, PT, RZ, R98, RZ, P1, !PT ;  /* 0x00000062ff357210 */ /* 0x000fe40000f3e4ff */
[----:B------:R-:W-:Y:S01]  /*119d00*/  IADD3.X R170, PT, PT, RZ, RZ, R171, P4, P5 ;  /* 0x000000ffffaa7210 */ /* 0x000fe200027ea4ab */
[----:B------:R-:W-:Y:S01]  /*119d10*/  IMAD.IADD R55, R55, 0x1, R168 ;  /* 0x0000000137377824 */ /* 0x000fe200078e02a8 */
        /* <DEDUP_REMOVED lines=12> */
[----:B------:R-:W-:Y:S01]  /*119de0*/  IADD3 R40, P4, PT, R53, R42, RZ ;  /* 0x0000002a35287210 */ /* 0x000fe20007f9e0ff */
[----:B------:R-:W-:Y:S01]  /*119df0*/  IMAD R53, R55, -0x30003, RZ ;  /* 0xfffcfffd37357824 */ /* 0x000fe200078e02ff */
[----:B------:R-:W-:Y:S01]  /*119e00*/  IADD3.X RZ, P3, PT, R41, R49, RZ, P3, !PT ;  /* 0x0000003129ff7210 */ /* 0x000fe20001f7e4ff */
[----:B------:R-:W-:Y:S01]  /*119e10*/  IMAD.WIDE.U32 R48, R185, R223, R66 ;  /* 0x000000dfb9307225 */ /* 0x000fe200078e0042 */
[----:B------:R-:W-:-:S02]  /*119e20*/  IADD3.X R47, P5, PT, RZ, R47, RZ, P5, !PT ;  /* 0x0000002fff2f7210 */ /* 0x000fc40002fbe4ff */
[----:B------:R-:W-:Y:S01]  /*119e30*/  IADD3.X R66, P3, PT, RZ, R60, RZ, P3, !PT ;  /* 0x0000003cff427210 */ /* 0x000fe20001f7e4ff */
[----:B------:R-:W-:Y:S01]  /*119e40*/  IMAD.WIDE.U32 R42, R54, -0x30003, RZ ;  /* 0xfffcfffd362a7825 */ /* 0x000fe200078e00ff */
[----:B------:R-:W-:Y:S02]  /*119e50*/  IADD3.X R159, PT, PT, RZ, RZ, R159, P5, P2 ;  /* 0x000000ffff9f7210 */ /* 0x000fe40002fe449f */
[----:B------:R-:W-:Y:S01]  /*119e60*/  IADD3.X R41, P2, PT, R52, R99, RZ, P4, !PT ;  /* 0x0000006334297210 */ /* 0x000fe2000275e4ff */
[----:B------:R-:W-:Y:S01]  /*119e70*/  IMAD R53, R54, -0x760c0004, R53 ;  /* 0x89f3fffc36357824 */ /* 0x000fe200078e0235 */
[----:B------:R-:W-:Y:S01]  /*119e80*/  IADD3 R48, P4, PT, R47, R48, RZ ;  /* 0x000000302f307210 */ /* 0x000fe20007f9e0ff */
[----:B------:R-:W-:Y:S01]  /*119e90*/  IMAD.IADD R160, R49, 0x1, R160 ;  /* 0x0000000131a07824 */ /* 0x000fe200078e02a0 */
[----:B------:R-:W-:Y:S01]  /*119ea0*/  IADD3.X R66, P2, PT, RZ, R66, RZ, P2, !PT ;  /* 0x00000042ff427210 */ /* 0x000fe2000175e4ff */
[----:B------:R-:W-:Y:S01]  /*119eb0*/  IMAD.IADD R43, R43, 0x1, R53 ;  /* 0x000000012b2b7824 */ /* 0x000fe200078e0235 */
[----:B------:R-:W-:Y:S01]  /*119ec0*/  IADD3.X R50, P0, PT, RZ, RZ, RZ, P0, !PT ;  /* 0x000000ffff327210 */ /* 0x000fe2000071e4ff */
[----:B------:R-:W-:Y:S01]  /*119ed0*/  IMAD.WIDE.U32 R52, R185, R221, R44 ;  /* 0x000000ddb9347225 */ /* 0x000fe200078e002c */
[----:B------:R-:W-:-:S02]  /*119ee0*/  IADD3.X R49, P5, PT, R160, R159, RZ, P4, !PT ;  /* 0x0000009fa0317210 */ /* 0x000fc400027be4ff */
[----:B------:R-:W-:Y:S01]  /*119ef0*/  IADD3.X R47, P4, PT, RZ, R164, RZ, P1, !PT ;  /* 0x000000a4ff2f7210 */ /* 0x000fe20000f9e4ff */
[----:B------:R-:W-:Y:S01]  /*119f00*/  IMAD.WIDE.U32 R58, R43, -0x5555, RZ ;  /* 0xffffaaab2b3a7825 */ /* 0x000fe200078e00ff */
[----:B------:R-:W-:Y:S02]  /*119f10*/  IADD3.X R68, PT, PT, RZ, RZ, R61, P2, P3 ;  /* 0x000000ffff447210 */ /* 0x000fe400017e643d */
[----:B------:R-:W-:Y:S01]  /*119f20*/  IADD3.X R47, P1, PT, RZ, R47, RZ, P5, !PT ;  /* 0x0000002fff2f7210 */ /* 0x000fe20002f3e4ff */
[----:B------:R-:W-:Y:S01]  /*119f30*/  IMAD.WIDE.U32 R60, R42, -0x5555, RZ ;  /* 0xffffaaab2a3c7825 */ /* 0x000fe200078e00ff */
[----:B------:R-:W-:Y:S02]  /*119f40*/  IADD3 RZ, P2, PT, R44, R196, RZ ;  /* 0x000000c42cff7210 */ /* 0x000fe40007f5e0ff */
[----:B------:R-:W-:Y:S01]  /*119f50*/  IADD3.X R165, PT, PT, RZ, RZ, R165, P1, P4 ;  /* 0x000000ffffa57210 */ /* 0x000fe20000fe84a5 */
[----:B------:R-:W-:Y:S01]  /*119f60*/  IMAD.WIDE.U32 R58, P5, R42, -0x46010001, R58 ;  /* 0xb9feffff2a3a7825 */ /* 0x000fe200078a003a */
[----:B------:R-:W-:-:S02]  /*119f70*/  IADD3.X RZ, P2, PT, R45, R70, RZ, P2, !PT ;  /* 0x000000462dff7210 */ /* 0x000fc4000175e4ff */
[----:B------:R-:W-:Y:S01]  /*119f80*/  IADD3 R44, P4, PT, R47, R52, RZ ;  /* 0x000000342f2c7210 */ /* 0x000fe20007f9e0ff */
[----:B------:R-:W-:Y:S01]  /*119f90*/  IMAD.IADD R166, R53, 0x1, R166 ;  /* 0x0000000135a67824 */ /* 0x000fe200078e02a6 */
[----:B------:R-:W-:Y:S01]  /*119fa0*/  IADD3 RZ, P1, PT, R54, R60, RZ ;  /* 0x0000003c36ff7210 */ /* 0x000fe20007f3e0ff */
        /* <DEDUP_REMOVED lines=9> */
[----:B------:R-:W-:Y:S01]  /*11a040*/  IMAD.WIDE.U32.X R52, R43, -0x46010001, R52, P5 ;  /* 0xb9feffff2b347825 */ /* 0x000fe200028e0434 */
[----:B------:R-:W-:-:S02]  /*11a050*/  IADD3 RZ, P5, PT, RZ, R60, RZ ;  /* 0x0000003cffff7210 */ /* 0x000fc40007fbe0ff */
[----:B------:R-:W-:Y:S01]  /*11a060*/  IADD3.X R63, P6, PT, RZ, RZ, RZ, P6, !PT ;  /* 0x000000ffff3f7210 */ /* 0x000fe200037de4ff */
[----:B------:R-:W-:Y:S01]  /*11a070*/  IMAD.WIDE.U32 R222, R185, R222, R56 ;  /* 0x000000deb9de7225 */ /* 0x000fe200078e0038 */
[----:B------:R-:W-:Y:S02]  /*11a080*/  IADD3.X R193, PT, PT, RZ, RZ, R193, P4, P2 ;  /* 0x000000ffffc17210 */ /* 0x000fe400027e44c1 */
[----:B------:R-:W-:Y:S01]  /*11a090*/  IADD3 RZ, P2, PT, R56, R116, RZ ;  /* 0x0000007438ff7210 */ /* 0x000fe20007f5e0ff */
[----:B------:R-:W-:Y:S01]  /*11a0a0*/  IMAD.IADD R176, R223, 0x1, R176 ;  /* 0x00000001dfb07824 */ /* 0x000fe200078e02b0 */
[----:B------:R-:W-:Y:S01]  /*11a0b0*/  IADD3.X RZ, P5, PT, RZ, R58, RZ, P5, !PT ;  /* 0x0000003affff7210 */ /* 0x000fe20002fbe4ff */
[----:B------:R-:W-:Y:S01]  /*11a0c0*/  IMAD.WIDE.U32 R54, R216, R185, RZ ;  /* 0x000000b9d8367225 */ /* 0x000fe200078e00ff */
[----:B------:R-:W-:Y:S02]  /*11a0d0*/  IADD3.X R47, P1, PT, RZ, R52, RZ, P1, !PT ;  /* 0x00000034ff2f7210 */ /* 0x000fe40000f3e4ff */
[----:B------:R-:W-:Y:S01]  /*11a0e0*/  IADD3 R63, P3, PT, R63, R50, RZ ;  /* 0x000000323f3f7210 */ /* 0x000fe20007f7e0ff */
[----:B------:R-:W-:Y:S01]  /*11a0f0*/  IMAD.X R69, RZ, RZ, RZ, P0 ;  /* 0x000000ffff457224 */ /* 0x000fe200000e06ff */
[----:B------:R-:W-:Y:S01]  /*11a100*/  IADD3 R50, P4, PT, R59, R222, RZ ;  /* 0x000000de3b327210 */ /* 0x000fe20007f9e0ff */
[----:B------:R-:W-:Y:S01]  /*11a110*/  IMAD.WIDE.U32 R58, R42, -0x4eac0001, RZ ;  /* 0xb153ffff2a3a7825 */ /* 0x000fe200078e00ff */
[----:B------:R-:W-:-:S02]  /*11a120*/  IADD3.X RZ, P2, PT, R57, R51, RZ, P2, !PT ;  /* 0x0000003339ff7210 */ /* 0x000fc4000175e4ff */
[----:B------:R-:W-:Y:S01]  /*11a130*/  IADD3.X R47, P5, PT, RZ, R47, RZ, P5, !PT ;  /* 0x0000002fff2f7210 */ /* 0x000fe20002fbe4ff */
[----:B------:R-:W-:Y:S01]  /*11a140*/  IMAD.WIDE.U32 R56, R43, -0x4eac0001, RZ ;  /* 0xb153ffff2b387825 */ /* 0x000fe200078e00ff */
[----:B------:R-:W-:Y:S02]  /*11a150*/  IADD3.X R51, P4, PT, R176, R193, RZ, P4, !PT ;  /* 0x000000c1b0337210 */ /* 0x000fe4000279e4ff */
[----:B------:R-:W-:Y:S01]  /*11a160*/  IADD3.X R67, P2, PT, RZ, R200, RZ, P2, !PT ;  /* 0x000000c8ff437210 */ /* 0x000fe2000175e4ff */
[----:B------:R-:W-:Y:S01]  /*11a170*/  IMAD.WIDE.U32 R220, R185, R220, R40 ;  /* 0x000000dcb9dc7225 */ /* 0x000fe200078e0028 */
[----:B------:R-:W-:Y:S02]  /*11a180*/  IADD3.X R64, PT, PT, RZ, RZ, R53, P5, P1 ;  /* 0x000000ffff407210 */ /* 0x000fe40002fe2435 */
[----:B------:R-:W-:Y:S01]  /*11a190*/  IADD3.X R67, P5, PT, RZ, R67, RZ, P4, !PT ;  /* 0x00000043ff437210 */ /* 0x000fe200027be4ff */
[----:B------:R-:W-:Y:S01]  /*11a1a0*/  IMAD.WIDE.U32 R52, P1, R184, R218, R54 ;  /* 0x000000dab8347225 */ /* 0x000fe20007820036 */
[----:B------:R-:W-:-:S02]  /*11a1b0*/  IADD3.X R69, PT, PT, R69, RZ, RZ, P3, P6 ;  /* 0x000000ff45457210 */ /* 0x000fc40001fec4ff */
[----:B------:R-:W-:Y:S01]  /*11a1c0*/  IADD3.X R201, PT, PT, RZ, RZ, R201, P5, P2 ;  /* 0x000000ffffc97210 */ /* 0x000fe20002fe44c9 */
[----:B------:R-:W-:Y:S01]  /*11a1d0*/  IMAD.WIDE.U32 R54, R218, R185, RZ ;  /* 0x000000b9da367225 */ /* 0x000fe200078e00ff */
[----:B------:R-:W-:Y:S02]  /*11a1e0*/  IADD3 RZ, P5, PT, R48, R58, RZ ;  /* 0x0000003a30ff7210 */ /* 0x000fe40007fbe0ff */
        /* <DEDUP_REMOVED lines=23> */
[----:B------:R-:W-:Y:S01]  /*11a360*/  IADD3.X RZ, P0, PT, R41, R46, RZ, P6, !PT ;  /* 0x0000002e29ff7210 */ /* 0x000fe2000371e4ff */
[----:B------:R-:W-:Y:S01]  /*11a370*/  IMAD.WIDE.U32 R46, R43, -0xc7aed41, RZ ;  /* 0xf38512bf2b2e7825 */ /* 0x000fe200078e00ff */
[----:B------:R-:W-:Y:S02]  /*11a380*/  IADD3 R40, P5, PT, R67, R220, RZ ;  /* 0x000000dc43287210 */ /* 0x000fe40007fbe0ff */
[----:B------:R-:W-:Y:S01]  /*11a390*/  IADD3 R57, P3, PT, R48, R61, RZ ;  /* 0x0000003d30397210 */ /* 0x000fe20007f7e0ff */
[----:B------:R-:W-:Y:S01]  /*11a3a0*/  IMAD.IADD R202, R221, 0x1, R202 ;  /* 0x00000001ddca7824 */ /* 0x000fe200078e02ca */
[----:B------:R-:W-:Y:S01]  /*11a3b0*/  IADD3 RZ, P2, PT, R44, R60, RZ ;  /* 0x0000003c2cff7210 */ /* 0x000fe20007f5e0ff */
[----:B------:R-:W-:Y:S01]  /*11a3c0*/  IMAD.WIDE.U32 R60, P6, R42, 0x64774b84, R46 ;  /* 0x64774b842a3c7825 */ /* 0x000fe200078c002e */
[----:B------:R-:W-:-:S02]  /*11a3d0*/  IADD3.X R67, P0, PT, RZ, R174, RZ, P0, !PT ;  /* 0x000000aeff437210 */ /* 0x000fc4000071e4ff */
[----:B------:R-:W-:Y:S01]  /*11a3e0*/  IADD3.X R41, P5, PT, R202, R201, RZ, P5, !PT ;  /* 0x000000c9ca297210 */ /* 0x000fe20002fbe4ff */
[C---:B------:R-:W-:Y:S01]  /*11a3f0*/  IMAD.WIDE.U32 R46, R42.reuse, -0x94f09dc, R44 ;  /* 0xf6b0f6242a2e7825 */ /* 0x040fe200078e002c */
[----:B------:R-:W-:Y:S02]  /*11a400*/  IADD3.X RZ, P2, PT, R45, R57, RZ, P2, !PT ;  /* 0x000000392dff7210 */ /* 0x000fe4000175e4ff */
[----:B------:R-:W-:Y:S01]  /*11a410*/  IADD3.X R67, P5, PT, RZ, R67, RZ, P5, !PT ;  /* 0x00000043ff437210 */ /* 0x000fe20002fbe4ff */
[----:B------:R-:W-:Y:S02]  /*11a420*/  IMAD.X R59, RZ, RZ, RZ, P4 ;  /* 0x000000ffff3b7224 */ /* 0x000fe400020e06ff */
        /* <DEDUP_REMOVED lines=15> */
[----:B------:R-:W-:-:S02]  /*11a520*/  IADD3 RZ, P6, PT, R44, R54, RZ ;  /* 0x000000362cff7210 */ /* 0x000fc40007fde0ff */
        /* <DEDUP_REMOVED lines=8> */
[----:B------:R-:W-:Y:S01]  /*11a5b0*/  IMAD.WIDE.U32 R48, R42, 0x434bacd7, RZ ;  /* 0x434bacd72a307825 */ /* 0x000fe200078e00ff */
        /* <DEDUP_REMOVED lines=9> */
[----:B------:R-:W-:Y:S01]  /*11a650*/  IMAD.IADD R44, R219, 0x1, R52 ;  /* 0x00000001db2c7824 */ /* 0x000fe200078e0234 */
[----:B------:R-:W-:Y:S01]  /*11a660*/  IADD3 R218, P2, PT, R67, R218, RZ ;  /* 0x000000da43da7210 */ /* 0x000fe20007f5e0ff */
[----:B------:R-:W-:Y:S01]  /*11a670*/  IMAD.WIDE.U32 R48, R42, 0x434bacd7, R40 ;  /* 0x434bacd72a307825 */ /* 0x000fe200078e0028 */
[----:B------:R-:W-:-:S02]  /*11a680*/  IADD3.X RZ, P3, PT, R41, R63, RZ, P3, !PT ;  /* 0x0000003f29ff7210 */ /* 0x000fc40001f7e4ff */
[----:B------:R-:W-:Y:S01]  /*11a690*/  IADD3.X R219, P2, PT, R44, R175, RZ, P2, !PT ;  /* 0x000000af2cdb7210 */ /* 0x000fe2000175e4ff */
[----:B------:R-:W-:Y:S01]  /*11a6a0*/  IMAD.WIDE.U32 R52, R43, 0x397fe69a, RZ ;  /* 0x397fe69a2b347825 */ /* 0x000fe200078e00ff */
[----:B------:R-:W-:Y:S02]  /*11a6b0*/  IADD3 R59, P4, PT, R59, R48, RZ ;  /* 0x000000303b3b7210 */ /* 0x000fe40007f9e0ff */
[----:B------:R-:W-:Y:S01]  /*11a6c0*/  IADD3.X R44, P1, PT, RZ, RZ, RZ, P1, !PT ;  /* 0x000000ffff2c7210 */ /* 0x000fe20000f3e4ff */
        /* <DEDUP_REMOVED lines=95> */
.L_x_1830:
[----:B------:R-:W-:Y:S05]  /*11acc0*/  BSYNC.RELIABLE B3 ;  /* 0x0000000000037941 */ /* 0x000fea0003800100 */
.L_x_1829:
        /* <DEDUP_REMOVED lines=12> */
.L_x_1831:
[----:B------:R-:W-:Y:S05]  /*11ad90*/  BSYNC.RECONVERGENT B2 ;  /* 0x0000000000027941 */ /* 0x000fea0003800200 */
.L_x_1828:
        /* <DEDUP_REMOVED lines=48> */
.L_x_1833:
[----:B------:R-:W-:Y:S05]  /*11b0a0*/  BSYNC.RELIABLE B2 ;  /* 0x0000000000027941 */ /* 0x000fea0003800100 */
.L_x_1832:
        /* <DEDUP_REMOVED lines=13> */
.L_x_1751:
[----:B------:R-:W-:Y:S05]  /*11b180*/  BSYNC.RELIABLE B1 ;  /* 0x0000000000017941 */ /* 0x000fea0003800100 */
.L_x_1750:
        /* <DEDUP_REMOVED lines=49> */
.L_x_1837:
[----:B------:R-:W-:Y:S05]  /*11b4a0*/  BSYNC.RELIABLE B2 ;  /* 0x0000000000027941 */ /* 0x000fea0003800100 */
.L_x_1836:
        /* <DEDUP_REMOVED lines=12> */
.L_x_1835:
[----:B------:R-:W-:Y:S05]  /*11b570*/  BSYNC.RECONVERGENT B1 ;  /* 0x0000000000017941 */ /* 0x000fea0003800200 */
.L_x_1834:
        /* <DEDUP_REMOVED lines=79> */
.L_x_1840:
[----:B------:R-:W-:Y:S05]  /*11ba70*/  BSYNC.RELIABLE B2 ;  /* 0x0000000000027941 */ /* 0x000fea0003800100 */
.L_x_1839:
        /* <DEDUP_REMOVED lines=13> */
.L_x_1841:
[----:B------:R-:W-:Y:S05]  /*11bb50*/  BSYNC.RECONVERGENT B1 ;  /* 0x0000000000017941 */ /* 0x000fea0003800200 */
.L_x_1838:
        /* <DEDUP_REMOVED lines=15> */
[----:B------:R-:W-:-:S04]  /*11bc50*/  IMAD.WIDE.U32 R112, R198, R221, RZ ;  /* 0x000000ddc6707225 */ /* 0x000fc800078e00ff */
[C---:B------:R-:W-:Y:S01]  /*11bc60*/  IMAD.WIDE.U32.X R38, R148.reuse, R148, R38, P1 ;  /* 0x0000009494267225 */ /* 0x040fe200008e0426 */
[----:B------:R-:W-:Y:S02]  /*11bc70*/  IADD3 R46, P2, PT, R113, R46, RZ ;  /* 0x0000002e712e7210 */ /* 0x000fe40007f5e0ff */
[----:B------:R-:W-:Y:S01]  /*11bc80*/  IADD3 RZ, P6, PT, RZ, R112, RZ ;  /* 0x00000070ffff7210 */ /* 0x000fe20007fde0ff */
[----:B------:R-:W-:Y:S01]  /*11bc90*/  IMAD.WIDE.U32 R42, P3, R148, R194, R42 ;  /* 0x000000c2942a7225 */ /* 0x000fe2000786002a */
[----:B------:R-:W-:-:S03]  /*11bca0*/  IADD3.X R113, P5, PT, RZ, R38, RZ, P0, !PT ;  /* 0x00000026ff717210 */ /* 0x000fc600007be4ff */
[----:B------:R-:W-:Y:S01]  /*11bcb0*/  IMAD.WIDE.U32 R142, R200, R221, RZ ;  /* 0x000000ddc88e7225 */ /* 0x000fe200078e00ff */
[----:B------:R-:W-:-:S03]  /*11bcc0*/  IADD3.X R113, P1, PT, RZ, R113, RZ, P0, !PT ;  /* 0x00000071ff717210 */ /* 0x000fc6000073e4ff */
[----:B------:R-:W-:Y:S01]  /*11bcd0*/  IMAD.WIDE.U32 R40, P4, R148, R200, R40 ;  /* 0x000000c894287225 */ /* 0x000fe20007880028 */
[----:B------:R-:W-:Y:S02]  /*11bce0*/  IADD3 R112, P0, PT, R113, R112, RZ ;  /* 0x0000007071707210 */ /* 0x000fe40007f1e0ff */
[----:B------:R-:W-:Y:S01]  /*11bcf0*/  IADD3.X R39, PT, PT, RZ, RZ, R39, P1, P5 ;  /* 0x000000ffff277210 */ /* 0x000fe20000fea427 */
[----:B------:R-:W-:Y:S01]  /*11bd00*/  IMAD.MOV.U32 R146, RZ, RZ, R43 ;  /* 0x000000ffff927224 */ /* 0x000fe200078e002b */
[----:B------:R-:W-:Y:S01]  /*11bd10*/  IADD3.X RZ, P1, PT, RZ, R46, RZ, P6, !PT ;  /* 0x0000002effff7210 */ /* 0x000fe2000373e4ff */
[----:B------:R-:W-:Y:S01]  /*11bd20*/  IMAD.WIDE.U32 R60, R194, R221, RZ ;  /* 0x000000ddc23c7225 */ /* 0x000fe200078e00ff */
[----:B------:R-:W-:-:S03]  /*11bd30*/  IADD3.X R113, P0, PT, R46, R39, RZ, P0, !PT ;  /* 0x000000272e717210 */ /* 0x000fc6000071e4ff */
[----:B------:R-:W-:Y:S02]  /*11bd40*/  IMAD R43, R119, -0x30003, RZ ;  /* 0xfffcfffd772b7824 */ /* 0x000fe400078e02ff */
[----:B------:R-:W-:Y:S01]  /*11bd50*/  IMAD.X R139, RZ, RZ, RZ, P4 ;  /* 0x000000ffff8b7224 */ /* 0x000fe200020e06ff */
[----:B------:R-:W-:Y:S01]  /*11bd60*/  IADD3 R134, P4, PT, R143, R40, RZ ;  /* 0x000000288f867210 */ /* 0x000fe20007f9e0ff */
[----:B------:R-:W-:Y:S02]  /*11bd70*/  IMAD.MOV.U32 R44, RZ, RZ, R47 ;  /* 0x000000ffff2c7224 */ /* 0x000fe400078e002f */
[----:B------:R-:W-:Y:S01]  /*11bd80*/  IMAD.X R147, RZ, RZ, RZ, P3 ;  /* 0x000000ffff937224 */ /* 0x000fe200018e06ff */
[----:B------:R-:W-:Y:S01]  /*11bd90*/  IADD3 R61, P3, PT, R61, R42, RZ ;  /* 0x0000002a3d3d7210 */ /* 0x000fe20007f7e0ff */
[----:B------:R-:W-:-:S04]  /*11bda0*/  IMAD.WIDE.U32 R122, R118, -0x30003, RZ ;  /* 0xfffcfffd767a7825 */ /* 0x000fc800078e00ff */
[----:B------:R-:W-:Y:S02]  /*11bdb0*/  IMAD R143, R118, -0x760c0004, R43 ;  /* 0x89f3fffc768f7824 */ /* 0x000fe400078e022b */
[----:B------:R-:W-:-:S04]  /*11bdc0*/  IMAD.WIDE.U32 R42, R199, R221, RZ ;  /* 0x000000ddc72a7225 */ /* 0x000fc800078e00ff */
[----:B------:R-:W-:Y:S02]  /*11bdd0*/  IMAD.IADD R143, R123, 0x1, R143 ;  /* 0x000000017b8f7824 */ /* 0x000fe400078e028f */
[----:B------:R-:W-:-:S04]  /*11bde0*/  IMAD.WIDE.U32.X R44, R196, R148, R44, P2 ;  /* 0x00000094c42c7225 */ /* 0x000fc800010e042c */
[----:B------:R-:W-:Y:S01]  /*11bdf0*/  IMAD.WIDE.U32 R42, P2, R148, R197, R42 ;  /* 0x000000c5942a7225 */ /* 0x000fe2000784002a */
[----:B------:R-:W-:-:S03]  /*11be00*/  IADD3.X R47, P1, PT, RZ, R44, RZ, P1, !PT ;  /* 0x0000002cff2f7210 */ /* 0x000fc60000f3e4ff */
[----:B------:R-:W-:-:S04]  /*11be10*/  IMAD.WIDE.U32 R38, R143, -0x5555, RZ ;  /* 0xffffaaab8f267825 */ /* 0x000fc800078e00ff */
[----:B------:R-:W-:Y:S01]  /*11be20*/  IMAD.X R125, RZ, RZ, RZ, P2 ;  /* 0x000000ffff7d7224 */ /* 0x000fe200010e06ff */
[----:B------:R-:W-:Y:S01]  /*11be30*/  IADD3.X R47, P2, PT, RZ, R47, RZ, P0, !PT ;  /* 0x0000002fff2f7210 */ /* 0x000fe2000075e4ff */
[----:B------:R-:W-:Y:S02]  /*11be40*/  IMAD.MOV.U32 R138, RZ, RZ, R41 ;  /* 0x000000ffff8a7224 */ /* 0x000fe400078e0029 */
[----:B------:R-:W-:Y:S01]  /*11be50*/  IMAD.WIDE.U32 R126, R197, R221, RZ ;  /* 0x000000ddc57e7225 */ /* 0x000fe200078e00ff */
[----:B------:R-:W-:Y:S02]  /*11be60*/  IADD3.X R150, PT, PT, RZ, RZ, R45, P2, P1 ;  /* 0x000000ffff967210 */ /* 0x000fe400017e242d */
[----:B------:R-:W-:Y:S01]  /*11be70*/  IADD3 RZ, P2, PT, RZ, R60, RZ ;  /* 0x0000003cffff7210 */ /* 0x000fe20007f5e0ff */
[----:B------:R-:W-:Y:S01]  /*11be80*/  IMAD.WIDE.U32 R114, R143, -0x4eac0001, RZ ;  /* 0xb153ffff8f727825 */ /* 0x000fe200078e00ff */
[----:B------:R-:W-:Y:S02]  /*11be90*/  IADD3 R123, P5, PT, R127, R42, RZ ;  /* 0x0000002a7f7b7210 */ /* 0x000fe40007fbe0ff */
        /* <DEDUP_REMOVED lines=31> */
[----:B------:R-:W-:Y:S02]  /*11c090*/  IMAD.MOV.U32 R124, RZ, RZ, R43 ;  /* 0x000000ffff7c7224 */ /* 0x000fe400078e002b */
[----:B------:R-:W-:-:S04]  /*11c0a0*/  IMAD.WIDE.U32 R46, R122, 0x434bacd7, RZ ;  /* 0x434bacd77a2e7825 */ /* 0x000fc800078e00ff */
[----:B------:R-:W-:-:S04]  /*11c0b0*/  IMAD.WIDE.U32 R48, P1, R122, 0x4b1ba7b6, R48 ;  /* 0x4b1ba7b67a307825 */ /* 0x000fc80007820030 */
        /* <DEDUP_REMOVED lines=8> */
[----:B------:R-:W-:-:S04]  /*11c140*/  IMAD.WIDE.U32 R40, R122, 0x397fe69a, RZ ;  /* 0x397fe69a7a287825 */ /* 0x000fc800078e00ff */
[----:B------:R-:W-:-:S04]  /*11c150*/  IMAD.WIDE.U32 R42, P1, R122, 0x1a0111ea, R42 ;  /* 0x1a0111ea7a2a7825 */ /* 0x000fc8000782002a */
[----:B------:R-:W-:Y:S01]  /*11c160*/  IMAD.WIDE.U32.X R44, R143, 0x4b1ba7b6, R44, P0 ;  /* 0x4b1ba7b68f2c7825 */ /* 0x000fe200000e042c */
[----:B------:R-:W-:-:S03]  /*11c170*/  IADD3 RZ, P0, PT, RZ, R120, RZ ;  /* 0x00000078ffff7210 */ /* 0x000fc60007f1e0ff */
[----:B------:R-:W-:Y:S01]  /*11c180*/  IMAD.X R39, RZ, RZ, RZ, P1 ;  /* 0x000000ffff277224 */ /* 0x000fe200008e06ff */
[----:B------:R-:W-:Y:S01]  /*11c190*/  IADD3 R41, P1, PT, R42, R41, RZ ;  /* 0x000000292a297210 */ /* 0x000fe20007f3e0ff */
[----:B------:R-:W-:Y:S02]  /*11c1a0*/  IMAD.IADD R120, R121, 0x1, R38 ;  /* 0x0000000179787824 */ /* 0x000fe400078e0226 */
[----:B------:R-:W-:Y:S02]  /*11c1b0*/  IMAD.MOV.U32 R38, RZ, RZ, R43 ;  /* 0x000000ffff267224 */ /* 0x000fe400078e002b */
[----:B------:R-:W-:Y:S01]  /*11c1c0*/  IMAD.WIDE.U32.X R138, R148, R219, R138, P4 ;  /* 0x000000db948a7225 */ /* 0x000fe200020e048a */
[----:B------:R-:W-:Y:S02]  /*11c1d0*/  IADD3.X RZ, P0, PT, RZ, R120, RZ, P0, !PT ;  /* 0x00000078ffff7210 */ /* 0x000fe4000071e4ff */
[----:B------:R-:W-:Y:S01]  /*11c1e0*/  IADD3 RZ, P4, PT, RZ, R142, RZ ;  /* 0x0000008effff7210 */ /* 0x000fe20007f9e0ff */
[----:B------:R-:W-:Y:S01]  /*11c1f0*/  IMAD.WIDE.U32.X R38, R143, 0x1a0111ea, R38, P1 ;  /* 0x1a0111ea8f267825 */ /* 0x000fe200008e0426 */
[----:B------:R-:W-:-:S02]  /*11c200*/  IADD3.X R143, P3, PT, RZ, R49, RZ, P3, !PT ;  /* 0x00000031ff8f7210 */ /* 0x000fc40001f7e4ff */
[----:B------:R-:W-:Y:S01]  /*11c210*/  IADD3 RZ, P1, PT, R112, R110, RZ ;  /* 0x0000006e70ff7210 */ /* 0x000fe20007f3e0ff */
[----:B------:R-:W-:Y:S01]  /*11c220*/  IMAD.WIDE.U32.X R124, R148, R199, R124, P5 ;  /* 0x000000c7947c7225 */ /* 0x000fe200028e047c */
[----:B------:R-:W-:Y:S02]  /*11c230*/  IADD3.X R147, PT, PT, RZ, RZ, R147, P3, P2 ;  /* 0x000000ffff937210 */ /* 0x000fe40001fe4493 */
[----:B------:R-:W-:Y:S01]  /*11c240*/  IADD3.X R43, P3, PT, RZ, R116, RZ, P6, !PT ;  /* 0x00000074ff2b7210 */ /* 0x000fe2000377e4ff */
[----:B------:R-:W-:Y:S01]  /*11c250*/  IMAD.WIDE.U32 R120, R201, R198, RZ ;  /* 0x000000c6c9787225 */ /* 0x000fe200078e00ff */
[----:B------:R-:W-:Y:S02]  /*11c260*/  IADD3.X RZ, P4, PT, RZ, R134, RZ, P4, !PT ;  /* 0x00000086ffff7210 */ /* 0x000fe4000279e4ff */
[----:B------:R-:W-:Y:S01]  /*11c270*/  IADD3.X R43, P6, PT, RZ, R43, RZ, P0, !PT ;  /* 0x0000002bff2b7210 */ /* 0x000fe200007de4ff */
[----:B------:R-:W-:Y:S01]  /*11c280*/  IMAD.WIDE.U32 R190, R219, R200, RZ ;  /* 0x000000c8dbbe7225 */ /* 0x000fe200078e00ff */
[----:B------:R-:W-:-:S02]  /*11c290*/  IADD3 R142, P0, PT, R143, R142, RZ ;  /* 0x0000008e8f8e7210 */ /* 0x000fc40007f1e0ff */
[----:B------:R-:W-:Y:S01]  /*11c2a0*/  IADD3.X RZ, P1, PT, R113, R149, RZ, P1, !PT ;  /* 0x0000009571ff7210 */ /* 0x000fe20000f3e4ff */
[----:B------:R-:W-:Y:S01]  /*11c2b0*/  IMAD.WIDE.U32 R112, R122, -0x4eac0001, R112 ;  /* 0xb153ffff7a707825 */ /* 0x000fe200078e0070 */
[----:B------:R-:W-:Y:S02]  /*11c2c0*/  IADD3.X R143, P0, PT, R134, R147, RZ, P0, !PT ;  /* 0x00000093868f7210 */ /* 0x000fe4000071e4ff */
[----:B------:R-:W-:Y:S01]  /*11c2d0*/  IADD3.X R127, P4, PT, RZ, R138, RZ, P4, !PT ;  /* 0x0000008aff7f7210 */ /* 0x000fe2000279e4ff */
[----:B------:R-:W-:Y:S01]  /*11c2e0*/  IMAD.IADD R114, R113, 0x1, R114 ;  /* 0x0000000171727824 */ /* 0x000fe200078e0272 */
[----:B------:R-:W-:Y:S02]  /*11c2f0*/  IADD3.X R117, PT, PT, RZ, RZ, R117, P6, P3 ;  /* 0x000000ffff757210 */ /* 0x000fe400037e6475 */
[----:B------:R-:W-:Y:S02]  /*11c300*/  IADD3 R112, P3, PT, R43, R112, RZ ;  /* 0x000000702b707210 */ /* 0x000fe40007f7e0ff */
[----:B------:R-:W-:-:S02]  /*11c310*/  IADD3.X R127, P6, PT, RZ, R127, RZ, P0, !PT ;  /* 0x0000007fff7f7210 */ /* 0x000fc400007de4ff */
[----:B------:R-:W-:Y:S01]  /*11c320*/  IADD3 RZ, P2, PT, R60, R58, RZ ;  /* 0x0000003a3cff7210 */ /* 0x000fe20007f5e0ff */
[----:B------:R-:W-:Y:S01]  /*11c330*/  IMAD.WIDE.U32 R58, R122, -0x94f09dc, R60 ;  /* 0xf6b0f6247a3a7825 */ /* 0x000fe200078e003c */
[----:B------:R-:W-:Y:S02]  /*11c340*/  IADD3.X R113, P3, PT, R114, R117, RZ, P3, !PT ;  /* 0x0000007572717210 */ /* 0x000fe40001f7e4ff */
[----:B------:R-:W-:Y:S01]  /*11c350*/  IADD3.X R49, P1, PT, RZ, R108, RZ, P1, !PT ;  /* 0x0000006cff317210 */ /* 0x000fe20000f3e4ff */
[----:B------:R-:W-:Y:S01]  /*11c360*/  IMAD.IADD R43, R59, 0x1, R106 ;  /* 0x000000013b2b7824 */ /* 0x000fe200078e026a */
        /* <DEDUP_REMOVED lines=13> */
[----:B------:R-:W-:-:S02]  /*11c440*/  IADD3 RZ, P5, PT, R142, R52, RZ ;  /* 0x000000348eff7210 */ /* 0x000fc40007fbe0ff */
[----:B------:R-:W-:Y:S01]  /*11c450*/  IADD3.X R49, P3, PT, RZ, R49, RZ, P2, !PT ;  /* 0x00000031ff317210 */ /* 0x000fe2000177e4ff */
[----:B------:R-:W-:Y:S01]  /*11c460*/  IMAD.WIDE.U32 R52, R221, R198, RZ ;  /* 0x000000c6dd347225 */ /* 0x000fe200078e00ff */
[----:B------:R-:W-:Y:S02]  /*11c470*/  IADD3 R58, P6, PT, R59, R58, RZ ;  /* 0x0000003a3b3a7210 */ /* 0x000fe40007fde0ff */
[----:B------:R-:W-:Y:S01]  /*11c480*/  IADD3.X R124, PT, PT, RZ, RZ, R125, P3, P1 ;  /* 0x000000ffff7c7210 */ /* 0x000fe20001fe247d */
[----:B------:R-:W-:Y:S01]  /*11c490*/  IMAD.WIDE.U32 R60, P2, R196, R221, R60 ;  /* 0x000000ddc43c7225 */ /* 0x000fe2000784003c */
[----:B------:R-:W-:Y:S02]  /*11c4a0*/  IADD3.X R59, P6, PT, R43, R108, RZ, P6, !PT ;  /* 0x0000006c2b3b7210 */ /* 0x000fe400037de4ff */
[----:B------:R-:W-:Y:S01]  /*11c4b0*/  IADD3.X R55, P0, PT, RZ, R56, RZ, P0, !PT ;  /* 0x00000038ff377210 */ /* 0x000fe2000071e4ff */
[----:B------:R-:W-:Y:S01]  /*11c4c0*/  IMAD.X R109, RZ, RZ, RZ, P4 ;  /* 0x000000ffff6d7224 */ /* 0x000fe200020e06ff */
[----:B------:R-:W-:Y:S01]  /*11c4d0*/  IADD3 R53, P1, PT, R60, R53, RZ ;  /* 0x000000353c357210 */ /* 0x000fe20007f3e0ff */
[----:B------:R-:W-:Y:S01]  /*11c4e0*/  IMAD.MOV.U32 R108, RZ, RZ, R107 ;  /* 0x000000ffff6c7224 */ /* 0x000fe200078e006b */
[----:B------:R-:W-:Y:S01]  /*11c4f0*/  IADD3 RZ, P3, PT, R112, R52, RZ ;  /* 0x0000003470ff7210 */ /* 0x000fe20007f7e0ff */
[----:B------:R-:W-:Y:S01]  /*11c500*/  IMAD.MOV.U32 R52, RZ, RZ, R61 ;  /* 0x000000ffff347224 */ /* 0x000fe200078e003d */
[----:B------:R-:W-:-:S02]  /*11c510*/  IADD3.X R55, P6, PT, RZ, R55, RZ, P6, !PT ;  /* 0x00000037ff377210 */ /* 0x000fc400037de4ff */
[----:B------:R-:W-:Y:S02]  /*11c520*/  IADD3 R43, P4, PT, R111, R106, RZ ;  /* 0x0000006a6f2b7210 */ /* 0x000fe40007f9e0ff */
[----:B------:R-:W-:Y:S01]  /*11c530*/  IADD3.X RZ, P3, PT, R113, R53, RZ, P3, !PT ;  /* 0x0000003571ff7210 */ /* 0x000fe20001f7e4ff */
[----:B------:R-:W-:Y:S01]  /*11c540*/  IMAD.X R53, RZ, RZ, RZ, P2 ;  /* 0x000000ffff357224 */ /* 0x000fe200010e06ff */
[----:B------:R-:W-:Y:S01]  /*11c550*/  IADD3.X R107, PT, PT, RZ, RZ, R57, P6, P0 ;  /* 0x000000ffff6b7210 */ /* 0x000fe200037e0439 */
[----:B------:R-:W-:Y:S01]  /*11c560*/  IMAD.WIDE.U32 R112, R198, R221, R112 ;  /* 0x000000ddc6707225 */ /* 0x000fe200078e0070 */
[-C--:B------:R-:W-:Y:S02]  /*11c570*/  IADD3 RZ, P6, PT, RZ, R110.reuse, RZ ;  /* 0x0000006effff7210 */ /* 0x080fe40007fde0ff */
[----:B------:R-:W-:Y:S01]  /*11c580*/  IADD3 R110, P2, PT, R49, R110, RZ ;  /* 0x0000006e316e7210 */ /* 0x000fe20007f5e0ff */
[----:B------:R-:W-:Y:S01]  /*11c590*/  IMAD.WIDE.U32.X R108, R148, R201, R108, P4 ;  /* 0x000000c9946c7225 */ /* 0x000fe200020e046c */
[----:B------:R-:W-:-:S02]  /*11c5a0*/  IADD3 RZ, P4, PT, RZ, R112, RZ ;  /* 0x00000070ffff7210 */ /* 0x000fc40007f9e0ff */
[----:B------:R-:W-:Y:S01]  /*11c5b0*/  IADD3.X RZ, P6, PT, RZ, R43, RZ, P6, !PT ;  /* 0x0000002bffff7210 */ /* 0x000fe200037de4ff */
[----:B------:R-:W-:Y:S01]  /*11c5c0*/  IMAD.IADD R113, R113, 0x1, R60 ;  /* 0x0000000171717824 */ /* 0x000fe200078e023c */
[----:B------:R-:W-:Y:S01]  /*11c5d0*/  IADD3.X R111, P2, PT, R43, R124, RZ, P2, !PT ;  /* 0x0000007c2b6f7210 */ /* 0x000fe2000175e4ff */
[C---:B------:R-:W-:Y:S01]  /*11c5e0*/  IMAD.WIDE.U32.X R56, R196.reuse, R148, R52, P1 ;  /* 0x00000094c4387225 */ /* 0x040fe200008e0434 */
[----:B------:R-:W-:Y:S02]  /*11c5f0*/  IADD3.X RZ, P5, PT, R143, R115, RZ, P5, !PT ;  /* 0x000000738fff7210 */ /* 0x000fe40002fbe4ff */
[----:B------:R-:W-:Y:S01]  /*11c600*/  IADD3.X RZ, P4, PT, RZ, R113, RZ, P4, !PT ;  /* 0x00000071ffff7210 */ /* 0x000fe2000279e4ff */
[----:B------:R-:W-:Y:S01]  /*11c610*/  IMAD.WIDE.U32 R52, R196, R198, RZ ;  /* 0x000000c6c4347225 */ /* 0x000fe200078e00ff */
[----:B------:R-:W-:Y:S02]  /*11c620*/  IADD3.X R43, P3, PT, RZ, R56, RZ, P3, !PT ;  /* 0x00000038ff2b7210 */ /* 0x000fe40001f7e4ff */
[----:B------:R-:W-:Y:S01]  /*11c630*/  IADD3.X R118, P1, PT, RZ, R108, RZ, P6, !PT ;  /* 0x0000006cff767210 */ /* 0x000fe2000373e4ff */
[----:B------:R-:W-:Y:S01]  /*11c640*/  IMAD.WIDE.U32 R142, R122, -0xc7aed41, R142 ;  /* 0xf38512bf7a8e7825 */ /* 0x000fe200078e008e */
[----:B------:R-:W-:-:S02]  /*11c650*/  IADD3.X R43, P4, PT, RZ, R43, RZ, P4, !PT ;  /* 0x0000002bff2b7210 */ /* 0x000fc4000279e4ff */
[----:B------:R-:W-:Y:S01]  /*11c660*/  IADD3.X R118, P2, PT, RZ, R118, RZ, P2, !PT ;  /* 0x00000076ff767210 */ /* 0x000fe2000175e4ff */
[C---:B------:R-:W-:Y:S01]  /*11c670*/  IMAD.WIDE.U32 R60, R198.reuse, R198, RZ ;  /* 0x000000c6c63c7225 */ /* 0x040fe200078e00ff */
[----:B------:R-:W-:Y:S02]  /*11c680*/  IADD3.X R49, PT, PT, RZ, RZ, R57, P4, P3 ;  /* 0x000000ffff317210 */ /* 0x000fe400027e6439 */
[----:B------:R-:W-:Y:S01]  /*11c690*/  IADD3 R142, P3, PT, R55, R142, RZ ;  /* 0x0000008e378e7210 */ /* 0x000fe20007f7e0ff */
[----:B------:R-:W-:Y:S01]  /*11c6a0*/  IMAD.WIDE.U32 R52, P6, R198, R196, R52 ;  /* 0x000000c4c6347225 */ /* 0x000fe200078c0034 */
[----:B------:R-:W-:Y:S02]  /*11c6b0*/  IADD3.X R119, PT, PT, RZ, RZ, R109, P2, P1 ;  /* 0x000000ffff777210 */ /* 0x000fe400017e246d */
[----:B------:R-:W-:Y:S01]  /*11c6c0*/  IADD3 RZ, P2, PT, R58, R60, RZ ;  /* 0x0000003c3aff7210 */ /* 0x000fe20007f5e0ff */
[----:B------:R-:W-:Y:S01]  /*11c6d0*/  IMAD.IADD R54, R143, 0x1, R54 ;  /* 0x000000018f367824 */ /* 0x000fe200078e0236 */
[----:B------:R-:W-:Y:S01]  /*11c6e0*/  IADD3 R55, P4, PT, R52, R61, RZ ;  /* 0x0000003d34377210 */ /* 0x000fe20007f9e0ff */
[----:B------:R-:W-:Y:S01]  /*11c6f0*/  IMAD.WIDE.U32 R56, R194, R198, RZ ;  /* 0x000000c6c2387225 */ /* 0x000fe200078e00ff */
[----:B------:R-:W-:-:S02]  /*11c700*/  IADD3 RZ, P0, PT, R126, R46, RZ ;  /* 0x0000002e7eff7210 */ /* 0x000fc40007f1e0ff */
[----:B------:R-:W-:Y:S01]  /*11c710*/  IADD3.X R143, P3, PT, R54, R107, RZ, P3, !PT ;  /* 0x0000006b368f7210 */ /* 0x000fe20001f7e4ff */
[----:B------:R-:W-:Y:S01]  /*11c720*/  IMAD.MOV.U32 R46, RZ, RZ, R53 ;  /* 0x000000ffff2e7224 */ /* 0x000fe200078e0035 */
[----:B------:R-:W-:Y:S02]  /*11c730*/  IADD3.X R61, P5, PT, RZ, R50, RZ, P5, !PT ;  /* 0x00000032ff3d7210 */ /* 0x000fe40002fbe4ff */
[----:B------:R-:W-:Y:S01]  /*11c740*/  IADD3.X RZ, P2, PT, R59, R55, RZ, P2, !PT ;  /* 0x000000373bff7210 */ /* 0x000fe2000175e4ff */
[-C--:B------:R-:W-:Y:S01]  /*11c750*/  IMAD.WIDE.U32 R58, R198, R198.reuse, R58 ;  /* 0x000000c6c63a7225 */ /* 0x080fe200078e003a */
[----:B------:R-:W-:Y:S02]  /*11c760*/  IADD3.X RZ, P0, PT, R127, R47, RZ, P0, !PT ;  /* 0x0000002f7fff7210 */ /* 0x000fe4000071e4ff */
[----:B------:R-:W-:Y:S01]  /*11c770*/  IADD3.X R61, P3, PT, RZ, R61, RZ, P3, !PT ;  /* 0x0000003dff3d7210 */ /* 0x000fe20001f7e4ff */
[----:B------:R-:W-:Y:S01]  /*11c780*/  IMAD.WIDE.U32 R54, R195, R198, RZ ;  /* 0x000000c6c3367225 */ /* 0x000fe200078e00ff */
[----:B------:R-:W-:-:S02]  /*11c790*/  IADD3 RZ, P1, PT, R110, R40, RZ ;  /* 0x000000286eff7210 */ /* 0x000fc40007f3e0ff */
[----:B------:R-:W-:Y:S01]  /*11c7a0*/  IADD3.X R107, PT, PT, RZ, RZ, R51, P3, P5 ;  /* 0x000000ffff6b7210 */ /* 0x000fe20001fea433 */
[----:B------:R-:W-:Y:S01]  /*11c7b0*/  IMAD.X R47, RZ, RZ, RZ, P6 ;  /* 0x000000ffff2f7224 */ /* 0x000fe200030e06ff */
[----:B------:R-:W-:Y:S01]  /*11c7c0*/  IADD3 R50, P3, PT, R43, R58, RZ ;  /* 0x0000003a2b327210 */ /* 0x000fe20007f7e0ff */
[----:B------:R-:W-:Y:S01]  /*11c7d0*/  IMAD.IADD R52, R59, 0x1, R52 ;  /* 0x000000013b347824 */ /* 0x000fe200078e0234 */
[----:B------:R-:W-:Y:S01]  /*11c7e0*/  IADD3.X RZ, P1, PT, R111, R41, RZ, P1, !PT ;  /* 0x000000296fff7210 */ /* 0x000fe20000f3e4ff */
[----:B------:R-:W-:Y:S01]  /*11c7f0*/  IMAD.WIDE.U32.X R46, R196, R196, R46, P4 ;  /* 0x000000c4c42e7225 */ /* 0x000fe200020e042e */
[----:B------:R-:W-:Y:S02]  /*11c800*/  IADD3 RZ, P4, PT, R142, R56, RZ ;  /* 0x000000388eff7210 */ /* 0x000fe40007f9e0ff */
[----:B------:R-:W-:Y:S01]  /*11c810*/  IADD3.X R51, P3, PT, R52, R49, RZ, P3, !PT ;  /* 0x0000003134337210 */ /* 0x000fe20001f7e4ff */
[----:B------:R-:W-:Y:S01]  /*11c820*/  IMAD.WIDE.U32 R54, P5, R196, R194, R54 ;  /* 0x000000c2c4367225 */ /* 0x000fe200078a0036 */
[----:B------:R-:W-:-:S02]  /*11c830*/  IADD3.X R49, P2, PT, RZ, R46, RZ, P2, !PT ;  /* 0x0000002eff317210 */ /* 0x000fc4000175e4ff */
[----:B------:R-:W-:Y:S01]  /*11c840*/  IADD3.X R59, P0, PT, RZ, R44, RZ, P0, !PT ;  /* 0x0000002cff3b7210 */ /* 0x000fe2000071e4ff */
[----:B------:R-:W-:Y:S01]  /*11c850*/  IMAD.WIDE.U32 R126, R122, 0x434bacd7, R126 ;  /* 0x434bacd77a7e7825 */ /* 0x000fe200078e007e */
[----:B------:R-:W-:Y:S02]  /*11c860*/  IADD3 R43, P6, PT, R54, R57, RZ ;  /* 0x00000039362b7210 */ /* 0x000fe40007fde0ff */
[----:B------:R-:W-:Y:S01]  /*11c870*/  IADD3.X R49, P3, PT, RZ, R49, RZ, P3, !PT ;  /* 0x00000031ff317210 */ /* 0x000fe20001f7e4ff */
[----:B------:R-:W-:Y:S01]  /*11c880*/  IMAD.IADD R48, R127, 0x1, R48 ;  /* 0x000000017f307824 */ /* 0x000fe200078e0230 */
[----:B------:R-:W-:Y:S01]  /*11c890*/  IADD3.X RZ, P4, PT, R143, R43, RZ, P4, !PT ;  /* 0x0000002b8fff7210 */ /* 0x000fe2000279e4ff */
[----:B------:R-:W-:Y:S01]  /*11c8a0*/  IMAD.X R41, RZ, RZ, RZ, P5 ;  /* 0x000000ffff297224 */ /* 0x000fe200028e06ff */
[----:B------:R-:W-:Y:S01]  /*11c8b0*/  IADD3 R126, P5, PT, R61, R126, RZ ;  /* 0x0000007e3d7e7210 */ /* 0x000fe20007fbe0ff */
[----:B------:R-:W-:Y:S01]  /*11c8c0*/  IMAD.WIDE.U32 R142, R198, R194, R142 ;  /* 0x000000c2c68e7225 */ /* 0x000fe200078e008e */
[----:B------:R-:W-:-:S02]  /*11c8d0*/  IADD3.X R58, PT, PT, RZ, RZ, R47, P3, P2 ;  /* 0x000000ffff3a7210 */ /* 0x000fc40001fe442f */
[----:B------:R-:W-:Y:S01]  /*11c8e0*/  IADD3.X R127, P5, PT, R48, R107, RZ, P5, !PT ;  /* 0x0000006b307f7210 */ /* 0x000fe20002fbe4ff */
[----:B------:R-:W-:Y:S01]  /*11c8f0*/  IMAD.MOV.U32 R40, RZ, RZ, R55 ;  /* 0x000000ffff287224 */ /* 0x000fe200078e0037 */
[----:B------:R-:W-:Y:S01]  /*11c900*/  IADD3 R46, P3, PT, R49, R142, RZ ;  /* 0x0000008e312e7210 */ /* 0x000fe20007f7e0ff */
[----:B------:R-:W-:Y:S01]  /*11c910*/  IMAD R47, R113, -0x30003, RZ ;  /* 0xfffcfffd712f7824 */ /* 0x000fe200078e02ff */
[----:B------:R-:W-:Y:S01]  /*11c920*/  IADD3.X R59, P5, PT, RZ, R59, RZ, P5, !PT ;  /* 0x0000003bff3b7210 */ /* 0x000fe20002fbe4ff */
[----:B------:R-:W-:-:S04]  /*11c930*/  IMAD.WIDE.U32 R56, R219, R198, RZ ;  /* 0x000000c6db387225 */ /* 0x000fc800078e00ff */
[----:B------:R-:W-:Y:S02]  /*11c940*/  IMAD.IADD R43, R143, 0x1, R54 ;  /* 0x000000018f2b7824 */ /* 0x000fe400078e0236 */
[----:B------:R-:W-:-:S04]  /*11c950*/  IMAD.WIDE.U32 R48, R112, -0x30003, RZ ;  /* 0xfffcfffd70307825 */ /* 0x000fc800078e00ff */
[----:B------:R-:W-:Y:S01]  /*11c960*/  IMAD R61, R112, -0x760c0004, R47 ;  /* 0x89f3fffc703d7824 */ /* 0x000fe200078e022f */
[----:B------:R-:W-:Y:S01]  /*11c970*/  IADD3.X R47, P3, PT, R43, R58, RZ, P3, !PT ;  /* 0x0000003a2b2f7210 */ /* 0x000fe20001f7e4ff */
[----:B------:R-:W-:-:S04]  /*11c980*/  IMAD.WIDE.U32.X R54, R196, R195, R40, P6 ;  /* 0x000000c3c4367225 */ /* 0x000fc800030e0428 */
[----:B------:R-:W-:-:S04]  /*11c990*/  IMAD.WIDE.U32 R52, R200, R198, RZ ;  /* 0x000000c6c8347225 */ /* 0x000fc800078e00ff */
[----:B------:R-:W-:Y:S01]  /*11c9a0*/  IMAD.WIDE.U32 R40, P2, R196, R200, R56 ;  /* 0x000000c8c4287225 */ /* 0x000fe20007840038 */
[----:B------:R-:W-:-:S03]  /*11c9b0*/  IADD3.X R57, P4, PT, RZ, R54, RZ, P4, !PT ;  /* 0x00000036ff397210 */ /* 0x000fc6000279e4ff */
[----:B------:R-:W-:Y:S01]  /*11c9c0*/  IMAD.IADD R49, R49, 0x1, R61 ;  /* 0x0000000131317824 */ /* 0x000fe200078e023d */
[----:B------:R-:W-:Y:S01]  /*11c9d0*/  IADD3.X R61, PT, PT, RZ, RZ, R45, P5, P0 ;  /* 0x000000ffff3d7210 */ /* 0x000fe20002fe042d */
[----:B------:R-:W-:Y:S01]  /*11c9e0*/  IMAD.WIDE.U32 R110, R122, 0x397fe69a, R110 ;  /* 0x397fe69a7a6e7825 */ /* 0x000fe200078e006e */
[----:B------:R-:W-:Y:S02]  /*11c9f0*/  IADD3 RZ, P5, PT, R126, R52, RZ ;  /* 0x000000347eff7210 */ /* 0x000fe40007fbe0ff */
[----:B------:R-:W-:Y:S01]  /*11ca00*/  IADD3.X R57, P3, PT, RZ, R57, RZ, P3, !PT ;  /* 0x00000039ff397210 */ /* 0x000fe20001f7e4ff */
[----:B------:R-:W-:Y:S01]  /*11ca10*/  IMAD.WIDE.U32 R44, R49, -0x5555, RZ ;  /* 0xffffaaab312c7825 */ /* 0x000fe200078e00ff */
[----:B------:R-:W-:Y:S02]  /*11ca20*/  IADD3 R110, P6, PT, R59, R110, RZ ;  /* 0x0000006e3b6e7210 */ /* 0x000fe40007fde0ff */
[----:B------:R-:W-:Y:S01]  /*11ca30*/  IADD3.X R56, PT, PT, RZ, RZ, R55, P3, P4 ;  /* 0x000000ffff387210 */ /* 0x000fe20001fe8437 */
[----:B------:R-:W-:Y:S01]  /*11ca40*/  IMAD.IADD R52, R111, 0x1, R42 ;  /* 0x000000016f347824 */ /* 0x000fe200078e022a */
[----:B------:R-:W-:Y:S01]  /*11ca50*/  IADD3 R107, P0, PT, R40, R53, RZ ;  /* 0x00000035286b7210 */ /* 0x000fe20007f1e0ff */
[----:B------:R-:W-:-:S03]  /*11ca60*/  IMAD.WIDE.U32 R42, R48, -0x5555, RZ ;  /* 0xffffaaab302a7825 */ /* 0x000fc600078e00ff */
[----:B------:R-:W-:Y:S01]  /*11ca70*/  IADD3.X R111, P6, PT, R52, R61, RZ, P6, !PT ;  /* 0x0000003d346f7210 */ /* 0x000fe200037de4ff */
[----:B------:R-:W-:Y:S01]  /*11ca80*/  IMAD.WIDE.U32 R44, P4, R48, -0x46010001, R44 ;  /* 0xb9feffff302c7825 */ /* 0x000fe2000788002c */
[----:B------:R-:W-:Y:S02]  /*11ca90*/  IADD3.X R61, P1, PT, RZ, R38, RZ, P1, !PT ;  /* 0x00000026ff3d7210 */ /* 0x000fe40000f3e4ff */
[----:B------:R-:W-:Y:S01]  /*11caa0*/  IADD3 RZ, P3, PT, R112, R42, RZ ;  /* 0x0000002a70ff7210 */ /* 0x000fe20007f7e0ff */
[----:B------:R-:W-:Y:S01]  /*11cab0*/  IMAD.X R53, RZ, RZ, RZ, P2 ;  /* 0x000000ffff357224 */ /* 0x000fe200010e06ff */
[----:B------:R-:W-:Y:S01]  /*11cac0*/  IADD3 R115, P2, PT, R44, R43, RZ ;  /* 0x0000002b2c737210 */ /* 0x000fe20007f5e0ff */
[----:B------:R-:W-:Y:S01]  /*11cad0*/  IMAD.WIDE.U32 R54, R198, R200, R126 ;  /* 0x000000c8c6367225 */ /* 0x000fe200078e007e */
[----:B------:R-:W-:Y:S02]  /*11cae0*/  IADD3.X RZ, P5, PT, R127, R107, RZ, P5, !PT ;  /* 0x0000006b7fff7210 */ /* 0x000fe40002fbe4ff */
[----:B------:R-:W-:Y:S01]  /*11caf0*/  IADD3.X R61, P6, PT, RZ, R61, RZ, P6, !PT ;  /* 0x0000003dff3d7210 */ /* 0x000fe200037de4ff */
[----:B------:R-:W-:Y:S01]  /*11cb00*/  IMAD.MOV.U32 R52, RZ, RZ, R41 ;  /* 0x000000ffff347224 */ /* 0x000fe200078e0029 */
[----:B------:R-:W-:Y:S01]  /*11cb10*/  IADD3.X RZ, P3, PT, R113, R115, RZ, P3, !PT ;  /* 0x0000007371ff7210 */ /* 0x000fe20001f7e4ff */
[----:B------:R-:W-:Y:S01]  /*11cb20*/  IMAD.IADD R43, R55, 0x1, R40 ;  /* 0x00000001372b7824 */ /* 0x000fe200078e0228 */
[----:B------:R-:W-:Y:S01]  /*11cb30*/  IADD3.X R122, PT, PT, RZ, RZ, R39, P6, P1 ;  /* 0x000000ffff7a7210 */ /* 0x000fe200037e2427 */
[----:B------:R-:W-:Y:S01]  /*11cb40*/  IMAD.WIDE.U32.X R52, R196, R219, R52, P0 ;  /* 0x000000dbc4347225 */ /* 0x000fe200000e0434 */
[----:B------:R-:W-:-:S03]  /*11cb50*/  IADD3 R42, P0, PT, R57, R54, RZ ;  /* 0x00000036392a7210 */ /* 0x000fc60007f1e0ff */
[----:B------:R-:W-:Y:S01]  /*11cb60*/  IMAD.WIDE.U32 R58, R199, R198, RZ ;  /* 0x000000c6c73a7225 */ /* 0x000fe200078e00ff */
[----:B------:R-:W-:Y:S02]  /*11cb70*/  IADD3.X R43, P0, PT, R43, R56, RZ, P0, !PT ;  /* 0x000000382b2b7210 */ /* 0x000fe4000071e4ff */
[----:B------:R-:W-:Y:S01]  /*11cb80*/  IADD3.X R107, P5, PT, RZ, R52, RZ, P5, !PT ;  /* 0x00000034ff6b7210 */ /* 0x000fe20002fbe4ff */
[----:B------:R-:W-:-:S03]  /*11cb90*/  IMAD.WIDE.U32 R40, R48, -0x5555, R112 ;  /* 0xffffaaab30287825 */ /* 0x000fc600078e0070 */
[----:B------:R-:W-:Y:S01]  /*11cba0*/  IADD3.X R107, P6, PT, RZ, R107, RZ, P0, !PT ;  /* 0x0000006bff6b7210 */ /* 0x000fe200007de4ff */
[----:B------:R-:W-:Y:S01]  /*11cbb0*/  IMAD.WIDE.U32 R38, R49, -0x4eac0001, RZ ;  /* 0xb153ffff31267825 */ /* 0x000fe200078e00ff */
[----:B------:R-:W-:Y:S02]  /*11cbc0*/  IADD3 RZ, P1, PT, RZ, R40, RZ ;  /* 0x00000028ffff7210 */ /* 0x000fe40007f3e0ff */
[----:B------:R-:W-:Y:S01]  /*11cbd0*/  IADD3.X R109, PT, PT, RZ, RZ, R53, P6, P5 ;  /* 0x000000ffff6d7210 */ /* 0x000fe200037ea435 */
[----:B------:R-:W-:-:S04]  /*11cbe0*/  IMAD.WIDE.U32 R58, P0, R196, R197, R58 ;  /* 0x000000c5c43a7225 */ /* 0x000fc8000780003a */
[----:B------:R-:W-:-:S04]  /*11cbf0*/  IMAD.WIDE.U32 R56, R197, R198, RZ ;  /* 0x000000c6c5387225 */ /* 0x000fc800078e00ff */
[----:B------:R-:W-:Y:S01]  /*11cc00*/  IMAD.IADD R44, R41, 0x1, R44 ;  /* 0x00000001292c7824 */ /* 0x000fe200078e022c */
[----:B------:R-:W-:Y:S01]  /*11cc10*/  IADD3 R57, P5, PT, R58, R57, RZ ;  /* 0x000000393a397210 */ /* 0x000fe20007fbe0ff */
[----:B------:R-:W-:-:S03]  /*11cc20*/  IMAD.WIDE.U32 R40, R48, -0x4eac0001, RZ ;  /* 0xb153ffff30287825 */ /* 0x000fc600078e00ff */
[----:B------:R-:W-:Y:S01]  /*11cc30*/  IADD3.X RZ, P1, PT, RZ, R44, RZ, P1, !PT ;  /* 0x0000002cffff7210 */ /* 0x000fe20000f3e4ff */
[----:B------:R-:W-:-:S04]  /*11cc40*/  IMAD.WIDE.U32 R38, P6, R48, 0x1eabfffe, R38 ;  /* 0x1eabfffe30267825 */ /* 0x000fc800078c0026 */
[----:B------:R-:W-:Y:S01]  /*11cc50*/  IMAD.X R55, RZ, RZ, RZ, P0 ;  /* 0x000000ffff377224 */ /* 0x000fe200000e06ff */
[----:B------:R-:W-:Y:S01]  /*11cc60*/  IADD3 RZ, P0, PT, R50, R40, RZ ;  /* 0x0000002832ff7210 */ /* 0x000fe20007f1e0ff */
[----:B------:R-:W-:Y:S02]  /*11cc70*/  IMAD.MOV.U32 R54, RZ, RZ, R59 ;  /* 0x000000ffff367224 */ /* 0x000fe400078e003b */
[----:B------:R-:W-:Y:S01]  /*11cc80*/  IMAD.X R53, RZ, RZ, RZ, P4 ;  /* 0x000000ffff357224 */ /* 0x000fe200020e06ff */
[----:B------:R-:W-:Y:S01]  /*11cc90*/  IADD3 R117, P4, PT, R38, R41, RZ ;  /* 0x0000002926757210 */ /* 0x000fe20007f9e0ff */
[----:B------:R-:W-:-:S03]  /*11cca0*/  IMAD.WIDE.U32 R40, R198, R197, R110 ;  /* 0x000000c5c6287225 */ /* 0x000fc600078e006e */
[----:B------:R-:W-:Y:S01]  /*11ccb0*/  IADD3.X RZ, P0, PT, R51, R117, RZ, P0, !PT ;  /* 0x0000007533ff7210 */ /* 0x000fe2000071e4ff */
[----:B------:R-:W-:Y:S02]  /*11ccc0*/  IMAD.MOV.U32 R52, RZ, RZ, R45 ;  /* 0x000000ffff347224 */ /* 0x000fe400078e002d */
[----:B------:R-:W-:Y:S01]  /*11ccd0*/  IMAD.WIDE.U32.X R54, R196, R199, R54, P5 ;  /* 0x000000c7c4367225 */ /* 0x000fe200028e0436 */
[----:B------:R-:W-:-:S03]  /*11cce0*/  IADD3 RZ, P5, PT, R110, R56, RZ ;  /* 0x000000386eff7210 */ /* 0x000fc60007fbe0ff */
[----:B------:R-:W-:Y:S01]  /*11ccf0*/  IMAD.IADD R58, R41, 0x1, R58 ;  /* 0x00000001293a7824 */ /* 0x000fe200078e023a */
[----:B------:R-:W-:Y:S01]  /*11cd00*/  IADD3.X RZ, P5, PT, R111, R57, RZ, P5, !PT ;  /* 0x000000396fff7210 */ /* 0x000fe20002fbe4ff */
[----:B------:R-:W-:Y:S01]  /*11cd10*/  IMAD.WIDE.U32.X R52, R49, -0x46010001, R52, P2 ;  /* 0xb9feffff31347825 */ /* 0x000fe200010e0434 */
[----:B------:R-:W-:Y:S02]  /*11cd20*/  IADD3 R56, P2, PT, R107, R40, RZ ;  /* 0x000000286b387210 */ /* 0x000fe40007f5e0ff */
[----:B------:R-:W-:Y:S01]  /*11cd30*/  IADD3.X R127, P5, PT, RZ, R54, RZ, P5, !PT ;  /* 0x00000036ff7f7210 */ /* 0x000fe20002fbe4ff */
[----:B------:R-:W-:Y:S01]  /*11cd40*/  IMAD.WIDE.U32 R112, R49, -0x94f09dc, RZ ;  /* 0xf6b0f62431707825 */ /* 0x000fe200078e00ff */
[----:B------:R-:W-:Y:S02]  /*11cd50*/  IADD3.X R57, P2, PT, R58, R109, RZ, P2, !PT ;  /* 0x0000006d3a397210 */ /* 0x000fe4000175e4ff */
[----:B------:R-:W-:Y:S01]  /*11cd60*/  IADD3.X R59, P3, PT, RZ, R52, RZ, P3, !PT ;  /* 0x00000034ff3b7210 */ /* 0x000fe20001f7e4ff */
[----:B------:R-:W-:Y:S01]  /*11cd70*/  IMAD.WIDE.U32 R40, R145, R198, RZ ;  /* 0x000000c691287225 */ /* 0x000fe200078e00ff */
[----:B------:R-:W-:-:S02]  /*11cd80*/  IADD3.X R127, P2, PT, RZ, R127, RZ, P2, !PT ;  /* 0x0000007fff7f7210 */ /* 0x000fc4000175e4ff */
[----:B------:R-:W-:Y:S01]  /*11cd90*/  IADD3.X R59, P1, PT, RZ, R59, RZ, P1, !PT ;  /* 0x0000003bff3b7210 */ /* 0x000fe20000f3e4ff */
[----:B------:R-:W-:Y:S01]  /*11cda0*/  IMAD.WIDE.U32 R50, R48, -0x4eac0001, R50 ;  /* 0xb153ffff30327825 */ /* 0x000fe200078e0032 */
[----:B------:R-:W-:Y:S02]  /*11cdb0*/  IADD3.X R124, PT, PT, RZ, RZ, R55, P2, P5 ;  /* 0x000000ffff7c7210 */ /* 0x000fe400017ea437 */
[----:B------:R-:W-:Y:S01]  /*11cdc0*/  IADD3.X R139, PT, PT, RZ, RZ, R53, P1, P3 ;  /* 0x000000ffff8b7210 */ /* 0x000fe20000fe6435 */
[----:B------:R-:W-:-:S04]  /*11cdd0*/  IMAD.WIDE.U32 R120, P2, R196, R145, R120 ;  /* 0x00000091c4787225 */ /* 0x000fc80007840078 */
[----:B------:R-:W-:-:S04]  /*11cde0*/  IMAD.WIDE.U32 R44, R48, -0x94f09dc, RZ ;  /* 0xf6b0f624302c7825 */ /* 0x000fc800078e00ff */
[----:B------:R-:W-:Y:S01]  /*11cdf0*/  IMAD.WIDE.U32 R112, P5, R48, 0x6730d2a0, R112 ;  /* 0x6730d2a030707825 */ /* 0x000fe200078a0070 */
[----:B------:R-:W-:-:S03]  /*11ce00*/  IADD3 RZ, P1, PT, R46, R44, RZ ;  /* 0x0000002c2eff7210 */ /* 0x000fc60007f3e0ff */
[----:B------:R-:W-:-:S04]  /*11ce10*/  IMAD.WIDE.U32 R108, R49, -0xc7aed41, RZ ;  /* 0xf38512bf316c7825 */ /* 0x000fc800078e00ff */
[----:B------:R-:W-:Y:S01]  /*11ce20*/  IMAD.X R115, RZ, RZ, RZ, P6 ;  /* 0x000000ffff737224 */ /* 0x000fe200030e06ff */
[----:B------:R-:W-:Y:S01]  /*11ce30*/  IADD3 R147, P6, PT, R112, R45, RZ ;  /* 0x0000002d70937210 */ /* 0x000fe20007fde0ff */
[----:B------:R-:W-:Y:S01]  /*11ce40*/  IMAD.X R117, RZ, RZ, RZ, P2 ;  /* 0x000000ffff757224 */ /* 0x000fe200010e06ff */
[----:B------:R-:W-:Y:S01]  /*11ce50*/  IADD3 R143, P2, PT, R120, R41, RZ ;  /* 0x00000029788f7210 */ /* 0x000fe20007f5e0ff */
[----:B------:R-:W-:Y:S01]  /*11ce60*/  IMAD.MOV.U32 R114, RZ, RZ, R39 ;  /* 0x000000ffff727224 */ /* 0x000fe200078e0027 */
[----:B------:R-:W-:Y:S01]  /*11ce70*/  IADD3.X RZ, P1, PT, R47, R147, RZ, P1, !PT ;  /* 0x000000932fff7210 */ /* 0x000fe20000f3e4ff */
[----:B------:R-:W-:Y:S01]  /*11ce80*/  IMAD.IADD R126, R51, 0x1, R38 ;  /* 0x00000001337e7824 */ /* 0x000fe200078e0226 */
[----:B------:R-:W-:Y:S01]  /*11ce90*/  IADD3 R38, P3, PT, R59, R50, RZ ;  /* 0x000000323b267210 */ /* 0x000fe20007f7e0ff */
[----:B------:R-:W-:Y:S02]  /*11cea0*/  IMAD.MOV.U32 R116, RZ, RZ, R121 ;  /* 0x000000ffff747224 */ /* 0x000fe400078e0079 */
[----:B------:R-:W-:Y:S01]  /*11ceb0*/  IMAD.WIDE.U32.X R114, R49, 0x1eabfffe, R114, P4 ;  /* 0x1eabfffe31727825 */ /* 0x000fe200020e0472 */
[----:B------:R-:W-:-:S03]  /*11cec0*/  IADD3.X R39, P3, PT, R126, R139, RZ, P3, !PT ;  /* 0x0000008b7e277210 */ /* 0x000fc60001f7e4ff */
[----:B------:R-:W-:-:S04]  /*11ced0*/  IMAD.WIDE.U32 R58, R49, 0x434bacd7, RZ ;  /* 0x434bacd7313a7825 */ /* 0x000fc800078e00ff */
[----:B------:R-:W-:-:S04]  /*11cee0*/  IMAD.WIDE.U32 R108, P4, R48, 0x64774b84, R108 ;  /* 0x64774b84306c7825 */ /* 0x000fc8000788006c */
[----:B------:R-:W-:Y:S02]  /*11cef0*/  IMAD.X R111, RZ, RZ, RZ, P5 ;  /* 0x000000ffff6f7224 */ /* 0x000fe400028e06ff */
[----:B------:R-:W-:-:S04]  /*11cf00*/  IMAD.WIDE.U32 R106, R48, -0xc7aed41, RZ ;  /* 0xf38512bf306a7825 */ /* 0x000fc800078e00ff */
[----:B------:R-:W-:Y:S02]  /*11cf10*/  IMAD.MOV.U32 R110, RZ, RZ, R113 ;  /* 0x000000ffff6e7224 */ /* 0x000fe400078e0071 */
[----:B------:R-:W-:Y:S01]  /*11cf20*/  IMAD.WIDE.U32.X R116, R196, R201, R116, P2 ;  /* 0x000000c9c4747225 */ /* 0x000fe200010e0474 */
[-C--:B------:R-:W-:Y:S02]  /*11cf30*/  IADD3 RZ, P2, PT, RZ, R118.reuse, RZ ;  /* 0x00000076ffff7210 */ /* 0x080fe40007f5e0ff */
[----:B------:R-:W-:Y:S01]  /*11cf40*/  IADD3 R118, P5, PT, R61, R118, RZ ;  /* 0x000000763d767210 */ /* 0x000fe20007fbe0ff */
[----:B------:R-:W-:Y:S01]  /*11cf50*/  IMAD.X R61, RZ, RZ, RZ, P4 ;  /* 0x000000ffff3d7224 */ /* 0x000fe200020e06ff */
[----:B------:R-:W-:Y:S01]  /*11cf60*/  IADD3 R121, P4, PT, R108, R107, RZ ;  /* 0x0000006b6c797210 */ /* 0x000fe20007f9e0ff */
[C---:B------:R-:W-:Y:S01]  /*11cf70*/  IMAD.WIDE.U32.X R110, R49.reuse, 0x6730d2a0, R110, P6 ;  /* 0x6730d2a0316e7825 */ /* 0x040fe200030e046e */
[-C--:B------:R-:W-:Y:S02]  /*11cf80*/  IADD3.X RZ, P2, PT, RZ, R119.reuse, RZ, P2, !PT ;  /* 0x00000077ffff7210 */ /* 0x080fe4000175e4ff */
[----:B------:R-:W-:Y:S01]  /*11cf90*/  IADD3.X R119, P5, PT, R122, R119, RZ, P5, !PT ;  /* 0x000000777a777210 */ /* 0x000fe20002fbe4ff */
[----:B------:R-:W-:-:S04]  /*11cfa0*/  IMAD.WIDE.U32 R50, R49, 0x397fe69a, RZ ;  /* 0x397fe69a31327825 */ /* 0x000fc800078e00ff */
        /* <DEDUP_REMOVED lines=9> */
[----:B------:R-:W-:Y:S01]  /*11d040*/  IMAD.X R41, RZ, RZ, RZ, P4 ;  /* 0x000000ffff297224 */ /* 0x000fe200020e06ff */
[----:B------:R-:W-:Y:S01]  /*11d050*/  IADD3 RZ, P4, PT, R118, R40, RZ ;  /* 0x0000002876ff7210 */ /* 0x000fe20007f9e0ff */
[----:B------:R-:W-:Y:S01]  /*11d060*/  IMAD.WIDE.U32.X R52, R49, 0x4b1ba7b6, R52, P6 ;  /* 0x4b1ba7b631347825 */ /* 0x000fe200030e0434 */
[----:B------:R-:W-:Y:S02]  /*11d070*/  IADD3 R45, P6, PT, R50, R45, RZ ;  /* 0x0000002d322d7210 */ /* 0x000fe40007fde0ff */
[----:B------:R-:W-:Y:S01]  /*11d080*/  IADD3.X RZ, P4, PT, R119, R143, RZ, P4, !PT ;  /* 0x0000008f77ff7210 */ /* 0x000fe2000279e4ff */
[----:B------:R-:W-:Y:S02]  /*11d090*/  IMAD.MOV.U32 R40, RZ, RZ, R51 ;  /* 0x000000ffff287224 */ /* 0x000fe400078e0033 */
[----:B------:R-:W-:Y:S01]  /*11d0a0*/  IMAD.WIDE.U32 R122, R198, R145, R118 ;  /* 0x00000091c67a7225 */ /* 0x000fe200078e0076 */
[----:B------:R-:W-:-:S03]  /*11d0b0*/  IADD3.X R109, P4, PT, RZ, R116, RZ, P4, !PT ;  /* 0x00000074ff6d7210 */ /* 0x000fc6000279e4ff */
[----:B------:R-:W-:Y:S01]  /*11d0c0*/  IMAD.WIDE.U32.X R40, R49, 0x1a0111ea, R40, P6 ;  /* 0x1a0111ea31287825 */ /* 0x000fe200030e0428 */
[----:B------:R-:W-:Y:S02]  /*11d0d0*/  IADD3.X R49, P0, PT, RZ, R114, RZ, P0, !PT ;  /* 0x00000072ff317210 */ /* 0x000fe4000071e4ff */
[----:B------:R-:W-:Y:S01]  /*11d0e0*/  IADD3 R122, P6, PT, R127, R122, RZ ;  /* 0x0000007a7f7a7210 */ /* 0x000fe20007fde0ff */
[----:B------:R-:W-:Y:S01]  /*11d0f0*/  IMAD.IADD R51, R123, 0x1, R120 ;  /* 0x000000017b337824 */ /* 0x000fe200078e0278 */
[----:B------:R-:W-:Y:S01]  /*11d100*/  IADD3.X R49, P3, PT, RZ, R49, RZ, P3, !PT ;  /* 0x00000031ff317210 */ /* 0x000fe20001f7e4ff */
[----:B------:R-:W-:Y:S01]  /*11d110*/  IMAD.WIDE.U32 R118, R48, -0x94f09dc, R46 ;  /* 0xf6b0f62430767825 */ /* 0x000fe200078e002e */
[----:B------:R-:W-:Y:S02]  /*11d120*/  IADD3.X R114, P5, PT, RZ, RZ, RZ, P5, !PT ;  /* 0x000000ffff727210 */ /* 0x000fe40002fbe4ff */
[----:B------:R-:W-:Y:S01]  /*11d130*/  IADD3.X R123, P6, PT, R51, R124, RZ, P6, !PT ;  /* 0x0000007c337b7210 */ /* 0x000fe200037de4ff */
[----:B------:R-:W-:Y:S01]  /*11d140*/  IMAD.IADD R112, R119, 0x1, R112 ;  /* 0x0000000177707824 */ /* 0x000fe200078e0270 */
[----:B------:R-:W-:Y:S01]  /*11d150*/  IADD3.X R115, PT, PT, RZ, RZ, R115, P3, P0 ;  /* 0x000000ffff737210 */ /* 0x000fe20001fe0473 */
[----:B------:R-:W-:Y:S01]  /*11d160*/  IMAD.WIDE.U32 R46, R148, R194, RZ ;  /* 0x000000c2942e7225 */ /* 0x000fe200078e00ff */
[----:B------:R-:W-:-:S02]  /*11d170*/  IADD3.X R109, P6, PT, RZ, R109, RZ, P6, !PT ;  /* 0x0000006dff6d7210 */ /* 0x000fc400037de4ff */
[----:B------:R-:W-:Y:S02]  /*11d180*/  IADD3 R118, P0, PT, R49, R118, RZ ;  /* 0x0000007631767210 */ /* 0x000fe40007f1e0ff */
[----:B------:R-:W-:Y:S02]  /*11d190*/  IADD3.X R49, P2, PT, RZ, RZ, RZ, P2, !PT ;  /* 0x000000ffff317210 */ /* 0x000fe4000175e4ff */
[----:B------:R-:W-:Y:S02]  /*11d1a0*/  IADD3.X R116, PT, PT, RZ, RZ, R117, P6, P4 ;  /* 0x000000ffff747210 */ /* 0x000fe400037e8475 */
[----:B------:R-:W-:Y:S02]  /*11d1b0*/  IADD3 R114, P4, PT, R114, R49, RZ ;  /* 0x0000003172727210 */ /* 0x000fe40007f9e0ff */
[----:B------:R-:W-:Y:S01]  /*11d1c0*/  IADD3.X R119, P0, PT, R112, R115, RZ, P0, !PT ;  /* 0x0000007370777210 */ /* 0x000fe2000071e4ff */
[----:B------:R-:W-:Y:S01]  /*11d1d0*/  IMAD.X R115, RZ, RZ, RZ, P2 ;  /* 0x000000ffff737224 */ /* 0x000fe200010e06ff */
[----:B------:R-:W-:Y:S01]  /*11d1e0*/  IADD3.X R49, P1, PT, RZ, R110, RZ, P1, !PT ;  /* 0x0000006eff317210 */ /* 0x000fe20000f3e4ff */
[----:B------:R-:W-:Y:S01]  /*11d1f0*/  IMAD.WIDE.U32 R112, R48, -0xc7aed41, R42 ;  /* 0xf38512bf30707825 */ /* 0x000fe200078e002a */
[----:B------:R-:W-:-:S02]  /*11d200*/  IADD3 RZ, P3, PT, R42, R106, RZ ;  /* 0x0000006a2aff7210 */ /* 0x000fc40007f7e0ff */
[----:B------:R-:W-:Y:S01]  /*11d210*/  IADD3.X R49, P6, PT, RZ, R49, RZ, P0, !PT ;  /* 0x00000031ff317210 */ /* 0x000fe200007de4ff */
[----:B------:R-:W-:Y:S01]  /*11d220*/  IMAD.IADD R108, R113, 0x1, R108 ;  /* 0x00000001716c7824 */ /* 0x000fe200078e026c */
[----:B------:R-:W-:Y:S01]  /*11d230*/  IADD3.X R115, PT, PT, R115, RZ, RZ, P4, P5 ;  /* 0x000000ff73737210 */ /* 0x000fe200027ea4ff */
[----:B------:R-:W-:Y:S01]  /*11d240*/  IMAD.WIDE.U32 R106, R221, R194, RZ ;  /* 0x000000c2dd6a7225 */ /* 0x000fe200078e00ff */
[----:B------:R-:W-:Y:S02]  /*11d250*/  IADD3 R112, P4, PT, R49, R112, RZ ;  /* 0x0000007031707210 */ /* 0x000fe40007f9e0ff */
[----:B------:R-:W-:Y:S01]  /*11d260*/  IADD3.X R111, PT, PT, RZ, RZ, R111, P6, P1 ;  /* 0x000000ffff6f7210 */ /* 0x000fe200037e246f */
[----:B------:R-:W-:Y:S01]  /*11d270*/  IMAD.WIDE.U32 R46, P2, R221, R195, R46 ;  /* 0x000000c3dd2e7225 */ /* 0x000fe2000784002e */
[----:B------:R-:W-:Y:S02]  /*11d280*/  IADD3.X RZ, P3, PT, R43, R121, RZ, P3, !PT ;  /* 0x000000792bff7210 */ /* 0x000fe40001f7e4ff */
[----:B------:R-:W-:Y:S01]  /*11d290*/  IADD3.X R113, P4, PT, R108, R111, RZ, P4, !PT ;  /* 0x0000006f6c717210 */ /* 0x000fe2000279e4ff */
[----:B------:R-:W-:Y:S01]  /*11d2a0*/  IMAD.WIDE.U32 R42, R196, R194, RZ ;  /* 0x000000c2c42a7225 */ /* 0x000fe200078e00ff */
[----:B------:R-:W-:-:S02]  /*11d2b0*/  IADD3.X R49, P3, PT, RZ, R60, RZ, P3, !PT ;  /* 0x0000003cff317210 */ /* 0x000fc40001f7e4ff */
[----:B------:R-:W-:Y:S01]  /*11d2c0*/  IADD3 RZ, P1, PT, R56, R54, RZ ;  /* 0x0000003638ff7210 */ /* 0x000fe20007f3e0ff */
[----:B------:R-:W-:Y:S01]  /*11d2d0*/  IMAD.WIDE.U32 R54, R48, 0x434bacd7, R56 ;  /* 0x434bacd730367825 */ /* 0x000fe200078e0038 */
[----:B------:R-:W-:Y:S02]  /*11d2e0*/  IADD3.X R49, P6, PT, RZ, R49, RZ, P4, !PT ;  /* 0x00000031ff317210 */ /* 0x000fe400027de4ff */
[----:B------:R-:W-:Y:S01]  /*11d2f0*/  IADD3.X RZ, P1, PT, R57, R125, RZ, P1, !PT ;  /* 0x0000007d39ff7210 */ /* 0x000fe20000f3e4ff */
[----:B------:R-:W-:Y:S01]  /*11d300*/  IMAD.IADD R59, R55, 0x1, R58 ;  /* 0x00000001373b7824 */ /* 0x000fe200078e023a */
[----:B------:R-:W-:Y:S01]  /*11d310*/  IADD3.X R60, PT, PT, RZ, RZ, R61, P6, P3 ;  /* 0x000000ffff3c7210 */ /* 0x000fe200037e643d */
[C---:B------:R-:W-:Y:S01]  /*11d320*/  IMAD.WIDE.U32 R56, R198.reuse, R194, RZ ;  /* 0x000000c2c6387225 */ /* 0x040fe200078e00ff */
[----:B------:R-:W-:Y:S02]  /*11d330*/  IADD3 R58, P3, PT, R49, R54, RZ ;  /* 0x00000036313a7210 */ /* 0x000fe40007f7e0ff */
[----:B------:R-:W-:Y:S01]  /*11d340*/  IADD3.X R61, P1, PT, RZ, R52, RZ, P1, !PT ;  /* 0x00000034ff3d7210 */ /* 0x000fe20000f3e4ff */
[----:B------:R-:W-:Y:S01]  /*11d350*/  IMAD.WIDE.U32 R42, P4, R198, R195, R42 ;  /* 0x000000c3c62a7225 */ /* 0x000fe2000788002a */
[----:B------:R-:W-:-:S02]  /*11d360*/  IADD3.X R59, P3, PT, R59, R60, RZ, P3, !PT ;  /* 0x0000003c3b3b7210 */ /* 0x000fc40001f7e4ff */
[----:B------:R-:W-:Y:S01]  /*11d370*/  IADD3 R51, P5, PT, R46, R107, RZ ;  /* 0x0000006b2e337210 */ /* 0x000fe20007fbe0ff */
[----:B------:R-:W-:Y:S01]  /*11d380*/  IMAD.X R55, RZ, RZ, RZ, P2 ;  /* 0x000000ffff377224 */ /* 0x000fe200010e06ff */
[----:B------:R-:W-:Y:S01]  /*11d390*/  IADD3 R49, P6, PT, R42, R57, RZ ;  /* 0x000000392a317210 */ /* 0x000fe20007fde0ff */
[----:B------:R-:W-:Y:S01]  /*11d3a0*/  IMAD.MOV.U32 R54, RZ, RZ, R47 ;  /* 0x000000ffff367224 */ /* 0x000fe200078e002f */
[----:B------:R-:W-:Y:S01]  /*11d3b0*/  IADD3 RZ, P2, PT, R118, R56, RZ ;  /* 0x0000003876ff7210 */ /* 0x000fe20007f5e0ff */
[----:B------:R-:W-:Y:S01]  /*11d3c0*/  IMAD.WIDE.U32 R56, R221, R194, R38 ;  /* 0x000000c2dd387225 */ /* 0x000fe200078e0026 */
[----:B------:R-:W-:Y:S02]  /*11d3d0*/  IADD3.X R61, P3, PT, RZ, R61, RZ, P3, !PT ;  /* 0x0000003dff3d7210 */ /* 0x000fe40001f7e4ff */
[----:B------:R-:W-:Y:S01]  /*11d3e0*/  IADD3 RZ, P0, PT, R38, R106, RZ ;  /* 0x0000006a26ff7210 */ /* 0x000fe20007f1e0ff */
[----:B------:R-:W-:Y:S01]  /*11d3f0*/  IMAD.WIDE.U32.X R54, R148, R195, R54, P5 ;  /* 0x000000c394367225 */ /* 0x000fe200028e0436 */
[----:B------:R-:W-:-:S02]  /*11d400*/  IADD3.X R107, PT, PT, RZ, RZ, R53, P3, P1 ;  /* 0x000000ffff6b7210 */ /* 0x000fc40001fe2435 */
[----:B------:R-:W-:Y:S01]  /*11d410*/  IADD3.X RZ, P0, PT, R39, R51, RZ, P0, !PT ;  /* 0x0000003327ff7210 */ /* 0x000fe2000071e4ff */
[----:B------:R-:W-:Y:S01]  /*11d420*/  IMAD.IADD R57, R57, 0x1, R46 ;  /* 0x0000000139397824 */ /* 0x000fe200078e022e */
[----:B------:R-:W-:Y:S01]  /*11d430*/  IADD3 RZ, P1, PT, RZ, R56, RZ ;  /* 0x00000038ffff7210 */ /* 0x000fe20007f3e0ff */
[----:B------:R-:W-:Y:S01]  /*11d440*/  IMAD.WIDE.U32 R52, R195, R194, RZ ;  /* 0x000000c2c3347225 */ /* 0x000fe200078e00ff */
[----:B------:R-:W-:Y:S02]  /*11d450*/  IADD3 RZ, P5, PT, R122, R44, RZ ;  /* 0x0000002c7aff7210 */ /* 0x000fe40007fbe0ff */
[----:B------:R-:W-:Y:S01]  /*11d460*/  IADD3.X R51, P0, PT, RZ, R54, RZ, P0, !PT ;  /* 0x00000036ff337210 */ /* 0x000fe2000071e4ff */
[-C--:B------:R-:W-:Y:S01]  /*11d470*/  IMAD.WIDE.U32 R46, R194, R194.reuse, RZ ;  /* 0x000000c2c22e7225 */ /* 0x080fe200078e00ff */
[----:B------:R-:W-:Y:S02]  /*11d480*/  IADD3.X RZ, P1, PT, RZ, R57, RZ, P1, !PT ;  /* 0x00000039ffff7210 */ /* 0x000fe40000f3e4ff */
[----:B------:R-:W-:Y:S01]  /*11d490*/  IADD3.X RZ, P5, PT, R123, R45, RZ, P5, !PT ;  /* 0x0000002d7bff7210 */ /* 0x000fe20002fbe4ff */
[----:B------:R-:W-:Y:S01]  /*11d4a0*/  IMAD.WIDE.U32 R44, R198, R194, R118 ;  /* 0x000000c2c62c7225 */ /* 0x000fe200078e0076 */
[----:B------:R-:W-:-:S02]  /*11d4b0*/  IADD3.X R51, P1, PT, RZ, R51, RZ, P1, !PT ;  /* 0x00000033ff337210 */ /* 0x000fc40000f3e4ff */
[----:B------:R-:W-:Y:S01]  /*11d4c0*/  IADD3.X RZ, P2, PT, R119, R49, RZ, P2, !PT ;  /* 0x0000003177ff7210 */ /* 0x000fe2000175e4ff */
[----:B------:R-:W-:Y:S01]  /*11d4d0*/  IMAD.WIDE.U32 R52, P3, R194, R195, R52 ;  /* 0x000000c3c2347225 */ /* 0x000fe20007860034 */
[----:B------:R-:W-:Y:S02]  /*11d4e0*/  IADD3.X R55, PT, PT, RZ, RZ, R55, P1, P0 ;  /* 0x000000ffff377210 */ /* 0x000fe40000fe0437 */
[----:B------:R-:W-:Y:S01]  /*11d4f0*/  IADD3 RZ, P1, PT, R112, R46, RZ ;  /* 0x0000002e70ff7210 */ /* 0x000fe20007f3e0ff */
[----:B------:R-:W-:Y:S01]  /*11d500*/  IMAD.X R39, RZ, RZ, RZ, P4 ;  /* 0x000000ffff277224 */ /* 0x000fe200020e06ff */
[----:B------:R-:W-:Y:S01]  /*11d510*/  IADD3 R44, P4, PT, R51, R44, RZ ;  /* 0x0000002c332c7210 */ /* 0x000fe20007f9e0ff */
[----:B------:R-:W-:Y:S01]  /*11d520*/  IMAD.MOV.U32 R38, RZ, RZ, R43 ;  /* 0x000000ffff267224 */ /* 0x000fe200078e002b */
[----:B------:R-:W-:Y:S01]  /*11d530*/  IADD3 R43, P0, PT, R52, R47, RZ ;  /* 0x0000002f342b7210 */ /* 0x000fe20007f1e0ff */
[----:B------:R-:W-:Y:S02]  /*11d540*/  IMAD.IADD R42, R45, 0x1, R42 ;  /* 0x000000012d2a7824 */ /* 0x000fe400078e022a */
[----:B------:R-:W-:Y:S01]  /*11d550*/  IMAD.WIDE.U32 R48, R48, 0x397fe69a, R122 ;  /* 0x397fe69a30307825 */ /* 0x000fe200078e007a */
[----:B------:R-:W-:-:S02]  /*11d560*/  IADD3.X RZ, P1, PT, R113, R43, RZ, P1, !PT ;  /* 0x0000002b71ff7210 */ /* 0x000fc40000f3e4ff */
[----:B------:R-:W-:Y:S01]  /*11d570*/  IADD3.X R45, P4, PT, R42, R55, RZ, P4, !PT ;  /* 0x000000372a2d7210 */ /* 0x000fe2000279e4ff */
[----:B------:R-:W-:Y:S01]  /*11d580*/  IMAD.WIDE.U32.X R38, R196, R195, R38, P6 ;  /* 0x000000c3c4267225 */ /* 0x000fe200030e0426 */
[----:B------:R-:W-:-:S03]  /*11d590*/  IADD3.X R123, P5, PT, RZ, R40, RZ, P5, !PT ;  /* 0x00000028ff7b7210 */ /* 0x000fc60002fbe4ff */
[----:B------:R-:W-:Y:S01]  /*11d5a0*/  IMAD.IADD R60, R49, 0x1, R50 ;  /* 0x00000001313c7824 */ /* 0x000fe200078e0232 */
[----:B------:R-:W-:Y:S01]  /*11d5b0*/  IADD3.X R49, P2, PT, RZ, R38, RZ, P2, !PT ;  /* 0x00000026ff317210 */ /* 0x000fe2000175e4ff */
[----:B------:R-:W-:-:S04]  /*11d5c0*/  IMAD.WIDE.U32 R42, R219, R194, RZ ;  /* 0x000000c2db2a7225 */ /* 0x000fc800078e00ff */
[----:B------:R-:W-:Y:S01]  /*11d5d0*/  IMAD.X R47, RZ, RZ, RZ, P3 ;  /* 0x000000ffff2f7224 */ /* 0x000fe200018e06ff */
[----:B------:R-:W-:Y:S01]  /*11d5e0*/  IADD3.X R49, P3, PT, RZ, R49, RZ, P4, !PT ;  /* 0x00000031ff317210 */ /* 0x000fe2000277e4ff */
[----:B------:R-:W-:-:S03]  /*11d5f0*/  IMAD.WIDE.U32 R50, R200, R194, RZ ;  /* 0x000000c2c8327225 */ /* 0x000fc600078e00ff */
[----:B------:R-:W-:Y:S01]  /*11d600*/  IADD3.X R39, PT, PT, RZ, RZ, R39, P3, P2 ;  /* 0x000000ffff277210 */ /* 0x000fe20001fe4427 */
[----:B------:R-:W-:Y:S01]  /*11d610*/  IMAD.WIDE.U32 R42, P4, R195, R200, R42 ;  /* 0x000000c8c32a7225 */ /* 0x000fe2000788002a */
[----:B------:R-:W-:-:S03]  /*11d620*/  IADD3 RZ, P2, PT, R58, R50, RZ ;  /* 0x000000323aff7210 */ /* 0x000fc60007f5e0ff */
[----:B------:R-:W-:Y:S01]  /*11d630*/  IMAD.WIDE.U32 R112, R194, R194, R112 ;  /* 0x000000c2c2707225 */ /* 0x000fe200078e0070 */
[----:B------:R-:W-:-:S03]  /*11d640*/  IADD3 R111, P3, PT, R42, R51, RZ ;  /* 0x000000332a6f7210 */ /* 0x000fc60007f7e0ff */
[----:B------:R-:W-:Y:S01]  /*11d650*/  IMAD.MOV.U32 R46, RZ, RZ, R53 ;  /* 0x000000ffff2e7224 */ /* 0x000fe200078e0035 */
[----:B------:R-:W-:Y:S01]  /*11d660*/  IADD3 R38, P6, PT, R49, R112, RZ ;  /* 0x0000007031267210 */ /* 0x000fe20007fde0ff */
[----:B------:R-:W-:Y:S01]  /*11d670*/  IMAD.IADD R52, R113, 0x1, R52 ;  /* 0x0000000171347824 */ /* 0x000fe200078e0234 */
[----:B------:R-:W-:Y:S01]  /*11d680*/  IADD3.X RZ, P2, PT, R59, R111, RZ, P2, !PT ;  /* 0x0000006f3bff7210 */ /* 0x000fe2000175e4ff */
[----:B------:R-:W-:Y:S01]  /*11d690*/  IMAD.WIDE.U32.X R50, R195, R195, R46, P0 ;  /* 0x000000c3c3327225 */ /* 0x000fe200000e042e */
[----:B------:R-:W-:Y:S02]  /*11d6a0*/  IADD3 R48, P0, PT, R61, R48, RZ ;  /* 0x000000303d307210 */ /* 0x000fe40007f1e0ff */
[----:B------:R-:W-:Y:S01]  /*11d6b0*/  IADD3.X R39, P6, PT, R52, R39, RZ, P6, !PT ;  /* 0x0000002734277210 */ /* 0x000fe200037de4ff */
[----:B------:R-:W-:Y:S01]  /*11d6c0*/  IMAD.X R47, RZ, RZ, RZ, P4 ;  /* 0x000000ffff2f7224 */ /* 0x000fe200020e06ff */
[----:B------:R-:W-:Y:S01]  /*11d6d0*/  IADD3.X R49, P4, PT, RZ, R50, RZ, P1, !PT ;  /* 0x00000032ff317210 */ /* 0x000fe20000f9e4ff */
[----:B------:R-:W-:-:S02]  /*11d6e0*/  IMAD R61, R57, -0x30003, RZ ;  /* 0xfffcfffd393d7824 */ /* 0x000fc400078e02ff */
[----:B------:R-:W-:Y:S01]  /*11d6f0*/  IMAD.WIDE.U32 R52, R194, R200, R58 ;  /* 0x000000c8c2347225 */ /* 0x000fe200078e003a */
[----:B------:R-:W-:-:S03]  /*11d700*/  IADD3.X R49, P6, PT, RZ, R49, RZ, P6, !PT ;  /* 0x00000031ff317210 */ /* 0x000fc600037de4ff */
[C---:B------:R-:W-:Y:S01]  /*11d710*/  IMAD.WIDE.U32 R54, R56.reuse, -0x30003, RZ ;  /* 0xfffcfffd38367825 */ /* 0x040fe200078e00ff */
[----:B------:R-:W-:Y:S02]  /*11d720*/  IADD3.X R50, PT, PT, RZ, RZ, R51, P6, P4 ;  /* 0x000000ffff327210 */ /* 0x000fe400037e8433 */
[----:B------:R-:W-:Y:S01]  /*11d730*/  IADD3 R106, P4, PT, R109, R114, RZ ;  /* 0x000000726d6a7210 */ /* 0x000fe20007f9e0ff */
[----:B------:R-:W-:Y:S02]  /*11d740*/  IMAD R61, R56, -0x760c0004, R61 ;  /* 0x89f3fffc383d7824 */ /* 0x000fe400078e023d */
[----:B------:R-:W-:Y:S01]  /*11d750*/  IMAD.MOV.U32 R46, RZ, RZ, R43 ;  /* 0x000000ffff2e7224 */ /* 0x000fe200078e002b */
[----:B------:R-:W-:Y:S01]  /*11d760*/  IADD3.X R120, P4, PT, R116, R115, RZ, P4, !PT ;  /* 0x0000007374787210 */ /* 0x000fe2000279e4ff */
[----:B------:R-:W-:Y:S01]  /*11d770*/  IMAD.IADD R43, R53, 0x1, R42 ;  /* 0x00000001352b7824 */ /* 0x000fe200078e022a */
[----:B------:R-:W-:Y:S01]  /*11d780*/  IADD3 R42, P1, PT, R49, R52, RZ ;  /* 0x00000034312a7210 */ /* 0x000fe20007f3e0ff */
[----:B------:R-:W-:Y:S01]  /*11d790*/  IMAD.IADD R55, R55, 0x1, R61 ;  /* 0x0000000137377824 */ /* 0x000fe200078e023d */
[----:B------:R-:W-:Y:S01]  /*11d7a0*/  IADD3.X R49, P0, PT, R60, R107, RZ, P0, !PT ;  /* 0x0000006b3c317210 */ /* 0x000fe2000071e4ff */
[----:B------:R-:W-:Y:S01]  /*11d7b0*/  IMAD.WIDE.U32.X R60, R195, R219, R46, P3 ;  /* 0x000000dbc33c7225 */ /* 0x000fe200018e042e */
[----:B------:R-:W-:-:S02]  /*11d7c0*/  IADD3.X R43, P1, PT, R43, R50, RZ, P1, !PT ;  /* 0x000000322b2b7210 */ /* 0x000fc40000f3e4ff */
[----:B------:R-:W-:Y:S01]  /*11d7d0*/  IADD3.X R123, P0, PT, RZ, R123, RZ, P0, !PT ;  /* 0x0000007bff7b7210 */ /* 0x000fe2000071e4ff */
[----:B------:R-:W-:Y:S01]  /*11d7e0*/  IMAD.WIDE.U32 R58, R199, R194, RZ ;  /* 0x000000c2c73a7225 */ /* 0x000fe200078e00ff */
[----:B------:R-:W-:Y:S02]  /*11d7f0*/  IADD3.X R107, P2, PT, RZ, R60, RZ, P2, !PT ;  /* 0x0000003cff6b7210 */ /* 0x000fe4000175e4ff */
[----:B------:R-:W-:Y:S01]  /*11d800*/  IADD3.X R121, PT, PT, RZ, RZ, R41, P0, P5 ;  /* 0x000000ffff797210 */ /* 0x000fe200007ea429 */
[----:B------:R-:W-:Y:S01]  /*11d810*/  IMAD.WIDE.U32 R52, R55, -0x5555, RZ ;  /* 0xffffaaab37347825 */ /* 0x000fe200078e00ff */
[----:B------:R-:W-:-:S03]  /*11d820*/  IADD3.X R107, P1, PT, RZ, R107, RZ, P1, !PT ;  /* 0x0000006bff6b7210 */ /* 0x000fc60000f3e4ff */
[----:B------:R-:W-:Y:S01]  /*11d830*/  IMAD.WIDE.U32 R58, P5, R195, R197, R58 ;  /* 0x000000c5c33a7225 */ /* 0x000fe200078a003a */
[----:B------:R-:W-:-:S03]  /*11d840*/  IADD3.X R108, PT, PT, RZ, RZ, R61, P1, P2 ;  /* 0x000000ffff6c7210 */ /* 0x000fc60000fe443d */
[----:B------:R-:W-:-:S04]  /*11d850*/  IMAD.WIDE.U32 R40, R197, R194, RZ ;  /* 0x000000c2c5287225 */ /* 0x000fc800078e00ff */
[----:B------:R-:W-:Y:S01]  /*11d860*/  IMAD.WIDE.U32 R50, R54, -0x5555, RZ ;  /* 0xffffaaab36327825 */ /* 0x000fe200078e00ff */
[----:B------:R-:W-:Y:S02]  /*11d870*/  IADD3 R41, P1, PT, R58, R41, RZ ;  /* 0x000000293a297210 */ /* 0x000fe40007f3e0ff */
[----:B------:R-:W-:Y:S01]  /*11d880*/  IADD3 RZ, P2, PT, R48, R40, RZ ;  /* 0x0000002830ff7210 */ /* 0x000fe20007f5e0ff */
[----:B------:R-:W-:Y:S01]  /*11d890*/  IMAD.WIDE.U32 R46, P6, R54, -0x46010001, R52 ;  /* 0xb9feffff362e7825 */ /* 0x000fe200078c0034 */
[----:B------:R-:W-:Y:S02]  /*11d8a0*/  IADD3 RZ, P0, PT, R56, R50, RZ ;  /* 0x0000003238ff7210 */ /* 0x000fe40007f1e0ff */
        /* <DEDUP_REMOVED lines=15> */
[----:B------:R-:W-:-:S04]  /*11d9a0*/  IMAD.WIDE.U32 R48, R55, -0x4eac0001, RZ ;  /* 0xb153ffff37307825 */ /* 0x000fc800078e00ff */
[----:B------:R-:W-:Y:S02]  /*11d9b0*/  IMAD.IADD R50, R51, 0x1, R46 ;  /* 0x0000000133327824 */ /* 0x000fe400078e022e */
[----:B------:R-:W-:Y:S01]  /*11d9c0*/  IMAD.WIDE.U32.X R46, R55, -0x46010001, R40, P3 ;  /* 0xb9feffff372e7825 */ /* 0x000fe200018e0428 */
[----:B------:R-:W-:Y:S02]  /*11d9d0*/  IADD3.X R127, P3, PT, RZ, R127, RZ, P6, !PT ;  /* 0x0000007fff7f7210 */ /* 0x000fe4000377e4ff */
[----:B------:R-:W-:Y:S01]  /*11d9e0*/  IADD3.X RZ, P5, PT, RZ, R50, RZ, P5, !PT ;  /* 0x00000032ffff7210 */ /* 0x000fe20002fbe4ff */
[----:B------:R-:W-:Y:S01]  /*11d9f0*/  IMAD.WIDE.U32 R118, R201, R194, RZ ;  /* 0x000000c2c9767225 */ /* 0x000fe200078e00ff */
[----:B------:R-:W-:Y:S02]  /*11da00*/  IADD3.X R139, P0, PT, RZ, R46, RZ, P0, !PT ;  /* 0x0000002eff8b7210 */ /* 0x000fe4000071e4ff */
[----:B------:R-:W-:Y:S01]  /*11da10*/  IADD3.X R122, PT, PT, RZ, RZ, R53, P3, P1 ;  /* 0x000000ffff7a7210 */ /* 0x000fe20001fe2435 */
[----:B------:R-:W-:Y:S01]  /*11da20*/  IMAD.WIDE.U32 R40, R54, -0x4eac0001, RZ ;  /* 0xb153ffff36287825 */ /* 0x000fe200078e00ff */
[----:B------:R-:W-:-:S03]  /*11da30*/  IADD3.X R139, P5, PT, RZ, R139, RZ, P5, !PT ;  /* 0x0000008bff8b7210 */ /* 0x000fc60002fbe4ff */
[----:B------:R-:W-:Y:S01]  /*11da40*/  IMAD.WIDE.U32 R48, P2, R54, 0x1eabfffe, R48 ;  /* 0x1eabfffe36307825 */ /* 0x000fe20007840030 */
[----:B------:R-:W-:Y:S02]  /*11da50*/  IADD3 RZ, P3, PT, R44, R40, RZ ;  /* 0x000000282cff7210 */ /* 0x000fe40007f7e0ff */
[----:B------:R-:W-:Y:S01]  /*11da60*/  IADD3.X R143, PT, PT, RZ, RZ, R47, P5, P0 ;  /* 0x000000ffff8f7210 */ /* 0x000fe20002fe042f */
[----:B------:R-:W-:Y:S01]  /*11da70*/  IMAD.WIDE.U32 R112, R55, -0x94f09dc, RZ ;  /* 0xf6b0f62437707825 */ /* 0x000fe200078e00ff */
[----:B------:R-:W-:-:S03]  /*11da80*/  IADD3 R51, P1, PT, R48, R41, RZ ;  /* 0x0000002930337210 */ /* 0x000fc60007f3e0ff */
[----:B------:R-:W-:Y:S01]  /*11da90*/  IMAD.WIDE.U32 R118, P6, R195, R145, R118 ;  /* 0x00000091c3767225 */ /* 0x000fe200078c0076 */
[----:B------:R-:W-:-:S03]  /*11daa0*/  IADD3.X RZ, P3, PT, R45, R51, RZ, P3, !PT ;  /* 0x000000332dff7210 */ /* 0x000fc60001f7e4ff */
[----:B------:R-:W-:-:S04]  /*11dab0*/  IMAD.WIDE.U32 R40, R145, R194, RZ ;  /* 0x000000c291287225 */ /* 0x000fc800078e00ff */
[----:B------:R-:W-:Y:S01]  /*11dac0*/  IMAD.X R117, RZ, RZ, RZ, P6 ;  /* 0x000000ffff757224 */ /* 0x000fe200030e06ff */
[----:B------:R-:W-:Y:S01]  /*11dad0*/  IADD3 R147, P5, PT, R118, R41, RZ ;  /* 0x0000002976937210 */ /* 0x000fe20007fbe0ff */
[----:B------:R-:W-:-:S04]  /*11dae0*/  IMAD.WIDE.U32 R46, R54, -0x94f09dc, RZ ;  /* 0xf6b0f624362e7825 */ /* 0x000fc800078e00ff */
[----:B------:R-:W-:-:S04]  /*11daf0*/  IMAD.WIDE.U32 R112, P6, R54, 0x6730d2a0, R112 ;  /* 0x6730d2a036707825 */ /* 0x000fc800078c0070 */
[----:B------:R-:W-:Y:S01]  /*11db00*/  IMAD.WIDE.U32 R108, R55, -0xc7aed41, RZ ;  /* 0xf38512bf376c7825 */ /* 0x000fe200078e00ff */
[----:B------:R-:W-:-:S03]  /*11db10*/  IADD3 R149, P0, PT, R112, R47, RZ ;  /* 0x0000002f70957210 */ /* 0x000fc60007f1e0ff */
[----:B------:R-:W-:Y:S02]  /*11db20*/  IMAD.MOV.U32 R116, RZ, RZ, R119 ;  /* 0x000000ffff747224 */ /* 0x000fe400078e0077 */
[----:B------:R-:W-:-:S04]  /*11db30*/  IMAD.WIDE.U32 R44, R54, -0x4eac0001, R44 ;  /* 0xb153ffff362c7825 */ /* 0x000fc800078e002c */
[----:B------:R-:W-:-:S04]  /*11db40*/  IMAD.WIDE.U32.X R116, R195, R201, R116, P5 ;  /* 0x000000c9c3747225 */ /* 0x000fc800028e0474 */
[----:B------:R-:W-:-:S04]  /*11db50*/  IMAD.WIDE.U32 R60, R55, 0x434bacd7, RZ ;  /* 0x434bacd7373c7825 */ /* 0x000fc800078e00ff */
[----:B------:R-:W-:Y:S01]  /*11db60*/  IMAD.X R115, RZ, RZ, RZ, P2 ;  /* 0x000000ffff737224 */ /* 0x000fe200010e06ff */
[----:B------:R-:W-:Y:S01]  /*11db70*/  IADD3 RZ, P2, PT, R38, R46, RZ ;  /* 0x0000002e26ff7210 */ /* 0x000fe20007f5e0ff */
[----:B------:R-:W-:Y:S02]  /*11db80*/  IMAD.MOV.U32 R114, RZ, RZ, R49 ;  /* 0x000000ffff727224 */ /* 0x000fe400078e0031 */
[----:B------:R-:W-:Y:S01]  /*11db90*/  IMAD.WIDE.U32 R108, P5, R54, 0x64774b84, R108 ;  /* 0x64774b84366c7825 */ /* 0x000fe200078a006c */
[----:B------:R-:W-:-:S03]  /*11dba0*/  IADD3.X RZ, P2, PT, R39, R149, RZ, P2, !PT ;  /* 0x0000009527ff7210 */ /* 0x000fc6000175e4ff */
[----:B------:R-:W-:Y:S01]  /*11dbb0*/  IMAD.X R111, RZ, RZ, RZ, P6 ;  /* 0x000000ffff6f7224 */ /* 0x000fe200030e06ff */
[----:B------:R-:W-:Y:S01]  /*11dbc0*/  IADD3 R138, P6, PT, R139, R44, RZ ;  /* 0x0000002c8b8a7210 */ /* 0x000fe20007fde0ff */
[----:B------:R-:W-:-:S04]  /*11dbd0*/  IMAD.WIDE.U32 R50, R54, -0xc7aed41, RZ ;  /* 0xf38512bf36327825 */ /* 0x000fc800078e00ff */
[----:B------:R-:W-:Y:S02]  /*11dbe0*/  IMAD.MOV.U32 R110, RZ, RZ, R113 ;  /* 0x000000ffff6e7224 */ /* 0x000fe400078e0071 */
[----:B------:R-:W-:Y:S02]  /*11dbf0*/  IMAD.X R107, RZ, RZ, RZ, P5 ;  /* 0x000000ffff6b7224 */ /* 0x000fe400028e06ff */
[----:B------:R-:W-:Y:S01]  /*11dc00*/  IMAD.WIDE.U32.X R114, R55, 0x1eabfffe, R114, P1 ;  /* 0x1eabfffe37727825 */ /* 0x000fe200008e0472 */
[----:B------:R-:W-:-:S03]  /*11dc10*/  IADD3 R125, P1, PT, R108, R51, RZ ;  /* 0x000000336c7d7210 */ /* 0x000fc60007f3e0ff */
        /* <DEDUP_REMOVED lines=8> */
[----:B------:R-:W-:Y:S01]  /*11dca0*/  IMAD.IADD R124, R45, 0x1, R48 ;  /* 0x000000012d7c7824 */ /* 0x000fe200078e0230 */
[----:B------:R-:W-:Y:S01]  /*11dcb0*/  IADD3.X R45, P0, PT, R121, R120, RZ, P0, !PT ;  /* 0x00000078792d7210 */ /* 0x000fe2000071e4ff */
[----:B------:R-:W-:-:S03]  /*11dcc0*/  IMAD.WIDE.U32.X R106, R55, 0x64774b84, R106, P1 ;  /* 0x64774b84376a7825 */ /* 0x000fc600008e046a */
[----:B------:R-:W-:Y:S01]  /*11dcd0*/  IADD3.X R139, P6, PT, R124, R143, RZ, P6, !PT ;  /* 0x0000008f7c8b7210 */ /* 0x000fe200037de4ff */
[----:B------:R-:W-:-:S04]  /*11dce0*/  IMAD.WIDE.U32 R46, P1, R54, 0x1a0111ea, R46 ;  /* 0x1a0111ea362e7825 */ /* 0x000fc8000782002e */
[----:B------:R-:W-:-:S04]  /*11dcf0*/  IMAD.WIDE.U32 R52, R54, 0x397fe69a, RZ ;  /* 0x397fe69a36347825 */ /* 0x000fc800078e00ff */
[----:B------:R-:W-:Y:S02]  /*11dd00*/  IMAD.MOV.U32 R48, RZ, RZ, R61 ;  /* 0x000000ffff307224 */ /* 0x000fe400078e003d */
[----:B------:R-:W-:Y:S01]  /*11dd10*/  IMAD.X R41, RZ, RZ, RZ, P1 ;  /* 0x000000ffff297224 */ /* 0x000fe200008e06ff */
[----:B------:R-:W-:Y:S01]  /*11dd20*/  IADD3 RZ, P1, PT, R44, R40, RZ ;  /* 0x000000282cff7210 */ /* 0x000fe20007f3e0ff */
[----:B------:R-:W-:Y:S01]  /*11dd30*/  IMAD.WIDE.U32.X R48, R55, 0x4b1ba7b6, R48, P5 ;  /* 0x4b1ba7b637307825 */ /* 0x000fe200028e0430 */
[----:B------:R-:W-:Y:S02]  /*11dd40*/  IADD3 R53, P5, PT, R46, R53, RZ ;  /* 0x000000352e357210 */ /* 0x000fe40007fbe0ff */
[----:B------:R-:W-:Y:S01]  /*11dd50*/  IADD3.X RZ, P1, PT, R45, R147, RZ, P1, !PT ;  /* 0x000000932dff7210 */ /* 0x000fe20000f3e4ff */
[----:B------:R-:W-:-:S03]  /*11dd60*/  IMAD.WIDE.U32 R120, R194, R145, R44 ;  /* 0x00000091c2787225 */ /* 0x000fc600078e002c */
[----:B------:R-:W-:Y:S01]  /*11dd70*/  IADD3.X R223, P1, PT, RZ, R116, RZ, P1, !PT ;  /* 0x00000074ffdf7210 */ /* 0x000fe20000f3e4ff */
[----:B------:R-:W-:Y:S01]  /*11dd80*/  IMAD.MOV.U32 R40, RZ, RZ, R47 ;  /* 0x000000ffff287224 */ /* 0x000fe200078e002f */
[----:B------:R-:W-:Y:S01]  /*11dd90*/  IADD3.X R47, P3, PT, RZ, R114, RZ, P3, !PT ;  /* 0x00000072ff2f7210 */ /* 0x000fe20001f7e4ff */
[----:B------:R-:W-:Y:S01]  /*11dda0*/  IMAD.IADD R45, R121, 0x1, R118 ;  /* 0x00000001792d7824 */ /* 0x000fe200078e0276 */
[----:B------:R-:W-:Y:S01]  /*11ddb0*/  IADD3.X R116, P0, PT, RZ, RZ, RZ, P0, !PT ;  /* 0x000000ffff747210 */ /* 0x000fe2000071e4ff */
[----:B------:R-:W-:Y:S01]  /*11ddc0*/  IMAD.WIDE.U32.X R40, R55, 0x1a0111ea, R40, P5 ;  /* 0x1a0111ea37287825 */ /* 0x000fe200028e0428 */
[----:B------:R-:W-:Y:S02]  /*11ddd0*/  IADD3 R44, P5, PT, R127, R120, RZ ;  /* 0x000000787f2c7210 */ /* 0x000fe40007fbe0ff */
[----:B------:R-:W-:Y:S01]  /*11dde0*/  IADD3.X R47, P6, PT, RZ, R47, RZ, P6, !PT ;  /* 0x0000002fff2f7210 */ /* 0x000fe200037de4ff */
[----:B------:R-:W-:Y:S01]  /*11ddf0*/  IMAD.WIDE.U32 R118, R54, -0x94f09dc, R38 ;  /* 0xf6b0f62436767825 */ /* 0x000fe200078e0026 */
[----:B------:R-:W-:-:S02]  /*11de00*/  IADD3.X R45, P5, PT, R45, R122, RZ, P5, !PT ;  /* 0x0000007a2d2d7210 */ /* 0x000fc40002fbe4ff */
[----:B------:R-:W-:Y:S01]  /*11de10*/  IADD3.X R39, PT, PT, RZ, RZ, R115, P6, P3 ;  /* 0x000000ffff277210 */ /* 0x000fe200037e6473 */
[----:B------:R-:W-:Y:S01]  /*11de20*/  IMAD.IADD R112, R119, 0x1, R112 ;  /* 0x0000000177707824 */ /* 0x000fe200078e0270 */
[----:B------:R-:W-:Y:S01]  /*11de30*/  IADD3.X R223, P5, PT, RZ, R223, RZ, P5, !PT ;  /* 0x000000dfffdf7210 */ /* 0x000fe20002fbe4ff */
[----:B------:R-:W-:Y:S01]  /*11de40*/  IMAD.WIDE.U32 R114, R148, R200, RZ ;  /* 0x000000c894727225 */ /* 0x000fe200078e00ff */
[----:B------:R-:W-:Y:S02]  /*11de50*/  IADD3 R38, P3, PT, R47, R118, RZ ;  /* 0x000000762f267210 */ /* 0x000fe40007f7e0ff */
[----:B------:R-:W-:Y:S01]  /*11de60*/  IADD3.X R47, P4, PT, RZ, RZ, RZ, P4, !PT ;  /* 0x000000ffff2f7210 */ /* 0x000fe2000279e4ff */
[----:B------:R-:W-:Y:S01]  /*11de70*/  IMAD.WIDE.U32 R150, R54, 0x434bacd7, R58 ;  /* 0x434bacd736967825 */ /* 0x000fe200078e003a */
[----:B------:R-:W-:Y:S02]  /*11de80*/  IADD3.X R229, PT, PT, RZ, RZ, R117, P5, P1 ;  /* 0x000000ffffe57210 */ /* 0x000fe40002fe2475 */
[----:B------:R-:W-:Y:S01]  /*11de90*/  IADD3 R116, P5, PT, R116, R47, RZ ;  /* 0x0000002f74747210 */ /* 0x000fe20007fbe0ff */
[----:B------:R-:W-:Y:S01]  /*11dea0*/  IMAD.X R218, RZ, RZ, RZ, P4 ;  /* 0x000000ffffda7224 */ /* 0x000fe200020e06ff */
[----:B------:R-:W-:Y:S01]  /*11deb0*/  IADD3.X R39, P3, PT, R112, R39, RZ, P3, !PT ;  /* 0x0000002770277210 */ /* 0x000fe20001f7e4ff */
[----:B------:R-:W-:Y:S01]  /*11dec0*/  IMAD.WIDE.U32 R112, R221, R200, RZ ;  /* 0x000000c8dd707225 */ /* 0x000fe200078e00ff */
[----:B------:R-:W-:-:S02]  /*11ded0*/  IADD3.X R47, P2, PT, RZ, R110, RZ, P2, !PT ;  /* 0x0000006eff2f7210 */ /* 0x000fc4000175e4ff */
[----:B------:R-:W-:Y:S01]  /*11dee0*/  IADD3 RZ, P1, PT, R42, R50, RZ ;  /* 0x000000322aff7210 */ /* 0x000fe20007f3e0ff */
[----:B------:R-:W-:Y:S01]  /*11def0*/  IMAD.WIDE.U32 R50, P4, R221, R219, R114 ;  /* 0x000000dbdd327225 */ /* 0x000fe20007880072 */
[----:B------:R-:W-:Y:S02]  /*11df00*/  IADD3.X R47, P6, PT, RZ, R47, RZ, P3, !PT ;  /* 0x0000002fff2f7210 */ /* 0x000fe40001fde4ff */
[----:B------:R-:W-:Y:S01]  /*11df10*/  IADD3.X R218, PT, PT, R218, RZ, RZ, P5, P0 ;  /* 0x000000ffdada7210 */ /* 0x000fe20002fe04ff */
[----:B------:R-:W-:Y:S01]  /*11df20*/  IMAD.WIDE.U32 R114, R54, -0xc7aed41, R42 ;  /* 0xf38512bf36727825 */ /* 0x000fe200078e002a */
[----:B------:R-:W-:Y:S02]  /*11df30*/  IADD3.X R111, PT, PT, RZ, RZ, R111, P6, P2 ;  /* 0x000000ffff6f7210 */ /* 0x000fe400037e446f */
[----:B------:R-:W-:Y:S01]  /*11df40*/  IADD3.X RZ, P1, PT, R43, R125, RZ, P1, !PT ;  /* 0x0000007d2bff7210 */ /* 0x000fe20000f3e4ff */
[----:B------:R-:W-:Y:S01]  /*11df50*/  IMAD.IADD R108, R115, 0x1, R108 ;  /* 0x00000001736c7824 */ /* 0x000fe200078e026c */
[----:B------:R-:W-:Y:S01]  /*11df60*/  IADD3 R42, P5, PT, R47, R114, RZ ;  /* 0x000000722f2a7210 */ /* 0x000fe20007fbe0ff */
[----:B------:R-:W-:Y:S01]  /*11df70*/  IMAD.IADD R60, R151, 0x1, R60 ;  /* 0x00000001973c7824 */ /* 0x000fe200078e023c */
[----:B------:R-:W-:Y:S01]  /*11df80*/  IADD3.X R47, P1, PT, RZ, R106, RZ, P1, !PT ;  /* 0x0000006aff2f7210 */ /* 0x000fe20000f3e4ff */
[----:B------:R-:W-:Y:S01]  /*11df90*/  IMAD.X R61, RZ, RZ, RZ, P4 ;  /* 0x000000ffff3d7224 */ /* 0x000fe200020e06ff */
[----:B------:R-:W-:Y:S01]  /*11dfa0*/  IADD3.X R43, P5, PT, R108, R111, RZ, P5, !PT ;  /* 0x0000006f6c2b7210 */ /* 0x000fe20002fbe4ff */
[----:B------:R-:W-:Y:S01]  /*11dfb0*/  IMAD.WIDE.U32 R122, R198, R200, R38 ;  /* 0x000000c8c67a7225 */ /* 0x000fe200078e0026 */
[----:B------:R-:W-:-:S02]  /*11dfc0*/  IADD3 RZ, P2, PT, R58, R56, RZ ;  /* 0x000000383aff7210 */ /* 0x000fc40007f5e0ff */
[----:B------:R-:W-:Y:S01]  /*11dfd0*/  IADD3.X R47, P6, PT, RZ, R47, RZ, P5, !PT ;  /* 0x0000002fff2f7210 */ /* 0x000fe20002fde4ff */
[-C--:B------:R-:W-:Y:S01]  /*11dfe0*/  IMAD.WIDE.U32 R56, R196, R200.reuse, RZ ;  /* 0x000000c8c4387225 */ /* 0x080fe200078e00ff */
[----:B------:R-:W-:Y:S02]  /*11dff0*/  IADD3.X RZ, P2, PT, R59, R109, RZ, P2, !PT ;  /* 0x0000006d3bff7210 */ /* 0x000fe4000175e4ff */
[----:B------:R-:W-:Y:S01]  /*11e000*/  IADD3.X R107, PT, PT, RZ, RZ, R107, P6, P1 ;  /* 0x000000ffff6b7210 */ /* 0x000fe200037e246b */
[----:B------:R-:W-:Y:S01]  /*11e010*/  IMAD.WIDE.U32 R58, R198, R200, RZ ;  /* 0x000000c8c63a7225 */ /* 0x000fe200078e00ff */
[----:B------:R-:W-:Y:S02]  /*11e020*/  IADD3 R150, P1, PT, R47, R150, RZ ;  /* 0x000000962f967210 */ /* 0x000fe40007f3e0ff */
[----:B------:R-:W-:Y:S01]  /*11e030*/  IADD3 R55, P3, PT, R50, R113, RZ ;  /* 0x0000007132377210 */ /* 0x000fe20007f7e0ff */
[----:B------:R-:W-:Y:S01]  /*11e040*/  IMAD.WIDE.U32 R56, P5, R198, R219, R56 ;  /* 0x000000dbc6387225 */ /* 0x000fe200078a0038 */
[----:B------:R-:W-:-:S02]  /*11e050*/  IADD3.X R151, P1, PT, R60, R107, RZ, P1, !PT ;  /* 0x0000006b3c977210 */ /* 0x000fc40000f3e4ff */
[----:B------:R-:W-:Y:S01]  /*11e060*/  IADD3 RZ, P0, PT, R138, R112, RZ ;  /* 0x000000708aff7210 */ /* 0x000fe20007f1e0ff */
[----:B------:R-:W-:Y:S01]  /*11e070*/  IMAD.MOV.U32 R60, RZ, RZ, R51 ;  /* 0x000000ffff3c7224 */ /* 0x000fe200078e0033 */
[----:B------:R-:W-:Y:S01]  /*11e080*/  IADD3.X R147, P2, PT, RZ, R48, RZ, P2, !PT ;  /* 0x00000030ff937210 */ /* 0x000fe2000175e4ff */
[----:B------:R-:W-:Y:S01]  /*11e090*/  IMAD.MOV.U32 R48, RZ, RZ, R57 ;  /* 0x000000ffff307224 */ /* 0x000fe200078e0039 */
[----:B------:R-:W-:Y:S01]  /*11e0a0*/  IADD3.X RZ, P0, PT, R139, R55, RZ, P0, !PT ;  /* 0x000000378bff7210 */ /* 0x000fe2000071e4ff */
[----:B------:R-:W-:Y:S01]  /*11e0b0*/  IMAD.WIDE.U32.X R60, R148, R219, R60, P3 ;  /* 0x000000db943c7225 */ /* 0x000fe200018e043c */
[----:B------:R-:W-:Y:S02]  /*11e0c0*/  IADD3 RZ, P3, PT, R44, R52, RZ ;  /* 0x000000342cff7210 */ /* 0x000fe40007f7e0ff */
[----:B------:R-:W-:Y:S01]  /*11e0d0*/  IADD3.X R147, P1, PT, RZ, R147, RZ, P1, !PT ;  /* 0x00000093ff937210 */ /* 0x000fe20000f3e4ff */
[----:B------:R-:W-:Y:S01]  /*11e0e0*/  IMAD.WIDE.U32 R138, R221, R200, R138 ;  /* 0x000000c8dd8a7225 */ /* 0x000fe200078e008a */
[----:B------:R-:W-:-:S02]  /*11e0f0*/  IADD3 R47, P6, PT, R56, R59, RZ ;  /* 0x0000003b382f7210 */ /* 0x000fc40007fde0ff */
[----:B------:R-:W-:Y:S01]  /*11e100*/  IADD3 RZ, P4, PT, R38, R58, RZ ;  /* 0x0000003a26ff7210 */ /* 0x000fe20007f9e0ff */
[----:B------:R-:W-:Y:S01]  /*11e110*/  IMAD.IADD R139, R139, 0x1, R50 ;  /* 0x000000018b8b7824 */ /* 0x000fe200078e0232 */
[----:B------:R-:W-:Y:S01]  /*11e120*/  IADD3.X RZ, P3, PT, R45, R53, RZ, P3, !PT ;  /* 0x000000352dff7210 */ /* 0x000fe20001f7e4ff */
[----:B------:R-:W-:Y:S01]  /*11e130*/  IMAD.WIDE.U32 R44, R54, 0x397fe69a, R44 ;  /* 0x397fe69a362c7825 */ /* 0x000fe200078e002c */
[----:B------:R-:W-:Y:S02]  /*11e140*/  IADD3.X R53, PT, PT, RZ, RZ, R49, P1, P2 ;  /* 0x000000ffff357210 */ /* 0x000fe40000fe4431 */
[----:B------:R-:W-:Y:S01]  /*11e150*/  IADD3 RZ, P2, PT, RZ, R138, RZ ;  /* 0x0000008affff7210 */ /* 0x000fe20007f5e0ff */
[----:B------:R-:W-:Y:S01]  /*11e160*/  IMAD.WIDE.U32 R50, R195, R200, RZ ;  /* 0x000000c8c3327225 */ /* 0x000fe200078e00ff */
[----:B------:R-:W-:Y:S02]  /*11e170*/  IADD3.X RZ, P4, PT, R39, R47, RZ, P4, !PT ;  /* 0x0000002f27ff7210 */ /* 0x000fe4000279e4ff */
[----:B------:R-:W-:Y:S01]  /*11e180*/  IADD3.X R47, P1, PT, RZ, R60, RZ, P0, !PT ;  /* 0x0000003cff2f7210 */ /* 0x000fe2000073e4ff */
[----:B------:R-:W-:Y:S01]  /*11e190*/  IMAD.WIDE.U32 R38, R194, R200, RZ ;  /* 0x000000c8c2267225 */ /* 0x000fe200078e00ff */
[----:B------:R-:W-:-:S02]  /*11e1a0*/  IADD3.X RZ, P0, PT, RZ, R139, RZ, P2, !PT ;  /* 0x0000008bffff7210 */ /* 0x000fc4000171e4ff */
[----:B------:R-:W-:Y:S01]  /*11e1b0*/  IADD3.X R134, P3, PT, RZ, R40, RZ, P3, !PT ;  /* 0x00000028ff867210 */ /* 0x000fe20001f7e4ff */
[----:B------:R-:W-:Y:S01]  /*11e1c0*/  IMAD.X R49, RZ, RZ, RZ, P5 ;  /* 0x000000ffff317224 */ /* 0x000fe200028e06ff */
[----:B------:R-:W-:Y:S01]  /*11e1d0*/  IADD3.X R47, P2, PT, RZ, R47, RZ, P0, !PT ;  /* 0x0000002fff2f7210 */ /* 0x000fe2000075e4ff */
[----:B------:R-:W-:-:S03]  /*11e1e0*/  IMAD.WIDE.U32 R50, P5, R194, R219, R50 ;  /* 0x000000dbc2327225 */ /* 0x000fc600078a0032 */
[----:B------:R-:W-:Y:S01]  /*11e1f0*/  IADD3.X R61, PT, PT, RZ, RZ, R61, P2, P1 ;  /* 0x000000ffff3d7210 */ /* 0x000fe200017e243d */
[----:B------:R-:W-:Y:S01]  /*11e200*/  IMAD.WIDE.U32 R142, R138, -0x30003, RZ ;  /* 0xfffcfffd8a8e7825 */ /* 0x000fe200078e00ff */
[----:B------:R-:W-:Y:S02]  /*11e210*/  IADD3 RZ, P1, PT, R42, R38, RZ ;  /* 0x000000262aff7210 */ /* 0x000fe40007f3e0ff */
[----:B------:R-:W-:Y:S01]  /*11e220*/  IADD3 R122, P0, PT, R47, R122, RZ ;  /* 0x0000007a2f7a7210 */ /* 0x000fe20007f1e0ff */
[----:B------:R-:W-:Y:S01]  /*11e230*/  IMAD.IADD R38, R45, 0x1, R46 ;  /* 0x000000012d267824 */ /* 0x000fe200078e022e */
[----:B------:R-:W-:Y:S01]  /*11e240*/  IADD3 R55, P2, PT, R50, R39, RZ ;  /* 0x0000002732377210 */ /* 0x000fe20007f5e0ff */
[----:B------:R-:W-:Y:S02]  /*11e250*/  IMAD R45, R139, -0x30003, RZ ;  /* 0xfffcfffd8b2d7824 */ /* 0x000fe400078e02ff */
[----:B------:R-:W-:Y:S01]  /*11e260*/  IMAD.WIDE.U32.X R46, R196, R219, R48, P6 ;  /* 0x000000dbc42e7225 */ /* 0x000fe200030e0430 */
[----:B------:R-:W-:-:S02]  /*11e270*/  IADD3 R146, P6, PT, R147, R44, RZ ;  /* 0x0000002c93927210 */ /* 0x000fc40007fde0ff */
[----:B------:R-:W-:Y:S01]  /*11e280*/  IADD3.X RZ, P1, PT, R43, R55, RZ, P1, !PT ;  /* 0x000000372bff7210 */ /* 0x000fe20000f3e4ff */
[----:B------:R-:W-:Y:S01]  /*11e290*/  IMAD R45, R138, -0x760c0004, R45 ;  /* 0x89f3fffc8a2d7824 */ /* 0x000fe200078e022d */
[----:B------:R-:W-:Y:S01]  /*11e2a0*/  IADD3.X R147, P6, PT, R38, R53, RZ, P6, !PT ;  /* 0x0000003526937210 */ /* 0x000fe200037de4ff */
[----:B------:R-:W-:Y:S01]  /*11e2b0*/  IMAD.IADD R56, R123, 0x1, R56 ;  /* 0x000000017b387824 */ /* 0x000fe200078e0238 */
[----:B------:R-:W-:Y:S01]  /*11e2c0*/  IADD3.X R40, P4, PT, RZ, R46, RZ, P4, !PT ;  /* 0x0000002eff287210 */ /* 0x000fe2000279e4ff */
[----:B------:R-:W-:Y:S01]  /*11e2d0*/  IMAD.IADD R45, R143, 0x1, R45 ;  /* 0x000000018f2d7824 */ /* 0x000fe200078e022d */
[----:B------:R-:W-:Y:S01]  /*11e2e0*/  IADD3.X R134, P6, PT, RZ, R134, RZ, P6, !PT ;  /* 0x00000086ff867210 */ /* 0x000fe200037de4ff */
[----:B------:R-:W-:Y:S01]  /*11e2f0*/  IMAD.X R39, RZ, RZ, RZ, P5 ;  /* 0x000000ffff277224 */ /* 0x000fe200028e06ff */
[----:B------:R-:W-:Y:S01]  /*11e300*/  IADD3 R223, P5, PT, R223, R116, RZ ;  /* 0x00000074dfdf7210 */ /* 0x000fe20007fbe0ff */
[----:B------:R-:W-:Y:S01]  /*11e310*/  IMAD.WIDE.U32 R116, R194, R200, R42 ;  /* 0x000000c8c2747225 */ /* 0x000fe200078e002a */
[----:B------:R-:W-:-:S02]  /*11e320*/  IADD3.X R123, P0, PT, R56, R61, RZ, P0, !PT ;  /* 0x0000003d387b7210 */ /* 0x000fc4000071e4ff */
[----:B------:R-:W-:Y:S01]  /*11e330*/  IADD3.X R143, PT, PT, RZ, RZ, R41, P6, P3 ;  /* 0x000000ffff8f7210 */ /* 0x000fe200037e6429 */
[----:B------:R-:W-:Y:S01]  /*11e340*/  IMAD.WIDE.U32 R48, R45, -0x5555, RZ ;  /* 0xffffaaab2d307825 */ /* 0x000fe200078e00ff */
[----:B------:R-:W-:-:S03]  /*11e350*/  IADD3.X R218, P5, PT, R229, R218, RZ, P5, !PT ;  /* 0x000000dae5da7210 */ /* 0x000fc60002fbe4ff */
[----:B------:R-:W-:Y:S01]  /*11e360*/  IMAD.IADD R44, R117, 0x1, R50 ;  /* 0x00000001752c7824 */ /* 0x000fe200078e0232 */
[----:B------:R-:W-:Y:S01]  /*11e370*/  IADD3.X R117, P0, PT, RZ, R40, RZ, P0, !PT ;  /* 0x00000028ff757210 */ /* 0x000fe2000071e4ff */
[----:B------:R-:W-:-:S03]  /*11e380*/  IMAD.WIDE.U32 R42, R142, -0x5555, RZ ;  /* 0xffffaaab8e2a7825 */ /* 0x000fc600078e00ff */
[----:B------:R-:W-:Y:S01]  /*11e390*/  IADD3.X R47, PT, PT, RZ, RZ, R47, P0, P4 ;  /* 0x000000ffff2f7210 */ /* 0x000fe200007e842f */
[----:B------:R-:W-:Y:S01]  /*11e3a0*/  IMAD.WIDE.U32 R40, P6, R142, -0x46010001, R48 ;  /* 0xb9feffff8e287825 */ /* 0x000fe200078c0030 */
[----:B------:R-:W-:Y:S02]  /*11e3b0*/  IADD3 RZ, P0, PT, R138, R42, RZ ;  /* 0x0000002a8aff7210 */ /* 0x000fe40007f1e0ff */
[----:B------:R-:W-:Y:S01]  /*11e3c0*/  IADD3 R116, P3, PT, R117, R116, RZ ;  /* 0x0000007475747210 */ /* 0x000fe20007f7e0ff */
[----:B------:R-:W-:Y:S01]  /*11e3d0*/  IMAD.WIDE.U32 R124, R45, -0x4eac0001, RZ ;  /* 0xb153ffff2d7c7825 */ /* 0x000fe200078e00ff */
[----:B------:R-:W-:Y:S02]  /*11e3e0*/  IADD3 R227, P4, PT, R40, R43, RZ ;  /* 0x0000002b28e37210 */ /* 0x000fe40007f9e0ff */
[----:B------:R-:W-:Y:S01]  /*11e3f0*/  IADD3.X R117, P3, PT, R44, R47, RZ, P3, !PT ;  /* 0x0000002f2c757210 */ /* 0x000fe20001f7e4ff */
[----:B------:R-:W-:Y:S01]  /*11e400*/  IMAD.X R127, RZ, RZ, RZ, P6 ;  /* 0x000000ffff7f7224 */ /* 0x000fe200030e06ff */
[----:B------:R-:W-:Y:S01]  /*11e410*/  IADD3.X RZ, P0, PT, R139, R227, RZ, P0, !PT ;  /* 0x000000e38bff7210 */ /* 0x000fe2000071e4ff */
[----:B------:R-:W-:-:S04]  /*11e420*/  IMAD.WIDE.U32 R42, R142, -0x4eac0001, RZ ;  /* 0xb153ffff8e2a7825 */ /* 0x000fc800078e00ff */
[----:B------:R-:W-:-:S04]  /*11e430*/  IMAD.WIDE.U32 R118, R45, -0x94f09dc, RZ ;  /* 0xf6b0f6242d767825 */ /* 0x000fc800078e00ff */
[----:B------:R-:W-:-:S04]  /*11e440*/  IMAD.WIDE.U32 R124, P6, R142, 0x1eabfffe, R124 ;  /* 0x1eabfffe8e7c7825 */ /* 0x000fc800078c007c */
[----:B------:R-:W-:Y:S02]  /*11e450*/  IMAD.MOV.U32 R126, RZ, RZ, R41 ;  /* 0x000000ffff7e7224 */ /* 0x000fe400078e0029 */
[----:B------:R-:W-:Y:S01]  /*11e460*/  IMAD.X R121, RZ, RZ, RZ, P6 ;  /* 0x000000ffff797224 */ /* 0x000fe200030e06ff */
[----:B------:R-:W-:Y:S01]  /*11e470*/  IADD3 R225, P6, PT, R124, R43, RZ ;  /* 0x0000002b7ce17210 */ /* 0x000fe20007fde0ff */
[----:B------:R-:W-:-:S04]  /*11e480*/  IMAD.WIDE.U32.X R126, R45, -0x46010001, R126, P4 ;  /* 0xb9feffff2d7e7825 */ /* 0x000fc800020e047e */
[----:B------:R-:W-:-:S04]  /*11e490*/  IMAD.WIDE.U32 R118, P4, R142, 0x6730d2a0, R118 ;  /* 0x6730d2a08e767825 */ /* 0x000fc80007880076 */
[----:B------:R-:W-:-:S04]  /*11e4a0*/  IMAD.WIDE.U32 R114, R142, -0x94f09dc, RZ ;  /* 0xf6b0f6248e727825 */ /* 0x000fc800078e00ff */
[----:B------:R-:W-:Y:S02]  /*11e4b0*/  IMAD.MOV.U32 R120, RZ, RZ, R125 ;  /* 0x000000ffff787224 */ /* 0x000fe400078e007d */
[----:B------:R-:W-:-:S04]  /*11e4c0*/  IMAD.WIDE.U32 R110, R45, -0xc7aed41, RZ ;  /* 0xf38512bf2d6e7825 */ /* 0x000fc800078e00ff */
[----:B------:R-:W-:Y:S01]  /*11e4d0*/  IMAD.WIDE.U32.X R120, R45, 0x1eabfffe, R120, P6 ;  /* 0x1eabfffe2d787825 */ /* 0x000fe200030e0478 */
[----:B------:R-:W-:-:S03]  /*11e4e0*/  IADD3 R115, P6, PT, R118, R115, RZ ;  /* 0x0000007376737210 */ /* 0x000fc60007fde0ff */
[----:B------:R-:W-:-:S04]  /*11e4f0*/  IMAD.WIDE.U32 R60, R45, 0x434bacd7, RZ ;  /* 0x434bacd72d3c7825 */ /* 0x000fc800078e00ff */
[----:B------:R-:W-:Y:S02]  /*11e500*/  IMAD.X R113, RZ, RZ, RZ, P4 ;  /* 0x000000ffff717224 */ /* 0x000fe400020e06ff */
[----:B------:R-:W-:Y:S02]  /*11e510*/  IMAD.MOV.U32 R112, RZ, RZ, R119 ;  /* 0x000000ffff707224 */ /* 0x000fe400078e0077 */
[----:B------:R-:W-:Y:S02]  /*11e520*/  IMAD.MOV.U32 R38, RZ, RZ, R51 ;  /* 0x000000ffff267224 */ /* 0x000fe400078e0033 */
[----:B------:R-:W-:-:S04]  /*11e530*/  IMAD.WIDE.U32 R110, P4, R142, 0x64774b84, R110 ;  /* 0x64774b848e6e7825 */ /* 0x000fc8000788006e */
[----:B------:R-:W-:-:S04]  /*11e540*/  IMAD.WIDE.U32 R108, R142, -0xc7aed41, RZ ;  /* 0xf38512bf8e6c7825 */ /* 0x000fc800078e00ff */
[----:B------:R-:W-:-:S04]  /*11e550*/  IMAD.WIDE.U32.X R112, R45, 0x6730d2a0, R112, P6 ;  /* 0x6730d2a02d707825 */ /* 0x000fc800030e0470 */
[----:B------:R-:W-:-:S04]  /*11e560*/  IMAD.WIDE.U32 R54, R45, 0x397fe69a, RZ ;  /* 0x397fe69a2d367825 */ /* 0x000fc800078e00ff */
[----:B------:R-:W-:-:S04]  /*11e570*/  IMAD.WIDE.U32 R60, P6, R142, 0x4b1ba7b6, R60 ;  /* 0x4b1ba7b68e3c7825 */ /* 0x000fc800078c003c */
[----:B------:R-:W-:Y:S01]  /*11e580*/  IMAD.WIDE.U32.X R38, R195, R219, R38, P2 ;  /* 0x000000dbc3267225 */ /* 0x000fe200010e0426 */
[----:B------:R-:W-:-:S03]  /*11e590*/  IADD3 RZ, P2, PT, R122, R42, RZ ;  /* 0x0000002a7aff7210 */ /* 0x000fc60007f5e0ff */
[----:B------:R-:W-:Y:S01]  /*11e5a0*/  IMAD.X R107, RZ, RZ, RZ, P4 ;  /* 0x000000ffff6b7224 */ /* 0x000fe200020e06ff */
[----:B------:R-:W-:Y:S01]  /*11e5b0*/  IADD3 R109, P4, PT, R110, R109, RZ ;  /* 0x0000006d6e6d7210 */ /* 0x000fe20007f9e0ff */
[C---:B------:R-:W-:Y:S01]  /*11e5c0*/  IMAD.WIDE.U32 R58, R142.reuse, 0x434bacd7, RZ ;  /* 0x434bacd78e3a7825 */ /* 0x040fe200078e00ff */
[----:B------:R-:W-:Y:S02]  /*11e5d0*/  IADD3.X R38, P1, PT, RZ, R38, RZ, P1, !PT ;  /* 0x00000026ff267210 */ /* 0x000fe40000f3e4ff */
[----:B------:R-:W-:Y:S01]  /*11e5e0*/  IADD3.X RZ, P2, PT, R123, R225, RZ, P2, !PT ;  /* 0x000000e17bff7210 */ /* 0x000fe2000175e4ff */
[----:B------:R-:W-:Y:S02]  /*11e5f0*/  IMAD.X R57, RZ, RZ, RZ, P6 ;  /* 0x000000ffff397224 */ /* 0x000fe400030e06ff */
[----:B------:R-:W-:Y:S01]  /*11e600*/  IMAD.MOV.U32 R106, RZ, RZ, R111 ;  /* 0x000000ffff6a7224 */ /* 0x000fe200078e006f */
[----:B------:R-:W-:Y:S01]  /*11e610*/  IADD3.X R225, P2, PT, RZ, R120, RZ, P2, !PT ;  /* 0x00000078ffe17210 */ /* 0x000fe2000175e4ff */
[----:B------:R-:W-:-:S04]  /*11e620*/  IMAD.WIDE.U32 R52, R142, 0x397fe69a, RZ ;  /* 0x397fe69a8e347825 */ /* 0x000fc800078e00ff */
[----:B------:R-:W-:-:S04]  /*11e630*/  IMAD.WIDE.U32 R54, P6, R142, 0x1a0111ea, R54 ;  /* 0x1a0111ea8e367825 */ /* 0x000fc800078c0036 */
[----:B------:R-:W-:Y:S01]  /*11e640*/  IMAD.WIDE.U32.X R106, R45, 0x64774b84, R106, P4 ;  /* 0x64774b842d6a7825 */ /* 0x000fe200020e046a */
[----:B------:R-:W-:-:S03]  /*11e650*/  IADD3 R59, P4, PT, R60, R59, RZ ;  /* 0x0000003b3c3b7210 */ /* 0x000fc60007f9e0ff */
[----:B------:R-:W-:Y:S01]  /*11e660*/  IMAD.X R51, RZ, RZ, RZ, P6 ;  /* 0x000000ffff337224 */ /* 0x000fe200030e06ff */
[----:B------:R-:W-:Y:S01]  /*11e670*/  IADD3 R53, P6, PT, R54, R53, RZ ;  /* 0x0000003536357210 */ /* 0x000fe20007fde0ff */
[----:B------:R-:W-:-:S04]  /*11e680*/  IMAD.WIDE.U32 R42, R142, -0x5555, R138 ;  /* 0xffffaaab8e2a7825 */ /* 0x000fc800078e008a */
[----:B------:R-:W-:Y:S02]  /*11e690*/  IMAD.MOV.U32 R56, RZ, RZ, R61 ;  /* 0x000000ffff387224 */ /* 0x000fe400078e003d */
[----:B------:R-:W-:-:S04]  /*11e6a0*/  IMAD.WIDE.U32 R48, R148, R197, RZ ;  /* 0x000000c594307225 */ /* 0x000fc800078e00ff */
[----:B------:R-:W-:Y:S01]  /*11e6b0*/  IMAD.MOV.U32 R50, RZ, RZ, R55 ;  /* 0x000000ffff327224 */ /* 0x000fe200078e0037 */
[----:B------:R-:W-:Y:S01]  /*11e6c0*/  IADD3.X R55, P3, PT, RZ, R38, RZ, P3, !PT ;  /* 0x00000026ff377210 */ /* 0x000fe20001f7e4ff */
[----:B------:R-:W-:Y:S01]  /*11e6d0*/  IMAD.WIDE.U32.X R56, R45, 0x4b1ba7b6, R56, P4 ;  /* 0x4b1ba7b62d387825 */ /* 0x000fe200020e0438 */
[----:B------:R-:W-:Y:S02]  /*11e6e0*/  IADD3 RZ, P4, PT, RZ, R42, RZ ;  /* 0x0000002affff7210 */ /* 0x000fe40007f9e0ff */
[----:B------:R-:W-:Y:S01]  /*11e6f0*/  IADD3.X R111, PT, PT, RZ, RZ, R39, P3, P1 ;  /* 0x000000ffff6f7210 */ /* 0x000fe20001fe2427 */
[----:B------:R-:W-:Y:S02]  /*11e700*/  IMAD.IADD R61, R43, 0x1, R40 ;  /* 0x000000012b3d7824 */ /* 0x000fe400078e0228 */
[----:B------:R-:W-:-:S03]  /*11e710*/  IMAD.WIDE.U32.X R50, R45, 0x1a0111ea, R50, P6 ;  /* 0x1a0111ea2d327825 */ /* 0x000fc600030e0432 */
[----:B------:R-:W-:Y:S01]  /*11e720*/  IADD3.X RZ, P4, PT, RZ, R61, RZ, P4, !PT ;  /* 0x0000003dffff7210 */ /* 0x000fe2000279e4ff */
[----:B------:R-:W-:-:S04]  /*11e730*/  IMAD.WIDE.U32 R42, R148, R145, RZ ;  /* 0x00000091942a7225 */ /* 0x000fc800078e00ff */
[----:B------:R-:W-:-:S04]  /*11e740*/  IMAD.WIDE.U32 R190, P6, R200, R219, R190 ;  /* 0x000000dbc8be7225 */ /* 0x000fc800078c00be */
[----:B------:R-:W-:-:S04]  /*11e750*/  IMAD.WIDE.U32 R48, P1, R221, R199, R48 ;  /* 0x000000c7dd307225 */ /* 0x000fc80007820030 */
[----:B------:R-:W-:-:S04]  /*11e760*/  IMAD.WIDE.U32 R46, R221, R197, RZ ;  /* 0x000000c5dd2e7225 */ /* 0x000fc800078e00ff */
[----:B------:R-:W-:-:S04]  /*11e770*/  IMAD.WIDE.U32 R38, R200, R200, RZ ;  /* 0x000000c8c8267225 */ /* 0x000fc800078e00ff */
[----:B------:R-:W-:Y:S01]  /*11e780*/  IMAD.X R149, RZ, RZ, RZ, P6 ;  /* 0x000000ffff957224 */ /* 0x000fe200030e06ff */
[----:B------:R-:W-:Y:S01]  /*11e790*/  IADD3 R47, P6, PT, R48, R47, RZ ;  /* 0x0000002f302f7210 */ /* 0x000fe20007fde0ff */
[----:B------:R-:W-:-:S04]  /*11e7a0*/  IMAD.WIDE.U32 R42, P3, R221, R201, R42 ;  /* 0x000000c9dd2a7225 */ /* 0x000fc8000786002a */
[----:B------:R-:W-:Y:S01]  /*11e7b0*/  IMAD.X R45, RZ, RZ, RZ, P1 ;  /* 0x000000ffff2d7224 */ /* 0x000fe200008e06ff */
[----:B------:R-:W-:Y:S01]  /*11e7c0*/  IADD3 R119, P1, PT, R190, R39, RZ ;  /* 0x00000027be777210 */ /* 0x000fe20007f3e0ff */
        /* <DEDUP_REMOVED lines=8> */
[----:B------:R-:W-:-:S04]  /*11e850*/  IMAD.WIDE.U32 R192, R200, R200, R150 ;  /* 0x000000c8c8c07225 */ /* 0x000fc800078e0096 */
[----:B------:R-:W-:-:S04]  /*11e860*/  IMAD.WIDE.U32.X R38, R148, R201, R38, P6 ;  /* 0x000000c994267225 */ /* 0x000fc800030e0426 */
        /* <DEDUP_REMOVED lines=8> */
[----:B------:R-:W-:Y:S01]  /*11e8f0*/  IADD3.X R49, P1, PT, RZ, R49, RZ, P1, !PT ;  /* 0x00000031ff317210 */ /* 0x000fe20000f3e4ff */
[----:B------:R-:W-:-:S03]  /*11e900*/  IMAD.WIDE.U32 R150, P6, R219, R197, R150 ;  /* 0x000000c5db967225 */ /* 0x000fc600078c0096 */
[----:B------:R-:W-:Y:S01]  /*11e910*/  IADD3.X R148, PT, PT, RZ, RZ, R149, P1, P3 ;  /* 0x000000ffff947210 */ /* 0x000fe20000fe6495 */
[----:B------:R-:W-:Y:S01]  /*11e920*/  IMAD.WIDE.U32 R122, R142, -0x4eac0001, R122 ;  /* 0xb153ffff8e7a7825 */ /* 0x000fe200078e007a */
[----:B------:R-:W-:Y:S02]  /*11e930*/  IADD3 R55, P3, PT, R150, R139, RZ ;  /* 0x0000008b96377210 */ /* 0x000fe40007f7e0ff */
[----:B------:R-:W-:Y:S01]  /*11e940*/  IADD3 RZ, P1, PT, R146, R138, RZ ;  /* 0x0000008a92ff7210 */ /* 0x000fe20007f3e0ff */
[----:B------:R-:W-:Y:S01]  /*11e950*/  IMAD.IADD R43, R123, 0x1, R124 ;  /* 0x000000017b2b7824 */ /* 0x000fe200078e027c */
[----:B------:R-:W-:Y:S01]  /*11e960*/  IADD3.X R123, P0, PT, RZ, R126, RZ, P0, !PT ;  /* 0x0000007eff7b7210 */ /* 0x000fe2000071e4ff */
[----:B------:R-:W-:Y:S01]  /*11e970*/  IMAD.X R125, RZ, RZ, RZ, P6 ;  /* 0x000000ffff7d7224 */ /* 0x000fe200030e06ff */
[----:B------:R-:W-:Y:S01]  /*11e980*/  IADD3.X RZ, P1, PT, R147, R55, RZ, P1, !PT ;  /* 0x0000003793ff7210 */ /* 0x000fe20000f3e4ff */
[----:B------:R-:W-:Y:S01]  /*11e990*/  IMAD.WIDE.U32 R138, R200, R197, R146 ;  /* 0x000000c5c88a7225 */ /* 0x000fe200078e0092 */
[----:B------:R-:W-:-:S03]  /*11e9a0*/  IADD3.X R123, P4, PT, RZ, R123, RZ, P4, !PT ;  /* 0x0000007bff7b7210 */ /* 0x000fc6000279e4ff */
[----:B------:R-:W-:Y:S02]  /*11e9b0*/  IMAD.MOV.U32 R124, RZ, RZ, R151 ;  /* 0x000000ffff7c7224 */ /* 0x000fe400078e0097 */
[----:B------:R-:W-:Y:S01]  /*11e9c0*/  IMAD.IADD R151, R139, 0x1, R150 ;  /* 0x000000018b977824 */ /* 0x000fe200078e0296 */
[----:B------:R-:W-:Y:S01]  /*11e9d0*/  IADD3.X R150, PT, PT, RZ, RZ, R127, P4, P0 ;  /* 0x000000ffff967210 */ /* 0x000fe200027e047f */
[----:B------:R-:W-:Y:S01]  /*11e9e0*/  IMAD.WIDE.U32.X R124, R219, R199, R124, P3 ;  /* 0x000000c7db7c7225 */ /* 0x000fe200018e047c */
[----:B------:R-:W-:Y:S02]  /*11e9f0*/  IADD3 R138, P3, PT, R49, R138, RZ ;  /* 0x0000008a318a7210 */ /* 0x000fe40007f7e0ff */
[----:B------:R-:W-:Y:S01]  /*11ea00*/  IADD3 R122, P4, PT, R123, R122, RZ ;  /* 0x0000007a7b7a7210 */ /* 0x000fe20007f9e0ff */
[----:B------:R-:W-:Y:S01]  /*11ea10*/  IMAD.WIDE.U32 R146, R201, R200, RZ ;  /* 0x000000c8c9927225 */ /* 0x000fe200078e00ff */
[----:B------:R-:W-:Y:S02]  /*11ea20*/  IADD3.X R139, P3, PT, R151, R148, RZ, P3, !PT ;  /* 0x00000094978b7210 */ /* 0x000fe40001f7e4ff */
[----:B------:R-:W-:Y:S01]  /*11ea30*/  IADD3.X R49, P1, PT, RZ, R124, RZ, P1, !PT ;  /* 0x0000007cff317210 */ /* 0x000fe20000f3e4ff */
[----:B------:R-:W-:Y:S01]  /*11ea40*/  IMAD.WIDE.U32 R148, R145, R200, RZ ;  /* 0x000000c891947225 */ /* 0x000fe200078e00ff */
[----:B------:R-:W-:-:S02]  /*11ea50*/  IADD3 R126, P0, PT, R134, R223, RZ ;  /* 0x000000df867e7210 */ /* 0x000fc40007f1e0ff */
[----:B------:R-:W-:Y:S01]  /*11ea60*/  IADD3.X R49, P3, PT, RZ, R49, RZ, P3, !PT ;  /* 0x00000031ff317210 */ /* 0x000fe20001f7e4ff */
[----:B------:R-:W-:Y:S01]  /*11ea70*/  IMAD.WIDE.U32 R146, P6, R219, R145, R146 ;  /* 0x00000091db927225 */ /* 0x000fe200078c0092 */
[----:B------:R-:W-:Y:S02]  /*11ea80*/  IADD3.X R123, P4, PT, R43, R150, RZ, P4, !PT ;  /* 0x000000962b7b7210 */ /* 0x000fe4000279e4ff */
[----:B------:R-:W-:Y:S01]  /*11ea90*/  IADD3.X R43, PT, PT, RZ, RZ, R125, P3, P1 ;  /* 0x000000ffff2b7210 */ /* 0x000fe20001fe247d */
[----:B------:R-:W-:Y:S01]  /*11eaa0*/  IMAD.X R151, RZ, RZ, RZ, P6 ;  /* 0x000000ffff977224 */ /* 0x000fe200030e06ff */
[----:B------:R-:W-:Y:S01]  /*11eab0*/  IADD3.X R127, P6, PT, R143, R218, RZ, P0, !PT ;  /* 0x000000da8f7f7210 */ /* 0x000fe200007de4ff */
[----:B------:R-:W-:Y:S01]  /*11eac0*/  IMAD.MOV.U32 R150, RZ, RZ, R147 ;  /* 0x000000ffff967224 */ /* 0x000fe200078e0093 */
[----:B------:R-:W-:Y:S01]  /*11ead0*/  IADD3 R55, P1, PT, R146, R149, RZ ;  /* 0x0000009592377210 */ /* 0x000fe20007f3e0ff */
[----:B------:R-:W-:Y:S01]  /*11eae0*/  IMAD.WIDE.U32 R226, R196, R197, RZ ;  /* 0x000000c5c4e27225 */ /* 0x000fe200078e00ff */
[----:B------:R-:W-:-:S02]  /*11eaf0*/  IADD3 RZ, P0, PT, R116, R114, RZ ;  /* 0x0000007274ff7210 */ /* 0x000fc40007f1e0ff */
[----:B------:R-:W-:Y:S01]  /*11eb00*/  IADD3.X R225, P4, PT, RZ, R225, RZ, P4, !PT ;  /* 0x000000e1ffe17210 */ /* 0x000fe2000279e4ff */
[----:B------:R-:W-:Y:S01]  /*11eb10*/  IMAD.WIDE.U32 R190, R200, R145, R126 ;  /* 0x00000091c8be7225 */ /* 0x000fe200078e007e */
[----:B------:R-:W-:Y:S02]  /*11eb20*/  IADD3.X RZ, P0, PT, R117, R115, RZ, P0, !PT ;  /* 0x0000007375ff7210 */ /* 0x000fe4000071e4ff */
[----:B------:R-:W-:Y:S01]  /*11eb30*/  IADD3.X R111, PT, PT, RZ, RZ, R121, P4, P2 ;  /* 0x000000ffff6f7210 */ /* 0x000fe200027e4479 */
[----:B------:R-:W-:Y:S01]  /*11eb40*/  IMAD.WIDE.U32.X R124, R219, R201, R150, P1 ;  /* 0x000000c9db7c7225 */ /* 0x000fe200008e0496 */
[----:B------:R-:W-:Y:S02]  /*11eb50*/  IADD3 RZ, P1, PT, R126, R148, RZ ;  /* 0x000000947eff7210 */ /* 0x000fe40007f3e0ff */
[----:B------:R-:W-:Y:S01]  /*11eb60*/  IADD3 R114, P3, PT, R49, R190, RZ ;  /* 0x000000be31727210 */ /* 0x000fe20007f7e0ff */
[----:B------:R-:W-:Y:S01]  /*11eb70*/  IMAD.IADD R146, R191, 0x1, R146 ;  /* 0x00000001bf927824 */ /* 0x000fe200078e0292 */
[----:B------:R-:W-:Y:S01]  /*11eb80*/  IADD3.X RZ, P1, PT, R127, R55, RZ, P1, !PT ;  /* 0x000000377fff7210 */ /* 0x000fe20000f3e4ff */
[----:B------:R-:W-:Y:S01]  /*11eb90*/  IMAD.WIDE.U32 R150, R219, R197, RZ ;  /* 0x000000c5db967225 */ /* 0x000fe200078e00ff */
[----:B------:R-:W-:-:S02]  /*11eba0*/  IADD3 RZ, P2, PT, R192, R108, RZ ;  /* 0x0000006cc0ff7210 */ /* 0x000fc40007f5e0ff */
[----:B------:R-:W-:Y:S01]  /*11ebb0*/  IADD3.X R115, P3, PT, R146, R43, RZ, P3, !PT ;  /* 0x0000002b92737210 */ /* 0x000fe20001f7e4ff */
[----:B------:R-:W-:Y:S01]  /*11ebc0*/  IMAD.WIDE.U32 R148, R200, R197, RZ ;  /* 0x000000c5c8947225 */ /* 0x000fe200078e00ff */
[----:B------:R-:W-:-:S03]  /*11ebd0*/  IADD3.X R43, P1, PT, RZ, R124, RZ, P1, !PT ;  /* 0x0000007cff2b7210 */ /* 0x000fc60000f3e4ff */
[----:B------:R-:W-:Y:S01]  /*11ebe0*/  IMAD.WIDE.U32 R116, R142, -0x94f09dc, R116 ;  /* 0xf6b0f6248e747825 */ /* 0x000fe200078e0074 */
[----:B------:R-:W-:-:S03]  /*11ebf0*/  IADD3.X R43, P3, PT, RZ, R43, RZ, P3, !PT ;  /* 0x0000002bff2b7210 */ /* 0x000fc60001f7e4ff */
[----:B------:R-:W-:Y:S01]  /*11ec00*/  IMAD.WIDE.U32 R126, R196, R145, RZ ;  /* 0x00000091c47e7225 */ /* 0x000fe200078e00ff */
[----:B------:R-:W-:-:S03]  /*11ec10*/  IADD3.X R108, PT, PT, RZ, RZ, R125, P3, P1 ;  /* 0x000000ffff6c7210 */ /* 0x000fc60001fe247d */
[----:B------:R-:W-:-:S04]  /*11ec20*/  IMAD.WIDE.U32 R150, P3, R200, R199, R150 ;  /* 0x000000c7c8967225 */ /* 0x000fc80007860096 */
[----:B------:R-:W-:-:S04]  /*11ec30*/  IMAD.WIDE.U32 R226, P1, R198, R199, R226 ;  /* 0x000000c7c6e27225 */ /* 0x000fc800078200e2 */
[----:B------:R-:W-:-:S04]  /*11ec40*/  IMAD.WIDE.U32 R222, R198, R197, RZ ;  /* 0x000000c5c6de7225 */ /* 0x000fc800078e00ff */
[----:B------:R-:W-:Y:S01]  /*11ec50*/  IMAD.X R147, RZ, RZ, RZ, P3 ;  /* 0x000000ffff937224 */ /* 0x000fe200018e06ff */
[----:B------:R-:W-:Y:S01]  /*11ec60*/  IADD3 R49, P3, PT, R150, R149, RZ ;  /* 0x0000009596317210 */ /* 0x000fe20007f7e0ff */
[----:B------:R-:W-:Y:S01]  /*11ec70*/  IMAD.IADD R134, R117, 0x1, R118 ;  /* 0x0000000175867824 */ /* 0x000fe200078e0276 */
[----:B------:R-:W-:Y:S01]  /*11ec80*/  IADD3 R61, P4, PT, R226, R223, RZ ;  /* 0x000000dfe23d7210 */ /* 0x000fe20007f9e0ff */
[----:B------:R-:W-:Y:S02]  /*11ec90*/  IMAD.X R191, RZ, RZ, RZ, P1 ;  /* 0x000000ffffbf7224 */ /* 0x000fe400008e06ff */
[----:B------:R-:W-:-:S04]  /*11eca0*/  IMAD.WIDE.U32 R118, R219, R145, RZ ;  /* 0x00000091db767225 */ /* 0x000fc800078e00ff */
[----:B------:R-:W-:Y:S02]  /*11ecb0*/  IMAD.MOV.U32 R146, RZ, RZ, R151 ;  /* 0x000000ffff927224 */ /* 0x000fe400078e0097 */
[----:B------:R-:W-:-:S04]  /*11ecc0*/  IMAD.WIDE.U32 R124, R198, R145, RZ ;  /* 0x00000091c67c7225 */ /* 0x000fc800078e00ff */
[----:B------:R-:W-:-:S04]  /*11ecd0*/  IMAD.WIDE.U32 R126, P1, R198, R201, R126 ;  /* 0x000000c9c67e7225 */ /* 0x000fc8000782007e */
[----:B------:R-:W-:Y:S02]  /*11ece0*/  IMAD.MOV.U32 R190, RZ, RZ, R227 ;  /* 0x000000ffffbe7224 */ /* 0x000fe400078e00e3 */
[----:B------:R-:W-:Y:S01]  /*11ecf0*/  IMAD.WIDE.U32.X R146, R219, R199, R146, P3 ;  /* 0x000000c7db927225 */ /* 0x000fe200018e0492 */
[----:B------:R-:W-:-:S03]  /*11ed00*/  IADD3 R224, P3, PT, R225, R116, RZ ;  /* 0x00000074e1e07210 */ /* 0x000fc60007f7e0ff */
[----:B------:R-:W-:Y:S01]  /*11ed10*/  IMAD.X R121, RZ, RZ, RZ, P1 ;  /* 0x000000ffff797224 */ /* 0x000fe200008e06ff */
[----:B------:R-:W-:Y:S01]  /*11ed20*/  IADD3 R55, P1, PT, R126, R125, RZ ;  /* 0x0000007d7e377210 */ /* 0x000fe20007f3e0ff */
[----:B------:R-:W-:Y:S01]  /*11ed30*/  IMAD.WIDE.U32.X R190, R196, R199, R190, P4 ;  /* 0x000000c7c4be7225 */ /* 0x000fe200020e04be */
[----:B------:R-:W-:-:S03]  /*11ed40*/  IADD3.X R225, P3, PT, R134, R111, RZ, P3, !PT ;  /* 0x0000006f86e17210 */ /* 0x000fc60001f7e4ff */
[----:B------:R-:W-:-:S04]  /*11ed50*/  IMAD.WIDE.U32 R116, R200, R145, RZ ;  /* 0x00000091c8747225 */ /* 0x000fc800078e00ff */
[----:B------:R-:W-:-:S04]  /*11ed60*/  IMAD.WIDE.U32 R118, P4, R200, R201, R118 ;  /* 0x000000c9c8767225 */ /* 0x000fc80007880076 */
[----:B------:R-:W-:Y:S02]  /*11ed70*/  IMAD.MOV.U32 R120, RZ, RZ, R127 ;  /* 0x000000ffff787224 */ /* 0x000fe400078e007f */
[----:B------:R-:W-:Y:S01]  /*11ed80*/  IMAD.X R229, RZ, RZ, RZ, P4 ;  /* 0x000000ffffe57224 */ /* 0x000fe200020e06ff */
[----:B------:R-:W-:Y:S01]  /*11ed90*/  IADD3 R117, P4, PT, R118, R117, RZ ;  /* 0x0000007576757210 */ /* 0x000fe20007f9e0ff */
[----:B------:R-:W-:Y:S01]  /*11eda0*/  IMAD.WIDE.U32.X R120, R196, R201, R120, P1 ;  /* 0x000000c9c4787225 */ /* 0x000fe200008e0478 */
[----:B------:R-:W-:Y:S02]  /*11edb0*/  IADD3 RZ, P1, PT, R122, R46, RZ ;  /* 0x0000002e7aff7210 */ /* 0x000fe40007f3e0ff */
[----:B------:R-:W-:Y:S01]  /*11edc0*/  IADD3.X R46, P0, PT, RZ, R112, RZ, P0, !PT ;  /* 0x00000070ff2e7210 */ /* 0x000fe2000071e4ff */
[----:B------:R-:W-:Y:S01]  /*11edd0*/  IMAD.MOV.U32 R228, RZ, RZ, R119 ;  /* 0x000000ffffe47224 */ /* 0x000fe200078e0077 */
[----:B------:R-:W-:Y:S01]  /*11ede0*/  IADD3.X RZ, P1, PT, R123, R47, RZ, P1, !PT ;  /* 0x0000002f7bff7210 */ /* 0x000fe20000f3e4ff */
[----:B------:R-:W-:-:S03]  /*11edf0*/  IMAD.WIDE.U32 R230, R142, -0xc7aed41, R192 ;  /* 0xf38512bf8ee67825 */ /* 0x000fc600078e00c0 */
[----:B------:R-:W-:Y:S01]  /*11ee00*/  IADD3.X R47, P1, PT, RZ, R44, RZ, P1, !PT ;  /* 0x0000002cff2f7210 */ /* 0x000fe20000f3e4ff */
[----:B------:R-:W-:Y:S01]  /*11ee10*/  IMAD.WIDE.U32.X R228, R219, R201, R228, P4 ;  /* 0x000000c9dbe47225 */ /* 0x000fe200020e04e4 */
[----:B------:R-:W-:-:S03]  /*11ee20*/  IADD3.X R119, P4, PT, RZ, R46, RZ, P3, !PT ;  /* 0x0000002eff777210 */ /* 0x000fc60001f9e4ff */
[----:B------:R-:W-:Y:S01]  /*11ee30*/  IMAD.IADD R46, R231, 0x1, R110 ;  /* 0x00000001e72e7824 */ /* 0x000fe200078e026e */
[----:B------:R-:W-:Y:S01]  /*11ee40*/  IADD3 R230, P3, PT, R119, R230, RZ ;  /* 0x000000e677e67210 */ /* 0x000fe20007f7e0ff */
[----:B------:R-:W-:Y:S01]  /*11ee50*/  IMAD.WIDE.U32 R110, R221, R197, R122 ;  /* 0x000000c5dd6e7225 */ /* 0x000fe200078e007a */
[----:B------:R-:W-:Y:S02]  /*11ee60*/  IADD3.X R113, PT, PT, RZ, RZ, R113, P4, P0 ;  /* 0x000000ffff717210 */ /* 0x000fe400027e0471 */
[----:B------:R-:W-:Y:S01]  /*11ee70*/  IADD3.X RZ, P0, PT, R193, R109, RZ, P2, !PT ;  /* 0x0000006dc1ff7210 */ /* 0x000fe2000171e4ff */
[----:B------:R-:W-:Y:S01]  /*11ee80*/  IMAD.IADD R111, R111, 0x1, R48 ;  /* 0x000000016f6f7824 */ /* 0x000fe200078e0230 */
[----:B------:R-:W-:Y:S01]  /*11ee90*/  IADD3.X R231, P2, PT, R46, R113, RZ, P3, !PT ;  /* 0x000000712ee77210 */ /* 0x000fe20001f5e4ff */
[----:B------:R-:W-:Y:S01]  /*11eea0*/  IMAD.WIDE.U32 R192, R201, R197, RZ ;  /* 0x000000c5c9c07225 */ /* 0x000fe200078e00ff */
[----:B------:R-:W-:Y:S02]  /*11eeb0*/  IADD3 RZ, P3, PT, RZ, R110, RZ ;  /* 0x0000006effff7210 */ /* 0x000fe40007f7e0ff */
[----:B------:R-:W-:-:S02]  /*11eec0*/  IADD3.X R109, P0, PT, RZ, R106, RZ, P0, !PT ;  /* 0x0000006aff6d7210 */ /* 0x000fc4000071e4ff */
[----:B------:R-:W-:Y:S02]  /*11eed0*/  IADD3.X RZ, P3, PT, RZ, R111, RZ, P3, !PT ;  /* 0x0000006fffff7210 */ /* 0x000fe40001f7e4ff */
[----:B------:R-:W-:Y:S02]  /*11eee0*/  IADD3.X R109, P2, PT, RZ, R109, RZ, P2, !PT ;  /* 0x0000006dff6d7210 */ /* 0x000fe4000175e4ff */
[----:B------:R-:W-:Y:S02]  /*11eef0*/  IADD3 RZ, P4, PT, R138, R58, RZ ;  /* 0x0000003a8aff7210 */ /* 0x000fe40007f9e0ff */
[----:B------:R-:W-:Y:S02]  /*11ef00*/  IADD3.X R47, P3, PT, RZ, R47, RZ, P3, !PT ;  /* 0x0000002fff2f7210 */ /* 0x000fe40001f7e4ff */
[----:B------:R-:W-:Y:S02]  /*11ef10*/  IADD3.X R106, PT, PT, RZ, RZ, R107, P2, P0 ;  /* 0x000000ffff6a7210 */ /* 0x000fe400017e046b */
[----:B------:R-:W-:Y:S01]  /*11ef20*/  IADD3.X RZ, P0, PT, R139, R59, RZ, P4, !PT ;  /* 0x0000003b8bff7210 */ /* 0x000fe2000271e4ff */
[----:B------:R-:W-:Y:S01]  /*11ef30*/  IMAD.WIDE.U32 R138, R142, 0x434bacd7, R138 ;  /* 0x434bacd78e8a7825 */ /* 0x000fe200078e008a */
[----:B------:R-:W-:-:S02]  /*11ef40*/  IADD3.X R113, P5, PT, RZ, RZ, RZ, P5, !PT ;  /* 0x000000ffff717210 */ /* 0x000fc40002fbe4ff */
[----:B------:R-:W-:Y:S01]  /*11ef50*/  IADD3.X R48, P6, PT, RZ, RZ, RZ, P6, !PT ;  /* 0x000000ffff307210 */ /* 0x000fe200037de4ff */
[----:B------:R-:W-:Y:S01]  /*11ef60*/  IMAD.IADD R107, R139, 0x1, R60 ;  /* 0x000000018b6b7824 */ /* 0x000fe200078e023c */
[----:B------:R-:W-:Y:S01]  /*11ef70*/  IADD3.X R59, PT, PT, RZ, RZ, R45, P3, P1 ;  /* 0x000000ffff3b7210 */ /* 0x000fe20001fe242d */
[----:B------:R-:W-:Y:S01]  /*11ef80*/  IMAD.WIDE.U32 R44, R198, R197, R224 ;  /* 0x000000c5c62c7225 */ /* 0x000fe200078e00e0 */
[----:B------:R-:W-:Y:S02]  /*11ef90*/  IADD3 RZ, P4, PT, R224, R222, RZ ;  /* 0x000000dee0ff7210 */ /* 0x000fe40007f9e0ff */
[----:B------:R-:W-:Y:S01]  /*11efa0*/  IADD3 R48, P2, PT, R48, R113, RZ ;  /* 0x0000007130307210 */ /* 0x000fe20007f5e0ff */
[----:B------:R-:W-:Y:S01]  /*11efb0*/  IMAD.IADD R226, R45, 0x1, R226 ;  /* 0x000000012de27824 */ /* 0x000fe200078e02e2 */
[----:B------:R-:W-:Y:S01]  /*11efc0*/  IADD3 RZ, P3, PT, R114, R52, RZ ;  /* 0x0000003472ff7210 */ /* 0x000fe20007f7e0ff */
[----:B------:R-:W-:Y:S01]  /*11efd0*/  IMAD.X R113, RZ, RZ, RZ, P5 ;  /* 0x000000ffff717224 */ /* 0x000fe200028e06ff */
[----:B------:R-:W-:-:S02]  /*11efe0*/  IADD3.X RZ, P1, PT, R225, R61, RZ, P4, !PT ;  /* 0x0000003de1ff7210 */ /* 0x000fc4000273e4ff */
[----:B------:R-:W-:Y:S01]  /*11eff0*/  IADD3 R52, P5, PT, R47, R44, RZ ;  /* 0x0000002c2f347210 */ /* 0x000fe20007fbe0ff */
[----:B------:R-:W-:Y:S01]  /*11f000*/  IMAD.WIDE.U32 R46, R195, R197, RZ ;  /* 0x000000c5c32e7225 */ /* 0x000fe200078e00ff */
[----:B------:R-:W-:Y:S02]  /*11f010*/  IADD3.X RZ, P4, PT, R115, R53, RZ, P3, !PT ;  /* 0x0000003573ff7210 */ /* 0x000fe40001f9e4ff */
[----:B------:R-:W-:Y:S01]  /*11f020*/  IADD3.X R53, P3, PT, R226, R59, RZ, P5, !PT ;  /* 0x0000003be2357210 */ /* 0x000fe20002f7e4ff */
[C---:B------:R-:W-:Y:S01]  /*11f030*/  IMAD.WIDE.U32 R44, R194.reuse, R197, RZ ;  /* 0x000000c5c22c7225 */ /* 0x040fe200078e00ff */
[----:B------:R-:W-:Y:S02]  /*11f040*/  IADD3.X R61, P1, PT, RZ, R190, RZ, P1, !PT ;  /* 0x000000beff3d7210 */ /* 0x000fe40000f3e4ff */
[----:B------:R-:W-:Y:S01]  /*11f050*/  IADD3.X R113, PT, PT, R113, RZ, RZ, P2, P6 ;  /* 0x000000ff71717210 */ /* 0x000fe200017ec4ff */
[----:B------:R-:W-:Y:S01]  /*11f060*/  IMAD.WIDE.U32 R46, P5, R194, R199, R46 ;  /* 0x000000c7c22e7225 */ /* 0x000fe200078a002e */
[----:B------:R-:W-:-:S02]  /*11f070*/  IADD3.X R61, P3, PT, RZ, R61, RZ, P3, !PT ;  /* 0x0000003dff3d7210 */ /* 0x000fc40001f7e4ff */
[----:B------:R-:W-:Y:S01]  /*11f080*/  IADD3 R138, P6, PT, R109, R138, RZ ;  /* 0x0000008a6d8a7210 */ /* 0x000fe20007fde0ff */
[----:B------:R-:W-:Y:S01]  /*11f090*/  IMAD.X R59, RZ, RZ, RZ, P5 ;  /* 0x000000ffff3b7224 */ /* 0x000fe200028e06ff */
[----:B------:R-:W-:Y:S01]  /*11f0a0*/  IADD3 R190, P2, PT, R43, R48, RZ ;  /* 0x000000302bbe7210 */ /* 0x000fe20007f5e0ff */
[----:B------:R-:W-:Y:S01]  /*11f0b0*/  IMAD.WIDE.U32 R114, R142, 0x397fe69a, R114 ;  /* 0x397fe69a8e727825 */ /* 0x000fe200078e0072 */
[----:B------:R-:W-:Y:S02]  /*11f0c0*/  IADD3.X R48, PT, PT, RZ, RZ, R191, P3, P1 ;  /* 0x000000ffff307210 */ /* 0x000fe40001fe24bf */
[----:B------:R-:W-:Y:S01]  /*11f0d0*/  IADD3.X R139, P1, PT, R107, R106, RZ, P6, !PT ;  /* 0x0000006a6b8b7210 */ /* 0x000fe2000373e4ff */
[----:B------:R-:W-:Y:S01]  /*11f0e0*/  IMAD R107, R111, -0x30003, RZ ;  /* 0xfffcfffd6f6b7824 */ /* 0x000fe200078e02ff */
[----:B------:R-:W-:Y:S01]  /*11f0f0*/  IADD3.X R223, P6, PT, RZ, R56, RZ, P0, !PT ;  /* 0x00000038ffdf7210 */ /* 0x000fe200007de4ff */
[----:B------:R-:W-:Y:S01]  /*11f100*/  IMAD.IADD R54, R115, 0x1, R54 ;  /* 0x0000000173367824 */ /* 0x000fe200078e0236 */
[----:B------:R-:W-:Y:S01]  /*11f110*/  IADD3 R45, P3, PT, R46, R45, RZ ;  /* 0x0000002d2e2d7210 */ /* 0x000fe20007f7e0ff */
[----:B------:R-:W-:Y:S01]  /*11f120*/  IMAD R107, R110, -0x760c0004, R107 ;  /* 0x89f3fffc6e6b7824 */ /* 0x000fe200078e026b */
[----:B------:R-:W-:Y:S01]  /*11f130*/  IADD3 RZ, P5, PT, R230, R44, RZ ;  /* 0x0000002ce6ff7210 */ /* 0x000fe20007fbe0ff */
[----:B------:R-:W-:Y:S01]  /*11f140*/  IMAD.MOV.U32 R58, RZ, RZ, R47 ;  /* 0x000000ffff3a7224 */ /* 0x000fe200078e002f */
[----:B------:R-:W-:-:S02]  /*11f150*/  IADD3.X R223, P1, PT, RZ, R223, RZ, P1, !PT ;  /* 0x000000dfffdf7210 */ /* 0x000fc40000f3e4ff */
[----:B------:R-:W-:Y:S01]  /*11f160*/  IADD3.X RZ, P0, PT, R231, R45, RZ, P5, !PT ;  /* 0x0000002de7ff7210 */ /* 0x000fe20002f1e4ff */
[----:B------:R-:W-:Y:S01]  /*11f170*/  IMAD.WIDE.U32 R44, R110, -0x30003, RZ ;  /* 0xfffcfffd6e2c7825 */ /* 0x000fe200078e00ff */
[----:B------:R-:W-:Y:S02]  /*11f180*/  IADD3.X R57, PT, PT, RZ, RZ, R57, P1, P6 ;  /* 0x000000ffff397210 */ /* 0x000fe40000fec439 */
[----:B------:R-:W-:Y:S01]  /*11f190*/  IADD3 R222, P5, PT, R223, R114, RZ ;  /* 0x00000072dfde7210 */ /* 0x000fe20007fbe0ff */
[----:B------:R-:W-:Y:S01]  /*11f1a0*/  IMAD.WIDE.U32 R230, R194, R197, R230 ;  /* 0x000000c5c2e67225 */ /* 0x000fe200078e00e6 */
[----:B------:R-:W-:Y:S02]  /*11f1b0*/  IADD3.X R191, P4, PT, RZ, R50, RZ, P4, !PT ;  /* 0x00000032ffbf7210 */ /* 0x000fe4000279e4ff */
[----:B------:R-:W-:Y:S01]  /*11f1c0*/  IADD3.X R223, P5, PT, R54, R57, RZ, P5, !PT ;  /* 0x0000003936df7210 */ /* 0x000fe20002fbe4ff */
[----:B------:R-:W-:Y:S01]  /*11f1d0*/  IMAD.IADD R45, R45, 0x1, R107 ;  /* 0x000000012d2d7824 */ /* 0x000fe200078e026b */
[----:B------:R-:W-:Y:S01]  /*11f1e0*/  IADD3.X R43, P2, PT, R108, R113, RZ, P2, !PT ;  /* 0x000000716c2b7210 */ /* 0x000fe2000175e4ff */
[----:B------:R-:W-:Y:S01]  /*11f1f0*/  IMAD.IADD R47, R231, 0x1, R46 ;  /* 0x00000001e72f7824 */ /* 0x000fe200078e022e */
[----:B------:R-:W-:Y:S01]  /*11f200*/  IADD3 R46, P1, PT, R61, R230, RZ ;  /* 0x000000e63d2e7210 */ /* 0x000fe20007f3e0ff */
[----:B------:R-:W-:Y:S01]  /*11f210*/  IMAD.WIDE.U32.X R58, R195, R199, R58, P3 ;  /* 0x000000c7c33a7225 */ /* 0x000fe200018e043a */
[----:B------:R-:W-:-:S02]  /*11f220*/  IADD3.X R191, P5, PT, RZ, R191, RZ, P5, !PT ;  /* 0x000000bfffbf7210 */ /* 0x000fc40002fbe4ff */
[----:B------:R-:W-:Y:S01]  /*11f230*/  IADD3.X R47, P1, PT, R47, R48, RZ, P1, !PT ;  /* 0x000000302f2f7210 */ /* 0x000fe20000f3e4ff */
[C---:B------:R-:W-:Y:S01]  /*11f240*/  IMAD.WIDE.U32 R56, R45.reuse, -0x5555, RZ ;  /* 0xffffaaab2d387825 */ /* 0x040fe200078e00ff */
[----:B------:R-:W-:Y:S02]  /*11f250*/  IADD3.X R109, P0, PT, RZ, R58, RZ, P0, !PT ;  /* 0x0000003aff6d7210 */ /* 0x000fe4000071e4ff */
[----:B------:R-:W-:Y:S01]  /*11f260*/  IADD3.X R54, PT, PT, RZ, RZ, R51, P5, P4 ;  /* 0x000000ffff367210 */ /* 0x000fe20002fe8433 */
[----:B------:R-:W-:Y:S01]  /*11f270*/  IMAD.WIDE.U32 R50, R45, -0x4eac0001, RZ ;  /* 0xb153ffff2d327825 */ /* 0x000fe200078e00ff */
[----:B------:R-:W-:Y:S02]  /*11f280*/  IADD3.X R109, P1, PT, RZ, R109, RZ, P1, !PT ;  /* 0x0000006dff6d7210 */ /* 0x000fe40000f3e4ff */
[----:B------:R-:W-:Y:S01]  /*11f290*/  IADD3 RZ, P3, PT, R138, R148, RZ ;  /* 0x000000948aff7210 */ /* 0x000fe20007f7e0ff */
[----:B------:R-:W-:Y:S01]  /*11f2a0*/  IMAD.WIDE.U32 R60, R44, -0x5555, RZ ;  /* 0xffffaaab2c3c7825 */ /* 0x000fe200078e00ff */
[----:B------:R-:W-:-:S02]  /*11f2b0*/  IADD3.X R113, PT, PT, RZ, RZ, R59, P1, P0 ;  /* 0x000000ffff717210 */ /* 0x000fc40000fe043b */
[----:B------:R-:W-:Y:S01]  /*11f2c0*/  IADD3.X RZ, P3, PT, R139, R49, RZ, P3, !PT ;  /* 0x000000318bff7210 */ /* 0x000fe20001f7e4ff */
[----:B------:R-:W-:Y:S01]  /*11f2d0*/  IMAD.WIDE.U32 R56, P6, R44, -0x46010001, R56 ;  /* 0xb9feffff2c387825 */ /* 0x000fe200078c0038 */
[----:B------:R-:W-:Y:S02]  /*11f2e0*/  IADD3 RZ, P4, PT, R110, R60, RZ ;  /* 0x0000003c6eff7210 */ /* 0x000fe40007f9e0ff */
[----:B------:R-:W-:Y:S01]  /*11f2f0*/  IADD3.X R127, P3, PT, RZ, R146, RZ, P3, !PT ;  /* 0x00000092ff7f7210 */ /* 0x000fe20001f7e4ff */
[----:B------:R-:W-:Y:S01]  /*11f300*/  IMAD.WIDE.U32 R50, P0, R44, 0x1eabfffe, R50 ;  /* 0x1eabfffe2c327825 */ /* 0x000fe20007800032 */
[----:B------:R-:W-:-:S03]  /*11f310*/  IADD3 R115, P5, PT, R56, R61, RZ ;  /* 0x0000003d38737210 */ /* 0x000fc60007fbe0ff */
[----:B------:R-:W-:Y:S01]  /*11f320*/  IMAD.WIDE.U32 R58, R44, -0x4eac0001, RZ ;  /* 0xb153ffff2c3a7825 */ /* 0x000fe200078e00ff */
[----:B------:R-:W-:-:S03]  /*11f330*/  IADD3.X RZ, P4, PT, R111, R115, RZ, P4, !PT ;  /* 0x000000736fff7210 */ /* 0x000fc6000279e4ff */
[----:B------:R-:W-:-:S04]  /*11f340*/  IMAD.WIDE.U32 R106, R44, -0x5555, R110 ;  /* 0xffffaaab2c6a7825 */ /* 0x000fc800078e006e */
[----:B------:R-:W-:Y:S01]  /*11f350*/  IMAD.X R61, RZ, RZ, RZ, P6 ;  /* 0x000000ffff3d7224 */ /* 0x000fe200030e06ff */
[----:B------:R-:W-:Y:S01]  /*11f360*/  IADD3 R119, P6, PT, R50, R59, RZ ;  /* 0x0000003b32777210 */ /* 0x000fe20007fde0ff */
[----:B------:R-:W-:Y:S01]  /*11f370*/  IMAD.MOV.U32 R60, RZ, RZ, R57 ;  /* 0x000000ffff3c7224 */ /* 0x000fe200078e0039 */
[----:B------:R-:W-:Y:S01]  /*11f380*/  IADD3 RZ, P1, PT, RZ, R106, RZ ;  /* 0x0000006affff7210 */ /* 0x000fe20007f3e0ff */
[----:B------:R-:W-:Y:S01]  /*11f390*/  IMAD.X R57, RZ, RZ, RZ, P0 ;  /* 0x000000ffff397224 */ /* 0x000fe200000e06ff */
[----:B------:R-:W-:Y:S01]  /*11f3a0*/  IADD3 RZ, P0, PT, R52, R58, RZ ;  /* 0x0000003a34ff7210 */ /* 0x000fe20007f1e0ff */
[----:B------:R-:W-:Y:S02]  /*11f3b0*/  IMAD.IADD R56, R107, 0x1, R56 ;  /* 0x000000016b387824 */ /* 0x000fe400078e0238 */
[----:B------:R-:W-:Y:S01]  /*11f3c0*/  IMAD.WIDE.U32.X R60, R45, -0x46010001, R60, P5 ;  /* 0xb9feffff2d3c7825 */ /* 0x000fe200028e043c */
[----:B------:R-:W-:Y:S02]  /*11f3d0*/  IADD3.X RZ, P0, PT, R53, R119, RZ, P0, !PT ;  /* 0x0000007735ff7210 */ /* 0x000fe4000071e4ff */
[----:B------:R-:W-:Y:S01]  /*11f3e0*/  IADD3.X RZ, P1, PT, RZ, R56, RZ, P1, !PT ;  /* 0x00000038ffff7210 */ /* 0x000fe20000f3e4ff */
[----:B------:R-:W-:-:S04]  /*11f3f0*/  IMAD.WIDE.U32 R106, R200, R197, R138 ;  /* 0x000000c5c86a7225 */ /* 0x000fc800078e008a */
[----:B------:R-:W-:Y:S01]  /*11f400*/  IMAD.WIDE.U32 R58, R44, -0x4eac0001, R52 ;  /* 0xb153ffff2c3a7825 */ /* 0x000fe200078e0034 */
[----:B------:R-:W-:Y:S02]  /*11f410*/  IADD3.X R53, P4, PT, RZ, R60, RZ, P4, !PT ;  /* 0x0000003cff357210 */ /* 0x000fe4000279e4ff */
[----:B------:R-:W-:Y:S01]  /*11f420*/  IADD3 R48, P5, PT, R109, R106, RZ ;  /* 0x0000006a6d307210 */ /* 0x000fe20007fbe0ff */
[----:B------:R-:W-:Y:S01]  /*11f430*/  IMAD.IADD R150, R107, 0x1, R150 ;  /* 0x000000016b967824 */ /* 0x000fe200078e0296 */
[----:B------:R-:W-:Y:S01]  /*11f440*/  IADD3.X R53, P1, PT, RZ, R53, RZ, P1, !PT ;  /* 0x00000035ff357210 */ /* 0x000fe20000f3e4ff */
[----:B------:R-:W-:Y:S02]  /*11f450*/  IMAD.MOV.U32 R56, RZ, RZ, R51 ;  /* 0x000000ffff387224 */ /* 0x000fe400078e0033 */
[----:B------:R-:W-:Y:S01]  /*11f460*/  IMAD.IADD R59, R59, 0x1, R50 ;  /* 0x000000013b3b7824 */ /* 0x000fe200078e0232 */
[----:B------:R-:W-:Y:S01]  /*11f470*/  IADD3.X R49, P5, PT, R150, R113, RZ, P5, !PT ;  /* 0x0000007196317210 */ /* 0x000fe20002fbe4ff */
[----:B------:R-:W-:Y:S01]  /*11f480*/  IMAD.WIDE.U32 R50, R199, R197, RZ ;  /* 0x000000c5c7327225 */ /* 0x000fe200078e00ff */
[----:B------:R-:W-:-:S02]  /*11f490*/  IADD3.X R108, PT, PT, RZ, RZ, R61, P1, P4 ;  /* 0x000000ffff6c7210 */ /* 0x000fc40000fe843d */
[----:B------:R-:W-:Y:S01]  /*11f4a0*/  IADD3 R58, P1, PT, R53, R58, RZ ;  /* 0x0000003a353a7210 */ /* 0x000fe20007f3e0ff */
[----:B------:R-:W-:Y:S01]  /*11f4b0*/  IMAD.WIDE.U32.X R52, R45, 0x1eabfffe, R56, P6 ;  /* 0x1eabfffe2d347825 */ /* 0x000fe200030e0438 */
[----:B------:R-:W-:-:S03]  /*11f4c0*/  IADD3.X R127, P5, PT, RZ, R127, RZ, P5, !PT ;  /* 0x0000007fff7f7210 */ /* 0x000fc60002fbe4ff */
[----:B------:R-:W-:Y:S01]  /*11f4d0*/  IMAD.WIDE.U32 R106, R45, -0x94f09dc, RZ ;  /* 0xf6b0f6242d6a7825 */ /* 0x000fe200078e00ff */
[----:B------:R-:W-:Y:S02]  /*11f4e0*/  IADD3.X R119, PT, PT, RZ, RZ, R147, P5, P3 ;  /* 0x000000ffff777210 */ /* 0x000fe40002fe6493 */
[----:B------:R-:W-:Y:S01]  /*11f4f0*/  IADD3.X R59, P3, PT, R59, R108, RZ, P1, !PT ;  /* 0x0000006c3b3b7210 */ /* 0x000fe20000f7e4ff */
[----:B------:R-:W-:Y:S01]  /*11f500*/  IMAD.WIDE.U32 R50, P5, R197, R199, R50 ;  /* 0x000000c7c5327225 */ /* 0x000fe200078a0032 */
[----:B------:R-:W-:-:S03]  /*11f510*/  IADD3.X R125, P0, PT, RZ, R52, RZ, P0, !PT ;  /* 0x00000034ff7d7210 */ /* 0x000fc6000071e4ff */
[----:B------:R-:W-:Y:S01]  /*11f520*/  IMAD.WIDE.U32 R56, R197, R197, RZ ;  /* 0x000000c5c5387225 */ /* 0x000fe200078e00ff */
[----:B------:R-:W-:-:S03]  /*11f530*/  IADD3.X R125, P3, PT, RZ, R125, RZ, P3, !PT ;  /* 0x0000007dff7d7210 */ /* 0x000fc60001f7e4ff */
[----:B------:R-:W-:Y:S01]  /*11f540*/  IMAD.X R219, RZ, RZ, RZ, P5 ;  /* 0x000000ffffdb7224 */ /* 0x000fe200028e06ff */
[----:B------:R-:W-:Y:S01]  /*11f550*/  IADD3.X R134, PT, PT, RZ, RZ, R53, P3, P0 ;  /* 0x000000ffff867210 */ /* 0x000fe20001fe0435 */
[----:B------:R-:W-:Y:S01]  /*11f560*/  IMAD.WIDE.U32 R138, R45, -0xc7aed41, RZ ;  /* 0xf38512bf2d8a7825 */ /* 0x000fe200078e00ff */
[----:B------:R-:W-:-:S03]  /*11f570*/  IADD3 R57, P0, PT, R50, R57, RZ ;  /* 0x0000003932397210 */ /* 0x000fc60007f1e0ff */
[----:B------:R-:W-:-:S04]  /*11f580*/  IMAD.WIDE.U32 R114, R45, 0x434bacd7, RZ ;  /* 0x434bacd72d727825 */ /* 0x000fc800078e00ff */
[----:B------:R-:W-:-:S04]  /*11f590*/  IMAD.WIDE.U32 R146, P4, R44, 0x6730d2a0, R106 ;  /* 0x6730d2a02c927825 */ /* 0x000fc8000788006a */
[----:B------:R-:W-:-:S04]  /*11f5a0*/  IMAD.WIDE.U32 R192, P5, R199, R145, R192 ;  /* 0x00000091c7c07225 */ /* 0x000fc800078a00c0 */
[----:B------:R-:W-:Y:S02]  /*11f5b0*/  IMAD.MOV.U32 R218, RZ, RZ, R51 ;  /* 0x000000ffffda7224 */ /* 0x000fe400078e0033 */
[----:B------:R-:W-:Y:S02]  /*11f5c0*/  IMAD.X R149, RZ, RZ, RZ, P5 ;  /* 0x000000ffff957224 */ /* 0x000fe400028e06ff */
[----:B------:R-:W-:-:S04]  /*11f5d0*/  IMAD.WIDE.U32.X R218, R199, R199, R218, P0 ;  /* 0x000000c7c7da7225 */ /* 0x000fc800000e04da */
[----:B------:R-:W-:Y:S01]  /*11f5e0*/  IMAD.X R143, RZ, RZ, RZ, P4 ;  /* 0x000000ffff8f7224 */ /* 0x000fe200020e06ff */
[----:B------:R-:W-:Y:S01]  /*11f5f0*/  IADD3 RZ, P4, PT, R222, R56, RZ ;  /* 0x00000038deff7210 */ /* 0x000fe20007f9e0ff */
[----:B------:R-:W-:-:S03]  /*11f600*/  IMAD.WIDE.U32 R60, R44, -0x94f09dc, RZ ;  /* 0xf6b0f6242c3c7825 */ /* 0x000fc600078e00ff */
[----:B------:R-:W-:Y:S01]  /*11f610*/  IADD3.X RZ, P4, PT, R223, R57, RZ, P4, !PT ;  /* 0x00000039dfff7210 */ /* 0x000fe2000279e4ff */
[----:B------:R-:W-:Y:S01]  /*11f620*/  IMAD.WIDE.U32 R138, P5, R44, 0x64774b84, R138 ;  /* 0x64774b842c8a7825 */ /* 0x000fe200078a008a */
[----:B------:R-:W-:Y:S02]  /*11f630*/  IADD3 R61, P6, PT, R146, R61, RZ ;  /* 0x0000003d923d7210 */ /* 0x000fe40007fde0ff */
[----:B------:R-:W-:Y:S01]  /*11f640*/  IADD3 RZ, P1, PT, R46, R60, RZ ;  /* 0x0000003c2eff7210 */ /* 0x000fe20007f3e0ff */
[----:B------:R-:W-:-:S03]  /*11f650*/  IMAD.WIDE.U32 R52, R44, -0xc7aed41, RZ ;  /* 0xf38512bf2c347825 */ /* 0x000fc600078e00ff */
[----:B------:R-:W-:Y:S01]  /*11f660*/  IADD3.X RZ, P1, PT, R47, R61, RZ, P1, !PT ;  /* 0x0000003d2fff7210 */ /* 0x000fe20000f3e4ff */
[----:B------:R-:W-:-:S04]  /*11f670*/  IMAD.WIDE.U32 R114, P0, R44, 0x4b1ba7b6, R114 ;  /* 0x4b1ba7b62c727825 */ /* 0x000fc80007800072 */
[----:B------:R-:W-:-:S04]  /*11f680*/  IMAD.WIDE.U32 R150, R145, R197, RZ ;  /* 0x000000c591967225 */ /* 0x000fc800078e00ff */
[----:B------:R-:W-:Y:S01]  /*11f690*/  IMAD.MOV.U32 R148, RZ, RZ, R193 ;  /* 0x000000ffff947224 */ /* 0x000fe200078e00c1 */
[----:B------:R-:W-:Y:S01]  /*11f6a0*/  IADD3 R151, P3, PT, R192, R151, RZ ;  /* 0x00000097c0977210 */ /* 0x000fe20007f7e0ff */
[----:B------:R-:W-:Y:S01]  /*11f6b0*/  IMAD.X R111, RZ, RZ, RZ, P0 ;  /* 0x000000ffff6f7224 */ /* 0x000fe200000e06ff */
[----:B------:R-:W-:Y:S01]  /*11f6c0*/  IADD3 R193, P0, PT, R138, R53, RZ ;  /* 0x000000358ac17210 */ /* 0x000fe20007f1e0ff */
[----:B------:R-:W-:-:S04]  /*11f6d0*/  IMAD.WIDE.U32 R56, R199, R145, RZ ;  /* 0x00000091c7387225 */ /* 0x000fc800078e00ff */
[----:B------:R-:W-:-:S04]  /*11f6e0*/  IMAD.WIDE.U32 R108, R45, 0x397fe69a, RZ ;  /* 0x397fe69a2d6c7825 */ /* 0x000fc800078e00ff */
[----:B------:R-:W-:Y:S01]  /*11f6f0*/  IMAD.X R123, RZ, RZ, RZ, P5 ;  /* 0x000000ffff7b7224 */ /* 0x000fe200028e06ff */
[----:B------:R-:W-:Y:S01]  /*11f700*/  IADD3 RZ, P5, PT, R48, R52, RZ ;  /* 0x0000003430ff7210 */ /* 0x000fe20007fbe0ff */
[----:B------:R-:W-:Y:S02]  /*11f710*/  IMAD.MOV.U32 R142, RZ, RZ, R147 ;  /* 0x000000ffff8e7224 */ /* 0x000fe400078e0093 */
[----:B------:R-:W-:Y:S01]  /*11f720*/  IMAD.WIDE.U32 R112, R44, 0x434bacd7, RZ ;  /* 0x434bacd72c707825 */ /* 0x000fe200078e00ff */
[----:B------:R-:W-:-:S03]  /*11f730*/  IADD3.X RZ, P5, PT, R49, R193, RZ, P5, !PT ;  /* 0x000000c131ff7210 */ /* 0x000fc60002fbe4ff */
[----:B------:R-:W-:Y:S02]  /*11f740*/  IMAD.MOV.U32 R122, RZ, RZ, R139 ;  /* 0x000000ffff7a7224 */ /* 0x000fe400078e008b */
[----:B------:R-:W-:-:S04]  /*11f750*/  IMAD.WIDE.U32.X R142, R45, 0x6730d2a0, R142, P6 ;  /* 0x6730d2a02d8e7825 */ /* 0x000fc800030e048e */
[----:B------:R-:W-:Y:S01]  /*11f760*/  IMAD.WIDE.U32.X R122, R45, 0x64774b84, R122, P0 ;  /* 0x64774b842d7a7825 */ /* 0x000fe200000e047a */
[----:B------:R-:W-:-:S03]  /*11f770*/  IADD3 R113, P0, PT, R114, R113, RZ ;  /* 0x0000007172717210 */ /* 0x000fc60007f1e0ff */
[----:B------:R-:W-:-:S04]  /*11f780*/  IMAD.WIDE.U32.X R148, R199, R201, R148, P3 ;  /* 0x000000c9c7947225 */ /* 0x000fc800018e0494 */
[----:B------:R-:W-:-:S04]  /*11f790*/  IMAD.WIDE.U32 R56, P6, R197, R201, R56 ;  /* 0x000000c9c5387225 */ /* 0x000fc800078c0038 */
[----:B------:R-:W-:-:S04]  /*11f7a0*/  IMAD.WIDE.U32 R52, R197, R145, RZ ;  /* 0x00000091c5347225 */ /* 0x000fc800078e00ff */
[----:B------:R-:W-:-:S04]  /*11f7b0*/  IMAD.WIDE.U32 R108, P3, R44, 0x1a0111ea, R108 ;  /* 0x1a0111ea2c6c7825 */ /* 0x000fc8000786006c */
[----:B------:R-:W-:-:S04]  /*11f7c0*/  IMAD.WIDE.U32 R106, R44, 0x397fe69a, RZ ;  /* 0x397fe69a2c6a7825 */ /* 0x000fc800078e00ff */
[----:B------:R-:W-:Y:S02]  /*11f7d0*/  IMAD.MOV.U32 R110, RZ, RZ, R115 ;  /* 0x000000ffff6e7224 */ /* 0x000fe400078e0073 */
[----:B------:R-:W-:-:S04]  /*11f7e0*/  IMAD.WIDE.U32 R222, R197, R197, R222 ;  /* 0x000000c5c5de7225 */ /* 0x000fc800078e00de */
[----:B------:R-:W-:Y:S01]  /*11f7f0*/  IMAD.X R51, RZ, RZ, RZ, P6 ;  /* 0x000000ffff337224 */ /* 0x000fe200030e06ff */
[----:B------:R-:W-:Y:S01]  /*11f800*/  IADD3 R115, P6, PT, R56, R53, RZ ;  /* 0x0000003538737210 */ /* 0x000fe20007fde0ff */
[----:B------:R-:W-:Y:S01]  /*11f810*/  IMAD.WIDE.U32.X R110, R45, 0x4b1ba7b6, R110, P0 ;  /* 0x4b1ba7b62d6e7825 */ /* 0x000fe200000e046e */
[----:B------:R-:W-:-:S03]  /*11f820*/  IADD3 R53, P0, PT, R108, R107, RZ ;  /* 0x0000006b6c357210 */ /* 0x000fc60007f1e0ff */
[----:B------:R-:W-:Y:S01]  /*11f830*/  IMAD.X R61, RZ, RZ, RZ, P3 ;  /* 0x000000ffff3d7224 */ /* 0x000fe200018e06ff */
[----:B------:R-:W-:Y:S01]  /*11f840*/  IADD3 R190, P3, PT, R191, R190, RZ ;  /* 0x000000bebfbe7210 */ /* 0x000fe20007f7e0ff */
[----:B------:R-:W-:Y:S02]  /*11f850*/  IMAD.MOV.U32 R60, RZ, RZ, R109 ;  /* 0x000000ffff3c7224 */ /* 0x000fe400078e006d */
[----:B------:R-:W-:Y:S02]  /*11f860*/  IMAD.IADD R196, R223, 0x1, R50 ;  /* 0x00000001dfc47824 */ /* 0x000fe400078e0232 */
[----:B------:R-:W-:-:S04]  /*11f870*/  IMAD.WIDE.U32 R46, R44, -0x94f09dc, R46 ;  /* 0xf6b0f6242c2e7825 */ /* 0x000fc800078e002e */
[----:B------:R-:W-:Y:S02]  /*11f880*/  IMAD.MOV.U32 R50, RZ, RZ, R57 ;  /* 0x000000ffff327224 */ /* 0x000fe400078e0039 */
[----:B------:R-:W-:Y:S01]  /*11f890*/  IMAD.WIDE.U32.X R60, R45, 0x1a0111ea, R60, P0 ;  /* 0x1a0111ea2d3c7825 */ /* 0x000fe200000e043c */
[----:B------:R-:W-:Y:S02]  /*11f8a0*/  IADD3.X R191, P0, PT, R54, R43, RZ, P3, !PT ;  /* 0x0000002b36bf7210 */ /* 0x000fe40001f1e4ff */
[----:B------:R-:W-:Y:S01]  /*11f8b0*/  IADD3 R46, P3, PT, R125, R46, RZ ;  /* 0x0000002e7d2e7210 */ /* 0x000fe20007f7e0ff */
[----:B------:R-:W-:Y:S01]  /*11f8c0*/  IMAD.IADD R45, R47, 0x1, R146 ;  /* 0x000000012f2d7824 */ /* 0x000fe200078e0292 */
[----:B------:R-:W-:Y:S01]  /*11f8d0*/  IADD3.X R43, P1, PT, RZ, R142, RZ, P1, !PT ;  /* 0x0000008eff2b7210 */ /* 0x000fe20000f3e4ff */
[----:B------:R-:W-:Y:S01]  /*11f8e0*/  IMAD.WIDE.U32.X R50, R199, R201, R50, P6 ;  /* 0x000000c9c7327225 */ /* 0x000fe200030e0432 */
[----:B------:R-:W-:Y:S02]  /*11f8f0*/  IADD3 R222, P6, PT, R127, R222, RZ ;  /* 0x000000de7fde7210 */ /* 0x000fe40007fde0ff */
[----:B------:R-:W-:Y:S01]  /*11f900*/  IADD3.X R47, P3, PT, R45, R134, RZ, P3, !PT ;  /* 0x000000862d2f7210 */ /* 0x000fe20001f7e4ff */
[----:B------:R-:W-:Y:S01]  /*11f910*/  IMAD.WIDE.U32 R146, R44, -0xc7aed41, R48 ;  /* 0xf38512bf2c927825 */ /* 0x000fe200078e0030 */
[----:B------:R-:W-:-:S02]  /*11f920*/  IADD3.X R223, P6, PT, R196, R119, RZ, P6, !PT ;  /* 0x00000077c4df7210 */ /* 0x000fc400037de4ff */
[----:B------:R-:W-:Y:S01]  /*11f930*/  IADD3.X R45, P4, PT, RZ, R218, RZ, P4, !PT ;  /* 0x000000daff2d7210 */ /* 0x000fe2000279e4ff */
[----:B------:R-:W-:Y:S01]  /*11f940*/  IMAD.IADD R139, R147, 0x1, R138 ;  /* 0x00000001938b7824 */ /* 0x000fe200078e028a */
[----:B------:R-:W-:Y:S01]  /*11f950*/  IADD3.X R147, P3, PT, RZ, R43, RZ, P3, !PT ;  /* 0x0000002bff937210 */ /* 0x000fe20001f7e4ff */
[----:B------:R-:W-:Y:S01]  /*11f960*/  IMAD.WIDE.U32 R48, R197, R145, R190 ;  /* 0x00000091c5307225 */ /* 0x000fe200078e00be */
[----:B------:R-:W-:Y:S02]  /*11f970*/  IADD3.X R45, P6, PT, RZ, R45, RZ, P6, !PT ;  /* 0x0000002dff2d7210 */ /* 0x000fe400037de4ff */
[----:B------:R-:W-:Y:S01]  /*11f980*/  IADD3.X R142, PT, PT, RZ, RZ, R143, P3, P1 ;  /* 0x000000ffff8e7210 */ /* 0x000fe20001fe248f */
[----:B------:R-:W-:Y:S01]  /*11f990*/  IMAD.IADD R192, R49, 0x1, R192 ;  /* 0x0000000131c07824 */ /* 0x000fe200078e02c0 */
[----:B------:R-:W-:Y:S02]  /*11f9a0*/  IADD3.X R219, PT, PT, RZ, RZ, R219, P6, P4 ;  /* 0x000000ffffdb7210 */ /* 0x000fe400037e84db */
[----:B------:R-:W-:-:S02]  /*11f9b0*/  IADD3 R146, P6, PT, R147, R146, RZ ;  /* 0x0000009293927210 */ /* 0x000fc40007fde0ff */
[----:B------:R-:W-:Y:S02]  /*11f9c0*/  IADD3.X R43, P5, PT, RZ, R122, RZ, P5, !PT ;  /* 0x0000007aff2b7210 */ /* 0x000fe40002fbe4ff */
[----:B------:R-:W-:Y:S02]  /*11f9d0*/  IADD3.X R147, P6, PT, R139, R142, RZ, P6, !PT ;  /* 0x0000008e8b937210 */ /* 0x000fe400037de4ff */
[----:B------:R-:W-:Y:S01]  /*11f9e0*/  IADD3 R138, P3, PT, R45, R48, RZ ;  /* 0x000000302d8a7210 */ /* 0x000fe20007f7e0ff */
[----:B------:R-:W-:Y:S01]  /*11f9f0*/  IMAD.WIDE.U32 R48, R44, 0x434bacd7, R222 ;  /* 0x434bacd72c307825 */ /* 0x000fe200078e00de */
[----:B------:R-:W-:Y:S02]  /*11fa00*/  IADD3 RZ, P4, PT, R190, R150, RZ ;  /* 0x00000096beff7210 */ /* 0x000fe40007f9e0ff */
[----:B------:R-:W-:Y:S01]  /*11fa10*/  IADD3.X R43, P6, PT, RZ, R43, RZ, P6, !PT ;  /* 0x0000002bff2b7210 */ /* 0x000fe200037de4ff */
[----:B------:R-:W-:Y:S01]  /*11fa20*/  IMAD.IADD R114, R49, 0x1, R114 ;  /* 0x0000000131727824 */ /* 0x000fe200078e0272 */
[----:B------:R-:W-:-:S02]  /*11fa30*/  IADD3 RZ, P1, PT, R222, R112, RZ ;  /* 0x00000070deff7210 */ /* 0x000fc40007f3e0ff */
[----:B------:R-:W-:Y:S02]  /*11fa40*/  IADD3.X RZ, P4, PT, R191, R151, RZ, P4, !PT ;  /* 0x00000097bfff7210 */ /* 0x000fe4000279e4ff */
[----:B------:R-:W-:Y:S02]  /*11fa50*/  IADD3.X R123, PT, PT, RZ, RZ, R123, P6, P5 ;  /* 0x000000ffff7b7210 */ /* 0x000fe400037ea47b */
[----:B------:R-:W-:Y:S02]  /*11fa60*/  IADD3 R48, P5, PT, R43, R48, RZ ;  /* 0x000000302b307210 */ /* 0x000fe40007fbe0ff */
[----:B------:R-:W-:Y:S02]  /*11fa70*/  IADD3.X RZ, P6, PT, R223, R113, RZ, P1, !PT ;  /* 0x00000071dfff7210 */ /* 0x000fe40000fde4ff */
[----:B------:R-:W-:Y:S02]  /*11fa80*/  IADD3.X R139, P3, PT, R192, R219, RZ, P3, !PT ;  /* 0x000000dbc08b7210 */ /* 0x000fe40001f7e4ff */
[----:B------:R-:W-:-:S02]  /*11fa90*/  IADD3.X R57, P4, PT, RZ, R148, RZ, P4, !PT ;  /* 0x00000094ff397210 */ /* 0x000fc4000279e4ff */
[----:B------:R-:W-:Y:S01]  /*11faa0*/  IADD3.X R49, P5, PT, R114, R123, RZ, P5, !PT ;  /* 0x0000007b72317210 */ /* 0x000fe20002fbe4ff */
[----:B------:R-:W-:Y:S01]  /*11fab0*/  IMAD.WIDE.U32 R44, R44, 0x397fe69a, R138 ;  /* 0x397fe69a2c2c7825 */ /* 0x000fe200078e008a */
[----:B------:R-:W-:Y:S02]  /*11fac0*/  IADD3.X R43, P6, PT, RZ, R110, RZ, P6, !PT ;  /* 0x0000006eff2b7210 */ /* 0x000fe400037de4ff */
[----:B------:R-:W-:Y:S01]  /*11fad0*/  IADD3.X R57, P3, PT, RZ, R57, RZ, P3, !PT ;  /* 0x00000039ff397210 */ /* 0x000fe20001f7e4ff */
[----:B------:R-:W-:Y:S01]  /*11fae0*/  IMAD.IADD R108, R45, 0x1, R108 ;  /* 0x000000012d6c7824 */ /* 0x000fe200078e026c */
[----:B------:R-:W-:Y:S02]  /*11faf0*/  IADD3.X R43, P5, PT, RZ, R43, RZ, P5, !PT ;  /* 0x0000002bff2b7210 */ /* 0x000fe40002fbe4ff */
[----:B------:R-:W-:Y:S01]  /*11fb00*/  IADD3 RZ, P1, PT, R138, R106, RZ ;  /* 0x0000006a8aff7210 */ /* 0x000fe20007f3e0ff */
[----:B------:R-:W-:Y:S01]  /*11fb10*/  IMAD.WIDE.U32 R106, R221, R145, R58 ;  /* 0x00000091dd6a7225 */ /* 0x000fe200078e003a */
[----:B------:R-:W-:-:S02]  /*11fb20*/  IADD3.X R148, PT, PT, RZ, RZ, R149, P3, P4 ;  /* 0x000000ffff947210 */ /* 0x000fc40001fe8495 */
[----:B------:R-:W-:Y:S01]  /*11fb30*/  IADD3 R44, P4, PT, R43, R44, RZ ;  /* 0x0000002c2b2c7210 */ /* 0x000fe20007f9e0ff */
[----:B------:R-:W-:Y:S01]  /*11fb40*/  IMAD.IADD R107, R107, 0x1, R42 ;  /* 0x000000016b6b7824 */ /* 0x000fe200078e022a */
[----:B------:R-:W-:Y:S02]  /*11fb50*/  IADD3.X R111, PT, PT, RZ, RZ, R111, P5, P6 ;  /* 0x000000ffff6f7210 */ /* 0x000fe40002fec46f */
[----:B------:R-:W-:Y:S01]  /*11fb60*/  IADD3.X RZ, P1, PT, R139, R53, RZ, P1, !PT ;  /* 0x000000358bff7210 */ /* 0x000fe20000f3e4ff */
[----:B------:R-:W-:Y:S01]  /*11fb70*/  IMAD R109, R107, -0x30003, RZ ;  /* 0xfffcfffd6b6d7824 */ /* 0x000fe200078e02ff */
[----:B------:R-:W-:Y:S02]  /*11fb80*/  IADD3 RZ, P3, PT, R58, R40, RZ ;  /* 0x000000283aff7210 */ /* 0x000fe40007f7e0ff */
[----:B------:R-:W-:Y:S01]  /*11fb90*/  IADD3.X R45, P4, PT, R108, R111, RZ, P4, !PT ;  /* 0x0000006f6c2d7210 */ /* 0x000fe2000279e4ff */
[----:B------:R-:W-:Y:S01]  /*11fba0*/  IMAD R111, R106, -0x760c0004, R109 ;  /* 0x89f3fffc6a6f7824 */ /* 0x000fe200078e026d */
[----:B------:R-:W-:-:S02]  /*11fbb0*/  IADD3.X R108, P1, PT, RZ, R60, RZ, P1, !PT ;  /* 0x0000003cff6c7210 */ /* 0x000fc40000f3e4ff */
[----:B------:R-:W-:Y:S01]  /*11fbc0*/  IADD3.X RZ, P3, PT, R59, R41, RZ, P3, !PT ;  /* 0x000000293bff7210 */ /* 0x000fe20001f7e4ff */
[----:B------:R-:W-:Y:S01]  /*11fbd0*/  IMAD.WIDE.U32 R40, R195, R145, RZ ;  /* 0x00000091c3287225 */ /* 0x000fe200078e00ff */
[----:B------:R-:W-:Y:S02]  /*11fbe0*/  IADD3 RZ, P6, PT, RZ, R106, RZ ;  /* 0x0000006affff7210 */ /* 0x000fe40007fde0ff */
[----:B------:R-:W-:Y:S02]  /*11fbf0*/  IADD3.X R108, P4, PT, RZ, R108, RZ, P4, !PT ;  /* 0x0000006cff6c7210 */ /* 0x000fe4000279e4ff */
[----:B------:R-:W-:Y:S02]  /*11fc00*/  IADD3 RZ, P5, PT, R46, R124, RZ ;  /* 0x0000007c2eff7210 */ /* 0x000fe40007fbe0ff */
[----:B------:R-:W-:Y:S02]  /*11fc10*/  IADD3.X R43, P2, PT, RZ, RZ, RZ, P2, !PT ;  /* 0x000000ffff2b7210 */ /* 0x000fe4000175e4ff */
[----:B------:R-:W-:-:S02]  /*11fc20*/  IADD3.X R110, P0, PT, RZ, RZ, RZ, P0, !PT ;  /* 0x000000ffff6e7210 */ /* 0x000fc4000071e4ff */
[----:B------:R-:W-:Y:S02]  /*11fc30*/  IADD3.X R59, P3, PT, RZ, R38, RZ, P3, !PT ;  /* 0x00000026ff3b7210 */ /* 0x000fe40001f7e4ff */
[----:B------:R-:W-:Y:S02]  /*11fc40*/  IADD3.X RZ, P6, PT, RZ, R107, RZ, P6, !PT ;  /* 0x0000006bffff7210 */ /* 0x000fe400037de4ff */
[----:B------:R-:W-:Y:S02]  /*11fc50*/  IADD3.X R53, PT, PT, RZ, RZ, R61, P4, P1 ;  /* 0x000000ffff357210 */ /* 0x000fe400027e243d */
[----:B------:R-:W-:Y:S01]  /*11fc60*/  IADD3 R110, P4, PT, R110, R43, RZ ;  /* 0x0000002b6e6e7210 */ /* 0x000fe20007f9e0ff */
[C---:B------:R-:W-:Y:S01]  /*11fc70*/  IMAD.WIDE.U32 R42, R194.reuse, R145, RZ ;  /* 0x00000091c22a7225 */ /* 0x040fe200078e00ff */
[----:B------:R-:W-:Y:S02]  /*11fc80*/  IADD3.X RZ, P1, PT, R47, R55, RZ, P5, !PT ;  /* 0x000000372fff7210 */ /* 0x000fe40002f3e4ff */
[----:B------:R-:W-:Y:S01]  /*11fc90*/  IADD3.X R59, P6, PT, RZ, R59, RZ, P6, !PT ;  /* 0x0000003bff3b7210 */ /* 0x000fe200037de4ff */
[----:B------:R-:W-:-:S03]  /*11fca0*/  IMAD.WIDE.U32 R40, P5, R194, R201, R40 ;  /* 0x000000c9c2287225 */ /* 0x000fc600078a0028 */
[----:B------:R-:W-:Y:S01]  /*11fcb0*/  IADD3.X R61, PT, PT, RZ, RZ, R39, P6, P3 ;  /* 0x000000ffff3d7210 */ /* 0x000fe200037e6427 */
[----:B------:R-:W-:-:S04]  /*11fcc0*/  IMAD.WIDE.U32 R46, R198, R145, R46 ;  /* 0x00000091c62e7225 */ /* 0x000fc800078e002e */
[----:B------:R-:W-:Y:S01]  /*11fcd0*/  IMAD.X R55, RZ, RZ, RZ, P5 ;  /* 0x000000ffff377224 */ /* 0x000fe200028e06ff */
[----:B------:R-:W-:Y:S01]  /*11fce0*/  IADD3 R109, P5, PT, R40, R43, RZ ;  /* 0x0000002b286d7210 */ /* 0x000fe20007fbe0ff */
[----:B------:R-:W-:Y:S01]  /*11fcf0*/  IMAD.WIDE.U32 R38, R106, -0x30003, RZ ;  /* 0xfffcfffd6a267825 */ /* 0x000fe200078e00ff */
[----:B------:R-:W-:-:S03]  /*11fd00*/  IADD3 R46, P3, PT, R59, R46, RZ ;  /* 0x0000002e3b2e7210 */ /* 0x000fc60007f7e0ff */
[----:B------:R-:W-:Y:S02]  /*11fd10*/  IMAD.IADD R126, R47, 0x1, R126 ;  /* 0x000000012f7e7824 */ /* 0x000fe400078e027e */
[----:B------:R-:W-:Y:S01]  /*11fd20*/  IMAD.MOV.U32 R54, RZ, RZ, R41 ;  /* 0x000000ffff367224 */ /* 0x000fe200078e0029 */
[----:B------:R-:W-:Y:S01]  /*11fd30*/  IADD3.X R41, P1, PT, RZ, R120, RZ, P1, !PT ;  /* 0x00000078ff297210 */ /* 0x000fe20000f3e4ff */
[----:B------:R-:W-:Y:S01]  /*11fd40*/  IMAD.IADD R39, R39, 0x1, R111 ;  /* 0x0000000127277824 */ /* 0x000fe200078e026f */
[----:B------:R-:W-:Y:S01]  /*11fd50*/  IADD3.X R47, P3, PT, R126, R61, RZ, P3, !PT ;  /* 0x0000003d7e2f7210 */ /* 0x000fe20001f7e4ff */
[----:B------:R-:W-:Y:S01]  /*11fd60*/  IMAD.WIDE.U32.X R54, R195, R201, R54, P5 ;  /* 0x000000c9c3367225 */ /* 0x000fe200028e0436 */
[----:B------:R-:W-:Y:S02]  /*11fd70*/  IADD3 RZ, P5, PT, R146, R42, RZ ;  /* 0x0000002a92ff7210 */ /* 0x000fe40007fbe0ff */
[----:B------:R-:W-:Y:S01]  /*11fd80*/  IADD3.X R41, P6, PT, RZ, R41, RZ, P3, !PT ;  /* 0x00000029ff297210 */ /* 0x000fe20001fde4ff */
[----:B------:R-:W-:Y:S01]  /*11fd90*/  IMAD.WIDE.U32 R42, R39, -0x5555, RZ ;  /* 0xffffaaab272a7825 */ /* 0x000fe200078e00ff */
[----:B------:R-:W-:-:S02]  /*11fda0*/  IADD3.X RZ, P5, PT, R147, R109, RZ, P5, !PT ;  /* 0x0000006d93ff7210 */ /* 0x000fc40002fbe4ff */
[----:B------:R-:W-:Y:S01]  /*11fdb0*/  IADD3.X R121, PT, PT, RZ, RZ, R121, P6, P1 ;  /* 0x000000ffff797210 */ /* 0x000fe200037e2479 */
[----:B------:R-:W-:Y:S01]  /*11fdc0*/  IMAD.WIDE.U32 R194, R194, R145, R146 ;  /* 0x00000091c2c27225 */ /* 0x000fe200078e0092 */
[----:B------:R-:W-:-:S03]  /*11fdd0*/  IADD3.X R54, P5, PT, RZ, R54, RZ, P5, !PT ;  /* 0x00000036ff367210 */ /* 0x000fc60002fbe4ff */
[----:B------:R-:W-:Y:S01]  /*11fde0*/  IMAD.WIDE.U32 R58, R38, -0x5555, RZ ;  /* 0xffffaaab263a7825 */ /* 0x000fe200078e00ff */
[----:B------:R-:W-:-:S03]  /*11fdf0*/  IADD3 R194, P6, PT, R41, R194, RZ ;  /* 0x000000c229c27210 */ /* 0x000fc60007fde0ff */
[----:B------:R-:W-:Y:S01]  /*11fe00*/  IMAD.WIDE.U32 R42, P3, R38, -0x46010001, R42 ;  /* 0xb9feffff262a7825 */ /* 0x000fe2000786002a */
[----:B------:R-:W-:-:S03]  /*11fe10*/  IADD3 RZ, P1, PT, R106, R58, RZ ;  /* 0x0000003a6aff7210 */ /* 0x000fc60007f3e0ff */
[----:B------:R-:W-:Y:S02]  /*11fe20*/  IMAD.IADD R40, R195, 0x1, R40 ;  /* 0x00000001c3287824 */ /* 0x000fe400078e0228 */
[----:B------:R-:W-:Y:S01]  /*11fe30*/  IMAD.X R41, RZ, RZ, RZ, P3 ;  /* 0x000000ffff297224 */ /* 0x000fe200018e06ff */
[----:B------:R-:W-:Y:S01]  /*11fe40*/  IADD3 R61, P3, PT, R42, R59, RZ ;  /* 0x0000003b2a3d7210 */ /* 0x000fe20007f7e0ff */
[----:B------:R-:W-:Y:S01]  /*11fe50*/  IMAD.WIDE.U32 R58, R38, -0x5555, R106 ;  /* 0xffffaaab263a7825 */ /* 0x000fe200078e006a */
[----:B------:R-:W-:Y:S02]  /*11fe60*/  IADD3.X R195, P6, PT, R40, R121, RZ, P6, !PT ;  /* 0x0000007928c37210 */ /* 0x000fe400037de4ff */
[----:B------:R-:W-:Y:S01]  /*11fe70*/  IADD3.X RZ, P1, PT, R107, R61, RZ, P1, !PT ;  /* 0x0000003d6bff7210 */ /* 0x000fe20000f3e4ff */
[----:B------:R-:W-:Y:S02]  /*11fe80*/  IMAD.MOV.U32 R40, RZ, RZ, R43 ;  /* 0x000000ffff287224 */ /* 0x000fe400078e002b */
[----:B------:R-:W-:-:S04]  /*11fe90*/  IMAD.WIDE.U32 R124, R38, -0x4eac0001, R46 ;  /* 0xb153ffff267c7825 */ /* 0x000fc800078e002e */
        /* <DEDUP_REMOVED lines=10> */
[----:B------:R-:W-:Y:S01]  /*11ff40*/  IADD3.X RZ, P5, PT, R49, R117, RZ, P5, !PT ;  /* 0x0000007531ff7210 */ /* 0x000fe20002fbe4ff */
[----:B------:R-:W-:Y:S01]  /*11ff50*/  IMAD.WIDE.U32 R48, R201, R145, RZ ;  /* 0x00000091c9307225 */ /* 0x000fe200078e00ff */
[----:B------:R-:W-:-:S02]  /*11ff60*/  IADD3.X R107, P3, PT, RZ, R107, RZ, P3, !PT ;  /* 0x0000006bff6b7210 */ /* 0x000fc40001f7e4ff */
[----:B------:R-:W-:Y:S01]  /*11ff70*/  IADD3 R42, P6, PT, R59, R42, RZ ;  /* 0x0000002a3b2a7210 */ /* 0x000fe20007fde0ff */
[----:B------:R-:W-:Y:S01]  /*11ff80*/  IMAD.WIDE.U32 R58, R39, -0x4eac0001, RZ ;  /* 0xb153ffff273a7825 */ /* 0x000fe200078e00ff */
[----:B------:R-:W-:Y:S02]  /*11ff90*/  IADD3.X R106, PT, PT, RZ, RZ, R41, P3, P1 ;  /* 0x000000ffff6a7210 */ /* 0x000fe40001fe2429 */
[----:B------:R-:W-:Y:S01]  /*11ffa0*/  IADD3.X R43, P6, PT, R118, R55, RZ, P6, !PT ;  /* 0x00000037762b7210 */ /* 0x000fe200037de4ff */
[----:B------:R-:W-:Y:S01]  /*11ffb0*/  IMAD.WIDE.U32 R40, P1, R145, R201, R48 ;  /* 0x000000c991287225 */ /* 0x000fe20007820030 */
[----:B------:R-:W-:-:S03]  /*11ffc0*/  IADD3.X R113, P5, PT, RZ, R228, RZ, P5, !PT ;  /* 0x000000e4ff717210 */ /* 0x000fc60002fbe4ff */
[----:B------:R-:W-:Y:S01]  /*11ffd0*/  IMAD.WIDE.U32 R48, R145, R145, RZ ;  /* 0x0000009191307225 */ /* 0x000fe200078e00ff */
        /* <DEDUP_REMOVED lines=16> */
[----:B------:R-:W-:Y:S01]  /*1200e0*/  IMAD.X R49, RZ, RZ, RZ, P2 ;  /* 0x000000ffff317224 */ /* 0x000fe200010e06ff */
[----:B------:R-:W-:Y:S01]  /*1200f0*/  IADD3.X R109, P3, PT, R109, R106, RZ, P3, !PT ;  /* 0x0000006a6d6d7210 */ /* 0x000fe20001f7e4ff */
[----:B------:R-:W-:-:S03]  /*120100*/  IMAD.WIDE.U32.X R60, R39, 0x1eabfffe, R60, P5 ;  /* 0x1eabfffe273c7825 */ /* 0x000fc600028e043c */
[----:B------:R-:W-:Y:S01]  /*120110*/  IADD3.X R49, PT, PT, R49, RZ, RZ, P4, P0 ;  /* 0x000000ff31317210 */ /* 0x000fe200027e04ff */
[----:B------:R-:W-:Y:S01]  /*120120*/  IMAD.WIDE.U32 R46, R39, -0x94f09dc, RZ ;  /* 0xf6b0f624272e7825 */ /* 0x000fe200078e00ff */
[----:B------:R-:W-:Y:S02]  /*120130*/  IADD3.X R143, P2, PT, RZ, R60, RZ, P6, !PT ;  /* 0x0000003cff8f7210 */ /* 0x000fe4000375e4ff */
[----:B------:R-:W-:Y:S01]  /*120140*/  IADD3 RZ, P6, PT, R44, R52, RZ ;  /* 0x000000342cff7210 */ /* 0x000fe20007fde0ff */
[----:B------:R-:W-:Y:S01]  /*120150*/  IMAD.WIDE.U32 R106, R197, R145, R44 ;  /* 0x00000091c56a7225 */ /* 0x000fe200078e002c */
[----:B------:R-:W-:Y:S02]  /*120160*/  IADD3.X R143, P3, PT, RZ, R143, RZ, P3, !PT ;  /* 0x0000008fff8f7210 */ /* 0x000fe40001f7e4ff */
[----:B------:R-:W-:Y:S01]  /*120170*/  IADD3.X R148, P1, PT, R148, R49, RZ, P1, !PT ;  /* 0x0000003194947210 */ /* 0x000fe20000f3e4ff */
[----:B------:R-:W-:Y:S01]  /*120180*/  IMAD.WIDE.U32 R58, R38, -0x94f09dc, RZ ;  /* 0xf6b0f624263a7825 */ /* 0x000fe200078e00ff */
[----:B------:R-:W-:-:S02]  /*120190*/  IADD3.X R60, PT, PT, RZ, RZ, R61, P3, P2 ;  /* 0x000000ffff3c7210 */ /* 0x000fc40001fe443d */
[----:B------:R-:W-:Y:S01]  /*1201a0*/  IADD3 R106, P3, PT, R113, R106, RZ ;  /* 0x0000006a716a7210 */ /* 0x000fe20007f7e0ff */
[----:B------:R-:W-:Y:S01]  /*1201b0*/  IMAD.WIDE.U32 R46, P5, R38, 0x6730d2a0, R46 ;  /* 0x6730d2a0262e7825 */ /* 0x000fe200078a002e */
[----:B------:R-:W-:Y:S02]  /*1201c0*/  IADD3.X RZ, P2, PT, R45, R115, RZ, P6, !PT ;  /* 0x000000732dff7210 */ /* 0x000fe4000375e4ff */
[----:B------:R-:W-:Y:S01]  /*1201d0*/  IADD3 RZ, P0, PT, R194, R58, RZ ;  /* 0x0000003ac2ff7210 */ /* 0x000fe20007f1e0ff */
[----:B------:R-:W-:Y:S01]  /*1201e0*/  IMAD.IADD R56, R107, 0x1, R56 ;  /* 0x000000016b387824 */ /* 0x000fe200078e0238 */
[----:B------:R-:W-:Y:S01]  /*1201f0*/  IADD3 R57, P4, PT, R46, R59, RZ ;  /* 0x0000003b2e397210 */ /* 0x000fe20007f9e0ff */
[----:B------:R-:W-:Y:S01]  /*120200*/  IMAD.WIDE.U32 R44, R39, -0xc7aed41, RZ ;  /* 0xf38512bf272c7825 */ /* 0x000fe200078e00ff */
[----:B------:R-:W-:Y:S02]  /*120210*/  IADD3.X R61, P2, PT, RZ, R50, RZ, P2, !PT ;  /* 0x00000032ff3d7210 */ /* 0x000fe4000175e4ff */
[----:B------:R-:W-:Y:S01]  /*120220*/  IADD3.X R107, P3, PT, R56, R229, RZ, P3, !PT ;  /* 0x000000e5386b7210 */ /* 0x000fe20001f7e4ff */
[----:B------:R-:W-:Y:S01]  /*120230*/  IMAD.X R59, RZ, RZ, RZ, P5 ;  /* 0x000000ffff3b7224 */ /* 0x000fe200028e06ff */
[----:B------:R-:W-:Y:S01]  /*120240*/  IADD3.X RZ, P0, PT, R195, R57, RZ, P0, !PT ;  /* 0x00000039c3ff7210 */ /* 0x000fe2000071e4ff */
[----:B------:R-:W-:Y:S01]  /*120250*/  IMAD.WIDE.U32 R194, R38, -0x94f09dc, R194 ;  /* 0xf6b0f62426c27825 */ /* 0x000fe200078e00c2 */
[----:B------:R-:W-:-:S03]  /*120260*/  IADD3.X R61, P3, PT, RZ, R61, RZ, P3, !PT ;  /* 0x0000003dff3d7210 */ /* 0x000fc60001f7e4ff */
[----:B------:R-:W-:Y:S01]  /*120270*/  IMAD.MOV.U32 R58, RZ, RZ, R47 ;  /* 0x000000ffff3a7224 */ /* 0x000fe200078e002f */
[----:B------:R-:W-:Y:S01]  /*120280*/  IADD3.X R52, PT, PT, RZ, RZ, R51, P3, P2 ;  /* 0x000000ffff347210 */ /* 0x000fe20001fe4433 */
[----:B------:R-:W-:-:S04]  /*120290*/  IMAD.WIDE.U32 R56, R38, -0xc7aed41, RZ ;  /* 0xf38512bf26387825 */ /* 0x000fc800078e00ff */
[----:B------:R-:W-:Y:S01]  /*1202a0*/  IMAD.WIDE.U32 R44, P6, R38, 0x64774b84, R44 ;  /* 0x64774b84262c7825 */ /* 0x000fe200078c002c */
[----:B------:R-:W-:-:S03]  /*1202b0*/  IADD3 RZ, P3, PT, R42, R56, RZ ;  /* 0x000000382aff7210 */ /* 0x000fc60007f7e0ff */
[----:B------:R-:W-:Y:S01]  /*1202c0*/  IMAD.IADD R47, R195, 0x1, R46 ;  /* 0x00000001c32f7824 */ /* 0x000fe200078e022e */
[----:B------:R-:W-:Y:S01]  /*1202d0*/  IADD3 R49, P5, PT, R44, R57, RZ ;  /* 0x000000392c317210 */ /* 0x000fe20007fbe0ff */
[----:B------:R-:W-:Y:S01]  /*1202e0*/  IMAD.WIDE.U32.X R58, R39, 0x6730d2a0, R58, P4 ;  /* 0x6730d2a0273a7825 */ /* 0x000fe200020e043a */
[----:B------:R-:W-:Y:S02]  /*1202f0*/  IADD3 R143, P4, PT, R143, R194, RZ ;  /* 0x000000c28f8f7210 */ /* 0x000fe40007f9e0ff */
[----:B------:R-:W-:Y:S01]  /*120300*/  IADD3 R46, P2, PT, R108, R41, RZ ;  /* 0x000000296c2e7210 */ /* 0x000fe20007f5e0ff */
[----:B------:R-:W-:Y:S01]  /*120310*/  IMAD.WIDE.U32 R50, R39, 0x434bacd7, RZ ;  /* 0x434bacd727327825 */ /* 0x000fe200078e00ff */
[----:B------:R-:W-:Y:S02]  /*120320*/  IADD3.X R235, P4, PT, R47, R60, RZ, P4, !PT ;  /* 0x0000003c2feb7210 */ /* 0x000fe4000279e4ff */
[----:B------:R-:W-:Y:S02]  /*120330*/  IADD3.X R41, P0, PT, RZ, R58, RZ, P0, !PT ;  /* 0x0000003aff297210 */ /* 0x000fe4000071e4ff */
[----:B------:R-:W-:Y:S01]  /*120340*/  IADD3.X RZ, P3, PT, R43, R49, RZ, P3, !PT ;  /* 0x000000312bff7210 */ /* 0x000fe20001f7e4ff */
[----:B------:R-:W-:Y:S01]  /*120350*/  IMAD.X R49, RZ, RZ, RZ, P6 ;  /* 0x000000ffff317224 */ /* 0x000fe200030e06ff */
[----:B------:R-:W-:Y:S01]  /*120360*/  IADD3 RZ, P6, PT, R46, R48, RZ ;  /* 0x000000302eff7210 */ /* 0x000fe20007fde0ff */
[----:B------:R-:W-:Y:S01]  /*120370*/  IMAD.WIDE.U32 R42, R38, -0xc7aed41, R42 ;  /* 0xf38512bf262a7825 */ /* 0x000fe200078e002a */
[----:B------:R-:W-:-:S02]  /*120380*/  IADD3.X R47, P2, PT, R53, R148, RZ, P2, !PT ;  /* 0x00000094352f7210 */ /* 0x000fc4000175e4ff */
[----:B------:R-:W-:Y:S01]  /*120390*/  IADD3.X R53, P4, PT, RZ, R41, RZ, P4, !PT ;  /* 0x00000029ff357210 */ /* 0x000fe2000279e4ff */
[----:B------:R-:W-:Y:S01]  /*1203a0*/  IMAD.MOV.U32 R48, RZ, RZ, R45 ;  /* 0x000000ffff307224 */ /* 0x000fe200078e002d */
[----:B------:R-:W-:Y:S01]  /*1203b0*/  IADD3.X RZ, P6, PT, R47, R111, RZ, P6, !PT ;  /* 0x0000006f2fff7210 */ /* 0x000fe200037de4ff */
[----:B------:R-:W-:Y:S01]  /*1203c0*/  IMAD.IADD R41, R43, 0x1, R44 ;  /* 0x000000012b297824 */ /* 0x000fe200078e022c */
[----:B------:R-:W-:Y:S01]  /*1203d0*/  IADD3.X R58, PT, PT, RZ, RZ, R59, P4, P0 ;  /* 0x000000ffff3a7210 */ /* 0x000fe200027e043b */
[----:B------:R-:W-:Y:S01]  /*1203e0*/  IMAD.WIDE.U32.X R48, R39, 0x64774b84, R48, P5 ;  /* 0x64774b8427307825 */ /* 0x000fe200028e0430 */
[----:B------:R-:W-:-:S03]  /*1203f0*/  IADD3 R56, P0, PT, R53, R42, RZ ;  /* 0x0000002a35387210 */ /* 0x000fc60007f1e0ff */
[C---:B------:R-:W-:Y:S01]  /*120400*/  IMAD.WIDE.U32 R42, R38.reuse, 0x434bacd7, RZ ;  /* 0x434bacd7262a7825 */ /* 0x040fe200078e00ff */
[----:B------:R-:W-:Y:S02]  /*120410*/  IADD3.X R58, P0, PT, R41, R58, RZ, P0, !PT ;  /* 0x0000003a293a7210 */ /* 0x000fe4000071e4ff */
[----:B------:R-:W-:Y:S01]  /*120420*/  IADD3.X R53, P4, PT, RZ, R48, RZ, P3, !PT ;  /* 0x00000030ff357210 */ /* 0x000fe20001f9e4ff */
[----:B------:R-:W-:Y:S01]  /*120430*/  IMAD.WIDE.U32 R50, P5, R38, 0x4b1ba7b6, R50 ;  /* 0x4b1ba7b626327825 */ /* 0x000fe200078a0032 */
[----:B------:R-:W-:Y:S02]  /*120440*/  IADD3 RZ, P3, PT, R106, R42, RZ ;  /* 0x0000002a6aff7210 */ /* 0x000fe40007f7e0ff */
[----:B------:R-:W-:Y:S01]  /*120450*/  IADD3.X R53, P0, PT, RZ, R53, RZ, P0, !PT ;  /* 0x00000035ff357210 */ /* 0x000fe2000071e4ff */
[----:B------:R-:W-:-:S03]  /*120460*/  IMAD.WIDE.U32 R44, R145, R145, R46 ;  /* 0x00000091912c7225 */ /* 0x000fc600078e002e */
[----:B------:R-:W-:Y:S01]  /*120470*/  IADD3.X R57, PT, PT, RZ, RZ, R49, P0, P4 ;  /* 0x000000ffff397210 */ /* 0x000fe200007e8431 */
        /* <DEDUP_REMOVED lines=105> */
.L_x_1844:
[----:B------:R-:W-:Y:S05]  /*120b10*/  BSYNC.RELIABLE B2 ;  /* 0x0000000000027941 */ /* 0x000fea0003800100 */
.L_x_1843:
        /* <DEDUP_REMOVED lines=12> */
.L_x_1845:
[----:B------:R-:W-:Y:S05]  /*120be0*/  BSYNC.RECONVERGENT B1 ;  /* 0x0000000000017941 */ /* 0x000fea0003800200 */
.L_x_1842:
        /* <DEDUP_REMOVED lines=169> */
[C---:B------:R-:W-:Y:S01]  /*121680*/  IMAD.WIDE.U32 R106, R154.reuse, R143, RZ ;  /* 0x0000008f9a6a7225 */ /* 0x040fe200078e00ff */
        /* <DEDUP_REMOVED lines=55> */
[C---:B------:R-:W-:Y:S01]  /*121a00*/  IMAD.WIDE.U32 R50, R158.reuse, R143, RZ ;  /* 0x0000008f9e327225 */ /* 0x040fe200078e00ff */
        /* <DEDUP_REMOVED lines=104> */
[----:B------:R-:W-:-:S02]  /*122090*/  IADD3 RZ, P6, PT, R40, R38, RZ ;  /* 0x0000002628ff7210 */ /* 0x000fc40007fde0ff */
        /* <DEDUP_REMOVED lines=34> */
[----:B------:R-:W-:Y:S01]  /*1222c0*/  IMAD.WIDE.U32 R58, P2, R152, R142, R58 ;  /* 0x0000008e983a7225 */ /* 0x000fe2000784003a */
[----:B------:R-:W-:-:S02]  /*1222d0*/  IADD3 RZ, P3, PT, R56, R54, RZ ;  /* 0x0000003638ff7210 */ /* 0x000fc40007f7e0ff */
        /* <DEDUP_REMOVED lines=300> */
[----:B------:R-:W-:Y:S01]  /*1235a0*/  IADD3.X R48, P2, PT, RZ, RZ, RZ, P2, !PT ;  /* 0x000000ffff307210 */ /* 0x000fe2000175e4ff */
[----:B------:R-:W-:Y:S01]  /*1235b0*/  IMAD.WIDE.U32 R60, R43, -0x4eac0001, RZ ;  /* 0xb153ffff2b3c7825 */ /* 0x000fe200078e00ff */
[----:B------:R-:W-:Y:S02]  /*1235c0*/  IADD3.X R113, P1, PT, RZ, R50, RZ, P1, !PT ;  /* 0x00000032ff717210 */ /* 0x000fe40000f3e4ff */
[----:B------:R-:W-:Y:S01]  /*1235d0*/  IADD3.X R39, P5, PT, R56, R59, RZ, P5, !PT ;  /* 0x0000003b38277210 */ /* 0x000fe20002fbe4ff */
[----:B------:R-:W-:Y:S01]  /*1235e0*/  IMAD.WIDE.U32 R40, R42, -0x4eac0001, RZ ;  /* 0xb153ffff2a287825 */ /* 0x000fe200078e00ff */
[----:B------:R-:W-:Y:S02]  /*1235f0*/  IADD3.X R117, P3, PT, RZ, R52, RZ, P3, !PT ;  /* 0x00000034ff757210 */ /* 0x000fe40001f7e4ff */
[----:B------:R-:W-:Y:S01]  /*123600*/  IADD3 R121, P4, PT, R121, R48, RZ ;  /* 0x0000003079797210 */ /* 0x000fe20007f9e0ff */
[----:B------:R-:W-:Y:S01]  /*123610*/  IMAD.WIDE.U32 R48, R215, R147, RZ ;  /* 0x00000093d7307225 */ /* 0x000fe200078e00ff */
[----:B------:R-:W-:-:S02]  /*123620*/  IADD3.X R113, P6, PT, RZ, R113, RZ, P6, !PT ;  /* 0x00000071ff717210 */ /* 0x000fc400037de4ff */
[----:B------:R-:W-:Y:S01]  /*123630*/  IADD3.X R117, P5, PT, RZ, R117, RZ, P5, !PT ;  /* 0x00000075ff757210 */ /* 0x000fe20002fbe4ff */
[----:B------:R-:W-:Y:S01]  /*123640*/  IMAD.WIDE.U32 R58, R214, R147, RZ ;  /* 0x00000093d63a7225 */ /* 0x000fe200078e00ff */
[----:B------:R-:W-:Y:S02]  /*123650*/  IADD3.X R115, PT, PT, RZ, RZ, R51, P6, P1 ;  /* 0x000000ffff737210 */ /* 0x000fe400037e2433 */
[----:B------:R-:W-:Y:S01]  /*123660*/  IADD3.X R119, PT, PT, RZ, RZ, R53, P5, P3 ;  /* 0x000000ffff777210 */ /* 0x000fe20002fe6435 */
[----:B------:R-:W-:Y:S01]  /*123670*/  IMAD.WIDE.U32 R60, P3, R42, 0x1eabfffe, R60 ;  /* 0x1eabfffe2a3c7825 */ /* 0x000fe2000786003c */
[----:B------:R-:W-:-:S03]  /*123680*/  IADD3 R121, P1, PT, R108, R121, RZ ;  /* 0x000000796c797210 */ /* 0x000fc60007f3e0ff */
[----:B------:R-:W-:Y:S01]  /*123690*/  IMAD.WIDE.U32 R50, R43, -0x94f09dc, RZ ;  /* 0xf6b0f6242b327825 */ /* 0x000fe200078e00ff */
[----:B------:R-:W-:-:S03]  /*1236a0*/  IADD3 R127, P6, PT, R60, R41, RZ ;  /* 0x000000293c7f7210 */ /* 0x000fc60007fde0ff */
[----:B------:R-:W-:-:S04]  /*1236b0*/  IMAD.WIDE.U32 R52, P5, R214, R138, R48 ;  /* 0x0000008ad6347225 */ /* 0x000fc800078a0030 */
        /* <DEDUP_REMOVED lines=13> */
[----:B------:R-:W-:Y:S01]  /*123790*/  IMAD.WIDE.U32 R56, R42, -0x4eac0001, R54 ;  /* 0xb153ffff2a387825 */ /* 0x000fe200078e0036 */
[----:B------:R-:W-:-:S02]  /*1237a0*/  IADD3.X R116, P1, PT, RZ, RZ, RZ, P1, !PT ;  /* 0x000000ffff747210 */ /* 0x000fc40000f3e4ff */
        /* <DEDUP_REMOVED lines=33> */
[----:B------:R-:W-:Y:S01]  /*1239c0*/  IMAD.WIDE.U32 R48, R217, R147, RZ ;  /* 0x00000093d9307225 */ /* 0x000fe200078e00ff */
[----:B------:R-:W-:Y:S02]  /*1239d0*/  IADD3 R61, P6, PT, R50, R45, RZ ;  /* 0x0000002d323d7210 */ /* 0x000fe40007fde0ff */
[----:B------:R-:W-:Y:S01]  /*1239e0*/  IADD3.X R111, P4, PT, R111, R112, RZ, P4, !PT ;  /* 0x000000706f6f7210 */ /* 0x000fe2000279e4ff */
        /* <DEDUP_REMOVED lines=65> */
[----:B------:R-:W-:Y:S01]  /*123e00*/  IADD3 R41, P3, PT, R48, R41, RZ ;  /* 0x0000002930297210 */ /* 0x000fe20007f7e0ff */
[----:B------:R-:W-:Y:S01]  /*123e10*/  IMAD.WIDE.U32 R50, R42, 0x434bacd7, R54 ;  /* 0x434bacd72a327825 */ /* 0x000fe200078e0036 */
[----:B------:R-:W-:Y:S02]  /*123e20*/  IADD3 RZ, P0, PT, R46, R40, RZ ;  /* 0x000000282eff7210 */ /* 0x000fe40007f1e0ff */
[----:B------:R-:W-:Y:S01]  /*123e30*/  IADD3 RZ, P1, PT, R60, R52, RZ ;  /* 0x000000343cff7210 */ /* 0x000fe20007f3e0ff */
[----:B------:R-:W-:Y:S01]  /*123e40*/  IMAD.X R53, RZ, RZ, RZ, P5 ;  /* 0x000000ffff357224 */ /* 0x000fe200028e06ff */
[----:B------:R-:W-:Y:S01]  /*123e50*/  IADD3.X RZ, P0, PT, R47, R41, RZ, P0, !PT ;  /* 0x000000292fff7210 */ /* 0x000fe2000071e4ff */
[----:B------:R-:W-:Y:S01]  /*123e60*/  IMAD.WIDE.U32 R40, R154, R149, R46 ;  /* 0x000000959a287225 */ /* 0x000fe200078e002e */
[----:B------:R-:W-:-:S03]  /*123e70*/  IADD3.X RZ, P1, PT, R61, R119, RZ, P1, !PT ;  /* 0x000000773dff7210 */ /* 0x000fc60000f3e4ff */
[----:B------:R-:W-:Y:S01]  /*123e80*/  IMAD.WIDE.U32 R46, R157, R149, RZ ;  /* 0x000000959d2e7225 */ /* 0x000fe200078e00ff */
[----:B------:R-:W-:-:S03]  /*123e90*/  IADD3.X R117, P1, PT, RZ, R56, RZ, P1, !PT ;  /* 0x00000038ff757210 */ /* 0x000fc60000f3e4ff */
[----:B------:R-:W-:Y:S02]  /*123ea0*/  IMAD.MOV.U32 R52, RZ, RZ, R49 ;  /* 0x000000ffff347224 */ /* 0x000fe400078e0031 */
[----:B------:R-:W-:Y:S02]  /*123eb0*/  IMAD.IADD R41, R41, 0x1, R48 ;  /* 0x0000000129297824 */ /* 0x000fe400078e0230 */
[----:B------:R-:W-:-:S04]  /*123ec0*/  IMAD.WIDE.U32 R48, R156, R149, RZ ;  /* 0x000000959c307225 */ /* 0x000fc800078e00ff */
[----:B------:R-:W-:-:S04]  /*123ed0*/  IMAD.WIDE.U32 R46, P5, R156, R139, R46 ;  /* 0x0000008b9c2e7225 */ /* 0x000fc800078a002e */
[----:B------:R-:W-:Y:S01]  /*123ee0*/  IMAD.IADD R111, R51, 0x1, R110 ;  /* 0x00000001336f7824 */ /* 0x000fe200078e026e */
[----:B------:R-:W-:Y:S01]  /*123ef0*/  IADD3.X R51, PT, PT, R43, RZ, RZ, P6, P4 ;  /* 0x000000ff2b337210 */ /* 0x000fe200037e84ff */
[----:B------:R-:W-:Y:S01]  /*123f00*/  IMAD.WIDE.U32.X R52, R155, R139, R52, P3 ;  /* 0x0000008b9b347225 */ /* 0x000fe200018e0434 */
[----:B------:R-:W-:Y:S02]  /*123f10*/  IADD3 R49, P6, PT, R46, R49, RZ ;  /* 0x000000312e317210 */ /* 0x000fe40007fde0ff */
[----:B------:R-:W-:Y:S01]  /*123f20*/  IADD3 RZ, P3, PT, R38, R48, RZ ;  /* 0x0000003026ff7210 */ /* 0x000fe20007f7e0ff */
[----:B------:R-:W-:Y:S01]  /*123f30*/  IMAD.X R55, RZ, RZ, RZ, P5 ;  /* 0x000000ffff377224 */ /* 0x000fe200028e06ff */
[----:B------:R-:W-:Y:S01]  /*123f40*/  IADD3 R40, P4, PT, R59, R40, RZ ;  /* 0x000000283b287210 */ /* 0x000fe20007f9e0ff */
[----:B------:R-:W-:Y:S01]  /*123f50*/  IMAD.MOV.U32 R54, RZ, RZ, R47 ;  /* 0x000000ffff367224 */ /* 0x000fe200078e002f */
[----:B------:R-:W-:Y:S01]  /*123f60*/  IADD3.X RZ, P3, PT, R39, R49, RZ, P3, !PT ;  /* 0x0000003127ff7210 */ /* 0x000fe20001f7e4ff */
[----:B------:R-:W-:Y:S01]  /*123f70*/  IMAD.WIDE.U32 R38, R156, R149, R38 ;  /* 0x000000959c267225 */ /* 0x000fe200078e0026 */
[----:B------:R-:W-:-:S02]  /*123f80*/  IADD3.X R41, P4, PT, R41, R116, RZ, P4, !PT ;  /* 0x0000007429297210 */ /* 0x000fc4000279e4ff */
[----:B------:R-:W-:Y:S01]  /*123f90*/  IADD3.X R43, P0, PT, RZ, R52, RZ, P0, !PT ;  /* 0x00000034ff2b7210 */ /* 0x000fe2000071e4ff */
[----:B------:R-:W-:Y:S01]  /*123fa0*/  IMAD.IADD R46, R39, 0x1, R46 ;  /* 0x00000001272e7824 */ /* 0x000fe200078e022e */
[----:B------:R-:W-:Y:S01]  /*123fb0*/  IADD3 R108, P5, PT, R108, R115, RZ ;  /* 0x000000736c6c7210 */ /* 0x000fe20007fbe0ff */
[----:B------:R-:W-:Y:S01]  /*123fc0*/  IMAD R39, R45, -0x30003, RZ ;  /* 0xfffcfffd2d277824 */ /* 0x000fe200078e02ff */
[----:B------:R-:W-:Y:S01]  /*123fd0*/  IADD3.X R43, P4, PT, RZ, R43, RZ, P4, !PT ;  /* 0x0000002bff2b7210 */ /* 0x000fe2000279e4ff */
[----:B------:R-:W-:Y:S01]  /*123fe0*/  IMAD.WIDE.U32.X R54, R157, R139, R54, P6 ;  /* 0x0000008b9d367225 */ /* 0x000fe200030e0436 */
[----:B------:R-:W-:Y:S02]  /*123ff0*/  IADD3.X R110, P5, PT, R114, R51, RZ, P5, !PT ;  /* 0x00000033726e7210 */ /* 0x000fe40002fbe4ff */
[----:B------:R-:W-:Y:S01]  /*124000*/  IADD3.X R49, PT, PT, RZ, RZ, R53, P4, P0 ;  /* 0x000000ffff317210 */ /* 0x000fe200027e0435 */
[----:B------:R-:W-:Y:S01]  /*124010*/  IMAD.WIDE.U32 R114, R44, -0x30003, RZ ;  /* 0xfffcfffd2c727825 */ /* 0x000fe200078e00ff */
[----:B------:R-:W-:-:S02]  /*124020*/  IADD3 R50, P0, PT, R113, R50, RZ ;  /* 0x0000003271327210 */ /* 0x000fc40007f1e0ff */
[----:B------:R-:W-:Y:S01]  /*124030*/  IADD3 R38, P4, PT, R43, R38, RZ ;  /* 0x000000262b267210 */ /* 0x000fe20007f9e0ff */
[----:B------:R-:W-:Y:S01]  /*124040*/  IMAD R59, R44, -0x760c0004, R39 ;  /* 0x89f3fffc2c3b7824 */ /* 0x000fe200078e0227 */
[----:B------:R-:W-:Y:S01]  /*124050*/  IADD3.X R51, P0, PT, R111, R112, RZ, P0, !PT ;  /* 0x000000706f337210 */ /* 0x000fe2000071e4ff */
[----:B------:R-:W-:Y:S01]  /*124060*/  IMAD.WIDE.U32 R52, R159, R149, RZ ;  /* 0x000000959f347225 */ /* 0x000fe200078e00ff */
[----:B------:R-:W-:Y:S02]  /*124070*/  IADD3.X R113, P2, PT, RZ, R106, RZ, P2, !PT ;  /* 0x0000006aff717210 */ /* 0x000fe4000175e4ff */
[----:B------:R-:W-:Y:S01]  /*124080*/  IADD3.X R39, P4, PT, R46, R49, RZ, P4, !PT ;  /* 0x000000312e277210 */ /* 0x000fe2000279e4ff */
[----:B------:R-:W-:Y:S01]  /*124090*/  IMAD.IADD R59, R115, 0x1, R59 ;  /* 0x00000001733b7824 */ /* 0x000fe200078e023b */
[----:B------:R-:W-:Y:S01]  /*1240a0*/  IADD3.X R111, P3, PT, RZ, R54, RZ, P3, !PT ;  /* 0x00000036ff6f7210 */ /* 0x000fe20001f7e4ff */
[----:B------:R-:W-:Y:S01]  /*1240b0*/  IMAD.WIDE.U32 R60, R42, 0x397fe69a, R60 ;  /* 0x397fe69a2a3c7825 */ /* 0x000fe200078e003c */
[----:B------:R-:W-:-:S02]  /*1240c0*/  IADD3.X R113, P0, PT, RZ, R113, RZ, P0, !PT ;  /* 0x00000071ff717210 */ /* 0x000fc4000071e4ff */
        /* <DEDUP_REMOVED lines=33> */
[----:B------:R-:W-:Y:S01]  /*1242e0*/  IADD3.X R117, P0, PT, RZ, R117, RZ, P0, !PT ;  /* 0x00000075ff757210 */ /* 0x000fe2000071e4ff */
[----:B------:R-:W-:Y:S01]  /*1242f0*/  IMAD.WIDE.U32 R44, R114, -0x4eac0001, RZ ;  /* 0xb153ffff722c7825 */ /* 0x000fe200078e00ff */
[----:B------:R-:W-:-:S02]  /*124300*/  IADD3.X R43, P6, PT, R52, R107, RZ, P6, !PT ;  /* 0x0000006b342b7210 */ /* 0x000fc400037de4ff */
[----:B------:R-:W-:Y:S01]  /*124310*/  IADD3.X R115, P3, PT, RZ, R48, RZ, P3, !PT ;  /* 0x00000030ff737210 */ /* 0x000fe20001f7e4ff */
[----:B------:R-:W-:Y:S01]  /*124320*/  IMAD.WIDE.U32 R52, R215, R149, RZ ;  /* 0x00000095d7347225 */ /* 0x000fe200078e00ff */
[----:B------:R-:W-:Y:S02]  /*124330*/  IADD3.X R113, PT, PT, RZ, RZ, R47, P4, P2 ;  /* 0x000000ffff717210 */ /* 0x000fe400027e442f */
[----:B------:R-:W-:Y:S01]  /*124340*/  IADD3.X R107, PT, PT, RZ, RZ, R57, P0, P1 ;  /* 0x000000ffff6b7210 */ /* 0x000fe200007e2439 */
[----:B------:R-:W-:Y:S01]  /*124350*/  IMAD.WIDE.U32 R46, R59, -0x94f09dc, RZ ;  /* 0xf6b0f6243b2e7825 */ /* 0x000fe200078e00ff */
[----:B------:R-:W-:Y:S02]  /*124360*/  IADD3.X R115, P6, PT, RZ, R115, RZ, P6, !PT ;  /* 0x00000073ff737210 */ /* 0x000fe400037de4ff */
[----:B------:R-:W-:Y:S01]  /*124370*/  IADD3 RZ, P0, PT, R40, R44, RZ ;  /* 0x0000002c28ff7210 */ /* 0x000fe20007f1e0ff */
[----:B------:R-:W-:Y:S01]  /*124380*/  IMAD.WIDE.U32 R56, P1, R114, 0x1eabfffe, R50 ;  /* 0x1eabfffe72387825 */ /* 0x000fe20007820032 */
[----:B------:R-:W-:-:S03]  /*124390*/  IADD3.X R58, PT, PT, RZ, RZ, R49, P6, P3 ;  /* 0x000000ffff3a7210 */ /* 0x000fc600037e6431 */
        /* <DEDUP_REMOVED lines=274> */
[----:B------:R-:W-:Y:S02]  /*1254c0*/  IADD3.X R53, P6, PT, R59, R108, RZ, P6, !PT ;  /* 0x0000006c3b357210 */ /* 0x000fe400037de4ff */
[----:B------:R-:W-:Y:S02]  /*1254d0*/  IADD3.X R111, PT, PT, RZ, RZ, R111, P4, P1 ;  /* 0x000000ffff6f7210 */ /* 0x000fe400027e246f */
[----:B------:R-:W-:Y:S01]  /*1254e0*/  IADD3.X R108, P4, PT, R43, R56, RZ, P2, !PT ;  /* 0x000000382b6c7210 */ /* 0x000fe2000179e4ff */
[----:B------:R-:W-:Y:S01]  /*1254f0*/  IMAD.WIDE.U32 R56, P5, R216, R134, R54 ;  /* 0x00000086d8387225 */ /* 0x000fe200078a0036 */
[----:B------:R-:W-:Y:S02]  /*125500*/  IADD3.X R49, P0, PT, RZ, R50, RZ, P0, !PT ;  /* 0x00000032ff317210 */ /* 0x000fe4000071e4ff */
[----:B------:R-:W-:Y:S01]  /*125510*/  IADD3 RZ, P2, PT, R114, R46, RZ ;  /* 0x0000002e72ff7210 */ /* 0x000fe20007f5e0ff */
[----:B------:R-:W-:Y:S01]  /*125520*/  IMAD.WIDE.U32 R54, R58, 0x434bacd7, R114 ;  /* 0x434bacd73a367825 */ /* 0x000fe200078e0072 */
[----:B------:R-:W-:-:S02]  /*125530*/  IADD3.X R49, P4, PT, RZ, R49, RZ, P4, !PT ;  /* 0x00000031ff317210 */ /* 0x000fc4000279e4ff */
[----:B------:R-:W-:Y:S01]  /*125540*/  IADD3.X RZ, P2, PT, R115, R47, RZ, P2, !PT ;  /* 0x0000002f73ff7210 */ /* 0x000fe2000175e4ff */
[CC--:B------:R-:W-:Y:S01]  /*125550*/  IMAD.WIDE.U32 R60, R216.reuse, R145.reuse, R52 ;  /* 0x00000091d83c7225 */ /* 0x0c0fe200078e0034 */
[----:B------:R-:W-:Y:S02]  /*125560*/  IADD3.X R50, PT, PT, RZ, RZ, R51, P4, P0 ;  /* 0x000000ffff327210 */ /* 0x000fe400027e0433 */
[----:B------:R-:W-:Y:S01]  /*125570*/  IADD3 R54, P4, PT, R49, R54, RZ ;  /* 0x0000003631367210 */ /* 0x000fe20007f9e0ff */
[----:B------:R-:W-:Y:S01]  /*125580*/  IMAD.IADD R43, R55, 0x1, R48 ;  /* 0x00000001372b7824 */ /* 0x000fe200078e0230 */
[----:B------:R-:W-:Y:S01]  /*125590*/  IADD3 R46, P1, PT, R107, R60, RZ ;  /* 0x0000003c6b2e7210 */ /* 0x000fe20007f3e0ff */
[----:B------:R-:W-:Y:S02]  /*1255a0*/  IMAD.IADD R60, R61, 0x1, R56 ;  /* 0x000000013d3c7824 */ /* 0x000fe400078e0238 */
[----:B------:R-:W-:Y:S01]  /*1255b0*/  IMAD.WIDE.U32 R48, R216, R145, RZ ;  /* 0x00000091d8307225 */ /* 0x000fe200078e00ff */
[----:B------:R-:W-:-:S02]  /*1255c0*/  IADD3.X R55, P4, PT, R43, R50, RZ, P4, !PT ;  /* 0x000000322b377210 */ /* 0x000fc4000279e4ff */
[----:B------:R-:W-:Y:S01]  /*1255d0*/  IADD3.X R43, P2, PT, RZ, R44, RZ, P2, !PT ;  /* 0x0000002cff2b7210 */ /* 0x000fe2000175e4ff */
[----:B------:R-:W-:Y:S01]  /*1255e0*/  IMAD.X R51, RZ, RZ, RZ, P5 ;  /* 0x000000ffff337224 */ /* 0x000fe200028e06ff */
[----:B------:R-:W-:Y:S01]  /*1255f0*/  IADD3.X R47, P1, PT, R60, R111, RZ, P1, !PT ;  /* 0x0000006f3c2f7210 */ /* 0x000fe20000f3e4ff */
[----:B------:R-:W-:Y:S01]  /*125600*/  IMAD.MOV.U32 R50, RZ, RZ, R57 ;  /* 0x000000ffff327224 */ /* 0x000fe200078e0039 */
[----:B------:R-:W-:Y:S02]  /*125610*/  IADD3.X R43, P4, PT, RZ, R43, RZ, P4, !PT ;  /* 0x0000002bff2b7210 */ /* 0x000fe4000279e4ff */
[----:B------:R-:W-:Y:S01]  /*125620*/  IADD3 R49, P5, PT, R56, R49, RZ ;  /* 0x0000003138317210 */ /* 0x000fe20007fbe0ff */
[----:B------:R-:W-:Y:S01]  /*125630*/  IMAD.WIDE.U32 R58, R58, 0x397fe69a, R46 ;  /* 0x397fe69a3a3a7825 */ /* 0x000fe200078e002e */
[----:B------:R-:W-:Y:S02]  /*125640*/  IADD3.X R45, PT, PT, RZ, RZ, R45, P4, P2 ;  /* 0x000000ffff2d7210 */ /* 0x000fe400027e442d */
[----:B------:R-:W-:Y:S01]  /*125650*/  IADD3 RZ, P2, PT, R46, R40, RZ ;  /* 0x000000282eff7210 */ /* 0x000fe20007f5e0ff */
[----:B------:R-:W-:Y:S01]  /*125660*/  IMAD.IADD R42, R59, 0x1, R42 ;  /* 0x000000013b2a7824 */ /* 0x000fe200078e022a */
[----:B------:R-:W-:Y:S01]  /*125670*/  IADD3 RZ, P0, PT, R52, R48, RZ ;  /* 0x0000003034ff7210 */ /* 0x000fe20007f1e0ff */
[----:B------:R-:W-:Y:S01]  /*125680*/  IMAD.WIDE.U32.X R50, R217, R134, R50, P5 ;  /* 0x00000086d9327225 */ /* 0x000fe200028e0432 */
[----:B------:R-:W-:-:S02]  /*125690*/  IADD3 R43, P4, PT, R43, R58, RZ ;  /* 0x0000003a2b2b7210 */ /* 0x000fc40007f9e0ff */
[----:B------:R-:W-:Y:S02]  /*1256a0*/  IADD3.X RZ, P2, PT, R47, R41, RZ, P2, !PT ;  /* 0x000000292fff7210 */ /* 0x000fe4000175e4ff */
[----:B------:R-:W-:Y:S02]  /*1256b0*/  IADD3.X R41, P3, PT, RZ, RZ, RZ, P3, !PT ;  /* 0x000000ffff297210 */ /* 0x000fe40001f7e4ff */
[----:B------:R-:W-:Y:S02]  /*1256c0*/  IADD3.X R40, P6, PT, RZ, RZ, RZ, P6, !PT ;  /* 0x000000ffff287210 */ /* 0x000fe400037de4ff */
[----:B------:R-:W-:Y:S02]  /*1256d0*/  IADD3.X RZ, P0, PT, R53, R49, RZ, P0, !PT ;  /* 0x0000003135ff7210 */ /* 0x000fe4000071e4ff */
        /* <DEDUP_REMOVED lines=76> */
.L_x_1848:
[----:B------:R-:W-:Y:S05]  /*125ba0*/  BSYNC.RELIABLE B2 ;  /* 0x0000000000027941 */ /* 0x000fea0003800100 */
.L_x_1847:
        /* <DEDUP_REMOVED lines=12> */
.L_x_1849:
[----:B------:R-:W-:Y:S05]  /*125c70*/  BSYNC.RECONVERGENT B1 ;  /* 0x0000000000017941 */ /* 0x000fea0003800200 */
.L_x_1846:
        /* <DEDUP_REMOVED lines=49> */
.L_x_1853:
[----:B------:R-:W-:Y:S05]  /*125f90*/  BSYNC.RELIABLE B2 ;  /* 0x0000000000027941 */ /* 0x000fea0003800100 */
.L_x_1852:
        /* <DEDUP_REMOVED lines=12> */
.L_x_1851:
[----:B------:R-:W-:Y:S05]  /*126060*/  BSYNC.RECONVERGENT B1 ;  /* 0x0000000000017941 */ /* 0x000fea0003800200 */
.L_x_1850:
        /* <DEDUP_REMOVED lines=79> */
.L_x_1856:
[----:B------:R-:W-:Y:S05]  /*126560*/  BSYNC.RELIABLE B2 ;  /* 0x0000000000027941 */ /* 0x000fea0003800100 */
.L_x_1855:
        /* <DEDUP_REMOVED lines=12> */
.L_x_1857:
[----:B------:R-:W-:Y:S05]  /*126630*/  BSYNC.RECONVERGENT B1 ;  /* 0x0000000000017941 */ /* 0x000fea0003800200 */
.L_x_1854:
        /* <DEDUP_REMOVED lines=11> */
[----:B------:R-:W-:Y:S02]  /*1266f0*/  IMAD.MOV.U32 R52, RZ, RZ, R47 ;  /* 0x000000ffff347224 */ /* 0x000fe400078e002f */
[----:B------:R-:W-:-:S04]  /*126700*/  IMAD.WIDE.U32 R40, P2, R182, R109, R40 ;  /* 0x0000006db6287225 */ /* 0x000fc80007840028 */
[----:B------:R-:W-:-:S04]  /*126710*/  IMAD.WIDE.U32 R118, R180, R124, RZ ;  /* 0x0000007cb4767225 */ /* 0x000fc800078e00ff */
[----:B------:R-:W-:-:S04]  /*126720*/  IMAD.WIDE.U32 R46, R182, R124, RZ ;  /* 0x0000007cb62e7225 */ /* 0x000fc800078e00ff */
[----:B------:R-:W-:Y:S01]  /*126730*/  IMAD.X R59, RZ, RZ, RZ, P0 ;  /* 0x000000ffff3b7224 */ /* 0x000fe200000e06ff */
[----:B------:R-:W-:Y:S01]  /*126740*/  IADD3 RZ, P0, PT, RZ, R42, RZ ;  /* 0x0000002affff7210 */ /* 0x000fe20007f1e0ff */
[----:B------:R-:W-:Y:S01]  /*126750*/  IMAD.WIDE.U32 R54, R187, R124, RZ ;  /* 0x0000007cbb367225 */ /* 0x000fe200078e00ff */
[----:B------:R-:W-:Y:S02]  /*126760*/  IADD3 R108, P3, PT, R47, R40, RZ ;  /* 0x000000282f6c7210 */ /* 0x000fe40007f7e0ff */
[----:B------:R-:W-:Y:S01]  /*126770*/  IADD3.X RZ, P0, PT, RZ, R43, RZ, P0, !PT ;  /* 0x0000002bffff7210 */ /* 0x000fe2000071e4ff */
[----:B------:R-:W-:Y:S01]  /*126780*/  IMAD.X R51, RZ, RZ, RZ, P2 ;  /* 0x000000ffff337224 */ /* 0x000fe200010e06ff */
[----:B------:R-:W-:Y:S01]  /*126790*/  IADD3 R110, P2, PT, R119, R44, RZ ;  /* 0x0000002c776e7210 */ /* 0x000fe20007f5e0ff */
[----:B------:R-:W-:-:S04]  /*1267a0*/  IMAD.WIDE.U32 R56, R184, R124, RZ ;  /* 0x0000007cb8387225 */ /* 0x000fc800078e00ff */
[----:B------:R-:W-:-:S04]  /*1267b0*/  IMAD.WIDE.U32 R106, P4, R184, R109, R106 ;  /* 0x0000006db86a7225 */ /* 0x000fc8000788006a */
[----:B------:R-:W-:Y:S01]  /*1267c0*/  IMAD.MOV.U32 R58, RZ, RZ, R45 ;  /* 0x000000ffff3a7224 */ /* 0x000fe200078e002d */
[----:B------:R-:W-:Y:S01]  /*1267d0*/  IADD3 R61, P6, PT, R57, R106, RZ ;  /* 0x0000006a393d7210 */ /* 0x000fe20007fde0ff */
[----:B------:R-:W-:-:S04]  /*1267e0*/  IMAD.WIDE.U32.X R52, R179, R109, R52, P1 ;  /* 0x0000006db3347225 */ /* 0x000fc800008e0434 */
[----:B------:R-:W-:Y:S01]  /*1267f0*/  IMAD.WIDE.U32 R44, R189, R124, RZ ;  /* 0x0000007cbd2c7225 */ /* 0x000fe200078e00ff */
[----:B------:R-:W-:-:S03]  /*126800*/  IADD3.X R119, P1, PT, RZ, R52, RZ, P0, !PT ;  /* 0x00000034ff777210 */ /* 0x000fc6000073e4ff */
[----:B------:R-:W-:Y:S01]  /*126810*/  IMAD R47, R43, -0x30003, RZ ;  /* 0xfffcfffd2b2f7824 */ /* 0x000fe200078e02ff */
[----:B------:R-:W-:Y:S01]  /*126820*/  IADD3.X R119, P0, PT, RZ, R119, RZ, P0, !PT ;  /* 0x00000077ff777210 */ /* 0x000fe2000071e4ff */
[----:B------:R-:W-:-:S04]  /*126830*/  IMAD.WIDE.U32 R54, P5, R186, R109, R54 ;  /* 0x0000006dba367225 */ /* 0x000fc800078a0036 */
[----:B------:R-:W-:Y:S02]  /*126840*/  IMAD.MOV.U32 R50, RZ, RZ, R41 ;  /* 0x000000ffff327224 */ /* 0x000fe400078e0029 */
[----:B------:R-:W-:-:S04]  /*126850*/  IMAD.WIDE.U32 R136, R42, -0x30003, RZ ;  /* 0xfffcfffd2a887825 */ /* 0x000fc800078e00ff */
[----:B------:R-:W-:Y:S01]  /*126860*/  IMAD R57, R42, -0x760c0004, R47 ;  /* 0x89f3fffc2a397824 */ /* 0x000fe200078e022f */
[----:B------:R-:W-:Y:S01]  /*126870*/  IADD3.X R47, PT, PT, RZ, RZ, R53, P0, P1 ;  /* 0x000000ffff2f7210 */ /* 0x000fe200007e2435 */
[----:B------:R-:W-:Y:S01]  /*126880*/  IMAD.WIDE.U32 R130, R186, R124, RZ ;  /* 0x0000007cba827225 */ /* 0x000fe200078e00ff */
[-C--:B------:R-:W-:Y:S02]  /*126890*/  IADD3 RZ, P0, PT, RZ, R118.reuse, RZ ;  /* 0x00000076ffff7210 */ /* 0x080fe40007f1e0ff */
[----:B------:R-:W-:Y:S01]  /*1268a0*/  IADD3 R118, P1, PT, R119, R118, RZ ;  /* 0x0000007677767210 */ /* 0x000fe20007f3e0ff */
[----:B------:R-:W-:Y:S01]  /*1268b0*/  IMAD.X R41, RZ, RZ, RZ, P5 ;  /* 0x000000ffff297224 */ /* 0x000fe200028e06ff */
[----:B------:R-:W-:Y:S01]  /*1268c0*/  IADD3.X RZ, P0, PT, RZ, R110, RZ, P0, !PT ;  /* 0x0000006effff7210 */ /* 0x000fe2000071e4ff */
[----:B------:R-:W-:-:S04]  /*1268d0*/  IMAD.WIDE.U32 R44, P5, R188, R109, R44 ;  /* 0x0000006dbc2c7225 */ /* 0x000fc800078a002c */
[----:B------:R-:W-:-:S04]  /*1268e0*/  IMAD.WIDE.U32 R124, R188, R124, RZ ;  /* 0x0000007cbc7c7225 */ /* 0x000fc800078e00ff */
[----:B------:R-:W-:Y:S02]  /*1268f0*/  IMAD.IADD R57, R137, 0x1, R57 ;  /* 0x0000000189397824 */ /* 0x000fe400078e0239 */
[----:B------:R-:W-:Y:S01]  /*126900*/  IMAD.X R141, RZ, RZ, RZ, P5 ;  /* 0x000000ffff8d7224 */ /* 0x000fe200028e06ff */
[----:B------:R-:W-:Y:S01]  /*126910*/  IADD3 R125, P5, PT, R125, R44, RZ ;  /* 0x0000002c7d7d7210 */ /* 0x000fe20007fbe0ff */
[----:B------:R-:W-:Y:S02]  /*126920*/  IMAD.MOV.U32 R140, RZ, RZ, R45 ;  /* 0x000000ffff8c7224 */ /* 0x000fe400078e002d */
[----:B------:R-:W-:-:S04]  /*126930*/  IMAD.WIDE.U32 R44, R57, -0x5555, RZ ;  /* 0xffffaaab392c7825 */ /* 0x000fc800078e00ff */
[----:B------:R-:W-:Y:S01]  /*126940*/  IMAD.X R49, RZ, RZ, RZ, P4 ;  /* 0x000000ffff317224 */ /* 0x000fe200020e06ff */
[----:B------:R-:W-:Y:S01]  /*126950*/  IADD3 R60, P4, PT, R131, R54, RZ ;  /* 0x00000036833c7210 */ /* 0x000fe20007f9e0ff */
[----:B------:R-:W-:Y:S02]  /*126960*/  IMAD.MOV.U32 R40, RZ, RZ, R55 ;  /* 0x000000ffff287224 */ /* 0x000fe400078e0037 */
[----:B------:R-:W-:-:S04]  /*126970*/  IMAD.WIDE.U32.X R58, R181, R109, R58, P2 ;  /* 0x0000006db53a7225 */ /* 0x000fc800010e043a */
[----:B------:R-:W-:-:S04]  /*126980*/  IMAD.WIDE.U32.X R50, R183, R109, R50, P3 ;  /* 0x0000006db7327225 */ /* 0x000fc800018e0432 */
[----:B------:R-:W-:-:S04]  /*126990*/  IMAD.WIDE.U32 R54, R136, -0x5555, RZ ;  /* 0xffffaaab88367825 */ /* 0x000fc800078e00ff */
[----:B------:R-:W-:Y:S01]  /*1269a0*/  IMAD.WIDE.U32 R44, P3, R136, -0x46010001, R44 ;  /* 0xb9feffff882c7825 */ /* 0x000fe2000786002c */
[----:B------:R-:W-:-:S03]  /*1269b0*/  IADD3 RZ, P2, PT, R42, R54, RZ ;  /* 0x000000362aff7210 */ /* 0x000fc60007f5e0ff */
[----:B------:R-:W-:Y:S01]  /*1269c0*/  IMAD.WIDE.U32.X R40, R187, R109, R40, P4 ;  /* 0x0000006dbb287225 */ /* 0x000fe200020e0428 */
[----:B------:R-:W-:Y:S02]  /*1269d0*/  IADD3.X R119, P4, PT, R110, R47, RZ, P1, !PT ;  /* 0x0000002f6e777210 */ /* 0x000fe40000f9e4ff */
[----:B------:R-:W-:Y:S01]  /*1269e0*/  IADD3.X R47, P0, PT, RZ, R58, RZ, P0, !PT ;  /* 0x0000003aff2f7210 */ /* 0x000fe2000071e4ff */
[----:B------:R-:W-:-:S04]  /*1269f0*/  IMAD.WIDE.U32 R52, R136, -0x5555, R42 ;  /* 0xffffaaab88347825 */ /* 0x000fc800078e002a */
[----:B------:R-:W-:Y:S01]  /*126a00*/  IMAD.MOV.U32 R48, RZ, RZ, R107 ;  /* 0x000000ffff307224 */ /* 0x000fe200078e006b */
[----:B------:R-:W-:Y:S01]  /*126a10*/  IADD3 RZ, P1, PT, RZ, R52, RZ ;  /* 0x00000034ffff7210 */ /* 0x000fe20007f3e0ff */
[----:B------:R-:W-:Y:S01]  /*126a20*/  IMAD.WIDE.U32.X R140, R189, R109, R140, P5 ;  /* 0x0000006dbd8c7225 */ /* 0x000fe200028e048c */
[----:B------:R-:W-:-:S03]  /*126a30*/  IADD3 R107, P5, PT, R44, R55, RZ ;  /* 0x000000372c6b7210 */ /* 0x000fc60007fbe0ff */
[----:B------:R-:W-:Y:S01]  /*126a40*/  IMAD.X R55, RZ, RZ, RZ, P3 ;  /* 0x000000ffff377224 */ /* 0x000fe200018e06ff */
[----:B------:R-:W-:Y:S01]  /*126a50*/  IADD3.X R47, P3, PT, RZ, R47, RZ, P4, !PT ;  /* 0x0000002fff2f7210 */ /* 0x000fe2000277e4ff */
[----:B------:R-:W-:Y:S01]  /*126a60*/  IMAD.IADD R42, R53, 0x1, R44 ;  /* 0x00000001352a7824 */ /* 0x000fe200078e022c */
[----:B------:R-:W-:Y:S01]  /*126a70*/  IADD3 RZ, P4, PT, RZ, R46, RZ ;  /* 0x0000002effff7210 */ /* 0x000fe20007f9e0ff */
[----:B------:R-:W-:Y:S01]  /*126a80*/  IMAD.WIDE.U32 R52, R57, -0x4eac0001, RZ ;  /* 0xb153ffff39347825 */ /* 0x000fe200078e00ff */
[----:B------:R-:W-:Y:S02]  /*126a90*/  IADD3.X R59, PT, PT, RZ, RZ, R59, P3, P0 ;  /* 0x000000ffff3b7210 */ /* 0x000fe40001fe043b */
[----:B------:R-:W-:Y:S01]  /*126aa0*/  IADD3.X RZ, P3, PT, RZ, R108, RZ, P4, !PT ;  /* 0x0000006cffff7210 */ /* 0x000fe2000277e4ff */
[----:B------:R-:W-:Y:S01]  /*126ab0*/  IMAD.WIDE.U32.X R48, R185, R109, R48, P6 ;  /* 0x0000006db9307225 */ /* 0x000fe200030e0430 */
[----:B------:R-:W-:Y:S02]  /*126ac0*/  IADD3 R44, P6, PT, R47, R46, RZ ;  /* 0x0000002e2f2c7210 */ /* 0x000fe40007fde0ff */
[----:B------:R-:W-:Y:S01]  /*126ad0*/  IADD3.X RZ, P2, PT, R43, R107, RZ, P2, !PT ;  /* 0x0000006b2bff7210 */ /* 0x000fe2000175e4ff */
[----:B------:R-:W-:Y:S01]  /*126ae0*/  IMAD.MOV.U32 R54, RZ, RZ, R45 ;  /* 0x000000ffff367224 */ /* 0x000fe200078e002d */
[----:B------:R-:W-:Y:S01]  /*126af0*/  IADD3.X R45, P6, PT, R108, R59, RZ, P6, !PT ;  /* 0x0000003b6c2d7210 */ /* 0x000fe200037de4ff */
[----:B------:R-:W-:Y:S01]  /*126b00*/  IMAD.WIDE.U32 R46, R136, -0x4eac0001, RZ ;  /* 0xb153ffff882e7825 */ /* 0x000fe200078e00ff */
[----:B------:R-:W-:-:S02]  /*126b10*/  IADD3.X R59, P3, PT, RZ, R50, RZ, P3, !PT ;  /* 0x00000032ff3b7210 */ /* 0x000fc40001f7e4ff */
[----:B------:R-:W-:Y:S01]  /*126b20*/  IADD3.X RZ, P1, PT, RZ, R42, RZ, P1, !PT ;  /* 0x0000002affff7210 */ /* 0x000fe20000f3e4ff */
[----:B------:R-:W-:Y:S01]  /*126b30*/  IMAD.WIDE.U32 R52, P4, R136, 0x1eabfffe, R52 ;  /* 0x1eabfffe88347825 */ /* 0x000fe20007880034 */
[----:B------:R-:W-:Y:S02]  /*126b40*/  IADD3 RZ, P0, PT, R118, R46, RZ ;  /* 0x0000002e76ff7210 */ /* 0x000fe40007f1e0ff */
[----:B------:R-:W-:Y:S01]  /*126b50*/  IADD3.X R59, P6, PT, RZ, R59, RZ, P6, !PT ;  /* 0x0000003bff3b7210 */ /* 0x000fe200037de4ff */
[C---:B------:R-:W-:Y:S01]  /*126b60*/  IMAD.WIDE.U32.X R54, R57.reuse, -0x46010001, R54, P5 ;  /* 0xb9feffff39367825 */ /* 0x040fe200028e0436 */
[----:B------:R-:W-:Y:S02]  /*126b70*/  IADD3 R109, P5, PT, R52, R47, RZ ;  /* 0x0000002f346d7210 */ /* 0x000fe40007fbe0ff */
[----:B------:R-:W-:Y:S01]  /*126b80*/  IADD3.X R58, PT, PT, RZ, RZ, R51, P6, P3 ;  /* 0x000000ffff3a7210 */ /* 0x000fe200037e6433 */
[----:B------:R-:W-:Y:S01]  /*126b90*/  IMAD.WIDE.U32 R46, R57, -0x94f09dc, RZ ;  /* 0xf6b0f624392e7825 */ /* 0x000fe200078e00ff */
[----:B------:R-:W-:-:S02]  /*126ba0*/  IADD3.X R50, P2, PT, RZ, R54, RZ, P2, !PT ;  /* 0x00000036ff327210 */ /* 0x000fc4000175e4ff */
[----:B------:R-:W-:Y:S01]  /*126bb0*/  IADD3.X RZ, P0, PT, R119, R109, RZ, P0, !PT ;  /* 0x0000006d77ff7210 */ /* 0x000fe2000071e4ff */
[----:B------:R-:W-:-:S04]  /*126bc0*/  IMAD.WIDE.U32 R42, R136, -0x94f09dc, RZ ;  /* 0xf6b0f624882a7825 */ /* 0x000fc800078e00ff */
[----:B------:R-:W-:-:S04]  /*126bd0*/  IMAD.WIDE.U32 R46, P3, R136, 0x6730d2a0, R46 ;  /* 0x6730d2a0882e7825 */ /* 0x000fc8000786002e */
[----:B------:R-:W-:Y:S01]  /*126be0*/  IMAD.X R51, RZ, RZ, RZ, P4 ;  /* 0x000000ffff337224 */ /* 0x000fe200020e06ff */
[----:B------:R-:W-:Y:S01]  /*126bf0*/  IADD3 R107, P4, PT, R46, R43, RZ ;  /* 0x0000002b2e6b7210 */ /* 0x000fe20007f9e0ff */
[----:B------:R-:W-:Y:S01]  /*126c00*/  IMAD.WIDE.U32 R118, R136, -0x4eac0001, R118 ;  /* 0xb153ffff88767825 */ /* 0x000fe200078e0076 */
[----:B------:R-:W-:Y:S02]  /*126c10*/  IADD3.X R43, P6, PT, RZ, R50, RZ, P1, !PT ;  /* 0x00000032ff2b7210 */ /* 0x000fe40000fde4ff */
[----:B------:R-:W-:Y:S01]  /*126c20*/  IADD3 RZ, P1, PT, R44, R42, RZ ;  /* 0x0000002a2cff7210 */ /* 0x000fe20007f3e0ff */
[----:B------:R-:W-:Y:S01]  /*126c30*/  IMAD.MOV.U32 R50, RZ, RZ, R53 ;  /* 0x000000ffff327224 */ /* 0x000fe200078e0035 */
[----:B------:R-:W-:Y:S01]  /*126c40*/  IADD3.X R55, PT, PT, RZ, RZ, R55, P6, P2 ;  /* 0x000000ffff377210 */ /* 0x000fe200037e4437 */
[----:B------:R-:W-:Y:S01]  /*126c50*/  IMAD.X R53, RZ, RZ, RZ, P3 ;  /* 0x000000ffff357224 */ /* 0x000fe200018e06ff */
[-C--:B------:R-:W-:Y:S01]  /*126c60*/  IADD3 RZ, P2, PT, RZ, R56.reuse, RZ ;  /* 0x00000038ffff7210 */ /* 0x080fe20007f5e0ff */
[----:B------:R-:W-:Y:S01]  /*126c70*/  IMAD.WIDE.U32.X R50, R57, 0x1eabfffe, R50, P5 ;  /* 0x1eabfffe39327825 */ /* 0x000fe200028e0432 */
[----:B------:R-:W-:-:S02]  /*126c80*/  IADD3 R42, P6, PT, R59, R56, RZ ;  /* 0x000000383b2a7210 */ /* 0x000fc40007fde0ff */
[----:B------:R-:W-:Y:S01]  /*126c90*/  IADD3.X RZ, P3, PT, RZ, R61, RZ, P2, !PT ;  /* 0x0000003dffff7210 */ /* 0x000fe2000177e4ff */
[----:B------:R-:W-:Y:S01]  /*126ca0*/  IMAD.IADD R52, R119, 0x1, R52 ;  /* 0x0000000177347824 */ /* 0x000fe200078e0234 */
[----:B------:R-:W-:Y:S01]  /*126cb0*/  IADD3 R118, P5, PT, R43, R118, RZ ;  /* 0x000000762b767210 */ /* 0x000fe20007fbe0ff */
[----:B------:R-:W-:Y:S01]  /*126cc0*/  IMAD.WIDE.U32 R132, R57, 0x434bacd7, RZ ;  /* 0x434bacd739847825 */ /* 0x000fe200078e00ff */
[----:B------:R-:W-:Y:S02]  /*126cd0*/  IADD3.X R43, P6, PT, R61, R58, RZ, P6, !PT ;  /* 0x0000003a3d2b7210 */ /* 0x000fe400037de4ff */
[----:B------:R-:W-:Y:S01]  /*126ce0*/  IADD3.X R131, P3, PT, RZ, R48, RZ, P3, !PT ;  /* 0x00000030ff837210 */ /* 0x000fe20001f7e4ff */
[----:B------:R-:W-:Y:S01]  /*126cf0*/  IMAD.WIDE.U32 R126, R57, 0x397fe69a, RZ ;  /* 0x397fe69a397e7825 */ /* 0x000fe200078e00ff */
[----:B------:R-:W-:Y:S02]  /*126d00*/  IADD3.X RZ, P1, PT, R45, R107, RZ, P1, !PT ;  /* 0x0000006b2dff7210 */ /* 0x000fe40000f3e4ff */
[----:B------:R-:W-:Y:S01]  /*126d10*/  IADD3.X R131, P6, PT, RZ, R131, RZ, P6, !PT ;  /* 0x00000083ff837210 */ /* 0x000fe200037de4ff */
[----:B------:R-:W-:Y:S01]  /*126d20*/  IMAD.WIDE.U32 R44, R136, -0x94f09dc, R44 ;  /* 0xf6b0f624882c7825 */ /* 0x000fe200078e002c */
[----:B------:R-:W-:-:S02]  /*126d30*/  IADD3 RZ, P2, PT, RZ, R130, RZ ;  /* 0x00000082ffff7210 */ /* 0x000fc40007f5e0ff */
[----:B------:R-:W-:Y:S01]  /*126d40*/  IADD3.X R119, P5, PT, R52, R55, RZ, P5, !PT ;  /* 0x0000003734777210 */ /* 0x000fe20002fbe4ff */
[----:B------:R-:W-:Y:S01]  /*126d50*/  IMAD.MOV.U32 R52, RZ, RZ, R47 ;  /* 0x000000ffff347224 */ /* 0x000fe200078e002f */
[----:B------:R-:W-:Y:S01]  /*126d60*/  IADD3.X R113, P0, PT, RZ, R50, RZ, P0, !PT ;  /* 0x00000032ff717210 */ /* 0x000fe2000071e4ff */
[----:B------:R-:W-:Y:S01]  /*126d70*/  IMAD.IADD R50, R45, 0x1, R46 ;  /* 0x000000012d327824 */ /* 0x000fe200078e022e */
[----:B------:R-:W-:Y:S01]  /*126d80*/  IADD3.X R45, PT, PT, RZ, RZ, R49, P6, P3 ;  /* 0x000000ffff2d7210 */ /* 0x000fe200037e6431 */
[----:B------:R-:W-:Y:S01]  /*126d90*/  IMAD.WIDE.U32.X R46, R57, 0x6730d2a0, R52, P4 ;  /* 0x6730d2a0392e7825 */ /* 0x000fe200020e0434 */
[----:B------:R-:W-:Y:S02]  /*126da0*/  IADD3 R130, P6, PT, R131, R130, RZ ;  /* 0x0000008283827210 */ /* 0x000fe40007fde0ff */
[----:B------:R-:W-:Y:S01]  /*126db0*/  IADD3.X RZ, P2, PT, RZ, R60, RZ, P2, !PT ;  /* 0x0000003cffff7210 */ /* 0x000fe2000175e4ff */
[----:B------:R-:W-:Y:S01]  /*126dc0*/  IMAD.WIDE.U32 R48, R57, -0xc7aed41, RZ ;  /* 0xf38512bf39307825 */ /* 0x000fe200078e00ff */
[----:B------:R-:W-:-:S02]  /*126dd0*/  IADD3.X R113, P5, PT, RZ, R113, RZ, P5, !PT ;  /* 0x00000071ff717210 */ /* 0x000fc40002fbe4ff */
[----:B------:R-:W-:Y:S01]  /*126de0*/  IADD3.X R131, P6, PT, R60, R45, RZ, P6, !PT ;  /* 0x0000002d3c837210 */ /* 0x000fe200037de4ff */
[C---:B------:R-:W-:Y:S01]  /*126df0*/  IMAD.WIDE.U32 R106, R136.reuse, -0xc7aed41, R42 ;  /* 0xf38512bf886a7825 */ /* 0x040fe200078e002a */
[----:B------:R-:W-:Y:S02]  /*126e00*/  IADD3.X R237, P2, PT, RZ, R40, RZ, P2, !PT ;  /* 0x00000028ffed7210 */ /* 0x000fe4000175e4ff */
[----:B------:R-:W-:Y:S01]  /*126e10*/  IADD3 R112, P3, PT, R113, R44, RZ ;  /* 0x0000002c71707210 */ /* 0x000fe20007f7e0ff */
[C---:B------:R-:W-:Y:S01]  /*126e20*/  IMAD.WIDE.U32 R44, R136.reuse, -0xc7aed41, RZ ;  /* 0xf38512bf882c7825 */ /* 0x040fe200078e00ff */
[----:B------:R-:W-:Y:S02]  /*126e30*/  IADD3.X R51, PT, PT, RZ, RZ, R51, P5, P0 ;  /* 0x000000ffff337210 */ /* 0x000fe40002fe0433 */
[----:B------:R-:W-:Y:S01]  /*126e40*/  IADD3.X R237, P6, PT, RZ, R237, RZ, P6, !PT ;  /* 0x000000edffed7210 */ /* 0x000fe200037de4ff */
[----:B------:R-:W-:Y:S01]  /*126e50*/  IMAD.WIDE.U32 R48, P5, R136, 0x64774b84, R48 ;  /* 0x64774b8488307825 */ /* 0x000fe200078a0030 */
[----:B------:R-:W-:-:S02]  /*126e60*/  IADD3.X R113, P3, PT, R50, R51, RZ, P3, !PT ;  /* 0x0000003332717210 */ /* 0x000fc40001f7e4ff */
[----:B------:R-:W-:Y:S01]  /*126e70*/  IADD3.X R53, P1, PT, RZ, R46, RZ, P1, !PT ;  /* 0x0000002eff357210 */ /* 0x000fe20000f3e4ff */
[----:B------:R-:W-:Y:S01]  /*126e80*/  IMAD.WIDE.U32 R50, R179, R143, RZ ;  /* 0x0000008fb3327225 */ /* 0x000fe200078e00ff */
[----:B------:R-:W-:Y:S02]  /*126e90*/  IADD3.X R144, PT, PT, RZ, RZ, R41, P6, P2 ;  /* 0x000000ffff907210 */ /* 0x000fe400037e4429 */
[----:B------:R-:W-:Y:S01]  /*126ea0*/  IADD3.X R53, P2, PT, RZ, R53, RZ, P3, !PT ;  /* 0x00000035ff357210 */ /* 0x000fe20001f5e4ff */
[----:B------:R-:W-:Y:S01]  /*126eb0*/  IMAD.MOV.U32 R46, RZ, RZ, R49 ;  /* 0x000000ffff2e7224 */ /* 0x000fe200078e0031 */
[----:B------:R-:W-:Y:S01]  /*126ec0*/  IADD3 R55, P4, PT, R48, R45, RZ ;  /* 0x0000002d30377210 */ /* 0x000fe20007f9e0ff */
[----:B------:R-:W-:Y:S01]  /*126ed0*/  IMAD.WIDE.U32 R40, P3, R178, R235, R50 ;  /* 0x000000ebb2287225 */ /* 0x000fe20007860032 */
[----:B------:R-:W-:Y:S02]  /*126ee0*/  IADD3 RZ, P0, PT, R42, R44, RZ ;  /* 0x0000002c2aff7210 */ /* 0x000fe40007f1e0ff */
[----:B------:R-:W-:Y:S01]  /*126ef0*/  IADD3.X R51, PT, PT, RZ, RZ, R47, P2, P1 ;  /* 0x000000ffff337210 */ /* 0x000fe200017e242f */
[----:B------:R-:W-:Y:S01]  /*126f00*/  IMAD.WIDE.U32 R44, R178, R143, RZ ;  /* 0x0000008fb22c7225 */ /* 0x000fe200078e00ff */
[----:B------:R-:W-:-:S03]  /*126f10*/  IADD3.X RZ, P0, PT, R43, R55, RZ, P0, !PT ;  /* 0x000000372bff7210 */ /* 0x000fc6000071e4ff */
[----:B------:R-:W-:Y:S01]  /*126f20*/  IMAD.WIDE.U32 R132, P1, R136, 0x4b1ba7b6, R132 ;  /* 0x4b1ba7b688847825 */ /* 0x000fe20007820084 */
[----:B------:R-:W-:-:S03]  /*126f30*/  IADD3 RZ, P2, PT, R118, R44, RZ ;  /* 0x0000002c76ff7210 */ /* 0x000fc60007f5e0ff */
[----:B------:R-:W-:Y:S01]  /*126f40*/  IMAD.X R47, RZ, RZ, RZ, P5 ;  /* 0x000000ffff2f7224 */ /* 0x000fe200028e06ff */
[----:B------:R-:W-:Y:S01]  /*126f50*/  IADD3 R59, P5, PT, R40, R45, RZ ;  /* 0x0000002d283b7210 */ /* 0x000fe20007fbe0ff */
[----:B------:R-:W-:Y:S02]  /*126f60*/  IMAD.IADD R48, R107, 0x1, R48 ;  /* 0x000000016b307824 */ /* 0x000fe400078e0230 */
[----:B------:R-:W-:Y:S01]  /*126f70*/  IMAD.X R129, RZ, RZ, RZ, P1 ;  /* 0x000000ffff817224 */ /* 0x000fe200008e06ff */
[----:B------:R-:W-:Y:S01]  /*126f80*/  IADD3 R106, P1, PT, R53, R106, RZ ;  /* 0x0000006a356a7210 */ /* 0x000fe20007f3e0ff */
[----:B------:R-:W-:Y:S01]  /*126f90*/  IMAD.WIDE.U32 R44, R136, 0x434bacd7, RZ ;  /* 0x434bacd7882c7825 */ /* 0x000fe200078e00ff */
[----:B------:R-:W-:-:S03]  /*126fa0*/  IADD3.X RZ, P2, PT, R119, R59, RZ, P2, !PT ;  /* 0x0000003b77ff7210 */ /* 0x000fc6000175e4ff */
[----:B------:R-:W-:-:S04]  /*126fb0*/  IMAD.WIDE.U32 R108, R183, R143, RZ ;  /* 0x0000008fb76c7225 */ /* 0x000fc800078e00ff */
[----:B------:R-:W-:Y:S01]  /*126fc0*/  IMAD.WIDE.U32.X R46, R57, 0x64774b84, R46, P4 ;  /* 0x64774b84392e7825 */ /* 0x000fe200020e042e */
[----:B------:R-:W-:Y:S02]  /*126fd0*/  IADD3.X R107, P4, PT, R48, R51, RZ, P1, !PT ;  /* 0x00000033306b7210 */ /* 0x000fe40000f9e4ff */
[----:B------:R-:W-:Y:S01]  /*126fe0*/  IADD3 R137, P1, PT, R132, R45, RZ ;  /* 0x0000002d84897210 */ /* 0x000fe20007f3e0ff */
[----:B------:R-:W-:Y:S01]  /*126ff0*/  IMAD.WIDE.U32 R126, P6, R136, 0x1a0111ea, R126 ;  /* 0x1a0111ea887e7825 */ /* 0x000fe200078c007e */
[----:B------:R-:W-:-:S03]  /*127000*/  IADD3.X R45, P0, PT, RZ, R46, RZ, P0, !PT ;  /* 0x0000002eff2d7210 */ /* 0x000fc6000071e4ff */
[----:B------:R-:W-:-:S04]  /*127010*/  IMAD.WIDE.U32 R122, R136, 0x397fe69a, RZ ;  /* 0x397fe69a887a7825 */ /* 0x000fc800078e00ff */
[----:B------:R-:W-:Y:S02]  /*127020*/  IMAD.MOV.U32 R128, RZ, RZ, R133 ;  /* 0x000000ffff807224 */ /* 0x000fe400078e0085 */
[----:B------:R-:W-:Y:S02]  /*127030*/  IMAD.X R117, RZ, RZ, RZ, P3 ;  /* 0x000000ffff757224 */ /* 0x000fe400018e06ff */
[----:B------:R-:W-:-:S04]  /*127040*/  IMAD.WIDE.U32 R60, R182, R143, RZ ;  /* 0x0000008fb63c7225 */ /* 0x000fc800078e00ff */
[----:B------:R-:W-:-:S04]  /*127050*/  IMAD.WIDE.U32 R108, P3, R182, R235, R108 ;  /* 0x000000ebb66c7225 */ /* 0x000fc8000786006c */
[----:B------:R-:W-:Y:S01]  /*127060*/  IMAD.WIDE.U32.X R128, R57, 0x4b1ba7b6, R128, P1 ;  /* 0x4b1ba7b639807825 */ /* 0x000fe200008e0480 */
[----:B------:R-:W-:-:S03]  /*127070*/  IADD3 R133, P1, PT, R126, R123, RZ ;  /* 0x0000007b7e857210 */ /* 0x000fc60007f3e0ff */
[----:B------:R-:W-:Y:S01]  /*127080*/  IMAD.X R59, RZ, RZ, RZ, P3 ;  /* 0x000000ffff3b7224 */ /* 0x000fe200018e06ff */
[----:B------:R-:W-:Y:S01]  /*127090*/  IADD3 R61, P3, PT, R108, R61, RZ ;  /* 0x0000003d6c3d7210 */ /* 0x000fe20007f7e0ff */
[----:B------:R-:W-:-:S04]  /*1270a0*/  IMAD.WIDE.U32 R114, R181, R143, RZ ;  /* 0x0000008fb5727225 */ /* 0x000fc800078e00ff */
[----:B------:R-:W-:Y:S02]  /*1270b0*/  IMAD.X R121, RZ, RZ, RZ, P6 ;  /* 0x000000ffff797224 */ /* 0x000fe400030e06ff */
[----:B------:R-:W-:Y:S01]  /*1270c0*/  IMAD.MOV.U32 R120, RZ, RZ, R127 ;  /* 0x000000ffff787224 */ /* 0x000fe200078e007f */
[----:B------:R-:W-:Y:S01]  /*1270d0*/  IADD3.X R127, P4, PT, RZ, R45, RZ, P4, !PT ;  /* 0x0000002dff7f7210 */ /* 0x000fe2000279e4ff */
[----:B------:R-:W-:-:S03]  /*1270e0*/  IMAD.WIDE.U32 R50, R187, R143, RZ ;  /* 0x0000008fbb327225 */ /* 0x000fc600078e00ff */
[----:B------:R-:W-:Y:S01]  /*1270f0*/  IADD3.X R123, PT, PT, RZ, RZ, R47, P4, P0 ;  /* 0x000000ffff7b7210 */ /* 0x000fe200027e042f */
[----:B------:R-:W-:Y:S02]  /*127100*/  IMAD.MOV.U32 R58, RZ, RZ, R109 ;  /* 0x000000ffff3a7224 */ /* 0x000fe400078e006d */
[----:B------:R-:W-:Y:S01]  /*127110*/  IMAD.WIDE.U32.X R120, R57, 0x1a0111ea, R120, P1 ;  /* 0x1a0111ea39787825 */ /* 0x000fe200008e0478 */
[----:B------:R-:W-:-:S03]  /*127120*/  IADD3 RZ, P1, PT, R130, R44, RZ ;  /* 0x0000002c82ff7210 */ /* 0x000fc60007f3e0ff */
[----:B------:R-:W-:Y:S01]  /*127130*/  IMAD.WIDE.U32 R56, R185, R143, RZ ;  /* 0x0000008fb9387225 */ /* 0x000fe200078e00ff */
[----:B------:R-:W-:-:S03]  /*127140*/  IADD3.X RZ, P1, PT, R131, R137, RZ, P1, !PT ;  /* 0x0000008983ff7210 */ /* 0x000fc60000f3e4ff */
[----:B------:R-:W-:-:S04]  /*127150*/  IMAD.WIDE.U32.X R58, R183, R235, R58, P3 ;  /* 0x000000ebb73a7225 */ /* 0x000fc800018e043a */
[----:B------:R-:W-:-:S04]  /*127160*/  IMAD.WIDE.U32 R42, R180, R143, RZ ;  /* 0x0000008fb42a7225 */ /* 0x000fc800078e00ff */
[----:B------:R-:W-:Y:S01]  /*127170*/  IMAD.WIDE.U32 R114, P6, R180, R235, R114 ;  /* 0x000000ebb4727225 */ /* 0x000fe200078c0072 */
[----:B------:R-:W-:-:S03]  /*127180*/  IADD3 RZ, P4, PT, R112, R42, RZ ;  /* 0x0000002a70ff7210 */ /* 0x000fc60007f9e0ff */
[----:B------:R-:W-:Y:S01]  /*127190*/  IMAD.WIDE.U32 R48, R186, R143, RZ ;  /* 0x0000008fba307225 */ /* 0x000fe200078e00ff */
[----:B------:R-:W-:-:S03]  /*1271a0*/  IADD3 R233, P0, PT, R114, R43, RZ ;  /* 0x0000002b72e97210 */ /* 0x000fc60007f1e0ff */
[----:B------:R-:W-:Y:S01]  /*1271b0*/  IMAD.MOV.U32 R116, RZ, RZ, R41 ;  /* 0x000000ffff747224 */ /* 0x000fe200078e0029 */
[----:B------:R-:W-:Y:S01]  /*1271c0*/  IADD3.X RZ, P4, PT, R113, R233, RZ, P4, !PT ;  /* 0x000000e971ff7210 */ /* 0x000fe2000279e4ff */
[----:B------:R-:W-:-:S04]  /*1271d0*/  IMAD.WIDE.U32 R50, P3, R186, R235, R50 ;  /* 0x000000ebba327225 */ /* 0x000fc80007860032 */
[----:B------:R-:W-:-:S04]  /*1271e0*/  IMAD.WIDE.U32 R44, R189, R143, RZ ;  /* 0x0000008fbd2c7225 */ /* 0x000fc800078e00ff */
[----:B------:R-:W-:-:S04]  /*1271f0*/  IMAD.WIDE.U32.X R116, R179, R235, R116, P5 ;  /* 0x000000ebb3747225 */ /* 0x000fc800028e0474 */
[----:B------:R-:W-:Y:S01]  /*127200*/  IMAD.X R47, RZ, RZ, RZ, P3 ;  /* 0x000000ffff2f7224 */ /* 0x000fe200018e06ff */
[----:B------:R-:W-:Y:S01]  /*127210*/  IADD3 R49, P3, PT, R50, R49, RZ ;  /* 0x0000003132317210 */ /* 0x000fe20007f7e0ff */
[----:B------:R-:W-:-:S04]  /*127220*/  IMAD.WIDE.U32 R56, P5, R184, R235, R56 ;  /* 0x000000ebb8387225 */ /* 0x000fc800078a0038 */
[----:B------:R-:W-:-:S04]  /*127230*/  IMAD.WIDE.U32 R54, R184, R143, RZ ;  /* 0x0000008fb8367225 */ /* 0x000fc800078e00ff */
[----:B------:R-:W-:Y:S01]  /*127240*/  IMAD.X R111, RZ, RZ, RZ, P6 ;  /* 0x000000ffff6f7224 */ /* 0x000fe200030e06ff */
[----:B------:R-:W-:Y:S01]  /*127250*/  IADD3 RZ, P6, PT, RZ, R124, RZ ;  /* 0x0000007cffff7210 */ /* 0x000fe20007fde0ff */
[----:B------:R-:W-:Y:S02]  /*127260*/  IMAD.MOV.U32 R110, RZ, RZ, R115 ;  /* 0x000000ffff6e7224 */ /* 0x000fe400078e0073 */
[----:B------:R-:W-:Y:S01]  /*127270*/  IMAD.WIDE.U32 R118, R178, R143, R118 ;  /* 0x0000008fb2767225 */ /* 0x000fe200078e0076 */
[----:B------:R-:W-:-:S03]  /*127280*/  IADD3.X RZ, P6, PT, RZ, R125, RZ, P6, !PT ;  /* 0x0000007dffff7210 */ /* 0x000fc600037de4ff */
[----:B------:R-:W-:Y:S01]  /*127290*/  IMAD.MOV.U32 R46, RZ, RZ, R51 ;  /* 0x000000ffff2e7224 */ /* 0x000fe200078e0033 */
[----:B------:R-:W-:Y:S01]  /*1272a0*/  IADD3.X R51, P6, PT, RZ, R140, RZ, P6, !PT ;  /* 0x0000008cff337210 */ /* 0x000fe200037de4ff */
[----:B------:R-:W-:Y:S02]  /*1272b0*/  IMAD.X R53, RZ, RZ, RZ, P5 ;  /* 0x000000ffff357224 */ /* 0x000fe400028e06ff */
[----:B------:R-:W-:Y:S01]  /*1272c0*/  IMAD.WIDE.U32.X R110, R181, R235, R110, P0 ;  /* 0x000000ebb56e7225 */ /* 0x000fe200000e046e */
[----:B------:R-:W-:-:S03]  /*1272d0*/  IADD3 R55, P0, PT, R56, R55, RZ ;  /* 0x0000003738377210 */ /* 0x000fc60007f1e0ff */
[----:B------:R-:W-:-:S04]  /*1272e0*/  IMAD.WIDE.U32 R44, P5, R188, R235, R44 ;  /* 0x000000ebbc2c7225 */ /* 0x000fc800078a002c */
[----:B------:R-:W-:Y:S01]  /*1272f0*/  IMAD.WIDE.U32.X R46, R187, R235, R46, P3 ;  /* 0x000000ebbb2e7225 */ /* 0x000fe200018e042e */
[----:B------:R-:W-:-:S03]  /*127300*/  IADD3 RZ, P3, PT, RZ, R118, RZ ;  /* 0x00000076ffff7210 */ /* 0x000fc60007f7e0ff */
[----:B------:R-:W-:Y:S02]  /*127310*/  IMAD.IADD R119, R119, 0x1, R40 ;  /* 0x0000000177777824 */ /* 0x000fe400078e0228 */
[----:B------:R-:W-:Y:S01]  /*127320*/  IMAD.MOV.U32 R52, RZ, RZ, R57 ;  /* 0x000000ffff347224 */ /* 0x000fe200078e0039 */
[----:B------:R-:W-:Y:S01]  /*127330*/  IADD3.X R57, P4, PT, RZ, R110, RZ, P4, !PT ;  /* 0x0000006eff397210 */ /* 0x000fe2000279e4ff */
[----:B------:R-:W-:Y:S01]  /*127340*/  IMAD.MOV.U32 R40, RZ, RZ, R45 ;  /* 0x000000ffff287224 */ /* 0x000fe200078e002d */
[----:B------:R-:W-:Y:S01]  /*127350*/  IADD3.X R45, P2, PT, RZ, R116, RZ, P2, !PT ;  /* 0x00000074ff2d7210 */ /* 0x000fe2000175e4ff */
[----:B------:R-:W-:Y:S01]  /*127360*/  IMAD.WIDE.U32.X R52, R185, R235, R52, P0 ;  /* 0x000000ebb9347225 */ /* 0x000fe200000e0434 */
[----:B------:R-:W-:Y:S02]  /*127370*/  IADD3.X RZ, P3, PT, RZ, R119, RZ, P3, !PT ;  /* 0x00000077ffff7210 */ /* 0x000fe40001f7e4ff */
[----:B------:R-:W-:Y:S01]  /*127380*/  IADD3 R124, P0, PT, R237, R124, RZ ;  /* 0x0000007ced7c7210 */ /* 0x000fe20007f1e0ff */
[----:B------:R-:W-:Y:S01]  /*127390*/  IMAD.WIDE.U32 R112, R180, R143, R112 ;  /* 0x0000008fb4707225 */ /* 0x000fe200078e0070 */
[----:B------:R-:W-:-:S02]  /*1273a0*/  IADD3.X R45, P3, PT, RZ, R45, RZ, P3, !PT ;  /* 0x0000002dff2d7210 */ /* 0x000fc40001f7e4ff */
[----:B------:R-:W-:Y:S01]  /*1273b0*/  IADD3.X R125, P0, PT, R125, R144, RZ, P0, !PT ;  /* 0x000000907d7d7210 */ /* 0x000fe2000071e4ff */
[----:B------:R-:W-:Y:S01]  /*1273c0*/  IMAD.WIDE.U32 R42, R188, R143, RZ ;  /* 0x0000008fbc2a7225 */ /* 0x000fe200078e00ff */
[----:B------:R-:W-:Y:S02]  /*1273d0*/  IADD3.X R117, PT, PT, RZ, RZ, R117, P3, P2 ;  /* 0x000000ffff757210 */ /* 0x000fe40001fe4475 */
[----:B------:R-:W-:Y:S01]  /*1273e0*/  IADD3 R112, P2, PT, R45, R112, RZ ;  /* 0x000000702d707210 */ /* 0x000fe20007f5e0ff */
[----:B------:R-:W-:Y:S01]  /*1273f0*/  IMAD.WIDE.U32 R130, R136, 0x434bacd7, R130 ;  /* 0x434bacd788827825 */ /* 0x000fe200078e0082 */
[----:B------:R-:W-:Y:S02]  /*127400*/  IADD3 RZ, P3, PT, R106, R60, RZ ;  /* 0x0000003c6aff7210 */ /* 0x000fe40007f7e0ff */
[----:B------:R-:W-:Y:S01]  /*127410*/  IADD3.X R45, P0, PT, RZ, R51, RZ, P0, !PT ;  /* 0x00000033ff2d7210 */ /* 0x000fe2000071e4ff */
[----:B------:R-:W-:Y:S01]  /*127420*/  IMAD.IADD R114, R113, 0x1, R114 ;  /* 0x0000000171727824 */ /* 0x000fe200078e0272 */
[----:B------:R-:W-:Y:S01]  /*127430*/  IADD3.X RZ, P3, PT, R107, R61, RZ, P3, !PT ;  /* 0x0000003d6bff7210 */ /* 0x000fe20001f7e4ff */
[----:B------:R-:W-:Y:S01]  /*127440*/  IMAD.X R41, RZ, RZ, RZ, P5 ;  /* 0x000000ffff297224 */ /* 0x000fe200028e06ff */
[----:B------:R-:W-:Y:S01]  /*127450*/  IADD3 R43, P5, PT, R44, R43, RZ ;  /* 0x0000002b2c2b7210 */ /* 0x000fe20007fbe0ff */
[----:B------:R-:W-:Y:S01]  /*127460*/  IMAD R51, R119, -0x30003, RZ ;  /* 0xfffcfffd77337824 */ /* 0x000fe200078e02ff */
[----:B------:R-:W-:Y:S01]  /*127470*/  IADD3.X R140, PT, PT, RZ, RZ, R141, P0, P6 ;  /* 0x000000ffff8c7210 */ /* 0x000fe200007ec48d */
[----:B------:R-:W-:Y:S01]  /*127480*/  IMAD.IADD R132, R131, 0x1, R132 ;  /* 0x0000000183847824 */ /* 0x000fe200078e0284 */
[----:B------:R-:W-:Y:S01]  /*127490*/  IADD3.X R113, P2, PT, R114, R117, RZ, P2, !PT ;  /* 0x0000007572717210 */ /* 0x000fe2000175e4ff */
[----:B------:R-:W-:Y:S01]  /*1274a0*/  IMAD.WIDE.U32 R106, R182, R143, R106 ;  /* 0x0000008fb66a7225 */ /* 0x000fe200078e006a */
[----:B------:R-:W-:-:S02]  /*1274b0*/  IADD3 R130, P0, PT, R127, R130, RZ ;  /* 0x000000827f827210 */ /* 0x000fc40007f1e0ff */
[----:B------:R-:W-:Y:S01]  /*1274c0*/  IADD3.X R57, P2, PT, RZ, R57, RZ, P2, !PT ;  /* 0x00000039ff397210 */ /* 0x000fe2000175e4ff */
[----:B------:R-:W-:Y:S01]  /*1274d0*/  IMAD.WIDE.U32 R60, R118, -0x30003, RZ ;  /* 0xfffcfffd763c7825 */ /* 0x000fe200078e00ff */
[----:B------:R-:W-:Y:S02]  /*1274e0*/  IADD3.X R131, P0, PT, R132, R123, RZ, P0, !PT ;  /* 0x0000007b84837210 */ /* 0x000fe4000071e4ff */
[----:B------:R-:W-:Y:S01]  /*1274f0*/  IADD3 R106, P6, PT, R57, R106, RZ ;  /* 0x0000006a396a7210 */ /* 0x000fe20007fde0ff */
[----:B------:R-:W-:Y:S01]  /*127500*/  IMAD R109, R118, -0x760c0004, R51 ;  /* 0x89f3fffc766d7824 */ /* 0x000fe200078e0233 */
[----:B------:R-:W-:Y:S01]  /*127510*/  IADD3.X R114, PT, PT, RZ, RZ, R111, P2, P4 ;  /* 0x000000ffff727210 */ /* 0x000fe200017e846f */
[----:B------:R-:W-:Y:S01]  /*127520*/  IMAD.WIDE.U32.X R40, R189, R235, R40, P5 ;  /* 0x000000ebbd287225 */ /* 0x000fe200028e0428 */
[----:B------:R-:W-:Y:S02]  /*127530*/  IADD3 RZ, P5, PT, R124, R122, RZ ;  /* 0x0000007a7cff7210 */ /* 0x000fe40007fbe0ff */
[----:B------:R-:W-:Y:S01]  /*127540*/  IADD3 RZ, P4, PT, R130, R54, RZ ;  /* 0x0000003682ff7210 */ /* 0x000fe20007f9e0ff */
[----:B------:R-:W-:Y:S01]  /*127550*/  IMAD.IADD R51, R107, 0x1, R108 ;  /* 0x000000016b337824 */ /* 0x000fe200078e026c */
[----:B------:R-:W-:Y:S01]  /*127560*/  IADD3.X R107, P1, PT, RZ, R128, RZ, P1, !PT ;  /* 0x00000080ff6b7210 */ /* 0x000fe20000f3e4ff */
[----:B------:R-:W-:Y:S01]  /*127570*/  IMAD.IADD R122, R61, 0x1, R109 ;  /* 0x000000013d7a7824 */ /* 0x000fe200078e026d */
[----:B------:R-:W-:Y:S01]  /*127580*/  IADD3.X RZ, P5, PT, R125, R133, RZ, P5, !PT ;  /* 0x000000857dff7210 */ /* 0x000fe20002fbe4ff */
[----:B------:R-:W-:Y:S01]  /*127590*/  IMAD.WIDE.U32 R108, R60, -0x5555, RZ ;  /* 0xffffaaab3c6c7825 */ /* 0x000fe200078e00ff */
[----:B------:R-:W-:-:S02]  /*1275a0*/  IADD3.X R61, P0, PT, RZ, R107, RZ, P0, !PT ;  /* 0x0000006bff3d7210 */ /* 0x000fc4000071e4ff */
[----:B------:R-:W-:Y:S01]  /*1275b0*/  IADD3.X R107, P6, PT, R51, R114, RZ, P6, !PT ;  /* 0x00000072336b7210 */ /* 0x000fe200037de4ff */
[----:B------:R-:W-:Y:S01]  /*1275c0*/  IMAD.WIDE.U32 R110, R122, -0x5555, RZ ;  /* 0xffffaaab7a6e7825 */ /* 0x000fe200078e00ff */
[----:B------:R-:W-:Y:S02]  /*1275d0*/  IADD3.X R129, PT, PT, RZ, RZ, R129, P0, P1 ;  /* 0x000000ffff817210 */ /* 0x000fe400007e2481 */
[----:B------:R-:W-:Y:S01]  /*1275e0*/  IADD3.X R51, P1, PT, RZ, R58, RZ, P3, !PT ;  /* 0x0000003aff337210 */ /* 0x000fe20001f3e4ff */
[----:B------:R-:W-:Y:S01]  /*1275f0*/  IMAD.WIDE.U32 R124, R136, 0x397fe69a, R124 ;  /* 0x397fe69a887c7825 */ /* 0x000fe200078e007c */
[----:B------:R-:W-:Y:S02]  /*127600*/  IADD3 RZ, P0, PT, R118, R108, RZ ;  /* 0x0000006c76ff7210 */ /* 0x000fe40007f1e0ff */
[----:B------:R-:W-:Y:S01]  /*127610*/  IADD3.X R51, P6, PT, RZ, R51, RZ, P6, !PT ;  /* 0x00000033ff337210 */ /* 0x000fe200037de4ff */
[----:B------:R-:W-:Y:S01]  /*127620*/  IMAD.WIDE.U32 R110, P3, R60, -0x46010001, R110 ;  /* 0xb9feffff3c6e7825 */ /* 0x000fe2000786006e */
[----:B------:R-:W-:-:S02]  /*127630*/  IADD3.X RZ, P4, PT, R131, R55, RZ, P4, !PT ;  /* 0x0000003783ff7210 */ /* 0x000fc4000279e4ff */
[----:B------:R-:W-:Y:S01]  /*127640*/  IADD3.X R57, PT, PT, RZ, RZ, R59, P6, P1 ;  /* 0x000000ffff397210 */ /* 0x000fe200037e243b */
[----:B------:R-:W-:Y:S01]  /*127650*/  IMAD.IADD R126, R125, 0x1, R126 ;  /* 0x000000017d7e7824 */ /* 0x000fe200078e027e */
[----:B------:R-:W-:Y:S01]  /*127660*/  IADD3 R109, P2, PT, R110, R109, RZ ;  /* 0x0000006d6e6d7210 */ /* 0x000fe20007f5e0ff */
[----:B------:R-:W-:Y:S01]  /*127670*/  IMAD.WIDE.U32 R114, R60, -0x5555, R118 ;  /* 0xffffaaab3c727825 */ /* 0x000fe200078e0076 */
[----:B------:R-:W-:Y:S02]  /*127680*/  IADD3 R124, P1, PT, R61, R124, RZ ;  /* 0x0000007c3d7c7210 */ /* 0x000fe40007f3e0ff */
[----:B------:R-:W-:Y:S01]  /*127690*/  IADD3.X RZ, P0, PT, R119, R109, RZ, P0, !PT ;  /* 0x0000006d77ff7210 */ /* 0x000fe2000071e4ff */
[----:B------:R-:W-:Y:S01]  /*1276a0*/  IMAD.X R59, RZ, RZ, RZ, P3 ;  /* 0x000000ffff3b7224 */ /* 0x000fe200018e06ff */
[----:B------:R-:W-:Y:S01]  /*1276b0*/  IADD3.X R125, P3, PT, R126, R129, RZ, P1, !PT ;  /* 0x000000817e7d7210 */ /* 0x000fe20000f7e4ff */
[----:B------:R-:W-:Y:S01]  /*1276c0*/  IMAD.WIDE.U32 R108, R122, -0x4eac0001, RZ ;  /* 0xb153ffff7a6c7825 */ /* 0x000fe200078e00ff */
[----:B------:R-:W-:-:S02]  /*1276d0*/  IADD3.X R116, P1, PT, RZ, R120, RZ, P5, !PT ;  /* 0x00000078ff747210 */ /* 0x000fc40002f3e4ff */
[----:B------:R-:W-:Y:S01]  /*1276e0*/  IADD3 RZ, P6, PT, RZ, R114, RZ ;  /* 0x00000072ffff7210 */ /* 0x000fe20007fde0ff */
[----:B------:R-:W-:Y:S01]  /*1276f0*/  IMAD.MOV.U32 R58, RZ, RZ, R111 ;  /* 0x000000ffff3a7224 */ /* 0x000fe200078e006f */
[----:B------:R-:W-:Y:S01]  /*127700*/  IADD3.X R116, P3, PT, RZ, R116, RZ, P3, !PT ;  /* 0x00000074ff747210 */ /* 0x000fe20001f7e4ff */
[----:B------:R-:W-:Y:S01]  /*127710*/  IMAD.IADD R114, R115, 0x1, R110 ;  /* 0x0000000173727824 */ /* 0x000fe200078e026e */
[----:B------:R-:W-:Y:S01]  /*127720*/  IADD3.X R52, P4, PT, RZ, R52, RZ, P4, !PT ;  /* 0x00000034ff347210 */ /* 0x000fe2000279e4ff */
[----:B------:R-:W-:Y:S01]  /*127730*/  IMAD.WIDE.U32.X R110, R122, -0x46010001, R58, P2 ;  /* 0xb9feffff7a6e7825 */ /* 0x000fe200010e043a */
[----:B------:R-:W-:Y:S02]  /*127740*/  IADD3.X R121, PT, PT, RZ, RZ, R121, P3, P1 ;  /* 0x000000ffff797210 */ /* 0x000fe40001fe2479 */
        /* <DEDUP_REMOVED lines=9> */
[----:B------:R-:W-:Y:S01]  /*1277e0*/  IMAD.WIDE.U32 R58, R122, -0x94f09dc, RZ ;  /* 0xf6b0f6247a3a7825 */ /* 0x000fe200078e00ff */
[----:B------:R-:W-:Y:S02]  /*1277f0*/  IADD3 RZ, P0, PT, R106, R54, RZ ;  /* 0x000000366aff7210 */ /* 0x000fe40007f1e0ff */
[----:B------:R-:W-:Y:S01]  /*127800*/  IADD3.X RZ, P1, PT, R113, R61, RZ, P1, !PT ;  /* 0x0000003d71ff7210 */ /* 0x000fe20000f3e4ff */
[----:B------:R-:W-:-:S04]  /*127810*/  IMAD.WIDE.U32 R130, R184, R143, R130 ;  /* 0x0000008fb8827225 */ /* 0x000fc800078e0082 */
[----:B------:R-:W-:Y:S01]  /*127820*/  IMAD.WIDE.U32 R58, P6, R60, 0x6730d2a0, R58 ;  /* 0x6730d2a03c3a7825 */ /* 0x000fe200078c003a */
[----:B------:R-:W-:-:S03]  /*127830*/  IADD3 R54, P5, PT, R51, R130, RZ ;  /* 0x0000008233367210 */ /* 0x000fc60007fbe0ff */
[----:B------:R-:W-:Y:S01]  /*127840*/  IMAD.X R111, RZ, RZ, RZ, P2 ;  /* 0x000000ffff6f7224 */ /* 0x000fe200010e06ff */
[----:B------:R-:W-:Y:S01]  /*127850*/  IADD3 R55, P2, PT, R58, R55, RZ ;  /* 0x000000373a377210 */ /* 0x000fe20007f5e0ff */
[----:B------:R-:W-:Y:S02]  /*127860*/  IMAD.IADD R56, R131, 0x1, R56 ;  /* 0x0000000183387824 */ /* 0x000fe400078e0238 */
[----:B------:R-:W-:Y:S01]  /*127870*/  IMAD.MOV.U32 R110, RZ, RZ, R109 ;  /* 0x000000ffff6e7224 */ /* 0x000fe200078e006d */
[----:B------:R-:W-:Y:S01]  /*127880*/  IADD3.X RZ, P0, PT, R107, R55, RZ, P0, !PT ;  /* 0x000000376bff7210 */ /* 0x000fe2000071e4ff */
[----:B------:R-:W-:Y:S01]  /*127890*/  IMAD.WIDE.U32 R112, R60, -0x4eac0001, R112 ;  /* 0xb153ffff3c707825 */ /* 0x000fe200078e0070 */
[----:B------:R-:W-:-:S03]  /*1278a0*/  IADD3.X R55, P5, PT, R56, R57, RZ, P5, !PT ;  /* 0x0000003938377210 */ /* 0x000fc60002fbe4ff */
[----:B------:R-:W-:Y:S01]  /*1278b0*/  IMAD.WIDE.U32.X R110, R122, 0x1eabfffe, R110, P3 ;  /* 0x1eabfffe7a6e7825 */ /* 0x000fe200018e046e */
[----:B------:R-:W-:-:S03]  /*1278c0*/  IADD3 RZ, P3, PT, R124, R48, RZ ;  /* 0x000000307cff7210 */ /* 0x000fc60007f7e0ff */
[----:B------:R-:W-:Y:S01]  /*1278d0*/  IMAD.IADD R61, R113, 0x1, R108 ;  /* 0x00000001713d7824 */ /* 0x000fe200078e026c */
[----:B------:R-:W-:Y:S01]  /*1278e0*/  IADD3.X RZ, P3, PT, R125, R49, RZ, P3, !PT ;  /* 0x000000317dff7210 */ /* 0x000fe20001f7e4ff */
[----:B------:R-:W-:Y:S01]  /*1278f0*/  IMAD.X R57, RZ, RZ, RZ, P6 ;  /* 0x000000ffff397224 */ /* 0x000fe200030e06ff */
[----:B------:R-:W-:Y:S01]  /*127900*/  IADD3 R48, P6, PT, R115, R112, RZ ;  /* 0x0000007073307210 */ /* 0x000fe20007fde0ff */
[----:B------:R-:W-:Y:S01]  /*127910*/  IMAD.MOV.U32 R56, RZ, RZ, R59 ;  /* 0x000000ffff387224 */ /* 0x000fe200078e003b */
[----:B------:R-:W-:Y:S01]  /*127920*/  IADD3.X R59, P5, PT, RZ, R52, RZ, P5, !PT ;  /* 0x00000034ff3b7210 */ /* 0x000fe20002fbe4ff */
[----:B------:R-:W-:Y:S01]  /*127930*/  IMAD.WIDE.U32 R106, R60, -0x94f09dc, R106 ;  /* 0xf6b0f6243c6a7825 */ /* 0x000fe200078e006a */
[----:B------:R-:W-:Y:S02]  /*127940*/  IADD3.X R49, P6, PT, R61, R114, RZ, P6, !PT ;  /* 0x000000723d317210 */ /* 0x000fe400037de4ff */
[----:B------:R-:W-:Y:S01]  /*127950*/  IADD3.X R52, P1, PT, RZ, R110, RZ, P1, !PT ;  /* 0x0000006eff347210 */ /* 0x000fe20000f3e4ff */
[----:B------:R-:W-:Y:S01]  /*127960*/  IMAD.WIDE.U32 R124, R186, R143, R124 ;  /* 0x0000008fba7c7225 */ /* 0x000fe200078e007c */
[----:B------:R-:W-:-:S02]  /*127970*/  IADD3.X R108, PT, PT, RZ, RZ, R53, P5, P4 ;  /* 0x000000ffff6c7210 */ /* 0x000fc40002fe8435 */
[----:B------:R-:W-:Y:S01]  /*127980*/  IADD3.X R53, P5, PT, RZ, R52, RZ, P6, !PT ;  /* 0x00000034ff357210 */ /* 0x000fe200037be4ff */
[----:B------:R-:W-:Y:S01]  /*127990*/  IMAD.IADD R51, R107, 0x1, R58 ;  /* 0x000000016b337824 */ /* 0x000fe200078e023a */
[----:B------:R-:W-:Y:S01]  /*1279a0*/  IADD3 RZ, P4, PT, RZ, R45, RZ ;  /* 0x0000002dffff7210 */ /* 0x000fe20007f9e0ff */
[----:B------:R-:W-:Y:S01]  /*1279b0*/  IMAD.WIDE.U32 R130, R183, R151, RZ ;  /* 0x00000097b7827225 */ /* 0x000fe200078e00ff */
[----:B------:R-:W-:Y:S02]  /*1279c0*/  IADD3 R58, P6, PT, R116, R45, RZ ;  /* 0x0000002d743a7210 */ /* 0x000fe40007fde0ff */
[----:B------:R-:W-:Y:S01]  /*1279d0*/  IADD3.X R112, PT, PT, RZ, RZ, R111, P5, P1 ;  /* 0x000000ffff707210 */ /* 0x000fe20002fe246f */
[----:B------:R-:W-:Y:S01]  /*1279e0*/  IMAD.IADD R45, R125, 0x1, R50 ;  /* 0x000000017d2d7824 */ /* 0x000fe200078e0232 */
[----:B------:R-:W-:Y:S01]  /*1279f0*/  IADD3 R52, P5, PT, R59, R124, RZ ;  /* 0x0000007c3b347210 */ /* 0x000fe20007fbe0ff */
[----:B------:R-:W-:Y:S01]  /*127a00*/  IMAD.WIDE.U32 R110, R122, -0xc7aed41, RZ ;  /* 0xf38512bf7a6e7825 */ /* 0x000fe200078e00ff */
[----:B------:R-:W-:-:S02]  /*127a10*/  IADD3.X R59, P1, PT, R121, R140, RZ, P6, !PT ;  /* 0x0000008c793b7210 */ /* 0x000fc4000373e4ff */
[----:B------:R-:W-:Y:S01]  /*127a20*/  IADD3 R50, P6, PT, R53, R106, RZ ;  /* 0x0000006a35327210 */ /* 0x000fe20007fde0ff */
[C---:B------:R-:W-:Y:S01]  /*127a30*/  IMAD.WIDE.U32 R116, R122.reuse, 0x434bacd7, RZ ;  /* 0x434bacd77a747825 */ /* 0x040fe200078e00ff */
[----:B------:R-:W-:Y:S02]  /*127a40*/  IADD3.X R53, P5, PT, R45, R108, RZ, P5, !PT ;  /* 0x0000006c2d357210 */ /* 0x000fe40002fbe4ff */
[----:B------:R-:W-:Y:S01]  /*127a50*/  IADD3.X R61, P3, PT, RZ, R46, RZ, P3, !PT ;  /* 0x0000002eff3d7210 */ /* 0x000fe20001f7e4ff */
[----:B------:R-:W-:Y:S01]  /*127a60*/  IMAD.WIDE.U32.X R108, R122, 0x6730d2a0, R56, P2 ;  /* 0x6730d2a07a6c7825 */ /* 0x000fe200010e0438 */
[----:B------:R-:W-:Y:S02]  /*127a70*/  IADD3.X R51, P2, PT, R51, R112, RZ, P6, !PT ;  /* 0x0000007033337210 */ /* 0x000fe4000375e4ff */
[----:B------:R-:W-:Y:S01]  /*127a80*/  IADD3.X R61, P5, PT, RZ, R61, RZ, P5, !PT ;  /* 0x0000003dff3d7210 */ /* 0x000fe20002fbe4ff */
[----:B------:R-:W-:Y:S01]  /*127a90*/  IMAD.WIDE.U32 R56, P6, R60, 0x64774b84, R110 ;  /* 0x64774b843c387825 */ /* 0x000fe200078c006e */
[----:B------:R-:W-:-:S02]  /*127aa0*/  IADD3.X R235, P0, PT, RZ, R108, RZ, P0, !PT ;  /* 0x0000006cffeb7210 */ /* 0x000fc4000071e4ff */
[----:B------:R-:W-:Y:S01]  /*127ab0*/  IADD3.X R46, PT, PT, RZ, RZ, R47, P5, P3 ;  /* 0x000000ffff2e7210 */ /* 0x000fe20002fe642f */
[----:B------:R-:W-:Y:S01]  /*127ac0*/  IMAD.WIDE.U32 R110, R188, R143, R58 ;  /* 0x0000008fbc6e7225 */ /* 0x000fe200078e003a */
[----:B------:R-:W-:Y:S02]  /*127ad0*/  IADD3.X R235, P2, PT, RZ, R235, RZ, P2, !PT ;  /* 0x000000ebffeb7210 */ /* 0x000fe4000175e4ff */
[----:B------:R-:W-:Y:S01]  /*127ae0*/  IADD3.X RZ, P4, PT, RZ, R140, RZ, P4, !PT ;  /* 0x0000008cffff7210 */ /* 0x000fe2000279e4ff */
[----:B------:R-:W-:Y:S01]  /*127af0*/  IMAD.IADD R45, R111, 0x1, R44 ;  /* 0x000000016f2d7824 */ /* 0x000fe200078e022c */
[----:B------:R-:W-:Y:S01]  /*127b00*/  IADD3.X R143, PT, PT, RZ, RZ, R109, P2, P0 ;  /* 0x000000ffff8f7210 */ /* 0x000fe200017e046d */
[----:B------:R-:W-:Y:S01]  /*127b10*/  IMAD.WIDE.U32 R106, R60, -0xc7aed41, RZ ;  /* 0xf38512bf3c6a7825 */ /* 0x000fe200078e00ff */
[----:B------:R-:W-:Y:S02]  /*127b20*/  IADD3 R44, P2, PT, R61, R110, RZ ;  /* 0x0000006e3d2c7210 */ /* 0x000fe40007f5e0ff */
[----:B------:R-:W-:Y:S01]  /*127b30*/  IADD3 RZ, P0, PT, R58, R42, RZ ;  /* 0x0000002a3aff7210 */ /* 0x000fe20007f1e0ff */
[----:B------:R-:W-:Y:S01]  /*127b40*/  IMAD.X R119, RZ, RZ, RZ, P6 ;  /* 0x000000ffff777224 */ /* 0x000fe200030e06ff */
[----:B------:R-:W-:Y:S01]  /*127b50*/  IADD3.X R45, P2, PT, R45, R46, RZ, P2, !PT ;  /* 0x0000002e2d2d7210 */ /* 0x000fe2000175e4ff */
[----:B------:R-:W-:Y:S01]  /*127b60*/  IMAD.WIDE.U32 R112, R122, 0x397fe69a, RZ ;  /* 0x397fe69a7a707825 */ /* 0x000fe200078e00ff */
[----:B------:R-:W-:-:S02]  /*127b70*/  IADD3 R107, P5, PT, R56, R107, RZ ;  /* 0x0000006b386b7210 */ /* 0x000fc40007fbe0ff */
[----:B------:R-:W-:Y:S01]  /*127b80*/  IADD3.X RZ, P0, PT, R59, R43, RZ, P0, !PT ;  /* 0x0000002b3bff7210 */ /* 0x000fe2000071e4ff */
[----:B------:R-:W-:Y:S01]  /*127b90*/  IMAD.WIDE.U32 R116, P6, R60, 0x4b1ba7b6, R116 ;  /* 0x4b1ba7b63c747825 */ /* 0x000fe200078c0074 */
[----:B------:R-:W-:Y:S02]  /*127ba0*/  IADD3 RZ, P3, PT, R54, R106, RZ ;  /* 0x0000006a36ff7210 */ /* 0x000fe40007f7e0ff */
[----:B------:R-:W-:Y:S01]  /*127bb0*/  IADD3.X R61, P0, PT, RZ, R40, RZ, P0, !PT ;  /* 0x00000028ff3d7210 */ /* 0x000fe2000071e4ff */
[----:B------:R-:W-:Y:S01]  /*127bc0*/  IMAD.WIDE.U32 R46, R60, 0x434bacd7, RZ ;  /* 0x434bacd73c2e7825 */ /* 0x000fe200078e00ff */
[----:B------:R-:W-:Y:S02]  /*127bd0*/  IADD3.X RZ, P3, PT, R55, R107, RZ, P3, !PT ;  /* 0x0000006b37ff7210 */ /* 0x000fe40001f7e4ff */
[----:B------:R-:W-:Y:S01]  /*127be0*/  IADD3.X R61, P2, PT, RZ, R61, RZ, P2, !PT ;  /* 0x0000003dff3d7210 */ /* 0x000fe2000175e4ff */
        /* <DEDUP_REMOVED lines=11> */
[----:B------:R-:W-:Y:S01]  /*127ca0*/  IADD3.X R111, PT, PT, RZ, RZ, R41, P2, P0 ;  /* 0x000000ffff6f7210 */ /* 0x000fe200017e0429 */
[----:B------:R-:W-:Y:S01]  /*127cb0*/  IMAD.WIDE.U32 R58, R178, R151, RZ ;  /* 0x00000097b23a7225 */ /* 0x000fe200078e00ff */
[----:B------:R-:W-:-:S03]  /*127cc0*/  IADD3 RZ, P2, PT, R52, R46, RZ ;  /* 0x0000002e34ff7210 */ /* 0x000fc60007f5e0ff */
[----:B------:R-:W-:Y:S01]  /*127cd0*/  IMAD.WIDE.U32 R108, P5, R178, R142, R108 ;  /* 0x0000008eb26c7225 */ /* 0x000fe200078a006c */
[----:B------:R-:W-:Y:S02]  /*127ce0*/  IADD3 RZ, P0, PT, R48, R58, RZ ;  /* 0x0000003a30ff7210 */ /* 0x000fe40007f1e0ff */
[----:B------:R-:W-:Y:S01]  /*127cf0*/  IADD3.X RZ, P2, PT, R53, R57, RZ, P2, !PT ;  /* 0x0000003935ff7210 */ /* 0x000fe2000175e4ff */
[----:B------:R-:W-:Y:S02]  /*127d00*/  IMAD.MOV.U32 R42, RZ, RZ, R113 ;  /* 0x000000ffff2a7224 */ /* 0x000fe400078e0071 */
[----:B------:R-:W-:-:S04]  /*127d10*/  IMAD.WIDE.U32 R140, R181, R151, RZ ;  /* 0x00000097b58c7225 */ /* 0x000fc800078e00ff */
[----:B------:R-:W-:Y:S01]  /*127d20*/  IMAD.WIDE.U32.X R42, R122, 0x1a0111ea, R42, P6 ;  /* 0x1a0111ea7a2a7825 */ /* 0x000fe200030e042a */
[----:B------:R-:W-:-:S03]  /*127d30*/  IADD3 R237, P6, PT, R108, R59, RZ ;  /* 0x0000003b6ced7210 */ /* 0x000fc60007fde0ff */
[----:B------:R-:W-:Y:S01]  /*127d40*/  IMAD.X R233, RZ, RZ, RZ, P5 ;  /* 0x000000ffffe97224 */ /* 0x000fe200028e06ff */
[----:B------:R-:W-:Y:S01]  /*127d50*/  IADD3.X RZ, P0, PT, R49, R237, RZ, P0, !PT ;  /* 0x000000ed31ff7210 */ /* 0x000fe2000071e4ff */
[----:B------:R-:W-:Y:S02]  /*127d60*/  IMAD.MOV.U32 R232, RZ, RZ, R109 ;  /* 0x000000ffffe87224 */ /* 0x000fe400078e006d */
[----:B------:R-:W-:-:S04]  /*127d70*/  IMAD.WIDE.U32 R128, R182, R151, RZ ;  /* 0x00000097b6807225 */ /* 0x000fc800078e00ff */
[----:B------:R-:W-:-:S04]  /*127d80*/  IMAD.WIDE.U32.X R232, R179, R142, R232, P6 ;  /* 0x0000008eb3e87225 */ /* 0x000fc800030e04e8 */
        /* <DEDUP_REMOVED lines=12> */
[----:B------:R-:W-:-:S04]  /*127e50*/  IMAD.WIDE.U32.X R132, R181, R142, R132, P5 ;  /* 0x0000008eb5847225 */ /* 0x000fc800028e0484 */
[----:B------:R-:W-:-:S04]  /*127e60*/  IMAD.WIDE.U32 R58, R186, R151, RZ ;  /* 0x00000097ba3a7225 */ /* 0x000fc800078e00ff */
[----:B------:R-:W-:-:S04]  /*127e70*/  IMAD.WIDE.U32 R106, P6, R186, R142, R106 ;  /* 0x0000008eba6a7225 */ /* 0x000fc800078c006a */
[----:B------:R-:W-:-:S04]  /*127e80*/  IMAD.WIDE.U32 R122, R184, R151, RZ ;  /* 0x00000097b87a7225 */ /* 0x000fc800078e00ff */
[----:B------:R-:W-:-:S04]  /*127e90*/  IMAD.WIDE.U32 R124, P5, R184, R142, R124 ;  /* 0x0000008eb87c7225 */ /* 0x000fc800078a007c */
[----:B------:R-:W-:-:S04]  /*127ea0*/  IMAD.WIDE.U32 R46, R60, -0xc7aed41, R54 ;  /* 0xf38512bf3c2e7825 */ /* 0x000fc800078e0036 */
[----:B------:R-:W-:Y:S01]  /*127eb0*/  IMAD.X R55, RZ, RZ, RZ, P6 ;  /* 0x000000ffff377224 */ /* 0x000fe200030e06ff */
[----:B------:R-:W-:Y:S01]  /*127ec0*/  IADD3 R59, P6, PT, R106, R59, RZ ;  /* 0x0000003b6a3b7210 */ /* 0x000fe20007fde0ff */
[----:B------:R-:W-:Y:S01]  /*127ed0*/  IMAD.X R121, RZ, RZ, RZ, P5 ;  /* 0x000000ffff797224 */ /* 0x000fe200028e06ff */
[----:B------:R-:W-:Y:S01]  /*127ee0*/  IADD3 R123, P5, PT, R124, R123, RZ ;  /* 0x0000007b7c7b7210 */ /* 0x000fe20007fbe0ff */
[----:B------:R-:W-:-:S04]  /*127ef0*/  IMAD.WIDE.U32 R40, R189, R151, RZ ;  /* 0x00000097bd287225 */ /* 0x000fc800078e00ff */
[----:B------:R-:W-:Y:S01]  /*127f00*/  IMAD.MOV.U32 R54, RZ, RZ, R107 ;  /* 0x000000ffff367224 */ /* 0x000fe200078e006b */
[----:B------:R-:W-:Y:S01]  /*127f10*/  IADD3.X R107, P3, PT, RZ, R118, RZ, P3, !PT ;  /* 0x00000076ff6b7210 */ /* 0x000fe20001f7e4ff */
[----:B------:R-:W-:Y:S02]  /*127f20*/  IMAD.MOV.U32 R120, RZ, RZ, R125 ;  /* 0x000000ffff787224 */ /* 0x000fe400078e007d */
[----:B------:R-:W-:Y:S02]  /*127f30*/  IMAD.IADD R144, R47, 0x1, R56 ;  /* 0x000000012f907824 */ /* 0x000fe400078e0238 */
[----:B------:R-:W-:Y:S01]  /*127f40*/  IMAD.WIDE.U32.X R54, R187, R142, R54, P6 ;  /* 0x0000008ebb367225 */ /* 0x000fe200030e0436 */
[----:B------:R-:W-:-:S03]  /*127f50*/  IADD3 R56, P6, PT, R235, R46, RZ ;  /* 0x0000002eeb387210 */ /* 0x000fc60007fde0ff */
[----:B------:R-:W-:Y:S01]  /*127f60*/  IMAD.WIDE.U32.X R120, R185, R142, R120, P5 ;  /* 0x0000008eb9787225 */ /* 0x000fe200028e0478 */
[----:B------:R-:W-:-:S03]  /*127f70*/  IADD3.X R57, P6, PT, R144, R143, RZ, P6, !PT ;  /* 0x0000008f90397210 */ /* 0x000fc600037de4ff */
[----:B------:R-:W-:Y:S01]  /*127f80*/  IMAD.WIDE.U32 R40, P5, R188, R142, R40 ;  /* 0x0000008ebc287225 */ /* 0x000fe200078a0028 */
[----:B------:R-:W-:-:S03]  /*127f90*/  IADD3.X R107, P6, PT, RZ, R107, RZ, P6, !PT ;  /* 0x0000006bff6b7210 */ /* 0x000fc600037de4ff */
[----:B------:R-:W-:-:S04]  /*127fa0*/  IMAD.WIDE.U32 R46, R188, R151, RZ ;  /* 0x00000097bc2e7225 */ /* 0x000fc800078e00ff */
[----:B------:R-:W-:Y:S01]  /*127fb0*/  IMAD.X R235, RZ, RZ, RZ, P5 ;  /* 0x000000ffffeb7224 */ /* 0x000fe200028e06ff */
[----:B------:R-:W-:Y:S01]  /*127fc0*/  IADD3 R47, P5, PT, R40, R47, RZ ;  /* 0x0000002f282f7210 */ /* 0x000fe20007fbe0ff */
[----:B------:R-:W-:Y:S01]  /*127fd0*/  IMAD.MOV.U32 R234, RZ, RZ, R41 ;  /* 0x000000ffffea7224 */ /* 0x000fe200078e0029 */
[----:B------:R-:W-:Y:S01]  /*127fe0*/  IADD3.X R41, P0, PT, RZ, R232, RZ, P0, !PT ;  /* 0x000000e8ff297210 */ /* 0x000fe2000071e4ff */
[----:B------:R-:W-:-:S04]  /*127ff0*/  IMAD.WIDE.U32 R48, R178, R151, R48 ;  /* 0x00000097b2307225 */ /* 0x000fc800078e0030 */
[----:B------:R-:W-:-:S04]  /*128000*/  IMAD.WIDE.U32 R52, R60, 0x434bacd7, R52 ;  /* 0x434bacd73c347825 */ /* 0x000fc800078e0034 */
[----:B------:R-:W-:Y:S01]  /*128010*/  IMAD.WIDE.U32.X R142, R189, R142, R234, P5 ;  /* 0x0000008ebd8e7225 */ /* 0x000fe200028e04ea */
[----:B------:R-:W-:-:S03]  /*128020*/  IADD3 RZ, P5, PT, RZ, R48, RZ ;  /* 0x00000030ffff7210 */ /* 0x000fc60007fbe0ff */
[----:B------:R-:W-:Y:S02]  /*128030*/  IMAD.IADD R49, R49, 0x1, R108 ;  /* 0x0000000131317824 */ /* 0x000fe400078e026c */
[----:B------:R-:W-:Y:S01]  /*128040*/  IMAD.IADD R116, R53, 0x1, R116 ;  /* 0x0000000135747824 */ /* 0x000fe200078e0274 */
[----:B------:R-:W-:Y:S01]  /*128050*/  IADD3.X R53, PT, PT, RZ, RZ, R119, P6, P3 ;  /* 0x000000ffff357210 */ /* 0x000fe200037e6477 */
[----:B------:R-:W-:Y:S01]  /*128060*/  IMAD.WIDE.U32 R118, R180, R151, R50 ;  /* 0x00000097b4767225 */ /* 0x000fe200078e0032 */
[----:B------:R-:W-:Y:S02]  /*128070*/  IADD3.X RZ, P5, PT, RZ, R49, RZ, P5, !PT ;  /* 0x00000031ffff7210 */ /* 0x000fe40002fbe4ff */
[----:B------:R-:W-:Y:S01]  /*128080*/  IADD3 R52, P3, PT, R107, R52, RZ ;  /* 0x000000346b347210 */ /* 0x000fe20007f7e0ff */
[----:B------:R-:W-:Y:S01]  /*128090*/  IMAD.IADD R140, R119, 0x1, R140 ;  /* 0x00000001778c7824 */ /* 0x000fe200078e028c */
[----:B------:R-:W-:Y:S02]  /*1280a0*/  IADD3.X R41, P5, PT, RZ, R41, RZ, P5, !PT ;  /* 0x00000029ff297210 */ /* 0x000fe40002fbe4ff */
[----:B------:R-:W-:-:S02]  /*1280b0*/  IADD3.X R53, P3, PT, R116, R53, RZ, P3, !PT ;  /* 0x0000003574357210 */ /* 0x000fc40001f7e4ff */
[----:B------:R-:W-:Y:S02]  /*1280c0*/  IADD3.X R107, P2, PT, RZ, R114, RZ, P2, !PT ;  /* 0x00000072ff6b7210 */ /* 0x000fe4000175e4ff */
[----:B------:R-:W-:Y:S02]  /*1280d0*/  IADD3 RZ, P6, PT, R50, R136, RZ ;  /* 0x0000008832ff7210 */ /* 0x000fe40007fde0ff */
[----:B------:R-:W-:Y:S02]  /*1280e0*/  IADD3.X R233, PT, PT, RZ, RZ, R233, P5, P0 ;  /* 0x000000ffffe97210 */ /* 0x000fe40002fe04e9 */
[----:B------:R-:W-:Y:S02]  /*1280f0*/  IADD3.X R107, P3, PT, RZ, R107, RZ, P3, !PT ;  /* 0x0000006bff6b7210 */ /* 0x000fe40001f7e4ff */
[----:B------:R-:W-:Y:S02]  /*128100*/  IADD3 R118, P5, PT, R41, R118, RZ ;  /* 0x0000007629767210 */ /* 0x000fe40007fbe0ff */
[----:B------:R-:W-:-:S02]  /*128110*/  IADD3.X RZ, P6, PT, R51, R113, RZ, P6, !PT ;  /* 0x0000007133ff7210 */ /* 0x000fc400037de4ff */
[----:B------:R-:W-:Y:S01]  /*128120*/  IADD3.X R113, PT, PT, RZ, RZ, R115, P3, P2 ;  /* 0x000000ffff717210 */ /* 0x000fe20001fe4473 */
[----:B------:R-:W-:Y:S01]  /*128130*/  IMAD.WIDE.U32 R114, R182, R151, R56 ;  /* 0x00000097b6727225 */ /* 0x000fe200078e0038 */
[----:B------:R-:W-:Y:S02]  /*128140*/  IADD3.X R119, P5, PT, R140, R233, RZ, P5, !PT ;  /* 0x000000e98c777210 */ /* 0x000fe40002fbe4ff */
[----:B------:R-:W-:Y:S01]  /*128150*/  IADD3.X R41, P2, PT, RZ, R132, RZ, P6, !PT ;  /* 0x00000084ff297210 */ /* 0x000fe2000375e4ff */
[----:B------:R-:W-:Y:S01]  /*128160*/  IMAD.IADD R130, R115, 0x1, R130 ;  /* 0x0000000173827824 */ /* 0x000fe200078e0282 */
[----:B------:R-:W-:Y:S01]  /*128170*/  IADD3 RZ, P3, PT, R56, R128, RZ ;  /* 0x0000008038ff7210 */ /* 0x000fe20007f7e0ff */
[----:B------:R-:W-:Y:S01]  /*128180*/  IMAD.WIDE.U32 R140, R189, R147, RZ ;  /* 0x00000093bd8c7225 */ /* 0x000fe200078e00ff */
[----:B------:R-:W-:Y:S02]  /*128190*/  IADD3.X R41, P5, PT, RZ, R41, RZ, P5, !PT ;  /* 0x00000029ff297210 */ /* 0x000fe40002fbe4ff */
[----:B------:R-:W-:Y:S01]  /*1281a0*/  IADD3.X RZ, P3, PT, R57, R109, RZ, P3, !PT ;  /* 0x0000006d39ff7210 */ /* 0x000fe20001f7e4ff */
[----:B------:R-:W-:Y:S01]  /*1281b0*/  IMAD.WIDE.U32 R108, R48, -0x30003, RZ ;  /* 0xfffcfffd306c7825 */ /* 0x000fe200078e00ff */
[----:B------:R-:W-:-:S02]  /*1281c0*/  IADD3 R114, P6, PT, R41, R114, RZ ;  /* 0x0000007229727210 */ /* 0x000fc40007fde0ff */
[----:B------:R-:W-:Y:S02]  /*1281d0*/  IADD3.X R133, PT, PT, RZ, RZ, R133, P5, P2 ;  /* 0x000000ffff857210 */ /* 0x000fe40002fe4485 */
[----:B------:R-:W-:Y:S02]  /*1281e0*/  IADD3 RZ, P0, PT, R44, R110, RZ ;  /* 0x0000006e2cff7210 */ /* 0x000fe40007f1e0ff */
[----:B------:R-:W-:Y:S02]  /*1281f0*/  IADD3.X R51, P4, PT, RZ, RZ, RZ, P4, !PT ;  /* 0x000000ffff337210 */ /* 0x000fe4000279e4ff */
[----:B------:R-:W-:Y:S02]  /*128200*/  IADD3.X R110, P1, PT, RZ, RZ, RZ, P1, !PT ;  /* 0x000000ffff6e7210 */ /* 0x000fe40000f3e4ff */
[----:B------:R-:W-:Y:S01]  /*128210*/  IADD3.X R115, P6, PT, R130, R133, RZ, P6, !PT ;  /* 0x0000008582737210 */ /* 0x000fe200037de4ff */
[----:B------:R-:W-:Y:S01]  /*128220*/  IMAD.WIDE.U32 R132, R108, 0x434bacd7, RZ ;  /* 0x434bacd76c847825 */ /* 0x000fe200078e00ff */
[----:B------:R-:W-:-:S02]  /*128230*/  IADD3.X R41, P3, PT, RZ, R126, RZ, P3, !PT ;  /* 0x0000007eff297210 */ /* 0x000fc40001f7e4ff */
[----:B------:R-:W-:Y:S01]  /*128240*/  IADD3 R110, P5, PT, R110, R51, RZ ;  /* 0x000000336e6e7210 */ /* 0x000fe20007fbe0ff */
[----:B------:R-:W-:Y:S01]  /*128250*/  IMAD.WIDE.U32 R50, R184, R151, R52 ;  /* 0x00000097b8327225 */ /* 0x000fe200078e0034 */
[----:B------:R-:W-:Y:S02]  /*128260*/  IADD3.X RZ, P0, PT, R45, R117, RZ, P0, !PT ;  /* 0x000000752dff7210 */ /* 0x000fe4000071e4ff */
[----:B------:R-:W-:Y:S01]  /*128270*/  IADD3.X R41, P6, PT, RZ, R41, RZ, P6, !PT ;  /* 0x00000029ff297210 */ /* 0x000fe200037de4ff */
[----:B------:R-:W-:Y:S01]  /*128280*/  IMAD.WIDE.U32 R44, R60, 0x397fe69a, R44 ;  /* 0x397fe69a3c2c7825 */ /* 0x000fe200078e002c */
[----:B------:R-:W-:Y:S02]  /*128290*/  IADD3 RZ, P2, PT, R52, R122, RZ ;  /* 0x0000007a34ff7210 */ /* 0x000fe40007f5e0ff */
[----:B------:R-:W-:Y:S01]  /*1282a0*/  IADD3.X R127, PT, PT, RZ, RZ, R127, P6, P3 ;  /* 0x000000ffff7f7210 */ /* 0x000fe200037e647f */
[----:B------:R-:W-:Y:S01]  /*1282b0*/  IMAD.IADD R112, R45, 0x1, R112 ;  /* 0x000000012d707824 */ /* 0x000fe200078e0270 */
[----:B------:R-:W-:Y:S01]  /*1282c0*/  IADD3 R50, P3, PT, R41, R50, RZ ;  /* 0x0000003229327210 */ /* 0x000fe20007f7e0ff */
[----:B------:R-:W-:Y:S01]  /*1282d0*/  IMAD R41, R49, -0x30003, RZ ;  /* 0xfffcfffd31297824 */ /* 0x000fe200078e02ff */
[----:B------:R-:W-:Y:S01]  /*1282e0*/  IADD3 R44, P6, PT, R107, R44, RZ ;  /* 0x0000002c6b2c7210 */ /* 0x000fe20007fde0ff */
[----:B------:R-:W-:Y:S01]  /*1282f0*/  IMAD.IADD R124, R51, 0x1, R124 ;  /* 0x00000001337c7824 */ /* 0x000fe200078e027c */
[----:B------:R-:W-:Y:S01]  /*128300*/  IADD3.X RZ, P2, PT, R53, R123, RZ, P2, !PT ;  /* 0x0000007b35ff7210 */ /* 0x000fe2000175e4ff */
[----:B------:R-:W-:Y:S01]  /*128310*/  IMAD R41, R48, -0x760c0004, R41 ;  /* 0x89f3fffc30297824 */ /* 0x000fe200078e0229 */
[----:B------:R-:W-:Y:S01]  /*128320*/  IADD3.X R45, P6, PT, R112, R113, RZ, P6, !PT ;  /* 0x00000071702d7210 */ /* 0x000fe200037de4ff */
[----:B------:R-:W-:Y:S01]  /*128330*/  IMAD.WIDE.U32 R122, R181, R147, RZ ;  /* 0x00000093b57a7225 */ /* 0x000fe200078e00ff */
[----:B------:R-:W-:-:S02]  /*128340*/  IADD3.X R112, P0, PT, RZ, R42, RZ, P0, !PT ;  /* 0x0000002aff707210 */ /* 0x000fc4000071e4ff */
[----:B------:R-:W-:Y:S01]  /*128350*/  IADD3.X R51, P3, PT, R124, R127, RZ, P3, !PT ;  /* 0x0000007f7c337210 */ /* 0x000fe20001f7e4ff */
[----:B------:R-:W-:Y:S01]  /*128360*/  IMAD.IADD R41, R109, 0x1, R41 ;  /* 0x000000016d297824 */ /* 0x000fe200078e0229 */
[----:B------:R-:W-:Y:S01]  /*128370*/  IADD3.X R112, P6, PT, RZ, R112, RZ, P6, !PT ;  /* 0x00000070ff707210 */ /* 0x000fe200037de4ff */
[----:B------:R-:W-:Y:S01]  /*128380*/  IMAD.WIDE.U32 R52, R186, R151, R44 ;  /* 0x00000097ba347225 */ /* 0x000fe200078e002c */
[----:B------:R-:W-:Y:S02]  /*128390*/  IADD3.X R42, P2, PT, RZ, R120, RZ, P2, !PT ;  /* 0x00000078ff2a7210 */ /* 0x000fe4000175e4ff */
[----:B------:R-:W-:Y:S01]  /*1283a0*/  IADD3.X R60, PT, PT, RZ, RZ, R43, P6, P0 ;  /* 0x000000ffff3c7210 */ /* 0x000fe200037e042b */
[----:B------:R-:W-:Y:S01]  /*1283b0*/  IMAD.WIDE.U32 R56, R41, -0x5555, RZ ;  /* 0xffffaaab29387825 */ /* 0x000fe200078e00ff */
[----:B------:R-:W-:-:S03]  /*1283c0*/  IADD3 RZ, P0, PT, R44, R58, RZ ;  /* 0x0000003a2cff7210 */ /* 0x000fc60007f1e0ff */
[----:B------:R-:W-:Y:S01]  /*1283d0*/  IMAD.IADD R44, R53, 0x1, R106 ;  /* 0x00000001352c7824 */ /* 0x000fe200078e026a */
[----:B------:R-:W-:Y:S01]  /*1283e0*/  IADD3.X R53, P3, PT, RZ, R42, RZ, P3, !PT ;  /* 0x0000002aff357210 */ /* 0x000fe20001f7e4ff */
[----:B------:R-:W-:Y:S01]  /*1283f0*/  IMAD.X R58, RZ, RZ, RZ, P4 ;  /* 0x000000ffff3a7224 */ /* 0x000fe200020e06ff */
[----:B------:R-:W-:Y:S01]  /*128400*/  IADD3.X RZ, P0, PT, R45, R59, RZ, P0, !PT ;  /* 0x0000003b2dff7210 */ /* 0x000fe2000071e4ff */
[C---:B------:R-:W-:Y:S01]  /*128410*/  IMAD.WIDE.U32 R42, R108.reuse, -0x5555, RZ ;  /* 0xffffaaab6c2a7825 */ /* 0x040fe200078e00ff */
[----:B------:R-:W-:Y:S02]  /*128420*/  IADD3.X R121, PT, PT, RZ, RZ, R121, P3, P2 ;  /* 0x000000ffff797210 */ /* 0x000fe40001fe4479 */
[----:B------:R-:W-:Y:S01]  /*128430*/  IADD3 R52, P4, PT, R53, R52, RZ ;  /* 0x0000003435347210 */ /* 0x000fe20007f9e0ff */
[----:B------:R-:W-:Y:S01]  /*128440*/  IMAD.WIDE.U32 R56, P6, R108, -0x46010001, R56 ;  /* 0xb9feffff6c387825 */ /* 0x000fe200078c0038 */
[----:B------:R-:W-:Y:S02]  /*128450*/  IADD3.X R58, PT, PT, R58, RZ, RZ, P5, P1 ;  /* 0x000000ff3a3a7210 */ /* 0x000fe40002fe24ff */
[----:B------:R-:W-:Y:S01]  /*128460*/  IADD3 RZ, P2, PT, R48, R42, RZ ;  /* 0x0000002a30ff7210 */ /* 0x000fe20007f5e0ff */
[----:B------:R-:W-:Y:S01]  /*128470*/  IMAD.WIDE.U32 R106, R108, -0x5555, R48 ;  /* 0xffffaaab6c6a7825 */ /* 0x000fe200078e0030 */
[----:B------:R-:W-:-:S02]  /*128480*/  IADD3 R48, P5, PT, R56, R43, RZ ;  /* 0x0000002b38307210 */ /* 0x000fc40007fbe0ff */
[----:B------:R-:W-:Y:S01]  /*128490*/  IADD3.X R53, P4, PT, R44, R121, RZ, P4, !PT ;  /* 0x000000792c357210 */ /* 0x000fe2000279e4ff */
[----:B------:R-:W-:Y:S01]  /*1284a0*/  IMAD.WIDE.U32 R42, R41, -0x4eac0001, RZ ;  /* 0xb153ffff292a7825 */ /* 0x000fe200078e00ff */
[----:B------:R-:W-:Y:S02]  /*1284b0*/  IADD3.X R113, P0, PT, RZ, R54, RZ, P0, !PT ;  /* 0x00000036ff717210 */ /* 0x000fe4000071e4ff */
[----:B------:R-:W-:Y:S01]  /*1284c0*/  IADD3.X RZ, P2, PT, R49, R48, RZ, P2, !PT ;  /* 0x0000003031ff7210 */ /* 0x000fe2000175e4ff */
[----:B------:R-:W-:Y:S01]  /*1284d0*/  IMAD.X R45, RZ, RZ, RZ, P6 ;  /* 0x000000ffff2d7224 */ /* 0x000fe200030e06ff */
[----:B------:R-:W-:Y:S01]  /*1284e0*/  IADD3 RZ, P3, PT, RZ, R106, RZ ;  /* 0x0000006affff7210 */ /* 0x000fe20007f7e0ff */
[----:B------:R-:W-:Y:S01]  /*1284f0*/  IMAD.MOV.U32 R44, RZ, RZ, R57 ;  /* 0x000000ffff2c7224 */ /* 0x000fe200078e0039 */
[----:B------:R-:W-:Y:S01]  /*128500*/  IADD3.X R113, P4, PT, RZ, R113, RZ, P4, !PT ;  /* 0x00000071ff717210 */ /* 0x000fe2000279e4ff */
[----:B------:R-:W-:Y:S01]  /*128510*/  IMAD.WIDE.U32 R48, R108, -0x4eac0001, RZ ;  /* 0xb153ffff6c307825 */ /* 0x000fe200078e00ff */
[----:B------:R-:W-:-:S02]  /*128520*/  IADD3 R117, P1, PT, R61, R110, RZ ;  /* 0x0000006e3d757210 */ /* 0x000fc40007f3e0ff */
[----:B------:R-:W-:Y:S01]  /*128530*/  IADD3.X R110, PT, PT, RZ, RZ, R55, P4, P0 ;  /* 0x000000ffff6e7210 */ /* 0x000fe200027e0437 */
[----:B------:R-:W-:Y:S01]  /*128540*/  IMAD.WIDE.U32 R42, P6, R108, 0x1eabfffe, R42 ;  /* 0x1eabfffe6c2a7825 */ /* 0x000fe200078c002a */
[----:B------:R-:W-:Y:S02]  /*128550*/  IADD3 RZ, P0, PT, R118, R48, RZ ;  /* 0x0000003076ff7210 */ /* 0x000fe40007f1e0ff */
[----:B------:R-:W-:Y:S01]  /*128560*/  IADD3.X R111, P1, PT, R111, R58, RZ, P1, !PT ;  /* 0x0000003a6f6f7210 */ /* 0x000fe20000f3e4ff */
[----:B------:R-:W-:Y:S01]  /*128570*/  IMAD.IADD R106, R107, 0x1, R56 ;  /* 0x000000016b6a7824 */ /* 0x000fe200078e0238 */
[----:B------:R-:W-:Y:S01]  /*128580*/  IADD3 R55, P4, PT, R42, R49, RZ ;  /* 0x000000312a377210 */ /* 0x000fe20007f9e0ff */
[----:B------:R-:W-:-:S03]  /*128590*/  IMAD.WIDE.U32.X R44, R41, -0x46010001, R44, P5 ;  /* 0xb9feffff292c7825 */ /* 0x000fc600028e042c */
        /* <DEDUP_REMOVED lines=27> */
[----:B------:R-:W-:Y:S01]  /*128750*/  IADD3.X R107, P4, PT, R60, R111, RZ, P4, !PT ;  /* 0x0000006f3c6b7210 */ /* 0x000fe2000279e4ff */
[----:B------:R-:W-:Y:S02]  /*128760*/  IMAD.IADD R45, R45, 0x1, R48 ;  /* 0x000000012d2d7824 */ /* 0x000fe400078e0230 */
[----:B------:R-:W-:Y:S01]  /*128770*/  IMAD.WIDE.U32 R48, R108, -0xc7aed41, RZ ;  /* 0xf38512bf6c307825 */ /* 0x000fe200078e00ff */
[----:B------:R-:W-:-:S03]  /*128780*/  IADD3.X RZ, P3, PT, R107, R47, RZ, P3, !PT ;  /* 0x0000002f6bff7210 */ /* 0x000fc60001f7e4ff */
[----:B------:R-:W-:-:S04]  /*128790*/  IMAD.WIDE.U32 R42, P0, R108, 0x64774b84, R42 ;  /* 0x64774b846c2a7825 */ /* 0x000fc8000780002a */
[----:B------:R-:W-:-:S04]  /*1287a0*/  IMAD.WIDE.U32 R130, R41, 0x434bacd7, RZ ;  /* 0x434bacd729827825 */ /* 0x000fc800078e00ff */
[----:B------:R-:W-:-:S04]  /*1287b0*/  IMAD.WIDE.U32 R60, R41, 0x397fe69a, RZ ;  /* 0x397fe69a293c7825 */ /* 0x000fc800078e00ff */
[----:B------:R-:W-:Y:S01]  /*1287c0*/  IMAD.X R233, RZ, RZ, RZ, P0 ;  /* 0x000000ffffe97224 */ /* 0x000fe200000e06ff */
[----:B------:R-:W-:Y:S01]  /*1287d0*/  IADD3 R49, P0, PT, R42, R49, RZ ;  /* 0x000000312a317210 */ /* 0x000fe20007f1e0ff */
[----:B------:R-:W-:-:S04]  /*1287e0*/  IMAD.WIDE.U32.X R54, R41, 0x6730d2a0, R54, P6 ;  /* 0x6730d2a029367825 */ /* 0x000fc800030e0436 */
[----:B------:R-:W-:Y:S02]  /*1287f0*/  IMAD.MOV.U32 R232, RZ, RZ, R43 ;  /* 0x000000ffffe87224 */ /* 0x000fe400078e002b */
[----:B------:R-:W-:-:S04]  /*128800*/  IMAD.WIDE.U32 R116, R108, 0x397fe69a, RZ ;  /* 0x397fe69a6c747825 */ /* 0x000fc800078e00ff */
[----:B------:R-:W-:-:S04]  /*128810*/  IMAD.WIDE.U32 R130, P6, R108, 0x4b1ba7b6, R130 ;  /* 0x4b1ba7b66c827825 */ /* 0x000fc800078c0082 */
[----:B------:R-:W-:-:S04]  /*128820*/  IMAD.WIDE.U32 R60, P5, R108, 0x1a0111ea, R60 ;  /* 0x1a0111ea6c3c7825 */ /* 0x000fc800078a003c */
[----:B------:R-:W-:Y:S01]  /*128830*/  IMAD.WIDE.U32.X R232, R41, 0x64774b84, R232, P0 ;  /* 0x64774b8429e87825 */ /* 0x000fe200000e04e8 */
[----:B------:R-:W-:-:S03]  /*128840*/  IADD3 R44, P0, PT, R109, R44, RZ ;  /* 0x0000002c6d2c7210 */ /* 0x000fc60007f1e0ff */
[----:B------:R-:W-:Y:S01]  /*128850*/  IMAD.X R129, RZ, RZ, RZ, P6 ;  /* 0x000000ffff817224 */ /* 0x000fe200030e06ff */
[----:B------:R-:W-:Y:S01]  /*128860*/  IADD3 R237, P6, PT, R130, R133, RZ ;  /* 0x0000008582ed7210 */ /* 0x000fe20007fde0ff */
[----:B------:R-:W-:Y:S01]  /*128870*/  IMAD.X R59, RZ, RZ, RZ, P5 ;  /* 0x000000ffff3b7224 */ /* 0x000fe200028e06ff */
[----:B------:R-:W-:Y:S01]  /*128880*/  IADD3 R109, P5, PT, R60, R117, RZ ;  /* 0x000000753c6d7210 */ /* 0x000fe20007fbe0ff */
[----:B------:R-:W-:Y:S02]  /*128890*/  IMAD.MOV.U32 R128, RZ, RZ, R131 ;  /* 0x000000ffff807224 */ /* 0x000fe400078e0083 */
[----:B------:R-:W-:Y:S01]  /*1288a0*/  IMAD.MOV.U32 R58, RZ, RZ, R61 ;  /* 0x000000ffff3a7224 */ /* 0x000fe200078e003d */
[----:B------:R-:W-:Y:S01]  /*1288b0*/  IADD3.X R61, P3, PT, RZ, R142, RZ, P3, !PT ;  /* 0x0000008eff3d7210 */ /* 0x000fe20001f7e4ff */
[----:B------:R-:W-:-:S04]  /*1288c0*/  IMAD.WIDE.U32 R118, R188, R151, R106 ;  /* 0x00000097bc767225 */ /* 0x000fc800078e006a */
[C---:B------:R-:W-:Y:S01]  /*1288d0*/  IMAD.WIDE.U32.X R128, R41.reuse, 0x4b1ba7b6, R128, P6 ;  /* 0x4b1ba7b629807825 */ /* 0x040fe200030e0480 */
[----:B------:R-:W-:Y:S02]  /*1288e0*/  IADD3.X R137, P6, PT, RZ, R54, RZ, P2, !PT ;  /* 0x00000036ff897210 */ /* 0x000fe400017de4ff */
[----:B------:R-:W-:Y:S01]  /*1288f0*/  IADD3 RZ, P2, PT, R50, R48, RZ ;  /* 0x0000003032ff7210 */ /* 0x000fe20007f5e0ff */
[----:B------:R-:W-:Y:S01]  /*128900*/  IMAD.WIDE.U32.X R58, R41, 0x1a0111ea, R58, P5 ;  /* 0x1a0111ea293a7825 */ /* 0x000fe200028e043a */
[----:B------:R-:W-:Y:S02]  /*128910*/  IADD3.X R45, P5, PT, R45, R46, RZ, P0, !PT ;  /* 0x0000002e2d2d7210 */ /* 0x000fe400007be4ff */
[----:B------:R-:W-:Y:S01]  /*128920*/  IADD3 R118, P0, PT, R113, R118, RZ ;  /* 0x0000007671767210 */ /* 0x000fe20007f1e0ff */
[----:B------:R-:W-:Y:S01]  /*128930*/  IMAD.IADD R41, R119, 0x1, R40 ;  /* 0x0000000177297824 */ /* 0x000fe200078e0228 */
[----:B------:R-:W-:Y:S01]  /*128940*/  IADD3.X R137, P5, PT, RZ, R137, RZ, P5, !PT ;  /* 0x00000089ff897210 */ /* 0x000fe20002fbe4ff */
[----:B------:R-:W-:Y:S01]  /*128950*/  IMAD.WIDE.U32 R126, R179, R147, RZ ;  /* 0x00000093b37e7225 */ /* 0x000fe200078e00ff */
[----:B------:R-:W-:-:S02]  /*128960*/  IADD3.X RZ, P2, PT, R51, R49, RZ, P2, !PT ;  /* 0x0000003133ff7210 */ /* 0x000fc4000175e4ff */
[----:B------:R-:W-:Y:S01]  /*128970*/  IADD3.X R119, P0, PT, R41, R110, RZ, P0, !PT ;  /* 0x0000006e29777210 */ /* 0x000fe2000071e4ff */
[C---:B------:R-:W-:Y:S01]  /*128980*/  IMAD.WIDE.U32 R40, R178.reuse, R147, RZ ;  /* 0x00000093b2287225 */ /* 0x040fe200078e00ff */
[----:B------:R-:W-:Y:S02]  /*128990*/  IADD3.X R131, PT, PT, RZ, RZ, R55, P5, P6 ;  /* 0x000000ffff837210 */ /* 0x000fe40002fec437 */
[----:B------:R-:W-:Y:S01]  /*1289a0*/  IADD3.X R61, P0, PT, RZ, R61, RZ, P0, !PT ;  /* 0x0000003dff3d7210 */ /* 0x000fe2000071e4ff */
[----:B------:R-:W-:-:S03]  /*1289b0*/  IMAD.WIDE.U32 R126, P5, R178, R138, R126 ;  /* 0x0000008ab27e7225 */ /* 0x000fc600078a007e */
[----:B------:R-:W-:Y:S01]  /*1289c0*/  IADD3.X R144, PT, PT, RZ, RZ, R143, P0, P3 ;  /* 0x000000ffff907210 */ /* 0x000fe200007e648f */
[----:B------:R-:W-:Y:S01]  /*1289d0*/  IMAD.WIDE.U32 R112, R108, -0xc7aed41, R50 ;  /* 0xf38512bf6c707825 */ /* 0x000fe200078e0032 */
[----:B------:R-:W-:Y:S02]  /*1289e0*/  IADD3 R133, P6, PT, R126, R41, RZ ;  /* 0x000000297e857210 */ /* 0x000fe40007fde0ff */
[----:B------:R-:W-:Y:S01]  /*1289f0*/  IADD3 RZ, P0, PT, R56, R40, RZ ;  /* 0x0000002838ff7210 */ /* 0x000fe20007f1e0ff */
[----:B------:R-:W-:-:S03]  /*128a00*/  IMAD.WIDE.U32 R40, R185, R147, RZ ;  /* 0x00000093b9287225 */ /* 0x000fc600078e00ff */
[----:B------:R-:W-:Y:S01]  /*128a10*/  IADD3.X RZ, P0, PT, R57, R133, RZ, P0, !PT ;  /* 0x0000008539ff7210 */ /* 0x000fe2000071e4ff */
[----:B------:R-:W-:-:S04]  /*128a20*/  IMAD.WIDE.U32 R120, R180, R147, RZ ;  /* 0x00000093b4787225 */ /* 0x000fc800078e00ff */
[----:B------:R-:W-:-:S04]  /*128a30*/  IMAD.WIDE.U32 R114, R183, R147, RZ ;  /* 0x00000093b7727225 */ /* 0x000fc800078e00ff */
[----:B------:R-:W-:-:S04]  /*128a40*/  IMAD.WIDE.U32 R122, P3, R180, R138, R122 ;  /* 0x0000008ab47a7225 */ /* 0x000fc8000786007a */
[----:B------:R-:W-:Y:S02]  /*128a50*/  IMAD.X R125, RZ, RZ, RZ, P5 ;  /* 0x000000ffff7d7224 */ /* 0x000fe400028e06ff */
[----:B------:R-:W-:Y:S02]  /*128a60*/  IMAD.MOV.U32 R124, RZ, RZ, R127 ;  /* 0x000000ffff7c7224 */ /* 0x000fe400078e007f */
[----:B------:R-:W-:Y:S02]  /*128a70*/  IMAD.IADD R146, R113, 0x1, R42 ;  /* 0x0000000171927824 */ /* 0x000fe400078e022a */
[----:B------:R-:W-:-:S04]  /*128a80*/  IMAD.WIDE.U32 R50, R184, R147, RZ ;  /* 0x00000093b8327225 */ /* 0x000fc800078e00ff */
[----:B------:R-:W-:Y:S01]  /*128a90*/  IMAD.X R107, RZ, RZ, RZ, P3 ;  /* 0x000000ffff6b7224 */ /* 0x000fe200018e06ff */
[----:B------:R-:W-:Y:S01]  /*128aa0*/  IADD3 R117, P3, PT, R122, R121, RZ ;  /* 0x000000797a757210 */ /* 0x000fe20007f7e0ff */
[----:B------:R-:W-:-:S04]  /*128ab0*/  IMAD.WIDE.U32 R40, P5, R184, R138, R40 ;  /* 0x0000008ab8287225 */ /* 0x000fc800078a0028 */
[----:B------:R-:W-:-:S04]  /*128ac0*/  IMAD.WIDE.U32 R42, R187, R147, RZ ;  /* 0x00000093bb2a7225 */ /* 0x000fc800078e00ff */
[----:B------:R-:W-:-:S04]  /*128ad0*/  IMAD.WIDE.U32.X R124, R179, R138, R124, P6 ;  /* 0x0000008ab37c7225 */ /* 0x000fc800030e047c */
[----:B------:R-:W-:-:S04]  /*128ae0*/  IMAD.WIDE.U32 R110, R182, R147, RZ ;  /* 0x00000093b66e7225 */ /* 0x000fc800078e00ff */
[----:B------:R-:W-:-:S04]  /*128af0*/  IMAD.WIDE.U32 R114, P6, R182, R138, R114 ;  /* 0x0000008ab6727225 */ /* 0x000fc800078c0072 */
[----:B------:R-:W-:Y:S02]  /*128b00*/  IMAD.MOV.U32 R106, RZ, RZ, R123 ;  /* 0x000000ffff6a7224 */ /* 0x000fe400078e007b */
[----:B------:R-:W-:Y:S01]  /*128b10*/  IMAD.X R49, RZ, RZ, RZ, P5 ;  /* 0x000000ffff317224 */ /* 0x000fe200028e06ff */
[----:B------:R-:W-:Y:S01]  /*128b20*/  IADD3 R51, P5, PT, R40, R51, RZ ;  /* 0x0000003328337210 */ /* 0x000fe20007fbe0ff */
[----:B------:R-:W-:-:S04]  /*128b30*/  IMAD.WIDE.U32.X R106, R181, R138, R106, P3 ;  /* 0x0000008ab56a7225 */ /* 0x000fc800018e046a */
[----:B------:R-:W-:Y:S01]  /*128b40*/  IMAD.X R55, RZ, RZ, RZ, P6 ;  /* 0x000000ffff377224 */ /* 0x000fe200030e06ff */
[----:B------:R-:W-:Y:S01]  /*128b50*/  IADD3 R111, P6, PT, R114, R111, RZ ;  /* 0x0000006f726f7210 */ /* 0x000fe20007fde0ff */
[----:B------:R-:W-:Y:S01]  /*128b60*/  IMAD.MOV.U32 R48, RZ, RZ, R41 ;  /* 0x000000ffff307224 */ /* 0x000fe200078e0029 */
[----:B------:R-:W-:Y:S01]  /*128b70*/  IADD3.X R41, P2, PT, RZ, R232, RZ, P2, !PT ;  /* 0x000000e8ff297210 */ /* 0x000fe2000175e4ff */
        /* <DEDUP_REMOVED lines=9> */
[----:B------:R-:W-:Y:S01]  /*128c10*/  IMAD.WIDE.U32 R136, R188, R147, RZ ;  /* 0x00000093bc887225 */ /* 0x000fe200078e00ff */
[----:B------:R-:W-:-:S03]  /*128c20*/  IADD3.X R41, P5, PT, RZ, R41, RZ, P5, !PT ;  /* 0x00000029ff297210 */ /* 0x000fc60002fbe4ff */
[----:B------:R-:W-:Y:S01]  /*128c30*/  IMAD.WIDE.U32 R140, P6, R188, R138, R140 ;  /* 0x0000008abc8c7225 */ /* 0x000fe200078c008c */
[----:B------:R-:W-:-:S03]  /*128c40*/  IADD3.X R233, PT, PT, RZ, RZ, R233, P5, P2 ;  /* 0x000000ffffe97210 */ /* 0x000fc60002fe44e9 */
[----:B------:R-:W-:Y:S02]  /*128c50*/  IMAD.MOV.U32 R142, RZ, RZ, R43 ;  /* 0x000000ffff8e7224 */ /* 0x000fe400078e002b */
[----:B------:R-:W-:Y:S01]  /*128c60*/  IMAD.X R133, RZ, RZ, RZ, P6 ;  /* 0x000000ffff857224 */ /* 0x000fe200030e06ff */
[----:B------:R-:W-:Y:S01]  /*128c70*/  IADD3 R151, P6, PT, R140, R137, RZ ;  /* 0x000000898c977210 */ /* 0x000fe20007fde0ff */
[----:B------:R-:W-:Y:S01]  /*128c80*/  IMAD.WIDE.U32.X R142, R187, R138, R142, P3 ;  /* 0x0000008abb8e7225 */ /* 0x000fe200018e048e */
[----:B------:R-:W-:-:S03]  /*128c90*/  IADD3 RZ, P3, PT, R52, R132, RZ ;  /* 0x0000008434ff7210 */ /* 0x000fc60007f7e0ff */
[----:B------:R-:W-:Y:S01]  /*128ca0*/  IMAD.WIDE.U32 R234, R108, 0x434bacd7, R52 ;  /* 0x434bacd76cea7825 */ /* 0x000fe200078e0034 */
[----:B------:R-:W-:Y:S02]  /*128cb0*/  IADD3.X RZ, P2, PT, R53, R237, RZ, P3, !PT ;  /* 0x000000ed35ff7210 */ /* 0x000fe40001f5e4ff */
[----:B------:R-:W-:Y:S01]  /*128cc0*/  IADD3 RZ, P3, PT, R44, R120, RZ ;  /* 0x000000782cff7210 */ /* 0x000fe20007f7e0ff */
[----:B------:R-:W-:Y:S01]  /*128cd0*/  IMAD.MOV.U32 R132, RZ, RZ, R141 ;  /* 0x000000ffff847224 */ /* 0x000fe200078e008d */
[----:B------:R-:W-:Y:S01]  /*128ce0*/  IADD3.X R123, P2, PT, RZ, R128, RZ, P2, !PT ;  /* 0x00000080ff7b7210 */ /* 0x000fe2000175e4ff */
[----:B------:R-:W-:Y:S01]  /*128cf0*/  IMAD.WIDE.U32 R56, R178, R147, R56 ;  /* 0x00000093b2387225 */ /* 0x000fe200078e0038 */
[----:B------:R-:W-:-:S03]  /*128d00*/  IADD3.X RZ, P3, PT, R45, R117, RZ, P3, !PT ;  /* 0x000000752dff7210 */ /* 0x000fc60001f7e4ff */
[----:B------:R-:W-:Y:S01]  /*128d10*/  IMAD.WIDE.U32.X R132, R189, R138, R132, P6 ;  /* 0x0000008abd847225 */ /* 0x000fe200030e0484 */
[----:B------:R-:W-:Y:S02]  /*128d20*/  IADD3 R52, P6, PT, R41, R234, RZ ;  /* 0x000000ea29347210 */ /* 0x000fe40007fde0ff */
[----:B------:R-:W-:Y:S01]  /*128d30*/  IADD3 RZ, P5, PT, RZ, R56, RZ ;  /* 0x00000038ffff7210 */ /* 0x000fe20007fbe0ff */
[----:B------:R-:W-:Y:S01]  /*128d40*/  IMAD.IADD R130, R235, 0x1, R130 ;  /* 0x00000001eb827824 */ /* 0x000fe200078e0282 */
[----:B------:R-:W-:Y:S01]  /*128d50*/  IADD3.X R41, P0, PT, RZ, R124, RZ, P0, !PT ;  /* 0x0000007cff297210 */ /* 0x000fe2000071e4ff */
[----:B------:R-:W-:Y:S02]  /*128d60*/  IMAD.IADD R57, R57, 0x1, R126 ;  /* 0x0000000139397824 */ /* 0x000fe400078e027e */
[----:B------:R-:W-:Y:S01]  /*128d70*/  IMAD.WIDE.U32 R126, R180, R147, R44 ;  /* 0x00000093b47e7225 */ /* 0x000fe200078e002c */
[----:B------:R-:W-:Y:S02]  /*128d80*/  IADD3.X R53, P6, PT, R130, R233, RZ, P6, !PT ;  /* 0x000000e982357210 */ /* 0x000fe400037de4ff */
[----:B------:R-:W-:Y:S01]  /*128d90*/  IADD3.X RZ, P5, PT, RZ, R57, RZ, P5, !PT ;  /* 0x00000039ffff7210 */ /* 0x000fe20002fbe4ff */
[----:B------:R-:W-:Y:S01]  /*128da0*/  IMAD.IADD R122, R127, 0x1, R122 ;  /* 0x000000017f7a7824 */ /* 0x000fe200078e027a */
[----:B------:R-:W-:Y:S01]  /*128db0*/  IADD3.X R123, P6, PT, RZ, R123, RZ, P6, !PT ;  /* 0x0000007bff7b7210 */ /* 0x000fe200037de4ff */
[----:B------:R-:W-:Y:S01]  /*128dc0*/  IMAD R43, R57, -0x30003, RZ ;  /* 0xfffcfffd392b7824 */ /* 0x000fe200078e02ff */
[----:B------:R-:W-:Y:S01]  /*128dd0*/  IADD3.X R41, P5, PT, RZ, R41, RZ, P5, !PT ;  /* 0x00000029ff297210 */ /* 0x000fe20002fbe4ff */
[----:B------:R-:W-:Y:S01]  /*128de0*/  IMAD.WIDE.U32 R130, R56, -0x30003, RZ ;  /* 0xfffcfffd38827825 */ /* 0x000fe200078e00ff */
[----:B------:R-:W-:-:S02]  /*128df0*/  IADD3.X R129, PT, PT, RZ, RZ, R129, P6, P2 ;  /* 0x000000ffff817210 */ /* 0x000fc400037e4481 */
[----:B------:R-:W-:Y:S01]  /*128e00*/  IADD3 RZ, P6, PT, R118, R116, RZ ;  /* 0x0000007476ff7210 */ /* 0x000fe20007fde0ff */
[----:B------:R-:W-:Y:S01]  /*128e10*/  IMAD R43, R56, -0x760c0004, R43 ;  /* 0x89f3fffc382b7824 */ /* 0x000fe200078e022b */
[----:B------:R-:W-:Y:S01]  /*128e20*/  IADD3 R44, P2, PT, R41, R126, RZ ;  /* 0x0000007e292c7210 */ /* 0x000fe20007f5e0ff */
[----:B------:R-:W-:Y:S01]  /*128e30*/  IMAD.WIDE.U32 R126, R182, R147, R112 ;  /* 0x00000093b67e7225 */ /* 0x000fe200078e0070 */
[----:B------:R-:W-:Y:S02]  /*128e40*/  IADD3.X R125, PT, PT, RZ, RZ, R125, P5, P0 ;  /* 0x000000ffff7d7210 */ /* 0x000fe40002fe047d */
[----:B------:R-:W-:Y:S01]  /*128e50*/  IADD3.X RZ, P0, PT, R119, R109, RZ, P6, !PT ;  /* 0x0000006d77ff7210 */ /* 0x000fe2000371e4ff */
[----:B------:R-:W-:Y:S01]  /*128e60*/  IMAD.WIDE.U32 R108, R108, 0x397fe69a, R118 ;  /* 0x397fe69a6c6c7825 */ /* 0x000fe200078e0076 */
[----:B------:R-:W-:Y:S02]  /*128e70*/  IADD3.X R45, P2, PT, R122, R125, RZ, P2, !PT ;  /* 0x0000007d7a2d7210 */ /* 0x000fe4000175e4ff */
[----:B------:R-:W-:Y:S01]  /*128e80*/  IADD3.X R41, P6, PT, RZ, R106, RZ, P3, !PT ;  /* 0x0000006aff297210 */ /* 0x000fe20001fde4ff */
[----:B------:R-:W-:Y:S01]  /*128e90*/  IMAD.IADD R114, R127, 0x1, R114 ;  /* 0x000000017f727824 */ /* 0x000fe200078e0272 */
[----:B------:R-:W-:Y:S01]  /*128ea0*/  IADD3 RZ, P5, PT, R112, R110, RZ ;  /* 0x0000006e70ff7210 */ /* 0x000fe20007fbe0ff */
[----:B------:R-:W-:Y:S01]  /*128eb0*/  IMAD.IADD R60, R109, 0x1, R60 ;  /* 0x000000016d3c7824 */ /* 0x000fe200078e023c */
[----:B------:R-:W-:Y:S01]  /*128ec0*/  IADD3.X R41, P2, PT, RZ, R41, RZ, P2, !PT ;  /* 0x00000029ff297210 */ /* 0x000fe2000175e4ff */
[----:B------:R-:W-:Y:S01]  /*128ed0*/  IMAD.IADD R141, R131, 0x1, R43 ;  /* 0x00000001838d7824 */ /* 0x000fe200078e022b */
[----:B------:R-:W-:Y:S01]  /*128ee0*/  IADD3.X RZ, P3, PT, R113, R111, RZ, P5, !PT ;  /* 0x0000006f71ff7210 */ /* 0x000fe20002f7e4ff */
[----:B------:R-:W-:Y:S01]  /*128ef0*/  IMAD.WIDE.U32 R124, R184, R147, R52 ;  /* 0x00000093b87c7225 */ /* 0x000fe200078e0034 */
[----:B------:R-:W-:-:S02]  /*128f00*/  IADD3 R126, P5, PT, R41, R126, RZ ;  /* 0x0000007e297e7210 */ /* 0x000fc40007fbe0ff */
[----:B------:R-:W-:Y:S01]  /*128f10*/  IADD3.X R107, PT, PT, RZ, RZ, R107, P2, P6 ;  /* 0x000000ffff6b7210 */ /* 0x000fe200017ec46b */
[----:B------:R-:W-:Y:S01]  /*128f20*/  IMAD.IADD R40, R125, 0x1, R40 ;  /* 0x000000017d287824 */ /* 0x000fe200078e0228 */
[----:B------:R-:W-:Y:S01]  /*128f30*/  IADD3 R122, P6, PT, R123, R108, RZ ;  /* 0x0000006c7b7a7210 */ /* 0x000fe20007fde0ff */
[----:B------:R-:W-:Y:S01]  /*128f40*/  IMAD.WIDE.U32 R108, R141, -0x5555, RZ ;  /* 0xffffaaab8d6c7825 */ /* 0x000fe200078e00ff */
        /* <DEDUP_REMOVED lines=8> */
[----:B------:R-:W-:Y:S01]  /*128fd0*/  IMAD.WIDE.U32 R120, R179, R149, RZ ;  /* 0x00000095b3787225 */ /* 0x000fe200078e00ff */
[----:B------:R-:W-:Y:S02]  /*128fe0*/  IADD3.X R43, PT, PT, RZ, RZ, R55, P5, P2 ;  /* 0x000000ffff2b7210 */ /* 0x000fe40002fe4437 */
[----:B------:R-:W-:Y:S01]  /*128ff0*/  IADD3.X R131, PT, PT, RZ, RZ, R59, P3, P0 ;  /* 0x000000ffff837210 */ /* 0x000fe20001fe043b */
[----:B------:R-:W-:Y:S01]  /*129000*/  IMAD.WIDE.U32 R108, P2, R130, -0x46010001, R108 ;  /* 0xb9feffff826c7825 */ /* 0x000fe2000784006c */
[----:B------:R-:W-:Y:S02]  /*129010*/  IADD3 RZ, P5, PT, R56, R106, RZ ;  /* 0x0000006a38ff7210 */ /* 0x000fe40007fbe0ff */
[----:B------:R-:W-:Y:S01]  /*129020*/  IADD3 RZ, P6, PT, R52, R50, RZ ;  /* 0x0000003234ff7210 */ /* 0x000fe20007fde0ff */
[----:B------:R-:W-:Y:S01]  /*129030*/  IMAD.WIDE.U32 R58, R130, -0x5555, R56 ;  /* 0xffffaaab823a7825 */ /* 0x000fe200078e0038 */
[----:B------:R-:W-:-:S02]  /*129040*/  IADD3 R107, P3, PT, R108, R107, RZ ;  /* 0x0000006b6c6b7210 */ /* 0x000fc40007f7e0ff */
[----:B------:R-:W-:Y:S01]  /*129050*/  IADD3 R124, P0, PT, R41, R124, RZ ;  /* 0x0000007c297c7210 */ /* 0x000fe20007f1e0ff */
[----:B------:R-:W-:Y:S01]  /*129060*/  IMAD.X R55, RZ, RZ, RZ, P2 ;  /* 0x000000ffff377224 */ /* 0x000fe200010e06ff */
[----:B------:R-:W-:Y:S01]  /*129070*/  IADD3 RZ, P2, PT, RZ, R58, RZ ;  /* 0x0000003affff7210 */ /* 0x000fe20007f5e0ff */
[----:B------:R-:W-:Y:S01]  /*129080*/  IMAD.MOV.U32 R54, RZ, RZ, R109 ;  /* 0x000000ffff367224 */ /* 0x000fe200078e006d */
[----:B------:R-:W-:Y:S01]  /*129090*/  IADD3.X RZ, P5, PT, R57, R107, RZ, P5, !PT ;  /* 0x0000006b39ff7210 */ /* 0x000fe20002fbe4ff */
[----:B------:R-:W-:Y:S01]  /*1290a0*/  IMAD.IADD R58, R59, 0x1, R108 ;  /* 0x000000013b3a7824 */ /* 0x000fe200078e026c */
[----:B------:R-:W-:Y:S01]  /*1290b0*/  IADD3.X RZ, P6, PT, R53, R51, RZ, P6, !PT ;  /* 0x0000003335ff7210 */ /* 0x000fe200037de4ff */
[C---:B------:R-:W-:Y:S01]  /*1290c0*/  IMAD.WIDE.U32.X R54, R141.reuse, -0x46010001, R54, P3 ;  /* 0xb9feffff8d367825 */ /* 0x040fe200018e0436 */
[----:B------:R-:W-:Y:S02]  /*1290d0*/  IADD3.X R125, P0, PT, R40, R43, RZ, P0, !PT ;  /* 0x0000002b287d7210 */ /* 0x000fe4000071e4ff */
[----:B------:R-:W-:Y:S01]  /*1290e0*/  IADD3.X RZ, P2, PT, RZ, R58, RZ, P2, !PT ;  /* 0x0000003affff7210 */ /* 0x000fe2000175e4ff */
[----:B------:R-:W-:Y:S01]  /*1290f0*/  IMAD.WIDE.U32 R40, R141, -0x4eac0001, RZ ;  /* 0xb153ffff8d287825 */ /* 0x000fe200078e00ff */
[----:B------:R-:W-:-:S02]  /*129100*/  IADD3.X R129, P5, PT, RZ, R54, RZ, P5, !PT ;  /* 0x00000036ff817210 */ /* 0x000fc40002fbe4ff */
[----:B------:R-:W-:Y:S01]  /*129110*/  IADD3.X R53, P3, PT, RZ, RZ, RZ, P1, !PT ;  /* 0x000000ffff357210 */ /* 0x000fe20000f7e4ff */
[C---:B------:R-:W-:Y:S01]  /*129120*/  IMAD.WIDE.U32 R110, R180.reuse, R149, RZ ;  /* 0x00000095b46e7225 */ /* 0x040fe200078e00ff */
[----:B------:R-:W-:Y:S02]  /*129130*/  IADD3.X R43, P1, PT, RZ, R48, RZ, P6, !PT ;  /* 0x00000030ff2b7210 */ /* 0x000fe4000373e4ff */
[----:B------:R-:W-:Y:S01]  /*129140*/  IADD3.X R129, P2, PT, RZ, R129, RZ, P2, !PT ;  /* 0x00000081ff817210 */ /* 0x000fe2000175e4ff */
[----:B------:R-:W-:Y:S01]  /*129150*/  IMAD.X R119, RZ, RZ, RZ, P3 ;  /* 0x000000ffff777224 */ /* 0x000fe200018e06ff */
[----:B------:R-:W-:Y:S01]  /*129160*/  IADD3.X R48, P4, PT, RZ, RZ, RZ, P4, !PT ;  /* 0x000000ffff307210 */ /* 0x000fe2000279e4ff */
[----:B------:R-:W-:Y:S01]  /*129170*/  IMAD.WIDE.U32 R112, P3, R180, R139, R112 ;  /* 0x0000008bb4707225 */ /* 0x000fe20007860070 */
[----:B------:R-:W-:Y:S02]  /*129180*/  IADD3.X R146, PT, PT, RZ, RZ, R55, P2, P5 ;  /* 0x000000ffff927210 */ /* 0x000fe400017ea437 */
[----:B------:R-:W-:Y:S01]  /*129190*/  IADD3 R48, P2, PT, R48, R53, RZ ;  /* 0x0000003530307210 */ /* 0x000fe20007f5e0ff */
[----:B------:R-:W-:Y:S01]  /*1291a0*/  IMAD.WIDE.U32 R116, R178, R149, RZ ;  /* 0x00000095b2747225 */ /* 0x000fe200078e00ff */
[----:B------:R-:W-:-:S02]  /*1291b0*/  IADD3.X R43, P0, PT, RZ, R43, RZ, P0, !PT ;  /* 0x0000002bff2b7210 */ /* 0x000fc4000071e4ff */
[----:B------:R-:W-:Y:S01]  /*1291c0*/  IADD3.X R119, PT, PT, R119, RZ, RZ, P2, P4 ;  /* 0x000000ff77777210 */ /* 0x000fe200017e84ff */
[----:B------:R-:W-:Y:S01]  /*1291d0*/  IMAD.WIDE.U32 R120, P2, R178, R139, R120 ;  /* 0x0000008bb2787225 */ /* 0x000fe20007840078 */
[----:B------:R-:W-:Y:S02]  /*1291e0*/  IADD3 R111, P4, PT, R112, R111, RZ ;  /* 0x0000006f706f7210 */ /* 0x000fe40007f9e0ff */
[----:B------:R-:W-:Y:S01]  /*1291f0*/  IADD3.X R137, PT, PT, RZ, RZ, R49, P0, P1 ;  /* 0x000000ffff897210 */ /* 0x000fe200007e2431 */
[----:B------:R-:W-:Y:S01]  /*129200*/  IMAD.WIDE.U32 R56, R185, R149, RZ ;  /* 0x00000095b9387225 */ /* 0x000fe200078e00ff */
[----:B------:R-:W-:-:S03]  /*129210*/  IADD3 R233, P0, PT, R61, R48, RZ ;  /* 0x000000303de97210 */ /* 0x000fc60007f1e0ff */
[----:B------:R-:W-:Y:S01]  /*129220*/  IMAD.WIDE.U32 R50, R130, -0x4eac0001, RZ ;  /* 0xb153ffff82327825 */ /* 0x000fe200078e00ff */
[----:B------:R-:W-:-:S03]  /*129230*/  IADD3.X R144, P0, PT, R144, R119, RZ, P0, !PT ;  /* 0x0000007790907210 */ /* 0x000fc6000071e4ff */
[----:B------:R-:W-:Y:S01]  /*129240*/  IMAD.WIDE.U32 R40, P6, R130, 0x1eabfffe, R40 ;  /* 0x1eabfffe82287825 */ /* 0x000fe200078c0028 */
[----:B------:R-:W-:-:S03]  /*129250*/  IADD3 RZ, P1, PT, R44, R50, RZ ;  /* 0x000000322cff7210 */ /* 0x000fc60007f3e0ff */
[----:B------:R-:W-:Y:S01]  /*129260*/  IMAD.X R109, RZ, RZ, RZ, P3 ;  /* 0x000000ffff6d7224 */ /* 0x000fe200018e06ff */
[----:B------:R-:W-:Y:S01]  /*129270*/  IADD3 R51, P5, PT, R40, R51, RZ ;  /* 0x0000003328337210 */ /* 0x000fe20007fbe0ff */
[----:B------:R-:W-:Y:S01]  /*129280*/  IMAD.MOV.U32 R108, RZ, RZ, R113 ;  /* 0x000000ffff6c7224 */ /* 0x000fe200078e0071 */
[----:B------:R-:W-:Y:S01]  /*129290*/  IADD3 RZ, P3, PT, R122, R46, RZ ;  /* 0x0000002e7aff7210 */ /* 0x000fe20007f7e0ff */
[----:B------:R-:W-:Y:S01]  /*1292a0*/  IMAD.X R115, RZ, RZ, RZ, P2 ;  /* 0x000000ffff737224 */ /* 0x000fe200010e06ff */
[----:B------:R-:W-:Y:S01]  /*1292b0*/  IADD3 R117, P2, PT, R120, R117, RZ ;  /* 0x0000007578757210 */ /* 0x000fe20007f5e0ff */
[----:B------:R-:W-:Y:S01]  /*1292c0*/  IMAD.WIDE.U32 R106, R183, R149, RZ ;  /* 0x00000095b76a7225 */ /* 0x000fe200078e00ff */
[----:B------:R-:W-:Y:S02]  /*1292d0*/  IADD3.X RZ, P1, PT, R45, R51, RZ, P1, !PT ;  /* 0x000000332dff7210 */ /* 0x000fe40000f3e4ff */
[----:B------:R-:W-:Y:S01]  /*1292e0*/  IADD3.X RZ, P3, PT, R123, R47, RZ, P3, !PT ;  /* 0x0000002f7bff7210 */ /* 0x000fe20001f7e4ff */
[----:B------:R-:W-:-:S03]  /*1292f0*/  IMAD.WIDE.U32.X R108, R181, R139, R108, P4 ;  /* 0x0000008bb56c7225 */ /* 0x000fc600020e046c */
[----:B------:R-:W-:Y:S01]  /*129300*/  IADD3.X R113, P3, PT, RZ, R142, RZ, P3, !PT ;  /* 0x0000008eff717210 */ /* 0x000fe20001f7e4ff */
[----:B------:R-:W-:Y:S02]  /*129310*/  IMAD.MOV.U32 R114, RZ, RZ, R121 ;  /* 0x000000ffff727224 */ /* 0x000fe400078e0079 */
[----:B------:R-:W-:-:S04]  /*129320*/  IMAD.WIDE.U32 R56, P4, R184, R139, R56 ;  /* 0x0000008bb8387225 */ /* 0x000fc80007880038 */
[----:B------:R-:W-:-:S04]  /*129330*/  IMAD.WIDE.U32 R54, R184, R149, RZ ;  /* 0x00000095b8367225 */ /* 0x000fc800078e00ff */
[----:B------:R-:W-:-:S04]  /*129340*/  IMAD.WIDE.U32.X R114, R179, R139, R114, P2 ;  /* 0x0000008bb3727225 */ /* 0x000fc800010e0472 */
[----:B------:R-:W-:Y:S01]  /*129350*/  IMAD.X R53, RZ, RZ, RZ, P4 ;  /* 0x000000ffff357224 */ /* 0x000fe200020e06ff */
[----:B------:R-:W-:Y:S01]  /*129360*/  IADD3 R55, P4, PT, R56, R55, RZ ;  /* 0x0000003738377210 */ /* 0x000fe20007f9e0ff */
[----:B------:R-:W-:-:S04]  /*129370*/  IMAD.WIDE.U32 R60, R182, R149, RZ ;  /* 0x00000095b63c7225 */ /* 0x000fc800078e00ff */
[----:B------:R-:W-:-:S04]  /*129380*/  IMAD.WIDE.U32 R106, P2, R182, R139, R106 ;  /* 0x0000008bb66a7225 */ /* 0x000fc8000784006a */
[----:B------:R-:W-:-:S04]  /*129390*/  IMAD.WIDE.U32 R50, R187, R149, RZ ;  /* 0x00000095bb327225 */ /* 0x000fc800078e00ff */
[----:B------:R-:W-:Y:S02]  /*1293a0*/  IMAD.MOV.U32 R52, RZ, RZ, R57 ;  /* 0x000000ffff347224 */ /* 0x000fe400078e0039 */
[----:B------:R-:W-:Y:S01]  /*1293b0*/  IMAD.X R59, RZ, RZ, RZ, P2 ;  /* 0x000000ffff3b7224 */ /* 0x000fe200010e06ff */
[----:B------:R-:W-:Y:S01]  /*1293c0*/  IADD3 R61, P2, PT, R106, R61, RZ ;  /* 0x0000003d6a3d7210 */ /* 0x000fe20007f5e0ff */
[----:B------:R-:W-:-:S04]  /*1293d0*/  IMAD.WIDE.U32.X R52, R185, R139, R52, P4 ;  /* 0x0000008bb9347225 */ /* 0x000fc800020e0434 */
[----:B------:R-:W-:-:S04]  /*1293e0*/  IMAD.WIDE.U32 R44, R130, -0x4eac0001, R44 ;  /* 0xb153ffff822c7825 */ /* 0x000fc800078e002c */
[----:B------:R-:W-:Y:S02]  /*1293f0*/  IMAD.MOV.U32 R58, RZ, RZ, R107 ;  /* 0x000000ffff3a7224 */ /* 0x000fe400078e006b */
[----:B------:R-:W-:-:S04]  /*129400*/  IMAD.WIDE.U32 R50, P4, R186, R139, R50 ;  /* 0x0000008bba327225 */ /* 0x000fc80007880032 */
[----:B------:R-:W-:-:S04]  /*129410*/  IMAD.WIDE.U32 R48, R186, R149, RZ ;  /* 0x00000095ba307225 */ /* 0x000fc800078e00ff */
[----:B------:R-:W-:Y:S01]  /*129420*/  IMAD.WIDE.U32.X R58, R183, R139, R58, P2 ;  /* 0x0000008bb73a7225 */ /* 0x000fe200010e043a */
[----:B------:R-:W-:-:S03]  /*129430*/  IADD3 R118, P2, PT, R129, R44, RZ ;  /* 0x0000002c81767210 */ /* 0x000fc60007f5e0ff */
[----:B------:R-:W-:Y:S01]  /*129440*/  IMAD.X R47, RZ, RZ, RZ, P4 ;  /* 0x000000ffff2f7224 */ /* 0x000fe200020e06ff */
[----:B------:R-:W-:Y:S01]  /*129450*/  IADD3 R49, P4, PT, R50, R49, RZ ;  /* 0x0000003132317210 */ /* 0x000fe20007f9e0ff */
[----:B------:R-:W-:Y:S02]  /*129460*/  IMAD.IADD R107, R45, 0x1, R40 ;  /* 0x000000012d6b7824 */ /* 0x000fe400078e0228 */
[----:B------:R-:W-:-:S03]  /*129470*/  IMAD.WIDE.U32 R44, R189, R149, RZ ;  /* 0x00000095bd2c7225 */ /* 0x000fc600078e00ff */
[----:B------:R-:W-:Y:S01]  /*129480*/  IADD3.X R119, P2, PT, R107, R146, RZ, P2, !PT ;  /* 0x000000926b777210 */ /* 0x000fe2000175e4ff */
[----:B------:R-:W-:-:S04]  /*129490*/  IMAD.WIDE.U32 R122, R186, R147, R122 ;  /* 0x00000093ba7a7225 */ /* 0x000fc800078e007a */
[----:B------:R-:W-:Y:S02]  /*1294a0*/  IMAD.MOV.U32 R46, RZ, RZ, R51 ;  /* 0x000000ffff2e7224 */ /* 0x000fe400078e0033 */
[----:B------:R-:W-:Y:S02]  /*1294b0*/  IMAD.X R129, RZ, RZ, RZ, P6 ;  /* 0x000000ffff817224 */ /* 0x000fe400030e06ff */
[----:B------:R-:W-:Y:S01]  /*1294c0*/  IMAD.WIDE.U32.X R46, R187, R139, R46, P4 ;  /* 0x0000008bbb2e7225 */ /* 0x000fe200020e042e */
[----:B------:R-:W-:-:S03]  /*1294d0*/  IADD3 R122, P4, PT, R43, R122, RZ ;  /* 0x0000007a2b7a7210 */ /* 0x000fc60007f9e0ff */
[----:B------:R-:W-:Y:S02]  /*1294e0*/  IMAD.IADD R148, R123, 0x1, R42 ;  /* 0x000000017b947824 */ /* 0x000fe400078e022a */
[----:B------:R-:W-:-:S03]  /*1294f0*/  IMAD.WIDE.U32 R44, P6, R188, R139, R44 ;  /* 0x0000008bbc2c7225 */ /* 0x000fc600078c002c */
[----:B------:R-:W-:Y:S01]  /*129500*/  IADD3.X R123, P4, PT, R148, R137, RZ, P4, !PT ;  /* 0x00000089947b7210 */ /* 0x000fe2000279e4ff */
[----:B------:R-:W-:-:S03]  /*129510*/  IMAD.WIDE.U32 R42, R188, R149, RZ ;  /* 0x00000095bc2a7225 */ /* 0x000fc600078e00ff */
[----:B------:R-:W-:Y:S01]  /*129520*/  IADD3.X R113, P4, PT, RZ, R113, RZ, P4, !PT ;  /* 0x00000071ff717210 */ /* 0x000fe2000279e4ff */
[----:B------:R-:W-:Y:S02]  /*129530*/  IMAD.MOV.U32 R128, RZ, RZ, R41 ;  /* 0x000000ffff807224 */ /* 0x000fe400078e0029 */
[----:B------:R-:W-:Y:S01]  /*129540*/  IMAD.X R41, RZ, RZ, RZ, P6 ;  /* 0x000000ffff297224 */ /* 0x000fe200030e06ff */
[----:B------:R-:W-:Y:S01]  /*129550*/  IADD3 R43, P6, PT, R44, R43, RZ ;  /* 0x0000002b2c2b7210 */ /* 0x000fe20007fde0ff */
[----:B------:R-:W-:Y:S01]  /*129560*/  IMAD.WIDE.U32.X R128, R141, 0x1eabfffe, R128, P5 ;  /* 0x1eabfffe8d807825 */ /* 0x000fe200028e0480 */
[----:B------:R-:W-:Y:S02]  /*129570*/  IADD3 R138, P5, PT, R138, R233, RZ ;  /* 0x000000e98a8a7210 */ /* 0x000fe40007fbe0ff */
[----:B------:R-:W-:Y:S01]  /*129580*/  IADD3.X R107, PT, PT, RZ, RZ, R143, P4, P3 ;  /* 0x000000ffff6b7210 */ /* 0x000fe200027e648f */
[----:B------:R-:W-:Y:S01]  /*129590*/  IMAD.MOV.U32 R40, RZ, RZ, R45 ;  /* 0x000000ffff287224 */ /* 0x000fe200078e002d */
[----:B------:R-:W-:-:S03]  /*1295a0*/  IADD3.X R45, P3, PT, RZ, R128, RZ, P1, !PT ;  /* 0x00000080ff2d7210 */ /* 0x000fc60000f7e4ff */
[----:B------:R-:W-:Y:S01]  /*1295b0*/  IMAD.WIDE.U32.X R40, R189, R139, R40, P6 ;  /* 0x0000008bbd287225 */ /* 0x000fe200030e0428 */
[----:B------:R-:W-:Y:S02]  /*1295c0*/  IADD3 RZ, P6, PT, R138, R136, RZ ;  /* 0x000000888aff7210 */ /* 0x000fe40007fde0ff */
[----:B------:R-:W-:Y:S01]  /*1295d0*/  IADD3.X R139, P5, PT, R131, R144, RZ, P5, !PT ;  /* 0x00000090838b7210 */ /* 0x000fe20002fbe4ff */
[----:B------:R-:W-:-:S03]  /*1295e0*/  IMAD.WIDE.U32 R136, R141, -0x94f09dc, RZ ;  /* 0xf6b0f6248d887825 */ /* 0x000fc600078e00ff */
[----:B------:R-:W-:Y:S01]  /*1295f0*/  IADD3.X RZ, P6, PT, R139, R151, RZ, P6, !PT ;  /* 0x000000978bff7210 */ /* 0x000fe200037de4ff */
[----:B------:R-:W-:-:S04]  /*129600*/  IMAD.WIDE.U32 R146, R188, R147, R138 ;  /* 0x00000093bc927225 */ /* 0x000fc800078e008a */
[----:B------:R-:W-:-:S04]  /*129610*/  IMAD.WIDE.U32 R142, P4, R130, 0x6730d2a0, R136 ;  /* 0x6730d2a0828e7825 */ /* 0x000fc80007880088 */
[----:B------:R-:W-:-:S04]  /*129620*/  IMAD.WIDE.U32 R136, R130, -0x94f09dc, RZ ;  /* 0xf6b0f62482887825 */ /* 0x000fc800078e00ff */
[----:B------:R-:W-:Y:S01]  /*129630*/  IMAD.X R233, RZ, RZ, RZ, P4 ;  /* 0x000000ffffe97224 */ /* 0x000fe200020e06ff */
[----:B------:R-:W-:Y:S01]  /*129640*/  IADD3.X R45, P4, PT, RZ, R45, RZ, P2, !PT ;  /* 0x0000002dff2d7210 */ /* 0x000fe2000179e4ff */
[----:B------:R-:W-:Y:S01]  /*129650*/  IMAD.IADD R140, R147, 0x1, R140 ;  /* 0x00000001938c7824 */ /* 0x000fe200078e028c */
[----:B------:R-:W-:Y:S01]  /*129660*/  IADD3 R51, P2, PT, R142, R137, RZ ;  /* 0x000000898e337210 */ /* 0x000fe20007f5e0ff */
[----:B------:R-:W-:Y:S01]  /*129670*/  IMAD.MOV.U32 R232, RZ, RZ, R143 ;  /* 0x000000ffffe87224 */ /* 0x000fe200078e008f */
[----:B------:R-:W-:Y:S01]  /*129680*/  IADD3.X R57, PT, PT, RZ, RZ, R129, P4, P3 ;  /* 0x000000ffff397210 */ /* 0x000fe200027e6481 */
[----:B------:R-:W-:Y:S01]  /*129690*/  IMAD.WIDE.U32 R128, R141, -0xc7aed41, RZ ;  /* 0xf38512bf8d807825 */ /* 0x000fe200078e00ff */
[----:B------:R-:W-:Y:S02]  /*1296a0*/  IADD3 R146, P3, PT, R113, R146, RZ ;  /* 0x0000009271927210 */ /* 0x000fe40007f7e0ff */
[----:B------:R-:W-:Y:S01]  /*1296b0*/  IADD3 RZ, P1, PT, R126, R136, RZ ;  /* 0x000000887eff7210 */ /* 0x000fe20007f3e0ff */
[----:B------:R-:W-:Y:S01]  /*1296c0*/  IMAD.WIDE.U32 R136, R130, -0x94f09dc, R126 ;  /* 0xf6b0f62482887825 */ /* 0x000fe200078e007e */
[----:B------:R-:W-:-:S02]  /*1296d0*/  IADD3.X R147, P3, PT, R140, R107, RZ, P3, !PT ;  /* 0x0000006b8c937210 */ /* 0x000fc40001f7e4ff */
[----:B------:R-:W-:Y:S01]  /*1296e0*/  IADD3.X RZ, P1, PT, R127, R51, RZ, P1, !PT ;  /* 0x000000337fff7210 */ /* 0x000fe20000f3e4ff */
[----:B------:R-:W-:Y:S01]  /*1296f0*/  IMAD.WIDE.U32.X R232, R141, 0x6730d2a0, R232, P2 ;  /* 0x6730d2a08de87825 */ /* 0x000fe200010e04e8 */
[----:B------:R-:W-:Y:S02]  /*129700*/  IADD3.X R107, P2, PT, RZ, R132, RZ, P6, !PT ;  /* 0x00000084ff6b7210 */ /* 0x000fe4000375e4ff */
[----:B------:R-:W-:Y:S01]  /*129710*/  IADD3 R136, P4, PT, R45, R136, RZ ;  /* 0x000000882d887210 */ /* 0x000fe20007f9e0ff */
[----:B------:R-:W-:Y:S01]  /*129720*/  IMAD.IADD R142, R137, 0x1, R142 ;  /* 0x00000001898e7824 */ /* 0x000fe200078e028e */
[----:B------:R-:W-:Y:S01]  /*129730*/  IADD3.X R45, P3, PT, RZ, R107, RZ, P3, !PT ;  /* 0x0000006bff2d7210 */ /* 0x000fe20001f7e4ff */
[----:B------:R-:W-:Y:S01]  /*129740*/  IMAD.WIDE.U32 R138, R130, -0xc7aed41, RZ ;  /* 0xf38512bf828a7825 */ /* 0x000fe200078e00ff */
[----:B------:R-:W-:Y:S02]  /*129750*/  IADD3.X R113, P1, PT, RZ, R232, RZ, P1, !PT ;  /* 0x000000e8ff717210 */ /* 0x000fe40000f3e4ff */
[----:B------:R-:W-:Y:S01]  /*129760*/  IADD3.X R137, P4, PT, R142, R57, RZ, P4, !PT ;  /* 0x000000398e897210 */ /* 0x000fe2000279e4ff */
[----:B------:R-:W-:Y:S01]  /*129770*/  IMAD.WIDE.U32 R128, P6, R130, 0x64774b84, R128 ;  /* 0x64774b8482807825 */ /* 0x000fe200078c0080 */
[----:B------:R-:W-:-:S02]  /*129780*/  IADD3.X R51, PT, PT, RZ, RZ, R133, P3, P2 ;  /* 0x000000ffff337210 */ /* 0x000fc40001fe4485 */
[----:B------:R-:W-:Y:S01]  /*129790*/  IADD3 RZ, P3, PT, R124, R138, RZ ;  /* 0x0000008a7cff7210 */ /* 0x000fe20007f7e0ff */
[----:B------:R-:W-:Y:S01]  /*1297a0*/  IMAD.WIDE.U32 R132, R179, R145, RZ ;  /* 0x00000091b3847225 */ /* 0x000fe200078e00ff */
[----:B------:R-:W-:Y:S02]  /*1297b0*/  IADD3 R57, P2, PT, R128, R139, RZ ;  /* 0x0000008b80397210 */ /* 0x000fe40007f5e0ff */
[----:B------:R-:W-:Y:S01]  /*1297c0*/  IADD3.X R113, P4, PT, RZ, R113, RZ, P4, !PT ;  /* 0x00000071ff717210 */ /* 0x000fe2000279e4ff */
[----:B------:R-:W-:Y:S01]  /*1297d0*/  IMAD.WIDE.U32 R138, R141, 0x434bacd7, RZ ;  /* 0x434bacd78d8a7825 */ /* 0x000fe200078e00ff */
[----:B------:R-:W-:Y:S02]  /*1297e0*/  IADD3.X RZ, P3, PT, R125, R57, RZ, P3, !PT ;  /* 0x000000397dff7210 */ /* 0x000fe40001f7e4ff */
[----:B------:R-:W-:Y:S01]  /*1297f0*/  IADD3.X R57, P0, PT, RZ, RZ, RZ, P0, !PT ;  /* 0x000000ffff397210 */ /* 0x000fe2000071e4ff */
[----:B------:R-:W-:Y:S01]  /*129800*/  IMAD.WIDE.U32 R150, R130, 0x434bacd7, RZ ;  /* 0x434bacd782967825 */ /* 0x000fe200078e00ff */
[----:B------:R-:W-:-:S02]  /*129810*/  IADD3.X R140, P5, PT, RZ, RZ, RZ, P5, !PT ;  /* 0x000000ffff8c7210 */ /* 0x000fc40002fbe4ff */
[----:B------:R-:W-:Y:S01]  /*129820*/  IADD3.X R107, PT, PT, RZ, RZ, R233, P4, P1 ;  /* 0x000000ffff6b7210 */ /* 0x000fe200027e24e9 */
[----:B------:R-:W-:Y:S01]  /*129830*/  IMAD.X R144, RZ, RZ, RZ, P0 ;  /* 0x000000ffff907224 */ /* 0x000fe200000e06ff */
[----:B------:R-:W-:Y:S01]  /*129840*/  IADD3 R140, P4, PT, R140, R57, RZ ;  /* 0x000000398c8c7210 */ /* 0x000fe20007f9e0ff */
[----:B------:R-:W-:Y:S01]  /*129850*/  IMAD.WIDE.U32 R232, R130, -0xc7aed41, R124 ;  /* 0xf38512bf82e87825 */ /* 0x000fe200078e007c */
[----:B------:R-:W-:Y:S02]  /*129860*/  IADD3 RZ, P0, PT, R118, R116, RZ ;  /* 0x0000007476ff7210 */ /* 0x000fe40007f1e0ff */
[----:B------:R-:W-:Y:S01]  /*129870*/  IADD3.X R144, PT, PT, R144, RZ, RZ, P4, P5 ;  /* 0x000000ff90907210 */ /* 0x000fe200027ea4ff */
[----:B------:R-:W-:Y:S01]  /*129880*/  IMAD.WIDE.U32 R138, P4, R130, 0x4b1ba7b6, R138 ;  /* 0x4b1ba7b6828a7825 */ /* 0x000fe2000788008a */
[----:B------:R-:W-:-:S03]  /*129890*/  IADD3.X RZ, P0, PT, R119, R117, RZ, P0, !PT ;  /* 0x0000007577ff7210 */ /* 0x000fc6000071e4ff */
[----:B------:R-:W-:Y:S01]  /*1298a0*/  IMAD.X R125, RZ, RZ, RZ, P6 ;  /* 0x000000ffff7d7224 */ /* 0x000fe200030e06ff */
[----:B------:R-:W-:Y:S01]  /*1298b0*/  IADD3 R151, P6, PT, R138, R151, RZ ;  /* 0x000000978a977210 */ /* 0x000fe20007fde0ff */
[----:B------:R-:W-:Y:S02]  /*1298c0*/  IMAD.MOV.U32 R124, RZ, RZ, R129 ;  /* 0x000000ffff7c7224 */ /* 0x000fe400078e0081 */
[----:B------:R-:W-:Y:S02]  /*1298d0*/  IMAD.IADD R116, R233, 0x1, R128 ;  /* 0x00000001e9747824 */ /* 0x000fe400078e0280 */
[----:B------:R-:W-:Y:S01]  /*1298e0*/  IMAD.X R117, RZ, RZ, RZ, P4 ;  /* 0x000000ffff757224 */ /* 0x000fe200020e06ff */
[----:B------:R-:W-:Y:S01]  /*1298f0*/  IADD3 R232, P4, PT, R113, R232, RZ ;  /* 0x000000e871e87210 */ /* 0x000fe20007f9e0ff */
[----:B------:R-:W-:Y:S01]  /*129900*/  IMAD.WIDE.U32.X R124, R141, 0x64774b84, R124, P2 ;  /* 0x64774b848d7c7825 */ /* 0x000fe200010e047c */
[----:B------:R-:W-:Y:S02]  /*129910*/  IADD3 RZ, P2, PT, R136, R110, RZ ;  /* 0x0000006e88ff7210 */ /* 0x000fe40007f5e0ff */
[----:B------:R-:W-:Y:S01]  /*129920*/  IADD3.X R233, P4, PT, R116, R107, RZ, P4, !PT ;  /* 0x0000006b74e97210 */ /* 0x000fe2000279e4ff */
[----:B------:R-:W-:Y:S01]  /*129930*/  IMAD.WIDE.U32 R132, P1, R178, R134, R132 ;  /* 0x00000086b2847225 */ /* 0x000fe20007820084 */
[----:B------:R-:W-:-:S02]  /*129940*/  IADD3.X R107, P3, PT, RZ, R124, RZ, P3, !PT ;  /* 0x0000007cff6b7210 */ /* 0x000fc40001f7e4ff */
[----:B------:R-:W-:Y:S01]  /*129950*/  IADD3.X RZ, P2, PT, R137, R111, RZ, P2, !PT ;  /* 0x0000006f89ff7210 */ /* 0x000fe2000175e4ff */
[----:B------:R-:W-:Y:S01]  /*129960*/  IMAD.X R143, RZ, RZ, RZ, P1 ;  /* 0x000000ffff8f7224 */ /* 0x000fe200008e06ff */
[----:B------:R-:W-:Y:S01]  /*129970*/  IADD3.X R107, P4, PT, RZ, R107, RZ, P4, !PT ;  /* 0x0000006bff6b7210 */ /* 0x000fe2000279e4ff */
[----:B------:R-:W-:Y:S01]  /*129980*/  IMAD.WIDE.U32 R128, R130, 0x434bacd7, R122 ;  /* 0x434bacd782807825 */ /* 0x000fe200078e007a */
[----:B------:R-:W-:Y:S02]  /*129990*/  IADD3 RZ, P1, PT, R122, R150, RZ ;  /* 0x000000967aff7210 */ /* 0x000fe40007f3e0ff */
[----:B------:R-:W-:Y:S01]  /*1299a0*/  IADD3.X R125, PT, PT, RZ, RZ, R125, P4, P3 ;  /* 0x000000ffff7d7210 */ /* 0x000fe200027e647d */
[----:B------:R-:W-:Y:S01]  /*1299b0*/  IMAD.MOV.U32 R116, RZ, RZ, R139 ;  /* 0x000000ffff747224 */ /* 0x000fe200078e008b */
[----:B------:R-:W-:Y:S01]  /*1299c0*/  IADD3.X RZ, P1, PT, R123, R151, RZ, P1, !PT ;  /* 0x000000977bff7210 */ /* 0x000fe20000f3e4ff */
[----:B------:R-:W-:Y:S01]  /*1299d0*/  IMAD.IADD R138, R129, 0x1, R138 ;  /* 0x00000001818a7824 */ /* 0x000fe200078e028a */
[----:B------:R-:W-:Y:S01]  /*1299e0*/  IADD3 R128, P3, PT, R107, R128, RZ ;  /* 0x000000806b807210 */ /* 0x000fe20007f7e0ff */
[----:B------:R-:W-:-:S03]  /*1299f0*/  IMAD.WIDE.U32.X R116, R141, 0x4b1ba7b6, R116, P6 ;  /* 0x4b1ba7b68d747825 */ /* 0x000fc600030e0474 */
[----:B------:R-:W-:Y:S01]  /*129a00*/  IADD3.X R129, P3, PT, R138, R125, RZ, P3, !PT ;  /* 0x0000007d8a817210 */ /* 0x000fe20001f7e4ff */
[----:B------:R-:W-:Y:S01]  /*129a10*/  IMAD.WIDE.U32 R126, R178, R145, RZ ;  /* 0x00000091b27e7225 */ /* 0x000fe200078e00ff */
[----:B------:R-:W-:-:S03]  /*129a20*/  IADD3.X R107, P1, PT, RZ, R116, RZ, P1, !PT ;  /* 0x00000074ff6b7210 */ /* 0x000fc60000f3e4ff */
[----:B------:R-:W-:Y:S01]  /*129a30*/  IMAD.WIDE.U32 R118, R178, R149, R118 ;  /* 0x00000095b2767225 */ /* 0x000fe200078e0076 */
[----:B------:R-:W-:Y:S02]  /*129a40*/  IADD3 R57, P5, PT, R132, R127, RZ ;  /* 0x0000007f84397210 */ /* 0x000fe40007fbe0ff */
[----:B------:R-:W-:Y:S01]  /*129a50*/  IADD3.X R107, P3, PT, RZ, R107, RZ, P3, !PT ;  /* 0x0000006bff6b7210 */ /* 0x000fe20001f7e4ff */
[----:B------:R-:W-:Y:S02]  /*129a60*/  IMAD.IADD R119, R119, 0x1, R120 ;  /* 0x0000000177777824 */ /* 0x000fe400078e0278 */
[----:B------:R-:W-:Y:S01]  /*129a70*/  IMAD.WIDE.U32 R120, R141, 0x397fe69a, RZ ;  /* 0x397fe69a8d787825 */ /* 0x000fe200078e00ff */
[----:B------:R-:W-:Y:S02]  /*129a80*/  IADD3.X R127, PT, PT, RZ, RZ, R117, P3, P1 ;  /* 0x000000ffff7f7210 */ /* 0x000fe40001fe2475 */
[----:B------:R-:W-:Y:S01]  /*129a90*/  IADD3 RZ, P3, PT, RZ, R118, RZ ;  /* 0x00000076ffff7210 */ /* 0x000fe20007f7e0ff */
[----:B------:R-:W-:-:S02]  /*129aa0*/  IMAD.MOV.U32 R142, RZ, RZ, R133 ;  /* 0x000000ffff8e7224 */ /* 0x000fc400078e0085 */
[----:B------:R-:W-:-:S04]  /*129ab0*/  IMAD.WIDE.U32 R110, R181, R145, RZ ;  /* 0x00000091b56e7225 */ /* 0x000fc800078e00ff */
[----:B------:R-:W-:-:S04]  /*129ac0*/  IMAD.WIDE.U32.X R142, R179, R134, R142, P5 ;  /* 0x00000086b38e7225 */ /* 0x000fc800028e048e */
[----:B------:R-:W-:-:S04]  /*129ad0*/  IMAD.WIDE.U32 R122, R130, 0x397fe69a, RZ ;  /* 0x397fe69a827a7825 */ /* 0x000fc800078e00ff */
[----:B------:R-:W-:Y:S01]  /*129ae0*/  IMAD.WIDE.U32 R120, P5, R130, 0x1a0111ea, R120 ;  /* 0x1a0111ea82787825 */ /* 0x000fe200078a0078 */
[----:B------:R-:W-:-:S03]  /*129af0*/  IADD3 RZ, P4, PT, R146, R122, RZ ;  /* 0x0000007a92ff7210 */ /* 0x000fc60007f9e0ff */
[----:B------:R-:W-:Y:S01]  /*129b00*/  IMAD.WIDE.U32 R110, P1, R180, R134, R110 ;  /* 0x00000086b46e7225 */ /* 0x000fe2000782006e */
[----:B------:R-:W-:-:S03]  /*129b10*/  IADD3 R113, P6, PT, R120, R123, RZ ;  /* 0x0000007b78717210 */ /* 0x000fc60007fde0ff */
[----:B------:R-:W-:Y:S01]  /*129b20*/  IMAD.WIDE.U32 R136, R180, R149, R136 ;  /* 0x00000095b4887225 */ /* 0x000fe200078e0088 */
[----:B------:R-:W-:-:S03]  /*129b30*/  IADD3.X RZ, P4, PT, R147, R113, RZ, P4, !PT ;  /* 0x0000007193ff7210 */ /* 0x000fc6000279e4ff */
[----:B------:R-:W-:-:S04]  /*129b40*/  IMAD.WIDE.U32 R124, R180, R145, RZ ;  /* 0x00000091b47c7225 */ /* 0x000fc800078e00ff */
[----:B------:R-:W-:Y:S01]  /*129b50*/  IMAD.X R123, RZ, RZ, RZ, P1 ;  /* 0x000000ffff7b7224 */ /* 0x000fe200008e06ff */
[----:B------:R-:W-:Y:S01]  /*129b60*/  IADD3.X R139, P1, PT, RZ, R114, RZ, P0, !PT ;  /* 0x00000072ff8b7210 */ /* 0x000fe2000073e4ff */
[----:B------:R-:W-:Y:S01]  /*129b70*/  IMAD.IADD R133, R137, 0x1, R112 ;  /* 0x0000000189857824 */ /* 0x000fe200078e0270 */
[----:B------:R-:W-:Y:S01]  /*129b80*/  IADD3.X RZ, P0, PT, RZ, R119, RZ, P3, !PT ;  /* 0x00000077ffff7210 */ /* 0x000fe20001f1e4ff */
[----:B------:R-:W-:-:S03]  /*129b90*/  IMAD.WIDE.U32 R116, R183, R145, RZ ;  /* 0x00000091b7747225 */ /* 0x000fc600078e00ff */
[----:B------:R-:W-:Y:S01]  /*129ba0*/  IADD3.X R139, P0, PT, RZ, R139, RZ, P0, !PT ;  /* 0x0000008bff8b7210 */ /* 0x000fe2000071e4ff */
[----:B------:R-:W-:Y:S01]  /*129bb0*/  IMAD.X R137, RZ, RZ, RZ, P5 ;  /* 0x000000ffff897224 */ /* 0x000fe200028e06ff */
[----:B------:R-:W-:Y:S01]  /*129bc0*/  IADD3 R125, P5, PT, R110, R125, RZ ;  /* 0x0000007d6e7d7210 */ /* 0x000fe20007fbe0ff */
[----:B------:R-:W-:Y:S02]  /*129bd0*/  IMAD.MOV.U32 R122, RZ, RZ, R111 ;  /* 0x000000ffff7a7224 */ /* 0x000fe400078e006f */
[----:B------:R-:W-:-:S04]  /*129be0*/  IMAD.WIDE.U32 R116, P3, R182, R134, R116 ;  /* 0x00000086b6747225 */ /* 0x000fc80007860074 */
[----:B------:R-:W-:-:S04]  /*129bf0*/  IMAD.WIDE.U32 R112, R182, R145, RZ ;  /* 0x00000091b6707225 */ /* 0x000fc800078e00ff */
[----:B------:R-:W-:Y:S01]  /*129c00*/  IMAD.WIDE.U32.X R122, R181, R134, R122, P5 ;  /* 0x00000086b57a7225 */ /* 0x000fe200028e047a */
[----:B------:R-:W-:-:S03]  /*129c10*/  IADD3 R114, P5, PT, R139, R136, RZ ;  /* 0x000000888b727210 */ /* 0x000fc60007fbe0ff */
[----:B------:R-:W-:Y:S02]  /*129c20*/  IMAD.MOV.U32 R136, RZ, RZ, R121 ;  /* 0x000000ffff887224 */ /* 0x000fe400078e0079 */
[----:B------:R-:W-:Y:S01]  /*129c30*/  IMAD.X R139, RZ, RZ, RZ, P3 ;  /* 0x000000ffff8b7224 */ /* 0x000fe200018e06ff */
[----:B------:R-:W-:Y:S01]  /*129c40*/  IADD3 R111, P3, PT, R116, R113, RZ ;  /* 0x00000071746f7210 */ /* 0x000fe20007f7e0ff */
[----:B------:R-:W-:Y:S02]  /*129c50*/  IMAD.MOV.U32 R138, RZ, RZ, R117 ;  /* 0x000000ffff8a7224 */ /* 0x000fe400078e0075 */
[----:B------:R-:W-:Y:S01]  /*129c60*/  IMAD.WIDE.U32.X R136, R141, 0x1a0111ea, R136, P6 ;  /* 0x1a0111ea8d887825 */ /* 0x000fe200030e0488 */
[----:B------:R-:W-:-:S03]  /*129c70*/  IADD3 R45, P6, PT, R45, R140, RZ ;  /* 0x0000008c2d2d7210 */ /* 0x000fc60007fde0ff */
[----:B------:R-:W-:-:S04]  /*129c80*/  IMAD.WIDE.U32 R140, R185, R145, RZ ;  /* 0x00000091b98c7225 */ /* 0x000fc800078e00ff */
[----:B------:R-:W-:-:S04]  /*129c90*/  IMAD.WIDE.U32 R130, R130, 0x397fe69a, R146 ;  /* 0x397fe69a82827825 */ /* 0x000fc800078e0092 */
[----:B------:R-:W-:Y:S01]  /*129ca0*/  IMAD.WIDE.U32.X R138, R183, R134, R138, P3 ;  /* 0x00000086b78a7225 */ /* 0x000fe200018e048a */
[----:B------:R-:W-:Y:S02]  /*129cb0*/  IADD3 RZ, P3, PT, R232, R60, RZ ;  /* 0x0000003ce8ff7210 */ /* 0x000fe40007f7e0ff */
[----:B------:R-:W-:Y:S01]  /*129cc0*/  IADD3.X R60, PT, PT, RZ, RZ, R115, P0, P1 ;  /* 0x000000ffff3c7210 */ /* 0x000fe200007e2473 */
[C---:B------:R-:W-:Y:S01]  /*129cd0*/  IMAD.WIDE.U32 R140, P1, R184.reuse, R134, R140 ;  /* 0x00000086b88c7225 */ /* 0x040fe2000782008c */
[----:B------:R-:W-:Y:S02]  /*129ce0*/  IADD3.X R51, P0, PT, R51, R144, RZ, P6, !PT ;  /* 0x0000009033337210 */ /* 0x000fe4000371e4ff */
[----:B------:R-:W-:Y:S01]  /*129cf0*/  IADD3.X RZ, P6, PT, R233, R61, RZ, P3, !PT ;  /* 0x0000003de9ff7210 */ /* 0x000fe20001fde4ff */
[----:B------:R-:W-:Y:S01]  /*129d00*/  IMAD.IADD R144, R131, 0x1, R120 ;  /* 0x0000000183907824 */ /* 0x000fe200078e0278 */
[----:B------:R-:W-:Y:S01]  /*129d10*/  IADD3 R146, P3, PT, R107, R130, RZ ;  /* 0x000000826b927210 */ /* 0x000fe20007f7e0ff */
[----:B------:R-:W-:Y:S01]  /*129d20*/  IMAD.WIDE.U32 R120, R184, R145, RZ ;  /* 0x00000091b8787225 */ /* 0x000fe200078e00ff */
[----:B------:R-:W-:-:S02]  /*129d30*/  IADD3.X R115, P5, PT, R133, R60, RZ, P5, !PT ;  /* 0x0000003c85737210 */ /* 0x000fc40002fbe4ff */
[----:B------:R-:W-:Y:S01]  /*129d40*/  IADD3.X R107, P2, PT, RZ, R108, RZ, P2, !PT ;  /* 0x0000006cff6b7210 */ /* 0x000fe2000175e4ff */
[----:B------:R-:W-:Y:S01]  /*129d50*/  IMAD R117, R119, -0x30003, RZ ;  /* 0xfffcfffd77757824 */ /* 0x000fe200078e02ff */
[----:B------:R-:W-:Y:S01]  /*129d60*/  IADD3.X R147, P3, PT, R144, R127, RZ, P3, !PT ;  /* 0x0000007f90937210 */ /* 0x000fe20001f7e4ff */
[----:B------:R-:W-:Y:S01]  /*129d70*/  IMAD.X R61, RZ, RZ, RZ, P1 ;  /* 0x000000ffff3d7224 */ /* 0x000fe200008e06ff */
[----:B------:R-:W-:Y:S01]  /*129d80*/  IADD3 R113, P1, PT, R140, R121, RZ ;  /* 0x000000798c717210 */ /* 0x000fe20007f3e0ff */
[C---:B------:R-:W-:Y:S01]  /*129d90*/  IMAD.WIDE.U32 R130, R118.reuse, -0x30003, RZ ;  /* 0xfffcfffd76827825 */ /* 0x040fe200078e00ff */
[----:B------:R-:W-:Y:S02]  /*129da0*/  IADD3.X R107, P5, PT, RZ, R107, RZ, P5, !PT ;  /* 0x0000006bff6b7210 */ /* 0x000fe40002fbe4ff */
[----:B------:R-:W-:Y:S01]  /*129db0*/  IADD3.X R127, P4, PT, RZ, R136, RZ, P4, !PT ;  /* 0x00000088ff7f7210 */ /* 0x000fe2000279e4ff */
[----:B------:R-:W-:Y:S01]  /*129dc0*/  IMAD R117, R118, -0x760c0004, R117 ;  /* 0x89f3fffc76757824 */ /* 0x000fe200078e0275 */
[----:B------:R-:W-:Y:S01]  /*129dd0*/  IADD3.X R136, PT, PT, RZ, RZ, R109, P5, P2 ;  /* 0x000000ffff887210 */ /* 0x000fe20002fe446d */
[----:B------:R-:W-:Y:S01]  /*129de0*/  IMAD.WIDE.U32 R232, R182, R149, R232 ;  /* 0x00000095b6e87225 */ /* 0x000fe200078e00e8 */
[----:B------:R-:W-:-:S02]  /*129df0*/  IADD3 RZ, P2, PT, R128, R54, RZ ;  /* 0x0000003680ff7210 */ /* 0x000fc40007f5e0ff */
[----:B------:R-:W-:Y:S01]  /*129e00*/  IADD3.X R54, P3, PT, RZ, R127, RZ, P3, !PT ;  /* 0x0000007fff367210 */ /* 0x000fe20001f7e4ff */
[----:B------:R-:W-:Y:S02]  /*129e10*/  IMAD.MOV.U32 R60, RZ, RZ, R141 ;  /* 0x000000ffff3c7224 */ /* 0x000fe400078e008d */
[----:B------:R-:W-:Y:S01]  /*129e20*/  IMAD.IADD R117, R131, 0x1, R117 ;  /* 0x0000000183757824 */ /* 0x000fe200078e0275 */
[----:B------:R-:W-:Y:S01]  /*129e30*/  IADD3.X R144, PT, PT, RZ, RZ, R137, P3, P4 ;  /* 0x000000ffff907210 */ /* 0x000fe20001fe8489 */
[----:B------:R-:W-:Y:S01]  /*129e40*/  IMAD.WIDE.U32.X R60, R185, R134, R60, P1 ;  /* 0x00000086b93c7225 */ /* 0x000fe200008e043c */
[----:B------:R-:W-:-:S03]  /*129e50*/  IADD3 R232, P1, PT, R107, R232, RZ ;  /* 0x000000e86be87210 */ /* 0x000fc60007f3e0ff */
[----:B------:R-:W-:Y:S02]  /*129e60*/  IMAD.IADD R121, R233, 0x1, R106 ;  /* 0x00000001e9797824 */ /* 0x000fe400078e026a */
[----:B------:R-:W-:-:S03]  /*129e70*/  IMAD.WIDE.U32 R106, R117, -0x5555, RZ ;  /* 0xffffaaab756a7825 */ /* 0x000fc600078e00ff */
[----:B------:R-:W-:Y:S01]  /*129e80*/  IADD3.X R233, P1, PT, R121, R136, RZ, P1, !PT ;  /* 0x0000008879e97210 */ /* 0x000fe20000f3e4ff */
        /* <DEDUP_REMOVED lines=13> */
[----:B------:R-:W-:-:S04]  /*129f60*/  IMAD.WIDE.U32 R150, P1, R130, 0x1eabfffe, R136 ;  /* 0x1eabfffe82967825 */ /* 0x000fc80007820088 */
[----:B------:R-:W-:-:S04]  /*129f70*/  IMAD.WIDE.U32 R136, R130, -0x4eac0001, RZ ;  /* 0xb153ffff82887825 */ /* 0x000fc800078e00ff */
[----:B------:R-:W-:Y:S01]  /*129f80*/  IMAD.IADD R108, R109, 0x1, R106 ;  /* 0x000000016d6c7824 */ /* 0x000fe200078e026a */
[----:B------:R-:W-:Y:S01]  /*129f90*/  IADD3 R137, P6, PT, R150, R137, RZ ;  /* 0x0000008996897210 */ /* 0x000fe20007fde0ff */
[----:B------:R-:W-:-:S03]  /*129fa0*/  IMAD.WIDE.U32.X R58, R117, -0x46010001, R58, P4 ;  /* 0xb9feffff753a7825 */ /* 0x000fc600020e043a */
[----:B------:R-:W-:Y:S01]  /*129fb0*/  IADD3.X RZ, P5, PT, RZ, R108, RZ, P5, !PT ;  /* 0x0000006cffff7210 */ /* 0x000fe20002fbe4ff */
[----:B------:R-:W-:Y:S01]  /*129fc0*/  IMAD.X R107, RZ, RZ, RZ, P1 ;  /* 0x000000ffff6b7224 */ /* 0x000fe200008e06ff */
[----:B------:R-:W-:Y:S01]  /*129fd0*/  IADD3 RZ, P1, PT, R114, R136, RZ ;  /* 0x0000008872ff7210 */ /* 0x000fe20007f3e0ff */
[----:B------:R-:W-:Y:S01]  /*129fe0*/  IMAD.WIDE.U32 R108, R117, -0x94f09dc, RZ ;  /* 0xf6b0f624756c7825 */ /* 0x000fe200078e00ff */
[----:B------:R-:W-:Y:S02]  /*129ff0*/  IADD3.X R131, P3, PT, RZ, R58, RZ, P3, !PT ;  /* 0x0000003aff837210 */ /* 0x000fe40001f7e4ff */
[----:B------:R-:W-:Y:S01]  /*12a000*/  IADD3.X RZ, P4, PT, R115, R137, RZ, P1, !PT ;  /* 0x0000008973ff7210 */ /* 0x000fe20000f9e4ff */
[----:B------:R-:W-:Y:S01]  /*12a010*/  IMAD.WIDE.U32 R118, R130, -0x4eac0001, R114 ;  /* 0xb153ffff82767825 */ /* 0x000fe200078e0072 */
[----:B------:R-:W-:-:S03]  /*12a020*/  IADD3.X R131, P1, PT, RZ, R131, RZ, P5, !PT ;  /* 0x00000083ff837210 */ /* 0x000fc60002f3e4ff */
[----:B------:R-:W-:Y:S02]  /*12a030*/  IMAD.MOV.U32 R106, RZ, RZ, R151 ;  /* 0x000000ffff6a7224 */ /* 0x000fe400078e0097 */
[----:B------:R-:W-:Y:S01]  /*12a040*/  IMAD.IADD R58, R119, 0x1, R150 ;  /* 0x00000001773a7824 */ /* 0x000fe200078e0296 */
[----:B------:R-:W-:Y:S01]  /*12a050*/  IADD3.X R119, PT, PT, RZ, RZ, R59, P1, P3 ;  /* 0x000000ffff777210 */ /* 0x000fe20000fe643b */
[C---:B------:R-:W-:Y:S01]  /*12a060*/  IMAD.WIDE.U32 R114, R130.reuse, -0x94f09dc, RZ ;  /* 0xf6b0f62482727825 */ /* 0x040fe200078e00ff */
[----:B------:R-:W-:Y:S02]  /*12a070*/  IADD3 R118, P1, PT, R131, R118, RZ ;  /* 0x0000007683767210 */ /* 0x000fe40007f3e0ff */
[----:B------:R-:W-:Y:S01]  /*12a080*/  IADD3.X RZ, P3, PT, R129, R55, RZ, P2, !PT ;  /* 0x0000003781ff7210 */ /* 0x000fe2000177e4ff */
[----:B------:R-:W-:Y:S01]  /*12a090*/  IMAD.WIDE.U32 R108, P5, R130, 0x6730d2a0, R108 ;  /* 0x6730d2a0826c7825 */ /* 0x000fe200078a006c */
[----:B------:R-:W-:-:S03]  /*12a0a0*/  IADD3.X R119, P1, PT, R58, R119, RZ, P1, !PT ;  /* 0x000000773a777210 */ /* 0x000fc60000f3e4ff */
[----:B------:R-:W-:Y:S01]  /*12a0b0*/  IMAD.WIDE.U32.X R106, R117, 0x1eabfffe, R106, P6 ;  /* 0x1eabfffe756a7825 */ /* 0x000fe200030e046a */
[----:B------:R-:W-:-:S03]  /*12a0c0*/  IADD3 RZ, P6, PT, R232, R114, RZ ;  /* 0x00000072e8ff7210 */ /* 0x000fc60007fde0ff */
[----:B------:R-:W-:Y:S01]  /*12a0d0*/  IMAD.X R59, RZ, RZ, RZ, P5 ;  /* 0x000000ffff3b7224 */ /* 0x000fe200028e06ff */
[----:B------:R-:W-:Y:S01]  /*12a0e0*/  IADD3 R131, P5, PT, R108, R115, RZ ;  /* 0x000000736c837210 */ /* 0x000fe20007fbe0ff */
[----:B------:R-:W-:Y:S01]  /*12a0f0*/  IMAD.WIDE.U32 R114, R184, R149, R128 ;  /* 0x00000095b8727225 */ /* 0x000fe200078e0080 */
[----:B------:R-:W-:Y:S02]  /*12a100*/  IADD3.X R58, P4, PT, RZ, R106, RZ, P4, !PT ;  /* 0x0000006aff3a7210 */ /* 0x000fe4000279e4ff */
[----:B------:R-:W-:Y:S01]  /*12a110*/  IADD3.X RZ, P2, PT, R233, R131, RZ, P6, !PT ;  /* 0x00000083e9ff7210 */ /* 0x000fe2000375e4ff */
[----:B------:R-:W-:Y:S01]  /*12a120*/  IMAD.IADD R56, R115, 0x1, R56 ;  /* 0x0000000173387824 */ /* 0x000fe200078e0238 */
[----:B------:R-:W-:Y:S01]  /*12a130*/  IADD3.X R55, P1, PT, RZ, R58, RZ, P1, !PT ;  /* 0x0000003aff377210 */ /* 0x000fe20000f3e4ff */
[----:B------:R-:W-:Y:S01]  /*12a140*/  IMAD.WIDE.U32 R232, R130, -0x94f09dc, R232 ;  /* 0xf6b0f62482e87825 */ /* 0x000fe200078e00e8 */
[----:B------:R-:W-:Y:S02]  /*12a150*/  IADD3 R114, P6, PT, R121, R114, RZ ;  /* 0x0000007279727210 */ /* 0x000fe40007fde0ff */
[----:B------:R-:W-:Y:S01]  /*12a160*/  IADD3.X R121, PT, PT, RZ, RZ, R107, P1, P4 ;  /* 0x000000ffff797210 */ /* 0x000fe20000fe846b */
[----:B------:R-:W-:Y:S01]  /*12a170*/  IMAD.MOV.U32 R58, RZ, RZ, R109 ;  /* 0x000000ffff3a7224 */ /* 0x000fe200078e006d */
[----:B------:R-:W-:Y:S01]  /*12a180*/  IADD3 RZ, P1, PT, R146, R48, RZ ;  /* 0x0000003092ff7210 */ /* 0x000fe20007f3e0ff */
[----:B------:R-:W-:Y:S01]  /*12a190*/  IMAD.IADD R48, R233, 0x1, R108 ;  /* 0x00000001e9307824 */ /* 0x000fe200078e026c */
[----:B------:R-:W-:Y:S01]  /*12a1a0*/  IADD3.X R115, P4, PT, R56, R127, RZ, P6, !PT ;  /* 0x0000007f38737210 */ /* 0x000fe2000379e4ff */
[----:B------:R-:W-:Y:S01]  /*12a1b0*/  IMAD.WIDE.U32.X R128, R117, 0x6730d2a0, R58, P5 ;  /* 0x6730d2a075807825 */ /* 0x000fe200028e043a */
[----:B------:R-:W-:-:S02]  /*12a1c0*/  IADD3.X R127, P3, PT, RZ, R52, RZ, P3, !PT ;  /* 0x00000034ff7f7210 */ /* 0x000fc40001f7e4ff */
[----:B------:R-:W-:Y:S01]  /*12a1d0*/  IADD3 R58, P5, PT, R55, R232, RZ ;  /* 0x000000e8373a7210 */ /* 0x000fe20007fbe0ff */
[----:B------:R-:W-:Y:S01]  /*12a1e0*/  IMAD.WIDE.U32 R106, R117, -0xc7aed41, RZ ;  /* 0xf38512bf756a7825 */ /* 0x000fe200078e00ff */
        /* <DEDUP_REMOVED lines=8> */
[----:B------:R-:W-:Y:S01]  /*12a270*/  IMAD.WIDE.U32 R52, R117, 0x434bacd7, RZ ;  /* 0x434bacd775347825 */ /* 0x000fe200078e00ff */
[----:B------:R-:W-:Y:S02]  /*12a280*/  IADD3 R131, P4, PT, R106, R109, RZ ;  /* 0x0000006d6a837210 */ /* 0x000fe40007f9e0ff */
[----:B------:R-:W-:Y:S01]  /*12a290*/  IADD3.X RZ, P1, PT, R147, R49, RZ, P1, !PT ;  /* 0x0000003193ff7210 */ /* 0x000fe20000f3e4ff */
[----:B------:R-:W-:Y:S01]  /*12a2a0*/  IMAD.WIDE.U32 R108, R117, 0x397fe69a, RZ ;  /* 0x397fe69a756c7825 */ /* 0x000fe200078e00ff */
[----:B------:R-:W-:Y:S02]  /*12a2b0*/  IADD3.X R56, PT, PT, RZ, RZ, R129, P5, P2 ;  /* 0x000000ffff387210 */ /* 0x000fe40002fe4481 */
[----:B------:R-:W-:Y:S01]  /*12a2c0*/  IADD3 R136, P5, PT, R54, R45, RZ ;  /* 0x0000002d36887210 */ /* 0x000fe20007fbe0ff */
[----:B------:R-:W-:Y:S01]  /*12a2d0*/  IMAD.WIDE.U32 R48, P2, R130, 0x4b1ba7b6, R52 ;  /* 0x4b1ba7b682307825 */ /* 0x000fe20007840034 */
[----:B------:R-:W-:-:S02]  /*12a2e0*/  IADD3.X RZ, P3, PT, R115, R131, RZ, P3, !PT ;  /* 0x0000008373ff7210 */ /* 0x000fc40001f7e4ff */
[----:B------:R-:W-:Y:S01]  /*12a2f0*/  IADD3.X R137, P5, PT, R144, R51, RZ, P5, !PT ;  /* 0x0000003390897210 */ /* 0x000fe20002fbe4ff */
[----:B------:R-:W-:Y:S01]  /*12a300*/  IMAD.WIDE.U32 R146, R186, R149, R146 ;  /* 0x00000095ba927225 */ /* 0x000fe200078e0092 */
[----:B------:R-:W-:-:S03]  /*12a310*/  IADD3.X R46, P1, PT, RZ, R46, RZ, P1, !PT ;  /* 0x0000002eff2e7210 */ /* 0x000fc60000f3e4ff */
[----:B------:R-:W-:Y:S02]  /*12a320*/  IMAD.X R55, RZ, RZ, RZ, P6 ;  /* 0x000000ffff377224 */ /* 0x000fe400030e06ff */
[----:B------:R-:W-:-:S04]  /*12a330*/  IMAD.WIDE.U32 R52, R187, R145, RZ ;  /* 0x00000091bb347225 */ /* 0x000fc800078e00ff */
[----:B------:R-:W-:Y:S02]  /*12a340*/  IMAD.X R129, RZ, RZ, RZ, P2 ;  /* 0x000000ffff817224 */ /* 0x000fe400010e06ff */
[----:B------:R-:W-:Y:S01]  /*12a350*/  IMAD.IADD R45, R147, 0x1, R50 ;  /* 0x00000001932d7824 */ /* 0x000fe200078e0232 */
[----:B------:R-:W-:Y:S01]  /*12a360*/  IADD3 R50, P2, PT, R127, R146, RZ ;  /* 0x000000927f327210 */ /* 0x000fe20007f5e0ff */
[----:B------:R-:W-:-:S03]  /*12a370*/  IMAD.WIDE.U32 R234, R130, 0x434bacd7, RZ ;  /* 0x434bacd782ea7825 */ /* 0x000fc600078e00ff */
[----:B------:R-:W-:Y:S01]  /*12a380*/  IADD3.X R51, P2, PT, R45, R128, RZ, P2, !PT ;  /* 0x000000802d337210 */ /* 0x000fe2000175e4ff */
[----:B------:R-:W-:Y:S02]  /*12a390*/  IMAD.MOV.U32 R54, RZ, RZ, R107 ;  /* 0x000000ffff367224 */ /* 0x000fe400078e006b */
[----:B------:R-:W-:-:S04]  /*12a3a0*/  IMAD.WIDE.U32 R108, P6, R130, 0x1a0111ea, R108 ;  /* 0x1a0111ea826c7825 */ /* 0x000fc800078c006c */
[----:B------:R-:W-:Y:S01]  /*12a3b0*/  IMAD.WIDE.U32.X R54, R117, 0x64774b84, R54, P4 ;  /* 0x64774b8475367825 */ /* 0x000fe200020e0436 */
[----:B------:R-:W-:-:S03]  /*12a3c0*/  IADD3 R127, P4, PT, R48, R235, RZ ;  /* 0x000000eb307f7210 */ /* 0x000fc60007f9e0ff */
[----:B------:R-:W-:Y:S02]  /*12a3d0*/  IMAD.X R147, RZ, RZ, RZ, P6 ;  /* 0x000000ffff937224 */ /* 0x000fe400030e06ff */
[----:B------:R-:W-:-:S04]  /*12a3e0*/  IMAD.WIDE.U32 R52, P6, R186, R134, R52 ;  /* 0x00000086ba347225 */ /* 0x000fc800078c0034 */
[----:B------:R-:W-:-:S04]  /*12a3f0*/  IMAD.WIDE.U32 R232, R186, R145, RZ ;  /* 0x00000091bae87225 */ /* 0x000fc800078e00ff */
[----:B------:R-:W-:Y:S02]  /*12a400*/  IMAD.MOV.U32 R128, RZ, RZ, R49 ;  /* 0x000000ffff807224 */ /* 0x000fe400078e0031 */
[----:B------:R-:W-:-:S04]  /*12a410*/  IMAD.WIDE.U32 R236, R130, -0xc7aed41, R114 ;  /* 0xf38512bf82ec7825 */ /* 0x000fc800078e0072 */
[----:B------:R-:W-:-:S04]  /*12a420*/  IMAD.WIDE.U32 R114, R130, 0x397fe69a, RZ ;  /* 0x397fe69a82727825 */ /* 0x000fc800078e00ff */
[----:B------:R-:W-:Y:S01]  /*12a430*/  IMAD.WIDE.U32.X R128, R117, 0x4b1ba7b6, R128, P4 ;  /* 0x4b1ba7b675807825 */ /* 0x000fe200020e0480 */
[----:B------:R-:W-:-:S03]  /*12a440*/  IADD3 R45, P4, PT, R52, R233, RZ ;  /* 0x000000e9342d7210 */ /* 0x000fc60007f9e0ff */
[----:B------:R-:W-:Y:S01]  /*12a450*/  IMAD.X R151, RZ, RZ, RZ, P6 ;  /* 0x000000ffff977224 */ /* 0x000fe200030e06ff */
[----:B------:R-:W-:Y:S01]  /*12a460*/  IADD3 R49, P6, PT, R108, R115, RZ ;  /* 0x000000736c317210 */ /* 0x000fe20007fde0ff */
[----:B------:R-:W-:Y:S01]  /*12a470*/  IMAD.MOV.U32 R150, RZ, RZ, R53 ;  /* 0x000000ffff967224 */ /* 0x000fe200078e0035 */
[----:B------:R-:W-:Y:S01]  /*12a480*/  IADD3.X R115, P2, PT, RZ, R46, RZ, P2, !PT ;  /* 0x0000002eff737210 */ /* 0x000fe2000175e4ff */
[----:B------:R-:W-:Y:S02]  /*12a490*/  IMAD.IADD R107, R237, 0x1, R106 ;  /* 0x00000001ed6b7824 */ /* 0x000fe400078e026a */
[----:B------:R-:W-:Y:S01]  /*12a4a0*/  IMAD.WIDE.U32.X R150, R187, R134, R150, P4 ;  /* 0x00000086bb967225 */ /* 0x000fe200020e0496 */
[----:B------:R-:W-:-:S03]  /*12a4b0*/  IADD3 R236, P4, PT, R121, R236, RZ ;  /* 0x000000ec79ec7210 */ /* 0x000fc60007f9e0ff */
[----:B------:R-:W-:Y:S01]  /*12a4c0*/  IMAD.MOV.U32 R146, RZ, RZ, R109 ;  /* 0x000000ffff927224 */ /* 0x000fe200078e006d */
[----:B------:R-:W-:Y:S01]  /*12a4d0*/  IADD3.X R237, P4, PT, R107, R56, RZ, P4, !PT ;  /* 0x000000386bed7210 */ /* 0x000fe2000279e4ff */
[----:B------:R-:W-:Y:S01]  /*12a4e0*/  IMAD.WIDE.U32 R106, R130, 0x434bacd7, R50 ;  /* 0x434bacd7826a7825 */ /* 0x000fe200078e0032 */
[----:B------:R-:W-:Y:S02]  /*12a4f0*/  IADD3.X R109, PT, PT, RZ, RZ, R47, P2, P1 ;  /* 0x000000ffff6d7210 */ /* 0x000fe400017e242f */
[----:B------:R-:W-:Y:S01]  /*12a500*/  IADD3 RZ, P2, PT, R136, R42, RZ ;  /* 0x0000002a88ff7210 */ /* 0x000fe20007f5e0ff */
[----:B------:R-:W-:Y:S01]  /*12a510*/  IMAD.WIDE.U32.X R146, R117, 0x1a0111ea, R146, P6 ;  /* 0x1a0111ea75927825 */ /* 0x000fe200030e0492 */
[----:B------:R-:W-:Y:S02]  /*12a520*/  IADD3.X R53, P6, PT, RZ, R54, RZ, P3, !PT ;  /* 0x00000036ff357210 */ /* 0x000fe40001fde4ff */
        /* <DEDUP_REMOVED lines=8> */
[----:B------:R-:W-:Y:S01]  /*12a5b0*/  IMAD.WIDE.U32 R178, R178, R145, R118 ;  /* 0x00000091b2b27225 */ /* 0x000fe200078e0076 */
[----:B------:R-:W-:Y:S02]  /*12a5c0*/  IADD3 R106, P6, PT, R53, R106, RZ ;  /* 0x0000006a356a7210 */ /* 0x000fe40007fde0ff */
[----:B------:R-:W-:Y:S01]  /*12a5d0*/  IADD3.X R47, P4, PT, R44, R109, RZ, P4, !PT ;  /* 0x0000006d2c2f7210 */ /* 0x000fe2000279e4ff */
[----:B------:R-:W-:Y:S01]  /*12a5e0*/  IMAD.IADD R179, R179, 0x1, R132 ;  /* 0x00000001b3b37824 */ /* 0x000fe200078e0284 */
[----:B------:R-:W-:Y:S01]  /*12a5f0*/  IADD3.X R44, P2, PT, RZ, R40, RZ, P2, !PT ;  /* 0x00000028ff2c7210 */ /* 0x000fe2000175e4ff */
[----:B------:R-:W-:Y:S01]  /*12a600*/  IMAD.WIDE.U32 R42, R178, -0x30003, RZ ;  /* 0xfffcfffdb22a7825 */ /* 0x000fe200078e00ff */
[----:B------:R-:W-:-:S02]  /*12a610*/  IADD3.X RZ, P3, PT, R51, R127, RZ, P3, !PT ;  /* 0x0000007f33ff7210 */ /* 0x000fc40001f7e4ff */
[----:B------:R-:W-:Y:S01]  /*12a620*/  IADD3.X R44, P4, PT, RZ, R44, RZ, P4, !PT ;  /* 0x0000002cff2c7210 */ /* 0x000fe2000279e4ff */
[----:B------:R-:W-:Y:S01]  /*12a630*/  IMAD.WIDE.U32 R130, R130, 0x397fe69a, R46 ;  /* 0x397fe69a82827825 */ /* 0x000fe200078e002e */
[----:B------:R-:W-:Y:S02]  /*12a640*/  IADD3.X R107, P6, PT, R48, R55, RZ, P6, !PT ;  /* 0x00000037306b7210 */ /* 0x000fe400037de4ff */
[----:B------:R-:W-:Y:S01]  /*12a650*/  IADD3.X R40, P3, PT, RZ, R128, RZ, P3, !PT ;  /* 0x00000080ff287210 */ /* 0x000fe20001f7e4ff */
[----:B------:R-:W-:Y:S01]  /*12a660*/  IMAD.IADD R108, R131, 0x1, R108 ;  /* 0x00000001836c7824 */ /* 0x000fe200078e026c */
[----:B------:R-:W-:Y:S01]  /*12a670*/  IADD3.X R53, PT, PT, RZ, RZ, R41, P4, P2 ;  /* 0x000000ffff357210 */ /* 0x000fe200027e4429 */
[-C--:B------:R-:W-:Y:S01]  /*12a680*/  IMAD.WIDE.U32 R182, R182, R145.reuse, R236 ;  /* 0x00000091b6b67225 */ /* 0x080fe200078e00ec */
[----:B------:R-:W-:Y:S02]  /*12a690*/  IADD3.X R41, P6, PT, RZ, R40, RZ, P6, !PT ;  /* 0x00000028ff297210 */ /* 0x000fe400037de4ff */
[----:B------:R-:W-:Y:S01]  /*12a6a0*/  IADD3 RZ, P1, PT, R118, R126, RZ ;  /* 0x0000007e76ff7210 */ /* 0x000fe20007f3e0ff */
[----:B------:R-:W-:Y:S01]  /*12a6b0*/  IMAD.IADD R116, R183, 0x1, R116 ;  /* 0x00000001b7747824 */ /* 0x000fe200078e0274 */
[----:B------:R-:W-:Y:S01]  /*12a6c0*/  IADD3.X R129, PT, PT, RZ, RZ, R129, P6, P3 ;  /* 0x000000ffff817210 */ /* 0x000fe200037e6481 */
[----:B------:R-:W-:Y:S01]  /*12a6d0*/  IMAD.WIDE.U32 R184, R184, R145, R106 ;  /* 0x00000091b8b87225 */ /* 0x000fe200078e006a */
[----:B------:R-:W-:-:S02]  /*12a6e0*/  IADD3.X RZ, P1, PT, R119, R57, RZ, P1, !PT ;  /* 0x0000003977ff7210 */ /* 0x000fc40000f3e4ff */
[----:B------:R-:W-:Y:S01]  /*12a6f0*/  IADD3 RZ, P3, PT, RZ, R178, RZ ;  /* 0x000000b2ffff7210 */ /* 0x000fe20007f7e0ff */
[----:B------:R-:W-:Y:S01]  /*12a700*/  IMAD.IADD R140, R185, 0x1, R140 ;  /* 0x00000001b98c7824 */ /* 0x000fe200078e028c */
[----:B------:R-:W-:Y:S02]  /*12a710*/  IADD3 RZ, P4, PT, R46, R114, RZ ;  /* 0x000000722eff7210 */ /* 0x000fe40007f9e0ff */
[----:B------:R-:W-:Y:S02]  /*12a720*/  IADD3.X R40, P1, PT, RZ, R142, RZ, P1, !PT ;  /* 0x0000008eff287210 */ /* 0x000fe40000f3e4ff */
[----:B------:R-:W-:Y:S02]  /*12a730*/  IADD3.X RZ, P3, PT, RZ, R179, RZ, P3, !PT ;  /* 0x000000b3ffff7210 */ /* 0x000fe40001f7e4ff */
[----:B------:R-:W-:Y:S02]  /*12a740*/  IADD3 RZ, P2, PT, R58, R124, RZ ;  /* 0x0000007c3aff7210 */ /* 0x000fe40007f5e0ff */
[----:B------:R-:W-:Y:S01]  /*12a750*/  IADD3.X RZ, P4, PT, R47, R49, RZ, P4, !PT ;  /* 0x000000312fff7210 */ /* 0x000fe2000279e4ff */
[----:B------:R-:W-:Y:S01]  /*12a760*/  IMAD R49, R179, -0x30003, RZ ;  /* 0xfffcfffdb3317824 */ /* 0x000fe200078e02ff */
[----:B------:R-:W-:-:S02]  /*12a770*/  IADD3.X R47, P6, PT, RZ, R40, RZ, P3, !PT ;  /* 0x00000028ff2f7210 */ /* 0x000fc40001fde4ff */
[----:B------:R-:W-:Y:S01]  /*12a780*/  IADD3.X RZ, P2, PT, R59, R125, RZ, P2, !PT ;  /* 0x0000007d3bff7210 */ /* 0x000fe2000175e4ff */
[----:B------:R-:W-:Y:S01]  /*12a790*/  IMAD.WIDE.U32 R58, R180, R145, R58 ;  /* 0x00000091b43a7225 */ /* 0x000fe200078e003a */
[----:B------:R-:W-:Y:S02]  /*12a7a0*/  IADD3 R40, P3, PT, R41, R130, RZ ;  /* 0x0000008229287210 */ /* 0x000fe40007f7e0ff */
[----:B------:R-:W-:Y:S01]  /*12a7b0*/  IADD3.X R143, PT, PT, RZ, RZ, R143, P6, P1 ;  /* 0x000000ffff8f7210 */ /* 0x000fe200037e248f */
[----:B------:R-:W-:Y:S01]  /*12a7c0*/  IMAD.IADD R110, R59, 0x1, R110 ;  /* 0x000000013b6e7824 */ /* 0x000fe200078e026e */
[----:B------:R-:W-:Y:S01]  /*12a7d0*/  IADD3.X R41, P3, PT, R108, R129, RZ, P3, !PT ;  /* 0x000000816c297210 */ /* 0x000fe20001f7e4ff */
[----:B------:R-:W-:Y:S01]  /*12a7e0*/  IMAD R49, R178, -0x760c0004, R49 ;  /* 0x89f3fffcb2317824 */ /* 0x000fe200078e0231 */
[----:B------:R-:W-:Y:S02]  /*12a7f0*/  IADD3.X R46, P1, PT, RZ, RZ, RZ, P0, !PT ;  /* 0x000000ffff2e7210 */ /* 0x000fe4000073e4ff */
[----:B------:R-:W-:Y:S01]  /*12a800*/  IADD3.X R108, P4, PT, RZ, R146, RZ, P4, !PT ;  /* 0x00000092ff6c7210 */ /* 0x000fe2000279e4ff */
[----:B------:R-:W-:Y:S01]  /*12a810*/  IMAD.IADD R43, R43, 0x1, R49 ;  /* 0x000000012b2b7824 */ /* 0x000fe200078e0231 */
[----:B------:R-:W-:Y:S01]  /*12a820*/  IADD3.X R109, P0, PT, RZ, RZ, RZ, P5, !PT ;  /* 0x000000ffff6d7210 */ /* 0x000fe20002f1e4ff */
[----:B------:R-:W-:Y:S01]  /*12a830*/  IMAD.WIDE.U32 R48, R42, -0x5555, RZ ;  /* 0xffffaaab2a307825 */ /* 0x000fe200078e00ff */
[----:B------:R-:W-:-:S02]  /*12a840*/  IADD3 R58, P5, PT, R47, R58, RZ ;  /* 0x0000003a2f3a7210 */ /* 0x000fc40007fbe0ff */
[----:B------:R-:W-:Y:S01]  /*12a850*/  IADD3.X R108, P3, PT, RZ, R108, RZ, P3, !PT ;  /* 0x0000006cff6c7210 */ /* 0x000fe20001f7e4ff */
[----:B------:R-:W-:Y:S01]  /*12a860*/  IMAD.WIDE.U32 R56, R43, -0x4eac0001, RZ ;  /* 0xb153ffff2b387825 */ /* 0x000fe200078e00ff */
[----:B------:R-:W-:Y:S02]  /*12a870*/  IADD3.X R59, P6, PT, R110, R143, RZ, P5, !PT ;  /* 0x0000008f6e3b7210 */ /* 0x000fe40002fde4ff */
[----:B------:R-:W-:Y:S01]  /*12a880*/  IADD3.X R51, P5, PT, RZ, R122, RZ, P2, !PT ;  /* 0x0000007aff337210 */ /* 0x000fe200017be4ff */
[----:B------:R-:W-:Y:S01]  /*12a890*/  IMAD.WIDE.U32 R186, R186, R145, R40 ;  /* 0x00000091baba7225 */ /* 0x000fe200078e0028 */
[----:B------:R-:W-:Y:S02]  /*12a8a0*/  IADD3.X R146, PT, PT, RZ, RZ, R147, P3, P4 ;  /* 0x000000ffff927210 */ /* 0x000fe40001fe8493 */
[----:B------:R-:W-:Y:S01]  /*12a8b0*/  IADD3 R109, P4, PT, R109, R46, RZ ;  /* 0x0000002e6d6d7210 */ /* 0x000fe20007f9e0ff */
[----:B------:R-:W-:Y:S01]  /*12a8c0*/  IMAD.WIDE.U32 R46, R43, -0x5555, RZ ;  /* 0xffffaaab2b2e7825 */ /* 0x000fe200078e00ff */
[----:B------:R-:W-:-:S02]  /*12a8d0*/  IADD3.X R51, P2, PT, RZ, R51, RZ, P6, !PT ;  /* 0x00000033ff337210 */ /* 0x000fc4000375e4ff */
[----:B------:R-:W-:Y:S01]  /*12a8e0*/  IADD3 RZ, P3, PT, R236, R112, RZ ;  /* 0x00000070ecff7210 */ /* 0x000fe20007f7e0ff */
[----:B------:R-:W-:Y:S01]  /*12a8f0*/  IMAD.IADD R52, R187, 0x1, R52 ;  /* 0x00000001bb347824 */ /* 0x000fe200078e0234 */
[----:B------:R-:W-:Y:S01]  /*12a900*/  IADD3.X R123, PT, PT, RZ, RZ, R123, P2, P5 ;  /* 0x000000ffff7b7210 */ /* 0x000fe200017ea47b */
[----:B------:R-:W-:Y:S01]  /*12a910*/  IMAD.WIDE.U32 R46, P6, R42, -0x46010001, R46 ;  /* 0xb9feffff2a2e7825 */ /* 0x000fe200078c002e */
[----:B------:R-:W-:Y:S02]  /*12a920*/  IADD3.X RZ, P3, PT, R237, R111, RZ, P3, !PT ;  /* 0x0000006fedff7210 */ /* 0x000fe40001f7e4ff */
[----:B------:R-:W-:Y:S01]  /*12a930*/  IADD3 R182, P5, PT, R51, R182, RZ ;  /* 0x000000b633b67210 */ /* 0x000fe20007fbe0ff */
[----:B------:R-:W-:Y:S01]  /*12a940*/  IMAD.X R51, RZ, RZ, RZ, P6 ;  /* 0x000000ffff337224 */ /* 0x000fe200030e06ff */
[----:B------:R-:W-:Y:S01]  /*12a950*/  IADD3.X R54, P3, PT, RZ, R138, RZ, P3, !PT ;  /* 0x0000008aff367210 */ /* 0x000fe20001f7e4ff */
[----:B------:R-:W-:Y:S01]  /*12a960*/  IMAD.MOV.U32 R50, RZ, RZ, R47 ;  /* 0x000000ffff327224 */ /* 0x000fe200078e002f */
[----:B------:R-:W-:-:S02]  /*12a970*/  IADD3.X R183, P5, PT, R116, R123, RZ, P5, !PT ;  /* 0x0000007b74b77210 */ /* 0x000fc40002fbe4ff */
[----:B------:R-:W-:Y:S02]  /*12a980*/  IADD3 RZ, P2, PT, R178, R48, RZ ;  /* 0x00000030b2ff7210 */ /* 0x000fe40007f5e0ff */
[----:B------:R-:W-:Y:S01]  /*12a990*/  IADD3 R55, P6, PT, R46, R49, RZ ;  /* 0x000000312e377210 */ /* 0x000fe20007fde0ff */
[----:B------:R-:W-:Y:S01]  /*12a9a0*/  IMAD.WIDE.U32 R48, R42, -0x5555, R178 ;  /* 0xffffaaab2a307825 */ /* 0x000fe200078e00b2 */
[----:B------:R-:W-:Y:S02]  /*12a9b0*/  IADD3.X R47, P5, PT, RZ, R54, RZ, P5, !PT ;  /* 0x00000036ff2f7210 */ /* 0x000fe40002fbe4ff */
[----:B------:R-:W-:Y:S01]  /*12a9c0*/  IADD3.X RZ, P2, PT, R179, R55, RZ, P2, !PT ;  /* 0x00000037b3ff7210 */ /* 0x000fe2000175e4ff */
[----:B------:R-:W-:Y:S01]  /*12a9d0*/  IMAD.WIDE.U32.X R50, R43, -0x46010001, R50, P6 ;  /* 0xb9feffff2b327825 */ /* 0x000fe200030e0432 */
[----:B------:R-:W-:Y:S02]  /*12a9e0*/  IADD3 RZ, P6, PT, RZ, R48, RZ ;  /* 0x00000030ffff7210 */ /* 0x000fe40007fde0ff */
[----:B------:R-:W-:Y:S01]  /*12a9f0*/  IADD3.X R139, PT, PT, RZ, RZ, R139, P5, P3 ;  /* 0x000000ffff8b7210 */ /* 0x000fe20002fe648b */
[----:B------:R-:W-:Y:S01]  /*12aa00*/  IMAD.IADD R46, R49, 0x1, R46 ;  /* 0x00000001312e7824 */ /* 0x000fe200078e022e */
[----:B------:R-:W-:Y:S01]  /*12aa10*/  IADD3 RZ, P3, PT, R106, R120, RZ ;  /* 0x000000786aff7210 */ /* 0x000fe20007f7e0ff */
[----:B------:R-:W-:Y:S01]  /*12aa20*/  IMAD.WIDE.U32 R48, R188, R145, RZ ;  /* 0x00000091bc307225 */ /* 0x000fe200078e00ff */
[----:B------:R-:W-:-:S02]  /*12aa30*/  IADD3.X R131, P2, PT, RZ, R50, RZ, P2, !PT ;  /* 0x00000032ff837210 */ /* 0x000fc4000175e4ff */
[----:B------:R-:W-:Y:S01]  /*12aa40*/  IADD3.X RZ, P6, PT, RZ, R46, RZ, P6, !PT ;  /* 0x0000002effff7210 */ /* 0x000fe200037de4ff */
[----:B------:R-:W-:Y:S01]  /*12aa50*/  IMAD.WIDE.U32 R54, R42, -0x4eac0001, RZ ;  /* 0xb153ffff2a367825 */ /* 0x000fe200078e00ff */
[----:B------:R-:W-:Y:S02]  /*12aa60*/  IADD3 R184, P5, PT, R47, R184, RZ ;  /* 0x000000b82fb87210 */ /* 0x000fe40007fbe0ff */
[----:B------:R-:W-:Y:S01]  /*12aa70*/  IADD3.X RZ, P3, PT, R107, R113, RZ, P3, !PT ;  /* 0x000000716bff7210 */ /* 0x000fe20001f7e4ff */
[----:B------:R-:W-:Y:S01]  /*12aa80*/  IMAD.WIDE.U32 R46, R189, R145, RZ ;  /* 0x00000091bd2e7225 */ /* 0x000fe200078e00ff */
[----:B------:R-:W-:Y:S02]  /*12aa90*/  IADD3.X R131, P6, PT, RZ, R131, RZ, P6, !PT ;  /* 0x00000083ff837210 */ /* 0x000fe400037de4ff */
[----:B------:R-:W-:Y:S02]  /*12aaa0*/  IADD3.X R185, P5, PT, R140, R139, RZ, P5, !PT ;  /* 0x0000008b8cb97210 */ /* 0x000fe40002fbe4ff */
[----:B------:R-:W-:-:S02]  /*12aab0*/  IADD3.X R113, P3, PT, RZ, R60, RZ, P3, !PT ;  /* 0x0000003cff717210 */ /* 0x000fc40001f7e4ff */
        /* <DEDUP_REMOVED lines=14> */
[----:B------:R-:W-:Y:S02]  /*12aba0*/  IMAD.MOV.U32 R56, RZ, RZ, R47 ;  /* 0x000000ffff387224 */ /* 0x000fe400078e002f */
[----:B------:R-:W-:Y:S02]  /*12abb0*/  IMAD.IADD R130, R55, 0x1, R50 ;  /* 0x0000000137827824 */ /* 0x000fe400078e0232 */
[----:B------:R-:W-:-:S03]  /*12abc0*/  IMAD.WIDE.U32.X R60, R43, 0x1eabfffe, R60, P3 ;  /* 0x1eabfffe2b3c7825 */ /* 0x000fc600018e043c */
[----:B------:R-:W-:Y:S01]  /*12abd0*/  IADD3.X R130, P3, PT, R130, R111, RZ, P5, !PT ;  /* 0x0000006f82827210 */ /* 0x000fe20002f7e4ff */
[----:B------:R-:W-:Y:S01]  /*12abe0*/  IMAD.WIDE.U32.X R56, R189, R134, R56, P2 ;  /* 0x00000086bd387225 */ /* 0x000fe200010e0438 */
[----:B------:R-:W-:-:S03]  /*12abf0*/  IADD3 R109, P2, PT, R44, R109, RZ ;  /* 0x0000006d2c6d7210 */ /* 0x000fc60007f5e0ff */
[----:B------:R-:W-:-:S04]  /*12ac00*/  IMAD.WIDE.U32 R54, R43, -0x94f09dc, RZ ;  /* 0xf6b0f6242b367825 */ /* 0x000fc800078e00ff */
[----:B------:R-:W-:Y:S01]  /*12ac10*/  IMAD.X R44, RZ, RZ, RZ, P1 ;  /* 0x000000ffff2c7224 */ /* 0x000fe200008e06ff */
[----:B------:R-:W-:Y:S01]  /*12ac20*/  IADD3.X R133, P1, PT, RZ, R60, RZ, P6, !PT ;  /* 0x0000003cff857210 */ /* 0x000fe2000373e4ff */
[----:B------:R-:W-:Y:S01]  /*12ac30*/  IMAD.WIDE.U32 R50, R42, -0x94f09dc, RZ ;  /* 0xf6b0f6242a327825 */ /* 0x000fe200078e00ff */
[----:B------:R-:W-:Y:S02]  /*12ac40*/  IADD3 RZ, P6, PT, R40, R232, RZ ;  /* 0x000000e828ff7210 */ /* 0x000fe40007fde0ff */
[----:B------:R-:W-:Y:S01]  /*12ac50*/  IADD3.X R133, P3, PT, RZ, R133, RZ, P3, !PT ;  /* 0x00000085ff857210 */ /* 0x000fe20001f7e4ff */
[----:B------:R-:W-:Y:S01]  /*12ac60*/  IMAD.WIDE.U32 R54, P5, R42, 0x6730d2a0, R54 ;  /* 0x6730d2a02a367825 */ /* 0x000fe200078a0036 */
[----:B------:R-:W-:Y:S02]  /*12ac70*/  IADD3.X R44, PT, PT, R44, RZ, RZ, P4, P0 ;  /* 0x000000ff2c2c7210 */ /* 0x000fe400027e04ff */
[----:B------:R-:W-:Y:S02]  /*12ac80*/  IADD3.X R61, PT, PT, RZ, RZ, R61, P3, P1 ;  /* 0x000000ffff3d7210 */ /* 0x000fe40001fe243d */
[----:B------:R-:W-:Y:S01]  /*12ac90*/  IADD3 R49, P4, PT, R54, R51, RZ ;  /* 0x0000003336317210 */ /* 0x000fe20007f9e0ff */
[----:B------:R-:W-:Y:S01]  /*12aca0*/  IMAD.X R51, RZ, RZ, RZ, P5 ;  /* 0x000000ffff337224 */ /* 0x000fe200028e06ff */
[----:B------:R-:W-:Y:S01]  /*12acb0*/  IADD3 RZ, P0, PT, R182, R50, RZ ;  /* 0x00000032b6ff7210 */ /* 0x000fe20007f1e0ff */
[----:B------:R-:W-:Y:S01]  /*12acc0*/  IMAD.MOV.U32 R50, RZ, RZ, R55 ;  /* 0x000000ffff327224 */ /* 0x000fe200078e0037 */
[----:B------:R-:W-:-:S02]  /*12acd0*/  IADD3 R186, P3, PT, R113, R186, RZ ;  /* 0x000000ba71ba7210 */ /* 0x000fc40007f7e0ff */
[----:B------:R-:W-:Y:S01]  /*12ace0*/  IADD3.X RZ, P1, PT, R41, R45, RZ, P6, !PT ;  /* 0x0000002d29ff7210 */ /* 0x000fe2000373e4ff */
[C---:B------:R-:W-:Y:S01]  /*12acf0*/  IMAD.WIDE.U32 R40, R43.reuse, -0xc7aed41, RZ ;  /* 0xf38512bf2b287825 */ /* 0x040fe200078e00ff */
[----:B------:R-:W-:Y:S02]  /*12ad00*/  IADD3.X R187, P3, PT, R52, R115, RZ, P3, !PT ;  /* 0x0000007334bb7210 */ /* 0x000fe40001f7e4ff */
[----:B------:R-:W-:Y:S01]  /*12ad10*/  IADD3.X R59, P1, PT, RZ, R150, RZ, P1, !PT ;  /* 0x00000096ff3b7210 */ /* 0x000fe20000f3e4ff */
[----:B------:R-:W-:Y:S01]  /*12ad20*/  IMAD.WIDE.U32.X R50, R43, 0x6730d2a0, R50, P4 ;  /* 0x6730d2a02b327825 */ /* 0x000fe200020e0432 */
[----:B------:R-:W-:Y:S02]  /*12ad30*/  IADD3.X RZ, P0, PT, R183, R49, RZ, P0, !PT ;  /* 0x00000031b7ff7210 */ /* 0x000fe4000071e4ff */
[----:B------:R-:W-:Y:S01]  /*12ad40*/  IADD3.X R47, P2, PT, R53, R44, RZ, P2, !PT ;  /* 0x0000002c352f7210 */ /* 0x000fe2000175e4ff */
[----:B------:R-:W-:Y:S01]  /*12ad50*/  IMAD.WIDE.U32 R182, R42, -0x94f09dc, R182 ;  /* 0xf6b0f6242ab67825 */ /* 0x000fe200078e00b6 */
[----:B------:R-:W-:-:S02]  /*12ad60*/  IADD3.X R59, P3, PT, RZ, R59, RZ, P3, !PT ;  /* 0x0000003bff3b7210 */ /* 0x000fc40001f7e4ff */
[----:B------:R-:W-:Y:S01]  /*12ad70*/  IADD3.X R53, P0, PT, RZ, R50, RZ, P0, !PT ;  /* 0x00000032ff357210 */ /* 0x000fe2000071e4ff */
[C---:B------:R-:W-:Y:S01]  /*12ad80*/  IMAD.WIDE.U32 R44, R42.reuse, -0xc7aed41, RZ ;  /* 0xf38512bf2a2c7825 */ /* 0x040fe200078e00ff */
[----:B------:R-:W-:Y:S02]  /*12ad90*/  IADD3 R133, P4, PT, R133, R182, RZ ;  /* 0x000000b685857210 */ /* 0x000fe40007f9e0ff */
[----:B------:R-:W-:Y:S01]  /*12ada0*/  IADD3.X R151, PT, PT, RZ, RZ, R151, P3, P1 ;  /* 0x000000ffff977210 */ /* 0x000fe20001fe2497 */
[----:B------:R-:W-:Y:S01]  /*12adb0*/  IMAD.WIDE.U32 R40, P6, R42, 0x64774b84, R40 ;  /* 0x64774b842a287825 */ /* 0x000fe200078c0028 */
[----:B------:R-:W-:Y:S02]  /*12adc0*/  IADD3 RZ, P3, PT, R184, R44, RZ ;  /* 0x0000002cb8ff7210 */ /* 0x000fe40007f7e0ff */
[----:B------:R-:W-:Y:S01]  /*12add0*/  IADD3 R108, P1, PT, R108, R109, RZ ;  /* 0x0000006d6c6c7210 */ /* 0x000fe20007f3e0ff */
[----:B------:R-:W-:Y:S01]  /*12ade0*/  IMAD.IADD R54, R183, 0x1, R54 ;  /* 0x00000001b7367824 */ /* 0x000fe200078e0236 */
[----:B------:R-:W-:Y:S01]  /*12adf0*/  IADD3 R45, P5, PT, R40, R45, RZ ;  /* 0x0000002d282d7210 */ /* 0x000fe20007fbe0ff */
[----:B------:R-:W-:Y:S01]  /*12ae00*/  IMAD.MOV.U32 R44, RZ, RZ, R41 ;  /* 0x000000ffff2c7224 */ /* 0x000fe200078e0029 */
[----:B------:R-:W-:-:S02]  /*12ae10*/  IADD3.X R109, P1, PT, R146, R47, RZ, P1, !PT ;  /* 0x0000002f926d7210 */ /* 0x000fc40000f3e4ff */
[----:B------:R-:W-:Y:S02]  /*12ae20*/  IADD3.X R132, P4, PT, R54, R61, RZ, P4, !PT ;  /* 0x0000003d36847210 */ /* 0x000fe4000279e4ff */
[----:B------:R-:W-:Y:S01]  /*12ae30*/  IADD3.X RZ, P3, PT, R185, R45, RZ, P3, !PT ;  /* 0x0000002db9ff7210 */ /* 0x000fe20001f7e4ff */
[----:B------:R-:W-:Y:S01]  /*12ae40*/  IMAD.X R45, RZ, RZ, RZ, P6 ;  /* 0x000000ffff2d7224 */ /* 0x000fe200030e06ff */
[----:B------:R-:W-:Y:S01]  /*12ae50*/  IADD3.X R53, P4, PT, RZ, R53, RZ, P4, !PT ;  /* 0x00000035ff357210 */ /* 0x000fe2000279e4ff */
[----:B------:R-:W-:Y:S01]  /*12ae60*/  IMAD.WIDE.U32 R184, R42, -0xc7aed41, R184 ;  /* 0xf38512bf2ab87825 */ /* 0x000fe200078e00b8 */
[----:B------:R-:W-:Y:S02]  /*12ae70*/  IADD3 RZ, P6, PT, R108, R48, RZ ;  /* 0x000000306cff7210 */ /* 0x000fe40007fde0ff */
        /* <DEDUP_REMOVED lines=119> */
.L_x_1860:
[----:B------:R-:W-:Y:S05]  /*12b5f0*/  BSYNC.RELIABLE B2 ;  /* 0x0000000000027941 */ /* 0x000fea0003800100 */
.L_x_1859:
        /* <DEDUP_REMOVED lines=12> */
.L_x_1861:
[----:B------:R-:W-:Y:S05]  /*12b6c0*/  BSYNC.RECONVERGENT B1 ;  /* 0x0000000000017941 */ /* 0x000fea0003800200 */
.L_x_1858:
        /* <DEDUP_REMOVED lines=47> */
[-C--:B------:R-:W-:Y:S01]  /*12b9c0*/  IMAD.WIDE.U32 R40, R135, R231.reuse, RZ ;  /* 0x000000e787287225 */ /* 0x080fe200078e00ff */
        /* <DEDUP_REMOVED lines=83> */
[----:B------:R-:W-:Y:S01]  /*12bf00*/  IADD3 RZ, P6, PT, RZ, R126, RZ ;  /* 0x0000007effff7210 */ /* 0x000fe20007fde0ff */
        /* <DEDUP_REMOVED lines=112> */
[C---:B------:R-:W-:Y:S01]  /*12c610*/  IMAD.WIDE.U32.X R52, R225.reuse, R223, R52, P5 ;  /* 0x000000dfe1347225 */ /* 0x040fe200028e0434 */
        /* <DEDUP_REMOVED lines=515> */
[C---:B------:R-:W-:Y:S01]  /*12e650*/  IMAD.WIDE.U32 R46, R231.reuse, R192, RZ ;  /* 0x000000c0e72e7225 */ /* 0x040fe200078e00ff */
        /* <DEDUP_REMOVED lines=27> */
[C---:B------:R-:W-:Y:S01]  /*12e810*/  IMAD.WIDE.U32 R42, R227.reuse, R192, RZ ;  /* 0x000000c0e32a7225 */ /* 0x040fe200078e00ff */
        /* <DEDUP_REMOVED lines=23> */
[C---:B------:R-:W-:Y:S01]  /*12e990*/  IMAD.WIDE.U32 R50, R38.reuse, R192, RZ ;  /* 0x000000c026327225 */ /* 0x040fe200078e00ff */
        /* <DEDUP_REMOVED lines=17> */
[----:B------:R-:W-:Y:S01]  /*12eab0*/  IADD3 R40, P4, PT, R45, R40, RZ ;  /* 0x000000282d287210 */ /* 0x000fe20007f9e0ff */
[----:B------:R-:W-:Y:S02]  /*12eac0*/  IMAD R41, R47, -0x30003, RZ ;  /* 0xfffcfffd2f297824 */ /* 0x000fe400078e02ff */
[----:B------:R-:W-:Y:S01]  /*12ead0*/  IMAD.IADD R53, R53, 0x1, R110 ;  /* 0x0000000135357824 */ /* 0x000fe200078e026e */
[----:B------:R-:W-:Y:S01]  /*12eae0*/  IADD3 R110, P5, PT, R115, R118, RZ ;  /* 0x00000076736e7210 */ /* 0x000fe20007fbe0ff */
[----:B------:R-:W-:Y:S01]  /*12eaf0*/  IMAD.WIDE.U32 R120, R46, -0x30003, RZ ;  /* 0xfffcfffd2e787825 */ /* 0x000fe200078e00ff */
[----:B------:R-:W-:-:S02]  /*12eb00*/  IADD3.X R115, P2, PT, RZ, R108, RZ, P2, !PT ;  /* 0x0000006cff737210 */ /* 0x000fc4000175e4ff */
[----:B------:R-:W-:Y:S01]  /*12eb10*/  IADD3.X R53, P0, PT, R53, R112, RZ, P0, !PT ;  /* 0x0000007035357210 */ /* 0x000fe2000071e4ff */
[----:B------:R-:W-:Y:S01]  /*12eb20*/  IMAD R61, R46, -0x760c0004, R41 ;  /* 0x89f3fffc2e3d7824 */ /* 0x000fe200078e0229 */
[----:B------:R-:W-:Y:S01]  /*12eb30*/  IADD3.X R41, P4, PT, R48, R51, RZ, P4, !PT ;  /* 0x0000003330297210 */ /* 0x000fe2000279e4ff */
[----:B------:R-:W-:Y:S01]  /*12eb40*/  IMAD.WIDE.U32.X R56, R39, R135, R56, P6 ;  /* 0x0000008727387225 */ /* 0x000fe200030e0438 */
[----:B------:R-:W-:Y:S02]  /*12eb50*/  IADD3.X R115, P0, PT, RZ, R115, RZ, P0, !PT ;  /* 0x00000073ff737210 */ /* 0x000fe4000071e4ff */
[----:B------:R-:W-:Y:S01]  /*12eb60*/  IADD3.X R111, P5, PT, R114, R111, RZ, P5, !PT ;  /* 0x0000006f726f7210 */ /* 0x000fe20002fbe4ff */
[----:B------:R-:W-:Y:S01]  /*12eb70*/  IMAD.WIDE.U32 R54, R223, R192, RZ ;  /* 0x000000c0df367225 */ /* 0x000fe200078e00ff */
[----:B------:R-:W-:-:S03]  /*12eb80*/  IADD3.X R113, P3, PT, RZ, R56, RZ, P3, !PT ;  /* 0x00000038ff717210 */ /* 0x000fc60001f7e4ff */
[----:B------:R-:W-:Y:S01]  /*12eb90*/  IMAD.IADD R61, R121, 0x1, R61 ;  /* 0x00000001793d7824 */ /* 0x000fe200078e023d */
[----:B------:R-:W-:Y:S01]  /*12eba0*/  IADD3.X R113, P4, PT, RZ, R113, RZ, P4, !PT ;  /* 0x00000071ff717210 */ /* 0x000fe2000279e4ff */
[----:B------:R-:W-:-:S04]  /*12ebb0*/  IMAD.WIDE.U32 R106, R44, 0x397fe69a, R106 ;  /* 0x397fe69a2c6a7825 */ /* 0x000fc800078e006a */
        /* <DEDUP_REMOVED lines=81> */
[----:B------:R-:W-:-:S02]  /*12f0d0*/  IADD3.X R111, P0, PT, R60, R111, RZ, P0, !PT ;  /* 0x0000006f3c6f7210 */ /* 0x000fc4000071e4ff */
        /* <DEDUP_REMOVED lines=138> */
[----:B------:R-:W-:Y:S02]  /*12f980*/  IMAD.MOV.U32 R48, RZ, RZ, R47 ;  /* 0x000000ffff307224 */ /* 0x000fe400078e002f */
[----:B------:R-:W-:Y:S01]  /*12f990*/  IMAD.WIDE.U32 R44, R141, -0x5555, RZ ;  /* 0xffffaaab8d2c7825 */ /* 0x000fe200078e00ff */
[----:B------:R-:W-:Y:S02]  /*12f9a0*/  IADD3.X R117, PT, PT, RZ, RZ, R41, P5, P0 ;  /* 0x000000ffff757210 */ /* 0x000fe40002fe0429 */
        /* <DEDUP_REMOVED lines=11> */
[----:B------:R-:W-:Y:S01]  /*12fa60*/  IMAD.WIDE.U32 R108, R141, -0x94f09dc, RZ ;  /* 0xf6b0f6248d6c7825 */ /* 0x000fe200078e00ff */
[----:B------:R-:W-:Y:S02]  /*12fa70*/  IADD3.X RZ, P0, PT, R43, R42, RZ, P0, !PT ;  /* 0x0000002a2bff7210 */ /* 0x000fe4000071e4ff */
[----:B------:R-:W-:Y:S01]  /*12fa80*/  IADD3 RZ, P1, PT, RZ, R48, RZ ;  /* 0x00000030ffff7210 */ /* 0x000fe20007f3e0ff */
[----:B------:R-:W-:Y:S02]  /*12fa90*/  IMAD.X R115, RZ, RZ, RZ, P2 ;  /* 0x000000ffff737224 */ /* 0x000fe400010e06ff */
[----:B------:R-:W-:Y:S02]  /*12faa0*/  IMAD.MOV.U32 R114, RZ, RZ, R45 ;  /* 0x000000ffff727224 */ /* 0x000fe400078e002d */
[----:B------:R-:W-:-:S04]  /*12fab0*/  IMAD.WIDE.U32 R46, R116, -0x4eac0001, RZ ;  /* 0xb153ffff742e7825 */ /* 0x000fc800078e00ff */
[----:B------:R-:W-:Y:S01]  /*12fac0*/  IMAD.WIDE.U32 R40, P6, R116, 0x1eabfffe, R40 ;  /* 0x1eabfffe74287825 */ /* 0x000fe200078c0028 */
[----:B------:R-:W-:-:S03]  /*12fad0*/  IADD3 RZ, P5, PT, R112, R46, RZ ;  /* 0x0000002e70ff7210 */ /* 0x000fc60007fbe0ff */
[----:B------:R-:W-:Y:S01]  /*12fae0*/  IMAD.WIDE.U32.X R114, R141, -0x46010001, R114, P4 ;  /* 0xb9feffff8d727825 */ /* 0x000fe200020e0472 */
[----:B------:R-:W-:-:S03]  /*12faf0*/  IADD3 R47, P2, PT, R40, R47, RZ ;  /* 0x0000002f282f7210 */ /* 0x000fc60007f5e0ff */
[----:B------:R-:W-:Y:S01]  /*12fb00*/  IMAD.WIDE.U32 R42, R116, -0x94f09dc, RZ ;  /* 0xf6b0f624742a7825 */ /* 0x000fe200078e00ff */
[----:B------:R-:W-:-:S03]  /*12fb10*/  IADD3.X RZ, P5, PT, R113, R47, RZ, P5, !PT ;  /* 0x0000002f71ff7210 */ /* 0x000fc60002fbe4ff */
[----:B------:R-:W-:-:S04]  /*12fb20*/  IMAD.WIDE.U32 R108, P4, R116, 0x6730d2a0, R108 ;  /* 0x6730d2a0746c7825 */ /* 0x000fc8000788006c */
[----:B------:R-:W-:-:S04]  /*12fb30*/  IMAD.WIDE.U32 R58, R141, -0xc7aed41, RZ ;  /* 0xf38512bf8d3a7825 */ /* 0x000fc800078e00ff */
[----:B------:R-:W-:Y:S01]  /*12fb40*/  IMAD.X R111, RZ, RZ, RZ, P6 ;  /* 0x000000ffff6f7224 */ /* 0x000fe200030e06ff */
[----:B------:R-:W-:Y:S01]  /*12fb50*/  IADD3 R43, P6, PT, R108, R43, RZ ;  /* 0x0000002b6c2b7210 */ /* 0x000fe20007fde0ff */
[----:B------:R-:W-:Y:S02]  /*12fb60*/  IMAD.IADD R48, R49, 0x1, R44 ;  /* 0x0000000131307824 */ /* 0x000fe400078e022c */
[----:B------:R-:W-:Y:S02]  /*12fb70*/  IMAD.X R61, RZ, RZ, RZ, P4 ;  /* 0x000000ffff3d7224 */ /* 0x000fe400020e06ff */
[----:B------:R-:W-:Y:S01]  /*12fb80*/  IMAD.WIDE.U32 R50, R141, 0x434bacd7, RZ ;  /* 0x434bacd78d327825 */ /* 0x000fe200078e00ff */
[----:B------:R-:W-:-:S03]  /*12fb90*/  IADD3.X RZ, P1, PT, RZ, R48, RZ, P1, !PT ;  /* 0x00000030ffff7210 */ /* 0x000fc60000f3e4ff */
[----:B------:R-:W-:-:S04]  /*12fba0*/  IMAD.WIDE.U32 R112, R116, -0x4eac0001, R112 ;  /* 0xb153ffff74707825 */ /* 0x000fc800078e0070 */
[----:B------:R-:W-:-:S04]  /*12fbb0*/  IMAD.WIDE.U32 R58, P4, R116, 0x64774b84, R58 ;  /* 0x64774b84743a7825 */ /* 0x000fc8000788003a */
[----:B------:R-:W-:-:S04]  /*12fbc0*/  IMAD.WIDE.U32 R54, R116, -0xc7aed41, RZ ;  /* 0xf38512bf74367825 */ /* 0x000fc800078e00ff */
[----:B------:R-:W-:Y:S02]  /*12fbd0*/  IMAD.MOV.U32 R60, RZ, RZ, R109 ;  /* 0x000000ffff3c7224 */ /* 0x000fe400078e006d */
[----:B------:R-:W-:Y:S02]  /*12fbe0*/  IMAD.MOV.U32 R110, RZ, RZ, R41 ;  /* 0x000000ffff6e7224 */ /* 0x000fe400078e0029 */
[----:B------:R-:W-:Y:S01]  /*12fbf0*/  IMAD.IADD R128, R113, 0x1, R40 ;  /* 0x0000000171807824 */ /* 0x000fe200078e0228 */
[----:B------:R-:W-:Y:S01]  /*12fc00*/  IADD3.X R40, P0, PT, RZ, R114, RZ, P0, !PT ;  /* 0x00000072ff287210 */ /* 0x000fe2000071e4ff */
        /* <DEDUP_REMOVED lines=25> */
[----:B------:R-:W-:Y:S01]  /*12fda0*/  IADD3.X R43, PT, PT, RZ, RZ, R115, P1, P0 ;  /* 0x000000ffff2b7210 */ /* 0x000fe20000fe0473 */
[----:B------:R-:W-:Y:S01]  /*12fdb0*/  IMAD.WIDE.U32 R118, R192, R191, RZ ;  /* 0x000000bfc0767225 */ /* 0x000fe200078e00ff */
[----:B------:R-:W-:Y:S02]  /*12fdc0*/  IADD3 RZ, P0, PT, R56, R54, RZ ;  /* 0x0000003638ff7210 */ /* 0x000fe40007f1e0ff */
        /* <DEDUP_REMOVED lines=9> */
[----:B------:R-:W-:Y:S01]  /*12fe60*/  IMAD.WIDE.U32 R120, R192, R191, R120 ;  /* 0x000000bfc0787225 */ /* 0x000fe200078e0078 */
[----:B------:R-:W-:Y:S02]  /*12fe70*/  IADD3.X R111, P2, PT, RZ, R60, RZ, P2, !PT ;  /* 0x0000003cff6f7210 */ /* 0x000fe4000175e4ff */
[----:B------:R-:W-:Y:S01]  /*12fe80*/  IADD3.X RZ, P0, PT, R57, R113, RZ, P0, !PT ;  /* 0x0000007139ff7210 */ /* 0x000fe2000071e4ff */
[----:B------:R-:W-:Y:S01]  /*12fe90*/  IMAD.IADD R45, R107, 0x1, R108 ;  /* 0x000000016b2d7824 */ /* 0x000fe200078e026c */
[----:B------:R-:W-:Y:S01]  /*12fea0*/  IADD3 R108, P5, PT, R51, R106, RZ ;  /* 0x0000006a336c7210 */ /* 0x000fe20007fbe0ff */
        /* <DEDUP_REMOVED lines=29> */
[----:B------:R-:W-:Y:S01]  /*130080*/  IMAD.WIDE.U32 R50, R191, R191, RZ ;  /* 0x000000bfbf327225 */ /* 0x000fe200078e00ff */
[----:B------:R-:W-:Y:S02]  /*130090*/  IADD3.X RZ, P2, PT, R121, R49, RZ, P2, !PT ;  /* 0x0000003179ff7210 */ /* 0x000fe4000175e4ff */
[----:B------:R-:W-:-:S02]  /*1300a0*/  IADD3.X R49, P1, PT, R60, R111, RZ, P1, !PT ;  /* 0x0000006f3c317210 */ /* 0x000fc40000f3e4ff */
[----:B------:R-:W-:Y:S01]  /*1300b0*/  IADD3.X R60, P4, PT, R52, R53, RZ, P4, !PT ;  /* 0x00000035343c7210 */ /* 0x000fe2000279e4ff */
[----:B------:R-:W-:Y:S01]  /*1300c0*/  IMAD.X R53, RZ, RZ, RZ, P5 ;  /* 0x000000ffff357224 */ /* 0x000fe200028e06ff */
[----:B------:R-:W-:Y:S01]  /*1300d0*/  IADD3.X R46, P2, PT, RZ, R46, RZ, P2, !PT ;  /* 0x0000002eff2e7210 */ /* 0x000fe2000175e4ff */
[----:B------:R-:W-:Y:S01]  /*1300e0*/  IMAD.WIDE.U32 R116, R116, 0x397fe69a, R48 ;  /* 0x397fe69a74747825 */ /* 0x000fe200078e0030 */
[----:B------:R-:W-:Y:S02]  /*1300f0*/  IADD3 R55, P5, PT, R58, R51, RZ ;  /* 0x000000333a377210 */ /* 0x000fe40007fbe0ff */
[----:B------:R-:W-:Y:S01]  /*130100*/  IADD3.X R51, P4, PT, RZ, R46, RZ, P4, !PT ;  /* 0x0000002eff337210 */ /* 0x000fe2000279e4ff */
[----:B------:R-:W-:Y:S01]  /*130110*/  IMAD.MOV.U32 R52, RZ, RZ, R59 ;  /* 0x000000ffff347224 */ /* 0x000fe200078e003b */
[----:B------:R-:W-:Y:S01]  /*130120*/  IADD3 RZ, P0, PT, R56, R50, RZ ;  /* 0x0000003238ff7210 */ /* 0x000fe20007f1e0ff */
[----:B------:R-:W-:Y:S01]  /*130130*/  IMAD.IADD R44, R117, 0x1, R44 ;  /* 0x00000001752c7824 */ /* 0x000fe200078e022c */
[----:B------:R-:W-:Y:S01]  /*130140*/  IADD3.X R47, PT, PT, RZ, RZ, R47, P4, P2 ;  /* 0x000000ffff2f7210 */ /* 0x000fe200027e442f */
[----:B------:R-:W-:Y:S01]  /*130150*/  IMAD.WIDE.U32.X R52, R190, R190, R52, P5 ;  /* 0x000000bebe347225 */ /* 0x000fe200028e0434 */
[----:B------:R-:W-:-:S02]  /*130160*/  IADD3 RZ, P2, PT, R48, R42, RZ ;  /* 0x0000002a30ff7210 */ /* 0x000fc40007f5e0ff */
[----:B------:R-:W-:Y:S02]  /*130170*/  IADD3 R116, P4, PT, R51, R116, RZ ;  /* 0x0000007433747210 */ /* 0x000fe40007f9e0ff */
[----:B------:R-:W-:Y:S02]  /*130180*/  IADD3.X RZ, P2, PT, R49, R109, RZ, P2, !PT ;  /* 0x0000006d31ff7210 */ /* 0x000fe4000175e4ff */
[----:B------:R-:W-:Y:S02]  /*130190*/  IADD3.X RZ, P0, PT, R57, R55, RZ, P0, !PT ;  /* 0x0000003739ff7210 */ /* 0x000fe4000071e4ff */
[----:B------:R-:W-:Y:S02]  /*1301a0*/  IADD3.X R49, P3, PT, RZ, RZ, RZ, P3, !PT ;  /* 0x000000ffff317210 */ /* 0x000fe40001f7e4ff */
[----:B------:R-:W-:Y:S02]  /*1301b0*/  IADD3.X R42, P6, PT, RZ, RZ, RZ, P6, !PT ;  /* 0x000000ffff2a7210 */ /* 0x000fe400037de4ff */
[----:B------:R-:W-:Y:S01]  /*1301c0*/  IADD3.X R48, P4, PT, R44, R47, RZ, P4, !PT ;  /* 0x0000002f2c307210 */ /* 0x000fe2000279e4ff */
[----:B------:R-:W-:Y:S01]  /*1301d0*/  IMAD.X R44, RZ, RZ, RZ, P3 ;  /* 0x000000ffff2c7224 */ /* 0x000fe200018e06ff */
[----:B------:R-:W-:-:S02]  /*1301e0*/  IADD3.X R40, P2, PT, RZ, R40, RZ, P2, !PT ;  /* 0x00000028ff287210 */ /* 0x000fc4000175e4ff */
        /* <DEDUP_REMOVED lines=73> */
.L_x_1864:
[----:B------:R-:W-:Y:S05]  /*130680*/  BSYNC.RELIABLE B2 ;  /* 0x0000000000027941 */ /* 0x000fea0003800100 */
.L_x_1863:
        /* <DEDUP_REMOVED lines=12> */
.L_x_1865:
[----:B------:R-:W-:Y:S05]  /*130750*/  BSYNC.RECONVERGENT B1 ;  /* 0x0000000000017941 */ /* 0x000fea0003800200 */
.L_x_1862:
        /* <DEDUP_REMOVED lines=49> */
.L_x_1869:
[----:B------:R-:W-:Y:S05]  /*130a70*/  BSYNC.RELIABLE B2 ;  /* 0x0000000000027941 */ /* 0x000fea0003800100 */
.L_x_1868:
        /* <DEDUP_REMOVED lines=12> */
.L_x_1867:
[----:B------:R-:W-:Y:S05]  /*130b40*/  BSYNC.RECONVERGENT B1 ;  /* 0x0000000000017941 */ /* 0x000fea0003800200 */
.L_x_1866:
        /* <DEDUP_REMOVED lines=49> */
.L_x_1873:
[----:B------:R-:W-:Y:S05]  /*130e60*/  BSYNC.RELIABLE B2 ;  /* 0x0000000000027941 */ /* 0x000fea0003800100 */
.L_x_1872:
        /* <DEDUP_REMOVED lines=12> */
.L_x_1871:
[----:B------:R-:W-:Y:S05]  /*130f30*/  BSYNC.RECONVERGENT B1 ;  /* 0x0000000000017941 */ /* 0x000fea0003800200 */
.L_x_1870:
        /* <DEDUP_REMOVED lines=49> */
.L_x_1877:
[----:B------:R-:W-:Y:S05]  /*131250*/  BSYNC.RELIABLE B2 ;  /* 0x0000000000027941 */ /* 0x000fea0003800100 */
.L_x_1876:
        /* <DEDUP_REMOVED lines=12> */
.L_x_1875:
[----:B------:R-:W-:Y:S05]  /*131320*/  BSYNC.RECONVERGENT B1 ;  /* 0x0000000000017941 */ /* 0x000fea0003800200 */
.L_x_1874:
        /* <DEDUP_REMOVED lines=49> */
.L_x_1881:
[----:B------:R-:W-:Y:S05]  /*131640*/  BSYNC.RELIABLE B2 ;  /* 0x0000000000027941 */ /* 0x000fea0003800100 */
.L_x_1880:
        /* <DEDUP_REMOVED lines=12> */
.L_x_1879:
[----:B------:R-:W-:Y:S05]  /*131710*/  BSYNC.RECONVERGENT B1 ;  /* 0x0000000000017941 */ /* 0x000fea0003800200 */
.L_x_1878:
[-C--:B------:R-:W-:Y:S01]  /*131720*/  IMAD.WIDE.U32 R46, R182, R231.reuse, RZ ;  /* 0x000000e7b62e7225 */ /* 0x080fe200078e00ff */
[----:B------:R-:W-:Y:S04]  /*131730*/  BSSY.RECONVERGENT B1, `(.L_x_1882) ;  /* 0x0000507000017945 */ /* 0x000fe80003800200 */
[----:B------:R-:W-:Y:S01]  /*131740*/  BSSY.RELIABLE B2, `(.L_x_1883) ;  /* 0x00004f9000027945 */ /* 0x000fe20003800100 */
[----:B------:R-:W-:-:S04]  /*131750*/  IMAD.WIDE.U32 R40, R224, R231, RZ ;  /* 0x000000e7e0287225 */ /* 0x000fc800078e00ff */
[----:B------:R-:W-:-:S04]  /*131760*/  IMAD.WIDE.U32 R42, R228, R231, RZ ;  /* 0x000000e7e42a7225 */ /* 0x000fc800078e00ff */
[----:B------:R-:W-:-:S04]  /*131770*/  IMAD.WIDE.U32 R46, P0, R229, R186, R46 ;  /* 0x000000bae52e7225 */ /* 0x000fc8000780002e */
[----:B------:R-:W-:Y:S02]  /*131780*/  IMAD.X R57, RZ, RZ, RZ, P0 ;  /* 0x000000ffff397224 */ /* 0x000fe400000e06ff */
[----:B------:R-:W-:-:S04]  /*131790*/  IMAD.WIDE.U32 R40, P0, R229, R230, R40 ;  /* 0x000000e6e5287225 */ /* 0x000fc80007800028 */
[----:B------:R-:W-:-:S04]  /*1317a0*/  IMAD.WIDE.U32 R42, P2, R229, R222, R42 ;  /* 0x000000dee52a7225 */ /* 0x000fc8000784002a */
[----:B------:R-:W-:-:S04]  /*1317b0*/  IMAD.WIDE.U32 R52, R230, R231, RZ ;  /* 0x000000e7e6347225 */ /* 0x000fc800078e00ff */
[----:B------:R-:W-:-:S04]  /*1317c0*/  IMAD.WIDE.U32 R44, R186, R231, RZ ;  /* 0x000000e7ba2c7225 */ /* 0x000fc800078e00ff */
[----:B------:R-:W-:Y:S01]  /*1317d0*/  IMAD.X R61, RZ, RZ, RZ, P2 ;  /* 0x000000ffff3d7224 */ /* 0x000fe200010e06ff */
[----:B------:R-:W-:Y:S01]  /*1317e0*/  IADD3 R53, P2, PT, R53, R40, RZ ;  /* 0x0000002835357210 */ /* 0x000fe20007f5e0ff */
[----:B------:R-:W-:Y:S01]  /*1317f0*/  IMAD.MOV.U32 R106, RZ, RZ, R41 ;  /* 0x000000ffff6a7224 */ /* 0x000fe200078e0029 */
[----:B------:R-:W-:Y:S01]  /*131800*/  IADD3 R45, P1, PT, R45, R46, RZ ;  /* 0x0000002e2d2d7210 */ /* 0x000fe20007f3e0ff */
[----:B------:R-:W-:-:S04]  /*131810*/  IMAD.WIDE.U32 R58, R184, R231, RZ ;  /* 0x000000e7b83a7225 */ /* 0x000fc800078e00ff */
[----:B------:R-:W-:-:S04]  /*131820*/  IMAD.WIDE.U32 R40, R181, R231, RZ ;  /* 0x000000e7b5287225 */ /* 0x000fc800078e00ff */
[----:B------:R-:W-:Y:S02]  /*131830*/  IMAD.MOV.U32 R56, RZ, RZ, R47 ;  /* 0x000000ffff387224 */ /* 0x000fe400078e002f */
[----:B------:R-:W-:Y:S01]  /*131840*/  IMAD.X R107, RZ, RZ, RZ, P0 ;  /* 0x000000ffff6b7224 */ /* 0x000fe200000e06ff */
[----:B------:R-:W-:Y:S01]  /*131850*/  IADD3 RZ, P0, PT, RZ, R44, RZ ;  /* 0x0000002cffff7210 */ /* 0x000fe20007f1e0ff */
[----:B------:R-:W-:-:S03]  /*131860*/  IMAD.WIDE.U32 R50, R222, R231, RZ ;  /* 0x000000e7de327225 */ /* 0x000fc600078e00ff */
[----:B------:R-:W-:Y:S01]  /*131870*/  IADD3.X RZ, P0, PT, RZ, R45, RZ, P0, !PT ;  /* 0x0000002dffff7210 */ /* 0x000fe2000071e4ff */
[----:B------:R-:W-:Y:S01]  /*131880*/  IMAD.WIDE.U32 R58, P4, R229, R188, R58 ;  /* 0x000000bce53a7225 */ /* 0x000fe2000788003a */
[----:B------:R-:W-:-:S03]  /*131890*/  IADD3 R109, P3, PT, R51, R42, RZ ;  /* 0x0000002a336d7210 */ /* 0x000fc60007f7e0ff */
[----:B------:R-:W-:-:S04]  /*1318a0*/  IMAD.WIDE.U32 R132, R180, R231, RZ ;  /* 0x000000e7b4847225 */ /* 0x000fc800078e00ff */
[----:B------:R-:W-:-:S04]  /*1318b0*/  IMAD.WIDE.U32 R40, P5, R229, R180, R40 ;  /* 0x000000b4e5287225 */ /* 0x000fc800078a0028 */
[----:B------:R-:W-:-:S04]  /*1318c0*/  IMAD.WIDE.U32.X R56, R229, R182, R56, P1 ;  /* 0x000000b6e5387225 */ /* 0x000fc800008e0438 */
[----:B------:R-:W-:Y:S02]  /*1318d0*/  IMAD R51, R45, -0x30003, RZ ;  /* 0xfffcfffd2d337824 */ /* 0x000fe400078e02ff */
[----:B------:R-:W-:Y:S01]  /*1318e0*/  IMAD.X R47, RZ, RZ, RZ, P4 ;  /* 0x000000ffff2f7224 */ /* 0x000fe200020e06ff */
[----:B------:R-:W-:Y:S01]  /*1318f0*/  IADD3 R108, P4, PT, R133, R40, RZ ;  /* 0x00000028856c7210 */ /* 0x000fe20007f9e0ff */
[----:B------:R-:W-:Y:S01]  /*131900*/  IMAD.MOV.U32 R46, RZ, RZ, R59 ;  /* 0x000000ffff2e7224 */ /* 0x000fe200078e003b */
[----:B------:R-:W-:Y:S01]  /*131910*/  IADD3.X R59, P1, PT, RZ, R56, RZ, P0, !PT ;  /* 0x00000038ff3b7210 */ /* 0x000fe2000073e4ff */
[----:B------:R-:W-:Y:S02]  /*131920*/  IMAD.MOV.U32 R42, RZ, RZ, R41 ;  /* 0x000000ffff2a7224 */ /* 0x000fe400078e0029 */
[----:B------:R-:W-:Y:S01]  /*131930*/  IMAD.WIDE.U32 R54, R178, R231, RZ ;  /* 0x000000e7b2367225 */ /* 0x000fe200078e00ff */
[----:B------:R-:W-:-:S03]  /*131940*/  IADD3.X R59, P0, PT, RZ, R59, RZ, P0, !PT ;  /* 0x0000003bff3b7210 */ /* 0x000fc6000071e4ff */
[C---:B------:R-:W-:Y:S01]  /*131950*/  IMAD.WIDE.U32 R40, R44.reuse, -0x30003, RZ ;  /* 0xfffcfffd2c287825 */ /* 0x040fe200078e00ff */
[----:B------:R-:W-:Y:S02]  /*131960*/  IADD3.X R110, PT, PT, RZ, RZ, R57, P0, P1 ;  /* 0x000000ffff6e7210 */ /* 0x000fe400007e2439 */
[-C--:B------:R-:W-:Y:S01]  /*131970*/  IADD3 RZ, P0, PT, RZ, R52.reuse, RZ ;  /* 0x00000034ffff7210 */ /* 0x080fe20007f1e0ff */
[----:B------:R-:W-:Y:S01]  /*131980*/  IMAD R51, R44, -0x760c0004, R51 ;  /* 0x89f3fffc2c337824 */ /* 0x000fe200078e0233 */
[----:B------:R-:W-:Y:S01]  /*131990*/  IADD3 R52, P1, PT, R59, R52, RZ ;  /* 0x000000343b347210 */ /* 0x000fe20007f3e0ff */
[----:B------:R-:W-:Y:S01]  /*1319a0*/  IMAD.MOV.U32 R60, RZ, RZ, R43 ;  /* 0x000000ffff3c7224 */ /* 0x000fe200078e002b */
[----:B------:R-:W-:Y:S01]  /*1319b0*/  IADD3.X RZ, P0, PT, RZ, R53, RZ, P0, !PT ;  /* 0x00000035ffff7210 */ /* 0x000fe2000071e4ff */
[----:B------:R-:W-:Y:S02]  /*1319c0*/  IMAD.IADD R51, R41, 0x1, R51 ;  /* 0x0000000129337824 */ /* 0x000fe400078e0233 */
[----:B------:R-:W-:-:S02]  /*1319d0*/  IMAD.X R43, RZ, RZ, RZ, P5 ;  /* 0x000000ffff2b7224 */ /* 0x000fc400028e06ff */
[----:B------:R-:W-:-:S04]  /*1319e0*/  IMAD.WIDE.U32 R54, P5, R229, R179, R54 ;  /* 0x000000b3e5367225 */ /* 0x000fc800078a0036 */
[----:B------:R-:W-:-:S04]  /*1319f0*/  IMAD.WIDE.U32 R126, R179, R231, RZ ;  /* 0x000000e7b37e7225 */ /* 0x000fc800078e00ff */
[----:B------:R-:W-:-:S04]  /*131a00*/  IMAD.WIDE.U32 R56, R51, -0x5555, RZ ;  /* 0xffffaaab33387825 */ /* 0x000fc800078e00ff */
[----:B------:R-:W-:-:S04]  /*131a10*/  IMAD.WIDE.U32 R48, R188, R231, RZ ;  /* 0x000000e7bc307225 */ /* 0x000fc800078e00ff */
[----:B------:R-:W-:Y:S01]  /*131a20*/  IMAD.X R139, RZ, RZ, RZ, P5 ;  /* 0x000000ffff8b7224 */ /* 0x000fe200028e06ff */
[----:B------:R-:W-:Y:S01]  /*131a30*/  IADD3 R127, P5, PT, R127, R54, RZ ;  /* 0x000000367f7f7210 */ /* 0x000fe20007fbe0ff */
[----:B------:R-:W-:Y:S01]  /*131a40*/  IMAD.MOV.U32 R138, RZ, RZ, R55 ;  /* 0x000000ffff8a7224 */ /* 0x000fe200078e0037 */
[----:B------:R-:W-:Y:S01]  /*131a50*/  IADD3 R49, P6, PT, R49, R58, RZ ;  /* 0x0000003a31317210 */ /* 0x000fe20007fde0ff */
[----:B------:R-:W-:-:S04]  /*131a60*/  IMAD.WIDE.U32.X R106, R229, R224, R106, P2 ;  /* 0x000000e0e56a7225 */ /* 0x000fc800010e046a */
[----:B------:R-:W-:Y:S01]  /*131a70*/  IMAD.WIDE.U32.X R60, R229, R228, R60, P3 ;  /* 0x000000e4e53c7225 */ /* 0x000fe200018e043c */
[----:B------:R-:W-:-:S03]  /*131a80*/  IADD3.X R111, P0, PT, RZ, R106, RZ, P0, !PT ;  /* 0x0000006aff6f7210 */ /* 0x000fc6000071e4ff */
[----:B------:R-:W-:-:S04]  /*131a90*/  IMAD.WIDE.U32 R54, R40, -0x5555, RZ ;  /* 0xffffaaab28367825 */ /* 0x000fc800078e00ff */
[----:B------:R-:W-:Y:S01]  /*131aa0*/  IMAD.WIDE.U32 R56, P3, R40, -0x46010001, R56 ;  /* 0xb9feffff28387825 */ /* 0x000fe20007860038 */
[----:B------:R-:W-:-:S03]  /*131ab0*/  IADD3 RZ, P2, PT, R44, R54, RZ ;  /* 0x000000362cff7210 */ /* 0x000fc60007f5e0ff */
[----:B------:R-:W-:-:S04]  /*131ac0*/  IMAD.WIDE.U32 R58, R40, -0x5555, R44 ;  /* 0xffffaaab283a7825 */ /* 0x000fc800078e002c */
[----:B------:R-:W-:Y:S01]  /*131ad0*/  IMAD.WIDE.U32.X R138, R229, R178, R138, P5 ;  /* 0x000000b2e58a7225 */ /* 0x000fe200028e048a */
[----:B------:R-:W-:Y:S02]  /*131ae0*/  IADD3.X R53, P5, PT, R53, R110, RZ, P1, !PT ;  /* 0x0000006e35357210 */ /* 0x000fe40000fbe4ff */
[----:B------:R-:W-:Y:S01]  /*131af0*/  IADD3 RZ, P1, PT, RZ, R58, RZ ;  /* 0x0000003affff7210 */ /* 0x000fe20007f3e0ff */
[----:B------:R-:W-:Y:S01]  /*131b00*/  IMAD.WIDE.U32.X R42, R229, R181, R42, P4 ;  /* 0x000000b5e52a7225 */ /* 0x000fe200020e042a */
[----:B------:R-:W-:-:S03]  /*131b10*/  IADD3 R113, P4, PT, R56, R55, RZ ;  /* 0x0000003738717210 */ /* 0x000fc60007f9e0ff */
[----:B------:R-:W-:Y:S01]  /*131b20*/  IMAD.X R55, RZ, RZ, RZ, P3 ;  /* 0x000000ffff377224 */ /* 0x000fe200018e06ff */
[----:B------:R-:W-:Y:S01]  /*131b30*/  IADD3.X R111, P3, PT, RZ, R111, RZ, P5, !PT ;  /* 0x0000006fff6f7210 */ /* 0x000fe20002f7e4ff */
[----:B------:R-:W-:Y:S01]  /*131b40*/  IMAD.IADD R41, R59, 0x1, R56 ;  /* 0x000000013b297824 */ /* 0x000fe200078e0238 */
[----:B------:R-:W-:Y:S01]  /*131b50*/  IADD3.X RZ, P2, PT, R45, R113, RZ, P2, !PT ;  /* 0x000000712dff7210 */ /* 0x000fe2000175e4ff */
[----:B------:R-:W-:Y:S01]  /*131b60*/  IMAD.WIDE.U32.X R46, R229, R184, R46, P6 ;  /* 0x000000b8e52e7225 */ /* 0x000fe200030e042e */
[-C--:B------:R-:W-:Y:S02]  /*131b70*/  IADD3 RZ, P6, PT, RZ, R50.reuse, RZ ;  /* 0x00000032ffff7210 */ /* 0x080fe40007fde0ff */
[----:B------:R-:W-:Y:S01]  /*131b80*/  IADD3 R56, P5, PT, R111, R50, RZ ;  /* 0x000000326f387210 */ /* 0x000fe20007fbe0ff */
[----:B------:R-:W-:Y:S01]  /*131b90*/  IMAD.WIDE.U32 R58, R51, -0x4eac0001, RZ ;  /* 0xb153ffff333a7825 */ /* 0x000fe200078e00ff */
[----:B------:R-:W-:Y:S02]  /*131ba0*/  IADD3.X R44, PT, PT, RZ, RZ, R107, P3, P0 ;  /* 0x000000ffff2c7210 */ /* 0x000fe40001fe046b */
[----:B------:R-:W-:Y:S01]  /*131bb0*/  IADD3.X RZ, P3, PT, RZ, R109, RZ, P6, !PT ;  /* 0x0000006dffff7210 */ /* 0x000fe2000377e4ff */
        /* <DEDUP_REMOVED lines=14> */
[----:B------:R-:W-:-:S04]  /*131ca0*/  IMAD.WIDE.U32 R52, R40, -0x4eac0001, R52 ;  /* 0xb153ffff28347825 */ /* 0x000fc800078e0034 */
[----:B------:R-:W-:-:S04]  /*131cb0*/  IMAD.WIDE.U32 R44, P5, R40, 0x6730d2a0, R106 ;  /* 0x6730d2a0282c7825 */ /* 0x000fc800078a006a */
[----:B------:R-:W-:Y:S01]  /*131cc0*/  IMAD.X R107, RZ, RZ, RZ, P6 ;  /* 0x000000ffff6b7224 */ /* 0x000fe200030e06ff */
[----:B------:R-:W-:Y:S01]  /*131cd0*/  IADD3.X R121, P6, PT, RZ, R121, RZ, P1, !PT ;  /* 0x00000079ff797210 */ /* 0x000fe20000fde4ff */
[----:B------:R-:W-:Y:S02]  /*131ce0*/  IMAD.MOV.U32 R106, RZ, RZ, R59 ;  /* 0x000000ffff6a7224 */ /* 0x000fe400078e003b */
[----:B------:R-:W-:Y:S01]  /*131cf0*/  IMAD.IADD R58, R53, 0x1, R58 ;  /* 0x00000001353a7824 */ /* 0x000fe200078e023a */
[----:B------:R-:W-:Y:S01]  /*131d00*/  IADD3.X R55, PT, PT, RZ, RZ, R55, P6, P2 ;  /* 0x000000ffff377210 */ /* 0x000fe200037e4437 */
[----:B------:R-:W-:Y:S01]  /*131d10*/  IMAD.WIDE.U32 R60, R40, -0x94f09dc, RZ ;  /* 0xf6b0f624283c7825 */ /* 0x000fe200078e00ff */
[-C--:B------:R-:W-:Y:S02]  /*131d20*/  IADD3 RZ, P2, PT, RZ, R48.reuse, RZ ;  /* 0x00000030ffff7210 */ /* 0x080fe40007f5e0ff */
[----:B------:R-:W-:Y:S01]  /*131d30*/  IADD3 R48, P6, PT, R109, R48, RZ ;  /* 0x000000306d307210 */ /* 0x000fe20007fde0ff */
[----:B------:R-:W-:Y:S01]  /*131d40*/  IMAD.X R53, RZ, RZ, RZ, P5 ;  /* 0x000000ffff357224 */ /* 0x000fe200028e06ff */
[----:B------:R-:W-:Y:S01]  /*131d50*/  IADD3.X RZ, P2, PT, RZ, R49, RZ, P2, !PT ;  /* 0x00000031ffff7210 */ /* 0x000fe2000175e4ff */
[----:B------:R-:W-:Y:S01]  /*131d60*/  IMAD.WIDE.U32.X R106, R51, 0x1eabfffe, R106, P4 ;  /* 0x1eabfffe336a7825 */ /* 0x000fe200020e046a */
[----:B------:R-:W-:-:S02]  /*131d70*/  IADD3 R120, P5, PT, R121, R52, RZ ;  /* 0x0000003479787210 */ /* 0x000fc40007fbe0ff */
[----:B------:R-:W-:Y:S01]  /*131d80*/  IADD3.X R49, P6, PT, R49, R50, RZ, P6, !PT ;  /* 0x0000003231317210 */ /* 0x000fe200037de4ff */
[----:B------:R-:W-:Y:S01]  /*131d90*/  IMAD.MOV.U32 R52, RZ, RZ, R45 ;  /* 0x000000ffff347224 */ /* 0x000fe200078e002d */
[----:B------:R-:W-:Y:S01]  /*131da0*/  IADD3.X R133, P4, PT, RZ, R46, RZ, P2, !PT ;  /* 0x0000002eff857210 */ /* 0x000fe2000179e4ff */
[C---:B------:R-:W-:Y:S01]  /*131db0*/  IMAD.WIDE.U32 R136, R51.reuse, 0x434bacd7, RZ ;  /* 0x434bacd733887825 */ /* 0x040fe200078e00ff */
[----:B------:R-:W-:Y:S02]  /*131dc0*/  IADD3 R41, P3, PT, R44, R61, RZ ;  /* 0x0000003d2c297210 */ /* 0x000fe40007f7e0ff */
[----:B------:R-:W-:Y:S01]  /*131dd0*/  IADD3 RZ, P1, PT, R56, R60, RZ ;  /* 0x0000003c38ff7210 */ /* 0x000fe20007f3e0ff */
[----:B------:R-:W-:Y:S01]  /*131de0*/  IMAD.WIDE.U32 R128, R51, 0x397fe69a, RZ ;  /* 0x397fe69a33807825 */ /* 0x000fe200078e00ff */
[----:B------:R-:W-:Y:S02]  /*131df0*/  IADD3.X R121, P5, PT, R58, R55, RZ, P5, !PT ;  /* 0x000000373a797210 */ /* 0x000fe40002fbe4ff */
[----:B------:R-:W-:Y:S01]  /*131e00*/  IADD3.X R115, P0, PT, RZ, R106, RZ, P0, !PT ;  /* 0x0000006aff737210 */ /* 0x000fe2000071e4ff */
[----:B------:R-:W-:Y:S01]  /*131e10*/  IMAD.WIDE.U32 R54, R182, R227, RZ ;  /* 0x000000e3b6367225 */ /* 0x000fe200078e00ff */
[----:B------:R-:W-:-:S02]  /*131e20*/  IADD3.X R133, P6, PT, RZ, R133, RZ, P6, !PT ;  /* 0x00000085ff857210 */ /* 0x000fc400037de4ff */
[----:B------:R-:W-:Y:S01]  /*131e30*/  IADD3.X RZ, P1, PT, R57, R41, RZ, P1, !PT ;  /* 0x0000002939ff7210 */ /* 0x000fe20000f3e4ff */
[----:B------:R-:W-:Y:S01]  /*131e40*/  IMAD.WIDE.U32 R56, R40, -0x94f09dc, R56 ;  /* 0xf6b0f62428387825 */ /* 0x000fe200078e0038 */
[----:B------:R-:W-:Y:S02]  /*131e50*/  IADD3.X R115, P5, PT, RZ, R115, RZ, P5, !PT ;  /* 0x00000073ff737210 */ /* 0x000fe40002fbe4ff */
[-C--:B------:R-:W-:Y:S01]  /*131e60*/  IADD3 RZ, P2, PT, RZ, R132.reuse, RZ ;  /* 0x00000084ffff7210 */ /* 0x080fe20007f5e0ff */
[----:B------:R-:W-:Y:S01]  /*131e70*/  IMAD.IADD R41, R57, 0x1, R44 ;  /* 0x0000000139297824 */ /* 0x000fe200078e022c */
[----:B------:R-:W-:Y:S01]  /*131e80*/  IADD3.X R45, PT, PT, RZ, RZ, R47, P6, P4 ;  /* 0x000000ffff2d7210 */ /* 0x000fe200037e842f */
[----:B------:R-:W-:Y:S01]  /*131e90*/  IMAD.WIDE.U32 R46, R51, -0xc7aed41, RZ ;  /* 0xf38512bf332e7825 */ /* 0x000fe200078e00ff */
[----:B------:R-:W-:Y:S02]  /*131ea0*/  IADD3 R132, P6, PT, R133, R132, RZ ;  /* 0x0000008485847210 */ /* 0x000fe40007fde0ff */
[----:B------:R-:W-:Y:S01]  /*131eb0*/  IADD3.X R106, PT, PT, RZ, RZ, R107, P5, P0 ;  /* 0x000000ffff6a7210 */ /* 0x000fe20002fe046b */
[----:B------:R-:W-:Y:S01]  /*131ec0*/  IMAD.WIDE.U32 R110, R228, R227, RZ ;  /* 0x000000e3e46e7225 */ /* 0x000fe200078e00ff */
[----:B------:R-:W-:-:S02]  /*131ed0*/  IADD3.X R133, P5, PT, R108, R45, RZ, P6, !PT ;  /* 0x0000002d6c857210 */ /* 0x000fc400037be4ff */
[----:B------:R-:W-:Y:S01]  /*131ee0*/  IADD3 R114, P4, PT, R115, R56, RZ ;  /* 0x0000003873727210 */ /* 0x000fe20007f9e0ff */
[----:B------:R-:W-:Y:S01]  /*131ef0*/  IMAD.WIDE.U32.X R44, R51, 0x6730d2a0, R52, P3 ;  /* 0x6730d2a0332c7825 */ /* 0x000fe200018e0434 */
[----:B------:R-:W-:Y:S02]  /*131f00*/  IADD3.X RZ, P2, PT, RZ, R108, RZ, P2, !PT ;  /* 0x0000006cffff7210 */ /* 0x000fe4000175e4ff */
[----:B------:R-:W-:Y:S01]  /*131f10*/  IADD3.X R115, P4, PT, R41, R106, RZ, P4, !PT ;  /* 0x0000006a29737210 */ /* 0x000fe2000279e4ff */
[C---:B------:R-:W-:Y:S01]  /*131f20*/  IMAD.WIDE.U32 R56, R40.reuse, -0xc7aed41, RZ ;  /* 0xf38512bf28387825 */ /* 0x040fe200078e00ff */
[----:B------:R-:W-:Y:S02]  /*131f30*/  IADD3.X R185, P2, PT, RZ, R42, RZ, P2, !PT ;  /* 0x0000002affb97210 */ /* 0x000fe4000175e4ff */
[----:B------:R-:W-:Y:S01]  /*131f40*/  IADD3.X R41, P1, PT, RZ, R44, RZ, P1, !PT ;  /* 0x0000002cff297210 */ /* 0x000fe20000f3e4ff */
[----:B------:R-:W-:Y:S01]  /*131f50*/  IMAD.WIDE.U32 R46, P6, R40, 0x64774b84, R46 ;  /* 0x64774b84282e7825 */ /* 0x000fe200078c002e */
[----:B------:R-:W-:-:S02]  /*131f60*/  IADD3.X R185, P5, PT, RZ, R185, RZ, P5, !PT ;  /* 0x000000b9ffb97210 */ /* 0x000fc40002fbe4ff */
[----:B------:R-:W-:Y:S01]  /*131f70*/  IADD3 RZ, P0, PT, R48, R56, RZ ;  /* 0x0000003830ff7210 */ /* 0x000fe20007f1e0ff */
[----:B------:R-:W-:Y:S01]  /*131f80*/  IMAD.WIDE.U32 R108, R40, -0xc7aed41, R48 ;  /* 0xf38512bf286c7825 */ /* 0x000fe200078e0030 */
[----:B------:R-:W-:Y:S02]  /*131f90*/  IADD3 R59, P3, PT, R46, R57, RZ ;  /* 0x000000392e3b7210 */ /* 0x000fe40007f7e0ff */
[----:B------:R-:W-:Y:S01]  /*131fa0*/  IADD3.X R57, P4, PT, RZ, R41, RZ, P4, !PT ;  /* 0x00000029ff397210 */ /* 0x000fe2000279e4ff */
[----:B------:R-:W-:Y:S01]  /*131fb0*/  IMAD.MOV.U32 R44, RZ, RZ, R47 ;  /* 0x000000ffff2c7224 */ /* 0x000fe200078e002f */
[----:B------:R-:W-:Y:S01]  /*131fc0*/  IADD3.X R134, PT, PT, RZ, RZ, R43, P5, P2 ;  /* 0x000000ffff867210 */ /* 0x000fe20002fe442b */
[----:B------:R-:W-:Y:S01]  /*131fd0*/  IMAD.IADD R41, R109, 0x1, R46 ;  /* 0x000000016d297824 */ /* 0x000fe200078e022e */
[----:B------:R-:W-:Y:S01]  /*131fe0*/  IADD3.X R50, PT, PT, RZ, RZ, R45, P4, P1 ;  /* 0x000000ffff327210 */ /* 0x000fe200027e242d */
[----:B------:R-:W-:Y:S01]  /*131ff0*/  IMAD.WIDE.U32 R52, R186, R227, RZ ;  /* 0x000000e3ba347225 */ /* 0x000fe200078e00ff */
[----:B------:R-:W-:-:S02]  /*132000*/  IADD3.X RZ, P0, PT, R49, R59, RZ, P0, !PT ;  /* 0x0000003b31ff7210 */ /* 0x000fc4000071e4ff */
[----:B------:R-:W-:Y:S01]  /*132010*/  IADD3 R108, P4, PT, R57, R108, RZ ;  /* 0x0000006c396c7210 */ /* 0x000fe20007f9e0ff */
[----:B------:R-:W-:Y:S01]  /*132020*/  IMAD.WIDE.U32 R42, P5, R225, R186, R54 ;  /* 0x000000bae12a7225 */ /* 0x000fe200078a0036 */
[----:B------:R-:W-:Y:S02]  /*132030*/  IADD3 RZ, P1, PT, R120, R52, RZ ;  /* 0x0000003478ff7210 */ /* 0x000fe40007f3e0ff */
[----:B------:R-:W-:Y:S01]  /*132040*/  IADD3.X R109, P4, PT, R41, R50, RZ, P4, !PT ;  /* 0x00000032296d7210 */ /* 0x000fe2000279e4ff */
[----:B------:R-:W-:Y:S01]  /*132050*/  IMAD.X R45, RZ, RZ, RZ, P6 ;  /* 0x000000ffff2d7224 */ /* 0x000fe200030e06ff */
[----:B------:R-:W-:Y:S01]  /*132060*/  IADD3 R53, P6, PT, R42, R53, RZ ;  /* 0x000000352a357210 */ /* 0x000fe20007fde0ff */
[----:B------:R-:W-:-:S03]  /*132070*/  IMAD.WIDE.U32 R136, P2, R40, 0x4b1ba7b6, R136 ;  /* 0x4b1ba7b628887825 */ /* 0x000fc60007840088 */
[----:B------:R-:W-:Y:S01]  /*132080*/  IADD3.X RZ, P1, PT, R121, R53, RZ, P1, !PT ;  /* 0x0000003579ff7210 */ /* 0x000fe20000f3e4ff */
[----:B------:R-:W-:-:S04]  /*132090*/  IMAD.WIDE.U32 R46, R40, 0x434bacd7, RZ ;  /* 0x434bacd7282e7825 */ /* 0x000fc800078e00ff */
[----:B------:R-:W-:Y:S02]  /*1320a0*/  IMAD.X R131, RZ, RZ, RZ, P2 ;  /* 0x000000ffff837224 */ /* 0x000fe400010e06ff */
[----:B------:R-:W-:Y:S01]  /*1320b0*/  IMAD.WIDE.U32.X R48, R51, 0x64774b84, R44, P3 ;  /* 0x64774b8433307825 */ /* 0x000fe200018e042c */
[----:B------:R-:W-:-:S03]  /*1320c0*/  IADD3 R183, P3, PT, R136, R47, RZ ;  /* 0x0000002f88b77210 */ /* 0x000fc60007f7e0ff */
[----:B------:R-:W-:Y:S02]  /*1320d0*/  IMAD.X R119, RZ, RZ, RZ, P5 ;  /* 0x000000ffff777224 */ /* 0x000fe400028e06ff */
[----:B------:R-:W-:-:S04]  /*1320e0*/  IMAD.WIDE.U32 R128, P2, R40, 0x1a0111ea, R128 ;  /* 0x1a0111ea28807825 */ /* 0x000fc80007840080 */
[----:B------:R-:W-:-:S04]  /*1320f0*/  IMAD.WIDE.U32 R124, R40, 0x397fe69a, RZ ;  /* 0x397fe69a287c7825 */ /* 0x000fc800078e00ff */
        /* <DEDUP_REMOVED lines=8> */
[----:B------:R-:W-:-:S03]  /*132180*/  IADD3.X R125, P3, PT, RZ, R48, RZ, P0, !PT ;  /* 0x00000030ff7d7210 */ /* 0x000fc6000077e4ff */
[----:B------:R-:W-:Y:S01]  /*132190*/  IMAD.WIDE.U32 R52, R181, R227, RZ ;  /* 0x000000e3b5347225 */ /* 0x000fe200078e00ff */
[----:B------:R-:W-:-:S03]  /*1321a0*/  IADD3.X R125, P4, PT, RZ, R125, RZ, P4, !PT ;  /* 0x0000007dff7d7210 */ /* 0x000fc6000279e4ff */
[----:B------:R-:W-:Y:S01]  /*1321b0*/  IMAD.MOV.U32 R122, RZ, RZ, R129 ;  /* 0x000000ffff7a7224 */ /* 0x000fe200078e0081 */
[----:B------:R-:W-:Y:S01]  /*1321c0*/  IADD3.X R129, PT, PT, RZ, RZ, R49, P4, P3 ;  /* 0x000000ffff817210 */ /* 0x000fe200027e6431 */
[----:B------:R-:W-:Y:S02]  /*1321d0*/  IMAD.MOV.U32 R60, RZ, RZ, R111 ;  /* 0x000000ffff3c7224 */ /* 0x000fe400078e006f */
[----:B------:R-:W-:-:S04]  /*1321e0*/  IMAD.WIDE.U32 R116, R224, R227, RZ ;  /* 0x000000e3e0747225 */ /* 0x000fc800078e00ff */
[----:B------:R-:W-:-:S04]  /*1321f0*/  IMAD.WIDE.U32 R58, R184, R227, RZ ;  /* 0x000000e3b83a7225 */ /* 0x000fc800078e00ff */
[----:B------:R-:W-:Y:S02]  /*132200*/  IMAD.MOV.U32 R118, RZ, RZ, R43 ;  /* 0x000000ffff767224 */ /* 0x000fe400078e002b */
[----:B------:R-:W-:Y:S01]  /*132210*/  IMAD.WIDE.U32.X R122, R51, 0x1a0111ea, R122, P2 ;  /* 0x1a0111ea337a7825 */ /* 0x000fe200010e047a */
[----:B------:R-:W-:-:S03]  /*132220*/  IADD3 RZ, P2, PT, R132, R46, RZ ;  /* 0x0000002e84ff7210 */ /* 0x000fc60007f5e0ff */
[----:B------:R-:W-:Y:S01]  /*132230*/  IMAD.WIDE.U32.X R60, R225, R228, R60, P5 ;  /* 0x000000e4e13c7225 */ /* 0x000fe200028e043c */
[----:B------:R-:W-:-:S03]  /*132240*/  IADD3.X RZ, P2, PT, R133, R183, RZ, P2, !PT ;  /* 0x000000b785ff7210 */ /* 0x000fc6000175e4ff */
[----:B------:R-:W-:-:S04]  /*132250*/  IMAD.WIDE.U32 R50, R180, R227, RZ ;  /* 0x000000e3b4327225 */ /* 0x000fc800078e00ff */
[----:B------:R-:W-:-:S04]  /*132260*/  IMAD.WIDE.U32 R52, P5, R225, R180, R52 ;  /* 0x000000b4e1347225 */ /* 0x000fc800078a0034 */
[----:B------:R-:W-:-:S04]  /*132270*/  IMAD.WIDE.U32 R44, R230, R227, RZ ;  /* 0x000000e3e62c7225 */ /* 0x000fc800078e00ff */
[----:B------:R-:W-:Y:S01]  /*132280*/  IMAD.WIDE.U32 R116, P0, R225, R230, R116 ;  /* 0x000000e6e1747225 */ /* 0x000fe20007800074 */
[----:B------:R-:W-:-:S03]  /*132290*/  IADD3 RZ, P3, PT, R114, R44, RZ ;  /* 0x0000002c72ff7210 */ /* 0x000fc60007f7e0ff */
[----:B------:R-:W-:Y:S01]  /*1322a0*/  IMAD.WIDE.U32 R46, R178, R227, RZ ;  /* 0x000000e3b22e7225 */ /* 0x000fe200078e00ff */
[----:B------:R-:W-:-:S03]  /*1322b0*/  IADD3 R137, P4, PT, R116, R45, RZ ;  /* 0x0000002d74897210 */ /* 0x000fc60007f9e0ff */
[----:B------:R-:W-:-:S04]  /*1322c0*/  IMAD.WIDE.U32.X R118, R225, R182, R118, P6 ;  /* 0x000000b6e1767225 */ /* 0x000fc800030e0476 */
[----:B------:R-:W-:-:S04]  /*1322d0*/  IMAD.WIDE.U32 R58, P6, R225, R188, R58 ;  /* 0x000000bce13a7225 */ /* 0x000fc800078c003a */
[----:B------:R-:W-:Y:S01]  /*1322e0*/  IMAD.X R49, RZ, RZ, RZ, P5 ;  /* 0x000000ffff317224 */ /* 0x000fe200028e06ff */
[----:B------:R-:W-:Y:S01]  /*1322f0*/  IADD3 R51, P5, PT, R52, R51, RZ ;  /* 0x0000003334337210 */ /* 0x000fe20007fbe0ff */
[----:B------:R-:W-:-:S04]  /*132300*/  IMAD.WIDE.U32 R120, R227, R186, R120 ;  /* 0x000000bae3787225 */ /* 0x000fc800078e0078 */
[----:B------:R-:W-:Y:S02]  /*132310*/  IMAD.MOV.U32 R48, RZ, RZ, R53 ;  /* 0x000000ffff307224 */ /* 0x000fe400078e0035 */
[----:B------:R-:W-:Y:S02]  /*132320*/  IMAD.X R55, RZ, RZ, RZ, P6 ;  /* 0x000000ffff377224 */ /* 0x000fe400030e06ff */
[----:B------:R-:W-:-:S04]  /*132330*/  IMAD.WIDE.U32 R46, P6, R225, R179, R46 ;  /* 0x000000b3e12e7225 */ /* 0x000fc800078c002e */
[----:B------:R-:W-:-:S04]  /*132340*/  IMAD.WIDE.U32 R44, R179, R227, RZ ;  /* 0x000000e3b32c7225 */ /* 0x000fc800078e00ff */
[----:B------:R-:W-:-:S04]  /*132350*/  IMAD.WIDE.U32 R56, R188, R227, RZ ;  /* 0x000000e3bc387225 */ /* 0x000fc800078e00ff */
[----:B------:R-:W-:Y:S01]  /*132360*/  IMAD.X R113, RZ, RZ, RZ, P0 ;  /* 0x000000ffff717224 */ /* 0x000fe200000e06ff */
[----:B------:R-:W-:Y:S01]  /*132370*/  IADD3 RZ, P0, PT, RZ, R126, RZ ;  /* 0x0000007effff7210 */ /* 0x000fe20007f1e0ff */
[----:B------:R-:W-:Y:S02]  /*132380*/  IMAD.MOV.U32 R112, RZ, RZ, R117 ;  /* 0x000000ffff707224 */ /* 0x000fe400078e0075 */
[----:B------:R-:W-:Y:S01]  /*132390*/  IMAD.WIDE.U32.X R48, R225, R181, R48, P5 ;  /* 0x000000b5e1307225 */ /* 0x000fe200028e0430 */
[----:B------:R-:W-:Y:S02]  /*1323a0*/  IADD3 RZ, P5, PT, RZ, R120, RZ ;  /* 0x00000078ffff7210 */ /* 0x000fe40007fbe0ff */
[----:B------:R-:W-:Y:S01]  /*1323b0*/  IADD3.X RZ, P0, PT, RZ, R127, RZ, P0, !PT ;  /* 0x0000007fffff7210 */ /* 0x000fe2000071e4ff */
[----:B------:R-:W-:Y:S02]  /*1323c0*/  IMAD.IADD R121, R121, 0x1, R42 ;  /* 0x0000000179797824 */ /* 0x000fe400078e022a */
[----:B------:R-:W-:Y:S01]  /*1323d0*/  IMAD.X R43, RZ, RZ, RZ, P6 ;  /* 0x000000ffff2b7224 */ /* 0x000fe200030e06ff */
[----:B------:R-:W-:Y:S01]  /*1323e0*/  IADD3 R45, P6, PT, R46, R45, RZ ;  /* 0x0000002d2e2d7210 */ /* 0x000fe20007fde0ff */
[----:B------:R-:W-:Y:S01]  /*1323f0*/  IMAD.WIDE.U32.X R112, R225, R224, R112, P4 ;  /* 0x000000e0e1707225 */ /* 0x000fe200020e0470 */
[----:B------:R-:W-:-:S02]  /*132400*/  IADD3 R57, P4, PT, R58, R57, RZ ;  /* 0x000000393a397210 */ /* 0x000fc40007f9e0ff */
[----:B------:R-:W-:Y:S01]  /*132410*/  IADD3.X RZ, P5, PT, RZ, R121, RZ, P5, !PT ;  /* 0x00000079ffff7210 */ /* 0x000fe20002fbe4ff */
[----:B------:R-:W-:Y:S01]  /*132420*/  IMAD.MOV.U32 R42, RZ, RZ, R47 ;  /* 0x000000ffff2a7224 */ /* 0x000fe200078e002f */
[----:B------:R-:W-:Y:S01]  /*132430*/  IADD3.X R47, P1, PT, RZ, R118, RZ, P1, !PT ;  /* 0x00000076ff2f7210 */ /* 0x000fe20000f3e4ff */
[----:B------:R-:W-:Y:S02]  /*132440*/  IMAD.MOV.U32 R54, RZ, RZ, R59 ;  /* 0x000000ffff367224 */ /* 0x000fe400078e003b */
[----:B------:R-:W-:Y:S01]  /*132450*/  IMAD.WIDE.U32.X R42, R225, R178, R42, P6 ;  /* 0x000000b2e12a7225 */ /* 0x000fe200030e042a */
[----:B------:R-:W-:Y:S02]  /*132460*/  IADD3.X RZ, P6, PT, R115, R137, RZ, P3, !PT ;  /* 0x0000008973ff7210 */ /* 0x000fe40001fde4ff */
[----:B------:R-:W-:Y:S01]  /*132470*/  IADD3.X R47, P5, PT, RZ, R47, RZ, P5, !PT ;  /* 0x0000002fff2f7210 */ /* 0x000fe20002fbe4ff */
[----:B------:R-:W-:Y:S01]  /*132480*/  IMAD.WIDE.U32.X R54, R225, R184, R54, P4 ;  /* 0x000000b8e1367225 */ /* 0x000fe200020e0436 */
[----:B------:R-:W-:-:S02]  /*132490*/  IADD3 R126, P4, PT, R185, R126, RZ ;  /* 0x0000007eb97e7210 */ /* 0x000fc40007f9e0ff */
[----:B------:R-:W-:Y:S01]  /*1324a0*/  IADD3.X R119, PT, PT, RZ, RZ, R119, P5, P1 ;  /* 0x000000ffff777210 */ /* 0x000fe20002fe2477 */
[----:B------:R-:W-:Y:S01]  /*1324b0*/  IMAD.WIDE.U32 R114, R227, R230, R114 ;  /* 0x000000e6e3727225 */ /* 0x000fe200078e0072 */
[----:B------:R-:W-:Y:S02]  /*1324c0*/  IADD3.X R127, P4, PT, R127, R134, RZ, P4, !PT ;  /* 0x000000867f7f7210 */ /* 0x000fe4000279e4ff */
[----:B------:R-:W-:Y:S01]  /*1324d0*/  IADD3.X R53, P1, PT, RZ, R138, RZ, P0, !PT ;  /* 0x0000008aff357210 */ /* 0x000fe2000073e4ff */
[----:B------:R-:W-:Y:S01]  /*1324e0*/  IMAD.IADD R116, R115, 0x1, R116 ;  /* 0x0000000173747824 */ /* 0x000fe200078e0274 */
[----:B------:R-:W-:Y:S01]  /*1324f0*/  IADD3 R114, P0, PT, R47, R114, RZ ;  /* 0x000000722f727210 */ /* 0x000fe20007f1e0ff */
[----:B------:R-:W-:Y:S01]  /*132500*/  IMAD.WIDE.U32 R132, R40, 0x434bacd7, R132 ;  /* 0x434bacd728847825 */ /* 0x000fe200078e0084 */
[----:B------:R-:W-:Y:S02]  /*132510*/  IADD3 RZ, P5, PT, R108, R106, RZ ;  /* 0x0000006a6cff7210 */ /* 0x000fe40007fbe0ff */
[----:B------:R-:W-:Y:S01]  /*132520*/  IADD3.X R47, P4, PT, RZ, R53, RZ, P4, !PT ;  /* 0x00000035ff2f7210 */ /* 0x000fe2000279e4ff */
[----:B------:R-:W-:Y:S01]  /*132530*/  IMAD.IADD R136, R133, 0x1, R136 ;  /* 0x0000000185887824 */ /* 0x000fe200078e0288 */
[----:B------:R-:W-:-:S02]  /*132540*/  IADD3.X R115, P0, PT, R116, R119, RZ, P0, !PT ;  /* 0x0000007774737210 */ /* 0x000fc4000071e4ff */
[----:B------:R-:W-:Y:S02]  /*132550*/  IADD3.X R53, P6, PT, RZ, R112, RZ, P6, !PT ;  /* 0x00000070ff357210 */ /* 0x000fe400037de4ff */
[----:B------:R-:W-:Y:S02]  /*132560*/  IADD3 RZ, P3, PT, R126, R124, RZ ;  /* 0x0000007c7eff7210 */ /* 0x000fe40007f7e0ff */
[----:B------:R-:W-:Y:S01]  /*132570*/  IADD3.X RZ, P5, PT, R109, R107, RZ, P5, !PT ;  /* 0x0000006b6dff7210 */ /* 0x000fe20002fbe4ff */
[----:B------:R-:W-:Y:S01]  /*132580*/  IMAD.WIDE.U32 R108, R227, R222, R108 ;  /* 0x000000dee36c7225 */ /* 0x000fe200078e006c */
[----:B------:R-:W-:Y:S02]  /*132590*/  IADD3.X R138, PT, PT, RZ, RZ, R139, P4, P1 ;  /* 0x000000ffff8a7210 */ /* 0x000fe400027e248b */
[----:B------:R-:W-:Y:S01]  /*1325a0*/  IADD3.X R53, P0, PT, RZ, R53, RZ, P0, !PT ;  /* 0x00000035ff357210 */ /* 0x000fe2000071e4ff */
[----:B------:R-:W-:Y:S01]  /*1325b0*/  IMAD.IADD R110, R109, 0x1, R110 ;  /* 0x000000016d6e7824 */ /* 0x000fe200078e026e */
[----:B------:R-:W-:-:S02]  /*1325c0*/  IADD3 R132, P1, PT, R125, R132, RZ ;  /* 0x000000847d847210 */ /* 0x000fc40007f3e0ff */
[----:B------:R-:W-:Y:S01]  /*1325d0*/  IADD3.X RZ, P3, PT, R127, R41, RZ, P3, !PT ;  /* 0x000000297fff7210 */ /* 0x000fe20001f7e4ff */
[----:B------:R-:W-:Y:S01]  /*1325e0*/  IMAD.WIDE.U32 R40, R40, 0x397fe69a, R126 ;  /* 0x397fe69a28287825 */ /* 0x000fe200078e007e */
[----:B------:R-:W-:Y:S02]  /*1325f0*/  IADD3 R108, P4, PT, R53, R108, RZ ;  /* 0x0000006c356c7210 */ /* 0x000fe40007f9e0ff */
[----:B------:R-:W-:Y:S01]  /*132600*/  IADD3.X R113, PT, PT, RZ, RZ, R113, P0, P6 ;  /* 0x000000ffff717210 */ /* 0x000fe200007ec471 */
[----:B------:R-:W-:Y:S01]  /*132610*/  IMAD.IADD R128, R41, 0x1, R128 ;  /* 0x0000000129807824 */ /* 0x000fe200078e0280 */
[----:B------:R-:W-:Y:S01]  /*132620*/  IADD3.X R133, P1, PT, R136, R129, RZ, P1, !PT ;  /* 0x0000008188857210 */ /* 0x000fe20000f3e4ff */
[----:B------:R-:W-:Y:S01]  /*132630*/  IMAD.WIDE.U32 R136, R178, R193, RZ ;  /* 0x000000c1b2887225 */ /* 0x000fe200078e00ff */
[----:B------:R-:W-:Y:S02]  /*132640*/  IADD3.X R53, P2, PT, RZ, R130, RZ, P2, !PT ;  /* 0x00000082ff357210 */ /* 0x000fe4000175e4ff */
[----:B------:R-:W-:Y:S01]  /*132650*/  IADD3.X R109, P4, PT, R110, R113, RZ, P4, !PT ;  /* 0x000000716e6d7210 */ /* 0x000fe2000279e4ff */
[----:B------:R-:W-:Y:S01]  /*132660*/  IMAD.WIDE.U32 R106, R227, R188, R132 ;  /* 0x000000bce36a7225 */ /* 0x000fe200078e0084 */
[----:B------:R-:W-:-:S02]  /*132670*/  IADD3.X R41, P5, PT, RZ, R60, RZ, P5, !PT ;  /* 0x0000003cff297210 */ /* 0x000fc40002fbe4ff */
[----:B------:R-:W-:Y:S01]  /*132680*/  IADD3.X R53, P1, PT, RZ, R53, RZ, P1, !PT ;  /* 0x00000035ff357210 */ /* 0x000fe20000f3e4ff */
[----:B------:R-:W-:Y:S01]  /*132690*/  IMAD.IADD R58, R107, 0x1, R58 ;  /* 0x000000016b3a7824 */ /* 0x000fe200078e023a */
[----:B------:R-:W-:Y:S02]  /*1326a0*/  IADD3 RZ, P0, PT, R132, R56, RZ ;  /* 0x0000003884ff7210 */ /* 0x000fe40007f1e0ff */
[----:B------:R-:W-:Y:S02]  /*1326b0*/  IADD3.X R41, P4, PT, RZ, R41, RZ, P4, !PT ;  /* 0x00000029ff297210 */ /* 0x000fe4000279e4ff */
[----:B------:R-:W-:Y:S02]  /*1326c0*/  IADD3.X R131, PT, PT, RZ, RZ, R131, P1, P2 ;  /* 0x000000ffff837210 */ /* 0x000fe40000fe4483 */
[----:B------:R-:W-:Y:S02]  /*1326d0*/  IADD3 R40, P2, PT, R53, R40, RZ ;  /* 0x0000002835287210 */ /* 0x000fe40007f5e0ff */
[----:B------:R-:W-:Y:S01]  /*1326e0*/  IADD3.X RZ, P0, PT, R133, R57, RZ, P0, !PT ;  /* 0x0000003985ff7210 */ /* 0x000fe2000071e4ff */
[----:B------:R-:W-:Y:S01]  /*1326f0*/  IMAD.WIDE.U32 R132, R179, R193, RZ ;  /* 0x000000c1b3847225 */ /* 0x000fe200078e00ff */
[----:B------:R-:W-:-:S02]  /*132700*/  IADD3 R106, P1, PT, R41, R106, RZ ;  /* 0x0000006a296a7210 */ /* 0x000fc40007f3e0ff */
[----:B------:R-:W-:Y:S02]  /*132710*/  IADD3.X R61, PT, PT, RZ, RZ, R61, P4, P5 ;  /* 0x000000ffff3d7210 */ /* 0x000fe400027ea43d */
[----:B------:R-:W-:Y:S02]  /*132720*/  IADD3.X R41, P2, PT, R128, R131, RZ, P2, !PT ;  /* 0x0000008380297210 */ /* 0x000fe4000175e4ff */
[----:B------:R-:W-:Y:S02]  /*132730*/  IADD3.X R53, P3, PT, RZ, R122, RZ, P3, !PT ;  /* 0x0000007aff357210 */ /* 0x000fe40001f7e4ff */
[----:B------:R-:W-:Y:S01]  /*132740*/  IADD3 RZ, P4, PT, R40, R50, RZ ;  /* 0x0000003228ff7210 */ /* 0x000fe20007f9e0ff */
[----:B------:R-:W-:Y:S01]  /*132750*/  IMAD.WIDE.U32 R56, R227, R180, R40 ;  /* 0x000000b4e3387225 */ /* 0x000fe200078e0028 */
[----:B------:R-:W-:Y:S02]  /*132760*/  IADD3.X R107, P1, PT, R58, R61, RZ, P1, !PT ;  /* 0x0000003d3a6b7210 */ /* 0x000fe40000f3e4ff */
[----:B------:R-:W-:Y:S01]  /*132770*/  IADD3.X R50, P0, PT, RZ, R54, RZ, P0, !PT ;  /* 0x00000036ff327210 */ /* 0x000fe2000071e4ff */
[----:B------:R-:W-:Y:S01]  /*132780*/  IMAD.IADD R52, R57, 0x1, R52 ;  /* 0x0000000139347824 */ /* 0x000fe200078e0234 */
[----:B------:R-:W-:Y:S01]  /*132790*/  IADD3.X R54, P2, PT, RZ, R53, RZ, P2, !PT ;  /* 0x00000035ff367210 */ /* 0x000fe2000175e4ff */
[----:B------:R-:W-:Y:S01]  /*1327a0*/  IMAD R53, R121, -0x30003, RZ ;  /* 0xfffcfffd79357824 */ /* 0x000fe200078e02ff */
[----:B------:R-:W-:-:S02]  /*1327b0*/  IADD3.X RZ, P4, PT, R41, R51, RZ, P4, !PT ;  /* 0x0000003329ff7210 */ /* 0x000fc4000279e4ff */
[----:B------:R-:W-:Y:S01]  /*1327c0*/  IADD3.X R41, P5, PT, RZ, R50, RZ, P1, !PT ;  /* 0x00000032ff297210 */ /* 0x000fe20000fbe4ff */
[----:B------:R-:W-:Y:S01]  /*1327d0*/  IMAD.WIDE.U32 R50, R120, -0x30003, RZ ;  /* 0xfffcfffd78327825 */ /* 0x000fe200078e00ff */
[----:B------:R-:W-:Y:S02]  /*1327e0*/  IADD3.X R123, PT, PT, RZ, RZ, R123, P2, P3 ;  /* 0x000000ffff7b7210 */ /* 0x000fe400017e647b */
[----:B------:R-:W-:Y:S01]  /*1327f0*/  IADD3 R54, P1, PT, R54, R47, RZ ;  /* 0x0000002f36367210 */ /* 0x000fe20007f3e0ff */
[----:B------:R-:W-:Y:S01]  /*132800*/  IMAD R119, R120, -0x760c0004, R53 ;  /* 0x89f3fffc78777824 */ /* 0x000fe200078e0235 */
[----:B------:R-:W-:Y:S01]  /*132810*/  IADD3 R40, P2, PT, R41, R56, RZ ;  /* 0x0000003829287210 */ /* 0x000fe20007f5e0ff */
[----:B------:R-:W-:Y:S01]  /*132820*/  IMAD.WIDE.U32 R110, R50, 0x434bacd7, RZ ;  /* 0x434bacd7326e7825 */ /* 0x000fe200078e00ff */
[----:B------:R-:W-:Y:S02]  /*132830*/  IADD3.X R41, PT, PT, RZ, RZ, R55, P5, P0 ;  /* 0x000000ffff297210 */ /* 0x000fe40002fe0437 */
[----:B------:R-:W-:Y:S01]  /*132840*/  IADD3.X R55, P1, PT, R123, R138, RZ, P1, !PT ;  /* 0x0000008a7b377210 */ /* 0x000fe20000f3e4ff */
[----:B------:R-:W-:Y:S01]  /*132850*/  IMAD.IADD R119, R51, 0x1, R119 ;  /* 0x0000000133777824 */ /* 0x000fe200078e0277 */
[----:B------:R-:W-:Y:S01]  /*132860*/  IADD3 RZ, P0, PT, R54, R44, RZ ;  /* 0x0000002c36ff7210 */ /* 0x000fe20007f1e0ff */
[----:B------:R-:W-:Y:S01]  /*132870*/  IMAD.WIDE.U32 R60, R50, 0x397fe69a, RZ ;  /* 0x397fe69a323c7825 */ /* 0x000fe200078e00ff */
[----:B------:R-:W-:-:S02]  /*132880*/  IADD3.X R41, P3, PT, R52, R41, RZ, P2, !PT ;  /* 0x0000002934297210 */ /* 0x000fc4000177e4ff */
[----:B------:R-:W-:Y:S01]  /*132890*/  IADD3.X R44, P4, PT, RZ, R48, RZ, P4, !PT ;  /* 0x00000030ff2c7210 */ /* 0x000fe2000279e4ff */
[----:B------:R-:W-:Y:S01]  /*1328a0*/  IMAD.WIDE.U32 R52, R227, R179, R54 ;  /* 0x000000b3e3347225 */ /* 0x000fe200078e0036 */
[----:B------:R-:W-:Y:S02]  /*1328b0*/  IADD3 RZ, P2, PT, RZ, R47, RZ ;  /* 0x0000002fffff7210 */ /* 0x000fe40007f5e0ff */
[----:B------:R-:W-:Y:S01]  /*1328c0*/  IADD3.X R47, P3, PT, RZ, R44, RZ, P3, !PT ;  /* 0x0000002cff2f7210 */ /* 0x000fe20001f7e4ff */
[----:B------:R-:W-:Y:S01]  /*1328d0*/  IMAD.WIDE.U32 R112, R119, 0x434bacd7, RZ ;  /* 0x434bacd777707825 */ /* 0x000fe200078e00ff */
[----:B------:R-:W-:Y:S02]  /*1328e0*/  IADD3.X RZ, P0, PT, R55, R45, RZ, P0, !PT ;  /* 0x0000002d37ff7210 */ /* 0x000fe4000071e4ff */
[----:B------:R-:W-:Y:S01]  /*1328f0*/  IADD3 R44, P5, PT, R47, R52, RZ ;  /* 0x000000342f2c7210 */ /* 0x000fe20007fbe0ff */
[----:B------:R-:W-:Y:S01]  /*132900*/  IMAD.IADD R45, R53, 0x1, R46 ;  /* 0x00000001352d7824 */ /* 0x000fe200078e022e */
[----:B------:R-:W-:Y:S01]  /*132910*/  IADD3.X R48, PT, PT, RZ, RZ, R49, P3, P4 ;  /* 0x000000ffff307210 */ /* 0x000fe20001fe8431 */
[----:B------:R-:W-:Y:S01]  /*132920*/  IMAD.WIDE.U32 R46, R119, -0x5555, RZ ;  /* 0xffffaaab772e7825 */ /* 0x000fe200078e00ff */
[----:B------:R-:W-:-:S02]  /*132930*/  IADD3.X R118, P0, PT, RZ, R42, RZ, P0, !PT ;  /* 0x0000002aff767210 */ /* 0x000fc4000071e4ff */
[----:B------:R-:W-:Y:S01]  /*132940*/  IADD3.X R45, P5, PT, R45, R48, RZ, P5, !PT ;  /* 0x000000302d2d7210 */ /* 0x000fe20002fbe4ff */
[C---:B------:R-:W-:Y:S01]  /*132950*/  IMAD.WIDE.U32 R54, R50.reuse, -0x5555, RZ ;  /* 0xffffaaab32367825 */ /* 0x040fe200078e00ff */
[----:B------:R-:W-:Y:S02]  /*132960*/  IADD3.X RZ, P2, PT, RZ, R138, RZ, P2, !PT ;  /* 0x0000008affff7210 */ /* 0x000fe4000175e4ff */
        /* <DEDUP_REMOVED lines=21> */
[----:B------:R-:W-:Y:S01]  /*132ac0*/  IMAD.WIDE.U32 R42, R50, -0x4eac0001, R114 ;  /* 0xb153ffff322a7825 */ /* 0x000fe200078e0072 */
[----:B------:R-:W-:Y:S02]  /*132ad0*/  IADD3.X R54, PT, PT, RZ, RZ, R55, P5, P3 ;  /* 0x000000ffff367210 */ /* 0x000fe40002fe6437 */
[----:B------:R-:W-:Y:S01]  /*132ae0*/  IADD3.X RZ, P0, PT, R115, R47, RZ, P0, !PT ;  /* 0x0000002f73ff7210 */ /* 0x000fe2000071e4ff */
[----:B------:R-:W-:Y:S01]  /*132af0*/  IMAD.WIDE.U32 R52, R119, -0x94f09dc, RZ ;  /* 0xf6b0f62477347825 */ /* 0x000fe200078e00ff */
[----:B------:R-:W-:-:S03]  /*132b00*/  IADD3 R42, P5, PT, R59, R42, RZ ;  /* 0x0000002a3b2a7210 */ /* 0x000fc60007fbe0ff */
[----:B------:R-:W-:Y:S02]  /*132b10*/  IMAD.MOV.U32 R56, RZ, RZ, R49 ;  /* 0x000000ffff387224 */ /* 0x000fe400078e0031 */
[----:B------:R-:W-:Y:S02]  /*132b20*/  IMAD.IADD R43, R43, 0x1, R48 ;  /* 0x000000012b2b7824 */ /* 0x000fe400078e0230 */
[----:B------:R-:W-:-:S03]  /*132b30*/  IMAD.WIDE.U32.X R56, R119, 0x1eabfffe, R56, P4 ;  /* 0x1eabfffe77387825 */ /* 0x000fc600020e0438 */
[----:B------:R-:W-:Y:S01]  /*132b40*/  IADD3.X R43, P5, PT, R43, R54, RZ, P5, !PT ;  /* 0x000000362b2b7210 */ /* 0x000fe20002fbe4ff */
[----:B------:R-:W-:Y:S01]  /*132b50*/  IMAD.WIDE.U32 R48, P6, R50, 0x6730d2a0, R52 ;  /* 0x6730d2a032307825 */ /* 0x000fe200078c0034 */
[----:B------:R-:W-:-:S03]  /*132b60*/  IADD3.X R59, P0, PT, RZ, R56, RZ, P0, !PT ;  /* 0x00000038ff3b7210 */ /* 0x000fc6000071e4ff */
[----:B------:R-:W-:Y:S01]  /*132b70*/  IMAD.WIDE.U32 R46, R50, -0x94f09dc, RZ ;  /* 0xf6b0f624322e7825 */ /* 0x000fe200078e00ff */
[----:B------:R-:W-:-:S03]  /*132b80*/  IADD3.X R59, P5, PT, RZ, R59, RZ, P5, !PT ;  /* 0x0000003bff3b7210 */ /* 0x000fc60002fbe4ff */
[----:B------:R-:W-:Y:S01]  /*132b90*/  IMAD.WIDE.U32 R52, R119, -0xc7aed41, RZ ;  /* 0xf38512bf77347825 */ /* 0x000fe200078e00ff */
[----:B------:R-:W-:Y:S02]  /*132ba0*/  IADD3 R55, P4, PT, R48, R47, RZ ;  /* 0x0000002f30377210 */ /* 0x000fe40007f9e0ff */
[----:B------:R-:W-:Y:S01]  /*132bb0*/  IADD3 RZ, P3, PT, R108, R46, RZ ;  /* 0x0000002e6cff7210 */ /* 0x000fe20007f7e0ff */
[----:B------:R-:W-:Y:S01]  /*132bc0*/  IMAD.X R117, RZ, RZ, RZ, P6 ;  /* 0x000000ffff757224 */ /* 0x000fe200030e06ff */
[----:B------:R-:W-:Y:S01]  /*132bd0*/  IADD3.X R120, PT, PT, RZ, RZ, R57, P5, P0 ;  /* 0x000000ffff787210 */ /* 0x000fe20002fe0439 */
[----:B------:R-:W-:Y:S01]  /*132be0*/  IMAD.WIDE.U32 R46, R50, -0xc7aed41, RZ ;  /* 0xf38512bf322e7825 */ /* 0x000fe200078e00ff */
[----:B------:R-:W-:-:S03]  /*132bf0*/  IADD3.X RZ, P3, PT, R109, R55, RZ, P3, !PT ;  /* 0x000000376dff7210 */ /* 0x000fc60001f7e4ff */
[----:B------:R-:W-:Y:S01]  /*132c00*/  IMAD.WIDE.U32 R52, P6, R50, 0x64774b84, R52 ;  /* 0x64774b8432347825 */ /* 0x000fe200078c0034 */
[----:B------:R-:W-:Y:S02]  /*132c10*/  IADD3 RZ, P0, PT, R106, R46, RZ ;  /* 0x0000002e6aff7210 */ /* 0x000fe40007f1e0ff */
[----:B------:R-:W-:Y:S01]  /*132c20*/  IADD3.X R46, P2, PT, RZ, RZ, RZ, P2, !PT ;  /* 0x000000ffff2e7210 */ /* 0x000fe2000175e4ff */
[----:B------:R-:W-:Y:S01]  /*132c30*/  IMAD.MOV.U32 R116, RZ, RZ, R49 ;  /* 0x000000ffff747224 */ /* 0x000fe200078e0031 */
[----:B------:R-:W-:Y:S01]  /*132c40*/  IADD3 R121, P5, PT, R52, R47, RZ ;  /* 0x0000002f34797210 */ /* 0x000fe20007fbe0ff */
[----:B------:R-:W-:-:S03]  /*132c50*/  IMAD.WIDE.U32 R54, R50, -0x94f09dc, R108 ;  /* 0xf6b0f62432367825 */ /* 0x000fc600078e006c */
[----:B------:R-:W-:Y:S01]  /*132c60*/  IADD3.X RZ, P0, PT, R107, R121, RZ, P0, !PT ;  /* 0x000000796bff7210 */ /* 0x000fe2000071e4ff */
[----:B------:R-:W-:-:S04]  /*132c70*/  IMAD.WIDE.U32.X R116, R119, 0x6730d2a0, R116, P4 ;  /* 0x6730d2a077747825 */ /* 0x000fc800020e0474 */
[----:B------:R-:W-:-:S04]  /*132c80*/  IMAD.WIDE.U32 R108, R119, 0x397fe69a, RZ ;  /* 0x397fe69a776c7825 */ /* 0x000fc800078e00ff */
[----:B------:R-:W-:-:S04]  /*132c90*/  IMAD.WIDE.U32 R112, P4, R50, 0x4b1ba7b6, R112 ;  /* 0x4b1ba7b632707825 */ /* 0x000fc80007880070 */
[----:B------:R-:W-:Y:S01]  /*132ca0*/  IMAD.X R115, RZ, RZ, RZ, P6 ;  /* 0x000000ffff737224 */ /* 0x000fe200030e06ff */
[----:B------:R-:W-:Y:S01]  /*132cb0*/  IADD3 R54, P6, PT, R59, R54, RZ ;  /* 0x000000363b367210 */ /* 0x000fe20007fde0ff */
[----:B------:R-:W-:Y:S02]  /*132cc0*/  IMAD.MOV.U32 R114, RZ, RZ, R53 ;  /* 0x000000ffff727224 */ /* 0x000fe400078e0035 */
[----:B------:R-:W-:Y:S01]  /*132cd0*/  IMAD.X R49, RZ, RZ, RZ, P4 ;  /* 0x000000ffff317224 */ /* 0x000fe200020e06ff */
[----:B------:R-:W-:Y:S01]  /*132ce0*/  IADD3 R123, P4, PT, R112, R111, RZ ;  /* 0x0000006f707b7210 */ /* 0x000fe20007f9e0ff */
[----:B------:R-:W-:Y:S02]  /*132cf0*/  IMAD.IADD R55, R55, 0x1, R48 ;  /* 0x0000000137377824 */ /* 0x000fe400078e0230 */
[----:B------:R-:W-:-:S03]  /*132d00*/  IMAD.WIDE.U32.X R114, R119, 0x64774b84, R114, P5 ;  /* 0x64774b8477727825 */ /* 0x000fc600028e0472 */
[----:B------:R-:W-:Y:S01]  /*132d10*/  IADD3.X R55, P6, PT, R55, R120, RZ, P6, !PT ;  /* 0x0000007837377210 */ /* 0x000fe200037de4ff */
[----:B------:R-:W-:-:S04]  /*132d20*/  IMAD.WIDE.U32 R108, P5, R50, 0x1a0111ea, R108 ;  /* 0x1a0111ea326c7825 */ /* 0x000fc800078a006c */
[----:B------:R-:W-:-:S04]  /*132d30*/  IMAD.WIDE.U32 R58, R182, R38, RZ ;  /* 0x00000026b63a7225 */ /* 0x000fc800078e00ff */
[----:B------:R-:W-:Y:S01]  /*132d40*/  IMAD.MOV.U32 R48, RZ, RZ, R113 ;  /* 0x000000ffff307224 */ /* 0x000fe200078e0071 */
[----:B------:R-:W-:Y:S01]  /*132d50*/  IADD3.X R113, P1, PT, RZ, RZ, RZ, P1, !PT ;  /* 0x000000ffff717210 */ /* 0x000fe20000f3e4ff */
[----:B------:R-:W-:Y:S01]  /*132d60*/  IMAD.X R47, RZ, RZ, RZ, P5 ;  /* 0x000000ffff2f7224 */ /* 0x000fe200028e06ff */
[----:B------:R-:W-:Y:S01]  /*132d70*/  IADD3 R125, P5, PT, R108, R61, RZ ;  /* 0x0000003d6c7d7210 */ /* 0x000fe20007fbe0ff */
[----:B------:R-:W-:Y:S01]  /*132d80*/  IMAD.WIDE.U32.X R48, R119, 0x4b1ba7b6, R48, P4 ;  /* 0x4b1ba7b677307825 */ /* 0x000fe200020e0430 */
[----:B------:R-:W-:-:S03]  /*132d90*/  IADD3 R113, P4, PT, R113, R46, RZ ;  /* 0x0000002e71717210 */ /* 0x000fc60007f9e0ff */
[----:B------:R-:W-:Y:S02]  /*132da0*/  IMAD.X R53, RZ, RZ, RZ, P2 ;  /* 0x000000ffff357224 */ /* 0x000fe400010e06ff */
[----:B------:R-:W-:-:S03]  /*132db0*/  IMAD.WIDE.U32 R56, R186, R38, RZ ;  /* 0x00000026ba387225 */ /* 0x000fc600078e00ff */
[----:B------:R-:W-:Y:S01]  /*132dc0*/  IADD3.X R120, PT, PT, R53, RZ, RZ, P4, P1 ;  /* 0x000000ff35787210 */ /* 0x000fe200027e24ff */
[----:B------:R-:W-:Y:S01]  /*132dd0*/  IMAD.WIDE.U32 R58, P2, R39, R186, R58 ;  /* 0x000000ba273a7225 */ /* 0x000fe2000784003a */
[----:B------:R-:W-:Y:S02]  /*132de0*/  IADD3 RZ, P4, PT, R42, R56, RZ ;  /* 0x000000382aff7210 */ /* 0x000fe40007f9e0ff */
[----:B------:R-:W-:Y:S01]  /*132df0*/  IADD3 RZ, P1, PT, R40, R110, RZ ;  /* 0x0000006e28ff7210 */ /* 0x000fe20007f3e0ff */
[----:B------:R-:W-:Y:S01]  /*132e00*/  IMAD.MOV.U32 R46, RZ, RZ, R109 ;  /* 0x000000ffff2e7224 */ /* 0x000fe200078e006d */
[----:B------:R-:W-:Y:S01]  /*132e10*/  IADD3.X R109, P3, PT, RZ, R116, RZ, P3, !PT ;  /* 0x00000074ff6d7210 */ /* 0x000fe20001f7e4ff */
[----:B------:R-:W-:Y:S01]  /*132e20*/  IMAD.MOV.U32 R116, RZ, RZ, R59 ;  /* 0x000000ffff747224 */ /* 0x000fe200078e003b */
[----:B------:R-:W-:Y:S01]  /*132e30*/  IADD3.X RZ, P1, PT, R41, R123, RZ, P1, !PT ;  /* 0x0000007b29ff7210 */ /* 0x000fe20000f3e4ff */
[----:B------:R-:W-:Y:S01]  /*132e40*/  IMAD.WIDE.U32.X R46, R119, 0x1a0111ea, R46, P5 ;  /* 0x1a0111ea772e7825 */ /* 0x000fe200028e042e */
[----:B------:R-:W-:-:S02]  /*132e50*/  IADD3 R53, P5, PT, R58, R57, RZ ;  /* 0x000000393a357210 */ /* 0x000fc40007fbe0ff */
[----:B------:R-:W-:Y:S01]  /*132e60*/  IADD3.X R109, P6, PT, RZ, R109, RZ, P6, !PT ;  /* 0x0000006dff6d7210 */ /* 0x000fe200037de4ff */
[----:B------:R-:W-:Y:S01]  /*132e70*/  IMAD.WIDE.U32 R56, R224, R38, RZ ;  /* 0x00000026e0387225 */ /* 0x000fe200078e00ff */
[----:B------:R-:W-:Y:S02]  /*132e80*/  IADD3.X RZ, P4, PT, R43, R53, RZ, P4, !PT ;  /* 0x000000352bff7210 */ /* 0x000fe4000279e4ff */
[----:B------:R-:W-:Y:S01]  /*132e90*/  IADD3.X R122, PT, PT, RZ, RZ, R117, P6, P3 ;  /* 0x000000ffff7a7210 */ /* 0x000fe200037e6475 */
[----:B------:R-:W-:Y:S02]  /*132ea0*/  IMAD.X R117, RZ, RZ, RZ, P2 ;  /* 0x000000ffff757224 */ /* 0x000fe400010e06ff */
[----:B------:R-:W-:-:S04]  /*132eb0*/  IMAD.WIDE.U32 R110, P3, R39, R230, R56 ;  /* 0x000000e6276e7225 */ /* 0x000fc80007860038 */
[----:B------:R-:W-:-:S04]  /*132ec0*/  IMAD.WIDE.U32 R56, R38, R186, R42 ;  /* 0x000000ba26387225 */ /* 0x000fc800078e002a */
        /* <DEDUP_REMOVED lines=20> */
[----:B------:R-:W-:Y:S01]  /*133010*/  IMAD.WIDE.U32 R54, R228, R38, RZ ;  /* 0x00000026e4367225 */ /* 0x000fe200078e00ff */
[----:B------:R-:W-:-:S02]  /*133020*/  IADD3.X R107, P5, PT, R61, R122, RZ, P5, !PT ;  /* 0x0000007a3d6b7210 */ /* 0x000fc40002fbe4ff */
[----:B------:R-:W-:Y:S01]  /*133030*/  IADD3.X R41, P0, PT, RZ, R114, RZ, P0, !PT ;  /* 0x00000072ff297210 */ /* 0x000fe2000071e4ff */
[----:B------:R-:W-:Y:S01]  /*133040*/  IMAD.IADD R110, R53, 0x1, R110 ;  /* 0x00000001356e7824 */ /* 0x000fe200078e026e */
[----:B------:R-:W-:Y:S01]  /*133050*/  IADD3 RZ, P3, PT, R44, R60, RZ ;  /* 0x0000003c2cff7210 */ /* 0x000fe20007f7e0ff */
[C---:B------:R-:W-:Y:S01]  /*133060*/  IMAD.WIDE.U32.X R42, R39.reuse, R224, R42, P6 ;  /* 0x000000e0272a7225 */ /* 0x040fe200030e042a */
[----:B------:R-:W-:Y:S02]  /*133070*/  IADD3.X R41, P5, PT, RZ, R41, RZ, P5, !PT ;  /* 0x00000029ff297210 */ /* 0x000fe40002fbe4ff */
[----:B------:R-:W-:Y:S01]  /*133080*/  IADD3.X R53, P4, PT, R110, R117, RZ, P4, !PT ;  /* 0x000000756e357210 */ /* 0x000fe2000279e4ff */
[----:B------:R-:W-:Y:S01]  /*133090*/  IMAD.WIDE.U32 R58, R222, R38, RZ ;  /* 0x00000026de3a7225 */ /* 0x000fe200078e00ff */
[----:B------:R-:W-:Y:S02]  /*1330a0*/  IADD3.X R119, P2, PT, RZ, R42, RZ, P2, !PT ;  /* 0x0000002aff777210 */ /* 0x000fe4000175e4ff */
[----:B------:R-:W-:Y:S01]  /*1330b0*/  IADD3.X R115, PT, PT, RZ, RZ, R115, P5, P0 ;  /* 0x000000ffff737210 */ /* 0x000fe20002fe0473 */
[----:B------:R-:W-:Y:S01]  /*1330c0*/  IMAD.WIDE.U32 R54, P6, R39, R222, R54 ;  /* 0x000000de27367225 */ /* 0x000fe200078c0036 */
[----:B------:R-:W-:-:S02]  /*1330d0*/  IADD3.X R119, P4, PT, RZ, R119, RZ, P4, !PT ;  /* 0x00000077ff777210 */ /* 0x000fc4000279e4ff */
[----:B------:R-:W-:Y:S01]  /*1330e0*/  IADD3.X RZ, P3, PT, R45, R125, RZ, P3, !PT ;  /* 0x0000007d2dff7210 */ /* 0x000fe20001f7e4ff */
[----:B------:R-:W-:Y:S01]  /*1330f0*/  IMAD.WIDE.U32 R60, R38, R222, R106 ;  /* 0x000000de263c7225 */ /* 0x000fe200078e006a */
[----:B------:R-:W-:Y:S02]  /*133100*/  IADD3 R111, P5, PT, R54, R59, RZ ;  /* 0x0000003b366f7210 */ /* 0x000fe40007fbe0ff */
[----:B------:R-:W-:Y:S01]  /*133110*/  IADD3.X R43, PT, PT, RZ, RZ, R43, P4, P2 ;  /* 0x000000ffff2b7210 */ /* 0x000fe200027e442b */
[----:B------:R-:W-:Y:S01]  /*133120*/  IMAD.X R59, RZ, RZ, RZ, P6 ;  /* 0x000000ffff3b7224 */ /* 0x000fe200030e06ff */
[----:B------:R-:W-:Y:S01]  /*133130*/  IADD3 R40, P6, PT, R41, R40, RZ ;  /* 0x0000002829287210 */ /* 0x000fe20007fde0ff */
[----:B------:R-:W-:Y:S01]  /*133140*/  IMAD.WIDE.U32 R44, R50, 0x397fe69a, R44 ;  /* 0x397fe69a322c7825 */ /* 0x000fe200078e002c */
[----:B------:R-:W-:Y:S02]  /*133150*/  IADD3 R109, P4, PT, R118, R113, RZ ;  /* 0x00000071766d7210 */ /* 0x000fe40007f9e0ff */
[----:B------:R-:W-:Y:S01]  /*133160*/  IADD3.X R41, P2, PT, R112, R115, RZ, P6, !PT ;  /* 0x0000007370297210 */ /* 0x000fe2000375e4ff */
[----:B------:R-:W-:Y:S01]  /*133170*/  IMAD.IADD R54, R61, 0x1, R54 ;  /* 0x000000013d367824 */ /* 0x000fe200078e0236 */
[----:B------:R-:W-:Y:S01]  /*133180*/  IADD3 RZ, P0, PT, R106, R58, RZ ;  /* 0x0000003a6aff7210 */ /* 0x000fe20007f1e0ff */
[----:B------:R-:W-:Y:S01]  /*133190*/  IMAD.MOV.U32 R58, RZ, RZ, R55 ;  /* 0x000000ffff3a7224 */ /* 0x000fe200078e0037 */
[----:B------:R-:W-:Y:S01]  /*1331a0*/  IADD3.X R42, P1, PT, RZ, R48, RZ, P1, !PT ;  /* 0x00000030ff2a7210 */ /* 0x000fe20000f3e4ff */
[----:B------:R-:W-:Y:S01]  /*1331b0*/  IMAD R61, R57, -0x30003, RZ ;  /* 0xfffcfffd393d7824 */ /* 0x000fe200078e02ff */
[----:B------:R-:W-:Y:S01]  /*1331c0*/  IADD3 R118, P6, PT, R119, R60, RZ ;  /* 0x0000003c77767210 */ /* 0x000fe20007fde0ff */
[----:B------:R-:W-:Y:S01]  /*1331d0*/  IMAD.IADD R108, R45, 0x1, R108 ;  /* 0x000000012d6c7824 */ /* 0x000fe200078e026c */
[----:B------:R-:W-:Y:S01]  /*1331e0*/  IADD3.X R45, P2, PT, RZ, R42, RZ, P2, !PT ;  /* 0x0000002aff2d7210 */ /* 0x000fe2000175e4ff */
[----:B------:R-:W-:Y:S01]  /*1331f0*/  IMAD R61, R56, -0x760c0004, R61 ;  /* 0x89f3fffc383d7824 */ /* 0x000fe200078e023d */
[----:B------:R-:W-:Y:S01]  /*133200*/  IADD3.X R119, P6, PT, R54, R43, RZ, P6, !PT ;  /* 0x0000002b36777210 */ /* 0x000fe200037de4ff */
[----:B------:R-:W-:Y:S01]  /*133210*/  IMAD.WIDE.U32.X R42, R39, R228, R58, P5 ;  /* 0x000000e4272a7225 */ /* 0x000fe200028e043a */
[----:B------:R-:W-:-:S02]  /*133220*/  IADD3.X RZ, P0, PT, R107, R111, RZ, P0, !PT ;  /* 0x0000006f6bff7210 */ /* 0x000fc4000071e4ff */
[----:B------:R-:W-:Y:S01]  /*133230*/  IADD3 R44, P5, PT, R45, R44, RZ ;  /* 0x0000002c2d2c7210 */ /* 0x000fe20007fbe0ff */
[----:B------:R-:W-:Y:S01]  /*133240*/  IMAD.WIDE.U32 R58, R56, -0x30003, RZ ;  /* 0xfffcfffd383a7825 */ /* 0x000fe200078e00ff */
[----:B------:R-:W-:Y:S02]  /*133250*/  IADD3.X R111, P0, PT, RZ, R42, RZ, P0, !PT ;  /* 0x0000002aff6f7210 */ /* 0x000fe4000071e4ff */
[----:B------:R-:W-:Y:S01]  /*133260*/  IADD3.X R45, PT, PT, RZ, RZ, R49, P2, P1 ;  /* 0x000000ffff2d7210 */ /* 0x000fe200017e2431 */
[----:B------:R-:W-:Y:S01]  /*133270*/  IMAD.WIDE.U32 R54, R184, R38, RZ ;  /* 0x00000026b8367225 */ /* 0x000fe200078e00ff */
[----:B------:R-:W-:Y:S02]  /*133280*/  IADD3.X R111, P6, PT, RZ, R111, RZ, P6, !PT ;  /* 0x0000006fff6f7210 */ /* 0x000fe400037de4ff */
[----:B------:R-:W-:Y:S01]  /*133290*/  IADD3.X R45, P5, PT, R108, R45, RZ, P5, !PT ;  /* 0x0000002d6c2d7210 */ /* 0x000fe20002fbe4ff */
[----:B------:R-:W-:Y:S01]  /*1332a0*/  IMAD.IADD R107, R59, 0x1, R61 ;  /* 0x000000013b6b7824 */ /* 0x000fe200078e023d */
[----:B------:R-:W-:Y:S01]  /*1332b0*/  IADD3.X R108, P3, PT, RZ, R46, RZ, P3, !PT ;  /* 0x0000002eff6c7210 */ /* 0x000fe20001f7e4ff */
[----:B------:R-:W-:Y:S01]  /*1332c0*/  IMAD.WIDE.U32 R48, R188, R38, RZ ;  /* 0x00000026bc307225 */ /* 0x000fe200078e00ff */
[----:B------:R-:W-:-:S02]  /*1332d0*/  IADD3.X R120, P1, PT, R51, R120, RZ, P4, !PT ;  /* 0x0000007833787210 */ /* 0x000fc4000273e4ff */
[----:B------:R-:W-:Y:S01]  /*1332e0*/  IADD3.X R113, PT, PT, RZ, RZ, R43, P6, P0 ;  /* 0x000000ffff717210 */ /* 0x000fe200037e042b */
        /* <DEDUP_REMOVED lines=8> */
[----:B------:R-:W-:-:S04]  /*133370*/  IMAD.WIDE.U32 R48, P6, R58, -0x46010001, R60 ;  /* 0xb9feffff3a307825 */ /* 0x000fc800078c003c */
[----:B------:R-:W-:Y:S01]  /*133380*/  IMAD.X R51, RZ, RZ, RZ, P2 ;  /* 0x000000ffff337224 */ /* 0x000fe200010e06ff */
[----:B------:R-:W-:Y:S01]  /*133390*/  IADD3 RZ, P2, PT, R56, R42, RZ ;  /* 0x0000002a38ff7210 */ /* 0x000fe20007f5e0ff */
        /* <DEDUP_REMOVED lines=10> */
[----:B------:R-:W-:Y:S01]  /*133440*/  IMAD.WIDE.U32 R46, R58, -0x5555, R56 ;  /* 0xffffaaab3a2e7825 */ /* 0x000fe200078e0038 */
[----:B------:R-:W-:-:S03]  /*133450*/  IADD3.X R111, P3, PT, RZ, R111, RZ, P3, !PT ;  /* 0x0000006fff6f7210 */ /* 0x000fc60001f7e4ff */
[----:B------:R-:W-:Y:S01]  /*133460*/  IMAD.WIDE.U32 R54, R180, R38, RZ ;  /* 0x00000026b4367225 */ /* 0x000fe200078e00ff */
[----:B------:R-:W-:-:S03]  /*133470*/  IADD3.X R51, PT, PT, RZ, RZ, R51, P3, P0 ;  /* 0x000000ffff337210 */ /* 0x000fc60001fe0433 */
[----:B------:R-:W-:Y:S01]  /*133480*/  IMAD.WIDE.U32 R60, P4, R39, R180, R40 ;  /* 0x000000b4273c7225 */ /* 0x000fe20007880028 */
[----:B------:R-:W-:-:S03]  /*133490*/  IADD3 RZ, P0, PT, R44, R54, RZ ;  /* 0x000000362cff7210 */ /* 0x000fc60007f1e0ff */
[----:B------:R-:W-:Y:S01]  /*1334a0*/  IMAD.X R41, RZ, RZ, RZ, P6 ;  /* 0x000000ffff297224 */ /* 0x000fe200030e06ff */
[----:B------:R-:W-:Y:S01]  /*1334b0*/  IADD3 RZ, P6, PT, RZ, R46, RZ ;  /* 0x0000002effff7210 */ /* 0x000fe20007fde0ff */
[----:B------:R-:W-:Y:S02]  /*1334c0*/  IMAD.IADD R48, R47, 0x1, R48 ;  /* 0x000000012f307824 */ /* 0x000fe400078e0230 */
[----:B------:R-:W-:Y:S01]  /*1334d0*/  IMAD.MOV.U32 R40, RZ, RZ, R49 ;  /* 0x000000ffff287224 */ /* 0x000fe200078e0031 */
[----:B------:R-:W-:Y:S01]  /*1334e0*/  IADD3 R49, P3, PT, R60, R55, RZ ;  /* 0x000000373c317210 */ /* 0x000fe20007f7e0ff */
[----:B------:R-:W-:Y:S01]  /*1334f0*/  IMAD.X R55, RZ, RZ, RZ, P4 ;  /* 0x000000ffff377224 */ /* 0x000fe200020e06ff */
[----:B------:R-:W-:Y:S01]  /*133500*/  IADD3.X RZ, P6, PT, RZ, R48, RZ, P6, !PT ;  /* 0x00000030ffff7210 */ /* 0x000fe200037de4ff */
[----:B------:R-:W-:Y:S01]  /*133510*/  IMAD.WIDE.U32 R46, R38, R180, R44 ;  /* 0x000000b4262e7225 */ /* 0x000fe200078e002c */
[----:B------:R-:W-:-:S03]  /*133520*/  IADD3.X RZ, P0, PT, R45, R49, RZ, P0, !PT ;  /* 0x000000312dff7210 */ /* 0x000fc6000071e4ff */
[----:B------:R-:W-:Y:S01]  /*133530*/  IMAD.MOV.U32 R54, RZ, RZ, R61 ;  /* 0x000000ffff367224 */ /* 0x000fe200078e003d */
[----:B------:R-:W-:Y:S01]  /*133540*/  IADD3 R44, P4, PT, R111, R46, RZ ;  /* 0x0000002e6f2c7210 */ /* 0x000fe20007f9e0ff */
[----:B------:R-:W-:-:S04]  /*133550*/  IMAD.WIDE.U32.X R48, R107, -0x46010001, R40, P5 ;  /* 0xb9feffff6b307825 */ /* 0x000fc800028e0428 */
[----:B------:R-:W-:Y:S01]  /*133560*/  IMAD.IADD R60, R47, 0x1, R60 ;  /* 0x000000012f3c7824 */ /* 0x000fe200078e023c */
[----:B------:R-:W-:Y:S01]  /*133570*/  IADD3.X R61, P2, PT, RZ, R48, RZ, P2, !PT ;  /* 0x00000030ff3d7210 */ /* 0x000fe2000175e4ff */
[----:B------:R-:W-:-:S03]  /*133580*/  IMAD.WIDE.U32.X R54, R39, R181, R54, P3 ;  /* 0x000000b527367225 */ /* 0x000fc600018e0436 */
[----:B------:R-:W-:Y:S01]  /*133590*/  IADD3.X R45, P3, PT, R60, R51, RZ, P4, !PT ;  /* 0x000000333c2d7210 */ /* 0x000fe2000277e4ff */
        /* <DEDUP_REMOVED lines=9> */
[----:B------:R-:W-:Y:S01]  /*133630*/  IMAD.WIDE.U32 R40, R107, -0x94f09dc, RZ ;  /* 0xf6b0f6246b287825 */ /* 0x000fe200078e00ff */
[----:B------:R-:W-:-:S03]  /*133640*/  IADD3 R111, P6, PT, R46, R51, RZ ;  /* 0x000000332e6f7210 */ /* 0x000fc60007fde0ff */
[----:B------:R-:W-:Y:S01]  /*133650*/  IMAD.WIDE.U32 R50, R58, -0x94f09dc, RZ ;  /* 0xf6b0f6243a327825 */ /* 0x000fe200078e00ff */
[----:B------:R-:W-:-:S03]  /*133660*/  IADD3.X RZ, P3, PT, R53, R111, RZ, P3, !PT ;  /* 0x0000006f35ff7210 */ /* 0x000fc60001f7e4ff */
[----:B------:R-:W-:Y:S01]  /*133670*/  IMAD.WIDE.U32 R40, P0, R58, 0x6730d2a0, R40 ;  /* 0x6730d2a03a287825 */ /* 0x000fe20007800028 */
[----:B------:R-:W-:-:S03]  /*133680*/  IADD3 RZ, P5, PT, R118, R50, RZ ;  /* 0x0000003276ff7210 */ /* 0x000fc60007fbe0ff */
[----:B------:R-:W-:-:S04]  /*133690*/  IMAD.WIDE.U32 R56, R178, R38, RZ ;  /* 0x00000026b2387225 */ /* 0x000fc800078e00ff */
[----:B------:R-:W-:Y:S01]  /*1336a0*/  IMAD.X R55, RZ, RZ, RZ, P4 ;  /* 0x000000ffff377224 */ /* 0x000fe200020e06ff */
[----:B------:R-:W-:Y:S01]  /*1336b0*/  IADD3 R115, P4, PT, R40, R51, RZ ;  /* 0x0000003328737210 */ /* 0x000fe20007f9e0ff */
[----:B------:R-:W-:-:S03]  /*1336c0*/  IMAD.WIDE.U32 R48, R58, -0x4eac0001, R52 ;  /* 0xb153ffff3a307825 */ /* 0x000fc600078e0034 */
[----:B------:R-:W-:Y:S01]  /*1336d0*/  IADD3.X RZ, P5, PT, R119, R115, RZ, P5, !PT ;  /* 0x0000007377ff7210 */ /* 0x000fe20002fbe4ff */
[----:B------:R-:W-:-:S04]  /*1336e0*/  IMAD.WIDE.U32 R50, P2, R39, R179, R56 ;  /* 0x000000b327327225 */ /* 0x000fc80007840038 */
[----:B------:R-:W-:Y:S02]  /*1336f0*/  IMAD.MOV.U32 R54, RZ, RZ, R47 ;  /* 0x000000ffff367224 */ /* 0x000fe400078e002f */
[----:B------:R-:W-:Y:S02]  /*133700*/  IMAD.IADD R49, R49, 0x1, R46 ;  /* 0x0000000131317824 */ /* 0x000fe400078e022e */
[----:B------:R-:W-:Y:S01]  /*133710*/  IMAD.X R227, RZ, RZ, RZ, P2 ;  /* 0x000000ffffe37224 */ /* 0x000fe200010e06ff */
[----:B------:R-:W-:Y:S01]  /*133720*/  IADD3 R48, P2, PT, R61, R48, RZ ;  /* 0x000000303d307210 */ /* 0x000fe20007f5e0ff */
[----:B------:R-:W-:-:S03]  /*133730*/  IMAD.WIDE.U32 R118, R58, -0x94f09dc, R118 ;  /* 0xf6b0f6243a767825 */ /* 0x000fc600078e0076 */
[----:B------:R-:W-:Y:S01]  /*133740*/  IADD3.X R49, P2, PT, R49, R110, RZ, P2, !PT ;  /* 0x0000006e31317210 */ /* 0x000fe2000175e4ff */
[----:B------:R-:W-:-:S04]  /*133750*/  IMAD.WIDE.U32.X R52, R107, 0x1eabfffe, R54, P6 ;  /* 0x1eabfffe6b347825 */ /* 0x000fc800030e0436 */
[----:B------:R-:W-:Y:S01]  /*133760*/  IMAD.X R47, RZ, RZ, RZ, P0 ;  /* 0x000000ffff2f7224 */ /* 0x000fe200000e06ff */
[----:B------:R-:W-:Y:S01]  /*133770*/  IADD3 R56, P0, PT, R108, R109, RZ ;  /* 0x0000006d6c387210 */ /* 0x000fe20007f1e0ff */
[----:B------:R-:W-:-:S03]  /*133780*/  IMAD.WIDE.U32 R60, R179, R38, RZ ;  /* 0x00000026b33c7225 */ /* 0x000fc600078e00ff */
[----:B------:R-:W-:Y:S01]  /*133790*/  IADD3.X R57, P0, PT, R59, R120, RZ, P0, !PT ;  /* 0x000000783b397210 */ /* 0x000fe2000071e4ff */
[----:B------:R-:W-:Y:S01]  /*1337a0*/  IMAD.IADD R108, R119, 0x1, R40 ;  /* 0x00000001776c7824 */ /* 0x000fe200078e0228 */
[----:B------:R-:W-:Y:S01]  /*1337b0*/  IADD3.X R119, P3, PT, RZ, R52, RZ, P3, !PT ;  /* 0x00000034ff777210 */ /* 0x000fe20001f7e4ff */
[----:B------:R-:W-:Y:S01]  /*1337c0*/  IMAD.MOV.U32 R46, RZ, RZ, R41 ;  /* 0x000000ffff2e7224 */ /* 0x000fe200078e0029 */
[----:B------:R-:W-:Y:S01]  /*1337d0*/  IADD3 R61, P6, PT, R50, R61, RZ ;  /* 0x0000003d323d7210 */ /* 0x000fe20007fde0ff */
[----:B------:R-:W-:Y:S01]  /*1337e0*/  IMAD.WIDE.U32 R40, R107, -0xc7aed41, RZ ;  /* 0xf38512bf6b287825 */ /* 0x000fe200078e00ff */
[----:B------:R-:W-:-:S03]  /*1337f0*/  IADD3.X R119, P2, PT, RZ, R119, RZ, P2, !PT ;  /* 0x00000077ff777210 */ /* 0x000fc6000175e4ff */
[----:B------:R-:W-:Y:S01]  /*133800*/  IMAD.MOV.U32 R226, RZ, RZ, R51 ;  /* 0x000000ffffe27224 */ /* 0x000fe200078e0033 */
[----:B------:R-:W-:Y:S01]  /*133810*/  IADD3.X R51, PT, PT, RZ, RZ, R53, P2, P3 ;  /* 0x000000ffff337210 */ /* 0x000fe200017e6435 */
[----:B------:R-:W-:-:S04]  /*133820*/  IMAD.WIDE.U32 R110, R38, R179, R56 ;  /* 0x000000b3266e7225 */ /* 0x000fc800078e0038 */
[----:B------:R-:W-:Y:S01]  /*133830*/  IMAD.WIDE.U32.X R226, R39, R178, R226, P6 ;  /* 0x000000b227e27225 */ /* 0x000fe200030e04e2 */
[----:B------:R-:W-:-:S03]  /*133840*/  IADD3 RZ, P6, PT, R56, R60, RZ ;  /* 0x0000003c38ff7210 */ /* 0x000fc60007fde0ff */
[----:B------:R-:W-:-:S04]  /*133850*/  IMAD.WIDE.U32 R38, R58, -0xc7aed41, RZ ;  /* 0xf38512bf3a267825 */ /* 0x000fc800078e00ff */
[----:B------:R-:W-:-:S04]  /*133860*/  IMAD.WIDE.U32 R54, R107, 0x397fe69a, RZ ;  /* 0x397fe69a6b367825 */ /* 0x000fc800078e00ff */
[----:B------:R-:W-:-:S04]  /*133870*/  IMAD.WIDE.U32 R40, P3, R58, 0x64774b84, R40 ;  /* 0x64774b843a287825 */ /* 0x000fc80007860028 */
        /* <DEDUP_REMOVED lines=9> */
[----:B------:R-:W-:Y:S01]  /*133910*/  IMAD.X R53, RZ, RZ, RZ, P4 ;  /* 0x000000ffff357224 */ /* 0x000fe200020e06ff */
[----:B------:R-:W-:Y:S01]  /*133920*/  IADD3 R118, P4, PT, R119, R118, RZ ;  /* 0x0000007677767210 */ /* 0x000fe20007f9e0ff */
[----:B------:R-:W-:Y:S02]  /*133930*/  IMAD.MOV.U32 R52, RZ, RZ, R55 ;  /* 0x000000ffff347224 */ /* 0x000fe400078e0037 */
[----:B------:R-:W-:-:S04]  /*133940*/  IMAD.WIDE.U32 R128, P2, R58, 0x4b1ba7b6, R128 ;  /* 0x4b1ba7b63a807825 */ /* 0x000fc80007840080 */
[----:B------:R-:W-:-:S04]  /*133950*/  IMAD.WIDE.U32 R130, R58, 0x434bacd7, RZ ;  /* 0x434bacd73a827825 */ /* 0x000fc800078e00ff */
[----:B------:R-:W-:Y:S01]  /*133960*/  IMAD.WIDE.U32.X R52, R107, 0x1a0111ea, R52, P3 ;  /* 0x1a0111ea6b347825 */ /* 0x000fe200018e0434 */
[----:B------:R-:W-:Y:S02]  /*133970*/  IADD3.X RZ, P3, PT, R57, R61, RZ, P6, !PT ;  /* 0x0000003d39ff7210 */ /* 0x000fe4000377e4ff */
[----:B------:R-:W-:Y:S01]  /*133980*/  IADD3.X R119, P6, PT, R108, R51, RZ, P4, !PT ;  /* 0x000000336c777210 */ /* 0x000fe200027de4ff */
[----:B------:R-:W-:Y:S01]  /*133990*/  IMAD.MOV.U32 R126, RZ, RZ, R129 ;  /* 0x000000ffff7e7224 */ /* 0x000fe200078e0081 */
[----:B------:R-:W-:Y:S01]  /*1339a0*/  IADD3.X R129, P5, PT, RZ, R46, RZ, P5, !PT ;  /* 0x0000002eff817210 */ /* 0x000fe20002fbe4ff */
[----:B------:R-:W-:Y:S01]  /*1339b0*/  IMAD.IADD R51, R111, 0x1, R50 ;  /* 0x000000016f337824 */ /* 0x000fe200078e0232 */
[----:B------:R-:W-:Y:S01]  /*1339c0*/  IADD3 R110, P4, PT, R113, R110, RZ ;  /* 0x0000006e716e7210 */ /* 0x000fe20007f9e0ff */
[----:B------:R-:W-:Y:S01]  /*1339d0*/  IMAD.X R127, RZ, RZ, RZ, P2 ;  /* 0x000000ffff7f7224 */ /* 0x000fe200010e06ff */
[----:B------:R-:W-:Y:S01]  /*1339e0*/  IADD3 R183, P2, PT, R128, R131, RZ ;  /* 0x0000008380b77210 */ /* 0x000fe20007f5e0ff */
[----:B------:R-:W-:Y:S01]  /*1339f0*/  IMAD.WIDE.U32 R122, R182, R193, RZ ;  /* 0x000000c1b67a7225 */ /* 0x000fe200078e00ff */
[----:B------:R-:W-:-:S02]  /*133a00*/  IADD3.X R129, P6, PT, RZ, R129, RZ, P6, !PT ;  /* 0x00000081ff817210 */ /* 0x000fc400037de4ff */
[----:B------:R-:W-:Y:S01]  /*133a10*/  IADD3.X R111, P4, PT, R51, R106, RZ, P4, !PT ;  /* 0x0000006a336f7210 */ /* 0x000fe2000279e4ff */
[----:B------:R-:W-:Y:S01]  /*133a20*/  IMAD.WIDE.U32.X R126, R107, 0x4b1ba7b6, R126, P2 ;  /* 0x4b1ba7b66b7e7825 */ /* 0x000fe200010e047e */
[----:B------:R-:W-:Y:S02]  /*133a30*/  IADD3.X R189, P3, PT, RZ, R226, RZ, P3, !PT ;  /* 0x000000e2ffbd7210 */ /* 0x000fe40001f7e4ff */
[----:B------:R-:W-:Y:S01]  /*133a40*/  IADD3 RZ, P2, PT, R42, R38, RZ ;  /* 0x000000262aff7210 */ /* 0x000fe20007f5e0ff */
[----:B------:R-:W-:Y:S01]  /*133a50*/  IMAD.WIDE.U32 R38, R186, R193, RZ ;  /* 0x000000c1ba267225 */ /* 0x000fe200078e00ff */
[----:B------:R-:W-:Y:S02]  /*133a60*/  IADD3.X R134, PT, PT, RZ, RZ, R47, P6, P5 ;  /* 0x000000ffff867210 */ /* 0x000fe400037ea42f */
[----:B------:R-:W-:Y:S01]  /*133a70*/  IADD3.X R189, P4, PT, RZ, R189, RZ, P4, !PT ;  /* 0x000000bdffbd7210 */ /* 0x000fe2000279e4ff */
[----:B------:R-:W-:Y:S01]  /*133a80*/  IMAD.WIDE.U32 R122, P5, R223, R186, R122 ;  /* 0x000000badf7a7225 */ /* 0x000fe200078a007a */
[----:B------:R-:W-:-:S02]  /*133a90*/  IADD3.X RZ, P2, PT, R43, R109, RZ, P2, !PT ;  /* 0x0000006d2bff7210 */ /* 0x000fc4000175e4ff */
[----:B------:R-:W-:Y:S01]  /*133aa0*/  IADD3.X R226, PT, PT, RZ, RZ, R227, P4, P3 ;  /* 0x000000ffffe27210 */ /* 0x000fe200027e64e3 */
[----:B------:R-:W-:Y:S01]  /*133ab0*/  IMAD.WIDE.U32 R114, R224, R193, RZ ;  /* 0x000000c1e0727225 */ /* 0x000fe200078e00ff */
        /* <DEDUP_REMOVED lines=9> */
[----:B------:R-:W-:-:S04]  /*133b50*/  IMAD.WIDE.U32 R106, R58, -0xc7aed41, R42 ;  /* 0xf38512bf3a6a7825 */ /* 0x000fc800078e002a */
[----:B------:R-:W-:-:S04]  /*133b60*/  IMAD.WIDE.U32 R42, R188, R193, RZ ;  /* 0x000000c1bc2a7225 */ /* 0x000fc800078e00ff */
[----:B------:R-:W-:Y:S01]  /*133b70*/  IMAD.X R57, RZ, RZ, RZ, P4 ;  /* 0x000000ffff397224 */ /* 0x000fe200020e06ff */
[----:B------:R-:W-:Y:S01]  /*133b80*/  IADD3 R55, P4, PT, R114, R113, RZ ;  /* 0x0000007172377210 */ /* 0x000fe20007f9e0ff */
[----:B------:R-:W-:-:S04]  /*133b90*/  IMAD.WIDE.U32 R38, P5, R223, R188, R38 ;  /* 0x000000bcdf267225 */ /* 0x000fc800078a0026 */
[----:B------:R-:W-:-:S04]  /*133ba0*/  IMAD.WIDE.U32 R116, R181, R193, RZ ;  /* 0x000000c1b5747225 */ /* 0x000fc800078e00ff */
[----:B------:R-:W-:-:S04]  /*133bb0*/  IMAD.WIDE.U32.X R120, R223, R182, R120, P6 ;  /* 0x000000b6df787225 */ /* 0x000fc800030e0478 */
[----:B------:R-:W-:Y:S01]  /*133bc0*/  IMAD.WIDE.U32 R60, R222, R193, RZ ;  /* 0x000000c1de3c7225 */ /* 0x000fe200078e00ff */
[----:B------:R-:W-:-:S03]  /*133bd0*/  IADD3.X R113, P3, PT, RZ, R120, RZ, P3, !PT ;  /* 0x00000078ff717210 */ /* 0x000fc60001f7e4ff */
[----:B------:R-:W-:-:S04]  /*133be0*/  IMAD.WIDE.U32 R108, P6, R223, R222, R108 ;  /* 0x000000dedf6c7225 */ /* 0x000fc800078c006c */
[----:B------:R-:W-:Y:S02]  /*133bf0*/  IMAD.MOV.U32 R56, RZ, RZ, R115 ;  /* 0x000000ffff387224 */ /* 0x000fe400078e0073 */
[----:B------:R-:W-:Y:S01]  /*133c00*/  IMAD.X R41, RZ, RZ, RZ, P5 ;  /* 0x000000ffff297224 */ /* 0x000fe200028e06ff */
[----:B------:R-:W-:Y:S01]  /*133c10*/  IADD3 R43, P5, PT, R38, R43, RZ ;  /* 0x0000002b262b7210 */ /* 0x000fe20007fbe0ff */
[----:B------:R-:W-:Y:S02]  /*133c20*/  IMAD.IADD R107, R107, 0x1, R40 ;  /* 0x000000016b6b7824 */ /* 0x000fe400078e0228 */
        /* <DEDUP_REMOVED lines=14> */
[----:B------:R-:W-:Y:S01]  /*133d10*/  IMAD.WIDE.U32 R136, P6, R223, R179, R136 ;  /* 0x000000b3df887225 */ /* 0x000fe200078c0088 */
[----:B------:R-:W-:-:S03]  /*133d20*/  IADD3.X R39, P5, PT, RZ, R39, RZ, P5, !PT ;  /* 0x00000027ff277210 */ /* 0x000fc60002fbe4ff */
[----:B------:R-:W-:Y:S01]  /*133d30*/  IMAD.MOV.U32 R138, RZ, RZ, R117 ;  /* 0x000000ffff8a7224 */ /* 0x000fe200078e0075 */
[----:B------:R-:W-:Y:S01]  /*133d40*/  IADD3.X R235, PT, PT, RZ, RZ, R235, P5, P2 ;  /* 0x000000ffffeb7210 */ /* 0x000fe20002fe44eb */
        /* <DEDUP_REMOVED lines=26> */
[----:B------:R-:W-:Y:S01]  /*133ef0*/  IADD3 R112, P2, PT, R113, R122, RZ ;  /* 0x0000007a71707210 */ /* 0x000fe20007f5e0ff */
[----:B------:R-:W-:Y:S01]  /*133f00*/  IMAD R55, R48, -0x760c0004, R55 ;  /* 0x89f3fffc30377824 */ /* 0x000fe200078e0237 */
[----:B------:R-:W-:Y:S02]  /*133f10*/  IADD3.X R121, PT, PT, RZ, RZ, R121, P5, P3 ;  /* 0x000000ffff797210 */ /* 0x000fe40002fe6479 */
[----:B------:R-:W-:Y:S01]  /*133f20*/  IADD3 RZ, P6, PT, R110, R124, RZ ;  /* 0x0000007c6eff7210 */ /* 0x000fe20007fde0ff */
[----:B------:R-:W-:Y:S01]  /*133f30*/  IMAD.WIDE.U32 R124, R193, R222, R106 ;  /* 0x000000dec17c7225 */ /* 0x000fe200078e006a */
[----:B------:R-:W-:Y:S02]  /*133f40*/  IADD3.X R113, P2, PT, R114, R121, RZ, P2, !PT ;  /* 0x0000007972717210 */ /* 0x000fe4000175e4ff */
[----:B------:R-:W-:Y:S01]  /*133f50*/  IADD3.X RZ, P6, PT, R111, R59, RZ, P6, !PT ;  /* 0x0000003b6fff7210 */ /* 0x000fe200037de4ff */
[----:B------:R-:W-:Y:S01]  /*133f60*/  IMAD.WIDE.U32 R58, R58, 0x397fe69a, R110 ;  /* 0x397fe69a3a3a7825 */ /* 0x000fe200078e006e */
[----:B------:R-:W-:-:S02]  /*133f70*/  IADD3.X R39, P2, PT, RZ, R39, RZ, P2, !PT ;  /* 0x00000027ff277210 */ /* 0x000fc4000175e4ff */
[----:B------:R-:W-:Y:S01]  /*133f80*/  IADD3 RZ, P3, PT, R106, R60, RZ ;  /* 0x0000003c6aff7210 */ /* 0x000fe20007f7e0ff */
[----:B------:R-:W-:Y:S01]  /*133f90*/  IMAD.IADD R108, R125, 0x1, R108 ;  /* 0x000000017d6c7824 */ /* 0x000fe200078e026c */
[----:B------:R-:W-:Y:S01]  /*133fa0*/  IADD3 R124, P5, PT, R39, R124, RZ ;  /* 0x0000007c277c7210 */ /* 0x000fe20007fbe0ff */
[----:B------:R-:W-:Y:S01]  /*133fb0*/  IMAD.IADD R54, R59, 0x1, R54 ;  /* 0x000000013b367824 */ /* 0x000fe200078e0236 */
[----:B------:R-:W-:Y:S01]  /*133fc0*/  IADD3.X R57, PT, PT, RZ, RZ, R57, P2, P4 ;  /* 0x000000ffff397210 */ /* 0x000fe200017e8439 */
[----:B------:R-:W-:Y:S01]  /*133fd0*/  IMAD.IADD R183, R129, 0x1, R55 ;  /* 0x0000000181b77824 */ /* 0x000fe200078e0237 */
[----:B------:R-:W-:Y:S01]  /*133fe0*/  IADD3.X RZ, P3, PT, R107, R61, RZ, P3, !PT ;  /* 0x0000003d6bff7210 */ /* 0x000fe20001f7e4ff */
[----:B------:R-:W-:Y:S01]  /*133ff0*/  IMAD.WIDE.U32 R110, R181, R192, RZ ;  /* 0x000000c0b56e7225 */ /* 0x000fe200078e00ff */
[----:B------:R-:W-:Y:S02]  /*134000*/  IADD3 R118, P2, PT, R51, R58, RZ ;  /* 0x0000003a33767210 */ /* 0x000fe40007f5e0ff */
[----:B------:R-:W-:Y:S01]  /*134010*/  IADD3.X R125, P4, PT, R108, R57, RZ, P5, !PT ;  /* 0x000000396c7d7210 */ /* 0x000fe20002f9e4ff */
[----:B------:R-:W-:Y:S01]  /*134020*/  IMAD.WIDE.U32 R56, R183, -0x5555, RZ ;  /* 0xffffaaabb7387825 */ /* 0x000fe200078e00ff */
[----:B------:R-:W-:-:S02]  /*134030*/  IADD3.X R51, P5, PT, RZ, R46, RZ, P3, !PT ;  /* 0x0000002eff337210 */ /* 0x000fc40001fbe4ff */
[----:B------:R-:W-:Y:S01]  /*134040*/  IADD3.X R119, P3, PT, R54, R127, RZ, P2, !PT ;  /* 0x0000007f36777210 */ /* 0x000fe2000177e4ff */
[----:B------:R-:W-:Y:S01]  /*134050*/  IMAD.WIDE.U32 R54, R128, -0x5555, RZ ;  /* 0xffffaaab80367825 */ /* 0x000fe200078e00ff */
[----:B------:R-:W-:Y:S02]  /*134060*/  IADD3.X R134, P2, PT, RZ, R52, RZ, P6, !PT ;  /* 0x00000034ff867210 */ /* 0x000fe4000375e4ff */
[----:B------:R-:W-:Y:S01]  /*134070*/  IADD3.X R51, P6, PT, RZ, R51, RZ, P4, !PT ;  /* 0x00000033ff337210 */ /* 0x000fe200027de4ff */
[----:B------:R-:W-:Y:S01]  /*134080*/  IMAD.WIDE.U32 R106, R183, -0x4eac0001, RZ ;  /* 0xb153ffffb76a7825 */ /* 0x000fe200078e00ff */
[----:B------:R-:W-:Y:S02]  /*134090*/  IADD3 RZ, P4, PT, R44, R42, RZ ;  /* 0x0000002a2cff7210 */ /* 0x000fe40007f9e0ff */
[----:B------:R-:W-:Y:S01]  /*1340a0*/  IADD3.X R134, P3, PT, RZ, R134, RZ, P3, !PT ;  /* 0x00000086ff867210 */ /* 0x000fe20001f7e4ff */
[----:B------:R-:W-:Y:S01]  /*1340b0*/  IMAD.WIDE.U32 R58, R188, R192, RZ ;  /* 0x000000c0bc3a7225 */ /* 0x000fe200078e00ff */
[----:B------:R-:W-:-:S02]  /*1340c0*/  IADD3.X R42, PT, PT, RZ, RZ, R47, P6, P5 ;  /* 0x000000ffff2a7210 */ /* 0x000fc400037ea42f */
[----:B------:R-:W-:Y:S01]  /*1340d0*/  IADD3.X R133, PT, PT, RZ, RZ, R53, P3, P2 ;  /* 0x000000ffff857210 */ /* 0x000fe20001fe4435 */
[----:B------:R-:W-:Y:S01]  /*1340e0*/  IMAD.WIDE.U32 R56, P5, R128, -0x46010001, R56 ;  /* 0xb9feffff80387825 */ /* 0x000fe200078a0038 */
[----:B------:R-:W-:Y:S02]  /*1340f0*/  IADD3 RZ, P2, PT, R48, R54, RZ ;  /* 0x0000003630ff7210 */ /* 0x000fe40007f5e0ff */
[----:B------:R-:W-:Y:S01]  /*134100*/  IADD3.X RZ, P4, PT, R45, R43, RZ, P4, !PT ;  /* 0x0000002b2dff7210 */ /* 0x000fe2000279e4ff */
[----:B------:R-:W-:Y:S01]  /*134110*/  IMAD.WIDE.U32 R52, R128, -0x5555, R48 ;  /* 0xffffaaab80347825 */ /* 0x000fe200078e0030 */
[----:B------:R-:W-:Y:S02]  /*134120*/  IADD3 R48, P3, PT, R56, R55, RZ ;  /* 0x0000003738307210 */ /* 0x000fe40007f7e0ff */
[----:B------:R-:W-:Y:S01]  /*134130*/  IADD3.X R121, P4, PT, RZ, R40, RZ, P4, !PT ;  /* 0x00000028ff797210 */ /* 0x000fe2000279e4ff */
[----:B------:R-:W-:Y:S01]  /*134140*/  IMAD.WIDE.U32 R54, R193, R188, R44 ;  /* 0x000000bcc1367225 */ /* 0x000fe200078e002c */
[----:B------:R-:W-:-:S02]  /*134150*/  IADD3 RZ, P6, PT, RZ, R52, RZ ;  /* 0x00000034ffff7210 */ /* 0x000fc40007fde0ff */
[----:B------:R-:W-:Y:S01]  /*134160*/  IADD3.X RZ, P2, PT, R49, R48, RZ, P2, !PT ;  /* 0x0000003031ff7210 */ /* 0x000fe2000175e4ff */
[----:B------:R-:W-:Y:S01]  /*134170*/  IMAD.X R47, RZ, RZ, RZ, P5 ;  /* 0x000000ffff2f7224 */ /* 0x000fe200028e06ff */
[----:B------:R-:W-:Y:S01]  /*134180*/  IADD3.X R45, P1, PT, RZ, RZ, RZ, P1, !PT ;  /* 0x000000ffff2d7210 */ /* 0x000fe20000f3e4ff */
[----:B------:R-:W-:Y:S01]  /*134190*/  IMAD.MOV.U32 R46, RZ, RZ, R57 ;  /* 0x000000ffff2e7224 */ /* 0x000fe200078e0039 */
[----:B------:R-:W-:Y:S01]  /*1341a0*/  IADD3.X R44, P0, PT, RZ, RZ, RZ, P0, !PT ;  /* 0x000000ffff2c7210 */ /* 0x000fe2000071e4ff */
[----:B------:R-:W-:Y:S01]  /*1341b0*/  IMAD.IADD R39, R55, 0x1, R38 ;  /* 0x0000000137277824 */ /* 0x000fe200078e0226 */
[----:B------:R-:W-:Y:S01]  /*1341c0*/  IADD3 R38, P5, PT, R51, R54, RZ ;  /* 0x0000003633267210 */ /* 0x000fe20007fbe0ff */
[----:B------:R-:W-:Y:S02]  /*1341d0*/  IMAD.IADD R52, R53, 0x1, R56 ;  /* 0x0000000135347824 */ /* 0x000fe400078e0238 */
[----:B------:R-:W-:Y:S01]  /*1341e0*/  IMAD.WIDE.U32.X R46, R183, -0x46010001, R46, P3 ;  /* 0xb9feffffb72e7825 */ /* 0x000fe200018e042e */
[----:B------:R-:W-:-:S02]  /*1341f0*/  IADD3.X R39, P5, PT, R39, R42, RZ, P5, !PT ;  /* 0x0000002a27277210 */ /* 0x000fc40002fbe4ff */
[----:B------:R-:W-:Y:S01]  /*134200*/  IADD3.X RZ, P6, PT, RZ, R52, RZ, P6, !PT ;  /* 0x00000034ffff7210 */ /* 0x000fe200037de4ff */
[C---:B------:R-:W-:Y:S01]  /*134210*/  IMAD.WIDE.U32 R42, R128.reuse, -0x4eac0001, RZ ;  /* 0xb153ffff802a7825 */ /* 0x040fe200078e00ff */
[----:B------:R-:W-:Y:S02]  /*134220*/  IADD3.X R117, P2, PT, RZ, R46, RZ, P2, !PT ;  /* 0x0000002eff757210 */ /* 0x000fe4000175e4ff */
[----:B------:R-:W-:Y:S01]  /*134230*/  IADD3.X R121, P5, PT, RZ, R121, RZ, P5, !PT ;  /* 0x00000079ff797210 */ /* 0x000fe20002fbe4ff */
[----:B------:R-:W-:Y:S01]  /*134240*/  IMAD.WIDE.U32 R106, P3, R128, 0x1eabfffe, R106 ;  /* 0x1eabfffe806a7825 */ /* 0x000fe2000786006a */
[----:B------:R-:W-:Y:S02]  /*134250*/  IADD3.X R117, P6, PT, RZ, R117, RZ, P6, !PT ;  /* 0x00000075ff757210 */ /* 0x000fe400037de4ff */
[----:B------:R-:W-:Y:S01]  /*134260*/  IADD3.X R137, PT, PT, RZ, RZ, R41, P5, P4 ;  /* 0x000000ffff897210 */ /* 0x000fe20002fe8429 */
[----:B------:R-:W-:Y:S01]  /*134270*/  IMAD.WIDE.U32 R40, R182, R192, RZ ;  /* 0x000000c0b6287225 */ /* 0x000fe200078e00ff */
[----:B------:R-:W-:-:S02]  /*134280*/  IADD3.X R185, PT, PT, RZ, RZ, R47, P6, P2 ;  /* 0x000000ffffb97210 */ /* 0x000fc400037e442f */
[----:B------:R-:W-:Y:S01]  /*134290*/  IADD3 R44, P2, PT, R44, R45, RZ ;  /* 0x0000002d2c2c7210 */ /* 0x000fe20007f5e0ff */
[----:B------:R-:W-:Y:S01]  /*1342a0*/  IMAD.X R129, RZ, RZ, RZ, P1 ;  /* 0x000000ffff817224 */ /* 0x000fe200008e06ff */
[----:B------:R-:W-:Y:S01]  /*1342b0*/  IADD3 RZ, P5, PT, R112, R42, RZ ;  /* 0x0000002a70ff7210 */ /* 0x000fe20007fbe0ff */
[----:B------:R-:W-:Y:S01]  /*1342c0*/  IMAD.WIDE.U32 R46, R224, R192, RZ ;  /* 0x000000c0e02e7225 */ /* 0x000fe200078e00ff */
[----:B------:R-:W-:Y:S02]  /*1342d0*/  IADD3 R43, P6, PT, R106, R43, RZ ;  /* 0x0000002b6a2b7210 */ /* 0x000fe40007fde0ff */
[----:B------:R-:W-:Y:S01]  /*1342e0*/  IADD3.X R129, PT, PT, R129, RZ, RZ, P2, P0 ;  /* 0x000000ff81817210 */ /* 0x000fe200017e04ff */
[----:B------:R-:W-:Y:S01]  /*1342f0*/  IMAD.WIDE.U32 R40, P0, R135, R186, R40 ;  /* 0x000000ba87287225 */ /* 0x000fe20007800028 */
[----:B------:R-:W-:Y:S02]  /*134300*/  IADD3.X RZ, P1, PT, R113, R43, RZ, P5, !PT ;  /* 0x0000002b71ff7210 */ /* 0x000fe40002f3e4ff */
[----:B------:R-:W-:Y:S01]  /*134310*/  IADD3 R189, P4, PT, R189, R44, RZ ;  /* 0x0000002cbdbd7210 */ /* 0x000fe20007f9e0ff */
[----:B------:R-:W-:Y:S01]  /*134320*/  IMAD.WIDE.U32 R42, R186, R192, RZ ;  /* 0x000000c0ba2a7225 */ /* 0x000fe200078e00ff */
[----:B------:R-:W-:-:S03]  /*134330*/  IADD3 RZ, P5, PT, R118, R50, RZ ;  /* 0x0000003276ff7210 */ /* 0x000fc60007fbe0ff */
[----:B------:R-:W-:Y:S01]  /*134340*/  IMAD.X R49, RZ, RZ, RZ, P0 ;  /* 0x000000ffff317224 */ /* 0x000fe200000e06ff */
[----:B------:R-:W-:Y:S01]  /*134350*/  IADD3 R43, P0, PT, R40, R43, RZ ;  /* 0x0000002b282b7210 */ /* 0x000fe20007f1e0ff */
[----:B------:R-:W-:Y:S01]  /*134360*/  IMAD.WIDE.U32 R52, R228, R192, RZ ;  /* 0x000000c0e4347225 */ /* 0x000fe200078e00ff */
[----:B------:R-:W-:-:S03]  /*134370*/  IADD3.X RZ, P5, PT, R119, R115, RZ, P5, !PT ;  /* 0x0000007377ff7210 */ /* 0x000fc60002fbe4ff */
        /* <DEDUP_REMOVED lines=15> */
[----:B------:R-:W-:-:S04]  /*134470*/  IMAD.WIDE.U32 R112, R128, -0x4eac0001, R112 ;  /* 0xb153ffff80707825 */ /* 0x000fc800078e0070 */
[----:B------:R-:W-:Y:S01]  /*134480*/  IMAD.WIDE.U32.X R60, R135, R228, R60, P0 ;  /* 0x000000e4873c7225 */ /* 0x000fe200000e043c */
[----:B------:R-:W-:-:S03]  /*134490*/  IADD3 R47, P0, PT, R56, R59, RZ ;  /* 0x0000003b382f7210 */ /* 0x000fc60007f1e0ff */
[----:B------:R-:W-:Y:S02]  /*1344a0*/  IMAD.X R109, RZ, RZ, RZ, P2 ;  /* 0x000000ffff6d7224 */ /* 0x000fe400010e06ff */
[----:B------:R-:W-:Y:S02]  /*1344b0*/  IMAD.MOV.U32 R108, RZ, RZ, R57 ;  /* 0x000000ffff6c7224 */ /* 0x000fe400078e0039 */
[----:B------:R-:W-:Y:S01]  /*1344c0*/  IMAD.IADD R232, R113, 0x1, R106 ;  /* 0x0000000171e87824 */ /* 0x000fe200078e026a */
[----:B------:R-:W-:Y:S01]  /*1344d0*/  IADD3 R106, P2, PT, R117, R112, RZ ;  /* 0x00000070756a7210 */ /* 0x000fe20007f5e0ff */
[----:B------:R-:W-:-:S04]  /*1344e0*/  IMAD.WIDE.U32.X R108, R135, R184, R108, P0 ;  /* 0x000000b8876c7225 */ /* 0x000fc800000e046c */
[----:B------:R-:W-:-:S04]  /*1344f0*/  IMAD.WIDE.U32 R110, P0, R135, R180, R110 ;  /* 0x000000b4876e7225 */ /* 0x000fc8000780006e */
[----:B------:R-:W-:-:S04]  /*134500*/  IMAD.WIDE.U32 R112, R180, R192, RZ ;  /* 0x000000c0b4707225 */ /* 0x000fc800078e00ff */
[----:B------:R-:W-:-:S04]  /*134510*/  IMAD.WIDE.U32 R118, R193, R180, R118 ;  /* 0x000000b4c1767225 */ /* 0x000fc800078e0076 */
[----:B------:R-:W-:Y:S01]  /*134520*/  IMAD.X R117, RZ, RZ, RZ, P0 ;  /* 0x000000ffff757224 */ /* 0x000fe200000e06ff */
[----:B------:R-:W-:Y:S01]  /*134530*/  IADD3 R51, P0, PT, R110, R113, RZ ;  /* 0x000000716e337210 */ /* 0x000fe20007f1e0ff */
[----:B------:R-:W-:Y:S02]  /*134540*/  IMAD.IADD R234, R119, 0x1, R116 ;  /* 0x0000000177ea7824 */ /* 0x000fe400078e0274 */
[----:B------:R-:W-:-:S04]  /*134550*/  IMAD.WIDE.U32 R114, R178, R192, RZ ;  /* 0x000000c0b2727225 */ /* 0x000fc800078e00ff */
[----:B------:R-:W-:Y:S02]  /*134560*/  IMAD.MOV.U32 R116, RZ, RZ, R111 ;  /* 0x000000ffff747224 */ /* 0x000fe400078e006f */
[----:B------:R-:W-:Y:S02]  /*134570*/  IMAD.X R127, RZ, RZ, RZ, P3 ;  /* 0x000000ffff7f7224 */ /* 0x000fe400018e06ff */
[----:B------:R-:W-:Y:S01]  /*134580*/  IMAD.WIDE.U32.X R116, R135, R181, R116, P0 ;  /* 0x000000b587747225 */ /* 0x000fe200000e0474 */
[----:B------:R-:W-:-:S03]  /*134590*/  IADD3 R118, P0, PT, R121, R118, RZ ;  /* 0x0000007679767210 */ /* 0x000fc60007f1e0ff */
[----:B------:R-:W-:-:S04]  /*1345a0*/  IMAD.WIDE.U32 R114, P3, R135, R179, R114 ;  /* 0x000000b387727225 */ /* 0x000fc80007860072 */
[----:B------:R-:W-:-:S04]  /*1345b0*/  IMAD.WIDE.U32 R120, R179, R192, RZ ;  /* 0x000000c0b3787225 */ /* 0x000fc800078e00ff */
[----:B------:R-:W-:Y:S01]  /*1345c0*/  IMAD.MOV.U32 R126, RZ, RZ, R107 ;  /* 0x000000ffff7e7224 */ /* 0x000fe200078e006b */
[----:B------:R-:W-:Y:S01]  /*1345d0*/  IADD3.X R107, P2, PT, R232, R185, RZ, P2, !PT ;  /* 0x000000b9e86b7210 */ /* 0x000fe2000175e4ff */
[----:B------:R-:W-:Y:S01]  /*1345e0*/  IMAD.X R123, RZ, RZ, RZ, P3 ;  /* 0x000000ffff7b7224 */ /* 0x000fe200018e06ff */
[----:B------:R-:W-:Y:S01]  /*1345f0*/  IADD3 R134, P3, PT, R134, R189, RZ ;  /* 0x000000bd86867210 */ /* 0x000fe20007f7e0ff */
[----:B------:R-:W-:Y:S01]  /*134600*/  IMAD.WIDE.U32.X R126, R183, 0x1eabfffe, R126, P6 ;  /* 0x1eabfffeb77e7825 */ /* 0x000fe200030e047e */
[----:B------:R-:W-:-:S03]  /*134610*/  IADD3 R53, P6, PT, R114, R121, RZ ;  /* 0x0000007972357210 */ /* 0x000fc60007fde0ff */
[----:B------:R-:W-:Y:S01]  /*134620*/  IMAD.MOV.U32 R122, RZ, RZ, R115 ;  /* 0x000000ffff7a7224 */ /* 0x000fe200078e0073 */
[----:B------:R-:W-:Y:S02]  /*134630*/  IADD3.X R115, P5, PT, RZ, R138, RZ, P5, !PT ;  /* 0x0000008aff737210 */ /* 0x000fe40002fbe4ff */
[----:B------:R-:W-:Y:S01]  /*134640*/  IADD3.X R138, P4, PT, R226, R129, RZ, P4, !PT ;  /* 0x00000081e28a7210 */ /* 0x000fe2000279e4ff */
[----:B------:R-:W-:Y:S01]  /*134650*/  IMAD.WIDE.U32.X R122, R135, R178, R122, P6 ;  /* 0x000000b2877a7225 */ /* 0x000fe200030e047a */
[----:B------:R-:W-:Y:S02]  /*134660*/  IADD3.X R119, P6, PT, R234, R137, RZ, P0, !PT ;  /* 0x00000089ea777210 */ /* 0x000fe400007de4ff */
[----:B------:R-:W-:Y:S01]  /*134670*/  IADD3.X R135, P3, PT, R133, R138, RZ, P3, !PT ;  /* 0x0000008a85877210 */ /* 0x000fe20001f7e4ff */
[----:B------:R-:W-:Y:S01]  /*134680*/  IMAD.WIDE.U32 R226, R183, -0x94f09dc, RZ ;  /* 0xf6b0f624b7e27825 */ /* 0x000fe200078e00ff */
[----:B------:R-:W-:Y:S02]  /*134690*/  IADD3.X R115, P6, PT, RZ, R115, RZ, P6, !PT ;  /* 0x00000073ff737210 */ /* 0x000fe400037de4ff */
[----:B------:R-:W-:Y:S01]  /*1346a0*/  IADD3 RZ, P0, PT, R134, R132, RZ ;  /* 0x0000008486ff7210 */ /* 0x000fe20007f1e0ff */
[----:B------:R-:W-:Y:S01]  /*1346b0*/  IMAD.WIDE.U32 R132, R128, -0x94f09dc, RZ ;  /* 0xf6b0f62480847825 */ /* 0x000fe200078e00ff */
[----:B------:R-:W-:-:S02]  /*1346c0*/  IADD3.X R232, PT, PT, RZ, RZ, R139, P6, P5 ;  /* 0x000000ffffe87210 */ /* 0x000fc400037ea48b */
[----:B------:R-:W-:Y:S01]  /*1346d0*/  IADD3.X R57, P5, PT, RZ, R126, RZ, P1, !PT ;  /* 0x0000007eff397210 */ /* 0x000fe20000fbe4ff */
[----:B------:R-:W-:Y:S01]  /*1346e0*/  IMAD.WIDE.U32 R226, P6, R128, 0x6730d2a0, R226 ;  /* 0x6730d2a080e27825 */ /* 0x000fe200078c00e2 */
[----:B------:R-:W-:Y:S02]  /*1346f0*/  IADD3.X RZ, P0, PT, R135, R187, RZ, P0, !PT ;  /* 0x000000bb87ff7210 */ /* 0x000fe4000071e4ff */
[----:B------:R-:W-:Y:S01]  /*134700*/  IADD3 RZ, P1, PT, R124, R132, RZ ;  /* 0x000000847cff7210 */ /* 0x000fe20007f3e0ff */
[----:B------:R-:W-:Y:S01]  /*134710*/  IMAD.X R137, RZ, RZ, RZ, P6 ;  /* 0x000000ffff897224 */ /* 0x000fe200030e06ff */
[----:B------:R-:W-:Y:S01]  /*134720*/  IADD3.X R57, P6, PT, RZ, R57, RZ, P2, !PT ;  /* 0x00000039ff397210 */ /* 0x000fe200017de4ff */
[----:B------:R-:W-:Y:S01]  /*134730*/  IMAD.WIDE.U32 R138, R193, R179, R134 ;  /* 0x000000b3c18a7225 */ /* 0x000fe200078e0086 */
[----:B------:R-:W-:Y:S02]  /*134740*/  IADD3 R59, P2, PT, R226, R133, RZ ;  /* 0x00000085e23b7210 */ /* 0x000fe40007f5e0ff */
[----:B------:R-:W-:Y:S01]  /*134750*/  IADD3.X R111, PT, PT, RZ, RZ, R127, P6, P5 ;  /* 0x000000ffff6f7210 */ /* 0x000fe200037ea47f */
[----:B------:R-:W-:Y:S01]  /*134760*/  IMAD.IADD R113, R139, 0x1, R136 ;  /* 0x000000018b717824 */ /* 0x000fe200078e0288 */
[----:B------:R-:W-:Y:S01]  /*134770*/  IADD3 R138, P5, PT, R115, R138, RZ ;  /* 0x0000008a738a7210 */ /* 0x000fe20007fbe0ff */
[----:B------:R-:W-:Y:S01]  /*134780*/  IMAD.WIDE.U32 R132, R128, -0x94f09dc, R124 ;  /* 0xf6b0f62480847825 */ /* 0x000fe200078e007c */
[----:B------:R-:W-:-:S02]  /*134790*/  IADD3.X RZ, P1, PT, R125, R59, RZ, P1, !PT ;  /* 0x0000003b7dff7210 */ /* 0x000fc40000f3e4ff */
[----:B------:R-:W-:Y:S01]  /*1347a0*/  IADD3.X R139, P5, PT, R113, R232, RZ, P5, !PT ;  /* 0x000000e8718b7210 */ /* 0x000fe20002fbe4ff */
[----:B------:R-:W-:Y:S01]  /*1347b0*/  IMAD.MOV.U32 R136, RZ, RZ, R227 ;  /* 0x000000ffff887224 */ /* 0x000fe200078e00e3 */
[----:B------:R-:W-:Y:S01]  /*1347c0*/  IADD3.X R113, P0, PT, RZ, R130, RZ, P0, !PT ;  /* 0x00000082ff717210 */ /* 0x000fe2000071e4ff */
[----:B------:R-:W-:Y:S01]  /*1347d0*/  IMAD.WIDE.U32 R126, R183, -0xc7aed41, RZ ;  /* 0xf38512bfb77e7825 */ /* 0x000fe200078e00ff */
[----:B------:R-:W-:-:S03]  /*1347e0*/  IADD3.X R234, P3, PT, RZ, RZ, RZ, P3, !PT ;  /* 0x000000ffffea7210 */ /* 0x000fc60001f7e4ff */
[----:B------:R-:W-:Y:S01]  /*1347f0*/  IMAD.WIDE.U32.X R136, R183, 0x6730d2a0, R136, P2 ;  /* 0x6730d2a0b7887825 */ /* 0x000fe200010e0488 */
[----:B------:R-:W-:Y:S02]  /*134800*/  IADD3 R132, P2, PT, R57, R132, RZ ;  /* 0x0000008439847210 */ /* 0x000fe40007f5e0ff */
[----:B------:R-:W-:Y:S01]  /*134810*/  IADD3.X R57, P5, PT, RZ, R113, RZ, P5, !PT ;  /* 0x00000071ff397210 */ /* 0x000fe20002fbe4ff */
[----:B------:R-:W-:Y:S01]  /*134820*/  IMAD.IADD R226, R133, 0x1, R226 ;  /* 0x0000000185e27824 */ /* 0x000fe200078e02e2 */
[----:B------:R-:W-:Y:S01]  /*134830*/  IADD3.X R115, P1, PT, RZ, R136, RZ, P1, !PT ;  /* 0x00000088ff737210 */ /* 0x000fe20000f3e4ff */
[----:B------:R-:W-:Y:S01]  /*134840*/  IMAD.WIDE.U32 R134, R128, -0xc7aed41, RZ ;  /* 0xf38512bf80867825 */ /* 0x000fe200078e00ff */
[----:B------:R-:W-:Y:S02]  /*134850*/  IADD3.X R59, PT, PT, RZ, RZ, R131, P5, P0 ;  /* 0x000000ffff3b7210 */ /* 0x000fe40002fe0483 */
[----:B------:R-:W-:Y:S01]  /*134860*/  IADD3.X R133, P2, PT, R226, R111, RZ, P2, !PT ;  /* 0x0000006fe2857210 */ /* 0x000fe2000175e4ff */
[----:B------:R-:W-:Y:S01]  /*134870*/  IMAD.WIDE.U32 R126, P6, R128, 0x64774b84, R126 ;  /* 0x64774b84807e7825 */ /* 0x000fe200078c007e */
[----:B------:R-:W-:-:S02]  /*134880*/  IADD3 RZ, P0, PT, R38, R134, RZ ;  /* 0x0000008626ff7210 */ /* 0x000fc40007f1e0ff */
[----:B------:R-:W-:Y:S01]  /*134890*/  IADD3.X R115, P2, PT, RZ, R115, RZ, P2, !PT ;  /* 0x00000073ff737210 */ /* 0x000fe2000175e4ff */
[----:B------:R-:W-:Y:S01]  /*1348a0*/  IMAD.WIDE.U32 R130, R182, R191, RZ ;  /* 0x000000bfb6827225 */ /* 0x000fe200078e00ff */
[----:B------:R-:W-:Y:S02]  /*1348b0*/  IADD3 R111, P5, PT, R126, R135, RZ ;  /* 0x000000877e6f7210 */ /* 0x000fe40007fbe0ff */
[----:B------:R-:W-:Y:S01]  /*1348c0*/  IADD3.X R113, PT, PT, RZ, RZ, R137, P2, P1 ;  /* 0x000000ffff717210 */ /* 0x000fe200017e2489 */
[----:B------:R-:W-:Y:S01]  /*1348d0*/  IMAD.WIDE.U32 R124, R186, R191, RZ ;  /* 0x000000bfba7c7225 */ /* 0x000fe200078e00ff */
[----:B------:R-:W-:Y:S02]  /*1348e0*/  IADD3.X RZ, P0, PT, R39, R111, RZ, P0, !PT ;  /* 0x0000006f27ff7210 */ /* 0x000fe4000071e4ff */
[----:B------:R-:W-:Y:S01]  /*1348f0*/  IADD3.X R111, P4, PT, RZ, RZ, RZ, P4, !PT ;  /* 0x000000ffff6f7210 */ /* 0x000fe2000279e4ff */
[----:B------:R-:W-:Y:S01]  /*134900*/  IMAD.WIDE.U32 R130, P2, R190, R186, R130 ;  /* 0x000000babe827225 */ /* 0x000fe20007840082 */
[----:B------:R-:W-:-:S03]  /*134910*/  IADD3 RZ, P1, PT, R106, R42, RZ ;  /* 0x0000002a6aff7210 */ /* 0x000fc60007f3e0ff */
[----:B------:R-:W-:Y:S01]  /*134920*/  IMAD.X R236, RZ, RZ, RZ, P4 ;  /* 0x000000ffffec7224 */ /* 0x000fe200020e06ff */
[----:B------:R-:W-:Y:S01]  /*134930*/  IADD3 R234, P4, PT, R234, R111, RZ ;  /* 0x0000006feaea7210 */ /* 0x000fe20007f9e0ff */
[----:B------:R-:W-:Y:S01]  /*134940*/  IMAD.WIDE.U32 R134, R183, 0x434bacd7, RZ ;  /* 0x434bacd7b7867825 */ /* 0x000fe200078e00ff */
[----:B------:R-:W-:Y:S02]  /*134950*/  IADD3.X RZ, P1, PT, R107, R43, RZ, P1, !PT ;  /* 0x0000002b6bff7210 */ /* 0x000fe40000f3e4ff */
[----:B------:R-:W-:Y:S01]  /*134960*/  IADD3.X R236, PT, PT, R236, RZ, RZ, P4, P3 ;  /* 0x000000ffecec7210 */ /* 0x000fe200027e64ff */
[----:B------:R-:W-:Y:S01]  /*134970*/  IMAD.X R137, RZ, RZ, RZ, P2 ;  /* 0x000000ffff897224 */ /* 0x000fe200010e06ff */
[----:B------:R-:W-:Y:S01]  /*134980*/  IADD3 R111, P4, PT, R130, R125, RZ ;  /* 0x0000007d826f7210 */ /* 0x000fe20007f9e0ff */
[----:B------:R-:W-:Y:S01]  /*134990*/  IMAD.WIDE.U32 R232, R128, -0xc7aed41, R38 ;  /* 0xf38512bf80e87825 */ /* 0x000fe200078e0026 */
[----:B------:R-:W-:-:S03]  /*1349a0*/  IADD3.X R121, P1, PT, RZ, R48, RZ, P1, !PT ;  /* 0x00000030ff797210 */ /* 0x000fc60000f3e4ff */
[----:B------:R-:W-:Y:S02]  /*1349b0*/  IMAD.MOV.U32 R136, RZ, RZ, R131 ;  /* 0x000000ffff887224 */ /* 0x000fe400078e0083 */
[----:B------:R-:W-:Y:S02]  /*1349c0*/  IMAD.X R39, RZ, RZ, RZ, P6 ;  /* 0x000000ffff277224 */ /* 0x000fe400030e06ff */
[----:B------:R-:W-:Y:S02]  /*1349d0*/  IMAD.MOV.U32 R38, RZ, RZ, R127 ;  /* 0x000000ffff267224 */ /* 0x000fe400078e007f */
[----:B------:R-:W-:-:S04]  /*1349e0*/  IMAD.WIDE.U32 R226, R128, 0x434bacd7, RZ ;  /* 0x434bacd780e27825 */ /* 0x000fc800078e00ff */
[----:B------:R-:W-:Y:S01]  /*1349f0*/  IMAD.WIDE.U32 R134, P3, R128, 0x4b1ba7b6, R134 ;  /* 0x4b1ba7b680867825 */ /* 0x000fe20007860086 */
[----:B------:R-:W-:-:S03]  /*134a00*/  IADD3 RZ, P2, PT, R118, R226, RZ ;  /* 0x000000e276ff7210 */ /* 0x000fc60007f5e0ff */
[----:B------:R-:W-:Y:S01]  /*134a10*/  IMAD.WIDE.U32.X R136, R190, R182, R136, P4 ;  /* 0x000000b6be887225 */ /* 0x000fe200020e0488 */
[----:B------:R-:W-:Y:S02]  /*134a20*/  IADD3 R232, P4, PT, R115, R232, RZ ;  /* 0x000000e873e87210 */ /* 0x000fe40007f9e0ff */
[----:B------:R-:W-:Y:S01]  /*134a30*/  IADD3 R227, P6, PT, R134, R227, RZ ;  /* 0x000000e386e37210 */ /* 0x000fe20007fde0ff */
[----:B------:R-:W-:Y:S02]  /*134a40*/  IMAD.IADD R42, R233, 0x1, R126 ;  /* 0x00000001e92a7824 */ /* 0x000fe400078e027e */
[----:B------:R-:W-:Y:S01]  /*134a50*/  IMAD.WIDE.U32.X R38, R183, 0x64774b84, R38, P5 ;  /* 0x64774b84b7267825 */ /* 0x000fe200028e0426 */
[----:B------:R-:W-:Y:S02]  /*134a60*/  IADD3.X RZ, P2, PT, R119, R227, RZ, P2, !PT ;  /* 0x000000e377ff7210 */ /* 0x000fe4000175e4ff */
[----:B------:R-:W-:Y:S01]  /*134a70*/  IADD3.X R233, P4, PT, R42, R113, RZ, P4, !PT ;  /* 0x000000712ae97210 */ /* 0x000fe2000279e4ff */
[----:B------:R-:W-:Y:S01]  /*134a80*/  IMAD.X R43, RZ, RZ, RZ, P3 ;  /* 0x000000ffff2b7224 */ /* 0x000fe200018e06ff */
[----:B------:R-:W-:Y:S01]  /*134a90*/  IADD3.X R113, P0, PT, RZ, R38, RZ, P0, !PT ;  /* 0x00000026ff717210 */ /* 0x000fe2000071e4ff */
[----:B------:R-:W-:Y:S01]  /*134aa0*/  IMAD.WIDE.U32 R226, R128, 0x434bacd7, R118 ;  /* 0x434bacd780e27825 */ /* 0x000fe200078e0076 */
[----:B------:R-:W-:-:S02]  /*134ab0*/  IADD3 RZ, P3, PT, R132, R44, RZ ;  /* 0x0000002c84ff7210 */ /* 0x000fc40007f7e0ff */
[----:B------:R-:W-:Y:S01]  /*134ac0*/  IADD3.X R113, P4, PT, RZ, R113, RZ, P4, !PT ;  /* 0x00000071ff717210 */ /* 0x000fe2000279e4ff */
[----:B------:R-:W-:Y:S01]  /*134ad0*/  IMAD.MOV.U32 R42, RZ, RZ, R135 ;  /* 0x000000ffff2a7224 */ /* 0x000fe200078e0087 */
[----:B------:R-:W-:Y:S01]  /*134ae0*/  IADD3.X RZ, P3, PT, R133, R45, RZ, P3, !PT ;  /* 0x0000002d85ff7210 */ /* 0x000fe20001f7e4ff */
[----:B------:R-:W-:Y:S01]  /*134af0*/  IMAD.IADD R134, R227, 0x1, R134 ;  /* 0x00000001e3867824 */ /* 0x000fe200078e0286 */
[----:B------:R-:W-:Y:S01]  /*134b00*/  IADD3.X R39, PT, PT, RZ, RZ, R39, P4, P0 ;  /* 0x000000ffff277210 */ /* 0x000fe200027e0427 */
[----:B------:R-:W-:Y:S01]  /*134b10*/  IMAD.WIDE.U32.X R42, R183, 0x4b1ba7b6, R42, P6 ;  /* 0x4b1ba7b6b72a7825 */ /* 0x000fe200030e042a */
[----:B------:R-:W-:-:S03]  /*134b20*/  IADD3 R226, P0, PT, R113, R226, RZ ;  /* 0x000000e271e27210 */ /* 0x000fc60007f1e0ff */
[----:B------:R-:W-:Y:S01]  /*134b30*/  IMAD.WIDE.U32 R126, R183, 0x397fe69a, RZ ;  /* 0x397fe69ab77e7825 */ /* 0x000fe200078e00ff */
[----:B------:R-:W-:Y:S02]  /*134b40*/  IADD3.X R227, P0, PT, R134, R39, RZ, P0, !PT ;  /* 0x0000002786e37210 */ /* 0x000fe4000071e4ff */
[----:B------:R-:W-:Y:S01]  /*134b50*/  IADD3.X R113, P2, PT, RZ, R42, RZ, P2, !PT ;  /* 0x0000002aff717210 */ /* 0x000fe2000175e4ff */
[----:B------:R-:W-:-:S03]  /*134b60*/  IMAD.WIDE.U32 R106, R192, R186, R106 ;  /* 0x000000bac06a7225 */ /* 0x000fc600078e006a */
[----:B------:R-:W-:Y:S01]  /*134b70*/  IADD3.X R113, P0, PT, RZ, R113, RZ, P0, !PT ;  /* 0x00000071ff717210 */ /* 0x000fe2000071e4ff */
[----:B------:R-:W-:-:S04]  /*134b80*/  IMAD.WIDE.U32 R118, R128, 0x397fe69a, RZ ;  /* 0x397fe69a80767825 */ /* 0x000fc800078e00ff */
[----:B------:R-:W-:Y:S01]  /*134b90*/  IMAD.WIDE.U32 R126, P5, R128, 0x1a0111ea, R126 ;  /* 0x1a0111ea807e7825 */ /* 0x000fe200078a007e */
[----:B------:R-:W-:-:S03]  /*134ba0*/  IADD3 RZ, P4, PT, R138, R118, RZ ;  /* 0x000000768aff7210 */ /* 0x000fc60007f9e0ff */
[----:B------:R-:W-:Y:S01]  /*134bb0*/  IMAD.WIDE.U32 R38, R224, R191, RZ ;  /* 0x000000bfe0267225 */ /* 0x000fe200078e00ff */
[----:B------:R-:W-:-:S03]  /*134bc0*/  IADD3 R115, P6, PT, R126, R119, RZ ;  /* 0x000000777e737210 */ /* 0x000fc60007fde0ff */
[----:B------:R-:W-:Y:S01]  /*134bd0*/  IMAD.IADD R107, R107, 0x1, R40 ;  /* 0x000000016b6b7824 */ /* 0x000fe200078e0228 */
[----:B------:R-:W-:Y:S01]  /*134be0*/  IADD3.X R40, PT, PT, RZ, RZ, R43, P0, P2 ;  /* 0x000000ffff287210 */ /* 0x000fe200007e442b */
[----:B------:R-:W-:Y:S01]  /*134bf0*/  IMAD.WIDE.U32 R132, R192, R230, R132 ;  /* 0x000000e6c0847225 */ /* 0x000fe200078e0084 */
[----:B------:R-:W-:Y:S02]  /*134c00*/  IADD3 RZ, P0, PT, RZ, R106, RZ ;  /* 0x0000006affff7210 */ /* 0x000fe40007f1e0ff */
[----:B------:R-:W-:Y:S01]  /*134c10*/  IADD3.X RZ, P4, PT, R139, R115, RZ, P4, !PT ;  /* 0x000000738bff7210 */ /* 0x000fe2000279e4ff */
[----:B------:R-:W-:Y:S01]  /*134c20*/  IMAD.WIDE.U32 R38, P2, R190, R230, R38 ;  /* 0x000000e6be267225 */ /* 0x000fe20007840026 */
[----:B------:R-:W-:-:S03]  /*134c30*/  IADD3.X RZ, P0, PT, RZ, R107, RZ, P0, !PT ;  /* 0x0000006bffff7210 */ /* 0x000fc6000071e4ff */
[----:B------:R-:W-:Y:S01]  /*134c40*/  IMAD.WIDE.U32 R134, R230, R191, RZ ;  /* 0x000000bfe6867225 */ /* 0x000fe200078e00ff */
[----:B------:R-:W-:-:S03]  /*134c50*/  IADD3.X R121, P0, PT, RZ, R121, RZ, P0, !PT ;  /* 0x00000079ff797210 */ /* 0x000fc6000071e4ff */
[----:B------:R-:W-:Y:S02]  /*134c60*/  IMAD.IADD R115, R133, 0x1, R46 ;  /* 0x0000000185737824 */ /* 0x000fe400078e022e */
[----:B------:R-:W-:-:S04]  /*134c70*/  IMAD.WIDE.U32 R44, R228, R191, RZ ;  /* 0x000000bfe42c7225 */ /* 0x000fc800078e00ff */
[----:B------:R-:W-:Y:S01]  /*134c80*/  IMAD.X R133, RZ, RZ, RZ, P5 ;  /* 0x000000ffff857224 */ /* 0x000fe200028e06ff */
[----:B------:R-:W-:Y:S01]  /*134c90*/  IADD3 R46, P5, PT, R38, R135, RZ ;  /* 0x00000087262e7210 */ /* 0x000fe20007fbe0ff */
[----:B------:R-:W-:Y:S02]  /*134ca0*/  IMAD.X R119, RZ, RZ, RZ, P2 ;  /* 0x000000ffff777224 */ /* 0x000fe400010e06ff */
[----:B------:R-:W-:Y:S02]  /*134cb0*/  IMAD.MOV.U32 R118, RZ, RZ, R39 ;  /* 0x000000ffff767224 */ /* 0x000fe400078e0027 */
[----:B------:R-:W-:-:S04]  /*134cc0*/  IMAD.WIDE.U32 R44, P2, R190, R222, R44 ;  /* 0x000000debe2c7225 */ /* 0x000fc8000784002c */
[----:B------:R-:W-:-:S04]  /*134cd0*/  IMAD.WIDE.U32 R42, R222, R191, RZ ;  /* 0x000000bfde2a7225 */ /* 0x000fc800078e00ff */
[----:B------:R-:W-:Y:S01]  /*134ce0*/  IMAD.WIDE.U32.X R118, R190, R224, R118, P5 ;  /* 0x000000e0be767225 */ /* 0x000fe200028e0476 */
[----:B------:R-:W-:-:S03]  /*134cf0*/  IADD3 R48, P5, PT, R121, R132, RZ ;  /* 0x0000008479307210 */ /* 0x000fc60007fbe0ff */
[----:B------:R-:W-:Y:S02]  /*134d00*/  IMAD.MOV.U32 R132, RZ, RZ, R127 ;  /* 0x000000ffff847224 */ /* 0x000fe400078e007f */
[----:B------:R-:W-:-:S04]  /*134d10*/  IMAD.WIDE.U32 R128, R128, 0x397fe69a, R138 ;  /* 0x397fe69a80807825 */ /* 0x000fc800078e008a */
[----:B------:R-:W-:Y:S01]  /*134d20*/  IMAD.X R139, RZ, RZ, RZ, P2 ;  /* 0x000000ffff8b7224 */ /* 0x000fe200010e06ff */
[----:B------:R-:W-:Y:S01]  /*134d30*/  IADD3 R39, P2, PT, R44, R43, RZ ;  /* 0x0000002b2c277210 */ /* 0x000fe20007f5e0ff */
[----:B------:R-:W-:Y:S02]  /*134d40*/  IMAD.MOV.U32 R138, RZ, RZ, R45 ;  /* 0x000000ffff8a7224 */ /* 0x000fe400078e002d */
[----:B------:R-:W-:Y:S01]  /*134d50*/  IMAD.WIDE.U32.X R132, R183, 0x1a0111ea, R132, P6 ;  /* 0x1a0111eab7847825 */ /* 0x000fe200030e0484 */
[----:B------:R-:W-:-:S03]  /*134d60*/  IADD3 R57, P6, PT, R57, R234, RZ ;  /* 0x000000ea39397210 */ /* 0x000fc60007fde0ff */
[----:B------:R-:W-:-:S04]  /*134d70*/  IMAD.WIDE.U32 R182, R184, R191, RZ ;  /* 0x000000bfb8b67225 */ /* 0x000fc800078e00ff */
[----:B------:R-:W-:Y:S01]  /*134d80*/  IMAD.WIDE.U32.X R138, R190, R228, R138, P2 ;  /* 0x000000e4be8a7225 */ /* 0x000fe200010e048a */
[----:B------:R-:W-:Y:S02]  /*134d90*/  IADD3 RZ, P2, PT, R232, R50, RZ ;  /* 0x00000032e8ff7210 */ /* 0x000fe40007f5e0ff */
[----:B------:R-:W-:Y:S01]  /*134da0*/  IADD3.X R50, PT, PT, RZ, RZ, R49, P0, P1 ;  /* 0x000000ffff327210 */ /* 0x000fe200007e2431 */
[----:B------:R-:W-:Y:S01]  /*134db0*/  IMAD.IADD R121, R129, 0x1, R126 ;  /* 0x0000000181797824 */ /* 0x000fe200078e027e */
[----:B------:R-:W-:Y:S01]  /*134dc0*/  IADD3.X R59, P0, PT, R59, R236, RZ, P6, !PT ;  /* 0x000000ec3b3b7210 */ /* 0x000fe2000371e4ff */
[----:B------:R-:W-:Y:S01]  /*134dd0*/  IMAD.WIDE.U32 R182, P1, R190, R188, R182 ;  /* 0x000000bcbeb67225 */ /* 0x000fe200078200b6 */
[----:B------:R-:W-:Y:S02]  /*134de0*/  IADD3.X RZ, P6, PT, R233, R41, RZ, P2, !PT ;  /* 0x00000029e9ff7210 */ /* 0x000fe400017de4ff */
[----:B------:R-:W-:Y:S01]  /*134df0*/  IADD3.X R49, P5, PT, R115, R50, RZ, P5, !PT ;  /* 0x0000003273317210 */ /* 0x000fe20002fbe4ff */
[----:B------:R-:W-:Y:S01]  /*134e00*/  IMAD.WIDE.U32 R126, R188, R191, RZ ;  /* 0x000000bfbc7e7225 */ /* 0x000fe200078e00ff */
[----:B------:R-:W-:-:S02]  /*134e10*/  IADD3.X R41, P3, PT, RZ, R54, RZ, P3, !PT ;  /* 0x00000036ff297210 */ /* 0x000fc40001f7e4ff */
[----:B------:R-:W-:Y:S01]  /*134e20*/  IADD3 R228, P2, PT, R113, R128, RZ ;  /* 0x0000008071e47210 */ /* 0x000fe20007f5e0ff */
[----:B------:R-:W-:Y:S01]  /*134e30*/  IMAD R45, R107, -0x30003, RZ ;  /* 0xfffcfffd6b2d7824 */ /* 0x000fe200078e02ff */
[----:B------:R-:W-:Y:S01]  /*134e40*/  IADD3.X R41, P5, PT, RZ, R41, RZ, P5, !PT ;  /* 0x00000029ff297210 */ /* 0x000fe20002fbe4ff */
[----:B------:R-:W-:Y:S01]  /*134e50*/  IMAD.X R129, RZ, RZ, RZ, P1 ;  /* 0x000000ffff817224 */ /* 0x000fe200008e06ff */
[----:B------:R-:W-:Y:S01]  /*134e60*/  IADD3 R43, P1, PT, R182, R127, RZ ;  /* 0x0000007fb62b7210 */ /* 0x000fe20007f3e0ff */
[C---:B------:R-:W-:Y:S01]  /*134e70*/  IMAD.WIDE.U32 R224, R106.reuse, -0x30003, RZ ;  /* 0xfffcfffd6ae07825 */ /* 0x040fe200078e00ff */
[----:B------:R-:W-:Y:S02]  /*134e80*/  IADD3.X R229, P2, PT, R121, R40, RZ, P2, !PT ;  /* 0x0000002879e57210 */ /* 0x000fe4000175e4ff */
[----:B------:R-:W-:Y:S01]  /*134e90*/  IADD3.X R50, P4, PT, RZ, R132, RZ, P4, !PT ;  /* 0x00000084ff327210 */ /* 0x000fe2000279e4ff */
[----:B------:R-:W-:Y:S01]  /*134ea0*/  IMAD R45, R106, -0x760c0004, R45 ;  /* 0x89f3fffc6a2d7824 */ /* 0x000fe200078e022d */
[----:B------:R-:W-:Y:S01]  /*134eb0*/  IADD3.X R113, PT, PT, RZ, RZ, R55, P5, P3 ;  /* 0x000000ffff717210 */ /* 0x000fe20002fe6437 */
[----:B------:R-:W-:Y:S01]  /*134ec0*/  IMAD.WIDE.U32 R232, R192, R222, R232 ;  /* 0x000000dec0e87225 */ /* 0x000fe200078e00e8 */
[----:B------:R-:W-:-:S02]  /*134ed0*/  IADD3 RZ, P3, PT, R226, R58, RZ ;  /* 0x0000003ae2ff7210 */ /* 0x000fc40007f7e0ff */
[----:B------:R-:W-:Y:S01]  /*134ee0*/  IADD3.X R50, P2, PT, RZ, R50, RZ, P2, !PT ;  /* 0x00000032ff327210 */ /* 0x000fe2000175e4ff */
[----:B------:R-:W-:Y:S01]  /*134ef0*/  IMAD.MOV.U32 R128, RZ, RZ, R183 ;  /* 0x000000ffff807224 */ /* 0x000fe200078e00b7 */
[----:B------:R-:W-:Y:S01]  /*134f00*/  IADD3.X R58, P6, PT, RZ, R60, RZ, P6, !PT ;  /* 0x0000003cff3a7210 */ /* 0x000fe200037de4ff */
[----:B------:R-:W-:Y:S01]  /*134f10*/  IMAD.IADD R45, R225, 0x1, R45 ;  /* 0x00000001e12d7824 */ /* 0x000fe200078e022d */
[----:B------:R-:W-:Y:S01]  /*134f20*/  IADD3.X RZ, P3, PT, R227, R47, RZ, P3, !PT ;  /* 0x0000002fe3ff7210 */ /* 0x000fe20001f7e4ff */
[----:B------:R-:W-:Y:S01]  /*134f30*/  IMAD.WIDE.U32.X R128, R190, R184, R128, P1 ;  /* 0x000000b8be807225 */ /* 0x000fe200008e0480 */
[----:B------:R-:W-:Y:S02]  /*134f40*/  IADD3 R232, P1, PT, R41, R232, RZ ;  /* 0x000000e829e87210 */ /* 0x000fe40007f3e0ff */
[----:B------:R-:W-:Y:S01]  /*134f50*/  IADD3.X R121, P3, PT, RZ, R108, RZ, P3, !PT ;  /* 0x0000006cff797210 */ /* 0x000fe20001f7e4ff */
[----:B------:R-:W-:Y:S02]  /*134f60*/  IMAD.IADD R52, R233, 0x1, R52 ;  /* 0x00000001e9347824 */ /* 0x000fe400078e0234 */
[----:B------:R-:W-:-:S03]  /*134f70*/  IMAD.WIDE.U32 R40, R45, -0x5555, RZ ;  /* 0xffffaaab2d287825 */ /* 0x000fc600078e00ff */
[----:B------:R-:W-:Y:S01]  /*134f80*/  IADD3.X R233, P1, PT, R52, R113, RZ, P1, !PT ;  /* 0x0000007134e97210 */ /* 0x000fe20000f3e4ff */
        /* <DEDUP_REMOVED lines=27> */
[----:B------:R-:W-:-:S04]  /*135140*/  IMAD.WIDE.U32 R48, R224, -0x94f09dc, RZ ;  /* 0xf6b0f624e0307825 */ /* 0x000fc800078e00ff */
[----:B------:R-:W-:-:S04]  /*135150*/  IMAD.WIDE.U32 R54, P5, R224, 0x6730d2a0, R54 ;  /* 0x6730d2a0e0367825 */ /* 0x000fc800078a0036 */
[----:B------:R-:W-:Y:S01]  /*135160*/  IMAD.IADD R60, R107, 0x1, R184 ;  /* 0x000000016b3c7824 */ /* 0x000fe200078e02b8 */
[----:B------:R-:W-:Y:S01]  /*135170*/  IADD3.X R107, PT, PT, RZ, RZ, R61, P1, P2 ;  /* 0x000000ffff6b7210 */ /* 0x000fe20000fe443d */
[----:B------:R-:W-:Y:S01]  /*135180*/  IMAD.WIDE.U32.X R40, R45, 0x1eabfffe, R40, P6 ;  /* 0x1eabfffe2d287825 */ /* 0x000fe200030e0428 */
[----:B------:R-:W-:Y:S02]  /*135190*/  IADD3 R106, P1, PT, R115, R106, RZ ;  /* 0x0000006a736a7210 */ /* 0x000fe40007f3e0ff */
[----:B------:R-:W-:Y:S01]  /*1351a0*/  IADD3 RZ, P2, PT, R232, R48, RZ ;  /* 0x00000030e8ff7210 */ /* 0x000fe20007f5e0ff */
[----:B------:R-:W-:Y:S01]  /*1351b0*/  IMAD.X R61, RZ, RZ, RZ, P5 ;  /* 0x000000ffff3d7224 */ /* 0x000fe200028e06ff */
[----:B------:R-:W-:Y:S01]  /*1351c0*/  IADD3 R115, P5, PT, R54, R49, RZ ;  /* 0x0000003136737210 */ /* 0x000fe20007fbe0ff */
[----:B------:R-:W-:Y:S01]  /*1351d0*/  IMAD.WIDE.U32 R48, R192, R188, R226 ;  /* 0x000000bcc0307225 */ /* 0x000fe200078e00e2 */
[----:B------:R-:W-:Y:S02]  /*1351e0*/  IADD3.X R107, P1, PT, R60, R107, RZ, P1, !PT ;  /* 0x0000006b3c6b7210 */ /* 0x000fe40000f3e4ff */
[----:B------:R-:W-:Y:S01]  /*1351f0*/  IADD3.X R40, P4, PT, RZ, R40, RZ, P4, !PT ;  /* 0x00000028ff287210 */ /* 0x000fe2000279e4ff */
[----:B------:R-:W-:Y:S01]  /*135200*/  IMAD.IADD R60, R49, 0x1, R56 ;  /* 0x00000001313c7824 */ /* 0x000fe200078e0238 */
[----:B------:R-:W-:Y:S01]  /*135210*/  IADD3 R48, P6, PT, R58, R48, RZ ;  /* 0x000000303a307210 */ /* 0x000fe20007fde0ff */
[----:B------:R-:W-:Y:S01]  /*135220*/  IMAD.WIDE.U32 R226, R180, R191, RZ ;  /* 0x000000bfb4e27225 */ /* 0x000fe200078e00ff */
[----:B------:R-:W-:-:S02]  /*135230*/  IADD3.X R47, P1, PT, RZ, R40, RZ, P1, !PT ;  /* 0x00000028ff2f7210 */ /* 0x000fc40000f3e4ff */
[----:B------:R-:W-:Y:S01]  /*135240*/  IADD3.X RZ, P2, PT, R233, R115, RZ, P2, !PT ;  /* 0x00000073e9ff7210 */ /* 0x000fe2000175e4ff */
[----:B------:R-:W-:Y:S01]  /*135250*/  IMAD.WIDE.U32 R232, R224, -0x94f09dc, R232 ;  /* 0xf6b0f624e0e87825 */ /* 0x000fe200078e00e8 */
[----:B------:R-:W-:Y:S02]  /*135260*/  IADD3.X R56, PT, PT, RZ, RZ, R41, P1, P4 ;  /* 0x000000ffff387210 */ /* 0x000fe40000fe8429 */
[----:B------:R-:W-:Y:S01]  /*135270*/  IADD3.X R49, P4, PT, R60, R113, RZ, P6, !PT ;  /* 0x000000713c317210 */ /* 0x000fe2000379e4ff */
[----:B------:R-:W-:Y:S01]  /*135280*/  IMAD.MOV.U32 R60, RZ, RZ, R55 ;  /* 0x000000ffff3c7224 */ /* 0x000fe200078e0037 */
[----:B------:R-:W-:Y:S01]  /*135290*/  IADD3 RZ, P1, PT, R228, R112, RZ ;  /* 0x00000070e4ff7210 */ /* 0x000fe20007f3e0ff */
[----:B------:R-:W-:Y:S01]  /*1352a0*/  IMAD.IADD R41, R233, 0x1, R54 ;  /* 0x00000001e9297824 */ /* 0x000fe200078e0236 */
[----:B------:R-:W-:Y:S01]  /*1352b0*/  IADD3.X R121, P4, PT, RZ, R121, RZ, P4, !PT ;  /* 0x00000079ff797210 */ /* 0x000fe2000279e4ff */
[----:B------:R-:W-:Y:S01]  /*1352c0*/  IMAD.WIDE.U32 R54, R45, -0xc7aed41, RZ ;  /* 0xf38512bf2d367825 */ /* 0x000fe200078e00ff */
[----:B------:R-:W-:-:S02]  /*1352d0*/  IADD3.X RZ, P1, PT, R229, R51, RZ, P1, !PT ;  /* 0x00000033e5ff7210 */ /* 0x000fc40000f3e4ff */
        /* <DEDUP_REMOVED lines=9> */
[C---:B------:R-:W-:Y:S01]  /*135370*/  IMAD.WIDE.U32 R108, R45.reuse, 0x434bacd7, RZ ;  /* 0x434bacd72d6c7825 */ /* 0x040fe200078e00ff */
[----:B------:R-:W-:Y:S02]  /*135380*/  IADD3 R127, P4, PT, R54, R113, RZ ;  /* 0x00000071367f7210 */ /* 0x000fe40007f9e0ff */
[----:B------:R-:W-:Y:S01]  /*135390*/  IADD3.X R115, PT, PT, RZ, RZ, R61, P5, P2 ;  /* 0x000000ffff737210 */ /* 0x000fe20002fe443d */
[----:B------:R-:W-:Y:S01]  /*1353a0*/  IMAD.WIDE.U32 R112, R45, 0x397fe69a, RZ ;  /* 0x397fe69a2d707825 */ /* 0x000fe200078e00ff */
[----:B------:R-:W-:-:S02]  /*1353b0*/  IADD3 R56, P5, PT, R50, R57, RZ ;  /* 0x0000003932387210 */ /* 0x000fc40007fbe0ff */
[----:B------:R-:W-:Y:S01]  /*1353c0*/  IADD3.X RZ, P3, PT, R49, R127, RZ, P3, !PT ;  /* 0x0000007f31ff7210 */ /* 0x000fe20001f7e4ff */
[----:B------:R-:W-:Y:S01]  /*1353d0*/  IMAD.WIDE.U32 R60, P2, R224, 0x4b1ba7b6, R108 ;  /* 0x4b1ba7b6e03c7825 */ /* 0x000fe2000784006c */
[----:B------:R-:W-:-:S03]  /*1353e0*/  IADD3.X R57, P5, PT, R52, R59, RZ, P5, !PT ;  /* 0x0000003b34397210 */ /* 0x000fc60002fbe4ff */
[----:B------:R-:W-:-:S04]  /*1353f0*/  IMAD.WIDE.U32 R228, R192, R180, R228 ;  /* 0x000000b4c0e47225 */ /* 0x000fc800078e00e4 */
[----:B------:R-:W-:Y:S02]  /*135400*/  IMAD.X R51, RZ, RZ, RZ, P6 ;  /* 0x000000ffff337224 */ /* 0x000fe400030e06ff */
[----:B------:R-:W-:-:S04]  /*135410*/  IMAD.WIDE.U32 R108, R181, R191, RZ ;  /* 0x000000bfb56c7225 */ /* 0x000fc800078e00ff */
[----:B------:R-:W-:-:S04]  /*135420*/  IMAD.WIDE.U32 R232, R224, 0x434bacd7, RZ ;  /* 0x434bacd7e0e87825 */ /* 0x000fc800078e00ff */
[----:B------:R-:W-:Y:S02]  /*135430*/  IMAD.MOV.U32 R50, RZ, RZ, R55 ;  /* 0x000000ffff327224 */ /* 0x000fe400078e0037 */
[----:B------:R-:W-:-:S04]  /*135440*/  IMAD.WIDE.U32 R112, P6, R224, 0x1a0111ea, R112 ;  /* 0x1a0111eae0707825 */ /* 0x000fc800078c0070 */
[----:B------:R-:W-:Y:S01]  /*135450*/  IMAD.X R133, RZ, RZ, RZ, P2 ;  /* 0x000000ffff857224 */ /* 0x000fe200010e06ff */
[----:B------:R-:W-:Y:S01]  /*135460*/  IADD3 R58, P2, PT, R121, R228, RZ ;  /* 0x000000e4793a7210 */ /* 0x000fe20007f5e0ff */
[----:B------:R-:W-:Y:S01]  /*135470*/  IMAD.WIDE.U32.X R50, R45, 0x64774b84, R50, P4 ;  /* 0x64774b842d327825 */ /* 0x000fe200020e0432 */
[----:B------:R-:W-:-:S03]  /*135480*/  IADD3 R121, P4, PT, R60, R233, RZ ;  /* 0x000000e93c797210 */ /* 0x000fc60007f9e0ff */
[----:B------:R-:W-:Y:S02]  /*135490*/  IMAD.X R185, RZ, RZ, RZ, P6 ;  /* 0x000000ffffb97224 */ /* 0x000fe400030e06ff */
[----:B------:R-:W-:-:S04]  /*1354a0*/  IMAD.WIDE.U32 R108, P6, R190, R180, R108 ;  /* 0x000000b4be6c7225 */ /* 0x000fc800078c006c */
[----:B------:R-:W-:Y:S01]  /*1354b0*/  IMAD.MOV.U32 R132, RZ, RZ, R61 ;  /* 0x000000ffff847224 */ /* 0x000fe200078e003d */
[----:B------:R-:W-:Y:S01]  /*1354c0*/  IADD3.X R61, P1, PT, RZ, R116, RZ, P1, !PT ;  /* 0x00000074ff3d7210 */ /* 0x000fe20000f3e4ff */
[----:B------:R-:W-:-:S04]  /*1354d0*/  IMAD.WIDE.U32 R234, R224, -0xc7aed41, R48 ;  /* 0xf38512bfe0ea7825 */ /* 0x000fc800078e0030 */
[----:B------:R-:W-:-:S04]  /*1354e0*/  IMAD.WIDE.U32 R48, R224, 0x397fe69a, RZ ;  /* 0x397fe69ae0307825 */ /* 0x000fc800078e00ff */
[----:B------:R-:W-:Y:S01]  /*1354f0*/  IMAD.WIDE.U32.X R132, R45, 0x4b1ba7b6, R132, P4 ;  /* 0x4b1ba7b62d847825 */ /* 0x000fe200020e0484 */
[----:B------:R-:W-:-:S03]  /*135500*/  IADD3 R52, P4, PT, R108, R227, RZ ;  /* 0x000000e36c347210 */ /* 0x000fc60007f9e0ff */
[----:B------:R-:W-:Y:S02]  /*135510*/  IMAD.IADD R110, R229, 0x1, R110 ;  /* 0x00000001e56e7824 */ /* 0x000fe400078e026e */
[----:B------:R-:W-:Y:S01]  /*135520*/  IMAD.X R229, RZ, RZ, RZ, P6 ;  /* 0x000000ffffe57224 */ /* 0x000fe200030e06ff */
[----:B------:R-:W-:Y:S01]  /*135530*/  IADD3 R49, P6, PT, R112, R49, RZ ;  /* 0x0000003170317210 */ /* 0x000fe20007fde0ff */
[----:B------:R-:W-:Y:S01]  /*135540*/  IMAD.MOV.U32 R228, RZ, RZ, R109 ;  /* 0x000000ffffe47224 */ /* 0x000fe200078e006d */
[----:B------:R-:W-:Y:S01]  /*135550*/  IADD3.X R59, P2, PT, R110, R125, RZ, P2, !PT ;  /* 0x0000007d6e3b7210 */ /* 0x000fe2000175e4ff */
[----:B------:R-:W-:Y:S02]  /*135560*/  IMAD.IADD R54, R235, 0x1, R54 ;  /* 0x00000001eb367824 */ /* 0x000fe400078e0236 */
[----:B------:R-:W-:Y:S01]  /*135570*/  IMAD.WIDE.U32.X R228, R190, R181, R228, P4 ;  /* 0x000000b5bee47225 */ /* 0x000fe200020e04e4 */
[----:B------:R-:W-:Y:S02]  /*135580*/  IADD3 R234, P4, PT, R47, R234, RZ ;  /* 0x000000ea2fea7210 */ /* 0x000fe40007f9e0ff */
[----:B------:R-:W-:Y:S01]  /*135590*/  IADD3.X R61, P2, PT, RZ, R61, RZ, P2, !PT ;  /* 0x0000003dff3d7210 */ /* 0x000fe2000175e4ff */
[----:B------:R-:W-:Y:S01]  /*1355a0*/  IMAD.MOV.U32 R184, RZ, RZ, R113 ;  /* 0x000000ffffb87224 */ /* 0x000fe200078e0071 */
[----:B------:R-:W-:Y:S01]  /*1355b0*/  IADD3.X R235, P4, PT, R54, R115, RZ, P4, !PT ;  /* 0x0000007336eb7210 */ /* 0x000fe2000279e4ff */
[----:B------:R-:W-:Y:S01]  /*1355c0*/  IMAD.WIDE.U32 R54, R224, 0x434bacd7, R58 ;  /* 0x434bacd7e0367825 */ /* 0x000fe200078e003a */
[----:B------:R-:W-:-:S02]  /*1355d0*/  IADD3.X R117, PT, PT, RZ, RZ, R117, P2, P1 ;  /* 0x000000ffff757210 */ /* 0x000fc400017e2475 */
[----:B------:R-:W-:Y:S01]  /*1355e0*/  IADD3 RZ, P2, PT, R56, R120, RZ ;  /* 0x0000007838ff7210 */ /* 0x000fe20007f5e0ff */
[----:B------:R-:W-:Y:S01]  /*1355f0*/  IMAD.WIDE.U32.X R184, R45, 0x1a0111ea, R184, P6 ;  /* 0x1a0111ea2db87825 */ /* 0x000fe200030e04b8 */
[----:B------:R-:W-:Y:S02]  /*135600*/  IADD3.X R45, P6, PT, RZ, R50, RZ, P3, !PT ;  /* 0x00000032ff2d7210 */ /* 0x000fe40001fde4ff */
[----:B------:R-:W-:Y:S01]  /*135610*/  IADD3 RZ, P3, PT, R58, R232, RZ ;  /* 0x000000e83aff7210 */ /* 0x000fe20007f7e0ff */
[----:B------:R-:W-:Y:S01]  /*135620*/  IMAD.IADD R60, R55, 0x1, R60 ;  /* 0x00000001373c7824 */ /* 0x000fe200078e023c */
[----:B------:R-:W-:Y:S01]  /*135630*/  IADD3.X R45, P4, PT, RZ, R45, RZ, P4, !PT ;  /* 0x0000002dff2d7210 */ /* 0x000fe2000279e4ff */
[----:B------:R-:W-:Y:S01]  /*135640*/  IMAD.WIDE.U32 R192, R192, R179, R56 ;  /* 0x000000b3c0c07225 */ /* 0x000fe200078e0038 */
[----:B------:R-:W-:Y:S02]  /*135650*/  IADD3.X RZ, P3, PT, R59, R121, RZ, P3, !PT ;  /* 0x000000793bff7210 */ /* 0x000fe40001f7e4ff */
[----:B------:R-:W-:Y:S01]  /*135660*/  IADD3.X R51, PT, PT, RZ, RZ, R51, P4, P6 ;  /* 0x000000ffff337210 */ /* 0x000fe200027ec433 */
[----:B------:R-:W-:Y:S01]  /*135670*/  IMAD.IADD R114, R193, 0x1, R114 ;  /* 0x00000001c1727824 */ /* 0x000fe200078e0272 */
[----:B------:R-:W-:Y:S01]  /*135680*/  IADD3 R54, P6, PT, R45, R54, RZ ;  /* 0x000000362d367210 */ /* 0x000fe20007fde0ff */
[----:B------:R-:W-:Y:S01]  /*135690*/  IMAD.WIDE.U32 R186, R191, R186, R106 ;  /* 0x000000babfba7225 */ /* 0x000fe200078e006a */
[----:B------:R-:W-:-:S02]  /*1356a0*/  IADD3.X R47, P3, PT, RZ, R132, RZ, P3, !PT ;  /* 0x00000084ff2f7210 */ /* 0x000fc40001f7e4ff */
[----:B------:R-:W-:Y:S01]  /*1356b0*/  IADD3.X R55, P6, PT, R60, R51, RZ, P6, !PT ;  /* 0x000000333c377210 */ /* 0x000fe200037de4ff */
[----:B------:R-:W-:Y:S01]  /*1356c0*/  IMAD.IADD R187, R187, 0x1, R130 ;  /* 0x00000001bbbb7824 */ /* 0x000fe200078e0282 */
[----:B------:R-:W-:Y:S01]  /*1356d0*/  IADD3 R192, P4, PT, R61, R192, RZ ;  /* 0x000000c03dc07210 */ /* 0x000fe20007f9e0ff */
[----:B------:R-:W-:Y:S01]  /*1356e0*/  IMAD.WIDE.U32 R230, R191, R230, R40 ;  /* 0x000000e6bfe67225 */ /* 0x000fe200078e0028 */
[----:B------:R-:W-:Y:S02]  /*1356f0*/  IADD3.X RZ, P2, PT, R57, R53, RZ, P2, !PT ;  /* 0x0000003539ff7210 */ /* 0x000fe4000175e4ff */
[----:B------:R-:W-:Y:S01]  /*135700*/  IADD3.X R47, P6, PT, RZ, R47, RZ, P6, !PT ;  /* 0x0000002fff2f7210 */ /* 0x000fe200037de4ff */
[----:B------:R-:W-:Y:S01]  /*135710*/  IMAD.IADD R38, R231, 0x1, R38 ;  /* 0x00000001e7267824 */ /* 0x000fe200078e0226 */
[----:B------:R-:W-:Y:S01]  /*135720*/  IADD3 RZ, P1, PT, R106, R124, RZ ;  /* 0x0000007c6aff7210 */ /* 0x000fe20007f3e0ff */
[----:B------:R-:W-:Y:S01]  /*135730*/  IMAD.WIDE.U32 R222, R191, R222, R234 ;  /* 0x000000debfde7225 */ /* 0x000fe200078e00ea */
[----:B------:R-:W-:-:S02]  /*135740*/  IADD3.X R193, P4, PT, R114, R117, RZ, P4, !PT ;  /* 0x0000007572c17210 */ /* 0x000fc4000279e4ff */
[----:B------:R-:W-:Y:S01]  /*135750*/  IADD3.X R50, P2, PT, RZ, R122, RZ, P2, !PT ;  /* 0x0000007aff327210 */ /* 0x000fe2000175e4ff */
[----:B------:R-:W-:Y:S01]  /*135760*/  IMAD.IADD R44, R223, 0x1, R44 ;  /* 0x00000001df2c7824 */ /* 0x000fe200078e022c */
[----:B------:R-:W-:Y:S01]  /*135770*/  IADD3.X R133, PT, PT, RZ, RZ, R133, P6, P3 ;  /* 0x000000ffff857210 */ /* 0x000fe200037e6485 */
[----:B------:R-:W-:Y:S01]  /*135780*/  IMAD.WIDE.U32 R224, R224, 0x397fe69a, R192 ;  /* 0x397fe69ae0e07825 */ /* 0x000fe200078e00c0 */
[----:B------:R-:W-:Y:S02]  /*135790*/  IADD3.X R50, P4, PT, RZ, R50, RZ, P4, !PT ;  /* 0x00000032ff327210 */ /* 0x000fe4000279e4ff */
[----:B------:R-:W-:Y:S01]  /*1357a0*/  IADD3.X RZ, P1, PT, R107, R111, RZ, P1, !PT ;  /* 0x0000006f6bff7210 */ /* 0x000fe20000f3e4ff */
[----:B------:R-:W-:Y:S01]  /*1357b0*/  IMAD.IADD R112, R225, 0x1, R112 ;  /* 0x00000001e1707824 */ /* 0x000fe200078e0270 */
[----:B------:R-:W-:Y:S01]  /*1357c0*/  IADD3 RZ, P3, PT, RZ, R186, RZ ;  /* 0x000000baffff7210 */ /* 0x000fe20007f7e0ff */
[----:B------:R-:W-:Y:S01]  /*1357d0*/  IMAD.WIDE.U32 R188, R191, R188, R54 ;  /* 0x000000bcbfbc7225 */ /* 0x000fe200078e0036 */
[----:B------:R-:W-:-:S02]  /*1357e0*/  IADD3.X R122, PT, PT, RZ, RZ, R123, P4, P2 ;  /* 0x000000ffff7a7210 */ /* 0x000fc400027e447b */
[----:B------:R-:W-:Y:S01]  /*1357f0*/  IADD3.X R45, P1, PT, RZ, R136, RZ, P1, !PT ;  /* 0x00000088ff2d7210 */ /* 0x000fe20000f3e4ff */
[----:B------:R-:W-:Y:S01]  /*135800*/  IMAD.IADD R182, R189, 0x1, R182 ;  /* 0x00000001bdb67824 */ /* 0x000fe200078e02b6 */
[----:B------:R-:W-:Y:S02]  /*135810*/  IADD3.X RZ, P3, PT, RZ, R187, RZ, P3, !PT ;  /* 0x000000bbffff7210 */ /* 0x000fe40001f7e4ff */
[----:B------:R-:W-:Y:S02]  /*135820*/  IADD3 RZ, P4, PT, R192, R48, RZ ;  /* 0x00000030c0ff7210 */ /* 0x000fe40007f9e0ff */
[----:B------:R-:W-:Y:S02]  /*135830*/  IADD3.X R45, P6, PT, RZ, R45, RZ, P3, !PT ;  /* 0x0000002dff2d7210 */ /* 0x000fe40001fde4ff */
[----:B------:R-:W-:Y:S02]  /*135840*/  IADD3 RZ, P2, PT, R40, R134, RZ ;  /* 0x0000008628ff7210 */ /* 0x000fe40007f5e0ff */
[----:B------:R-:W-:-:S02]  /*135850*/  IADD3.X RZ, P4, PT, R193, R49, RZ, P4, !PT ;  /* 0x00000031c1ff7210 */ /* 0x000fc4000279e4ff */
[----:B------:R-:W-:Y:S01]  /*135860*/  IADD3 R224, P3, PT, R47, R224, RZ ;  /* 0x000000e02fe07210 */ /* 0x000fe20007f7e0ff */
[----:B------:R-:W-:Y:S01]  /*135870*/  IMAD R47, R187, -0x30003, RZ ;  /* 0xfffcfffdbb2f7824 */ /* 0x000fe200078e02ff */
[----:B------:R-:W-:Y:S01]  /*135880*/  IADD3.X RZ, P2, PT, R41, R46, RZ, P2, !PT ;  /* 0x0000002e29ff7210 */ /* 0x000fe2000175e4ff */
[----:B------:R-:W-:Y:S01]  /*135890*/  IMAD.WIDE.U32 R40, R186, -0x30003, RZ ;  /* 0xfffcfffdba287825 */ /* 0x000fe200078e00ff */
[----:B------:R-:W-:Y:S02]  /*1358a0*/  IADD3.X R137, PT, PT, RZ, RZ, R137, P6, P1 ;  /* 0x000000ffff897210 */ /* 0x000fe400037e2489 */
[----:B------:R-:W-:Y:S01]  /*1358b0*/  IADD3.X R225, P3, PT, R112, R133, RZ, P3, !PT ;  /* 0x0000008570e17210 */ /* 0x000fe20001f7e4ff */
[----:B------:R-:W-:Y:S01]  /*1358c0*/  IMAD R47, R186, -0x760c0004, R47 ;  /* 0x89f3fffcba2f7824 */ /* 0x000fe200078e022f */
[----:B------:R-:W-:Y:S02]  /*1358d0*/  IADD3.X R53, P4, PT, RZ, R184, RZ, P4, !PT ;  /* 0x000000b8ff357210 */ /* 0x000fe4000279e4ff */
[----:B------:R-:W-:Y:S01]  /*1358e0*/  IADD3.X R46, P1, PT, RZ, RZ, RZ, P0, !PT ;  /* 0x000000ffff2e7210 */ /* 0x000fe2000073e4ff */
[----:B------:R-:W-:Y:S01]  /*1358f0*/  IMAD.IADD R41, R41, 0x1, R47 ;  /* 0x0000000129297824 */ /* 0x000fe200078e022f */
[----:B------:R-:W-:Y:S01]  /*135900*/  IADD3.X R51, P0, PT, RZ, RZ, RZ, P5, !PT ;  /* 0x000000ffff337210 */ /* 0x000fe20002f1e4ff */
[----:B------:R-:W-:Y:S01]  /*135910*/  IMAD.WIDE.U32 R180, R191, R180, R224 ;  /* 0x000000b4bfb47225 */ /* 0x000fe200078e00e0 */
[----:B------:R-:W-:-:S02]  /*135920*/  IADD3 R230, P5, PT, R45, R230, RZ ;  /* 0x000000e62de67210 */ /* 0x000fc40007fbe0ff */
[----:B------:R-:W-:Y:S01]  /*135930*/  IADD3.X R53, P3, PT, RZ, R53, RZ, P3, !PT ;  /* 0x00000035ff357210 */ /* 0x000fe20001f7e4ff */
[----:B------:R-:W-:Y:S01]  /*135940*/  IMAD.IADD R108, R181, 0x1, R108 ;  /* 0x00000001b56c7824 */ /* 0x000fe200078e026c */
[----:B------:R-:W-:Y:S02]  /*135950*/  IADD3.X R231, P6, PT, R38, R137, RZ, P5, !PT ;  /* 0x0000008926e77210 */ /* 0x000fe40002fde4ff */
[----:B------:R-:W-:Y:S02]  /*135960*/  IADD3.X R184, PT, PT, RZ, RZ, R185, P3, P4 ;  /* 0x000000ffffb87210 */ /* 0x000fe40001fe84b9 */
[----:B------:R-:W-:Y:S01]  /*135970*/  IADD3.X R45, P5, PT, RZ, R118, RZ, P2, !PT ;  /* 0x00000076ff2d7210 */ /* 0x000fe200017be4ff */
[----:B------:R-:W-:Y:S01]  /*135980*/  IMAD.WIDE.U32 R192, R40, -0x4eac0001, R230 ;  /* 0xb153ffff28c07825 */ /* 0x000fe200078e00e6 */
[----:B------:R-:W-:Y:S02]  /*135990*/  IADD3 R51, P4, PT, R51, R46, RZ ;  /* 0x0000002e33337210 */ /* 0x000fe40007f9e0ff */
[----:B------:R-:W-:Y:S01]  /*1359a0*/  IADD3 RZ, P3, PT, R234, R42, RZ ;  /* 0x0000002aeaff7210 */ /* 0x000fe20007f7e0ff */
[----:B------:R-:W-:Y:S01]  /*1359b0*/  IMAD.WIDE.U32 R46, R41, -0x5555, RZ ;  /* 0xffffaaab292e7825 */ /* 0x000fe200078e00ff */
[----:B------:R-:W-:-:S02]  /*1359c0*/  IADD3.X R45, P2, PT, RZ, R45, RZ, P6, !PT ;  /* 0x0000002dff2d7210 */ /* 0x000fc4000375e4ff */
[----:B------:R-:W-:Y:S01]  /*1359d0*/  IADD3.X RZ, P3, PT, R235, R39, RZ, P3, !PT ;  /* 0x00000027ebff7210 */ /* 0x000fe20001f7e4ff */
[C---:B------:R-:W-:Y:S01]  /*1359e0*/  IMAD.WIDE.U32 R38, R40.reuse, -0x5555, RZ ;  /* 0xffffaaab28267825 */ /* 0x040fe200078e00ff */
[----:B------:R-:W-:Y:S02]  /*1359f0*/  IADD3.X R119, PT, PT, RZ, RZ, R119, P2, P5 ;  /* 0x000000ffff777210 */ /* 0x000fe400017ea477 */
[----:B------:R-:W-:Y:S01]  /*135a00*/  IADD3 R222, P5, PT, R45, R222, RZ ;  /* 0x000000de2dde7210 */ /* 0x000fe20007fbe0ff */
[----:B------:R-:W-:Y:S01]  /*135a10*/  IMAD.WIDE.U32 R46, P6, R40, -0x46010001, R46 ;  /* 0xb9feffff282e7825 */ /* 0x000fe200078c002e */
[----:B------:R-:W-:Y:S02]  /*135a20*/  IADD3 RZ, P2, PT, R186, R38, RZ ;  /* 0x00000026baff7210 */ /* 0x000fe40007f5e0ff */
[----:B------:R-:W-:Y:S01]  /*135a30*/  IADD3.X R223, P5, PT, R44, R119, RZ, P5, !PT ;  /* 0x000000772cdf7210 */ /* 0x000fe20002fbe4ff */
[----:B------:R-:W-:Y:S01]  /*135a40*/  IMAD.X R45, RZ, RZ, RZ, P6 ;  /* 0x000000ffff2d7224 */ /* 0x000fe200030e06ff */
[----:B------:R-:W-:Y:S01]  /*135a50*/  IADD3 R49, P6, PT, R46, R39, RZ ;  /* 0x000000272e317210 */ /* 0x000fe20007fde0ff */
[----:B------:R-:W-:Y:S01]  /*135a60*/  IMAD.WIDE.U32 R38, R40, -0x5555, R186 ;  /* 0xffffaaab28267825 */ /* 0x000fe200078e00ba */
[----:B------:R-:W-:-:S02]  /*135a70*/  IADD3.X R42, P3, PT, RZ, R138, RZ, P3, !PT ;  /* 0x0000008aff2a7210 */ /* 0x000fc40001f7e4ff */
[----:B------:R-:W-:Y:S01]  /*135a80*/  IADD3.X RZ, P2, PT, R187, R49, RZ, P2, !PT ;  /* 0x00000031bbff7210 */ /* 0x000fe2000175e4ff */
[----:B------:R-:W-:Y:S02]  /*135a90*/  IMAD.MOV.U32 R44, RZ, RZ, R47 ;  /* 0x000000ffff2c7224 */ /* 0x000fe400078e002f */
[----:B------:R-:W-:-:S04]  /*135aa0*/  IMAD.WIDE.U32 R48, R41, -0x4eac0001, RZ ;  /* 0xb153ffff29307825 */ /* 0x000fc800078e00ff */
[----:B------:R-:W-:Y:S01]  /*135ab0*/  IMAD.WIDE.U32.X R44, R41, -0x46010001, R44, P6 ;  /* 0xb9feffff292c7825 */ /* 0x000fe200030e042c */
[----:B------:R-:W-:-:S03]  /*135ac0*/  IADD3 RZ, P6, PT, RZ, R38, RZ ;  /* 0x00000026ffff7210 */ /* 0x000fc60007fde0ff */
[----:B------:R-:W-:Y:S01]  /*135ad0*/  IMAD.IADD R38, R39, 0x1, R46 ;  /* 0x0000000127267824 */ /* 0x000fe200078e022e */
[----:B------:R-:W-:Y:S01]  /*135ae0*/  IADD3.X R39, P5, PT, RZ, R42, RZ, P5, !PT ;  /* 0x0000002aff277210 */ /* 0x000fe20002fbe4ff */
[----:B------:R-:W-:Y:S01]  /*135af0*/  IMAD.WIDE.U32 R46, R40, -0x4eac0001, RZ ;  /* 0xb153ffff282e7825 */ /* 0x000fe200078e00ff */
[----:B------:R-:W-:Y:S02]  /*135b00*/  IADD3.X R42, P2, PT, RZ, R44, RZ, P2, !PT ;  /* 0x0000002cff2a7210 */ /* 0x000fe4000175e4ff */
[----:B------:R-:W-:Y:S02]  /*135b10*/  IADD3.X R139, PT, PT, RZ, RZ, R139, P5, P3 ;  /* 0x000000ffff8b7210 */ /* 0x000fe40002fe648b */
        /* <DEDUP_REMOVED lines=19> */
[----:B------:R-:W-:Y:S01]  /*135c50*/  IMAD.X R47, RZ, RZ, RZ, P5 ;  /* 0x000000ffff2f7224 */ /* 0x000fe200028e06ff */
[----:B------:R-:W-:Y:S01]  /*135c60*/  IADD3 R192, P5, PT, R55, R192, RZ ;  /* 0x000000c037c07210 */ /* 0x000fe20007fbe0ff */
[----:B------:R-:W-:Y:S01]  /*135c70*/  IMAD.MOV.U32 R46, RZ, RZ, R45 ;  /* 0x000000ffff2e7224 */ /* 0x000fe200078e002d */
[----:B------:R-:W-:Y:S01]  /*135c80*/  IADD3.X RZ, P6, PT, R231, R43, RZ, P6, !PT ;  /* 0x0000002be7ff7210 */ /* 0x000fe200037de4ff */
[----:B------:R-:W-:Y:S01]  /*135c90*/  IMAD.WIDE.U32.X R48, R190, R178, R48, P2 ;  /* 0x000000b2be307225 */ /* 0x000fe200010e0430 */
[----:B------:R-:W-:-:S03]  /*135ca0*/  IADD3 R56, P2, PT, R50, R51, RZ ;  /* 0x0000003332387210 */ /* 0x000fc60007f5e0ff */
[----:B------:R-:W-:Y:S02]  /*135cb0*/  IMAD.IADD R190, R193, 0x1, R44 ;  /* 0x00000001c1be7824 */ /* 0x000fe400078e022c */
[----:B------:R-:W-:-:S03]  /*135cc0*/  IMAD.WIDE.U32.X R46, R41, 0x1eabfffe, R46, P3 ;  /* 0x1eabfffe292e7825 */ /* 0x000fc600018e042e */
[----:B------:R-:W-:Y:S01]  /*135cd0*/  IADD3.X R190, P3, PT, R190, R59, RZ, P5, !PT ;  /* 0x0000003bbebe7210 */ /* 0x000fe20002f7e4ff */
[----:B------:R-:W-:-:S04]  /*135ce0*/  IMAD.WIDE.U32 R50, R41, -0x94f09dc, RZ ;  /* 0xf6b0f62429327825 */ /* 0x000fc800078e00ff */
[----:B------:R-:W-:Y:S01]  /*135cf0*/  IMAD.X R59, RZ, RZ, RZ, P1 ;  /* 0x000000ffff3b7224 */ /* 0x000fe200008e06ff */
[----:B------:R-:W-:Y:S01]  /*135d00*/  IADD3.X R39, P1, PT, RZ, R46, RZ, P6, !PT ;  /* 0x0000002eff277210 */ /* 0x000fe2000373e4ff */
[----:B------:R-:W-:Y:S01]  /*135d10*/  IMAD.WIDE.U32 R44, R40, -0x94f09dc, RZ ;  /* 0xf6b0f624282c7825 */ /* 0x000fe200078e00ff */
[----:B------:R-:W-:Y:S02]  /*135d20*/  IADD3 RZ, P6, PT, R224, R226, RZ ;  /* 0x000000e2e0ff7210 */ /* 0x000fe40007fde0ff */
[----:B------:R-:W-:Y:S01]  /*135d30*/  IADD3.X R39, P3, PT, RZ, R39, RZ, P3, !PT ;  /* 0x00000027ff277210 */ /* 0x000fe20001f7e4ff */
[C---:B------:R-:W-:Y:S01]  /*135d40*/  IMAD.WIDE.U32 R50, P5, R40.reuse, 0x6730d2a0, R50 ;  /* 0x6730d2a028327825 */ /* 0x040fe200078a0032 */
[----:B------:R-:W-:Y:S02]  /*135d50*/  IADD3.X R59, PT, PT, R59, RZ, RZ, P4, P0 ;  /* 0x000000ff3b3b7210 */ /* 0x000fe400027e04ff */
[----:B------:R-:W-:Y:S01]  /*135d60*/  IADD3.X R193, PT, PT, RZ, RZ, R47, P3, P1 ;  /* 0x000000ffffc17210 */ /* 0x000fe20001fe242f */
[----:B------:R-:W-:Y:S01]  /*135d70*/  IMAD.X R55, RZ, RZ, RZ, P5 ;  /* 0x000000ffff377224 */ /* 0x000fe200028e06ff */
[----:B------:R-:W-:Y:S01]  /*135d80*/  IADD3 R180, P3, PT, R61, R180, RZ ;  /* 0x000000b43db47210 */ /* 0x000fe20007f7e0ff */
[----:B------:R-:W-:Y:S01]  /*135d90*/  IMAD.MOV.U32 R54, RZ, RZ, R51 ;  /* 0x000000ffff367224 */ /* 0x000fe200078e0033 */
[----:B------:R-:W-:Y:S01]  /*135da0*/  IADD3.X RZ, P1, PT, R225, R52, RZ, P6, !PT ;  /* 0x00000034e1ff7210 */ /* 0x000fe2000373e4ff */
[----:B------:R-:W-:Y:S01]  /*135db0*/  IMAD.WIDE.U32 R46, R40, -0xc7aed41, RZ ;  /* 0xf38512bf282e7825 */ /* 0x000fe200078e00ff */
[----:B------:R-:W-:-:S02]  /*135dc0*/  IADD3 R43, P4, PT, R50, R45, RZ ;  /* 0x0000002d322b7210 */ /* 0x000fc40007f9e0ff */
[----:B------:R-:W-:Y:S01]  /*135dd0*/  IADD3 RZ, P0, PT, R222, R44, RZ ;  /* 0x0000002cdeff7210 */ /* 0x000fe20007f1e0ff */
[C---:B------:R-:W-:Y:S01]  /*135de0*/  IMAD.WIDE.U32 R44, R41.reuse, -0xc7aed41, RZ ;  /* 0xf38512bf292c7825 */ /* 0x040fe200078e00ff */
[----:B------:R-:W-:Y:S02]  /*135df0*/  IADD3.X R181, P3, PT, R108, R129, RZ, P3, !PT ;  /* 0x000000816cb57210 */ /* 0x000fe40001f7e4ff */
[----:B------:R-:W-:Y:S01]  /*135e00*/  IADD3.X R61, P1, PT, RZ, R228, RZ, P1, !PT ;  /* 0x000000e4ff3d7210 */ /* 0x000fe20000f3e4ff */
[----:B------:R-:W-:Y:S01]  /*135e10*/  IMAD.WIDE.U32.X R54, R41, 0x6730d2a0, R54, P4 ;  /* 0x6730d2a029367825 */ /* 0x000fe200020e0436 */
[----:B------:R-:W-:Y:S02]  /*135e20*/  IADD3.X RZ, P0, PT, R223, R43, RZ, P0, !PT ;  /* 0x0000002bdfff7210 */ /* 0x000fe4000071e4ff */
[----:B------:R-:W-:Y:S01]  /*135e30*/  IADD3.X R61, P3, PT, RZ, R61, RZ, P3, !PT ;  /* 0x0000003dff3d7210 */ /* 0x000fe20001f7e4ff */
[----:B------:R-:W-:Y:S01]  /*135e40*/  IMAD.WIDE.U32 R222, R40, -0x94f09dc, R222 ;  /* 0xf6b0f62428de7825 */ /* 0x000fe200078e00de */
[----:B------:R-:W-:-:S02]  /*135e50*/  IADD3.X R59, P2, PT, R122, R59, RZ, P2, !PT ;  /* 0x0000003b7a3b7210 */ /* 0x000fc4000175e4ff */
[----:B------:R-:W-:Y:S01]  /*135e60*/  IADD3.X R229, PT, PT, RZ, RZ, R229, P3, P1 ;  /* 0x000000ffffe57210 */ /* 0x000fe20001fe24e5 */
[----:B------:R-:W-:Y:S01]  /*135e70*/  IMAD.WIDE.U32 R44, P6, R40, 0x64774b84, R44 ;  /* 0x64774b84282c7825 */ /* 0x000fe200078c002c */
[----:B------:R-:W-:Y:S02]  /*135e80*/  IADD3 R222, P4, PT, R39, R222, RZ ;  /* 0x000000de27de7210 */ /* 0x000fe40007f9e0ff */
[----:B------:R-:W-:Y:S01]  /*135e90*/  IADD3 RZ, P3, PT, R188, R46, RZ ;  /* 0x0000002ebcff7210 */ /* 0x000fe20007f7e0ff */
[----:B------:R-:W-:Y:S01]  /*135ea0*/  IMAD.IADD R50, R223, 0x1, R50 ;  /* 0x00000001df327824 */ /* 0x000fe200078e0232 */
        /* <DEDUP_REMOVED lines=44> */
[----:B------:R-:W-:Y:S01]  /*136170*/  IMAD.WIDE.U32 R54, R40, 0x397fe69a, R52 ;  /* 0x397fe69a28367825 */ /* 0x000fe200078e0034 */
[----:B------:R-:W-:-:S03]  /*136180*/  IADD3.X R40, P1, PT, RZ, RZ, RZ, P1, !PT ;  /* 0x000000ffff287210 */ /* 0x000fc60000f3e4ff */
        /* <DEDUP_REMOVED lines=84> */
.L_x_1884:
[----:B------:R-:W-:Y:S05]  /*1366d0*/  BSYNC.RELIABLE B2 ;  /* 0x0000000000027941 */ /* 0x000fea0003800100 */
.L_x_1883:
        /* <DEDUP_REMOVED lines=12> */
.L_x_1885:
[----:B------:R-:W-:Y:S05]  /*1367a0*/  BSYNC.RECONVERGENT B1 ;  /* 0x0000000000017941 */ /* 0x000fea0003800200 */
.L_x_1882:
        /* <DEDUP_REMOVED lines=8> */
[----:B------:R-:W-:-:S04]  /*136830*/  IMAD.WIDE.U32 R40, R205, R221, RZ ;  /* 0x000000ddcd287225 */ /* 0x000fc800078e00ff */
[----:B------:R-:W-:-:S04]  /*136840*/  IMAD.WIDE.U32 R42, P0, R206, R220, R42 ;  /* 0x000000dcce2a7225 */ /* 0x000fc8000780002a */
[----:B------:R-:W-:Y:S02]  /*136850*/  IMAD.MOV.U32 R38, RZ, RZ, R45 ;  /* 0x000000ffff267224 */ /* 0x000fe400078e002d */
[----:B------:R-:W-:Y:S01]  /*136860*/  IMAD.X R53, RZ, RZ, RZ, P0 ;  /* 0x000000ffff357224 */ /* 0x000fe200000e06ff */
[----:B------:R-:W-:Y:S01]  /*136870*/  IADD3 RZ, P0, PT, RZ, R54, RZ ;  /* 0x00000036ffff7210 */ /* 0x000fe20007f1e0ff */
[----:B------:R-:W-:-:S03]  /*136880*/  IMAD.WIDE.U32 R40, P1, R204, R220, R40 ;  /* 0x000000dccc287225 */ /* 0x000fc60007820028 */
[----:B------:R-:W-:Y:S01]  /*136890*/  IADD3.X RZ, P0, PT, RZ, R55, RZ, P0, !PT ;  /* 0x00000037ffff7210 */ /* 0x000fe2000071e4ff */
[----:B------:R-:W-:-:S04]  /*1368a0*/  IMAD.WIDE.U32 R122, R204, R221, RZ ;  /* 0x000000ddcc7a7225 */ /* 0x000fc800078e00ff */
[----:B------:R-:W-:-:S04]  /*1368b0*/  IMAD.WIDE.U32 R56, R209, R221, RZ ;  /* 0x000000ddd1387225 */ /* 0x000fc800078e00ff */
[----:B------:R-:W-:-:S04]  /*1368c0*/  IMAD.WIDE.U32.X R38, R203, R220, R38, P2 ;  /* 0x000000dccb267225 */ /* 0x000fc800010e0426 */
[----:B------:R-:W-:Y:S01]  /*1368d0*/  IMAD.X R49, RZ, RZ, RZ, P1 ;  /* 0x000000ffff317224 */ /* 0x000fe200008e06ff */
[----:B------:R-:W-:Y:S01]  /*1368e0*/  IADD3 R58, P1, PT, R123, R40, RZ ;  /* 0x000000287b3a7210 */ /* 0x000fe20007f3e0ff */
[----:B------:R-:W-:Y:S01]  /*1368f0*/  IMAD.MOV.U32 R48, RZ, RZ, R41 ;  /* 0x000000ffff307224 */ /* 0x000fe200078e0029 */
[----:B------:R-:W-:Y:S01]  /*136900*/  IADD3.X R123, P2, PT, RZ, R38, RZ, P0, !PT ;  /* 0x00000026ff7b7210 */ /* 0x000fe2000075e4ff */
[----:B------:R-:W-:-:S03]  /*136910*/  IMAD.WIDE.U32 R40, R211, R221, RZ ;  /* 0x000000ddd3287225 */ /* 0x000fc600078e00ff */
[----:B------:R-:W-:Y:S01]  /*136920*/  IADD3.X R123, P0, PT, RZ, R123, RZ, P0, !PT ;  /* 0x0000007bff7b7210 */ /* 0x000fe2000071e4ff */
[----:B------:R-:W-:-:S03]  /*136930*/  IMAD.WIDE.U32 R56, P4, R208, R220, R56 ;  /* 0x000000dcd0387225 */ /* 0x000fc60007880038 */
[----:B------:R-:W-:Y:S01]  /*136940*/  IADD3.X R59, PT, PT, RZ, RZ, R39, P0, P2 ;  /* 0x000000ffff3b7210 */ /* 0x000fe200007e4427 */
[-C--:B------:R-:W-:Y:S01]  /*136950*/  IMAD.WIDE.U32 R116, R206, R221.reuse, RZ ;  /* 0x000000ddce747225 */ /* 0x080fe200078e00ff */
[-C--:B------:R-:W-:Y:S02]  /*136960*/  IADD3 RZ, P0, PT, RZ, R122.reuse, RZ ;  /* 0x0000007affff7210 */ /* 0x080fe40007f1e0ff */
[----:B------:R-:W-:Y:S01]  /*136970*/  IADD3 R122, P2, PT, R123, R122, RZ ;  /* 0x0000007a7b7a7210 */ /* 0x000fe20007f5e0ff */
[----:B------:R-:W-:Y:S01]  /*136980*/  IMAD.MOV.U32 R46, RZ, RZ, R57 ;  /* 0x000000ffff2e7224 */ /* 0x000fe200078e0039 */
[----:B------:R-:W-:Y:S01]  /*136990*/  IADD3 R106, P3, PT, R117, R42, RZ ;  /* 0x0000002a756a7210 */ /* 0x000fe20007f7e0ff */
[----:B------:R-:W-:Y:S01]  /*1369a0*/  IMAD.WIDE.U32 R136, R210, R221, RZ ;  /* 0x000000ddd2887225 */ /* 0x000fe200078e00ff */
[----:B------:R-:W-:Y:S02]  /*1369b0*/  IADD3.X RZ, P0, PT, RZ, R58, RZ, P0, !PT ;  /* 0x0000003affff7210 */ /* 0x000fe4000071e4ff */
[----:B------:R-:W-:Y:S01]  /*1369c0*/  IADD3.X R123, P2, PT, R58, R59, RZ, P2, !PT ;  /* 0x0000003b3a7b7210 */ /* 0x000fe2000175e4ff */
[----:B------:R-:W-:-:S04]  /*1369d0*/  IMAD.WIDE.U32 R40, P5, R210, R220, R40 ;  /* 0x000000dcd2287225 */ /* 0x000fc800078a0028 */
[----:B------:R-:W-:-:S04]  /*1369e0*/  IMAD.WIDE.U32 R50, R213, R221, RZ ;  /* 0x000000ddd5327225 */ /* 0x000fc800078e00ff */
[----:B------:R-:W-:Y:S02]  /*1369f0*/  IMAD R57, R55, -0x30003, RZ ;  /* 0xfffcfffd37397824 */ /* 0x000fe400078e02ff */
[----:B------:R-:W-:Y:S02]  /*136a00*/  IMAD.MOV.U32 R52, RZ, RZ, R43 ;  /* 0x000000ffff347224 */ /* 0x000fe400078e002b */
[----:B------:R-:W-:Y:S01]  /*136a10*/  IMAD.X R47, RZ, RZ, RZ, P4 ;  /* 0x000000ffff2f7224 */ /* 0x000fe200020e06ff */
[----:B------:R-:W-:Y:S01]  /*136a20*/  IADD3 R44, P4, PT, R137, R40, RZ ;  /* 0x00000028892c7210 */ /* 0x000fe20007f9e0ff */
[----:B------:R-:W-:-:S04]  /*136a30*/  IMAD.WIDE.U32 R38, R54, -0x30003, RZ ;  /* 0xfffcfffd36267825 */ /* 0x000fc800078e00ff */
[----:B------:R-:W-:Y:S02]  /*136a40*/  IMAD R57, R54, -0x760c0004, R57 ;  /* 0x89f3fffc36397824 */ /* 0x000fe400078e0239 */
[----:B------:R-:W-:Y:S02]  /*136a50*/  IMAD.X R43, RZ, RZ, RZ, P5 ;  /* 0x000000ffff2b7224 */ /* 0x000fe400028e06ff */
[----:B------:R-:W-:Y:S02]  /*136a60*/  IMAD.MOV.U32 R42, RZ, RZ, R41 ;  /* 0x000000ffff2a7224 */ /* 0x000fe400078e0029 */
[----:B------:R-:W-:-:S04]  /*136a70*/  IMAD.WIDE.U32 R50, P5, R212, R220, R50 ;  /* 0x000000dcd4327225 */ /* 0x000fc800078a0032 */
[----:B------:R-:W-:-:S04]  /*136a80*/  IMAD.WIDE.U32 R40, R212, R221, RZ ;  /* 0x000000ddd4287225 */ /* 0x000fc800078e00ff */
[----:B------:R-:W-:Y:S02]  /*136a90*/  IMAD.IADD R107, R39, 0x1, R57 ;  /* 0x00000001276b7824 */ /* 0x000fe400078e0239 */
[----:B------:R-:W-:Y:S01]  /*136aa0*/  IMAD.X R61, RZ, RZ, RZ, P5 ;  /* 0x000000ffff3d7224 */ /* 0x000fe200028e06ff */
[----:B------:R-:W-:Y:S01]  /*136ab0*/  IADD3 R41, P5, PT, R41, R50, RZ ;  /* 0x0000003229297210 */ /* 0x000fe20007fbe0ff */
[----:B------:R-:W-:-:S04]  /*136ac0*/  IMAD.WIDE.U32 R180, R208, R221, RZ ;  /* 0x000000ddd0b47225 */ /* 0x000fc800078e00ff */
[----:B------:R-:W-:Y:S01]  /*136ad0*/  IMAD.MOV.U32 R60, RZ, RZ, R51 ;  /* 0x000000ffff3c7224 */ /* 0x000fe200078e0033 */
[----:B------:R-:W-:Y:S01]  /*136ae0*/  IADD3 R45, P6, PT, R181, R56, RZ ;  /* 0x00000038b52d7210 */ /* 0x000fe20007fde0ff */
[----:B------:R-:W-:-:S04]  /*136af0*/  IMAD.WIDE.U32 R50, R107, -0x5555, RZ ;  /* 0xffffaaab6b327825 */ /* 0x000fc800078e00ff */
[----:B------:R-:W-:-:S04]  /*136b00*/  IMAD.WIDE.U32.X R48, R205, R220, R48, P1 ;  /* 0x000000dccd307225 */ /* 0x000fc800008e0430 */
[----:B------:R-:W-:-:S04]  /*136b10*/  IMAD.WIDE.U32 R56, R38, -0x5555, RZ ;  /* 0xffffaaab26387825 */ /* 0x000fc800078e00ff */
[----:B------:R-:W-:Y:S01]  /*136b20*/  IMAD.WIDE.U32.X R52, R207, R220, R52, P3 ;  /* 0x000000dccf347225 */ /* 0x000fe200018e0434 */
[----:B------:R-:W-:-:S03]  /*136b30*/  IADD3 RZ, P1, PT, R54, R56, RZ ;  /* 0x0000003836ff7210 */ /* 0x000fc60007f3e0ff */
[----:B------:R-:W-:-:S04]  /*136b40*/  IMAD.WIDE.U32 R50, P3, R38, -0x46010001, R50 ;  /* 0xb9feffff26327825 */ /* 0x000fc80007860032 */
[----:B------:R-:W-:Y:S01]  /*136b50*/  IMAD.WIDE.U32.X R42, R211, R220, R42, P4 ;  /* 0x000000dcd32a7225 */ /* 0x000fe200020e042a */
[----:B------:R-:W-:-:S03]  /*136b60*/  IADD3.X R117, P4, PT, RZ, R48, RZ, P0, !PT ;  /* 0x00000030ff757210 */ /* 0x000fc6000079e4ff */
        /* <DEDUP_REMOVED lines=12> */
[----:B------:R-:W-:-:S04]  /*136c30*/  IMAD.WIDE.U32 R182, P4, R38, 0x64774b84, R182 ;  /* 0x64774b8426b67825 */ /* 0x000fc800078800b6 */
[----:B------:R-:W-:-:S04]  /*136c40*/  IMAD.WIDE.U32 R60, R38, -0x4eac0001, RZ ;  /* 0xb153ffff263c7825 */ /* 0x000fc800078e00ff */
[----:B------:R-:W-:-:S04]  /*136c50*/  IMAD.WIDE.U32 R56, P6, R38, 0x1eabfffe, R56 ;  /* 0x1eabfffe26387825 */ /* 0x000fc800078c0038 */
[----:B------:R-:W-:-:S04]  /*136c60*/  IMAD.WIDE.U32 R186, P2, R38, 0x6730d2a0, R186 ;  /* 0x6730d2a026ba7825 */ /* 0x000fc800078400ba */
[----:B------:R-:W-:Y:S02]  /*136c70*/  IMAD.IADD R39, R59, 0x1, R50 ;  /* 0x000000013b277824 */ /* 0x000fe400078e0232 */
[----:B------:R-:W-:Y:S02]  /*136c80*/  IMAD.X R179, RZ, RZ, RZ, P4 ;  /* 0x000000ffffb37224 */ /* 0x000fe400020e06ff */
[----:B------:R-:W-:Y:S01]  /*136c90*/  IMAD.X R59, RZ, RZ, RZ, P3 ;  /* 0x000000ffff3b7224 */ /* 0x000fe200018e06ff */
[----:B------:R-:W-:Y:S01]  /*136ca0*/  IADD3 RZ, P3, PT, R122, R60, RZ ;  /* 0x0000003c7aff7210 */ /* 0x000fe20007f7e0ff */
[----:B------:R-:W-:Y:S01]  /*136cb0*/  IMAD.X R185, RZ, RZ, RZ, P2 ;  /* 0x000000ffffb97224 */ /* 0x000fe200010e06ff */
[----:B------:R-:W-:Y:S01]  /*136cc0*/  IADD3 R61, P2, PT, R56, R61, RZ ;  /* 0x0000003d383d7210 */ /* 0x000fe20007f5e0ff */
[----:B------:R-:W-:Y:S01]  /*136cd0*/  IMAD.WIDE.U32 R138, P4, R38, 0x4b1ba7b6, R138 ;  /* 0x4b1ba7b6268a7825 */ /* 0x000fe2000788008a */
[----:B------:R-:W-:Y:S02]  /*136ce0*/  IADD3.X RZ, P0, PT, RZ, R39, RZ, P0, !PT ;  /* 0x00000027ffff7210 */ /* 0x000fe4000071e4ff */
[----:B------:R-:W-:Y:S01]  /*136cf0*/  IADD3.X RZ, P3, PT, R123, R61, RZ, P3, !PT ;  /* 0x0000003d7bff7210 */ /* 0x000fe20001f7e4ff */
[----:B------:R-:W-:-:S02]  /*136d00*/  IMAD.MOV.U32 R58, RZ, RZ, R51 ;  /* 0x000000ffff3a7224 */ /* 0x000fc400078e0033 */
[----:B------:R-:W-:-:S04]  /*136d10*/  IMAD.WIDE.U32 R54, R38, -0x94f09dc, RZ ;  /* 0xf6b0f62426367825 */ /* 0x000fc800078e00ff */
[----:B------:R-:W-:Y:S02]  /*136d20*/  IMAD.X R49, RZ, RZ, RZ, P6 ;  /* 0x000000ffff317224 */ /* 0x000fe400030e06ff */
[----:B------:R-:W-:Y:S01]  /*136d30*/  IMAD.X R133, RZ, RZ, RZ, P4 ;  /* 0x000000ffff857224 */ /* 0x000fe200020e06ff */
[----:B------:R-:W-:Y:S01]  /*136d40*/  IADD3 RZ, P4, PT, RZ, R116, RZ ;  /* 0x00000074ffff7210 */ /* 0x000fe20007f9e0ff */
[----:B------:R-:W-:-:S03]  /*136d50*/  IMAD.WIDE.U32 R50, R38, -0xc7aed41, RZ ;  /* 0xf38512bf26327825 */ /* 0x000fc600078e00ff */
[----:B------:R-:W-:Y:S01]  /*136d60*/  IADD3.X RZ, P4, PT, RZ, R106, RZ, P4, !PT ;  /* 0x0000006affff7210 */ /* 0x000fe2000279e4ff */
[----:B------:R-:W-:Y:S02]  /*136d70*/  IMAD.MOV.U32 R48, RZ, RZ, R57 ;  /* 0x000000ffff307224 */ /* 0x000fe400078e0039 */
[C---:B------:R-:W-:Y:S01]  /*136d80*/  IMAD.WIDE.U32.X R58, R107.reuse, -0x46010001, R58, P5 ;  /* 0xb9feffff6b3a7825 */ /* 0x040fe200028e043a */
[----:B------:R-:W-:Y:S02]  /*136d90*/  IADD3 R61, P5, PT, R186, R55, RZ ;  /* 0x00000037ba3d7210 */ /* 0x000fe40007fbe0ff */
[----:B------:R-:W-:Y:S01]  /*136da0*/  IADD3 R55, P6, PT, R182, R51, RZ ;  /* 0x00000033b6377210 */ /* 0x000fe20007fde0ff */
[----:B------:R-:W-:Y:S01]  /*136db0*/  IMAD.WIDE.U32 R130, R107, 0x397fe69a, RZ ;  /* 0x397fe69a6b827825 */ /* 0x000fe200078e00ff */
[----:B------:R-:W-:-:S03]  /*136dc0*/  IADD3.X R181, P4, PT, RZ, R52, RZ, P4, !PT ;  /* 0x00000034ffb57210 */ /* 0x000fc6000279e4ff */
[----:B------:R-:W-:Y:S02]  /*136dd0*/  IMAD.MOV.U32 R184, RZ, RZ, R187 ;  /* 0x000000ffffb87224 */ /* 0x000fe400078e00bb */
[----:B------:R-:W-:Y:S01]  /*136de0*/  IMAD.WIDE.U32.X R48, R107, 0x1eabfffe, R48, P2 ;  /* 0x1eabfffe6b307825 */ /* 0x000fe200010e0430 */
[----:B------:R-:W-:-:S03]  /*136df0*/  IADD3 R116, P2, PT, R117, R116, RZ ;  /* 0x0000007475747210 */ /* 0x000fc60007f5e0ff */
[----:B------:R-:W-:Y:S01]  /*136e00*/  IMAD.WIDE.U32 R134, R38, 0x434bacd7, RZ ;  /* 0x434bacd726867825 */ /* 0x000fe200078e00ff */
[----:B------:R-:W-:-:S03]  /*136e10*/  IADD3.X R117, P2, PT, R106, R109, RZ, P2, !PT ;  /* 0x0000006d6a757210 */ /* 0x000fc6000175e4ff */
[----:B------:R-:W-:Y:S01]  /*136e20*/  IMAD.MOV.U32 R178, RZ, RZ, R183 ;  /* 0x000000ffffb27224 */ /* 0x000fe200078e00b7 */
[----:B------:R-:W-:Y:S01]  /*136e30*/  IADD3.X R181, P2, PT, RZ, R181, RZ, P2, !PT ;  /* 0x000000b5ffb57210 */ /* 0x000fe2000175e4ff */
[----:B------:R-:W-:-:S03]  /*136e40*/  IMAD.WIDE.U32.X R184, R107, 0x6730d2a0, R184, P5 ;  /* 0x6730d2a06bb87825 */ /* 0x000fc600028e04b8 */
[----:B------:R-:W-:Y:S01]  /*136e50*/  IADD3.X R52, PT, PT, RZ, RZ, R53, P2, P4 ;  /* 0x000000ffff347210 */ /* 0x000fe200017e8435 */
[----:B------:R-:W-:Y:S01]  /*136e60*/  IMAD.WIDE.U32 R130, P5, R38, 0x1a0111ea, R130 ;  /* 0x1a0111ea26827825 */ /* 0x000fe200078a0082 */
[----:B------:R-:W-:-:S03]  /*136e70*/  IADD3 RZ, P4, PT, RZ, R180, RZ ;  /* 0x000000b4ffff7210 */ /* 0x000fc60007f9e0ff */
[----:B------:R-:W-:Y:S01]  /*136e80*/  IMAD.WIDE.U32 R128, R38, 0x397fe69a, RZ ;  /* 0x397fe69a26807825 */ /* 0x000fe200078e00ff */
[----:B------:R-:W-:-:S03]  /*136e90*/  IADD3.X RZ, P4, PT, RZ, R45, RZ, P4, !PT ;  /* 0x0000002dffff7210 */ /* 0x000fc6000279e4ff */
[C---:B------:R-:W-:Y:S01]  /*136ea0*/  IMAD.WIDE.U32.X R178, R107.reuse, 0x64774b84, R178, P6 ;  /* 0x64774b846bb27825 */ /* 0x040fe200030e04b2 */
[----:B------:R-:W-:Y:S02]  /*136eb0*/  IADD3 R135, P6, PT, R138, R135, RZ ;  /* 0x000000878a877210 */ /* 0x000fe40007fde0ff */
[----:B------:R-:W-:Y:S01]  /*136ec0*/  IADD3.X R137, P4, PT, RZ, R46, RZ, P4, !PT ;  /* 0x0000002eff897210 */ /* 0x000fe2000279e4ff */
[----:B------:R-:W-:Y:S01]  /*136ed0*/  IMAD.X R127, RZ, RZ, RZ, P5 ;  /* 0x000000ffff7f7224 */ /* 0x000fe200028e06ff */
[----:B------:R-:W-:Y:S01]  /*136ee0*/  IADD3 R39, P5, PT, R130, R129, RZ ;  /* 0x0000008182277210 */ /* 0x000fe20007fbe0ff */
[----:B------:R-:W-:Y:S02]  /*136ef0*/  IMAD.MOV.U32 R132, RZ, RZ, R139 ;  /* 0x000000ffff847224 */ /* 0x000fe400078e008b */
[----:B------:R-:W-:Y:S02]  /*136f00*/  IMAD.MOV.U32 R126, RZ, RZ, R131 ;  /* 0x000000ffff7e7224 */ /* 0x000fe400078e0083 */
[----:B------:R-:W-:Y:S01]  /*136f10*/  IMAD.WIDE.U32.X R132, R107, 0x4b1ba7b6, R132, P6 ;  /* 0x4b1ba7b66b847825 */ /* 0x000fe200030e0484 */
[----:B------:R-:W-:-:S03]  /*136f20*/  IADD3 RZ, P6, PT, R116, R54, RZ ;  /* 0x0000003674ff7210 */ /* 0x000fc60007fde0ff */
[----:B------:R-:W-:-:S04]  /*136f30*/  IMAD.WIDE.U32 R122, R38, -0x4eac0001, R122 ;  /* 0xb153ffff267a7825 */ /* 0x000fc800078e007a */
[----:B------:R-:W-:Y:S01]  /*136f40*/  IMAD.WIDE.U32.X R126, R107, 0x1a0111ea, R126, P5 ;  /* 0x1a0111ea6b7e7825 */ /* 0x000fe200028e047e */
[----:B------:R-:W-:Y:S02]  /*136f50*/  IADD3.X R51, P5, PT, RZ, R58, RZ, P1, !PT ;  /* 0x0000003aff337210 */ /* 0x000fe40000fbe4ff */
[----:B------:R-:W-:Y:S01]  /*136f60*/  IADD3.X RZ, P1, PT, R117, R61, RZ, P6, !PT ;  /* 0x0000003d75ff7210 */ /* 0x000fe2000373e4ff */
[----:B------:R-:W-:Y:S01]  /*136f70*/  IMAD.IADD R56, R123, 0x1, R56 ;  /* 0x000000017b387824 */ /* 0x000fe200078e0238 */
[----:B------:R-:W-:Y:S01]  /*136f80*/  IADD3 R180, P6, PT, R181, R180, RZ ;  /* 0x000000b4b5b47210 */ /* 0x000fe20007fde0ff */
[----:B------:R-:W-:Y:S01]  /*136f90*/  IMAD.WIDE.U32 R124, R203, R219, RZ ;  /* 0x000000dbcb7c7225 */ /* 0x000fe200078e00ff */
[----:B------:R-:W-:Y:S02]  /*136fa0*/  IADD3.X R123, P0, PT, RZ, R51, RZ, P0, !PT ;  /* 0x00000033ff7b7210 */ /* 0x000fe4000071e4ff */
[----:B------:R-:W-:Y:S01]  /*136fb0*/  IADD3.X R181, P6, PT, R45, R52, RZ, P6, !PT ;  /* 0x000000342db57210 */ /* 0x000fe200037de4ff */
[----:B------:R-:W-:Y:S01]  /*136fc0*/  IMAD.WIDE.U32 R118, R205, R219, RZ ;  /* 0x000000dbcd767225 */ /* 0x000fe200078e00ff */
[----:B------:R-:W-:-:S02]  /*136fd0*/  IADD3 R122, P2, PT, R123, R122, RZ ;  /* 0x0000007a7b7a7210 */ /* 0x000fc40007f5e0ff */
[----:B------:R-:W-:Y:S01]  /*136fe0*/  IADD3.X R59, PT, PT, RZ, RZ, R59, P0, P5 ;  /* 0x000000ffff3b7210 */ /* 0x000fe200007ea43b */
[----:B------:R-:W-:Y:S01]  /*136ff0*/  IMAD.WIDE.U32 R124, P5, R202, R218, R124 ;  /* 0x000000daca7c7225 */ /* 0x000fe200078a007c */
[----:B------:R-:W-:Y:S02]  /*137000*/  IADD3.X R137, P6, PT, RZ, R137, RZ, P6, !PT ;  /* 0x00000089ff897210 */ /* 0x000fe400037de4ff */
[----:B------:R-:W-:Y:S01]  /*137010*/  IADD3.X R123, P2, PT, R56, R59, RZ, P2, !PT ;  /* 0x0000003b387b7210 */ /* 0x000fe2000175e4ff */
[-C--:B------:R-:W-:Y:S01]  /*137020*/  IMAD.WIDE.U32 R110, R207, R219.reuse, RZ ;  /* 0x000000dbcf6e7225 */ /* 0x080fe200078e00ff */
[----:B------:R-:W-:Y:S02]  /*137030*/  IADD3.X R45, P3, PT, RZ, R48, RZ, P3, !PT ;  /* 0x00000030ff2d7210 */ /* 0x000fe40001f7e4ff */
[----:B------:R-:W-:Y:S01]  /*137040*/  IADD3 RZ, P0, PT, R180, R50, RZ ;  /* 0x00000032b4ff7210 */ /* 0x000fe20007f1e0ff */
[----:B------:R-:W-:Y:S01]  /*137050*/  IMAD.WIDE.U32 R50, R202, R219, RZ ;  /* 0x000000dbca327225 */ /* 0x000fe200078e00ff */
[----:B------:R-:W-:-:S02]  /*137060*/  IADD3.X R129, PT, PT, RZ, RZ, R47, P6, P4 ;  /* 0x000000ffff817210 */ /* 0x000fc400037e842f */
[----:B------:R-:W-:Y:S01]  /*137070*/  IADD3.X R47, P2, PT, RZ, R45, RZ, P2, !PT ;  /* 0x0000002dff2f7210 */ /* 0x000fe2000175e4ff */
[----:B------:R-:W-:Y:S01]  /*137080*/  IMAD.WIDE.U32 R114, R204, R219, RZ ;  /* 0x000000dbcc727225 */ /* 0x000fe200078e00ff */
[----:B------:R-:W-:Y:S02]  /*137090*/  IADD3 R51, P6, PT, R124, R51, RZ ;  /* 0x000000337c337210 */ /* 0x000fe40007fde0ff */
[----:B------:R-:W-:Y:S01]  /*1370a0*/  IADD3.X R45, PT, PT, RZ, RZ, R49, P2, P3 ;  /* 0x000000ffff2d7210 */ /* 0x000fe200017e6431 */
[----:B------:R-:W-:Y:S01]  /*1370b0*/  IMAD.WIDE.U32 R118, P3, R204, R218, R118 ;  /* 0x000000dacc767225 */ /* 0x000fe20007860076 */
[----:B------:R-:W-:Y:S02]  /*1370c0*/  IADD3.X RZ, P0, PT, R181, R55, RZ, P0, !PT ;  /* 0x00000037b5ff7210 */ /* 0x000fe4000071e4ff */
[----:B------:R-:W-:Y:S01]  /*1370d0*/  IADD3 RZ, P4, PT, R122, R50, RZ ;  /* 0x000000327aff7210 */ /* 0x000fe20007f9e0ff */
[----:B------:R-:W-:Y:S01]  /*1370e0*/  IMAD.X R121, RZ, RZ, RZ, P5 ;  /* 0x000000ffff797224 */ /* 0x000fe200028e06ff */
[----:B------:R-:W-:Y:S01]  /*1370f0*/  IADD3 RZ, P2, PT, RZ, R136, RZ ;  /* 0x00000088ffff7210 */ /* 0x000fe20007f5e0ff */
[----:B------:R-:W-:Y:S01]  /*137100*/  IMAD.MOV.U32 R120, RZ, RZ, R125 ;  /* 0x000000ffff787224 */ /* 0x000fe200078e007d */
[----:B------:R-:W-:Y:S01]  /*137110*/  IADD3.X RZ, P4, PT, R123, R51, RZ, P4, !PT ;  /* 0x000000337bff7210 */ /* 0x000fe2000279e4ff */
[----:B------:R-:W-:Y:S01]  /*137120*/  IMAD.X R113, RZ, RZ, RZ, P3 ;  /* 0x000000ffff717224 */ /* 0x000fe200018e06ff */
[----:B------:R-:W-:Y:S01]  /*137130*/  IADD3 R115, P3, PT, R118, R115, RZ ;  /* 0x0000007376737210 */ /* 0x000fe20007f7e0ff */
[----:B------:R-:W-:Y:S01]  /*137140*/  IMAD.WIDE.U32.X R120, R203, R218, R120, P6 ;  /* 0x000000dacb787225 */ /* 0x000fe200030e0478 */
[----:B------:R-:W-:-:S03]  /*137150*/  IADD3.X RZ, P2, PT, RZ, R44, RZ, P2, !PT ;  /* 0x0000002cffff7210 */ /* 0x000fc6000175e4ff */
[----:B------:R-:W-:-:S04]  /*137160*/  IMAD.WIDE.U32 R108, R206, R219, RZ ;  /* 0x000000dbce6c7225 */ /* 0x000fc800078e00ff */
[----:B------:R-:W-:-:S04]  /*137170*/  IMAD.WIDE.U32 R54, R211, R219, RZ ;  /* 0x000000dbd3367225 */ /* 0x000fc800078e00ff */
[----:B------:R-:W-:-:S04]  /*137180*/  IMAD.WIDE.U32 R110, P6, R206, R218, R110 ;  /* 0x000000dace6e7225 */ /* 0x000fc800078c006e */
[----:B------:R-:W-:-:S04]  /*137190*/  IMAD.WIDE.U32 R60, R209, R219, RZ ;  /* 0x000000dbd13c7225 */ /* 0x000fc800078e00ff */
[----:B------:R-:W-:Y:S02]  /*1371a0*/  IMAD.MOV.U32 R112, RZ, RZ, R119 ;  /* 0x000000ffff707224 */ /* 0x000fe400078e0077 */
[----:B------:R-:W-:Y:S01]  /*1371b0*/  IMAD.X R107, RZ, RZ, RZ, P6 ;  /* 0x000000ffff6b7224 */ /* 0x000fe200030e06ff */
[----:B------:R-:W-:Y:S01]  /*1371c0*/  IADD3 R109, P6, PT, R110, R109, RZ ;  /* 0x0000006d6e6d7210 */ /* 0x000fe20007fde0ff */
[----:B------:R-:W-:-:S04]  /*1371d0*/  IMAD.WIDE.U32.X R112, R205, R218, R112, P3 ;  /* 0x000000dacd707225 */ /* 0x000fc800018e0470 */
[----:B------:R-:W-:-:S04]  /*1371e0*/  IMAD.WIDE.U32 R52, R210, R219, RZ ;  /* 0x000000dbd2347225 */ /* 0x000fc800078e00ff */
[----:B------:R-:W-:-:S04]  /*1371f0*/  IMAD.WIDE.U32 R54, P3, R210, R218, R54 ;  /* 0x000000dad2367225 */ /* 0x000fc80007860036 */
[----:B------:R-:W-:Y:S02]  /*137200*/  IMAD.MOV.U32 R106, RZ, RZ, R111 ;  /* 0x000000ffff6a7224 */ /* 0x000fe400078e006f */
[----:B------:R-:W-:-:S04]  /*137210*/  IMAD.WIDE.U32 R58, R208, R219, RZ ;  /* 0x000000dbd03a7225 */ /* 0x000fc800078e00ff */
[----:B------:R-:W-:-:S04]  /*137220*/  IMAD.WIDE.U32 R60, P5, R208, R218, R60 ;  /* 0x000000dad03c7225 */ /* 0x000fc800078a003c */
[----:B------:R-:W-:Y:S01]  /*137230*/  IMAD.WIDE.U32.X R106, R207, R218, R106, P6 ;  /* 0x000000dacf6a7225 */ /* 0x000fe200030e046a */
[----:B------:R-:W-:-:S03]  /*137240*/  IADD3 R53, P6, PT, R54, R53, RZ ;  /* 0x0000003536357210 */ /* 0x000fc60007fde0ff */
[----:B------:R-:W-:-:S04]  /*137250*/  IMAD.WIDE.U32 R116, R38, -0x94f09dc, R116 ;  /* 0xf6b0f62426747825 */ /* 0x000fc800078e0074 */
[----:B------:R-:W-:-:S04]  /*137260*/  IMAD.WIDE.U32 R48, R213, R219, RZ ;  /* 0x000000dbd5307225 */ /* 0x000fc800078e00ff */
[----:B------:R-:W-:Y:S01]  /*137270*/  IMAD.X R57, RZ, RZ, RZ, P5 ;  /* 0x000000ffff397224 */ /* 0x000fe200028e06ff */
[----:B------:R-:W-:Y:S01]  /*137280*/  IADD3 R59, P5, PT, R60, R59, RZ ;  /* 0x0000003b3c3b7210 */ /* 0x000fe20007fbe0ff */
[----:B------:R-:W-:Y:S01]  /*137290*/  IMAD.X R51, RZ, RZ, RZ, P3 ;  /* 0x000000ffff337224 */ /* 0x000fe200018e06ff */
[----:B------:R-:W-:Y:S01]  /*1372a0*/  IADD3 R116, P3, PT, R47, R116, RZ ;  /* 0x000000742f747210 */ /* 0x000fe20007f7e0ff */
[----:B------:R-:W-:Y:S01]  /*1372b0*/  IMAD.MOV.U32 R50, RZ, RZ, R55 ;  /* 0x000000ffff327224 */ /* 0x000fe200078e0037 */
[----:B------:R-:W-:Y:S01]  /*1372c0*/  IADD3.X R55, P1, PT, RZ, R184, RZ, P1, !PT ;  /* 0x000000b8ff377210 */ /* 0x000fe20000f3e4ff */
[----:B------:R-:W-:Y:S01]  /*1372d0*/  IMAD.MOV.U32 R56, RZ, RZ, R61 ;  /* 0x000000ffff387224 */ /* 0x000fe200078e003d */
[----:B------:R-:W-:Y:S01]  /*1372e0*/  IADD3.X R61, P2, PT, RZ, R42, RZ, P2, !PT ;  /* 0x0000002aff3d7210 */ /* 0x000fe2000175e4ff */
[----:B------:R-:W-:Y:S02]  /*1372f0*/  IMAD.IADD R186, R117, 0x1, R186 ;  /* 0x0000000175ba7824 */ /* 0x000fe400078e02ba */
[----:B------:R-:W-:-:S03]  /*137300*/  IMAD.WIDE.U32.X R50, R211, R218, R50, P6 ;  /* 0x000000dad3327225 */ /* 0x000fc600030e0432 */
[----:B------:R-:W-:Y:S01]  /*137310*/  IADD3.X R117, P3, PT, R186, R45, RZ, P3, !PT ;  /* 0x0000002dba757210 */ /* 0x000fe20001f7e4ff */
[----:B------:R-:W-:Y:S01]  /*137320*/  IMAD.WIDE.U32.X R56, R209, R218, R56, P5 ;  /* 0x000000dad1387225 */ /* 0x000fe200028e0438 */
[----:B------:R-:W-:Y:S02]  /*137330*/  IADD3 R136, P5, PT, R137, R136, RZ ;  /* 0x0000008889887210 */ /* 0x000fe40007fbe0ff */
[----:B------:R-:W-:Y:S01]  /*137340*/  IADD3.X R55, P3, PT, RZ, R55, RZ, P3, !PT ;  /* 0x00000037ff377210 */ /* 0x000fe20001f7e4ff */
[----:B------:R-:W-:Y:S01]  /*137350*/  IMAD.WIDE.U32 R48, P6, R212, R218, R48 ;  /* 0x000000dad4307225 */ /* 0x000fe200078c0030 */
[----:B------:R-:W-:Y:S02]  /*137360*/  IADD3.X R137, P5, PT, R44, R129, RZ, P5, !PT ;  /* 0x000000812c897210 */ /* 0x000fe40002fbe4ff */
[----:B------:R-:W-:Y:S01]  /*137370*/  IADD3.X R185, PT, PT, RZ, RZ, R185, P3, P1 ;  /* 0x000000ffffb97210 */ /* 0x000fe20001fe24b9 */
[----:B------:R-:W-:Y:S01]  /*137380*/  IMAD.WIDE.U32 R46, R212, R219, RZ ;  /* 0x000000dbd42e7225 */ /* 0x000fe200078e00ff */
[----:B------:R-:W-:-:S02]  /*137390*/  IADD3.X R61, P5, PT, RZ, R61, RZ, P5, !PT ;  /* 0x0000003dff3d7210 */ /* 0x000fc40002fbe4ff */
[----:B------:R-:W-:Y:S01]  /*1373a0*/  IADD3 RZ, P3, PT, RZ, R40, RZ ;  /* 0x00000028ffff7210 */ /* 0x000fe20007f7e0ff */
[----:B------:R-:W-:Y:S01]  /*1373b0*/  IMAD.X R45, RZ, RZ, RZ, P6 ;  /* 0x000000ffff2d7224 */ /* 0x000fe200030e06ff */
[----:B------:R-:W-:Y:S01]  /*1373c0*/  IADD3 R47, P6, PT, R48, R47, RZ ;  /* 0x0000002f302f7210 */ /* 0x000fe20007fde0ff */
[----:B------:R-:W-:Y:S01]  /*1373d0*/  IMAD.WIDE.U32 R180, R38, -0xc7aed41, R180 ;  /* 0xf38512bf26b47825 */ /* 0x000fe200078e00b4 */
[----:B------:R-:W-:-:S03]  /*1373e0*/  IADD3.X RZ, P3, PT, RZ, R41, RZ, P3, !PT ;  /* 0x00000029ffff7210 */ /* 0x000fc60001f7e4ff */
[----:B------:R-:W-:Y:S02]  /*1373f0*/  IMAD.MOV.U32 R44, RZ, RZ, R49 ;  /* 0x000000ffff2c7224 */ /* 0x000fe400078e0031 */
[----:B------:R-:W-:Y:S02]  /*137400*/  IMAD.IADD R182, R181, 0x1, R182 ;  /* 0x00000001b5b67824 */ /* 0x000fe400078e02b6 */
[----:B------:R-:W-:Y:S01]  /*137410*/  IMAD.WIDE.U32.X R44, R213, R218, R44, P6 ;  /* 0x000000dad52c7225 */ /* 0x000fe200030e042c */
[----:B------:R-:W-:Y:S02]  /*137420*/  IADD3 R180, P6, PT, R55, R180, RZ ;  /* 0x000000b437b47210 */ /* 0x000fe40007fde0ff */
[----:B------:R-:W-:Y:S01]  /*137430*/  IADD3.X R55, P1, PT, RZ, R178, RZ, P0, !PT ;  /* 0x000000b2ff377210 */ /* 0x000fe2000073e4ff */
[----:B------:R-:W-:Y:S01]  /*137440*/  IMAD.WIDE.U32 R122, R202, R219, R122 ;  /* 0x000000dbca7a7225 */ /* 0x000fe200078e007a */
[----:B------:R-:W-:Y:S02]  /*137450*/  IADD3.X R181, P6, PT, R182, R185, RZ, P6, !PT ;  /* 0x000000b9b6b57210 */ /* 0x000fe400037de4ff */
[----:B------:R-:W-:Y:S01]  /*137460*/  IADD3 RZ, P0, PT, R136, R134, RZ ;  /* 0x0000008688ff7210 */ /* 0x000fe20007f1e0ff */
[----:B------:R-:W-:Y:S01]  /*137470*/  IMAD.IADD R123, R123, 0x1, R124 ;  /* 0x000000017b7b7824 */ /* 0x000fe200078e027c */
[----:B------:R-:W-:Y:S01]  /*137480*/  IADD3.X R55, P6, PT, RZ, R55, RZ, P6, !PT ;  /* 0x00000037ff377210 */ /* 0x000fe200037de4ff */
[----:B------:R-:W-:Y:S01]  /*137490*/  IMAD.WIDE.U32 R184, R213, R199, RZ ;  /* 0x000000c7d5b87225 */ /* 0x000fe200078e00ff */
[----:B------:R-:W-:-:S02]  /*1374a0*/  IADD3.X R124, PT, PT, RZ, RZ, R43, P5, P2 ;  /* 0x000000ffff7c7210 */ /* 0x000fc40002fe442b */
[----:B------:R-:W-:Y:S01]  /*1374b0*/  IADD3 RZ, P5, PT, RZ, R122, RZ ;  /* 0x0000007affff7210 */ /* 0x000fe20007fbe0ff */
[----:B------:R-:W-:Y:S01]  /*1374c0*/  IMAD.WIDE.U32 R42, R204, R219, R116 ;  /* 0x000000dbcc2a7225 */ /* 0x000fe200078e0074 */
[----:B------:R-:W-:Y:S02]  /*1374d0*/  IADD3.X R179, PT, PT, RZ, RZ, R179, P6, P1 ;  /* 0x000000ffffb37210 */ /* 0x000fe400037e24b3 */
[----:B------:R-:W-:Y:S01]  /*1374e0*/  IADD3.X R49, P1, PT, RZ, R120, RZ, P4, !PT ;  /* 0x00000078ff317210 */ /* 0x000fe2000273e4ff */
[----:B------:R-:W-:Y:S01]  /*1374f0*/  IMAD.IADD R118, R43, 0x1, R118 ;  /* 0x000000012b767824 */ /* 0x000fe200078e0276 */
[----:B------:R-:W-:Y:S02]  /*137500*/  IADD3.X RZ, P5, PT, RZ, R123, RZ, P5, !PT ;  /* 0x0000007bffff7210 */ /* 0x000fe40002fbe4ff */
[----:B------:R-:W-:Y:S02]  /*137510*/  IADD3 R40, P6, PT, R61, R40, RZ ;  /* 0x000000283d287210 */ /* 0x000fe40007fde0ff */
[----:B------:R-:W-:-:S02]  /*137520*/  IADD3.X R49, P5, PT, RZ, R49, RZ, P5, !PT ;  /* 0x00000031ff317210 */ /* 0x000fc40002fbe4ff */
[----:B------:R-:W-:Y:S02]  /*137530*/  IADD3 RZ, P2, PT, R116, R114, RZ ;  /* 0x0000007274ff7210 */ /* 0x000fe40007f5e0ff */
[----:B------:R-:W-:Y:S02]  /*137540*/  IADD3 RZ, P4, PT, R40, R128, RZ ;  /* 0x0000008028ff7210 */ /* 0x000fe40007f9e0ff */
[----:B------:R-:W-:Y:S02]  /*137550*/  IADD3.X R41, P6, PT, R41, R124, RZ, P6, !PT ;  /* 0x0000007c29297210 */ /* 0x000fe400037de4ff */
[----:B------:R-:W-:Y:S02]  /*137560*/  IADD3.X R121, PT, PT, RZ, RZ, R121, P5, P1 ;  /* 0x000000ffff797210 */ /* 0x000fe40002fe2479 */
[----:B------:R-:W-:Y:S02]  /*137570*/  IADD3 R42, P5, PT, R49, R42, RZ ;  /* 0x0000002a312a7210 */ /* 0x000fe40007fbe0ff */
[----:B------:R-:W-:-:S02]  /*137580*/  IADD3.X RZ, P2, PT, R117, R115, RZ, P2, !PT ;  /* 0x0000007375ff7210 */ /* 0x000fc4000175e4ff */
[----:B------:R-:W-:Y:S02]  /*137590*/  IADD3.X R49, P3, PT, RZ, R220, RZ, P3, !PT ;  /* 0x000000dcff317210 */ /* 0x000fe40001f7e4ff */
[----:B------:R-:W-:Y:S02]  /*1375a0*/  IADD3 RZ, P1, PT, R180, R108, RZ ;  /* 0x0000006cb4ff7210 */ /* 0x000fe40007f3e0ff */
[----:B------:R-:W-:Y:S01]  /*1375b0*/  IADD3.X RZ, P4, PT, R41, R39, RZ, P4, !PT ;  /* 0x0000002729ff7210 */ /* 0x000fe2000279e4ff */
[----:B------:R-:W-:Y:S01]  /*1375c0*/  IMAD R39, R123, -0x30003, RZ ;  /* 0xfffcfffd7b277824 */ /* 0x000fe200078e02ff */
[----:B------:R-:W-:Y:S01]  /*1375d0*/  IADD3.X RZ, P0, PT, R137, R135, RZ, P0, !PT ;  /* 0x0000008789ff7210 */ /* 0x000fe2000071e4ff */
[----:B------:R-:W-:Y:S01]  /*1375e0*/  IMAD.WIDE.U32 R136, R38, 0x434bacd7, R136 ;  /* 0x434bacd726887825 */ /* 0x000fe200078e0088 */
[----:B------:R-:W-:Y:S02]  /*1375f0*/  IADD3.X R49, P6, PT, RZ, R49, RZ, P6, !PT ;  /* 0x00000031ff317210 */ /* 0x000fe400037de4ff */
[----:B------:R-:W-:Y:S01]  /*137600*/  IADD3.X R43, P5, PT, R118, R121, RZ, P5, !PT ;  /* 0x00000079762b7210 */ /* 0x000fe20002fbe4ff */
[C---:B------:R-:W-:Y:S01]  /*137610*/  IMAD R39, R122.reuse, -0x760c0004, R39 ;  /* 0x89f3fffc7a277824 */ /* 0x040fe200078e0227 */
[----:B------:R-:W-:Y:S01]  /*137620*/  IADD3.X R61, P2, PT, RZ, R112, RZ, P2, !PT ;  /* 0x00000070ff3d7210 */ /* 0x000fe2000175e4ff */
[----:B------:R-:W-:Y:S01]  /*137630*/  IMAD.IADD R138, R137, 0x1, R138 ;  /* 0x00000001898a7824 */ /* 0x000fe200078e028a */
[----:B------:R-:W-:Y:S01]  /*137640*/  IADD3.X RZ, P1, PT, R181, R109, RZ, P1, !PT ;  /* 0x0000006db5ff7210 */ /* 0x000fe20000f3e4ff */
[----:B------:R-:W-:Y:S01]  /*137650*/  IMAD.WIDE.U32 R108, R122, -0x30003, RZ ;  /* 0xfffcfffd7a6c7825 */ /* 0x000fe200078e00ff */
[----:B------:R-:W-:-:S02]  /*137660*/  IADD3.X R220, PT, PT, RZ, RZ, R221, P6, P3 ;  /* 0x000000ffffdc7210 */ /* 0x000fc400037e64dd */
[----:B------:R-:W-:Y:S01]  /*137670*/  IADD3.X R61, P5, PT, RZ, R61, RZ, P5, !PT ;  /* 0x0000003dff3d7210 */ /* 0x000fe20002fbe4ff */
[----:B------:R-:W-:Y:S01]  /*137680*/  IMAD.WIDE.U32 R180, R206, R219, R180 ;  /* 0x000000dbceb47225 */ /* 0x000fe200078e00b4 */
[----:B------:R-:W-:Y:S02]  /*137690*/  IADD3 R136, P3, PT, R55, R136, RZ ;  /* 0x0000008837887210 */ /* 0x000fe40007f7e0ff */
[----:B------:R-:W-:Y:S01]  /*1376a0*/  IADD3.X R114, PT, PT, RZ, RZ, R113, P5, P2 ;  /* 0x000000ffff727210 */ /* 0x000fe20002fe4471 */
[----:B------:R-:W-:Y:S01]  /*1376b0*/  IMAD.IADD R55, R109, 0x1, R39 ;  /* 0x000000016d377824 */ /* 0x000fe200078e0227 */
[----:B------:R-:W-:Y:S01]  /*1376c0*/  IADD3.X R137, P3, PT, R138, R179, RZ, P3, !PT ;  /* 0x000000b38a897210 */ /* 0x000fe20001f7e4ff */
[----:B------:R-:W-:Y:S01]  /*1376d0*/  IMAD.WIDE.U32 R40, R38, 0x397fe69a, R40 ;  /* 0x397fe69a26287825 */ /* 0x000fe200078e0028 */
[----:B------:R-:W-:Y:S02]  /*1376e0*/  IADD3 R38, P6, PT, R61, R180, RZ ;  /* 0x000000b43d267210 */ /* 0x000fe40007fde0ff */
[----:B------:R-:W-:Y:S01]  /*1376f0*/  IADD3.X R109, P0, PT, RZ, R132, RZ, P0, !PT ;  /* 0x00000084ff6d7210 */ /* 0x000fe2000071e4ff */
[----:B------:R-:W-:Y:S01]  /*137700*/  IMAD.IADD R39, R181, 0x1, R110 ;  /* 0x00000001b5277824 */ /* 0x000fe200078e026e */
[----:B------:R-:W-:Y:S01]  /*137710*/  IADD3.X R139, P1, PT, RZ, R106, RZ, P1, !PT ;  /* 0x0000006aff8b7210 */ /* 0x000fe20000f3e4ff */
[----:B------:R-:W-:Y:S01]  /*137720*/  IMAD.WIDE.U32 R110, R55, -0x5555, RZ ;  /* 0xffffaaab376e7825 */ /* 0x000fe200078e00ff */
[----:B------:R-:W-:-:S02]  /*137730*/  IADD3.X R134, P4, PT, RZ, R126, RZ, P4, !PT ;  /* 0x0000007eff867210 */ /* 0x000fc4000279e4ff */
[----:B------:R-:W-:Y:S01]  /*137740*/  IADD3.X R39, P6, PT, R39, R114, RZ, P6, !PT ;  /* 0x0000007227277210 */ /* 0x000fe200037de4ff */
[----:B------:R-:W-:Y:S01]  /*137750*/  IMAD.IADD R130, R41, 0x1, R130 ;  /* 0x0000000129827824 */ /* 0x000fe200078e0282 */
[----:B------:R-:W-:Y:S01]  /*137760*/  IADD3.X R41, P2, PT, RZ, R109, RZ, P3, !PT ;  /* 0x0000006dff297210 */ /* 0x000fe20001f5e4ff */
[C---:B------:R-:W-:Y:S01]  /*137770*/  IMAD.WIDE.U32 R112, R108.reuse, -0x5555, RZ ;  /* 0xffffaaab6c707825 */ /* 0x040fe200078e00ff */
[----:B------:R-:W-:Y:S02]  /*137780*/  IADD3.X R139, P6, PT, RZ, R139, RZ, P6, !PT ;  /* 0x0000008bff8b7210 */ /* 0x000fe400037de4ff */
[----:B------:R-:W-:Y:S01]  /*137790*/  IADD3.X R133, PT, PT, RZ, RZ, R133, P2, P0 ;  /* 0x000000ffff857210 */ /* 0x000fe200017e0485 */
[----:B------:R-:W-:Y:S01]  /*1377a0*/  IMAD.WIDE.U32 R110, P3, R108, -0x46010001, R110 ;  /* 0xb9feffff6c6e7825 */ /* 0x000fe2000786006e */
[----:B------:R-:W-:Y:S02]  /*1377b0*/  IADD3 R40, P2, PT, R41, R40, RZ ;  /* 0x0000002829287210 */ /* 0x000fe40007f5e0ff */
[----:B------:R-:W-:Y:S01]  /*1377c0*/  IADD3.X R135, PT, PT, RZ, RZ, R107, P6, P1 ;  /* 0x000000ffff877210 */ /* 0x000fe200037e246b */
[----:B------:R-:W-:Y:S01]  /*1377d0*/  IMAD.WIDE.U32 R106, R55, -0x4eac0001, RZ ;  /* 0xb153ffff376a7825 */ /* 0x000fe200078e00ff */
[----:B------:R-:W-:-:S02]  /*1377e0*/  IADD3.X R41, P2, PT, R130, R133, RZ, P2, !PT ;  /* 0x0000008582297210 */ /* 0x000fc4000175e4ff */
[----:B------:R-:W-:Y:S01]  /*1377f0*/  IADD3 RZ, P0, PT, R122, R112, RZ ;  /* 0x000000707aff7210 */ /* 0x000fe20007f1e0ff */
[----:B------:R-:W-:Y:S01]  /*137800*/  IMAD.WIDE.U32 R114, R55, -0x94f09dc, RZ ;  /* 0xf6b0f62437727825 */ /* 0x000fe200078e00ff */
[----:B------:R-:W-:Y:S02]  /*137810*/  IADD3 R119, P5, PT, R110, R113, RZ ;  /* 0x000000716e777210 */ /* 0x000fe40007fbe0ff */
        /* <DEDUP_REMOVED lines=8> */
[----:B------:R-:W-:Y:S01]  /*1378a0*/  IMAD.IADD R61, R113, 0x1, R110 ;  /* 0x00000001713d7824 */ /* 0x000fe200078e026e */
[----:B------:R-:W-:Y:S01]  /*1378b0*/  IADD3 R121, P4, PT, R106, R117, RZ ;  /* 0x000000756a797210 */ /* 0x000fe20007f9e0ff */
[----:B------:R-:W-:Y:S02]  /*1378c0*/  IMAD.X R113, RZ, RZ, RZ, P3 ;  /* 0x000000ffff717224 */ /* 0x000fe400018e06ff */
[----:B------:R-:W-:Y:S01]  /*1378d0*/  IMAD.MOV.U32 R112, RZ, RZ, R111 ;  /* 0x000000ffff707224 */ /* 0x000fe200078e006f */
[----:B------:R-:W-:Y:S01]  /*1378e0*/  IADD3.X RZ, P2, PT, R43, R121, RZ, P2, !PT ;  /* 0x000000792bff7210 */ /* 0x000fe2000175e4ff */
[----:B------:R-:W-:Y:S01]  /*1378f0*/  IMAD.WIDE.U32 R110, P3, R108, 0x6730d2a0, R114 ;  /* 0x6730d2a06c6e7825 */ /* 0x000fe20007860072 */
[----:B------:R-:W-:-:S03]  /*137900*/  IADD3.X RZ, P1, PT, RZ, R61, RZ, P1, !PT ;  /* 0x0000003dffff7210 */ /* 0x000fc60000f3e4ff */
[----:B------:R-:W-:-:S04]  /*137910*/  IMAD.WIDE.U32 R116, R108, -0x94f09dc, RZ ;  /* 0xf6b0f6246c747825 */ /* 0x000fc800078e00ff */
[----:B------:R-:W-:Y:S01]  /*137920*/  IMAD.X R115, RZ, RZ, RZ, P6 ;  /* 0x000000ffff737224 */ /* 0x000fe200030e06ff */
[----:B------:R-:W-:Y:S01]  /*137930*/  IADD3 R179, P6, PT, R110, R117, RZ ;  /* 0x000000756eb37210 */ /* 0x000fe20007fde0ff */
[----:B------:R-:W-:Y:S02]  /*137940*/  IMAD.MOV.U32 R114, RZ, RZ, R107 ;  /* 0x000000ffff727224 */ /* 0x000fe400078e006b */
[----:B------:R-:W-:-:S04]  /*137950*/  IMAD.WIDE.U32 R122, R55, -0xc7aed41, RZ ;  /* 0xf38512bf377a7825 */ /* 0x000fc800078e00ff */
[----:B------:R-:W-:Y:S01]  /*137960*/  IMAD.WIDE.U32.X R114, R55, 0x1eabfffe, R114, P4 ;  /* 0x1eabfffe37727825 */ /* 0x000fe200020e0472 */
[----:B------:R-:W-:-:S03]  /*137970*/  IADD3 RZ, P4, PT, R38, R116, RZ ;  /* 0x0000007426ff7210 */ /* 0x000fc60007f9e0ff */
[----:B------:R-:W-:Y:S01]  /*137980*/  IMAD.WIDE.U32 R116, R55, 0x434bacd7, RZ ;  /* 0x434bacd737747825 */ /* 0x000fe200078e00ff */
[----:B------:R-:W-:-:S03]  /*137990*/  IADD3.X RZ, P4, PT, R39, R179, RZ, P4, !PT ;  /* 0x000000b327ff7210 */ /* 0x000fc6000279e4ff */
[----:B------:R-:W-:-:S04]  /*1379a0*/  IMAD.WIDE.U32 R130, R208, R219, R136 ;  /* 0x000000dbd0827225 */ /* 0x000fc800078e0088 */
[----:B------:R-:W-:Y:S02]  /*1379b0*/  IMAD.X R125, RZ, RZ, RZ, P3 ;  /* 0x000000ffff7d7224 */ /* 0x000fe400018e06ff */
[----:B------:R-:W-:Y:S02]  /*1379c0*/  IMAD.MOV.U32 R124, RZ, RZ, R111 ;  /* 0x000000ffff7c7224 */ /* 0x000fe400078e006f */
[----:B------:R-:W-:Y:S01]  /*1379d0*/  IMAD.WIDE.U32.X R112, R55, -0x46010001, R112, P5 ;  /* 0xb9feffff37707825 */ /* 0x000fe200028e0470 */
[----:B------:R-:W-:-:S03]  /*1379e0*/  IADD3 RZ, P5, PT, R136, R58, RZ ;  /* 0x0000003a88ff7210 */ /* 0x000fc60007fbe0ff */
[----:B------:R-:W-:Y:S01]  /*1379f0*/  IMAD.WIDE.U32 R122, P3, R108, 0x64774b84, R122 ;  /* 0x64774b846c7a7825 */ /* 0x000fe2000786007a */
[----:B------:R-:W-:-:S03]  /*137a00*/  IADD3.X RZ, P5, PT, R137, R59, RZ, P5, !PT ;  /* 0x0000003b89ff7210 */ /* 0x000fc60002fbe4ff */
[----:B------:R-:W-:Y:S01]  /*137a10*/  IMAD.WIDE.U32 R120, R108, -0xc7aed41, RZ ;  /* 0xf38512bf6c787825 */ /* 0x000fe200078e00ff */
[----:B------:R-:W-:-:S03]  /*137a20*/  IADD3.X R56, P5, PT, RZ, R56, RZ, P5, !PT ;  /* 0x00000038ff387210 */ /* 0x000fc60002fbe4ff */
[----:B------:R-:W-:Y:S02]  /*137a30*/  IMAD.IADD R136, R131, 0x1, R60 ;  /* 0x0000000183887824 */ /* 0x000fe400078e023c */
[----:B------:R-:W-:-:S04]  /*137a40*/  IMAD.WIDE.U32.X R124, R55, 0x6730d2a0, R124, P6 ;  /* 0x6730d2a0377c7825 */ /* 0x000fc800030e047c */
[----:B------:R-:W-:-:S04]  /*137a50*/  IMAD.WIDE.U32 R116, P6, R108, 0x4b1ba7b6, R116 ;  /* 0x4b1ba7b66c747825 */ /* 0x000fc800078c0074 */
[----:B------:R-:W-:-:S04]  /*137a60*/  IMAD.WIDE.U32 R60, R108, 0x434bacd7, RZ ;  /* 0x434bacd76c3c7825 */ /* 0x000fc800078e00ff */
[----:B------:R-:W-:Y:S01]  /*137a70*/  IMAD.X R119, RZ, RZ, RZ, P3 ;  /* 0x000000ffff777224 */ /* 0x000fe200018e06ff */
[----:B------:R-:W-:Y:S01]  /*137a80*/  IADD3 R111, P3, PT, R122, R121, RZ ;  /* 0x000000797a6f7210 */ /* 0x000fe20007f7e0ff */
[----:B------:R-:W-:-:S04]  /*137a90*/  IMAD.WIDE.U32 R58, R55, 0x397fe69a, RZ ;  /* 0x397fe69a373a7825 */ /* 0x000fc800078e00ff */
[----:B------:R-:W-:Y:S01]  /*137aa0*/  IMAD.X R129, RZ, RZ, RZ, P6 ;  /* 0x000000ffff817224 */ /* 0x000fe200030e06ff */
[----:B------:R-:W-:Y:S01]  /*137ab0*/  IADD3 R61, P6, PT, R116, R61, RZ ;  /* 0x0000003d743d7210 */ /* 0x000fe20007fde0ff */
[----:B------:R-:W-:Y:S02]  /*137ac0*/  IMAD.MOV.U32 R118, RZ, RZ, R123 ;  /* 0x000000ffff767224 */ /* 0x000fe400078e007b */
[----:B------:R-:W-:Y:S02]  /*137ad0*/  IMAD.MOV.U32 R128, RZ, RZ, R117 ;  /* 0x000000ffff807224 */ /* 0x000fe400078e0075 */
[----:B------:R-:W-:-:S04]  /*137ae0*/  IMAD.WIDE.U32.X R118, R55, 0x64774b84, R118, P3 ;  /* 0x64774b8437767825 */ /* 0x000fc800018e0476 */
[----:B------:R-:W-:-:S04]  /*137af0*/  IMAD.WIDE.U32 R58, P3, R108, 0x1a0111ea, R58 ;  /* 0x1a0111ea6c3a7825 */ /* 0x000fc8000786003a */
[----:B------:R-:W-:-:S04]  /*137b00*/  IMAD.WIDE.U32 R126, R108, 0x397fe69a, RZ ;  /* 0x397fe69a6c7e7825 */ /* 0x000fc800078e00ff */
[----:B------:R-:W-:Y:S01]  /*137b10*/  IMAD.WIDE.U32.X R128, R55, 0x4b1ba7b6, R128, P6 ;  /* 0x4b1ba7b637807825 */ /* 0x000fe200030e0480 */
[----:B------:R-:W-:-:S03]  /*137b20*/  IADD3 R130, P6, PT, R139, R130, RZ ;  /* 0x000000828b827210 */ /* 0x000fc60007fde0ff */
[----:B------:R-:W-:Y:S01]  /*137b30*/  IMAD.WIDE.U32 R132, R108, -0x4eac0001, R42 ;  /* 0xb153ffff6c847825 */ /* 0x000fe200078e002a */
[----:B------:R-:W-:-:S03]  /*137b40*/  IADD3.X R131, P6, PT, R136, R135, RZ, P6, !PT ;  /* 0x0000008788837210 */ /* 0x000fc600037de4ff */
[----:B------:R-:W-:Y:S01]  /*137b50*/  IMAD.X R43, RZ, RZ, RZ, P3 ;  /* 0x000000ffff2b7224 */ /* 0x000fe200018e06ff */
[----:B------:R-:W-:Y:S01]  /*137b60*/  IADD3 R117, P3, PT, R58, R127, RZ ;  /* 0x0000007f3a757210 */ /* 0x000fe20007f7e0ff */
[----:B------:R-:W-:Y:S01]  /*137b70*/  IMAD.MOV.U32 R42, RZ, RZ, R59 ;  /* 0x000000ffff2a7224 */ /* 0x000fe200078e003b */
[----:B------:R-:W-:Y:S01]  /*137b80*/  IADD3.X R59, P6, PT, RZ, R56, RZ, P6, !PT ;  /* 0x00000038ff3b7210 */ /* 0x000fe200037de4ff */
[----:B------:R-:W-:Y:S01]  /*137b90*/  IMAD.IADD R121, R133, 0x1, R106 ;  /* 0x0000000185797824 */ /* 0x000fe200078e026a */
[----:B------:R-:W-:Y:S01]  /*137ba0*/  IADD3.X R133, P0, PT, RZ, R112, RZ, P0, !PT ;  /* 0x00000070ff857210 */ /* 0x000fe2000071e4ff */
[----:B------:R-:W-:Y:S01]  /*137bb0*/  IMAD.WIDE.U32 R106, R210, R219, R40 ;  /* 0x000000dbd26a7225 */ /* 0x000fe200078e0028 */
[----:B------:R-:W-:Y:S02]  /*137bc0*/  IADD3.X R57, PT, PT, RZ, RZ, R57, P6, P5 ;  /* 0x000000ffff397210 */ /* 0x000fe400037ea439 */
[----:B------:R-:W-:Y:S01]  /*137bd0*/  IADD3.X R133, P1, PT, RZ, R133, RZ, P1, !PT ;  /* 0x00000085ff857210 */ /* 0x000fe20000f3e4ff */
[----:B------:R-:W-:Y:S01]  /*137be0*/  IMAD.WIDE.U32.X R42, R55, 0x1a0111ea, R42, P3 ;  /* 0x1a0111ea372a7825 */ /* 0x000fe200018e042a */
[----:B------:R-:W-:-:S02]  /*137bf0*/  IADD3 RZ, P3, PT, R40, R52, RZ ;  /* 0x0000003428ff7210 */ /* 0x000fc40007f7e0ff */
[----:B------:R-:W-:Y:S01]  /*137c00*/  IADD3 R106, P5, PT, R59, R106, RZ ;  /* 0x0000006a3b6a7210 */ /* 0x000fe20007fbe0ff */
[----:B------:R-:W-:Y:S01]  /*137c10*/  IMAD.IADD R54, R107, 0x1, R54 ;  /* 0x000000016b367824 */ /* 0x000fe200078e0236 */
[----:B------:R-:W-:Y:S01]  /*137c20*/  IADD3.X RZ, P3, PT, R41, R53, RZ, P3, !PT ;  /* 0x0000003529ff7210 */ /* 0x000fe20001f7e4ff */
[----:B------:R-:W-:Y:S01]  /*137c30*/  IMAD.WIDE.U32 R38, R108, -0x94f09dc, R38 ;  /* 0xf6b0f6246c267825 */ /* 0x000fe200078e0026 */
[----:B------:R-:W-:Y:S02]  /*137c40*/  IADD3 R132, P6, PT, R133, R132, RZ ;  /* 0x0000008485847210 */ /* 0x000fe40007fde0ff */
[----:B------:R-:W-:Y:S01]  /*137c50*/  IADD3.X R112, PT, PT, RZ, RZ, R113, P1, P0 ;  /* 0x000000ffff707210 */ /* 0x000fe20000fe0471 */
[----:B------:R-:W-:Y:S01]  /*137c60*/  IMAD.IADD R110, R39, 0x1, R110 ;  /* 0x00000001276e7824 */ /* 0x000fe200078e026e */
[----:B------:R-:W-:Y:S01]  /*137c70*/  IADD3.X R107, P5, PT, R54, R57, RZ, P5, !PT ;  /* 0x00000039366b7210 */ /* 0x000fe20002fbe4ff */
[----:B------:R-:W-:Y:S01]  /*137c80*/  IMAD.WIDE.U32 R52, R108, -0xc7aed41, R130 ;  /* 0xf38512bf6c347825 */ /* 0x000fe200078e0082 */
[----:B------:R-:W-:-:S02]  /*137c90*/  IADD3.X R55, P3, PT, RZ, R50, RZ, P3, !PT ;  /* 0x00000032ff377210 */ /* 0x000fc40001f7e4ff */
[----:B------:R-:W-:Y:S01]  /*137ca0*/  IADD3.X R133, P6, PT, R121, R112, RZ, P6, !PT ;  /* 0x0000007079857210 */ /* 0x000fe200037de4ff */
[----:B------:R-:W-:Y:S01]  /*137cb0*/  IMAD.IADD R122, R53, 0x1, R122 ;  /* 0x00000001357a7824 */ /* 0x000fe200078e027a */
[----:B------:R-:W-:Y:S01]  /*137cc0*/  IADD3.X R41, P2, PT, RZ, R114, RZ, P2, !PT ;  /* 0x00000072ff297210 */ /* 0x000fe2000175e4ff */
[----:B------:R-:W-:Y:S01]  /*137cd0*/  IMAD.WIDE.U32 R56, R205, R201, RZ ;  /* 0x000000c9cd387225 */ /* 0x000fe200078e00ff */
[----:B------:R-:W-:Y:S02]  /*137ce0*/  IADD3 R134, P0, PT, R134, R49, RZ ;  /* 0x0000003186867210 */ /* 0x000fe40007f1e0ff */
[----:B------:R-:W-:Y:S01]  /*137cf0*/  IADD3.X R55, P5, PT, RZ, R55, RZ, P5, !PT ;  /* 0x00000037ff377210 */ /* 0x000fe20002fbe4ff */
[----:B------:R-:W-:Y:S01]  /*137d00*/  IMAD.WIDE.U32 R180, R213, R201, RZ ;  /* 0x000000c9d5b47225 */ /* 0x000fe200078e00ff */
[----:B------:R-:W-:Y:S02]  /*137d10*/  IADD3.X R41, P6, PT, RZ, R41, RZ, P6, !PT ;  /* 0x00000029ff297210 */ /* 0x000fe400037de4ff */
[----:B------:R-:W-:-:S02]  /*137d20*/  IADD3.X R135, P0, PT, R109, R220, RZ, P0, !PT ;  /* 0x000000dc6d877210 */ /* 0x000fc4000071e4ff */
[----:B------:R-:W-:Y:S02]  /*137d30*/  IADD3.X R51, PT, PT, RZ, RZ, R51, P5, P3 ;  /* 0x000000ffff337210 */ /* 0x000fe40002fe6433 */
[----:B------:R-:W-:Y:S01]  /*137d40*/  IADD3 R38, P5, PT, R41, R38, RZ ;  /* 0x0000002629267210 */ /* 0x000fe20007fbe0ff */
[----:B------:R-:W-:Y:S01]  /*137d50*/  IMAD.WIDE.U32 R40, R212, R219, R134 ;  /* 0x000000dbd4287225 */ /* 0x000fe200078e0086 */
[----:B------:R-:W-:Y:S02]  /*137d60*/  IADD3.X R115, PT, PT, RZ, RZ, R115, P6, P2 ;  /* 0x000000ffff737210 */ /* 0x000fe400037e4473 */
[----:B------:R-:W-:Y:S01]  /*137d70*/  IADD3 RZ, P1, PT, RZ, R49, RZ ;  /* 0x00000031ffff7210 */ /* 0x000fe20007f3e0ff */
[----:B------:R-:W-:Y:S01]  /*137d80*/  IMAD.IADD R48, R41, 0x1, R48 ;  /* 0x0000000129307824 */ /* 0x000fe200078e0230 */
[----:B------:R-:W-:Y:S02]  /*137d90*/  IADD3 RZ, P2, PT, R134, R46, RZ ;  /* 0x0000002e86ff7210 */ /* 0x000fe40007f5e0ff */
[----:B------:R-:W-:Y:S01]  /*137da0*/  IADD3.X R39, P5, PT, R110, R115, RZ, P5, !PT ;  /* 0x000000736e277210 */ /* 0x000fe20002fbe4ff */
[----:B------:R-:W-:Y:S01]  /*137db0*/  IMAD.WIDE.U32 R114, R203, R199, RZ ;  /* 0x000000c7cb727225 */ /* 0x000fe200078e00ff */
[----:B------:R-:W-:-:S02]  /*137dc0*/  IADD3.X R49, P4, PT, RZ, R124, RZ, P4, !PT ;  /* 0x0000007cff317210 */ /* 0x000fc4000279e4ff */
[----:B------:R-:W-:Y:S01]  /*137dd0*/  IADD3 R40, P6, PT, R55, R40, RZ ;  /* 0x0000002837287210 */ /* 0x000fe20007fde0ff */
[----:B------:R-:W-:Y:S01]  /*137de0*/  IMAD.WIDE.U32 R54, R204, R201, RZ ;  /* 0x000000c9cc367225 */ /* 0x000fe200078e00ff */
[----:B------:R-:W-:Y:S02]  /*137df0*/  IADD3.X R49, P5, PT, RZ, R49, RZ, P5, !PT ;  /* 0x00000031ff317210 */ /* 0x000fe40002fbe4ff */
[----:B------:R-:W-:Y:S01]  /*137e00*/  IADD3.X RZ, P2, PT, R135, R47, RZ, P2, !PT ;  /* 0x0000002f87ff7210 */ /* 0x000fe2000175e4ff */
[----:B------:R-:W-:Y:S01]  /*137e10*/  IMAD.WIDE.U32 R46, R203, R201, RZ ;  /* 0x000000c9cb2e7225 */ /* 0x000fe200078e00ff */
[----:B------:R-:W-:Y:S02]  /*137e20*/  IADD3 RZ, P3, PT, R130, R120, RZ ;  /* 0x0000007882ff7210 */ /* 0x000fe40007f7e0ff */
[----:B------:R-:W-:Y:S01]  /*137e30*/  IADD3.X R41, P6, PT, R48, R51, RZ, P6, !PT ;  /* 0x0000003330297210 */ /* 0x000fe200037de4ff */
[----:B------:R-:W-:Y:S01]  /*137e40*/  IMAD.WIDE.U32 R50, R108, 0x434bacd7, R106 ;  /* 0x434bacd76c327825 */ /* 0x000fe200078e006a */
[----:B------:R-:W-:-:S02]  /*137e50*/  IADD3.X R125, PT, PT, RZ, RZ, R125, P5, P4 ;  /* 0x000000ffff7d7210 */ /* 0x000fc40002fe847d */
[----:B------:R-:W-:Y:S01]  /*137e60*/  IADD3.X R189, P2, PT, RZ, R44, RZ, P2, !PT ;  /* 0x0000002cffbd7210 */ /* 0x000fe2000175e4ff */
[C---:B------:R-:W-:Y:S01]  /*137e70*/  IMAD.WIDE.U32 R46, P5, R202.reuse, R200, R46 ;  /* 0x000000c8ca2e7225 */ /* 0x040fe200078a002e */
[----:B------:R-:W-:Y:S02]  /*137e80*/  IADD3 R52, P4, PT, R49, R52, RZ ;  /* 0x0000003431347210 */ /* 0x000fe40007f9e0ff */
[----:B------:R-:W-:Y:S01]  /*137e90*/  IADD3.X RZ, P3, PT, R131, R111, RZ, P3, !PT ;  /* 0x0000006f83ff7210 */ /* 0x000fe20001f7e4ff */
[----:B------:R-:W-:Y:S01]  /*137ea0*/  IMAD.WIDE.U32 R48, R202, R201, RZ ;  /* 0x000000c9ca307225 */ /* 0x000fe200078e00ff */
[----:B------:R-:W-:Y:S02]  /*137eb0*/  IADD3.X R189, P6, PT, RZ, R189, RZ, P6, !PT ;  /* 0x000000bdffbd7210 */ /* 0x000fe400037de4ff */
[----:B------:R-:W-:Y:S01]  /*137ec0*/  IADD3.X R53, P4, PT, R122, R125, RZ, P4, !PT ;  /* 0x0000007d7a357210 */ /* 0x000fe2000279e4ff */
[----:B------:R-:W-:Y:S01]  /*137ed0*/  IMAD.IADD R116, R51, 0x1, R116 ;  /* 0x0000000133747824 */ /* 0x000fe200078e0274 */
[----:B------:R-:W-:-:S02]  /*137ee0*/  IADD3.X R44, P3, PT, RZ, R118, RZ, P3, !PT ;  /* 0x00000076ff2c7210 */ /* 0x000fc40001f7e4ff */
[----:B------:R-:W-:Y:S02]  /*137ef0*/  IADD3.X R109, PT, PT, RZ, RZ, R45, P6, P2 ;  /* 0x000000ffff6d7210 */ /* 0x000fe400037e442d */
[----:B------:R-:W-:Y:S01]  /*137f00*/  IADD3.X R45, P4, PT, RZ, R44, RZ, P4, !PT ;  /* 0x0000002cff2d7210 */ /* 0x000fe2000279e4ff */
[----:B------:R-:W-:Y:S01]  /*137f10*/  IMAD.MOV.U32 R44, RZ, RZ, R47 ;  /* 0x000000ffff2c7224 */ /* 0x000fe200078e002f */
[----:B------:R-:W-:Y:S02]  /*137f20*/  IADD3 R49, P6, PT, R46, R49, RZ ;  /* 0x000000312e317210 */ /* 0x000fe40007fde0ff */
[----:B------:R-:W-:Y:S02]  /*137f30*/  IADD3.X R119, PT, PT, RZ, RZ, R119, P4, P3 ;  /* 0x000000ffff777210 */ /* 0x000fe400027e6477 */
[----:B------:R-:W-:Y:S02]  /*137f40*/  IADD3 RZ, P4, PT, R106, R60, RZ ;  /* 0x0000003c6aff7210 */ /* 0x000fe40007f9e0ff */
[----:B------:R-:W-:Y:S01]  /*137f50*/  IADD3 R50, P3, PT, R45, R50, RZ ;  /* 0x000000322d327210 */ /* 0x000fe20007f7e0ff */
[----:B------:R-:W-:Y:S01]  /*137f60*/  IMAD.X R45, RZ, RZ, RZ, P5 ;  /* 0x000000ffff2d7224 */ /* 0x000fe200028e06ff */
[----:B------:R-:W-:Y:S01]  /*137f70*/  IADD3.X RZ, P4, PT, R107, R61, RZ, P4, !PT ;  /* 0x0000003d6bff7210 */ /* 0x000fe2000279e4ff */
[----:B------:R-:W-:Y:S01]  /*137f80*/  IMAD.WIDE.U32 R56, P5, R204, R200, R56 ;  /* 0x000000c8cc387225 */ /* 0x000fe200078a0038 */
[----:B------:R-:W-:-:S02]  /*137f90*/  IADD3 RZ, P2, PT, R132, R48, RZ ;  /* 0x0000003084ff7210 */ /* 0x000fc40007f5e0ff */
[----:B------:R-:W-:Y:S01]  /*137fa0*/  IADD3.X R51, P3, PT, R116, R119, RZ, P3, !PT ;  /* 0x0000007774337210 */ /* 0x000fe20001f7e4ff */
[----:B------:R-:W-:Y:S01]  /*137fb0*/  IMAD.WIDE.U32.X R44, R203, R200, R44, P6 ;  /* 0x000000c8cb2c7225 */ /* 0x000fe200030e042c */
[----:B------:R-:W-:Y:S02]  /*137fc0*/  IADD3.X R107, P4, PT, RZ, R128, RZ, P4, !PT ;  /* 0x00000080ff6b7210 */ /* 0x000fe4000279e4ff */
[----:B------:R-:W-:Y:S01]  /*137fd0*/  IADD3.X RZ, P2, PT, R133, R49, RZ, P2, !PT ;  /* 0x0000003185ff7210 */ /* 0x000fe2000175e4ff */
[----:B------:R-:W-:Y:S01]  /*137fe0*/  IMAD.WIDE.U32 R48, R202, R201, R132 ;  /* 0x000000c9ca307225 */ /* 0x000fe200078e0084 */
[----:B------:R-:W-:Y:S02]  /*137ff0*/  IADD3.X R107, P3, PT, RZ, R107, RZ, P3, !PT ;  /* 0x0000006bff6b7210 */ /* 0x000fe40001f7e4ff */
[----:B------:R-:W-:Y:S01]  /*138000*/  IADD3.X R47, P2, PT, RZ, R44, RZ, P2, !PT ;  /* 0x0000002cff2f7210 */ /* 0x000fe2000175e4ff */
[----:B------:R-:W-:Y:S01]  /*138010*/  IMAD.IADD R49, R49, 0x1, R46 ;  /* 0x0000000131317824 */ /* 0x000fe200078e022e */
[----:B------:R-:W-:Y:S01]  /*138020*/  IADD3.X R129, PT, PT, RZ, RZ, R129, P3, P4 ;  /* 0x000000ffff817210 */ /* 0x000fe20001fe8481 */
[----:B------:R-:W-:Y:S01]  /*138030*/  IMAD.WIDE.U32 R60, R108, 0x397fe69a, R40 ;  /* 0x397fe69a6c3c7825 */ /* 0x000fe200078e0028 */
[----:B------:R-:W-:-:S02]  /*138040*/  IADD3 RZ, P4, PT, RZ, R48, RZ ;  /* 0x00000030ffff7210 */ /* 0x000fc40007f9e0ff */
[----:B------:R-:W-:Y:S01]  /*138050*/  IADD3 R59, P6, PT, R56, R55, RZ ;  /* 0x00000037383b7210 */ /* 0x000fe20007fde0ff */
[----:B------:R-:W-:Y:S01]  /*138060*/  IMAD.X R55, RZ, RZ, RZ, P5 ;  /* 0x000000ffff377224 */ /* 0x000fe200028e06ff */
[----:B------:R-:W-:Y:S01]  /*138070*/  IADD3.X RZ, P4, PT, RZ, R49, RZ, P4, !PT ;  /* 0x00000031ffff7210 */ /* 0x000fe2000279e4ff */
[----:B------:R-:W-:Y:S01]  /*138080*/  IMAD.IADD R58, R61, 0x1, R58 ;  /* 0x000000013d3a7824 */ /* 0x000fe200078e023a */
[----:B------:R-:W-:Y:S01]  /*138090*/  IADD3 RZ, P3, PT, R38, R54, RZ ;  /* 0x0000003626ff7210 */ /* 0x000fe20007f7e0ff */
[----:B------:R-:W-:Y:S01]  /*1380a0*/  IMAD.MOV.U32 R54, RZ, RZ, R57 ;  /* 0x000000ffff367224 */ /* 0x000fe200078e0039 */
[----:B------:R-:W-:Y:S02]  /*1380b0*/  IADD3.X R47, P4, PT, RZ, R47, RZ, P4, !PT ;  /* 0x0000002fff2f7210 */ /* 0x000fe4000279e4ff */
[----:B------:R-:W-:Y:S01]  /*1380c0*/  IADD3.X RZ, P3, PT, R39, R59, RZ, P3, !PT ;  /* 0x0000003b27ff7210 */ /* 0x000fe20001f7e4ff */
[----:B------:R-:W-:Y:S01]  /*1380d0*/  IMAD.WIDE.U32 R38, R204, R201, R38 ;  /* 0x000000c9cc267225 */ /* 0x000fe200078e0026 */
[----:B------:R-:W-:-:S02]  /*1380e0*/  IADD3.X R59, PT, PT, RZ, RZ, R45, P4, P2 ;  /* 0x000000ffff3b7210 */ /* 0x000fc400027e442d */
[----:B------:R-:W-:Y:S01]  /*1380f0*/  IADD3 RZ, P5, PT, R40, R126, RZ ;  /* 0x0000007e28ff7210 */ /* 0x000fe20007fbe0ff */
[----:B------:R-:W-:Y:S01]  /*138100*/  IMAD.WIDE.U32 R44, R207, R201, RZ ;  /* 0x000000c9cf2c7225 */ /* 0x000fe200078e00ff */
[----:B------:R-:W-:Y:S02]  /*138110*/  IADD3 R46, P4, PT, R47, R38, RZ ;  /* 0x000000262f2e7210 */ /* 0x000fe40007f9e0ff */
[----:B------:R-:W-:Y:S01]  /*138120*/  IADD3.X RZ, P5, PT, R41, R117, RZ, P5, !PT ;  /* 0x0000007529ff7210 */ /* 0x000fe20002fbe4ff */
[----:B------:R-:W-:Y:S01]  /*138130*/  IMAD.IADD R56, R39, 0x1, R56 ;  /* 0x0000000127387824 */ /* 0x000fe200078e0238 */
[----:B------:R-:W-:Y:S01]  /*138140*/  IADD3.X RZ, P1, PT, RZ, R220, RZ, P1, !PT ;  /* 0x000000dcffff7210 */ /* 0x000fe20000f3e4ff */
[----:B------:R-:W-:Y:S01]  /*138150*/  IMAD.WIDE.U32.X R54, R205, R200, R54, P6 ;  /* 0x000000c8cd367225 */ /* 0x000fe200030e0436 */
[----:B------:R-:W-:Y:S02]  /*138160*/  IADD3.X R188, P5, PT, RZ, R42, RZ, P5, !PT ;  /* 0x0000002affbc7210 */ /* 0x000fe40002fbe4ff */
[----:B------:R-:W-:Y:S01]  /*138170*/  IADD3.X R47, P4, PT, R56, R59, RZ, P4, !PT ;  /* 0x0000003b382f7210 */ /* 0x000fe2000279e4ff */
[----:B------:R-:W-:Y:S01]  /*138180*/  IMAD.WIDE.U32 R38, R206, R201, RZ ;  /* 0x000000c9ce267225 */ /* 0x000fe200078e00ff */
[----:B------:R-:W-:-:S02]  /*138190*/  IADD3.X R40, P3, PT, RZ, R54, RZ, P3, !PT ;  /* 0x00000036ff287210 */ /* 0x000fc40001f7e4ff */
[----:B------:R-:W-:Y:S01]  /*1381a0*/  IADD3.X R59, P1, PT, RZ, RZ, RZ, P1, !PT ;  /* 0x000000ffff3b7210 */ /* 0x000fe20000f3e4ff */
[----:B------:R-:W-:Y:S01]  /*1381b0*/  IMAD.WIDE.U32 R44, P2, R206, R200, R44 ;  /* 0x000000c8ce2c7225 */ /* 0x000fe2000784002c */
[----:B------:R-:W-:-:S03]  /*1381c0*/  IADD3.X R108, P0, PT, RZ, RZ, RZ, P0, !PT ;  /* 0x000000ffff6c7210 */ /* 0x000fc6000071e4ff */
[----:B------:R-:W-:Y:S01]  /*1381d0*/  IMAD.X R57, RZ, RZ, RZ, P2 ;  /* 0x000000ffff397224 */ /* 0x000fe200010e06ff */
[----:B------:R-:W-:Y:S01]  /*1381e0*/  IADD3 R111, P6, PT, R44, R39, RZ ;  /* 0x000000272c6f7210 */ /* 0x000fe20007fde0ff */
[----:B------:R-:W-:Y:S01]  /*1381f0*/  IMAD.MOV.U32 R56, RZ, RZ, R45 ;  /* 0x000000ffff387224 */ /* 0x000fe200078e002d */
[----:B------:R-:W-:Y:S01]  /*138200*/  IADD3.X R39, P4, PT, RZ, R40, RZ, P4, !PT ;  /* 0x00000028ff277210 */ /* 0x000fe2000279e4ff */
[----:B------:R-:W-:Y:S01]  /*138210*/  IMAD.WIDE.U32 R40, R206, R201, R52 ;  /* 0x000000c9ce287225 */ /* 0x000fe200078e0034 */
[----:B------:R-:W-:Y:S02]  /*138220*/  IADD3 RZ, P2, PT, R52, R38, RZ ;  /* 0x0000002634ff7210 */ /* 0x000fe40007f5e0ff */
[----:B------:R-:W-:Y:S01]  /*138230*/  IADD3.X R52, PT, PT, RZ, RZ, R55, P4, P3 ;  /* 0x000000ffff347210 */ /* 0x000fe200027e6437 */
[----:B------:R-:W-:Y:S01]  /*138240*/  IMAD.IADD R41, R41, 0x1, R44 ;  /* 0x0000000129297824 */ /* 0x000fe200078e022c */
[----:B------:R-:W-:Y:S01]  /*138250*/  IADD3 R54, P3, PT, R107, R60, RZ ;  /* 0x0000003c6b367210 */ /* 0x000fe20007f7e0ff */
[----:B------:R-:W-:Y:S01]  /*138260*/  IMAD.WIDE.U32.X R44, R207, R200, R56, P6 ;  /* 0x000000c8cf2c7225 */ /* 0x000fe200030e0438 */
[----:B------:R-:W-:-:S02]  /*138270*/  IADD3 R40, P4, PT, R39, R40, RZ ;  /* 0x0000002827287210 */ /* 0x000fc40007f9e0ff */
[----:B------:R-:W-:Y:S01]  /*138280*/  IADD3.X R55, P3, PT, R58, R129, RZ, P3, !PT ;  /* 0x000000813a377210 */ /* 0x000fe20001f7e4ff */
[----:B------:R-:W-:Y:S01]  /*138290*/  IMAD.WIDE.U32 R38, R209, R201, RZ ;  /* 0x000000c9d1267225 */ /* 0x000fe200078e00ff */
[----:B------:R-:W-:Y:S02]  /*1382a0*/  IADD3.X RZ, P2, PT, R53, R111, RZ, P2, !PT ;  /* 0x0000006f35ff7210 */ /* 0x000fe4000175e4ff */
[----:B------:R-:W-:Y:S01]  /*1382b0*/  IADD3.X R188, P6, PT, RZ, R188, RZ, P3, !PT ;  /* 0x000000bcffbc7210 */ /* 0x000fe20001fde4ff */
[-C--:B------:R-:W-:Y:S01]  /*1382c0*/  IMAD.WIDE.U32 R56, R211, R201.reuse, RZ ;  /* 0x000000c9d3387225 */ /* 0x080fe200078e00ff */
[----:B------:R-:W-:Y:S02]  /*1382d0*/  IADD3.X R41, P4, PT, R41, R52, RZ, P4, !PT ;  /* 0x0000003429297210 */ /* 0x000fe4000279e4ff */
[----:B------:R-:W-:Y:S01]  /*1382e0*/  IADD3.X R61, P2, PT, RZ, R44, RZ, P2, !PT ;  /* 0x0000002cff3d7210 */ /* 0x000fe2000175e4ff */
[----:B------:R-:W-:Y:S01]  /*1382f0*/  IMAD.WIDE.U32 R52, R208, R201, RZ ;  /* 0x000000c9d0347225 */ /* 0x000fe200078e00ff */
[----:B------:R-:W-:-:S02]  /*138300*/  IADD3.X R60, PT, PT, RZ, RZ, R43, P6, P5 ;  /* 0x000000ffff3c7210 */ /* 0x000fc400037ea42b */
[----:B------:R-:W-:Y:S01]  /*138310*/  IADD3.X R61, P4, PT, RZ, R61, RZ, P4, !PT ;  /* 0x0000003dff3d7210 */ /* 0x000fe2000279e4ff */
[----:B------:R-:W-:Y:S01]  /*138320*/  IMAD.WIDE.U32 R42, P5, R208, R200, R38 ;  /* 0x000000c8d02a7225 */ /* 0x000fe200078a0026 */
[----:B------:R-:W-:Y:S02]  /*138330*/  IADD3 R108, P3, PT, R108, R59, RZ ;  /* 0x0000003b6c6c7210 */ /* 0x000fe40007f7e0ff */
[----:B------:R-:W-:Y:S01]  /*138340*/  IADD3 RZ, P6, PT, R50, R52, RZ ;  /* 0x0000003432ff7210 */ /* 0x000fe20007fde0ff */
[----:B------:R-:W-:Y:S01]  /*138350*/  IMAD.X R59, RZ, RZ, RZ, P5 ;  /* 0x000000ffff3b7224 */ /* 0x000fe200028e06ff */
[----:B------:R-:W-:Y:S01]  /*138360*/  IADD3 R111, P5, PT, R42, R53, RZ ;  /* 0x000000352a6f7210 */ /* 0x000fe20007fbe0ff */
[----:B------:R-:W-:Y:S01]  /*138370*/  IMAD.WIDE.U32 R38, R208, R201, R50 ;  /* 0x000000c9d0267225 */ /* 0x000fe200078e0032 */
[----:B------:R-:W-:Y:S02]  /*138380*/  IADD3.X R50, PT, PT, RZ, RZ, R45, P4, P2 ;  /* 0x000000ffff327210 */ /* 0x000fe400027e442d */
[----:B------:R-:W-:Y:S01]  /*138390*/  IADD3.X RZ, P6, PT, R51, R111, RZ, P6, !PT ;  /* 0x0000006f33ff7210 */ /* 0x000fe200037de4ff */
[----:B------:R-:W-:-:S02]  /*1383a0*/  IMAD.MOV.U32 R58, RZ, RZ, R43 ;  /* 0x000000ffff3a7224 */ /* 0x000fc400078e002b */
[----:B------:R-:W-:-:S04]  /*1383b0*/  IMAD.WIDE.U32 R180, P2, R212, R200, R180 ;  /* 0x000000c8d4b47225 */ /* 0x000fc800078400b4 */
[----:B------:R-:W-:-:S04]  /*1383c0*/  IMAD.WIDE.U32 R44, R212, R201, RZ ;  /* 0x000000c9d42c7225 */ /* 0x000fc800078e00ff */
[----:B------:R-:W-:Y:S01]  /*1383d0*/  IMAD.WIDE.U32.X R58, R209, R200, R58, P5 ;  /* 0x000000c8d13a7225 */ /* 0x000fe200028e043a */
[----:B------:R-:W-:-:S03]  /*1383e0*/  IADD3 R183, P5, PT, R180, R45, RZ ;  /* 0x0000002db4b77210 */ /* 0x000fc60007fbe0ff */
[----:B------:R-:W-:-:S04]  /*1383f0*/  IMAD.WIDE.U32 R56, P4, R210, R200, R56 ;  /* 0x000000c8d2387225 */ /* 0x000fc80007880038 */
[----:B------:R-:W-:Y:S02]  /*138400*/  IMAD R45, R49, -0x30003, RZ ;  /* 0xfffcfffd312d7824 */ /* 0x000fe400078e02ff */
[----:B------:R-:W-:Y:S02]  /*138410*/  IMAD.IADD R39, R39, 0x1, R42 ;  /* 0x0000000127277824 */ /* 0x000fe400078e022a */
[----:B------:R-:W-:Y:S01]  /*138420*/  IMAD.X R53, RZ, RZ, RZ, P4 ;  /* 0x000000ffff357224 */ /* 0x000fe200020e06ff */
[----:B------:R-:W-:Y:S01]  /*138430*/  IADD3 R38, P4, PT, R61, R38, RZ ;  /* 0x000000263d267210 */ /* 0x000fe20007f9e0ff */
[----:B------:R-:W-:Y:S01]  /*138440*/  IMAD.X R179, RZ, RZ, RZ, P2 ;  /* 0x000000ffffb37224 */ /* 0x000fe200010e06ff */
[----:B------:R-:W-:Y:S01]  /*138450*/  IADD3.X R61, P6, PT, RZ, R58, RZ, P6, !PT ;  /* 0x0000003aff3d7210 */ /* 0x000fe200037de4ff */
[----:B------:R-:W-:Y:S02]  /*138460*/  IMAD.MOV.U32 R178, RZ, RZ, R181 ;  /* 0x000000ffffb27224 */ /* 0x000fe400078e00b5 */
[----:B------:R-:W-:-:S04]  /*138470*/  IMAD.WIDE.U32 R42, R48, -0x30003, RZ ;  /* 0xfffcfffd302a7825 */ /* 0x000fc800078e00ff */
[----:B------:R-:W-:Y:S02]  /*138480*/  IMAD R45, R48, -0x760c0004, R45 ;  /* 0x89f3fffc302d7824 */ /* 0x000fe400078e022d */
[----:B------:R-:W-:-:S04]  /*138490*/  IMAD.WIDE.U32 R106, R210, R201, RZ ;  /* 0x000000c9d26a7225 */ /* 0x000fc800078e00ff */
[----:B------:R-:W-:Y:S01]  /*1384a0*/  IMAD.WIDE.U32.X R178, R213, R200, R178, P5 ;  /* 0x000000c8d5b27225 */ /* 0x000fe200028e04b2 */
[----:B------:R-:W-:Y:S02]  /*1384b0*/  IADD3.X R39, P5, PT, R39, R50, RZ, P4, !PT ;  /* 0x0000003227277210 */ /* 0x000fe400027be4ff */
[----:B------:R-:W-:Y:S01]  /*1384c0*/  IADD3 R107, P2, PT, R56, R107, RZ ;  /* 0x0000006b386b7210 */ /* 0x000fe20007f5e0ff */
[----:B------:R-:W-:Y:S01]  /*1384d0*/  IMAD.IADD R45, R43, 0x1, R45 ;  /* 0x000000012b2d7824 */ /* 0x000fe200078e022d */
[----:B------:R-:W-:Y:S01]  /*1384e0*/  IADD3 RZ, P4, PT, R54, R106, RZ ;  /* 0x0000006a36ff7210 */ /* 0x000fe20007f9e0ff */
[----:B------:R-:W-:Y:S02]  /*1384f0*/  IMAD.MOV.U32 R52, RZ, RZ, R57 ;  /* 0x000000ffff347224 */ /* 0x000fe400078e0039 */
[----:B------:R-:W-:Y:S01]  /*138500*/  IMAD.WIDE.U32 R126, R210, R201, R54 ;  /* 0x000000c9d27e7225 */ /* 0x000fe200078e0036 */
[----:B------:R-:W-:-:S03]  /*138510*/  IADD3.X RZ, P4, PT, R55, R107, RZ, P4, !PT ;  /* 0x0000006b37ff7210 */ /* 0x000fc6000279e4ff */
[----:B------:R-:W-:Y:S01]  /*138520*/  IMAD.X R58, RZ, RZ, RZ, P1 ;  /* 0x000000ffff3a7224 */ /* 0x000fe200008e06ff */
[----:B------:R-:W-:Y:S01]  /*138530*/  IADD3.X R61, P1, PT, RZ, R61, RZ, P5, !PT ;  /* 0x0000003dff3d7210 */ /* 0x000fe20002f3e4ff */
[----:B------:R-:W-:-:S03]  /*138540*/  IMAD.WIDE.U32 R50, R45, -0x5555, RZ ;  /* 0xffffaaab2d327825 */ /* 0x000fc600078e00ff */
[----:B------:R-:W-:Y:S01]  /*138550*/  IADD3 R126, P5, PT, R61, R126, RZ ;  /* 0x0000007e3d7e7210 */ /* 0x000fe20007fbe0ff */
[----:B------:R-:W-:Y:S01]  /*138560*/  IMAD.WIDE.U32.X R52, R211, R200, R52, P2 ;  /* 0x000000c8d3347225 */ /* 0x000fe200010e0434 */
[----:B------:R-:W-:Y:S02]  /*138570*/  IADD3.X R54, PT, PT, RZ, RZ, R59, P1, P6 ;  /* 0x000000ffff367210 */ /* 0x000fe40000fec43b */
[----:B------:R-:W-:Y:S01]  /*138580*/  IADD3.X R106, PT, PT, R58, RZ, RZ, P3, P0 ;  /* 0x000000ff3a6a7210 */ /* 0x000fe20001fe04ff */
[----:B------:R-:W-:Y:S01]  /*138590*/  IMAD.IADD R43, R127, 0x1, R56 ;  /* 0x000000017f2b7824 */ /* 0x000fe200078e0238 */
[----:B------:R-:W-:Y:S01]  /*1385a0*/  IADD3.X R113, P4, PT, RZ, R52, RZ, P4, !PT ;  /* 0x00000034ff717210 */ /* 0x000fe2000279e4ff */
[C---:B------:R-:W-:Y:S01]  /*1385b0*/  IMAD.WIDE.U32 R56, R42.reuse, -0x5555, RZ ;  /* 0xffffaaab2a387825 */ /* 0x040fe200078e00ff */
[----:B------:R-:W-:Y:S02]  /*1385c0*/  IADD3 R189, P2, PT, R189, R108, RZ ;  /* 0x0000006cbdbd7210 */ /* 0x000fe40007f5e0ff */
[----:B------:R-:W-:Y:S01]  /*1385d0*/  IADD3.X R127, P5, PT, R43, R54, RZ, P5, !PT ;  /* 0x000000362b7f7210 */ /* 0x000fe20002fbe4ff */
[----:B------:R-:W-:Y:S01]  /*1385e0*/  IMAD.WIDE.U32 R50, P6, R42, -0x46010001, R50 ;  /* 0xb9feffff2a327825 */ /* 0x000fe200078c0032 */
[----:B------:R-:W-:-:S02]  /*1385f0*/  IADD3 RZ, P3, PT, R48, R56, RZ ;  /* 0x0000003830ff7210 */ /* 0x000fc40007f7e0ff */
[----:B------:R-:W-:Y:S01]  /*138600*/  IADD3.X R61, P2, PT, R109, R106, RZ, P2, !PT ;  /* 0x0000006a6d3d7210 */ /* 0x000fe2000175e4ff */
[----:B------:R-:W-:Y:S01]  /*138610*/  IMAD.WIDE.U32 R58, R42, -0x5555, R48 ;  /* 0xffffaaab2a3a7825 */ /* 0x000fe200078e0030 */
[----:B------:R-:W-:-:S03]  /*138620*/  IADD3 R48, P1, PT, R50, R57, RZ ;  /* 0x0000003932307210 */ /* 0x000fc60007f3e0ff */
[----:B------:R-:W-:Y:S01]  /*138630*/  IMAD.X R219, RZ, RZ, RZ, P6 ;  /* 0x000000ffffdb7224 */ /* 0x000fe200030e06ff */
[----:B------:R-:W-:Y:S01]  /*138640*/  IADD3.X R113, P6, PT, RZ, R113, RZ, P5, !PT ;  /* 0x00000071ff717210 */ /* 0x000fe20002fde4ff */
[C---:B------:R-:W-:Y:S01]  /*138650*/  IMAD.WIDE.U32 R136, R45.reuse, -0x94f09dc, RZ ;  /* 0xf6b0f6242d887825 */ /* 0x040fe200078e00ff */
[----:B------:R-:W-:Y:S02]  /*138660*/  IADD3 RZ, P0, PT, RZ, R58, RZ ;  /* 0x0000003affff7210 */ /* 0x000fe40007f1e0ff */
[----:B------:R-:W-:Y:S01]  /*138670*/  IADD3.X R200, PT, PT, RZ, RZ, R53, P6, P4 ;  /* 0x000000ffffc87210 */ /* 0x000fe200037e8435 */
[----:B------:R-:W-:Y:S01]  /*138680*/  IMAD.WIDE.U32 R56, R45, -0x4eac0001, RZ ;  /* 0xb153ffff2d387825 */ /* 0x000fe200078e00ff */
[----:B------:R-:W-:-:S03]  /*138690*/  IADD3.X RZ, P3, PT, R49, R48, RZ, P3, !PT ;  /* 0x0000003031ff7210 */ /* 0x000fc60001f7e4ff */
[----:B------:R-:W-:-:S04]  /*1386a0*/  IMAD.WIDE.U32 R132, R45, -0xc7aed41, RZ ;  /* 0xf38512bf2d847825 */ /* 0x000fc800078e00ff */
[----:B------:R-:W-:Y:S02]  /*1386b0*/  IMAD.IADD R58, R59, 0x1, R50 ;  /* 0x000000013b3a7824 */ /* 0x000fe400078e0232 */
[----:B------:R-:W-:Y:S02]  /*1386c0*/  IMAD.MOV.U32 R218, RZ, RZ, R51 ;  /* 0x000000ffffda7224 */ /* 0x000fe400078e0033 */
[----:B------:R-:W-:Y:S01]  /*1386d0*/  IMAD.WIDE.U32 R136, P6, R42, 0x6730d2a0, R136 ;  /* 0x6730d2a02a887825 */ /* 0x000fe200078c0088 */
[----:B------:R-:W-:-:S03]  /*1386e0*/  IADD3.X RZ, P0, PT, RZ, R58, RZ, P0, !PT ;  /* 0x0000003affff7210 */ /* 0x000fc6000071e4ff */
[----:B------:R-:W-:-:S04]  /*1386f0*/  IMAD.WIDE.U32 R50, P5, R42, 0x1eabfffe, R56 ;  /* 0x1eabfffe2a327825 */ /* 0x000fc800078a0038 */
[----:B------:R-:W-:-:S04]  /*138700*/  IMAD.WIDE.U32 R52, R42, -0x94f09dc, RZ ;  /* 0xf6b0f6242a347825 */ /* 0x000fc800078e00ff */
[----:B------:R-:W-:Y:S02]  /*138710*/  IMAD.X R135, RZ, RZ, RZ, P6 ;  /* 0x000000ffff877224 */ /* 0x000fe400030e06ff */
[----:B------:R-:W-:Y:S01]  /*138720*/  IMAD.X R139, RZ, RZ, RZ, P5 ;  /* 0x000000ffff8b7224 */ /* 0x000fe200028e06ff */
[----:B------:R-:W-:Y:S01]  /*138730*/  IADD3 R43, P5, PT, R136, R53, RZ ;  /* 0x00000035882b7210 */ /* 0x000fe20007fbe0ff */
[----:B------:R-:W-:-:S04]  /*138740*/  IMAD.WIDE.U32 R132, P6, R42, 0x64774b84, R132 ;  /* 0x64774b842a847825 */ /* 0x000fc800078c0084 */
[----:B------:R-:W-:-:S04]  /*138750*/  IMAD.WIDE.U32 R48, R42, -0xc7aed41, RZ ;  /* 0xf38512bf2a307825 */ /* 0x000fc800078e00ff */
[----:B------:R-:W-:-:S04]  /*138760*/  IMAD.WIDE.U32 R128, R45, 0x434bacd7, RZ ;  /* 0x434bacd72d807825 */ /* 0x000fc800078e00ff */
[----:B------:R-:W-:Y:S02]  /*138770*/  IMAD.MOV.U32 R134, RZ, RZ, R137 ;  /* 0x000000ffff867224 */ /* 0x000fe400078e0089 */
[----:B------:R-:W-:-:S04]  /*138780*/  IMAD.WIDE.U32 R54, R42, -0x4eac0001, RZ ;  /* 0xb153ffff2a367825 */ /* 0x000fc800078e00ff */
[----:B------:R-:W-:Y:S01]  /*138790*/  IMAD.X R131, RZ, RZ, RZ, P6 ;  /* 0x000000ffff837224 */ /* 0x000fe200030e06ff */
[----:B------:R-:W-:Y:S01]  /*1387a0*/  IADD3 R137, P6, PT, R132, R49, RZ ;  /* 0x0000003184897210 */ /* 0x000fe20007fde0ff */
[----:B------:R-:W-:Y:S01]  /*1387b0*/  IMAD.WIDE.U32 R120, R45, 0x397fe69a, RZ ;  /* 0x397fe69a2d787825 */ /* 0x000fe200078e00ff */
[----:B------:R-:W-:-:S03]  /*1387c0*/  IADD3 RZ, P4, PT, R46, R54, RZ ;  /* 0x000000362eff7210 */ /* 0x000fc60007f9e0ff */
[----:B------:R-:W-:-:S04]  /*1387d0*/  IMAD.WIDE.U32.X R134, R45, 0x6730d2a0, R134, P5 ;  /* 0x6730d2a02d867825 */ /* 0x000fc800028e0486 */
[----:B------:R-:W-:Y:S02]  /*1387e0*/  IMAD.MOV.U32 R130, RZ, RZ, R133 ;  /* 0x000000ffff827224 */ /* 0x000fe400078e0085 */
[----:B------:R-:W-:-:S04]  /*1387f0*/  IMAD.WIDE.U32 R124, R42, 0x434bacd7, RZ ;  /* 0x434bacd72a7c7825 */ /* 0x000fc800078e00ff */
[----:B------:R-:W-:-:S04]  /*138800*/  IMAD.WIDE.U32 R128, P5, R42, 0x4b1ba7b6, R128 ;  /* 0x4b1ba7b62a807825 */ /* 0x000fc800078a0080 */
[----:B------:R-:W-:Y:S01]  /*138810*/  IMAD.WIDE.U32.X R218, R45, -0x46010001, R218, P1 ;  /* 0xb9feffff2dda7825 */ /* 0x000fe200008e04da */
[----:B------:R-:W-:-:S03]  /*138820*/  IADD3 R55, P1, PT, R50, R55, RZ ;  /* 0x0000003732377210 */ /* 0x000fc60007f3e0ff */
[----:B------:R-:W-:Y:S01]  /*138830*/  IMAD.WIDE.U32.X R130, R45, 0x64774b84, R130, P6 ;  /* 0x64774b842d827825 */ /* 0x000fe200030e0482 */
[----:B------:R-:W-:Y:S02]  /*138840*/  IADD3.X RZ, P4, PT, R47, R55, RZ, P4, !PT ;  /* 0x000000372fff7210 */ /* 0x000fe4000279e4ff */
[----:B------:R-:W-:Y:S01]  /*138850*/  IADD3.X R49, P3, PT, RZ, R218, RZ, P3, !PT ;  /* 0x000000daff317210 */ /* 0x000fe20001f7e4ff */
[----:B------:R-:W-:-:S04]  /*138860*/  IMAD.WIDE.U32 R118, R42, 0x397fe69a, RZ ;  /* 0x397fe69a2a767825 */ /* 0x000fc800078e00ff */
[----:B------:R-:W-:-:S04]  /*138870*/  IMAD.WIDE.U32 R120, P6, R42, 0x1a0111ea, R120 ;  /* 0x1a0111ea2a787825 */ /* 0x000fc800078c0078 */
[----:B------:R-:W-:Y:S01]  /*138880*/  IMAD.X R123, RZ, RZ, RZ, P5 ;  /* 0x000000ffff7b7224 */ /* 0x000fe200028e06ff */
[----:B------:R-:W-:Y:S01]  /*138890*/  IADD3 R125, P5, PT, R128, R125, RZ ;  /* 0x0000007d807d7210 */ /* 0x000fe20007fbe0ff */
[----:B------:R-:W-:Y:S02]  /*1388a0*/  IMAD.MOV.U32 R122, RZ, RZ, R129 ;  /* 0x000000ffff7a7224 */ /* 0x000fe400078e0081 */
[----:B------:R-:W-:-:S04]  /*1388b0*/  IMAD.WIDE.U32 R46, R42, -0x4eac0001, R46 ;  /* 0xb153ffff2a2e7825 */ /* 0x000fc800078e002e */
[----:B------:R-:W-:Y:S01]  /*1388c0*/  IMAD.X R117, RZ, RZ, RZ, P6 ;  /* 0x000000ffff757224 */ /* 0x000fe200030e06ff */
[----:B------:R-:W-:Y:S01]  /*1388d0*/  IADD3 R119, P6, PT, R120, R119, RZ ;  /* 0x0000007778777210 */ /* 0x000fe20007fde0ff */
[----:B------:R-:W-:Y:S01]  /*1388e0*/  IMAD.WIDE.U32.X R122, R45, 0x4b1ba7b6, R122, P5 ;  /* 0x4b1ba7b62d7a7825 */ /* 0x000fe200028e047a */
[----:B------:R-:W-:-:S03]  /*1388f0*/  IADD3 R188, P5, PT, R188, R189, RZ ;  /* 0x000000bdbcbc7210 */ /* 0x000fc60007fbe0ff */
[----:B------:R-:W-:Y:S02]  /*138900*/  IMAD.MOV.U32 R116, RZ, RZ, R121 ;  /* 0x000000ffff747224 */ /* 0x000fe400078e0079 */
[----:B------:R-:W-:Y:S01]  /*138910*/  IMAD.IADD R129, R47, 0x1, R50 ;  /* 0x000000012f817824 */ /* 0x000fe200078e0232 */
[----:B------:R-:W-:Y:S01]  /*138920*/  IADD3.X R47, P0, PT, RZ, R49, RZ, P0, !PT ;  /* 0x00000031ff2f7210 */ /* 0x000fe2000071e4ff */
[----:B------:R-:W-:Y:S01]  /*138930*/  IMAD.WIDE.U32.X R116, R45, 0x1a0111ea, R116, P6 ;  /* 0x1a0111ea2d747825 */ /* 0x000fe200030e0474 */
[----:B------:R-:W-:Y:S02]  /*138940*/  IADD3.X R189, P6, PT, R60, R61, RZ, P5, !PT ;  /* 0x0000003d3cbd7210 */ /* 0x000fe40002fde4ff */
[----:B------:R-:W-:Y:S01]  /*138950*/  IADD3 R112, P5, PT, R47, R46, RZ ;  /* 0x0000002e2f707210 */ /* 0x000fe20007fbe0ff */
[----:B------:R-:W-:Y:S01]  /*138960*/  IMAD.MOV.U32 R138, RZ, RZ, R51 ;  /* 0x000000ffff8a7224 */ /* 0x000fe200078e0033 */
[----:B------:R-:W-:Y:S01]  /*138970*/  IADD3.X R46, P2, PT, RZ, RZ, RZ, P2, !PT ;  /* 0x000000ffff2e7210 */ /* 0x000fe2000175e4ff */
[----:B------:R-:W-:Y:S01]  /*138980*/  IMAD.WIDE.U32 R108, R205, R199, RZ ;  /* 0x000000c7cd6c7225 */ /* 0x000fe200078e00ff */
[----:B------:R-:W-:-:S02]  /*138990*/  IADD3.X R121, P6, PT, RZ, RZ, RZ, P6, !PT ;  /* 0x000000ffff797210 */ /* 0x000fc400037de4ff */
[----:B------:R-:W-:Y:S01]  /*1389a0*/  IADD3.X R218, PT, PT, RZ, RZ, R219, P0, P3 ;  /* 0x000000ffffda7210 */ /* 0x000fe200007e64db */
[----:B------:R-:W-:Y:S01]  /*1389b0*/  IMAD.WIDE.U32.X R138, R45, 0x1eabfffe, R138, P1 ;  /* 0x1eabfffe2d8a7825 */ /* 0x000fe200008e048a */
[----:B------:R-:W-:Y:S02]  /*1389c0*/  IADD3 RZ, P3, PT, R188, R44, RZ ;  /* 0x0000002cbcff7210 */ /* 0x000fe40007f7e0ff */
[----:B------:R-:W-:Y:S01]  /*1389d0*/  IADD3 R121, P0, PT, R121, R46, RZ ;  /* 0x0000002e79797210 */ /* 0x000fe20007f1e0ff */
[----:B------:R-:W-:Y:S01]  /*1389e0*/  IMAD.X R133, RZ, RZ, RZ, P2 ;  /* 0x000000ffff857224 */ /* 0x000fe200010e06ff */
[----:B------:R-:W-:Y:S01]  /*1389f0*/  IADD3 RZ, P1, PT, R40, R52, RZ ;  /* 0x0000003428ff7210 */ /* 0x000fe20007f3e0ff */
[C---:B------:R-:W-:Y:S01]  /*138a00*/  IMAD.WIDE.U32 R44, R202.reuse, R199, RZ ;  /* 0x000000c7ca2c7225 */ /* 0x040fe200078e00ff */
[----:B------:R-:W-:Y:S02]  /*138a10*/  IADD3.X RZ, P3, PT, R189, R183, RZ, P3, !PT ;  /* 0x000000b7bdff7210 */ /* 0x000fe40001f7e4ff */
[----:B------:R-:W-:Y:S01]  /*138a20*/  IADD3.X R133, PT, PT, R133, RZ, RZ, P0, P6 ;  /* 0x000000ff85857210 */ /* 0x000fe200007ec4ff */
[----:B------:R-:W-:Y:S01]  /*138a30*/  IMAD.WIDE.U32 R114, P2, R202, R198, R114 ;  /* 0x000000c6ca727225 */ /* 0x000fe20007840072 */
[----:B------:R-:W-:-:S02]  /*138a40*/  IADD3.X RZ, P1, PT, R41, R43, RZ, P1, !PT ;  /* 0x0000002b29ff7210 */ /* 0x000fc40000f3e4ff */
[----:B------:R-:W-:Y:S01]  /*138a50*/  IADD3.X R43, P4, PT, RZ, R138, RZ, P4, !PT ;  /* 0x0000008aff2b7210 */ /* 0x000fe2000279e4ff */
[----:B------:R-:W-:Y:S01]  /*138a60*/  IMAD.WIDE.U32 R58, R207, R199, RZ ;  /* 0x000000c7cf3a7225 */ /* 0x000fe200078e00ff */
[----:B------:R-:W-:-:S03]  /*138a70*/  IADD3.X R178, P3, PT, RZ, R178, RZ, P3, !PT ;  /* 0x000000b2ffb27210 */ /* 0x000fc60001f7e4ff */
        /* <DEDUP_REMOVED lines=18> */
[----:B------:R-:W-:Y:S01]  /*138ba0*/  IMAD.WIDE.U32.X R60, R205, R198, R60, P6 ;  /* 0x000000c6cd3c7225 */ /* 0x000fe200030e043c */
[----:B------:R-:W-:-:S03]  /*138bb0*/  IADD3 RZ, P6, PT, R38, R48, RZ ;  /* 0x0000003026ff7210 */ /* 0x000fc60007fde0ff */
[----:B------:R-:W-:Y:S01]  /*138bc0*/  IMAD.WIDE.U32 R46, R211, R199, RZ ;  /* 0x000000c7d32e7225 */ /* 0x000fe200078e00ff */
[----:B------:R-:W-:-:S03]  /*138bd0*/  IADD3.X RZ, P6, PT, R39, R137, RZ, P6, !PT ;  /* 0x0000008927ff7210 */ /* 0x000fc600037de4ff */
[----:B------:R-:W-:Y:S02]  /*138be0*/  IMAD.MOV.U32 R54, RZ, RZ, R59 ;  /* 0x000000ffff367224 */ /* 0x000fe400078e003b */
[----:B------:R-:W-:Y:S02]  /*138bf0*/  IMAD.MOV.U32 R48, RZ, RZ, R53 ;  /* 0x000000ffff307224 */ /* 0x000fe400078e0035 */
[----:B------:R-:W-:Y:S01]  /*138c00*/  IMAD.WIDE.U32.X R54, R207, R198, R54, P0 ;  /* 0x000000c6cf367225 */ /* 0x000fe200000e0436 */
[----:B------:R-:W-:-:S03]  /*138c10*/  IADD3 RZ, P0, PT, R112, R44, RZ ;  /* 0x0000002c70ff7210 */ /* 0x000fc60007f1e0ff */
[----:B------:R-:W-:-:S04]  /*138c20*/  IMAD.WIDE.U32.X R48, R209, R198, R48, P2 ;  /* 0x000000c6d1307225 */ /* 0x000fc800010e0430 */
[----:B------:R-:W-:-:S04]  /*138c30*/  IMAD.WIDE.U32 R46, P2, R210, R198, R46 ;  /* 0x000000c6d22e7225 */ /* 0x000fc8000784002e */
[----:B------:R-:W-:-:S04]  /*138c40*/  IMAD.WIDE.U32 R44, R210, R199, RZ ;  /* 0x000000c7d22c7225 */ /* 0x000fc800078e00ff */
[----:B------:R-:W-:Y:S01]  /*138c50*/  IMAD.X R187, RZ, RZ, RZ, P2 ;  /* 0x000000ffffbb7224 */ /* 0x000fe200010e06ff */
[----:B------:R-:W-:Y:S01]  /*138c60*/  IADD3 R45, P2, PT, R46, R45, RZ ;  /* 0x0000002d2e2d7210 */ /* 0x000fe20007f5e0ff */
[----:B------:R-:W-:Y:S02]  /*138c70*/  IMAD.MOV.U32 R186, RZ, RZ, R47 ;  /* 0x000000ffffba7224 */ /* 0x000fe400078e002f */
[----:B------:R-:W-:-:S04]  /*138c80*/  IMAD.WIDE.U32 R182, R212, R199, RZ ;  /* 0x000000c7d4b67225 */ /* 0x000fc800078e00ff */
[----:B------:R-:W-:-:S04]  /*138c90*/  IMAD.WIDE.U32.X R186, R211, R198, R186, P2 ;  /* 0x000000c6d3ba7225 */ /* 0x000fc800010e04ba */
[----:B------:R-:W-:-:S04]  /*138ca0*/  IMAD.WIDE.U32 R184, P2, R212, R198, R184 ;  /* 0x000000c6d4b87225 */ /* 0x000fc800078400b8 */
[----:B------:R-:W-:-:S04]  /*138cb0*/  IMAD.WIDE.U32 R188, R212, R201, R188 ;  /* 0x000000c9d4bc7225 */ /* 0x000fc800078e00bc */
[----:B------:R-:W-:Y:S01]  /*138cc0*/  IMAD.X R181, RZ, RZ, RZ, P2 ;  /* 0x000000ffffb57224 */ /* 0x000fe200010e06ff */
[----:B------:R-:W-:Y:S01]  /*138cd0*/  IADD3 R47, P2, PT, R184, R183, RZ ;  /* 0x000000b7b82f7210 */ /* 0x000fe20007f5e0ff */
[----:B------:R-:W-:Y:S02]  /*138ce0*/  IMAD.IADD R53, R189, 0x1, R180 ;  /* 0x00000001bd357824 */ /* 0x000fe400078e02b4 */
[----:B------:R-:W-:Y:S02]  /*138cf0*/  IMAD.MOV.U32 R180, RZ, RZ, R185 ;  /* 0x000000ffffb47224 */ /* 0x000fe400078e00b9 */
[----:B------:R-:W-:-:S04]  /*138d00*/  IMAD.WIDE.U32 R40, R42, -0x94f09dc, R40 ;  /* 0xf6b0f6242a287825 */ /* 0x000fc800078e0028 */
[----:B------:R-:W-:Y:S01]  /*138d10*/  IMAD.WIDE.U32.X R180, R213, R198, R180, P2 ;  /* 0x000000c6d5b47225 */ /* 0x000fe200010e04b4 */
[----:B------:R-:W-:Y:S02]  /*138d20*/  IADD3 R188, P2, PT, R113, R188, RZ ;  /* 0x000000bc71bc7210 */ /* 0x000fe40007f5e0ff */
[----:B------:R-:W-:Y:S01]  /*138d30*/  IADD3.X R113, P5, PT, R129, R218, RZ, P5, !PT ;  /* 0x000000da81717210 */ /* 0x000fe20002fbe4ff */
[----:B------:R-:W-:Y:S01]  /*138d40*/  IMAD.WIDE.U32 R38, R42, -0xc7aed41, R38 ;  /* 0xf38512bf2a267825 */ /* 0x000fe200078e0026 */
[----:B------:R-:W-:Y:S02]  /*138d50*/  IADD3.X R189, P2, PT, R53, R200, RZ, P2, !PT ;  /* 0x000000c835bd7210 */ /* 0x000fe4000175e4ff */
[----:B------:R-:W-:Y:S01]  /*138d60*/  IADD3.X R43, P5, PT, RZ, R43, RZ, P5, !PT ;  /* 0x0000002bff2b7210 */ /* 0x000fe20002fbe4ff */
[----:B------:R-:W-:Y:S01]  /*138d70*/  IMAD.IADD R136, R41, 0x1, R136 ;  /* 0x0000000129887824 */ /* 0x000fe200078e0288 */
[----:B------:R-:W-:Y:S01]  /*138d80*/  IADD3.X R178, P2, PT, RZ, R178, RZ, P2, !PT ;  /* 0x000000b2ffb27210 */ /* 0x000fe2000175e4ff */
[----:B------:R-:W-:Y:S01]  /*138d90*/  IMAD.IADD R132, R39, 0x1, R132 ;  /* 0x0000000127847824 */ /* 0x000fe200078e0284 */
[----:B------:R-:W-:Y:S01]  /*138da0*/  IADD3.X R139, PT, PT, RZ, RZ, R139, P5, P4 ;  /* 0x000000ffff8b7210 */ /* 0x000fe20002fe848b */
[----:B------:R-:W-:Y:S01]  /*138db0*/  IMAD.WIDE.U32 R200, R205, R195, RZ ;  /* 0x000000c3cdc87225 */ /* 0x000fe200078e00ff */
[----:B------:R-:W-:-:S02]  /*138dc0*/  IADD3 R40, P4, PT, R43, R40, RZ ;  /* 0x000000282b287210 */ /* 0x000fc40007f9e0ff */
[----:B------:R-:W-:Y:S02]  /*138dd0*/  IADD3.X R39, P1, PT, RZ, R134, RZ, P1, !PT ;  /* 0x00000086ff277210 */ /* 0x000fe40000f3e4ff */
[----:B------:R-:W-:Y:S02]  /*138de0*/  IADD3.X R41, P4, PT, R136, R139, RZ, P4, !PT ;  /* 0x0000008b88297210 */ /* 0x000fe4000279e4ff */
[----:B------:R-:W-:Y:S02]  /*138df0*/  IADD3 RZ, P5, PT, R126, R124, RZ ;  /* 0x0000007c7eff7210 */ /* 0x000fe40007fbe0ff */
[----:B------:R-:W-:Y:S01]  /*138e00*/  IADD3.X RZ, P0, PT, R113, R219, RZ, P0, !PT ;  /* 0x000000db71ff7210 */ /* 0x000fe2000071e4ff */
[----:B------:R-:W-:Y:S01]  /*138e10*/  IMAD.WIDE.U32 R112, R202, R199, R112 ;  /* 0x000000c7ca707225 */ /* 0x000fe200078e0070 */
[----:B------:R-:W-:Y:S02]  /*138e20*/  IADD3.X R124, PT, PT, RZ, RZ, R179, P2, P3 ;  /* 0x000000ffff7c7210 */ /* 0x000fe400017e64b3 */
[----:B------:R-:W-:Y:S01]  /*138e30*/  IADD3.X R39, P3, PT, RZ, R39, RZ, P4, !PT ;  /* 0x00000027ff277210 */ /* 0x000fe2000277e4ff */
[----:B------:R-:W-:Y:S01]  /*138e40*/  IMAD.IADD R113, R113, 0x1, R114 ;  /* 0x0000000171717824 */ /* 0x000fe200078e0272 */
[----:B------:R-:W-:-:S02]  /*138e50*/  IADD3 RZ, P4, PT, R40, R106, RZ ;  /* 0x0000006a28ff7210 */ /* 0x000fc40007f9e0ff */
[----:B------:R-:W-:Y:S02]  /*138e60*/  IADD3.X R135, PT, PT, RZ, RZ, R135, P3, P1 ;  /* 0x000000ffff877210 */ /* 0x000fe40001fe2487 */
[----:B------:R-:W-:Y:S02]  /*138e70*/  IADD3 RZ, P3, PT, RZ, R112, RZ ;  /* 0x00000070ffff7210 */ /* 0x000fe40007f7e0ff */
[----:B------:R-:W-:Y:S02]  /*138e80*/  IADD3.X R43, P0, PT, RZ, R110, RZ, P0, !PT ;  /* 0x0000006eff2b7210 */ /* 0x000fe4000071e4ff */
[----:B------:R-:W-:Y:S02]  /*138e90*/  IADD3.X RZ, P3, PT, RZ, R113, RZ, P3, !PT ;  /* 0x00000071ffff7210 */ /* 0x000fe40001f7e4ff */
[----:B------:R-:W-:Y:S01]  /*138ea0*/  IADD3.X RZ, P5, PT, R127, R125, RZ, P5, !PT ;  /* 0x0000007d7fff7210 */ /* 0x000fe20002fbe4ff */
[----:B------:R-:W-:Y:S01]  /*138eb0*/  IMAD.WIDE.U32 R126, R42, 0x434bacd7, R126 ;  /* 0x434bacd72a7e7825 */ /* 0x000fe200078e007e */
[----:B------:R-:W-:-:S02]  /*138ec0*/  IADD3.X RZ, P1, PT, R41, R107, RZ, P4, !PT ;  /* 0x0000006b29ff7210 */ /* 0x000fc4000273e4ff */
[----:B------:R-:W-:Y:S01]  /*138ed0*/  IADD3 R106, P4, PT, R39, R38, RZ ;  /* 0x00000026276a7210 */ /* 0x000fe20007f9e0ff */
[----:B------:R-:W-:Y:S01]  /*138ee0*/  IMAD.WIDE.U32 R38, R204, R199, R40 ;  /* 0x000000c7cc267225 */ /* 0x000fe200078e0028 */
[----:B------:R-:W-:Y:S02]  /*138ef0*/  IADD3.X R43, P3, PT, RZ, R43, RZ, P3, !PT ;  /* 0x0000002bff2b7210 */ /* 0x000fe40001f7e4ff */
[----:B------:R-:W-:Y:S01]  /*138f00*/  IADD3.X R107, P4, PT, R132, R135, RZ, P4, !PT ;  /* 0x00000087846b7210 */ /* 0x000fe2000279e4ff */
[----:B------:R-:W-:Y:S01]  /*138f10*/  IMAD.IADD R128, R127, 0x1, R128 ;  /* 0x000000017f807824 */ /* 0x000fe200078e0280 */
[----:B------:R-:W-:Y:S01]  /*138f20*/  IADD3.X R111, PT, PT, RZ, RZ, R111, P3, P0 ;  /* 0x000000ffff6f7210 */ /* 0x000fe20001fe046f */
[----:B------:R-:W-:Y:S01]  /*138f30*/  IMAD.IADD R108, R39, 0x1, R108 ;  /* 0x00000001276c7824 */ /* 0x000fe200078e026c */
[----:B------:R-:W-:Y:S01]  /*138f40*/  IADD3.X R127, P6, PT, RZ, R130, RZ, P6, !PT ;  /* 0x00000082ff7f7210 */ /* 0x000fe200037de4ff */
[----:B------:R-:W-:Y:S01]  /*138f50*/  IMAD.WIDE.U32 R40, R206, R199, R106 ;  /* 0x000000c7ce287225 */ /* 0x000fe200078e006a */
[----:B------:R-:W-:-:S02]  /*138f60*/  IADD3 R38, P0, PT, R43, R38, RZ ;  /* 0x000000262b267210 */ /* 0x000fc40007f1e0ff */
[----:B------:R-:W-:Y:S01]  /*138f70*/  IADD3.X R127, P4, PT, RZ, R127, RZ, P4, !PT ;  /* 0x0000007fff7f7210 */ /* 0x000fe2000279e4ff */
[----:B------:R-:W-:Y:S01]  /*138f80*/  IMAD.IADD R58, R41, 0x1, R58 ;  /* 0x00000001293a7824 */ /* 0x000fe200078e023a */
[----:B------:R-:W-:Y:S01]  /*138f90*/  IADD3.X R39, P0, PT, R108, R111, RZ, P0, !PT ;  /* 0x0000006f6c277210 */ /* 0x000fe2000071e4ff */
[-C--:B------:R-:W-:Y:S01]  /*138fa0*/  IMAD.WIDE.U32 R110, R209, R197.reuse, RZ ;  /* 0x000000c5d16e7225 */ /* 0x080fe200078e00ff */
[----:B------:R-:W-:Y:S02]  /*138fb0*/  IADD3.X R43, P1, PT, RZ, R60, RZ, P1, !PT ;  /* 0x0000003cff2b7210 */ /* 0x000fe40000f3e4ff */
[----:B------:R-:W-:Y:S01]  /*138fc0*/  IADD3.X R131, PT, PT, RZ, RZ, R131, P4, P6 ;  /* 0x000000ffff837210 */ /* 0x000fe200027ec483 */
[----:B------:R-:W-:Y:S01]  /*138fd0*/  IMAD.WIDE.U32 R108, R208, R197, RZ ;  /* 0x000000c5d06c7225 */ /* 0x000fe200078e00ff */
[----:B------:R-:W-:Y:S02]  /*138fe0*/  IADD3.X R43, P4, PT, RZ, R43, RZ, P0, !PT ;  /* 0x0000002bff2b7210 */ /* 0x000fe4000079e4ff */
[----:B------:R-:W-:-:S02]  /*138ff0*/  IADD3 R126, P6, PT, R127, R126, RZ ;  /* 0x0000007e7f7e7210 */ /* 0x000fc40007fde0ff */
[----:B------:R-:W-:Y:S02]  /*139000*/  IADD3 RZ, P3, PT, R106, R56, RZ ;  /* 0x000000386aff7210 */ /* 0x000fe40007f7e0ff */
[----:B------:R-:W-:Y:S02]  /*139010*/  IADD3.X R61, PT, PT, RZ, RZ, R61, P4, P1 ;  /* 0x000000ffff3d7210 */ /* 0x000fe400027e243d */
[----:B------:R-:W-:Y:S02]  /*139020*/  IADD3 RZ, P1, PT, R126, R50, RZ ;  /* 0x000000327eff7210 */ /* 0x000fe40007f3e0ff */
[----:B------:R-:W-:Y:S01]  /*139030*/  IADD3.X R127, P6, PT, R128, R131, RZ, P6, !PT ;  /* 0x00000083807f7210 */ /* 0x000fe200037de4ff */
[-C--:B------:R-:W-:Y:S01]  /*139040*/  IMAD.WIDE.U32 R130, R203, R197.reuse, RZ ;  /* 0x000000c5cb827225 */ /* 0x080fe200078e00ff */
[----:B------:R-:W-:Y:S02]  /*139050*/  IADD3.X R53, P5, PT, RZ, R122, RZ, P5, !PT ;  /* 0x0000007aff357210 */ /* 0x000fe40002fbe4ff */
[----:B------:R-:W-:Y:S01]  /*139060*/  IADD3 RZ, P2, PT, R188, R118, RZ ;  /* 0x00000076bcff7210 */ /* 0x000fe20007f5e0ff */
[----:B------:R-:W-:Y:S01]  /*139070*/  IMAD.WIDE.U32 R128, R202, R197, RZ ;  /* 0x000000c5ca807225 */ /* 0x000fe200078e00ff */
[----:B------:R-:W-:-:S02]  /*139080*/  IADD3.X RZ, P3, PT, R107, R57, RZ, P3, !PT ;  /* 0x000000396bff7210 */ /* 0x000fc40001f7e4ff */
[----:B------:R-:W-:Y:S01]  /*139090*/  IADD3 R40, P4, PT, R43, R40, RZ ;  /* 0x000000282b287210 */ /* 0x000fe20007f9e0ff */
[----:B------:R-:W-:Y:S01]  /*1390a0*/  IMAD R57, R113, -0x30003, RZ ;  /* 0xfffcfffd71397824 */ /* 0x000fe200078e02ff */
[----:B------:R-:W-:Y:S01]  /*1390b0*/  IADD3.X RZ, P1, PT, R127, R51, RZ, P1, !PT ;  /* 0x000000337fff7210 */ /* 0x000fe20000f3e4ff */
[----:B------:R-:W-:Y:S01]  /*1390c0*/  IMAD.WIDE.U32 R126, R208, R199, R126 ;  /* 0x000000c7d07e7225 */ /* 0x000fe200078e007e */
[----:B------:R-:W-:Y:S02]  /*1390d0*/  IADD3.X R53, P6, PT, RZ, R53, RZ, P6, !PT ;  /* 0x00000035ff357210 */ /* 0x000fe400037de4ff */
[----:B------:R-:W-:Y:S01]  /*1390e0*/  IADD3.X RZ, P2, PT, R189, R119, RZ, P2, !PT ;  /* 0x00000077bdff7210 */ /* 0x000fe2000175e4ff */
[----:B------:R-:W-:Y:S01]  /*1390f0*/  IMAD.WIDE.U32 R188, R42, 0x397fe69a, R188 ;  /* 0x397fe69a2abc7825 */ /* 0x000fe200078e00bc */
[----:B------:R-:W-:Y:S02]  /*139100*/  IADD3.X R41, P4, PT, R58, R61, RZ, P4, !PT ;  /* 0x0000003d3a297210 */ /* 0x000fe4000279e4ff */
[----:B------:R-:W-:Y:S01]  /*139110*/  IADD3.X R51, P3, PT, RZ, R54, RZ, P3, !PT ;  /* 0x00000036ff337210 */ /* 0x000fe20001f7e4ff */
[----:B------:R-:W-:Y:S01]  /*139120*/  IMAD.WIDE.U32 R42, R112, -0x30003, RZ ;  /* 0xfffcfffd702a7825 */ /* 0x000fe200078e00ff */
[----:B------:R-:W-:-:S02]  /*139130*/  IADD3.X R123, PT, PT, RZ, RZ, R123, P6, P5 ;  /* 0x000000ffff7b7210 */ /* 0x000fc400037ea47b */
[----:B------:R-:W-:Y:S01]  /*139140*/  IADD3.X R51, P6, PT, RZ, R51, RZ, P4, !PT ;  /* 0x00000033ff337210 */ /* 0x000fe200027de4ff */
[----:B------:R-:W-:Y:S01]  /*139150*/  IMAD R57, R112, -0x760c0004, R57 ;  /* 0x89f3fffc70397824 */ /* 0x000fe200078e0239 */
[----:B------:R-:W-:Y:S01]  /*139160*/  IADD3 R50, P4, PT, R53, R188, RZ ;  /* 0x000000bc35327210 */ /* 0x000fe20007f9e0ff */
[----:B------:R-:W-:Y:S01]  /*139170*/  IMAD.IADD R53, R127, 0x1, R52 ;  /* 0x000000017f357824 */ /* 0x000fe200078e0234 */
[----:B------:R-:W-:Y:S01]  /*139180*/  IADD3 R52, P5, PT, R51, R126, RZ ;  /* 0x0000007e33347210 */ /* 0x000fe20007fbe0ff */
[----:B------:R-:W-:Y:S01]  /*139190*/  IMAD.IADD R120, R189, 0x1, R120 ;  /* 0x00000001bd787824 */ /* 0x000fe200078e0278 */
[----:B------:R-:W-:Y:S01]  /*1391a0*/  IADD3.X R56, PT, PT, RZ, RZ, R55, P6, P3 ;  /* 0x000000ffff387210 */ /* 0x000fe200037e6437 */
[----:B------:R-:W-:Y:S01]  /*1391b0*/  IMAD.IADD R43, R43, 0x1, R57 ;  /* 0x000000012b2b7824 */ /* 0x000fe200078e0239 */
[----:B------:R-:W-:Y:S01]  /*1391c0*/  IADD3 R178, P0, PT, R178, R121, RZ ;  /* 0x00000079b2b27210 */ /* 0x000fe20007f1e0ff */
[----:B------:R-:W-:Y:S01]  /*1391d0*/  IMAD.WIDE.U32 R118, R207, R197, RZ ;  /* 0x000000c5cf767225 */ /* 0x000fe200078e00ff */
[----:B------:R-:W-:-:S02]  /*1391e0*/  IADD3.X R179, P3, PT, RZ, R116, RZ, P2, !PT ;  /* 0x00000074ffb37210 */ /* 0x000fc4000177e4ff */
[----:B------:R-:W-:Y:S01]  /*1391f0*/  IADD3.X R53, P2, PT, R53, R56, RZ, P5, !PT ;  /* 0x0000003835357210 */ /* 0x000fe20002f5e4ff */
[----:B------:R-:W-:Y:S01]  /*139200*/  IMAD.WIDE.U32 R54, R43, -0x5555, RZ ;  /* 0xffffaaab2b367825 */ /* 0x000fe200078e00ff */
[----:B------:R-:W-:Y:S02]  /*139210*/  IADD3.X R183, P1, PT, RZ, R48, RZ, P1, !PT ;  /* 0x00000030ffb77210 */ /* 0x000fe40000f3e4ff */
[----:B------:R-:W-:Y:S01]  /*139220*/  IADD3.X R185, P0, PT, R124, R133, RZ, P0, !PT ;  /* 0x000000857cb97210 */ /* 0x000fe2000071e4ff */
[----:B------:R-:W-:Y:S01]  /*139230*/  IMAD.WIDE.U32 R124, R205, R197, RZ ;  /* 0x000000c5cd7c7225 */ /* 0x000fe200078e00ff */
[----:B------:R-:W-:Y:S02]  /*139240*/  IADD3.X R183, P2, PT, RZ, R183, RZ, P2, !PT ;  /* 0x000000b7ffb77210 */ /* 0x000fe4000175e4ff */
[----:B------:R-:W-:Y:S01]  /*139250*/  IADD3.X R51, P4, PT, R120, R123, RZ, P4, !PT ;  /* 0x0000007b78337210 */ /* 0x000fe2000279e4ff */
[----:B------:R-:W-:Y:S01]  /*139260*/  IMAD.WIDE.U32 R122, R204, R197, RZ ;  /* 0x000000c5cc7a7225 */ /* 0x000fe200078e00ff */
[----:B------:R-:W-:-:S02]  /*139270*/  IADD3.X R188, PT, PT, RZ, RZ, R49, P2, P1 ;  /* 0x000000ffffbc7210 */ /* 0x000fc400017e2431 */
[----:B------:R-:W-:Y:S01]  /*139280*/  IADD3.X R179, P4, PT, RZ, R179, RZ, P4, !PT ;  /* 0x000000b3ffb37210 */ /* 0x000fe2000279e4ff */
[----:B------:R-:W-:-:S03]  /*139290*/  IMAD.WIDE.U32 R130, P6, R202, R196, R130 ;  /* 0x000000c4ca827225 */ /* 0x000fc600078c0082 */
[----:B------:R-:W-:Y:S01]  /*1392a0*/  IADD3.X R198, PT, PT, RZ, RZ, R117, P4, P3 ;  /* 0x000000ffffc67210 */ /* 0x000fe200027e6475 */
[----:B------:R-:W-:-:S04]  /*1392b0*/  IMAD.WIDE.U32 R124, P1, R204, R196, R124 ;  /* 0x000000c4cc7c7225 */ /* 0x000fc8000782007c */
[----:B------:R-:W-:Y:S01]  /*1392c0*/  IMAD.X R127, RZ, RZ, RZ, P6 ;  /* 0x000000ffff7f7224 */ /* 0x000fe200030e06ff */
[----:B------:R-:W-:Y:S01]  /*1392d0*/  IADD3 R129, P6, PT, R130, R129, RZ ;  /* 0x0000008182817210 */ /* 0x000fe20007fde0ff */
[----:B------:R-:W-:Y:S01]  /*1392e0*/  IMAD.X R121, RZ, RZ, RZ, P1 ;  /* 0x000000ffff797224 */ /* 0x000fe200008e06ff */
[----:B------:R-:W-:Y:S01]  /*1392f0*/  IADD3 R123, P1, PT, R124, R123, RZ ;  /* 0x0000007b7c7b7210 */ /* 0x000fe20007f3e0ff */
[----:B------:R-:W-:-:S04]  /*139300*/  IMAD.WIDE.U32 R56, R42, -0x5555, RZ ;  /* 0xffffaaab2a387825 */ /* 0x000fc800078e00ff */
[----:B------:R-:W-:Y:S01]  /*139310*/  IMAD.WIDE.U32 R54, P5, R42, -0x46010001, R54 ;  /* 0xb9feffff2a367825 */ /* 0x000fe200078a0036 */
[----:B------:R-:W-:-:S03]  /*139320*/  IADD3 RZ, P3, PT, R112, R56, RZ ;  /* 0x0000003870ff7210 */ /* 0x000fc60007f7e0ff */
[----:B------:R-:W-:Y:S01]  /*139330*/  IMAD.WIDE.U32 R60, R211, R197, RZ ;  /* 0x000000c5d33c7225 */ /* 0x000fe200078e00ff */
[----:B------:R-:W-:-:S03]  /*139340*/  IADD3 R189, P4, PT, R54, R57, RZ ;  /* 0x0000003936bd7210 */ /* 0x000fc60007f9e0ff */
[----:B------:R-:W-:Y:S01]  /*139350*/  IMAD.WIDE.U32 R116, R206, R197, RZ ;  /* 0x000000c5ce747225 */ /* 0x000fe200078e00ff */
[----:B------:R-:W-:-:S03]  /*139360*/  IADD3.X RZ, P3, PT, R113, R189, RZ, P3, !PT ;  /* 0x000000bd71ff7210 */ /* 0x000fc60001f7e4ff */
[----:B------:R-:W-:-:S04]  /*139370*/  IMAD.WIDE.U32 R118, P2, R206, R196, R118 ;  /* 0x000000c4ce767225 */ /* 0x000fc80007840076 */
[----:B------:R-:W-:Y:S02]  /*139380*/  IMAD.MOV.U32 R126, RZ, RZ, R131 ;  /* 0x000000ffff7e7224 */ /* 0x000fe400078e0083 */
[----:B------:R-:W-:Y:S02]  /*139390*/  IMAD.MOV.U32 R120, RZ, RZ, R125 ;  /* 0x000000ffff787224 */ /* 0x000fe400078e007d */
[----:B------:R-:W-:Y:S01]  /*1393a0*/  IMAD.X R115, RZ, RZ, RZ, P2 ;  /* 0x000000ffff737224 */ /* 0x000fe200010e06ff */
[----:B------:R-:W-:Y:S01]  /*1393b0*/  IADD3 R117, P2, PT, R118, R117, RZ ;  /* 0x0000007576757210 */ /* 0x000fe20007f5e0ff */
[----:B------:R-:W-:-:S04]  /*1393c0*/  IMAD.WIDE.U32.X R126, R203, R196, R126, P6 ;  /* 0x000000c4cb7e7225 */ /* 0x000fc800030e047e */
[----:B------:R-:W-:-:S04]  /*1393d0*/  IMAD.WIDE.U32.X R120, R205, R196, R120, P1 ;  /* 0x000000c4cd787225 */ /* 0x000fc800008e0478 */
        /* <DEDUP_REMOVED lines=13> */
[----:B------:R-:W-:-:S04]  /*1394b0*/  IMAD.WIDE.U32 R138, R42, -0x5555, R112 ;  /* 0xffffaaab2a8a7825 */ /* 0x000fc800078e0070 */
[----:B------:R-:W-:-:S04]  /*1394c0*/  IMAD.WIDE.U32 R136, R43, -0x4eac0001, RZ ;  /* 0xb153ffff2b887825 */ /* 0x000fc800078e00ff */
[----:B------:R-:W-:Y:S02]  /*1394d0*/  IMAD.MOV.U32 R134, RZ, RZ, R61 ;  /* 0x000000ffff867224 */ /* 0x000fe400078e003d */
[----:B------:R-:W-:Y:S01]  /*1394e0*/  IMAD.WIDE.U32.X R106, R209, R196, R106, P6 ;  /* 0x000000c4d16a7225 */ /* 0x000fe200030e046a */
[----:B------:R-:W-:-:S03]  /*1394f0*/  IADD3 R49, P6, PT, R56, R49, RZ ;  /* 0x0000003138317210 */ /* 0x000fc60007fde0ff */
[----:B------:R-:W-:Y:S01]  /*139500*/  IMAD.WIDE.U32.X R134, R211, R196, R134, P1 ;  /* 0x000000c4d3867225 */ /* 0x000fe200008e0486 */
[----:B------:R-:W-:-:S03]  /*139510*/  IADD3 RZ, P1, PT, RZ, R138, RZ ;  /* 0x0000008affff7210 */ /* 0x000fc60007f3e0ff */
[----:B------:R-:W-:Y:S02]  /*139520*/  IMAD.X R133, RZ, RZ, RZ, P2 ;  /* 0x000000ffff857224 */ /* 0x000fe400010e06ff */
[----:B------:R-:W-:Y:S02]  /*139530*/  IMAD.IADD R61, R139, 0x1, R54 ;  /* 0x000000018b3d7824 */ /* 0x000fe400078e0236 */
[----:B------:R-:W-:-:S03]  /*139540*/  IMAD.WIDE.U32 R138, R42, -0x4eac0001, RZ ;  /* 0xb153ffff2a8a7825 */ /* 0x000fc600078e00ff */
[----:B------:R-:W-:Y:S01]  /*139550*/  IADD3.X RZ, P1, PT, RZ, R61, RZ, P1, !PT ;  /* 0x0000003dffff7210 */ /* 0x000fe20000f3e4ff */
[----:B------:R-:W-:-:S04]  /*139560*/  IMAD.WIDE.U32 R136, P2, R42, 0x1eabfffe, R136 ;  /* 0x1eabfffe2a887825 */ /* 0x000fc80007840088 */
[----:B------:R-:W-:Y:S02]  /*139570*/  IMAD.MOV.U32 R132, RZ, RZ, R57 ;  /* 0x000000ffff847224 */ /* 0x000fe400078e0039 */
[----:B------:R-:W-:Y:S01]  /*139580*/  IMAD.X R113, RZ, RZ, RZ, P5 ;  /* 0x000000ffff717224 */ /* 0x000fe200028e06ff */
[----:B------:R-:W-:Y:S01]  /*139590*/  IADD3 RZ, P5, PT, R38, R138, RZ ;  /* 0x0000008a26ff7210 */ /* 0x000fe20007fbe0ff */
[----:B------:R-:W-:Y:S01]  /*1395a0*/  IMAD.WIDE.U32.X R132, R213, R196, R132, P6 ;  /* 0x000000c4d5847225 */ /* 0x000fe200030e0484 */
[----:B------:R-:W-:-:S03]  /*1395b0*/  IADD3 R57, P6, PT, R136, R139, RZ ;  /* 0x0000008b88397210 */ /* 0x000fc60007fde0ff */
[----:B------:R-:W-:Y:S01]  /*1395c0*/  IMAD.WIDE.U32 R138, R203, R195, RZ ;  /* 0x000000c3cb8a7225 */ /* 0x000fe200078e00ff */
[----:B------:R-:W-:-:S03]  /*1395d0*/  IADD3.X RZ, P5, PT, R39, R57, RZ, P5, !PT ;  /* 0x0000003927ff7210 */ /* 0x000fc60002fbe4ff */
[----:B------:R-:W-:Y:S02]  /*1395e0*/  IMAD.MOV.U32 R112, RZ, RZ, R55 ;  /* 0x000000ffff707224 */ /* 0x000fe400078e0037 */
[----:B------:R-:W-:Y:S01]  /*1395f0*/  IMAD.X R189, RZ, RZ, RZ, P2 ;  /* 0x000000ffffbd7224 */ /* 0x000fe200010e06ff */
[----:B------:R-:W-:Y:S01]  /*139600*/  IADD3 RZ, P2, PT, R50, R44, RZ ;  /* 0x0000002c32ff7210 */ /* 0x000fe20007f5e0ff */
[----:B------:R-:W-:-:S03]  /*139610*/  IMAD.WIDE.U32.X R112, R43, -0x46010001, R112, P4 ;  /* 0xb9feffff2b707825 */ /* 0x000fc600020e0470 */
[----:B------:R-:W-:Y:S01]  /*139620*/  IADD3.X RZ, P2, PT, R51, R45, RZ, P2, !PT ;  /* 0x0000002d33ff7210 */ /* 0x000fe2000175e4ff */
        /* <DEDUP_REMOVED lines=8> */
[----:B------:R-:W-:Y:S01]  /*1396b0*/  IADD3 R178, P1, PT, R179, R178, RZ ;  /* 0x000000b2b3b27210 */ /* 0x000fe20007f3e0ff */
[----:B------:R-:W-:Y:S02]  /*1396c0*/  IMAD.MOV.U32 R44, RZ, RZ, R139 ;  /* 0x000000ffff2c7224 */ /* 0x000fe400078e008b */
[----:B------:R-:W-:Y:S01]  /*1396d0*/  IMAD.IADD R51, R51, 0x1, R46 ;  /* 0x0000000133337824 */ /* 0x000fe200078e022e */
[----:B------:R-:W-:Y:S01]  /*1396e0*/  IADD3.X R46, P2, PT, RZ, R186, RZ, P2, !PT ;  /* 0x000000baff2e7210 */ /* 0x000fe2000175e4ff */
[----:B------:R-:W-:Y:S01]  /*1396f0*/  IMAD.WIDE.U32.X R44, R203, R194, R44, P4 ;  /* 0x000000c2cb2c7225 */ /* 0x000fe200020e042c */
[----:B------:R-:W-:-:S02]  /*139700*/  IADD3 R50, P4, PT, R183, R50, RZ ;  /* 0x00000032b7327210 */ /* 0x000fc40007f9e0ff */
[----:B------:R-:W-:Y:S01]  /*139710*/  IADD3 RZ, P3, PT, R178, R182, RZ ;  /* 0x000000b6b2ff7210 */ /* 0x000fe20007f7e0ff */
[----:B------:R-:W-:Y:S01]  /*139720*/  IMAD.WIDE.U32 R38, R42, -0x4eac0001, R38 ;  /* 0xb153ffff2a267825 */ /* 0x000fe200078e0026 */
[----:B------:R-:W-:Y:S02]  /*139730*/  IADD3.X R51, P4, PT, R51, R188, RZ, P4, !PT ;  /* 0x000000bc33337210 */ /* 0x000fe4000279e4ff */
[----:B------:R-:W-:Y:S01]  /*139740*/  IADD3.X R179, P1, PT, R198, R185, RZ, P1, !PT ;  /* 0x000000b9c6b37210 */ /* 0x000fe20000f3e4ff */
[----:B------:R-:W-:Y:S01]  /*139750*/  IMAD.MOV.U32 R188, RZ, RZ, R137 ;  /* 0x000000ffffbc7224 */ /* 0x000fe200078e0089 */
[----:B------:R-:W-:Y:S01]  /*139760*/  IADD3.X R46, P4, PT, RZ, R46, RZ, P4, !PT ;  /* 0x0000002eff2e7210 */ /* 0x000fe2000279e4ff */
[----:B------:R-:W-:Y:S01]  /*139770*/  IMAD.IADD R39, R39, 0x1, R136 ;  /* 0x0000000127277824 */ /* 0x000fe200078e0288 */
[----:B------:R-:W-:Y:S01]  /*139780*/  IADD3.X RZ, P3, PT, R179, R47, RZ, P3, !PT ;  /* 0x0000002fb3ff7210 */ /* 0x000fe20001f7e4ff */
[----:B------:R-:W-:Y:S01]  /*139790*/  IMAD.WIDE.U32 R136, R43, -0x94f09dc, RZ ;  /* 0xf6b0f6242b887825 */ /* 0x000fe200078e00ff */
[----:B------:R-:W-:-:S02]  /*1397a0*/  IADD3.X R57, PT, PT, RZ, RZ, R187, P4, P2 ;  /* 0x000000ffff397210 */ /* 0x000fc400027e44bb */
[----:B------:R-:W-:Y:S01]  /*1397b0*/  IADD3 R38, P2, PT, R61, R38, RZ ;  /* 0x000000263d267210 */ /* 0x000fe20007f5e0ff */
[----:B------:R-:W-:-:S03]  /*1397c0*/  IMAD.WIDE.U32 R200, P4, R204, R194, R200 ;  /* 0x000000c2ccc87225 */ /* 0x000fc600078800c8 */
[----:B------:R-:W-:Y:S01]  /*1397d0*/  IADD3.X R39, P2, PT, R39, R196, RZ, P2, !PT ;  /* 0x000000c427277210 */ /* 0x000fe2000175e4ff */
[----:B------:R-:W-:-:S04]  /*1397e0*/  IMAD.WIDE.U32 R112, R204, R195, RZ ;  /* 0x000000c3cc707225 */ /* 0x000fc800078e00ff */
[----:B------:R-:W-:Y:S01]  /*1397f0*/  IMAD.WIDE.U32.X R188, R43, 0x1eabfffe, R188, P6 ;  /* 0x1eabfffe2bbc7825 */ /* 0x000fe200030e04bc */
[----:B------:R-:W-:-:S03]  /*139800*/  IADD3 R61, P6, PT, R200, R113, RZ ;  /* 0x00000071c83d7210 */ /* 0x000fc60007fde0ff */
[----:B------:R-:W-:Y:S01]  /*139810*/  IMAD.X R183, RZ, RZ, RZ, P4 ;  /* 0x000000ffffb77224 */ /* 0x000fe200020e06ff */
[----:B------:R-:W-:Y:S01]  /*139820*/  IADD3.X R111, P5, PT, RZ, R188, RZ, P5, !PT ;  /* 0x000000bcff6f7210 */ /* 0x000fe20002fbe4ff */
[----:B------:R-:W-:-:S03]  /*139830*/  IMAD.WIDE.U32 R186, P4, R42, 0x6730d2a0, R136 ;  /* 0x6730d2a02aba7825 */ /* 0x000fc60007880088 */
[----:B------:R-:W-:Y:S01]  /*139840*/  IADD3.X R111, P2, PT, RZ, R111, RZ, P2, !PT ;  /* 0x0000006fff6f7210 */ /* 0x000fe2000175e4ff */
[----:B------:R-:W-:-:S03]  /*139850*/  IMAD.WIDE.U32 R136, R42, -0x94f09dc, RZ ;  /* 0xf6b0f6242a887825 */ /* 0x000fc600078e00ff */
[----:B------:R-:W-:Y:S01]  /*139860*/  IADD3.X R189, PT, PT, RZ, RZ, R189, P2, P5 ;  /* 0x000000ffffbd7210 */ /* 0x000fe200017ea4bd */
[----:B------:R-:W-:Y:S02]  /*139870*/  IMAD.MOV.U32 R182, RZ, RZ, R201 ;  /* 0x000000ffffb67224 */ /* 0x000fe400078e00c9 */
[----:B------:R-:W-:Y:S01]  /*139880*/  IMAD.X R219, RZ, RZ, RZ, P4 ;  /* 0x000000ffffdb7224 */ /* 0x000fe200020e06ff */
[----:B------:R-:W-:Y:S01]  /*139890*/  IADD3 RZ, P4, PT, R40, R136, RZ ;  /* 0x0000008828ff7210 */ /* 0x000fe20007f9e0ff */
[----:B------:R-:W-:Y:S01]  /*1398a0*/  IMAD.WIDE.U32.X R182, R205, R194, R182, P6 ;  /* 0x000000c2cdb67225 */ /* 0x000fe200030e04b6 */
[----:B------:R-:W-:-:S03]  /*1398b0*/  IADD3 R113, P6, PT, R186, R137, RZ ;  /* 0x00000089ba717210 */ /* 0x000fc60007fde0ff */
[----:B------:R-:W-:Y:S01]  /*1398c0*/  IMAD.WIDE.U32 R198, R212, R199, R178 ;  /* 0x000000c7d4c67225 */ /* 0x000fe200078e00b2 */
[----:B------:R-:W-:-:S03]  /*1398d0*/  IADD3.X RZ, P4, PT, R41, R113, RZ, P4, !PT ;  /* 0x0000007129ff7210 */ /* 0x000fc6000279e4ff */
[----:B------:R-:W-:Y:S01]  /*1398e0*/  IMAD.WIDE.U32 R136, R42, -0x94f09dc, R40 ;  /* 0xf6b0f6242a887825 */ /* 0x000fe200078e0028 */
[----:B------:R-:W-:-:S03]  /*1398f0*/  IADD3 R46, P5, PT, R46, R198, RZ ;  /* 0x000000c62e2e7210 */ /* 0x000fc60007fbe0ff */
[----:B------:R-:W-:Y:S01]  /*139900*/  IMAD.MOV.U32 R218, RZ, RZ, R187 ;  /* 0x000000ffffda7224 */ /* 0x000fe200078e00bb */
[----:B------:R-:W-:Y:S01]  /*139910*/  IADD3 R136, P2, PT, R111, R136, RZ ;  /* 0x000000886f887210 */ /* 0x000fe20007f5e0ff */
[----:B------:R-:W-:Y:S02]  /*139920*/  IMAD.IADD R184, R199, 0x1, R184 ;  /* 0x00000001c7b87824 */ /* 0x000fe400078e02b8 */
[----:B------:R-:W-:Y:S02]  /*139930*/  IMAD.IADD R40, R137, 0x1, R186 ;  /* 0x0000000189287824 */ /* 0x000fe400078e02ba */
        /* <DEDUP_REMOVED lines=13> */
[----:B------:R-:W-:-:S02]  /*139a10*/  IADD3 RZ, P2, PT, R38, R128, RZ ;  /* 0x0000008026ff7210 */ /* 0x000fc40007f5e0ff */
[----:B------:R-:W-:Y:S01]  /*139a20*/  IADD3 RZ, P3, PT, R52, R178, RZ ;  /* 0x000000b234ff7210 */ /* 0x000fe20007f7e0ff */
[----:B------:R-:W-:Y:S01]  /*139a30*/  IMAD.WIDE.U32 R180, R202, R197, R38 ;  /* 0x000000c5cab47225 */ /* 0x000fe200078e0026 */
[----:B------:R-:W-:-:S03]  /*139a40*/  IADD3.X RZ, P2, PT, R39, R129, RZ, P2, !PT ;  /* 0x0000008127ff7210 */ /* 0x000fc6000175e4ff */
[----:B------:R-:W-:-:S04]  /*139a50*/  IMAD.WIDE.U32 R184, P6, R42, 0x64774b84, R184 ;  /* 0x64774b842ab87825 */ /* 0x000fc800078c00b8 */
[----:B------:R-:W-:Y:S01]  /*139a60*/  IMAD.X R131, RZ, RZ, RZ, P5 ;  /* 0x000000ffff837224 */ /* 0x000fe200028e06ff */
[----:B------:R-:W-:Y:S01]  /*139a70*/  IADD3 RZ, P5, PT, RZ, R180, RZ ;  /* 0x000000b4ffff7210 */ /* 0x000fe20007fbe0ff */
[----:B------:R-:W-:Y:S01]  /*139a80*/  IMAD.IADD R181, R181, 0x1, R130 ;  /* 0x00000001b5b57824 */ /* 0x000fe200078e0282 */
[----:B------:R-:W-:Y:S01]  /*139a90*/  IADD3 R125, P4, PT, R184, R179, RZ ;  /* 0x000000b3b87d7210 */ /* 0x000fe20007f9e0ff */
[----:B------:R-:W-:-:S03]  /*139aa0*/  IMAD.WIDE.U32 R178, R206, R195, RZ ;  /* 0x000000c3ceb27225 */ /* 0x000fc600078e00ff */
[----:B------:R-:W-:Y:S01]  /*139ab0*/  IADD3.X RZ, P5, PT, RZ, R181, RZ, P5, !PT ;  /* 0x000000b5ffff7210 */ /* 0x000fe20002fbe4ff */
[----:B------:R-:W-:Y:S01]  /*139ac0*/  IMAD.MOV.U32 R130, RZ, RZ, R41 ;  /* 0x000000ffff827224 */ /* 0x000fe200078e0029 */
[----:B------:R-:W-:Y:S01]  /*139ad0*/  IADD3.X R41, P2, PT, RZ, R126, RZ, P2, !PT ;  /* 0x0000007eff297210 */ /* 0x000fe2000175e4ff */
[----:B------:R-:W-:Y:S01]  /*139ae0*/  IMAD.X R129, RZ, RZ, RZ, P6 ;  /* 0x000000ffff817224 */ /* 0x000fe200030e06ff */
[----:B------:R-:W-:Y:S01]  /*139af0*/  IADD3 R119, P6, PT, R40, R179, RZ ;  /* 0x000000b328777210 */ /* 0x000fe20007fde0ff */
[----:B------:R-:W-:Y:S01]  /*139b00*/  IMAD.WIDE.U32 R38, R43, 0x434bacd7, RZ ;  /* 0x434bacd72b267825 */ /* 0x000fe200078e00ff */
[----:B------:R-:W-:Y:S02]  /*139b10*/  IADD3.X R41, P5, PT, RZ, R41, RZ, P5, !PT ;  /* 0x00000029ff297210 */ /* 0x000fe40002fbe4ff */
[----:B------:R-:W-:Y:S01]  /*139b20*/  IADD3.X RZ, P3, PT, R53, R125, RZ, P3, !PT ;  /* 0x0000007d35ff7210 */ /* 0x000fe20001f7e4ff */
[----:B------:R-:W-:Y:S01]  /*139b30*/  IMAD.WIDE.U32 R186, R42, -0xc7aed41, R52 ;  /* 0xf38512bf2aba7825 */ /* 0x000fe200078e0034 */
[----:B------:R-:W-:-:S03]  /*139b40*/  IADD3.X R125, PT, PT, RZ, RZ, R127, P5, P2 ;  /* 0x000000ffff7d7210 */ /* 0x000fc60002fe447f */
[----:B------:R-:W-:Y:S01]  /*139b50*/  IMAD.MOV.U32 R128, RZ, RZ, R185 ;  /* 0x000000ffff807224 */ /* 0x000fe200078e00b9 */
[----:B------:R-:W-:Y:S01]  /*139b60*/  IADD3 R186, P5, PT, R111, R186, RZ ;  /* 0x000000ba6fba7210 */ /* 0x000fe20007fbe0ff */
[----:B------:R-:W-:Y:S02]  /*139b70*/  IMAD.IADD R185, R187, 0x1, R184 ;  /* 0x00000001bbb97824 */ /* 0x000fe400078e02b8 */
[----:B------:R-:W-:-:S03]  /*139b80*/  IMAD.WIDE.U32.X R128, R43, 0x64774b84, R128, P4 ;  /* 0x64774b842b807825 */ /* 0x000fc600020e0480 */
[----:B------:R-:W-:Y:S01]  /*139b90*/  IADD3.X R187, P5, PT, R185, R218, RZ, P5, !PT ;  /* 0x000000dab9bb7210 */ /* 0x000fe20002fbe4ff */
[----:B------:R-:W-:Y:S01]  /*139ba0*/  IMAD.WIDE.U32.X R130, R207, R194, R130, P6 ;  /* 0x000000c2cf827225 */ /* 0x000fe200030e0482 */
[----:B------:R-:W-:-:S03]  /*139bb0*/  IADD3.X R111, P3, PT, RZ, R128, RZ, P3, !PT ;  /* 0x00000080ff6f7210 */ /* 0x000fc60001f7e4ff */
[----:B------:R-:W-:Y:S01]  /*139bc0*/  IMAD.WIDE.U32 R52, P6, R42, 0x4b1ba7b6, R38 ;  /* 0x4b1ba7b62a347825 */ /* 0x000fe200078c0026 */
[----:B------:R-:W-:-:S03]  /*139bd0*/  IADD3.X R111, P5, PT, RZ, R111, RZ, P5, !PT ;  /* 0x0000006fff6f7210 */ /* 0x000fc60002fbe4ff */
[----:B------:R-:W-:-:S04]  /*139be0*/  IMAD.WIDE.U32 R38, R42, 0x434bacd7, RZ ;  /* 0x434bacd72a267825 */ /* 0x000fc800078e00ff */
[----:B------:R-:W-:Y:S01]  /*139bf0*/  IMAD.WIDE.U32 R184, R42, 0x434bacd7, R50 ;  /* 0x434bacd72ab87825 */ /* 0x000fe200078e0032 */
[----:B------:R-:W-:Y:S02]  /*139c00*/  IADD3 R139, P4, PT, R52, R39, RZ ;  /* 0x00000027348b7210 */ /* 0x000fe40007f9e0ff */
[----:B------:R-:W-:Y:S01]  /*139c10*/  IADD3 RZ, P2, PT, R50, R38, RZ ;  /* 0x0000002632ff7210 */ /* 0x000fe20007f5e0ff */
[----:B------:R-:W-:Y:S02]  /*139c20*/  IMAD.X R127, RZ, RZ, RZ, P6 ;  /* 0x000000ffff7f7224 */ /* 0x000fe400030e06ff */
[----:B------:R-:W-:Y:S01]  /*139c30*/  IMAD.MOV.U32 R126, RZ, RZ, R53 ;  /* 0x000000ffff7e7224 */ /* 0x000fe200078e0035 */
[----:B------:R-:W-:Y:S01]  /*139c40*/  IADD3.X RZ, P2, PT, R51, R139, RZ, P2, !PT ;  /* 0x0000008b33ff7210 */ /* 0x000fe2000175e4ff */
[----:B------:R-:W-:Y:S01]  /*139c50*/  IMAD.WIDE.U32 R38, R209, R195, RZ ;  /* 0x000000c3d1267225 */ /* 0x000fe200078e00ff */
[----:B------:R-:W-:Y:S02]  /*139c60*/  IADD3.X R51, PT, PT, RZ, RZ, R129, P5, P3 ;  /* 0x000000ffff337210 */ /* 0x000fe40002fe6481 */
[----:B------:R-:W-:Y:S01]  /*139c70*/  IADD3 R50, P5, PT, R111, R184, RZ ;  /* 0x000000b86f327210 */ /* 0x000fe20007fbe0ff */
[----:B------:R-:W-:Y:S01]  /*139c80*/  IMAD.IADD R52, R185, 0x1, R52 ;  /* 0x00000001b9347824 */ /* 0x000fe200078e0234 */
[----:B------:R-:W-:Y:S01]  /*139c90*/  IADD3 RZ, P3, PT, R136, R122, RZ ;  /* 0x0000007a88ff7210 */ /* 0x000fe20007f7e0ff */
[----:B------:R-:W-:-:S03]  /*139ca0*/  IMAD.WIDE.U32.X R126, R43, 0x4b1ba7b6, R126, P4 ;  /* 0x4b1ba7b62b7e7825 */ /* 0x000fc600020e047e */
[----:B------:R-:W-:Y:S01]  /*139cb0*/  IADD3.X R51, P5, PT, R52, R51, RZ, P5, !PT ;  /* 0x0000003334337210 */ /* 0x000fe20002fbe4ff */
[C---:B------:R-:W-:Y:S01]  /*139cc0*/  IMAD.WIDE.U32 R38, P6, R208.reuse, R194, R38 ;  /* 0x000000c2d0267225 */ /* 0x040fe200078c0026 */
[----:B------:R-:W-:Y:S02]  /*139cd0*/  IADD3.X R52, P2, PT, RZ, R126, RZ, P2, !PT ;  /* 0x0000007eff347210 */ /* 0x000fe4000175e4ff */
[----:B------:R-:W-:Y:S01]  /*139ce0*/  IADD3.X RZ, P3, PT, R137, R123, RZ, P3, !PT ;  /* 0x0000007b89ff7210 */ /* 0x000fe20001f7e4ff */
[----:B------:R-:W-:-:S04]  /*139cf0*/  IMAD.WIDE.U32 R128, R208, R195, RZ ;  /* 0x000000c3d0807225 */ /* 0x000fc800078e00ff */
[----:B------:R-:W-:-:S04]  /*139d00*/  IMAD.WIDE.U32 R188, R43, 0x397fe69a, RZ ;  /* 0x397fe69a2bbc7825 */ /* 0x000fc800078e00ff */
[----:B------:R-:W-:Y:S01]  /*139d10*/  IMAD.X R53, RZ, RZ, RZ, P6 ;  /* 0x000000ffff357224 */ /* 0x000fe200030e06ff */
[----:B------:R-:W-:Y:S01]  /*139d20*/  IADD3 R111, P6, PT, R38, R129, RZ ;  /* 0x00000081266f7210 */ /* 0x000fe20007fde0ff */
[----:B------:R-:W-:Y:S01]  /*139d30*/  IMAD.WIDE.U32 R184, R42, 0x397fe69a, RZ ;  /* 0x397fe69a2ab87825 */ /* 0x000fe200078e00ff */
[----:B------:R-:W-:-:S03]  /*139d40*/  IADD3.X R129, P5, PT, RZ, R52, RZ, P5, !PT ;  /* 0x00000034ff817210 */ /* 0x000fc60002fbe4ff */
[----:B------:R-:W-:Y:S01]  /*139d50*/  IMAD.WIDE.U32 R188, P4, R42, 0x1a0111ea, R188 ;  /* 0x1a0111ea2abc7825 */ /* 0x000fe200078800bc */
[----:B------:R-:W-:Y:S02]  /*139d60*/  IADD3.X R139, PT, PT, RZ, RZ, R127, P5, P2 ;  /* 0x000000ffff8b7210 */ /* 0x000fe40002fe447f */
[----:B------:R-:W-:Y:S01]  /*139d70*/  IADD3 RZ, P2, PT, R46, R184, RZ ;  /* 0x000000b82eff7210 */ /* 0x000fe20007f5e0ff */
[----:B------:R-:W-:Y:S01]  /*139d80*/  IMAD.MOV.U32 R52, RZ, RZ, R39 ;  /* 0x000000ffff347224 */ /* 0x000fe200078e0027 */
[----:B------:R-:W-:Y:S01]  /*139d90*/  IADD3 R179, P5, PT, R188, R185, RZ ;  /* 0x000000b9bcb37210 */ /* 0x000fe20007fbe0ff */
[----:B------:R-:W-:Y:S01]  /*139da0*/  IMAD.X R185, RZ, RZ, RZ, P4 ;  /* 0x000000ffffb97224 */ /* 0x000fe200020e06ff */
[----:B------:R-:W-:Y:S01]  /*139db0*/  IADD3.X R39, P0, PT, RZ, RZ, RZ, P0, !PT ;  /* 0x000000ffff277210 */ /* 0x000fe2000071e4ff */
[----:B------:R-:W-:Y:S01]  /*139dc0*/  IMAD.WIDE.U32 R126, R204, R197, R136 ;  /* 0x000000c5cc7e7225 */ /* 0x000fe200078e0088 */
[----:B------:R-:W-:Y:S02]  /*139dd0*/  IADD3.X R136, P4, PT, RZ, RZ, RZ, P1, !PT ;  /* 0x000000ffff887210 */ /* 0x000fe40000f9e4ff */
[----:B------:R-:W-:Y:S01]  /*139de0*/  IADD3.X RZ, P2, PT, R47, R179, RZ, P2, !PT ;  /* 0x000000b32fff7210 */ /* 0x000fe2000175e4ff */
[----:B------:R-:W-:Y:S01]  /*139df0*/  IMAD.MOV.U32 R184, RZ, RZ, R189 ;  /* 0x000000ffffb87224 */ /* 0x000fe200078e00bd */
[----:B------:R-:W-:Y:S01]  /*139e00*/  IADD3 R126, P1, PT, R41, R126, RZ ;  /* 0x0000007e297e7210 */ /* 0x000fe20007f3e0ff */
[----:B------:R-:W-:-:S02]  /*139e10*/  IMAD.IADD R124, R127, 0x1, R124 ;  /* 0x000000017f7c7824 */ /* 0x000fc400078e027c */
[----:B------:R-:W-:Y:S01]  /*139e20*/  IMAD.WIDE.U32.X R184, R43, 0x1a0111ea, R184, P5 ;  /* 0x1a0111ea2bb87825 */ /* 0x000fe200028e04b8 */
[----:B------:R-:W-:Y:S02]  /*139e30*/  IADD3 R136, P5, PT, R136, R39, RZ ;  /* 0x0000002788887210 */ /* 0x000fe40007fbe0ff */
[----:B------:R-:W-:Y:S01]  /*139e40*/  IADD3.X R127, P1, PT, R124, R125, RZ, P1, !PT ;  /* 0x0000007d7c7f7210 */ /* 0x000fe20000f3e4ff */
[----:B------:R-:W-:Y:S01]  /*139e50*/  IMAD R39, R181, -0x30003, RZ ;  /* 0xfffcfffdb5277824 */ /* 0x000fe200078e02ff */
[----:B------:R-:W-:Y:S01]  /*139e60*/  IADD3.X R43, P3, PT, RZ, R120, RZ, P3, !PT ;  /* 0x00000078ff2b7210 */ /* 0x000fe20001f7e4ff */
[----:B------:R-:W-:-:S03]  /*139e70*/  IMAD.WIDE.U32 R122, R180, -0x30003, RZ ;  /* 0xfffcfffdb47a7825 */ /* 0x000fc600078e00ff */
[----:B------:R-:W-:Y:S01]  /*139e80*/  IADD3.X R43, P1, PT, RZ, R43, RZ, P1, !PT ;  /* 0x0000002bff2b7210 */ /* 0x000fe20000f3e4ff */
[----:B------:R-:W-:Y:S02]  /*139e90*/  IMAD R39, R180, -0x760c0004, R39 ;  /* 0x89f3fffcb4277824 */ /* 0x000fe400078e0227 */
[----:B------:R-:W-:Y:S01]  /*139ea0*/  IMAD.WIDE.U32 R124, R206, R197, R186 ;  /* 0x000000c5ce7c7225 */ /* 0x000fe200078e00ba */
[----:B------:R-:W-:Y:S02]  /*139eb0*/  IADD3.X R41, PT, PT, RZ, RZ, R121, P1, P3 ;  /* 0x000000ffff297210 */ /* 0x000fe40000fe6479 */
[----:B------:R-:W-:Y:S01]  /*139ec0*/  IADD3 R57, P1, PT, R57, R136, RZ ;  /* 0x0000008839397210 */ /* 0x000fe20007f3e0ff */
[----:B------:R-:W-:Y:S02]  /*139ed0*/  IMAD.IADD R39, R123, 0x1, R39 ;  /* 0x000000017b277824 */ /* 0x000fe400078e0227 */
[----:B------:R-:W-:Y:S01]  /*139ee0*/  IMAD.WIDE.U32.X R52, R209, R194, R52, P6 ;  /* 0x000000c2d1347225 */ /* 0x000fe200030e0434 */
[----:B------:R-:W-:-:S03]  /*139ef0*/  IADD3 RZ, P6, PT, R186, R116, RZ ;  /* 0x00000074baff7210 */ /* 0x000fc60007fde0ff */
[----:B------:R-:W-:Y:S01]  /*139f00*/  IMAD.WIDE.U32 R46, R42, 0x397fe69a, R46 ;  /* 0x397fe69a2a2e7825 */ /* 0x000fe200078e002e */
[----:B------:R-:W-:-:S03]  /*139f10*/  IADD3 R42, P3, PT, R43, R124, RZ ;  /* 0x0000007c2b2a7210 */ /* 0x000fc60007f7e0ff */
[----:B------:R-:W-:Y:S02]  /*139f20*/  IMAD.IADD R118, R125, 0x1, R118 ;  /* 0x000000017d767824 */ /* 0x000fe400078e0276 */
[----:B------:R-:W-:Y:S01]  /*139f30*/  IMAD.X R123, RZ, RZ, RZ, P0 ;  /* 0x000000ffff7b7224 */ /* 0x000fe200000e06ff */
[----:B------:R-:W-:Y:S01]  /*139f40*/  IADD3.X RZ, P0, PT, R187, R117, RZ, P6, !PT ;  /* 0x00000075bbff7210 */ /* 0x000fe2000371e4ff */
[----:B------:R-:W-:Y:S01]  /*139f50*/  IMAD.WIDE.U32 R120, R39, -0x5555, RZ ;  /* 0xffffaaab27787825 */ /* 0x000fe200078e00ff */
[----:B------:R-:W-:Y:S02]  /*139f60*/  IADD3.X R43, P3, PT, R118, R41, RZ, P3, !PT ;  /* 0x00000029762b7210 */ /* 0x000fe40001f7e4ff */
[----:B------:R-:W-:Y:S01]  /*139f70*/  IADD3.X R118, PT, PT, R123, RZ, RZ, P5, P4 ;  /* 0x000000ff7b767210 */ /* 0x000fe20002fe84ff */
[C---:B------:R-:W-:Y:S01]  /*139f80*/  IMAD.WIDE.U32 R116, R122.reuse, -0x5555, RZ ;  /* 0xffffaaab7a747825 */ /* 0x040fe200078e00ff */
[----:B------:R-:W-:Y:S02]  /*139f90*/  IADD3.X R123, P0, PT, RZ, R114, RZ, P0, !PT ;  /* 0x00000072ff7b7210 */ /* 0x000fe4000071e4ff */
[----:B------:R-:W-:Y:S01]  /*139fa0*/  IADD3.X R118, P1, PT, R113, R118, RZ, P1, !PT ;  /* 0x0000007671767210 */ /* 0x000fe20000f3e4ff */
[----:B------:R-:W-:Y:S01]  /*139fb0*/  IMAD.WIDE.U32 R120, P5, R122, -0x46010001, R120 ;  /* 0xb9feffff7a787825 */ /* 0x000fe200078a0078 */
[----:B------:R-:W-:-:S02]  /*139fc0*/  IADD3.X R123, P6, PT, RZ, R123, RZ, P3, !PT ;  /* 0x0000007bff7b7210 */ /* 0x000fc40001fde4ff */
[----:B------:R-:W-:Y:S01]  /*139fd0*/  IADD3 RZ, P4, PT, R180, R116, RZ ;  /* 0x00000074b4ff7210 */ /* 0x000fe20007f9e0ff */
[----:B------:R-:W-:Y:S01]  /*139fe0*/  IMAD.WIDE.U32 R124, R122, -0x5555, R180 ;  /* 0xffffaaab7a7c7825 */ /* 0x000fe200078e00b4 */
[----:B------:R-:W-:Y:S02]  /*139ff0*/  IADD3 RZ, P3, PT, R50, R108, RZ ;  /* 0x0000006c32ff7210 */ /* 0x000fe40007f7e0ff */
[----:B------:R-:W-:Y:S01]  /*13a000*/  IADD3.X R116, PT, PT, RZ, RZ, R115, P6, P0 ;  /* 0x000000ffff747210 */ /* 0x000fe200037e0473 */
[----:B------:R-:W-:Y:S01]  /*13a010*/  IMAD.X R137, RZ, RZ, RZ, P5 ;  /* 0x000000ffff897224 */ /* 0x000fe200028e06ff */
[----:B------:R-:W-:Y:S01]  /*13a020*/  IADD3 R117, P5, PT, R120, R117, RZ ;  /* 0x0000007578757210 */ /* 0x000fe20007fbe0ff */
[----:B------:R-:W-:Y:S01]  /*13a030*/  IMAD.MOV.U32 R136, RZ, RZ, R121 ;  /* 0x000000ffff887224 */ /* 0x000fe200078e0079 */
[----:B------:R-:W-:Y:S01]  /*13a040*/  IADD3 RZ, P6, PT, RZ, R124, RZ ;  /* 0x0000007cffff7210 */ /* 0x000fe20007fde0ff */
[----:B------:R-:W-:Y:S01]  /*13a050*/  IMAD.IADD R188, R47, 0x1, R188 ;  /* 0x000000012fbc7824 */ /* 0x000fe200078e02bc */
[----:B------:R-:W-:Y:S01]  /*13a060*/  IADD3 R46, P0, PT, R129, R46, RZ ;  /* 0x0000002e812e7210 */ /* 0x000fe20007f1e0ff */
[----:B------:R-:W-:Y:S01]  /*13a070*/  IMAD.IADD R124, R125, 0x1, R120 ;  /* 0x000000017d7c7824 */ /* 0x000fe200078e0278 */
[----:B------:R-:W-:Y:S01]  /*13a080*/  IADD3.X RZ, P4, PT, R181, R117, RZ, P4, !PT ;  /* 0x00000075b5ff7210 */ /* 0x000fe2000279e4ff */
[----:B------:R-:W-:Y:S01]  /*13a090*/  IMAD.WIDE.U32.X R114, R39, -0x46010001, R136, P5 ;  /* 0xb9feffff27727825 */ /* 0x000fe200028e0488 */
[----:B------:R-:W-:-:S02]  /*13a0a0*/  IADD3.X RZ, P3, PT, R51, R109, RZ, P3, !PT ;  /* 0x0000006d33ff7210 */ /* 0x000fc40001f7e4ff */
[----:B------:R-:W-:Y:S01]  /*13a0b0*/  IADD3.X R47, P0, PT, R188, R139, RZ, P0, !PT ;  /* 0x0000008bbc2f7210 */ /* 0x000fe2000071e4ff */
[----:B------:R-:W-:Y:S01]  /*13a0c0*/  IMAD.WIDE.U32 R50, R208, R197, R50 ;  /* 0x000000c5d0327225 */ /* 0x000fe200078e0032 */
[----:B------:R-:W-:Y:S02]  /*13a0d0*/  IADD3.X R108, P5, PT, RZ, R184, RZ, P2, !PT ;  /* 0x000000b8ff6c7210 */ /* 0x000fe400017be4ff */
[----:B------:R-:W-:Y:S01]  /*13a0e0*/  IADD3.X RZ, P6, PT, RZ, R124, RZ, P6, !PT ;  /* 0x0000007cffff7210 */ /* 0x000fe200037de4ff */
[----:B------:R-:W-:Y:S01]  /*13a0f0*/  IMAD.IADD R41, R51, 0x1, R110 ;  /* 0x0000000133297824 */ /* 0x000fe200078e026e */
[----:B------:R-:W-:Y:S01]  /*13a100*/  IADD3.X R139, P4, PT, RZ, R114, RZ, P4, !PT ;  /* 0x00000072ff8b7210 */ /* 0x000fe2000279e4ff */
[----:B------:R-:W-:Y:S01]  /*13a110*/  IMAD.WIDE.U32 R120, R39, -0x94f09dc, RZ ;  /* 0xf6b0f62427787825 */ /* 0x000fe200078e00ff */
[----:B------:R-:W-:Y:S02]  /*13a120*/  IADD3.X R110, P0, PT, RZ, R108, RZ, P0, !PT ;  /* 0x0000006cff6e7210 */ /* 0x000fe4000071e4ff */
[----:B------:R-:W-:Y:S01]  /*13a130*/  IADD3 R50, P2, PT, R123, R50, RZ ;  /* 0x000000327b327210 */ /* 0x000fe20007f5e0ff */
[----:B------:R-:W-:Y:S01]  /*13a140*/  IMAD.WIDE.U32 R108, R39, -0x4eac0001, RZ ;  /* 0xb153ffff276c7825 */ /* 0x000fe200078e00ff */
[----:B------:R-:W-:-:S02]  /*13a150*/  IADD3.X R139, P6, PT, RZ, R139, RZ, P6, !PT ;  /* 0x0000008bff8b7210 */ /* 0x000fc400037de4ff */
[----:B------:R-:W-:Y:S01]  /*13a160*/  IADD3.X R51, P2, PT, R41, R116, RZ, P2, !PT ;  /* 0x0000007429337210 */ /* 0x000fe2000175e4ff */
[----:B------:R-:W-:Y:S01]  /*13a170*/  IMAD.WIDE.U32 R116, R122, -0x4eac0001, RZ ;  /* 0xb153ffff7a747825 */ /* 0x000fe200078e00ff */
[----:B------:R-:W-:Y:S02]  /*13a180*/  IADD3.X R113, PT, PT, RZ, RZ, R115, P6, P4 ;  /* 0x000000ffff717210 */ /* 0x000fe400037e8473 */
[----:B------:R-:W-:Y:S01]  /*13a190*/  IADD3.X R41, PT, PT, RZ, RZ, R185, P0, P5 ;  /* 0x000000ffff297210 */ /* 0x000fe200007ea4b9 */
[----:B------:R-:W-:Y:S01]  /*13a1a0*/  IMAD.WIDE.U32 R114, R39, 0x434bacd7, RZ ;  /* 0x434bacd727727825 */ /* 0x000fe200078e00ff */
[----:B------:R-:W-:Y:S02]  /*13a1b0*/  IADD3.X R123, P3, PT, RZ, R106, RZ, P3, !PT ;  /* 0x0000006aff7b7210 */ /* 0x000fe40001f7e4ff */
[----:B------:R-:W-:Y:S01]  /*13a1c0*/  IADD3 RZ, P4, PT, R126, R116, RZ ;  /* 0x000000747eff7210 */ /* 0x000fe20007f9e0ff */
[----:B------:R-:W-:Y:S01]  /*13a1d0*/  IMAD.WIDE.U32 R108, P0, R122, 0x1eabfffe, R108 ;  /* 0x1eabfffe7a6c7825 */ /* 0x000fe2000780006c */
[----:B------:R-:W-:-:S03]  /*13a1e0*/  IADD3.X R123, P5, PT, RZ, R123, RZ, P2, !PT ;  /* 0x0000007bff7b7210 */ /* 0x000fc600017be4ff */
[----:B------:R-:W-:Y:S01]  /*13a1f0*/  IMAD.X R125, RZ, RZ, RZ, P0 ;  /* 0x000000ffff7d7224 */ /* 0x000fe200000e06ff */
[----:B------:R-:W-:Y:S01]  /*13a200*/  IADD3 R179, P2, PT, R108, R117, RZ ;  /* 0x000000756cb37210 */ /* 0x000fe20007f5e0ff */
[----:B------:R-:W-:Y:S01]  /*13a210*/  IMAD.WIDE.U32 R114, P0, R122, 0x4b1ba7b6, R114 ;  /* 0x4b1ba7b67a727825 */ /* 0x000fe20007800072 */
[----:B------:R-:W-:-:S03]  /*13a220*/  IADD3.X R129, PT, PT, RZ, RZ, R107, P5, P3 ;  /* 0x000000ffff817210 */ /* 0x000fc60002fe646b */
[----:B------:R-:W-:-:S04]  /*13a230*/  IMAD.WIDE.U32 R116, R39, -0xc7aed41, RZ ;  /* 0xf38512bf27747825 */ /* 0x000fc800078e00ff */
[----:B------:R-:W-:Y:S01]  /*13a240*/  IMAD.X R187, RZ, RZ, RZ, P0 ;  /* 0x000000ffffbb7224 */ /* 0x000fe200000e06ff */
[----:B------:R-:W-:Y:S01]  /*13a250*/  IADD3.X RZ, P0, PT, R127, R179, RZ, P4, !PT ;  /* 0x000000b37fff7210 */ /* 0x000fe2000271e4ff */
[----:B------:R-:W-:Y:S01]  /*13a260*/  IMAD.WIDE.U32 R180, R122, -0x94f09dc, RZ ;  /* 0xf6b0f6247ab47825 */ /* 0x000fe200078e00ff */
[----:B------:R-:W-:-:S03]  /*13a270*/  IADD3 RZ, P4, PT, R46, R58, RZ ;  /* 0x0000003a2eff7210 */ /* 0x000fc60007f9e0ff */
[----:B------:R-:W-:Y:S01]  /*13a280*/  IMAD.WIDE.U32 R120, P5, R122, 0x6730d2a0, R120 ;  /* 0x6730d2a07a787825 */ /* 0x000fe200078a0078 */
[----:B------:R-:W-:-:S03]  /*13a290*/  IADD3.X RZ, P4, PT, R47, R59, RZ, P4, !PT ;  /* 0x0000003b2fff7210 */ /* 0x000fc6000279e4ff */
[----:B------:R-:W-:-:S04]  /*13a2a0*/  IMAD.WIDE.U32 R116, P3, R122, 0x64774b84, R116 ;  /* 0x64774b847a747825 */ /* 0x000fc80007860074 */
[----:B------:R-:W-:Y:S01]  /*13a2b0*/  IMAD.X R185, RZ, RZ, RZ, P5 ;  /* 0x000000ffffb97224 */ /* 0x000fe200028e06ff */
[----:B------:R-:W-:Y:S01]  /*13a2c0*/  IADD3 R189, P5, PT, R120, R181, RZ ;  /* 0x000000b578bd7210 */ /* 0x000fe20007fbe0ff */
[----:B------:R-:W-:-:S04]  /*13a2d0*/  IMAD.WIDE.U32 R136, R122, -0x4eac0001, R126 ;  /* 0xb153ffff7a887825 */ /* 0x000fc800078e007e */
[----:B------:R-:W-:Y:S01]  /*13a2e0*/  IMAD.X R181, RZ, RZ, RZ, P3 ;  /* 0x000000ffffb57224 */ /* 0x000fe200018e06ff */
[----:B------:R-:W-:Y:S01]  /*13a2f0*/  IADD3 RZ, P3, PT, R42, R180, RZ ;  /* 0x000000b42aff7210 */ /* 0x000fe20007f7e0ff */
[----:B------:R-:W-:Y:S02]  /*13a300*/  IMAD.MOV.U32 R124, RZ, RZ, R109 ;  /* 0x000000ffff7c7224 */ /* 0x000fe400078e006d */
[----:B------:R-:W-:Y:S01]  /*13a310*/  IMAD.WIDE.U32 R58, R122, -0xc7aed41, RZ ;  /* 0xf38512bf7a3a7825 */ /* 0x000fe200078e00ff */
[----:B------:R-:W-:-:S03]  /*13a320*/  IADD3.X RZ, P3, PT, R43, R189, RZ, P3, !PT ;  /* 0x000000bd2bff7210 */ /* 0x000fc60001f7e4ff */
[----:B------:R-:W-:-:S04]  /*13a330*/  IMAD.WIDE.U32 R106, R39, 0x397fe69a, RZ ;  /* 0x397fe69a276a7825 */ /* 0x000fc800078e00ff */
[----:B------:R-:W-:Y:S02]  /*13a340*/  IMAD.IADD R126, R137, 0x1, R108 ;  /* 0x00000001897e7824 */ /* 0x000fe400078e026c */
[----:B------:R-:W-:-:S04]  /*13a350*/  IMAD.WIDE.U32 R108, R122, -0x94f09dc, R42 ;  /* 0xf6b0f6247a6c7825 */ /* 0x000fc800078e002a */
[----:B------:R-:W-:Y:S01]  /*13a360*/  IMAD.WIDE.U32.X R124, R39, 0x1eabfffe, R124, P2 ;  /* 0x1eabfffe277c7825 */ /* 0x000fe200010e047c */
[----:B------:R-:W-:-:S03]  /*13a370*/  IADD3 R59, P2, PT, R116, R59, RZ ;  /* 0x0000003b743b7210 */ /* 0x000fc60007f5e0ff */
[----:B------:R-:W-:-:S04]  /*13a380*/  IMAD.WIDE.U32 R42, R211, R195, RZ ;  /* 0x000000c3d32a7225 */ /* 0x000fc800078e00ff */
[----:B------:R-:W-:Y:S02]  /*13a390*/  IMAD.MOV.U32 R180, RZ, RZ, R117 ;  /* 0x000000ffffb47224 */ /* 0x000fe400078e0075 */
[----:B------:R-:W-:-:S04]  /*13a3a0*/  IMAD.WIDE.U32 R106, P6, R122, 0x1a0111ea, R106 ;  /* 0x1a0111ea7a6a7825 */ /* 0x000fc800078c006a */
[----:B------:R-:W-:Y:S02]  /*13a3b0*/  IMAD.MOV.U32 R184, RZ, RZ, R121 ;  /* 0x000000ffffb87224 */ /* 0x000fe400078e0079 */
[----:B------:R-:W-:Y:S02]  /*13a3c0*/  IMAD.IADD R109, R109, 0x1, R120 ;  /* 0x000000016d6d7824 */ /* 0x000fe400078e0278 */
[----:B------:R-:W-:-:S04]  /*13a3d0*/  IMAD.WIDE.U32 R120, R210, R197, R46 ;  /* 0x000000c5d2787225 */ /* 0x000fc800078e002e */
[----:B------:R-:W-:-:S04]  /*13a3e0*/  IMAD.WIDE.U32 R46, R122, 0x434bacd7, RZ ;  /* 0x434bacd77a2e7825 */ /* 0x000fc800078e00ff */
[----:B------:R-:W-:Y:S01]  /*13a3f0*/  IMAD.WIDE.U32.X R180, R39, 0x64774b84, R180, P2 ;  /* 0x64774b8427b47825 */ /* 0x000fe200010e04b4 */
[----:B------:R-:W-:-:S03]  /*13a400*/  IADD3 R136, P2, PT, R139, R136, RZ ;  /* 0x000000888b887210 */ /* 0x000fc60007f5e0ff */
[----:B------:R-:W-:Y:S01]  /*13a410*/  IMAD.X R127, RZ, RZ, RZ, P6 ;  /* 0x000000ffff7f7224 */ /* 0x000fe200030e06ff */
[----:B------:R-:W-:Y:S01]  /*13a420*/  IADD3.X R137, P2, PT, R126, R113, RZ, P2, !PT ;  /* 0x000000717e897210 */ /* 0x000fe2000175e4ff */
[----:B------:R-:W-:-:S04]  /*13a430*/  IMAD.WIDE.U32 R42, P6, R210, R194, R42 ;  /* 0x000000c2d22a7225 */ /* 0x000fc800078c002a */
[----:B------:R-:W-:-:S04]  /*13a440*/  IMAD.WIDE.U32 R198, R210, R195, RZ ;  /* 0x000000c3d2c67225 */ /* 0x000fc800078e00ff */
[----:B------:R-:W-:Y:S01]  /*13a450*/  IMAD.WIDE.U32.X R184, R39, 0x6730d2a0, R184, P5 ;  /* 0x6730d2a027b87825 */ /* 0x000fe200028e04b8 */
[----:B------:R-:W-:-:S03]  /*13a460*/  IADD3 R47, P5, PT, R114, R47, RZ ;  /* 0x0000002f722f7210 */ /* 0x000fc60007fbe0ff */
[----:B------:R-:W-:Y:S01]  /*13a470*/  IMAD.MOV.U32 R186, RZ, RZ, R115 ;  /* 0x000000ffffba7224 */ /* 0x000fe200078e0073 */
[----:B------:R-:W-:Y:S01]  /*13a480*/  IADD3.X R115, P0, PT, RZ, R124, RZ, P0, !PT ;  /* 0x0000007cff737210 */ /* 0x000fe2000071e4ff */
[----:B------:R-:W-:Y:S02]  /*13a490*/  IMAD.IADD R196, R121, 0x1, R60 ;  /* 0x0000000179c47824 */ /* 0x000fe400078e023c */
[----:B------:R-:W-:Y:S01]  /*13a4a0*/  IMAD.X R189, RZ, RZ, RZ, P6 ;  /* 0x000000ffffbd7224 */ /* 0x000fe200030e06ff */
[----:B------:R-:W-:Y:S01]  /*13a4b0*/  IADD3 R60, P6, PT, R42, R199, RZ ;  /* 0x000000c72a3c7210 */ /* 0x000fe20007fde0ff */
[----:B------:R-:W-:-:S04]  /*13a4c0*/  IMAD.WIDE.U32 R218, R122, 0x397fe69a, RZ ;  /* 0x397fe69a7ada7825 */ /* 0x000fc800078e00ff */
[----:B------:R-:W-:Y:S01]  /*13a4d0*/  IMAD.MOV.U32 R188, RZ, RZ, R43 ;  /* 0x000000ffffbc7224 */ /* 0x000fe200078e002b */
[----:B------:R-:W-:Y:S01]  /*13a4e0*/  IADD3.X R43, P2, PT, RZ, R115, RZ, P2, !PT ;  /* 0x00000073ff2b7210 */ /* 0x000fe2000175e4ff */
[----:B------:R-:W-:Y:S01]  /*13a4f0*/  IMAD.WIDE.U32.X R186, R39, 0x4b1ba7b6, R186, P5 ;  /* 0x4b1ba7b627ba7825 */ /* 0x000fe200028e04ba */
[----:B------:R-:W-:Y:S02]  /*13a500*/  IADD3 R113, P5, PT, R106, R219, RZ ;  /* 0x000000db6a717210 */ /* 0x000fe40007fbe0ff */
[----:B------:R-:W-:Y:S01]  /*13a510*/  IADD3.X R124, PT, PT, RZ, RZ, R125, P2, P0 ;  /* 0x000000ffff7c7210 */ /* 0x000fe200017e047d */
[----:B------:R-:W-:Y:S01]  /*13a520*/  IMAD.WIDE.U32.X R188, R211, R194, R188, P6 ;  /* 0x000000c2d3bc7225 */ /* 0x000fe200030e04bc */
[----:B------:R-:W-:Y:S02]  /*13a530*/  IADD3 R108, P6, PT, R43, R108, RZ ;  /* 0x0000006c2b6c7210 */ /* 0x000fe40007fde0ff */
[----:B------:R-:W-:Y:S01]  /*13a540*/  IADD3 RZ, P2, PT, R50, R58, RZ ;  /* 0x0000003a32ff7210 */ /* 0x000fe20007f5e0ff */
[----:B------:R-:W-:Y:S01]  /*13a550*/  IMAD.MOV.U32 R126, RZ, RZ, R107 ;  /* 0x000000ffff7e7224 */ /* 0x000fe200078e006b */
[----:B------:R-:W-:Y:S01]  /*13a560*/  IADD3.X R109, P6, PT, R109, R124, RZ, P6, !PT ;  /* 0x0000007c6d6d7210 */ /* 0x000fe200037de4ff */
[----:B------:R-:W-:Y:S01]  /*13a570*/  IMAD.WIDE.U32 R124, R122, -0xc7aed41, R50 ;  /* 0xf38512bf7a7c7825 */ /* 0x000fe200078e0032 */
[----:B------:R-:W-:-:S02]  /*13a580*/  IADD3 R58, P0, PT, R110, R57, RZ ;  /* 0x000000396e3a7210 */ /* 0x000fc40007f1e0ff */
[----:B------:R-:W-:Y:S01]  /*13a590*/  IADD3.X R43, P4, PT, RZ, R134, RZ, P4, !PT ;  /* 0x00000086ff2b7210 */ /* 0x000fe2000279e4ff */
[----:B------:R-:W-:Y:S01]  /*13a5a0*/  IMAD.WIDE.U32.X R126, R39, 0x1a0111ea, R126, P5 ;  /* 0x1a0111ea277e7825 */ /* 0x000fe200028e047e */
[----:B------:R-:W-:Y:S02]  /*13a5b0*/  IADD3.X R39, P3, PT, RZ, R184, RZ, P3, !PT ;  /* 0x000000b8ff277210 */ /* 0x000fe40001f7e4ff */
[----:B------:R-:W-:Y:S01]  /*13a5c0*/  IADD3 R120, P5, PT, R123, R120, RZ ;  /* 0x000000787b787210 */ /* 0x000fe20007fbe0ff */
[----:B------:R-:W-:Y:S01]  /*13a5d0*/  IMAD.IADD R116, R125, 0x1, R116 ;  /* 0x000000017d747824 */ /* 0x000fe200078e0274 */
[----:B------:R-:W-:Y:S01]  /*13a5e0*/  IADD3.X R39, P6, PT, RZ, R39, RZ, P6, !PT ;  /* 0x00000027ff277210 */ /* 0x000fe200037de4ff */
[----:B------:R-:W-:Y:S01]  /*13a5f0*/  IMAD.WIDE.U32 R202, R202, R195, R136 ;  /* 0x000000c3caca7225 */ /* 0x000fe200078e0088 */
[----:B------:R-:W-:Y:S02]  /*13a600*/  IADD3.X R121, P5, PT, R196, R129, RZ, P5, !PT ;  /* 0x00000081c4797210 */ /* 0x000fe40002fbe4ff */
[----:B------:R-:W-:Y:S01]  /*13a610*/  IADD3.X R185, PT, PT, RZ, RZ, R185, P6, P3 ;  /* 0x000000ffffb97210 */ /* 0x000fe200037e64b9 */
[----:B------:R-:W-:Y:S01]  /*13a620*/  IMAD.IADD R203, R203, 0x1, R138 ;  /* 0x00000001cbcb7824 */ /* 0x000fe200078e028a */
[----:B------:R-:W-:-:S02]  /*13a630*/  IADD3.X RZ, P2, PT, R51, R59, RZ, P2, !PT ;  /* 0x0000003b33ff7210 */ /* 0x000fc4000175e4ff */
[----:B------:R-:W-:Y:S02]  /*13a640*/  IADD3 R124, P3, PT, R39, R124, RZ ;  /* 0x0000007c277c7210 */ /* 0x000fe40007f7e0ff */
[----:B------:R-:W-:Y:S02]  /*13a650*/  IADD3.X R59, P0, PT, R41, R118, RZ, P0, !PT ;  /* 0x00000076293b7210 */ /* 0x000fe4000071e4ff */
[----:B------:R-:W-:Y:S02]  /*13a660*/  IADD3.X R41, P5, PT, RZ, R43, RZ, P5, !PT ;  /* 0x0000002bff297210 */ /* 0x000fe40002fbe4ff */
[----:B------:R-:W-:Y:S01]  /*13a670*/  IADD3.X R125, P3, PT, R116, R185, RZ, P3, !PT ;  /* 0x000000b9747d7210 */ /* 0x000fe20001f7e4ff */
[----:B------:R-:W-:Y:S01]  /*13a680*/  IMAD.WIDE.U32 R50, R212, R197, R58 ;  /* 0x000000c5d4327225 */ /* 0x000fe200078e003a */
[----:B------:R-:W-:Y:S02]  /*13a690*/  IADD3.X R39, P6, PT, RZ, R180, RZ, P2, !PT ;  /* 0x000000b4ff277210 */ /* 0x000fe400017de4ff */
[----:B------:R-:W-:Y:S01]  /*13a6a0*/  IADD3.X R135, PT, PT, RZ, RZ, R135, P5, P4 ;  /* 0x000000ffff877210 */ /* 0x000fe20002fe8487 */
[----:B------:R-:W-:Y:S01]  /*13a6b0*/  IMAD.IADD R56, R51, 0x1, R56 ;  /* 0x0000000133387824 */ /* 0x000fe200078e0238 */
[----:B------:R-:W-:Y:S01]  /*13a6c0*/  IADD3.X R39, P3, PT, RZ, R39, RZ, P3, !PT ;  /* 0x00000027ff277210 */ /* 0x000fe20001f7e4ff */
[----:B------:R-:W-:Y:S01]  /*13a6d0*/  IMAD.WIDE.U32 R116, R122, 0x434bacd7, R120 ;  /* 0x434bacd77a747825 */ /* 0x000fe200078e0078 */
[----:B------:R-:W-:-:S02]  /*13a6e0*/  IADD3 RZ, P5, PT, R58, R48, RZ ;  /* 0x000000303aff7210 */ /* 0x000fc40007fbe0ff */
[----:B------:R-:W-:Y:S01]  /*13a6f0*/  IADD3.X R181, PT, PT, RZ, RZ, R181, P3, P6 ;  /* 0x000000ffffb57210 */ /* 0x000fe20001fec4b5 */
[----:B------:R-:W-:Y:S01]  /*13a700*/  IMAD.IADD R114, R117, 0x1, R114 ;  /* 0x0000000175727824 */ /* 0x000fe200078e0272 */
[----:B------:R-:W-:Y:S01]  /*13a710*/  IADD3 R50, P3, PT, R41, R50, RZ ;  /* 0x0000003229327210 */ /* 0x000fe20007f7e0ff */
[----:B------:R-:W-:Y:S01]  /*13a720*/  IMAD.WIDE.U32 R206, R206, R195, R124 ;  /* 0x000000c3cece7225 */ /* 0x000fe200078e007c */
[----:B------:R-:W-:Y:S02]  /*13a730*/  IADD3.X RZ, P6, PT, R59, R49, RZ, P5, !PT ;  /* 0x000000313bff7210 */ /* 0x000fe40002fde4ff */
[----:B------:R-:W-:Y:S01]  /*13a740*/  IADD3 RZ, P2, PT, R120, R46, RZ ;  /* 0x0000002e78ff7210 */ /* 0x000fe20007f5e0ff */
[----:B------:R-:W-:Y:S01]  /*13a750*/  IMAD.IADD R40, R207, 0x1, R40 ;  /* 0x00000001cf287824 */ /* 0x000fe200078e0228 */
[----:B------:R-:W-:Y:S02]  /*13a760*/  IADD3.X R51, P3, PT, R56, R135, RZ, P3, !PT ;  /* 0x0000008738337210 */ /* 0x000fe40001f7e4ff */
[----:B------:R-:W-:-:S02]  /*13a770*/  IADD3.X R43, P6, PT, RZ, R132, RZ, P6, !PT ;  /* 0x00000084ff2b7210 */ /* 0x000fc400037de4ff */
[----:B------:R-:W-:Y:S01]  /*13a780*/  IADD3 R116, P5, PT, R39, R116, RZ ;  /* 0x0000007427747210 */ /* 0x000fe20007fbe0ff */
[----:B------:R-:W-:Y:S01]  /*13a790*/  IMAD.WIDE.U32 R122, R122, 0x397fe69a, R50 ;  /* 0x397fe69a7a7a7825 */ /* 0x000fe200078e0032 */
[----:B------:R-:W-:Y:S02]  /*13a7a0*/  IADD3.X RZ, P2, PT, R121, R47, RZ, P2, !PT ;  /* 0x0000002f79ff7210 */ /* 0x000fe4000175e4ff */
[----:B------:R-:W-:Y:S01]  /*13a7b0*/  IADD3.X R43, P3, PT, RZ, R43, RZ, P3, !PT ;  /* 0x0000002bff2b7210 */ /* 0x000fe20001f7e4ff */
[----:B------:R-:W-:Y:S01]  /*13a7c0*/  IMAD.IADD R106, R123, 0x1, R106 ;  /* 0x000000017b6a7824 */ /* 0x000fe200078e026a */
[----:B------:R-:W-:Y:S01]  /*13a7d0*/  IADD3.X R117, P5, PT, R114, R181, RZ, P5, !PT ;  /* 0x000000b572757210 */ /* 0x000fe20002fbe4ff */
[----:B------:R-:W-:Y:S01]  /*13a7e0*/  IMAD R47, R203, -0x30003, RZ ;  /* 0xfffcfffdcb2f7824 */ /* 0x000fe200078e02ff */
[----:B------:R-:W-:Y:S02]  /*13a7f0*/  IADD3.X R41, P2, PT, RZ, R186, RZ, P2, !PT ;  /* 0x000000baff297210 */ /* 0x000fe4000175e4ff */
[----:B------:R-:W-:Y:S01]  /*13a800*/  IADD3.X R132, PT, PT, RZ, RZ, R133, P3, P6 ;  /* 0x000000ffff847210 */ /* 0x000fe20001fec485 */
[----:B------:R-:W-:Y:S01]  /*13a810*/  IMAD R49, R202, -0x760c0004, R47 ;  /* 0x89f3fffcca317824 */ /* 0x000fe200078e022f */
[----:B------:R-:W-:Y:S01]  /*13a820*/  IADD3.X R41, P6, PT, RZ, R41, RZ, P5, !PT ;  /* 0x00000029ff297210 */ /* 0x000fe20002fde4ff */
[----:B------:R-:W-:Y:S01]  /*13a830*/  IMAD.WIDE.U32 R208, R208, R195, R116 ;  /* 0x000000c3d0d07225 */ /* 0x000fe200078e0074 */
[----:B------:R-:W-:-:S02]  /*13a840*/  IADD3 RZ, P4, PT, R136, R54, RZ ;  /* 0x0000003688ff7210 */ /* 0x000fc40007f9e0ff */
[----:B------:R-:W-:Y:S01]  /*13a850*/  IADD3.X R187, PT, PT, RZ, RZ, R187, P6, P2 ;  /* 0x000000ffffbb7210 */ /* 0x000fe200037e44bb */
[----:B------:R-:W-:Y:S01]  /*13a860*/  IMAD.IADD R38, R209, 0x1, R38 ;  /* 0x00000001d1267824 */ /* 0x000fe200078e0226 */
[----:B------:R-:W-:Y:S02]  /*13a870*/  IADD3.X RZ, P4, PT, R137, R55, RZ, P4, !PT ;  /* 0x0000003789ff7210 */ /* 0x000fe4000279e4ff */
[----:B------:R-:W-:Y:S02]  /*13a880*/  IADD3 RZ, P6, PT, RZ, R202, RZ ;  /* 0x000000caffff7210 */ /* 0x000fe40007fde0ff */
[----:B------:R-:W-:Y:S02]  /*13a890*/  IADD3 RZ, P5, PT, R108, R112, RZ ;  /* 0x000000706cff7210 */ /* 0x000fe40007fbe0ff */
        /* <DEDUP_REMOVED lines=8> */
[----:B------:R-:W-:Y:S02]  /*13a920*/  IADD3 R122, P5, PT, R41, R122, RZ ;  /* 0x0000007a297a7210 */ /* 0x000fe40007fbe0ff */
[----:B------:R-:W-:Y:S01]  /*13a930*/  IADD3.X R41, PT, PT, RZ, RZ, R45, P6, P4 ;  /* 0x000000ffff297210 */ /* 0x000fe200037e842d */
[----:B------:R-:W-:Y:S01]  /*13a940*/  IMAD.WIDE.U32 R44, R202, -0x30003, RZ ;  /* 0xfffcfffdca2c7825 */ /* 0x000fe200078e00ff */
[----:B------:R-:W-:-:S02]  /*13a950*/  IADD3.X R123, P4, PT, R106, R187, RZ, P5, !PT ;  /* 0x000000bb6a7b7210 */ /* 0x000fc40002f9e4ff */
[----:B------:R-:W-:Y:S01]  /*13a960*/  IADD3.X R54, P3, PT, RZ, R126, RZ, P3, !PT ;  /* 0x0000007eff367210 */ /* 0x000fe20001f7e4ff */
[----:B------:R-:W-:Y:S01]  /*13a970*/  IMAD.IADD R45, R45, 0x1, R49 ;  /* 0x000000012d2d7824 */ /* 0x000fe200078e0231 */
[----:B------:R-:W-:Y:S01]  /*13a980*/  IADD3 R108, P5, PT, R39, R108, RZ ;  /* 0x0000006c276c7210 */ /* 0x000fe20007fbe0ff */
[----:B------:R-:W-:Y:S01]  /*13a990*/  IMAD.WIDE.U32 R48, R44, -0x5555, RZ ;  /* 0xffffaaab2c307825 */ /* 0x000fe200078e00ff */
[----:B------:R-:W-:Y:S02]  /*13a9a0*/  IADD3.X R54, P4, PT, RZ, R54, RZ, P4, !PT ;  /* 0x00000036ff367210 */ /* 0x000fe4000279e4ff */
[----:B------:R-:W-:Y:S01]  /*13a9b0*/  IADD3.X R47, P1, PT, RZ, RZ, RZ, P1, !PT ;  /* 0x000000ffff2f7210 */ /* 0x000fe20000f3e4ff */
[----:B------:R-:W-:Y:S01]  /*13a9c0*/  IMAD.WIDE.U32 R210, R210, R195, R122 ;  /* 0x000000c3d2d27225 */ /* 0x000fe200078e007a */
[----:B------:R-:W-:Y:S02]  /*13a9d0*/  IADD3.X R56, P0, PT, RZ, RZ, RZ, P0, !PT ;  /* 0x000000ffff387210 */ /* 0x000fe4000071e4ff */
[----:B------:R-:W-:Y:S01]  /*13a9e0*/  IADD3.X R109, P6, PT, R200, R41, RZ, P5, !PT ;  /* 0x00000029c86d7210 */ /* 0x000fe20002fde4ff */
[----:B------:R-:W-:Y:S01]  /*13a9f0*/  IMAD.IADD R42, R211, 0x1, R42 ;  /* 0x00000001d32a7824 */ /* 0x000fe200078e022a */
[----:B------:R-:W-:-:S02]  /*13aa00*/  IADD3.X R39, P5, PT, RZ, R182, RZ, P2, !PT ;  /* 0x000000b6ff277210 */ /* 0x000fc400017be4ff */
[----:B------:R-:W-:Y:S02]  /*13aa10*/  IADD3.X R126, PT, PT, RZ, RZ, R127, P4, P3 ;  /* 0x000000ffff7e7210 */ /* 0x000fe400027e647f */
[----:B------:R-:W-:Y:S01]  /*13aa20*/  IADD3 R56, P4, PT, R56, R47, RZ ;  /* 0x0000002f38387210 */ /* 0x000fe20007f9e0ff */
[----:B------:R-:W-:Y:S01]  /*13aa30*/  IMAD.WIDE.U32 R46, R45, -0x5555, RZ ;  /* 0xffffaaab2d2e7825 */ /* 0x000fe200078e00ff */
[----:B------:R-:W-:Y:S02]  /*13aa40*/  IADD3.X R39, P2, PT, RZ, R39, RZ, P6, !PT ;  /* 0x00000027ff277210 */ /* 0x000fe4000375e4ff */
[----:B------:R-:W-:Y:S02]  /*13aa50*/  IADD3 RZ, P3, PT, R124, R178, RZ ;  /* 0x000000b27cff7210 */ /* 0x000fe40007f7e0ff */
[----:B------:R-:W-:Y:S01]  /*13aa60*/  IADD3.X R183, PT, PT, RZ, RZ, R183, P2, P5 ;  /* 0x000000ffffb77210 */ /* 0x000fe200017ea4b7 */
[----:B------:R-:W-:Y:S01]  /*13aa70*/  IMAD.WIDE.U32 R46, P6, R44, -0x46010001, R46 ;  /* 0xb9feffff2c2e7825 */ /* 0x000fe200078c002e */
[----:B------:R-:W-:-:S02]  /*13aa80*/  IADD3.X RZ, P3, PT, R125, R119, RZ, P3, !PT ;  /* 0x000000777dff7210 */ /* 0x000fc40001f7e4ff */
[----:B------:R-:W-:Y:S01]  /*13aa90*/  IADD3 R206, P5, PT, R39, R206, RZ ;  /* 0x000000ce27ce7210 */ /* 0x000fe20007fbe0ff */
[----:B------:R-:W-:Y:S01]  /*13aaa0*/  IMAD.X R41, RZ, RZ, RZ, P6 ;  /* 0x000000ffff297224 */ /* 0x000fe200030e06ff */
[----:B------:R-:W-:Y:S02]  /*13aab0*/  IADD3.X R39, P3, PT, RZ, R130, RZ, P3, !PT ;  /* 0x00000082ff277210 */ /* 0x000fe40001f7e4ff */
[----:B------:R-:W-:Y:S01]  /*13aac0*/  IADD3.X R207, P5, PT, R40, R183, RZ, P5, !PT ;  /* 0x000000b728cf7210 */ /* 0x000fe20002fbe4ff */
[----:B------:R-:W-:Y:S01]  /*13aad0*/  IMAD.MOV.U32 R40, RZ, RZ, R47 ;  /* 0x000000ffff287224 */ /* 0x000fe200078e002f */
[----:B------:R-:W-:Y:S02]  /*13aae0*/  IADD3 RZ, P2, PT, R202, R48, RZ ;  /* 0x00000030caff7210 */ /* 0x000fe40007f5e0ff */
        /* <DEDUP_REMOVED lines=9> */
[-C--:B------:R-:W-:Y:S01]  /*13ab80*/  IMAD.WIDE.U32 R48, R213, R195.reuse, RZ ;  /* 0x000000c3d5307225 */ /* 0x080fe200078e00ff */
[----:B------:R-:W-:Y:S02]  /*13ab90*/  IADD3.X R55, P2, PT, RZ, R40, RZ, P2, !PT ;  /* 0x00000028ff377210 */ /* 0x000fe4000175e4ff */
[----:B------:R-:W-:Y:S01]  /*13aba0*/  IADD3.X RZ, P6, PT, RZ, R46, RZ, P6, !PT ;  /* 0x0000002effff7210 */ /* 0x000fe200037de4ff */
[----:B------:R-:W-:Y:S01]  /*13abb0*/  IMAD.WIDE.U32 R46, R212, R195, RZ ;  /* 0x000000c3d42e7225 */ /* 0x000fe200078e00ff */
[----:B------:R-:W-:-:S02]  /*13abc0*/  IADD3 R208, P5, PT, R39, R208, RZ ;  /* 0x000000d027d07210 */ /* 0x000fc40007fbe0ff */
[----:B------:R-:W-:Y:S02]  /*13abd0*/  IADD3.X RZ, P3, PT, R117, R111, RZ, P3, !PT ;  /* 0x0000006f75ff7210 */ /* 0x000fe40001f7e4ff */
[----:B------:R-:W-:Y:S02]  /*13abe0*/  IADD3.X R55, P6, PT, RZ, R55, RZ, P6, !PT ;  /* 0x00000037ff377210 */ /* 0x000fe400037de4ff */
[----:B------:R-:W-:Y:S01]  /*13abf0*/  IADD3.X R209, P5, PT, R38, R131, RZ, P5, !PT ;  /* 0x0000008326d17210 */ /* 0x000fe20002fbe4ff */
[----:B------:R-:W-:Y:S01]  /*13ac00*/  IMAD.WIDE.U32 R38, R45, -0x4eac0001, RZ ;  /* 0xb153ffff2d267825 */ /* 0x000fe200078e00ff */
        /* <DEDUP_REMOVED lines=30> */
[----:B------:R-:W-:Y:S01]  /*13adf0*/  IADD3.X R58, PT, PT, RZ, RZ, R53, P3, P1 ;  /* 0x000000ffff3a7210 */ /* 0x000fe20001fe2435 */
[----:B------:R-:W-:Y:S01]  /*13ae00*/  IMAD.X R53, RZ, RZ, RZ, P5 ;  /* 0x000000ffff357224 */ /* 0x000fe200028e06ff */
[----:B------:R-:W-:Y:S01]  /*13ae10*/  IADD3 R43, P4, PT, R40, R39, RZ ;  /* 0x00000027282b7210 */ /* 0x000fe20007f9e0ff */
[----:B------:R-:W-:Y:S01]  /*13ae20*/  IMAD.MOV.U32 R52, RZ, RZ, R41 ;  /* 0x000000ffff347224 */ /* 0x000fe200078e0029 */
[----:B------:R-:W-:Y:S01]  /*13ae30*/  IADD3 RZ, P0, PT, R206, R38, RZ ;  /* 0x00000026ceff7210 */ /* 0x000fe20007f1e0ff */
[----:B------:R-:W-:Y:S01]  /*13ae40*/  IMAD.WIDE.U32 R38, R45, -0xc7aed41, RZ ;  /* 0xf38512bf2d267825 */ /* 0x000fe200078e00ff */
[----:B------:R-:W-:-:S02]  /*13ae50*/  IADD3 R210, P3, PT, R61, R210, RZ ;  /* 0x000000d23dd27210 */ /* 0x000fc40007f7e0ff */
[----:B------:R-:W-:Y:S01]  /*13ae60*/  IADD3.X RZ, P1, PT, R123, R60, RZ, P6, !PT ;  /* 0x0000003c7bff7210 */ /* 0x000fe2000373e4ff */
[----:B------:R-:W-:Y:S01]  /*13ae70*/  IMAD.WIDE.U32.X R52, R45, 0x6730d2a0, R52, P4 ;  /* 0x6730d2a02d347825 */ /* 0x000fe200020e0434 */
[----:B------:R-:W-:Y:S02]  /*13ae80*/  IADD3.X R211, P3, PT, R42, R107, RZ, P3, !PT ;  /* 0x0000006b2ad37210 */ /* 0x000fe40001f7e4ff */
[----:B------:R-:W-:Y:S01]  /*13ae90*/  IADD3.X R61, P1, PT, RZ, R188, RZ, P1, !PT ;  /* 0x000000bcff3d7210 */ /* 0x000fe20000f3e4ff */
[C---:B------:R-:W-:Y:S01]  /*13aea0*/  IMAD.WIDE.U32 R38, P6, R44.reuse, 0x64774b84, R38 ;  /* 0x64774b842c267825 */ /* 0x040fe200078c0026 */
[----:B------:R-:W-:Y:S02]  /*13aeb0*/  IADD3.X RZ, P0, PT, R207, R43, RZ, P0, !PT ;  /* 0x0000002bcfff7210 */ /* 0x000fe4000071e4ff */
[----:B------:R-:W-:Y:S01]  /*13aec0*/  IADD3.X R61, P3, PT, RZ, R61, RZ, P3, !PT ;  /* 0x0000003dff3d7210 */ /* 0x000fe20001f7e4ff */
[----:B------:R-:W-:Y:S01]  /*13aed0*/  IMAD.WIDE.U32 R206, R44, -0x94f09dc, R206 ;  /* 0xf6b0f6242cce7825 */ /* 0x000fe200078e00ce */
[----:B------:R-:W-:-:S02]  /*13aee0*/  IADD3.X R59, P0, PT, RZ, R52, RZ, P0, !PT ;  /* 0x00000034ff3b7210 */ /* 0x000fc4000071e4ff */
[----:B------:R-:W-:Y:S01]  /*13aef0*/  IADD3.X R189, PT, PT, RZ, RZ, R189, P3, P1 ;  /* 0x000000ffffbd7210 */ /* 0x000fe20001fe24bd */
[----:B------:R-:W-:Y:S01]  /*13af00*/  IMAD.WIDE.U32 R42, R44, -0xc7aed41, RZ ;  /* 0xf38512bf2c2a7825 */ /* 0x000fe200078e00ff */
[----:B------:R-:W-:-:S03]  /*13af10*/  IADD3.X R109, P2, PT, R132, R109, RZ, P2, !PT ;  /* 0x0000006d846d7210 */ /* 0x000fc6000175e4ff */
[----:B------:R-:W-:Y:S01]  /*13af20*/  IMAD.IADD R41, R207, 0x1, R40 ;  /* 0x00000001cf297824 */ /* 0x000fe200078e0228 */
[----:B------:R-:W-:Y:S02]  /*13af30*/  IADD3 R207, P4, PT, R47, R206, RZ ;  /* 0x000000ce2fcf7210 */ /* 0x000fe40007f9e0ff */
[----:B------:R-:W-:Y:S02]  /*13af40*/  IADD3 R43, P5, PT, R38, R43, RZ ;  /* 0x0000002b262b7210 */ /* 0x000fe40007fbe0ff */
[----:B------:R-:W-:Y:S01]  /*13af50*/  IADD3 RZ, P3, PT, R208, R42, RZ ;  /* 0x0000002ad0ff7210 */ /* 0x000fe20007f7e0ff */
[----:B------:R-:W-:Y:S01]  /*13af60*/  IMAD.MOV.U32 R42, RZ, RZ, R39 ;  /* 0x000000ffff2a7224 */ /* 0x000fe200078e0027 */
[----:B------:R-:W-:Y:S02]  /*13af70*/  IADD3 R40, P1, PT, R54, R49, RZ ;  /* 0x0000003136287210 */ /* 0x000fe40007f3e0ff */
[----:B------:R-:W-:Y:S02]  /*13af80*/  IADD3.X R54, P4, PT, R41, R58, RZ, P4, !PT ;  /* 0x0000003a29367210 */ /* 0x000fe4000279e4ff */
[----:B------:R-:W-:Y:S01]  /*13af90*/  IADD3.X RZ, P3, PT, R209, R43, RZ, P3, !PT ;  /* 0x0000002bd1ff7210 */ /* 0x000fe20001f7e4ff */
[----:B------:R-:W-:Y:S01]  /*13afa0*/  IMAD.X R43, RZ, RZ, RZ, P6 ;  /* 0x000000ffff2b7224 */ /* 0x000fe200030e06ff */
[----:B------:R-:W-:Y:S01]  /*13afb0*/  IADD3.X R59, P4, PT, RZ, R59, RZ, P4, !PT ;  /* 0x0000003bff3b7210 */ /* 0x000fe2000279e4ff */
[----:B------:R-:W-:Y:S01]  /*13afc0*/  IMAD.WIDE.U32 R208, R44, -0xc7aed41, R208 ;  /* 0xf38512bf2cd07825 */ /* 0x000fe200078e00d0 */
[----:B------:R-:W-:-:S02]  /*13afd0*/  IADD3 RZ, P6, PT, R40, R46, RZ ;  /* 0x0000002e28ff7210 */ /* 0x000fc40007fde0ff */
[----:B------:R-:W-:Y:S01]  /*13afe0*/  IADD3.X R52, PT, PT, RZ, RZ, R53, P4, P0 ;  /* 0x000000ffff347210 */ /* 0x000fe200027e0435 */
[----:B------:R-:W-:Y:S01]  /*13aff0*/  IMAD.IADD R49, R209, 0x1, R38 ;  /* 0x00000001d1317824 */ /* 0x000fe200078e0226 */
[----:B------:R-:W-:Y:S01]  /*13b000*/  IADD3 R208, P0, PT, R59, R208, RZ ;  /* 0x000000d03bd07210 */ /* 0x000fe20007f1e0ff */
[----:B------:R-:W-:Y:S01]  /*13b010*/  IMAD.WIDE.U32.X R42, R45, 0x64774b84, R42, P5 ;  /* 0x64774b842d2a7825 */ /* 0x000fe200028e042a */
[----:B------:R-:W-:Y:S02]  /*13b020*/  IADD3.X R41, P1, PT, R126, R109, RZ, P1, !PT ;  /* 0x0000006d7e297210 */ /* 0x000fe40000f3e4ff */
[----:B------:R-:W-:Y:S01]  /*13b030*/  IADD3.X R58, P0, PT, R49, R52, RZ, P0, !PT ;  /* 0x00000034313a7210 */ /* 0x000fe2000071e4ff */
[----:B------:R-:W-:Y:S01]  /*13b040*/  IMAD.WIDE.U32 R46, R45, 0x434bacd7, RZ ;  /* 0x434bacd72d2e7825 */ /* 0x000fe200078e00ff */
[----:B------:R-:W-:Y:S02]  /*13b050*/  IADD3.X R53, P4, PT, RZ, R42, RZ, P3, !PT ;  /* 0x0000002aff357210 */ /* 0x000fe40001f9e4ff */
[----:B------:R-:W-:Y:S01]  /*13b060*/  IADD3.X RZ, P6, PT, R41, R57, RZ, P6, !PT ;  /* 0x0000003929ff7210 */ /* 0x000fe200037de4ff */
        /* <DEDUP_REMOVED lines=14> */
[----:B------:R-:W-:Y:S02]  /*13b150*/  IADD3 R60, P4, PT, R53, R38, RZ ;  /* 0x00000026353c7210 */ /* 0x000fe40007f9e0ff */
[----:B------:R-:W-:Y:S01]  /*13b160*/  IADD3.X R40, P1, PT, RZ, RZ, RZ, P1, !PT ;  /* 0x000000ffff287210 */ /* 0x000fe20000f3e4ff */
[----:B------:R-:W-:-:S02]  /*13b170*/  IMAD.MOV.U32 R48, RZ, RZ, R47 ;  /* 0x000000ffff307224 */ /* 0x000fc400078e002f */
        /* <DEDUP_REMOVED lines=94> */
.L_x_1888:
[----:B------:R-:W-:Y:S05]  /*13b760*/  BSYNC.RELIABLE B2 ;  /* 0x0000000000027941 */ /* 0x000fea0003800100 */
.L_x_1887:
        /* <DEDUP_REMOVED lines=12> */
.L_x_1889:
[----:B------:R-:W-:Y:S05]  /*13b830*/  BSYNC.RECONVERGENT B1 ;  /* 0x0000000000017941 */ /* 0x000fea0003800200 */
.L_x_1886:
        /* <DEDUP_REMOVED lines=79> */
.L_x_1892:
[----:B------:R-:W-:Y:S05]  /*13bd30*/  BSYNC.RELIABLE B2 ;  /* 0x0000000000027941 */ /* 0x000fea0003800100 */
.L_x_1891:
        /* <DEDUP_REMOVED lines=12> */
.L_x_1893:
[----:B------:R-:W-:Y:S05]  /*13be00*/  BSYNC.RECONVERGENT B1 ;  /* 0x0000000000017941 */ /* 0x000fea0003800200 */
.L_x_1890:
        /* <DEDUP_REMOVED lines=49> */
.L_x_1897:
[----:B------:R-:W-:Y:S05]  /*13c120*/  BSYNC.RELIABLE B2 ;  /* 0x0000000000027941 */ /* 0x000fea0003800100 */
.L_x_1896:
        /* <DEDUP_REMOVED lines=12> */
.L_x_1895:
[----:B------:R-:W-:Y:S05]  /*13c1f0*/  BSYNC.RECONVERGENT B1 ;  /* 0x0000000000017941 */ /* 0x000fea0003800200 */
.L_x_1894:
        /* <DEDUP_REMOVED lines=79> */
.L_x_1900:
[----:B------:R-:W-:Y:S05]  /*13c6f0*/  BSYNC.RELIABLE B2 ;  /* 0x0000000000027941 */ /* 0x000fea0003800100 */
.L_x_1899:
        /* <DEDUP_REMOVED lines=12> */
.L_x_1901:
[----:B------:R-:W-:Y:S05]  /*13c7c0*/  BSYNC.RECONVERGENT B1 ;  /* 0x0000000000017941 */ /* 0x000fea0003800200 */
.L_x_1898:
        /* <DEDUP_REMOVED lines=15> */
[----:B------:R-:W-:Y:S01]  /*13c8c0*/  IMAD.WIDE.U32 R40, R219, R202, RZ ;  /* 0x000000cadb287225 */ /* 0x000fe200078e00ff */
[----:B------:R-:W-:Y:S02]  /*13c8d0*/  IADD3 R46, P2, PT, R71, R46, RZ ;  /* 0x0000002e472e7210 */ /* 0x000fe40007f5e0ff */
[----:B------:R-:W-:Y:S01]  /*13c8e0*/  IADD3 RZ, P6, PT, RZ, R70, RZ ;  /* 0x00000046ffff7210 */ /* 0x000fe20007fde0ff */
[----:B------:R-:W-:-:S04]  /*13c8f0*/  IMAD.WIDE.U32.X R38, R130, R130, R38, P1 ;  /* 0x0000008282267225 */ /* 0x000fc800008e0426 */
[----:B------:R-:W-:Y:S01]  /*13c900*/  IMAD.WIDE.U32 R44, P3, R210, R130, R44 ;  /* 0x00000082d22c7225 */ /* 0x000fe2000786002c */
[----:B------:R-:W-:-:S03]  /*13c910*/  IADD3.X R71, P5, PT, RZ, R38, RZ, P0, !PT ;  /* 0x00000026ff477210 */ /* 0x000fc600007be4ff */
[----:B------:R-:W-:Y:S01]  /*13c920*/  IMAD.MOV.U32 R110, RZ, RZ, R45 ;  /* 0x000000ffff6e7224 */ /* 0x000fe200078e002d */
[----:B------:R-:W-:Y:S01]  /*13c930*/  IADD3.X R71, P1, PT, RZ, R71, RZ, P0, !PT ;  /* 0x00000047ff477210 */ /* 0x000fe2000073e4ff */
[----:B------:R-:W-:-:S03]  /*13c940*/  IMAD.WIDE.U32 R108, R208, R202, RZ ;  /* 0x000000cad06c7225 */ /* 0x000fc600078e00ff */
[----:B------:R-:W-:Y:S01]  /*13c950*/  IADD3 R70, P0, PT, R71, R70, RZ ;  /* 0x0000004647467210 */ /* 0x000fe20007f1e0ff */
[----:B------:R-:W-:Y:S01]  /*13c960*/  IMAD.WIDE.U32 R40, P4, R208, R130, R40 ;  /* 0x00000082d0287225 */ /* 0x000fe20007880028 */
[----:B------:R-:W-:Y:S02]  /*13c970*/  IADD3.X R39, PT, PT, RZ, RZ, R39, P1, P5 ;  /* 0x000000ffff277210 */ /* 0x000fe40000fea427 */
[----:B------:R-:W-:Y:S01]  /*13c980*/  IADD3.X RZ, P1, PT, RZ, R46, RZ, P6, !PT ;  /* 0x0000002effff7210 */ /* 0x000fe2000373e4ff */
[----:B------:R-:W-:Y:S01]  /*13c990*/  IMAD R45, R97, -0x30003, RZ ;  /* 0xfffcfffd612d7824 */ /* 0x000fe200078e02ff */
[----:B------:R-:W-:Y:S01]  /*13c9a0*/  IADD3.X R71, P0, PT, R46, R39, RZ, P0, !PT ;  /* 0x000000272e477210 */ /* 0x000fe2000071e4ff */
[----:B------:R-:W-:Y:S02]  /*13c9b0*/  IMAD.MOV.U32 R42, RZ, RZ, R47 ;  /* 0x000000ffff2a7224 */ /* 0x000fe400078e002f */
[----:B------:R-:W-:Y:S01]  /*13c9c0*/  IMAD.X R107, RZ, RZ, RZ, P4 ;  /* 0x000000ffff6b7224 */ /* 0x000fe200020e06ff */
[----:B------:R-:W-:Y:S01]  /*13c9d0*/  IADD3 R109, P4, PT, R109, R40, RZ ;  /* 0x000000286d6d7210 */ /* 0x000fe20007f9e0ff */
[----:B------:R-:W-:-:S04]  /*13c9e0*/  IMAD.WIDE.U32 R100, R96, -0x30003, RZ ;  /* 0xfffcfffd60647825 */ /* 0x000fc800078e00ff */
[----:B------:R-:W-:Y:S02]  /*13c9f0*/  IMAD R45, R96, -0x760c0004, R45 ;  /* 0x89f3fffc602d7824 */ /* 0x000fe400078e022d */
[----:B------:R-:W-:Y:S02]  /*13ca00*/  IMAD.MOV.U32 R106, RZ, RZ, R41 ;  /* 0x000000ffff6a7224 */ /* 0x000fe400078e0029 */
        /* <DEDUP_REMOVED lines=8> */
[----:B------:R-:W-:-:S03]  /*13ca90*/  IMAD.WIDE.U32 R104, R205, R202, RZ ;  /* 0x000000cacd687225 */ /* 0x000fc600078e00ff */
[----:B------:R-:W-:Y:S01]  /*13caa0*/  IADD3.X R112, PT, PT, RZ, RZ, R43, P2, P1 ;  /* 0x000000ffff707210 */ /* 0x000fe200017e242b */
[----:B------:R-:W-:Y:S01]  /*13cab0*/  IMAD.WIDE.U32 R38, R100, -0x5555, RZ ;  /* 0xffffaaab64267825 */ /* 0x000fe200078e00ff */
[----:B------:R-:W-:-:S03]  /*13cac0*/  IADD3 R101, P5, PT, R105, R40, RZ ;  /* 0x0000002869657210 */ /* 0x000fc60007fbe0ff */
[----:B------:R-:W-:Y:S01]  /*13cad0*/  IMAD.WIDE.U32 R46, P0, R100, -0x46010001, R46 ;  /* 0xb9feffff642e7825 */ /* 0x000fe2000780002e */
[----:B------:R-:W-:-:S03]  /*13cae0*/  IADD3 RZ, P6, PT, R96, R38, RZ ;  /* 0x0000002660ff7210 */ /* 0x000fc60007fde0ff */
[----:B------:R-:W-:Y:S01]  /*13caf0*/  IMAD.WIDE.U32 R72, R113, -0x4eac0001, RZ ;  /* 0xb153ffff71487825 */ /* 0x000fe200078e00ff */
[----:B------:R-:W-:-:S03]  /*13cb00*/  IADD3 R105, P1, PT, R46, R39, RZ ;  /* 0x000000272e697210 */ /* 0x000fc60007f3e0ff */
[----:B------:R-:W-:Y:S01]  /*13cb10*/  IMAD.WIDE.U32 R64, R113, -0x94f09dc, RZ ;  /* 0xf6b0f62471407825 */ /* 0x000fe200078e00ff */
[----:B------:R-:W-:-:S03]  /*13cb20*/  IADD3.X RZ, P6, PT, R97, R105, RZ, P6, !PT ;  /* 0x0000006961ff7210 */ /* 0x000fc600037de4ff */
[----:B------:R-:W-:Y:S02]  /*13cb30*/  IMAD.X R95, RZ, RZ, RZ, P0 ;  /* 0x000000ffff5f7224 */ /* 0x000fe400000e06ff */
[----:B------:R-:W-:Y:S02]  /*13cb40*/  IMAD.MOV.U32 R94, RZ, RZ, R47 ;  /* 0x000000ffff5e7224 */ /* 0x000fe400078e002f */
[----:B------:R-:W-:-:S04]  /*13cb50*/  IMAD.WIDE.U32 R68, R100, -0x4eac0001, RZ ;  /* 0xb153ffff64447825 */ /* 0x000fc800078e00ff */
[----:B------:R-:W-:-:S04]  /*13cb60*/  IMAD.WIDE.U32 R72, P0, R100, 0x1eabfffe, R72 ;  /* 0x1eabfffe64487825 */ /* 0x000fc80007800048 */
[----:B------:R-:W-:-:S04]  /*13cb70*/  IMAD.WIDE.U32.X R94, R113, -0x46010001, R94, P1 ;  /* 0xb9feffff715e7825 */ /* 0x000fc800008e045e */
[----:B------:R-:W-:-:S04]  /*13cb80*/  IMAD.WIDE.U32 R58, R100, -0x94f09dc, RZ ;  /* 0xf6b0f624643a7825 */ /* 0x000fc800078e00ff */
[----:B------:R-:W-:-:S04]  /*13cb90*/  IMAD.WIDE.U32 R64, P1, R100, 0x6730d2a0, R64 ;  /* 0x6730d2a064407825 */ /* 0x000fc80007820040 */
[----:B------:R-:W-:Y:S01]  /*13cba0*/  IMAD.X R67, RZ, RZ, RZ, P0 ;  /* 0x000000ffff437224 */ /* 0x000fe200000e06ff */
[----:B------:R-:W-:Y:S01]  /*13cbb0*/  IADD3 R69, P0, PT, R72, R69, RZ ;  /* 0x0000004548457210 */ /* 0x000fe20007f1e0ff */
[----:B------:R-:W-:-:S04]  /*13cbc0*/  IMAD.WIDE.U32 R54, R113, -0xc7aed41, RZ ;  /* 0xf38512bf71367825 */ /* 0x000fc800078e00ff */
[----:B------:R-:W-:-:S04]  /*13cbd0*/  IMAD.WIDE.U32 R62, R210, R202, RZ ;  /* 0x000000cad23e7225 */ /* 0x000fc800078e00ff */
[----:B------:R-:W-:Y:S01]  /*13cbe0*/  IMAD.MOV.U32 R66, RZ, RZ, R73 ;  /* 0x000000ffff427224 */ /* 0x000fe200078e0049 */
[----:B------:R-:W-:Y:S01]  /*13cbf0*/  IADD3 RZ, P2, PT, RZ, R62, RZ ;  /* 0x0000003effff7210 */ /* 0x000fe20007f5e0ff */
[----:B------:R-:W-:Y:S01]  /*13cc00*/  IMAD.X R57, RZ, RZ, RZ, P1 ;  /* 0x000000ffff397224 */ /* 0x000fe200008e06ff */
[----:B------:R-:W-:Y:S01]  /*13cc10*/  IADD3 R73, P1, PT, R64, R59, RZ ;  /* 0x0000003b40497210 */ /* 0x000fe20007f3e0ff */
[----:B------:R-:W-:-:S04]  /*13cc20*/  IMAD.WIDE.U32 R48, R113, 0x434bacd7, RZ ;  /* 0x434bacd771307825 */ /* 0x000fc800078e00ff */
[----:B------:R-:W-:Y:S02]  /*13cc30*/  IMAD.MOV.U32 R56, RZ, RZ, R65 ;  /* 0x000000ffff387224 */ /* 0x000fe400078e0041 */
[----:B------:R-:W-:Y:S01]  /*13cc40*/  IMAD.X R111, RZ, RZ, RZ, P3 ;  /* 0x000000ffff6f7224 */ /* 0x000fe200018e06ff */
[----:B------:R-:W-:Y:S01]  /*13cc50*/  IADD3 R63, P3, PT, R63, R44, RZ ;  /* 0x0000002c3f3f7210 */ /* 0x000fe20007f7e0ff */
[----:B------:R-:W-:-:S03]  /*13cc60*/  IMAD.WIDE.U32.X R66, R113, 0x1eabfffe, R66, P0 ;  /* 0x1eabfffe71427825 */ /* 0x000fc600000e0442 */
[----:B------:R-:W-:Y:S01]  /*13cc70*/  IADD3.X RZ, P2, PT, RZ, R63, RZ, P2, !PT ;  /* 0x0000003fffff7210 */ /* 0x000fe2000175e4ff */
[----:B------:R-:W-:-:S04]  /*13cc80*/  IMAD.WIDE.U32 R52, R100, -0xc7aed41, RZ ;  /* 0xf38512bf64347825 */ /* 0x000fc800078e00ff */
[----:B------:R-:W-:-:S04]  /*13cc90*/  IMAD.WIDE.U32 R54, P0, R100, 0x64774b84, R54 ;  /* 0x64774b8464367825 */ /* 0x000fc80007800036 */
[----:B------:R-:W-:-:S04]  /*13cca0*/  IMAD.WIDE.U32.X R56, R113, 0x6730d2a0, R56, P1 ;  /* 0x6730d2a071387825 */ /* 0x000fc800008e0438 */
[----:B------:R-:W-:-:S04]  /*13ccb0*/  IMAD.WIDE.U32 R42, R113, 0x397fe69a, RZ ;  /* 0x397fe69a712a7825 */ /* 0x000fc800078e00ff */
[----:B------:R-:W-:-:S04]  /*13ccc0*/  IMAD.WIDE.U32 R48, P1, R100, 0x4b1ba7b6, R48 ;  /* 0x4b1ba7b664307825 */ /* 0x000fc80007820030 */
[----:B------:R-:W-:Y:S01]  /*13ccd0*/  IMAD.X R51, RZ, RZ, RZ, P0 ;  /* 0x000000ffff337224 */ /* 0x000fe200000e06ff */
[----:B------:R-:W-:Y:S01]  /*13cce0*/  IADD3 R115, P0, PT, R54, R53, RZ ;  /* 0x0000003536737210 */ /* 0x000fe20007f1e0ff */
[----:B------:R-:W-:Y:S01]  /*13ccf0*/  IMAD.WIDE.U32.X R110, R60, R130, R110, P3 ;  /* 0x000000823c6e7225 */ /* 0x000fe200018e046e */
[----:B------:R-:W-:-:S03]  /*13cd00*/  IADD3 R62, P3, PT, R45, R62, RZ ;  /* 0x0000003e2d3e7210 */ /* 0x000fc60007f7e0ff */
[----:B------:R-:W-:Y:S01]  /*13cd10*/  IMAD.WIDE.U32 R38, R100, 0x434bacd7, RZ ;  /* 0x434bacd764267825 */ /* 0x000fe200078e00ff */
[----:B------:R-:W-:-:S03]  /*13cd20*/  IADD3.X R63, P3, PT, R63, R112, RZ, P3, !PT ;  /* 0x000000703f3f7210 */ /* 0x000fc60001f7e4ff */
[----:B------:R-:W-:Y:S02]  /*13cd30*/  IMAD.MOV.U32 R50, RZ, RZ, R55 ;  /* 0x000000ffff327224 */ /* 0x000fe400078e0037 */
[----:B------:R-:W-:Y:S02]  /*13cd40*/  IMAD.MOV.U32 R102, RZ, RZ, R41 ;  /* 0x000000ffff667224 */ /* 0x000fe400078e0029 */
[----:B------:R-:W-:Y:S02]  /*13cd50*/  IMAD.X R45, RZ, RZ, RZ, P1 ;  /* 0x000000ffff2d7224 */ /* 0x000fe400008e06ff */
[----:B------:R-:W-:-:S04]  /*13cd60*/  IMAD.WIDE.U32 R40, R100, 0x397fe69a, RZ ;  /* 0x397fe69a64287825 */ /* 0x000fc800078e00ff */
[----:B------:R-:W-:-:S04]  /*13cd70*/  IMAD.WIDE.U32 R42, P1, R100, 0x1a0111ea, R42 ;  /* 0x1a0111ea642a7825 */ /* 0x000fc8000782002a */
[----:B------:R-:W-:Y:S01]  /*13cd80*/  IMAD.WIDE.U32.X R50, R113, 0x64774b84, R50, P0 ;  /* 0x64774b8471327825 */ /* 0x000fe200000e0432 */
[----:B------:R-:W-:-:S03]  /*13cd90*/  IADD3 R55, P0, PT, R48, R39, RZ ;  /* 0x0000002730377210 */ /* 0x000fc60007f1e0ff */
[----:B------:R-:W-:-:S04]  /*13cda0*/  IMAD.WIDE.U32 R98, R100, -0x5555, R96 ;  /* 0xffffaaab64627825 */ /* 0x000fc800078e0060 */
[----:B------:R-:W-:Y:S02]  /*13cdb0*/  IMAD.MOV.U32 R44, RZ, RZ, R49 ;  /* 0x000000ffff2c7224 */ /* 0x000fe400078e0031 */
[----:B------:R-:W-:Y:S01]  /*13cdc0*/  IMAD.X R47, RZ, RZ, RZ, P1 ;  /* 0x000000ffff2f7224 */ /* 0x000fe200008e06ff */
[----:B------:R-:W-:Y:S01]  /*13cdd0*/  IADD3 R49, P1, PT, R42, R41, RZ ;  /* 0x000000292a317210 */ /* 0x000fe20007f3e0ff */
[----:B------:R-:W-:Y:S01]  /*13cde0*/  IMAD.WIDE.U32.X R44, R113, 0x4b1ba7b6, R44, P0 ;  /* 0x4b1ba7b6712c7825 */ /* 0x000fe200000e042c */
[----:B------:R-:W-:Y:S02]  /*13cdf0*/  IADD3.X R41, P2, PT, RZ, R110, RZ, P2, !PT ;  /* 0x0000006eff297210 */ /* 0x000fe4000175e4ff */
[----:B------:R-:W-:Y:S01]  /*13ce00*/  IADD3 RZ, P0, PT, RZ, R98, RZ ;  /* 0x00000062ffff7210 */ /* 0x000fe20007f1e0ff */
[----:B------:R-:W-:Y:S01]  /*13ce10*/  IMAD.IADD R98, R99, 0x1, R46 ;  /* 0x0000000163627824 */ /* 0x000fe200078e022e */
[----:B------:R-:W-:Y:S01]  /*13ce20*/  IADD3.X R41, P3, PT, RZ, R41, RZ, P3, !PT ;  /* 0x00000029ff297210 */ /* 0x000fe20001f7e4ff */
[----:B------:R-:W-:-:S02]  /*13ce30*/  IMAD.MOV.U32 R46, RZ, RZ, R43 ;  /* 0x000000ffff2e7224 */ /* 0x000fc400078e002b */
[----:B------:R-:W-:Y:S01]  /*13ce40*/  IMAD.WIDE.U32.X R106, R219, R130, R106, P4 ;  /* 0x00000082db6a7225 */ /* 0x000fe200020e046a */
[----:B------:R-:W-:Y:S02]  /*13ce50*/  IADD3.X R110, PT, PT, RZ, RZ, R111, P3, P2 ;  /* 0x000000ffff6e7210 */ /* 0x000fe40001fe446f */
[----:B------:R-:W-:Y:S01]  /*13ce60*/  IADD3.X RZ, P0, PT, RZ, R98, RZ, P0, !PT ;  /* 0x00000062ffff7210 */ /* 0x000fe2000071e4ff */
[----:B------:R-:W-:Y:S01]  /*13ce70*/  IMAD.WIDE.U32.X R46, R113, 0x1a0111ea, R46, P1 ;  /* 0x1a0111ea712e7825 */ /* 0x000fe200008e042e */
[----:B------:R-:W-:Y:S02]  /*13ce80*/  IADD3.X R39, P3, PT, RZ, R94, RZ, P6, !PT ;  /* 0x0000005eff277210 */ /* 0x000fe4000377e4ff */
[----:B------:R-:W-:Y:S01]  /*13ce90*/  IADD3 RZ, P4, PT, RZ, R108, RZ ;  /* 0x0000006cffff7210 */ /* 0x000fe20007f9e0ff */
[----:B------:R-:W-:Y:S01]  /*13cea0*/  IMAD.WIDE.U32.X R102, R209, R130, R102, P5 ;  /* 0x00000082d1667225 */ /* 0x000fe200028e0466 */
[----:B------:R-:W-:Y:S02]  /*13ceb0*/  IADD3 RZ, P1, PT, R70, R68, RZ ;  /* 0x0000004446ff7210 */ /* 0x000fe40007f3e0ff */
[----:B------:R-:W-:Y:S01]  /*13cec0*/  IADD3.X R39, P6, PT, RZ, R39, RZ, P0, !PT ;  /* 0x00000027ff277210 */ /* 0x000fe200007de4ff */
[----:B------:R-:W-:Y:S01]  /*13ced0*/  IMAD.WIDE.U32 R98, R207, R203, RZ ;  /* 0x000000cbcf627225 */ /* 0x000fe200078e00ff */
[----:B------:R-:W-:-:S02]  /*13cee0*/  IADD3 R108, P0, PT, R41, R108, RZ ;  /* 0x0000006c296c7210 */ /* 0x000fc40007f1e0ff */
[----:B------:R-:W-:Y:S01]  /*13cef0*/  IADD3.X RZ, P4, PT, RZ, R109, RZ, P4, !PT ;  /* 0x0000006dffff7210 */ /* 0x000fe2000279e4ff */
[----:B------:R-:W-:Y:S01]  /*13cf00*/  IMAD.WIDE.U32 R198, R207, R208, RZ ;  /* 0x000000d0cfc67225 */ /* 0x000fe200078e00ff */
[----:B------:R-:W-:Y:S02]  /*13cf10*/  IADD3.X RZ, P1, PT, R71, R69, RZ, P1, !PT ;  /* 0x0000004547ff7210 */ /* 0x000fe40000f3e4ff */
[----:B------:R-:W-:Y:S01]  /*13cf20*/  IADD3.X R109, P0, PT, R109, R110, RZ, P0, !PT ;  /* 0x0000006e6d6d7210 */ /* 0x000fe2000071e4ff */
[----:B------:R-:W-:Y:S01]  /*13cf30*/  IMAD.WIDE.U32 R70, R100, -0x4eac0001, R70 ;  /* 0xb153ffff64467825 */ /* 0x000fe200078e0046 */
[----:B------:R-:W-:Y:S02]  /*13cf40*/  IADD3.X R105, P4, PT, RZ, R106, RZ, P4, !PT ;  /* 0x0000006aff697210 */ /* 0x000fe4000279e4ff */
[----:B------:R-:W-:Y:S01]  /*13cf50*/  IADD3.X R95, PT, PT, RZ, RZ, R95, P6, P3 ;  /* 0x000000ffff5f7210 */ /* 0x000fe200037e645f */
[----:B------:R-:W-:Y:S01]  /*13cf60*/  IMAD.IADD R72, R71, 0x1, R72 ;  /* 0x0000000147487824 */ /* 0x000fe200078e0248 */
[----:B------:R-:W-:Y:S01]  /*13cf70*/  IADD3 R70, P3, PT, R39, R70, RZ ;  /* 0x0000004627467210 */ /* 0x000fe20007f7e0ff */
[----:B------:R-:W-:Y:S01]  /*13cf80*/  IMAD.WIDE.U32 R68, R204, R202, RZ ;  /* 0x000000cacc447225 */ /* 0x000fe200078e00ff */
        /* <DEDUP_REMOVED lines=9> */
[----:B------:R-:W-:Y:S01]  /*13d020*/  IADD3.X R59, P3, PT, RZ, R41, RZ, P3, !PT ;  /* 0x00000029ff3b7210 */ /* 0x000fe20001f7e4ff */
[----:B------:R-:W-:Y:S01]  /*13d030*/  IMAD.WIDE.U32 R196, R204, R208, RZ ;  /* 0x000000d0ccc47225 */ /* 0x000fe200078e00ff */
[----:B------:R-:W-:-:S02]  /*13d040*/  IADD3 R104, P4, PT, R105, R104, RZ ;  /* 0x0000006869687210 */ /* 0x000fc40007f9e0ff */
[----:B------:R-:W-:Y:S01]  /*13d050*/  IADD3.X RZ, P5, PT, RZ, R101, RZ, P6, !PT ;  /* 0x00000065ffff7210 */ /* 0x000fe200037be4ff */
[----:B------:R-:W-:Y:S01]  /*13d060*/  IMAD.WIDE.U32 R64, P6, R204, R130, R64 ;  /* 0x00000082cc407225 */ /* 0x000fe200078c0040 */
[----:B------:R-:W-:Y:S02]  /*13d070*/  IADD3.X RZ, P0, PT, R63, R73, RZ, P2, !PT ;  /* 0x000000493fff7210 */ /* 0x000fe4000171e4ff */
[----:B------:R-:W-:Y:S01]  /*13d080*/  IADD3 R58, P2, PT, R59, R58, RZ ;  /* 0x0000003a3b3a7210 */ /* 0x000fe20007f5e0ff */
[----:B------:R-:W-:Y:S01]  /*13d090*/  IMAD.WIDE.U32 R62, R130, R203, RZ ;  /* 0x000000cb823e7225 */ /* 0x000fe200078e00ff */
[----:B------:R-:W-:Y:S02]  /*13d0a0*/  IADD3.X R66, PT, PT, RZ, RZ, R67, P3, P1 ;  /* 0x000000ffff427210 */ /* 0x000fe40001fe2443 */
[----:B------:R-:W-:Y:S01]  /*13d0b0*/  IADD3.X R105, P4, PT, R101, R106, RZ, P4, !PT ;  /* 0x0000006a65697210 */ /* 0x000fe2000279e4ff */
[----:B------:R-:W-:Y:S01]  /*13d0c0*/  IMAD.X R67, RZ, RZ, RZ, P6 ;  /* 0x000000ffff437224 */ /* 0x000fe200030e06ff */
[----:B------:R-:W-:-:S02]  /*13d0d0*/  IADD3.X R73, P3, PT, RZ, R102, RZ, P5, !PT ;  /* 0x00000066ff497210 */ /* 0x000fc40002f7e4ff */
[----:B------:R-:W-:Y:S01]  /*13d0e0*/  IADD3.X R59, P1, PT, R39, R66, RZ, P2, !PT ;  /* 0x00000042273b7210 */ /* 0x000fe2000173e4ff */
[----:B------:R-:W-:Y:S01]  /*13d0f0*/  IMAD.MOV.U32 R66, RZ, RZ, R65 ;  /* 0x000000ffff427224 */ /* 0x000fe200078e0041 */
[----:B------:R-:W-:Y:S01]  /*13d100*/  IADD3 RZ, P5, PT, R108, R52, RZ ;  /* 0x000000346cff7210 */ /* 0x000fe20007fbe0ff */
[C---:B------:R-:W-:Y:S01]  /*13d110*/  IMAD.WIDE.U32 R52, R202.reuse, R203, RZ ;  /* 0x000000cbca347225 */ /* 0x040fe200078e00ff */
[----:B------:R-:W-:Y:S02]  /*13d120*/  IADD3.X R73, P2, PT, RZ, R73, RZ, P4, !PT ;  /* 0x00000049ff497210 */ /* 0x000fe4000275e4ff */
[----:B------:R-:W-:Y:S01]  /*13d130*/  IADD3.X R41, P0, PT, RZ, R56, RZ, P0, !PT ;  /* 0x00000038ff297210 */ /* 0x000fe2000071e4ff */
[----:B------:R-:W-:Y:S01]  /*13d140*/  IMAD.WIDE.U32 R62, P4, R202, R61, R62 ;  /* 0x0000003dca3e7225 */ /* 0x000fe2000788003e */
[----:B------:R-:W-:Y:S02]  /*13d150*/  IADD3.X R102, PT, PT, RZ, RZ, R103, P2, P3 ;  /* 0x000000ffff667210 */ /* 0x000fe400017e6467 */
[----:B------:R-:W-:-:S02]  /*13d160*/  IADD3.X R41, P1, PT, RZ, R41, RZ, P1, !PT ;  /* 0x00000029ff297210 */ /* 0x000fc40000f3e4ff */
[----:B------:R-:W-:Y:S02]  /*13d170*/  IADD3 R39, P2, PT, R62, R53, RZ ;  /* 0x000000353e277210 */ /* 0x000fe40007f5e0ff */
[----:B------:R-:W-:Y:S02]  /*13d180*/  IADD3 RZ, P3, PT, R70, R52, RZ ;  /* 0x0000003446ff7210 */ /* 0x000fe40007f7e0ff */
[----:B------:R-:W-:Y:S01]  /*13d190*/  IADD3.X R65, PT, PT, RZ, RZ, R57, P1, P0 ;  /* 0x000000ffff417210 */ /* 0x000fe20000fe0439 */
[----:B------:R-:W-:Y:S01]  /*13d1a0*/  IMAD.WIDE.U32 R56, R203, R203, RZ ;  /* 0x000000cbcb387225 */ /* 0x000fe200078e00ff */
[----:B------:R-:W-:Y:S02]  /*13d1b0*/  IADD3.X RZ, P3, PT, R71, R39, RZ, P3, !PT ;  /* 0x0000002747ff7210 */ /* 0x000fe40001f7e4ff */
[----:B------:R-:W-:Y:S01]  /*13d1c0*/  IADD3 RZ, P1, PT, R104, R38, RZ ;  /* 0x0000002668ff7210 */ /* 0x000fe20007f3e0ff */
[----:B------:R-:W-:Y:S01]  /*13d1d0*/  IMAD.X R39, RZ, RZ, RZ, P4 ;  /* 0x000000ffff277224 */ /* 0x000fe200020e06ff */
[----:B------:R-:W-:Y:S01]  /*13d1e0*/  IADD3 RZ, P0, PT, RZ, R68, RZ ;  /* 0x00000044ffff7210 */ /* 0x000fe20007f1e0ff */
[----:B------:R-:W-:Y:S01]  /*13d1f0*/  IMAD.MOV.U32 R38, RZ, RZ, R63 ;  /* 0x000000ffff267224 */ /* 0x000fe200078e003f */
[----:B------:R-:W-:Y:S01]  /*13d200*/  IADD3 R43, P6, PT, R69, R64, RZ ;  /* 0x00000040452b7210 */ /* 0x000fe20007fde0ff */
[----:B------:R-:W-:Y:S01]  /*13d210*/  IMAD.WIDE.U32 R70, R202, R203, R70 ;  /* 0x000000cbca467225 */ /* 0x000fe200078e0046 */
[----:B------:R-:W-:-:S02]  /*13d220*/  IADD3 R68, P4, PT, R73, R68, RZ ;  /* 0x0000004449447210 */ /* 0x000fc40007f9e0ff */
[----:B------:R-:W-:Y:S01]  /*13d230*/  IADD3.X RZ, P0, PT, RZ, R43, RZ, P0, !PT ;  /* 0x0000002bffff7210 */ /* 0x000fe2000071e4ff */
[----:B------:R-:W-:Y:S01]  /*13d240*/  IMAD.WIDE.U32.X R52, R130, R61, R38, P2 ;  /* 0x0000003d82347225 */ /* 0x000fe200010e0426 */
[----:B------:R-:W-:Y:S02]  /*13d250*/  IADD3.X R69, P2, PT, R43, R102, RZ, P4, !PT ;  /* 0x000000662b457210 */ /* 0x000fe4000275e4ff */
[----:B------:R-:W-:Y:S01]  /*13d260*/  IADD3 RZ, P4, PT, RZ, R70, RZ ;  /* 0x00000046ffff7210 */ /* 0x000fe20007f9e0ff */
[----:B------:R-:W-:Y:S01]  /*13d270*/  IMAD.IADD R71, R71, 0x1, R62 ;  /* 0x0000000147477824 */ /* 0x000fe200078e023e */
[----:B------:R-:W-:Y:S01]  /*13d280*/  IADD3.X R43, P3, PT, RZ, R52, RZ, P3, !PT ;  /* 0x00000034ff2b7210 */ /* 0x000fe20001f7e4ff */
[----:B------:R-:W-:Y:S01]  /*13d290*/  IMAD.WIDE.U32.X R66, R207, R130, R66, P6 ;  /* 0x00000082cf427225 */ /* 0x000fe200030e0442 */
[----:B------:R-:W-:Y:S02]  /*13d2a0*/  IADD3.X RZ, P5, PT, R109, R115, RZ, P5, !PT ;  /* 0x000000736dff7210 */ /* 0x000fe40002fbe4ff */
[----:B------:R-:W-:Y:S01]  /*13d2b0*/  IADD3.X RZ, P4, PT, RZ, R71, RZ, P4, !PT ;  /* 0x00000047ffff7210 */ /* 0x000fe2000279e4ff */
[----:B------:R-:W-:Y:S01]  /*13d2c0*/  IMAD.WIDE.U32 R38, R61, R203, RZ ;  /* 0x000000cb3d267225 */ /* 0x000fe200078e00ff */
[----:B------:R-:W-:-:S02]  /*13d2d0*/  IADD3.X R96, P0, PT, RZ, R66, RZ, P0, !PT ;  /* 0x00000042ff607210 */ /* 0x000fc4000071e4ff */
[----:B------:R-:W-:Y:S01]  /*13d2e0*/  IADD3.X R43, P4, PT, RZ, R43, RZ, P4, !PT ;  /* 0x0000002bff2b7210 */ /* 0x000fe2000279e4ff */
[----:B------:R-:W-:Y:S01]  /*13d2f0*/  IMAD.WIDE.U32 R108, R100, -0xc7aed41, R108 ;  /* 0xf38512bf646c7825 */ /* 0x000fe200078e006c */
[----:B------:R-:W-:Y:S02]  /*13d300*/  IADD3.X R96, P2, PT, RZ, R96, RZ, P2, !PT ;  /* 0x00000060ff607210 */ /* 0x000fe4000175e4ff */
[----:B------:R-:W-:Y:S01]  /*13d310*/  IADD3.X R63, PT, PT, RZ, RZ, R53, P4, P3 ;  /* 0x000000ffff3f7210 */ /* 0x000fe200027e6435 */
[----:B------:R-:W-:Y:S01]  /*13d320*/  IMAD.WIDE.U32 R38, P6, R203, R61, R38 ;  /* 0x0000003dcb267225 */ /* 0x000fe200078c0026 */
[----:B------:R-:W-:Y:S02]  /*13d330*/  IADD3 R108, P3, PT, R41, R108, RZ ;  /* 0x0000006c296c7210 */ /* 0x000fe40007f7e0ff */
[----:B------:R-:W-:Y:S01]  /*13d340*/  IADD3.X R97, PT, PT, RZ, RZ, R67, P2, P0 ;  /* 0x000000ffff617210 */ /* 0x000fe200017e0443 */
[----:B------:R-:W-:Y:S01]  /*13d350*/  IMAD.IADD R54, R109, 0x1, R54 ;  /* 0x000000016d367824 */ /* 0x000fe200078e0236 */
[----:B------:R-:W-:Y:S01]  /*13d360*/  IADD3 R41, P4, PT, R38, R57, RZ ;  /* 0x0000003926297210 */ /* 0x000fe20007f9e0ff */
[----:B------:R-:W-:Y:S01]  /*13d370*/  IMAD.WIDE.U32 R52, R60, R203, RZ ;  /* 0x000000cb3c347225 */ /* 0x000fe200078e00ff */
[----:B------:R-:W-:-:S02]  /*13d380*/  IADD3.X R57, P5, PT, RZ, R50, RZ, P5, !PT ;  /* 0x00000032ff397210 */ /* 0x000fc40002fbe4ff */
[----:B------:R-:W-:Y:S01]  /*13d390*/  IADD3.X R109, P3, PT, R54, R65, RZ, P3, !PT ;  /* 0x00000041366d7210 */ /* 0x000fe20001f7e4ff */
[----:B------:R-:W-:Y:S01]  /*13d3a0*/  IMAD.WIDE.U32 R114, R130, R208, RZ ;  /* 0x000000d082727225 */ /* 0x000fe200078e00ff */
[----:B------:R-:W-:Y:S02]  /*13d3b0*/  IADD3 RZ, P2, PT, R58, R56, RZ ;  /* 0x000000383aff7210 */ /* 0x000fe40007f5e0ff */
[----:B------:R-:W-:Y:S02]  /*13d3c0*/  IADD3.X R57, P3, PT, RZ, R57, RZ, P3, !PT ;  /* 0x00000039ff397210 */ /* 0x000fe40001f7e4ff */
[----:B------:R-:W-:Y:S01]  /*13d3d0*/  IADD3.X RZ, P2, PT, R59, R41, RZ, P2, !PT ;  /* 0x000000293bff7210 */ /* 0x000fe2000175e4ff */
[----:B------:R-:W-:Y:S01]  /*13d3e0*/  IMAD.X R41, RZ, RZ, RZ, P6 ;  /* 0x000000ffff297224 */ /* 0x000fe200030e06ff */
[----:B------:R-:W-:Y:S01]  /*13d3f0*/  IADD3 RZ, P0, PT, R68, R40, RZ ;  /* 0x0000002844ff7210 */ /* 0x000fe20007f1e0ff */
[----:B------:R-:W-:Y:S01]  /*13d400*/  IMAD.WIDE.U32 R58, R203, R203, R58 ;  /* 0x000000cbcb3a7225 */ /* 0x000fe200078e003a */
[----:B------:R-:W-:-:S02]  /*13d410*/  IADD3.X RZ, P1, PT, R105, R55, RZ, P1, !PT ;  /* 0x0000003769ff7210 */ /* 0x000fc40000f3e4ff */
[----:B------:R-:W-:Y:S01]  /*13d420*/  IADD3.X R65, PT, PT, RZ, RZ, R51, P3, P5 ;  /* 0x000000ffff417210 */ /* 0x000fe20001fea433 */
[----:B------:R-:W-:Y:S01]  /*13d430*/  IMAD.MOV.U32 R40, RZ, RZ, R39 ;  /* 0x000000ffff287224 */ /* 0x000fe200078e0027 */
[----:B------:R-:W-:Y:S01]  /*13d440*/  IADD3 R50, P3, PT, R43, R58, RZ ;  /* 0x0000003a2b327210 */ /* 0x000fe20007f7e0ff */
[----:B------:R-:W-:Y:S01]  /*13d450*/  IMAD.WIDE.U32 R54, R210, R203, RZ ;  /* 0x000000cbd2367225 */ /* 0x000fe200078e00ff */
[----:B------:R-:W-:-:S03]  /*13d460*/  IADD3.X RZ, P0, PT, R69, R49, RZ, P0, !PT ;  /* 0x0000003145ff7210 */ /* 0x000fc6000071e4ff */
[----:B------:R-:W-:Y:S01]  /*13d470*/  IMAD.WIDE.U32 R52, P5, R210, R61, R52 ;  /* 0x0000003dd2347225 */ /* 0x000fe200078a0034 */
[----:B------:R-:W-:-:S03]  /*13d480*/  IADD3.X R101, P0, PT, RZ, R46, RZ, P0, !PT ;  /* 0x0000002eff657210 */ /* 0x000fc6000071e4ff */
[----:B------:R-:W-:Y:S01]  /*13d490*/  IMAD.IADD R38, R59, 0x1, R38 ;  /* 0x000000013b267824 */ /* 0x000fe200078e0226 */
[----:B------:R-:W-:Y:S01]  /*13d4a0*/  IADD3 R39, P6, PT, R52, R55, RZ ;  /* 0x0000003734277210 */ /* 0x000fe20007fde0ff */
[----:B------:R-:W-:Y:S01]  /*13d4b0*/  IMAD.WIDE.U32.X R40, R61, R61, R40, P4 ;  /* 0x0000003d3d287225 */ /* 0x000fe200020e0428 */
[----:B------:R-:W-:Y:S02]  /*13d4c0*/  IADD3 RZ, P4, PT, R108, R54, RZ ;  /* 0x000000366cff7210 */ /* 0x000fe40007f9e0ff */
[----:B------:R-:W-:Y:S01]  /*13d4d0*/  IADD3.X R51, P3, PT, R38, R63, RZ, P3, !PT ;  /* 0x0000003f26337210 */ /* 0x000fe20001f7e4ff */
        /* <DEDUP_REMOVED lines=25> */
[----:B------:R-:W-:-:S03]  /*13d670*/  IMAD.WIDE.U32 R68, R100, 0x397fe69a, R68 ;  /* 0x397fe69a64447825 */ /* 0x000fc600078e0044 */
[----:B------:R-:W-:Y:S01]  /*13d680*/  IADD3.X R56, PT, PT, RZ, RZ, R39, P2, P4 ;  /* 0x000000ffff387210 */ /* 0x000fe200017e8427 */
[----:B------:R-:W-:Y:S01]  /*13d690*/  IMAD.WIDE.U32 R44, R49, -0x5555, RZ ;  /* 0xffffaaab312c7825 */ /* 0x000fe200078e00ff */
[----:B------:R-:W-:-:S03]  /*13d6a0*/  IADD3 R68, P6, PT, R59, R68, RZ ;  /* 0x000000443b447210 */ /* 0x000fc60007fde0ff */
[----:B------:R-:W-:-:S04]  /*13d6b0*/  IMAD.WIDE.U32 R52, R208, R203, RZ ;  /* 0x000000cbd0347225 */ /* 0x000fc800078e00ff */
[----:B------:R-:W-:Y:S01]  /*13d6c0*/  IMAD.WIDE.U32 R54, P1, R208, R61, R54 ;  /* 0x0000003dd0367225 */ /* 0x000fe20007820036 */
[----:B------:R-:W-:-:S03]  /*13d6d0*/  IADD3 RZ, P5, PT, R104, R52, RZ ;  /* 0x0000003468ff7210 */ /* 0x000fc60007fbe0ff */
[----:B------:R-:W-:Y:S01]  /*13d6e0*/  IMAD.IADD R58, R69, 0x1, R42 ;  /* 0x00000001453a7824 */ /* 0x000fe200078e022a */
[----:B------:R-:W-:Y:S01]  /*13d6f0*/  IADD3 R65, P3, PT, R54, R53, RZ ;  /* 0x0000003536417210 */ /* 0x000fe20007f7e0ff */
[----:B------:R-:W-:-:S03]  /*13d700*/  IMAD.WIDE.U32 R42, R48, -0x5555, RZ ;  /* 0xffffaaab302a7825 */ /* 0x000fc600078e00ff */
[----:B------:R-:W-:Y:S01]  /*13d710*/  IADD3.X RZ, P5, PT, R105, R65, RZ, P5, !PT ;  /* 0x0000004169ff7210 */ /* 0x000fe20002fbe4ff */
[----:B------:R-:W-:Y:S01]  /*13d720*/  IMAD.WIDE.U32 R38, P4, R48, -0x46010001, R44 ;  /* 0xb9feffff30267825 */ /* 0x000fe2000788002c */
        /* <DEDUP_REMOVED lines=9> */
[----:B------:R-:W-:-:S02]  /*13d7c0*/  IMAD.IADD R53, R53, 0x1, R54 ;  /* 0x0000000135357824 */ /* 0x000fc400078e0236 */
[----:B------:R-:W-:Y:S01]  /*13d7d0*/  IMAD.WIDE.U32.X R42, R219, R61, R44, P3 ;  /* 0x0000003ddb2a7225 */ /* 0x000fe200018e042c */
[----:B------:R-:W-:-:S03]  /*13d7e0*/  IADD3 R44, P3, PT, R57, R52, RZ ;  /* 0x00000034392c7210 */ /* 0x000fc60007f7e0ff */
[----:B------:R-:W-:Y:S01]  /*13d7f0*/  IMAD.WIDE.U32 R58, R209, R203, RZ ;  /* 0x000000cbd13a7225 */ /* 0x000fe200078e00ff */
[----:B------:R-:W-:Y:S02]  /*13d800*/  IADD3.X R45, P3, PT, R53, R56, RZ, P3, !PT ;  /* 0x00000038352d7210 */ /* 0x000fe40001f7e4ff */
[----:B------:R-:W-:Y:S01]  /*13d810*/  IADD3.X R63, P5, PT, RZ, R42, RZ, P5, !PT ;  /* 0x0000002aff3f7210 */ /* 0x000fe20002fbe4ff */
[----:B------:R-:W-:-:S03]  /*13d820*/  IMAD.WIDE.U32 R52, R49, -0x4eac0001, RZ ;  /* 0xb153ffff31347825 */ /* 0x000fc600078e00ff */
[----:B------:R-:W-:Y:S01]  /*13d830*/  IADD3.X R63, P3, PT, RZ, R63, RZ, P3, !PT ;  /* 0x0000003fff3f7210 */ /* 0x000fe20001f7e4ff */
[----:B------:R-:W-:-:S03]  /*13d840*/  IMAD.WIDE.U32 R54, R48, -0x5555, R70 ;  /* 0xffffaaab30367825 */ /* 0x000fc600078e0046 */
[----:B------:R-:W-:Y:S01]  /*13d850*/  IADD3.X R65, PT, PT, RZ, RZ, R43, P3, P5 ;  /* 0x000000ffff417210 */ /* 0x000fe20001fea42b */
[----:B------:R-:W-:Y:S01]  /*13d860*/  IMAD.WIDE.U32 R58, P6, R205, R61, R58 ;  /* 0x0000003dcd3a7225 */ /* 0x000fe200078c003a */
[----:B------:R-:W-:-:S03]  /*13d870*/  IADD3 RZ, P0, PT, RZ, R54, RZ ;  /* 0x00000036ffff7210 */ /* 0x000fc60007f1e0ff */
[----:B------:R-:W-:-:S04]  /*13d880*/  IMAD.WIDE.U32 R56, R205, R203, RZ ;  /* 0x000000cbcd387225 */ /* 0x000fc800078e00ff */
[----:B------:R-:W-:-:S04]  /*13d890*/  IMAD.WIDE.U32 R42, P3, R48, 0x1eabfffe, R52 ;  /* 0x1eabfffe302a7825 */ /* 0x000fc80007860034 */
[----:B------:R-:W-:-:S04]  /*13d8a0*/  IMAD.WIDE.U32 R46, R48, -0x4eac0001, RZ ;  /* 0xb153ffff302e7825 */ /* 0x000fc800078e00ff */
[----:B------:R-:W-:Y:S01]  /*13d8b0*/  IMAD.X R53, RZ, RZ, RZ, P4 ;  /* 0x000000ffff357224 */ /* 0x000fe200020e06ff */
[----:B------:R-:W-:Y:S01]  /*13d8c0*/  IADD3 R57, P4, PT, R58, R57, RZ ;  /* 0x000000393a397210 */ /* 0x000fe20007f9e0ff */
[----:B------:R-:W-:Y:S01]  /*13d8d0*/  IMAD.IADD R38, R55, 0x1, R38 ;  /* 0x0000000137267824 */ /* 0x000fe200078e0226 */
[----:B------:R-:W-:Y:S01]  /*13d8e0*/  IADD3 R73, P5, PT, R42, R47, RZ ;  /* 0x0000002f2a497210 */ /* 0x000fe20007fbe0ff */
[----:B------:R-:W-:Y:S01]  /*13d8f0*/  IMAD.X R55, RZ, RZ, RZ, P6 ;  /* 0x000000ffff377224 */ /* 0x000fe200030e06ff */
[----:B------:R-:W-:Y:S01]  /*13d900*/  IADD3 RZ, P6, PT, R50, R46, RZ ;  /* 0x0000002e32ff7210 */ /* 0x000fe20007fde0ff */
[----:B------:R-:W-:Y:S01]  /*13d910*/  IMAD.MOV.U32 R54, RZ, RZ, R59 ;  /* 0x000000ffff367224 */ /* 0x000fe200078e003b */
[----:B------:R-:W-:Y:S01]  /*13d920*/  IADD3.X RZ, P0, PT, RZ, R38, RZ, P0, !PT ;  /* 0x00000026ffff7210 */ /* 0x000fe2000071e4ff */
[----:B------:R-:W-:Y:S01]  /*13d930*/  IMAD.MOV.U32 R52, RZ, RZ, R39 ;  /* 0x000000ffff347224 */ /* 0x000fe200078e0027 */
[----:B------:R-:W-:Y:S01]  /*13d940*/  IADD3.X RZ, P6, PT, R51, R73, RZ, P6, !PT ;  /* 0x0000004933ff7210 */ /* 0x000fe200037de4ff */
[----:B------:R-:W-:-:S04]  /*13d950*/  IMAD.WIDE.U32 R46, R205, R203, R68 ;  /* 0x000000cbcd2e7225 */ /* 0x000fc800078e0044 */
[----:B------:R-:W-:Y:S01]  /*13d960*/  IMAD.WIDE.U32.X R54, R209, R61, R54, P4 ;  /* 0x0000003dd1367225 */ /* 0x000fe200020e0436 */
[----:B------:R-:W-:-:S03]  /*13d970*/  IADD3 RZ, P4, PT, R68, R56, RZ ;  /* 0x0000003844ff7210 */ /* 0x000fc60007f9e0ff */
[----:B------:R-:W-:Y:S01]  /*13d980*/  IMAD.WIDE.U32.X R52, R49, -0x46010001, R52, P1 ;  /* 0xb9feffff31347825 */ /* 0x000fe200008e0434 */
[----:B------:R-:W-:Y:S02]  /*13d990*/  IADD3 R56, P1, PT, R63, R46, RZ ;  /* 0x0000002e3f387210 */ /* 0x000fe40007f3e0ff */
[----:B------:R-:W-:Y:S01]  /*13d9a0*/  IADD3.X RZ, P4, PT, R69, R57, RZ, P4, !PT ;  /* 0x0000003945ff7210 */ /* 0x000fe2000279e4ff */
[----:B------:R-:W-:Y:S01]  /*13d9b0*/  IMAD.IADD R58, R47, 0x1, R58 ;  /* 0x000000012f3a7824 */ /* 0x000fe200078e023a */
[----:B------:R-:W-:Y:S01]  /*13d9c0*/  IADD3.X R59, P2, PT, RZ, R52, RZ, P2, !PT ;  /* 0x00000034ff3b7210 */ /* 0x000fe2000175e4ff */
[----:B------:R-:W-:Y:S01]  /*13d9d0*/  IMAD.WIDE.U32 R70, R49, -0x94f09dc, RZ ;  /* 0xf6b0f62431467825 */ /* 0x000fe200078e00ff */
[----:B------:R-:W-:Y:S02]  /*13d9e0*/  IADD3.X R103, P4, PT, RZ, R54, RZ, P4, !PT ;  /* 0x00000036ff677210 */ /* 0x000fe4000279e4ff */
[----:B------:R-:W-:Y:S01]  /*13d9f0*/  IADD3.X R57, P1, PT, R58, R65, RZ, P1, !PT ;  /* 0x000000413a397210 */ /* 0x000fe20000f3e4ff */
[----:B------:R-:W-:Y:S01]  /*13da00*/  IMAD.WIDE.U32 R46, R48, -0x4eac0001, R50 ;  /* 0xb153ffff302e7825 */ /* 0x000fe200078e0032 */
[----:B------:R-:W-:-:S02]  /*13da10*/  IADD3.X R59, P0, PT, RZ, R59, RZ, P0, !PT ;  /* 0x0000003bff3b7210 */ /* 0x000fc4000071e4ff */
[----:B------:R-:W-:Y:S01]  /*13da20*/  IADD3.X R103, P1, PT, RZ, R103, RZ, P1, !PT ;  /* 0x00000067ff677210 */ /* 0x000fe20000f3e4ff */
[----:B------:R-:W-:Y:S01]  /*13da30*/  IMAD.WIDE.U32 R66, R49, -0xc7aed41, RZ ;  /* 0xf38512bf31427825 */ /* 0x000fe200078e00ff */
[----:B------:R-:W-:Y:S02]  /*13da40*/  IADD3.X R102, PT, PT, RZ, RZ, R53, P0, P2 ;  /* 0x000000ffff667210 */ /* 0x000fe400007e4435 */
        /* <DEDUP_REMOVED lines=8> */
[----:B------:R-:W-:-:S03]  /*13dad0*/  IMAD.WIDE.U32 R38, R204, R203, RZ ;  /* 0x000000cbcc267225 */ /* 0x000fc600078e00ff */
[----:B------:R-:W-:Y:S01]  /*13dae0*/  IADD3.X RZ, P0, PT, R41, R109, RZ, P0, !PT ;  /* 0x0000006d29ff7210 */ /* 0x000fe2000071e4ff */
[----:B------:R-:W-:-:S04]  /*13daf0*/  IMAD.WIDE.U32 R98, P1, R204, R61, R98 ;  /* 0x0000003dcc627225 */ /* 0x000fc80007820062 */
[----:B------:R-:W-:-:S04]  /*13db00*/  IMAD.WIDE.U32.X R72, R49, 0x1eabfffe, R72, P5 ;  /* 0x1eabfffe31487825 */ /* 0x000fc800028e0448 */
[----:B------:R-:W-:-:S04]  /*13db10*/  IMAD.WIDE.U32 R58, R49, 0x434bacd7, RZ ;  /* 0x434bacd7313a7825 */ /* 0x000fc800078e00ff */
[----:B------:R-:W-:Y:S01]  /*13db20*/  IMAD.X R95, RZ, RZ, RZ, P1 ;  /* 0x000000ffff5f7224 */ /* 0x000fe200008e06ff */
[----:B------:R-:W-:Y:S01]  /*13db30*/  IADD3 R107, P1, PT, R98, R39, RZ ;  /* 0x00000027626b7210 */ /* 0x000fe20007f3e0ff */
[----:B------:R-:W-:-:S04]  /*13db40*/  IMAD.WIDE.U32 R66, P5, R48, 0x64774b84, R66 ;  /* 0x64774b8430427825 */ /* 0x000fc800078a0042 */
[----:B------:R-:W-:Y:S02]  /*13db50*/  IMAD.X R69, RZ, RZ, RZ, P2 ;  /* 0x000000ffff457224 */ /* 0x000fe400010e06ff */
[----:B------:R-:W-:-:S04]  /*13db60*/  IMAD.WIDE.U32 R64, R48, -0xc7aed41, RZ ;  /* 0xf38512bf30407825 */ /* 0x000fc800078e00ff */
[----:B------:R-:W-:Y:S02]  /*13db70*/  IMAD.MOV.U32 R68, RZ, RZ, R71 ;  /* 0x000000ffff447224 */ /* 0x000fe400078e0047 */
[----:B------:R-:W-:Y:S02]  /*13db80*/  IMAD.MOV.U32 R94, RZ, RZ, R99 ;  /* 0x000000ffff5e7224 */ /* 0x000fe400078e0063 */
[----:B------:R-:W-:Y:S02]  /*13db90*/  IMAD.IADD R47, R47, 0x1, R42 ;  /* 0x000000012f2f7824 */ /* 0x000fe400078e022a */
[----:B------:R-:W-:Y:S02]  /*13dba0*/  IMAD.X R63, RZ, RZ, RZ, P5 ;  /* 0x000000ffff3f7224 */ /* 0x000fe400028e06ff */
[----:B------:R-:W-:Y:S01]  /*13dbb0*/  IMAD.WIDE.U32.X R68, R49, 0x6730d2a0, R68, P4 ;  /* 0x6730d2a031447825 */ /* 0x000fe200020e0444 */
[----:B------:R-:W-:Y:S02]  /*13dbc0*/  IADD3 R99, P4, PT, R66, R65, RZ ;  /* 0x0000004142637210 */ /* 0x000fe40007f9e0ff */
[----:B------:R-:W-:Y:S01]  /*13dbd0*/  IADD3.X R47, P3, PT, R47, R102, RZ, P3, !PT ;  /* 0x000000662f2f7210 */ /* 0x000fe20001f7e4ff */
[----:B------:R-:W-:-:S04]  /*13dbe0*/  IMAD.WIDE.U32 R42, R49, 0x397fe69a, RZ ;  /* 0x397fe69a312a7825 */ /* 0x000fc800078e00ff */
[----:B------:R-:W-:-:S04]  /*13dbf0*/  IMAD.WIDE.U32 R54, R48, 0x434bacd7, RZ ;  /* 0x434bacd730367825 */ /* 0x000fc800078e00ff */
[----:B------:R-:W-:-:S04]  /*13dc00*/  IMAD.WIDE.U32 R58, P5, R48, 0x4b1ba7b6, R58 ;  /* 0x4b1ba7b6303a7825 */ /* 0x000fc800078a003a */
[----:B------:R-:W-:Y:S01]  /*13dc10*/  IMAD.WIDE.U32.X R94, R207, R61, R94, P1 ;  /* 0x0000003dcf5e7225 */ /* 0x000fe200008e045e */
[-C--:B------:R-:W-:Y:S02]  /*13dc20*/  IADD3 RZ, P1, PT, RZ, R96.reuse, RZ ;  /* 0x00000060ffff7210 */ /* 0x080fe40007f3e0ff */
[----:B------:R-:W-:Y:S01]  /*13dc30*/  IADD3 R96, P2, PT, R101, R96, RZ ;  /* 0x0000006065607210 */ /* 0x000fe20007f5e0ff */
[----:B------:R-:W-:Y:S01]  /*13dc40*/  IMAD.MOV.U32 R62, RZ, RZ, R67 ;  /* 0x000000ffff3e7224 */ /* 0x000fe200078e0043 */
[----:B------:R-:W-:Y:S01]  /*13dc50*/  IADD3.X RZ, P1, PT, RZ, R97, RZ, P1, !PT ;  /* 0x00000061ffff7210 */ /* 0x000fe20000f3e4ff */
[----:B------:R-:W-:Y:S01]  /*13dc60*/  IMAD.X R53, RZ, RZ, RZ, P5 ;  /* 0x000000ffff357224 */ /* 0x000fe200028e06ff */
[----:B------:R-:W-:Y:S01]  /*13dc70*/  IADD3 R111, P5, PT, R58, R55, RZ ;  /* 0x000000373a6f7210 */ /* 0x000fe20007fbe0ff */
[----:B------:R-:W-:Y:S01]  /*13dc80*/  IMAD.WIDE.U32.X R62, R49, 0x64774b84, R62, P4 ;  /* 0x64774b84313e7825 */ /* 0x000fe200020e043e */
[----:B------:R-:W-:-:S03]  /*13dc90*/  IADD3.X R97, P2, PT, R100, R97, RZ, P2, !PT ;  /* 0x0000006164617210 */ /* 0x000fc6000175e4ff */
        /* <DEDUP_REMOVED lines=22> */
[C---:B------:R-:W-:Y:S01]  /*13de00*/  IMAD.WIDE.U32 R40, R130.reuse, R210, RZ ;  /* 0x000000d282287225 */ /* 0x040fe200078e00ff */
[----:B------:R-:W-:Y:S02]  /*13de10*/  IADD3 R96, P3, PT, R43, R96, RZ ;  /* 0x000000602b607210 */ /* 0x000fe40007f7e0ff */
[----:B------:R-:W-:Y:S01]  /*13de20*/  IADD3.X R43, P1, PT, RZ, RZ, RZ, P1, !PT ;  /* 0x000000ffff2b7210 */ /* 0x000fe20000f3e4ff */
[----:B------:R-:W-:Y:S01]  /*13de30*/  IMAD.WIDE.U32 R104, R130, R205, RZ ;  /* 0x000000cd82687225 */ /* 0x000fe200078e00ff */
[----:B------:R-:W-:Y:S02]  /*13de40*/  IADD3.X R94, PT, PT, RZ, RZ, R95, P5, P4 ;  /* 0x000000ffff5e7210 */ /* 0x000fe40002fe845f */
[----:B------:R-:W-:Y:S01]  /*13de50*/  IADD3 R72, P5, PT, R72, R43, RZ ;  /* 0x0000002b48487210 */ /* 0x000fe20007fbe0ff */
[----:B------:R-:W-:Y:S01]  /*13de60*/  IMAD.WIDE.U32 R102, R202, R205, RZ ;  /* 0x000000cdca667225 */ /* 0x000fe200078e00ff */
[----:B------:R-:W-:-:S02]  /*13de70*/  IADD3.X R97, P3, PT, R70, R73, RZ, P3, !PT ;  /* 0x0000004946617210 */ /* 0x000fc40001f7e4ff */
[----:B------:R-:W-:Y:S01]  /*13de80*/  IADD3.X R43, P0, PT, RZ, R68, RZ, P0, !PT ;  /* 0x00000044ff2b7210 */ /* 0x000fe2000071e4ff */
[----:B------:R-:W-:Y:S01]  /*13de90*/  IMAD.WIDE.U32 R70, R48, -0xc7aed41, R44 ;  /* 0xf38512bf30467825 */ /* 0x000fe200078e002c */
[----:B------:R-:W-:Y:S02]  /*13dea0*/  IADD3 RZ, P4, PT, R44, R64, RZ ;  /* 0x000000402cff7210 */ /* 0x000fe40007f9e0ff */
[----:B------:R-:W-:Y:S01]  /*13deb0*/  IADD3.X R43, P6, PT, RZ, R43, RZ, P3, !PT ;  /* 0x0000002bff2b7210 */ /* 0x000fe20001fde4ff */
[----:B------:R-:W-:Y:S01]  /*13dec0*/  IMAD.IADD R66, R71, 0x1, R66 ;  /* 0x0000000147427824 */ /* 0x000fe200078e0242 */
[----:B------:R-:W-:Y:S01]  /*13ded0*/  IADD3.X RZ, P4, PT, R45, R99, RZ, P4, !PT ;  /* 0x000000632dff7210 */ /* 0x000fe2000279e4ff */
[----:B------:R-:W-:Y:S01]  /*13dee0*/  IMAD.WIDE.U32 R44, R48, 0x434bacd7, R56 ;  /* 0x434bacd7302c7825 */ /* 0x000fe200078e0038 */
[----:B------:R-:W-:Y:S02]  /*13def0*/  IADD3 R70, P3, PT, R43, R70, RZ ;  /* 0x000000462b467210 */ /* 0x000fe40007f7e0ff */
[----:B------:R-:W-:Y:S01]  /*13df00*/  IADD3.X R69, PT, PT, RZ, RZ, R69, P6, P0 ;  /* 0x000000ffff457210 */ /* 0x000fe200037e0445 */
[----:B------:R-:W-:Y:S01]  /*13df10*/  IMAD.X R73, RZ, RZ, RZ, P1 ;  /* 0x000000ffff497224 */ /* 0x000fe200008e06ff */
[----:B------:R-:W-:Y:S01]  /*13df20*/  IADD3 RZ, P0, PT, R56, R54, RZ ;  /* 0x0000003638ff7210 */ /* 0x000fe20007f1e0ff */
[----:B------:R-:W-:Y:S01]  /*13df30*/  IMAD.WIDE.U32 R54, R61, R210, RZ ;  /* 0x000000d23d367225 */ /* 0x000fe200078e00ff */
[----:B------:R-:W-:-:S02]  /*13df40*/  IADD3.X R71, P3, PT, R66, R69, RZ, P3, !PT ;  /* 0x0000004542477210 */ /* 0x000fc40001f7e4ff */
[----:B------:R-:W-:Y:S01]  /*13df50*/  IADD3.X R43, P4, PT, RZ, R62, RZ, P4, !PT ;  /* 0x0000003eff2b7210 */ /* 0x000fe2000279e4ff */
[----:B------:R-:W-:Y:S01]  /*13df60*/  IMAD.WIDE.U32 R64, R202, R210, RZ ;  /* 0x000000d2ca407225 */ /* 0x000fe200078e00ff */
[----:B------:R-:W-:Y:S02]  /*13df70*/  IADD3.X RZ, P0, PT, R57, R111, RZ, P0, !PT ;  /* 0x0000006f39ff7210 */ /* 0x000fe4000071e4ff */
[----:B------:R-:W-:Y:S01]  /*13df80*/  IADD3.X R43, P3, PT, RZ, R43, RZ, P3, !PT ;  /* 0x0000002bff2b7210 */ /* 0x000fe20001f7e4ff */
[----:B------:R-:W-:Y:S01]  /*13df90*/  IMAD.WIDE.U32 R40, P1, R60, R202, R40 ;  /* 0x000000ca3c287225 */ /* 0x000fe20007820028 */
[----:B------:R-:W-:Y:S02]  /*13dfa0*/  IADD3.X R73, PT, PT, R73, RZ, RZ, P5, P2 ;  /* 0x000000ff49497210 */ /* 0x000fe40002fe44ff */
[----:B------:R-:W-:Y:S01]  /*13dfb0*/  IADD3.X R63, PT, PT, RZ, RZ, R63, P3, P4 ;  /* 0x000000ffff3f7210 */ /* 0x000fe20001fe843f */
[----:B------:R-:W-:Y:S01]  /*13dfc0*/  IMAD.WIDE.U32 R56, R203, R210, RZ ;  /* 0x000000d2cb387225 */ /* 0x000fe200078e00ff */
[----:B------:R-:W-:-:S02]  /*13dfd0*/  IADD3 R44, P3, PT, R43, R44, RZ ;  /* 0x0000002c2b2c7210 */ /* 0x000fc40007f7e0ff */
[----:B------:R-:W-:Y:S01]  /*13dfe0*/  IADD3 R49, P5, PT, R40, R65, RZ ;  /* 0x0000004128317210 */ /* 0x000fe20007fbe0ff */
[----:B------:R-:W-:Y:S01]  /*13dff0*/  IMAD.WIDE.U32 R54, P6, R60, R203, R54 ;  /* 0x000000cb3c367225 */ /* 0x000fe200078c0036 */
[----:B------:R-:W-:-:S03]  /*13e000*/  IADD3 RZ, P2, PT, R46, R64, RZ ;  /* 0x000000402eff7210 */ /* 0x000fc60007f5e0ff */
[----:B------:R-:W-:Y:S01]  /*13e010*/  IMAD.IADD R58, R45, 0x1, R58 ;  /* 0x000000012d3a7824 */ /* 0x000fe200078e023a */
[----:B------:R-:W-:Y:S01]  /*13e020*/  IADD3 R43, P4, PT, R54, R57, RZ ;  /* 0x00000039362b7210 */ /* 0x000fe20007f9e0ff */
[----:B------:R-:W-:Y:S01]  /*13e030*/  IMAD.X R59, RZ, RZ, RZ, P1 ;  /* 0x000000ffff3b7224 */ /* 0x000fe200008e06ff */
[----:B------:R-:W-:Y:S01]  /*13e040*/  IADD3.X R57, P0, PT, RZ, R52, RZ, P0, !PT ;  /* 0x00000034ff397210 */ /* 0x000fe2000071e4ff */
[----:B------:R-:W-:Y:S01]  /*13e050*/  IMAD.WIDE.U32 R110, R61, R208, RZ ;  /* 0x000000d03d6e7225 */ /* 0x000fe200078e00ff */
[----:B------:R-:W-:Y:S02]  /*13e060*/  IADD3.X R45, P3, PT, R58, R63, RZ, P3, !PT ;  /* 0x0000003f3a2d7210 */ /* 0x000fe40001f7e4ff */
[----:B------:R-:W-:Y:S01]  /*13e070*/  IADD3.X RZ, P2, PT, R47, R49, RZ, P2, !PT ;  /* 0x000000312fff7210 */ /* 0x000fe2000175e4ff */
[----:B------:R-:W-:Y:S01]  /*13e080*/  IMAD.WIDE.U32 R46, R210, R202, R46 ;  /* 0x000000cad22e7225 */ /* 0x000fe200078e002e */
[----:B------:R-:W-:Y:S02]  /*13e090*/  IADD3.X R57, P3, PT, RZ, R57, RZ, P3, !PT ;  /* 0x00000039ff397210 */ /* 0x000fe40001f7e4ff */
[----:B------:R-:W-:Y:S01]  /*13e0a0*/  IADD3 RZ, P1, PT, R96, R56, RZ ;  /* 0x0000003860ff7210 */ /* 0x000fe20007f3e0ff */
[----:B------:R-:W-:Y:S01]  /*13e0b0*/  IMAD.MOV.U32 R58, RZ, RZ, R41 ;  /* 0x000000ffff3a7224 */ /* 0x000fe200078e0029 */
[----:B------:R-:W-:Y:S01]  /*13e0c0*/  IADD3.X R63, PT, PT, RZ, RZ, R53, P3, P0 ;  /* 0x000000ffff3f7210 */ /* 0x000fe20001fe0435 */
[----:B------:R-:W-:Y:S01]  /*13e0d0*/  IMAD.IADD R47, R47, 0x1, R40 ;  /* 0x000000012f2f7824 */ /* 0x000fe200078e0228 */
[----:B------:R-:W-:Y:S01]  /*13e0e0*/  IADD3 RZ, P0, PT, RZ, R46, RZ ;  /* 0x0000002effff7210 */ /* 0x000fe20007f1e0ff */
[----:B------:R-:W-:Y:S01]  /*13e0f0*/  IMAD.WIDE.U32.X R58, R60, R130, R58, P5 ;  /* 0x000000823c3a7225 */ /* 0x000fe200028e043a */
[----:B------:R-:W-:-:S02]  /*13e100*/  IADD3.X RZ, P1, PT, R97, R43, RZ, P1, !PT ;  /* 0x0000002b61ff7210 */ /* 0x000fc40000f3e4ff */
[----:B------:R-:W-:Y:S01]  /*13e110*/  IADD3.X RZ, P0, PT, RZ, R47, RZ, P0, !PT ;  /* 0x0000002fffff7210 */ /* 0x000fe2000071e4ff */
[----:B------:R-:W-:Y:S01]  /*13e120*/  IMAD.WIDE.U32 R96, R210, R203, R96 ;  /* 0x000000cbd2607225 */ /* 0x000fe200078e0060 */
[----:B------:R-:W-:Y:S02]  /*13e130*/  IADD3.X R113, P2, PT, RZ, R58, RZ, P2, !PT ;  /* 0x0000003aff717210 */ /* 0x000fe4000175e4ff */
[----:B------:R-:W-:Y:S01]  /*13e140*/  IADD3 RZ, P5, PT, R100, R50, RZ ;  /* 0x0000003264ff7210 */ /* 0x000fe20007fbe0ff */
[----:B------:R-:W-:-:S03]  /*13e150*/  IMAD.WIDE.U32 R52, R60, R210, RZ ;  /* 0x000000d23c347225 */ /* 0x000fc600078e00ff */
[----:B------:R-:W-:Y:S01]  /*13e160*/  IADD3.X RZ, P5, PT, R101, R51, RZ, P5, !PT ;  /* 0x0000003365ff7210 */ /* 0x000fe20002fbe4ff */
[----:B------:R-:W-:Y:S01]  /*13e170*/  IMAD.X R41, RZ, RZ, RZ, P6 ;  /* 0x000000ffff297224 */ /* 0x000fe200030e06ff */
[----:B------:R-:W-:Y:S01]  /*13e180*/  IADD3.X R113, P6, PT, RZ, R113, RZ, P0, !PT ;  /* 0x00000071ff717210 */ /* 0x000fe200007de4ff */
[----:B------:R-:W-:Y:S02]  /*13e190*/  IMAD.MOV.U32 R40, RZ, RZ, R55 ;  /* 0x000000ffff287224 */ /* 0x000fe400078e0037 */
[----:B------:R-:W-:Y:S01]  /*13e1a0*/  IMAD.IADD R43, R97, 0x1, R54 ;  /* 0x00000001612b7824 */ /* 0x000fe200078e0236 */
[----:B------:R-:W-:Y:S01]  /*13e1b0*/  IADD3 R112, P0, PT, R113, R96, RZ ;  /* 0x0000006071707210 */ /* 0x000fe20007f1e0ff */
[----:B------:R-:W-:Y:S01]  /*13e1c0*/  IMAD.WIDE.U32 R48, R48, 0x397fe69a, R100 ;  /* 0x397fe69a30307825 */ /* 0x000fe200078e0064 */
[----:B------:R-:W-:Y:S02]  /*13e1d0*/  IADD3.X R58, PT, PT, RZ, RZ, R59, P6, P2 ;  /* 0x000000ffff3a7210 */ /* 0x000fe400037e443b */
[----:B------:R-:W-:Y:S01]  /*13e1e0*/  IADD3 R65, P2, PT, R67, R72, RZ ;  /* 0x0000004843417210 */ /* 0x000fe20007f5e0ff */
[----:B------:R-:W-:Y:S01]  /*13e1f0*/  IMAD.WIDE.U32.X R54, R60, R61, R40, P4 ;  /* 0x0000003d3c367225 */ /* 0x000fe200020e0428 */
[----:B------:R-:W-:-:S02]  /*13e200*/  IADD3.X R113, P0, PT, R43, R58, RZ, P0, !PT ;  /* 0x0000003a2b717210 */ /* 0x000fc4000071e4ff */
[----:B------:R-:W-:Y:S01]  /*13e210*/  IADD3.X R69, P2, PT, R94, R73, RZ, P2, !PT ;  /* 0x000000495e457210 */ /* 0x000fe2000175e4ff */
[----:B------:R-:W-:-:S04]  /*13e220*/  IMAD.WIDE.U32 R50, R210, R210, RZ ;  /* 0x000000d2d2327225 */ /* 0x000fc800078e00ff */
[----:B------:R-:W-:Y:S01]  /*13e230*/  IMAD.WIDE.U32 R52, P3, R210, R60, R52 ;  /* 0x0000003cd2347225 */ /* 0x000fe20007860034 */
[----:B------:R-:W-:-:S03]  /*13e240*/  IADD3 RZ, P4, PT, R70, R50, RZ ;  /* 0x0000003246ff7210 */ /* 0x000fc60007f9e0ff */
[----:B------:R-:W-:Y:S01]  /*13e250*/  IMAD.IADD R56, R49, 0x1, R42 ;  /* 0x0000000131387824 */ /* 0x000fe200078e022a */
[----:B------:R-:W-:Y:S01]  /*13e260*/  IADD3.X R49, P1, PT, RZ, R54, RZ, P1, !PT ;  /* 0x00000036ff317210 */ /* 0x000fe20000f3e4ff */
[-C--:B------:R-:W-:Y:S01]  /*13e270*/  IMAD.WIDE.U32 R40, R219, R210.reuse, RZ ;  /* 0x000000d2db287225 */ /* 0x080fe200078e00ff */
[----:B------:R-:W-:Y:S02]  /*13e280*/  IADD3 R51, P6, PT, R52, R51, RZ ;  /* 0x0000003334337210 */ /* 0x000fe40007fde0ff */
[----:B------:R-:W-:Y:S01]  /*13e290*/  IADD3.X R49, P0, PT, RZ, R49, RZ, P0, !PT ;  /* 0x00000031ff317210 */ /* 0x000fe2000071e4ff */
[----:B------:R-:W-:Y:S01]  /*13e2a0*/  IMAD.X R43, RZ, RZ, RZ, P3 ;  /* 0x000000ffff2b7224 */ /* 0x000fe200018e06ff */
        /* <DEDUP_REMOVED lines=17> */
[----:B------:R-:W-:-:S02]  /*13e3c0*/  IADD3 R48, P3, PT, R57, R48, RZ ;  /* 0x0000003039307210 */ /* 0x000fc40007f7e0ff */
[----:B------:R-:W-:Y:S01]  /*13e3d0*/  IADD3.X R71, P0, PT, RZ, R71, RZ, P0, !PT ;  /* 0x00000047ff477210 */ /* 0x000fe2000071e4ff */
[----:B------:R-:W-:Y:S01]  /*13e3e0*/  IMAD R53, R46, -0x760c0004, R53 ;  /* 0x89f3fffc2e357824 */ /* 0x000fe200078e0235 */
[----:B------:R-:W-:Y:S01]  /*13e3f0*/  IADD3.X R52, P5, PT, RZ, R38, RZ, P5, !PT ;  /* 0x00000026ff347210 */ /* 0x000fe20002fbe4ff */
[----:B------:R-:W-:Y:S01]  /*13e400*/  IMAD.WIDE.U32 R44, R210, R208, R44 ;  /* 0x000000d0d22c7225 */ /* 0x000fe200078e002c */
[----:B------:R-:W-:Y:S02]  /*13e410*/  IADD3.X R49, P3, PT, R56, R63, RZ, P3, !PT ;  /* 0x0000003f38317210 */ /* 0x000fe40001f7e4ff */
[----:B------:R-:W-:Y:S01]  /*13e420*/  IADD3.X R43, PT, PT, RZ, RZ, R43, P0, P4 ;  /* 0x000000ffff2b7210 */ /* 0x000fe200007e842b */
[----:B------:R-:W-:Y:S01]  /*13e430*/  IMAD.MOV.U32 R50, RZ, RZ, R41 ;  /* 0x000000ffff327224 */ /* 0x000fe200078e0029 */
[----:B------:R-:W-:Y:S01]  /*13e440*/  IADD3 R70, P0, PT, R71, R44, RZ ;  /* 0x0000002c47467210 */ /* 0x000fe20007f1e0ff */
[----:B------:R-:W-:Y:S01]  /*13e450*/  IMAD.IADD R139, R117, 0x1, R53 ;  /* 0x00000001758b7824 */ /* 0x000fe200078e0235 */
[----:B------:R-:W-:Y:S01]  /*13e460*/  IADD3.X R52, P3, PT, RZ, R52, RZ, P3, !PT ;  /* 0x00000034ff347210 */ /* 0x000fe20001f7e4ff */
[----:B------:R-:W-:-:S02]  /*13e470*/  IMAD.IADD R38, R45, 0x1, R40 ;  /* 0x000000012d267824 */ /* 0x000fc400078e0228 */
[----:B------:R-:W-:Y:S01]  /*13e480*/  IMAD.WIDE.U32.X R50, R60, R219, R50, P1 ;  /* 0x000000db3c327225 */ /* 0x000fe200008e0432 */
[----:B------:R-:W-:Y:S02]  /*13e490*/  IADD3.X R54, PT, PT, RZ, RZ, R39, P3, P5 ;  /* 0x000000ffff367210 */ /* 0x000fe40001fea427 */
        /* <DEDUP_REMOVED lines=23> */
[----:B------:R-:W-:Y:S01]  /*13e610*/  IMAD.WIDE.U32 R42, R116, -0x5555, R46 ;  /* 0xffffaaab742a7825 */ /* 0x000fe200078e002e */
[----:B------:R-:W-:-:S03]  /*13e620*/  IADD3.X R51, P1, PT, RZ, R38, RZ, P1, !PT ;  /* 0x00000026ff337210 */ /* 0x000fc60000f3e4ff */
[----:B------:R-:W-:Y:S01]  /*13e630*/  IMAD.IADD R40, R43, 0x1, R40 ;  /* 0x000000012b287824 */ /* 0x000fe200078e0228 */
[----:B------:R-:W-:Y:S01]  /*13e640*/  IADD3 RZ, P0, PT, RZ, R42, RZ ;  /* 0x0000002affff7210 */ /* 0x000fe20007f1e0ff */
[----:B------:R-:W-:Y:S01]  /*13e650*/  IMAD.MOV.U32 R42, RZ, RZ, R41 ;  /* 0x000000ffff2a7224 */ /* 0x000fe200078e0029 */
[----:B------:R-:W-:Y:S01]  /*13e660*/  IADD3.X R51, P6, PT, RZ, R51, RZ, P6, !PT ;  /* 0x00000033ff337210 */ /* 0x000fe200037de4ff */
[----:B------:R-:W-:Y:S01]  /*13e670*/  IMAD.WIDE.U32 R44, R207, R210, RZ ;  /* 0x000000d2cf2c7225 */ /* 0x000fe200078e00ff */
[----:B------:R-:W-:Y:S02]  /*13e680*/  IADD3.X RZ, P0, PT, RZ, R40, RZ, P0, !PT ;  /* 0x00000028ffff7210 */ /* 0x000fe4000071e4ff */
[----:B------:R-:W-:Y:S01]  /*13e690*/  IADD3.X R53, PT, PT, RZ, RZ, R39, P6, P1 ;  /* 0x000000ffff357210 */ /* 0x000fe200037e2427 */
[----:B------:R-:W-:Y:S01]  /*13e6a0*/  IMAD.WIDE.U32 R114, P6, R219, R202, R114 ;  /* 0x000000cadb727225 */ /* 0x000fe200078c0072 */
[----:B------:R-:W-:-:S03]  /*13e6b0*/  IADD3 R46, P1, PT, R52, R65, RZ ;  /* 0x00000041342e7210 */ /* 0x000fc60007f3e0ff */
[----:B------:R-:W-:Y:S01]  /*13e6c0*/  IMAD.WIDE.U32 R40, R202, R208, RZ ;  /* 0x000000d0ca287225 */ /* 0x000fe200078e00ff */
[----:B------:R-:W-:-:S03]  /*13e6d0*/  IADD3.X R47, P1, PT, R54, R69, RZ, P1, !PT ;  /* 0x00000045362f7210 */ /* 0x000fc60000f3e4ff */
[----:B------:R-:W-:Y:S01]  /*13e6e0*/  IMAD.X R65, RZ, RZ, RZ, P6 ;  /* 0x000000ffff417224 */ /* 0x000fe200030e06ff */
[----:B------:R-:W-:Y:S01]  /*13e6f0*/  IADD3 R117, P6, PT, R114, R41, RZ ;  /* 0x0000002972757210 */ /* 0x000fe20007fde0ff */
[----:B------:R-:W-:Y:S01]  /*13e700*/  IMAD.X R43, RZ, RZ, RZ, P4 ;  /* 0x000000ffff2b7224 */ /* 0x000fe200020e06ff */
[----:B------:R-:W-:Y:S01]  /*13e710*/  IADD3.X R218, P1, PT, RZ, RZ, RZ, P1, !PT ;  /* 0x000000ffffda7210 */ /* 0x000fe20000f3e4ff */
[----:B------:R-:W-:Y:S02]  /*13e720*/  IMAD.MOV.U32 R64, RZ, RZ, R115 ;  /* 0x000000ffff407224 */ /* 0x000fe400078e0073 */
[----:B------:R-:W-:-:S04]  /*13e730*/  IMAD.WIDE.U32 R44, P4, R60, R204, R44 ;  /* 0x000000cc3c2c7225 */ /* 0x000fc8000788002c */
[----:B------:R-:W-:-:S04]  /*13e740*/  IMAD.WIDE.U32 R48, R204, R210, RZ ;  /* 0x000000d2cc307225 */ /* 0x000fc800078e00ff */
[----:B------:R-:W-:-:S04]  /*13e750*/  IMAD.WIDE.U32.X R64, R219, R130, R64, P6 ;  /* 0x00000082db407225 */ /* 0x000fc800030e0440 */
[----:B------:R-:W-:Y:S01]  /*13e760*/  IMAD.X R39, RZ, RZ, RZ, P4 ;  /* 0x000000ffff277224 */ /* 0x000fe200020e06ff */
[----:B------:R-:W-:Y:S01]  /*13e770*/  IADD3 R49, P4, PT, R44, R49, RZ ;  /* 0x000000312c317210 */ /* 0x000fe20007f9e0ff */
[----:B------:R-:W-:-:S04]  /*13e780*/  IMAD.WIDE.U32 R104, P6, R209, R202, R104 ;  /* 0x000000cad1687225 */ /* 0x000fc800078c0068 */
[----:B------:R-:W-:Y:S02]  /*13e790*/  IMAD.MOV.U32 R38, RZ, RZ, R45 ;  /* 0x000000ffff267224 */ /* 0x000fe400078e002d */
[----:B------:R-:W-:Y:S01]  /*13e7a0*/  IMAD.WIDE.U32.X R42, R139, -0x46010001, R42, P5 ;  /* 0xb9feffff8b2a7825 */ /* 0x000fe200028e042a */
[----:B------:R-:W-:-:S03]  /*13e7b0*/  IADD3 R103, P5, PT, R104, R103, RZ ;  /* 0x0000006768677210 */ /* 0x000fc60007fbe0ff */
[----:B------:R-:W-:Y:S01]  /*13e7c0*/  IMAD.WIDE.U32.X R38, R60, R207, R38, P4 ;  /* 0x000000cf3c267225 */ /* 0x000fe200020e0426 */
[----:B------:R-:W-:Y:S02]  /*13e7d0*/  IADD3 RZ, P4, PT, R46, R48, RZ ;  /* 0x000000302eff7210 */ /* 0x000fe40007f9e0ff */
[----:B------:R-:W-:Y:S01]  /*13e7e0*/  IADD3.X R41, P3, PT, RZ, R42, RZ, P3, !PT ;  /* 0x0000002aff297210 */ /* 0x000fe20001f7e4ff */
[----:B------:R-:W-:Y:S01]  /*13e7f0*/  IMAD.WIDE.U32 R72, R210, R204, R46 ;  /* 0x000000ccd2487225 */ /* 0x000fe200078e002e */
[----:B------:R-:W-:Y:S02]  /*13e800*/  IADD3.X RZ, P4, PT, R47, R49, RZ, P4, !PT ;  /* 0x000000312fff7210 */ /* 0x000fe4000279e4ff */
[----:B------:R-:W-:Y:S01]  /*13e810*/  IADD3.X R41, P0, PT, RZ, R41, RZ, P0, !PT ;  /* 0x00000029ff297210 */ /* 0x000fe2000071e4ff */
[----:B------:R-:W-:Y:S01]  /*13e820*/  IMAD.X R101, RZ, RZ, RZ, P6 ;  /* 0x000000ffff657224 */ /* 0x000fe200030e06ff */
[----:B------:R-:W-:Y:S01]  /*13e830*/  IADD3.X R213, P4, PT, RZ, R38, RZ, P4, !PT ;  /* 0x00000026ffd57210 */ /* 0x000fe2000279e4ff */
[----:B------:R-:W-:-:S02]  /*13e840*/  IMAD.MOV.U32 R100, RZ, RZ, R105 ;  /* 0x000000ffff647224 */ /* 0x000fc400078e0069 */
[----:B------:R-:W-:Y:S02]  /*13e850*/  IMAD.IADD R44, R73, 0x1, R44 ;  /* 0x00000001492c7824 */ /* 0x000fe400078e022c */
[----:B------:R-:W-:Y:S01]  /*13e860*/  IMAD.WIDE.U32.X R100, R209, R130, R100, P5 ;  /* 0x00000082d1647225 */ /* 0x000fe200028e0464 */
[----:B------:R-:W-:-:S03]  /*13e870*/  IADD3 R72, P5, PT, R51, R72, RZ ;  /* 0x0000004833487210 */ /* 0x000fc60007fbe0ff */
[----:B------:R-:W-:Y:S01]  /*13e880*/  IMAD.WIDE.U32 R54, R130, R204, RZ ;  /* 0x000000cc82367225 */ /* 0x000fe200078e00ff */
[----:B------:R-:W-:-:S03]  /*13e890*/  IADD3.X R73, P5, PT, R44, R53, RZ, P5, !PT ;  /* 0x000000352c497210 */ /* 0x000fc60002fbe4ff */
[----:B------:R-:W-:Y:S01]  /*13e8a0*/  IMAD.WIDE.U32 R56, R202, R204, RZ ;  /* 0x000000ccca387225 */ /* 0x000fe200078e00ff */
[----:B------:R-:W-:-:S03]  /*13e8b0*/  IADD3.X R213, P5, PT, RZ, R213, RZ, P5, !PT ;  /* 0x000000d5ffd57210 */ /* 0x000fc60002fbe4ff */
[----:B------:R-:W-:Y:S01]  /*13e8c0*/  IMAD.WIDE.U32 R54, P6, R207, R202, R54 ;  /* 0x000000cacf367225 */ /* 0x000fe200078c0036 */
[----:B------:R-:W-:-:S03]  /*13e8d0*/  IADD3.X R105, PT, PT, RZ, RZ, R39, P5, P4 ;  /* 0x000000ffff697210 */ /* 0x000fc60002fe8427 */
[----:B------:R-:W-:-:S04]  /*13e8e0*/  IMAD.WIDE.U32 R98, R61, R205, RZ ;  /* 0x000000cd3d627225 */ /* 0x000fc800078e00ff */
[----:B------:R-:W-:-:S04]  /*13e8f0*/  IMAD.WIDE.U32 R68, R139, -0x4eac0001, RZ ;  /* 0xb153ffff8b447825 */ /* 0x000fc800078e00ff */
[----:B------:R-:W-:Y:S01]  /*13e900*/  IMAD.X R47, RZ, RZ, RZ, P6 ;  /* 0x000000ffff2f7224 */ /* 0x000fe200030e06ff */
[----:B------:R-:W-:Y:S01]  /*13e910*/  IADD3 R206, P6, PT, R54, R57, RZ ;  /* 0x0000003936ce7210 */ /* 0x000fe20007fde0ff */
[----:B------:R-:W-:Y:S01]  /*13e920*/  IMAD.WIDE.U32 R68, P4, R116, 0x1eabfffe, R68 ;  /* 0x1eabfffe74447825 */ /* 0x000fe20007880044 */
[----:B------:R-:W-:-:S03]  /*13e930*/  IADD3.X R57, PT, PT, RZ, RZ, R43, P0, P3 ;  /* 0x000000ffff397210 */ /* 0x000fc600007e642b */
[----:B------:R-:W-:-:S04]  /*13e940*/  IMAD.WIDE.U32 R110, P0, R219, R203, R110 ;  /* 0x000000cbdb6e7225 */ /* 0x000fc8000780006e */
[----:B------:R-:W-:-:S04]  /*13e950*/  IMAD.WIDE.U32 R98, P3, R209, R203, R98 ;  /* 0x000000cbd1627225 */ /* 0x000fc80007860062 */
[----:B------:R-:W-:-:S04]  /*13e960*/  IMAD.WIDE.U32 R42, R116, -0x4eac0001, RZ ;  /* 0xb153ffff742a7825 */ /* 0x000fc800078e00ff */
[----:B------:R-:W-:Y:S01]  /*13e970*/  IMAD.X R49, RZ, RZ, RZ, P0 ;  /* 0x000000ffff317224 */ /* 0x000fe200000e06ff */
[----:B------:R-:W-:Y:S01]  /*13e980*/  IADD3 RZ, P0, PT, R112, R42, RZ ;  /* 0x0000002a70ff7210 */ /* 0x000fe20007f1e0ff */
[----:B------:R-:W-:Y:S01]  /*13e990*/  IMAD.X R95, RZ, RZ, RZ, P3 ;  /* 0x000000ffff5f7224 */ /* 0x000fe200018e06ff */
[----:B------:R-:W-:Y:S01]  /*13e9a0*/  IADD3 R43, P3, PT, R68, R43, RZ ;  /* 0x0000002b442b7210 */ /* 0x000fe20007f7e0ff */
[----:B------:R-:W-:-:S03]  /*13e9b0*/  IMAD.WIDE.U32 R108, R203, R208, RZ ;  /* 0x000000d0cb6c7225 */ /* 0x000fc600078e00ff */
[----:B------:R-:W-:Y:S01]  /*13e9c0*/  IADD3.X RZ, P0, PT, R113, R43, RZ, P0, !PT ;  /* 0x0000002b71ff7210 */ /* 0x000fe2000071e4ff */
[----:B------:R-:W-:Y:S01]  /*13e9d0*/  IMAD.MOV.U32 R46, RZ, RZ, R55 ;  /* 0x000000ffff2e7224 */ /* 0x000fe200078e0037 */
[----:B------:R-:W-:Y:S01]  /*13e9e0*/  IADD3 R55, P5, PT, R110, R109, RZ ;  /* 0x0000006d6e377210 */ /* 0x000fe20007fbe0ff */
[----:B------:R-:W-:-:S04]  /*13e9f0*/  IMAD.WIDE.U32 R38, R61, R204, RZ ;  /* 0x000000cc3d267225 */ /* 0x000fc800078e00ff */
[----:B------:R-:W-:Y:S02]  /*13ea00*/  IMAD.X R51, RZ, RZ, RZ, P4 ;  /* 0x000000ffff337224 */ /* 0x000fe400020e06ff */
[----:B------:R-:W-:-:S04]  /*13ea10*/  IMAD.WIDE.U32 R112, R116, -0x4eac0001, R112 ;  /* 0xb153ffff74707825 */ /* 0x000fc800078e0070 */
[----:B------:R-:W-:Y:S02]  /*13ea20*/  IMAD.MOV.U32 R50, RZ, RZ, R69 ;  /* 0x000000ffff327224 */ /* 0x000fe400078e0045 */
[----:B------:R-:W-:Y:S02]  /*13ea30*/  IMAD.MOV.U32 R48, RZ, RZ, R111 ;  /* 0x000000ffff307224 */ /* 0x000fe400078e006f */
[----:B------:R-:W-:-:S04]  /*13ea40*/  IMAD.WIDE.U32 R96, R203, R205, RZ ;  /* 0x000000cdcb607225 */ /* 0x000fc800078e00ff */
[----:B------:R-:W-:Y:S01]  /*13ea50*/  IMAD.WIDE.U32.X R50, R139, 0x1eabfffe, R50, P3 ;  /* 0x1eabfffe8b327825 */ /* 0x000fe200018e0432 */
[----:B------:R-:W-:-:S03]  /*13ea60*/  IADD3 R112, P3, PT, R41, R112, RZ ;  /* 0x0000007029707210 */ /* 0x000fc60007f7e0ff */
[----:B------:R-:W-:Y:S02]  /*13ea70*/  IMAD.IADD R68, R113, 0x1, R68 ;  /* 0x0000000171447824 */ /* 0x000fe400078e0244 */
[----:B------:R-:W-:-:S03]  /*13ea80*/  IMAD.WIDE.U32.X R48, R219, R61, R48, P5 ;  /* 0x0000003ddb307225 */ /* 0x000fc600028e0430 */
[----:B------:R-:W-:Y:S01]  /*13ea90*/  IADD3.X R113, P3, PT, R68, R57, RZ, P3, !PT ;  /* 0x0000003944717210 */ /* 0x000fe20001f7e4ff */
[----:B------:R-:W-:Y:S01]  /*13eaa0*/  IMAD.WIDE.U32 R42, R139, -0x94f09dc, RZ ;  /* 0xf6b0f6248b2a7825 */ /* 0x000fe200078e00ff */
[----:B------:R-:W-:-:S03]  /*13eab0*/  IADD3.X R57, P0, PT, RZ, R50, RZ, P0, !PT ;  /* 0x00000032ff397210 */ /* 0x000fc6000071e4ff */
[----:B------:R-:W-:Y:S01]  /*13eac0*/  IMAD.WIDE.U32 R38, P5, R207, R203, R38 ;  /* 0x000000cbcf267225 */ /* 0x000fe200078a0026 */
[----:B------:R-:W-:-:S03]  /*13ead0*/  IADD3.X R57, P3, PT, RZ, R57, RZ, P3, !PT ;  /* 0x00000039ff397210 */ /* 0x000fc60001f7e4ff */
[----:B------:R-:W-:Y:S01]  /*13eae0*/  IMAD.WIDE.U32.X R46, R207, R130, R46, P6 ;  /* 0x00000082cf2e7225 */ /* 0x000fe200030e042e */
[----:B------:R-:W-:Y:S02]  /*13eaf0*/  IADD3 R211, P6, PT, R98, R97, RZ ;  /* 0x0000006162d37210 */ /* 0x000fe40007fde0ff */
[----:B------:R-:W-:Y:S01]  /*13eb00*/  IADD3.X R138, PT, PT, RZ, RZ, R51, P3, P0 ;  /* 0x000000ffff8a7210 */ /* 0x000fe20001fe0433 */
[----:B------:R-:W-:-:S04]  /*13eb10*/  IMAD.WIDE.U32 R52, R203, R204, RZ ;  /* 0x000000cccb347225 */ /* 0x000fc800078e00ff */
[----:B------:R-:W-:Y:S02]  /*13eb20*/  IMAD.X R45, RZ, RZ, RZ, P5 ;  /* 0x000000ffff2d7224 */ /* 0x000fe400028e06ff */
[----:B------:R-:W-:Y:S02]  /*13eb30*/  IMAD.MOV.U32 R94, RZ, RZ, R99 ;  /* 0x000000ffff5e7224 */ /* 0x000fe400078e0063 */
[----:B------:R-:W-:-:S04]  /*13eb40*/  IMAD.WIDE.U32 R62, R116, -0x94f09dc, RZ ;  /* 0xf6b0f624743e7825 */ /* 0x000fc800078e00ff */
[----:B------:R-:W-:Y:S01]  /*13eb50*/  IMAD.WIDE.U32 R42, P5, R116, 0x6730d2a0, R42 ;  /* 0x6730d2a0742a7825 */ /* 0x000fe200078a002a */
[----:B------:R-:W-:-:S03]  /*13eb60*/  IADD3 RZ, P4, PT, R58, R62, RZ ;  /* 0x0000003e3aff7210 */ /* 0x000fc60007f9e0ff */
[----:B------:R-:W-:-:S04]  /*13eb70*/  IMAD.WIDE.U32 R68, R139, 0x434bacd7, RZ ;  /* 0x434bacd78b447825 */ /* 0x000fc800078e00ff */
[----:B------:R-:W-:Y:S01]  /*13eb80*/  IMAD.WIDE.U32.X R94, R209, R61, R94, P6 ;  /* 0x0000003dd15e7225 */ /* 0x000fe200030e045e */
[----:B------:R-:W-:-:S03]  /*13eb90*/  IADD3 R99, P6, PT, R38, R53, RZ ;  /* 0x0000003526637210 */ /* 0x000fc60007fde0ff */
[----:B------:R-:W-:Y:S01]  /*13eba0*/  IMAD.X R107, RZ, RZ, RZ, P5 ;  /* 0x000000ffff6b7224 */ /* 0x000fe200028e06ff */
[----:B------:R-:W-:Y:S01]  /*13ebb0*/  IADD3 R53, P5, PT, R42, R63, RZ ;  /* 0x0000003f2a357210 */ /* 0x000fe20007fbe0ff */
[----:B------:R-:W-:-:S03]  /*13ebc0*/  IMAD.WIDE.U32 R134, R139, -0xc7aed41, RZ ;  /* 0xf38512bf8b867825 */ /* 0x000fc600078e00ff */
[----:B------:R-:W-:Y:S01]  /*13ebd0*/  IADD3.X RZ, P4, PT, R59, R53, RZ, P4, !PT ;  /* 0x000000353bff7210 */ /* 0x000fe2000279e4ff */
[----:B------:R-:W-:-:S04]  /*13ebe0*/  IMAD.WIDE.U32 R194, R139, 0x397fe69a, RZ ;  /* 0x397fe69a8bc27825 */ /* 0x000fc800078e00ff */
[----:B------:R-:W-:Y:S02]  /*13ebf0*/  IMAD.MOV.U32 R44, RZ, RZ, R39 ;  /* 0x000000ffff2c7224 */ /* 0x000fe400078e0027 */
[----:B------:R-:W-:-:S04]  /*13ec00*/  IMAD.WIDE.U32 R68, P0, R116, 0x4b1ba7b6, R68 ;  /* 0x4b1ba7b674447825 */ /* 0x000fc80007800044 */
[----:B------:R-:W-:Y:S02]  /*13ec10*/  IMAD.MOV.U32 R106, RZ, RZ, R43 ;  /* 0x000000ffff6a7224 */ /* 0x000fe400078e002b */
[----:B------:R-:W-:-:S04]  /*13ec20*/  IMAD.WIDE.U32 R130, R116, 0x434bacd7, RZ ;  /* 0x434bacd774827825 */ /* 0x000fc800078e00ff */
[----:B------:R-:W-:-:S04]  /*13ec30*/  IMAD.WIDE.U32 R58, R116, -0x94f09dc, R58 ;  /* 0xf6b0f624743a7825 */ /* 0x000fc800078e003a */
[----:B------:R-:W-:-:S04]  /*13ec40*/  IMAD.WIDE.U32.X R44, R207, R61, R44, P6 ;  /* 0x0000003dcf2c7225 */ /* 0x000fc800030e042c */
[----:B------:R-:W-:-:S04]  /*13ec50*/  IMAD.WIDE.U32 R134, P6, R116, 0x64774b84, R134 ;  /* 0x64774b8474867825 */ /* 0x000fc800078c0086 */
[----:B------:R-:W-:-:S04]  /*13ec60*/  IMAD.WIDE.U32 R194, P3, R116, 0x1a0111ea, R194 ;  /* 0x1a0111ea74c27825 */ /* 0x000fc800078600c2 */
[----:B------:R-:W-:-:S04]  /*13ec70*/  IMAD.WIDE.U32 R132, R116, -0xc7aed41, RZ ;  /* 0xf38512bf74847825 */ /* 0x000fc800078e00ff */
[----:B------:R-:W-:Y:S01]  /*13ec80*/  IMAD.X R41, RZ, RZ, RZ, P0 ;  /* 0x000000ffff297224 */ /* 0x000fe200000e06ff */
[----:B------:R-:W-:Y:S01]  /*13ec90*/  IADD3 RZ, P0, PT, R112, R40, RZ ;  /* 0x0000002870ff7210 */ /* 0x000fe20007f1e0ff */
[----:B------:R-:W-:Y:S01]  /*13eca0*/  IMAD.WIDE.U32.X R106, R139, 0x6730d2a0, R106, P5 ;  /* 0x6730d2a08b6a7825 */ /* 0x000fe200028e046a */
[----:B------:R-:W-:Y:S02]  /*13ecb0*/  IADD3 R97, P5, PT, R68, R131, RZ ;  /* 0x0000008344617210 */ /* 0x000fe40007fbe0ff */
[----:B------:R-:W-:Y:S01]  /*13ecc0*/  IADD3.X RZ, P0, PT, R113, R117, RZ, P0, !PT ;  /* 0x0000007571ff7210 */ /* 0x000fe2000071e4ff */
[----:B------:R-:W-:Y:S02]  /*13ecd0*/  IMAD.IADD R39, R59, 0x1, R42 ;  /* 0x000000013b277824 */ /* 0x000fe400078e022a */
[----:B------:R-:W-:Y:S01]  /*13ece0*/  IMAD.MOV.U32 R40, RZ, RZ, R69 ;  /* 0x000000ffff287224 */ /* 0x000fe200078e0045 */
[----:B------:R-:W-:Y:S01]  /*13ecf0*/  IADD3.X R187, P0, PT, RZ, R64, RZ, P0, !PT ;  /* 0x00000040ffbb7210 */ /* 0x000fe2000071e4ff */
[----:B------:R-:W-:-:S04]  /*13ed00*/  IMAD.WIDE.U32 R42, R208, R202, R112 ;  /* 0x000000cad02a7225 */ /* 0x000fc800078e0070 */
[----:B------:R-:W-:Y:S01]  /*13ed10*/  IMAD.X R63, RZ, RZ, RZ, P3 ;  /* 0x000000ffff3f7224 */ /* 0x000fe200018e06ff */
[----:B------:R-:W-:Y:S01]  /*13ed20*/  IADD3 R61, P3, PT, R134, R133, RZ ;  /* 0x00000085863d7210 */ /* 0x000fe20007f7e0ff */
[----:B------:R-:W-:Y:S01]  /*13ed30*/  IMAD.X R51, RZ, RZ, RZ, P6 ;  /* 0x000000ffff337224 */ /* 0x000fe200030e06ff */
[----:B------:R-:W-:Y:S01]  /*13ed40*/  IADD3 RZ, P6, PT, RZ, R42, RZ ;  /* 0x0000002affff7210 */ /* 0x000fe20007fde0ff */
[----:B------:R-:W-:-:S04]  /*13ed50*/  IMAD.WIDE.U32 R136, R116, 0x397fe69a, RZ ;  /* 0x397fe69a74887825 */ /* 0x000fc800078e00ff */
[----:B------:R-:W-:Y:S02]  /*13ed60*/  IMAD.MOV.U32 R50, RZ, RZ, R135 ;  /* 0x000000ffff327224 */ /* 0x000fe400078e0087 */
[----:B------:R-:W-:Y:S01]  /*13ed70*/  IMAD.WIDE.U32.X R40, R139, 0x4b1ba7b6, R40, P5 ;  /* 0x4b1ba7b68b287825 */ /* 0x000fe200028e0428 */
[----:B------:R-:W-:Y:S02]  /*13ed80*/  IADD3 R58, P5, PT, R57, R58, RZ ;  /* 0x0000003a393a7210 */ /* 0x000fe40007fbe0ff */
[----:B------:R-:W-:Y:S01]  /*13ed90*/  IADD3.X R57, P4, PT, RZ, R106, RZ, P4, !PT ;  /* 0x0000006aff397210 */ /* 0x000fe2000279e4ff */
[----:B------:R-:W-:Y:S01]  /*13eda0*/  IMAD.IADD R43, R43, 0x1, R114 ;  /* 0x000000012b2b7824 */ /* 0x000fe200078e0272 */
[----:B------:R-:W-:Y:S01]  /*13edb0*/  IADD3.X R59, P5, PT, R39, R138, RZ, P5, !PT ;  /* 0x0000008a273b7210 */ /* 0x000fe20002fbe4ff */
[----:B------:R-:W-:Y:S01]  /*13edc0*/  IMAD.WIDE.U32.X R50, R139, 0x64774b84, R50, P3 ;  /* 0x64774b848b327825 */ /* 0x000fe200018e0432 */
[----:B------:R-:W-:Y:S02]  /*13edd0*/  IADD3 R53, P3, PT, R194, R137, RZ ;  /* 0x00000089c2357210 */ /* 0x000fe40007f7e0ff */
[----:B------:R-:W-:Y:S01]  /*13ede0*/  IADD3.X RZ, P6, PT, RZ, R43, RZ, P6, !PT ;  /* 0x0000002bffff7210 */ /* 0x000fe200037de4ff */
[----:B------:R-:W-:Y:S01]  /*13edf0*/  IMAD.MOV.U32 R62, RZ, RZ, R195 ;  /* 0x000000ffff3e7224 */ /* 0x000fe200078e00c3 */
[----:B------:R-:W-:Y:S01]  /*13ee00*/  IADD3.X R57, P5, PT, RZ, R57, RZ, P5, !PT ;  /* 0x00000039ff397210 */ /* 0x000fe20002fbe4ff */
[----:B------:R-:W-:Y:S01]  /*13ee10*/  IMAD.WIDE.U32 R112, R116, -0xc7aed41, R70 ;  /* 0xf38512bf74707825 */ /* 0x000fe200078e0046 */
[----:B------:R-:W-:-:S02]  /*13ee20*/  IADD3.X R187, P6, PT, RZ, R187, RZ, P6, !PT ;  /* 0x000000bbffbb7210 */ /* 0x000fc400037de4ff */
[----:B------:R-:W-:Y:S01]  /*13ee30*/  IADD3.X R107, PT, PT, RZ, RZ, R107, P5, P4 ;  /* 0x000000ffff6b7210 */ /* 0x000fe20002fe846b */
[----:B------:R-:W-:Y:S01]  /*13ee40*/  IMAD.WIDE.U32.X R62, R139, 0x1a0111ea, R62, P3 ;  /* 0x1a0111ea8b3e7825 */ /* 0x000fe200018e043e */
[----:B------:R-:W-:Y:S02]  /*13ee50*/  IADD3 RZ, P3, PT, R70, R132, RZ ;  /* 0x0000008446ff7210 */ /* 0x000fe40007f7e0ff */
[----:B------:R-:W-:Y:S01]  /*13ee60*/  IADD3 RZ, P5, PT, R58, R108, RZ ;  /* 0x0000006c3aff7210 */ /* 0x000fe20007fbe0ff */
[----:B------:R-:W-:Y:S01]  /*13ee70*/  IMAD.IADD R134, R113, 0x1, R134 ;  /* 0x0000000171867824 */ /* 0x000fe200078e0286 */
[----:B------:R-:W-:Y:S01]  /*13ee80*/  IADD3.X R39, PT, PT, RZ, RZ, R65, P6, P0 ;  /* 0x000000ffff277210 */ /* 0x000fe200037e0441 */
[----:B------:R-:W-:Y:S01]  /*13ee90*/  IMAD.WIDE.U32 R64, R116, 0x434bacd7, R66 ;  /* 0x434bacd774407825 */ /* 0x000fe200078e0042 */
[----:B------:R-:W-:Y:S02]  /*13eea0*/  IADD3.X RZ, P3, PT, R71, R61, RZ, P3, !PT ;  /* 0x0000003d47ff7210 */ /* 0x000fe40001f7e4ff */
[----:B------:R-:W-:Y:S01]  /*13eeb0*/  IADD3 R112, P0, PT, R57, R112, RZ ;  /* 0x0000007039707210 */ /* 0x000fe20007f1e0ff */
[----:B------:R-:W-:Y:S01]  /*13eec0*/  IMAD.IADD R68, R65, 0x1, R68 ;  /* 0x0000000141447824 */ /* 0x000fe200078e0244 */
[----:B------:R-:W-:Y:S01]  /*13eed0*/  IADD3.X RZ, P5, PT, R59, R55, RZ, P5, !PT ;  /* 0x000000373bff7210 */ /* 0x000fe20002fbe4ff */
[----:B------:R-:W-:Y:S01]  /*13eee0*/  IMAD.WIDE.U32 R58, R208, R203, R58 ;  /* 0x000000cbd03a7225 */ /* 0x000fe200078e003a */
[----:B------:R-:W-:-:S02]  /*13eef0*/  IADD3.X R113, P0, PT, R134, R107, RZ, P0, !PT ;  /* 0x0000006b86717210 */ /* 0x000fc4000071e4ff */
[----:B------:R-:W-:Y:S01]  /*13ef00*/  IADD3.X R55, P3, PT, RZ, R50, RZ, P3, !PT ;  /* 0x00000032ff377210 */ /* 0x000fe20001f7e4ff */
[----:B------:R-:W-:Y:S01]  /*13ef10*/  IMAD.IADD R110, R59, 0x1, R110 ;  /* 0x000000013b6e7824 */ /* 0x000fe200078e026e */
[----:B------:R-:W-:Y:S01]  /*13ef20*/  IADD3 RZ, P4, PT, R66, R130, RZ ;  /* 0x0000008242ff7210 */ /* 0x000fe20007f9e0ff */
[C---:B------:R-:W-:Y:S01]  /*13ef30*/  IMAD.WIDE.U32 R180, R210.reuse, R208, R112 ;  /* 0x000000d0d2b47225 */ /* 0x040fe200078e0070 */
[----:B------:R-:W-:Y:S02]  /*13ef40*/  IADD3.X R55, P0, PT, RZ, R55, RZ, P0, !PT ;  /* 0x00000037ff377210 */ /* 0x000fe4000071e4ff */
[----:B------:R-:W-:Y:S01]  /*13ef50*/  IADD3 R186, P6, PT, R187, R58, RZ ;  /* 0x0000003abbba7210 */ /* 0x000fe20007fde0ff */
[-C--:B------:R-:W-:Y:S01]  /*13ef60*/  IMAD.WIDE.U32 R58, R210, R208.reuse, RZ ;  /* 0x000000d0d23a7225 */ /* 0x080fe200078e00ff */
[----:B------:R-:W-:Y:S02]  /*13ef70*/  IADD3.X RZ, P4, PT, R67, R97, RZ, P4, !PT ;  /* 0x0000006143ff7210 */ /* 0x000fe4000279e4ff */
[----:B------:R-:W-:Y:S01]  /*13ef80*/  IADD3.X R57, PT, PT, RZ, RZ, R51, P0, P3 ;  /* 0x000000ffff397210 */ /* 0x000fe200007e6433 */
[----:B------:R-:W-:Y:S01]  /*13ef90*/  IMAD.WIDE.U32 R66, R60, R208, RZ ;  /* 0x000000d03c427225 */ /* 0x000fe200078e00ff */
[----:B------:R-:W-:-:S02]  /*13efa0*/  IADD3.X R187, P6, PT, R110, R39, RZ, P6, !PT ;  /* 0x000000276ebb7210 */ /* 0x000fc400037de4ff */
[----:B------:R-:W-:Y:S01]  /*13efb0*/  IADD3 R64, P3, PT, R55, R64, RZ ;  /* 0x0000004037407210 */ /* 0x000fe20007f7e0ff */
[----:B------:R-:W-:Y:S01]  /*13efc0*/  IMAD.WIDE.U32 R192, R42, -0x30003, RZ ;  /* 0xfffcfffd2ac07825 */ /* 0x000fe200078e00ff */
[----:B------:R-:W-:Y:S02]  /*13efd0*/  IADD3.X R39, P5, PT, RZ, R48, RZ, P5, !PT ;  /* 0x00000030ff277210 */ /* 0x000fe40002fbe4ff */
[----:B------:R-:W-:Y:S01]  /*13efe0*/  IADD3.X R65, P3, PT, R68, R57, RZ, P3, !PT ;  /* 0x0000003944417210 */ /* 0x000fe20001f7e4ff */
[----:B------:R-:W-:Y:S01]  /*13eff0*/  IMAD.WIDE.U32 R50, P0, R210, R219, R66 ;  /* 0x000000dbd2327225 */ /* 0x000fe20007800042 */
[----:B------:R-:W-:Y:S02]  /*13f000*/  IADD3.X R39, P6, PT, RZ, R39, RZ, P6, !PT ;  /* 0x00000027ff277210 */ /* 0x000fe400037de4ff */
[----:B------:R-:W-:Y:S01]  /*13f010*/  IADD3.X R61, P4, PT, RZ, R40, RZ, P4, !PT ;  /* 0x00000028ff3d7210 */ /* 0x000fe2000279e4ff */
[----:B------:R-:W-:Y:S01]  /*13f020*/  IMAD R57, R43, -0x30003, RZ ;  /* 0xfffcfffd2b397824 */ /* 0x000fe200078e02ff */
[----:B------:R-:W-:Y:S01]  /*13f030*/  IADD3.X R49, PT, PT, RZ, RZ, R49, P6, P5 ;  /* 0x000000ffff317210 */ /* 0x000fe200037ea431 */
[----:B------:R-:W-:Y:S01]  /*13f040*/  IMAD.X R71, RZ, RZ, RZ, P0 ;  /* 0x000000ffff477224 */ /* 0x000fe200000e06ff */
[----:B------:R-:W-:Y:S01]  /*13f050*/  IADD3 R55, P5, PT, R50, R59, RZ ;  /* 0x0000003b32377210 */ /* 0x000fe20007fbe0ff */
[----:B------:R-:W-:Y:S01]  /*13f060*/  IMAD R57, R42, -0x760c0004, R57 ;  /* 0x89f3fffc2a397824 */ /* 0x000fe200078e0239 */
[----:B------:R-:W-:Y:S01]  /*13f070*/  IADD3 R180, P6, PT, R39, R180, RZ ;  /* 0x000000b427b47210 */ /* 0x000fe20007fde0ff */
[----:B------:R-:W-:Y:S01]  /*13f080*/  IMAD.IADD R50, R181, 0x1, R50 ;  /* 0x00000001b5327824 */ /* 0x000fe200078e0232 */
[----:B------:R-:W-:Y:S01]  /*13f090*/  IADD3.X R61, P3, PT, RZ, R61, RZ, P3, !PT ;  /* 0x0000003dff3d7210 */ /* 0x000fe20001f7e4ff */
[----:B------:R-:W-:Y:S01]  /*13f0a0*/  IMAD.IADD R137, R193, 0x1, R57 ;  /* 0x00000001c1897824 */ /* 0x000fe200078e0239 */
[----:B------:R-:W-:Y:S01]  /*13f0b0*/  IADD3 RZ, P0, PT, R112, R58, RZ ;  /* 0x0000003a70ff7210 */ /* 0x000fe20007f1e0ff */
[----:B------:R-:W-:Y:S01]  /*13f0c0*/  IMAD.MOV.U32 R70, RZ, RZ, R51 ;  /* 0x000000ffff467224 */ /* 0x000fe200078e0033 */
[----:B------:R-:W-:Y:S01]  /*13f0d0*/  IADD3.X R181, P6, PT, R50, R49, RZ, P6, !PT ;  /* 0x0000003132b57210 */ /* 0x000fe200037de4ff */
[----:B------:R-:W-:Y:S01]  /*13f0e0*/  IMAD.WIDE.U32 R48, R137, -0x5555, RZ ;  /* 0xffffaaab89307825 */ /* 0x000fe200078e00ff */
[----:B------:R-:W-:-:S02]  /*13f0f0*/  IADD3.X R57, PT, PT, RZ, RZ, R41, P3, P4 ;  /* 0x000000ffff397210 */ /* 0x000fc40001fe8429 */
[----:B------:R-:W-:Y:S01]  /*13f100*/  IADD3.X RZ, P0, PT, R113, R55, RZ, P0, !PT ;  /* 0x0000003771ff7210 */ /* 0x000fe2000071e4ff */
[----:B------:R-:W-:-:S04]  /*13f110*/  IMAD.WIDE.U32 R188, R137, -0x4eac0001, RZ ;  /* 0xb153ffff89bc7825 */ /* 0x000fc800078e00ff */
[----:B------:R-:W-:-:S04]  /*13f120*/  IMAD.WIDE.U32 R182, R137, -0x94f09dc, RZ ;  /* 0xf6b0f62489b67825 */ /* 0x000fc800078e00ff */
[----:B------:R-:W-:-:S04]  /*13f130*/  IMAD.WIDE.U32 R48, P3, R192, -0x46010001, R48 ;  /* 0xb9feffffc0307825 */ /* 0x000fc80007860030 */
[----:B------:R-:W-:-:S04]  /*13f140*/  IMAD.WIDE.U32 R138, R137, -0xc7aed41, RZ ;  /* 0xf38512bf898a7825 */ /* 0x000fc800078e00ff */
        /* <DEDUP_REMOVED lines=8> */
[----:B------:R-:W-:-:S04]  /*13f1d0*/  IMAD.WIDE.U32.X R70, R60, R219, R70, P5 ;  /* 0x000000db3c467225 */ /* 0x000fc800028e0446 */
[----:B------:R-:W-:-:S04]  /*13f1e0*/  IMAD.WIDE.U32 R130, P3, R192, 0x4b1ba7b6, R130 ;  /* 0x4b1ba7b6c0827825 */ /* 0x000fc80007860082 */
[----:B------:R-:W-:Y:S01]  /*13f1f0*/  IMAD.X R133, RZ, RZ, RZ, P4 ;  /* 0x000000ffff857224 */ /* 0x000fe200020e06ff */
[----:B------:R-:W-:Y:S01]  /*13f200*/  IADD3 R59, P4, PT, R48, R59, RZ ;  /* 0x0000003b303b7210 */ /* 0x000fe20007f9e0ff */
[----:B------:R-:W-:-:S04]  /*13f210*/  IMAD.WIDE.U32 R50, R192, -0x4eac0001, RZ ;  /* 0xb153ffffc0327825 */ /* 0x000fc800078e00ff */
[----:B------:R-:W-:-:S04]  /*13f220*/  IMAD.WIDE.U32 R40, R192, -0x94f09dc, RZ ;  /* 0xf6b0f624c0287825 */ /* 0x000fc800078e00ff */
[----:B------:R-:W-:Y:S02]  /*13f230*/  IMAD.MOV.U32 R190, RZ, RZ, R49 ;  /* 0x000000ffffbe7224 */ /* 0x000fe400078e0031 */
[----:B------:R-:W-:Y:S01]  /*13f240*/  IMAD.X R113, RZ, RZ, RZ, P3 ;  /* 0x000000ffff717224 */ /* 0x000fe200018e06ff */
[----:B------:R-:W-:Y:S01]  /*13f250*/  IADD3.X R70, P3, PT, RZ, R70, RZ, P0, !PT ;  /* 0x00000046ff467210 */ /* 0x000fe2000077e4ff */
[C---:B------:R-:W-:Y:S01]  /*13f260*/  IMAD.WIDE.U32.X R190, R137.reuse, -0x46010001, R190, P4 ;  /* 0xb9feffff89be7825 */ /* 0x040fe200020e04be */
[----:B------:R-:W-:Y:S02]  /*13f270*/  IADD3 R193, P0, PT, R188, R51, RZ ;  /* 0x00000033bcc17210 */ /* 0x000fe40007f1e0ff */
[----:B------:R-:W-:Y:S01]  /*13f280*/  IADD3 R39, P4, PT, R182, R41, RZ ;  /* 0x00000029b6277210 */ /* 0x000fe20007f9e0ff */
[----:B------:R-:W-:Y:S01]  /*13f290*/  IMAD.WIDE.U32 R110, R137, 0x397fe69a, RZ ;  /* 0x397fe69a896e7825 */ /* 0x000fe200078e00ff */
[----:B------:R-:W-:-:S03]  /*13f2a0*/  IADD3.X R41, P6, PT, RZ, R70, RZ, P6, !PT ;  /* 0x00000046ff297210 */ /* 0x000fc600037de4ff */
[----:B------:R-:W-:Y:S01]  /*13f2b0*/  IMAD.WIDE.U32 R134, R192, -0xc7aed41, RZ ;  /* 0xf38512bfc0867825 */ /* 0x000fe200078e00ff */
[----:B------:R-:W-:-:S03]  /*13f2c0*/  IADD3.X R71, PT, PT, RZ, RZ, R71, P6, P3 ;  /* 0x000000ffff477210 */ /* 0x000fc600037e6447 */
[----:B------:R-:W-:Y:S02]  /*13f2d0*/  IMAD.MOV.U32 R184, RZ, RZ, R189 ;  /* 0x000000ffffb87224 */ /* 0x000fe400078e00bd */
[----:B------:R-:W-:-:S04]  /*13f2e0*/  IMAD.WIDE.U32 R114, R192, 0x434bacd7, RZ ;  /* 0x434bacd7c0727825 */ /* 0x000fc800078e00ff */
[----:B------:R-:W-:Y:S02]  /*13f2f0*/  IMAD.MOV.U32 R178, RZ, RZ, R183 ;  /* 0x000000ffffb27224 */ /* 0x000fe400078e00b7 */
[----:B------:R-:W-:Y:S01]  /*13f300*/  IMAD.WIDE.U32.X R184, R137, 0x1eabfffe, R184, P0 ;  /* 0x1eabfffe89b87825 */ /* 0x000fe200000e04b8 */
[----:B------:R-:W-:-:S03]  /*13f310*/  IADD3 R97, P0, PT, R138, R135, RZ ;  /* 0x000000878a617210 */ /* 0x000fc60007f1e0ff */
[----:B------:R-:W-:Y:S01]  /*13f320*/  IMAD.WIDE.U32.X R178, R137, 0x6730d2a0, R178, P4 ;  /* 0x6730d2a089b27825 */ /* 0x000fe200020e04b2 */
[----:B------:R-:W-:-:S03]  /*13f330*/  IADD3 R55, P4, PT, R130, R115, RZ ;  /* 0x0000007382377210 */ /* 0x000fc60007f9e0ff */
[----:B------:R-:W-:-:S04]  /*13f340*/  IMAD.WIDE.U32 R66, R219, R208, RZ ;  /* 0x000000d0db427225 */ /* 0x000fc800078e00ff */
[----:B------:R-:W-:-:S04]  /*13f350*/  IMAD.WIDE.U32 R110, P5, R192, 0x1a0111ea, R110 ;  /* 0x1a0111eac06e7825 */ /* 0x000fc800078a006e */
[----:B------:R-:W-:-:S04]  /*13f360*/  IMAD.WIDE.U32 R108, R192, 0x397fe69a, RZ ;  /* 0x397fe69ac06c7825 */ /* 0x000fc800078e00ff */
[----:B------:R-:W-:Y:S02]  /*13f370*/  IMAD.MOV.U32 R132, RZ, RZ, R139 ;  /* 0x000000ffff847224 */ /* 0x000fe400078e008b */
[----:B------:R-:W-:Y:S02]  /*13f380*/  IMAD.MOV.U32 R112, RZ, RZ, R131 ;  /* 0x000000ffff707224 */ /* 0x000fe400078e0083 */
[----:B------:R-:W-:Y:S01]  /*13f390*/  IMAD.WIDE.U32.X R132, R137, 0x64774b84, R132, P0 ;  /* 0x64774b8489847825 */ /* 0x000fe200000e0484 */
[----:B------:R-:W-:-:S03]  /*13f3a0*/  IADD3 R109, P0, PT, R110, R109, RZ ;  /* 0x0000006d6e6d7210 */ /* 0x000fc60007f1e0ff */
[----:B------:R-:W-:-:S04]  /*13f3b0*/  IMAD.WIDE.U32.X R112, R137, 0x4b1ba7b6, R112, P4 ;  /* 0x4b1ba7b689707825 */ /* 0x000fc800020e0470 */
[----:B------:R-:W-:-:S04]  /*13f3c0*/  IMAD.WIDE.U32 R68, R208, R208, RZ ;  /* 0x000000d0d0447225 */ /* 0x000fc800078e00ff */
        /* <DEDUP_REMOVED lines=8> */
[----:B------:R-:W-:-:S03]  /*13f450*/  IADD3 RZ, P0, PT, R72, R136, RZ ;  /* 0x0000008848ff7210 */ /* 0x000fc60007f1e0ff */
[----:B------:R-:W-:Y:S01]  /*13f460*/  IMAD.X R69, RZ, RZ, RZ, P4 ;  /* 0x000000ffff457224 */ /* 0x000fe200020e06ff */
[----:B------:R-:W-:Y:S01]  /*13f470*/  IADD3 R116, P4, PT, R61, R116, RZ ;  /* 0x000000743d747210 */ /* 0x000fe20007f9e0ff */
[----:B------:R-:W-:Y:S01]  /*13f480*/  IMAD.WIDE.U32 R136, R208, R208, R64 ;  /* 0x000000d0d0887225 */ /* 0x000fe200078e0040 */
[----:B------:R-:W-:-:S03]  /*13f490*/  IADD3.X RZ, P0, PT, R73, R53, RZ, P0, !PT ;  /* 0x0000003549ff7210 */ /* 0x000fc6000071e4ff */
[----:B------:R-:W-:Y:S01]  /*13f4a0*/  IMAD.MOV.U32 R68, RZ, RZ, R67 ;  /* 0x000000ffff447224 */ /* 0x000fe200078e0043 */
[----:B------:R-:W-:Y:S01]  /*13f4b0*/  IADD3 R136, P6, PT, R41, R136, RZ ;  /* 0x0000008829887210 */ /* 0x000fe20007fde0ff */
[----:B------:R-:W-:Y:S01]  /*13f4c0*/  IMAD.IADD R194, R117, 0x1, R194 ;  /* 0x0000000175c27824 */ /* 0x000fe200078e02c2 */
[----:B------:R-:W-:Y:S01]  /*13f4d0*/  IADD3.X R41, P2, PT, RZ, RZ, RZ, P2, !PT ;  /* 0x000000ffff297210 */ /* 0x000fe2000175e4ff */
[----:B------:R-:W-:Y:S02]  /*13f4e0*/  IMAD.IADD R66, R137, 0x1, R66 ;  /* 0x0000000189427824 */ /* 0x000fe400078e0242 */
[----:B------:R-:W-:Y:S01]  /*13f4f0*/  IMAD.WIDE.U32.X R64, R219, R219, R68, P3 ;  /* 0x000000dbdb407225 */ /* 0x000fe200018e0444 */
[----:B------:R-:W-:Y:S02]  /*13f500*/  IADD3.X R117, P4, PT, R194, R57, RZ, P4, !PT ;  /* 0x00000039c2757210 */ /* 0x000fe4000279e4ff */
[----:B------:R-:W-:Y:S01]  /*13f510*/  IADD3.X R57, P0, PT, RZ, R62, RZ, P0, !PT ;  /* 0x0000003eff397210 */ /* 0x000fe2000071e4ff */
[----:B------:R-:W-:Y:S01]  /*13f520*/  IMAD.X R212, RZ, RZ, RZ, P2 ;  /* 0x000000ffffd47224 */ /* 0x000fe200010e06ff */
[----:B------:R-:W-:Y:S01]  /*13f530*/  IADD3.X R137, P6, PT, R66, R71, RZ, P6, !PT ;  /* 0x0000004742897210 */ /* 0x000fe200037de4ff */
[----:B------:R-:W-:Y:S01]  /*13f540*/  IMAD.WIDE.U32 R72, R60, R205, RZ ;  /* 0x000000cd3c487225 */ /* 0x000fe200078e00ff */
[----:B------:R-:W-:-:S02]  /*13f550*/  IADD3.X R67, P5, PT, RZ, R64, RZ, P5, !PT ;  /* 0x00000040ff437210 */ /* 0x000fc40002fbe4ff */
[----:B------:R-:W-:Y:S01]  /*13f560*/  IADD3.X R57, P4, PT, RZ, R57, RZ, P4, !PT ;  /* 0x00000039ff397210 */ /* 0x000fe2000279e4ff */
[----:B------:R-:W-:Y:S01]  /*13f570*/  IMAD.WIDE.U32 R70, R210, R205, RZ ;  /* 0x000000cdd2467225 */ /* 0x000fe200078e00ff */
[----:B------:R-:W-:Y:S02]  /*13f580*/  IADD3.X R67, P6, PT, RZ, R67, RZ, P6, !PT ;  /* 0x00000043ff437210 */ /* 0x000fe400037de4ff */
[----:B------:R-:W-:Y:S01]  /*13f590*/  IADD3.X R53, PT, PT, RZ, RZ, R63, P4, P0 ;  /* 0x000000ffff357210 */ /* 0x000fe200027e043f */
[----:B------:R-:W-:Y:S01]  /*13f5a0*/  IMAD.WIDE.U32 R62, R192, -0x5555, R42 ;  /* 0xffffaaabc03e7825 */ /* 0x000fe200078e002a */
[----:B------:R-:W-:Y:S02]  /*13f5b0*/  IADD3.X R111, PT, PT, RZ, RZ, R65, P6, P5 ;  /* 0x000000ffff6f7210 */ /* 0x000fe400037ea441 */
[----:B------:R-:W-:Y:S01]  /*13f5c0*/  IADD3 RZ, P0, PT, R42, R58, RZ ;  /* 0x0000003a2aff7210 */ /* 0x000fe20007f1e0ff */
[----:B------:R-:W-:Y:S01]  /*13f5d0*/  IMAD.WIDE.U32 R64, R209, R208, RZ ;  /* 0x000000d0d1407225 */ /* 0x000fe200078e00ff */
[----:B------:R-:W-:-:S02]  /*13f5e0*/  IADD3 R218, P3, PT, R218, R41, RZ ;  /* 0x00000029dada7210 */ /* 0x000fc40007f7e0ff */
[----:B------:R-:W-:Y:S01]  /*13f5f0*/  IADD3.X RZ, P0, PT, R43, R59, RZ, P0, !PT ;  /* 0x0000003b2bff7210 */ /* 0x000fe2000071e4ff */
[CC--:B------:R-:W-:Y:S01]  /*13f600*/  IMAD.WIDE.U32 R42, R219.reuse, R205.reuse, RZ ;  /* 0x000000cddb2a7225 */ /* 0x0c0fe200078e00ff */
[----:B------:R-:W-:Y:S02]  /*13f610*/  IADD3.X R212, PT, PT, R212, RZ, RZ, P3, P1 ;  /* 0x000000ffd4d47210 */ /* 0x000fe40001fe24ff */
[----:B------:R-:W-:Y:S01]  /*13f620*/  IADD3 RZ, P2, PT, R180, R40, RZ ;  /* 0x00000028b4ff7210 */ /* 0x000fe20007f5e0ff */
[----:B------:R-:W-:Y:S01]  /*13f630*/  IMAD.WIDE.U32 R64, P6, R219, R205, R64 ;  /* 0x000000cddb407225 */ /* 0x000fe200078c0040 */
[----:B------:R-:W-:Y:S02]  /*13f640*/  IADD3 RZ, P4, PT, R186, R50, RZ ;  /* 0x00000032baff7210 */ /* 0x000fe40007f9e0ff */
[----:B------:R-:W-:Y:S01]  /*13f650*/  IADD3 RZ, P5, PT, RZ, R62, RZ ;  /* 0x0000003effff7210 */ /* 0x000fe20007fbe0ff */
[----:B------:R-:W-:Y:S01]  /*13f660*/  IMAD.X R201, RZ, RZ, RZ, P6 ;  /* 0x000000ffffc97224 */ /* 0x000fe200030e06ff */
[----:B------:R-:W-:Y:S01]  /*13f670*/  IADD3.X RZ, P4, PT, R187, R193, RZ, P4, !PT ;  /* 0x000000c1bbff7210 */ /* 0x000fe2000279e4ff */
[----:B------:R-:W-:Y:S01]  /*13f680*/  IMAD.WIDE.U32 R198, P1, R219, R204, R198 ;  /* 0x000000ccdbc67225 */ /* 0x000fe200078200c6 */
[----:B------:R-:W-:-:S02]  /*13f690*/  IADD3.X RZ, P2, PT, R181, R39, RZ, P2, !PT ;  /* 0x00000027b5ff7210 */ /* 0x000fc4000175e4ff */
[----:B------:R-:W-:Y:S01]  /*13f6a0*/  IADD3.X R39, P4, PT, RZ, R184, RZ, P4, !PT ;  /* 0x000000b8ff277210 */ /* 0x000fe2000279e4ff */
        /* <DEDUP_REMOVED lines=8> */
[----:B------:R-:W-:Y:S01]  /*13f730*/  IADD3 RZ, P3, PT, R116, R40, RZ ;  /* 0x0000002874ff7210 */ /* 0x000fe20007f7e0ff */
[----:B------:R-:W-:-:S03]  /*13f740*/  IMAD.WIDE.U32 R50, R60, R204, RZ ;  /* 0x000000cc3c327225 */ /* 0x000fc600078e00ff */
[----:B------:R-:W-:Y:S01]  /*13f750*/  IADD3.X RZ, P3, PT, R117, R41, RZ, P3, !PT ;  /* 0x0000002975ff7210 */ /* 0x000fe20001f7e4ff */
        /* <DEDUP_REMOVED lines=8> */
[----:B------:R-:W-:Y:S02]  /*13f7e0*/  IMAD.IADD R131, R63, 0x1, R48 ;  /* 0x000000013f837824 */ /* 0x000fe400078e0230 */
[----:B------:R-:W-:Y:S01]  /*13f7f0*/  IMAD.WIDE.U32.X R68, R60, R209, R68, P6 ;  /* 0x000000d13c447225 */ /* 0x000fe200030e0444 */
[----:B------:R-:W-:Y:S02]  /*13f800*/  IADD3 R41, P6, PT, R50, R41, RZ ;  /* 0x0000002932297210 */ /* 0x000fe40007fde0ff */
[----:B------:R-:W-:Y:S01]  /*13f810*/  IADD3.X RZ, P5, PT, RZ, R131, RZ, P5, !PT ;  /* 0x00000083ffff7210 */ /* 0x000fe20002fbe4ff */
[----:B------:R-:W-:-:S04]  /*13f820*/  IMAD.WIDE.U32 R48, R208, R205, RZ ;  /* 0x000000cdd0307225 */ /* 0x000fc800078e00ff */
[----:B------:R-:W-:Y:S01]  /*13f830*/  IMAD.X R59, RZ, RZ, RZ, P1 ;  /* 0x000000ffff3b7224 */ /* 0x000fe200008e06ff */
[----:B------:R-:W-:Y:S01]  /*13f840*/  IADD3 R49, P1, PT, R42, R49, RZ ;  /* 0x000000312a317210 */ /* 0x000fe20007f3e0ff */
[----:B------:R-:W-:Y:S02]  /*13f850*/  IMAD.MOV.U32 R58, RZ, RZ, R51 ;  /* 0x000000ffff3a7224 */ /* 0x000fe400078e0033 */
[----:B------:R-:W-:-:S04]  /*13f860*/  IMAD.WIDE.U32 R62, R219, R204, RZ ;  /* 0x000000ccdb3e7225 */ /* 0x000fc800078e00ff */
[----:B------:R-:W-:-:S04]  /*13f870*/  IMAD.WIDE.U32.X R58, R60, R207, R58, P6 ;  /* 0x000000cf3c3a7225 */ /* 0x000fc800030e043a */
[----:B------:R-:W-:Y:S02]  /*13f880*/  IMAD.MOV.U32 R60, RZ, RZ, R43 ;  /* 0x000000ffff3c7224 */ /* 0x000fe400078e002b */
[----:B------:R-:W-:-:S04]  /*13f890*/  IMAD.WIDE.U32 R116, R208, R205, R116 ;  /* 0x000000cdd0747225 */ /* 0x000fc800078e0074 */
[----:B------:R-:W-:Y:S01]  /*13f8a0*/  IMAD.WIDE.U32.X R60, R219, R209, R60, P1 ;  /* 0x000000d1db3c7225 */ /* 0x000fe200008e043c */
[----:B------:R-:W-:-:S03]  /*13f8b0*/  IADD3 R116, P6, PT, R67, R116, RZ ;  /* 0x0000007443747210 */ /* 0x000fc60007fde0ff */
[----:B------:R-:W-:-:S04]  /*13f8c0*/  IMAD.WIDE.U32 R62, P1, R208, R207, R62 ;  /* 0x000000cfd03e7225 */ /* 0x000fc8000782003e */
[----:B------:R-:W-:Y:S02]  /*13f8d0*/  IMAD.IADD R220, R117, 0x1, R64 ;  /* 0x0000000175dc7824 */ /* 0x000fe400078e0240 */
[----:B------:R-:W-:-:S03]  /*13f8e0*/  IMAD.WIDE.U32 R64, R208, R204, RZ ;  /* 0x000000ccd0407225 */ /* 0x000fc600078e00ff */
[----:B------:R-:W-:Y:S01]  /*13f8f0*/  IADD3.X R117, P6, PT, R220, R111, RZ, P6, !PT ;  /* 0x0000006fdc757210 */ /* 0x000fe200037de4ff */
[----:B------:R-:W-:Y:S01]  /*13f900*/  IMAD.MOV.U32 R66, RZ, RZ, R63 ;  /* 0x000000ffff427224 */ /* 0x000fe200078e003f */
[----:B------:R-:W-:Y:S01]  /*13f910*/  IADD3.X R63, P0, PT, RZ, R190, RZ, P0, !PT ;  /* 0x000000beff3f7210 */ /* 0x000fe2000071e4ff */
[----:B------:R-:W-:Y:S01]  /*13f920*/  IMAD.X R67, RZ, RZ, RZ, P1 ;  /* 0x000000ffff437224 */ /* 0x000fe200008e06ff */
[----:B------:R-:W-:Y:S01]  /*13f930*/  IADD3 R43, P1, PT, R62, R65, RZ ;  /* 0x000000413e2b7210 */ /* 0x000fe20007f3e0ff */
[----:B------:R-:W-:Y:S01]  /*13f940*/  IMAD.WIDE.U32 R186, R192, -0x4eac0001, R186 ;  /* 0xb153ffffc0ba7825 */ /* 0x000fe200078e00ba */
[----:B------:R-:W-:Y:S02]  /*13f950*/  IADD3.X R63, P5, PT, RZ, R63, RZ, P5, !PT ;  /* 0x0000003fff3f7210 */ /* 0x000fe40002fbe4ff */
[----:B------:R-:W-:Y:S01]  /*13f960*/  IADD3.X R65, P3, PT, RZ, R200, RZ, P3, !PT ;  /* 0x000000c8ff417210 */ /* 0x000fe20001f7e4ff */
[----:B------:R-:W-:Y:S01]  /*13f970*/  IMAD.WIDE.U32.X R66, R219, R207, R66, P1 ;  /* 0x000000cfdb427225 */ /* 0x000fe200008e0442 */
[----:B------:R-:W-:-:S02]  /*13f980*/  IADD3.X R190, PT, PT, RZ, RZ, R191, P5, P0 ;  /* 0x000000ffffbe7210 */ /* 0x000fc40002fe04bf */
[----:B------:R-:W-:Y:S01]  /*13f990*/  IADD3 R218, P1, PT, R213, R218, RZ ;  /* 0x000000dad5da7210 */ /* 0x000fe20007f3e0ff */
[----:B------:R-:W-:Y:S01]  /*13f9a0*/  IMAD.IADD R51, R187, 0x1, R188 ;  /* 0x00000001bb337824 */ /* 0x000fe200078e02bc */
[----:B------:R-:W-:Y:S01]  /*13f9b0*/  IADD3 R186, P5, PT, R63, R186, RZ ;  /* 0x000000ba3fba7210 */ /* 0x000fe20007fbe0ff */
[----:B------:R-:W-:Y:S01]  /*13f9c0*/  IMAD.WIDE.U32 R180, R192, -0x94f09dc, R180 ;  /* 0xf6b0f624c0b47825 */ /* 0x000fe200078e00b4 */
[----:B------:R-:W-:Y:S02]  /*13f9d0*/  IADD3.X R212, P1, PT, R105, R212, RZ, P1, !PT ;  /* 0x000000d469d47210 */ /* 0x000fe40000f3e4ff */
[----:B------:R-:W-:Y:S01]  /*13f9e0*/  IADD3 R188, P0, PT, R57, R218, RZ ;  /* 0x000000da39bc7210 */ /* 0x000fe20007f1e0ff */
[----:B------:R-:W-:Y:S01]  /*13f9f0*/  IMAD.IADD R183, R181, 0x1, R182 ;  /* 0x00000001b5b77824 */ /* 0x000fe200078e02b6 */
[----:B------:R-:W-:Y:S02]  /*13fa00*/  IADD3.X R187, P5, PT, R51, R190, RZ, P5, !PT ;  /* 0x000000be33bb7210 */ /* 0x000fe40002fbe4ff */
[----:B------:R-:W-:-:S02]  /*13fa10*/  IADD3.X R57, P6, PT, RZ, R65, RZ, P6, !PT ;  /* 0x00000041ff397210 */ /* 0x000fc400037de4ff */
[----:B------:R-:W-:Y:S02]  /*13fa20*/  IADD3.X R189, P0, PT, R53, R212, RZ, P0, !PT ;  /* 0x000000d435bd7210 */ /* 0x000fe4000071e4ff */
[----:B------:R-:W-:Y:S02]  /*13fa30*/  IADD3.X R39, P5, PT, RZ, R39, RZ, P5, !PT ;  /* 0x00000027ff277210 */ /* 0x000fe40002fbe4ff */
[----:B------:R-:W-:Y:S01]  /*13fa40*/  IADD3.X R201, PT, PT, RZ, RZ, R201, P6, P3 ;  /* 0x000000ffffc97210 */ /* 0x000fe200037e64c9 */
[----:B------:R-:W-:Y:S01]  /*13fa50*/  IMAD.WIDE.U32 R190, R208, R204, R188 ;  /* 0x000000ccd0be7225 */ /* 0x000fe200078e00bc */
[----:B------:R-:W-:Y:S02]  /*13fa60*/  IADD3 R180, P6, PT, R39, R180, RZ ;  /* 0x000000b427b47210 */ /* 0x000fe40007fde0ff */
[----:B------:R-:W-:Y:S01]  /*13fa70*/  IADD3.X R184, PT, PT, RZ, RZ, R185, P5, P4 ;  /* 0x000000ffffb87210 */ /* 0x000fe20002fe84b9 */
[----:B------:R-:W-:Y:S01]  /*13fa80*/  IMAD.IADD R198, R191, 0x1, R198 ;  /* 0x00000001bfc67824 */ /* 0x000fe200078e02c6 */
[----:B------:R-:W-:Y:S01]  /*13fa90*/  IADD3 RZ, P3, PT, R188, R196, RZ ;  /* 0x000000c4bcff7210 */ /* 0x000fe20007f7e0ff */
[----:B------:R-:W-:Y:S01]  /*13faa0*/  IMAD.WIDE.U32 R196, R192, -0xc7aed41, R136 ;  /* 0xf38512bfc0c47825 */ /* 0x000fe200078e0088 */
[----:B------:R-:W-:-:S02]  /*13fab0*/  IADD3.X R181, P6, PT, R183, R184, RZ, P6, !PT ;  /* 0x000000b8b7b57210 */ /* 0x000fc400037de4ff */
[----:B------:R-:W-:Y:S01]  /*13fac0*/  IADD3.X R65, P2, PT, RZ, R178, RZ, P2, !PT ;  /* 0x000000b2ff417210 */ /* 0x000fe2000175e4ff */
[----:B------:R-:W-:Y:S01]  /*13fad0*/  IMAD.WIDE.U32 R184, R209, R204, RZ ;  /* 0x000000ccd1b87225 */ /* 0x000fe200078e00ff */
[----:B------:R-:W-:Y:S02]  /*13fae0*/  IADD3.X RZ, P4, PT, R189, R115, RZ, P3, !PT ;  /* 0x00000073bdff7210 */ /* 0x000fe40001f9e4ff */
[----:B------:R-:W-:Y:S01]  /*13faf0*/  IADD3 R182, P5, PT, R57, R190, RZ ;  /* 0x000000be39b67210 */ /* 0x000fe20007fbe0ff */
[----:B------:R-:W-:Y:S01]  /*13fb00*/  IMAD.WIDE.U32 R190, R204, R205, RZ ;  /* 0x000000cdccbe7225 */ /* 0x000fe200078e00ff */
[----:B------:R-:W-:Y:S02]  /*13fb10*/  IADD3.X R65, P6, PT, RZ, R65, RZ, P6, !PT ;  /* 0x00000041ff417210 */ /* 0x000fe400037de4ff */
[----:B------:R-:W-:Y:S01]  /*13fb20*/  IADD3.X R183, P5, PT, R198, R201, RZ, P5, !PT ;  /* 0x000000c9c6b77210 */ /* 0x000fe20002fbe4ff */
[----:B------:R-:W-:Y:S01]  /*13fb30*/  IMAD.IADD R57, R197, 0x1, R138 ;  /* 0x00000001c5397824 */ /* 0x000fe200078e028a */
[----:B------:R-:W-:Y:S01]  /*13fb40*/  IADD3.X R63, P4, PT, RZ, R194, RZ, P4, !PT ;  /* 0x000000c2ff3f7210 */ /* 0x000fe2000279e4ff */
[----:B------:R-:W-:Y:S01]  /*13fb50*/  IMAD.WIDE.U32 R138, R205, R204, RZ ;  /* 0x000000cccd8a7225 */ /* 0x000fe200078e00ff */
[----:B------:R-:W-:-:S02]  /*13fb60*/  IADD3.X R198, PT, PT, RZ, RZ, R179, P6, P2 ;  /* 0x000000ffffc67210 */ /* 0x000fc400037e44b3 */
[----:B------:R-:W-:Y:S01]  /*13fb70*/  IADD3 RZ, P3, PT, R136, R134, RZ ;  /* 0x0000008688ff7210 */ /* 0x000fe20007f7e0ff */
[----:B------:R-:W-:Y:S01]  /*13fb80*/  IMAD.WIDE.U32 R178, R209, R205, RZ ;  /* 0x000000cdd1b27225 */ /* 0x000fe200078e00ff */
[----:B------:R-:W-:Y:S02]  /*13fb90*/  IADD3.X R63, P5, PT, RZ, R63, RZ, P5, !PT ;  /* 0x0000003fff3f7210 */ /* 0x000fe40002fbe4ff */
[----:B------:R-:W-:Y:S01]  /*13fba0*/  IADD3.X RZ, P3, PT, R137, R97, RZ, P3, !PT ;  /* 0x0000006189ff7210 */ /* 0x000fe20001f7e4ff */
[----:B------:R-:W-:Y:S01]  /*13fbb0*/  IMAD.WIDE.U32 R134, R207, R205, RZ ;  /* 0x000000cdcf867225 */ /* 0x000fe200078e00ff */
[----:B------:R-:W-:Y:S02]  /*13fbc0*/  IADD3.X R39, PT, PT, RZ, RZ, R195, P5, P4 ;  /* 0x000000ffff277210 */ /* 0x000fe40002fe84c3 */
[----:B------:R-:W-:Y:S01]  /*13fbd0*/  IADD3 RZ, P2, PT, R186, R102, RZ ;  /* 0x00000066baff7210 */ /* 0x000fe20007f5e0ff */
[----:B------:R-:W-:-:S03]  /*13fbe0*/  IMAD.WIDE.U32 R178, P4, R205, R209, R178 ;  /* 0x000000d1cdb27225 */ /* 0x000fc600078800b2 */
[----:B------:R-:W-:Y:S01]  /*13fbf0*/  IADD3.X RZ, P2, PT, R187, R103, RZ, P2, !PT ;  /* 0x00000067bbff7210 */ /* 0x000fe2000175e4ff */
[----:B------:R-:W-:-:S04]  /*13fc00*/  IMAD.WIDE.U32 R136, R205, R205, RZ ;  /* 0x000000cdcd887225 */ /* 0x000fc800078e00ff */
[----:B------:R-:W-:Y:S01]  /*13fc10*/  IMAD.WIDE.U32 R134, P6, R209, R204, R134 ;  /* 0x000000ccd1867225 */ /* 0x000fe200078c0086 */
[----:B------:R-:W-:-:S03]  /*13fc20*/  IADD3 R53, P5, PT, R178, R137, RZ ;  /* 0x00000089b2357210 */ /* 0x000fc60007fbe0ff */
[----:B------:R-:W-:Y:S02]  /*13fc30*/  IMAD.X R195, RZ, RZ, RZ, P4 ;  /* 0x000000ffffc37224 */ /* 0x000fe400020e06ff */
[----:B------:R-:W-:Y:S02]  /*13fc40*/  IMAD.MOV.U32 R194, RZ, RZ, R179 ;  /* 0x000000ffffc27224 */ /* 0x000fe400078e00b3 */
[----:B------:R-:W-:Y:S01]  /*13fc50*/  IMAD.X R189, RZ, RZ, RZ, P6 ;  /* 0x000000ffffbd7224 */ /* 0x000fe200030e06ff */
[----:B------:R-:W-:Y:S01]  /*13fc60*/  IADD3 R196, P6, PT, R65, R196, RZ ;  /* 0x000000c441c47210 */ /* 0x000fe20007fde0ff */
[----:B------:R-:W-:Y:S01]  /*13fc70*/  IMAD.WIDE.U32.X R194, R209, R209, R194, P5 ;  /* 0x000000d1d1c27225 */ /* 0x000fe200028e04c2 */
[----:B------:R-:W-:Y:S02]  /*13fc80*/  IADD3 R51, P5, PT, R134, R191, RZ ;  /* 0x000000bf86337210 */ /* 0x000fe40007fbe0ff */
[----:B------:R-:W-:Y:S01]  /*13fc90*/  IADD3.X R197, P6, PT, R57, R198, RZ, P6, !PT ;  /* 0x000000c639c57210 */ /* 0x000fe200037de4ff */
[----:B------:R-:W-:Y:S01]  /*13fca0*/  IMAD.WIDE.U32 R184, P4, R205, R207, R184 ;  /* 0x000000cfcdb87225 */ /* 0x000fe200078800b8 */
[----:B------:R-:W-:-:S03]  /*13fcb0*/  IADD3.X R65, P3, PT, RZ, R132, RZ, P3, !PT ;  /* 0x00000084ff417210 */ /* 0x000fc60001f7e4ff */
[----:B------:R-:W-:Y:S01]  /*13fcc0*/  IMAD.MOV.U32 R188, RZ, RZ, R135 ;  /* 0x000000ffffbc7224 */ /* 0x000fe200078e0087 */
[----:B------:R-:W-:Y:S01]  /*13fcd0*/  IADD3.X R65, P6, PT, RZ, R65, RZ, P6, !PT ;  /* 0x00000041ff417210 */ /* 0x000fe200037de4ff */
[----:B------:R-:W-:Y:S01]  /*13fce0*/  IMAD.X R115, RZ, RZ, RZ, P4 ;  /* 0x000000ffff737224 */ /* 0x000fe200020e06ff */
[----:B------:R-:W-:Y:S01]  /*13fcf0*/  IADD3 R57, P4, PT, R184, R139, RZ ;  /* 0x0000008bb8397210 */ /* 0x000fe20007f9e0ff */
[----:B------:R-:W-:Y:S01]  /*13fd00*/  IMAD.WIDE.U32.X R188, R209, R207, R188, P5 ;  /* 0x000000cfd1bc7225 */ /* 0x000fe200028e04bc */
[----:B------:R-:W-:Y:S02]  /*13fd10*/  IADD3 RZ, P5, PT, R116, R114, RZ ;  /* 0x0000007274ff7210 */ /* 0x000fe40007fbe0ff */
[----:B------:R-:W-:Y:S01]  /*13fd20*/  IADD3.X R133, PT, PT, RZ, RZ, R133, P6, P3 ;  /* 0x000000ffff857210 */ /* 0x000fe200037e6485 */
[----:B------:R-:W-:Y:S01]  /*13fd30*/  IMAD.MOV.U32 R114, RZ, RZ, R185 ;  /* 0x000000ffff727224 */ /* 0x000fe200078e00b9 */
[----:B------:R-:W-:Y:S01]  /*13fd40*/  IADD3.X RZ, P5, PT, R117, R55, RZ, P5, !PT ;  /* 0x0000003775ff7210 */ /* 0x000fe20002fbe4ff */
[----:B------:R-:W-:Y:S01]  /*13fd50*/  IMAD.WIDE.U32 R198, R205, R202, R186 ;  /* 0x000000cacdc67225 */ /* 0x000fe200078e00ba */
[----:B------:R-:W-:-:S02]  /*13fd60*/  IADD3.X R55, P6, PT, RZ, R100, RZ, P2, !PT ;  /* 0x00000064ff377210 */ /* 0x000fc400017de4ff */
[----:B------:R-:W-:Y:S01]  /*13fd70*/  IADD3 RZ, P3, PT, R180, R96, RZ ;  /* 0x00000060b4ff7210 */ /* 0x000fe20007f7e0ff */
[----:B------:R-:W-:Y:S01]  /*13fd80*/  IMAD.WIDE.U32.X R114, R209, R207, R114, P4 ;  /* 0x000000cfd1727225 */ /* 0x000fe200020e0472 */
[----:B------:R-:W-:Y:S02]  /*13fd90*/  IADD3 RZ, P4, PT, RZ, R198, RZ ;  /* 0x000000c6ffff7210 */ /* 0x000fe40007f9e0ff */
[----:B------:R-:W-:Y:S01]  /*13fda0*/  IADD3 RZ, P2, PT, R182, R108, RZ ;  /* 0x0000006cb6ff7210 */ /* 0x000fe20007f5e0ff */
[----:B------:R-:W-:Y:S01]  /*13fdb0*/  IMAD.IADD R199, R199, 0x1, R104 ;  /* 0x00000001c7c77824 */ /* 0x000fe200078e0268 */
[----:B------:R-:W-:Y:S01]  /*13fdc0*/  IADD3.X RZ, P3, PT, R181, R211, RZ, P3, !PT ;  /* 0x000000d3b5ff7210 */ /* 0x000fe20001f7e4ff */
[----:B------:R-:W-:Y:S01]  /*13fdd0*/  IMAD.WIDE.U32 R96, R192, 0x434bacd7, R116 ;  /* 0x434bacd7c0607825 */ /* 0x000fe200078e0074 */
[----:B------:R-:W-:Y:S02]  /*13fde0*/  IADD3.X R108, P0, PT, RZ, RZ, RZ, P0, !PT ;  /* 0x000000ffff6c7210 */ /* 0x000fe4000071e4ff */
[----:B------:R-:W-:Y:S01]  /*13fdf0*/  IADD3.X RZ, P4, PT, RZ, R199, RZ, P4, !PT ;  /* 0x000000c7ffff7210 */ /* 0x000fe2000279e4ff */
[----:B------:R-:W-:Y:S01]  /*13fe00*/  IMAD.WIDE.U32 R102, R205, R203, R180 ;  /* 0x000000cbcd667225 */ /* 0x000fe200078e00b4 */
[----:B------:R-:W-:-:S02]  /*13fe10*/  IADD3.X R201, P3, PT, RZ, R94, RZ, P3, !PT ;  /* 0x0000005effc97210 */ /* 0x000fc40001f7e4ff */
[----:B------:R-:W-:Y:S01]  /*13fe20*/  IADD3.X R55, P4, PT, RZ, R55, RZ, P4, !PT ;  /* 0x00000037ff377210 */ /* 0x000fe2000279e4ff */
[----:B------:R-:W-:Y:S01]  /*13fe30*/  IMAD.IADD R130, R97, 0x1, R130 ;  /* 0x0000000161827824 */ /* 0x000fe200078e0282 */
[----:B------:R-:W-:Y:S01]  /*13fe40*/  IADD3.X RZ, P2, PT, R183, R109, RZ, P2, !PT ;  /* 0x0000006db7ff7210 */ /* 0x000fe2000175e4ff */
[----:B------:R-:W-:Y:S01]  /*13fe50*/  IMAD.IADD R98, R103, 0x1, R98 ;  /* 0x0000000167627824 */ /* 0x000fe200078e0262 */
[----:B------:R-:W-:Y:S01]  /*13fe60*/  IADD3.X R101, PT, PT, RZ, RZ, R101, P4, P6 ;  /* 0x000000ffff657210 */ /* 0x000fe200027ec465 */
[----:B------:R-:W-:Y:S01]  /*13fe70*/  IMAD.WIDE.U32 R192, R192, 0x397fe69a, R182 ;  /* 0x397fe69ac0c07825 */ /* 0x000fe200078e00b6 */
[----:B------:R-:W-:Y:S02]  /*13fe80*/  IADD3 R96, P4, PT, R65, R96, RZ ;  /* 0x0000006041607210 */ /* 0x000fe40007f9e0ff */
[----:B------:R-:W-:Y:S01]  /*13fe90*/  IADD3 R100, P6, PT, R55, R102, RZ ;  /* 0x0000006637647210 */ /* 0x000fe20007fde0ff */
[----:B------:R-:W-:Y:S01]  /*13fea0*/  IMAD.WIDE.U32 R102, R198, -0x30003, RZ ;  /* 0xfffcfffdc6667825 */ /* 0x000fe200078e00ff */
[----:B------:R-:W-:-:S02]  /*13feb0*/  IADD3.X R97, P4, PT, R130, R133, RZ, P4, !PT ;  /* 0x0000008582617210 */ /* 0x000fc4000279e4ff */
[----:B------:R-:W-:Y:S01]  /*13fec0*/  IADD3.X R55, P5, PT, RZ, R112, RZ, P5, !PT ;  /* 0x00000070ff377210 */ /* 0x000fe20002fbe4ff */
[----:B------:R-:W-:Y:S01]  /*13fed0*/  IMAD.IADD R110, R193, 0x1, R110 ;  /* 0x00000001c16e7824 */ /* 0x000fe200078e026e */
[----:B------:R-:W-:Y:S01]  /*13fee0*/  IADD3.X R65, P1, PT, RZ, RZ, RZ, P1, !PT ;  /* 0x000000ffff417210 */ /* 0x000fe20000f3e4ff */
[----:B------:R-:W-:Y:S01]  /*13fef0*/  IMAD.WIDE.U32 R104, R210, R205, R196 ;  /* 0x000000cdd2687225 */ /* 0x000fe200078e00c4 */
[----:B------:R-:W-:Y:S02]  /*13ff00*/  IADD3.X R55, P4, PT, RZ, R55, RZ, P4, !PT ;  /* 0x00000037ff377210 */ /* 0x000fe4000279e4ff */
[----:B------:R-:W-:Y:S01]  /*13ff10*/  IADD3.X R101, P6, PT, R98, R101, RZ, P6, !PT ;  /* 0x0000006562657210 */ /* 0x000fe200037de4ff */
[----:B------:R-:W-:Y:S01]  /*13ff20*/  IMAD.X R212, RZ, RZ, RZ, P1 ;  /* 0x000000ffffd47224 */ /* 0x000fe200008e06ff */
[----:B------:R-:W-:Y:S01]  /*13ff30*/  IADD3.X R113, PT, PT, RZ, RZ, R113, P4, P5 ;  /* 0x000000ffff717210 */ /* 0x000fe200027ea471 */
[----:B------:R-:W-:Y:S01]  /*13ff40*/  IMAD.IADD R220, R105, 0x1, R72 ;  /* 0x0000000169dc7824 */ /* 0x000fe200078e0248 */
[----:B------:R-:W-:Y:S01]  /*13ff50*/  IADD3 R108, P4, PT, R108, R65, RZ ;  /* 0x000000416c6c7210 */ /* 0x000fe20007f9e0ff */
[----:B------:R-:W-:Y:S01]  /*13ff60*/  IMAD R65, R199, -0x30003, RZ ;  /* 0xfffcfffdc7417824 */ /* 0x000fe200078e02ff */
[----:B------:R-:W-:Y:S01]  /*13ff70*/  IADD3.X R201, P6, PT, RZ, R201, RZ, P6, !PT ;  /* 0x000000c9ffc97210 */ /* 0x000fe200037de4ff */
[----:B------:R-:W-:Y:S01]  /*13ff80*/  IMAD.WIDE.U32 R132, R102, -0x94f09dc, RZ ;  /* 0xf6b0f62466847825 */ /* 0x000fe200078e00ff */
[----:B------:R-:W-:-:S02]  /*13ff90*/  IADD3 R94, P5, PT, R55, R192, RZ ;  /* 0x000000c0375e7210 */ /* 0x000fc40007fbe0ff */
[----:B------:R-:W-:Y:S01]  /*13ffa0*/  IADD3.X R55, PT, PT, RZ, RZ, R95, P6, P3 ;  /* 0x000000ffff377210 */ /* 0x000fe200037e645f */
[----:B------:R-:W-:Y:S01]  /*13ffb0*/  IMAD R65, R198, -0x760c0004, R65 ;  /* 0x89f3fffcc6417824 */ /* 0x000fe200078e0241 */
[----:B------:R-:W-:Y:S01]  /*13ffc0*/  IADD3 RZ, P3, PT, R196, R70, RZ ;  /* 0x00000046c4ff7210 */ /* 0x000fe20007f7e0ff */
[----:B------:R-:W-:Y:S01]  /*13ffd0*/  IMAD.WIDE.U32 R218, R102, -0x5555, R198 ;  /* 0xffffaaab66da7825 */ /* 0x000fe200078e00c6 */
[----:B------:R-:W-:Y:S02]  /*13ffe0*/  IADD3.X R95, P5, PT, R110, R113, RZ, P5, !PT ;  /* 0x000000716e5f7210 */ /* 0x000fe40002fbe4ff */
[----:B------:R-:W-:Y:S01]  /*13fff0*/  IADD3.X RZ, P1, PT, R197, R71, RZ, P3, !PT ;  /* 0x00000047c5ff7210 */ /* 0x000fe20001f3e4ff */
[----:B------:R-:W-:Y:S01]  /*140000*/  IMAD.IADD R65, R103, 0x1, R65 ;  /* 0x0000000167417824 */ /* 0x000fe200078e0241 */
[----:B------:R-:W-:Y:S01]  /*140010*/  IADD3.X R98, P6, PT, RZ, R106, RZ, P2, !PT ;  /* 0x0000006aff627210 */ /* 0x000fe200017de4ff */
[----:B------:R-:W-:Y:S01]  /*140020*/  IMAD.WIDE.U32 R70, R102, -0x4eac0001, RZ ;  /* 0xb153ffff66467825 */ /* 0x000fe200078e00ff */
[----:B------:R-:W-:-:S02]  /*140030*/  IADD3 R63, P2, PT, R63, R108, RZ ;  /* 0x0000006c3f3f7210 */ /* 0x000fc40007f5e0ff */
[----:B------:R-:W-:Y:S01]  /*140040*/  IADD3.X R212, PT, PT, R212, RZ, RZ, P4, P0 ;  /* 0x000000ffd4d47210 */ /* 0x000fe200027e04ff */
[----:B------:R-:W-:Y:S01]  /*140050*/  IMAD.WIDE.U32 R196, R65, -0x5555, RZ ;  /* 0xffffaaab41c47825 */ /* 0x000fe200078e00ff */
[----:B------:R-:W-:-:S03]  /*140060*/  IADD3.X R98, P5, PT, RZ, R98, RZ, P5, !PT ;  /* 0x00000062ff627210 */ /* 0x000fc60002fbe4ff */
[----:B------:R-:W-:Y:S01]  /*140070*/  IMAD.WIDE.U32 R180, R65, -0x94f09dc, RZ ;  /* 0xf6b0f62441b47825 */ /* 0x000fe200078e00ff */
[----:B------:R-:W-:-:S03]  /*140080*/  IADD3.X R103, PT, PT, RZ, RZ, R107, P5, P6 ;  /* 0x000000ffff677210 */ /* 0x000fc60002fec46b */
[----:B------:R-:W-:-:S04]  /*140090*/  IMAD.WIDE.U32 R186, R65, -0x4eac0001, RZ ;  /* 0xb153ffff41ba7825 */ /* 0x000fc800078e00ff */
[----:B------:R-:W-:-:S04]  /*1400a0*/  IMAD.WIDE.U32 R116, R65, -0xc7aed41, RZ ;  /* 0xf38512bf41747825 */ /* 0x000fc800078e00ff */
[----:B------:R-:W-:-:S04]  /*1400b0*/  IMAD.WIDE.U32 R108, R65, 0x434bacd7, RZ ;  /* 0x434bacd7416c7825 */ /* 0x000fc800078e00ff */
[----:B------:R-:W-:-:S04]  /*1400c0*/  IMAD.WIDE.U32 R72, R65, 0x397fe69a, RZ ;  /* 0x397fe69a41487825 */ /* 0x000fc800078e00ff */
[----:B------:R-:W-:-:S04]  /*1400d0*/  IMAD.WIDE.U32 R196, P3, R102, -0x46010001, R196 ;  /* 0xb9feffff66c47825 */ /* 0x000fc800078600c4 */
[----:B------:R-:W-:-:S04]  /*1400e0*/  IMAD.WIDE.U32 R180, P0, R102, 0x6730d2a0, R180 ;  /* 0x6730d2a066b47825 */ /* 0x000fc800078000b4 */
[----:B------:R-:W-:Y:S02]  /*1400f0*/  IMAD.X R193, RZ, RZ, RZ, P3 ;  /* 0x000000ffffc17224 */ /* 0x000fe400018e06ff */
[----:B------:R-:W-:Y:S02]  /*140100*/  IMAD.X R131, RZ, RZ, RZ, P0 ;  /* 0x000000ffff837224 */ /* 0x000fe400000e06ff */
[----:B------:R-:W-:-:S04]  /*140110*/  IMAD.WIDE.U32 R106, R102, -0x5555, RZ ;  /* 0xffffaaab666a7825 */ /* 0x000fc800078e00ff */
[----:B------:R-:W-:Y:S01]  /*140120*/  IMAD.WIDE.U32 R186, P6, R102, 0x1eabfffe, R186 ;  /* 0x1eabfffe66ba7825 */ /* 0x000fe200078c00ba */
[----:B------:R-:W-:-:S03]  /*140130*/  IADD3 RZ, P5, PT, R198, R106, RZ ;  /* 0x0000006ac6ff7210 */ /* 0x000fc60007fbe0ff */
        /* <DEDUP_REMOVED lines=8> */
[----:B------:R-:W-:Y:S01]  /*1401c0*/  IADD3 R137, P0, PT, R186, R71, RZ ;  /* 0x00000047ba897210 */ /* 0x000fe20007f1e0ff */
[----:B------:R-:W-:Y:S01]  /*1401d0*/  IMAD.X R183, RZ, RZ, RZ, P6 ;  /* 0x000000ffffb77224 */ /* 0x000fe200030e06ff */
[----:B------:R-:W-:Y:S01]  /*1401e0*/  IADD3 RZ, P6, PT, R100, R70, RZ ;  /* 0x0000004664ff7210 */ /* 0x000fe20007fde0ff */
[C---:B------:R-:W-:Y:S01]  /*1401f0*/  IMAD.WIDE.U32 R112, R102.reuse, -0xc7aed41, RZ ;  /* 0xf38512bf66707825 */ /* 0x040fe200078e00ff */
[----:B------:R-:W-:Y:S02]  /*140200*/  IADD3.X RZ, P5, PT, R199, R135, RZ, P5, !PT ;  /* 0x00000087c7ff7210 */ /* 0x000fe40002fbe4ff */
[----:B------:R-:W-:Y:S01]  /*140210*/  IADD3.X RZ, P6, PT, R101, R137, RZ, P6, !PT ;  /* 0x0000008965ff7210 */ /* 0x000fe200037de4ff */
[----:B------:R-:W-:-:S04]  /*140220*/  IMAD.WIDE.U32 R106, R102, 0x434bacd7, RZ ;  /* 0x434bacd7666a7825 */ /* 0x000fc800078e00ff */
[----:B------:R-:W-:Y:S02]  /*140230*/  IMAD.MOV.U32 R192, RZ, RZ, R197 ;  /* 0x000000ffffc07224 */ /* 0x000fe400078e00c5 */
[----:B------:R-:W-:Y:S02]  /*140240*/  IMAD.MOV.U32 R182, RZ, RZ, R187 ;  /* 0x000000ffffb67224 */ /* 0x000fe400078e00bb */
[----:B------:R-:W-:Y:S02]  /*140250*/  IMAD.MOV.U32 R130, RZ, RZ, R181 ;  /* 0x000000ffff827224 */ /* 0x000fe400078e00b5 */
[----:B------:R-:W-:Y:S01]  /*140260*/  IMAD.WIDE.U32.X R192, R65, -0x46010001, R192, P4 ;  /* 0xb9feffff41c07825 */ /* 0x000fe200020e04c0 */
[----:B------:R-:W-:-:S03]  /*140270*/  IADD3 R107, P4, PT, R108, R107, RZ ;  /* 0x0000006b6c6b7210 */ /* 0x000fc60007f9e0ff */
[----:B------:R-:W-:Y:S01]  /*140280*/  IMAD.WIDE.U32.X R182, R65, 0x1eabfffe, R182, P0 ;  /* 0x1eabfffe41b67825 */ /* 0x000fe200000e04b6 */
[----:B------:R-:W-:-:S03]  /*140290*/  IADD3 R113, P0, PT, R116, R113, RZ ;  /* 0x0000007174717210 */ /* 0x000fc60007f1e0ff */
[----:B------:R-:W-:Y:S01]  /*1402a0*/  IMAD.WIDE.U32.X R130, R65, 0x6730d2a0, R130, P3 ;  /* 0x6730d2a041827825 */ /* 0x000fe200018e0482 */
[----:B------:R-:W-:-:S03]  /*1402b0*/  IADD3 R200, P3, PT, R201, R104, RZ ;  /* 0x00000068c9c87210 */ /* 0x000fc60007f7e0ff */
[----:B------:R-:W-:Y:S01]  /*1402c0*/  IMAD.WIDE.U32 R70, R102, 0x397fe69a, RZ ;  /* 0x397fe69a66467825 */ /* 0x000fe200078e00ff */
[----:B------:R-:W-:-:S03]  /*1402d0*/  IADD3.X R201, P3, PT, R220, R55, RZ, P3, !PT ;  /* 0x00000037dcc97210 */ /* 0x000fc60001f7e4ff */
[----:B------:R-:W-:Y:S02]  /*1402e0*/  IMAD.MOV.U32 R110, RZ, RZ, R117 ;  /* 0x000000ffff6e7224 */ /* 0x000fe400078e0075 */
[----:B------:R-:W-:Y:S02]  /*1402f0*/  IMAD.MOV.U32 R104, RZ, RZ, R109 ;  /* 0x000000ffff687224 */ /* 0x000fe400078e006d */
[----:B------:R-:W-:Y:S01]  /*140300*/  IMAD.WIDE.U32.X R110, R65, 0x64774b84, R110, P0 ;  /* 0x64774b84416e7825 */ /* 0x000fe200000e046e */
[----:B------:R-:W-:Y:S02]  /*140310*/  IADD3.X R198, P0, PT, R39, R212, RZ, P2, !PT ;  /* 0x000000d427c67210 */ /* 0x000fe4000171e4ff */
[----:B------:R-:W-:Y:S01]  /*140320*/  IADD3 RZ, P2, PT, RZ, R218, RZ ;  /* 0x000000daffff7210 */ /* 0x000fe20007f5e0ff */
[----:B------:R-:W-:Y:S01]  /*140330*/  IMAD.WIDE.U32.X R104, R65, 0x4b1ba7b6, R104, P4 ;  /* 0x4b1ba7b641687825 */ /* 0x000fe200020e0468 */
[----:B------:R-:W-:Y:S02]  /*140340*/  IADD3 R71, P4, PT, R72, R71, RZ ;  /* 0x0000004748477210 */ /* 0x000fe40007f9e0ff */
[----:B------:R-:W-:Y:S01]  /*140350*/  IADD3.X R39, P5, PT, RZ, R192, RZ, P5, !PT ;  /* 0x000000c0ff277210 */ /* 0x000fe20002fbe4ff */
[----:B------:R-:W-:-:S02]  /*140360*/  IMAD.MOV.U32 R212, RZ, RZ, R73 ;  /* 0x000000ffffd47224 */ /* 0x000fc400078e0049 */
[----:B------:R-:W-:Y:S02]  /*140370*/  IMAD.IADD R196, R219, 0x1, R196 ;  /* 0x00000001dbc47824 */ /* 0x000fe400078e02c4 */
[----:B------:R-:W-:Y:S01]  /*140380*/  IMAD.WIDE.U32.X R212, R65, 0x1a0111ea, R212, P4 ;  /* 0x1a0111ea41d47825 */ /* 0x000fe200020e04d4 */
[----:B------:R-:W-:Y:S02]  /*140390*/  IADD3 RZ, P4, PT, R96, R48, RZ ;  /* 0x0000003060ff7210 */ /* 0x000fe40007f9e0ff */
[----:B------:R-:W-:Y:S01]  /*1403a0*/  IADD3.X RZ, P2, PT, RZ, R196, RZ, P2, !PT ;  /* 0x000000c4ffff7210 */ /* 0x000fe2000175e4ff */
[----:B------:R-:W-:Y:S01]  /*1403b0*/  IMAD.WIDE.U32 R100, R102, -0x4eac0001, R100 ;  /* 0xb153ffff66647825 */ /* 0x000fe200078e0064 */
[----:B------:R-:W-:Y:S02]  /*1403c0*/  IADD3.X RZ, P4, PT, R97, R49, RZ, P4, !PT ;  /* 0x0000003161ff7210 */ /* 0x000fe4000279e4ff */
[----:B------:R-:W-:Y:S01]  /*1403d0*/  IADD3.X R49, P1, PT, RZ, R68, RZ, P1, !PT ;  /* 0x00000044ff317210 */ /* 0x000fe20000f3e4ff */
[----:B------:R-:W-:Y:S01]  /*1403e0*/  IMAD.WIDE.U32 R96, R208, R205, R96 ;  /* 0x000000cdd0607225 */ /* 0x000fe200078e0060 */
[----:B------:R-:W-:-:S02]  /*1403f0*/  IADD3.X R55, P4, PT, RZ, R60, RZ, P4, !PT ;  /* 0x0000003cff377210 */ /* 0x000fc4000279e4ff */
[----:B------:R-:W-:Y:S01]  /*140400*/  IADD3.X R49, P3, PT, RZ, R49, RZ, P3, !PT ;  /* 0x00000031ff317210 */ /* 0x000fe20001f7e4ff */
[----:B------:R-:W-:Y:S02]  /*140410*/  IMAD.IADD R42, R97, 0x1, R42 ;  /* 0x00000001612a7824 */ /* 0x000fe400078e022a */
[----:B------:R-:W-:Y:S01]  /*140420*/  IMAD.IADD R186, R101, 0x1, R186 ;  /* 0x0000000165ba7824 */ /* 0x000fe200078e02ba */
[----:B------:R-:W-:Y:S02]  /*140430*/  IADD3.X R69, PT, PT, RZ, RZ, R69, P3, P1 ;  /* 0x000000ffff457210 */ /* 0x000fe40001fe2445 */
[----:B------:R-:W-:Y:S02]  /*140440*/  IADD3.X R39, P3, PT, RZ, R39, RZ, P2, !PT ;  /* 0x00000027ff277210 */ /* 0x000fe4000177e4ff */
[----:B------:R-:W-:Y:S02]  /*140450*/  IADD3 RZ, P1, PT, R200, R132, RZ ;  /* 0x00000084c8ff7210 */ /* 0x000fe40007f3e0ff */
[----:B------:R-:W-:Y:S01]  /*140460*/  IADD3 R96, P2, PT, R49, R96, RZ ;  /* 0x0000006031607210 */ /* 0x000fe20007f5e0ff */
[----:B------:R-:W-:Y:S01]  /*140470*/  IMAD.WIDE.U32 R48, R205, R205, R94 ;  /* 0x000000cdcd307225 */ /* 0x000fe200078e005e */
[----:B------:R-:W-:-:S02]  /*140480*/  IADD3.X R193, PT, PT, RZ, RZ, R193, P3, P5 ;  /* 0x000000ffffc17210 */ /* 0x000fc40001fea4c1 */
[----:B------:R-:W-:Y:S01]  /*140490*/  IADD3 R100, P3, PT, R39, R100, RZ ;  /* 0x0000006427647210 */ /* 0x000fe20007f7e0ff */
[----:B------:R-:W-:Y:S01]  /*1404a0*/  IMAD.IADD R178, R49, 0x1, R178 ;  /* 0x0000000131b27824 */ /* 0x000fe200078e02b2 */
[----:B------:R-:W-:Y:S01]  /*1404b0*/  IADD3.X RZ, P1, PT, R201, R133, RZ, P1, !PT ;  /* 0x00000085c9ff7210 */ /* 0x000fe20000f3e4ff */
[----:B------:R-:W-:Y:S01]  /*1404c0*/  IMAD.WIDE.U32 R200, R102, -0x94f09dc, R200 ;  /* 0xf6b0f62466c87825 */ /* 0x000fe200078e00c8 */
[----:B------:R-:W-:Y:S02]  /*1404d0*/  IADD3.X R97, P2, PT, R42, R69, RZ, P2, !PT ;  /* 0x000000452a617210 */ /* 0x000fe4000175e4ff */
[----:B------:R-:W-:Y:S01]  /*1404e0*/  IADD3.X R101, P3, PT, R186, R193, RZ, P3, !PT ;  /* 0x000000c1ba657210 */ /* 0x000fe20001f7e4ff */
[----:B------:R-:W-:Y:S01]  /*1404f0*/  IMAD.IADD R180, R201, 0x1, R180 ;  /* 0x00000001c9b47824 */ /* 0x000fe200078e02b4 */
[----:B------:R-:W-:Y:S02]  /*140500*/  IADD3.X R39, P6, PT, RZ, R182, RZ, P6, !PT ;  /* 0x000000b6ff277210 */ /* 0x000fe400037de4ff */
[----:B------:R-:W-:-:S02]  /*140510*/  IADD3.X R55, P2, PT, RZ, R55, RZ, P2, !PT ;  /* 0x00000037ff377210 */ /* 0x000fc4000175e4ff */
[----:B------:R-:W-:Y:S02]  /*140520*/  IADD3.X R201, P3, PT, RZ, R39, RZ, P3, !PT ;  /* 0x00000027ffc97210 */ /* 0x000fe40001f7e4ff */
[----:B------:R-:W-:Y:S02]  /*140530*/  IADD3.X R61, PT, PT, RZ, RZ, R61, P2, P4 ;  /* 0x000000ffff3d7210 */ /* 0x000fe400017e843d */
[----:B------:R-:W-:Y:S02]  /*140540*/  IADD3 RZ, P5, PT, R94, R136, RZ ;  /* 0x000000885eff7210 */ /* 0x000fe40007fbe0ff */
[----:B------:R-:W-:Y:S02]  /*140550*/  IADD3 R200, P2, PT, R201, R200, RZ ;  /* 0x000000c8c9c87210 */ /* 0x000fe40007f5e0ff */
[----:B------:R-:W-:Y:S02]  /*140560*/  IADD3.X R183, PT, PT, RZ, RZ, R183, P3, P6 ;  /* 0x000000ffffb77210 */ /* 0x000fe40001fec4b7 */
[----:B------:R-:W-:-:S02]  /*140570*/  IADD3 R48, P4, PT, R55, R48, RZ ;  /* 0x0000003037307210 */ /* 0x000fc40007f9e0ff */
[----:B------:R-:W-:Y:S02]  /*140580*/  IADD3.X RZ, P5, PT, R95, R53, RZ, P5, !PT ;  /* 0x000000355fff7210 */ /* 0x000fe40002fbe4ff */
[----:B------:R-:W-:Y:S02]  /*140590*/  IADD3.X R201, P2, PT, R180, R183, RZ, P2, !PT ;  /* 0x000000b7b4c97210 */ /* 0x000fe4000175e4ff */
[----:B------:R-:W-:Y:S02]  /*1405a0*/  IADD3.X R39, P1, PT, RZ, R130, RZ, P1, !PT ;  /* 0x00000082ff277210 */ /* 0x000fe40000f3e4ff */
[----:B------:R-:W-:Y:S01]  /*1405b0*/  IADD3.X R49, P4, PT, R178, R61, RZ, P4, !PT ;  /* 0x0000003db2317210 */ /* 0x000fe2000279e4ff */
[----:B------:R-:W-:Y:S01]  /*1405c0*/  IMAD.WIDE.U32 R60, R102, -0xc7aed41, R96 ;  /* 0xf38512bf663c7825 */ /* 0x000fe200078e0060 */
[----:B------:R-:W-:Y:S02]  /*1405d0*/  IADD3.X R53, P5, PT, RZ, R194, RZ, P5, !PT ;  /* 0x000000c2ff357210 */ /* 0x000fe40002fbe4ff */
[----:B------:R-:W-:Y:S01]  /*1405e0*/  IADD3.X R39, P2, PT, RZ, R39, RZ, P2, !PT ;  /* 0x00000027ff277210 */ /* 0x000fe2000175e4ff */
[----:B------:R-:W-:Y:S01]  /*1405f0*/  IMAD.IADD R116, R61, 0x1, R116 ;  /* 0x000000013d747824 */ /* 0x000fe200078e0274 */
[----:B------:R-:W-:-:S02]  /*140600*/  IADD3 RZ, P3, PT, R96, R112, RZ ;  /* 0x0000007060ff7210 */ /* 0x000fc40007f7e0ff */
[----:B------:R-:W-:Y:S02]  /*140610*/  IADD3 R68, P6, PT, R98, R63, RZ ;  /* 0x0000003f62447210 */ /* 0x000fe40007fde0ff */
[----:B------:R-:W-:Y:S02]  /*140620*/  IADD3.X R53, P4, PT, RZ, R53, RZ, P4, !PT ;  /* 0x00000035ff357210 */ /* 0x000fe4000279e4ff */
[----:B------:R-:W-:Y:S02]  /*140630*/  IADD3.X R131, PT, PT, RZ, RZ, R131, P2, P1 ;  /* 0x000000ffff837210 */ /* 0x000fe400017e2483 */
[----:B------:R-:W-:Y:S01]  /*140640*/  IADD3.X RZ, P3, PT, R97, R113, RZ, P3, !PT ;  /* 0x0000007161ff7210 */ /* 0x000fe20001f7e4ff */
[----:B------:R-:W-:Y:S01]  /*140650*/  IMAD.WIDE.U32 R96, R102, 0x434bacd7, R48 ;  /* 0x434bacd766607825 */ /* 0x000fe200078e0030 */
[----:B------:R-:W-:Y:S02]  /*140660*/  IADD3 R60, P1, PT, R39, R60, RZ ;  /* 0x0000003c273c7210 */ /* 0x000fe40007f3e0ff */
[----:B------:R-:W-:Y:S01]  /*140670*/  IADD3.X R69, P6, PT, R103, R198, RZ, P6, !PT ;  /* 0x000000c667457210 */ /* 0x000fe200037de4ff */
[----:B------:R-:W-:Y:S01]  /*140680*/  IMAD.IADD R108, R97, 0x1, R108 ;  /* 0x00000001616c7824 */ /* 0x000fe200078e026c */
[----:B------:R-:W-:-:S02]  /*140690*/  IADD3.X R195, PT, PT, RZ, RZ, R195, P4, P5 ;  /* 0x000000ffffc37210 */ /* 0x000fc400027ea4c3 */
[----:B------:R-:W-:Y:S01]  /*1406a0*/  IADD3.X R61, P5, PT, R116, R131, RZ, P1, !PT ;  /* 0x00000083743d7210 */ /* 0x000fe20000fbe4ff */
[----:B------:R-:W-:Y:S01]  /*1406b0*/  IMAD.WIDE.U32 R94, R205, R204, R68 ;  /* 0x000000cccd5e7225 */ /* 0x000fe200078e0044 */
[----:B------:R-:W-:Y:S02]  /*1406c0*/  IADD3.X R39, P3, PT, RZ, R110, RZ, P3, !PT ;  /* 0x0000006eff277210 */ /* 0x000fe40001f7e4ff */
[----:B------:R-:W-:Y:S01]  /*1406d0*/  IADD3 RZ, P4, PT, R68, R190, RZ ;  /* 0x000000be44ff7210 */ /* 0x000fe20007f9e0ff */
[----:B------:R-:W-:Y:S01]  /*1406e0*/  IMAD.IADD R134, R95, 0x1, R134 ;  /* 0x000000015f867824 */ /* 0x000fe200078e0286 */
[----:B------:R-:W-:Y:S01]  /*1406f0*/  IADD3.X R39, P5, PT, RZ, R39, RZ, P5, !PT ;  /* 0x00000027ff277210 */ /* 0x000fe20002fbe4ff */
[----:B------:R-:W-:Y:S01]  /*140700*/  IMAD.WIDE.U32 R210, R210, R204, R60 ;  /* 0x000000ccd2d27225 */ /* 0x000fe200078e003c */
[----:B------:R-:W-:Y:S02]  /*140710*/  IADD3 RZ, P1, PT, R48, R106, RZ ;  /* 0x0000006a30ff7210 */ /* 0x000fe40007f3e0ff */
[----:B------:R-:W-:Y:S01]  /*140720*/  IADD3.X R111, PT, PT, RZ, RZ, R111, P5, P3 ;  /* 0x000000ffff6f7210 */ /* 0x000fe20002fe646f */
[----:B------:R-:W-:Y:S01]  /*140730*/  IMAD.IADD R50, R211, 0x1, R50 ;  /* 0x00000001d3327824 */ /* 0x000fe200078e0232 */
[----:B------:R-:W-:-:S02]  /*140740*/  IADD3 R94, P3, PT, R53, R94, RZ ;  /* 0x0000005e355e7210 */ /* 0x000fc40007f7e0ff */
[----:B------:R-:W-:Y:S02]  /*140750*/  IADD3.X RZ, P5, PT, R69, R51, RZ, P4, !PT ;  /* 0x0000003345ff7210 */ /* 0x000fe400027be4ff */
[----:B------:R-:W-:Y:S02]  /*140760*/  IADD3.X R95, P3, PT, R134, R195, RZ, P3, !PT ;  /* 0x000000c3865f7210 */ /* 0x000fe40001f7e4ff */
[----:B------:R-:W-:Y:S02]  /*140770*/  IADD3.X R53, P5, PT, RZ, R188, RZ, P5, !PT ;  /* 0x000000bcff357210 */ /* 0x000fe40002fbe4ff */
[----:B------:R-:W-:Y:S01]  /*140780*/  IADD3 R96, P4, PT, R39, R96, RZ ;  /* 0x0000006027607210 */ /* 0x000fe20007f9e0ff */
[----:B------:R-:W-:Y:S01]  /*140790*/  IMAD.WIDE.U32 R102, R102, 0x397fe69a, R94 ;  /* 0x397fe69a66667825 */ /* 0x000fe200078e005e */
[----:B------:R-:W-:Y:S02]  /*1407a0*/  IADD3.X RZ, P1, PT, R49, R107, RZ, P1, !PT ;  /* 0x0000006b31ff7210 */ /* 0x000fe40000f3e4ff */
[----:B------:R-:W-:Y:S01]  /*1407b0*/  IADD3.X R53, P3, PT, RZ, R53, RZ, P3, !PT ;  /* 0x00000035ff357210 */ /* 0x000fe20001f7e4ff */
[----:B------:R-:W-:Y:S01]  /*1407c0*/  IMAD.WIDE.U32 R48, R204, R202, R100 ;  /* 0x000000cacc307225 */ /* 0x000fe200078e0064 */
[----:B------:R-:W-:-:S02]  /*1407d0*/  IADD3.X R97, P4, PT, R108, R111, RZ, P4, !PT ;  /* 0x0000006f6c617210 */ /* 0x000fc4000279e4ff */
[----:B------:R-:W-:Y:S01]  /*1407e0*/  IADD3.X R39, P1, PT, RZ, R104, RZ, P1, !PT ;  /* 0x00000068ff277210 */ /* 0x000fe20000f3e4ff */
[----:B------:R-:W-:Y:S01]  /*1407f0*/  IMAD.IADD R49, R49, 0x1, R54 ;  /* 0x0000000131317824 */ /* 0x000fe200078e0236 */
[----:B------:R-:W-:Y:S01]  /*140800*/  IADD3.X R188, PT, PT, RZ, RZ, R189, P3, P5 ;  /* 0x000000ffffbc7210 */ /* 0x000fe20001fea4bd */
[----:B------:R-:W-:Y:S01]  /*140810*/  IMAD.IADD R72, R103, 0x1, R72 ;  /* 0x0000000167487824 */ /* 0x000fe200078e0248 */
[----:B------:R-:W-:Y:S01]  /*140820*/  IADD3.X R39, P5, PT, RZ, R39, RZ, P4, !PT ;  /* 0x00000027ff277210 */ /* 0x000fe200027be4ff */
[----:B------:R-:W-:Y:S01]  /*140830*/  IMAD R55, R49, -0x30003, RZ ;  /* 0xfffcfffd31377824 */ /* 0x000fe200078e02ff */
[----:B------:R-:W-:Y:S01]  /*140840*/  IADD3 RZ, P2, PT, R100, R56, RZ ;  /* 0x0000003864ff7210 */ /* 0x000fe20007f5e0ff */
[----:B------:R-:W-:Y:S01]  /*140850*/  IMAD.WIDE.U32 R208, R208, R204, R96 ;  /* 0x000000ccd0d07225 */ /* 0x000fe200078e0060 */
[----:B------:R-:W-:Y:S02]  /*140860*/  IADD3.X R105, PT, PT, RZ, RZ, R105, P5, P1 ;  /* 0x000000ffff697210 */ /* 0x000fe40002fe2469 */
[----:B------:R-:W-:Y:S01]  /*140870*/  IADD3.X RZ, P2, PT, R101, R206, RZ, P2, !PT ;  /* 0x000000ce65ff7210 */ /* 0x000fe2000175e4ff */
[----:B------:R-:W-:Y:S01]  /*140880*/  IMAD R63, R48, -0x760c0004, R55 ;  /* 0x89f3fffc303f7824 */ /* 0x000fe200078e0237 */
[----:B------:R-:W-:Y:S01]  /*140890*/  IADD3 RZ, P5, PT, RZ, R48, RZ ;  /* 0x00000030ffff7210 */ /* 0x000fe20007fbe0ff */
[----:B------:R-:W-:Y:S01]  /*1408a0*/  IMAD.IADD R62, R209, 0x1, R62 ;  /* 0x00000001d13e7824 */ /* 0x000fe200078e023e */
[----:B------:R-:W-:-:S02]  /*1408b0*/  IADD3 RZ, P4, PT, R200, R52, RZ ;  /* 0x00000034c8ff7210 */ /* 0x000fc40007f9e0ff */
[----:B------:R-:W-:Y:S02]  /*1408c0*/  IADD3.X R51, P2, PT, RZ, R46, RZ, P2, !PT ;  /* 0x0000002eff337210 */ /* 0x000fe4000175e4ff */
[----:B------:R-:W-:Y:S02]  /*1408d0*/  IADD3.X RZ, P5, PT, RZ, R49, RZ, P5, !PT ;  /* 0x00000031ffff7210 */ /* 0x000fe40002fbe4ff */
[----:B------:R-:W-:Y:S02]  /*1408e0*/  IADD3 RZ, P3, PT, R94, R70, RZ ;  /* 0x000000465eff7210 */ /* 0x000fe40007f7e0ff */
[----:B------:R-:W-:Y:S01]  /*1408f0*/  IADD3.X RZ, P1, PT, R201, R99, RZ, P4, !PT ;  /* 0x00000063c9ff7210 */ /* 0x000fe2000273e4ff */
[----:B------:R-:W-:Y:S01]  /*140900*/  IMAD.WIDE.U32 R200, R204, R203, R200 ;  /* 0x000000cbccc87225 */ /* 0x000fe200078e00c8 */
[----:B------:R-:W-:Y:S02]  /*140910*/  IADD3.X R51, P5, PT, RZ, R51, RZ, P5, !PT ;  /* 0x00000033ff337210 */ /* 0x000fe40002fbe4ff */
[----:B------:R-:W-:Y:S01]  /*140920*/  IADD3.X RZ, P3, PT, R95, R71, RZ, P3, !PT ;  /* 0x000000475fff7210 */ /* 0x000fe20001f7e4ff */
[----:B------:R-:W-:Y:S01]  /*140930*/  IMAD.IADD R42, R201, 0x1, R38 ;  /* 0x00000001c92a7824 */ /* 0x000fe200078e0226 */
[----:B------:R-:W-:Y:S01]  /*140940*/  IADD3 R102, P4, PT, R39, R102, RZ ;  /* 0x0000006627667210 */ /* 0x000fe20007f9e0ff */
[----:B------:R-:W-:Y:S01]  /*140950*/  IMAD.WIDE.U32 R38, R48, -0x30003, RZ ;  /* 0xfffcfffd30267825 */ /* 0x000fe200078e00ff */
[----:B------:R-:W-:-:S02]  /*140960*/  IADD3.X R47, PT, PT, RZ, RZ, R47, P5, P2 ;  /* 0x000000ffff2f7210 */ /* 0x000fc40002fe442f */
[----:B------:R-:W-:Y:S01]  /*140970*/  IADD3.X R103, P2, PT, R72, R105, RZ, P4, !PT ;  /* 0x0000006948677210 */ /* 0x000fe2000275e4ff */
[----:B------:R-:W-:Y:S01]  /*140980*/  IMAD.IADD R39, R39, 0x1, R63 ;  /* 0x0000000127277824 */ /* 0x000fe200078e023f */
[----:B------:R-:W-:Y:S02]  /*140990*/  IADD3.X R56, P3, PT, RZ, R212, RZ, P3, !PT ;  /* 0x000000d4ff387210 */ /* 0x000fe40001f7e4ff */
[----:B------:R-:W-:Y:S02]  /*1409a0*/  IADD3 R200, P4, PT, R51, R200, RZ ;  /* 0x000000c833c87210 */ /* 0x000fe40007f9e0ff */
[----:B------:R-:W-:Y:S02]  /*1409b0*/  IADD3.X R56, P2, PT, RZ, R56, RZ, P2, !PT ;  /* 0x00000038ff387210 */ /* 0x000fe4000175e4ff */
[----:B------:R-:W-:Y:S01]  /*1409c0*/  IADD3.X R201, P5, PT, R42, R47, RZ, P4, !PT ;  /* 0x0000002f2ac97210 */ /* 0x000fe200027be4ff */
[----:B------:R-:W-:Y:S01]  /*1409d0*/  IMAD.WIDE.U32 R46, R39, -0x5555, RZ ;  /* 0xffffaaab272e7825 */ /* 0x000fe200078e00ff */
[----:B------:R-:W-:-:S02]  /*1409e0*/  IADD3.X R212, PT, PT, RZ, RZ, R213, P2, P3 ;  /* 0x000000ffffd47210 */ /* 0x000fc400017e64d5 */
[----:B------:R-:W-:Y:S02]  /*1409f0*/  IADD3 RZ, P2, PT, R60, R40, RZ ;  /* 0x000000283cff7210 */ /* 0x000fe40007f5e0ff */
[----:B------:R-:W-:Y:S02]  /*140a00*/  IADD3.X R51, P4, PT, RZ, R44, RZ, P1, !PT ;  /* 0x0000002cff337210 */ /* 0x000fe40000f9e4ff */
[----:B------:R-:W-:Y:S02]  /*140a10*/  IADD3.X R55, P0, PT, RZ, RZ, RZ, P0, !PT ;  /* 0x000000ffff377210 */ /* 0x000fe4000071e4ff */
[----:B------:R-:W-:Y:S02]  /*140a20*/  IADD3.X R52, P6, PT, RZ, RZ, RZ, P6, !PT ;  /* 0x000000ffff347210 */ /* 0x000fe400037de4ff */
[----:B------:R-:W-:Y:S01]  /*140a30*/  IADD3.X R51, P1, PT, RZ, R51, RZ, P5, !PT ;  /* 0x00000033ff337210 */ /* 0x000fe20002f3e4ff */
[----:B------:R-:W-:Y:S01]  /*140a40*/  IMAD.WIDE.U32 R46, P5, R38, -0x46010001, R46 ;  /* 0xb9feffff262e7825 */ /* 0x000fe200078a002e */
[----:B------:R-:W-:-:S02]  /*140a50*/  IADD3.X RZ, P2, PT, R61, R41, RZ, P2, !PT ;  /* 0x000000293dff7210 */ /* 0x000fc4000175e4ff */
[----:B------:R-:W-:Y:S01]  /*140a60*/  IADD3 R52, P3, PT, R52, R55, RZ ;  /* 0x0000003734347210 */ /* 0x000fe20007f7e0ff */
[----:B------:R-:W-:Y:S01]  /*140a70*/  IMAD.WIDE.U32 R40, R38, -0x5555, RZ ;  /* 0xffffaaab26287825 */ /* 0x000fe200078e00ff */
[----:B------:R-:W-:Y:S02]  /*140a80*/  IADD3.X R55, PT, PT, RZ, RZ, R45, P1, P4 ;  /* 0x000000ffff377210 */ /* 0x000fe40000fe842d */
[----:B------:R-:W-:Y:S01]  /*140a90*/  IADD3 R210, P4, PT, R51, R210, RZ ;  /* 0x000000d233d27210 */ /* 0x000fe20007f9e0ff */
[----:B------:R-:W-:Y:S01]  /*140aa0*/  IMAD.X R45, RZ, RZ, RZ, P5 ;  /* 0x000000ffff2d7224 */ /* 0x000fe200028e06ff */
[----:B------:R-:W-:Y:S01]  /*140ab0*/  IADD3 RZ, P1, PT, R48, R40, RZ ;  /* 0x0000002830ff7210 */ /* 0x000fe20007f3e0ff */
[----:B------:R-:W-:Y:S01]  /*140ac0*/  IMAD.MOV.U32 R44, RZ, RZ, R47 ;  /* 0x000000ffff2c7224 */ /* 0x000fe200078e002f */
[----:B------:R-:W-:Y:S01]  /*140ad0*/  IADD3 R51, P5, PT, R46, R41, RZ ;  /* 0x000000292e337210 */ /* 0x000fe20007fbe0ff */
[----:B------:R-:W-:Y:S01]  /*140ae0*/  IMAD.WIDE.U32 R40, R38, -0x5555, R48 ;  /* 0xffffaaab26287825 */ /* 0x000fe200078e0030 */
[----:B------:R-:W-:-:S02]  /*140af0*/  IADD3.X R211, P4, PT, R50, R55, RZ, P4, !PT ;  /* 0x0000003732d37210 */ /* 0x000fc4000279e4ff */
[----:B------:R-:W-:Y:S01]  /*140b00*/  IADD3.X R42, P2, PT, RZ, R58, RZ, P2, !PT ;  /* 0x0000003aff2a7210 */ /* 0x000fe2000175e4ff */
[----:B------:R-:W-:Y:S01]  /*140b10*/  IMAD.WIDE.U32.X R44, R39, -0x46010001, R44, P5 ;  /* 0xb9feffff272c7825 */ /* 0x000fe200028e042c */
[----:B------:R-:W-:Y:S02]  /*140b20*/  IADD3 RZ, P5, PT, RZ, R40, RZ ;  /* 0x00000028ffff7210 */ /* 0x000fe40007fbe0ff */
[----:B------:R-:W-:Y:S01]  /*140b30*/  IADD3.X RZ, P1, PT, R49, R51, RZ, P1, !PT ;  /* 0x0000003331ff7210 */ /* 0x000fe20000f3e4ff */
[----:B------:R-:W-:Y:S01]  /*140b40*/  IMAD.IADD R40, R41, 0x1, R46 ;  /* 0x0000000129287824 */ /* 0x000fe200078e022e */
[----:B------:R-:W-:Y:S01]  /*140b50*/  IADD3.X R41, P4, PT, RZ, R42, RZ, P4, !PT ;  /* 0x0000002aff297210 */ /* 0x000fe2000279e4ff */
[----:B------:R-:W-:-:S03]  /*140b60*/  IMAD.WIDE.U32 R46, R207, R204, RZ ;  /* 0x000000cccf2e7225 */ /* 0x000fc600078e00ff */
[----:B------:R-:W-:Y:S02]  /*140b70*/  IADD3.X R49, PT, PT, RZ, RZ, R59, P4, P2 ;  /* 0x000000ffff317210 */ /* 0x000fe400027e443b */
[----:B------:R-:W-:Y:S02]  /*140b80*/  IADD3 RZ, P2, PT, R96, R64, RZ ;  /* 0x0000004060ff7210 */ /* 0x000fe40007f5e0ff */
[----:B------:R-:W-:Y:S02]  /*140b90*/  IADD3.X RZ, P5, PT, RZ, R40, RZ, P5, !PT ;  /* 0x00000028ffff7210 */ /* 0x000fe40002fbe4ff */
[----:B------:R-:W-:Y:S02]  /*140ba0*/  IADD3.X R59, P1, PT, RZ, R44, RZ, P1, !PT ;  /* 0x0000002cff3b7210 */ /* 0x000fe40000f3e4ff */
        /* <DEDUP_REMOVED lines=48> */
[----:B------:R-:W-:Y:S01]  /*140eb0*/  IMAD.WIDE.U32 R40, P6, R38, 0x64774b84, R40 ;  /* 0x64774b8426287825 */ /* 0x000fe200078c0028 */
[----:B------:R-:W-:Y:S02]  /*140ec0*/  IADD3.X RZ, P2, PT, R211, R69, RZ, P2, !PT ;  /* 0x00000045d3ff7210 */ /* 0x000fe4000175e4ff */
[----:B------:R-:W-:Y:S01]  /*140ed0*/  IADD3.X R63, P1, PT, R188, R55, RZ, P1, !PT ;  /* 0x00000037bc3f7210 */ /* 0x000fe20000f3e4ff */
[----:B------:R-:W-:Y:S01]  /*140ee0*/  IMAD.WIDE.U32 R210, R38, -0x94f09dc, R210 ;  /* 0xf6b0f62426d27825 */ /* 0x000fe200078e00d2 */
[----:B------:R-:W-:-:S03]  /*140ef0*/  IADD3.X R65, P5, PT, RZ, R65, RZ, P5, !PT ;  /* 0x00000041ff417210 */ /* 0x000fc60002fbe4ff */
[----:B------:R-:W-:Y:S01]  /*140f00*/  IMAD.WIDE.U32 R54, R38, -0xc7aed41, RZ ;  /* 0xf38512bf26367825 */ /* 0x000fe200078e00ff */
[----:B------:R-:W-:-:S03]  /*140f10*/  IADD3.X R115, PT, PT, RZ, RZ, R115, P5, P0 ;  /* 0x000000ffff737210 */ /* 0x000fc60002fe0473 */
[----:B------:R-:W-:Y:S01]  /*140f20*/  IMAD.IADD R43, R211, 0x1, R42 ;  /* 0x00000001d32b7824 */ /* 0x000fe200078e022a */
[----:B------:R-:W-:Y:S01]  /*140f30*/  IADD3 R55, P5, PT, R40, R55, RZ ;  /* 0x0000003728377210 */ /* 0x000fe20007fbe0ff */
[----:B------:R-:W-:Y:S01]  /*140f40*/  IMAD.WIDE.U32.X R48, R39, 0x6730d2a0, R48, P3 ;  /* 0x6730d2a027307825 */ /* 0x000fe200018e0430 */
[----:B------:R-:W-:Y:S02]  /*140f50*/  IADD3 R211, P3, PT, R45, R210, RZ ;  /* 0x000000d22dd37210 */ /* 0x000fe40007f7e0ff */
[----:B------:R-:W-:Y:S01]  /*140f60*/  IADD3 RZ, P4, PT, R208, R54, RZ ;  /* 0x00000036d0ff7210 */ /* 0x000fe20007f9e0ff */
[----:B------:R-:W-:Y:S01]  /*140f70*/  IMAD.X R45, RZ, RZ, RZ, P6 ;  /* 0x000000ffff2d7224 */ /* 0x000fe200030e06ff */
[----:B------:R-:W-:Y:S02]  /*140f80*/  IADD3 R42, P0, PT, R56, R47, RZ ;  /* 0x0000002f382a7210 */ /* 0x000fe40007f1e0ff */
[----:B------:R-:W-:Y:S02]  /*140f90*/  IADD3.X R60, P3, PT, R43, R60, RZ, P3, !PT ;  /* 0x0000003c2b3c7210 */ /* 0x000fe40001f7e4ff */
[----:B------:R-:W-:-:S02]  /*140fa0*/  IADD3.X R57, P2, PT, RZ, R48, RZ, P2, !PT ;  /* 0x00000030ff397210 */ /* 0x000fc4000175e4ff */
[----:B------:R-:W-:Y:S01]  /*140fb0*/  IADD3.X RZ, P4, PT, R209, R55, RZ, P4, !PT ;  /* 0x00000037d1ff7210 */ /* 0x000fe2000279e4ff */
[----:B------:R-:W-:Y:S01]  /*140fc0*/  IMAD.WIDE.U32 R208, R38, -0xc7aed41, R208 ;  /* 0xf38512bf26d07825 */ /* 0x000fe200078e00d0 */
[----:B------:R-:W-:Y:S02]  /*140fd0*/  IADD3 RZ, P6, PT, R42, R44, RZ ;  /* 0x0000002c2aff7210 */ /* 0x000fe40007fde0ff */
[----:B------:R-:W-:Y:S01]  /*140fe0*/  IADD3.X R57, P3, PT, RZ, R57, RZ, P3, !PT ;  /* 0x00000039ff397210 */ /* 0x000fe20001f7e4ff */
[----:B------:R-:W-:Y:S01]  /*140ff0*/  IMAD.MOV.U32 R44, RZ, RZ, R41 ;  /* 0x000000ffff2c7224 */ /* 0x000fe200078e0029 */
[----:B------:R-:W-:Y:S01]  /*141000*/  IADD3.X R43, P0, PT, R212, R63, RZ, P0, !PT ;  /* 0x0000003fd42b7210 */ /* 0x000fe2000071e4ff */
[----:B------:R-:W-:Y:S01]  /*141010*/  IMAD.WIDE.U32 R54, R39, 0x434bacd7, RZ ;  /* 0x434bacd727367825 */ /* 0x000fe200078e00ff */
[----:B------:R-:W-:Y:S02]  /*141020*/  IADD3.X R56, PT, PT, RZ, RZ, R49, P3, P2 ;  /* 0x000000ffff387210 */ /* 0x000fe40001fe4431 */
[----:B------:R-:W-:Y:S01]  /*141030*/  IADD3 R208, P2, PT, R57, R208, RZ ;  /* 0x000000d039d07210 */ /* 0x000fe20007f5e0ff */
[----:B------:R-:W-:Y:S01]  /*141040*/  IMAD.IADD R47, R209, 0x1, R40 ;  /* 0x00000001d12f7824 */ /* 0x000fe200078e0228 */
[----:B------:R-:W-:Y:S01]  /*141050*/  IADD3.X RZ, P6, PT, R43, R61, RZ, P6, !PT ;  /* 0x0000003d2bff7210 */ /* 0x000fe200037de4ff */
        /* <DEDUP_REMOVED lines=114> */
.L_x_1904:
[----:B------:R-:W-:Y:S05]  /*141780*/  BSYNC.RELIABLE B2 ;  /* 0x0000000000027941 */ /* 0x000fea0003800100 */
.L_x_1903:
        /* <DEDUP_REMOVED lines=12> */
.L_x_1905:
[----:B------:R-:W-:Y:S05]  /*141850*/  BSYNC.RECONVERGENT B1 ;  /* 0x0000000000017941 */ /* 0x000fea0003800200 */
.L_x_1902:
        /* <DEDUP_REMOVED lines=49> */
.L_x_1909:
[----:B------:R-:W-:Y:S05]  /*141b70*/  BSYNC.RELIABLE B2 ;  /* 0x0000000000027941 */ /* 0x000fea0003800100 */
.L_x_1908:
        /* <DEDUP_REMOVED lines=12> */
.L_x_1907:
[----:B------:R-:W-:Y:S05]  /*141c40*/  BSYNC.RECONVERGENT B1 ;  /* 0x0000000000017941 */ /* 0x000fea0003800200 */
.L_x_1906:
        /* <DEDUP_REMOVED lines=49> */
.L_x_1913:
[----:B------:R-:W-:Y:S05]  /*141f60*/  BSYNC.RELIABLE B2 ;  /* 0x0000000000027941 */ /* 0x000fea0003800100 */
.L_x_1912:
        /* <DEDUP_REMOVED lines=12> */
.L_x_1911:
[----:B------:R-:W-:Y:S05]  /*142030*/  BSYNC.RECONVERGENT B1 ;  /* 0x0000000000017941 */ /* 0x000fea0003800200 */
.L_x_1910:
[-C--:B------:R-:W-:Y:S01]  /*142040*/  IMAD.WIDE.U32 R38, R200, R152.reuse, RZ ;  /* 0x00000098c8267225 */ /* 0x080fe200078e00ff */
[----:B------:R-:W-:Y:S03]  /*142050*/  BSSY.RELIABLE B1, `(.L_x_1914) ;  /* 0x00004f9000017945 */ /* 0x000fe60003800100 */
[----:B------:R-:W-:-:S04]  /*142060*/  IMAD.WIDE.U32 R42, R198, R152, RZ ;  /* 0x00000098c62a7225 */ /* 0x000fc800078e00ff */
        /* <DEDUP_REMOVED lines=9> */
[----:B------:R-:W-:-:S04]  /*142100*/  IMAD.WIDE.U32 R48, P0, R153, R213, R48 ;  /* 0x000000d599307225 */ /* 0x000fc80007800030 */
[----:B------:R-:W-:Y:S02]  /*142110*/  IMAD.MOV.U32 R44, RZ, RZ, R47 ;  /* 0x000000ffff2c7224 */ /* 0x000fe400078e002f */
[----:B------:R-:W-:-:S04]  /*142120*/  IMAD.WIDE.U32 R46, R209, R152, RZ ;  /* 0x00000098d12e7225 */ /* 0x000fc800078e00ff */
[----:B------:R-:W-:Y:S02]  /*142130*/  IMAD.MOV.U32 R42, RZ, RZ, R39 ;  /* 0x000000ffff2a7224 */ /* 0x000fe400078e0027 */
[----:B------:R-:W-:Y:S01]  /*142140*/  IMAD.X R39, RZ, RZ, RZ, P0 ;  /* 0x000000ffff277224 */ /* 0x000fe200000e06ff */
[----:B------:R-:W-:Y:S01]  /*142150*/  IADD3 RZ, P0, PT, RZ, R40, RZ ;  /* 0x00000028ffff7210 */ /* 0x000fe20007f1e0ff */
[----:B------:R-:W-:-:S03]  /*142160*/  IMAD.WIDE.U32 R46, P5, R153, R201, R46 ;  /* 0x000000c9992e7225 */ /* 0x000fc600078a002e */
[----:B------:R-:W-:Y:S01]  /*142170*/  IADD3.X RZ, P0, PT, RZ, R41, RZ, P0, !PT ;  /* 0x00000029ffff7210 */ /* 0x000fe2000071e4ff */
[----:B------:R-:W-:-:S04]  /*142180*/  IMAD.WIDE.U32.X R42, R153, R200, R42, P4 ;  /* 0x000000c8992a7225 */ /* 0x000fc800020e042a */
[----:B------:R-:W-:Y:S01]  /*142190*/  IMAD.X R57, RZ, RZ, RZ, P5 ;  /* 0x000000ffff397224 */ /* 0x000fe200028e06ff */
[----:B------:R-:W-:Y:S01]  /*1421a0*/  IADD3.X R73, P5, PT, RZ, R42, RZ, P0, !PT ;  /* 0x0000002aff497210 */ /* 0x000fe200007be4ff */
[----:B------:R-:W-:-:S03]  /*1421b0*/  IMAD.WIDE.U32 R50, R205, R152, RZ ;  /* 0x00000098cd327225 */ /* 0x000fc600078e00ff */
[----:B------:R-:W-:Y:S01]  /*1421c0*/  IADD3.X R73, P0, PT, RZ, R73, RZ, P0, !PT ;  /* 0x00000049ff497210 */ /* 0x000fe2000071e4ff */
[----:B------:R-:W-:-:S03]  /*1421d0*/  IMAD.WIDE.U32 R88, R213, R152, RZ ;  /* 0x00000098d5587225 */ /* 0x000fc600078e00ff */
[----:B------:R-:W-:Y:S01]  /*1421e0*/  IADD3.X R43, PT, PT, RZ, RZ, R43, P0, P5 ;  /* 0x000000ffff2b7210 */ /* 0x000fe200007ea42b */
[----:B------:R-:W-:Y:S01]  /*1421f0*/  IMAD.MOV.U32 R38, RZ, RZ, R49 ;  /* 0x000000ffff267224 */ /* 0x000fe200078e0031 */
[----:B------:R-:W-:Y:S01]  /*142200*/  IADD3 R89, P2, PT, R89, R48, RZ ;  /* 0x0000003059597210 */ /* 0x000fe20007f5e0ff */
[----:B------:R-:W-:Y:S01]  /*142210*/  IMAD.WIDE.U32 R50, P3, R153, R211, R50 ;  /* 0x000000d399327225 */ /* 0x000fe20007860032 */
[-C--:B------:R-:W-:Y:S02]  /*142220*/  IADD3 RZ, P5, PT, RZ, R72.reuse, RZ ;  /* 0x00000048ffff7210 */ /* 0x080fe40007fbe0ff */
[----:B------:R-:W-:Y:S01]  /*142230*/  IADD3 R72, P0, PT, R73, R72, RZ ;  /* 0x0000004849487210 */ /* 0x000fe20007f1e0ff */
[----:B------:R-:W-:-:S04]  /*142240*/  IMAD.WIDE.U32 R64, R211, R152, RZ ;  /* 0x00000098d3407225 */ /* 0x000fc800078e00ff */
[----:B------:R-:W-:-:S04]  /*142250*/  IMAD.WIDE.U32 R48, R203, R152, RZ ;  /* 0x00000098cb307225 */ /* 0x000fc800078e00ff */
[----:B------:R-:W-:-:S04]  /*142260*/  IMAD.WIDE.U32 R60, R200, R154, RZ ;  /* 0x0000009ac83c7225 */ /* 0x000fc800078e00ff */
[----:B------:R-:W-:Y:S01]  /*142270*/  IMAD.WIDE.U32.X R44, R153, R198, R44, P1 ;  /* 0x000000c6992c7225 */ /* 0x000fe200008e042c */
[----:B------:R-:W-:-:S03]  /*142280*/  IADD3.X R73, P1, PT, R52, R43, RZ, P0, !PT ;  /* 0x0000002b34497210 */ /* 0x000fc6000073e4ff */
[----:B------:R-:W-:Y:S01]  /*142290*/  IMAD.X R69, RZ, RZ, RZ, P3 ;  /* 0x000000ffff457224 */ /* 0x000fe200018e06ff */
[----:B------:R-:W-:Y:S01]  /*1422a0*/  IADD3 R65, P3, PT, R65, R50, RZ ;  /* 0x0000003241417210 */ /* 0x000fe20007f7e0ff */
[----:B------:R-:W-:Y:S02]  /*1422b0*/  IMAD.MOV.U32 R68, RZ, RZ, R51 ;  /* 0x000000ffff447224 */ /* 0x000fe400078e0033 */
[----:B------:R-:W-:Y:S02]  /*1422c0*/  IMAD R43, R41, -0x30003, RZ ;  /* 0xfffcfffd292b7824 */ /* 0x000fe400078e02ff */
[----:B------:R-:W-:-:S04]  /*1422d0*/  IMAD.WIDE.U32 R48, P4, R153, R199, R48 ;  /* 0x000000c799307225 */ /* 0x000fc80007880030 */
[----:B------:R-:W-:-:S04]  /*1422e0*/  IMAD.WIDE.U32 R224, R201, R152, RZ ;  /* 0x00000098c9e07225 */ /* 0x000fc800078e00ff */
[----:B------:R-:W-:-:S04]  /*1422f0*/  IMAD.WIDE.U32 R50, R198, R154, RZ ;  /* 0x0000009ac6327225 */ /* 0x000fc800078e00ff */
[----:B------:R-:W-:-:S04]  /*142300*/  IMAD.WIDE.U32 R178, R202, R154, RZ ;  /* 0x0000009acab27225 */ /* 0x000fc800078e00ff */
[----:B------:R-:W-:-:S04]  /*142310*/  IMAD.WIDE.U32 R70, R207, R154, RZ ;  /* 0x0000009acf467225 */ /* 0x000fc800078e00ff */
[----:B------:R-:W-:-:S04]  /*142320*/  IMAD.WIDE.U32 R60, P0, R155, R207, R60 ;  /* 0x000000cf9b3c7225 */ /* 0x000fc8000780003c */
[----:B------:R-:W-:-:S04]  /*142330*/  IMAD.WIDE.U32 R184, R40, -0x30003, RZ ;  /* 0xfffcfffd28b87825 */ /* 0x000fc800078e00ff */
[----:B------:R-:W-:Y:S02]  /*142340*/  IMAD R43, R40, -0x760c0004, R43 ;  /* 0x89f3fffc282b7824 */ /* 0x000fe400078e022b */
[----:B------:R-:W-:Y:S01]  /*142350*/  IMAD.X R187, RZ, RZ, RZ, P4 ;  /* 0x000000ffffbb7224 */ /* 0x000fe200020e06ff */
[----:B------:R-:W-:Y:S01]  /*142360*/  IADD3 R196, P4, PT, R225, R46, RZ ;  /* 0x0000002ee1c47210 */ /* 0x000fe20007f9e0ff */
[----:B------:R-:W-:Y:S02]  /*142370*/  IMAD.MOV.U32 R56, RZ, RZ, R47 ;  /* 0x000000ffff387224 */ /* 0x000fe400078e002f */
[----:B------:R-:W-:Y:S01]  /*142380*/  IMAD.WIDE.U32.X R38, R153, R202, R38, P2 ;  /* 0x000000ca99267225 */ /* 0x000fe200010e0426 */
[----:B------:R-:W-:-:S03]  /*142390*/  IADD3.X RZ, P2, PT, RZ, R52, RZ, P5, !PT ;  /* 0x00000034ffff7210 */ /* 0x000fc60002f5e4ff */
[----:B------:R-:W-:-:S04]  /*1423a0*/  IMAD.WIDE.U32.X R68, R153, R205, R68, P3 ;  /* 0x000000cd99447225 */ /* 0x000fc800018e0444 */
[----:B------:R-:W-:-:S04]  /*1423b0*/  IMAD.WIDE.U32 R168, R209, R154, RZ ;  /* 0x0000009ad1a87225 */ /* 0x000fc800078e00ff */
        /* <DEDUP_REMOVED lines=8> */
[----:B------:R-:W-:Y:S01]  /*142440*/  IMAD.MOV.U32 R46, RZ, RZ, R61 ;  /* 0x000000ffff2e7224 */ /* 0x000fe200078e003d */
[----:B------:R-:W-:Y:S01]  /*142450*/  IADD3 R204, P6, PT, R223, R48, RZ ;  /* 0x00000030dfcc7210 */ /* 0x000fe20007fde0ff */
[----:B------:R-:W-:Y:S02]  /*142460*/  IMAD.IADD R91, R185, 0x1, R43 ;  /* 0x00000001b95b7824 */ /* 0x000fe400078e022b */
[----:B------:R-:W-:-:S04]  /*142470*/  IMAD.WIDE.U32.X R56, R153, R209, R56, P4 ;  /* 0x000000d199387225 */ /* 0x000fc800020e0438 */
        /* <DEDUP_REMOVED lines=8> */
[----:B------:R-:W-:Y:S02]  /*142500*/  IMAD.MOV.U32 R186, RZ, RZ, R49 ;  /* 0x000000ffffba7224 */ /* 0x000fe400078e0031 */
[----:B------:R-:W-:-:S04]  /*142510*/  IMAD.WIDE.U32 R160, R199, R154, RZ ;  /* 0x0000009ac7a07225 */ /* 0x000fc800078e00ff */
[----:B------:R-:W-:-:S04]  /*142520*/  IMAD.WIDE.U32 R162, P0, R155, R199, R162 ;  /* 0x000000c79ba27225 */ /* 0x000fc800078000a2 */
[----:B------:R-:W-:Y:S02]  /*142530*/  IMAD.MOV.U32 R180, RZ, RZ, R51 ;  /* 0x000000ffffb47224 */ /* 0x000fe400078e0033 */
[----:B------:R-:W-:Y:S02]  /*142540*/  IMAD.MOV.U32 R174, RZ, RZ, R179 ;  /* 0x000000ffffae7224 */ /* 0x000fe400078e00b3 */
[----:B------:R-:W-:-:S04]  /*142550*/  IMAD.WIDE.U32 R48, R184, -0x5555, RZ ;  /* 0xffffaaabb8307825 */ /* 0x000fc800078e00ff */
[----:B------:R-:W-:Y:S01]  /*142560*/  IMAD.X R165, RZ, RZ, RZ, P4 ;  /* 0x000000ffffa57224 */ /* 0x000fe200020e06ff */
[----:B------:R-:W-:Y:S01]  /*142570*/  IADD3 R167, P4, PT, R168, R167, RZ ;  /* 0x000000a7a8a77210 */ /* 0x000fe20007f9e0ff */
[----:B------:R-:W-:Y:S01]  /*142580*/  IMAD.WIDE.U32.X R180, R155, R198, R180, P5 ;  /* 0x000000c69bb47225 */ /* 0x000fe200028e04b4 */
[----:B------:R-:W-:-:S03]  /*142590*/  IADD3 R161, P5, PT, R162, R161, RZ ;  /* 0x000000a1a2a17210 */ /* 0x000fc60007fbe0ff */
[----:B------:R-:W-:-:S04]  /*1425a0*/  IMAD.WIDE.U32.X R174, R155, R202, R174, P3 ;  /* 0x000000ca9bae7225 */ /* 0x000fc800018e04ae */
[----:B------:R-:W-:Y:S01]  /*1425b0*/  IMAD.X R139, RZ, RZ, RZ, P0 ;  /* 0x000000ffff8b7224 */ /* 0x000fe200000e06ff */
[----:B------:R-:W-:Y:S01]  /*1425c0*/  IADD3 RZ, P0, PT, R40, R48, RZ ;  /* 0x0000003028ff7210 */ /* 0x000fe20007f1e0ff */
[----:B------:R-:W-:Y:S02]  /*1425d0*/  IMAD.MOV.U32 R164, RZ, RZ, R169 ;  /* 0x000000ffffa47224 */ /* 0x000fe400078e00a9 */
[----:B------:R-:W-:-:S04]  /*1425e0*/  IMAD.WIDE.U32 R42, P3, R184, -0x46010001, R42 ;  /* 0xb9feffffb82a7825 */ /* 0x000fc8000786002a */
[----:B------:R-:W-:Y:S02]  /*1425f0*/  IMAD.MOV.U32 R138, RZ, RZ, R163 ;  /* 0x000000ffff8a7224 */ /* 0x000fe400078e00a3 */
[----:B------:R-:W-:Y:S01]  /*142600*/  IMAD.WIDE.U32 R52, R184, -0x5555, R40 ;  /* 0xffffaaabb8347825 */ /* 0x000fe200078e0028 */
[----:B------:R-:W-:-:S03]  /*142610*/  IADD3.X R40, P2, PT, RZ, R44, RZ, P2, !PT ;  /* 0x0000002cff287210 */ /* 0x000fc6000175e4ff */
[----:B------:R-:W-:Y:S01]  /*142620*/  IMAD.WIDE.U32.X R164, R155, R209, R164, P4 ;  /* 0x000000d19ba47225 */ /* 0x000fe200020e04a4 */
[----:B------:R-:W-:-:S03]  /*142630*/  IADD3 R51, P4, PT, R42, R49, RZ ;  /* 0x000000312a337210 */ /* 0x000fc60007f9e0ff */
[----:B------:R-:W-:Y:S01]  /*142640*/  IMAD.WIDE.U32.X R138, R155, R203, R138, P5 ;  /* 0x000000cb9b8a7225 */ /* 0x000fe200028e048a */
[----:B------:R-:W-:Y:S02]  /*142650*/  IADD3.X R49, P5, PT, RZ, R40, RZ, P1, !PT ;  /* 0x00000028ff317210 */ /* 0x000fe40000fbe4ff */
[----:B------:R-:W-:Y:S01]  /*142660*/  IADD3.X RZ, P0, PT, R41, R51, RZ, P0, !PT ;  /* 0x0000003329ff7210 */ /* 0x000fe2000071e4ff */
[C---:B------:R-:W-:Y:S01]  /*142670*/  IMAD.WIDE.U32 R110, R91.reuse, -0x4eac0001, RZ ;  /* 0xb153ffff5b6e7825 */ /* 0x040fe200078e00ff */
[----:B------:R-:W-:Y:S02]  /*142680*/  IADD3.X R90, PT, PT, RZ, RZ, R45, P5, P2 ;  /* 0x000000ffff5a7210 */ /* 0x000fe40002fe442d */
[----:B------:R-:W-:Y:S01]  /*142690*/  IADD3 RZ, P1, PT, RZ, R52, RZ ;  /* 0x00000034ffff7210 */ /* 0x000fe20007f3e0ff */
[----:B------:R-:W-:-:S04]  /*1426a0*/  IMAD.WIDE.U32 R194, R91, 0x434bacd7, RZ ;  /* 0x434bacd75bc27825 */ /* 0x000fc800078e00ff */
[----:B------:R-:W-:-:S04]  /*1426b0*/  IMAD.WIDE.U32 R110, P5, R184, 0x1eabfffe, R110 ;  /* 0x1eabfffeb86e7825 */ /* 0x000fc800078a006e */
[----:B------:R-:W-:-:S04]  /*1426c0*/  IMAD.WIDE.U32 R94, R91, -0x94f09dc, RZ ;  /* 0xf6b0f6245b5e7825 */ /* 0x000fc800078e00ff */
[----:B------:R-:W-:Y:S02]  /*1426d0*/  IMAD.X R97, RZ, RZ, RZ, P5 ;  /* 0x000000ffff617224 */ /* 0x000fe400028e06ff */
[----:B------:R-:W-:-:S04]  /*1426e0*/  IMAD.WIDE.U32 R172, R205, R154, RZ ;  /* 0x0000009acdac7225 */ /* 0x000fc800078e00ff */
[----:B------:R-:W-:-:S04]  /*1426f0*/  IMAD.WIDE.U32 R44, R184, -0x4eac0001, RZ ;  /* 0xb153ffffb82c7825 */ /* 0x000fc800078e00ff */
[----:B------:R-:W-:-:S04]  /*142700*/  IMAD.WIDE.U32 R66, R91, -0xc7aed41, RZ ;  /* 0xf38512bf5b427825 */ /* 0x000fc800078e00ff */
[----:B------:R-:W-:-:S04]  /*142710*/  IMAD.WIDE.U32 R194, P5, R184, 0x4b1ba7b6, R194 ;  /* 0x4b1ba7b6b8c27825 */ /* 0x000fc800078a00c2 */
[----:B------:R-:W-:-:S04]  /*142720*/  IMAD.WIDE.U32 R190, R91, 0x397fe69a, RZ ;  /* 0x397fe69a5bbe7825 */ /* 0x000fc800078e00ff */
[----:B------:R-:W-:-:S04]  /*142730*/  IMAD.WIDE.U32 R94, P2, R184, 0x6730d2a0, R94 ;  /* 0x6730d2a0b85e7825 */ /* 0x000fc8000784005e */
[----:B------:R-:W-:Y:S01]  /*142740*/  IMAD.X R193, RZ, RZ, RZ, P5 ;  /* 0x000000ffffc17224 */ /* 0x000fe200028e06ff */
[----:B------:R-:W-:Y:S01]  /*142750*/  IADD3 R45, P5, PT, R110, R45, RZ ;  /* 0x0000002d6e2d7210 */ /* 0x000fe20007fbe0ff */
[----:B------:R-:W-:-:S04]  /*142760*/  IMAD.WIDE.U32.X R186, R153, R203, R186, P6 ;  /* 0x000000cb99ba7225 */ /* 0x000fc800030e04ba */
[----:B------:R-:W-:Y:S02]  /*142770*/  IMAD.X R189, RZ, RZ, RZ, P3 ;  /* 0x000000ffffbd7224 */ /* 0x000fe400018e06ff */
[----:B------:R-:W-:Y:S02]  /*142780*/  IMAD.MOV.U32 R188, RZ, RZ, R43 ;  /* 0x000000ffffbc7224 */ /* 0x000fe400078e002b */
[----:B------:R-:W-:-:S04]  /*142790*/  IMAD.WIDE.U32 R40, R184, -0x94f09dc, RZ ;  /* 0xf6b0f624b8287825 */ /* 0x000fc800078e00ff */
[----:B------:R-:W-:-:S04]  /*1427a0*/  IMAD.WIDE.U32 R104, R211, R154, RZ ;  /* 0x0000009ad3687225 */ /* 0x000fc800078e00ff */
[----:B------:R-:W-:-:S04]  /*1427b0*/  IMAD.WIDE.U32 R172, P6, R155, R211, R172 ;  /* 0x000000d39bac7225 */ /* 0x000fc800078c00ac */
[----:B------:R-:W-:-:S04]  /*1427c0*/  IMAD.WIDE.U32 R66, P3, R184, 0x64774b84, R66 ;  /* 0x64774b84b8427825 */ /* 0x000fc80007860042 */
[----:B------:R-:W-:-:S04]  /*1427d0*/  IMAD.WIDE.U32 R86, R184, -0xc7aed41, RZ ;  /* 0xf38512bfb8567825 */ /* 0x000fc800078e00ff */
[----:B------:R-:W-:Y:S02]  /*1427e0*/  IMAD.MOV.U32 R96, RZ, RZ, R111 ;  /* 0x000000ffff607224 */ /* 0x000fe400078e006f */
[----:B------:R-:W-:Y:S02]  /*1427f0*/  IMAD.X R63, RZ, RZ, RZ, P2 ;  /* 0x000000ffff3f7224 */ /* 0x000fe400010e06ff */
[----:B------:R-:W-:-:S04]  /*142800*/  IMAD.WIDE.U32 R190, P2, R184, 0x1a0111ea, R190 ;  /* 0x1a0111eab8be7825 */ /* 0x000fc800078400be */
[----:B------:R-:W-:Y:S01]  /*142810*/  IMAD.WIDE.U32.X R188, R91, -0x46010001, R188, P4 ;  /* 0xb9feffff5bbc7825 */ /* 0x000fe200020e04bc */
[----:B------:R-:W-:-:S03]  /*142820*/  IADD3 R61, P4, PT, R94, R41, RZ ;  /* 0x000000295e3d7210 */ /* 0x000fc60007f9e0ff */
[----:B------:R-:W-:Y:S01]  /*142830*/  IMAD.X R171, RZ, RZ, RZ, P6 ;  /* 0x000000ffffab7224 */ /* 0x000fe200030e06ff */
[----:B------:R-:W-:Y:S01]  /*142840*/  IADD3 R105, P6, PT, R172, R105, RZ ;  /* 0x00000069ac697210 */ /* 0x000fe20007fde0ff */
[----:B------:R-:W-:Y:S01]  /*142850*/  IMAD.WIDE.U32.X R96, R91, 0x1eabfffe, R96, P5 ;  /* 0x1eabfffe5b607825 */ /* 0x000fe200028e0460 */
[----:B------:R-:W-:-:S03]  /*142860*/  IADD3 R51, P5, PT, R66, R87, RZ ;  /* 0x0000005742337210 */ /* 0x000fc60007fbe0ff */
[----:B------:R-:W-:Y:S02]  /*142870*/  IMAD.IADD R42, R53, 0x1, R42 ;  /* 0x00000001352a7824 */ /* 0x000fe400078e022a */
[----:B------:R-:W-:Y:S02]  /*142880*/  IMAD.MOV.U32 R62, RZ, RZ, R95 ;  /* 0x000000ffff3e7224 */ /* 0x000fe400078e005f */
[----:B------:R-:W-:Y:S01]  /*142890*/  IMAD.MOV.U32 R170, RZ, RZ, R173 ;  /* 0x000000ffffaa7224 */ /* 0x000fe200078e00ad */
[----:B------:R-:W-:Y:S01]  /*1428a0*/  IADD3.X RZ, P1, PT, RZ, R42, RZ, P1, !PT ;  /* 0x0000002affff7210 */ /* 0x000fe20000f3e4ff */
[----:B------:R-:W-:Y:S01]  /*1428b0*/  IMAD.X R55, RZ, RZ, RZ, P3 ;  /* 0x000000ffff377224 */ /* 0x000fe200018e06ff */
[----:B------:R-:W-:Y:S01]  /*1428c0*/  IADD3 RZ, P3, PT, R72, R44, RZ ;  /* 0x0000002c48ff7210 */ /* 0x000fe20007f7e0ff */
[----:B------:R-:W-:Y:S01]  /*1428d0*/  IMAD.X R183, RZ, RZ, RZ, P2 ;  /* 0x000000ffffb77224 */ /* 0x000fe200010e06ff */
[----:B------:R-:W-:Y:S01]  /*1428e0*/  IADD3 RZ, P2, PT, RZ, R88, RZ ;  /* 0x00000058ffff7210 */ /* 0x000fe20007f5e0ff */
[----:B------:R-:W-:Y:S01]  /*1428f0*/  IMAD.WIDE.U32 R52, R184, 0x434bacd7, RZ ;  /* 0x434bacd7b8347825 */ /* 0x000fe200078e00ff */
[----:B------:R-:W-:-:S03]  /*142900*/  IADD3.X RZ, P3, PT, R73, R45, RZ, P3, !PT ;  /* 0x0000002d49ff7210 */ /* 0x000fc60001f7e4ff */
[----:B------:R-:W-:Y:S01]  /*142910*/  IMAD.MOV.U32 R54, RZ, RZ, R67 ;  /* 0x000000ffff367224 */ /* 0x000fe200078e0043 */
[----:B------:R-:W-:Y:S01]  /*142920*/  IADD3.X R111, P3, PT, RZ, R96, RZ, P3, !PT ;  /* 0x00000060ff6f7210 */ /* 0x000fe20001f7e4ff */
[----:B------:R-:W-:Y:S01]  /*142930*/  IMAD.WIDE.U32.X R62, R91, 0x6730d2a0, R62, P4 ;  /* 0x6730d2a05b3e7825 */ /* 0x000fe200020e043e */
[----:B------:R-:W-:-:S03]  /*142940*/  IADD3 R88, P4, PT, R49, R88, RZ ;  /* 0x0000005831587210 */ /* 0x000fc60007f9e0ff */
[----:B------:R-:W-:Y:S01]  /*142950*/  IMAD.WIDE.U32.X R170, R155, R205, R170, P6 ;  /* 0x000000cd9baa7225 */ /* 0x000fe200030e04aa */
[----:B------:R-:W-:Y:S02]  /*142960*/  IADD3.X RZ, P6, PT, RZ, R89, RZ, P2, !PT ;  /* 0x00000059ffff7210 */ /* 0x000fe400017de4ff */
[----:B------:R-:W-:Y:S01]  /*142970*/  IADD3.X R89, P2, PT, R89, R90, RZ, P4, !PT ;  /* 0x0000005a59597210 */ /* 0x000fe2000275e4ff */
[----:B------:R-:W-:Y:S01]  /*142980*/  IMAD.WIDE.U32.X R54, R91, 0x64774b84, R54, P5 ;  /* 0x64774b845b367825 */ /* 0x000fe200028e0436 */
[----:B------:R-:W-:Y:S02]  /*142990*/  IADD3 R169, P5, PT, R194, R53, RZ ;  /* 0x00000035c2a97210 */ /* 0x000fe40007fbe0ff */
[----:B------:R-:W-:Y:S01]  /*1429a0*/  IADD3.X R38, P4, PT, RZ, R38, RZ, P6, !PT ;  /* 0x00000026ff267210 */ /* 0x000fe2000379e4ff */
[----:B------:R-:W-:-:S04]  /*1429b0*/  IMAD.WIDE.U32 R48, R184, 0x397fe69a, RZ ;  /* 0x397fe69ab8307825 */ /* 0x000fc800078e00ff */
[----:B------:R-:W-:Y:S02]  /*1429c0*/  IMAD.MOV.U32 R192, RZ, RZ, R195 ;  /* 0x000000ffffc07224 */ /* 0x000fe400078e00c3 */
[----:B------:R-:W-:-:S04]  /*1429d0*/  IMAD.WIDE.U32 R132, R198, R156, RZ ;  /* 0x0000009cc6847225 */ /* 0x000fc800078e00ff */
[----:B------:R-:W-:Y:S01]  /*1429e0*/  IMAD.WIDE.U32.X R192, R91, 0x4b1ba7b6, R192, P5 ;  /* 0x4b1ba7b65bc07825 */ /* 0x000fe200028e04c0 */
[----:B------:R-:W-:Y:S02]  /*1429f0*/  IADD3 R163, P5, PT, R190, R49, RZ ;  /* 0x00000031bea37210 */ /* 0x000fe40007fbe0ff */
[----:B------:R-:W-:Y:S01]  /*142a00*/  IADD3.X R49, P6, PT, RZ, R38, RZ, P2, !PT ;  /* 0x00000026ff317210 */ /* 0x000fe200017de4ff */
[----:B------:R-:W-:Y:S01]  /*142a10*/  IMAD.MOV.U32 R182, RZ, RZ, R191 ;  /* 0x000000ffffb67224 */ /* 0x000fe200078e00bf */
[----:B------:R-:W-:Y:S01]  /*142a20*/  IADD3 RZ, P2, PT, R88, R40, RZ ;  /* 0x0000002858ff7210 */ /* 0x000fe20007f5e0ff */
[----:B------:R-:W-:Y:S01]  /*142a30*/  IMAD.WIDE.U32 R136, R200, R156, RZ ;  /* 0x0000009cc8887225 */ /* 0x000fe200078e00ff */
[----:B------:R-:W-:Y:S02]  /*142a40*/  IADD3.X R206, PT, PT, RZ, RZ, R39, P6, P4 ;  /* 0x000000ffffce7210 */ /* 0x000fe400037e8427 */
[----:B------:R-:W-:Y:S01]  /*142a50*/  IADD3.X RZ, P2, PT, R89, R61, RZ, P2, !PT ;  /* 0x0000003d59ff7210 */ /* 0x000fe2000175e4ff */
[----:B------:R-:W-:-:S03]  /*142a60*/  IMAD.WIDE.U32.X R182, R91, 0x1a0111ea, R182, P5 ;  /* 0x1a0111ea5bb67825 */ /* 0x000fc600028e04b6 */
[----:B------:R-:W-:Y:S01]  /*142a70*/  IADD3.X R197, P2, PT, RZ, R62, RZ, P2, !PT ;  /* 0x0000003effc57210 */ /* 0x000fe2000175e4ff */
[----:B------:R-:W-:-:S04]  /*142a80*/  IMAD.WIDE.U32 R130, R219, R156, RZ ;  /* 0x0000009cdb827225 */ /* 0x000fc800078e00ff */
[----:B------:R-:W-:-:S04]  /*142a90*/  IMAD.WIDE.U32 R132, P5, R157, R219, R132 ;  /* 0x000000db9d847225 */ /* 0x000fc800078a0084 */
[----:B------:R-:W-:-:S04]  /*142aa0*/  IMAD.WIDE.U32 R108, R207, R156, RZ ;  /* 0x0000009ccf6c7225 */ /* 0x000fc800078e00ff */
[----:B------:R-:W-:-:S04]  /*142ab0*/  IMAD.WIDE.U32 R136, P4, R157, R207, R136 ;  /* 0x000000cf9d887225 */ /* 0x000fc80007880088 */
[----:B------:R-:W-:-:S04]  /*142ac0*/  IMAD.WIDE.U32 R100, R202, R156, RZ ;  /* 0x0000009cca647225 */ /* 0x000fc800078e00ff */
[----:B------:R-:W-:Y:S01]  /*142ad0*/  IMAD.X R103, RZ, RZ, RZ, P5 ;  /* 0x000000ffff677224 */ /* 0x000fe200028e06ff */
[----:B------:R-:W-:Y:S01]  /*142ae0*/  IADD3 R131, P5, PT, R132, R131, RZ ;  /* 0x0000008384837210 */ /* 0x000fe20007fbe0ff */
[----:B------:R-:W-:-:S04]  /*142af0*/  IMAD.WIDE.U32 R42, R209, R156, RZ ;  /* 0x0000009cd12a7225 */ /* 0x000fc800078e00ff */
[----:B------:R-:W-:Y:S01]  /*142b00*/  IMAD.X R135, RZ, RZ, RZ, P4 ;  /* 0x000000ffff877224 */ /* 0x000fe200020e06ff */
[----:B------:R-:W-:Y:S01]  /*142b10*/  IADD3 R155, P4, PT, R136, R109, RZ ;  /* 0x0000006d889b7210 */ /* 0x000fe20007f9e0ff */
[----:B------:R-:W-:-:S04]  /*142b20*/  IMAD.WIDE.U32 R112, R205, R156, RZ ;  /* 0x0000009ccd707225 */ /* 0x000fc800078e00ff */
[----:B------:R-:W-:Y:S02]  /*142b30*/  IMAD.MOV.U32 R102, RZ, RZ, R133 ;  /* 0x000000ffff667224 */ /* 0x000fe400078e0085 */
[----:B------:R-:W-:Y:S02]  /*142b40*/  IMAD.MOV.U32 R134, RZ, RZ, R137 ;  /* 0x000000ffff867224 */ /* 0x000fe400078e0089 */
[----:B------:R-:W-:-:S04]  /*142b50*/  IMAD.WIDE.U32 R98, R213, R156, RZ ;  /* 0x0000009cd5627225 */ /* 0x000fc800078e00ff */
[----:B------:R-:W-:-:S04]  /*142b60*/  IMAD.WIDE.U32 R44, R203, R156, RZ ;  /* 0x0000009ccb2c7225 */ /* 0x000fc800078e00ff */
[----:B------:R-:W-:-:S04]  /*142b70*/  IMAD.WIDE.U32 R100, P6, R157, R213, R100 ;  /* 0x000000d59d647225 */ /* 0x000fc800078c0064 */
[----:B------:R-:W-:-:S04]  /*142b80*/  IMAD.WIDE.U32.X R102, R157, R198, R102, P5 ;  /* 0x000000c69d667225 */ /* 0x000fc800028e0466 */
[----:B------:R-:W-:-:S04]  /*142b90*/  IMAD.WIDE.U32.X R134, R157, R200, R134, P4 ;  /* 0x000000c89d867225 */ /* 0x000fc800020e0486 */
[----:B------:R-:W-:-:S04]  /*142ba0*/  IMAD.WIDE.U32 R42, P5, R157, R201, R42 ;  /* 0x000000c99d2a7225 */ /* 0x000fc800078a002a */
[----:B------:R-:W-:-:S04]  /*142bb0*/  IMAD.WIDE.U32 R114, R211, R156, RZ ;  /* 0x0000009cd3727225 */ /* 0x000fc800078e00ff */
[----:B------:R-:W-:-:S04]  /*142bc0*/  IMAD.WIDE.U32 R112, P4, R157, R211, R112 ;  /* 0x000000d39d707225 */ /* 0x000fc80007880070 */
[----:B------:R-:W-:Y:S01]  /*142bd0*/  IMAD.X R117, RZ, RZ, RZ, P6 ;  /* 0x000000ffff757224 */ /* 0x000fe200030e06ff */
[----:B------:R-:W-:Y:S01]  /*142be0*/  IADD3 R99, P6, PT, R100, R99, RZ ;  /* 0x0000006364637210 */ /* 0x000fe20007fde0ff */
[----:B------:R-:W-:Y:S02]  /*142bf0*/  IMAD.X R39, RZ, RZ, RZ, P5 ;  /* 0x000000ffff277224 */ /* 0x000fe400028e06ff */
[----:B------:R-:W-:-:S04]  /*142c00*/  IMAD.WIDE.U32 R152, R201, R156, RZ ;  /* 0x0000009cc9987225 */ /* 0x000fc800078e00ff */
[----:B------:R-:W-:-:S04]  /*142c10*/  IMAD.WIDE.U32 R40, R199, R156, RZ ;  /* 0x0000009cc7287225 */ /* 0x000fc800078e00ff */
[----:B------:R-:W-:Y:S01]  /*142c20*/  IMAD.X R107, RZ, RZ, RZ, P4 ;  /* 0x000000ffff6b7224 */ /* 0x000fe200020e06ff */
[----:B------:R-:W-:Y:S01]  /*142c30*/  IADD3 R115, P4, PT, R112, R115, RZ ;  /* 0x0000007370737210 */ /* 0x000fe20007f9e0ff */
[----:B------:R-:W-:Y:S02]  /*142c40*/  IMAD.MOV.U32 R116, RZ, RZ, R101 ;  /* 0x000000ffff747224 */ /* 0x000fe400078e0065 */
[----:B------:R-:W-:-:S04]  /*142c50*/  IMAD.WIDE.U32 R44, P5, R157, R199, R44 ;  /* 0x000000c79d2c7225 */ /* 0x000fc800078a002c */
[----:B------:R-:W-:Y:S02]  /*142c60*/  IMAD.MOV.U32 R106, RZ, RZ, R113 ;  /* 0x000000ffff6a7224 */ /* 0x000fe400078e0071 */
[----:B------:R-:W-:Y:S01]  /*142c70*/  IMAD.MOV.U32 R38, RZ, RZ, R43 ;  /* 0x000000ffff267224 */ /* 0x000fe200078e002b */
[----:B------:R-:W-:Y:S01]  /*142c80*/  IADD3.X R43, P0, PT, RZ, R188, RZ, P0, !PT ;  /* 0x000000bcff2b7210 */ /* 0x000fe2000071e4ff */
[C---:B------:R-:W-:Y:S01]  /*142c90*/  IMAD.WIDE.U32.X R116, R157.reuse, R202, R116, P6 ;  /* 0x000000ca9d747225 */ /* 0x040fe200030e0474 */
[----:B------:R-:W-:Y:S02]  /*142ca0*/  IADD3 R221, P6, PT, R42, R153, RZ ;  /* 0x000000992add7210 */ /* 0x000fe40007fde0ff */
[----:B------:R-:W-:Y:S01]  /*142cb0*/  IADD3.X R43, P1, PT, RZ, R43, RZ, P1, !PT ;  /* 0x0000002bff2b7210 */ /* 0x000fe20000f3e4ff */
[----:B------:R-:W-:Y:S01]  /*142cc0*/  IMAD.X R91, RZ, RZ, RZ, P5 ;  /* 0x000000ffff5b7224 */ /* 0x000fe200028e06ff */
[----:B------:R-:W-:Y:S01]  /*142cd0*/  IADD3 R41, P5, PT, R44, R41, RZ ;  /* 0x000000292c297210 */ /* 0x000fe20007fbe0ff */
[----:B------:R-:W-:Y:S01]  /*142ce0*/  IMAD.WIDE.U32.X R106, R157, R205, R106, P4 ;  /* 0x000000cd9d6a7225 */ /* 0x000fe200020e046a */
[----:B------:R-:W-:-:S02]  /*142cf0*/  IADD3 RZ, P4, PT, RZ, R64, RZ ;  /* 0x00000040ffff7210 */ /* 0x000fc40007f9e0ff */
[----:B------:R-:W-:Y:S01]  /*142d00*/  IADD3.X R189, PT, PT, RZ, RZ, R189, P1, P0 ;  /* 0x000000ffffbd7210 */ /* 0x000fe20000fe04bd */
[----:B------:R-:W-:Y:S01]  /*142d10*/  IMAD.WIDE.U32 R72, R184, -0x4eac0001, R72 ;  /* 0xb153ffffb8487825 */ /* 0x000fe200078e0048 */
[----:B------:R-:W-:-:S03]  /*142d20*/  IADD3.X RZ, P4, PT, RZ, R65, RZ, P4, !PT ;  /* 0x00000041ffff7210 */ /* 0x000fc6000279e4ff */
[----:B------:R-:W-:Y:S01]  /*142d30*/  IMAD.MOV.U32 R90, RZ, RZ, R45 ;  /* 0x000000ffff5a7224 */ /* 0x000fe200078e002d */
[----:B------:R-:W-:Y:S01]  /*142d40*/  IADD3.X R225, P4, PT, RZ, R68, RZ, P4, !PT ;  /* 0x00000044ffe17210 */ /* 0x000fe2000279e4ff */
[----:B------:R-:W-:Y:S01]  /*142d50*/  IMAD.WIDE.U32.X R38, R157, R209, R38, P6 ;  /* 0x000000d19d267225 */ /* 0x000fe200030e0426 */
[----:B------:R-:W-:-:S03]  /*142d60*/  IADD3 R64, P6, PT, R49, R64, RZ ;  /* 0x0000004031407210 */ /* 0x000fc60007fde0ff */
[----:B------:R-:W-:Y:S01]  /*142d70*/  IMAD.WIDE.U32.X R90, R157, R203, R90, P5 ;  /* 0x000000cb9d5a7225 */ /* 0x000fe200028e045a */
[----:B------:R-:W-:Y:S02]  /*142d80*/  IADD3 R72, P5, PT, R43, R72, RZ ;  /* 0x000000482b487210 */ /* 0x000fe40007fbe0ff */
[----:B------:R-:W-:Y:S01]  /*142d90*/  IADD3.X R65, P6, PT, R65, R206, RZ, P6, !PT ;  /* 0x000000ce41417210 */ /* 0x000fe200037de4ff */
[----:B------:R-:W-:Y:S01]  /*142da0*/  IMAD.IADD R110, R73, 0x1, R110 ;  /* 0x00000001496e7824 */ /* 0x000fe200078e026e */
[----:B------:R-:W-:Y:S01]  /*142db0*/  IADD3 RZ, P1, PT, R64, R86, RZ ;  /* 0x0000005640ff7210 */ /* 0x000fe20007f3e0ff */
[----:B------:R-:W-:Y:S01]  /*142dc0*/  IMAD.WIDE.U32 R88, R184, -0x94f09dc, R88 ;  /* 0xf6b0f624b8587825 */ /* 0x000fe200078e0058 */
[----:B------:R-:W-:Y:S02]  /*142dd0*/  IADD3.X R225, P6, PT, RZ, R225, RZ, P6, !PT ;  /* 0x000000e1ffe17210 */ /* 0x000fe400037de4ff */
[----:B------:R-:W-:Y:S01]  /*142de0*/  IADD3.X R73, P5, PT, R110, R189, RZ, P5, !PT ;  /* 0x000000bd6e497210 */ /* 0x000fe20002fbe4ff */
[----:B------:R-:W-:Y:S01]  /*142df0*/  IMAD.IADD R94, R89, 0x1, R94 ;  /* 0x00000001595e7824 */ /* 0x000fe200078e025e */
[----:B------:R-:W-:-:S02]  /*142e00*/  IADD3.X R69, PT, PT, RZ, RZ, R69, P6, P4 ;  /* 0x000000ffff457210 */ /* 0x000fc400037e8445 */
[----:B------:R-:W-:Y:S01]  /*142e10*/  IADD3.X R111, P5, PT, RZ, R111, RZ, P5, !PT ;  /* 0x0000006fff6f7210 */ /* 0x000fe20002fbe4ff */
[----:B------:R-:W-:Y:S01]  /*142e20*/  IMAD.WIDE.U32 R188, R154, R207, R72 ;  /* 0x000000cf9abc7225 */ /* 0x000fe200078e0048 */
[----:B------:R-:W-:Y:S02]  /*142e30*/  IADD3.X RZ, P1, PT, R65, R51, RZ, P1, !PT ;  /* 0x0000003341ff7210 */ /* 0x000fe40000f3e4ff */
[----:B------:R-:W-:Y:S01]  /*142e40*/  IADD3.X R97, PT, PT, RZ, RZ, R97, P5, P3 ;  /* 0x000000ffff617210 */ /* 0x000fe20002fe6461 */
[----:B------:R-:W-:Y:S01]  /*142e50*/  IMAD.WIDE.U32 R64, R184, -0xc7aed41, R64 ;  /* 0xf38512bfb8407825 */ /* 0x000fe200078e0040 */
[----:B------:R-:W-:Y:S02]  /*142e60*/  IADD3 R110, P4, PT, R111, R88, RZ ;  /* 0x000000586f6e7210 */ /* 0x000fe40007f9e0ff */
[-C--:B------:R-:W-:Y:S01]  /*142e70*/  IADD3 RZ, P5, PT, RZ, R224.reuse, RZ ;  /* 0x000000e0ffff7210 */ /* 0x080fe20007fbe0ff */
[----:B------:R-:W-:Y:S01]  /*142e80*/  IMAD.IADD R66, R65, 0x1, R66 ;  /* 0x0000000141427824 */ /* 0x000fe200078e0242 */
[----:B------:R-:W-:Y:S01]  /*142e90*/  IADD3 R224, P3, PT, R225, R224, RZ ;  /* 0x000000e0e1e07210 */ /* 0x000fe20007f7e0ff */
[----:B------:R-:W-:Y:S01]  /*142ea0*/  IMAD.IADD R189, R189, 0x1, R60 ;  /* 0x00000001bdbd7824 */ /* 0x000fe200078e023c */
[----:B------:R-:W-:Y:S01]  /*142eb0*/  IADD3.X R111, P4, PT, R94, R97, RZ, P4, !PT ;  /* 0x000000615e6f7210 */ /* 0x000fe2000279e4ff */
[----:B------:R-:W-:Y:S01]  /*142ec0*/  IMAD.WIDE.U32 R94, R200, R158, RZ ;  /* 0x0000009ec85e7225 */ /* 0x000fe200078e00ff */
[----:B------:R-:W-:-:S02]  /*142ed0*/  IADD3.X RZ, P5, PT, RZ, R196, RZ, P5, !PT ;  /* 0x000000c4ffff7210 */ /* 0x000fc40002fbe4ff */
[----:B------:R-:W-:Y:S01]  /*142ee0*/  IADD3.X R225, P3, PT, R196, R69, RZ, P3, !PT ;  /* 0x00000045c4e17210 */ /* 0x000fe20001f7e4ff */
[----:B------:R-:W-:Y:S01]  /*142ef0*/  IMAD.WIDE.U32 R68, R202, R158, RZ ;  /* 0x0000009eca447225 */ /* 0x000fe200078e00ff */
[----:B------:R-:W-:Y:S02]  /*142f00*/  IADD3.X R197, P4, PT, RZ, R197, RZ, P4, !PT ;  /* 0x000000c5ffc57210 */ /* 0x000fe4000279e4ff */
[----:B------:R-:W-:Y:S01]  /*142f10*/  IADD3.X R223, P5, PT, RZ, R56, RZ, P5, !PT ;  /* 0x00000038ffdf7210 */ /* 0x000fe20002fbe4ff */
[----:B------:R-:W-:Y:S01]  /*142f20*/  IMAD.WIDE.U32 R60, R201, R158, RZ ;  /* 0x0000009ec93c7225 */ /* 0x000fe200078e00ff */
[----:B------:R-:W-:Y:S02]  /*142f30*/  IADD3 RZ, P0, PT, R72, R70, RZ ;  /* 0x0000004648ff7210 */ /* 0x000fe40007f1e0ff */
[----:B------:R-:W-:Y:S01]  /*142f40*/  IADD3 R196, P6, PT, R197, R64, RZ ;  /* 0x00000040c5c47210 */ /* 0x000fe20007fde0ff */
[----:B------:R-:W-:Y:S01]  /*142f50*/  IMAD.WIDE.U32 R64, R209, R158, RZ ;  /* 0x0000009ed1407225 */ /* 0x000fe200078e00ff */
[----:B------:R-:W-:-:S02]  /*142f60*/  IADD3.X R63, PT, PT, RZ, RZ, R63, P4, P2 ;  /* 0x000000ffff3f7210 */ /* 0x000fc400027e443f */
[----:B------:R-:W-:Y:S02]  /*142f70*/  IADD3.X R223, P3, PT, RZ, R223, RZ, P3, !PT ;  /* 0x000000dfffdf7210 */ /* 0x000fe40001f7e4ff */
[----:B------:R-:W-:Y:S01]  /*142f80*/  IADD3.X RZ, P0, PT, R73, R71, RZ, P0, !PT ;  /* 0x0000004749ff7210 */ /* 0x000fe2000071e4ff */
[----:B------:R-:W-:Y:S01]  /*142f90*/  IMAD.WIDE.U32 R72, R205, R158, RZ ;  /* 0x0000009ecd487225 */ /* 0x000fe200078e00ff */
[----:B------:R-:W-:Y:S02]  /*142fa0*/  IADD3 RZ, P4, PT, RZ, R188, RZ ;  /* 0x000000bcffff7210 */ /* 0x000fe40007f9e0ff */
[----:B------:R-:W-:Y:S01]  /*142fb0*/  IADD3.X R197, P6, PT, R66, R63, RZ, P6, !PT ;  /* 0x0000003f42c57210 */ /* 0x000fe200037de4ff */
[----:B------:R-:W-:Y:S01]  /*142fc0*/  IMAD.WIDE.U32 R62, R198, R158, RZ ;  /* 0x0000009ec63e7225 */ /* 0x000fe200078e00ff */
[----:B------:R-:W-:Y:S02]  /*142fd0*/  IADD3.X R101, P1, PT, RZ, R54, RZ, P1, !PT ;  /* 0x00000036ff657210 */ /* 0x000fe40000f3e4ff */
[----:B------:R-:W-:Y:S01]  /*142fe0*/  IADD3.X R133, PT, PT, RZ, RZ, R57, P3, P5 ;  /* 0x000000ffff857210 */ /* 0x000fe20001fea439 */
[----:B------:R-:W-:Y:S01]  /*142ff0*/  IMAD.WIDE.U32 R66, R203, R158, RZ ;  /* 0x0000009ecb427225 */ /* 0x000fe200078e00ff */
[----:B------:R-:W-:-:S02]  /*143000*/  IADD3.X R87, P0, PT, RZ, R46, RZ, P0, !PT ;  /* 0x0000002eff577210 */ /* 0x000fc4000071e4ff */
[----:B------:R-:W-:Y:S02]  /*143010*/  IADD3.X RZ, P5, PT, RZ, R189, RZ, P4, !PT ;  /* 0x000000bdffff7210 */ /* 0x000fe400027be4ff */
[-C--:B------:R-:W-:Y:S02]  /*143020*/  IADD3 RZ, P3, PT, RZ, R222.reuse, RZ ;  /* 0x000000deffff7210 */ /* 0x080fe40007f7e0ff */
[----:B------:R-:W-:Y:S02]  /*143030*/  IADD3.X R101, P6, PT, RZ, R101, RZ, P6, !PT ;  /* 0x00000065ff657210 */ /* 0x000fe400037de4ff */
[----:B------:R-:W-:Y:S02]  /*143040*/  IADD3 R222, P4, PT, R223, R222, RZ ;  /* 0x000000dedfde7210 */ /* 0x000fe40007f9e0ff */
[----:B------:R-:W-:Y:S02]  /*143050*/  IADD3.X R87, P5, PT, RZ, R87, RZ, P5, !PT ;  /* 0x00000057ff577210 */ /* 0x000fe40002fbe4ff */
[----:B------:R-:W-:Y:S01]  /*143060*/  IADD3.X R109, PT, PT, RZ, RZ, R55, P6, P1 ;  /* 0x000000ffff6d7210 */ /* 0x000fe200037e2437 */
[----:B------:R-:W-:Y:S01]  /*143070*/  IMAD.WIDE.U32 R54, R211, R158, RZ ;  /* 0x0000009ed3367225 */ /* 0x000fe200078e00ff */
[----:B------:R-:W-:-:S02]  /*143080*/  IADD3 RZ, P6, PT, R222, R48, RZ ;  /* 0x00000030deff7210 */ /* 0x000fc40007fde0ff */
[----:B------:R-:W-:Y:S01]  /*143090*/  IADD3.X R113, PT, PT, RZ, RZ, R47, P5, P0 ;  /* 0x000000ffff717210 */ /* 0x000fe20002fe042f */
[----:B------:R-:W-:Y:S01]  /*1430a0*/  IMAD.WIDE.U32 R48, R207, R158, RZ ;  /* 0x0000009ecf307225 */ /* 0x000fe200078e00ff */
[----:B------:R-:W-:Y:S02]  /*1430b0*/  IADD3 RZ, P2, PT, R110, R58, RZ ;  /* 0x0000003a6eff7210 */ /* 0x000fe40007f5e0ff */
[----:B------:R-:W-:Y:S01]  /*1430c0*/  IADD3 RZ, P1, PT, R224, R52, RZ ;  /* 0x00000034e0ff7210 */ /* 0x000fe20007f3e0ff */
[----:B------:R-:W-:Y:S01]  /*1430d0*/  IMAD.WIDE.U32 R94, P0, R159, R207, R94 ;  /* 0x000000cf9f5e7225 */ /* 0x000fe2000780005e */
[----:B------:R-:W-:Y:S02]  /*1430e0*/  IADD3.X RZ, P2, PT, R111, R59, RZ, P2, !PT ;  /* 0x0000003b6fff7210 */ /* 0x000fe4000175e4ff */
[----:B------:R-:W-:Y:S01]  /*1430f0*/  IADD3.X RZ, P3, PT, RZ, R204, RZ, P3, !PT ;  /* 0x000000ccffff7210 */ /* 0x000fe20001f7e4ff */
[----:B------:R-:W-:Y:S01]  /*143100*/  IMAD.X R89, RZ, RZ, RZ, P0 ;  /* 0x000000ffff597224 */ /* 0x000fe200000e06ff */
[----:B------:R-:W-:Y:S01]  /*143110*/  IADD3 R49, P5, PT, R94, R49, RZ ;  /* 0x000000315e317210 */ /* 0x000fe20007fbe0ff */
[----:B------:R-:W-:Y:S01]  /*143120*/  IMAD.MOV.U32 R88, RZ, RZ, R95 ;  /* 0x000000ffff587224 */ /* 0x000fe200078e005f */
[----:B------:R-:W-:Y:S01]  /*143130*/  IADD3.X R223, P4, PT, R204, R133, RZ, P4, !PT ;  /* 0x00000085ccdf7210 */ /* 0x000fe2000279e4ff */
[----:B------:R-:W-:Y:S01]  /*143140*/  IMAD.WIDE.U32 R46, R219, R158, RZ ;  /* 0x0000009edb2e7225 */ /* 0x000fe200078e00ff */
[----:B------:R-:W-:-:S02]  /*143150*/  IADD3.X RZ, P1, PT, R225, R169, RZ, P1, !PT ;  /* 0x000000a9e1ff7210 */ /* 0x000fc40000f3e4ff */
[----:B------:R-:W-:Y:S01]  /*143160*/  IADD3.X RZ, P6, PT, R223, R163, RZ, P6, !PT ;  /* 0x000000a3dfff7210 */ /* 0x000fe200037de4ff */
[----:B------:R-:W-:-:S04]  /*143170*/  IMAD.WIDE.U32 R62, P0, R159, R219, R62 ;  /* 0x000000db9f3e7225 */ /* 0x000fc8000780003e */
[----:B------:R-:W-:-:S04]  /*143180*/  IMAD.WIDE.U32.X R88, R159, R200, R88, P5 ;  /* 0x000000c89f587225 */ /* 0x000fc800028e0458 */
[----:B------:R-:W-:-:S04]  /*143190*/  IMAD.WIDE.U32 R52, R213, R158, RZ ;  /* 0x0000009ed5347225 */ /* 0x000fc800078e00ff */
[----:B------:R-:W-:-:S04]  /*1431a0*/  IMAD.WIDE.U32 R68, P5, R159, R213, R68 ;  /* 0x000000d59f447225 */ /* 0x000fc800078a0044 */
[----:B------:R-:W-:-:S04]  /*1431b0*/  IMAD.WIDE.U32 R110, R154, R219, R110 ;  /* 0x000000db9a6e7225 */ /* 0x000fc800078e006e */
[----:B------:R-:W-:Y:S01]  /*1431c0*/  IMAD.X R57, RZ, RZ, RZ, P0 ;  /* 0x000000ffff397224 */ /* 0x000fe200000e06ff */
[----:B------:R-:W-:Y:S01]  /*1431d0*/  IADD3 R95, P0, PT, R62, R47, RZ ;  /* 0x0000002f3e5f7210 */ /* 0x000fe20007f1e0ff */
[----:B------:R-:W-:Y:S01]  /*1431e0*/  IMAD.X R51, RZ, RZ, RZ, P5 ;  /* 0x000000ffff337224 */ /* 0x000fe200028e06ff */
[----:B------:R-:W-:Y:S01]  /*1431f0*/  IADD3 R45, P5, PT, R68, R53, RZ ;  /* 0x00000035442d7210 */ /* 0x000fe20007fbe0ff */
[----:B------:R-:W-:Y:S01]  /*143200*/  IMAD.MOV.U32 R56, RZ, RZ, R63 ;  /* 0x000000ffff387224 */ /* 0x000fe200078e003f */
[----:B------:R-:W-:Y:S01]  /*143210*/  IADD3.X R63, P1, PT, RZ, R192, RZ, P1, !PT ;  /* 0x000000c0ff3f7210 */ /* 0x000fe20000f3e4ff */
[----:B------:R-:W-:Y:S02]  /*143220*/  IMAD.IADD R206, R111, 0x1, R50 ;  /* 0x000000016fce7824 */ /* 0x000fe400078e0232 */
[----:B------:R-:W-:Y:S02]  /*143230*/  IMAD.MOV.U32 R50, RZ, RZ, R69 ;  /* 0x000000ffff327224 */ /* 0x000fe400078e0045 */
[----:B------:R-:W-:-:S04]  /*143240*/  IMAD.WIDE.U32.X R56, R159, R198, R56, P0 ;  /* 0x000000c69f387225 */ /* 0x000fc800000e0438 */
[----:B------:R-:W-:-:S04]  /*143250*/  IMAD.WIDE.U32 R72, P0, R159, R211, R72 ;  /* 0x000000d39f487225 */ /* 0x000fc80007800048 */
[----:B------:R-:W-:-:S04]  /*143260*/  IMAD.WIDE.U32.X R50, R159, R202, R50, P5 ;  /* 0x000000ca9f327225 */ /* 0x000fc800028e0432 */
[----:B------:R-:W-:-:S04]  /*143270*/  IMAD.WIDE.U32 R64, P5, R159, R201, R64 ;  /* 0x000000c99f407225 */ /* 0x000fc800078a0040 */
        /* <DEDUP_REMOVED lines=8> */
[----:B------:R-:W-:Y:S01]  /*143300*/  IMAD.WIDE.U32.X R58, R159, R205, R58, P0 ;  /* 0x000000cd9f3a7225 */ /* 0x000fe200000e043a */
[----:B------:R-:W-:Y:S02]  /*143310*/  IADD3 R110, P0, PT, R87, R110, RZ ;  /* 0x0000006e576e7210 */ /* 0x000fe40007f1e0ff */
[----:B------:R-:W-:Y:S01]  /*143320*/  IADD3.X R55, P4, PT, RZ, R55, RZ, P4, !PT ;  /* 0x00000037ff377210 */ /* 0x000fe2000279e4ff */
[----:B------:R-:W-:Y:S01]  /*143330*/  IMAD.WIDE.U32.X R70, R159, R209, R70, P5 ;  /* 0x000000d19f467225 */ /* 0x000fe200028e0446 */
[----:B------:R-:W-:-:S02]  /*143340*/  IADD3.X R111, P0, PT, R206, R113, RZ, P0, !PT ;  /* 0x00000071ce6f7210 */ /* 0x000fc4000071e4ff */
[----:B------:R-:W-:Y:S01]  /*143350*/  IADD3.X R186, PT, PT, RZ, RZ, R187, P4, P3 ;  /* 0x000000ffffba7210 */ /* 0x000fe200027e64bb */
[----:B------:R-:W-:Y:S01]  /*143360*/  IMAD.WIDE.U32 R66, P5, R159, R199, R66 ;  /* 0x000000c79f427225 */ /* 0x000fe200078a0042 */
[----:B------:R-:W-:-:S03]  /*143370*/  IADD3.X R61, P0, PT, RZ, R61, RZ, P0, !PT ;  /* 0x0000003dff3d7210 */ /* 0x000fc6000071e4ff */
[----:B------:R-:W-:Y:S01]  /*143380*/  IMAD.WIDE.U32 R86, R199, R158, RZ ;  /* 0x0000009ec7567225 */ /* 0x000fe200078e00ff */
[----:B------:R-:W-:-:S03]  /*143390*/  IADD3.X R181, PT, PT, RZ, RZ, R181, P0, P2 ;  /* 0x000000ffffb57210 */ /* 0x000fc600007e44b5 */
[----:B------:R-:W-:Y:S01]  /*1433a0*/  IMAD.X R97, RZ, RZ, RZ, P5 ;  /* 0x000000ffff617224 */ /* 0x000fe200028e06ff */
[----:B------:R-:W-:Y:S01]  /*1433b0*/  IADD3 R53, P5, PT, R66, R87, RZ ;  /* 0x0000005742357210 */ /* 0x000fe20007fbe0ff */
[----:B------:R-:W-:Y:S01]  /*1433c0*/  IMAD.MOV.U32 R96, RZ, RZ, R67 ;  /* 0x000000ffff607224 */ /* 0x000fe200078e0043 */
[----:B------:R-:W-:Y:S01]  /*1433d0*/  IADD3.X R67, P6, PT, RZ, R182, RZ, P6, !PT ;  /* 0x000000b6ff437210 */ /* 0x000fe200037de4ff */
[----:B------:R-:W-:-:S04]  /*1433e0*/  IMAD.WIDE.U32 R224, R184, 0x434bacd7, R224 ;  /* 0x434bacd7b8e07825 */ /* 0x000fc800078e00e0 */
[----:B------:R-:W-:Y:S01]  /*1433f0*/  IMAD.WIDE.U32.X R96, R159, R203, R96, P5 ;  /* 0x000000cb9f607225 */ /* 0x000fe200028e0460 */
[----:B------:R-:W-:Y:S02]  /*143400*/  IADD3 RZ, P5, PT, R196, R176, RZ ;  /* 0x000000b0c4ff7210 */ /* 0x000fe40007fbe0ff */
[----:B------:R-:W-:Y:S01]  /*143410*/  IADD3 R224, P4, PT, R101, R224, RZ ;  /* 0x000000e065e07210 */ /* 0x000fe20007f9e0ff */
[----:B------:R-:W-:Y:S01]  /*143420*/  IMAD.IADD R194, R225, 0x1, R194 ;  /* 0x00000001e1c27824 */ /* 0x000fe200078e02c2 */
[----:B------:R-:W-:Y:S01]  /*143430*/  IADD3.X RZ, P5, PT, R197, R177, RZ, P5, !PT ;  /* 0x000000b1c5ff7210 */ /* 0x000fe20002fbe4ff */
[----:B------:R-:W-:Y:S01]  /*143440*/  IMAD.WIDE.U32 R196, R154, R213, R196 ;  /* 0x000000d59ac47225 */ /* 0x000fe200078e00c4 */
[----:B------:R-:W-:Y:S02]  /*143450*/  IADD3 RZ, P2, PT, R224, R104, RZ ;  /* 0x00000068e0ff7210 */ /* 0x000fe40007f5e0ff */
[----:B------:R-:W-:Y:S01]  /*143460*/  IADD3.X R225, P0, PT, R194, R109, RZ, P4, !PT ;  /* 0x0000006dc2e17210 */ /* 0x000fe2000271e4ff */
[----:B------:R-:W-:Y:S01]  /*143470*/  IMAD.IADD R178, R197, 0x1, R178 ;  /* 0x00000001c5b27824 */ /* 0x000fe200078e02b2 */
[----:B------:R-:W-:Y:S01]  /*143480*/  IADD3 R196, P3, PT, R61, R196, RZ ;  /* 0x000000c43dc47210 */ /* 0x000fe20007f7e0ff */
[----:B------:R-:W-:Y:S01]  /*143490*/  IMAD.WIDE.U32 R184, R184, 0x397fe69a, R222 ;  /* 0x397fe69ab8b87825 */ /* 0x000fe200078e00de */
[----:B------:R-:W-:-:S02]  /*1434a0*/  IADD3.X R61, P5, PT, RZ, R174, RZ, P5, !PT ;  /* 0x000000aeff3d7210 */ /* 0x000fc40002fbe4ff */
[----:B------:R-:W-:Y:S01]  /*1434b0*/  IADD3.X R197, P3, PT, R178, R181, RZ, P3, !PT ;  /* 0x000000b5b2c57210 */ /* 0x000fe20001f7e4ff */
[----:B------:R-:W-:Y:S01]  /*1434c0*/  IMAD.WIDE.U32 R176, R154, R211, R224 ;  /* 0x000000d39ab07225 */ /* 0x000fe200078e00e0 */
[----:B------:R-:W-:Y:S02]  /*1434d0*/  IADD3.X R63, P0, PT, RZ, R63, RZ, P0, !PT ;  /* 0x0000003fff3f7210 */ /* 0x000fe4000071e4ff */
[----:B------:R-:W-:Y:S01]  /*1434e0*/  IADD3.X R61, P3, PT, RZ, R61, RZ, P3, !PT ;  /* 0x0000003dff3d7210 */ /* 0x000fe20001f7e4ff */
[----:B------:R-:W-:Y:S01]  /*1434f0*/  IMAD.IADD R190, R185, 0x1, R190 ;  /* 0x00000001b9be7824 */ /* 0x000fe200078e02be */
[----:B------:R-:W-:Y:S01]  /*143500*/  IADD3.X R193, PT, PT, RZ, RZ, R193, P0, P1 ;  /* 0x000000ffffc17210 */ /* 0x000fe200007e24c1 */
[----:B------:R-:W-:Y:S01]  /*143510*/  IMAD.IADD R173, R177, 0x1, R172 ;  /* 0x00000001b1ad7824 */ /* 0x000fe200078e02ac */
[----:B------:R-:W-:Y:S02]  /*143520*/  IADD3 R184, P0, PT, R63, R184, RZ ;  /* 0x000000b83fb87210 */ /* 0x000fe40007f1e0ff */
[----:B------:R-:W-:Y:S01]  /*143530*/  IADD3 R172, P1, PT, R61, R176, RZ ;  /* 0x000000b03dac7210 */ /* 0x000fe20007f3e0ff */
[----:B------:R-:W-:Y:S01]  /*143540*/  IMAD R61, R189, -0x30003, RZ ;  /* 0xfffcfffdbd3d7824 */ /* 0x000fe200078e02ff */
[----:B------:R-:W-:-:S02]  /*143550*/  IADD3.X R174, PT, PT, RZ, RZ, R175, P3, P5 ;  /* 0x000000ffffae7210 */ /* 0x000fc40001fea4af */
[----:B------:R-:W-:Y:S01]  /*143560*/  IADD3.X RZ, P2, PT, R225, R105, RZ, P2, !PT ;  /* 0x00000069e1ff7210 */ /* 0x000fe2000175e4ff */
[----:B------:R-:W-:Y:S01]  /*143570*/  IMAD.WIDE.U32 R104, R188, -0x30003, RZ ;  /* 0xfffcfffdbc687825 */ /* 0x000fe200078e00ff */
[----:B------:R-:W-:Y:S02]  /*143580*/  IADD3.X R185, P0, PT, R190, R193, RZ, P0, !PT ;  /* 0x000000c1beb97210 */ /* 0x000fe4000071e4ff */
[----:B------:R-:W-:Y:S01]  /*143590*/  IADD3.X R173, P1, PT, R173, R174, RZ, P1, !PT ;  /* 0x000000aeadad7210 */ /* 0x000fe20000f3e4ff */
[----:B------:R-:W-:Y:S01]  /*1435a0*/  IMAD R61, R188, -0x760c0004, R61 ;  /* 0x89f3fffcbc3d7824 */ /* 0x000fe200078e023d */
[----:B------:R-:W-:Y:S01]  /*1435b0*/  IADD3.X R65, P4, PT, RZ, R170, RZ, P2, !PT ;  /* 0x000000aaff417210 */ /* 0x000fe2000179e4ff */
[----:B------:R-:W-:Y:S01]  /*1435c0*/  IMAD.WIDE.U32 R174, R154, R201, R184 ;  /* 0x000000c99aae7225 */ /* 0x000fe200078e00b8 */
[----:B------:R-:W-:Y:S02]  /*1435d0*/  IADD3 RZ, P2, PT, R184, R166, RZ ;  /* 0x000000a6b8ff7210 */ /* 0x000fe40007f5e0ff */
[----:B------:R-:W-:Y:S01]  /*1435e0*/  IADD3.X R65, P3, PT, RZ, R65, RZ, P1, !PT ;  /* 0x00000041ff417210 */ /* 0x000fe20000f7e4ff */
[----:B------:R-:W-:Y:S01]  /*1435f0*/  IMAD.IADD R61, R105, 0x1, R61 ;  /* 0x00000001693d7824 */ /* 0x000fe200078e023d */
[----:B------:R-:W-:Y:S01]  /*143600*/  IADD3.X RZ, P2, PT, R185, R167, RZ, P2, !PT ;  /* 0x000000a7b9ff7210 */ /* 0x000fe2000175e4ff */
[----:B------:R-:W-:Y:S01]  /*143610*/  IMAD.IADD R63, R175, 0x1, R168 ;  /* 0x00000001af3f7824 */ /* 0x000fe200078e02a8 */
[----:B------:R-:W-:Y:S01]  /*143620*/  IADD3 R166, P1, PT, R65, R174, RZ ;  /* 0x000000ae41a67210 */ /* 0x000fe20007f3e0ff */
[----:B------:R-:W-:Y:S01]  /*143630*/  IMAD.WIDE.U32 R168, R61, -0x5555, RZ ;  /* 0xffffaaab3da87825 */ /* 0x000fe200078e00ff */
[----:B------:R-:W-:-:S02]  /*143640*/  IADD3.X R174, P0, PT, RZ, R67, RZ, P0, !PT ;  /* 0x00000043ffae7210 */ /* 0x000fc4000071e4ff */
[----:B------:R-:W-:Y:S01]  /*143650*/  IADD3.X R170, PT, PT, RZ, RZ, R171, P3, P4 ;  /* 0x000000ffffaa7210 */ /* 0x000fe20001fe84ab */
[----:B------:R-:W-:Y:S01]  /*143660*/  IMAD.WIDE.U32 R178, R61, -0xc7aed41, RZ ;  /* 0xf38512bf3db27825 */ /* 0x000fe200078e00ff */
[----:B------:R-:W-:Y:S02]  /*143670*/  IADD3.X R183, PT, PT, RZ, RZ, R183, P0, P6 ;  /* 0x000000ffffb77210 */ /* 0x000fe400007ec4b7 */
[----:B------:R-:W-:Y:S01]  /*143680*/  IADD3 R174, P0, PT, R174, R55, RZ ;  /* 0x00000037aeae7210 */ /* 0x000fe20007f1e0ff */
[C---:B------:R-:W-:Y:S01]  /*143690*/  IMAD.WIDE.U32 R168, P4, R104.reuse, -0x46010001, R168 ;  /* 0xb9feffff68a87825 */ /* 0x040fe200078800a8 */
[----:B------:R-:W-:Y:S02]  /*1436a0*/  IADD3.X R167, P3, PT, R63, R170, RZ, P1, !PT ;  /* 0x000000aa3fa77210 */ /* 0x000fe40000f7e4ff */
[----:B------:R-:W-:Y:S01]  /*1436b0*/  IADD3.X R175, P0, PT, R183, R186, RZ, P0, !PT ;  /* 0x000000bab7af7210 */ /* 0x000fe2000071e4ff */
[----:B------:R-:W-:Y:S01]  /*1436c0*/  IMAD.WIDE.U32 R170, R104, -0x5555, RZ ;  /* 0xffffaaab68aa7825 */ /* 0x000fe200078e00ff */
[----:B------:R-:W-:-:S02]  /*1436d0*/  IADD3.X R63, P6, PT, RZ, R164, RZ, P2, !PT ;  /* 0x000000a4ff3f7210 */ /* 0x000fc400017de4ff */
[----:B------:R-:W-:Y:S01]  /*1436e0*/  IADD3 RZ, P1, PT, RZ, R55, RZ ;  /* 0x00000037ffff7210 */ /* 0x000fe20007f3e0ff */
[----:B------:R-:W-:Y:S01]  /*1436f0*/  IMAD.X R163, RZ, RZ, RZ, P4 ;  /* 0x000000ffffa37224 */ /* 0x000fe200020e06ff */
[----:B------:R-:W-:Y:S01]  /*143700*/  IADD3 RZ, P2, PT, R188, R170, RZ ;  /* 0x000000aabcff7210 */ /* 0x000fe20007f5e0ff */
[----:B------:R-:W-:Y:S01]  /*143710*/  IMAD.WIDE.U32 R176, R104, -0xc7aed41, RZ ;  /* 0xf38512bf68b07825 */ /* 0x000fe200078e00ff */
[----:B------:R-:W-:Y:S02]  /*143720*/  IADD3 R65, P5, PT, R168, R171, RZ ;  /* 0x000000aba8417210 */ /* 0x000fe40007fbe0ff */
[----:B------:R-:W-:Y:S01]  /*143730*/  IADD3.X R63, P3, PT, RZ, R63, RZ, P3, !PT ;  /* 0x0000003fff3f7210 */ /* 0x000fe20001f7e4ff */
[----:B------:R-:W-:Y:S01]  /*143740*/  IMAD.WIDE.U32 R170, R154, R199, R174 ;  /* 0x000000c79aaa7225 */ /* 0x000fe200078e00ae */
[----:B------:R-:W-:Y:S02]  /*143750*/  IADD3.X RZ, P2, PT, R189, R65, RZ, P2, !PT ;  /* 0x00000041bdff7210 */ /* 0x000fe4000175e4ff */
[----:B------:R-:W-:Y:S01]  /*143760*/  IADD3.X R154, PT, PT, RZ, RZ, R165, P3, P6 ;  /* 0x000000ffff9a7210 */ /* 0x000fe20001fec4a5 */
[----:B------:R-:W-:Y:S01]  /*143770*/  IMAD.IADD R55, R171, 0x1, R162 ;  /* 0x00000001ab377824 */ /* 0x000fe200078e02a2 */
[----:B------:R-:W-:Y:S01]  /*143780*/  IADD3 RZ, P3, PT, R174, R160, RZ ;  /* 0x000000a0aeff7210 */ /* 0x000fe20007f7e0ff */
[----:B------:R-:W-:Y:S01]  /*143790*/  IMAD.WIDE.U32 R164, R104, -0x5555, R188 ;  /* 0xffffaaab68a47825 */ /* 0x000fe200078e00bc */
[----:B------:R-:W-:-:S02]  /*1437a0*/  IADD3 R160, P4, PT, R63, R170, RZ ;  /* 0x000000aa3fa07210 */ /* 0x000fc40007f9e0ff */
[----:B------:R-:W-:Y:S01]  /*1437b0*/  IADD3.X RZ, P3, PT, R175, R161, RZ, P3, !PT ;  /* 0x000000a1afff7210 */ /* 0x000fe20001f7e4ff */
[----:B------:R-:W-:Y:S01]  /*1437c0*/  IMAD.MOV.U32 R162, RZ, RZ, R169 ;  /* 0x000000ffffa27224 */ /* 0x000fe200078e00a9 */
[----:B------:R-:W-:Y:S01]  /*1437d0*/  IADD3.X R161, P4, PT, R55, R154, RZ, P4, !PT ;  /* 0x0000009a37a17210 */ /* 0x000fe2000279e4ff */
[----:B------:R-:W-:Y:S01]  /*1437e0*/  IMAD.IADD R168, R165, 0x1, R168 ;  /* 0x00000001a5a87824 */ /* 0x000fe200078e02a8 */
[----:B------:R-:W-:Y:S01]  /*1437f0*/  IADD3.X R65, P3, PT, RZ, R138, RZ, P3, !PT ;  /* 0x0000008aff417210 */ /* 0x000fe20001f7e4ff */
[C---:B------:R-:W-:Y:S01]  /*143800*/  IMAD.WIDE.U32.X R162, R61.reuse, -0x46010001, R162, P5 ;  /* 0xb9feffff3da27825 */ /* 0x040fe200028e04a2 */
[----:B------:R-:W-:Y:S02]  /*143810*/  IADD3 RZ, P5, PT, RZ, R164, RZ ;  /* 0x000000a4ffff7210 */ /* 0x000fe40007fbe0ff */
[----:B------:R-:W-:Y:S01]  /*143820*/  IADD3.X R65, P4, PT, RZ, R65, RZ, P4, !PT ;  /* 0x00000041ff417210 */ /* 0x000fe2000279e4ff */
[----:B------:R-:W-:Y:S01]  /*143830*/  IMAD.WIDE.U32 R164, R61, -0x4eac0001, RZ ;  /* 0xb153ffff3da47825 */ /* 0x000fe200078e00ff */
[----:B------:R-:W-:-:S02]  /*143840*/  IADD3.X RZ, P5, PT, RZ, R168, RZ, P5, !PT ;  /* 0x000000a8ffff7210 */ /* 0x000fc40002fbe4ff */
[----:B------:R-:W-:Y:S01]  /*143850*/  IADD3.X R67, P2, PT, RZ, R162, RZ, P2, !PT ;  /* 0x000000a2ff437210 */ /* 0x000fe2000175e4ff */
[----:B------:R-:W-:Y:S01]  /*143860*/  IMAD.WIDE.U32 R168, R61, -0x94f09dc, RZ ;  /* 0xf6b0f6243da87825 */ /* 0x000fe200078e00ff */
[----:B------:R-:W-:Y:S02]  /*143870*/  IADD3.X R55, PT, PT, RZ, RZ, R139, P4, P3 ;  /* 0x000000ffff377210 */ /* 0x000fe400027e648b */
[----:B------:R-:W-:Y:S01]  /*143880*/  IADD3.X R67, P5, PT, RZ, R67, RZ, P5, !PT ;  /* 0x00000043ff437210 */ /* 0x000fe20002fbe4ff */
[C---:B------:R-:W-:Y:S01]  /*143890*/  IMAD.WIDE.U32 R170, R104.reuse, -0x4eac0001, RZ ;  /* 0xb153ffff68aa7825 */ /* 0x040fe200078e00ff */
[----:B------:R-:W-:Y:S02]  /*1438a0*/  IADD3.X RZ, P1, PT, RZ, R186, RZ, P1, !PT ;  /* 0x000000baffff7210 */ /* 0x000fe40000f3e4ff */
[----:B------:R-:W-:Y:S01]  /*1438b0*/  IADD3.X R154, PT, PT, RZ, RZ, R163, P5, P2 ;  /* 0x000000ffff9a7210 */ /* 0x000fe20002fe44a3 */
[----:B------:R-:W-:Y:S01]  /*1438c0*/  IMAD.WIDE.U32 R164, P6, R104, 0x1eabfffe, R164 ;  /* 0x1eabfffe68a47825 */ /* 0x000fe200078c00a4 */
[----:B------:R-:W-:-:S02]  /*1438d0*/  IADD3 RZ, P4, PT, R110, R170, RZ ;  /* 0x000000aa6eff7210 */ /* 0x000fc40007f9e0ff */
[----:B------:R-:W-:Y:S01]  /*1438e0*/  IADD3.X R206, P0, PT, RZ, RZ, RZ, P0, !PT ;  /* 0x000000ffffce7210 */ /* 0x000fe2000071e4ff */
[----:B------:R-:W-:Y:S01]  /*1438f0*/  IMAD.WIDE.U32 R138, P2, R104, 0x6730d2a0, R168 ;  /* 0x6730d2a0688a7825 */ /* 0x000fe200078400a8 */
[----:B------:R-:W-:-:S03]  /*143900*/  IADD3 R69, P3, PT, R164, R171, RZ ;  /* 0x000000aba4457210 */ /* 0x000fc60007f7e0ff */
[----:B------:R-:W-:Y:S01]  /*143910*/  IMAD.WIDE.U32 R162, R104, -0x94f09dc, RZ ;  /* 0xf6b0f62468a27825 */ /* 0x000fe200078e00ff */
[----:B------:R-:W-:-:S03]  /*143920*/  IADD3.X RZ, P4, PT, R111, R69, RZ, P4, !PT ;  /* 0x000000456fff7210 */ /* 0x000fc6000279e4ff */
[----:B------:R-:W-:Y:S01]  /*143930*/  IMAD.WIDE.U32 R168, R104, -0x4eac0001, R110 ;  /* 0xb153ffff68a87825 */ /* 0x000fe200078e006e */
[----:B------:R-:W-:-:S03]  /*143940*/  IADD3 R73, P5, PT, R138, R163, RZ ;  /* 0x000000a38a497210 */ /* 0x000fc60007fbe0ff */
[----:B------:R-:W-:Y:S02]  /*143950*/  IMAD.X R171, RZ, RZ, RZ, P6 ;  /* 0x000000ffffab7224 */ /* 0x000fe400030e06ff */
[----:B------:R-:W-:Y:S02]  /*143960*/  IMAD.MOV.U32 R170, RZ, RZ, R165 ;  /* 0x000000ffffaa7224 */ /* 0x000fe400078e00a5 */
[----:B------:R-:W-:Y:S01]  /*143970*/  IMAD.X R181, RZ, RZ, RZ, P2 ;  /* 0x000000ffffb57224 */ /* 0x000fe200010e06ff */
[----:B------:R-:W-:Y:S01]  /*143980*/  IADD3 RZ, P2, PT, R196, R162, RZ ;  /* 0x000000a2c4ff7210 */ /* 0x000fe20007f5e0ff */
[----:B------:R-:W-:Y:S02]  /*143990*/  IMAD.IADD R63, R169, 0x1, R164 ;  /* 0x00000001a93f7824 */ /* 0x000fe400078e02a4 */
[----:B------:R-:W-:Y:S01]  /*1439a0*/  IMAD.WIDE.U32.X R162, R61, 0x1eabfffe, R170, P3 ;  /* 0x1eabfffe3da27825 */ /* 0x000fe200018e04aa */
[----:B------:R-:W-:Y:S02]  /*1439b0*/  IADD3 R164, P3, PT, R67, R168, RZ ;  /* 0x000000a843a47210 */ /* 0x000fe40007f7e0ff */
[----:B------:R-:W-:Y:S01]  /*1439c0*/  IADD3.X RZ, P2, PT, R197, R73, RZ, P2, !PT ;  /* 0x00000049c5ff7210 */ /* 0x000fe2000175e4ff */
[----:B------:R-:W-:Y:S01]  /*1439d0*/  IMAD.WIDE.U32 R168, R61, 0x434bacd7, RZ ;  /* 0x434bacd73da87825 */ /* 0x000fe200078e00ff */
[----:B------:R-:W-:-:S02]  /*1439e0*/  IADD3.X R165, P3, PT, R63, R154, RZ, P3, !PT ;  /* 0x0000009a3fa57210 */ /* 0x000fc40001f7e4ff */
[----:B------:R-:W-:Y:S01]  /*1439f0*/  IADD3.X R69, P4, PT, RZ, R162, RZ, P4, !PT ;  /* 0x000000a2ff457210 */ /* 0x000fe2000279e4ff */
[----:B------:R-:W-:-:S03]  /*143a00*/  IMAD.WIDE.U32 R110, R61, 0x397fe69a, RZ ;  /* 0x397fe69a3d6e7825 */ /* 0x000fc600078e00ff */
[----:B------:R-:W-:Y:S01]  /*143a10*/  IADD3.X R69, P3, PT, RZ, R69, RZ, P3, !PT ;  /* 0x00000045ff457210 */ /* 0x000fe20001f7e4ff */
[----:B------:R-:W-:-:S03]  /*143a20*/  IMAD.WIDE.U32 R196, R104, -0x94f09dc, R196 ;  /* 0xf6b0f62468c47825 */ /* 0x000fc600078e00c4 */
[----:B------:R-:W-:Y:S01]  /*143a30*/  IADD3.X R184, PT, PT, RZ, RZ, R163, P3, P4 ;  /* 0x000000ffffb87210 */ /* 0x000fe20001fe84a3 */
[----:B------:R-:W-:-:S04]  /*143a40*/  IMAD.WIDE.U32 R178, P6, R104, 0x64774b84, R178 ;  /* 0x64774b8468b27825 */ /* 0x000fc800078c00b2 */
[----:B------:R-:W-:-:S04]  /*143a50*/  IMAD.WIDE.U32 R168, P3, R104, 0x4b1ba7b6, R168 ;  /* 0x4b1ba7b668a87825 */ /* 0x000fc800078600a8 */
[----:B------:R-:W-:Y:S02]  /*143a60*/  IMAD.MOV.U32 R180, RZ, RZ, R139 ;  /* 0x000000ffffb47224 */ /* 0x000fe400078e008b */
[----:B------:R-:W-:Y:S02]  /*143a70*/  IMAD.IADD R67, R197, 0x1, R138 ;  /* 0x00000001c5437824 */ /* 0x000fe400078e028a */
[----:B------:R-:W-:-:S04]  /*143a80*/  IMAD.WIDE.U32 R138, P4, R104, 0x1a0111ea, R110 ;  /* 0x1a0111ea688a7825 */ /* 0x000fc8000788006e */
        /* <DEDUP_REMOVED lines=13> */
[----:B------:R-:W-:Y:S01]  /*143b60*/  IMAD.MOV.U32 R162, RZ, RZ, R169 ;  /* 0x000000ffffa27224 */ /* 0x000fe200078e00a9 */
[----:B------:R-:W-:Y:S01]  /*143b70*/  IADD3.X R67, P2, PT, RZ, R180, RZ, P2, !PT ;  /* 0x000000b4ff437210 */ /* 0x000fe2000175e4ff */
[----:B------:R-:W-:-:S03]  /*143b80*/  IMAD.WIDE.U32 R108, R156, R207, R164 ;  /* 0x000000cf9c6c7225 */ /* 0x000fc600078e00a4 */
[----:B------:R-:W-:Y:S01]  /*143b90*/  IADD3.X R67, P5, PT, RZ, R67, RZ, P5, !PT ;  /* 0x00000043ff437210 */ /* 0x000fe20002fbe4ff */
[C---:B------:R-:W-:Y:S01]  /*143ba0*/  IMAD.WIDE.U32.X R170, R61.reuse, 0x64774b84, R170, P3 ;  /* 0x64774b843daa7825 */ /* 0x040fe200018e04aa */
[----:B------:R-:W-:Y:S02]  /*143bb0*/  IADD3 R63, P3, PT, R138, R175, RZ ;  /* 0x000000af8a3f7210 */ /* 0x000fe40007f7e0ff */
[----:B------:R-:W-:Y:S01]  /*143bc0*/  IADD3.X R181, PT, PT, RZ, RZ, R181, P5, P2 ;  /* 0x000000ffffb57210 */ /* 0x000fe20002fe44b5 */
[----:B------:R-:W-:Y:S01]  /*143bd0*/  IMAD.WIDE.U32.X R162, R61, 0x4b1ba7b6, R162, P4 ;  /* 0x4b1ba7b63da27825 */ /* 0x000fe200020e04a2 */
[----:B------:R-:W-:Y:S02]  /*143be0*/  IADD3 RZ, P4, PT, RZ, R108, RZ ;  /* 0x0000006cffff7210 */ /* 0x000fe40007f9e0ff */
[----:B------:R-:W-:Y:S01]  /*143bf0*/  IADD3 RZ, P2, PT, R154, R130, RZ ;  /* 0x000000829aff7210 */ /* 0x000fe20007f5e0ff */
[----:B------:R-:W-:Y:S02]  /*143c00*/  IMAD.MOV.U32 R110, RZ, RZ, R139 ;  /* 0x000000ffff6e7224 */ /* 0x000fe400078e008b */
[----:B------:R-:W-:Y:S01]  /*143c10*/  IMAD.IADD R109, R109, 0x1, R136 ;  /* 0x000000016d6d7824 */ /* 0x000fe200078e0288 */
[----:B------:R-:W-:Y:S01]  /*143c20*/  IADD3.X RZ, P2, PT, R155, R131, RZ, P2, !PT ;  /* 0x000000839bff7210 */ /* 0x000fe2000175e4ff */
[----:B------:R-:W-:Y:S01]  /*143c30*/  IMAD.WIDE.U32.X R110, R61, 0x1a0111ea, R110, P3 ;  /* 0x1a0111ea3d6e7825 */ /* 0x000fe200018e046e */
[----:B------:R-:W-:-:S02]  /*143c40*/  IADD3.X R61, P6, PT, RZ, R134, RZ, P6, !PT ;  /* 0x00000086ff3d7210 */ /* 0x000fc400037de4ff */
[----:B------:R-:W-:Y:S01]  /*143c50*/  IADD3.X RZ, P4, PT, RZ, R109, RZ, P4, !PT ;  /* 0x0000006dffff7210 */ /* 0x000fe2000279e4ff */
        /* <DEDUP_REMOVED lines=10> */
[----:B------:R-:W-:Y:S01]  /*143d00*/  IMAD.WIDE.U32 R154, R104, 0x434bacd7, R166 ;  /* 0x434bacd7689a7825 */ /* 0x000fe200078e00a6 */
[----:B------:R-:W-:-:S02]  /*143d10*/  IADD3.X R137, P5, PT, R178, R181, RZ, P5, !PT ;  /* 0x000000b5b2897210 */ /* 0x000fc40002fbe4ff */
[----:B------:R-:W-:Y:S01]  /*143d20*/  IADD3 R188, P6, PT, R61, R188, RZ ;  /* 0x000000bc3dbc7210 */ /* 0x000fe20007fde0ff */
[----:B------:R-:W-:Y:S01]  /*143d30*/  IMAD.IADD R168, R155, 0x1, R168 ;  /* 0x000000019ba87824 */ /* 0x000fe200078e02a8 */
[----:B------:R-:W-:Y:S01]  /*143d40*/  IADD3.X R61, P5, PT, RZ, R67, RZ, P5, !PT ;  /* 0x00000043ff3d7210 */ /* 0x000fe20002fbe4ff */
[----:B------:R-:W-:Y:S01]  /*143d50*/  IMAD R67, R109, -0x30003, RZ ;  /* 0xfffcfffd6d437824 */ /* 0x000fe200078e02ff */
[----:B------:R-:W-:Y:S01]  /*143d60*/  IADD3.X R189, P6, PT, R132, R135, RZ, P6, !PT ;  /* 0x0000008784bd7210 */ /* 0x000fe200037de4ff */
[C---:B------:R-:W-:Y:S01]  /*143d70*/  IMAD.WIDE.U32 R194, R108.reuse, -0x30003, RZ ;  /* 0xfffcfffd6cc27825 */ /* 0x040fe200078e00ff */
[----:B------:R-:W-:Y:S02]  /*143d80*/  IADD3.X R171, PT, PT, RZ, RZ, R171, P5, P3 ;  /* 0x000000ffffab7210 */ /* 0x000fe40002fe64ab */
[----:B------:R-:W-:Y:S01]  /*143d90*/  IADD3.X R113, P3, PT, RZ, R102, RZ, P2, !PT ;  /* 0x00000066ff717210 */ /* 0x000fe2000177e4ff */
[----:B------:R-:W-:Y:S01]  /*143da0*/  IMAD R67, R108, -0x760c0004, R67 ;  /* 0x89f3fffc6c437824 */ /* 0x000fe200078e0243 */
[----:B------:R-:W-:Y:S01]  /*143db0*/  IADD3 RZ, P4, PT, R166, R182, RZ ;  /* 0x000000b6a6ff7210 */ /* 0x000fe20007f9e0ff */
        /* <DEDUP_REMOVED lines=8> */
[C---:B------:R-:W-:Y:S01]  /*143e40*/  IMAD.WIDE.U32 R132, R69.reuse, -0x5555, RZ ;  /* 0xffffaaab45847825 */ /* 0x040fe200078e00ff */
[----:B------:R-:W-:Y:S02]  /*143e50*/  IADD3.X R197, P4, PT, RZ, R162, RZ, P4, !PT ;  /* 0x000000a2ffc57210 */ /* 0x000fe4000279e4ff */
[----:B------:R-:W-:Y:S01]  /*143e60*/  IADD3 RZ, P5, PT, R136, R98, RZ ;  /* 0x0000006288ff7210 */ /* 0x000fe20007fbe0ff */
[----:B------:R-:W-:Y:S01]  /*143e70*/  IMAD.WIDE.U32 R190, R69, -0x4eac0001, RZ ;  /* 0xb153ffff45be7825 */ /* 0x000fe200078e00ff */
[----:B------:R-:W-:-:S02]  /*143e80*/  IADD3.X R197, P6, PT, RZ, R197, RZ, P3, !PT ;  /* 0x000000c5ffc57210 */ /* 0x000fc40001fde4ff */
[----:B------:R-:W-:Y:S01]  /*143e90*/  IADD3.X RZ, P3, PT, R137, R99, RZ, P5, !PT ;  /* 0x0000006389ff7210 */ /* 0x000fe20002f7e4ff */
[----:B------:R-:W-:Y:S01]  /*143ea0*/  IMAD.WIDE.U32 R184, R69, -0x94f09dc, RZ ;  /* 0xf6b0f62445b87825 */ /* 0x000fe200078e00ff */
[----:B------:R-:W-:Y:S02]  /*143eb0*/  IADD3.X R67, PT, PT, RZ, RZ, R163, P6, P4 ;  /* 0x000000ffff437210 */ /* 0x000fe400037e84a3 */
[----:B------:R-:W-:Y:S01]  /*143ec0*/  IADD3 RZ, P2, PT, R160, R174, RZ ;  /* 0x000000aea0ff7210 */ /* 0x000fe20007f5e0ff */
[----:B------:R-:W-:-:S03]  /*143ed0*/  IMAD.WIDE.U32 R132, P4, R194, -0x46010001, R132 ;  /* 0xb9feffffc2847825 */ /* 0x000fc60007880084 */
[----:B------:R-:W-:Y:S01]  /*143ee0*/  IADD3.X RZ, P2, PT, R161, R63, RZ, P2, !PT ;  /* 0x0000003fa1ff7210 */ /* 0x000fe2000175e4ff */
        /* <DEDUP_REMOVED lines=15> */
[----:B------:R-:W-:-:S04]  /*143fe0*/  IMAD.WIDE.U32 R130, R194, -0x94f09dc, RZ ;  /* 0xf6b0f624c2827825 */ /* 0x000fc800078e00ff */
[----:B------:R-:W-:Y:S02]  /*143ff0*/  IMAD.MOV.U32 R192, RZ, RZ, R133 ;  /* 0x000000ffffc07224 */ /* 0x000fe400078e0085 */
[----:B------:R-:W-:Y:S01]  /*144000*/  IMAD.X R105, RZ, RZ, RZ, P5 ;  /* 0x000000ffff697224 */ /* 0x000fe200028e06ff */
[----:B------:R-:W-:Y:S01]  /*144010*/  IADD3 R63, P5, PT, R190, R135, RZ ;  /* 0x00000087be3f7210 */ /* 0x000fe20007fbe0ff */
[----:B------:R-:W-:-:S04]  /*144020*/  IMAD.WIDE.U32 R162, R194, -0xc7aed41, RZ ;  /* 0xf38512bfc2a27825 */ /* 0x000fc800078e00ff */
[----:B------:R-:W-:Y:S02]  /*144030*/  IMAD.MOV.U32 R186, RZ, RZ, R191 ;  /* 0x000000ffffba7224 */ /* 0x000fe400078e00bf */
[----:B------:R-:W-:Y:S01]  /*144040*/  IMAD.WIDE.U32.X R192, R69, -0x46010001, R192, P4 ;  /* 0xb9feffff45c07825 */ /* 0x000fe200020e04c0 */
[----:B------:R-:W-:-:S03]  /*144050*/  IADD3 R195, P4, PT, R184, R131, RZ ;  /* 0x00000083b8c37210 */ /* 0x000fc60007f9e0ff */
[----:B------:R-:W-:-:S04]  /*144060*/  IMAD.WIDE.U32 R170, R194, 0x434bacd7, RZ ;  /* 0x434bacd7c2aa7825 */ /* 0x000fc800078e00ff */
[----:B------:R-:W-:Y:S01]  /*144070*/  IMAD.MOV.U32 R180, RZ, RZ, R185 ;  /* 0x000000ffffb47224 */ /* 0x000fe200078e00b9 */
[----:B------:R-:W-:Y:S01]  /*144080*/  IADD3 R157, P6, PT, R172, R171, RZ ;  /* 0x000000abac9d7210 */ /* 0x000fe20007fde0ff */
[----:B------:R-:W-:Y:S01]  /*144090*/  IMAD.WIDE.U32.X R186, R69, 0x1eabfffe, R186, P5 ;  /* 0x1eabfffe45ba7825 */ /* 0x000fe200028e04ba */
[----:B------:R-:W-:Y:S02]  /*1440a0*/  IADD3 R87, P5, PT, R178, R163, RZ ;  /* 0x000000a3b2577210 */ /* 0x000fe40007fbe0ff */
[----:B------:R-:W-:Y:S01]  /*1440b0*/  IADD3.X R171, P2, PT, RZ, R110, RZ, P2, !PT ;  /* 0x0000006effab7210 */ /* 0x000fe2000175e4ff */
[----:B------:R-:W-:Y:S02]  /*1440c0*/  IMAD.IADD R164, R183, 0x1, R100 ;  /* 0x00000001b7a47824 */ /* 0x000fe400078e0264 */
[----:B------:R-:W-:-:S04]  /*1440d0*/  IMAD.WIDE.U32 R100, R194, 0x397fe69a, RZ ;  /* 0x397fe69ac2647825 */ /* 0x000fc800078e00ff */
[----:B------:R-:W-:Y:S02]  /*1440e0*/  IMAD.MOV.U32 R174, RZ, RZ, R179 ;  /* 0x000000ffffae7224 */ /* 0x000fe400078e00b3 */
[----:B------:R-:W-:Y:S01]  /*1440f0*/  IMAD.WIDE.U32.X R180, R69, 0x6730d2a0, R180, P4 ;  /* 0x6730d2a045b47825 */ /* 0x000fe200020e04b4 */
[----:B------:R-:W-:-:S03]  /*144100*/  IADD3 R182, P4, PT, R113, R182, RZ ;  /* 0x000000b671b67210 */ /* 0x000fc60007f9e0ff */
[----:B------:R-:W-:Y:S01]  /*144110*/  IMAD.MOV.U32 R102, RZ, RZ, R173 ;  /* 0x000000ffff667224 */ /* 0x000fe200078e00ad */
[----:B------:R-:W-:Y:S01]  /*144120*/  IADD3.X R183, P4, PT, R164, R61, RZ, P4, !PT ;  /* 0x0000003da4b77210 */ /* 0x000fe2000279e4ff */
[----:B------:R-:W-:Y:S01]  /*144130*/  IMAD.WIDE.U32.X R174, R69, 0x64774b84, R174, P5 ;  /* 0x64774b8445ae7825 */ /* 0x000fe200028e04ae */
[----:B------:R-:W-:Y:S02]  /*144140*/  IADD3 R101, P5, PT, R98, R101, RZ ;  /* 0x0000006562657210 */ /* 0x000fe40007fbe0ff */
[----:B------:R-:W-:Y:S01]  /*144150*/  IADD3.X R61, P3, PT, RZ, R116, RZ, P3, !PT ;  /* 0x00000074ff3d7210 */ /* 0x000fe20001f7e4ff */
[----:B------:R-:W-:-:S04]  /*144160*/  IMAD.WIDE.U32 R160, R104, 0x397fe69a, R160 ;  /* 0x397fe69a68a07825 */ /* 0x000fc800078e00a0 */
[----:B------:R-:W-:Y:S02]  /*144170*/  IMAD.MOV.U32 R104, RZ, RZ, R99 ;  /* 0x000000ffff687224 */ /* 0x000fe400078e0063 */
[----:B------:R-:W-:Y:S01]  /*144180*/  IMAD.WIDE.U32.X R102, R69, 0x4b1ba7b6, R102, P6 ;  /* 0x4b1ba7b645667825 */ /* 0x000fe200030e0466 */
[----:B------:R-:W-:-:S03]  /*144190*/  IADD3 RZ, P6, PT, R154, R114, RZ ;  /* 0x000000729aff7210 */ /* 0x000fc60007fde0ff */
[----:B------:R-:W-:Y:S01]  /*1441a0*/  IMAD.WIDE.U32.X R104, R69, 0x1a0111ea, R104, P5 ;  /* 0x1a0111ea45687825 */ /* 0x000fe200028e0468 */
[----:B------:R-:W-:Y:S02]  /*1441b0*/  IADD3.X R61, P5, PT, RZ, R61, RZ, P4, !PT ;  /* 0x0000003dff3d7210 */ /* 0x000fe400027be4ff */
[----:B------:R-:W-:Y:S01]  /*1441c0*/  IADD3.X RZ, P4, PT, R155, R115, RZ, P6, !PT ;  /* 0x000000739bff7210 */ /* 0x000fe2000379e4ff */
[----:B------:R-:W-:Y:S01]  /*1441d0*/  IMAD.WIDE.U32 R176, R156, R211, R154 ;  /* 0x000000d39cb07225 */ /* 0x000fe200078e009a */
[----:B------:R-:W-:Y:S02]  /*1441e0*/  IADD3 R196, P6, PT, R197, R160, RZ ;  /* 0x000000a0c5c47210 */ /* 0x000fe40007fde0ff */
[----:B------:R-:W-:Y:S01]  /*1441f0*/  IADD3.X R117, PT, PT, RZ, RZ, R117, P5, P3 ;  /* 0x000000ffff757210 */ /* 0x000fe20002fe6475 */
[----:B------:R-:W-:Y:S01]  /*144200*/  IMAD.IADD R138, R161, 0x1, R138 ;  /* 0x00000001a18a7824 */ /* 0x000fe200078e028a */
[----:B------:R-:W-:Y:S01]  /*144210*/  IADD3 R176, P5, PT, R61, R176, RZ ;  /* 0x000000b03db07210 */ /* 0x000fe20007fbe0ff */
[----:B------:R-:W-:Y:S01]  /*144220*/  IMAD.IADD R112, R177, 0x1, R112 ;  /* 0x00000001b1707824 */ /* 0x000fe200078e0270 */
[----:B------:R-:W-:Y:S01]  /*144230*/  IADD3.X R61, P4, PT, RZ, R106, RZ, P4, !PT ;  /* 0x0000006aff3d7210 */ /* 0x000fe2000279e4ff */
[----:B------:R-:W-:Y:S01]  /*144240*/  IMAD.WIDE.U32 R114, R211, R214, RZ ;  /* 0x000000d6d3727225 */ /* 0x000fe200078e00ff */
[----:B------:R-:W-:-:S02]  /*144250*/  IADD3.X R197, P6, PT, R138, R67, RZ, P6, !PT ;  /* 0x000000438ac57210 */ /* 0x000fc400037de4ff */
[----:B------:R-:W-:Y:S01]  /*144260*/  IADD3.X R177, P5, PT, R112, R117, RZ, P5, !PT ;  /* 0x0000007570b17210 */ /* 0x000fe20002fbe4ff */
[----:B------:R-:W-:Y:S01]  /*144270*/  IMAD.WIDE.U32 R112, R194, -0x5555, R108 ;  /* 0xffffaaabc2707825 */ /* 0x000fe200078e006c */
[----:B------:R-:W-:Y:S02]  /*144280*/  IADD3.X R171, P6, PT, RZ, R171, RZ, P6, !PT ;  /* 0x000000abffab7210 */ /* 0x000fe400037de4ff */
[----:B------:R-:W-:Y:S01]  /*144290*/  IADD3.X R61, P5, PT, RZ, R61, RZ, P5, !PT ;  /* 0x0000003dff3d7210 */ /* 0x000fe20002fbe4ff */
[-C--:B------:R-:W-:Y:S01]  /*1442a0*/  IMAD.WIDE.U32 R116, R198, R214.reuse, RZ ;  /* 0x000000d6c6747225 */ /* 0x080fe200078e00ff */
[----:B------:R-:W-:Y:S02]  /*1442b0*/  IADD3.X R159, PT, PT, RZ, RZ, R111, P6, P2 ;  /* 0x000000ffff9f7210 */ /* 0x000fe400037e446f */
[----:B------:R-:W-:Y:S01]  /*1442c0*/  IADD3.X R69, P1, PT, RZ, RZ, RZ, P1, !PT ;  /* 0x000000ffff457210 */ /* 0x000fe20000f3e4ff */
[----:B------:R-:W-:Y:S01]  /*1442d0*/  IMAD.WIDE.U32 R110, R200, R214, RZ ;  /* 0x000000d6c86e7225 */ /* 0x000fe200078e00ff */
[----:B------:R-:W-:-:S02]  /*1442e0*/  IADD3.X R67, PT, PT, RZ, RZ, R107, P5, P4 ;  /* 0x000000ffff437210 */ /* 0x000fc40002fe846b */
[----:B------:R-:W-:Y:S01]  /*1442f0*/  IADD3 RZ, P5, PT, R182, R130, RZ ;  /* 0x00000082b6ff7210 */ /* 0x000fe20007fbe0ff */
[----:B------:R-:W-:Y:S01]  /*144300*/  IMAD.X R204, RZ, RZ, RZ, P1 ;  /* 0x000000ffffcc7224 */ /* 0x000fe200008e06ff */
[----:B------:R-:W-:Y:S01]  /*144310*/  IADD3 R206, P3, PT, R206, R69, RZ ;  /* 0x00000045cece7210 */ /* 0x000fe20007f7e0ff */
[----:B------:R-:W-:Y:S01]  /*144320*/  IMAD.WIDE.U32 R130, R202, R214, RZ ;  /* 0x000000d6ca827225 */ /* 0x000fe200078e00ff */
[----:B------:R-:W-:Y:S02]  /*144330*/  IADD3 RZ, P6, PT, R108, R136, RZ ;  /* 0x000000886cff7210 */ /* 0x000fe40007fde0ff */
[----:B------:R-:W-:Y:S01]  /*144340*/  IADD3 RZ, P2, PT, R188, R134, RZ ;  /* 0x00000086bcff7210 */ /* 0x000fe20007f5e0ff */
[----:B------:R-:W-:Y:S01]  /*144350*/  IMAD.WIDE.U32 R106, R207, R214, RZ ;  /* 0x000000d6cf6a7225 */ /* 0x000fe200078e00ff */
[----:B------:R-:W-:Y:S02]  /*144360*/  IADD3 RZ, P4, PT, RZ, R112, RZ ;  /* 0x00000070ffff7210 */ /* 0x000fe40007f9e0ff */
[----:B------:R-:W-:Y:S01]  /*144370*/  IADD3.X R204, PT, PT, R204, RZ, RZ, P3, P0 ;  /* 0x000000ffcccc7210 */ /* 0x000fe20001fe04ff */
[----:B------:R-:W-:Y:S01]  /*144380*/  IMAD.WIDE.U32 R110, P1, R215, R207, R110 ;  /* 0x000000cfd76e7225 */ /* 0x000fe2000782006e */
[----:B------:R-:W-:-:S02]  /*144390*/  IADD3.X RZ, P6, PT, R109, R73, RZ, P6, !PT ;  /* 0x000000496dff7210 */ /* 0x000fc400037de4ff */
[----:B------:R-:W-:Y:S01]  /*1443a0*/  IADD3.X RZ, P2, PT, R189, R63, RZ, P2, !PT ;  /* 0x0000003fbdff7210 */ /* 0x000fe2000175e4ff */
[----:B------:R-:W-:Y:S01]  /*1443b0*/  IMAD.IADD R69, R113, 0x1, R132 ;  /* 0x0000000171457824 */ /* 0x000fe200078e0284 */
[----:B------:R-:W-:Y:S01]  /*1443c0*/  IADD3.X RZ, P5, PT, R183, R195, RZ, P5, !PT ;  /* 0x000000c3b7ff7210 */ /* 0x000fe20002fbe4ff */
[----:B------:R-:W-:Y:S01]  /*1443d0*/  IMAD.X R133, RZ, RZ, RZ, P1 ;  /* 0x000000ffff857224 */ /* 0x000fe200008e06ff */
[----:B------:R-:W-:Y:S01]  /*1443e0*/  IADD3 R99, P1, PT, R110, R107, RZ ;  /* 0x0000006b6e637210 */ /* 0x000fe20007f3e0ff */
[----:B------:R-:W-:Y:S01]  /*1443f0*/  IMAD.WIDE.U32 R112, R213, R214, RZ ;  /* 0x000000d6d5707225 */ /* 0x000fe200078e00ff */
[----:B------:R-:W-:-:S03]  /*144400*/  IADD3.X RZ, P4, PT, RZ, R69, RZ, P4, !PT ;  /* 0x00000045ffff7210 */ /* 0x000fc6000279e4ff */
[----:B------:R-:W-:-:S04]  /*144410*/  IMAD.WIDE.U32 R134, R205, R214, RZ ;  /* 0x000000d6cd867225 */ /* 0x000fc800078e00ff */
[----:B------:R-:W-:-:S04]  /*144420*/  IMAD.WIDE.U32 R130, P0, R215, R213, R130 ;  /* 0x000000d5d7827225 */ /* 0x000fc80007800082 */
        /* <DEDUP_REMOVED lines=8> */
[----:B------:R-:W-:-:S04]  /*1444b0*/  IMAD.WIDE.U32 R154, R209, R214, RZ ;  /* 0x000000d6d19a7225 */ /* 0x000fc800078e00ff */
[----:B------:R-:W-:-:S04]  /*1444c0*/  IMAD.WIDE.U32 R134, P1, R215, R211, R134 ;  /* 0x000000d3d7867225 */ /* 0x000fc80007820086 */
        /* <DEDUP_REMOVED lines=8> */
[----:B------:R-:W-:-:S04]  /*144550*/  IMAD.WIDE.U32 R152, R201, R214, RZ ;  /* 0x000000d6c9987225 */ /* 0x000fc800078e00ff */
[----:B------:R-:W-:-:S04]  /*144560*/  IMAD.WIDE.U32 R154, P3, R215, R201, R154 ;  /* 0x000000c9d79a7225 */ /* 0x000fc8000786009a */
[----:B------:R-:W-:Y:S02]  /*144570*/  IMAD.MOV.U32 R160, RZ, RZ, R135 ;  /* 0x000000ffffa07224 */ /* 0x000fe400078e0087 */
[----:B------:R-:W-:Y:S01]  /*144580*/  IMAD.X R163, RZ, RZ, RZ, P3 ;  /* 0x000000ffffa37224 */ /* 0x000fe200018e06ff */
[----:B------:R-:W-:Y:S01]  /*144590*/  IADD3 R111, P3, PT, R154, R153, RZ ;  /* 0x000000999a6f7210 */ /* 0x000fe20007f7e0ff */
[----:B------:R-:W-:Y:S01]  /*1445a0*/  IMAD.WIDE.U32.X R160, R215, R205, R160, P1 ;  /* 0x000000cdd7a07225 */ /* 0x000fe200008e04a0 */
[----:B------:R-:W-:-:S03]  /*1445b0*/  IADD3 RZ, P1, PT, R176, R162, RZ ;  /* 0x000000a2b0ff7210 */ /* 0x000fc60007f3e0ff */
[----:B------:R-:W-:Y:S01]  /*1445c0*/  IMAD.WIDE.U32 R164, R203, R214, RZ ;  /* 0x000000d6cba47225 */ /* 0x000fe200078e00ff */
[----:B------:R-:W-:-:S03]  /*1445d0*/  IADD3.X RZ, P1, PT, R177, R87, RZ, P1, !PT ;  /* 0x00000057b1ff7210 */ /* 0x000fc60000f3e4ff */
[----:B------:R-:W-:Y:S02]  /*1445e0*/  IMAD.MOV.U32 R162, RZ, RZ, R155 ;  /* 0x000000ffffa27224 */ /* 0x000fe400078e009b */
[----:B------:R-:W-:-:S04]  /*1445f0*/  IMAD.WIDE.U32 R166, R199, R214, RZ ;  /* 0x000000d6c7a67225 */ /* 0x000fc800078e00ff */
        /* <DEDUP_REMOVED lines=8> */
[----:B------:R-:W-:Y:S01]  /*144680*/  IMAD.WIDE.U32 R196, R156, R201, R196 ;  /* 0x000000c99cc47225 */ /* 0x000fe200078e00c4 */
[----:B------:R-:W-:-:S03]  /*144690*/  IADD3.X R204, P3, PT, R55, R204, RZ, P3, !PT ;  /* 0x000000cc37cc7210 */ /* 0x000fc60001f7e4ff */
[----:B------:R-:W-:Y:S01]  /*1446a0*/  IMAD.IADD R55, R189, 0x1, R190 ;  /* 0x00000001bd377824 */ /* 0x000fe200078e02be */
[----:B------:R-:W-:Y:S01]  /*1446b0*/  IADD3.X R189, P6, PT, RZ, R192, RZ, P6, !PT ;  /* 0x000000c0ffbd7210 */ /* 0x000fe200037de4ff */
[----:B------:R-:W-:-:S03]  /*1446c0*/  IMAD.WIDE.U32 R190, R194, -0x94f09dc, R182 ;  /* 0xf6b0f624c2be7825 */ /* 0x000fc600078e00b6 */
[----:B------:R-:W-:Y:S01]  /*1446d0*/  IADD3.X R189, P4, PT, RZ, R189, RZ, P4, !PT ;  /* 0x000000bdffbd7210 */ /* 0x000fe2000279e4ff */
[----:B------:R-:W-:-:S03]  /*1446e0*/  IMAD.WIDE.U32 R182, R200, R216, RZ ;  /* 0x000000d8c8b67225 */ /* 0x000fc600078e00ff */
[----:B------:R-:W-:Y:S01]  /*1446f0*/  IADD3.X R192, PT, PT, RZ, RZ, R193, P4, P6 ;  /* 0x000000ffffc07210 */ /* 0x000fe200027ec4c1 */
        /* <DEDUP_REMOVED lines=9> */
[----:B------:R-:W-:Y:S02]  /*144790*/  IMAD.MOV.U32 R192, RZ, RZ, R185 ;  /* 0x000000ffffc07224 */ /* 0x000fe400078e00b9 */
[----:B------:R-:W-:-:S04]  /*1447a0*/  IMAD.WIDE.U32 R176, R194, -0xc7aed41, R176 ;  /* 0xf38512bfc2b07825 */ /* 0x000fc800078e00b0 */
[----:B------:R-:W-:Y:S01]  /*1447b0*/  IMAD.WIDE.U32.X R192, R217, R200, R192, P6 ;  /* 0x000000c8d9c07225 */ /* 0x000fe200030e04c0 */
[----:B------:R-:W-:Y:S02]  /*1447c0*/  IADD3 R190, P6, PT, R191, R190, RZ ;  /* 0x000000bebfbe7210 */ /* 0x000fe40007fde0ff */
[----:B------:R-:W-:Y:S01]  /*1447d0*/  IADD3.X R200, PT, PT, RZ, RZ, R187, P4, P2 ;  /* 0x000000ffffc87210 */ /* 0x000fe200027e44bb */
[----:B------:R-:W-:Y:S01]  /*1447e0*/  IMAD.WIDE.U32 R186, R198, R216, RZ ;  /* 0x000000d8c6ba7225 */ /* 0x000fe200078e00ff */
[----:B------:R-:W-:Y:S02]  /*1447f0*/  IADD3 R196, P2, PT, R61, R196, RZ ;  /* 0x000000c43dc47210 */ /* 0x000fe40007f5e0ff */
[----:B------:R-:W-:Y:S01]  /*144800*/  IADD3.X R191, P6, PT, R63, R200, RZ, P6, !PT ;  /* 0x000000c83fbf7210 */ /* 0x000fe200037de4ff */
[----:B------:R-:W-:Y:S01]  /*144810*/  IMAD.WIDE.U32 R220, R219, R216, RZ ;  /* 0x000000d8dbdc7225 */ /* 0x000fe200078e00ff */
[----:B------:R-:W-:-:S03]  /*144820*/  IADD3.X R63, P5, PT, RZ, R180, RZ, P5, !PT ;  /* 0x000000b4ff3f7210 */ /* 0x000fc60002fbe4ff */
[----:B------:R-:W-:Y:S01]  /*144830*/  IMAD.WIDE.U32 R222, P4, R217, R219, R186 ;  /* 0x000000dbd9de7225 */ /* 0x000fe200078800ba */
[----:B------:R-:W-:-:S03]  /*144840*/  IADD3.X R63, P6, PT, RZ, R63, RZ, P6, !PT ;  /* 0x0000003fff3f7210 */ /* 0x000fc600037de4ff */
[----:B------:R-:W-:Y:S01]  /*144850*/  IMAD.WIDE.U32 R186, R202, R216, RZ ;  /* 0x000000d8caba7225 */ /* 0x000fe200078e00ff */
[----:B------:R-:W-:-:S03]  /*144860*/  IADD3.X R200, PT, PT, RZ, RZ, R181, P6, P5 ;  /* 0x000000ffffc87210 */ /* 0x000fc600037ea4b5 */
[----:B------:R-:W-:Y:S01]  /*144870*/  IMAD.IADD R179, R177, 0x1, R178 ;  /* 0x00000001b1b37824 */ /* 0x000fe200078e02b2 */
[----:B------:R-:W-:Y:S01]  /*144880*/  IADD3 R178, P5, PT, R63, R176, RZ ;  /* 0x000000b03fb27210 */ /* 0x000fe20007fbe0ff */
[----:B------:R-:W-:Y:S01]  /*144890*/  IMAD.WIDE.U32 R186, P6, R217, R213, R186 ;  /* 0x000000d5d9ba7225 */ /* 0x000fe200078c00ba */
[----:B------:R-:W-:Y:S02]  /*1448a0*/  IADD3.X R63, P1, PT, RZ, R174, RZ, P1, !PT ;  /* 0x000000aeff3f7210 */ /* 0x000fe40000f3e4ff */
[----:B------:R-:W-:Y:S01]  /*1448b0*/  IADD3.X R179, P5, PT, R179, R200, RZ, P5, !PT ;  /* 0x000000c8b3b37210 */ /* 0x000fe20002fbe4ff */
[----:B------:R-:W-:-:S04]  /*1448c0*/  IMAD.WIDE.U32 R180, R213, R216, RZ ;  /* 0x000000d8d5b47225 */ /* 0x000fc800078e00ff */
[----:B------:R-:W-:Y:S01]  /*1448d0*/  IMAD.X R177, RZ, RZ, RZ, P4 ;  /* 0x000000ffffb17224 */ /* 0x000fe200020e06ff */
[----:B------:R-:W-:Y:S01]  /*1448e0*/  IADD3 R61, P4, PT, R222, R221, RZ ;  /* 0x000000ddde3d7210 */ /* 0x000fe20007f9e0ff */
[----:B------:R-:W-:Y:S02]  /*1448f0*/  IMAD.MOV.U32 R176, RZ, RZ, R223 ;  /* 0x000000ffffb07224 */ /* 0x000fe400078e00df */
[----:B------:R-:W-:Y:S01]  /*144900*/  IMAD.X R225, RZ, RZ, RZ, P6 ;  /* 0x000000ffffe17224 */ /* 0x000fe200030e06ff */
[----:B------:R-:W-:Y:S01]  /*144910*/  IADD3 R65, P6, PT, R186, R181, RZ ;  /* 0x000000b5ba417210 */ /* 0x000fe20007fde0ff */
[----:B------:R-:W-:Y:S02]  /*144920*/  IMAD.IADD R42, R197, 0x1, R42 ;  /* 0x00000001c52a7824 */ /* 0x000fe400078e022a */
[----:B------:R-:W-:Y:S02]  /*144930*/  IMAD.MOV.U32 R224, RZ, RZ, R187 ;  /* 0x000000ffffe07224 */ /* 0x000fe400078e00bb */
[----:B------:R-:W-:Y:S01]  /*144940*/  IMAD.WIDE.U32.X R176, R217, R198, R176, P4 ;  /* 0x000000c6d9b07225 */ /* 0x000fe200020e04b0 */
[----:B------:R-:W-:-:S02]  /*144950*/  IADD3 R226, P4, PT, R171, R206, RZ ;  /* 0x000000ceabe27210 */ /* 0x000fc40007f9e0ff */
[----:B------:R-:W-:Y:S01]  /*144960*/  IADD3.X R197, P2, PT, R42, R67, RZ, P2, !PT ;  /* 0x000000432ac57210 */ /* 0x000fe2000175e4ff */
[----:B------:R-:W-:Y:S01]  /*144970*/  IMAD.WIDE.U32.X R224, R217, R202, R224, P6 ;  /* 0x000000cad9e07225 */ /* 0x000fe200030e04e0 */
[----:B------:R-:W-:Y:S02]  /*144980*/  IADD3.X R67, P6, PT, RZ, R38, RZ, P0, !PT ;  /* 0x00000026ff437210 */ /* 0x000fe400007de4ff */
[----:B------:R-:W-:Y:S02]  /*144990*/  IADD3.X R227, P4, PT, R159, R204, RZ, P4, !PT ;  /* 0x000000cc9fe37210 */ /* 0x000fe4000279e4ff */
[----:B------:R-:W-:Y:S02]  /*1449a0*/  IADD3.X R67, P2, PT, RZ, R67, RZ, P2, !PT ;  /* 0x00000043ff437210 */ /* 0x000fe4000175e4ff */
[----:B------:R-:W-:Y:S01]  /*1449b0*/  IADD3 RZ, P0, PT, R226, R40, RZ ;  /* 0x00000028e2ff7210 */ /* 0x000fe20007f1e0ff */
[----:B------:R-:W-:Y:S01]  /*1449c0*/  IMAD.WIDE.U32 R228, R156, R199, R226 ;  /* 0x000000c79ce47225 */ /* 0x000fe200078e00e2 */
[----:B------:R-:W-:-:S02]  /*1449d0*/  IADD3.X R69, PT, PT, RZ, RZ, R39, P2, P6 ;  /* 0x000000ffff457210 */ /* 0x000fc400017ec427 */
[----:B------:R-:W-:Y:S01]  /*1449e0*/  IADD3.X R63, P6, PT, RZ, R63, RZ, P5, !PT ;  /* 0x0000003fff3f7210 */ /* 0x000fe20002fde4ff */
[----:B------:R-:W-:Y:S01]  /*1449f0*/  IMAD.IADD R44, R229, 0x1, R44 ;  /* 0x00000001e52c7824 */ /* 0x000fe200078e022c */
[----:B------:R-:W-:Y:S01]  /*144a00*/  IADD3 RZ, P5, PT, R196, R170, RZ ;  /* 0x000000aac4ff7210 */ /* 0x000fe20007fbe0ff */
[----:B------:R-:W-:Y:S01]  /*144a10*/  IMAD.WIDE.U32 R38, R194, 0x434bacd7, R196 ;  /* 0x434bacd7c2267825 */ /* 0x000fe200078e00c4 */
[----:B------:R-:W-:Y:S02]  /*144a20*/  IADD3 R156, P2, PT, R67, R228, RZ ;  /* 0x000000e4439c7210 */ /* 0x000fe40007f5e0ff */
[----:B------:R-:W-:Y:S01]  /*144a30*/  IADD3.X RZ, P0, PT, R227, R41, RZ, P0, !PT ;  /* 0x00000029e3ff7210 */ /* 0x000fe2000071e4ff */
[----:B------:R-:W-:Y:S01]  /*144a40*/  IMAD.IADD R172, R39, 0x1, R172 ;  /* 0x0000000127ac7824 */ /* 0x000fe200078e02ac */
[----:B------:R-:W-:Y:S01]  /*144a50*/  IADD3.X RZ, P5, PT, R197, R157, RZ, P5, !PT ;  /* 0x0000009dc5ff7210 */ /* 0x000fe20002fbe4ff */
[----:B------:R-:W-:Y:S01]  /*144a60*/  IMAD.WIDE.U32 R40, R158, R207, R188 ;  /* 0x000000cf9e287225 */ /* 0x000fe200078e00bc */
[----:B------:R-:W-:-:S02]  /*144a70*/  IADD3.X R157, P2, PT, R44, R69, RZ, P2, !PT ;  /* 0x000000452c9d7210 */ /* 0x000fc4000175e4ff */
[----:B------:R-:W-:Y:S01]  /*144a80*/  IADD3.X R42, P0, PT, RZ, R90, RZ, P0, !PT ;  /* 0x0000005aff2a7210 */ /* 0x000fe2000071e4ff */
[----:B------:R-:W-:Y:S01]  /*144a90*/  IMAD.IADD R41, R41, 0x1, R94 ;  /* 0x0000000129297824 */ /* 0x000fe200078e025e */
[----:B------:R-:W-:Y:S01]  /*144aa0*/  IADD3.X R175, PT, PT, RZ, RZ, R175, P6, P1 ;  /* 0x000000ffffaf7210 */ /* 0x000fe200037e24af */
[----:B------:R-:W-:Y:S01]  /*144ab0*/  IMAD.WIDE.U32 R226, R205, R216, RZ ;  /* 0x000000d8cde27225 */ /* 0x000fe200078e00ff */
[----:B------:R-:W-:Y:S02]  /*144ac0*/  IADD3 R38, P6, PT, R63, R38, RZ ;  /* 0x000000263f267210 */ /* 0x000fe40007fde0ff */
[----:B------:R-:W-:Y:S01]  /*144ad0*/  IADD3.X R42, P2, PT, RZ, R42, RZ, P2, !PT ;  /* 0x0000002aff2a7210 */ /* 0x000fe2000175e4ff */
[----:B------:R-:W-:Y:S01]  /*144ae0*/  IMAD.WIDE.U32 R228, R209, R216, RZ ;  /* 0x000000d8d1e47225 */ /* 0x000fe200078e00ff */
[----:B------:R-:W-:Y:S02]  /*144af0*/  IADD3 RZ, P1, PT, R188, R48, RZ ;  /* 0x00000030bcff7210 */ /* 0x000fe40007f3e0ff */
[----:B------:R-:W-:-:S02]  /*144b00*/  IADD3.X R39, P6, PT, R172, R175, RZ, P6, !PT ;  /* 0x000000afac277210 */ /* 0x000fc400037de4ff */
[----:B------:R-:W-:Y:S02]  /*144b10*/  IADD3.X R115, P5, PT, RZ, R102, RZ, P5, !PT ;  /* 0x00000066ff737210 */ /* 0x000fe40002fbe4ff */
[----:B------:R-:W-:Y:S01]  /*144b20*/  IADD3.X R67, PT, PT, RZ, RZ, R91, P2, P0 ;  /* 0x000000ffff437210 */ /* 0x000fe200017e045b */
[----:B------:R-:W-:Y:S01]  /*144b30*/  IMAD R91, R41, -0x30003, RZ ;  /* 0xfffcfffd295b7824 */ /* 0x000fe200078e02ff */
[----:B------:R-:W-:Y:S01]  /*144b40*/  IADD3.X RZ, P1, PT, R189, R49, RZ, P1, !PT ;  /* 0x00000031bdff7210 */ /* 0x000fe20000f3e4ff */
[----:B------:R-:W-:Y:S01]  /*144b50*/  IMAD.WIDE.U32 R48, R158, R219, R190 ;  /* 0x000000db9e307225 */ /* 0x000fe200078e00be */
[----:B------:R-:W-:Y:S02]  /*144b60*/  IADD3 RZ, P2, PT, RZ, R40, RZ ;  /* 0x00000028ffff7210 */ /* 0x000fe40007f5e0ff */
[----:B------:R-:W-:Y:S01]  /*144b70*/  IADD3.X R115, P6, PT, RZ, R115, RZ, P6, !PT ;  /* 0x00000073ff737210 */ /* 0x000fe200037de4ff */
[----:B------:R-:W-:Y:S01]  /*144b80*/  IMAD.IADD R62, R49, 0x1, R62 ;  /* 0x00000001313e7824 */ /* 0x000fe200078e023e */
[----:B------:R-:W-:Y:S01]  /*144b90*/  IADD3.X R63, P1, PT, RZ, R88, RZ, P1, !PT ;  /* 0x00000058ff3f7210 */ /* 0x000fe20000f3e4ff */
[----:B------:R-:W-:Y:S01]  /*144ba0*/  IMAD R91, R40, -0x760c0004, R91 ;  /* 0x89f3fffc285b7824 */ /* 0x000fe200078e025b */
[----:B------:R-:W-:-:S02]  /*144bb0*/  IADD3.X RZ, P2, PT, RZ, R41, RZ, P2, !PT ;  /* 0x00000029ffff7210 */ /* 0x000fc4000175e4ff */
[----:B------:R-:W-:Y:S02]  /*144bc0*/  IADD3.X R103, PT, PT, RZ, RZ, R103, P6, P5 ;  /* 0x000000ffff677210 */ /* 0x000fe400037ea467 */
[----:B------:R-:W-:Y:S02]  /*144bd0*/  IADD3.X R63, P5, PT, RZ, R63, RZ, P2, !PT ;  /* 0x0000003fff3f7210 */ /* 0x000fe400017be4ff */
[----:B------:R-:W-:Y:S02]  /*144be0*/  IADD3 RZ, P0, PT, R190, R46, RZ ;  /* 0x0000002ebeff7210 */ /* 0x000fe40007f1e0ff */
[----:B------:R-:W-:Y:S01]  /*144bf0*/  IADD3.X R69, PT, PT, RZ, RZ, R89, P5, P1 ;  /* 0x000000ffff457210 */ /* 0x000fe20002fe2459 */
[----:B------:R-:W-:Y:S01]  /*144c00*/  IMAD.WIDE.U32 R88, R194, 0x397fe69a, R156 ;  /* 0x397fe69ac2587825 */ /* 0x000fe200078e009c */
[----:B------:R-:W-:Y:S02]  /*144c10*/  IADD3.X RZ, P0, PT, R191, R95, RZ, P0, !PT ;  /* 0x0000005fbfff7210 */ /* 0x000fe4000071e4ff */
[----:B------:R-:W-:Y:S01]  /*144c20*/  IADD3 R48, P1, PT, R63, R48, RZ ;  /* 0x000000303f307210 */ /* 0x000fe20007f3e0ff */
[----:B------:R-:W-:Y:S01]  /*144c30*/  IMAD.IADD R98, R89, 0x1, R98 ;  /* 0x0000000159627824 */ /* 0x000fe200078e0262 */
[----:B------:R-:W-:-:S02]  /*144c40*/  IADD3.X R195, P0, PT, RZ, R56, RZ, P0, !PT ;  /* 0x00000038ffc37210 */ /* 0x000fc4000071e4ff */
[----:B------:R-:W-:Y:S01]  /*144c50*/  IADD3.X R49, P1, PT, R62, R69, RZ, P1, !PT ;  /* 0x000000453e317210 */ /* 0x000fe20000f3e4ff */
[----:B------:R-:W-:Y:S01]  /*144c60*/  IMAD.WIDE.U32 R62, R40, -0x30003, RZ ;  /* 0xfffcfffd283e7825 */ /* 0x000fe200078e00ff */
[----:B------:R-:W-:Y:S02]  /*144c70*/  IADD3 RZ, P2, PT, R156, R100, RZ ;  /* 0x000000649cff7210 */ /* 0x000fe40007f5e0ff */
[----:B------:R-:W-:Y:S01]  /*144c80*/  IADD3.X R195, P5, PT, RZ, R195, RZ, P1, !PT ;  /* 0x000000c3ffc37210 */ /* 0x000fe20000fbe4ff */
[----:B------:R-:W-:Y:S01]  /*144c90*/  IMAD.IADD R153, R63, 0x1, R91 ;  /* 0x000000013f997824 */ /* 0x000fe200078e025b */
[----:B------:R-:W-:Y:S01]  /*144ca0*/  IADD3.X R44, P3, PT, RZ, RZ, RZ, P3, !PT ;  /* 0x000000ffff2c7210 */ /* 0x000fe20001f7e4ff */
[----:B------:R-:W-:Y:S01]  /*144cb0*/  IMAD.WIDE.U32 R90, R62, -0x5555, RZ ;  /* 0xffffaaab3e5a7825 */ /* 0x000fe200078e00ff */
[----:B------:R-:W-:Y:S02]  /*144cc0*/  IADD3.X RZ, P2, PT, R157, R101, RZ, P2, !PT ;  /* 0x000000659dff7210 */ /* 0x000fe4000175e4ff */
[----:B------:R-:W-:Y:S01]  /*144cd0*/  IADD3 R56, P1, PT, R115, R88, RZ ;  /* 0x0000005873387210 */ /* 0x000fe20007f3e0ff */
[----:B------:R-:W-:Y:S01]  /*144ce0*/  IMAD.WIDE.U32 R94, R153, -0x5555, RZ ;  /* 0xffffaaab995e7825 */ /* 0x000fe200078e00ff */
[----:B------:R-:W-:-:S02]  /*144cf0*/  IADD3.X R87, P4, PT, RZ, RZ, RZ, P4, !PT ;  /* 0x000000ffff577210 */ /* 0x000fc4000279e4ff */
[----:B------:R-:W-:Y:S01]  /*144d00*/  IADD3.X R155, PT, PT, RZ, RZ, R57, P5, P0 ;  /* 0x000000ffff9b7210 */ /* 0x000fe20002fe0439 */
[----:B------:R-:W-:Y:S01]  /*144d10*/  IMAD.WIDE.U32 R88, R158, R213, R178 ;  /* 0x000000d59e587225 */ /* 0x000fe200078e00b2 */
[----:B------:R-:W-:Y:S02]  /*144d20*/  IADD3 RZ, P0, PT, R178, R52, RZ ;  /* 0x00000034b2ff7210 */ /* 0x000fe40007f1e0ff */
[----:B------:R-:W-:Y:S01]  /*144d30*/  IADD3.X R57, P1, PT, R98, R103, RZ, P1, !PT ;  /* 0x0000006762397210 */ /* 0x000fe20000f3e4ff */
[----:B------:R-:W-:Y:S01]  /*144d40*/  IMAD.X R52, RZ, RZ, RZ, P3 ;  /* 0x000000ffff347224 */ /* 0x000fe200018e06ff */
[----:B------:R-:W-:Y:S01]  /*144d50*/  IADD3.X R46, P3, PT, RZ, R104, RZ, P2, !PT ;  /* 0x00000068ff2e7210 */ /* 0x000fe2000177e4ff */
[----:B------:R-:W-:Y:S01]  /*144d60*/  IMAD.WIDE.U32 R174, R153, -0x94f09dc, RZ ;  /* 0xf6b0f62499ae7825 */ /* 0x000fe200078e00ff */
[----:B------:R-:W-:Y:S02]  /*144d70*/  IADD3 R87, P6, PT, R87, R44, RZ ;  /* 0x0000002c57577210 */ /* 0x000fe40007fde0ff */
[----:B------:R-:W-:Y:S01]  /*144d80*/  IADD3.X R46, P5, PT, RZ, R46, RZ, P1, !PT ;  /* 0x0000002eff2e7210 */ /* 0x000fe20000fbe4ff */
[----:B------:R-:W-:Y:S01]  /*144d90*/  IMAD.IADD R196, R89, 0x1, R68 ;  /* 0x0000000159c47824 */ /* 0x000fe200078e0244 */
[----:B------:R-:W-:Y:S01]  /*144da0*/  IADD3.X R52, PT, PT, R52, RZ, RZ, P6, P4 ;  /* 0x000000ff34347210 */ /* 0x000fe200037e84ff */
[----:B------:R-:W-:Y:S01]  /*144db0*/  IMAD.WIDE.U32 R94, P1, R62, -0x46010001, R94 ;  /* 0xb9feffff3e5e7825 */ /* 0x000fe2000782005e */
[----:B------:R-:W-:-:S02]  /*144dc0*/  IADD3.X R98, PT, PT, RZ, RZ, R105, P5, P3 ;  /* 0x000000ffff627210 */ /* 0x000fc40002fe6469 */
[----:B------:R-:W-:Y:S01]  /*144dd0*/  IADD3.X RZ, P2, PT, R179, R45, RZ, P0, !PT ;  /* 0x0000002db3ff7210 */ /* 0x000fe2000075e4ff */
[C---:B------:R-:W-:Y:S01]  /*144de0*/  IMAD.WIDE.U32 R188, R153.reuse, -0x4eac0001, RZ ;  /* 0xb153ffff99bc7825 */ /* 0x040fe200078e00ff */
[----:B------:R-:W-:Y:S02]  /*144df0*/  IADD3 R115, P3, PT, R94, R91, RZ ;  /* 0x0000005b5e737210 */ /* 0x000fe40007f7e0ff */
[----:B------:R-:W-:Y:S01]  /*144e00*/  IADD3 RZ, P0, PT, R40, R90, RZ ;  /* 0x0000005a28ff7210 */ /* 0x000fe20007f1e0ff */
[----:B------:R-:W-:-:S03]  /*144e10*/  IMAD.WIDE.U32 R68, R153, 0x397fe69a, RZ ;  /* 0x397fe69a99447825 */ /* 0x000fc600078e00ff */
[----:B------:R-:W-:Y:S01]  /*144e20*/  IADD3.X RZ, P0, PT, R41, R115, RZ, P0, !PT ;  /* 0x0000007329ff7210 */ /* 0x000fe2000071e4ff */
[----:B------:R-:W-:-:S04]  /*144e30*/  IMAD.WIDE.U32 R174, P4, R62, 0x6730d2a0, R174 ;  /* 0x6730d2a03eae7825 */ /* 0x000fc800078800ae */
[----:B------:R-:W-:Y:S02]  /*144e40*/  IMAD.X R171, RZ, RZ, RZ, P4 ;  /* 0x000000ffffab7224 */ /* 0x000fe400020e06ff */
[----:B------:R-:W-:-:S04]  /*144e50*/  IMAD.WIDE.U32 R44, R62, -0x4eac0001, RZ ;  /* 0xb153ffff3e2c7825 */ /* 0x000fc800078e00ff */
[----:B------:R-:W-:-:S04]  /*144e60*/  IMAD.WIDE.U32 R156, R153, -0xc7aed41, RZ ;  /* 0xf38512bf999c7825 */ /* 0x000fc800078e00ff */
[----:B------:R-:W-:-:S04]  /*144e70*/  IMAD.WIDE.U32 R100, R153, 0x434bacd7, RZ ;  /* 0x434bacd799647825 */ /* 0x000fc800078e00ff */
[----:B------:R-:W-:-:S04]  /*144e80*/  IMAD.WIDE.U32 R188, P6, R62, 0x1eabfffe, R188 ;  /* 0x1eabfffe3ebc7825 */ /* 0x000fc800078c00bc */
[----:B------:R-:W-:Y:S02]  /*144e90*/  IMAD.X R191, RZ, RZ, RZ, P1 ;  /* 0x000000ffffbf7224 */ /* 0x000fe400008e06ff */
[----:B------:R-:W-:-:S04]  /*144ea0*/  IMAD.WIDE.U32 R68, P4, R62, 0x1a0111ea, R68 ;  /* 0x1a0111ea3e447825 */ /* 0x000fc80007880044 */
[----:B------:R-:W-:Y:S02]  /*144eb0*/  IMAD.MOV.U32 R190, RZ, RZ, R95 ;  /* 0x000000ffffbe7224 */ /* 0x000fe400078e005f */
[----:B------:R-:W-:-:S04]  /*144ec0*/  IMAD.WIDE.U32 R172, R62, -0x94f09dc, RZ ;  /* 0xf6b0f6243eac7825 */ /* 0x000fc800078e00ff */
[----:B------:R-:W-:Y:S01]  /*144ed0*/  IMAD.WIDE.U32 R90, R62, -0x5555, R40 ;  /* 0xffffaaab3e5a7825 */ /* 0x000fe200078e0028 */
[----:B------:R-:W-:-:S03]  /*144ee0*/  IADD3.X R40, P2, PT, RZ, R50, RZ, P2, !PT ;  /* 0x00000032ff287210 */ /* 0x000fc6000175e4ff */
[----:B------:R-:W-:Y:S01]  /*144ef0*/  IMAD.X R89, RZ, RZ, RZ, P4 ;  /* 0x000000ffff597224 */ /* 0x000fe200020e06ff */
[----:B------:R-:W-:Y:S01]  /*144f00*/  IADD3 R135, P4, PT, R188, R45, RZ ;  /* 0x0000002dbc877210 */ /* 0x000fe20007f9e0ff */
[----:B------:R-:W-:Y:S01]  /*144f10*/  IMAD.WIDE.U32.X R190, R153, -0x46010001, R190, P3 ;  /* 0xb9feffff99be7825 */ /* 0x000fe200018e04be */
[----:B------:R-:W-:-:S03]  /*144f20*/  IADD3 R131, P3, PT, R174, R173, RZ ;  /* 0x000000adae837210 */ /* 0x000fc60007f7e0ff */
[----:B------:R-:W-:Y:S02]  /*144f30*/  IMAD.IADD R117, R91, 0x1, R94 ;  /* 0x000000015b757824 */ /* 0x000fe400078e025e */
[----:B------:R-:W-:-:S04]  /*144f40*/  IMAD.WIDE.U32 R156, P5, R62, 0x64774b84, R156 ;  /* 0x64774b843e9c7825 */ /* 0x000fc800078a009c */
[----:B------:R-:W-:Y:S02]  /*144f50*/  IMAD.X R179, RZ, RZ, RZ, P6 ;  /* 0x000000ffffb37224 */ /* 0x000fe400030e06ff */
[----:B------:R-:W-:-:S04]  /*144f60*/  IMAD.WIDE.U32 R100, P1, R62, 0x4b1ba7b6, R100 ;  /* 0x4b1ba7b63e647825 */ /* 0x000fc80007820064 */
[----:B------:R-:W-:-:S04]  /*144f70*/  IMAD.WIDE.U32 R104, R62, -0xc7aed41, RZ ;  /* 0xf38512bf3e687825 */ /* 0x000fc800078e00ff */
[----:B------:R-:W-:-:S04]  /*144f80*/  IMAD.WIDE.U32 R94, R62, 0x434bacd7, RZ ;  /* 0x434bacd73e5e7825 */ /* 0x000fc800078e00ff */
[----:B------:R-:W-:Y:S02]  /*144f90*/  IMAD.MOV.U32 R178, RZ, RZ, R189 ;  /* 0x000000ffffb27224 */ /* 0x000fe400078e00bd */
[----:B------:R-:W-:Y:S02]  /*144fa0*/  IMAD.MOV.U32 R170, RZ, RZ, R175 ;  /* 0x000000ffffaa7224 */ /* 0x000fe400078e00af */
[----:B------:R-:W-:Y:S01]  /*144fb0*/  IMAD.X R103, RZ, RZ, RZ, P5 ;  /* 0x000000ffff677224 */ /* 0x000fe200028e06ff */
[----:B------:R-:W-:Y:S01]  /*144fc0*/  IADD3 RZ, P5, PT, RZ, R90, RZ ;  /* 0x0000005affff7210 */ /* 0x000fe20007fbe0ff */
[----:B------:R-:W-:Y:S01]  /*144fd0*/  IMAD.X R91, RZ, RZ, RZ, P1 ;  /* 0x000000ffff5b7224 */ /* 0x000fe200008e06ff */
[----:B------:R-:W-:Y:S01]  /*144fe0*/  IADD3 RZ, P1, PT, R48, R44, RZ ;  /* 0x0000002c30ff7210 */ /* 0x000fe20007f3e0ff */
[----:B------:R-:W-:Y:S01]  /*144ff0*/  IMAD.WIDE.U32.X R178, R153, 0x1eabfffe, R178, P4 ;  /* 0x1eabfffe99b27825 */ /* 0x000fe200020e04b2 */
[----:B------:R-:W-:Y:S02]  /*145000*/  IADD3 R105, P4, PT, R156, R105, RZ ;  /* 0x000000699c697210 */ /* 0x000fe40007f9e0ff */
[----:B------:R-:W-:Y:S01]  /*145010*/  IADD3.X RZ, P1, PT, R49, R135, RZ, P1, !PT ;  /* 0x0000008731ff7210 */ /* 0x000fe20000f3e4ff */
[----:B------:R-:W-:Y:S01]  /*145020*/  IMAD.WIDE.U32.X R170, R153, 0x6730d2a0, R170, P3 ;  /* 0x6730d2a099aa7825 */ /* 0x000fe200018e04aa */
[----:B------:R-:W-:-:S02]  /*145030*/  IADD3 R63, P3, PT, R100, R95, RZ ;  /* 0x0000005f643f7210 */ /* 0x000fc40007f7e0ff */
[----:B------:R-:W-:Y:S01]  /*145040*/  IADD3.X RZ, P5, PT, RZ, R117, RZ, P5, !PT ;  /* 0x00000075ffff7210 */ /* 0x000fe20002fbe4ff */
        /* <DEDUP_REMOVED lines=9> */
[----:B------:R-:W-:-:S04]  /*1450e0*/  IMAD.WIDE.U32 R196, R211, R216, RZ ;  /* 0x000000d8d3c47225 */ /* 0x000fc800078e00ff */
[----:B------:R-:W-:Y:S01]  /*1450f0*/  IMAD.WIDE.U32.X R88, R153, 0x1a0111ea, R88, P4 ;  /* 0x1a0111ea99587825 */ /* 0x000fe200020e0458 */
[----:B------:R-:W-:-:S03]  /*145100*/  IADD3 RZ, P4, PT, R38, R54, RZ ;  /* 0x0000003626ff7210 */ /* 0x000fc60007f9e0ff */
[----:B------:R-:W-:Y:S01]  /*145110*/  IMAD.WIDE.U32 R48, R62, -0x4eac0001, R48 ;  /* 0xb153ffff3e307825 */ /* 0x000fe200078e0030 */
[----:B------:R-:W-:Y:S02]  /*145120*/  IADD3.X RZ, P4, PT, R39, R43, RZ, P4, !PT ;  /* 0x0000002b27ff7210 */ /* 0x000fe4000279e4ff */
[----:B------:R-:W-:Y:S01]  /*145130*/  IADD3.X R43, P6, PT, RZ, R40, RZ, P3, !PT ;  /* 0x00000028ff2b7210 */ /* 0x000fe20001fde4ff */
[----:B------:R-:W-:-:S03]  /*145140*/  IMAD.WIDE.U32 R38, R158, R211, R38 ;  /* 0x000000d39e267225 */ /* 0x000fc600078e0026 */
[----:B------:R-:W-:Y:S01]  /*145150*/  IADD3.X R69, PT, PT, RZ, RZ, R51, P6, P2 ;  /* 0x000000ffff457210 */ /* 0x000fe200037e4433 */
[----:B------:R-:W-:Y:S01]  /*145160*/  IMAD.WIDE.U32 R226, P3, R217, R211, R226 ;  /* 0x000000d3d9e27225 */ /* 0x000fe200078600e2 */
[----:B------:R-:W-:-:S03]  /*145170*/  IADD3 R40, P6, PT, R43, R38, RZ ;  /* 0x000000262b287210 */ /* 0x000fc60007fde0ff */
[----:B------:R-:W-:Y:S01]  /*145180*/  IMAD.IADD R72, R39, 0x1, R72 ;  /* 0x0000000127487824 */ /* 0x000fe200078e0248 */
[----:B------:R-:W-:Y:S01]  /*145190*/  IADD3 R54, P2, PT, R226, R197, RZ ;  /* 0x000000c5e2367210 */ /* 0x000fe20007f5e0ff */
[----:B------:R-:W-:Y:S02]  /*1451a0*/  IMAD.X R231, RZ, RZ, RZ, P3 ;  /* 0x000000ffffe77224 */ /* 0x000fe400018e06ff */
[----:B------:R-:W-:Y:S01]  /*1451b0*/  IMAD.WIDE.U32 R50, P3, R217, R201, R228 ;  /* 0x000000c9d9327225 */ /* 0x000fe200078600e4 */
        /* <DEDUP_REMOVED lines=15> */
[----:B------:R-:W-:Y:S02]  /*1452b0*/  IADD3 RZ, P6, PT, R56, R60, RZ ;  /* 0x0000003c38ff7210 */ /* 0x000fe40007fde0ff */
[----:B------:R-:W-:Y:S01]  /*1452c0*/  IADD3 R48, P4, PT, R49, R48, RZ ;  /* 0x0000003031307210 */ /* 0x000fe20007f9e0ff */
[----:B------:R-:W-:Y:S01]  /*1452d0*/  IMAD.WIDE.U32.X R42, R217, R209, R42, P2 ;  /* 0x000000d1d92a7225 */ /* 0x000fe200010e042a */
[----:B------:R-:W-:-:S02]  /*1452e0*/  IADD3.X R191, PT, PT, RZ, RZ, R191, P5, P0 ;  /* 0x000000ffffbf7210 */ /* 0x000fc40002fe04bf */
        /* <DEDUP_REMOVED lines=16> */
[----:B------:R-:W-:Y:S02]  /*1453f0*/  IADD3.X R195, P4, PT, R174, R179, RZ, P4, !PT ;  /* 0x000000b3aec37210 */ /* 0x000fe4000279e4ff */
[----:B------:R-:W-:Y:S02]  /*145400*/  IADD3.X R51, P2, PT, RZ, R170, RZ, P2, !PT ;  /* 0x000000aaff337210 */ /* 0x000fe4000175e4ff */
[----:B------:R-:W-:Y:S01]  /*145410*/  IADD3.X RZ, P6, PT, R41, R105, RZ, P6, !PT ;  /* 0x0000006929ff7210 */ /* 0x000fe200037de4ff */
[----:B------:R-:W-:Y:S01]  /*145420*/  IMAD.WIDE.U32 R40, R62, -0xc7aed41, R40 ;  /* 0xf38512bf3e287825 */ /* 0x000fe200078e0028 */
[----:B------:R-:W-:Y:S02]  /*145430*/  IADD3.X R59, P5, PT, RZ, R59, RZ, P5, !PT ;  /* 0x0000003bff3b7210 */ /* 0x000fe40002fbe4ff */
[----:B------:R-:W-:Y:S01]  /*145440*/  IADD3.X R51, P4, PT, RZ, R51, RZ, P4, !PT ;  /* 0x00000033ff337210 */ /* 0x000fe2000279e4ff */
[----:B------:R-:W-:Y:S01]  /*145450*/  IMAD.IADD R156, R41, 0x1, R156 ;  /* 0x00000001299c7824 */ /* 0x000fe200078e029c */
[----:B------:R-:W-:-:S02]  /*145460*/  IADD3 R46, P1, PT, R46, R87, RZ ;  /* 0x000000572e2e7210 */ /* 0x000fc40007f3e0ff */
[----:B------:R-:W-:Y:S02]  /*145470*/  IADD3.X R71, PT, PT, RZ, RZ, R71, P5, P0 ;  /* 0x000000ffff477210 */ /* 0x000fe40002fe0447 */
        /* <DEDUP_REMOVED lines=18> */
[----:B------:R-:W-:Y:S02]  /*1455a0*/  IADD3 RZ, P4, PT, R48, R106, RZ ;  /* 0x0000006a30ff7210 */ /* 0x000fe40007f9e0ff */
[----:B------:R-:W-:Y:S02]  /*1455b0*/  IADD3.X RZ, P2, PT, R57, R63, RZ, P2, !PT ;  /* 0x0000003f39ff7210 */ /* 0x000fe4000175e4ff */
[----:B------:R-:W-:Y:S02]  /*1455c0*/  IADD3.X R51, P6, PT, RZ, R51, RZ, P6, !PT ;  /* 0x00000033ff337210 */ /* 0x000fe400037de4ff */
[----:B------:R-:W-:Y:S01]  /*1455d0*/  IADD3.X RZ, P4, PT, R49, R99, RZ, P4, !PT ;  /* 0x0000006331ff7210 */ /* 0x000fe2000279e4ff */
[----:B------:R-:W-:Y:S01]  /*1455e0*/  IMAD.WIDE.U32 R48, R214, R207, R48 ;  /* 0x000000cfd6307225 */ /* 0x000fe200078e0030 */
[----:B------:R-:W-:-:S02]  /*1455f0*/  IADD3.X R47, P5, PT, R100, R103, RZ, P5, !PT ;  /* 0x00000067642f7210 */ /* 0x000fc40002fbe4ff */
[----:B------:R-:W-:Y:S01]  /*145600*/  IADD3.X R53, P3, PT, RZ, RZ, RZ, P3, !PT ;  /* 0x000000ffff357210 */ /* 0x000fe20001f7e4ff */
[----:B------:R-:W-:Y:S01]  /*145610*/  IMAD.IADD R49, R49, 0x1, R110 ;  /* 0x0000000131317824 */ /* 0x000fe200078e026e */
[----:B------:R-:W-:Y:S02]  /*145620*/  IADD3.X R57, P2, PT, RZ, R90, RZ, P2, !PT ;  /* 0x0000005aff397210 */ /* 0x000fe4000175e4ff */
[----:B------:R-:W-:Y:S01]  /*145630*/  IADD3.X R60, PT, PT, RZ, RZ, R97, P6, P0 ;  /* 0x000000ffff3c7210 */ /* 0x000fe200037e0461 */
[----:B------:R-:W-:Y:S01]  /*145640*/  IMAD.X R59, RZ, RZ, RZ, P3 ;  /* 0x000000ffff3b7224 */ /* 0x000fe200018e06ff */
[----:B------:R-:W-:Y:S01]  /*145650*/  IADD3.X R57, P6, PT, RZ, R57, RZ, P5, !PT ;  /* 0x00000039ff397210 */ /* 0x000fe20002fde4ff */
[----:B------:R-:W-:Y:S01]  /*145660*/  IMAD R63, R49, -0x30003, RZ ;  /* 0xfffcfffd313f7824 */ /* 0x000fe200078e02ff */
[----:B------:R-:W-:Y:S02]  /*145670*/  IADD3 RZ, P3, PT, RZ, R48, RZ ;  /* 0x00000030ffff7210 */ /* 0x000fe40007f7e0ff */
[----:B------:R-:W-:Y:S01]  /*145680*/  IADD3.X R91, PT, PT, RZ, RZ, R91, P6, P2 ;  /* 0x000000ffff5b7210 */ /* 0x000fe200037e445b */
[----:B------:R-:W-:Y:S01]  /*145690*/  IMAD R63, R48, -0x760c0004, R63 ;  /* 0x89f3fffc303f7824 */ /* 0x000fe200078e023f */
[----:B------:R-:W-:-:S02]  /*1456a0*/  IADD3.X R56, P1, PT, RZ, RZ, RZ, P1, !PT ;  /* 0x000000ffff387210 */ /* 0x000fc40000f3e4ff */
[----:B------:R-:W-:Y:S02]  /*1456b0*/  IADD3 RZ, P2, PT, R158, R44, RZ ;  /* 0x0000002c9eff7210 */ /* 0x000fe40007f5e0ff */
[----:B------:R-:W-:Y:S02]  /*1456c0*/  IADD3.X R44, P4, PT, RZ, R132, RZ, P4, !PT ;  /* 0x00000084ff2c7210 */ /* 0x000fe4000279e4ff */
[----:B------:R-:W-:Y:S02]  /*1456d0*/  IADD3.X RZ, P3, PT, RZ, R49, RZ, P3, !PT ;  /* 0x00000031ffff7210 */ /* 0x000fe40001f7e4ff */
[----:B------:R-:W-:Y:S01]  /*1456e0*/  IADD3 R56, P5, PT, R56, R53, RZ ;  /* 0x0000003538387210 */ /* 0x000fe20007fbe0ff */
[----:B------:R-:W-:Y:S01]  /*1456f0*/  IMAD.WIDE.U32 R52, R62, 0x397fe69a, R158 ;  /* 0x397fe69a3e347825 */ /* 0x000fe200078e009e */
[----:B------:R-:W-:Y:S02]  /*145700*/  IADD3.X RZ, P2, PT, R159, R45, RZ, P2, !PT ;  /* 0x0000002d9fff7210 */ /* 0x000fe4000175e4ff */
[----:B------:R-:W-:Y:S01]  /*145710*/  IADD3.X R45, P6, PT, RZ, R44, RZ, P3, !PT ;  /* 0x0000002cff2d7210 */ /* 0x000fe20001fde4ff */
[----:B------:R-:W-:Y:S01]  /*145720*/  IMAD.IADD R68, R53, 0x1, R68 ;  /* 0x0000000135447824 */ /* 0x000fe200078e0244 */
[----:B------:R-:W-:-:S02]  /*145730*/  IADD3 RZ, P0, PT, R194, R108, RZ ;  /* 0x0000006cc2ff7210 */ /* 0x000fc40007f1e0ff */
[----:B------:R-:W-:Y:S02]  /*145740*/  IADD3.X R133, PT, PT, RZ, RZ, R133, P6, P4 ;  /* 0x000000ffff857210 */ /* 0x000fe400037e8485 */
[----:B------:R-:W-:Y:S02]  /*145750*/  IADD3.X R59, PT, PT, R59, RZ, RZ, P5, P1 ;  /* 0x000000ff3b3b7210 */ /* 0x000fe40002fe24ff */
[----:B------:R-:W-:Y:S01]  /*145760*/  IADD3.X RZ, P0, PT, R195, R73, RZ, P0, !PT ;  /* 0x00000049c3ff7210 */ /* 0x000fe2000071e4ff */
[----:B------:R-:W-:Y:S01]  /*145770*/  IMAD.WIDE.U32 R194, R214, R219, R194 ;  /* 0x000000dbd6c27225 */ /* 0x000fe200078e00c2 */
[----:B------:R-:W-:Y:S02]  /*145780*/  IADD3 R51, P6, PT, R51, R56, RZ ;  /* 0x0000003833337210 */ /* 0x000fe40007fde0ff */
[----:B------:R-:W-:Y:S01]  /*145790*/  IADD3 R52, P5, PT, R57, R52, RZ ;  /* 0x0000003439347210 */ /* 0x000fe20007fbe0ff */
[----:B------:R-:W-:Y:S01]  /*1457a0*/  IMAD.WIDE.U32 R56, R48, -0x30003, RZ ;  /* 0xfffcfffd30387825 */ /* 0x000fe200078e00ff */
[----:B------:R-:W-:-:S02]  /*1457b0*/  IADD3 RZ, P4, PT, R40, R112, RZ ;  /* 0x0000007028ff7210 */ /* 0x000fc40007f9e0ff */
[----:B------:R-:W-:Y:S01]  /*1457c0*/  IADD3 R44, P3, PT, R45, R194, RZ ;  /* 0x000000c22d2c7210 */ /* 0x000fe20007f7e0ff */
[----:B------:R-:W-:Y:S01]  /*1457d0*/  IMAD.IADD R116, R195, 0x1, R116 ;  /* 0x00000001c3747824 */ /* 0x000fe200078e0274 */
[----:B------:R-:W-:Y:S01]  /*1457e0*/  IADD3.X R53, P5, PT, R68, R91, RZ, P5, !PT ;  /* 0x0000005b44357210 */ /* 0x000fe20002fbe4ff */
[----:B------:R-:W-:Y:S01]  /*1457f0*/  IMAD.IADD R117, R57, 0x1, R63 ;  /* 0x0000000139757824 */ /* 0x000fe200078e023f */
[----:B------:R-:W-:Y:S01]  /*145800*/  IADD3.X R64, P2, PT, RZ, R88, RZ, P2, !PT ;  /* 0x00000058ff407210 */ /* 0x000fe2000175e4ff */
[----:B------:R-:W-:Y:S01]  /*145810*/  IMAD.WIDE.U32 R86, R56, -0x4eac0001, RZ ;  /* 0xb153ffff38567825 */ /* 0x000fe200078e00ff */
[----:B------:R-:W-:Y:S02]  /*145820*/  IADD3.X RZ, P1, PT, R41, R107, RZ, P4, !PT ;  /* 0x0000006b29ff7210 */ /* 0x000fe4000273e4ff */
[----:B------:R-:W-:Y:S01]  /*145830*/  IADD3.X R45, P3, PT, R116, R133, RZ, P3, !PT ;  /* 0x00000085742d7210 */ /* 0x000fe20001f7e4ff */
[----:B------:R-:W-:Y:S01]  /*145840*/  IMAD.WIDE.U32 R68, R117, -0x94f09dc, RZ ;  /* 0xf6b0f62475447825 */ /* 0x000fe200078e00ff */
[----:B------:R-:W-:-:S02]  /*145850*/  IADD3.X R131, P4, PT, RZ, R136, RZ, P0, !PT ;  /* 0x00000088ff837210 */ /* 0x000fc4000079e4ff */
[----:B------:R-:W-:Y:S01]  /*145860*/  IADD3.X R64, P5, PT, RZ, R64, RZ, P5, !PT ;  /* 0x00000040ff407210 */ /* 0x000fe20002fbe4ff */
[C---:B------:R-:W-:Y:S01]  /*145870*/  IMAD.WIDE.U32 R72, R117.reuse, -0x5555, RZ ;  /* 0xffffaaab75487825 */ /* 0x040fe200078e00ff */
[----:B------:R-:W-:Y:S02]  /*145880*/  IADD3.X R60, P0, PT, R60, R59, RZ, P6, !PT ;  /* 0x0000003b3c3c7210 */ /* 0x000fe4000371e4ff */
[----:B------:R-:W-:Y:S01]  /*145890*/  IADD3.X R131, P3, PT, RZ, R131, RZ, P3, !PT ;  /* 0x00000083ff837210 */ /* 0x000fe20001f7e4ff */
[C---:B------:R-:W-:Y:S01]  /*1458a0*/  IMAD.WIDE.U32 R70, R117.reuse, -0x4eac0001, RZ ;  /* 0xb153ffff75467825 */ /* 0x040fe200078e00ff */
[----:B------:R-:W-:Y:S02]  /*1458b0*/  IADD3.X R115, PT, PT, RZ, RZ, R89, P5, P2 ;  /* 0x000000ffff737210 */ /* 0x000fe40002fe4459 */
[----:B------:R-:W-:Y:S01]  /*1458c0*/  IADD3.X R137, PT, PT, RZ, RZ, R137, P3, P4 ;  /* 0x000000ffff897210 */ /* 0x000fe20001fe8489 */
[----:B------:R-:W-:-:S04]  /*1458d0*/  IMAD.WIDE.U32 R58, R117, 0x397fe69a, RZ ;  /* 0x397fe69a753a7825 */ /* 0x000fc800078e00ff */
[----:B------:R-:W-:-:S04]  /*1458e0*/  IMAD.WIDE.U32 R68, P2, R56, 0x6730d2a0, R68 ;  /* 0x6730d2a038447825 */ /* 0x000fc80007840044 */
[----:B------:R-:W-:-:S04]  /*1458f0*/  IMAD.WIDE.U32 R62, R117, 0x434bacd7, RZ ;  /* 0x434bacd7753e7825 */ /* 0x000fc800078e00ff */
[----:B------:R-:W-:-:S04]  /*145900*/  IMAD.WIDE.U32 R40, R214, R213, R40 ;  /* 0x000000d5d6287225 */ /* 0x000fc800078e0028 */
[----:B------:R-:W-:-:S04]  /*145910*/  IMAD.WIDE.U32 R72, P4, R56, -0x46010001, R72 ;  /* 0xb9feffff38487825 */ /* 0x000fc80007880048 */
[----:B------:R-:W-:Y:S02]  /*145920*/  IMAD.X R99, RZ, RZ, RZ, P2 ;  /* 0x000000ffff637224 */ /* 0x000fe400010e06ff */
[----:B------:R-:W-:-:S04]  /*145930*/  IMAD.WIDE.U32 R66, R117, -0xc7aed41, RZ ;  /* 0xf38512bf75427825 */ /* 0x000fc800078e00ff */
[----:B------:R-:W-:-:S04]  /*145940*/  IMAD.WIDE.U32 R70, P6, R56, 0x1eabfffe, R70 ;  /* 0x1eabfffe38467825 */ /* 0x000fc800078c0046 */
[----:B------:R-:W-:-:S04]  /*145950*/  IMAD.WIDE.U32 R58, P2, R56, 0x1a0111ea, R58 ;  /* 0x1a0111ea383a7825 */ /* 0x000fc8000784003a */
[----:B------:R-:W-:Y:S02]  /*145960*/  IMAD.IADD R130, R41, 0x1, R130 ;  /* 0x0000000129827824 */ /* 0x000fe400078e0282 */
[----:B------:R-:W-:Y:S02]  /*145970*/  IMAD.X R105, RZ, RZ, RZ, P4 ;  /* 0x000000ffff697224 */ /* 0x000fe400020e06ff */
[----:B------:R-:W-:-:S04]  /*145980*/  IMAD.WIDE.U32 R90, R56, -0x5555, RZ ;  /* 0xffffaaab385a7825 */ /* 0x000fc800078e00ff */
[----:B------:R-:W-:Y:S01]  /*145990*/  IMAD.WIDE.U32 R62, P4, R56, 0x4b1ba7b6, R62 ;  /* 0x4b1ba7b6383e7825 */ /* 0x000fe2000788003e */
[----:B------:R-:W-:-:S03]  /*1459a0*/  IADD3 RZ, P3, PT, R48, R90, RZ ;  /* 0x0000005a30ff7210 */ /* 0x000fc60007f7e0ff */
        /* <DEDUP_REMOVED lines=68> */
[----:B------:R-:W-:Y:S02]  /*145df0*/  IADD3.X RZ, P3, PT, R53, R111, RZ, P3, !PT ;  /* 0x0000006f35ff7210 */ /* 0x000fe40001f7e4ff */
[----:B------:R-:W-:Y:S02]  /*145e00*/  IADD3 R70, P4, PT, R63, R70, RZ ;  /* 0x000000463f467210 */ /* 0x000fe40007f9e0ff */
[----:B------:R-:W-:Y:S01]  /*145e10*/  IADD3.X R49, P2, PT, R68, R103, RZ, P2, !PT ;  /* 0x0000006744317210 */ /* 0x000fe2000175e4ff */
[----:B------:R-:W-:Y:S01]  /*145e20*/  IMAD.WIDE.U32 R68, R56, -0xc7aed41, R46 ;  /* 0xf38512bf38447825 */ /* 0x000fe200078e002e */
[----:B------:R-:W-:-:S02]  /*145e30*/  IADD3.X R51, P1, PT, RZ, R98, RZ, P1, !PT ;  /* 0x00000062ff337210 */ /* 0x000fc40000f3e4ff */
[----:B------:R-:W-:Y:S01]  /*145e40*/  IADD3.X RZ, P5, PT, R47, R97, RZ, P5, !PT ;  /* 0x000000612fff7210 */ /* 0x000fe20002fbe4ff */
[----:B------:R-:W-:Y:S01]  /*145e50*/  IMAD.IADD R66, R69, 0x1, R66 ;  /* 0x0000000145427824 */ /* 0x000fe200078e0242 */
[----:B------:R-:W-:Y:S02]  /*145e60*/  IADD3.X R71, P4, PT, R154, R161, RZ, P4, !PT ;  /* 0x000000a19a477210 */ /* 0x000fe4000279e4ff */
[----:B------:R-:W-:Y:S02]  /*145e70*/  IADD3.X R59, P3, PT, RZ, R162, RZ, P3, !PT ;  /* 0x000000a2ff3b7210 */ /* 0x000fe40001f7e4ff */
[----:B------:R-:W-:Y:S02]  /*145e80*/  IADD3.X R47, P2, PT, RZ, R51, RZ, P2, !PT ;  /* 0x00000033ff2f7210 */ /* 0x000fe4000175e4ff */
[----:B------:R-:W-:Y:S02]  /*145e90*/  IADD3.X R59, P4, PT, RZ, R59, RZ, P4, !PT ;  /* 0x0000003bff3b7210 */ /* 0x000fe4000279e4ff */
[----:B------:R-:W-:-:S02]  /*145ea0*/  IADD3.X R99, PT, PT, RZ, RZ, R99, P2, P1 ;  /* 0x000000ffff637210 */ /* 0x000fc400017e2463 */
[----:B------:R-:W-:Y:S01]  /*145eb0*/  IADD3 R68, P1, PT, R47, R68, RZ ;  /* 0x000000442f447210 */ /* 0x000fe20007f3e0ff */
[----:B------:R-:W-:Y:S01]  /*145ec0*/  IMAD.WIDE.U32 R46, R56, 0x434bacd7, R70 ;  /* 0x434bacd7382e7825 */ /* 0x000fe200078e0046 */
[----:B------:R-:W-:Y:S02]  /*145ed0*/  IADD3.X R53, P6, PT, R115, R60, RZ, P6, !PT ;  /* 0x0000003c73357210 */ /* 0x000fe400037de4ff */
[----:B------:R-:W-:Y:S01]  /*145ee0*/  IADD3.X R163, PT, PT, RZ, RZ, R163, P4, P3 ;  /* 0x000000ffffa37210 */ /* 0x000fe200027e64a3 */
[----:B------:R-:W-:Y:S01]  /*145ef0*/  IMAD.IADD R62, R47, 0x1, R62 ;  /* 0x000000012f3e7824 */ /* 0x000fe200078e023e */
        /* <DEDUP_REMOVED lines=10> */
[----:B------:R-:W-:Y:S02]  /*145fa0*/  IADD3 R46, P3, PT, R51, R46, RZ ;  /* 0x0000002e332e7210 */ /* 0x000fe40007f7e0ff */
[----:B------:R-:W-:-:S02]  /*145fb0*/  IADD3.X R53, P4, PT, R164, R163, RZ, P4, !PT ;  /* 0x000000a3a4357210 */ /* 0x000fc4000279e4ff */
[----:B------:R-:W-:Y:S02]  /*145fc0*/  IADD3.X R51, P5, PT, RZ, R168, RZ, P5, !PT ;  /* 0x000000a8ff337210 */ /* 0x000fe40002fbe4ff */
        /* <DEDUP_REMOVED lines=15> */
[----:B------:R-:W-:-:S02]  /*1460c0*/  IADD3.X R59, P2, PT, RZ, R192, RZ, P2, !PT ;  /* 0x000000c0ff3b7210 */ /* 0x000fc4000175e4ff */
        /* <DEDUP_REMOVED lines=14> */
[----:B------:R-:W-:Y:S01]  /*1461b0*/  IADD3.X R49, P0, PT, RZ, RZ, RZ, P0, !PT ;  /* 0x000000ffff317210 */ /* 0x000fe2000071e4ff */
[----:B------:R-:W-:Y:S01]  /*1461c0*/  IMAD.WIDE.U32 R60, R44, -0x5555, RZ ;  /* 0xffffaaab2c3c7825 */ /* 0x000fe200078e00ff */
[----:B------:R-:W-:Y:S02]  /*1461d0*/  IADD3.X R66, P2, PT, RZ, R66, RZ, P2, !PT ;  /* 0x00000042ff427210 */ /* 0x000fe4000175e4ff */
[----:B------:R-:W-:Y:S01]  /*1461e0*/  IADD3.X R72, P6, PT, RZ, RZ, RZ, P6, !PT ;  /* 0x000000ffff487210 */ /* 0x000fe200037de4ff */
[----:B------:R-:W-:Y:S01]  /*1461f0*/  IMAD.IADD R45, R45, 0x1, R51 ;  /* 0x000000012d2d7824 */ /* 0x000fe200078e0233 */
[----:B------:R-:W-:Y:S02]  /*146200*/  IADD3 R58, P4, PT, R59, R48, RZ ;  /* 0x000000303b3a7210 */ /* 0x000fe40007f9e0ff */
[----:B------:R-:W-:Y:S01]  /*146210*/  IADD3.X R70, PT, PT, RZ, RZ, R41, P2, P3 ;  /* 0x000000ffff467210 */ /* 0x000fe200017e6429 */
[----:B------:R-:W-:Y:S01]  /*146220*/  IMAD.WIDE.U32 R40, R216, R213, R68 ;  /* 0x000000d5d8287225 */ /* 0x000fe200078e0044 */
[----:B------:R-:W-:-:S02]  /*146230*/  IADD3 R72, P3, PT, R72, R49, RZ ;  /* 0x0000003148487210 */ /* 0x000fc40007f7e0ff */
[----:B------:R-:W-:Y:S01]  /*146240*/  IADD3.X R59, P5, PT, R222, R193, RZ, P4, !PT ;  /* 0x000000c1de3b7210 */ /* 0x000fe200027be4ff */
[----:B------:R-:W-:Y:S01]  /*146250*/  IMAD.WIDE.U32 R48, R45, -0x5555, RZ ;  /* 0xffffaaab2d307825 */ /* 0x000fe200078e00ff */
[----:B------:R-:W-:Y:S02]  /*146260*/  IADD3.X R51, P4, PT, RZ, R176, RZ, P1, !PT ;  /* 0x000000b0ff337210 */ /* 0x000fe40000f9e4ff */
[----:B------:R-:W-:Y:S01]  /*146270*/  IADD3 RZ, P2, PT, R68, R180, RZ ;  /* 0x000000b444ff7210 */ /* 0x000fe20007f5e0ff */
[----:B------:R-:W-:Y:S01]  /*146280*/  IMAD.IADD R186, R41, 0x1, R186 ;  /* 0x0000000129ba7824 */ /* 0x000fe200078e02ba */
[----:B------:R-:W-:Y:S01]  /*146290*/  IADD3.X R51, P1, PT, RZ, R51, RZ, P5, !PT ;  /* 0x00000033ff337210 */ /* 0x000fe20002f3e4ff */
[C---:B------:R-:W-:Y:S01]  /*1462a0*/  IMAD.WIDE.U32 R56, P5, R44.reuse, -0x46010001, R48 ;  /* 0xb9feffff2c387825 */ /* 0x040fe200078a0030 */
[----:B------:R-:W-:Y:S02]  /*1462b0*/  IADD3.X RZ, P2, PT, R69, R65, RZ, P2, !PT ;  /* 0x0000004145ff7210 */ /* 0x000fe4000175e4ff */
[----:B------:R-:W-:Y:S01]  /*1462c0*/  IADD3.X R177, PT, PT, RZ, RZ, R177, P1, P4 ;  /* 0x000000ffffb17210 */ /* 0x000fe20000fe84b1 */
[----:B------:R-:W-:Y:S01]  /*1462d0*/  IMAD.X R65, RZ, RZ, RZ, P5 ;  /* 0x000000ffff417224 */ /* 0x000fe200028e06ff */
[----:B------:R-:W-:Y:S01]  /*1462e0*/  IADD3 R40, P4, PT, R51, R40, RZ ;  /* 0x0000002833287210 */ /* 0x000fe20007f9e0ff */
[----:B------:R-:W-:Y:S01]  /*1462f0*/  IMAD.WIDE.U32 R48, R44, -0x5555, R62 ;  /* 0xffffaaab2c307825 */ /* 0x000fe200078e003e */
[----:B------:R-:W-:-:S02]  /*146300*/  IADD3 R55, P5, PT, R56, R61, RZ ;  /* 0x0000003d38377210 */ /* 0x000fc40007fbe0ff */
[----:B------:R-:W-:Y:S01]  /*146310*/  IADD3 RZ, P1, PT, R62, R60, RZ ;  /* 0x0000003c3eff7210 */ /* 0x000fe20007f3e0ff */
[----:B------:R-:W-:Y:S01]  /*146320*/  IMAD.MOV.U32 R64, RZ, RZ, R57 ;  /* 0x000000ffff407224 */ /* 0x000fe200078e0039 */
[----:B------:R-:W-:Y:S01]  /*146330*/  IADD3.X R41, P4, PT, R186, R177, RZ, P4, !PT ;  /* 0x000000b1ba297210 */ /* 0x000fe2000279e4ff */
[----:B------:R-:W-:Y:S01]  /*146340*/  IMAD.WIDE.U32 R86, R44, -0x4eac0001, R58 ;  /* 0xb153ffff2c567825 */ /* 0x000fe200078e003a */
[----:B------:R-:W-:Y:S02]  /*146350*/  IADD3.X R51, P2, PT, RZ, R224, RZ, P2, !PT ;  /* 0x000000e0ff337210 */ /* 0x000fe4000175e4ff */
[----:B------:R-:W-:Y:S01]  /*146360*/  IADD3.X RZ, P1, PT, R63, R55, RZ, P1, !PT ;  /* 0x000000373fff7210 */ /* 0x000fe20000f3e4ff */
        /* <DEDUP_REMOVED lines=18> */
[----:B------:R-:W-:Y:S01]  /*146490*/  IMAD.X R69, RZ, RZ, RZ, P0 ;  /* 0x000000ffff457224 */ /* 0x000fe200000e06ff */
[----:B------:R-:W-:Y:S01]  /*1464a0*/  IADD3.X R64, PT, PT, RZ, RZ, R61, P5, P1 ;  /* 0x000000ffff407210 */ /* 0x000fe20002fe243d */
[----:B------:R-:W-:Y:S01]  /*1464b0*/  IMAD.WIDE.U32 R48, P1, R217, R199, R48 ;  /* 0x000000c7d9307225 */ /* 0x000fe20007820030 */
[----:B------:R-:W-:Y:S02]  /*1464c0*/  IADD3.X R67, P5, PT, RZ, R67, RZ, P4, !PT ;  /* 0x00000043ff437210 */ /* 0x000fe400027be4ff */
[----:B------:R-:W-:Y:S01]  /*1464d0*/  IADD3.X R69, PT, PT, R69, RZ, RZ, P3, P6 ;  /* 0x000000ff45457210 */ /* 0x000fe20001fec4ff */
[----:B------:R-:W-:Y:S01]  /*1464e0*/  IMAD.WIDE.U32 R60, P4, R44, 0x1eabfffe, R46 ;  /* 0x1eabfffe2c3c7825 */ /* 0x000fe2000788002e */
[----:B------:R-:W-:-:S02]  /*1464f0*/  IADD3.X R231, PT, PT, RZ, RZ, R231, P5, P2 ;  /* 0x000000ffffe77210 */ /* 0x000fc40002fe44e7 */
[----:B------:R-:W-:Y:S01]  /*146500*/  IADD3 RZ, P5, PT, R58, R62, RZ ;  /* 0x0000003e3aff7210 */ /* 0x000fe20007fbe0ff */
[----:B------:R-:W-:Y:S01]  /*146510*/  IMAD.MOV.U32 R62, RZ, RZ, R61 ;  /* 0x000000ffff3e7224 */ /* 0x000fe200078e003d */
[----:B------:R-:W-:Y:S01]  /*146520*/  IADD3 R65, P2, PT, R60, R63, RZ ;  /* 0x0000003f3c417210 */ /* 0x000fe20007f5e0ff */
[----:B------:R-:W-:Y:S01]  /*146530*/  IMAD.X R63, RZ, RZ, RZ, P4 ;  /* 0x000000ffff3f7224 */ /* 0x000fe200020e06ff */
[----:B------:R-:W-:Y:S01]  /*146540*/  IADD3 R86, P4, PT, R51, R86, RZ ;  /* 0x0000005633567210 */ /* 0x000fe20007f9e0ff */
[----:B------:R-:W-:Y:S01]  /*146550*/  IMAD.IADD R87, R87, 0x1, R60 ;  /* 0x0000000157577824 */ /* 0x000fe200078e023c */
[----:B------:R-:W-:Y:S01]  /*146560*/  IADD3.X RZ, P5, PT, R59, R65, RZ, P5, !PT ;  /* 0x000000413bff7210 */ /* 0x000fe20002fbe4ff */
[----:B------:R-:W-:Y:S01]  /*146570*/  IMAD.WIDE.U32.X R60, R45, 0x1eabfffe, R62, P2 ;  /* 0x1eabfffe2d3c7825 */ /* 0x000fe200010e043e */
[----:B------:R-:W-:Y:S02]  /*146580*/  IADD3 RZ, P6, PT, R52, R38, RZ ;  /* 0x0000002634ff7210 */ /* 0x000fe40007fde0ff */
[----:B------:R-:W-:Y:S01]  /*146590*/  IADD3.X R87, P2, PT, R87, R64, RZ, P4, !PT ;  /* 0x0000004057577210 */ /* 0x000fe2000275e4ff */
[----:B------:R-:W-:Y:S01]  /*1465a0*/  IMAD.WIDE.U32 R58, R45, -0x94f09dc, RZ ;  /* 0xf6b0f6242d3a7825 */ /* 0x000fe200078e00ff */
[----:B------:R-:W-:-:S03]  /*1465b0*/  IADD3.X R89, P0, PT, RZ, R60, RZ, P5, !PT ;  /* 0x0000003cff597210 */ /* 0x000fc60002f1e4ff */
[----:B------:R-:W-:Y:S01]  /*1465c0*/  IMAD.WIDE.U32 R54, R199, R216, RZ ;  /* 0x000000d8c7367225 */ /* 0x000fe200078e00ff */
[----:B------:R-:W-:-:S03]  /*1465d0*/  IADD3.X R89, P5, PT, RZ, R89, RZ, P2, !PT ;  /* 0x00000059ff597210 */ /* 0x000fc600017be4ff */
[----:B------:R-:W-:-:S04]  /*1465e0*/  IMAD.WIDE.U32 R62, P4, R44, 0x6730d2a0, R58 ;  /* 0x6730d2a02c3e7825 */ /* 0x000fc8000788003a */
[----:B------:R-:W-:Y:S01]  /*1465f0*/  IMAD.X R47, RZ, RZ, RZ, P1 ;  /* 0x000000ffff2f7224 */ /* 0x000fe200008e06ff */
[----:B------:R-:W-:Y:S01]  /*146600*/  IADD3 R73, P1, PT, R48, R55, RZ ;  /* 0x0000003730497210 */ /* 0x000fe20007f3e0ff */
[----:B------:R-:W-:-:S04]  /*146610*/  IMAD.WIDE.U32 R58, R216, R201, R52 ;  /* 0x000000c9d83a7225 */ /* 0x000fc800078e0034 */
[----:B------:R-:W-:Y:S01]  /*146620*/  IMAD.MOV.U32 R46, RZ, RZ, R49 ;  /* 0x000000ffff2e7224 */ /* 0x000fe200078e0031 */
[----:B------:R-:W-:Y:S01]  /*146630*/  IADD3.X R49, PT, PT, RZ, RZ, R61, P5, P0 ;  /* 0x000000ffff317210 */ /* 0x000fe20002fe043d */
[----:B------:R-:W-:Y:S01]  /*146640*/  IMAD.WIDE.U32 R64, R44, -0x94f09dc, RZ ;  /* 0xf6b0f6242c407825 */ /* 0x000fe200078e00ff */
[----:B------:R-:W-:Y:S02]  /*146650*/  IADD3 R38, P5, PT, R67, R58, RZ ;  /* 0x0000003a43267210 */ /* 0x000fe40007fbe0ff */
[----:B------:R-:W-:Y:S01]  /*146660*/  IADD3.X RZ, P0, PT, R53, R39, RZ, P6, !PT ;  /* 0x0000002735ff7210 */ /* 0x000fe2000371e4ff */
[----:B------:R-:W-:Y:S01]  /*146670*/  IMAD.IADD R52, R59, 0x1, R50 ;  /* 0x000000013b347824 */ /* 0x000fe200078e0232 */
[----:B------:R-:W-:Y:S01]  /*146680*/  IADD3 RZ, P2, PT, R40, R64, RZ ;  /* 0x0000004028ff7210 */ /* 0x000fe20007f5e0ff */
[----:B------:R-:W-:Y:S01]  /*146690*/  IMAD.WIDE.U32.X R46, R217, R203, R46, P1 ;  /* 0x000000cbd92e7225 */ /* 0x000fe200008e042e */
[----:B------:R-:W-:Y:S02]  /*1466a0*/  IADD3 R55, P1, PT, R71, R72, RZ ;  /* 0x0000004847377210 */ /* 0x000fe40007f3e0ff */
[----:B------:R-:W-:Y:S01]  /*1466b0*/  IADD3 R71, P3, PT, R62, R65, RZ ;  /* 0x000000413e477210 */ /* 0x000fe20007f7e0ff */
[----:B------:R-:W-:Y:S01]  /*1466c0*/  IMAD.WIDE.U32 R50, R45, -0xc7aed41, RZ ;  /* 0xf38512bf2d327825 */ /* 0x000fe200078e00ff */
[----:B------:R-:W-:-:S02]  /*1466d0*/  IADD3.X R39, P5, PT, R52, R231, RZ, P5, !PT ;  /* 0x000000e734277210 */ /* 0x000fc40002fbe4ff */
[----:B------:R-:W-:Y:S01]  /*1466e0*/  IADD3.X R65, P0, PT, RZ, R42, RZ, P0, !PT ;  /* 0x0000002aff417210 */ /* 0x000fe2000071e4ff */
[----:B------:R-:W-:Y:S01]  /*1466f0*/  IMAD.X R53, RZ, RZ, RZ, P4 ;  /* 0x000000ffff357224 */ /* 0x000fe200020e06ff */
[----:B------:R-:W-:Y:S01]  /*146700*/  IADD3.X RZ, P2, PT, R41, R71, RZ, P2, !PT ;  /* 0x0000004729ff7210 */ /* 0x000fe2000175e4ff */
[----:B------:R-:W-:Y:S01]  /*146710*/  IMAD.WIDE.U32 R58, P6, R44, 0x64774b84, R50 ;  /* 0x64774b842c3a7825 */ /* 0x000fe200078c0032 */
[----:B------:R-:W-:Y:S02]  /*146720*/  IADD3.X R65, P5, PT, RZ, R65, RZ, P5, !PT ;  /* 0x00000041ff417210 */ /* 0x000fe40002fbe4ff */
[----:B------:R-:W-:Y:S01]  /*146730*/  IADD3.X R69, P1, PT, R168, R69, RZ, P1, !PT ;  /* 0x00000045a8457210 */ /* 0x000fe20000f3e4ff */
[----:B------:R-:W-:Y:S01]  /*146740*/  IMAD.WIDE.U32 R50, R44, -0x94f09dc, R40 ;  /* 0xf6b0f6242c327825 */ /* 0x000fe200078e0028 */
[----:B------:R-:W-:Y:S02]  /*146750*/  IADD3.X R67, PT, PT, RZ, RZ, R43, P5, P0 ;  /* 0x000000ffff437210 */ /* 0x000fe40002fe042b */
[----:B------:R-:W-:Y:S01]  /*146760*/  IADD3 R40, P0, PT, R66, R55, RZ ;  /* 0x0000003742287210 */ /* 0x000fe20007f1e0ff */
[----:B------:R-:W-:-:S02]  /*146770*/  IMAD.MOV.U32 R52, RZ, RZ, R63 ;  /* 0x000000ffff347224 */ /* 0x000fc400078e003f */
[----:B------:R-:W-:-:S04]  /*146780*/  IMAD.WIDE.U32 R60, R44, -0xc7aed41, RZ ;  /* 0xf38512bf2c3c7825 */ /* 0x000fc800078e00ff */
        /* <DEDUP_REMOVED lines=8> */
[----:B------:R-:W-:Y:S01]  /*146810*/  IADD3.X R49, P2, PT, RZ, R42, RZ, P2, !PT ;  /* 0x0000002aff317210 */ /* 0x000fe2000175e4ff */
[----:B------:R-:W-:Y:S01]  /*146820*/  IMAD.WIDE.U32 R52, R45, 0x434bacd7, RZ ;  /* 0x434bacd72d347825 */ /* 0x000fe200078e00ff */
[----:B------:R-:W-:-:S02]  /*146830*/  IADD3.X RZ, P4, PT, R57, R41, RZ, P4, !PT ;  /* 0x0000002939ff7210 */ /* 0x000fc4000279e4ff */
[----:B------:R-:W-:Y:S01]  /*146840*/  IADD3.X R49, P3, PT, RZ, R49, RZ, P3, !PT ;  /* 0x00000031ff317210 */ /* 0x000fe20001f7e4ff */
[----:B------:R-:W-:Y:S01]  /*146850*/  IMAD.WIDE.U32 R56, R44, -0xc7aed41, R56 ;  /* 0xf38512bf2c387825 */ /* 0x000fe200078e0038 */
[----:B------:R-:W-:Y:S02]  /*146860*/  IADD3.X R41, P0, PT, R70, R69, RZ, P0, !PT ;  /* 0x0000004546297210 */ /* 0x000fe4000071e4ff */
[----:B------:R-:W-:Y:S01]  /*146870*/  IADD3 RZ, P6, PT, R40, R54, RZ ;  /* 0x0000003628ff7210 */ /* 0x000fe20007fde0ff */
[----:B------:R-:W-:Y:S01]  /*146880*/  IMAD.IADD R58, R57, 0x1, R58 ;  /* 0x00000001393a7824 */ /* 0x000fe200078e023a */
[----:B------:R-:W-:Y:S01]  /*146890*/  IADD3.X R57, PT, PT, RZ, RZ, R43, P3, P2 ;  /* 0x000000ffff397210 */ /* 0x000fe20001fe442b */
[----:B------:R-:W-:Y:S01]  /*1468a0*/  IMAD.WIDE.U32.X R42, R45, 0x64774b84, R50, P5 ;  /* 0x64774b842d2a7825 */ /* 0x000fe200028e0432 */
[----:B------:R-:W-:Y:S02]  /*1468b0*/  IADD3 R56, P2, PT, R49, R56, RZ ;  /* 0x0000003831387210 */ /* 0x000fe40007f5e0ff */
[----:B------:R-:W-:Y:S01]  /*1468c0*/  IADD3.X RZ, P6, PT, R41, R73, RZ, P6, !PT ;  /* 0x0000004929ff7210 */ /* 0x000fe200037de4ff */
[----:B------:R-:W-:Y:S01]  /*1468d0*/  IMAD.WIDE.U32 R54, R44, 0x434bacd7, RZ ;  /* 0x434bacd72c367825 */ /* 0x000fe200078e00ff */
[----:B------:R-:W-:-:S02]  /*1468e0*/  IADD3.X R58, P2, PT, R58, R57, RZ, P2, !PT ;  /* 0x000000393a3a7210 */ /* 0x000fc4000175e4ff */
        /* <DEDUP_REMOVED lines=111> */
.L_x_1915:
[----:B------:R-:W-:Y:S05]  /*146fe0*/  BSYNC.RELIABLE B1 ;  /* 0x0000000000017941 */ /* 0x000fea0003800100 */
.L_x_1914:
        /* <DEDUP_REMOVED lines=12> */
.L_x_1717:
[----:B------:R-:W-:Y:S05]  /*1470b0*/  BSYNC.RECONVERGENT B0 ;  /* 0x0000000000007941 */ /* 0x000fea0003800200 */
.L_x_1716:
[----:B------:R-:W-:Y:S05]  /*1470c0*/  WARPSYNC.ALL ;  /* 0x0000000000007948 */ /* 0x000fea0003800000 */
        /* <DEDUP_REMOVED lines=134> */
[----:B------:R-:W-:Y:S01]  /*147930*/  IMAD.WIDE.U32 R42, R76, R85, RZ ;  /* 0x000000554c2a7225 */ /* 0x000fe200078e00ff */
[----:B------:R-:W-:Y:S02]  /*147940*/  IADD3.X R46, PT, PT, RZ, RZ, R7, P2, P0 ;  /* 0x000000ffff2e7210 */ /* 0x000fe400017e0407 */
[----:B------:R-:W-:Y:S01]  /*147950*/  IADD3 R9, P3, PT, R9, R40, RZ ;  /* 0x0000002809097210 */ /* 0x000fe20007f7e0ff */
[----:B------:R-:W-:-:S02]  /*147960*/  IMAD R13, R11, -0x30003, RZ ;  /* 0xfffcfffd0b0d7824 */ /* 0x000fc400078e02ff */
[C---:B------:R-:W-:Y:S01]  /*147970*/  IMAD.WIDE.U32 R6, R10.reuse, -0x30003, RZ ;  /* 0xfffcfffd0a067825 */ /* 0x040fe200078e00ff */
[----:B------:R-:W-:Y:S02]  /*147980*/  IADD3.X RZ, P4, PT, RZ, R9, RZ, P4, !PT ;  /* 0x00000009ffff7210 */ /* 0x000fe4000279e4ff */
[----:B------:R-:W-:Y:S01]  /*147990*/  IADD3.X R9, P1, PT, R9, R46, RZ, P1, !PT ;  /* 0x0000002e09097210 */ /* 0x000fe20000f3e4ff */
[----:B------:R-:W-:Y:S02]  /*1479a0*/  IMAD R13, R10, -0x760c0004, R13 ;  /* 0x89f3fffc0a0d7824 */ /* 0x000fe400078e020d */
        /* <DEDUP_REMOVED lines=8> */
[----:B------:R-:W-:-:S03]  /*147a30*/  IMAD.WIDE.U32 R40, R75, R85, RZ ;  /* 0x000000554b287225 */ /* 0x000fc600078e00ff */
[----:B------:R-:W-:Y:S01]  /*147a40*/  IADD3.X R45, P6, PT, RZ, R45, RZ, P1, !PT ;  /* 0x0000002dff2d7210 */ /* 0x000fe20000fde4ff */
[----:B------:R-:W-:-:S03]  /*147a50*/  IMAD.WIDE.U32 R42, R13, -0x5555, RZ ;  /* 0xffffaaab0d2a7825 */ /* 0x000fc600078e00ff */
[----:B------:R-:W-:Y:S01]  /*147a60*/  IADD3.X R7, PT, PT, RZ, RZ, R39, P6, P4 ;  /* 0x000000ffff077210 */ /* 0x000fe200037e8427 */
[----:B------:R-:W-:-:S04]  /*147a70*/  IMAD.WIDE.U32 R62, R13, -0x4eac0001, RZ ;  /* 0xb153ffff0d3e7825 */ /* 0x000fc800078e00ff */
[----:B------:R-:W-:-:S04]  /*147a80*/  IMAD.WIDE.U32 R40, P2, R74, R84, R40 ;  /* 0x000000544a287225 */ /* 0x000fc80007840028 */
[----:B------:R-:W-:-:S04]  /*147a90*/  IMAD.WIDE.U32 R50, R6, -0x5555, RZ ;  /* 0xffffaaab06327825 */ /* 0x000fc800078e00ff */
[----:B------:R-:W-:-:S04]  /*147aa0*/  IMAD.WIDE.U32 R48, P3, R6, -0x46010001, R42 ;  /* 0xb9feffff06307825 */ /* 0x000fc8000786002a */
[----:B------:R-:W-:Y:S01]  /*147ab0*/  IMAD.X R57, RZ, RZ, RZ, P2 ;  /* 0x000000ffff397224 */ /* 0x000fe200010e06ff */
[----:B------:R-:W-:Y:S01]  /*147ac0*/  IADD3 RZ, P2, PT, R10, R50, RZ ;  /* 0x000000320aff7210 */ /* 0x000fe20007f5e0ff */
[----:B------:R-:W-:Y:S01]  /*147ad0*/  IMAD.WIDE.U32 R58, R13, -0x94f09dc, RZ ;  /* 0xf6b0f6240d3a7825 */ /* 0x000fe200078e00ff */
[----:B------:R-:W-:-:S03]  /*147ae0*/  IADD3 R51, P1, PT, R48, R51, RZ ;  /* 0x0000003330337210 */ /* 0x000fc60007f3e0ff */
[----:B------:R-:W-:Y:S01]  /*147af0*/  IMAD.WIDE.U32 R38, R6, -0x4eac0001, RZ ;  /* 0xb153ffff06267825 */ /* 0x000fe200078e00ff */
[----:B------:R-:W-:-:S03]  /*147b00*/  IADD3.X RZ, P2, PT, R11, R51, RZ, P2, !PT ;  /* 0x000000330bff7210 */ /* 0x000fc6000175e4ff */
[----:B------:R-:W-:-:S04]  /*147b10*/  IMAD.WIDE.U32 R62, P6, R6, 0x1eabfffe, R62 ;  /* 0x1eabfffe063e7825 */ /* 0x000fc800078c003e */
[----:B------:R-:W-:-:S04]  /*147b20*/  IMAD.WIDE.U32 R42, R6, -0x5555, R10 ;  /* 0xffffaaab062a7825 */ /* 0x000fc800078e000a */
[----:B------:R-:W-:Y:S01]  /*147b30*/  IMAD.X R69, RZ, RZ, RZ, P3 ;  /* 0x000000ffff457224 */ /* 0x000fe200018e06ff */
[----:B------:R-:W-:Y:S01]  /*147b40*/  IADD3 R71, P3, PT, R62, R39, RZ ;  /* 0x000000273e477210 */ /* 0x000fe20007f7e0ff */
[----:B------:R-:W-:Y:S01]  /*147b50*/  IMAD.X R61, RZ, RZ, RZ, P6 ;  /* 0x000000ffff3d7224 */ /* 0x000fe200030e06ff */
[----:B------:R-:W-:Y:S01]  /*147b60*/  IADD3 RZ, P4, PT, RZ, R42, RZ ;  /* 0x0000002affff7210 */ /* 0x000fe20007f9e0ff */
[----:B------:R-:W-:-:S04]  /*147b70*/  IMAD.WIDE.U32 R72, R6, -0x94f09dc, RZ ;  /* 0xf6b0f62406487825 */ /* 0x000fc800078e00ff */
[----:B------:R-:W-:-:S04]  /*147b80*/  IMAD.WIDE.U32 R10, R13, 0x434bacd7, RZ ;  /* 0x434bacd70d0a7825 */ /* 0x000fc800078e00ff */
[----:B------:R-:W-:-:S04]  /*147b90*/  IMAD.WIDE.U32 R58, P6, R6, 0x6730d2a0, R58 ;  /* 0x6730d2a0063a7825 */ /* 0x000fc800078c003a */
[----:B------:R-:W-:Y:S02]  /*147ba0*/  IMAD.MOV.U32 R60, RZ, RZ, R63 ;  /* 0x000000ffff3c7224 */ /* 0x000fe400078e003f */
[----:B------:R-:W-:Y:S01]  /*147bb0*/  IMAD.X R55, RZ, RZ, RZ, P6 ;  /* 0x000000ffff377224 */ /* 0x000fe200030e06ff */
[----:B------:R-:W-:Y:S01]  /*147bc0*/  IADD3 R73, P6, PT, R58, R73, RZ ;  /* 0x000000493a497210 */ /* 0x000fe20007fde0ff */
[----:B------:R-:W-:-:S04]  /*147bd0*/  IMAD.WIDE.U32.X R60, R13, 0x1eabfffe, R60, P3 ;  /* 0x1eabfffe0d3c7825 */ /* 0x000fc800018e043c */
[----:B------:R-:W-:Y:S02]  /*147be0*/  IMAD.IADD R42, R43, 0x1, R48 ;  /* 0x000000012b2a7824 */ /* 0x000fe400078e0230 */
[----:B------:R-:W-:-:S03]  /*147bf0*/  IMAD.WIDE.U32 R52, R6, 0x434bacd7, RZ ;  /* 0x434bacd706347825 */ /* 0x000fc600078e00ff */
[----:B------:R-:W-:Y:S01]  /*147c00*/  IADD3.X RZ, P4, PT, RZ, R42, RZ, P4, !PT ;  /* 0x0000002affff7210 */ /* 0x000fe2000279e4ff */
[----:B------:R-:W-:-:S04]  /*147c10*/  IMAD.WIDE.U32 R10, P3, R6, 0x4b1ba7b6, R10 ;  /* 0x4b1ba7b6060a7825 */ /* 0x000fc8000786000a */
[----:B------:R-:W-:Y:S02]  /*147c20*/  IMAD.MOV.U32 R54, RZ, RZ, R59 ;  /* 0x000000ffff367224 */ /* 0x000fe400078e003b */
[----:B------:R-:W-:Y:S02]  /*147c30*/  IMAD.X R67, RZ, RZ, RZ, P5 ;  /* 0x000000ffff437224 */ /* 0x000fe400028e06ff */
[----:B------:R-:W-:Y:S01]  /*147c40*/  IMAD.WIDE.U32.X R54, R13, 0x6730d2a0, R54, P6 ;  /* 0x6730d2a00d367825 */ /* 0x000fe200030e0436 */
[----:B------:R-:W-:-:S03]  /*147c50*/  IADD3 R99, P6, PT, R10, R53, RZ ;  /* 0x000000350a637210 */ /* 0x000fc60007fde0ff */
        /* <DEDUP_REMOVED lines=9> */
[----:B------:R-:W-:Y:S01]  /*147cf0*/  IADD3.X R11, P3, PT, RZ, R66, RZ, P3, !PT ;  /* 0x00000042ff0b7210 */ /* 0x000fe20001f7e4ff */
[----:B------:R-:W-:Y:S01]  /*147d00*/  IMAD.WIDE.U32 R50, R13, -0xc7aed41, RZ ;  /* 0xf38512bf0d327825 */ /* 0x000fe200078e00ff */
[----:B------:R-:W-:Y:S02]  /*147d10*/  IADD3.X R45, P6, PT, R0, R7, RZ, P6, !PT ;  /* 0x00000007002d7210 */ /* 0x000fe400037de4ff */
[----:B------:R-:W-:Y:S01]  /*147d20*/  IADD3.X RZ, P0, PT, R5, R71, RZ, P0, !PT ;  /* 0x0000004705ff7210 */ /* 0x000fe2000071e4ff */
[----:B------:R-:W-:Y:S01]  /*147d30*/  IMAD.WIDE.U32.X R68, R13, -0x46010001, R68, P1 ;  /* 0xb9feffff0d447825 */ /* 0x000fe200008e0444 */
[----:B------:R-:W-:-:S03]  /*147d40*/  IADD3.X R11, P6, PT, RZ, R11, RZ, P6, !PT ;  /* 0x0000000bff0b7210 */ /* 0x000fc600037de4ff */
[----:B------:R-:W-:Y:S01]  /*147d50*/  IMAD.WIDE.U32 R46, R74, R85, RZ ;  /* 0x000000554a2e7225 */ /* 0x000fe200078e00ff */
[----:B------:R-:W-:Y:S02]  /*147d60*/  IADD3.X R7, P2, PT, RZ, R68, RZ, P2, !PT ;  /* 0x00000044ff077210 */ /* 0x000fe4000175e4ff */
[----:B------:R-:W-:Y:S01]  /*147d70*/  IADD3.X R66, PT, PT, RZ, RZ, R67, P6, P3 ;  /* 0x000000ffff427210 */ /* 0x000fe200037e6443 */
[C---:B------:R-:W-:Y:S01]  /*147d80*/  IMAD.WIDE.U32 R64, R6.reuse, -0xc7aed41, RZ ;  /* 0xf38512bf06407825 */ /* 0x040fe200078e00ff */
[----:B------:R-:W-:Y:S02]  /*147d90*/  IADD3 R47, P5, PT, R47, R40, RZ ;  /* 0x000000282f2f7210 */ /* 0x000fe40007fbe0ff */
[----:B------:R-:W-:Y:S01]  /*147da0*/  IADD3.X R7, P4, PT, RZ, R7, RZ, P4, !PT ;  /* 0x00000007ff077210 */ /* 0x000fe2000279e4ff */
[----:B------:R-:W-:Y:S01]  /*147db0*/  IMAD.WIDE.U32 R50, P1, R6, 0x64774b84, R50 ;  /* 0x64774b8406327825 */ /* 0x000fe20007820032 */
[-C--:B------:R-:W-:Y:S02]  /*147dc0*/  IADD3 RZ, P6, PT, RZ, R46.reuse, RZ ;  /* 0x0000002effff7210 */ /* 0x080fe40007fde0ff */
        /* <DEDUP_REMOVED lines=10> */
[----:B------:R-:W-:Y:S01]  /*147e70*/  IMAD.WIDE.U32.X R40, R13, 0x64774b84, R40, P1 ;  /* 0x64774b840d287825 */ /* 0x000fe200008e0428 */
[----:B------:R-:W-:-:S03]  /*147e80*/  IADD3 R70, P3, PT, R7, R70, RZ ;  /* 0x0000004607467210 */ /* 0x000fc60007f7e0ff */
[----:B------:R-:W-:Y:S01]  /*147e90*/  IMAD.WIDE.U32.X R56, R75, R84, R56, P5 ;  /* 0x000000544b387225 */ /* 0x000fe200028e0438 */
[----:B------:R-:W-:Y:S02]  /*147ea0*/  IADD3.X RZ, P5, PT, RZ, R47, RZ, P6, !PT ;  /* 0x0000002fffff7210 */ /* 0x000fe400037be4ff */
[----:B------:R-:W-:Y:S01]  /*147eb0*/  IADD3.X R47, P6, PT, R47, R66, RZ, P2, !PT ;  /* 0x000000422f2f7210 */ /* 0x000fe200017de4ff */
        /* <DEDUP_REMOVED lines=8> */
[----:B------:R-:W-:Y:S01]  /*147f40*/  IMAD.WIDE.U32 R62, R84, R82, RZ ;  /* 0x00000052543e7225 */ /* 0x000fe200078e00ff */
[----:B------:R-:W-:Y:S02]  /*147f50*/  IADD3.X R69, P6, PT, RZ, R7, RZ, P6, !PT ;  /* 0x00000007ff457210 */ /* 0x000fe400037de4ff */
[----:B------:R-:W-:Y:S01]  /*147f60*/  IADD3.X R7, P0, PT, RZ, R60, RZ, P0, !PT ;  /* 0x0000003cff077210 */ /* 0x000fe2000071e4ff */
[----:B------:R-:W-:Y:S01]  /*147f70*/  IMAD.WIDE.U32.X R4, R13, 0x1a0111ea, R94, P1 ;  /* 0x1a0111ea0d047825 */ /* 0x000fe200008e045e */
[----:B------:R-:W-:-:S02]  /*147f80*/  IADD3 RZ, P1, PT, R2, R72, RZ ;  /* 0x0000004802ff7210 */ /* 0x000fc40007f3e0ff */
[----:B------:R-:W-:Y:S01]  /*147f90*/  IADD3.X R0, PT, PT, RZ, RZ, R57, P6, P2 ;  /* 0x000000ffff007210 */ /* 0x000fe200037e4439 */
[----:B------:R-:W-:Y:S01]  /*147fa0*/  IMAD.WIDE.U32 R64, P5, R83, R85, R62 ;  /* 0x0000005553407225 */ /* 0x000fe200078a003e */
[----:B------:R-:W-:Y:S02]  /*147fb0*/  IADD3.X R7, P6, PT, RZ, R7, RZ, P3, !PT ;  /* 0x00000007ff077210 */ /* 0x000fe40001fde4ff */
[----:B------:R-:W-:Y:S01]  /*147fc0*/  IADD3.X RZ, P1, PT, R3, R73, RZ, P1, !PT ;  /* 0x0000004903ff7210 */ /* 0x000fe20000f3e4ff */
[----:B------:R-:W-:Y:S01]  /*147fd0*/  IMAD.WIDE.U32 R62, R6, -0x94f09dc, R2 ;  /* 0xf6b0f624063e7825 */ /* 0x000fe200078e0002 */
[----:B------:R-:W-:-:S03]  /*147fe0*/  IADD3.X R61, PT, PT, RZ, RZ, R61, P6, P0 ;  /* 0x000000ffff3d7210 */ /* 0x000fc600037e043d */
[----:B------:R-:W-:Y:S01]  /*147ff0*/  IMAD.WIDE.U32 R66, R85, R82, RZ ;  /* 0x0000005255427225 */ /* 0x000fe200078e00ff */
[----:B------:R-:W-:Y:S02]  /*148000*/  IADD3 R62, P0, PT, R7, R62, RZ ;  /* 0x0000003e073e7210 */ /* 0x000fe40007f1e0ff */
[----:B------:R-:W-:Y:S01]  /*148010*/  IADD3.X R7, P6, PT, RZ, R54, RZ, P1, !PT ;  /* 0x00000036ff077210 */ /* 0x000fe20000fde4ff */
[----:B------:R-:W-:Y:S01]  /*148020*/  IMAD.X R53, RZ, RZ, RZ, P5 ;  /* 0x000000ffff357224 */ /* 0x000fe200028e06ff */
[----:B------:R-:W-:Y:S01]  /*148030*/  IADD3 R11, P3, PT, R64, R67, RZ ;  /* 0x00000043400b7210 */ /* 0x000fe20007f7e0ff */
[----:B------:R-:W-:Y:S01]  /*148040*/  IMAD.WIDE.U32 R2, R82, R85, R70 ;  /* 0x0000005552027225 */ /* 0x000fe200078e0046 */
[----:B------:R-:W-:Y:S02]  /*148050*/  IADD3 RZ, P1, PT, R44, R52, RZ ;  /* 0x000000342cff7210 */ /* 0x000fe40007f3e0ff */
[----:B------:R-:W-:Y:S01]  /*148060*/  IADD3 RZ, P2, PT, R70, R66, RZ ;  /* 0x0000004246ff7210 */ /* 0x000fe20007f5e0ff */
[----:B------:R-:W-:Y:S01]  /*148070*/  IMAD.MOV.U32 R52, RZ, RZ, R65 ;  /* 0x000000ffff347224 */ /* 0x000fe200078e0041 */
[----:B------:R-:W-:Y:S01]  /*148080*/  IADD3.X RZ, P1, PT, R45, R99, RZ, P1, !PT ;  /* 0x000000632dff7210 */ /* 0x000fe20000f3e4ff */
[----:B------:R-:W-:Y:S01]  /*148090*/  IMAD.IADD R58, R63, 0x1, R58 ;  /* 0x000000013f3a7824 */ /* 0x000fe200078e023a */
[----:B------:R-:W-:Y:S01]  /*1480a0*/  IADD3.X RZ, P2, PT, R71, R11, RZ, P2, !PT ;  /* 0x0000000b47ff7210 */ /* 0x000fe2000175e4ff */
[----:B------:R-:W-:-:S02]  /*1480b0*/  IMAD.IADD R3, R3, 0x1, R64 ;  /* 0x0000000103037824 */ /* 0x000fc400078e0240 */
        /* <DEDUP_REMOVED lines=41> */
[----:B------:R-:W-:Y:S01]  /*148350*/  IADD3 R44, P5, PT, R7, R44, RZ ;  /* 0x0000002c072c7210 */ /* 0x000fe20007fbe0ff */
[----:B------:R-:W-:Y:S01]  /*148360*/  IMAD.WIDE.U32 R48, R78, R82, RZ ;  /* 0x000000524e307225 */ /* 0x000fe200078e00ff */
[----:B------:R-:W-:Y:S02]  /*148370*/  IADD3.X RZ, P0, PT, R53, R11, RZ, P3, !PT ;  /* 0x0000000b35ff7210 */ /* 0x000fe40001f1e4ff */
[----:B------:R-:W-:Y:S01]  /*148380*/  IADD3.X RZ, P2, PT, R47, R101, RZ, P2, !PT ;  /* 0x000000652fff7210 */ /* 0x000fe2000175e4ff */
[----:B------:R-:W-:Y:S01]  /*148390*/  IMAD.WIDE.U32 R46, R6, 0x397fe69a, R46 ;  /* 0x397fe69a062e7825 */ /* 0x000fe200078e002e */
[----:B------:R-:W-:-:S02]  /*1483a0*/  IADD3.X R45, P3, PT, R10, R41, RZ, P5, !PT ;  /* 0x000000290a2d7210 */ /* 0x000fc40002f7e4ff */
[----:B------:R-:W-:Y:S01]  /*1483b0*/  IADD3.X R42, P5, PT, RZ, R42, RZ, P1, !PT ;  /* 0x0000002aff2a7210 */ /* 0x000fe20000fbe4ff */
[----:B------:R-:W-:Y:S01]  /*1483c0*/  IMAD.WIDE.U32 R40, R79, R82, RZ ;  /* 0x000000524f287225 */ /* 0x000fe200078e00ff */
[----:B------:R-:W-:-:S03]  /*1483d0*/  IADD3.X R4, P2, PT, RZ, R4, RZ, P2, !PT ;  /* 0x00000004ff047210 */ /* 0x000fc6000175e4ff */
[----:B------:R-:W-:Y:S02]  /*1483e0*/  IMAD.X R11, RZ, RZ, RZ, P6 ;  /* 0x000000ffff0b7224 */ /* 0x000fe400030e06ff */
[----:B------:R-:W-:-:S04]  /*1483f0*/  IMAD.WIDE.U32 R6, R81, R82, R52 ;  /* 0x0000005251067225 */ /* 0x000fc800078e0034 */
[----:B------:R-:W-:Y:S01]  /*148400*/  IMAD.MOV.U32 R10, RZ, RZ, R51 ;  /* 0x000000ffff0a7224 */ /* 0x000fe200078e0033 */
[----:B------:R-:W-:Y:S01]  /*148410*/  IADD3.X R51, P3, PT, RZ, R42, RZ, P3, !PT ;  /* 0x0000002aff337210 */ /* 0x000fe20001f7e4ff */
[----:B------:R-:W-:Y:S01]  /*148420*/  IMAD.IADD R50, R7, 0x1, R50 ;  /* 0x0000000107327824 */ /* 0x000fe200078e0232 */
[----:B------:R-:W-:Y:S01]  /*148430*/  IADD3 R6, P1, PT, R13, R6, RZ ;  /* 0x000000060d067210 */ /* 0x000fe20007f3e0ff */
[----:B------:R-:W-:Y:S01]  /*148440*/  IMAD.WIDE.U32.X R10, R80, R83, R10, P4 ;  /* 0x00000053500a7225 */ /* 0x000fe200020e040a */
[----:B------:R-:W-:Y:S02]  /*148450*/  IADD3.X R52, PT, PT, RZ, RZ, R43, P3, P5 ;  /* 0x000000ffff347210 */ /* 0x000fe40001fea42b */
[----:B------:R-:W-:Y:S01]  /*148460*/  IADD3.X R7, P4, PT, R50, R39, RZ, P1, !PT ;  /* 0x0000002732077210 */ /* 0x000fe20000f9e4ff */
[----:B------:R-:W-:Y:S01]  /*148470*/  IMAD.WIDE.U32 R40, P6, R78, R83, R40 ;  /* 0x000000534e287225 */ /* 0x000fe200078c0028 */
[----:B------:R-:W-:Y:S02]  /*148480*/  IADD3.X R13, P0, PT, RZ, R10, RZ, P0, !PT ;  /* 0x0000000aff0d7210 */ /* 0x000fe4000071e4ff */
[----:B------:R-:W-:Y:S01]  /*148490*/  IADD3 RZ, P3, PT, R44, R48, RZ ;  /* 0x000000302cff7210 */ /* 0x000fe20007f7e0ff */
[----:B------:R-:W-:Y:S01]  /*1484a0*/  IMAD.X R43, RZ, RZ, RZ, P6 ;  /* 0x000000ffff2b7224 */ /* 0x000fe200030e06ff */
[----:B------:R-:W-:Y:S01]  /*1484b0*/  IADD3 R53, P5, PT, R40, R49, RZ ;  /* 0x0000003128357210 */ /* 0x000fe20007fbe0ff */
[----:B------:R-:W-:Y:S01]  /*1484c0*/  IMAD.IADD R49, R47, 0x1, R38 ;  /* 0x000000012f317824 */ /* 0x000fe200078e0226 */
[----:B------:R-:W-:Y:S01]  /*1484d0*/  IADD3 R48, P1, PT, R51, R46, RZ ;  /* 0x0000002e33307210 */ /* 0x000fe20007f3e0ff */
[----:B------:R-:W-:Y:S01]  /*1484e0*/  IMAD.WIDE.U32 R46, R76, R82, RZ ;  /* 0x000000524c2e7225 */ /* 0x000fe200078e00ff */
[----:B------:R-:W-:-:S02]  /*1484f0*/  IADD3.X R13, P4, PT, RZ, R13, RZ, P4, !PT ;  /* 0x0000000dff0d7210 */ /* 0x000fc4000279e4ff */
[----:B------:R-:W-:Y:S01]  /*148500*/  IADD3.X R49, P1, PT, R49, R52, RZ, P1, !PT ;  /* 0x0000003431317210 */ /* 0x000fe20000f3e4ff */
[-C--:B------:R-:W-:Y:S01]  /*148510*/  IMAD.WIDE.U32 R38, R78, R82.reuse, R44 ;  /* 0x000000524e267225 */ /* 0x080fe200078e002c */
[----:B------:R-:W-:Y:S02]  /*148520*/  IADD3.X R11, PT, PT, RZ, RZ, R11, P4, P0 ;  /* 0x000000ffff0b7210 */ /* 0x000fe400027e040b */
[----:B------:R-:W-:Y:S01]  /*148530*/  IADD3.X RZ, P3, PT, R45, R53, RZ, P3, !PT ;  /* 0x000000352dff7210 */ /* 0x000fe20001f7e4ff */
        /* <DEDUP_REMOVED lines=35> */
[----:B------:R-:W-:Y:S02]  /*148770*/  IADD3.X R49, P4, PT, RZ, R49, RZ, P0, !PT ;  /* 0x00000031ff317210 */ /* 0x000fe4000079e4ff */
[----:B------:R-:W-:Y:S01]  /*148780*/  IADD3.X RZ, P2, PT, RZ, R0, RZ, P2, !PT ;  /* 0x00000000ffff7210 */ /* 0x000fe2000175e4ff */
        /* <DEDUP_REMOVED lines=69> */
[----:B------:R-:W-:Y:S01]  /*148be0*/  IMAD.IADD R47, R7, 0x1, R46 ;  /* 0x00000001072f7824 */ /* 0x000fe200078e022e */
        /* <DEDUP_REMOVED lines=14> */
[----:B------:R-:W-:Y:S02]  /*148cd0*/  IMAD.X R66, RZ, RZ, RZ, P2 ;  /* 0x000000ffff427224 */ /* 0x000fe400010e06ff */
[----:B------:R-:W-:-:S03]  /*148ce0*/  IMAD.WIDE.U32 R60, P2, R80, R85, R50 ;  /* 0x00000055503c7225 */ /* 0x000fc60007840032 */
[----:B------:R-:W-:Y:S01]  /*148cf0*/  IADD3.X R66, PT, PT, R66, RZ, RZ, P4, P3 ;  /* 0x000000ff42427210 */ /* 0x000fe200027e64ff */
[----:B------:R-:W-:Y:S01]  /*148d00*/  IMAD.WIDE.U32.X R6, R39, 0x1a0111ea, R6, P1 ;  /* 0x1a0111ea27067825 */ /* 0x000fe200008e0406 */
[----:B------:R-:W-:Y:S02]  /*148d10*/  IADD3.X RZ, P1, PT, R11, R65, RZ, P6, !PT ;  /* 0x000000410bff7210 */ /* 0x000fe4000373e4ff */
[----:B------:R-:W-:Y:S01]  /*148d20*/  IADD3 RZ, P3, PT, R8, R62, RZ ;  /* 0x0000003e08ff7210 */ /* 0x000fe20007f7e0ff */
[----:B------:R-:W-:Y:S01]  /*148d30*/  IMAD.WIDE.U32 R50, R38, -0xc7aed41, R10 ;  /* 0xf38512bf26327825 */ /* 0x000fe200078e000a */
[----:B------:R-:W-:Y:S02]  /*148d40*/  IADD3.X R62, PT, PT, RZ, RZ, R49, P5, P0 ;  /* 0x000000ffff3e7210 */ /* 0x000fe40002fe0431 */
[----:B------:R-:W-:Y:S01]  /*148d50*/  IADD3 R39, P6, PT, R60, R63, RZ ;  /* 0x0000003f3c277210 */ /* 0x000fe20007fde0ff */
[----:B------:R-:W-:Y:S01]  /*148d60*/  IMAD.WIDE.U32 R10, R83, R81, RZ ;  /* 0x00000051530a7225 */ /* 0x000fe200078e00ff */
[----:B------:R-:W-:-:S02]  /*148d70*/  IADD3 RZ, P4, PT, R4, R56, RZ ;  /* 0x0000003804ff7210 */ /* 0x000fc40007f9e0ff */
[----:B------:R-:W-:Y:S01]  /*148d80*/  IADD3.X RZ, P3, PT, R9, R39, RZ, P3, !PT ;  /* 0x0000002709ff7210 */ /* 0x000fe20001f7e4ff */
[----:B------:R-:W-:Y:S01]  /*148d90*/  IMAD.IADD R13, R51, 0x1, R52 ;  /* 0x00000001330d7824 */ /* 0x000fe200078e0234 */
[----:B------:R-:W-:Y:S01]  /*148da0*/  IADD3.X RZ, P4, PT, R5, R67, RZ, P4, !PT ;  /* 0x0000004305ff7210 */ /* 0x000fe2000279e4ff */
[----:B------:R-:W-:-:S03]  /*148db0*/  IMAD.WIDE.U32 R52, P0, R80, R82, R10 ;  /* 0x0000005250347225 */ /* 0x000fc6000780000a */
[----:B------:R-:W-:Y:S01]  /*148dc0*/  IADD3.X R2, P4, PT, RZ, R2, RZ, P4, !PT ;  /* 0x00000002ff027210 */ /* 0x000fe2000279e4ff */
        /* <DEDUP_REMOVED lines=18> */
[----:B------:R-:W-:Y:S01]  /*148ef0*/  IMAD.MOV.U32 R48, RZ, RZ, R53 ;  /* 0x000000ffff307224 */ /* 0x000fe200078e0035 */
[----:B------:R-:W-:Y:S01]  /*148f00*/  IADD3 R8, P3, PT, R5, R46, RZ ;  /* 0x0000002e05087210 */ /* 0x000fe20007f7e0ff */
[----:B------:R-:W-:Y:S01]  /*148f10*/  IMAD.IADD R52, R47, 0x1, R52 ;  /* 0x000000012f347824 */ /* 0x000fe200078e0234 */
[----:B------:R-:W-:Y:S01]  /*148f20*/  IADD3 R54, P6, PT, R55, R50, RZ ;  /* 0x0000003237367210 */ /* 0x000fe20007fde0ff */
[C---:B------:R-:W-:Y:S01]  /*148f30*/  IMAD.WIDE.U32.X R46, R80.reuse, R83, R48, P5 ;  /* 0x00000053502e7225 */ /* 0x040fe200028e0430 */
[----:B------:R-:W-:Y:S02]  /*148f40*/  IADD3.X R5, P1, PT, RZ, R44, RZ, P1, !PT ;  /* 0x0000002cff057210 */ /* 0x000fe40000f3e4ff */
[----:B------:R-:W-:Y:S01]  /*148f50*/  IADD3.X R55, P6, PT, R13, R62, RZ, P6, !PT ;  /* 0x0000003e0d377210 */ /* 0x000fe200037de4ff */
[----:B------:R-:W-:Y:S01]  /*148f60*/  IMAD.WIDE.U32 R50, R80, R81, RZ ;  /* 0x0000005150327225 */ /* 0x000fe200078e00ff */
[----:B------:R-:W-:-:S02]  /*148f70*/  IADD3.X R9, P3, PT, R52, R9, RZ, P3, !PT ;  /* 0x0000000934097210 */ /* 0x000fc40001f7e4ff */
[----:B------:R-:W-:Y:S01]  /*148f80*/  IADD3.X R13, P2, PT, RZ, R46, RZ, P2, !PT ;  /* 0x0000002eff0d7210 */ /* 0x000fe2000175e4ff */
[C---:B------:R-:W-:Y:S01]  /*148f90*/  IMAD.WIDE.U32 R48, R81.reuse, R81, RZ ;  /* 0x0000005151307225 */ /* 0x040fe200078e00ff */
[----:B------:R-:W-:Y:S02]  /*148fa0*/  IADD3 RZ, P0, PT, R40, R58, RZ ;  /* 0x0000003a28ff7210 */ /* 0x000fe40007f1e0ff */
[----:B------:R-:W-:Y:S01]  /*148fb0*/  IADD3.X R5, P6, PT, RZ, R5, RZ, P6, !PT ;  /* 0x00000005ff057210 */ /* 0x000fe200037de4ff */
[----:B------:R-:W-:Y:S01]  /*148fc0*/  IMAD.WIDE.U32 R50, P5, R81, R80, R50 ;  /* 0x0000005051327225 */ /* 0x000fe200078a0032 */
[----:B------:R-:W-:Y:S02]  /*148fd0*/  IADD3.X R13, P3, PT, RZ, R13, RZ, P3, !PT ;  /* 0x0000000dff0d7210 */ /* 0x000fe40001f7e4ff */
[----:B------:R-:W-:Y:S01]  /*148fe0*/  IADD3.X RZ, P0, PT, R41, R69, RZ, P0, !PT ;  /* 0x0000004529ff7210 */ /* 0x000fe2000071e4ff */
[----:B------:R-:W-:Y:S01]  /*148ff0*/  IMAD.WIDE.U32 R38, R38, 0x397fe69a, R40 ;  /* 0x397fe69a26267825 */ /* 0x000fe200078e0028 */
[----:B------:R-:W-:-:S02]  /*149000*/  IADD3.X R44, PT, PT, RZ, RZ, R45, P6, P1 ;  /* 0x000000ffff2c7210 */ /* 0x000fc400037e242d */
[----:B------:R-:W-:Y:S01]  /*149010*/  IADD3 R41, P6, PT, R50, R49, RZ ;  /* 0x0000003132297210 */ /* 0x000fe20007fde0ff */
[----:B------:R-:W-:Y:S01]  /*149020*/  IMAD.X R45, RZ, RZ, RZ, P5 ;  /* 0x000000ffff2d7224 */ /* 0x000fe200028e06ff */
[----:B------:R-:W-:Y:S01]  /*149030*/  IADD3 RZ, P1, PT, R54, R48, RZ ;  /* 0x0000003036ff7210 */ /* 0x000fe20007f3e0ff */
[----:B------:R-:W-:Y:S01]  /*149040*/  IMAD.IADD R39, R39, 0x1, R42 ;  /* 0x0000000127277824 */ /* 0x000fe200078e022a */
[----:B------:R-:W-:Y:S02]  /*149050*/  IADD3.X R47, PT, PT, RZ, RZ, R47, P3, P2 ;  /* 0x000000ffff2f7210 */ /* 0x000fe40001fe442f */
        /* <DEDUP_REMOVED lines=8> */
[----:B------:R-:W-:Y:S01]  /*1490e0*/  IMAD.WIDE.U32.X R42, R80, R80, R44, P6 ;  /* 0x00000050502a7225 */ /* 0x000fe200030e042c */
[----:B------:R-:W-:-:S02]  /*1490f0*/  IADD3.X R69, P0, PT, RZ, R6, RZ, P0, !PT ;  /* 0x00000006ff457210 */ /* 0x000fc4000071e4ff */
[----:B------:R-:W-:Y:S01]  /*149100*/  IADD3 R38, P6, PT, R13, R38, RZ ;  /* 0x000000260d267210 */ /* 0x000fe20007fde0ff */
[----:B------:R-:W-:Y:S01]  /*149110*/  IMAD R45, R11, -0x30003, RZ ;  /* 0xfffcfffd0b2d7824 */ /* 0x000fe200078e02ff */
[----:B------:R-:W-:Y:S02]  /*149120*/  IADD3.X R5, P5, PT, R50, R47, RZ, P5, !PT ;  /* 0x0000002f32057210 */ /* 0x000fe40002fbe4ff */
[----:B------:R-:W-:Y:S01]  /*149130*/  IADD3.X R46, PT, PT, RZ, RZ, R3, P3, P4 ;  /* 0x000000ffff2e7210 */ /* 0x000fe20001fe8403 */
[C---:B------:R-:W-:Y:S01]  /*149140*/  IMAD.WIDE.U32 R2, R10.reuse, -0x30003, RZ ;  /* 0xfffcfffd0a027825 */ /* 0x040fe200078e00ff */
[----:B------:R-:W-:Y:S02]  /*149150*/  IADD3.X R13, P1, PT, RZ, R42, RZ, P1, !PT ;  /* 0x0000002aff0d7210 */ /* 0x000fe40000f3e4ff */
[----:B------:R-:W-:Y:S01]  /*149160*/  IADD3.X R39, P6, PT, R39, R46, RZ, P6, !PT ;  /* 0x0000002e27277210 */ /* 0x000fe200037de4ff */
[----:B------:R-:W-:Y:S01]  /*149170*/  IMAD R67, R10, -0x760c0004, R45 ;  /* 0x89f3fffc0a437824 */ /* 0x000fe200078e022d */
[----:B------:R-:W-:Y:S01]  /*149180*/  IADD3.X R13, P3, PT, RZ, R13, RZ, P5, !PT ;  /* 0x0000000dff0d7210 */ /* 0x000fe20002f7e4ff */
[----:B------:R-:W-:Y:S01]  /*149190*/  IMAD.WIDE.U32 R44, R79, R81, RZ ;  /* 0x000000514f2c7225 */ /* 0x000fe200078e00ff */
[----:B------:R-:W-:-:S02]  /*1491a0*/  IADD3.X R69, P6, PT, RZ, R69, RZ, P6, !PT ;  /* 0x00000045ff457210 */ /* 0x000fc400037de4ff */
[----:B------:R-:W-:Y:S01]  /*1491b0*/  IADD3.X R52, PT, PT, RZ, RZ, R43, P3, P1 ;  /* 0x000000ffff347210 */ /* 0x000fe20001fe242b */
[----:B------:R-:W-:Y:S01]  /*1491c0*/  IMAD.IADD R67, R3, 0x1, R67 ;  /* 0x0000000103437824 */ /* 0x000fe200078e0243 */
[----:B------:R-:W-:Y:S01]  /*1491d0*/  IADD3.X R68, PT, PT, RZ, RZ, R7, P6, P0 ;  /* 0x000000ffff447210 */ /* 0x000fe200037e0407 */
[----:B------:R-:W-:Y:S01]  /*1491e0*/  IMAD.WIDE.U32 R46, R78, R81, RZ ;  /* 0x000000514e2e7225 */ /* 0x000fe200078e00ff */
[----:B------:R-:W-:-:S03]  /*1491f0*/  IADD3 R0, P2, PT, R64, R59, RZ ;  /* 0x0000003b40007210 */ /* 0x000fc60007f5e0ff */
        /* <DEDUP_REMOVED lines=20> */
[----:B------:R-:W-:-:S03]  /*149340*/  IMAD.WIDE.U32.X R40, R67, -0x46010001, R44, P5 ;  /* 0xb9feffff43287825 */ /* 0x000fc600028e042c */
[----:B------:R-:W-:Y:S01]  /*149350*/  IADD3.X RZ, P1, PT, RZ, R46, RZ, P1, !PT ;  /* 0x0000002effff7210 */ /* 0x000fe20000f3e4ff */
[----:B------:R-:W-:-:S04]  /*149360*/  IMAD.WIDE.U32 R10, R67, -0x4eac0001, RZ ;  /* 0xb153ffff430a7825 */ /* 0x000fc800078e00ff */
[----:B------:R-:W-:Y:S01]  /*149370*/  IMAD.WIDE.U32.X R42, R79, R80, R42, P4 ;  /* 0x000000504f2a7225 */ /* 0x000fe200020e042a */
[----:B------:R-:W-:Y:S02]  /*149380*/  IADD3 R6, P4, PT, R13, R6, RZ ;  /* 0x000000060d067210 */ /* 0x000fe40007f9e0ff */
[----:B------:R-:W-:Y:S01]  /*149390*/  IADD3.X R13, P0, PT, RZ, R40, RZ, P0, !PT ;  /* 0x00000028ff0d7210 */ /* 0x000fe2000071e4ff */
[----:B------:R-:W-:Y:S01]  /*1493a0*/  IMAD.WIDE.U32 R46, P5, R2, 0x1eabfffe, R10 ;  /* 0x1eabfffe022e7825 */ /* 0x000fe200078a000a */
[----:B------:R-:W-:Y:S02]  /*1493b0*/  IADD3.X R7, P4, PT, R3, R52, RZ, P4, !PT ;  /* 0x0000003403077210 */ /* 0x000fe4000279e4ff */
[----:B------:R-:W-:Y:S01]  /*1493c0*/  IADD3.X R51, P3, PT, RZ, R42, RZ, P3, !PT ;  /* 0x0000002aff337210 */ /* 0x000fe20001f7e4ff */
[----:B------:R-:W-:Y:S01]  /*1493d0*/  IMAD.WIDE.U32 R10, R76, R81, RZ ;  /* 0x000000514c0a7225 */ /* 0x000fe200078e00ff */
[----:B------:R-:W-:Y:S02]  /*1493e0*/  IADD3.X R13, P1, PT, RZ, R13, RZ, P1, !PT ;  /* 0x0000000dff0d7210 */ /* 0x000fe40000f3e4ff */
[----:B------:R-:W-:Y:S01]  /*1493f0*/  IADD3.X R51, P4, PT, RZ, R51, RZ, P4, !PT ;  /* 0x00000033ff337210 */ /* 0x000fe2000279e4ff */
[----:B------:R-:W-:Y:S01]  /*149400*/  IMAD.WIDE.U32 R44, R2, -0x4eac0001, RZ ;  /* 0xb153ffff022c7825 */ /* 0x000fe200078e00ff */
[----:B------:R-:W-:-:S02]  /*149410*/  IADD3.X R66, PT, PT, RZ, RZ, R41, P1, P0 ;  /* 0x000000ffff427210 */ /* 0x000fc40000fe0429 */
[----:B------:R-:W-:Y:S01]  /*149420*/  IADD3.X R62, PT, PT, RZ, RZ, R43, P4, P3 ;  /* 0x000000ffff3e7210 */ /* 0x000fe200027e642b */
[C---:B------:R-:W-:Y:S01]  /*149430*/  IMAD.WIDE.U32 R10, P6, R77.reuse, R80, R10 ;  /* 0x000000504d0a7225 */ /* 0x040fe200078c000a */
        /* <DEDUP_REMOVED lines=10> */
[----:B------:R-:W-:-:S04]  /*1494e0*/  IMAD.WIDE.U32 R42, R2, -0x94f09dc, RZ ;  /* 0xf6b0f624022a7825 */ /* 0x000fc800078e00ff */
[----:B------:R-:W-:Y:S01]  /*1494f0*/  IMAD.WIDE.U32.X R60, R76, R80, R60, P0 ;  /* 0x000000504c3c7225 */ /* 0x000fe200000e043c */
[----:B------:R-:W-:Y:S02]  /*149500*/  IADD3 RZ, P0, PT, R38, R40, RZ ;  /* 0x0000002826ff7210 */ /* 0x000fe40007f1e0ff */
[----:B------:R-:W-:Y:S01]  /*149510*/  IADD3 R43, P6, PT, R44, R43, RZ ;  /* 0x0000002b2c2b7210 */ /* 0x000fe20007fde0ff */
[----:B------:R-:W-:Y:S01]  /*149520*/  IMAD.WIDE.U32 R8, R2, -0x4eac0001, R8 ;  /* 0xb153ffff02087825 */ /* 0x000fe200078e0008 */
[----:B------:R-:W-:-:S03]  /*149530*/  IADD3.X RZ, P0, PT, R39, R49, RZ, P0, !PT ;  /* 0x0000003127ff7210 */ /* 0x000fc6000071e4ff */
[----:B------:R-:W-:Y:S02]  /*149540*/  IMAD.X R57, RZ, RZ, RZ, P1 ;  /* 0x000000ffff397224 */ /* 0x000fe400008e06ff */
[----:B------:R-:W-:-:S04]  /*149550*/  IMAD.WIDE.U32 R40, R77, R81, R38 ;  /* 0x000000514d287225 */ /* 0x000fc800078e0026 */
[----:B------:R-:W-:-:S04]  /*149560*/  IMAD.WIDE.U32 R54, P1, R2, 0x64774b84, R54 ;  /* 0x64774b8402367825 */ /* 0x000fc80007820036 */
[----:B------:R-:W-:-:S04]  /*149570*/  IMAD.WIDE.U32 R64, R2, -0xc7aed41, RZ ;  /* 0xf38512bf02407825 */ /* 0x000fc800078e00ff */
[----:B------:R-:W-:-:S04]  /*149580*/  IMAD.WIDE.U32 R48, R67, 0x434bacd7, RZ ;  /* 0x434bacd743307825 */ /* 0x000fc800078e00ff */
[----:B------:R-:W-:Y:S02]  /*149590*/  IMAD.MOV.U32 R56, RZ, RZ, R45 ;  /* 0x000000ffff387224 */ /* 0x000fe400078e002d */
[----:B------:R-:W-:Y:S01]  /*1495a0*/  IMAD.X R59, RZ, RZ, RZ, P5 ;  /* 0x000000ffff3b7224 */ /* 0x000fe200028e06ff */
[----:B------:R-:W-:Y:S01]  /*1495b0*/  IADD3 RZ, P5, PT, R4, R42, RZ ;  /* 0x0000002a04ff7210 */ /* 0x000fe20007fbe0ff */
[----:B------:R-:W-:Y:S02]  /*1495c0*/  IMAD.IADD R3, R9, 0x1, R46 ;  /* 0x0000000109037824 */ /* 0x000fe400078e022e */
[----:B------:R-:W-:Y:S01]  /*1495d0*/  IMAD.MOV.U32 R58, RZ, RZ, R47 ;  /* 0x000000ffff3a7224 */ /* 0x000fe200078e002f */
[----:B------:R-:W-:Y:S01]  /*1495e0*/  IADD3.X RZ, P5, PT, R5, R43, RZ, P5, !PT ;  /* 0x0000002b05ff7210 */ /* 0x000fe20002fbe4ff */
[----:B------:R-:W-:Y:S02]  /*1495f0*/  IMAD.IADD R9, R41, 0x1, R10 ;  /* 0x0000000129097824 */ /* 0x000fe400078e020a */
[----:B------:R-:W-:Y:S01]  /*149600*/  IMAD.X R53, RZ, RZ, RZ, P1 ;  /* 0x000000ffff357224 */ /* 0x000fe200008e06ff */
[----:B------:R-:W-:Y:S01]  /*149610*/  IADD3 R73, P1, PT, R54, R65, RZ ;  /* 0x0000004136497210 */ /* 0x000fe20007f3e0ff */
[----:B------:R-:W-:-:S04]  /*149620*/  IMAD.WIDE.U32 R10, R67, 0x397fe69a, RZ ;  /* 0x397fe69a430a7825 */ /* 0x000fc800078e00ff */
        /* <DEDUP_REMOVED lines=25> */
[----:B------:R-:W-:Y:S01]  /*1497c0*/  IMAD.WIDE.U32.X R8, R67, 0x1a0111ea, R8, P1 ;  /* 0x1a0111ea43087825 */ /* 0x000fe200008e0408 */
[----:B------:R-:W-:Y:S02]  /*1497d0*/  IADD3 RZ, P1, PT, R6, R64, RZ ;  /* 0x0000004006ff7210 */ /* 0x000fe40007f3e0ff */
[----:B------:R-:W-:Y:S01]  /*1497e0*/  IADD3.X R3, P4, PT, RZ, R3, RZ, P4, !PT ;  /* 0x00000003ff037210 */ /* 0x000fe2000279e4ff */
        /* <DEDUP_REMOVED lines=21> */
[----:B------:R-:W-:Y:S01]  /*149940*/  IADD3 R6, P5, PT, R3, R64, RZ ;  /* 0x0000004003067210 */ /* 0x000fe20007fbe0ff */
[----:B------:R-:W-:Y:S01]  /*149950*/  IMAD.IADD R0, R65, 0x1, R54 ;  /* 0x0000000141007824 */ /* 0x000fe200078e0236 */
[----:B------:R-:W-:Y:S01]  /*149960*/  IADD3.X RZ, P4, PT, R61, R39, RZ, P4, !PT ;  /* 0x000000273dff7210 */ /* 0x000fe2000279e4ff */
[----:B------:R-:W-:Y:S01]  /*149970*/  IMAD.WIDE.U32 R54, R84, R78, RZ ;  /* 0x0000004e54367225 */ /* 0x000fe200078e00ff */
[----:B------:R-:W-:-:S02]  /*149980*/  IADD3.X R45, P3, PT, R62, R13, RZ, P3, !PT ;  /* 0x0000000d3e2d7210 */ /* 0x000fc40001f7e4ff */
[----:B------:R-:W-:Y:S01]  /*149990*/  IADD3.X R7, P5, PT, R0, R57, RZ, P5, !PT ;  /* 0x0000003900077210 */ /* 0x000fe20002fbe4ff */
[----:B------:R-:W-:Y:S01]  /*1499a0*/  IMAD.WIDE.U32 R60, R85, R78, RZ ;  /* 0x0000004e553c7225 */ /* 0x000fe200078e00ff */
[----:B------:R-:W-:Y:S02]  /*1499b0*/  IADD3.X R3, P1, PT, RZ, R52, RZ, P1, !PT ;  /* 0x00000034ff037210 */ /* 0x000fe40000f3e4ff */
[----:B------:R-:W-:Y:S01]  /*1499c0*/  IADD3.X R62, P4, PT, RZ, R58, RZ, P4, !PT ;  /* 0x0000003aff3e7210 */ /* 0x000fe2000279e4ff */
[----:B------:R-:W-:Y:S01]  /*1499d0*/  IMAD.WIDE.U32 R56, P6, R79, R85, R54 ;  /* 0x000000554f387225 */ /* 0x000fe200078c0036 */
[----:B------:R-:W-:Y:S02]  /*1499e0*/  IADD3.X R3, P5, PT, RZ, R3, RZ, P5, !PT ;  /* 0x00000003ff037210 */ /* 0x000fe40002fbe4ff */
[----:B------:R-:W-:Y:S01]  /*1499f0*/  IADD3.X R62, P3, PT, RZ, R62, RZ, P3, !PT ;  /* 0x0000003eff3e7210 */ /* 0x000fe20001f7e4ff */
[----:B------:R-:W-:Y:S01]  /*149a00*/  IMAD.WIDE.U32 R54, R2, 0x434bacd7, R40 ;  /* 0x434bacd702367825 */ /* 0x000fe200078e0028 */
[----:B------:R-:W-:-:S02]  /*149a10*/  IADD3.X R53, PT, PT, RZ, RZ, R53, P5, P1 ;  /* 0x000000ffff357210 */ /* 0x000fc40002fe2435 */
[----:B------:R-:W-:Y:S01]  /*149a20*/  IADD3.X R13, PT, PT, RZ, RZ, R59, P3, P4 ;  /* 0x000000ffff0d7210 */ /* 0x000fe20001fe843b */
[----:B------:R-:W-:Y:S01]  /*149a30*/  IMAD.IADD R48, R55, 0x1, R48 ;  /* 0x0000000137307824 */ /* 0x000fe200078e0230 */
[----:B------:R-:W-:Y:S01]  /*149a40*/  IADD3 RZ, P5, PT, R40, R50, RZ ;  /* 0x0000003228ff7210 */ /* 0x000fe20007fbe0ff */
[----:B------:R-:W-:Y:S01]  /*149a50*/  IMAD.X R49, RZ, RZ, RZ, P6 ;  /* 0x000000ffff317224 */ /* 0x000fe200030e06ff */
[----:B------:R-:W-:Y:S02]  /*149a60*/  IADD3 R11, P4, PT, R56, R61, RZ ;  /* 0x0000003d380b7210 */ /* 0x000fe40007f9e0ff */
[----:B------:R-:W-:Y:S02]  /*149a70*/  IADD3 RZ, P3, PT, R42, R60, RZ ;  /* 0x0000003c2aff7210 */ /* 0x000fe40007f7e0ff */
[----:B------:R-:W-:Y:S02]  /*149a80*/  IADD3 R40, P1, PT, R3, R54, RZ ;  /* 0x0000003603287210 */ /* 0x000fe40007f3e0ff */
[----:B------:R-:W-:Y:S01]  /*149a90*/  IADD3.X RZ, P5, PT, R41, R51, RZ, P5, !PT ;  /* 0x0000003329ff7210 */ /* 0x000fe20002fbe4ff */
[----:B------:R-:W-:Y:S01]  /*149aa0*/  IMAD.WIDE.U32 R50, R83, R78, RZ ;  /* 0x0000004e53327225 */ /* 0x000fe200078e00ff */
[----:B------:R-:W-:-:S02]  /*149ab0*/  IADD3.X RZ, P3, PT, R43, R11, RZ, P3, !PT ;  /* 0x0000000b2bff7210 */ /* 0x000fc40001f7e4ff */
[----:B------:R-:W-:Y:S01]  /*149ac0*/  IADD3.X R41, P1, PT, R48, R53, RZ, P1, !PT ;  /* 0x0000003530297210 */ /* 0x000fe20000f3e4ff */
[----:B------:R-:W-:Y:S01]  /*149ad0*/  IMAD.WIDE.U32 R42, R78, R85, R42 ;  /* 0x000000554e2a7225 */ /* 0x000fe200078e002a */
[----:B------:R-:W-:Y:S02]  /*149ae0*/  IADD3.X R55, P6, PT, RZ, R46, RZ, P5, !PT ;  /* 0x0000002eff377210 */ /* 0x000fe40002fde4ff */
[----:B------:R-:W-:Y:S01]  /*149af0*/  IADD3.X R61, P0, PT, RZ, RZ, RZ, P0, !PT ;  /* 0x000000ffff3d7210 */ /* 0x000fe2000071e4ff */
[----:B------:R-:W-:Y:S01]  /*149b00*/  IMAD.MOV.U32 R48, RZ, RZ, R57 ;  /* 0x000000ffff307224 */ /* 0x000fe200078e0039 */
[----:B------:R-:W-:Y:S01]  /*149b10*/  IADD3.X R55, P1, PT, RZ, R55, RZ, P1, !PT ;  /* 0x00000037ff377210 */ /* 0x000fe20000f3e4ff */
[----:B------:R-:W-:Y:S02]  /*149b20*/  IMAD.IADD R43, R43, 0x1, R56 ;  /* 0x000000012b2b7824 */ /* 0x000fe400078e0238 */
        /* <DEDUP_REMOVED lines=77> */
[----:B------:R-:W-:Y:S02]  /*14a000*/  IADD3.X R9, P5, PT, R44, R57, RZ, P5, !PT ;  /* 0x000000392c097210 */ /* 0x000fe40002fbe4ff */
[----:B------:R-:W-:Y:S01]  /*14a010*/  IADD3.X R55, P1, PT, RZ, R42, RZ, P1, !PT ;  /* 0x0000002aff377210 */ /* 0x000fe20000f3e4ff */
[----:B------:R-:W-:Y:S01]  /*14a020*/  IMAD.WIDE.U32 R44, R0, -0x4eac0001, RZ ;  /* 0xb153ffff002c7825 */ /* 0x000fe200078e00ff */
[----:B------:R-:W-:Y:S02]  /*14a030*/  IADD3.X R57, P3, PT, RZ, R10, RZ, P3, !PT ;  /* 0x0000000aff397210 */ /* 0x000fe40001f7e4ff */
[----:B------:R-:W-:Y:S01]  /*14a040*/  IADD3 R61, P4, PT, R61, R40, RZ ;  /* 0x000000283d3d7210 */ /* 0x000fe20007f9e0ff */
[----:B------:R-:W-:Y:S01]  /*14a050*/  IMAD.WIDE.U32 R40, R76, R78, RZ ;  /* 0x0000004e4c287225 */ /* 0x000fe200078e00ff */
        /* <DEDUP_REMOVED lines=10> */
[----:B------:R-:W-:Y:S01]  /*14a100*/  IMAD.WIDE.U32 R44, R0, -0x94f09dc, RZ ;  /* 0xf6b0f624002c7825 */ /* 0x000fe200078e00ff */
[----:B------:R-:W-:-:S03]  /*14a110*/  IADD3 R63, P6, PT, R46, R43, RZ ;  /* 0x0000002b2e3f7210 */ /* 0x000fc60007fde0ff */
[----:B------:R-:W-:Y:S01]  /*14a120*/  IMAD.WIDE.U32 R40, P5, R77, R79, R40 ;  /* 0x0000004f4d287225 */ /* 0x000fe200078a0028 */
        /* <DEDUP_REMOVED lines=47> */
[----:B------:R-:W-:Y:S01]  /*14a420*/  IMAD.WIDE.U32 R42, R74, R78, RZ ;  /* 0x0000004e4a2a7225 */ /* 0x000fe200078e00ff */
[----:B------:R-:W-:Y:S02]  /*14a430*/  IADD3 RZ, P2, PT, R8, R44, RZ ;  /* 0x0000002c08ff7210 */ /* 0x000fe40007f5e0ff */
[----:B------:R-:W-:Y:S01]  /*14a440*/  IADD3.X R41, P4, PT, R59, R46, RZ, P4, !PT ;  /* 0x0000002e3b297210 */ /* 0x000fe2000279e4ff */
[C---:B------:R-:W-:Y:S01]  /*14a450*/  IMAD.WIDE.U32 R38, P0, R74.reuse, R79, R38 ;  /* 0x0000004f4a267225 */ /* 0x040fe20007800026 */
[----:B------:R-:W-:Y:S02]  /*14a460*/  IADD3.X RZ, P2, PT, R9, R45, RZ, P2, !PT ;  /* 0x0000002d09ff7210 */ /* 0x000fe4000175e4ff */
        /* <DEDUP_REMOVED lines=69> */
[----:B------:R-:W-:Y:S02]  /*14a8c0*/  IADD3.X RZ, P1, PT, R45, R53, RZ, P1, !PT ;  /* 0x000000352dff7210 */ /* 0x000fe40000f3e4ff */
[----:B------:R-:W-:Y:S01]  /*14a8d0*/  IADD3.X R57, P2, PT, RZ, R40, RZ, P2, !PT ;  /* 0x00000028ff397210 */ /* 0x000fe2000175e4ff */
        /* <DEDUP_REMOVED lines=42> */
[----:B------:R-:W-:Y:S02]  /*14ab80*/  IADD3 RZ, P2, PT, R8, R54, RZ ;  /* 0x0000003608ff7210 */ /* 0x000fe40007f5e0ff */
[----:B------:R-:W-:Y:S01]  /*14ab90*/  IADD3.X R54, P1, PT, RZ, R10, RZ, P1, !PT ;  /* 0x0000000aff367210 */ /* 0x000fe20000f3e4ff */
[----:B------:R-:W-:Y:S01]  /*14aba0*/  IMAD.X R39, RZ, RZ, RZ, P6 ;  /* 0x000000ffff277224 */ /* 0x000fe200030e06ff */
[----:B------:R-:W-:Y:S01]  /*14abb0*/  IADD3 R55, P6, PT, R50, R55, RZ ;  /* 0x0000003732377210 */ /* 0x000fe20007fde0ff */
[----:B------:R-:W-:-:S03]  /*14abc0*/  IMAD.WIDE.U32 R46, R78, R77, RZ ;  /* 0x0000004d4e2e7225 */ /* 0x000fc600078e00ff */
[----:B------:R-:W-:Y:S01]  /*14abd0*/  IADD3.X RZ, P2, PT, R9, R55, RZ, P2, !PT ;  /* 0x0000003709ff7210 */ /* 0x000fe2000175e4ff */
[----:B------:R-:W-:Y:S01]  /*14abe0*/  IMAD.WIDE.U32 R40, R2, -0x5555, R8 ;  /* 0xffffaaab02287825 */ /* 0x000fe200078e0008 */
[----:B------:R-:W-:Y:S02]  /*14abf0*/  IADD3 R47, P0, PT, R48, R47, RZ ;  /* 0x0000002f302f7210 */ /* 0x000fe40007f1e0ff */
[----:B------:R-:W-:Y:S01]  /*14ac00*/  IADD3 RZ, P3, PT, R52, R46, RZ ;  /* 0x0000002e34ff7210 */ /* 0x000fe20007f7e0ff */
[----:B------:R-:W-:Y:S01]  /*14ac10*/  IMAD.X R43, RZ, RZ, RZ, P4 ;  /* 0x000000ffff2b7224 */ /* 0x000fe200020e06ff */
[----:B------:R-:W-:Y:S01]  /*14ac20*/  IADD3 RZ, P4, PT, RZ, R40, RZ ;  /* 0x00000028ffff7210 */ /* 0x000fe20007f9e0ff */
[----:B------:R-:W-:Y:S01]  /*14ac30*/  IMAD.WIDE.U32 R8, R77, R78, R52 ;  /* 0x0000004e4d087225 */ /* 0x000fe200078e0034 */
[----:B------:R-:W-:-:S03]  /*14ac40*/  IADD3.X RZ, P3, PT, R53, R47, RZ, P3, !PT ;  /* 0x0000002f35ff7210 */ /* 0x000fc60001f7e4ff */
[----:B------:R-:W-:Y:S02]  /*14ac50*/  IMAD.MOV.U32 R42, RZ, RZ, R51 ;  /* 0x000000ffff2a7224 */ /* 0x000fe400078e0033 */
[----:B------:R-:W-:Y:S02]  /*14ac60*/  IMAD.IADD R45, R45, 0x1, R38 ;  /* 0x000000012d2d7824 */ /* 0x000fe400078e0226 */
[----:B------:R-:W-:Y:S02]  /*14ac70*/  IMAD.MOV.U32 R38, RZ, RZ, R49 ;  /* 0x000000ffff267224 */ /* 0x000fe400078e0031 */
[----:B------:R-:W-:Y:S02]  /*14ac80*/  IMAD.IADD R48, R9, 0x1, R48 ;  /* 0x0000000109307824 */ /* 0x000fe400078e0230 */
[----:B------:R-:W-:Y:S01]  /*14ac90*/  IMAD.WIDE.U32.X R42, R0, -0x46010001, R42, P6 ;  /* 0xb9feffff002a7825 */ /* 0x000fe200030e042a */
[----:B------:R-:W-:-:S03]  /*14aca0*/  IADD3 R8, P6, PT, R3, R8, RZ ;  /* 0x0000000803087210 */ /* 0x000fc60007fde0ff */
[----:B------:R-:W-:Y:S01]  /*14acb0*/  IMAD.IADD R41, R41, 0x1, R50 ;  /* 0x0000000129297824 */ /* 0x000fe200078e0232 */
[----:B------:R-:W-:Y:S01]  /*14acc0*/  IADD3.X R9, P6, PT, R48, R13, RZ, P6, !PT ;  /* 0x0000000d30097210 */ /* 0x000fe200037de4ff */
[----:B------:R-:W-:Y:S01]  /*14acd0*/  IMAD.WIDE.U32.X R38, R76, R79, R38, P0 ;  /* 0x0000004f4c267225 */ /* 0x000fe200000e0426 */
[----:B------:R-:W-:Y:S02]  /*14ace0*/  IADD3 R40, P0, PT, R57, R44, RZ ;  /* 0x0000002c39287210 */ /* 0x000fe40007f1e0ff */
[----:B------:R-:W-:Y:S01]  /*14acf0*/  IADD3.X RZ, P4, PT, RZ, R41, RZ, P4, !PT ;  /* 0x00000029ffff7210 */ /* 0x000fe2000279e4ff */
[----:B------:R-:W-:Y:S01]  /*14ad00*/  IMAD.WIDE.U32 R46, R2, -0x4eac0001, RZ ;  /* 0xb153ffff022e7825 */ /* 0x000fe200078e00ff */
[----:B------:R-:W-:Y:S02]  /*14ad10*/  IADD3.X R13, P2, PT, RZ, R42, RZ, P2, !PT ;  /* 0x0000002aff0d7210 */ /* 0x000fe4000175e4ff */
[----:B------:R-:W-:Y:S01]  /*14ad20*/  IADD3.X R41, P0, PT, R45, R56, RZ, P0, !PT ;  /* 0x000000382d297210 */ /* 0x000fe2000071e4ff */
[----:B------:R-:W-:Y:S01]  /*14ad30*/  IMAD.WIDE.U32 R44, R0, -0x4eac0001, RZ ;  /* 0xb153ffff002c7825 */ /* 0x000fe200078e00ff */
[----:B------:R-:W-:-:S02]  /*14ad40*/  IADD3.X R13, P4, PT, RZ, R13, RZ, P4, !PT ;  /* 0x0000000dff0d7210 */ /* 0x000fc4000279e4ff */
[----:B------:R-:W-:Y:S01]  /*14ad50*/  IADD3.X R54, P0, PT, RZ, R54, RZ, P0, !PT ;  /* 0x00000036ff367210 */ /* 0x000fe2000071e4ff */
[----:B------:R-:W-:Y:S01]  /*14ad60*/  IMAD.WIDE.U32 R50, R2, -0x94f09dc, RZ ;  /* 0xf6b0f62402327825 */ /* 0x000fe200078e00ff */
        /* <DEDUP_REMOVED lines=129> */
[----:B------:R-:W-:Y:S02]  /*14b580*/  IADD3 RZ, P0, PT, R10, R42, RZ ;  /* 0x0000002a0aff7210 */ /* 0x000fe40007f1e0ff */
[----:B------:R-:W-:Y:S01]  /*14b590*/  IADD3.X R49, P5, PT, RZ, RZ, RZ, P5, !PT ;  /* 0x000000ffff317210 */ /* 0x000fe20002fbe4ff */
[----:B------:R-:W-:Y:S01]  /*14b5a0*/  IMAD.WIDE.U32.X R42, R0, 0x1a0111ea, R40, P3 ;  /* 0x1a0111ea002a7825 */ /* 0x000fe200018e0428 */
[----:B------:R-:W-:Y:S02]  /*14b5b0*/  IADD3.X RZ, P1, PT, R7, R53, RZ, P1, !PT ;  /* 0x0000003507ff7210 */ /* 0x000fe40000f3e4ff */
[----:B------:R-:W-:Y:S01]  /*14b5c0*/  IADD3 R45, P3, PT, R48, R49, RZ ;  /* 0x00000031302d7210 */ /* 0x000fe20007f7e0ff */
[----:B------:R-:W-:Y:S01]  /*14b5d0*/  IMAD.WIDE.U32 R40, R80, R74, RZ ;  /* 0x0000004a50287225 */ /* 0x000fe200078e00ff */
[----:B------:R-:W-:-:S03]  /*14b5e0*/  IADD3.X RZ, P0, PT, R11, R51, RZ, P0, !PT ;  /* 0x000000330bff7210 */ /* 0x000fc6000071e4ff */
[----:B------:R-:W-:Y:S01]  /*14b5f0*/  IMAD.WIDE.U32 R6, R74, R82, R6 ;  /* 0x000000524a067225 */ /* 0x000fe200078e0006 */
[----:B------:R-:W-:-:S03]  /*14b600*/  IADD3.X R72, P0, PT, RZ, R42, RZ, P0, !PT ;  /* 0x0000002aff487210 */ /* 0x000fc6000071e4ff */
        /* <DEDUP_REMOVED lines=26> */
[----:B------:R-:W-:-:S04]  /*14b7b0*/  IMAD.WIDE.U32 R10, R2, 0x397fe69a, R10 ;  /* 0x397fe69a020a7825 */ /* 0x000fc800078e000a */
        /* <DEDUP_REMOVED lines=8> */
[----:B------:R-:W-:-:S03]  /*14b840*/  IMAD.WIDE.U32 R6, R38, -0x30003, RZ ;  /* 0xfffcfffd26067825 */ /* 0x000fc600078e00ff */
[----:B------:R-:W-:Y:S01]  /*14b850*/  IADD3.X R39, P1, PT, RZ, R39, RZ, P1, !PT ;  /* 0x00000027ff277210 */ /* 0x000fe20000f3e4ff */
[----:B------:R-:W-:Y:S02]  /*14b860*/  IMAD R71, R38, -0x760c0004, R11 ;  /* 0x89f3fffc26477824 */ /* 0x000fe400078e020b */
[----:B------:R-:W-:Y:S01]  /*14b870*/  IMAD.X R45, RZ, RZ, RZ, P5 ;  /* 0x000000ffff2d7224 */ /* 0x000fe200028e06ff */
[----:B------:R-:W-:Y:S01]  /*14b880*/  IADD3 R10, P5, PT, R57, R10, RZ ;  /* 0x0000000a390a7210 */ /* 0x000fe20007fbe0ff */
[----:B------:R-:W-:Y:S01]  /*14b890*/  IMAD.IADD R71, R7, 0x1, R71 ;  /* 0x0000000107477824 */ /* 0x000fe200078e0247 */
[----:B------:R-:W-:Y:S01]  /*14b8a0*/  IADD3.X R51, PT, PT, RZ, RZ, R47, P1, P2 ;  /* 0x000000ffff337210 */ /* 0x000fe20000fe442f */
[----:B------:R-:W-:Y:S01]  /*14b8b0*/  IMAD.WIDE.U32 R8, R74, R78, R8 ;  /* 0x0000004e4a087225 */ /* 0x000fe200078e0008 */
[----:B------:R-:W-:-:S03]  /*14b8c0*/  IADD3.X R11, P5, PT, R44, R59, RZ, P5, !PT ;  /* 0x0000003b2c0b7210 */ /* 0x000fc60002fbe4ff */
[----:B------:R-:W-:Y:S01]  /*14b8d0*/  IMAD.WIDE.U32 R46, R71, -0x5555, RZ ;  /* 0xffffaaab472e7825 */ /* 0x000fe200078e00ff */
[----:B------:R-:W-:Y:S02]  /*14b8e0*/  IADD3.X R72, P5, PT, RZ, R72, RZ, P5, !PT ;  /* 0x00000048ff487210 */ /* 0x000fe40002fbe4ff */
[----:B------:R-:W-:Y:S01]  /*14b8f0*/  IADD3 R8, P1, PT, R39, R8, RZ ;  /* 0x0000000827087210 */ /* 0x000fe20007f3e0ff */
[----:B------:R-:W-:Y:S01]  /*14b900*/  IMAD.MOV.U32 R44, RZ, RZ, R53 ;  /* 0x000000ffff2c7224 */ /* 0x000fe200078e0035 */
[----:B------:R-:W-:Y:S01]  /*14b910*/  IADD3.X R94, PT, PT, RZ, RZ, R43, P5, P0 ;  /* 0x000000ffff5e7210 */ /* 0x000fe20002fe042b */
[----:B------:R-:W-:Y:S02]  /*14b920*/  IMAD.IADD R52, R9, 0x1, R52 ;  /* 0x0000000109347824 */ /* 0x000fe400078e0234 */
[----:B------:R-:W-:-:S03]  /*14b930*/  IMAD.WIDE.U32.X R44, R75, R79, R44, P6 ;  /* 0x0000004f4b2c7225 */ /* 0x000fc600030e042c */
[----:B------:R-:W-:Y:S01]  /*14b940*/  IADD3.X R9, P1, PT, R52, R51, RZ, P1, !PT ;  /* 0x0000003334097210 */ /* 0x000fe20000f3e4ff */
[----:B------:R-:W-:Y:S01]  /*14b950*/  IMAD.WIDE.U32 R48, R6, -0x5555, RZ ;  /* 0xffffaaab06307825 */ /* 0x000fe200078e00ff */
[----:B------:R-:W-:-:S03]  /*14b960*/  IADD3.X R73, P5, PT, RZ, R44, RZ, P4, !PT ;  /* 0x0000002cff497210 */ /* 0x000fc600027be4ff */
[----:B------:R-:W-:Y:S01]  /*14b970*/  IMAD.WIDE.U32 R46, P2, R6, -0x46010001, R46 ;  /* 0xb9feffff062e7825 */ /* 0x000fe2000784002e */
[----:B------:R-:W-:Y:S02]  /*14b980*/  IADD3 RZ, P0, PT, R38, R48, RZ ;  /* 0x0000003026ff7210 */ /* 0x000fe40007f1e0ff */
[----:B------:R-:W-:Y:S01]  /*14b990*/  IADD3.X R73, P1, PT, RZ, R73, RZ, P1, !PT ;  /* 0x00000049ff497210 */ /* 0x000fe20000f3e4ff */
[----:B------:R-:W-:Y:S01]  /*14b9a0*/  IMAD.WIDE.U32 R42, R71, -0x4eac0001, RZ ;  /* 0xb153ffff472a7825 */ /* 0x000fe200078e00ff */
[----:B------:R-:W-:Y:S02]  /*14b9b0*/  IADD3 R49, P4, PT, R46, R49, RZ ;  /* 0x000000312e317210 */ /* 0x000fe40007f9e0ff */
[----:B------:R-:W-:Y:S01]  /*14b9c0*/  IADD3.X R70, PT, PT, RZ, RZ, R45, P1, P5 ;  /* 0x000000ffff467210 */ /* 0x000fe20000fea42d */
[----:B------:R-:W-:Y:S01]  /*14b9d0*/  IMAD.MOV.U32 R2, RZ, RZ, R38 ;  /* 0x000000ffff027224 */ /* 0x000fe200078e0026 */
[----:B------:R-:W-:Y:S01]  /*14b9e0*/  IADD3.X RZ, P0, PT, R3, R49, RZ, P0, !PT ;  /* 0x0000003103ff7210 */ /* 0x000fe2000071e4ff */
[----:B------:R-:W-:-:S04]  /*14b9f0*/  IMAD.WIDE.U32 R56, R71, -0x94f09dc, RZ ;  /* 0xf6b0f62447387825 */ /* 0x000fc800078e00ff */
        /* <DEDUP_REMOVED lines=10> */
[----:B------:R-:W-:Y:S02]  /*14baa0*/  IMAD.IADD R38, R39, 0x1, R46 ;  /* 0x0000000127267824 */ /* 0x000fe400078e022e */
[----:B------:R-:W-:Y:S01]  /*14bab0*/  IMAD.X R59, RZ, RZ, RZ, P6 ;  /* 0x000000ffff3b7224 */ /* 0x000fe200030e06ff */
[----:B------:R-:W-:Y:S01]  /*14bac0*/  IADD3 R3, P6, PT, R56, R3, RZ ;  /* 0x0000000338037210 */ /* 0x000fe20007fde0ff */
[----:B------:R-:W-:Y:S01]  /*14bad0*/  IMAD.WIDE.U32 R44, R6, -0x4eac0001, RZ ;  /* 0xb153ffff062c7825 */ /* 0x000fe200078e00ff */
[----:B------:R-:W-:-:S03]  /*14bae0*/  IADD3.X RZ, P1, PT, RZ, R38, RZ, P1, !PT ;  /* 0x00000026ffff7210 */ /* 0x000fc60000f3e4ff */
        /* <DEDUP_REMOVED lines=33> */
[----:B------:R-:W-:Y:S01]  /*14bd00*/  IMAD.WIDE.U32 R60, P6, R75, R77, R2 ;  /* 0x0000004d4b3c7225 */ /* 0x000fe200078c0002 */
[----:B------:R-:W-:Y:S02]  /*14bd10*/  IADD3.X R2, PT, PT, RZ, RZ, R65, P1, P0 ;  /* 0x000000ffff027210 */ /* 0x000fe40000fe0441 */
[----:B------:R-:W-:Y:S01]  /*14bd20*/  IADD3.X R3, P5, PT, RZ, R58, RZ, P5, !PT ;  /* 0x0000003aff037210 */ /* 0x000fe20002fbe4ff */
[----:B------:R-:W-:Y:S01]  /*14bd30*/  IMAD.WIDE.U32.X R38, R71, 0x1a0111ea, R38, P4 ;  /* 0x1a0111ea47267825 */ /* 0x000fe200020e0426 */
[----:B------:R-:W-:-:S02]  /*14bd40*/  IADD3 R0, P4, PT, R41, R66, RZ ;  /* 0x0000004229007210 */ /* 0x000fc40007f9e0ff */
[----:B------:R-:W-:Y:S01]  /*14bd50*/  IADD3 RZ, P1, PT, R10, R62, RZ ;  /* 0x0000003e0aff7210 */ /* 0x000fe20007f3e0ff */
        /* <DEDUP_REMOVED lines=8> */
[----:B------:R-:W-:-:S02]  /*14bde0*/  IADD3.X R58, PT, PT, RZ, RZ, R59, P4, P5 ;  /* 0x000000ffff3a7210 */ /* 0x000fc400027ea43b */
[----:B------:R-:W-:Y:S01]  /*14bdf0*/  IADD3 R3, P5, PT, R3, R4, RZ ;  /* 0x0000000403037210 */ /* 0x000fe20007fbe0ff */
[----:B------:R-:W-:Y:S01]  /*14be00*/  IMAD.MOV.U32 R56, RZ, RZ, R61 ;  /* 0x000000ffff387224 */ /* 0x000fe200078e003d */
[----:B------:R-:W-:Y:S01]  /*14be10*/  IADD3 RZ, P0, PT, R8, R68, RZ ;  /* 0x0000004408ff7210 */ /* 0x000fe20007f1e0ff */
[----:B------:R-:W-:Y:S01]  /*14be20*/  IMAD.IADD R61, R11, 0x1, R60 ;  /* 0x000000010b3d7824 */ /* 0x000fe200078e023c */
[----:B------:R-:W-:Y:S01]  /*14be30*/  IADD3.X R4, P5, PT, R5, R58, RZ, P5, !PT ;  /* 0x0000003a05047210 */ /* 0x000fe20002fbe4ff */
[----:B------:R-:W-:Y:S01]  /*14be40*/  IMAD.WIDE.U32.X R56, R75, R76, R56, P6 ;  /* 0x0000004c4b387225 */ /* 0x000fe200030e0438 */
[----:B------:R-:W-:Y:S02]  /*14be50*/  IADD3 R60, P4, PT, R73, R10, RZ ;  /* 0x0000000a493c7210 */ /* 0x000fe40007f9e0ff */
[----:B------:R-:W-:Y:S01]  /*14be60*/  IADD3.X R5, P2, PT, RZ, R54, RZ, P2, !PT ;  /* 0x00000036ff057210 */ /* 0x000fe2000175e4ff */
[----:B------:R-:W-:Y:S01]  /*14be70*/  IMAD.WIDE.U32 R58, R6, -0xc7aed41, R8 ;  /* 0xf38512bf063a7825 */ /* 0x000fe200078e0008 */
[----:B------:R-:W-:-:S02]  /*14be80*/  IADD3 R54, P6, PT, R72, R13, RZ ;  /* 0x0000000d48367210 */ /* 0x000fc40007fde0ff */
[----:B------:R-:W-:Y:S01]  /*14be90*/  IADD3.X R5, P5, PT, RZ, R5, RZ, P5, !PT ;  /* 0x00000005ff057210 */ /* 0x000fe20002fbe4ff */
[----:B------:R-:W-:Y:S01]  /*14bea0*/  IMAD.IADD R52, R59, 0x1, R52 ;  /* 0x000000013b347824 */ /* 0x000fe200078e0234 */
[----:B------:R-:W-:Y:S01]  /*14beb0*/  IADD3.X R61, P4, PT, R61, R70, RZ, P4, !PT ;  /* 0x000000463d3d7210 */ /* 0x000fe2000279e4ff */
[----:B------:R-:W-:Y:S01]  /*14bec0*/  IMAD.WIDE.U32 R10, R75, R74, RZ ;  /* 0x0000004a4b0a7225 */ /* 0x000fe200078e00ff */
[----:B------:R-:W-:Y:S02]  /*14bed0*/  IADD3.X R13, P1, PT, RZ, R56, RZ, P1, !PT ;  /* 0x00000038ff0d7210 */ /* 0x000fe40000f3e4ff */
[----:B------:R-:W-:Y:S02]  /*14bee0*/  IADD3.X R7, PT, PT, RZ, RZ, R55, P5, P2 ;  /* 0x000000ffff077210 */ /* 0x000fe40002fe4437 */
[----:B------:R-:W-:Y:S01]  /*14bef0*/  IADD3.X R13, P4, PT, RZ, R13, RZ, P4, !PT ;  /* 0x0000000dff0d7210 */ /* 0x000fe2000279e4ff */
[----:B------:R-:W-:Y:S01]  /*14bf00*/  IMAD.WIDE.U32 R10, P5, R74, R75, R10 ;  /* 0x0000004b4a0a7225 */ /* 0x000fe200078a000a */
[----:B------:R-:W-:-:S02]  /*14bf10*/  IADD3 R58, P2, PT, R5, R58, RZ ;  /* 0x0000003a053a7210 */ /* 0x000fc40007f5e0ff */
[----:B------:R-:W-:Y:S02]  /*14bf20*/  IADD3.X RZ, P0, PT, R9, R67, RZ, P0, !PT ;  /* 0x0000004309ff7210 */ /* 0x000fe4000071e4ff */
[----:B------:R-:W-:Y:S02]  /*14bf30*/  IADD3.X R56, PT, PT, RZ, RZ, R57, P4, P1 ;  /* 0x000000ffff387210 */ /* 0x000fe400027e2439 */
[----:B------:R-:W-:Y:S02]  /*14bf40*/  IADD3.X R55, P6, PT, R94, R95, RZ, P6, !PT ;  /* 0x0000005f5e377210 */ /* 0x000fe400037de4ff */
        /* <DEDUP_REMOVED lines=8> */
[----:B------:R-:W-:Y:S02]  /*14bfd0*/  IADD3.X R7, PT, PT, RZ, RZ, R49, P4, P0 ;  /* 0x000000ffff077210 */ /* 0x000fe400027e0431 */
[----:B------:R-:W-:Y:S02]  /*14bfe0*/  IADD3 R52, P4, PT, R5, R52, RZ ;  /* 0x0000003405347210 */ /* 0x000fe40007f9e0ff */
[----:B------:R-:W-:Y:S01]  /*14bff0*/  IADD3 R48, P1, PT, R13, R8, RZ ;  /* 0x000000080d307210 */ /* 0x000fe20007f3e0ff */
[----:B------:R-:W-:Y:S01]  /*14c000*/  IMAD.IADD R13, R9, 0x1, R10 ;  /* 0x00000001090d7824 */ /* 0x000fe200078e020a */
[----:B------:R-:W-:Y:S01]  /*14c010*/  IADD3.X R46, P4, PT, R46, R7, RZ, P4, !PT ;  /* 0x000000072e2e7210 */ /* 0x000fe2000279e4ff */
[----:B------:R-:W-:Y:S01]  /*14c020*/  IMAD.WIDE.U32 R8, R74, R74, RZ ;  /* 0x0000004a4a087225 */ /* 0x000fe200078e00ff */
[----:B------:R-:W-:-:S02]  /*14c030*/  IADD3.X R5, P2, PT, RZ, R44, RZ, P2, !PT ;  /* 0x0000002cff057210 */ /* 0x000fc4000175e4ff */
[----:B------:R-:W-:Y:S01]  /*14c040*/  IADD3.X R49, P1, PT, R13, R56, RZ, P1, !PT ;  /* 0x000000380d317210 */ /* 0x000fe20000f3e4ff */
[----:B------:R-:W-:Y:S01]  /*14c050*/  IMAD.X R7, RZ, RZ, RZ, P5 ;  /* 0x000000ffff077224 */ /* 0x000fe200028e06ff */
        /* <DEDUP_REMOVED lines=16> */
[----:B------:R-:W-:Y:S02]  /*14c160*/  IADD3.X R6, P0, PT, RZ, R6, RZ, P0, !PT ;  /* 0x00000006ff067210 */ /* 0x000fe4000071e4ff */
[----:B------:R-:W-:Y:S01]  /*14c170*/  IADD3 R8, P5, PT, R8, R9, RZ ;  /* 0x0000000908087210 */ /* 0x000fe20007fbe0ff */
[----:B------:R-:W-:Y:S01]  /*14c180*/  IMAD.X R9, RZ, RZ, RZ, P3 ;  /* 0x000000ffff097224 */ /* 0x000fe200018e06ff */
        /* <DEDUP_REMOVED lines=71> */
.L_x_1920:
[----:B------:R-:W-:Y:S05]  /*14c600*/  BSYNC.RELIABLE B2 ;  /* 0x0000000000027941 */ /* 0x000fea0003800100 */
.L_x_1919:
        /* <DEDUP_REMOVED lines=12> */
.L_x_1921:
[----:B------:R-:W-:Y:S05]  /*14c6d0*/  BSYNC.RECONVERGENT B1 ;  /* 0x0000000000017941 */ /* 0x000fea0003800200 */
.L_x_1918:
        /* <DEDUP_REMOVED lines=148> */
[----:B------:R-:W-:Y:S01]  /*14d020*/  IMAD.WIDE.U32 R96, P5, R88, R86, R96 ;  /* 0x0000005658607225 */ /* 0x000fe200078a0060 */
        /* <DEDUP_REMOVED lines=113> */
[-C--:B------:R-:W-:Y:S01]  /*14d740*/  IMAD.WIDE.U32 R56, P4, R135, R88.reuse, R54 ;  /* 0x0000005887387225 */ /* 0x080fe20007880036 */
        /* <DEDUP_REMOVED lines=136> */
[C---:B------:R-:W-:Y:S01]  /*14dfd0*/  IMAD.WIDE.U32.X R60, R91.reuse, R88, R60, P5 ;  /* 0x000000585b3c7225 */ /* 0x040fe200028e043c */
        /* <DEDUP_REMOVED lines=415> */
[----:B------:R-:W-:Y:S01]  /*14f9d0*/  IMAD.IADD R64, R41, 0x1, R64 ;  /* 0x0000000129407824 */ /* 0x000fe200078e0240 */
[----:B------:R-:W-:Y:S01]  /*14f9e0*/  IADD3 R40, P4, PT, R39, R40, RZ ;  /* 0x0000002827287210 */ /* 0x000fe20007f9e0ff */
        /* <DEDUP_REMOVED lines=13> */
[----:B------:R-:W-:Y:S01]  /*14fac0*/  IMAD.MOV.U32 R56, RZ, RZ, R61 ;  /* 0x000000ffff387224 */ /* 0x000fe200078e003d */
[----:B------:R-:W-:Y:S01]  /*14fad0*/  IADD3 R42, P4, PT, R49, R38, RZ ;  /* 0x00000026312a7210 */ /* 0x000fe20007f9e0ff */
[----:B------:R-:W-:Y:S01]  /*14fae0*/  IMAD R49, R47, -0x30003, RZ ;  /* 0xfffcfffd2f317824 */ /* 0x000fe200078e02ff */
        /* <DEDUP_REMOVED lines=27> */
[----:B------:R-:W-:Y:S01]  /*14fca0*/  IMAD.IADD R68, R45, 0x1, R48 ;  /* 0x000000012d447824 */ /* 0x000fe200078e0230 */
[----:B------:R-:W-:Y:S01]  /*14fcb0*/  IADD3.X R66, P1, PT, RZ, R52, RZ, P1, !PT ;  /* 0x00000034ff427210 */ /* 0x000fe20000f3e4ff */
        /* <DEDUP_REMOVED lines=23> */
[----:B------:R-:W-:-:S02]  /*14fe30*/  IADD3.X R73, PT, PT, RZ, RZ, R53, P0, P1 ;  /* 0x000000ffff497210 */ /* 0x000fc400007e2435 */
        /* <DEDUP_REMOVED lines=133> */
[----:B------:R-:W-:Y:S01]  /*150690*/  IMAD.WIDE.U32 R58, R91, R135, RZ ;  /* 0x000000875b3a7225 */ /* 0x000fe200078e00ff */
[----:B------:R-:W-:-:S02]  /*1506a0*/  IADD3.X R66, PT, PT, R66, RZ, RZ, P3, P4 ;  /* 0x000000ff42427210 */ /* 0x000fc40001fe84ff */
[----:B------:R-:W-:Y:S01]  /*1506b0*/  IADD3 R94, P3, PT, R94, R49, RZ ;  /* 0x000000315e5e7210 */ /* 0x000fe20007f7e0ff */
[----:B------:R-:W-:Y:S01]  /*1506c0*/  IMAD.WIDE.U32 R52, R38, 0x397fe69a, R52 ;  /* 0x397fe69a26347825 */ /* 0x000fe200078e0034 */
[----:B------:R-:W-:Y:S02]  /*1506d0*/  IADD3.X R105, P0, PT, RZ, R50, RZ, P0, !PT ;  /* 0x00000032ff697210 */ /* 0x000fe4000071e4ff */
[----:B------:R-:W-:Y:S01]  /*1506e0*/  IADD3.X R107, P3, PT, R107, R66, RZ, P3, !PT ;  /* 0x000000426b6b7210 */ /* 0x000fe20001f7e4ff */
[----:B------:R-:W-:Y:S02]  /*1506f0*/  IMAD.X R55, RZ, RZ, RZ, P6 ;  /* 0x000000ffff377224 */ /* 0x000fe400030e06ff */
        /* <DEDUP_REMOVED lines=57> */
[----:B------:R-:W-:Y:S02]  /*150a90*/  IMAD.X R71, RZ, RZ, RZ, P2 ;  /* 0x000000ffff477224 */ /* 0x000fe400010e06ff */
[----:B------:R-:W-:Y:S02]  /*150aa0*/  IMAD.MOV.U32 R70, RZ, RZ, R55 ;  /* 0x000000ffff467224 */ /* 0x000fe400078e0037 */
[----:B------:R-:W-:-:S04]  /*150ab0*/  IMAD.WIDE.U32 R52, R40, -0x4eac0001, RZ ;  /* 0xb153ffff28347825 */ /* 0x000fc800078e00ff */
[----:B------:R-:W-:Y:S01]  /*150ac0*/  IMAD.WIDE.U32 R58, P6, R40, 0x1eabfffe, R58 ;  /* 0x1eabfffe283a7825 */ /* 0x000fe200078c003a */
[----:B------:R-:W-:-:S03]  /*150ad0*/  IADD3 RZ, P5, PT, R38, R52, RZ ;  /* 0x0000003426ff7210 */ /* 0x000fc60007fbe0ff */
[----:B------:R-:W-:Y:S01]  /*150ae0*/  IMAD.WIDE.U32 R50, R40, -0x5555, R46 ;  /* 0xffffaaab28327825 */ /* 0x000fe200078e002e */
[----:B------:R-:W-:-:S03]  /*150af0*/  IADD3 R53, P2, PT, R58, R53, RZ ;  /* 0x000000353a357210 */ /* 0x000fc60007f5e0ff */
[----:B------:R-:W-:Y:S01]  /*150b00*/  IMAD.WIDE.U32.X R70, R95, -0x46010001, R70, P4 ;  /* 0xb9feffff5f467825 */ /* 0x000fe200020e0446 */
[----:B------:R-:W-:Y:S02]  /*150b10*/  IADD3.X RZ, P5, PT, R39, R53, RZ, P5, !PT ;  /* 0x0000003527ff7210 */ /* 0x000fe40002fbe4ff */
[----:B------:R-:W-:Y:S01]  /*150b20*/  IADD3 RZ, P1, PT, RZ, R50, RZ ;  /* 0x00000032ffff7210 */ /* 0x000fe20007f3e0ff */
        /* <DEDUP_REMOVED lines=20> */
[----:B------:R-:W-:Y:S02]  /*150c70*/  IMAD.IADD R50, R51, 0x1, R54 ;  /* 0x0000000133327824 */ /* 0x000fe400078e0236 */
[----:B------:R-:W-:-:S03]  /*150c80*/  IMAD.WIDE.U32 R46, R95, 0x397fe69a, RZ ;  /* 0x397fe69a5f2e7825 */ /* 0x000fc600078e00ff */
[----:B------:R-:W-:Y:S01]  /*150c90*/  IADD3.X RZ, P1, PT, RZ, R50, RZ, P1, !PT ;  /* 0x00000032ffff7210 */ /* 0x000fe20000f3e4ff */
[----:B------:R-:W-:-:S03]  /*150ca0*/  IMAD.WIDE.U32 R56, P4, R40, 0x4b1ba7b6, R56 ;  /* 0x4b1ba7b628387825 */ /* 0x000fc60007880038 */
[----:B------:R-:W-:Y:S01]  /*150cb0*/  IADD3.X R41, P1, PT, RZ, R41, RZ, P1, !PT ;  /* 0x00000029ff297210 */ /* 0x000fe20000f3e4ff */
[----:B------:R-:W-:-:S03]  /*150cc0*/  IMAD.WIDE.U32 R58, R40, 0x434bacd7, RZ ;  /* 0x434bacd7283a7825 */ /* 0x000fc600078e00ff */
[----:B------:R-:W-:Y:S01]  /*150cd0*/  IADD3.X R70, PT, PT, RZ, RZ, R71, P1, P0 ;  /* 0x000000ffff467210 */ /* 0x000fe20000fe0447 */
[----:B------:R-:W-:Y:S01]  /*150ce0*/  IMAD.MOV.U32 R62, RZ, RZ, R61 ;  /* 0x000000ffff3e7224 */ /* 0x000fe200078e003d */
[----:B------:R-:W-:Y:S01]  /*150cf0*/  IADD3 RZ, P1, PT, R48, R98, RZ ;  /* 0x0000006230ff7210 */ /* 0x000fe20007f3e0ff */
[----:B------:R-:W-:Y:S01]  /*150d00*/  IMAD.X R55, RZ, RZ, RZ, P4 ;  /* 0x000000ffff377224 */ /* 0x000fe200020e06ff */
[----:B------:R-:W-:Y:S01]  /*150d10*/  IADD3 R59, P4, PT, R56, R59, RZ ;  /* 0x0000003b383b7210 */ /* 0x000fe20007f9e0ff */
[----:B------:R-:W-:Y:S01]  /*150d20*/  IMAD.WIDE.U32.X R62, R95, 0x64774b84, R62, P6 ;  /* 0x64774b845f3e7825 */ /* 0x000fe200030e043e */
[----:B------:R-:W-:-:S03]  /*150d30*/  IADD3 RZ, P0, PT, R44, R96, RZ ;  /* 0x000000602cff7210 */ /* 0x000fc60007f1e0ff */
[----:B------:R-:W-:Y:S01]  /*150d40*/  IMAD.WIDE.U32 R46, P6, R40, 0x1a0111ea, R46 ;  /* 0x1a0111ea282e7825 */ /* 0x000fe200078c002e */
[----:B------:R-:W-:-:S03]  /*150d50*/  IADD3.X RZ, P0, PT, R45, R97, RZ, P0, !PT ;  /* 0x000000612dff7210 */ /* 0x000fc6000071e4ff */
        /* <DEDUP_REMOVED lines=147> */
.L_x_1924:
[----:B------:R-:W-:Y:S05]  /*151690*/  BSYNC.RELIABLE B2 ;  /* 0x0000000000027941 */ /* 0x000fea0003800100 */
.L_x_1923:
        /* <DEDUP_REMOVED lines=12> */
.L_x_1925:
[----:B------:R-:W-:Y:S05]  /*151760*/  BSYNC.RECONVERGENT B1 ;  /* 0x0000000000017941 */ /* 0x000fea0003800200 */
.L_x_1922:
        /* <DEDUP_REMOVED lines=145> */
[C---:B------:R-:W-:Y:S01]  /*152080*/  IMAD.WIDE.U32 R98, R37.reuse, R166, RZ ;  /* 0x000000a625627225 */ /* 0x040fe200078e00ff */
        /* <DEDUP_REMOVED lines=14> */
[-C--:B------:R-:W-:Y:S01]  /*152170*/  IMAD.WIDE.U32 R58, R37, R166.reuse, R96 ;  /* 0x000000a6253a7225 */ /* 0x080fe200078e0060 */
        /* <DEDUP_REMOVED lines=199> */
[C---:B------:R-:W-:Y:S01]  /*152df0*/  IMAD.WIDE.U32 R72, R37.reuse, R168, RZ ;  /* 0x000000a825487225 */ /* 0x040fe200078e00ff */
        /* <DEDUP_REMOVED lines=678> */
[-C--:B------:R-:W-:Y:S01]  /*155860*/  IMAD.WIDE.U32 R60, R33, R174.reuse, R46 ;  /* 0x000000ae213c7225 */ /* 0x080fe200078e002e */
        /* <DEDUP_REMOVED lines=52> */
[----:B------:R-:W-:-:S04]  /*155bb0*/  IMAD.WIDE.U32 R46, R40, -0x94f09dc, RZ ;  /* 0xf6b0f624282e7825 */ /* 0x000fc800078e00ff */
        /* <DEDUP_REMOVED lines=9> */
[----:B------:R-:W-:Y:S02]  /*155c50*/  IADD3.X RZ, P2, PT, R45, R41, RZ, P2, !PT ;  /* 0x000000292dff7210 */ /* 0x000fe4000175e4ff */
[----:B------:R-:W-:Y:S01]  /*155c60*/  IADD3.X R41, P0, PT, RZ, R72, RZ, P0, !PT ;  /* 0x00000048ff297210 */ /* 0x000fe2000071e4ff */
[----:B------:R-:W-:Y:S02]  /*155c70*/  IMAD.IADD R54, R55, 0x1, R56 ;  /* 0x0000000137367824 */ /* 0x000fe400078e0238 */
[----:B------:R-:W-:-:S03]  /*155c80*/  IMAD.WIDE.U32 R46, P4, R40, 0x64774b84, R50 ;  /* 0x64774b84282e7825 */ /* 0x000fc60007880032 */
[----:B------:R-:W-:Y:S01]  /*155c90*/  IADD3.X RZ, P1, PT, RZ, R54, RZ, P1, !PT ;  /* 0x00000036ffff7210 */ /* 0x000fe20000f3e4ff */
[----:B------:R-:W-:-:S03]  /*155ca0*/  IMAD.WIDE.U32 R94, R40, -0xc7aed41, RZ ;  /* 0xf38512bf285e7825 */ /* 0x000fc600078e00ff */
[----:B------:R-:W-:Y:S01]  /*155cb0*/  IADD3.X R41, P1, PT, RZ, R41, RZ, P1, !PT ;  /* 0x00000029ff297210 */ /* 0x000fe20000f3e4ff */
[----:B------:R-:W-:Y:S02]  /*155cc0*/  IMAD.MOV.U32 R64, RZ, RZ, R69 ;  /* 0x000000ffff407224 */ /* 0x000fe400078e0045 */
[----:B------:R-:W-:Y:S01]  /*155cd0*/  IMAD.X R55, RZ, RZ, RZ, P4 ;  /* 0x000000ffff377224 */ /* 0x000fe200020e06ff */
[----:B------:R-:W-:Y:S01]  /*155ce0*/  IADD3.X R72, PT, PT, RZ, RZ, R73, P1, P0 ;  /* 0x000000ffff487210 */ /* 0x000fe20000fe0449 */
[C---:B------:R-:W-:Y:S01]  /*155cf0*/  IMAD.WIDE.U32.X R64, R99.reuse, 0x6730d2a0, R64, P6 ;  /* 0x6730d2a063407825 */ /* 0x040fe200030e0440 */
[----:B------:R-:W-:Y:S02]  /*155d00*/  IADD3 R95, P6, PT, R46, R95, RZ ;  /* 0x0000005f2e5f7210 */ /* 0x000fe40007fde0ff */
[----:B------:R-:W-:Y:S01]  /*155d10*/  IADD3 RZ, P0, PT, R42, R94, RZ ;  /* 0x0000005e2aff7210 */ /* 0x000fe20007f1e0ff */
[----:B------:R-:W-:-:S03]  /*155d20*/  IMAD.WIDE.U32 R50, R99, 0x397fe69a, RZ ;  /* 0x397fe69a63327825 */ /* 0x000fc600078e00ff */
[----:B------:R-:W-:Y:S01]  /*155d30*/  IADD3.X RZ, P0, PT, R43, R95, RZ, P0, !PT ;  /* 0x0000005f2bff7210 */ /* 0x000fe2000071e4ff */
        /* <DEDUP_REMOVED lines=158> */
.L_x_1928:
[----:B------:R-:W-:Y:S05]  /*156720*/  BSYNC.RELIABLE B2 ;  /* 0x0000000000027941 */ /* 0x000fea0003800100 */
.L_x_1927:
        /* <DEDUP_REMOVED lines=12> */
.L_x_1929:
[----:B------:R-:W-:Y:S05]  /*1567f0*/  BSYNC.RECONVERGENT B1 ;  /* 0x0000000000017941 */ /* 0x000fea0003800200 */
.L_x_1926:
        /* <DEDUP_REMOVED lines=22> */
[C---:B------:R-:W-:Y:S01]  /*156960*/  IMAD.WIDE.U32.X R42, R2.reuse, R143, R44, P4 ;  /* 0x0000008f022a7225 */ /* 0x040fe200020e042c */
[----:B------:R-:W-:Y:S02]  /*156970*/  IADD3 R94, P2, PT, R51, R94, RZ ;  /* 0x0000005e335e7210 */ /* 0x000fe40007f5e0ff */
[----:B------:R-:W-:Y:S01]  /*156980*/  IADD3.X RZ, P0, PT, RZ, R46, RZ, P1, !PT ;  /* 0x0000002effff7210 */ /* 0x000fe20000f1e4ff */
[----:B------:R-:W-:Y:S01]  /*156990*/  IMAD.WIDE.U32 R48, P3, R2, R144, R48 ;  /* 0x0000009002307225 */ /* 0x000fe20007860030 */
[----:B------:R-:W-:-:S02]  /*1569a0*/  IADD3.X R95, P1, PT, R46, R47, RZ, P2, !PT ;  /* 0x0000002f2e5f7210 */ /* 0x000fc4000173e4ff */
[----:B------:R-:W-:Y:S01]  /*1569b0*/  IADD3.X R53, P0, PT, RZ, R42, RZ, P0, !PT ;  /* 0x0000002aff357210 */ /* 0x000fe2000071e4ff */
[----:B------:R-:W-:-:S03]  /*1569c0*/  IMAD.WIDE.U32 R44, R144, R0, RZ ;  /* 0x00000000902c7225 */ /* 0x000fc600078e00ff */
[----:B------:R-:W-:Y:S01]  /*1569d0*/  IADD3.X R53, P1, PT, RZ, R53, RZ, P1, !PT ;  /* 0x00000035ff357210 */ /* 0x000fe20000f3e4ff */
        /* <DEDUP_REMOVED lines=8> */
[----:B------:R-:W-:-:S02]  /*156a60*/  IADD3.X RZ, P0, PT, RZ, R42, RZ, P2, !PT ;  /* 0x0000002affff7210 */ /* 0x000fc4000171e4ff */
[----:B------:R-:W-:Y:S01]  /*156a70*/  IADD3.X R45, P2, PT, R42, R43, RZ, P3, !PT ;  /* 0x0000002b2a2d7210 */ /* 0x000fe20001f5e4ff */
[----:B------:R-:W-:-:S04]  /*156a80*/  IMAD.WIDE.U32.X R46, R2, R145, R46, P4 ;  /* 0x00000091022e7225 */ /* 0x000fc800020e042e */
[----:B------:R-:W-:Y:S01]  /*156a90*/  IMAD.WIDE.U32 R48, R146, R0, RZ ;  /* 0x0000000092307225 */ /* 0x000fe200078e00ff */
[----:B------:R-:W-:-:S03]  /*156aa0*/  IADD3.X R53, P0, PT, RZ, R46, RZ, P0, !PT ;  /* 0x0000002eff357210 */ /* 0x000fc6000071e4ff */
        /* <DEDUP_REMOVED lines=24> */
[----:B------:R-:W-:-:S04]  /*156c30*/  IMAD.WIDE.U32 R50, R98, -0x5555, R40 ;  /* 0xffffaaab62327825 */ /* 0x000fc800078e0028 */
[----:B------:R-:W-:Y:S01]  /*156c40*/  IMAD.WIDE.U32 R52, R98, -0x5555, RZ ;  /* 0xffffaaab62347825 */ /* 0x000fe200078e00ff */
[----:B------:R-:W-:-:S03]  /*156c50*/  IADD3 RZ, P4, PT, RZ, R50, RZ ;  /* 0x00000032ffff7210 */ /* 0x000fc60007f9e0ff */
[----:B------:R-:W-:-:S04]  /*156c60*/  IMAD.WIDE.U32 R42, P3, R98, -0x46010001, R42 ;  /* 0xb9feffff622a7825 */ /* 0x000fc8000786002a */
[----:B------:R-:W-:Y:S01]  /*156c70*/  IMAD.WIDE.U32 R46, P2, R2, R150, R46 ;  /* 0x00000096022e7225 */ /* 0x000fe2000784002e */
[----:B------:R-:W-:-:S03]  /*156c80*/  IADD3 R53, P1, PT, R42, R53, RZ ;  /* 0x000000352a357210 */ /* 0x000fc60007f3e0ff */
[----:B------:R-:W-:-:S04]  /*156c90*/  IMAD.WIDE.U32 R102, R150, R0, RZ ;  /* 0x0000000096667225 */ /* 0x000fc800078e00ff */
[----:B------:R-:W-:-:S04]  /*156ca0*/  IMAD.WIDE.U32 R72, R99, -0x4eac0001, RZ ;  /* 0xb153ffff63487825 */ /* 0x000fc800078e00ff */
[----:B------:R-:W-:Y:S01]  /*156cb0*/  IMAD.X R105, RZ, RZ, RZ, P5 ;  /* 0x000000ffff697224 */ /* 0x000fe200028e06ff */
[----:B------:R-:W-:Y:S01]  /*156cc0*/  IADD3 R103, P5, PT, R103, R46, RZ ;  /* 0x0000002e67677210 */ /* 0x000fe20007fbe0ff */
[----:B------:R-:W-:Y:S02]  /*156cd0*/  IMAD.IADD R50, R51, 0x1, R42 ;  /* 0x0000000133327824 */ /* 0x000fe400078e022a */
[----:B------:R-:W-:Y:S02]  /*156ce0*/  IMAD.MOV.U32 R96, RZ, RZ, R43 ;  /* 0x000000ffff607224 */ /* 0x000fe400078e002b */
[----:B------:R-:W-:Y:S01]  /*156cf0*/  IMAD.X R101, RZ, RZ, RZ, P2 ;  /* 0x000000ffff657224 */ /* 0x000fe200010e06ff */
[----:B------:R-:W-:Y:S01]  /*156d00*/  IADD3 RZ, P2, PT, R40, R52, RZ ;  /* 0x0000003428ff7210 */ /* 0x000fe20007f5e0ff */
[----:B------:R-:W-:Y:S01]  /*156d10*/  IMAD.MOV.U32 R100, RZ, RZ, R47 ;  /* 0x000000ffff647224 */ /* 0x000fe200078e002f */
[----:B------:R-:W-:Y:S01]  /*156d20*/  IADD3.X RZ, P4, PT, RZ, R50, RZ, P4, !PT ;  /* 0x00000032ffff7210 */ /* 0x000fe2000279e4ff */
[----:B------:R-:W-:Y:S01]  /*156d30*/  IMAD.WIDE.U32 R42, R99, -0x94f09dc, RZ ;  /* 0xf6b0f624632a7825 */ /* 0x000fe200078e00ff */
[----:B------:R-:W-:-:S03]  /*156d40*/  IADD3.X RZ, P2, PT, R41, R53, RZ, P2, !PT ;  /* 0x0000003529ff7210 */ /* 0x000fc6000175e4ff */
        /* <DEDUP_REMOVED lines=23> */
[----:B------:R-:W-:Y:S01]  /*156ec0*/  IMAD.WIDE.U32 R46, R99, -0xc7aed41, RZ ;  /* 0xf38512bf632e7825 */ /* 0x000fe200078e00ff */
[----:B------:R-:W-:-:S03]  /*156ed0*/  IADD3.X RZ, P3, PT, RZ, R65, RZ, P3, !PT ;  /* 0x00000041ffff7210 */ /* 0x000fc60001f7e4ff */
[----:B------:R-:W-:Y:S01]  /*156ee0*/  IMAD.WIDE.U32.X R62, R99, 0x4b1ba7b6, R62, P6 ;  /* 0x4b1ba7b6633e7825 */ /* 0x000fe200030e043e */
[----:B------:R-:W-:Y:S02]  /*156ef0*/  IADD3 R64, P6, PT, R67, R64, RZ ;  /* 0x0000004043407210 */ /* 0x000fe40007fde0ff */
[----:B------:R-:W-:Y:S01]  /*156f00*/  IADD3.X R43, P3, PT, RZ, R104, RZ, P3, !PT ;  /* 0x00000068ff2b7210 */ /* 0x000fe20001f7e4ff */
[----:B------:R-:W-:Y:S01]  /*156f10*/  IMAD.WIDE.U32.X R96, R99, -0x46010001, R96, P1 ;  /* 0xb9feffff63607825 */ /* 0x000fe200008e0460 */
[----:B------:R-:W-:-:S03]  /*156f20*/  IADD3.X R65, P6, PT, R65, R68, RZ, P6, !PT ;  /* 0x0000004441417210 */ /* 0x000fc600037de4ff */
[C---:B------:R-:W-:Y:S01]  /*156f30*/  IMAD.WIDE.U32 R52, R98.reuse, -0xc7aed41, RZ ;  /* 0xf38512bf62347825 */ /* 0x040fe200078e00ff */
[----:B------:R-:W-:Y:S02]  /*156f40*/  IADD3.X R41, P2, PT, RZ, R96, RZ, P2, !PT ;  /* 0x00000060ff297210 */ /* 0x000fe4000175e4ff */
[----:B------:R-:W-:Y:S01]  /*156f50*/  IADD3.X R43, P6, PT, RZ, R43, RZ, P6, !PT ;  /* 0x0000002bff2b7210 */ /* 0x000fe200037de4ff */
[----:B------:R-:W-:Y:S01]  /*156f60*/  IMAD.WIDE.U32 R46, P1, R98, 0x64774b84, R46 ;  /* 0x64774b84622e7825 */ /* 0x000fe2000782002e */
[----:B------:R-:W-:Y:S02]  /*156f70*/  IADD3.X R41, P4, PT, RZ, R41, RZ, P4, !PT ;  /* 0x00000029ff297210 */ /* 0x000fe4000279e4ff */
[----:B------:R-:W-:Y:S01]  /*156f80*/  IADD3.X R104, PT, PT, RZ, RZ, R105, P6, P3 ;  /* 0x000000ffff687210 */ /* 0x000fe200037e6469 */
[----:B------:R-:W-:Y:S01]  /*156f90*/  IMAD.X R59, RZ, RZ, RZ, P1 ;  /* 0x000000ffff3b7224 */ /* 0x000fe200008e06ff */
[----:B------:R-:W-:Y:S01]  /*156fa0*/  IADD3 R109, P1, PT, R46, R53, RZ ;  /* 0x000000352e6d7210 */ /* 0x000fe20007f3e0ff */
[----:B------:R-:W-:Y:S01]  /*156fb0*/  IMAD.WIDE.U32 R60, R99, 0x397fe69a, RZ ;  /* 0x397fe69a633c7825 */ /* 0x000fe200078e00ff */
[----:B------:R-:W-:-:S02]  /*156fc0*/  IADD3 RZ, P6, PT, RZ, R102, RZ ;  /* 0x00000066ffff7210 */ /* 0x000fc40007fde0ff */
[----:B------:R-:W-:Y:S01]  /*156fd0*/  IADD3.X R97, PT, PT, RZ, RZ, R97, P4, P2 ;  /* 0x000000ffff617210 */ /* 0x000fe200027e4461 */
[----:B------:R-:W-:Y:S01]  /*156fe0*/  IMAD.MOV.U32 R58, RZ, RZ, R47 ;  /* 0x000000ffff3a7224 */ /* 0x000fe200078e002f */
[----:B------:R-:W-:Y:S01]  /*156ff0*/  IADD3 R102, P2, PT, R43, R102, RZ ;  /* 0x000000662b667210 */ /* 0x000fe20007f5e0ff */
[----:B------:R-:W-:Y:S01]  /*157000*/  IMAD.WIDE.U32 R66, R98, 0x397fe69a, RZ ;  /* 0x397fe69a62427825 */ /* 0x000fe200078e00ff */
[----:B------:R-:W-:Y:S02]  /*157010*/  IADD3.X R43, P0, PT, RZ, R70, RZ, P0, !PT ;  /* 0x00000046ff2b7210 */ /* 0x000fe4000071e4ff */
[----:B------:R-:W-:Y:S01]  /*157020*/  IADD3 RZ, P4, PT, R48, R52, RZ ;  /* 0x0000003430ff7210 */ /* 0x000fe20007f9e0ff */
[----:B------:R-:W-:-:S03]  /*157030*/  IMAD.WIDE.U32.X R58, R99, 0x64774b84, R58, P1 ;  /* 0x64774b84633a7825 */ /* 0x000fc600008e043a */
[----:B------:R-:W-:Y:S01]  /*157040*/  IADD3.X RZ, P4, PT, R49, R109, RZ, P4, !PT ;  /* 0x0000006d31ff7210 */ /* 0x000fe2000279e4ff */
[----:B------:R-:W-:-:S04]  /*157050*/  IMAD.WIDE.U32 R60, P1, R98, 0x1a0111ea, R60 ;  /* 0x1a0111ea623c7825 */ /* 0x000fc8000782003c */
[----:B------:R-:W-:Y:S01]  /*157060*/  IMAD.WIDE.U32.X R100, R2, R151, R100, P5 ;  /* 0x0000009702647225 */ /* 0x000fe200028e0464 */
[----:B------:R-:W-:Y:S02]  /*157070*/  IADD3.X RZ, P5, PT, RZ, R103, RZ, P6, !PT ;  /* 0x00000067ffff7210 */ /* 0x000fe400037be4ff */
[----:B------:R-:W-:Y:S01]  /*157080*/  IADD3.X R103, P6, PT, R103, R104, RZ, P2, !PT ;  /* 0x0000006867677210 */ /* 0x000fe200017de4ff */
[----:B------:R-:W-:Y:S01]  /*157090*/  IMAD.X R69, RZ, RZ, RZ, P1 ;  /* 0x000000ffff457224 */ /* 0x000fe200008e06ff */
[----:B------:R-:W-:Y:S01]  /*1570a0*/  IADD3 R55, P1, PT, R60, R67, RZ ;  /* 0x000000433c377210 */ /* 0x000fe20007f3e0ff */
[----:B------:R-:W-:-:S04]  /*1570b0*/  IMAD.WIDE.U32 R94, R98, -0x4eac0001, R94 ;  /* 0xb153ffff625e7825 */ /* 0x000fc800078e005e */
[----:B------:R-:W-:Y:S01]  /*1570c0*/  IMAD.MOV.U32 R68, RZ, RZ, R61 ;  /* 0x000000ffff447224 */ /* 0x000fe200078e003d */
[----:B------:R-:W-:Y:S01]  /*1570d0*/  IADD3.X R61, P2, PT, RZ, R100, RZ, P5, !PT ;  /* 0x00000064ff3d7210 */ /* 0x000fe20002f5e4ff */
[----:B------:R-:W-:Y:S01]  /*1570e0*/  IMAD.IADD R72, R95, 0x1, R72 ;  /* 0x000000015f487824 */ /* 0x000fe200078e0248 */
[----:B------:R-:W-:Y:S01]  /*1570f0*/  IADD3 R94, P3, PT, R41, R94, RZ ;  /* 0x0000005e295e7210 */ /* 0x000fe20007f7e0ff */
[----:B------:R-:W-:Y:S01]  /*157100*/  IMAD.WIDE.U32.X R68, R99, 0x1a0111ea, R68, P1 ;  /* 0x1a0111ea63447825 */ /* 0x000fe200008e0444 */
[----:B------:R-:W-:Y:S02]  /*157110*/  IADD3 RZ, P1, PT, R44, R40, RZ ;  /* 0x000000282cff7210 */ /* 0x000fe40007f3e0ff */
[----:B------:R-:W-:Y:S01]  /*157120*/  IADD3.X R61, P6, PT, RZ, R61, RZ, P6, !PT ;  /* 0x0000003dff3d7210 */ /* 0x000fe200037de4ff */
[----:B------:R-:W-:Y:S01]  /*157130*/  IMAD.WIDE.U32 R40, R141, R3, RZ ;  /* 0x000000038d287225 */ /* 0x000fe200078e00ff */
[----:B------:R-:W-:Y:S02]  /*157140*/  IADD3.X R95, P3, PT, R72, R97, RZ, P3, !PT ;  /* 0x00000061485f7210 */ /* 0x000fe40001f7e4ff */
[----:B------:R-:W-:Y:S01]  /*157150*/  IADD3.X R100, PT, PT, RZ, RZ, R101, P6, P2 ;  /* 0x000000ffff647210 */ /* 0x000fe200037e4465 */
[----:B------:R-:W-:Y:S01]  /*157160*/  IMAD.WIDE.U32 R72, R98, -0x94f09dc, R44 ;  /* 0xf6b0f62462487825 */ /* 0x000fe200078e002c */
[----:B------:R-:W-:-:S02]  /*157170*/  IADD3.X R43, P6, PT, RZ, R43, RZ, P3, !PT ;  /* 0x0000002bff2b7210 */ /* 0x000fc40001fde4ff */
[----:B------:R-:W-:Y:S01]  /*157180*/  IADD3.X RZ, P1, PT, R45, R107, RZ, P1, !PT ;  /* 0x0000006b2dff7210 */ /* 0x000fe20000f3e4ff */
[----:B------:R-:W-:Y:S01]  /*157190*/  IMAD.WIDE.U32 R52, R140, R3, RZ ;  /* 0x000000038c347225 */ /* 0x000fe200078e00ff */
[----:B------:R-:W-:Y:S02]  /*1571a0*/  IADD3.X R71, PT, PT, RZ, RZ, R71, P6, P0 ;  /* 0x000000ffff477210 */ /* 0x000fe400037e0447 */
[----:B------:R-:W-:Y:S01]  /*1571b0*/  IADD3 R72, P0, PT, R43, R72, RZ ;  /* 0x000000482b487210 */ /* 0x000fe20007f1e0ff */
[----:B------:R-:W-:Y:S01]  /*1571c0*/  IMAD.WIDE.U32 R40, P5, R4, R140, R40 ;  /* 0x0000008c04287225 */ /* 0x000fe200078a0028 */
[----:B------:R-:W-:Y:S02]  /*1571d0*/  IADD3 RZ, P2, PT, R94, R52, RZ ;  /* 0x000000345eff7210 */ /* 0x000fe40007f5e0ff */
[----:B------:R-:W-:Y:S01]  /*1571e0*/  IADD3.X R51, P6, PT, RZ, R56, RZ, P1, !PT ;  /* 0x00000038ff337210 */ /* 0x000fe20000fde4ff */
[----:B------:R-:W-:Y:S01]  /*1571f0*/  IMAD.IADD R42, R73, 0x1, R42 ;  /* 0x00000001492a7824 */ /* 0x000fe200078e022a */
[----:B------:R-:W-:Y:S01]  /*157200*/  IADD3 R47, P3, PT, R40, R53, RZ ;  /* 0x00000035282f7210 */ /* 0x000fe20007f7e0ff */
[----:B------:R-:W-:Y:S01]  /*157210*/  IMAD.X R45, RZ, RZ, RZ, P5 ;  /* 0x000000ffff2d7224 */ /* 0x000fe200028e06ff */
[----:B------:R-:W-:Y:S01]  /*157220*/  IADD3 RZ, P1, PT, R64, R50, RZ ;  /* 0x0000003240ff7210 */ /* 0x000fe20007f3e0ff */
[----:B------:R-:W-:Y:S01]  /*157230*/  IMAD.MOV.U32 R44, RZ, RZ, R41 ;  /* 0x000000ffff2c7224 */ /* 0x000fe200078e0029 */
[----:B------:R-:W-:Y:S01]  /*157240*/  IADD3.X R73, P0, PT, R42, R71, RZ, P0, !PT ;  /* 0x000000472a497210 */ /* 0x000fe2000071e4ff */
[----:B------:R-:W-:Y:S01]  /*157250*/  IMAD.WIDE.U32 R42, R143, R3, RZ ;  /* 0x000000038f2a7225 */ /* 0x000fe200078e00ff */
[----:B------:R-:W-:-:S02]  /*157260*/  IADD3.X RZ, P2, PT, R95, R47, RZ, P2, !PT ;  /* 0x0000002f5fff7210 */ /* 0x000fc4000175e4ff */
[----:B------:R-:W-:Y:S01]  /*157270*/  IADD3.X R51, P0, PT, RZ, R51, RZ, P0, !PT ;  /* 0x00000033ff337210 */ /* 0x000fe2000071e4ff */
[----:B------:R-:W-:Y:S01]  /*157280*/  IMAD.WIDE.U32 R94, R3, R140, R94 ;  /* 0x0000008c035e7225 */ /* 0x000fe200078e005e */
[----:B------:R-:W-:Y:S02]  /*157290*/  IADD3.X RZ, P1, PT, R65, R111, RZ, P1, !PT ;  /* 0x0000006f41ff7210 */ /* 0x000fe40000f3e4ff */
[----:B------:R-:W-:Y:S01]  /*1572a0*/  IADD3.X R56, PT, PT, RZ, RZ, R57, P0, P6 ;  /* 0x000000ffff387210 */ /* 0x000fe200007ec439 */
[----:B------:R-:W-:Y:S02]  /*1572b0*/  IMAD.IADD R95, R95, 0x1, R40 ;  /* 0x000000015f5f7824 */ /* 0x000fe400078e0228 */
        /* <DEDUP_REMOVED lines=36> */
[----:B------:R-:W-:Y:S01]  /*157500*/  IMAD.WIDE.U32 R46, R147, R3, RZ ;  /* 0x00000003932e7225 */ /* 0x000fe200078e00ff */
[----:B------:R-:W-:Y:S02]  /*157510*/  IADD3 R40, P5, PT, R51, R64, RZ ;  /* 0x0000004033287210 */ /* 0x000fe40007fbe0ff */
[----:B------:R-:W-:Y:S01]  /*157520*/  IADD3.X RZ, P0, PT, R49, R41, RZ, P3, !PT ;  /* 0x0000002931ff7210 */ /* 0x000fe20001f1e4ff */
[----:B------:R-:W-:Y:S01]  /*157530*/  IMAD.X R51, RZ, RZ, RZ, P6 ;  /* 0x000000ffff337224 */ /* 0x000fe200030e06ff */
[----:B------:R-:W-:Y:S01]  /*157540*/  IADD3.X RZ, P2, PT, R103, R55, RZ, P2, !PT ;  /* 0x0000003767ff7210 */ /* 0x000fe2000175e4ff */
[----:B------:R-:W-:Y:S01]  /*157550*/  IMAD.MOV.U32 R50, RZ, RZ, R43 ;  /* 0x000000ffff327224 */ /* 0x000fe200078e002b */
[----:B------:R-:W-:Y:S01]  /*157560*/  IADD3.X R41, P3, PT, R54, R53, RZ, P5, !PT ;  /* 0x0000003536297210 */ /* 0x000fe20002f7e4ff */
[----:B------:R-:W-:Y:S01]  /*157570*/  IMAD.WIDE.U32 R54, R3, R144, R48 ;  /* 0x0000009003367225 */ /* 0x000fe200078e0030 */
[----:B------:R-:W-:-:S03]  /*157580*/  IADD3.X R56, P5, PT, RZ, R62, RZ, P1, !PT ;  /* 0x0000003eff387210 */ /* 0x000fc60000fbe4ff */
[C---:B------:R-:W-:Y:S01]  /*157590*/  IMAD.WIDE.U32 R48, P6, R4.reuse, R146, R46 ;  /* 0x0000009204307225 */ /* 0x040fe200078c002e */
[----:B------:R-:W-:Y:S02]  /*1575a0*/  IADD3 R46, P1, PT, R57, R54, RZ ;  /* 0x00000036392e7210 */ /* 0x000fe40007f3e0ff */
[----:B------:R-:W-:Y:S01]  /*1575b0*/  IADD3.X R43, P3, PT, RZ, R56, RZ, P3, !PT ;  /* 0x00000038ff2b7210 */ /* 0x000fe20001f7e4ff */
[----:B------:R-:W-:Y:S02]  /*1575c0*/  IMAD.IADD R42, R55, 0x1, R42 ;  /* 0x00000001372a7824 */ /* 0x000fe400078e022a */
[----:B------:R-:W-:Y:S01]  /*1575d0*/  IMAD.WIDE.U32.X R50, R4, R145, R50, P4 ;  /* 0x0000009104327225 */ /* 0x000fe200020e0432 */
[----:B------:R-:W-:Y:S02]  /*1575e0*/  IADD3.X R63, PT, PT, RZ, RZ, R63, P3, P5 ;  /* 0x000000ffff3f7210 */ /* 0x000fe40001fea43f */
[----:B------:R-:W-:Y:S01]  /*1575f0*/  IADD3.X R47, P4, PT, R42, R59, RZ, P1, !PT ;  /* 0x0000003b2a2f7210 */ /* 0x000fe20000f9e4ff */
[----:B------:R-:W-:Y:S01]  /*157600*/  IMAD.WIDE.U32 R98, R98, 0x397fe69a, R102 ;  /* 0x397fe69a62627825 */ /* 0x000fe200078e0066 */
[----:B------:R-:W-:-:S03]  /*157610*/  IADD3.X R57, P0, PT, RZ, R50, RZ, P0, !PT ;  /* 0x00000032ff397210 */ /* 0x000fc6000071e4ff */
[----:B------:R-:W-:Y:S01]  /*157620*/  IMAD.WIDE.U32 R52, R146, R3, RZ ;  /* 0x0000000392347225 */ /* 0x000fe200078e00ff */
[----:B------:R-:W-:Y:S02]  /*157630*/  IADD3 R98, P1, PT, R43, R98, RZ ;  /* 0x000000622b627210 */ /* 0x000fe40007f3e0ff */
[----:B------:R-:W-:Y:S01]  /*157640*/  IADD3.X R57, P4, PT, RZ, R57, RZ, P4, !PT ;  /* 0x00000039ff397210 */ /* 0x000fe2000279e4ff */
[----:B------:R-:W-:Y:S01]  /*157650*/  IMAD.WIDE.U32 R42, R149, R3, RZ ;  /* 0x00000003952a7225 */ /* 0x000fe200078e00ff */
[----:B------:R-:W-:Y:S02]  /*157660*/  IADD3 R65, P5, PT, R48, R53, RZ ;  /* 0x0000003530417210 */ /* 0x000fe40007fbe0ff */
[----:B------:R-:W-:Y:S01]  /*157670*/  IADD3 RZ, P3, PT, R40, R52, RZ ;  /* 0x0000003428ff7210 */ /* 0x000fe20007f7e0ff */
[----:B------:R-:W-:Y:S01]  /*157680*/  IMAD.WIDE.U32 R54, R3, R146, R40 ;  /* 0x0000009203367225 */ /* 0x000fe200078e0028 */
[----:B------:R-:W-:Y:S02]  /*157690*/  IADD3.X R56, PT, PT, RZ, RZ, R51, P4, P0 ;  /* 0x000000ffff387210 */ /* 0x000fe400027e0433 */
[----:B------:R-:W-:Y:S01]  /*1576a0*/  IADD3.X RZ, P3, PT, R41, R65, RZ, P3, !PT ;  /* 0x0000004129ff7210 */ /* 0x000fe20001f7e4ff */
[----:B------:R-:W-:Y:S01]  /*1576b0*/  IMAD.X R53, RZ, RZ, RZ, P6 ;  /* 0x000000ffff357224 */ /* 0x000fe200030e06ff */
[----:B------:R-:W-:Y:S01]  /*1576c0*/  IADD3 R40, P0, PT, R57, R54, RZ ;  /* 0x0000003639287210 */ /* 0x000fe20007f1e0ff */
[----:B------:R-:W-:Y:S01]  /*1576d0*/  IMAD.MOV.U32 R52, RZ, RZ, R49 ;  /* 0x000000ffff347224 */ /* 0x000fe200078e0031 */
[----:B------:R-:W-:Y:S01]  /*1576e0*/  IADD3.X R54, P2, PT, RZ, R68, RZ, P2, !PT ;  /* 0x00000044ff367210 */ /* 0x000fe2000175e4ff */
[----:B------:R-:W-:-:S02]  /*1576f0*/  IMAD.IADD R60, R99, 0x1, R60 ;  /* 0x00000001633c7824 */ /* 0x000fc400078e023c */
[----:B------:R-:W-:-:S03]  /*157700*/  IMAD.WIDE.U32 R50, R148, R3, RZ ;  /* 0x0000000394327225 */ /* 0x000fc600078e00ff */
[----:B------:R-:W-:Y:S01]  /*157710*/  IADD3.X R99, P1, PT, R60, R63, RZ, P1, !PT ;  /* 0x0000003f3c637210 */ /* 0x000fe20000f3e4ff */
[----:B------:R-:W-:-:S03]  /*157720*/  IMAD.WIDE.U32 R42, P4, R4, R148, R42 ;  /* 0x00000094042a7225 */ /* 0x000fc6000788002a */
[----:B------:R-:W-:Y:S01]  /*157730*/  IADD3.X R54, P1, PT, RZ, R54, RZ, P1, !PT ;  /* 0x00000036ff367210 */ /* 0x000fe20000f3e4ff */
        /* <DEDUP_REMOVED lines=15> */
[----:B------:R-:W-:Y:S01]  /*157830*/  IMAD.WIDE.U32 R58, R150, R3, RZ ;  /* 0x00000003963a7225 */ /* 0x000fe200078e00ff */
[----:B------:R-:W-:Y:S02]  /*157840*/  IADD3 R50, P0, PT, R55, R50, RZ ;  /* 0x0000003237327210 */ /* 0x000fe40007f1e0ff */
[----:B------:R-:W-:Y:S01]  /*157850*/  IADD3 RZ, P2, PT, RZ, R61, RZ ;  /* 0x0000003dffff7210 */ /* 0x000fe20007f5e0ff */
[----:B------:R-:W-:Y:S01]  /*157860*/  IMAD.WIDE.U32 R56, P4, R4, R150, R56 ;  /* 0x0000009604387225 */ /* 0x000fe20007880038 */
[----:B------:R-:W-:-:S02]  /*157870*/  IADD3.X R55, P1, PT, R69, R100, RZ, P1, !PT ;  /* 0x0000006445377210 */ /* 0x000fc40000f3e4ff */
        /* <DEDUP_REMOVED lines=98> */
[----:B------:R-:W-:Y:S01]  /*157ea0*/  IADD3 RZ, P4, PT, R50, R58, RZ ;  /* 0x0000003a32ff7210 */ /* 0x000fe20007f9e0ff */
[----:B------:R-:W-:Y:S01]  /*157eb0*/  IMAD.WIDE.U32 R68, P2, R6, R140, R68 ;  /* 0x0000008c06447225 */ /* 0x000fe20007840044 */
[----:B------:R-:W-:Y:S02]  /*157ec0*/  IADD3 RZ, P3, PT, R54, R66, RZ ;  /* 0x0000004236ff7210 */ /* 0x000fe40007f7e0ff */
[----:B------:R-:W-:Y:S01]  /*157ed0*/  IADD3.X R47, P5, PT, RZ, R47, RZ, P5, !PT ;  /* 0x0000002fff2f7210 */ /* 0x000fe20002fbe4ff */
[----:B------:R-:W-:Y:S01]  /*157ee0*/  IMAD.WIDE.U32.X R44, R97, 0x1a0111ea, R44, P1 ;  /* 0x1a0111ea612c7825 */ /* 0x000fe200008e042c */
[----:B------:R-:W-:-:S02]  /*157ef0*/  IADD3.X RZ, P1, PT, R41, R101, RZ, P6, !PT ;  /* 0x0000006529ff7210 */ /* 0x000fc4000373e4ff */
[----:B------:R-:W-:Y:S01]  /*157f00*/  IADD3 R53, P6, PT, R68, R67, RZ ;  /* 0x0000004344357210 */ /* 0x000fe20007fde0ff */
[----:B------:R-:W-:Y:S01]  /*157f10*/  IMAD.WIDE.U32 R40, R52, -0xc7aed41, R40 ;  /* 0xf38512bf34287825 */ /* 0x000fe200078e0028 */
[----:B------:R-:W-:Y:S02]  /*157f20*/  IADD3.X RZ, P4, PT, R51, R71, RZ, P4, !PT ;  /* 0x0000004733ff7210 */ /* 0x000fe4000279e4ff */
[----:B------:R-:W-:Y:S01]  /*157f30*/  IADD3.X RZ, P3, PT, R55, R53, RZ, P3, !PT ;  /* 0x0000003537ff7210 */ /* 0x000fe20001f7e4ff */
[----:B------:R-:W-:Y:S01]  /*157f40*/  IMAD.WIDE.U32 R66, R143, R5, RZ ;  /* 0x000000058f427225 */ /* 0x000fe200078e00ff */
[----:B------:R-:W-:Y:S02]  /*157f50*/  IADD3.X R72, PT, PT, RZ, RZ, R73, P5, P0 ;  /* 0x000000ffff487210 */ /* 0x000fe40002fe0449 */
[----:B------:R-:W-:Y:S01]  /*157f60*/  IADD3.X R65, P1, PT, RZ, R62, RZ, P1, !PT ;  /* 0x0000003eff417210 */ /* 0x000fe20000f3e4ff */
[----:B------:R-:W-:Y:S02]  /*157f70*/  IMAD.IADD R41, R41, 0x1, R70 ;  /* 0x0000000129297824 */ /* 0x000fe400078e0246 */
[----:B------:R-:W-:-:S02]  /*157f80*/  IMAD.X R71, RZ, RZ, RZ, P2 ;  /* 0x000000ffff477224 */ /* 0x000fc400010e06ff */
        /* <DEDUP_REMOVED lines=204> */
[----:B------:R-:W-:Y:S01]  /*158c50*/  IMAD.WIDE.U32 R50, R142, R7, RZ ;  /* 0x000000078e327225 */ /* 0x000fe200078e00ff */
        /* <DEDUP_REMOVED lines=10> */
[----:B------:R-:W-:Y:S01]  /*158d00*/  IMAD.WIDE.U32.X R48, R8, R141, R48, P4 ;  /* 0x0000008d08307225 */ /* 0x000fe200020e0430 */
[----:B------:R-:W-:Y:S02]  /*158d10*/  IADD3 RZ, P4, PT, RZ, R68, RZ ;  /* 0x00000044ffff7210 */ /* 0x000fe40007f9e0ff */
[----:B------:R-:W-:Y:S01]  /*158d20*/  IADD3 RZ, P1, PT, R42, R50, RZ ;  /* 0x000000322aff7210 */ /* 0x000fe20007f3e0ff */
[----:B------:R-:W-:Y:S01]  /*158d30*/  IMAD.WIDE.U32 R52, P5, R8, R142, R52 ;  /* 0x0000008e08347225 */ /* 0x000fe200078a0034 */
        /* <DEDUP_REMOVED lines=77> */
[----:B------:R-:W-:Y:S01]  /*159210*/  IMAD.WIDE.U32 R46, R149, R7, RZ ;  /* 0x00000007952e7225 */ /* 0x000fe200078e00ff */
        /* <DEDUP_REMOVED lines=186> */
[----:B------:R-:W-:Y:S01]  /*159dc0*/  IMAD.WIDE.U32 R58, R40, -0x5555, R66 ;  /* 0xffffaaab283a7825 */ /* 0x000fe200078e0042 */
[----:B------:R-:W-:Y:S02]  /*159dd0*/  IADD3.X RZ, P3, PT, R53, R49, RZ, P3, !PT ;  /* 0x0000003135ff7210 */ /* 0x000fe40001f7e4ff */
[----:B------:R-:W-:Y:S01]  /*159de0*/  IADD3.X RZ, P2, PT, R67, R57, RZ, P2, !PT ;  /* 0x0000003943ff7210 */ /* 0x000fe2000175e4ff */
[----:B------:R-:W-:-:S04]  /*159df0*/  IMAD.WIDE.U32 R56, R9, R146, R52 ;  /* 0x0000009209387225 */ /* 0x000fc800078e0034 */
[----:B------:R-:W-:Y:S02]  /*159e00*/  IMAD.MOV.U32 R54, RZ, RZ, R51 ;  /* 0x000000ffff367224 */ /* 0x000fe400078e0033 */
[----:B------:R-:W-:Y:S01]  /*159e10*/  IMAD.X R43, RZ, RZ, RZ, P4 ;  /* 0x000000ffff2b7224 */ /* 0x000fe200020e06ff */
[----:B------:R-:W-:Y:S01]  /*159e20*/  IADD3 RZ, P4, PT, RZ, R58, RZ ;  /* 0x0000003affff7210 */ /* 0x000fe20007f9e0ff */
        /* <DEDUP_REMOVED lines=17> */
[----:B------:R-:W-:Y:S01]  /*159f40*/  IADD3.X R71, P6, PT, RZ, R71, RZ, P6, !PT ;  /* 0x00000047ff477210 */ /* 0x000fe200037de4ff */
[----:B------:R-:W-:Y:S01]  /*159f50*/  IMAD.WIDE.U32 R62, R40, -0x4eac0001, R44 ;  /* 0xb153ffff283e7825 */ /* 0x000fe200078e002c */
[----:B------:R-:W-:Y:S02]  /*159f60*/  IADD3.X R95, PT, PT, RZ, RZ, R65, P0, P1 ;  /* 0x000000ffff5f7210 */ /* 0x000fe400007e2441 */
[----:B------:R-:W-:Y:S01]  /*159f70*/  IADD3.X R65, PT, PT, RZ, RZ, R51, P4, P2 ;  /* 0x000000ffff417210 */ /* 0x000fe200027e4433 */
[----:B------:R-:W-:Y:S01]  /*159f80*/  IMAD.WIDE.U32 R50, R41, -0x94f09dc, RZ ;  /* 0xf6b0f62429327825 */ /* 0x000fe200078e00ff */
[----:B------:R-:W-:-:S02]  /*159f90*/  IADD3.X R73, PT, PT, RZ, RZ, R55, P6, P3 ;  /* 0x000000ffff497210 */ /* 0x000fc400037e6437 */
[----:B------:R-:W-:Y:S01]  /*159fa0*/  IADD3 RZ, P0, PT, R44, R42, RZ ;  /* 0x0000002a2cff7210 */ /* 0x000fe20007f1e0ff */
[----:B------:R-:W-:-:S04]  /*159fb0*/  IMAD.WIDE.U32 R56, P1, R40, 0x1eabfffe, R56 ;  /* 0x1eabfffe28387825 */ /* 0x000fc80007820038 */
[----:B------:R-:W-:Y:S01]  /*159fc0*/  IMAD.WIDE.U32 R54, R149, R9, RZ ;  /* 0x0000000995367225 */ /* 0x000fe200078e00ff */
[----:B------:R-:W-:-:S03]  /*159fd0*/  IADD3 R97, P2, PT, R56, R43, RZ ;  /* 0x0000002b38617210 */ /* 0x000fc60007f5e0ff */
[----:B------:R-:W-:Y:S01]  /*159fe0*/  IMAD.WIDE.U32 R50, P3, R40, 0x6730d2a0, R50 ;  /* 0x6730d2a028327825 */ /* 0x000fe20007860032 */
[----:B------:R-:W-:-:S03]  /*159ff0*/  IADD3.X RZ, P0, PT, R45, R97, RZ, P0, !PT ;  /* 0x000000612dff7210 */ /* 0x000fc6000071e4ff */
[----:B------:R-:W-:Y:S01]  /*15a000*/  IMAD.WIDE.U32 R42, R148, R9, RZ ;  /* 0x00000009942a7225 */ /* 0x000fe200078e00ff */
[----:B------:R-:W-:-:S03]  /*15a010*/  IADD3 R99, P6, PT, R50, R59, RZ ;  /* 0x0000003b32637210 */ /* 0x000fc60007fde0ff */
[----:B------:R-:W-:Y:S01]  /*15a020*/  IMAD.X R61, RZ, RZ, RZ, P1 ;  /* 0x000000ffff3d7224 */ /* 0x000fe200008e06ff */
[----:B------:R-:W-:Y:S01]  /*15a030*/  IADD3 RZ, P1, PT, R46, R58, RZ ;  /* 0x0000003a2eff7210 */ /* 0x000fe20007f3e0ff */
[----:B------:R-:W-:-:S03]  /*15a040*/  IMAD.WIDE.U32 R54, P4, R10, R148, R54 ;  /* 0x000000940a367225 */ /* 0x000fc60007880036 */
[----:B------:R-:W-:Y:S01]  /*15a050*/  IADD3.X RZ, P1, PT, R47, R99, RZ, P1, !PT ;  /* 0x000000632fff7210 */ /* 0x000fe20000f3e4ff */
[----:B------:R-:W-:Y:S02]  /*15a060*/  IMAD.MOV.U32 R60, RZ, RZ, R57 ;  /* 0x000000ffff3c7224 */ /* 0x000fe400078e0039 */
        /* <DEDUP_REMOVED lines=12> */
[----:B------:R-:W-:Y:S01]  /*15a130*/  IMAD.IADD R54, R53, 0x1, R54 ;  /* 0x0000000135367824 */ /* 0x000fe200078e0236 */
[----:B------:R-:W-:Y:S01]  /*15a140*/  IADD3.X R45, P3, PT, RZ, R45, RZ, P3, !PT ;  /* 0x0000002dff2d7210 */ /* 0x000fe20001f7e4ff */
[----:B------:R-:W-:-:S03]  /*15a150*/  IMAD.WIDE.U32.X R56, R10, R149, R56, P4 ;  /* 0x000000950a387225 */ /* 0x000fc600020e0438 */
[----:B------:R-:W-:Y:S01]  /*15a160*/  IADD3.X R60, PT, PT, RZ, RZ, R61, P3, P0 ;  /* 0x000000ffff3c7210 */ /* 0x000fe20001fe043d */
[----:B------:R-:W-:Y:S01]  /*15a170*/  IMAD.WIDE.U32 R46, R40, -0x94f09dc, R46 ;  /* 0xf6b0f624282e7825 */ /* 0x000fe200078e002e */
[----:B------:R-:W-:Y:S02]  /*15a180*/  IADD3 R52, P3, PT, R71, R52, RZ ;  /* 0x0000003447347210 */ /* 0x000fe40007f7e0ff */
[----:B------:R-:W-:Y:S01]  /*15a190*/  IADD3 R44, P0, PT, R64, R69, RZ ;  /* 0x00000045402c7210 */ /* 0x000fe20007f1e0ff */
[----:B------:R-:W-:Y:S01]  /*15a1a0*/  IMAD.MOV.U32 R58, RZ, RZ, R51 ;  /* 0x000000ffff3a7224 */ /* 0x000fe200078e0033 */
[----:B------:R-:W-:Y:S01]  /*15a1b0*/  IADD3.X R53, P3, PT, R54, R73, RZ, P3, !PT ;  /* 0x0000004936357210 */ /* 0x000fe20001f7e4ff */
[----:B------:R-:W-:Y:S01]  /*15a1c0*/  IMAD.IADD R51, R47, 0x1, R50 ;  /* 0x000000012f337824 */ /* 0x000fe200078e0232 */
[----:B------:R-:W-:Y:S01]  /*15a1d0*/  IADD3.X R69, P2, PT, RZ, R56, RZ, P2, !PT ;  /* 0x00000038ff457210 */ /* 0x000fe2000175e4ff */
[----:B------:R-:W-:Y:S01]  /*15a1e0*/  IMAD.WIDE.U32.X R58, R41, 0x6730d2a0, R58, P6 ;  /* 0x6730d2a0293a7825 */ /* 0x000fe200030e043a */
[----:B------:R-:W-:-:S02]  /*15a1f0*/  IADD3 R50, P4, PT, R45, R46, RZ ;  /* 0x0000002e2d327210 */ /* 0x000fc40007f9e0ff */
[----:B------:R-:W-:Y:S01]  /*15a200*/  IADD3.X R69, P3, PT, RZ, R69, RZ, P3, !PT ;  /* 0x00000045ff457210 */ /* 0x000fe20001f7e4ff */
[----:B------:R-:W-:Y:S01]  /*15a210*/  IMAD.WIDE.U32 R54, R151, R9, RZ ;  /* 0x0000000997367225 */ /* 0x000fe200078e00ff */
[----:B------:R-:W-:Y:S02]  /*15a220*/  IADD3.X R51, P4, PT, R51, R60, RZ, P4, !PT ;  /* 0x0000003c33337210 */ /* 0x000fe4000279e4ff */
        /* <DEDUP_REMOVED lines=53> */
[----:B------:R-:W-:Y:S02]  /*15a580*/  IMAD.IADD R47, R47, 0x1, R54 ;  /* 0x000000012f2f7824 */ /* 0x000fe400078e0236 */
[----:B------:R-:W-:Y:S01]  /*15a590*/  IMAD.WIDE.U32.X R52, R13, R141, R60, P4 ;  /* 0x0000008d0d347225 */ /* 0x000fe200020e043c */
[----:B------:R-:W-:-:S03]  /*15a5a0*/  IADD3 RZ, P4, PT, RZ, R46, RZ ;  /* 0x0000002effff7210 */ /* 0x000fc60007f9e0ff */
[----:B------:R-:W-:Y:S01]  /*15a5b0*/  IMAD.MOV.U32 R56, RZ, RZ, R49 ;  /* 0x000000ffff387224 */ /* 0x000fe200078e0031 */
[----:B------:R-:W-:Y:S01]  /*15a5c0*/  IADD3.X R99, P1, PT, RZ, R52, RZ, P1, !PT ;  /* 0x00000034ff637210 */ /* 0x000fe20000f3e4ff */
[----:B------:R-:W-:Y:S01]  /*15a5d0*/  IMAD.IADD R49, R59, 0x1, R48 ;  /* 0x000000013b317824 */ /* 0x000fe200078e0230 */
[----:B------:R-:W-:Y:S01]  /*15a5e0*/  IADD3.X RZ, P4, PT, RZ, R47, RZ, P4, !PT ;  /* 0x0000002fffff7210 */ /* 0x000fe2000279e4ff */
[----:B------:R-:W-:Y:S01]  /*15a5f0*/  IMAD.WIDE.U32.X R42, R41, 0x4b1ba7b6, R56, P6 ;  /* 0x4b1ba7b6292a7825 */ /* 0x000fe200030e0438 */
[----:B------:R-:W-:Y:S02]  /*15a600*/  IADD3 R48, P3, PT, R63, R58, RZ ;  /* 0x0000003a3f307210 */ /* 0x000fe40007f7e0ff */
[----:B------:R-:W-:Y:S01]  /*15a610*/  IADD3.X R99, P4, PT, RZ, R99, RZ, P4, !PT ;  /* 0x00000063ff637210 */ /* 0x000fe2000279e4ff */
[----:B------:R-:W-:Y:S01]  /*15a620*/  IMAD.WIDE.U32 R58, R41, 0x397fe69a, RZ ;  /* 0x397fe69a293a7825 */ /* 0x000fe200078e00ff */
[----:B------:R-:W-:Y:S02]  /*15a630*/  IADD3.X R49, P3, PT, R49, R62, RZ, P3, !PT ;  /* 0x0000003e31317210 */ /* 0x000fe40001f7e4ff */
[----:B------:R-:W-:Y:S01]  /*15a640*/  IADD3.X R63, P2, PT, RZ, R42, RZ, P2, !PT ;  /* 0x0000002aff3f7210 */ /* 0x000fe2000175e4ff */
[----:B------:R-:W-:Y:S01]  /*15a650*/  IMAD.WIDE.U32 R54, R143, R11, RZ ;  /* 0x0000000b8f367225 */ /* 0x000fe200078e00ff */
[----:B------:R-:W-:-:S02]  /*15a660*/  IADD3.X R61, PT, PT, RZ, RZ, R53, P4, P1 ;  /* 0x000000ffff3d7210 */ /* 0x000fc400027e2435 */
[----:B------:R-:W-:Y:S01]  /*15a670*/  IADD3.X R63, P3, PT, RZ, R63, RZ, P3, !PT ;  /* 0x0000003fff3f7210 */ /* 0x000fe20001f7e4ff */
[----:B------:R-:W-:-:S03]  /*15a680*/  IMAD.WIDE.U32 R52, P4, R40, 0x1a0111ea, R58 ;  /* 0x1a0111ea28347825 */ /* 0x000fc6000788003a */
[----:B------:R-:W-:Y:S01]  /*15a690*/  IADD3.X R67, PT, PT, RZ, RZ, R43, P3, P2 ;  /* 0x000000ffff437210 */ /* 0x000fe20001fe442b */
        /* <DEDUP_REMOVED lines=52> */
[----:B------:R-:W-:Y:S01]  /*15a9e0*/  IADD3.X R59, P2, PT, RZ, R54, RZ, P2, !PT ;  /* 0x00000036ff3b7210 */ /* 0x000fe2000175e4ff */
[----:B------:R-:W-:Y:S01]  /*15a9f0*/  IMAD R53, R47, -0x30003, RZ ;  /* 0xfffcfffd2f357824 */ /* 0x000fe200078e02ff */
[----:B------:R-:W-:Y:S01]  /*15aa00*/  IADD3 R70, P5, PT, R63, R70, RZ ;  /* 0x000000463f467210 */ /* 0x000fe20007fbe0ff */
        /* <DEDUP_REMOVED lines=11> */
[----:B------:R-:W-:Y:S01]  /*15aac0*/  IMAD.IADD R101, R45, 0x1, R53 ;  /* 0x000000012d657824 */ /* 0x000fe200078e0235 */
[----:B------:R-:W-:Y:S01]  /*15aad0*/  IADD3.X R45, P3, PT, R66, R69, RZ, P3, !PT ;  /* 0x00000045422d7210 */ /* 0x000fe20001f7e4ff */
[----:B------:R-:W-:Y:S01]  /*15aae0*/  IMAD.WIDE.U32.X R48, R13, R147, R50, P6 ;  /* 0x000000930d307225 */ /* 0x000fe200030e0432 */
[----:B------:R-:W-:-:S03]  /*15aaf0*/  IADD3.X R59, P1, PT, R52, R55, RZ, P1, !PT ;  /* 0x00000037343b7210 */ /* 0x000fc60000f3e4ff */
[----:B------:R-:W-:Y:S01]  /*15ab00*/  IMAD.WIDE.U32 R40, R101, -0x5555, RZ ;  /* 0xffffaaab65287825 */ /* 0x000fe200078e00ff */
[----:B------:R-:W-:-:S03]  /*15ab10*/  IADD3.X R103, P5, PT, RZ, R48, RZ, P4, !PT ;  /* 0x00000030ff677210 */ /* 0x000fc600027be4ff */
[----:B------:R-:W-:Y:S01]  /*15ab20*/  IMAD.WIDE.U32 R42, R101, -0x4eac0001, RZ ;  /* 0xb153ffff652a7825 */ /* 0x000fe200078e00ff */
[----:B------:R-:W-:-:S03]  /*15ab30*/  IADD3.X R103, P1, PT, RZ, R103, RZ, P1, !PT ;  /* 0x00000067ff677210 */ /* 0x000fc60000f3e4ff */
[----:B------:R-:W-:Y:S01]  /*15ab40*/  IMAD.WIDE.U32 R50, R44, -0x5555, RZ ;  /* 0xffffaaab2c327825 */ /* 0x000fe200078e00ff */
[----:B------:R-:W-:-:S03]  /*15ab50*/  IADD3.X R102, PT, PT, RZ, RZ, R49, P1, P5 ;  /* 0x000000ffff667210 */ /* 0x000fc60000fea431 */
[----:B------:R-:W-:Y:S01]  /*15ab60*/  IMAD.WIDE.U32 R40, P2, R44, -0x46010001, R40 ;  /* 0xb9feffff2c287825 */ /* 0x000fe20007840028 */
[----:B------:R-:W-:-:S03]  /*15ab70*/  IADD3 RZ, P0, PT, R46, R50, RZ ;  /* 0x000000322eff7210 */ /* 0x000fc60007f1e0ff */
        /* <DEDUP_REMOVED lines=21> */
[C---:B------:R-:W-:Y:S01]  /*15acd0*/  IMAD.WIDE.U32 R46, R101.reuse, -0xc7aed41, RZ ;  /* 0xf38512bf652e7825 */ /* 0x040fe200078e00ff */
[----:B------:R-:W-:Y:S02]  /*15ace0*/  IADD3.X R95, PT, PT, RZ, RZ, R95, P1, P0 ;  /* 0x000000ffff5f7210 */ /* 0x000fe40000fe045f */
[----:B------:R-:W-:Y:S01]  /*15acf0*/  IADD3 RZ, P1, PT, R70, R96, RZ ;  /* 0x0000006046ff7210 */ /* 0x000fe20007f3e0ff */
[----:B------:R-:W-:Y:S02]  /*15ad00*/  IMAD.MOV.U32 R68, RZ, RZ, R43 ;  /* 0x000000ffff447224 */ /* 0x000fe400078e002b */
[----:B------:R-:W-:Y:S02]  /*15ad10*/  IMAD.X R57, RZ, RZ, RZ, P4 ;  /* 0x000000ffff397224 */ /* 0x000fe400020e06ff */
[----:B------:R-:W-:Y:S01]  /*15ad20*/  IMAD.WIDE.U32.X R68, R101, 0x1eabfffe, R68, P2 ;  /* 0x1eabfffe65447825 */ /* 0x000fe200010e0444 */
[----:B------:R-:W-:-:S03]  /*15ad30*/  IADD3 RZ, P2, PT, R64, R40, RZ ;  /* 0x0000002840ff7210 */ /* 0x000fc60007f5e0ff */
[----:B------:R-:W-:Y:S01]  /*15ad40*/  IMAD.WIDE.U32 R54, R101, 0x434bacd7, RZ ;  /* 0x434bacd765367825 */ /* 0x000fe200078e00ff */
[----:B------:R-:W-:Y:S02]  /*15ad50*/  IADD3.X RZ, P2, PT, R65, R49, RZ, P2, !PT ;  /* 0x0000003141ff7210 */ /* 0x000fe4000175e4ff */
[----:B------:R-:W-:Y:S01]  /*15ad60*/  IADD3.X R191, P5, PT, RZ, R68, RZ, P5, !PT ;  /* 0x00000044ffbf7210 */ /* 0x000fe20002fbe4ff */
[----:B------:R-:W-:-:S04]  /*15ad70*/  IMAD.WIDE.U32 R40, P4, R44, 0x64774b84, R46 ;  /* 0x64774b842c287825 */ /* 0x000fc8000788002e */
[----:B------:R-:W-:-:S04]  /*15ad80*/  IMAD.WIDE.U32 R72, R44, -0xc7aed41, RZ ;  /* 0xf38512bf2c487825 */ /* 0x000fc800078e00ff */
[----:B------:R-:W-:Y:S01]  /*15ad90*/  IMAD.MOV.U32 R56, RZ, RZ, R67 ;  /* 0x000000ffff387224 */ /* 0x000fe200078e0043 */
[----:B------:R-:W-:Y:S01]  /*15ada0*/  IADD3 RZ, P0, PT, R58, R72, RZ ;  /* 0x000000483aff7210 */ /* 0x000fe20007f1e0ff */
[----:B------:R-:W-:Y:S02]  /*15adb0*/  IMAD.X R51, RZ, RZ, RZ, P4 ;  /* 0x000000ffff337224 */ /* 0x000fe400020e06ff */
[----:B------:R-:W-:Y:S01]  /*15adc0*/  IMAD.WIDE.U32.X R56, R101, 0x6730d2a0, R56, P6 ;  /* 0x6730d2a065387825 */ /* 0x000fe200030e0438 */
[----:B------:R-:W-:-:S03]  /*15add0*/  IADD3 R73, P6, PT, R40, R73, RZ ;  /* 0x0000004928497210 */ /* 0x000fc60007fde0ff */
[----:B------:R-:W-:Y:S01]  /*15ade0*/  IMAD.WIDE.U32 R98, R44, -0x4eac0001, R98 ;  /* 0xb153ffff2c627825 */ /* 0x000fe200078e0062 */
[----:B------:R-:W-:-:S03]  /*15adf0*/  IADD3.X RZ, P0, PT, R59, R73, RZ, P0, !PT ;  /* 0x000000493bff7210 */ /* 0x000fc6000071e4ff */
[----:B------:R-:W-:-:S04]  /*15ae00*/  IMAD.WIDE.U32 R46, R101, 0x397fe69a, RZ ;  /* 0x397fe69a652e7825 */ /* 0x000fc800078e00ff */
[----:B------:R-:W-:-:S04]  /*15ae10*/  IMAD.WIDE.U32 R54, P4, R44, 0x4b1ba7b6, R54 ;  /* 0x4b1ba7b62c367825 */ /* 0x000fc80007880036 */
[----:B------:R-:W-:-:S04]  /*15ae20*/  IMAD.WIDE.U32 R52, R44, 0x434bacd7, RZ ;  /* 0x434bacd72c347825 */ /* 0x000fc800078e00ff */
[----:B------:R-:W-:Y:S02]  /*15ae30*/  IMAD.MOV.U32 R50, RZ, RZ, R41 ;  /* 0x000000ffff327224 */ /* 0x000fe400078e0029 */
[----:B------:R-:W-:Y:S02]  /*15ae40*/  IMAD.IADD R188, R99, 0x1, R42 ;  /* 0x0000000163bc7824 */ /* 0x000fe400078e022a */
        /* <DEDUP_REMOVED lines=9> */
[----:B------:R-:W-:Y:S01]  /*15aee0*/  IMAD.MOV.U32 R60, RZ, RZ, R47 ;  /* 0x000000ffff3c7224 */ /* 0x000fe200078e002f */
[----:B------:R-:W-:Y:S01]  /*15aef0*/  IADD3.X R47, P2, PT, RZ, R56, RZ, P2, !PT ;  /* 0x00000038ff2f7210 */ /* 0x000fe2000175e4ff */
        /* <DEDUP_REMOVED lines=18> */
[----:B------:R-:W-:Y:S01]  /*15b020*/  IMAD.WIDE.U32.X R66, R13, R149, R66, P6 ;  /* 0x000000950d427225 */ /* 0x000fe200030e0442 */
[----:B------:R-:W-:Y:S02]  /*15b030*/  IADD3 R56, P6, PT, R105, R100, RZ ;  /* 0x0000006469387210 */ /* 0x000fe40007fde0ff */
[----:B------:R-:W-:Y:S01]  /*15b040*/  IADD3.X R47, P5, PT, RZ, R47, RZ, P5, !PT ;  /* 0x0000002fff2f7210 */ /* 0x000fe20002fbe4ff */
[----:B------:R-:W-:Y:S01]  /*15b050*/  IMAD.WIDE.U32 R62, R44, -0xc7aed41, R58 ;  /* 0xf38512bf2c3e7825 */ /* 0x000fe200078e003a */
[----:B------:R-:W-:Y:S02]  /*15b060*/  IADD3.X R71, P4, PT, R41, R102, RZ, P4, !PT ;  /* 0x0000006629477210 */ /* 0x000fe4000279e4ff */
[----:B------:R-:W-:Y:S01]  /*15b070*/  IADD3.X R53, P1, PT, RZ, R66, RZ, P1, !PT ;  /* 0x00000042ff357210 */ /* 0x000fe20000f3e4ff */
[----:B------:R-:W-:Y:S01]  /*15b080*/  IMAD.IADD R43, R63, 0x1, R40 ;  /* 0x000000013f2b7824 */ /* 0x000fe200078e0228 */
[----:B------:R-:W-:Y:S01]  /*15b090*/  IADD3.X R58, PT, PT, RZ, RZ, R57, P5, P2 ;  /* 0x000000ffff3a7210 */ /* 0x000fe20002fe4439 */
[----:B------:R-:W-:Y:S01]  /*15b0a0*/  IMAD.WIDE.U32 R40, R151, R11, RZ ;  /* 0x0000000b97287225 */ /* 0x000fe200078e00ff */
[----:B------:R-:W-:-:S02]  /*15b0b0*/  IADD3.X R53, P4, PT, RZ, R53, RZ, P4, !PT ;  /* 0x00000035ff357210 */ /* 0x000fc4000279e4ff */
[----:B------:R-:W-:Y:S02]  /*15b0c0*/  IADD3 R64, P2, PT, R47, R62, RZ ;  /* 0x0000003e2f407210 */ /* 0x000fe40007f5e0ff */
[----:B------:R-:W-:Y:S02]  /*15b0d0*/  IADD3.X R57, P6, PT, R104, R45, RZ, P6, !PT ;  /* 0x0000002d68397210 */ /* 0x000fe400037de4ff */
[----:B------:R-:W-:Y:S02]  /*15b0e0*/  IADD3.X R67, PT, PT, RZ, RZ, R67, P4, P1 ;  /* 0x000000ffff437210 */ /* 0x000fe400027e2443 */
[----:B------:R-:W-:Y:S01]  /*15b0f0*/  IADD3.X R65, P4, PT, R43, R58, RZ, P2, !PT ;  /* 0x0000003a2b417210 */ /* 0x000fe2000179e4ff */
[----:B------:R-:W-:Y:S01]  /*15b100*/  IMAD.WIDE.U32 R58, P5, R13, R150, R40 ;  /* 0x000000960d3a7225 */ /* 0x000fe200078a0028 */
[----:B------:R-:W-:Y:S02]  /*15b110*/  IADD3.X R43, P0, PT, RZ, R50, RZ, P0, !PT ;  /* 0x00000032ff2b7210 */ /* 0x000fe4000071e4ff */
[----:B------:R-:W-:Y:S01]  /*15b120*/  IADD3 RZ, P2, PT, R70, R52, RZ ;  /* 0x0000003446ff7210 */ /* 0x000fe20007f5e0ff */
[----:B------:R-:W-:Y:S01]  /*15b130*/  IMAD.WIDE.U32 R62, R11, R150, R56 ;  /* 0x000000960b3e7225 */ /* 0x000fe200078e0038 */
[----:B------:R-:W-:-:S02]  /*15b140*/  IADD3.X R43, P4, PT, RZ, R43, RZ, P4, !PT ;  /* 0x0000002bff2b7210 */ /* 0x000fc4000279e4ff */
[----:B------:R-:W-:Y:S01]  /*15b150*/  IADD3.X RZ, P2, PT, R71, R99, RZ, P2, !PT ;  /* 0x0000006347ff7210 */ /* 0x000fe2000175e4ff */
[----:B------:R-:W-:Y:S01]  /*15b160*/  IMAD.WIDE.U32 R40, R44, 0x434bacd7, R70 ;  /* 0x434bacd72c287825 */ /* 0x000fe200078e0046 */
[----:B------:R-:W-:-:S03]  /*15b170*/  IADD3 R50, P1, PT, R53, R62, RZ ;  /* 0x0000003e35327210 */ /* 0x000fc60007f3e0ff */
[----:B------:R-:W-:Y:S01]  /*15b180*/  IMAD.IADD R54, R41, 0x1, R54 ;  /* 0x0000000129367824 */ /* 0x000fe200078e0236 */
[----:B------:R-:W-:Y:S01]  /*15b190*/  IADD3.X R41, PT, PT, RZ, RZ, R51, P4, P0 ;  /* 0x000000ffff297210 */ /* 0x000fe200027e0433 */
[----:B------:R-:W-:Y:S01]  /*15b1a0*/  IMAD.IADD R62, R63, 0x1, R58 ;  /* 0x000000013f3e7824 */ /* 0x000fe200078e023a */
[----:B------:R-:W-:Y:S01]  /*15b1b0*/  IADD3 R63, P4, PT, R43, R40, RZ ;  /* 0x000000282b3f7210 */ /* 0x000fe20007f9e0ff */
[----:B------:R-:W-:Y:S01]  /*15b1c0*/  IMAD.WIDE.U32 R52, R150, R11, RZ ;  /* 0x0000000b96347225 */ /* 0x000fe200078e00ff */
[----:B------:R-:W-:Y:S02]  /*15b1d0*/  IADD3.X R43, P2, PT, RZ, R48, RZ, P2, !PT ;  /* 0x00000030ff2b7210 */ /* 0x000fe4000175e4ff */
[----:B------:R-:W-:Y:S01]  /*15b1e0*/  IADD3.X R54, P4, PT, R54, R41, RZ, P4, !PT ;  /* 0x0000002936367210 */ /* 0x000fe2000279e4ff */
[----:B------:R-:W-:Y:S01]  /*15b1f0*/  IMAD.X R41, RZ, RZ, RZ, P5 ;  /* 0x000000ffff297224 */ /* 0x000fe200028e06ff */
        /* <DEDUP_REMOVED lines=14> */
[----:B------:R-:W-:Y:S02]  /*15b2e0*/  IADD3.X RZ, P0, PT, R57, R47, RZ, P0, !PT ;  /* 0x0000002f39ff7210 */ /* 0x000fe4000071e4ff */
[----:B------:R-:W-:Y:S02]  /*15b2f0*/  IADD3.X R46, P4, PT, R46, R49, RZ, P4, !PT ;  /* 0x000000312e2e7210 */ /* 0x000fe4000279e4ff */
[----:B------:R-:W-:Y:S02]  /*15b300*/  IADD3.X R42, P2, PT, RZ, R60, RZ, P2, !PT ;  /* 0x0000003cff2a7210 */ /* 0x000fe4000175e4ff */
[----:B------:R-:W-:-:S02]  /*15b310*/  IADD3 R44, P5, PT, R44, R43, RZ ;  /* 0x0000002b2c2c7210 */ /* 0x000fc40007fbe0ff */
[----:B------:R-:W-:Y:S02]  /*15b320*/  IADD3.X R43, P0, PT, RZ, R40, RZ, P0, !PT ;  /* 0x00000028ff2b7210 */ /* 0x000fe4000071e4ff */
        /* <DEDUP_REMOVED lines=72> */
.L_x_1932:
[----:B------:R-:W-:Y:S05]  /*15b7b0*/  BSYNC.RELIABLE B2 ;  /* 0x0000000000027941 */ /* 0x000fea0003800100 */
.L_x_1931:
        /* <DEDUP_REMOVED lines=12> */
.L_x_1933:
[----:B------:R-:W-:Y:S05]  /*15b880*/  BSYNC.RECONVERGENT B1 ;  /* 0x0000000000017941 */ /* 0x000fea0003800200 */
.L_x_1930:
        /* <DEDUP_REMOVED lines=106> */
[----:B------:R-:W-:Y:S01]  /*15bf30*/  IMAD.WIDE.U32.X R104, R23, R87, R104, P0 ;  /* 0x0000005717687225 */ /* 0x000fe200000e0468 */
[----:B------:R-:W-:-:S03]  /*15bf40*/  IADD3 RZ, P0, PT, R94, R40, RZ ;  /* 0x000000285eff7210 */ /* 0x000fc60007f1e0ff */
[----:B------:R-:W-:Y:S01]  /*15bf50*/  IMAD.X R55, RZ, RZ, RZ, P1 ;  /* 0x000000ffff377224 */ /* 0x000fe200008e06ff */
[----:B------:R-:W-:Y:S01]  /*15bf60*/  IADD3 R113, P1, PT, R60, R57, RZ ;  /* 0x000000393c717210 */ /* 0x000fe20007f3e0ff */
[----:B------:R-:W-:Y:S01]  /*15bf70*/  IMAD.X R47, RZ, RZ, RZ, P3 ;  /* 0x000000ffff2f7224 */ /* 0x000fe200018e06ff */
[----:B------:R-:W-:Y:S01]  /*15bf80*/  IADD3 RZ, P3, PT, RZ, R50, RZ ;  /* 0x00000032ffff7210 */ /* 0x000fe20007f7e0ff */
[----:B------:R-:W-:Y:S01]  /*15bf90*/  IMAD.MOV.U32 R46, RZ, RZ, R53 ;  /* 0x000000ffff2e7224 */ /* 0x000fe200078e0035 */
[----:B------:R-:W-:Y:S01]  /*15bfa0*/  IADD3.X RZ, P0, PT, R95, R109, RZ, P0, !PT ;  /* 0x0000006d5fff7210 */ /* 0x000fe2000071e4ff */
        /* <DEDUP_REMOVED lines=125> */
[----:B------:R-:W-:Y:S01]  /*15c780*/  IADD3.X R44, P1, PT, RZ, R44, RZ, P1, !PT ;  /* 0x0000002cff2c7210 */ /* 0x000fe20000f3e4ff */
[----:B------:R-:W-:Y:S01]  /*15c790*/  IMAD.WIDE.U32 R54, R23, R89, RZ ;  /* 0x0000005917367225 */ /* 0x000fe200078e00ff */
[----:B------:R-:W-:Y:S02]  /*15c7a0*/  IADD3 R42, P0, PT, R59, R42, RZ ;  /* 0x0000002a3b2a7210 */ /* 0x000fe40007f1e0ff */
[----:B------:R-:W-:Y:S01]  /*15c7b0*/  IADD3.X R63, PT, PT, RZ, RZ, R45, P1, P2 ;  /* 0x000000ffff3f7210 */ /* 0x000fe20000fe442d */
[----:B------:R-:W-:Y:S01]  /*15c7c0*/  IMAD.IADD R56, R43, 0x1, R56 ;  /* 0x000000012b387824 */ /* 0x000fe200078e0238 */
[-C--:B------:R-:W-:Y:S01]  /*15c7d0*/  IADD3 R44, P1, PT, R44, R69.reuse, RZ ;  /* 0x000000452c2c7210 */ /* 0x080fe20007f3e0ff */
[----:B------:R-:W-:Y:S01]  /*15c7e0*/  IMAD.WIDE.U32.X R40, R20, R88, R40, P5 ;  /* 0x0000005814287225 */ /* 0x000fe200028e0428 */
[----:B------:R-:W-:-:S02]  /*15c7f0*/  IADD3 RZ, P2, PT, RZ, R69, RZ ;  /* 0x00000045ffff7210 */ /* 0x000fc40007f5e0ff */
[----:B------:R-:W-:Y:S01]  /*15c800*/  IADD3.X R43, P0, PT, R56, R61, RZ, P0, !PT ;  /* 0x0000003d382b7210 */ /* 0x000fe2000071e4ff */
        /* <DEDUP_REMOVED lines=9> */
[----:B------:R-:W-:Y:S01]  /*15c8a0*/  IMAD.WIDE.U32 R56, R24, R89, RZ ;  /* 0x0000005918387225 */ /* 0x000fe200078e00ff */
[----:B------:R-:W-:Y:S02]  /*15c8b0*/  IADD3.X RZ, P5, PT, R99, R53, RZ, P5, !PT ;  /* 0x0000003563ff7210 */ /* 0x000fe40002fbe4ff */
[----:B------:R-:W-:Y:S01]  /*15c8c0*/  IADD3 R50, P0, PT, R45, R50, RZ ;  /* 0x000000322d327210 */ /* 0x000fe20007f1e0ff */
[----:B------:R-:W-:Y:S01]  /*15c8d0*/  IMAD.X R53, RZ, RZ, RZ, P4 ;  /* 0x000000ffff357224 */ /* 0x000fe200020e06ff */
[----:B------:R-:W-:Y:S01]  /*15c8e0*/  IADD3.X R45, P1, PT, R63, R100, RZ, P1, !PT ;  /* 0x000000643f2d7210 */ /* 0x000fe20000f3e4ff */
        /* <DEDUP_REMOVED lines=56> */
[----:B------:R-:W-:-:S04]  /*15cc70*/  IMAD.WIDE.U32 R40, R52, -0x94f09dc, RZ ;  /* 0xf6b0f62434287825 */ /* 0x000fc800078e00ff */
[----:B------:R-:W-:Y:S01]  /*15cc80*/  IMAD.WIDE.U32 R48, P5, R52, 0x6730d2a0, R60 ;  /* 0x6730d2a034307825 */ /* 0x000fe200078a003c */
[----:B------:R-:W-:Y:S02]  /*15cc90*/  IADD3.X R61, P3, PT, RZ, R56, RZ, P3, !PT ;  /* 0x00000038ff3d7210 */ /* 0x000fe40001f7e4ff */
[----:B------:R-:W-:Y:S01]  /*15cca0*/  IADD3 RZ, P0, PT, R46, R40, RZ ;  /* 0x000000282eff7210 */ /* 0x000fe20007f1e0ff */
        /* <DEDUP_REMOVED lines=49> */
[----:B------:R-:W-:Y:S01]  /*15cfc0*/  IMAD.WIDE.U32 R42, R52, -0xc7aed41, R42 ;  /* 0xf38512bf342a7825 */ /* 0x000fe200078e002a */
[----:B------:R-:W-:Y:S02]  /*15cfd0*/  IADD3.X R48, P4, PT, RZ, R48, RZ, P4, !PT ;  /* 0x00000030ff307210 */ /* 0x000fe4000279e4ff */
        /* <DEDUP_REMOVED lines=22> */
[----:B------:R-:W-:Y:S01]  /*15d140*/  IADD3.X R53, P1, PT, RZ, R68, RZ, P1, !PT ;  /* 0x00000044ff357210 */ /* 0x000fe20000f3e4ff */
        /* <DEDUP_REMOVED lines=13> */
[----:B------:R-:W-:Y:S01]  /*15d220*/  IADD3.X RZ, P0, PT, R45, R67, RZ, P0, !PT ;  /* 0x000000432dff7210 */ /* 0x000fe2000071e4ff */
[C---:B------:R-:W-:Y:S01]  /*15d230*/  IMAD.WIDE.U32 R54, P5, R18.reuse, R91, R54 ;  /* 0x0000005b12367225 */ /* 0x040fe200078a0036 */
[----:B------:R-:W-:Y:S02]  /*15d240*/  IADD3.X R61, PT, PT, RZ, RZ, R61, P3, P2 ;  /* 0x000000ffff3d7210 */ /* 0x000fe40001fe443d */
[----:B------:R-:W-:Y:S01]  /*15d250*/  IADD3.X R68, PT, PT, RZ, RZ, R69, P6, P1 ;  /* 0x000000ffff447210 */ /* 0x000fe200037e2445 */
[----:B------:R-:W-:Y:S01]  /*15d260*/  IMAD.WIDE.U32 R66, R18, R90, R62 ;  /* 0x0000005a12427225 */ /* 0x000fe200078e003e */
[----:B------:R-:W-:Y:S02]  /*15d270*/  IADD3 R50, P3, PT, R53, R50, RZ ;  /* 0x0000003235327210 */ /* 0x000fe40007f7e0ff */
[----:B------:R-:W-:Y:S01]  /*15d280*/  IADD3 R57, P6, PT, R54, R57, RZ ;  /* 0x0000003936397210 */ /* 0x000fe20007fde0ff */
[----:B------:R-:W-:Y:S01]  /*15d290*/  IMAD.WIDE.U32 R44, R52, 0x397fe69a, R44 ;  /* 0x397fe69a342c7825 */ /* 0x000fe200078e002c */
[----:B------:R-:W-:-:S02]  /*15d2a0*/  IADD3.X R51, P3, PT, R51, R68, RZ, P3, !PT ;  /* 0x0000004433337210 */ /* 0x000fc40001f7e4ff */
[----:B------:R-:W-:Y:S01]  /*15d2b0*/  IADD3 RZ, P1, PT, R62, R56, RZ ;  /* 0x000000383eff7210 */ /* 0x000fe20007f3e0ff */
[----:B------:R-:W-:Y:S01]  /*15d2c0*/  IMAD.X R53, RZ, RZ, RZ, P5 ;  /* 0x000000ffff357224 */ /* 0x000fe200028e06ff */
[----:B------:R-:W-:Y:S01]  /*15d2d0*/  IADD3 R66, P5, PT, R47, R66, RZ ;  /* 0x000000422f427210 */ /* 0x000fe20007fbe0ff */
[----:B------:R-:W-:Y:S01]  /*15d2e0*/  IMAD.MOV.U32 R52, RZ, RZ, R55 ;  /* 0x000000ffff347224 */ /* 0x000fe200078e0037 */
[----:B------:R-:W-:Y:S01]  /*15d2f0*/  IADD3.X RZ, P1, PT, R63, R57, RZ, P1, !PT ;  /* 0x000000393fff7210 */ /* 0x000fe20000f3e4ff */
[----:B------:R-:W-:Y:S01]  /*15d300*/  IMAD.IADD R47, R45, 0x1, R46 ;  /* 0x000000012d2f7824 */ /* 0x000fe200078e022e */
[----:B------:R-:W-:Y:S01]  /*15d310*/  IADD3.X R45, P3, PT, RZ, R48, RZ, P3, !PT ;  /* 0x00000030ff2d7210 */ /* 0x000fe20001f7e4ff */
[----:B------:R-:W-:Y:S01]  /*15d320*/  IMAD R55, R59, -0x30003, RZ ;  /* 0xfffcfffd3b377824 */ /* 0x000fe200078e02ff */
[----:B------:R-:W-:Y:S01]  /*15d330*/  IADD3 R98, P2, PT, R96, R95, RZ ;  /* 0x0000005f60627210 */ /* 0x000fe20007f5e0ff */
[----:B------:R-:W-:Y:S02]  /*15d340*/  IMAD.IADD R54, R67, 0x1, R54 ;  /* 0x0000000143367824 */ /* 0x000fe400078e0236 */
[----:B------:R-:W-:Y:S01]  /*15d350*/  IMAD.WIDE.U32.X R52, R19, R91, R52, P6 ;  /* 0x0000005b13347225 */ /* 0x000fe200030e0434 */
[----:B------:R-:W-:-:S02]  /*15d360*/  IADD3 R46, P6, PT, R45, R44, RZ ;  /* 0x0000002c2d2e7210 */ /* 0x000fc40007fde0ff */
[----:B------:R-:W-:Y:S01]  /*15d370*/  IADD3.X R44, PT, PT, RZ, RZ, R49, P3, P4 ;  /* 0x000000ffff2c7210 */ /* 0x000fe20001fe8431 */
[----:B------:R-:W-:Y:S01]  /*15d380*/  IMAD.WIDE.U32 R72, R58, -0x30003, RZ ;  /* 0xfffcfffd3a487825 */ /* 0x000fe200078e00ff */
[----:B------:R-:W-:Y:S02]  /*15d390*/  IADD3.X R67, P5, PT, R54, R61, RZ, P5, !PT ;  /* 0x0000003d36437210 */ /* 0x000fe40002fbe4ff */
[----:B------:R-:W-:Y:S01]  /*15d3a0*/  IADD3.X R57, P1, PT, RZ, R52, RZ, P1, !PT ;  /* 0x00000034ff397210 */ /* 0x000fe20000f3e4ff */
        /* <DEDUP_REMOVED lines=8> */
[----:B------:R-:W-:-:S02]  /*15d430*/  IADD3.X R63, PT, PT, RZ, RZ, R53, P3, P1 ;  /* 0x000000ffff3f7210 */ /* 0x000fc40001fe2435 */
[----:B------:R-:W-:Y:S01]  /*15d440*/  IADD3.X R73, P6, PT, RZ, R73, RZ, P6, !PT ;  /* 0x00000049ff497210 */ /* 0x000fe200037de4ff */
[----:B------:R-:W-:Y:S01]  /*15d450*/  IMAD.WIDE.U32 R48, P5, R21, R91, R48 ;  /* 0x0000005b15307225 */ /* 0x000fe200078a0030 */
[----:B------:R-:W-:Y:S02]  /*15d460*/  IADD3 RZ, P3, PT, R50, R44, RZ ;  /* 0x0000002c32ff7210 */ /* 0x000fe40007f7e0ff */
[----:B------:R-:W-:Y:S01]  /*15d470*/  IADD3.X R100, PT, PT, RZ, RZ, R41, P6, P0 ;  /* 0x000000ffff647210 */ /* 0x000fe200037e0429 */
        /* <DEDUP_REMOVED lines=34> */
[----:B------:R-:W-:Y:S01]  /*15d6a0*/  IMAD.WIDE.U32 R68, R103, -0x94f09dc, RZ ;  /* 0xf6b0f62467447825 */ /* 0x000fe200078e00ff */
[----:B------:R-:W-:-:S03]  /*15d6b0*/  IADD3.X RZ, P3, PT, R43, R45, RZ, P3, !PT ;  /* 0x0000002d2bff7210 */ /* 0x000fc60001f7e4ff */
[----:B------:R-:W-:-:S04]  /*15d6c0*/  IMAD.WIDE.U32 R40, P6, R22, R91, R50 ;  /* 0x0000005b16287225 */ /* 0x000fc800078c0032 */
[----:B------:R-:W-:-:S04]  /*15d6d0*/  IMAD.WIDE.U32 R48, R22, R90, RZ ;  /* 0x0000005a16307225 */ /* 0x000fc800078e00ff */
[----:B------:R-:W-:Y:S01]  /*15d6e0*/  IMAD.WIDE.U32 R44, R72, -0x4eac0001, R42 ;  /* 0xb153ffff482c7825 */ /* 0x000fe200078e002a */
[----:B------:R-:W-:-:S03]  /*15d6f0*/  IADD3 R43, P0, PT, R40, R49, RZ ;  /* 0x00000031282b7210 */ /* 0x000fc60007f1e0ff */
[----:B------:R-:W-:-:S04]  /*15d700*/  IMAD.WIDE.U32 R62, R103, -0xc7aed41, RZ ;  /* 0xf38512bf673e7825 */ /* 0x000fc800078e00ff */
[----:B------:R-:W-:Y:S02]  /*15d710*/  IMAD.X R97, RZ, RZ, RZ, P6 ;  /* 0x000000ffff617224 */ /* 0x000fe400030e06ff */
[----:B------:R-:W-:-:S04]  /*15d720*/  IMAD.WIDE.U32 R68, P1, R72, 0x6730d2a0, R68 ;  /* 0x6730d2a048447825 */ /* 0x000fc80007820044 */
[----:B------:R-:W-:Y:S02]  /*15d730*/  IMAD.MOV.U32 R96, RZ, RZ, R41 ;  /* 0x000000ffff607224 */ /* 0x000fe400078e0029 */
[----:B------:R-:W-:-:S04]  /*15d740*/  IMAD.WIDE.U32 R50, R72, -0x94f09dc, RZ ;  /* 0xf6b0f62448327825 */ /* 0x000fc800078e00ff */
[----:B------:R-:W-:Y:S01]  /*15d750*/  IMAD.WIDE.U32.X R96, R23, R91, R96, P0 ;  /* 0x0000005b17607225 */ /* 0x000fe200000e0460 */
[----:B------:R-:W-:Y:S02]  /*15d760*/  IADD3 RZ, P0, PT, R46, R48, RZ ;  /* 0x000000302eff7210 */ /* 0x000fe40007f1e0ff */
[----:B------:R-:W-:Y:S01]  /*15d770*/  IADD3 R49, P6, PT, R68, R51, RZ ;  /* 0x0000003344317210 */ /* 0x000fe20007fde0ff */
[----:B------:R-:W-:Y:S01]  /*15d780*/  IMAD.X R65, RZ, RZ, RZ, P1 ;  /* 0x000000ffff417224 */ /* 0x000fe200008e06ff */
[----:B------:R-:W-:Y:S01]  /*15d790*/  IADD3.X RZ, P0, PT, R47, R43, RZ, P0, !PT ;  /* 0x0000002b2fff7210 */ /* 0x000fe2000071e4ff */
[----:B------:R-:W-:-:S04]  /*15d7a0*/  IMAD.WIDE.U32 R54, R103, 0x434bacd7, RZ ;  /* 0x434bacd767367825 */ /* 0x000fc800078e00ff */
[----:B------:R-:W-:Y:S01]  /*15d7b0*/  IMAD.X R71, RZ, RZ, RZ, P5 ;  /* 0x000000ffff477224 */ /* 0x000fe200028e06ff */
[----:B------:R-:W-:Y:S01]  /*15d7c0*/  IADD3 RZ, P5, PT, R66, R50, RZ ;  /* 0x0000003242ff7210 */ /* 0x000fe20007fbe0ff */
[----:B------:R-:W-:Y:S02]  /*15d7d0*/  IMAD.MOV.U32 R70, RZ, RZ, R53 ;  /* 0x000000ffff467224 */ /* 0x000fe400078e0035 */
[----:B------:R-:W-:Y:S01]  /*15d7e0*/  IMAD.WIDE.U32 R62, P1, R72, 0x64774b84, R62 ;  /* 0x64774b84483e7825 */ /* 0x000fe2000782003e */
[----:B------:R-:W-:-:S03]  /*15d7f0*/  IADD3.X RZ, P5, PT, R67, R49, RZ, P5, !PT ;  /* 0x0000003143ff7210 */ /* 0x000fc60002fbe4ff */
        /* <DEDUP_REMOVED lines=19> */
[----:B------:R-:W-:-:S03]  /*15d930*/  IMAD.WIDE.U32 R46, P1, R72, 0x1a0111ea, R46 ;  /* 0x1a0111ea482e7825 */ /* 0x000fc6000782002e */
[----:B------:R-:W-:Y:S01]  /*15d940*/  IADD3.X R51, P6, PT, RZ, R51, RZ, P6, !PT ;  /* 0x00000033ff337210 */ /* 0x000fe200037de4ff */
        /* <DEDUP_REMOVED lines=53> */
[----:B------:R-:W-:Y:S01]  /*15dca0*/  IMAD.MOV.U32 R52, RZ, RZ, R59 ;  /* 0x000000ffff347224 */ /* 0x000fe200078e003b */
[----:B------:R-:W-:Y:S01]  /*15dcb0*/  IADD3.X R68, PT, PT, RZ, RZ, R69, P3, P4 ;  /* 0x000000ffff447210 */ /* 0x000fe20001fe8445 */
[----:B------:R-:W-:Y:S01]  /*15dcc0*/  IMAD.WIDE.U32 R50, R16, R131, RZ ;  /* 0x0000008310327225 */ /* 0x000fe200078e00ff */
[----:B------:R-:W-:Y:S02]  /*15dcd0*/  IADD3 R47, P4, PT, R58, R63, RZ ;  /* 0x0000003f3a2f7210 */ /* 0x000fe40007f9e0ff */
[----:B------:R-:W-:Y:S01]  /*15dce0*/  IADD3.X RZ, P5, PT, R53, R109, RZ, P5, !PT ;  /* 0x0000006d35ff7210 */ /* 0x000fe20002fbe4ff */
[----:B------:R-:W-:Y:S01]  /*15dcf0*/  IMAD.X R53, RZ, RZ, RZ, P6 ;  /* 0x000000ffff357224 */ /* 0x000fe200030e06ff */
[----:B------:R-:W-:Y:S01]  /*15dd00*/  IADD3.X R65, P1, PT, R54, R57, RZ, P1, !PT ;  /* 0x0000003936417210 */ /* 0x000fe20000f3e4ff */
[----:B------:R-:W-:Y:S01]  /*15dd10*/  IMAD.WIDE.U32 R54, R14, R131, R44 ;  /* 0x000000830e367225 */ /* 0x000fe200078e002c */
[----:B------:R-:W-:-:S02]  /*15dd20*/  IADD3 RZ, P3, PT, R44, R62, RZ ;  /* 0x0000003e2cff7210 */ /* 0x000fc40007f7e0ff */
[----:B------:R-:W-:Y:S01]  /*15dd30*/  IADD3.X R63, P6, PT, RZ, R48, RZ, P5, !PT ;  /* 0x00000030ff3f7210 */ /* 0x000fe20002fde4ff */
[----:B------:R-:W-:Y:S01]  /*15dd40*/  IMAD.IADD R55, R55, 0x1, R58 ;  /* 0x0000000137377824 */ /* 0x000fe200078e023a */
[----:B------:R-:W-:Y:S01]  /*15dd50*/  IADD3.X RZ, P3, PT, R45, R47, RZ, P3, !PT ;  /* 0x0000002f2dff7210 */ /* 0x000fe20001f7e4ff */
        /* <DEDUP_REMOVED lines=8> */
[----:B------:R-:W-:Y:S01]  /*15dde0*/  IADD3 RZ, P1, PT, R66, R44, RZ ;  /* 0x0000002c42ff7210 */ /* 0x000fe20007f3e0ff */
[----:B------:R-:W-:Y:S01]  /*15ddf0*/  IMAD.WIDE.U32 R48, R17, R131, R66 ;  /* 0x0000008311307225 */ /* 0x000fe200078e0042 */
[----:B------:R-:W-:Y:S02]  /*15de00*/  IADD3 R47, P6, PT, R50, R45, RZ ;  /* 0x0000002d322f7210 */ /* 0x000fe40007fde0ff */
[----:B------:R-:W-:Y:S01]  /*15de10*/  IADD3.X R57, P4, PT, RZ, R57, RZ, P4, !PT ;  /* 0x00000039ff397210 */ /* 0x000fe2000279e4ff */
[----:B------:R-:W-:Y:S01]  /*15de20*/  IMAD.X R45, RZ, RZ, RZ, P5 ;  /* 0x000000ffff2d7224 */ /* 0x000fe200028e06ff */
[----:B------:R-:W-:Y:S01]  /*15de30*/  IADD3 RZ, P5, PT, R70, R40, RZ ;  /* 0x0000002846ff7210 */ /* 0x000fe20007fbe0ff */
[----:B------:R-:W-:Y:S01]  /*15de40*/  IMAD.MOV.U32 R44, RZ, RZ, R51 ;  /* 0x000000ffff2c7224 */ /* 0x000fe200078e0033 */
[----:B------:R-:W-:Y:S01]  /*15de50*/  IADD3.X RZ, P1, PT, R67, R47, RZ, P1, !PT ;  /* 0x0000002f43ff7210 */ /* 0x000fe20000f3e4ff */
[----:B------:R-:W-:Y:S01]  /*15de60*/  IMAD.WIDE.U32 R40, R19, R131, RZ ;  /* 0x0000008313287225 */ /* 0x000fe200078e00ff */
[----:B------:R-:W-:-:S02]  /*15de70*/  IADD3.X R56, PT, PT, RZ, RZ, R53, P4, P3 ;  /* 0x000000ffff387210 */ /* 0x000fc400027e6435 */
[----:B------:R-:W-:Y:S01]  /*15de80*/  IADD3 R48, P3, PT, R57, R48, RZ ;  /* 0x0000003039307210 */ /* 0x000fe20007f7e0ff */
        /* <DEDUP_REMOVED lines=18> */
[----:B------:R-:W-:-:S02]  /*15dfb0*/  IADD3.X R72, P0, PT, RZ, RZ, RZ, P0, !PT ;  /* 0x000000ffff487210 */ /* 0x000fc4000071e4ff */
        /* <DEDUP_REMOVED lines=49> */
[----:B------:R-:W-:Y:S01]  /*15e2d0*/  IMAD.WIDE.U32 R54, R45, -0x94f09dc, RZ ;  /* 0xf6b0f6242d367825 */ /* 0x000fe200078e00ff */
[----:B------:R-:W-:Y:S02]  /*15e2e0*/  IADD3.X R71, PT, PT, RZ, RZ, R41, P6, P1 ;  /* 0x000000ffff477210 */ /* 0x000fe400037e2429 */
[----:B------:R-:W-:Y:S01]  /*15e2f0*/  IADD3.X R70, PT, PT, RZ, RZ, R57, P5, P3 ;  /* 0x000000ffff467210 */ /* 0x000fe20002fe6439 */
[----:B------:R-:W-:Y:S01]  /*15e300*/  IMAD.WIDE.U32 R40, R44, -0x4eac0001, RZ ;  /* 0xb153ffff2c287825 */ /* 0x000fe200078e00ff */
[----:B------:R-:W-:-:S03]  /*15e310*/  IADD3 R72, P1, PT, R73, R72, RZ ;  /* 0x0000004849487210 */ /* 0x000fc60007f3e0ff */
        /* <DEDUP_REMOVED lines=30> */
[----:B------:R-:W-:Y:S02]  /*15e500*/  IMAD.X R47, RZ, RZ, RZ, P5 ;  /* 0x000000ffff2f7224 */ /* 0x000fe400028e06ff */
[----:B------:R-:W-:Y:S01]  /*15e510*/  IMAD.IADD R57, R59, 0x1, R56 ;  /* 0x000000013b397824 */ /* 0x000fe200078e0238 */
[----:B------:R-:W-:Y:S01]  /*15e520*/  IADD3 R56, P5, PT, R95, R58, RZ ;  /* 0x0000003a5f387210 */ /* 0x000fe20007fbe0ff */
[----:B------:R-:W-:Y:S01]  /*15e530*/  IMAD.MOV.U32 R46, RZ, RZ, R55 ;  /* 0x000000ffff2e7224 */ /* 0x000fe200078e0037 */
[----:B------:R-:W-:Y:S01]  /*15e540*/  IADD3.X R60, PT, PT, RZ, RZ, R61, P6, P2 ;  /* 0x000000ffff3c7210 */ /* 0x000fe200037e443d */
[----:B------:R-:W-:Y:S01]  /*15e550*/  IMAD.IADD R49, R49, 0x1, R54 ;  /* 0x0000000131317824 */ /* 0x000fe200078e0236 */
[----:B------:R-:W-:Y:S01]  /*15e560*/  IADD3.X R57, P5, PT, R57, R70, RZ, P5, !PT ;  /* 0x0000004639397210 */ /* 0x000fe20002fbe4ff */
[----:B------:R-:W-:Y:S01]  /*15e570*/  IMAD.WIDE.U32 R54, R45, -0xc7aed41, RZ ;  /* 0xf38512bf2d367825 */ /* 0x000fe200078e00ff */
[----:B------:R-:W-:-:S02]  /*15e580*/  IADD3.X R69, P2, PT, RZ, R52, RZ, P3, !PT ;  /* 0x00000034ff457210 */ /* 0x000fc40001f5e4ff */
        /* <DEDUP_REMOVED lines=12> */
[----:B------:R-:W-:Y:S02]  /*15e650*/  IADD3.X R55, P1, PT, R68, R73, RZ, P1, !PT ;  /* 0x0000004944377210 */ /* 0x000fe40000f3e4ff */
        /* <DEDUP_REMOVED lines=53> */
[----:B------:R-:W-:Y:S01]  /*15e9b0*/  IMAD.X R61, RZ, RZ, RZ, P5 ;  /* 0x000000ffff3d7224 */ /* 0x000fe200028e06ff */
[----:B------:R-:W-:Y:S01]  /*15e9c0*/  IADD3 R73, P6, PT, R58, R55, RZ ;  /* 0x000000373a497210 */ /* 0x000fe20007fde0ff */
        /* <DEDUP_REMOVED lines=8> */
[----:B------:R-:W-:Y:S01]  /*15ea50*/  IMAD.WIDE.U32.X R66, R45, 0x4b1ba7b6, R66, P6 ;  /* 0x4b1ba7b62d427825 */ /* 0x000fe200030e0442 */
[----:B------:R-:W-:Y:S02]  /*15ea60*/  IADD3.X RZ, P0, PT, R49, R41, RZ, P0, !PT ;  /* 0x0000002931ff7210 */ /* 0x000fe4000071e4ff */
[----:B------:R-:W-:Y:S01]  /*15ea70*/  IADD3 R95, P6, PT, R62, R55, RZ ;  /* 0x000000373e5f7210 */ /* 0x000fe20007fde0ff */
[----:B------:R-:W-:Y:S01]  /*15ea80*/  IMAD.WIDE.U32 R40, R17, R132, R48 ;  /* 0x0000008411287225 */ /* 0x000fe200078e0030 */
[----:B------:R-:W-:-:S03]  /*15ea90*/  IADD3.X R55, P1, PT, RZ, RZ, RZ, P1, !PT ;  /* 0x000000ffff377210 */ /* 0x000fc60000f3e4ff */
[----:B------:R-:W-:-:S04]  /*15eaa0*/  IMAD.WIDE.U32 R48, R19, R132, RZ ;  /* 0x0000008413307225 */ /* 0x000fc800078e00ff */
[----:B------:R-:W-:Y:S02]  /*15eab0*/  IMAD.MOV.U32 R60, RZ, RZ, R63 ;  /* 0x000000ffff3c7224 */ /* 0x000fe400078e003f */
[----:B------:R-:W-:Y:S01]  /*15eac0*/  IMAD.X R63, RZ, RZ, RZ, P1 ;  /* 0x000000ffff3f7224 */ /* 0x000fe200008e06ff */
[----:B------:R-:W-:Y:S01]  /*15ead0*/  IADD3 RZ, P1, PT, R64, R54, RZ ;  /* 0x0000003640ff7210 */ /* 0x000fe20007f3e0ff */
[----:B------:R-:W-:Y:S01]  /*15eae0*/  IMAD.WIDE.U32.X R60, R45, 0x1a0111ea, R60, P6 ;  /* 0x1a0111ea2d3c7825 */ /* 0x000fe200030e043c */
[----:B------:R-:W-:Y:S02]  /*15eaf0*/  IADD3 R94, P6, PT, R94, R55, RZ ;  /* 0x000000375e5e7210 */ /* 0x000fe40007fde0ff */
[----:B------:R-:W-:Y:S01]  /*15eb00*/  IADD3.X RZ, P1, PT, R65, R95, RZ, P1, !PT ;  /* 0x0000005f41ff7210 */ /* 0x000fe20000f3e4ff */
[----:B------:R-:W-:Y:S01]  /*15eb10*/  IMAD.X R53, RZ, RZ, RZ, P5 ;  /* 0x000000ffff357224 */ /* 0x000fe200028e06ff */
[----:B------:R-:W-:Y:S01]  /*15eb20*/  IADD3.X R63, PT, PT, R63, RZ, RZ, P6, P4 ;  /* 0x000000ff3f3f7210 */ /* 0x000fe200037e84ff */
[----:B------:R-:W-:Y:S01]  /*15eb30*/  IMAD.MOV.U32 R52, RZ, RZ, R51 ;  /* 0x000000ffff347224 */ /* 0x000fe200078e0033 */
[----:B------:R-:W-:Y:S01]  /*15eb40*/  IADD3 R40, P4, PT, R59, R40, RZ ;  /* 0x000000283b287210 */ /* 0x000fe20007f9e0ff */
[----:B------:R-:W-:-:S02]  /*15eb50*/  IMAD.IADD R41, R41, 0x1, R50 ;  /* 0x0000000129297824 */ /* 0x000fc400078e0232 */
        /* <DEDUP_REMOVED lines=18> */
[----:B------:R-:W-:Y:S01]  /*15ec80*/  IADD3 R68, P5, PT, R71, R94, RZ ;  /* 0x0000005e47447210 */ /* 0x000fe20007fbe0ff */
[----:B------:R-:W-:Y:S01]  /*15ec90*/  IMAD R43, R47, -0x30003, RZ ;  /* 0xfffcfffd2f2b7824 */ /* 0x000fe200078e02ff */
[----:B------:R-:W-:Y:S01]  /*15eca0*/  IADD3.X R55, P0, PT, R55, R70, RZ, P0, !PT ;  /* 0x0000004637377210 */ /* 0x000fe2000071e4ff */
[----:B------:R-:W-:Y:S01]  /*15ecb0*/  IMAD.WIDE.U32 R50, R46, -0x30003, RZ ;  /* 0xfffcfffd2e327825 */ /* 0x000fe200078e00ff */
[----:B------:R-:W-:-:S02]  /*15ecc0*/  IADD3.X R71, P2, PT, RZ, R66, RZ, P2, !PT ;  /* 0x00000042ff477210 */ /* 0x000fc4000175e4ff */
        /* <DEDUP_REMOVED lines=22> */
[----:B------:R-:W-:-:S02]  /*15ee30*/  IADD3.X RZ, P3, PT, R55, R73, RZ, P3, !PT ;  /* 0x0000004937ff7210 */ /* 0x000fc40001f7e4ff */
[----:B------:R-:W-:Y:S01]  /*15ee40*/  IADD3.X R73, P1, PT, RZ, R60, RZ, P1, !PT ;  /* 0x0000003cff497210 */ /* 0x000fe20000f3e4ff */
        /* <DEDUP_REMOVED lines=221> */
[----:B------:R-:W-:Y:S02]  /*15fc20*/  IADD3 RZ, P1, PT, RZ, R50, RZ ;  /* 0x00000032ffff7210 */ /* 0x000fe40007f3e0ff */
[----:B------:R-:W-:Y:S01]  /*15fc30*/  IADD3.X RZ, P0, PT, R41, R40, RZ, P0, !PT ;  /* 0x0000002829ff7210 */ /* 0x000fe2000071e4ff */
[----:B------:R-:W-:-:S04]  /*15fc40*/  IMAD.WIDE.U32 R66, R103, -0x94f09dc, RZ ;  /* 0xf6b0f62467427825 */ /* 0x000fc800078e00ff */
[----:B------:R-:W-:Y:S02]  /*15fc50*/  IMAD.X R95, RZ, RZ, RZ, P2 ;  /* 0x000000ffff5f7224 */ /* 0x000fe400010e06ff */
[----:B------:R-:W-:Y:S02]  /*15fc60*/  IMAD.MOV.U32 R94, RZ, RZ, R47 ;  /* 0x000000ffff5e7224 */ /* 0x000fe400078e002f */
[----:B------:R-:W-:Y:S02]  /*15fc70*/  IMAD.IADD R50, R51, 0x1, R46 ;  /* 0x0000000133327824 */ /* 0x000fe400078e022e */
[----:B------:R-:W-:-:S03]  /*15fc80*/  IMAD.WIDE.U32.X R94, R103, -0x46010001, R94, P4 ;  /* 0xb9feffff675e7825 */ /* 0x000fc600020e045e */
[----:B------:R-:W-:Y:S01]  /*15fc90*/  IADD3.X RZ, P1, PT, RZ, R50, RZ, P1, !PT ;  /* 0x00000032ffff7210 */ /* 0x000fe20000f3e4ff */
[----:B------:R-:W-:Y:S01]  /*15fca0*/  IMAD.WIDE.U32 R42, P6, R60, 0x1eabfffe, R42 ;  /* 0x1eabfffe3c2a7825 */ /* 0x000fe200078c002a */
[----:B------:R-:W-:-:S03]  /*15fcb0*/  IADD3.X R213, P0, PT, RZ, R94, RZ, P0, !PT ;  /* 0x0000005effd57210 */ /* 0x000fc6000071e4ff */
[----:B------:R-:W-:Y:S01]  /*15fcc0*/  IMAD.WIDE.U32 R40, R60, -0x94f09dc, RZ ;  /* 0xf6b0f6243c287825 */ /* 0x000fe200078e00ff */
[----:B------:R-:W-:-:S03]  /*15fcd0*/  IADD3.X R213, P1, PT, RZ, R213, RZ, P1, !PT ;  /* 0x000000d5ffd57210 */ /* 0x000fc60000f3e4ff */
[----:B------:R-:W-:Y:S01]  /*15fce0*/  IMAD.WIDE.U32 R66, P4, R60, 0x6730d2a0, R66 ;  /* 0x6730d2a03c427825 */ /* 0x000fe20007880042 */
[----:B------:R-:W-:-:S03]  /*15fcf0*/  IADD3.X R94, PT, PT, RZ, RZ, R95, P1, P0 ;  /* 0x000000ffff5e7210 */ /* 0x000fc60000fe045f */
        /* <DEDUP_REMOVED lines=8> */
[----:B------:R-:W-:Y:S01]  /*15fd80*/  IMAD.WIDE.U32 R56, P4, R60, 0x64774b84, R56 ;  /* 0x64774b843c387825 */ /* 0x000fe20007880038 */
[----:B------:R-:W-:-:S03]  /*15fd90*/  IADD3.X RZ, P5, PT, R99, R45, RZ, P5, !PT ;  /* 0x0000002d63ff7210 */ /* 0x000fc60002fbe4ff */
        /* <DEDUP_REMOVED lines=12> */
[----:B------:R-:W-:Y:S02]  /*15fe60*/  IMAD.MOV.U32 R68, RZ, RZ, R43 ;  /* 0x000000ffff447224 */ /* 0x000fe400078e002b */
[----:B------:R-:W-:Y:S02]  /*15fe70*/  IMAD.IADD R111, R99, 0x1, R42 ;  /* 0x00000001636f7824 */ /* 0x000fe400078e022a */
[----:B------:R-:W-:Y:S01]  /*15fe80*/  IMAD.X R47, RZ, RZ, RZ, P4 ;  /* 0x000000ffff2f7224 */ /* 0x000fe200020e06ff */
[----:B------:R-:W-:Y:S01]  /*15fe90*/  IADD3 R99, P4, PT, R50, R49, RZ ;  /* 0x0000003132637210 */ /* 0x000fe20007f9e0ff */
[----:B------:R-:W-:-:S04]  /*15fea0*/  IMAD.WIDE.U32.X R52, R103, 0x64774b84, R52, P6 ;  /* 0x64774b8467347825 */ /* 0x000fc800030e0434 */
[----:B------:R-:W-:Y:S01]  /*15feb0*/  IMAD.WIDE.U32.X R68, R103, 0x1eabfffe, R68, P2 ;  /* 0x1eabfffe67447825 */ /* 0x000fe200010e0444 */
[----:B------:R-:W-:-:S03]  /*15fec0*/  IADD3 RZ, P2, PT, R64, R40, RZ ;  /* 0x0000002840ff7210 */ /* 0x000fc60007f5e0ff */
[C---:B------:R-:W-:Y:S01]  /*15fed0*/  IMAD.WIDE.U32 R44, P6, R60.reuse, 0x1a0111ea, R44 ;  /* 0x1a0111ea3c2c7825 */ /* 0x040fe200078c002c */
[----:B------:R-:W-:Y:S02]  /*15fee0*/  IADD3.X RZ, P2, PT, R65, R41, RZ, P2, !PT ;  /* 0x0000002941ff7210 */ /* 0x000fe4000175e4ff */
[----:B------:R-:W-:Y:S01]  /*15fef0*/  IADD3.X R219, P5, PT, RZ, R68, RZ, P5, !PT ;  /* 0x00000044ffdb7210 */ /* 0x000fe20002fbe4ff */
        /* <DEDUP_REMOVED lines=40> */
[C---:B------:R-:W-:Y:S01]  /*160180*/  IMAD.WIDE.U32 R58, P5, R25.reuse, R134, R56 ;  /* 0x00000086193a7225 */ /* 0x040fe200078a0038 */
        /* <DEDUP_REMOVED lines=107> */
.L_x_1936:
[----:B------:R-:W-:Y:S05]  /*160840*/  BSYNC.RELIABLE B2 ;  /* 0x0000000000027941 */ /* 0x000fea0003800100 */
.L_x_1935:
        /* <DEDUP_REMOVED lines=12> */
.L_x_1937:
[----:B------:R-:W-:Y:S05]  /*160910*/  BSYNC.RECONVERGENT B1 ;  /* 0x0000000000017941 */ /* 0x000fea0003800200 */
.L_x_1934:
        /* <DEDUP_REMOVED lines=138> */
[----:B------:R-:W-:Y:S01]  /*1611c0*/  IADD3.X RZ, P5, PT, RZ, R103, RZ, P6, !PT ;  /* 0x00000067ffff7210 */ /* 0x000fe200037be4ff */
[----:B------:R-:W-:Y:S01]  /*1611d0*/  IMAD.WIDE.U32 R116, R111, R172, RZ ;  /* 0x000000ac6f747225 */ /* 0x000fe200078e00ff */
[----:B------:R-:W-:Y:S02]  /*1611e0*/  IADD3.X R103, P6, PT, R103, R104, RZ, P2, !PT ;  /* 0x0000006867677210 */ /* 0x000fe400017de4ff */
[----:B------:R-:W-:Y:S01]  /*1611f0*/  IADD3 RZ, P1, PT, R66, R64, RZ ;  /* 0x0000004042ff7210 */ /* 0x000fe20007f3e0ff */
[----:B------:R-:W-:Y:S01]  /*161200*/  IMAD.WIDE.U32 R64, R111, R166, RZ ;  /* 0x000000a66f407225 */ /* 0x000fe200078e00ff */
[----:B------:R-:W-:Y:S02]  /*161210*/  IADD3.X R69, P2, PT, RZ, R100, RZ, P5, !PT ;  /* 0x00000064ff457210 */ /* 0x000fe40002f5e4ff */
[----:B------:R-:W-:Y:S01]  /*161220*/  IADD3 R94, P3, PT, R43, R94, RZ ;  /* 0x0000005e2b5e7210 */ /* 0x000fe20007f7e0ff */
[----:B------:R-:W-:Y:S01]  /*161230*/  IMAD.WIDE.U32 R200, R221, R170, RZ ;  /* 0x000000aaddc87225 */ /* 0x000fe200078e00ff */
[----:B------:R-:W-:-:S02]  /*161240*/  IADD3.X R69, P6, PT, RZ, R69, RZ, P6, !PT ;  /* 0x00000045ff457210 */ /* 0x000fc400037de4ff */
[----:B------:R-:W-:Y:S01]  /*161250*/  IADD3.X R95, P3, PT, R72, R97, RZ, P3, !PT ;  /* 0x00000061485f7210 */ /* 0x000fe20001f7e4ff */
[----:B------:R-:W-:Y:S01]  /*161260*/  IMAD.WIDE.U32 R64, P5, R167, R213, R64 ;  /* 0x000000d5a7407225 */ /* 0x000fe200078a0040 */
[----:B------:R-:W-:Y:S02]  /*161270*/  IADD3.X R43, P0, PT, RZ, R70, RZ, P0, !PT ;  /* 0x00000046ff2b7210 */ /* 0x000fe4000071e4ff */
[----:B------:R-:W-:Y:S01]  /*161280*/  IADD3 RZ, P4, PT, R58, R56, RZ ;  /* 0x000000383aff7210 */ /* 0x000fe20007f9e0ff */
[----:B------:R-:W-:Y:S01]  /*161290*/  IMAD.WIDE.U32 R56, R213, R166, RZ ;  /* 0x000000a6d5387225 */ /* 0x000fe200078e00ff */
[----:B------:R-:W-:Y:S02]  /*1612a0*/  IADD3.X R100, PT, PT, RZ, RZ, R101, P6, P2 ;  /* 0x000000ffff647210 */ /* 0x000fe400037e4465 */
[----:B------:R-:W-:Y:S01]  /*1612b0*/  IADD3.X R43, P6, PT, RZ, R43, RZ, P3, !PT ;  /* 0x0000002bff2b7210 */ /* 0x000fe20001fde4ff */
[----:B------:R-:W-:Y:S01]  /*1612c0*/  IMAD.WIDE.U32 R72, R98, -0x94f09dc, R66 ;  /* 0xf6b0f62462487825 */ /* 0x000fe200078e0042 */
[----:B------:R-:W-:-:S02]  /*1612d0*/  IADD3 R45, P3, PT, R64, R57, RZ ;  /* 0x00000039402d7210 */ /* 0x000fc40007f7e0ff */
[----:B------:R-:W-:Y:S01]  /*1612e0*/  IADD3 RZ, P2, PT, R94, R56, RZ ;  /* 0x000000385eff7210 */ /* 0x000fe20007f5e0ff */
[----:B------:R-:W-:Y:S01]  /*1612f0*/  IMAD.IADD R68, R73, 0x1, R68 ;  /* 0x0000000149447824 */ /* 0x000fe200078e0244 */
[----:B------:R-:W-:Y:S01]  /*161300*/  IADD3.X R71, PT, PT, RZ, RZ, R71, P6, P0 ;  /* 0x000000ffff477210 */ /* 0x000fe200037e0447 */
[----:B------:R-:W-:Y:S01]  /*161310*/  IMAD.WIDE.U32 R56, R235, R166, RZ ;  /* 0x000000a6eb387225 */ /* 0x000fe200078e00ff */
[----:B------:R-:W-:Y:S02]  /*161320*/  IADD3.X RZ, P1, PT, R67, R113, RZ, P1, !PT ;  /* 0x0000007143ff7210 */ /* 0x000fe40000f3e4ff */
[----:B------:R-:W-:Y:S01]  /*161330*/  IADD3 R72, P0, PT, R43, R72, RZ ;  /* 0x000000482b487210 */ /* 0x000fe20007f1e0ff */
[----:B------:R-:W-:Y:S01]  /*161340*/  IMAD.X R49, RZ, RZ, RZ, P5 ;  /* 0x000000ffff317224 */ /* 0x000fe200028e06ff */
        /* <DEDUP_REMOVED lines=28> */
[----:B------:R-:W-:Y:S01]  /*161510*/  IADD3 R48, P3, PT, R43, R72, RZ ;  /* 0x000000482b307210 */ /* 0x000fe20007f7e0ff */
[----:B------:R-:W-:Y:S01]  /*161520*/  IMAD.IADD R56, R73, 0x1, R56 ;  /* 0x0000000149387824 */ /* 0x000fe200078e0238 */
[----:B------:R-:W-:Y:S01]  /*161530*/  IADD3 RZ, P2, PT, R102, R42, RZ ;  /* 0x0000002a66ff7210 */ /* 0x000fe20007f5e0ff */
        /* <DEDUP_REMOVED lines=24> */
[----:B------:R-:W-:Y:S01]  /*1616c0*/  IADD3.X R40, P2, PT, RZ, R40, RZ, P2, !PT ;  /* 0x00000028ff287210 */ /* 0x000fe2000175e4ff */
[----:B------:R-:W-:Y:S01]  /*1616d0*/  IMAD.MOV.U32 R52, RZ, RZ, R43 ;  /* 0x000000ffff347224 */ /* 0x000fe200078e002b */
[----:B------:R-:W-:Y:S01]  /*1616e0*/  IADD3.X R63, P3, PT, RZ, R63, RZ, P3, !PT ;  /* 0x0000003fff3f7210 */ /* 0x000fe20001f7e4ff */
[----:B------:R-:W-:-:S03]  /*1616f0*/  IMAD.WIDE.U32 R56, R227, R166, RZ ;  /* 0x000000a6e3387225 */ /* 0x000fc600078e00ff */
[----:B------:R-:W-:Y:S01]  /*161700*/  IADD3.X R65, PT, PT, RZ, RZ, R47, P3, P5 ;  /* 0x000000ffff417210 */ /* 0x000fe20001fea42f */
[----:B------:R-:W-:Y:S01]  /*161710*/  IMAD.IADD R43, R61, 0x1, R42 ;  /* 0x000000013d2b7824 */ /* 0x000fe200078e022a */
[----:B------:R-:W-:Y:S01]  /*161720*/  IADD3 R42, P1, PT, R45, R60, RZ ;  /* 0x0000003c2d2a7210 */ /* 0x000fe20007f3e0ff */
        /* <DEDUP_REMOVED lines=21> */
[----:B------:R-:W-:Y:S01]  /*161880*/  IADD3 R40, P1, PT, R40, R69, RZ ;  /* 0x0000004528287210 */ /* 0x000fe20007f3e0ff */
[----:B------:R-:W-:Y:S01]  /*161890*/  IMAD.WIDE.U32.X R46, R167, R227, R46, P5 ;  /* 0x000000e3a72e7225 */ /* 0x000fe200028e042e */
[----:B------:R-:W-:-:S02]  /*1618a0*/  IADD3 RZ, P2, PT, RZ, R69, RZ ;  /* 0x00000045ffff7210 */ /* 0x000fc40007f5e0ff */
[----:B------:R-:W-:Y:S01]  /*1618b0*/  IADD3.X R45, P0, PT, R56, R61, RZ, P0, !PT ;  /* 0x0000003d382d7210 */ /* 0x000fe2000071e4ff */
        /* <DEDUP_REMOVED lines=8> */
[----:B------:R-:W-:Y:S01]  /*161940*/  IMAD.WIDE.U32 R56, R208, R166, RZ ;  /* 0x000000a6d0387225 */ /* 0x000fe200078e00ff */
[----:B------:R-:W-:Y:S02]  /*161950*/  IADD3.X RZ, P5, PT, R99, R53, RZ, P5, !PT ;  /* 0x0000003563ff7210 */ /* 0x000fe40002fbe4ff */
[----:B------:R-:W-:Y:S01]  /*161960*/  IADD3 R50, P0, PT, R41, R50, RZ ;  /* 0x0000003229327210 */ /* 0x000fe20007f1e0ff */
[----:B------:R-:W-:Y:S01]  /*161970*/  IMAD.X R53, RZ, RZ, RZ, P4 ;  /* 0x000000ffff357224 */ /* 0x000fe200020e06ff */
[----:B------:R-:W-:Y:S01]  /*161980*/  IADD3.X R41, P1, PT, R63, R100, RZ, P1, !PT ;  /* 0x000000643f297210 */ /* 0x000fe20000f3e4ff */
[----:B------:R-:W-:-:S02]  /*161990*/  IMAD.MOV.U32 R52, RZ, RZ, R55 ;  /* 0x000000ffff347224 */ /* 0x000fc400078e0037 */
        /* <DEDUP_REMOVED lines=19> */
[----:B------:R-:W-:Y:S01]  /*161ad0*/  IMAD.IADD R40, R55, 0x1, R56 ;  /* 0x0000000137287824 */ /* 0x000fe200078e0238 */
[----:B------:R-:W-:Y:S01]  /*161ae0*/  IADD3.X RZ, P0, PT, RZ, R100, RZ, P2, !PT ;  /* 0x00000064ffff7210 */ /* 0x000fe2000171e4ff */
        /* <DEDUP_REMOVED lines=26> */
[----:B------:R-:W-:Y:S01]  /*161c90*/  IMAD.WIDE.U32 R60, R53, -0x94f09dc, RZ ;  /* 0xf6b0f624353c7825 */ /* 0x000fe200078e00ff */
[----:B------:R-:W-:-:S03]  /*161ca0*/  IADD3.X RZ, P2, PT, R49, R65, RZ, P2, !PT ;  /* 0x0000004131ff7210 */ /* 0x000fc6000175e4ff */
[----:B------:R-:W-:Y:S01]  /*161cb0*/  IMAD.IADD R56, R59, 0x1, R40 ;  /* 0x000000013b387824 */ /* 0x000fe200078e0228 */
[----:B------:R-:W-:Y:S01]  /*161cc0*/  IADD3.X R59, P6, PT, RZ, R48, RZ, P5, !PT ;  /* 0x00000030ff3b7210 */ /* 0x000fe20002fde4ff */
[----:B------:R-:W-:Y:S02]  /*161cd0*/  IMAD.MOV.U32 R54, RZ, RZ, R41 ;  /* 0x000000ffff367224 */ /* 0x000fe400078e0029 */
[C---:B------:R-:W-:Y:S01]  /*161ce0*/  IMAD.WIDE.U32 R40, R52.reuse, -0x94f09dc, RZ ;  /* 0xf6b0f62434287825 */ /* 0x040fe200078e00ff */
[----:B------:R-:W-:Y:S02]  /*161cf0*/  IADD3.X R57, PT, PT, RZ, RZ, R57, P6, P3 ;  /* 0x000000ffff397210 */ /* 0x000fe400037e6439 */
[----:B------:R-:W-:Y:S01]  /*161d00*/  IADD3 R58, P6, PT, R59, R58, RZ ;  /* 0x0000003a3b3a7210 */ /* 0x000fe20007fde0ff */
[----:B------:R-:W-:Y:S01]  /*161d10*/  IMAD.WIDE.U32 R48, P5, R52, 0x6730d2a0, R60 ;  /* 0x6730d2a034307825 */ /* 0x000fe200078a003c */
[----:B------:R-:W-:Y:S02]  /*161d20*/  IADD3 RZ, P3, PT, R42, R40, RZ ;  /* 0x000000282aff7210 */ /* 0x000fe40007f7e0ff */
[----:B------:R-:W-:Y:S01]  /*161d30*/  IADD3.X R59, P6, PT, R56, R57, RZ, P6, !PT ;  /* 0x00000039383b7210 */ /* 0x000fe200037de4ff */
        /* <DEDUP_REMOVED lines=10> */
[----:B------:R-:W-:Y:S02]  /*161de0*/  IADD3 RZ, P2, PT, R44, R40, RZ ;  /* 0x000000282cff7210 */ /* 0x000fe40007f5e0ff */
[----:B------:R-:W-:Y:S01]  /*161df0*/  IADD3.X R40, P0, PT, RZ, RZ, RZ, P0, !PT ;  /* 0x000000ffff287210 */ /* 0x000fe2000071e4ff */
[----:B------:R-:W-:Y:S01]  /*161e00*/  IMAD.WIDE.U32 R42, R52, -0x94f09dc, R42 ;  /* 0xf6b0f624342a7825 */ /* 0x000fe200078e002a */
[----:B------:R-:W-:-:S03]  /*161e10*/  IADD3 R95, P6, PT, R70, R41, RZ ;  /* 0x00000029465f7210 */ /* 0x000fc60007fde0ff */
[----:B------:R-:W-:Y:S01]  /*161e20*/  IMAD.WIDE.U32 R66, R53, 0x434bacd7, RZ ;  /* 0x434bacd735427825 */ /* 0x000fe200078e00ff */
[----:B------:R-:W-:-:S03]  /*161e30*/  IADD3.X RZ, P2, PT, R45, R95, RZ, P2, !PT ;  /* 0x0000005f2dff7210 */ /* 0x000fc6000175e4ff */
[----:B------:R-:W-:Y:S02]  /*161e40*/  IMAD.MOV.U32 R72, RZ, RZ, R49 ;  /* 0x000000ffff487224 */ /* 0x000fe400078e0031 */
[----:B------:R-:W-:Y:S02]  /*161e50*/  IMAD.IADD R55, R43, 0x1, R48 ;  /* 0x000000012b377824 */ /* 0x000fe400078e0230 */
[----:B------:R-:W-:-:S04]  /*161e60*/  IMAD.WIDE.U32 R48, R53, 0x397fe69a, RZ ;  /* 0x397fe69a35307825 */ /* 0x000fc800078e00ff */
[----:B------:R-:W-:Y:S02]  /*161e70*/  IMAD.X R69, RZ, RZ, RZ, P5 ;  /* 0x000000ffff457224 */ /* 0x000fe400028e06ff */
[----:B------:R-:W-:Y:S02]  /*161e80*/  IMAD.MOV.U32 R68, RZ, RZ, R71 ;  /* 0x000000ffff447224 */ /* 0x000fe400078e0047 */
[----:B------:R-:W-:-:S04]  /*161e90*/  IMAD.WIDE.U32 R64, R52, 0x434bacd7, RZ ;  /* 0x434bacd734407825 */ /* 0x000fc800078e00ff */
[----:B------:R-:W-:-:S04]  /*161ea0*/  IMAD.WIDE.U32 R66, P5, R52, 0x4b1ba7b6, R66 ;  /* 0x4b1ba7b634427825 */ /* 0x000fc800078a0042 */
        /* <DEDUP_REMOVED lines=25> */
[----:B------:R-:W-:Y:S01]  /*162040*/  IADD3 RZ, P5, PT, R50, R64, RZ ;  /* 0x0000004032ff7210 */ /* 0x000fe20007fbe0ff */
[----:B------:R-:W-:Y:S01]  /*162050*/  IMAD.IADD R53, R45, 0x1, R70 ;  /* 0x000000012d357824 */ /* 0x000fe200078e0246 */
[----:B------:R-:W-:Y:S01]  /*162060*/  IADD3.X RZ, P3, PT, R59, R65, RZ, P3, !PT ;  /* 0x000000413bff7210 */ /* 0x000fe20001f7e4ff */
[----:B------:R-:W-:Y:S01]  /*162070*/  IMAD.WIDE.U32 R58, R168, R213, R58 ;  /* 0x000000d5a83a7225 */ /* 0x000fe200078e003a */
[----:B------:R-:W-:-:S02]  /*162080*/  IADD3.X RZ, P5, PT, R51, R71, RZ, P5, !PT ;  /* 0x0000004733ff7210 */ /* 0x000fc40002fbe4ff */
[----:B------:R-:W-:Y:S01]  /*162090*/  IADD3.X R63, P4, PT, RZ, R63, RZ, P4, !PT ;  /* 0x0000003fff3f7210 */ /* 0x000fe2000279e4ff */
[----:B------:R-:W-:Y:S01]  /*1620a0*/  IMAD.X R71, RZ, RZ, RZ, P0 ;  /* 0x000000ffff477224 */ /* 0x000fe200000e06ff */
[----:B------:R-:W-:Y:S01]  /*1620b0*/  IADD3.X R42, P5, PT, RZ, R42, RZ, P5, !PT ;  /* 0x0000002aff2a7210 */ /* 0x000fe20002fbe4ff */
[----:B------:R-:W-:Y:S01]  /*1620c0*/  IMAD.MOV.U32 R70, RZ, RZ, R61 ;  /* 0x000000ffff467224 */ /* 0x000fe200078e003d */
[----:B------:R-:W-:Y:S01]  /*1620d0*/  IADD3.X R72, PT, PT, RZ, RZ, R73, P4, P1 ;  /* 0x000000ffff487210 */ /* 0x000fe200027e2449 */
        /* <DEDUP_REMOVED lines=8> */
[----:B------:R-:W-:-:S03]  /*162160*/  IADD3 RZ, P0, PT, R54, R64, RZ ;  /* 0x0000004036ff7210 */ /* 0x000fc60007f1e0ff */
[----:B------:R-:W-:Y:S01]  /*162170*/  IMAD.WIDE.U32 R50, R52, 0x434bacd7, R50 ;  /* 0x434bacd734327825 */ /* 0x000fe200078e0032 */
[----:B------:R-:W-:-:S03]  /*162180*/  IADD3 R65, P4, PT, R56, R65, RZ ;  /* 0x0000004138417210 */ /* 0x000fc60007f9e0ff */
[----:B------:R-:W-:Y:S01]  /*162190*/  IMAD.IADD R66, R51, 0x1, R66 ;  /* 0x0000000133427824 */ /* 0x000fe200078e0242 */
[----:B------:R-:W-:Y:S01]  /*1621a0*/  IADD3.X R51, P6, PT, RZ, R45, RZ, P6, !PT ;  /* 0x0000002dff337210 */ /* 0x000fe200037de4ff */
[----:B------:R-:W-:Y:S01]  /*1621b0*/  IMAD.X R61, RZ, RZ, RZ, P1 ;  /* 0x000000ffff3d7224 */ /* 0x000fe200008e06ff */
[----:B------:R-:W-:Y:S01]  /*1621c0*/  IADD3 RZ, P1, PT, R46, R62, RZ ;  /* 0x0000003e2eff7210 */ /* 0x000fe20007f3e0ff */
[----:B------:R-:W-:Y:S01]  /*1621d0*/  IMAD.MOV.U32 R60, RZ, RZ, R57 ;  /* 0x000000ffff3c7224 */ /* 0x000fe200078e0039 */
[----:B------:R-:W-:Y:S01]  /*1621e0*/  IADD3.X RZ, P0, PT, R55, R65, RZ, P0, !PT ;  /* 0x0000004137ff7210 */ /* 0x000fe2000071e4ff */
[----:B------:R-:W-:Y:S01]  /*1621f0*/  IMAD.WIDE.U32 R54, R168, R219, R54 ;  /* 0x000000dba8367225 */ /* 0x000fe200078e0036 */
[----:B------:R-:W-:Y:S02]  /*162200*/  IADD3.X R70, PT, PT, RZ, RZ, R71, P6, P3 ;  /* 0x000000ffff467210 */ /* 0x000fe400037e6447 */
[----:B------:R-:W-:Y:S01]  /*162210*/  IADD3 R62, P6, PT, R63, R44, RZ ;  /* 0x0000002c3f3e7210 */ /* 0x000fe20007fde0ff */
[----:B------:R-:W-:Y:S01]  /*162220*/  IMAD.IADD R45, R55, 0x1, R56 ;  /* 0x00000001372d7824 */ /* 0x000fe200078e0238 */
[----:B------:R-:W-:Y:S01]  /*162230*/  IADD3.X R65, P2, PT, RZ, R68, RZ, P2, !PT ;  /* 0x00000044ff417210 */ /* 0x000fe2000175e4ff */
[----:B------:R-:W-:Y:S01]  /*162240*/  IMAD.WIDE.U32 R56, R231, R168, RZ ;  /* 0x000000a8e7387225 */ /* 0x000fe200078e00ff */
[----:B------:R-:W-:-:S02]  /*162250*/  IADD3.X R63, P6, PT, R53, R72, RZ, P6, !PT ;  /* 0x00000048353f7210 */ /* 0x000fc400037de4ff */
[----:B------:R-:W-:Y:S01]  /*162260*/  IADD3 R44, P3, PT, R51, R54, RZ ;  /* 0x00000036332c7210 */ /* 0x000fe20007f7e0ff */
[----:B------:R-:W-:Y:S01]  /*162270*/  IMAD.WIDE.U32.X R60, R169, R235, R60, P4 ;  /* 0x000000eba93c7225 */ /* 0x000fe200020e043c */
[----:B------:R-:W-:Y:S02]  /*162280*/  IADD3.X R65, P6, PT, RZ, R65, RZ, P6, !PT ;  /* 0x00000041ff417210 */ /* 0x000fe400037de4ff */
[----:B------:R-:W-:Y:S01]  /*162290*/  IADD3.X R45, P3, PT, R45, R70, RZ, P3, !PT ;  /* 0x000000462d2d7210 */ /* 0x000fe20001f7e4ff */
[----:B------:R-:W-:Y:S01]  /*1622a0*/  IMAD.WIDE.U32 R54, R217, R168, RZ ;  /* 0x000000a8d9367225 */ /* 0x000fe200078e00ff */
[----:B------:R-:W-:Y:S02]  /*1622b0*/  IADD3.X R69, PT, PT, RZ, RZ, R69, P6, P2 ;  /* 0x000000ffff457210 */ /* 0x000fe400037e4445 */
[----:B------:R-:W-:Y:S01]  /*1622c0*/  IADD3.X R51, P6, PT, RZ, R60, RZ, P0, !PT ;  /* 0x0000003cff337210 */ /* 0x000fe200007de4ff */
[----:B------:R-:W-:Y:S01]  /*1622d0*/  IMAD.WIDE.U32 R56, P4, R169, R217, R56 ;  /* 0x000000d9a9387225 */ /* 0x000fe20007880038 */
[----:B------:R-:W-:-:S02]  /*1622e0*/  IADD3.X RZ, P1, PT, R47, R97, RZ, P1, !PT ;  /* 0x000000612fff7210 */ /* 0x000fc40000f3e4ff */
[----:B------:R-:W-:Y:S01]  /*1622f0*/  IADD3 RZ, P2, PT, R62, R54, RZ ;  /* 0x000000363eff7210 */ /* 0x000fe20007f5e0ff */
[----:B------:R-:W-:Y:S01]  /*162300*/  IMAD.X R53, RZ, RZ, RZ, P4 ;  /* 0x000000ffff357224 */ /* 0x000fe200020e06ff */
[----:B------:R-:W-:Y:S01]  /*162310*/  IADD3 R71, P0, PT, R56, R55, RZ ;  /* 0x0000003738477210 */ /* 0x000fe20007f1e0ff */
[----:B------:R-:W-:Y:S01]  /*162320*/  IMAD.WIDE.U32 R46, R52, 0x397fe69a, R46 ;  /* 0x397fe69a342e7825 */ /* 0x000fe200078e002e */
[----:B------:R-:W-:Y:S02]  /*162330*/  IADD3.X R55, P3, PT, RZ, R51, RZ, P3, !PT ;  /* 0x00000033ff377210 */ /* 0x000fe40001f7e4ff */
[----:B------:R-:W-:Y:S01]  /*162340*/  IADD3 R50, P4, PT, R65, R50, RZ ;  /* 0x0000003241327210 */ /* 0x000fe20007f9e0ff */
[----:B------:R-:W-:Y:S01]  /*162350*/  IMAD.WIDE.U32 R72, R168, R217, R62 ;  /* 0x000000d9a8487225 */ /* 0x000fe200078e003e */
[----:B------:R-:W-:Y:S02]  /*162360*/  IADD3.X R61, PT, PT, RZ, RZ, R61, P3, P6 ;  /* 0x000000ffff3d7210 */ /* 0x000fe40001fec43d */
[----:B------:R-:W-:Y:S01]  /*162370*/  IADD3.X R51, P6, PT, R66, R69, RZ, P4, !PT ;  /* 0x0000004542337210 */ /* 0x000fe200027de4ff */
[----:B------:R-:W-:Y:S01]  /*162380*/  IMAD.MOV.U32 R52, RZ, RZ, R57 ;  /* 0x000000ffff347224 */ /* 0x000fe200078e0039 */
        /* <DEDUP_REMOVED lines=8> */
[----:B------:R-:W-:Y:S01]  /*162410*/  IMAD R55, R59, -0x30003, RZ ;  /* 0xfffcfffd3b377824 */ /* 0x000fe200078e02ff */
[----:B------:R-:W-:Y:S01]  /*162420*/  IADD3.X R61, P2, PT, RZ, R52, RZ, P2, !PT ;  /* 0x00000034ff3d7210 */ /* 0x000fe2000175e4ff */
[-C--:B------:R-:W-:Y:S01]  /*162430*/  IMAD.WIDE.U32 R46, R227, R168.reuse, RZ ;  /* 0x000000a8e32e7225 */ /* 0x080fe200078e00ff */
[----:B------:R-:W-:Y:S02]  /*162440*/  IADD3.X R43, PT, PT, RZ, RZ, R43, P6, P5 ;  /* 0x000000ffff2b7210 */ /* 0x000fe400037ea42b */
[----:B------:R-:W-:Y:S01]  /*162450*/  IADD3 R96, P3, PT, R96, R67, RZ ;  /* 0x0000004360607210 */ /* 0x000fe20007f7e0ff */
[----:B------:R-:W-:Y:S01]  /*162460*/  IMAD.WIDE.U32 R108, R58, -0x30003, RZ ;  /* 0xfffcfffd3a6c7825 */ /* 0x000fe200078e00ff */
[----:B------:R-:W-:Y:S02]  /*162470*/  IADD3.X R61, P4, PT, RZ, R61, RZ, P4, !PT ;  /* 0x0000003dff3d7210 */ /* 0x000fe4000279e4ff */
[----:B------:R-:W-:Y:S01]  /*162480*/  IADD3.X R67, P3, PT, R94, R49, RZ, P3, !PT ;  /* 0x000000315e437210 */ /* 0x000fe20001f7e4ff */
[----:B------:R-:W-:Y:S01]  /*162490*/  IMAD R99, R58, -0x760c0004, R55 ;  /* 0x89f3fffc3a637824 */ /* 0x000fe200078e0237 */
[----:B------:R-:W-:Y:S01]  /*1624a0*/  IADD3.X R43, P0, PT, R48, R43, RZ, P0, !PT ;  /* 0x0000002b302b7210 */ /* 0x000fe2000071e4ff */
[----:B------:R-:W-:Y:S01]  /*1624b0*/  IMAD.WIDE.U32 R54, R215, R168, RZ ;  /* 0x000000a8d7367225 */ /* 0x000fe200078e00ff */
[----:B------:R-:W-:-:S02]  /*1624c0*/  IADD3.X R60, PT, PT, RZ, RZ, R53, P4, P2 ;  /* 0x000000ffff3c7210 */ /* 0x000fc400027e4435 */
[----:B------:R-:W-:Y:S01]  /*1624d0*/  IADD3.X R63, P6, PT, RZ, R40, RZ, P1, !PT ;  /* 0x00000028ff3f7210 */ /* 0x000fe20000fde4ff */
[----:B------:R-:W-:Y:S01]  /*1624e0*/  IMAD.WIDE.U32 R46, P5, R169, R215, R46 ;  /* 0x000000d7a92e7225 */ /* 0x000fe200078a002e */
[----:B------:R-:W-:Y:S02]  /*1624f0*/  IADD3 RZ, P1, PT, R50, R54, RZ ;  /* 0x0000003632ff7210 */ /* 0x000fe40007f3e0ff */
[----:B------:R-:W-:Y:S01]  /*162500*/  IADD3.X R63, P0, PT, RZ, R63, RZ, P0, !PT ;  /* 0x0000003fff3f7210 */ /* 0x000fe2000071e4ff */
[----:B------:R-:W-:Y:S01]  /*162510*/  IMAD.IADD R99, R109, 0x1, R99 ;  /* 0x000000016d637824 */ /* 0x000fe200078e0263 */
[----:B------:R-:W-:Y:S01]  /*162520*/  IADD3 R65, P4, PT, R46, R55, RZ ;  /* 0x000000372e417210 */ /* 0x000fe20007f9e0ff */
[----:B------:R-:W-:Y:S01]  /*162530*/  IMAD.X R53, RZ, RZ, RZ, P5 ;  /* 0x000000ffff357224 */ /* 0x000fe200028e06ff */
[----:B------:R-:W-:Y:S01]  /*162540*/  IADD3.X R62, PT, PT, RZ, RZ, R41, P0, P6 ;  /* 0x000000ffff3e7210 */ /* 0x000fe200007ec429 */
[----:B------:R-:W-:Y:S01]  /*162550*/  IMAD.WIDE.U32 R48, R99, -0x5555, RZ ;  /* 0xffffaaab63307825 */ /* 0x000fe200078e00ff */
[----:B------:R-:W-:-:S03]  /*162560*/  IADD3.X RZ, P1, PT, R51, R65, RZ, P1, !PT ;  /* 0x0000004133ff7210 */ /* 0x000fc60000f3e4ff */
[----:B------:R-:W-:-:S04]  /*162570*/  IMAD.WIDE.U32 R56, R168, R215, R50 ;  /* 0x000000d7a8387225 */ /* 0x000fc800078e0032 */
[----:B------:R-:W-:Y:S02]  /*162580*/  IMAD.MOV.U32 R52, RZ, RZ, R47 ;  /* 0x000000ffff347224 */ /* 0x000fe400078e002f */
[----:B------:R-:W-:Y:S01]  /*162590*/  IMAD.IADD R47, R57, 0x1, R46 ;  /* 0x00000001392f7824 */ /* 0x000fe200078e022e */
[----:B------:R-:W-:Y:S01]  /*1625a0*/  IADD3 R46, P5, PT, R61, R56, RZ ;  /* 0x000000383d2e7210 */ /* 0x000fe20007fbe0ff */
        /* <DEDUP_REMOVED lines=20> */
[----:B------:R-:W-:Y:S01]  /*1626f0*/  IMAD.WIDE.U32 R48, R221, R168, RZ ;  /* 0x000000a8dd307225 */ /* 0x000fe200078e00ff */
[----:B------:R-:W-:Y:S02]  /*162700*/  IADD3.X RZ, P1, PT, R45, R51, RZ, P1, !PT ;  /* 0x000000332dff7210 */ /* 0x000fe40000f3e4ff */
[----:B------:R-:W-:Y:S01]  /*162710*/  IADD3.X RZ, P2, PT, RZ, R54, RZ, P2, !PT ;  /* 0x00000036ffff7210 */ /* 0x000fe2000175e4ff */
[----:B------:R-:W-:-:S04]  /*162720*/  IMAD.WIDE.U32 R64, R108, -0x4eac0001, R44 ;  /* 0xb153ffff6c407825 */ /* 0x000fc800078e002c */
[----:B------:R-:W-:-:S04]  /*162730*/  IMAD.WIDE.U32.X R56, R99, -0x46010001, R56, P6 ;  /* 0xb9feffff63387825 */ /* 0x000fc800030e0438 */
[----:B------:R-:W-:Y:S02]  /*162740*/  IMAD.X R45, RZ, RZ, RZ, P4 ;  /* 0x000000ffff2d7224 */ /* 0x000fe400020e06ff */
[----:B------:R-:W-:-:S04]  /*162750*/  IMAD.WIDE.U32 R48, P4, R169, R211, R48 ;  /* 0x000000d3a9307225 */ /* 0x000fc80007880030 */
[----:B------:R-:W-:-:S04]  /*162760*/  IMAD.WIDE.U32 R50, R211, R168, RZ ;  /* 0x000000a8d3327225 */ /* 0x000fc800078e00ff */
[----:B------:R-:W-:Y:S01]  /*162770*/  IMAD.IADD R52, R65, 0x1, R40 ;  /* 0x0000000141347824 */ /* 0x000fe200078e0228 */
[----:B------:R-:W-:Y:S01]  /*162780*/  IADD3.X R65, P0, PT, RZ, R56, RZ, P0, !PT ;  /* 0x00000038ff417210 */ /* 0x000fe2000071e4ff */
[----:B------:R-:W-:Y:S01]  /*162790*/  IMAD.MOV.U32 R44, RZ, RZ, R41 ;  /* 0x000000ffff2c7224 */ /* 0x000fe200078e0029 */
[----:B------:R-:W-:Y:S01]  /*1627a0*/  IADD3 R55, P6, PT, R48, R51, RZ ;  /* 0x0000003330377210 */ /* 0x000fe20007fde0ff */
[----:B------:R-:W-:Y:S01]  /*1627b0*/  IMAD.X R41, RZ, RZ, RZ, P4 ;  /* 0x000000ffff297224 */ /* 0x000fe200020e06ff */
        /* <DEDUP_REMOVED lines=11> */
[C---:B------:R-:W-:Y:S01]  /*162870*/  IMAD.WIDE.U32.X R48, R99.reuse, 0x1eabfffe, R44, P5 ;  /* 0x1eabfffe63307825 */ /* 0x040fe200028e042c */
        /* <DEDUP_REMOVED lines=9> */
[----:B------:R-:W-:Y:S02]  /*162910*/  IADD3 RZ, P4, PT, R72, R42, RZ ;  /* 0x0000002a48ff7210 */ /* 0x000fe40007f9e0ff */
[----:B------:R-:W-:Y:S01]  /*162920*/  IADD3.X R103, PT, PT, RZ, RZ, R49, P2, P1 ;  /* 0x000000ffff677210 */ /* 0x000fe200017e2431 */
[----:B------:R-:W-:Y:S01]  /*162930*/  IMAD.WIDE.U32 R44, R208, R168, RZ ;  /* 0x000000a8d02c7225 */ /* 0x000fe200078e00ff */
[----:B------:R-:W-:Y:S02]  /*162940*/  IADD3 R55, P5, PT, R94, R43, RZ ;  /* 0x0000002b5e377210 */ /* 0x000fe40007fbe0ff */
[----:B------:R-:W-:Y:S01]  /*162950*/  IADD3 R40, P0, PT, R63, R96, RZ ;  /* 0x000000603f287210 */ /* 0x000fe20007f1e0ff */
[----:B------:R-:W-:Y:S01]  /*162960*/  IMAD.WIDE.U32 R68, R99, -0xc7aed41, RZ ;  /* 0xf38512bf63447825 */ /* 0x000fe200078e00ff */
[----:B------:R-:W-:-:S02]  /*162970*/  IADD3.X RZ, P4, PT, R73, R55, RZ, P4, !PT ;  /* 0x0000003749ff7210 */ /* 0x000fc4000279e4ff */
[----:B------:R-:W-:Y:S01]  /*162980*/  IADD3.X R41, P0, PT, R62, R67, RZ, P0, !PT ;  /* 0x000000433e297210 */ /* 0x000fe2000071e4ff */
[----:B------:R-:W-:-:S03]  /*162990*/  IMAD.WIDE.U32 R42, P1, R169, R209, R44 ;  /* 0x000000d1a92a7225 */ /* 0x000fc6000782002c */
[----:B------:R-:W-:Y:S01]  /*1629a0*/  IADD3.X R210, P0, PT, RZ, RZ, RZ, P0, !PT ;  /* 0x000000ffffd27210 */ /* 0x000fe2000071e4ff */
[----:B------:R-:W-:-:S04]  /*1629b0*/  IMAD.WIDE.U32 R44, R209, R168, RZ ;  /* 0x000000a8d12c7225 */ /* 0x000fc800078e00ff */
[----:B------:R-:W-:Y:S01]  /*1629c0*/  IMAD.X R97, RZ, RZ, RZ, P1 ;  /* 0x000000ffff617224 */ /* 0x000fe200008e06ff */
[----:B------:R-:W-:Y:S01]  /*1629d0*/  IADD3 R45, P1, PT, R42, R45, RZ ;  /* 0x0000002d2a2d7210 */ /* 0x000fe20007f3e0ff */
[----:B------:R-:W-:Y:S01]  /*1629e0*/  IMAD.WIDE.U32 R48, R168, R209, R40 ;  /* 0x000000d1a8307225 */ /* 0x000fe200078e0028 */
[----:B------:R-:W-:-:S03]  /*1629f0*/  IADD3 RZ, P2, PT, R40, R44, RZ ;  /* 0x0000002c28ff7210 */ /* 0x000fc60007f5e0ff */
[----:B------:R-:W-:Y:S01]  /*162a00*/  IMAD.MOV.U32 R96, RZ, RZ, R43 ;  /* 0x000000ffff607224 */ /* 0x000fe200078e002b */
[----:B------:R-:W-:Y:S01]  /*162a10*/  IADD3.X RZ, P2, PT, R41, R45, RZ, P2, !PT ;  /* 0x0000002d29ff7210 */ /* 0x000fe2000175e4ff */
[----:B------:R-:W-:Y:S02]  /*162a20*/  IMAD.X R55, RZ, RZ, RZ, P6 ;  /* 0x000000ffff377224 */ /* 0x000fe400030e06ff */
[----:B------:R-:W-:-:S04]  /*162a30*/  IMAD.WIDE.U32 R68, P6, R108, 0x64774b84, R68 ;  /* 0x64774b846c447825 */ /* 0x000fc800078c0044 */
[----:B------:R-:W-:-:S04]  /*162a40*/  IMAD.WIDE.U32 R40, R108, -0xc7aed41, RZ ;  /* 0xf38512bf6c287825 */ /* 0x000fc800078e00ff */
[----:B------:R-:W-:Y:S01]  /*162a50*/  IMAD.WIDE.U32.X R96, R169, R208, R96, P1 ;  /* 0x000000d0a9607225 */ /* 0x000fe200008e0460 */
[----:B------:R-:W-:-:S03]  /*162a60*/  IADD3 R48, P1, PT, R51, R48, RZ ;  /* 0x0000003033307210 */ /* 0x000fc60007f3e0ff */
[----:B------:R-:W-:Y:S02]  /*162a70*/  IMAD.X R59, RZ, RZ, RZ, P6 ;  /* 0x000000ffff3b7224 */ /* 0x000fe400030e06ff */
[----:B------:R-:W-:Y:S01]  /*162a80*/  IMAD.MOV.U32 R54, RZ, RZ, R95 ;  /* 0x000000ffff367224 */ /* 0x000fe200078e005f */
[----:B------:R-:W-:Y:S01]  /*162a90*/  IADD3 R95, P6, PT, R68, R41, RZ ;  /* 0x00000029445f7210 */ /* 0x000fe20007fde0ff */
[----:B------:R-:W-:-:S04]  /*162aa0*/  IMAD.WIDE.U32 R50, R99, 0x397fe69a, RZ ;  /* 0x397fe69a63327825 */ /* 0x000fc800078e00ff */
[----:B------:R-:W-:Y:S02]  /*162ab0*/  IMAD.MOV.U32 R58, RZ, RZ, R69 ;  /* 0x000000ffff3a7224 */ /* 0x000fe400078e0045 */
[----:B------:R-:W-:-:S04]  /*162ac0*/  IMAD.WIDE.U32 R70, R99, 0x434bacd7, RZ ;  /* 0x434bacd763467825 */ /* 0x000fc800078e00ff */
[----:B------:R-:W-:-:S04]  /*162ad0*/  IMAD.WIDE.U32.X R58, R99, 0x64774b84, R58, P6 ;  /* 0x64774b84633a7825 */ /* 0x000fc800030e043a */
[----:B------:R-:W-:Y:S02]  /*162ae0*/  IMAD.IADD R42, R49, 0x1, R42 ;  /* 0x00000001312a7824 */ /* 0x000fe400078e022a */
[----:B------:R-:W-:-:S03]  /*162af0*/  IMAD.WIDE.U32 R50, P6, R108, 0x1a0111ea, R50 ;  /* 0x1a0111ea6c327825 */ /* 0x000fc600078c0032 */
[----:B------:R-:W-:Y:S01]  /*162b00*/  IADD3.X R49, P1, PT, R42, R53, RZ, P1, !PT ;  /* 0x000000352a317210 */ /* 0x000fe20000f3e4ff */
[----:B------:R-:W-:-:S04]  /*162b10*/  IMAD.WIDE.U32.X R54, R99, 0x6730d2a0, R54, P5 ;  /* 0x6730d2a063367825 */ /* 0x000fc800028e0436 */
[----:B------:R-:W-:-:S04]  /*162b20*/  IMAD.WIDE.U32 R66, R111, R170, RZ ;  /* 0x000000aa6f427225 */ /* 0x000fc800078e00ff */
[----:B------:R-:W-:-:S04]  /*162b30*/  IMAD.WIDE.U32 R70, P5, R108, 0x4b1ba7b6, R70 ;  /* 0x4b1ba7b66c467825 */ /* 0x000fc800078a0046 */
[----:B------:R-:W-:-:S04]  /*162b40*/  IMAD.WIDE.U32 R44, R108, 0x434bacd7, RZ ;  /* 0x434bacd76c2c7825 */ /* 0x000fc800078e00ff */
[----:B------:R-:W-:Y:S01]  /*162b50*/  IMAD.X R61, RZ, RZ, RZ, P6 ;  /* 0x000000ffff3d7224 */ /* 0x000fe200030e06ff */
[----:B------:R-:W-:Y:S01]  /*162b60*/  IADD3.X R233, P6, PT, RZ, R96, RZ, P2, !PT ;  /* 0x00000060ffe97210 */ /* 0x000fe200017de4ff */
[----:B------:R-:W-:Y:S01]  /*162b70*/  IMAD.X R43, RZ, RZ, RZ, P5 ;  /* 0x000000ffff2b7224 */ /* 0x000fe200028e06ff */
[----:B------:R-:W-:Y:S01]  /*162b80*/  IADD3 R105, P5, PT, R70, R45, RZ ;  /* 0x0000002d46697210 */ /* 0x000fe20007fbe0ff */
[----:B------:R-:W-:Y:S01]  /*162b90*/  IMAD.WIDE.U32 R52, R213, R170, RZ ;  /* 0x000000aad5347225 */ /* 0x000fe200078e00ff */
[----:B------:R-:W-:-:S03]  /*162ba0*/  IADD3.X R233, P1, PT, RZ, R233, RZ, P1, !PT ;  /* 0x000000e9ffe97210 */ /* 0x000fc60000f3e4ff */
[----:B------:R-:W-:Y:S01]  /*162bb0*/  IMAD.WIDE.U32 R66, P2, R171, R213, R66 ;  /* 0x000000d5ab427225 */ /* 0x000fe20007840042 */
[----:B------:R-:W-:Y:S02]  /*162bc0*/  IADD3.X R212, PT, PT, RZ, RZ, R97, P1, P6 ;  /* 0x000000ffffd47210 */ /* 0x000fe40000fec461 */
[----:B------:R-:W-:Y:S01]  /*162bd0*/  IADD3 RZ, P1, PT, R64, R52, RZ ;  /* 0x0000003440ff7210 */ /* 0x000fe20007f3e0ff */
[----:B------:R-:W-:Y:S01]  /*162be0*/  IMAD.WIDE.U32 R62, R108, 0x397fe69a, RZ ;  /* 0x397fe69a6c3e7825 */ /* 0x000fe200078e00ff */
[----:B------:R-:W-:-:S03]  /*162bf0*/  IADD3 R45, P6, PT, R66, R53, RZ ;  /* 0x00000035422d7210 */ /* 0x000fc60007fde0ff */
[----:B------:R-:W-:Y:S01]  /*162c00*/  IMAD.MOV.U32 R42, RZ, RZ, R71 ;  /* 0x000000ffff2a7224 */ /* 0x000fe200078e0047 */
[----:B------:R-:W-:Y:S01]  /*162c10*/  IADD3.X RZ, P1, PT, R65, R45, RZ, P1, !PT ;  /* 0x0000002d41ff7210 */ /* 0x000fe20000f3e4ff */
[----:B------:R-:W-:Y:S01]  /*162c20*/  IMAD.X R41, RZ, RZ, RZ, P2 ;  /* 0x000000ffff297224 */ /* 0x000fe200010e06ff */
[----:B------:R-:W-:Y:S01]  /*162c30*/  IADD3 RZ, P2, PT, R46, R40, RZ ;  /* 0x000000282eff7210 */ /* 0x000fe20007f5e0ff */
[----:B------:R-:W-:Y:S01]  /*162c40*/  IMAD.WIDE.U32.X R42, R99, 0x4b1ba7b6, R42, P5 ;  /* 0x4b1ba7b6632a7825 */ /* 0x000fe200028e042a */
[----:B------:R-:W-:Y:S02]  /*162c50*/  IADD3 R63, P5, PT, R50, R63, RZ ;  /* 0x0000003f323f7210 */ /* 0x000fe40007fbe0ff */
[----:B------:R-:W-:Y:S01]  /*162c60*/  IADD3.X RZ, P2, PT, R47, R95, RZ, P2, !PT ;  /* 0x0000005f2fff7210 */ /* 0x000fe2000175e4ff */
[----:B------:R-:W-:Y:S02]  /*162c70*/  IMAD.MOV.U32 R40, RZ, RZ, R67 ;  /* 0x000000ffff287224 */ /* 0x000fe400078e0043 */
[----:B------:R-:W-:-:S04]  /*162c80*/  IMAD.WIDE.U32 R72, R108, -0x94f09dc, R72 ;  /* 0xf6b0f6246c487825 */ /* 0x000fc800078e0048 */
[----:B------:R-:W-:Y:S02]  /*162c90*/  IMAD.MOV.U32 R60, RZ, RZ, R51 ;  /* 0x000000ffff3c7224 */ /* 0x000fe400078e0033 */
[----:B------:R-:W-:-:S04]  /*162ca0*/  IMAD.WIDE.U32 R202, R170, R213, R64 ;  /* 0x000000d5aaca7225 */ /* 0x000fc800078e0040 */
[----:B------:R-:W-:Y:S01]  /*162cb0*/  IMAD.WIDE.U32.X R40, R171, R111, R40, P6 ;  /* 0x0000006fab287225 */ /* 0x000fe200030e0428 */
[----:B------:R-:W-:Y:S02]  /*162cc0*/  IADD3.X R45, P6, PT, RZ, R54, RZ, P4, !PT ;  /* 0x00000036ff2d7210 */ /* 0x000fe400027de4ff */
[----:B------:R-:W-:Y:S01]  /*162cd0*/  IADD3 RZ, P4, PT, RZ, R202, RZ ;  /* 0x000000caffff7210 */ /* 0x000fe20007f9e0ff */
[----:B------:R-:W-:Y:S01]  /*162ce0*/  IMAD.WIDE.U32.X R60, R99, 0x1a0111ea, R60, P5 ;  /* 0x1a0111ea633c7825 */ /* 0x000fe200028e043c */
[----:B------:R-:W-:Y:S02]  /*162cf0*/  IADD3 R52, P5, PT, R101, R72, RZ ;  /* 0x0000004865347210 */ /* 0x000fe40007fbe0ff */
[----:B------:R-:W-:Y:S01]  /*162d00*/  IADD3.X R51, P1, PT, RZ, R40, RZ, P1, !PT ;  /* 0x00000028ff337210 */ /* 0x000fe20000f3e4ff */
[----:B------:R-:W-:Y:S02]  /*162d10*/  IMAD.IADD R94, R73, 0x1, R94 ;  /* 0x00000001495e7824 */ /* 0x000fe400078e025e */
[----:B------:R-:W-:-:S02]  /*162d20*/  IMAD.IADD R203, R203, 0x1, R66 ;  /* 0x00000001cbcb7824 */ /* 0x000fc400078e0242 */
[----:B------:R-:W-:Y:S01]  /*162d30*/  IMAD.WIDE.U32 R64, R108, -0xc7aed41, R46 ;  /* 0xf38512bf6c407825 */ /* 0x000fe200078e002e */
[----:B------:R-:W-:Y:S02]  /*162d40*/  IADD3.X R53, P5, PT, R94, R103, RZ, P5, !PT ;  /* 0x000000675e357210 */ /* 0x000fe40002fbe4ff */
[----:B------:R-:W-:Y:S01]  /*162d50*/  IADD3.X RZ, P4, PT, RZ, R203, RZ, P4, !PT ;  /* 0x000000cbffff7210 */ /* 0x000fe2000279e4ff */
[-C--:B------:R-:W-:Y:S01]  /*162d60*/  IMAD.WIDE.U32 R66, R213, R174.reuse, RZ ;  /* 0x000000aed5427225 */ /* 0x080fe200078e00ff */
[----:B------:R-:W-:Y:S02]  /*162d70*/  IADD3.X R47, P5, PT, RZ, R45, RZ, P5, !PT ;  /* 0x0000002dff2f7210 */ /* 0x000fe40002fbe4ff */
[----:B------:R-:W-:Y:S01]  /*162d80*/  IADD3.X R51, P4, PT, RZ, R51, RZ, P4, !PT ;  /* 0x00000033ff337210 */ /* 0x000fe2000279e4ff */
[----:B------:R-:W-:Y:S01]  /*162d90*/  IMAD.IADD R45, R65, 0x1, R68 ;  /* 0x00000001412d7824 */ /* 0x000fe200078e0244 */
[----:B------:R-:W-:Y:S01]  /*162da0*/  IADD3.X R54, PT, PT, RZ, RZ, R55, P5, P6 ;  /* 0x000000ffff367210 */ /* 0x000fe20002fec437 */
[----:B------:R-:W-:Y:S01]  /*162db0*/  IMAD.WIDE.U32 R68, R111, R174, RZ ;  /* 0x000000ae6f447225 */ /* 0x000fe200078e00ff */
[----:B------:R-:W-:-:S02]  /*162dc0*/  IADD3.X R72, PT, PT, RZ, RZ, R41, P4, P1 ;  /* 0x000000ffff487210 */ /* 0x000fc400027e2429 */
[----:B------:R-:W-:Y:S01]  /*162dd0*/  IADD3 R46, P5, PT, R47, R64, RZ ;  /* 0x000000402f2e7210 */ /* 0x000fe20007fbe0ff */
[----:B------:R-:W-:Y:S01]  /*162de0*/  IMAD.WIDE.U32 R116, P6, R173, R213, R116 ;  /* 0x000000d5ad747225 */ /* 0x000fe200078c0074 */
[----:B------:R-:W-:Y:S02]  /*162df0*/  IADD3 RZ, P4, PT, R56, R44, RZ ;  /* 0x0000002c38ff7210 */ /* 0x000fe40007f9e0ff */
[----:B------:R-:W-:Y:S01]  /*162e00*/  IADD3.X R47, P1, PT, R45, R54, RZ, P5, !PT ;  /* 0x000000362d2f7210 */ /* 0x000fe20002f3e4ff */
[----:B------:R-:W-:Y:S01]  /*162e10*/  IMAD.WIDE.U32 R40, R213, R172, RZ ;  /* 0x000000acd5287225 */ /* 0x000fe200078e00ff */
[----:B------:R-:W-:-:S03]  /*162e20*/  IADD3.X RZ, P4, PT, R57, R105, RZ, P4, !PT ;  /* 0x0000006939ff7210 */ /* 0x000fc6000279e4ff */
[----:B------:R-:W-:Y:S01]  /*162e30*/  IMAD.X R107, RZ, RZ, RZ, P6 ;  /* 0x000000ffff6b7224 */ /* 0x000fe200030e06ff */
[----:B------:R-:W-:Y:S01]  /*162e40*/  IADD3 R225, P6, PT, R116, R41, RZ ;  /* 0x0000002974e17210 */ /* 0x000fe20007fde0ff */
[----:B------:R-:W-:Y:S01]  /*162e50*/  IMAD.WIDE.U32 R68, P5, R175, R213, R68 ;  /* 0x000000d5af447225 */ /* 0x000fe200078a0044 */
[----:B------:R-:W-:-:S03]  /*162e60*/  IADD3.X R41, P2, PT, RZ, R58, RZ, P2, !PT ;  /* 0x0000003aff297210 */ /* 0x000fc6000175e4ff */
[----:B------:R-:W-:Y:S01]  /*162e70*/  IMAD.WIDE.U32 R54, R235, R170, RZ ;  /* 0x000000aaeb367225 */ /* 0x000fe200078e00ff */
[----:B------:R-:W-:-:S03]  /*162e80*/  IADD3.X R41, P1, PT, RZ, R41, RZ, P1, !PT ;  /* 0x00000029ff297210 */ /* 0x000fc60000f3e4ff */
[----:B------:R-:W-:Y:S01]  /*162e90*/  IMAD.MOV.U32 R106, RZ, RZ, R117 ;  /* 0x000000ffff6a7224 */ /* 0x000fe200078e0075 */
[----:B------:R-:W-:Y:S01]  /*162ea0*/  IADD3.X R59, PT, PT, RZ, RZ, R59, P1, P2 ;  /* 0x000000ffff3b7210 */ /* 0x000fe20000fe443b */
[----:B------:R-:W-:Y:S02]  /*162eb0*/  IMAD.X R65, RZ, RZ, RZ, P5 ;  /* 0x000000ffff417224 */ /* 0x000fe400028e06ff */
[----:B------:R-:W-:Y:S01]  /*162ec0*/  IMAD.WIDE.U32.X R106, R173, R111, R106, P6 ;  /* 0x0000006fad6a7225 */ /* 0x000fe200030e046a */
[----:B------:R-:W-:-:S03]  /*162ed0*/  IADD3 R67, P6, PT, R68, R67, RZ ;  /* 0x0000004344437210 */ /* 0x000fc60007fde0ff */
[----:B------:R-:W-:-:S04]  /*162ee0*/  IMAD.WIDE.U32 R44, R219, R170, RZ ;  /* 0x000000aadb2c7225 */ /* 0x000fc800078e00ff */
[----:B------:R-:W-:Y:S01]  /*162ef0*/  IMAD.WIDE.U32 R54, P5, R171, R219, R54 ;  /* 0x000000dbab367225 */ /* 0x000fe200078a0036 */
[----:B------:R-:W-:-:S03]  /*162f00*/  IADD3 RZ, P2, PT, R52, R44, RZ ;  /* 0x0000002c34ff7210 */ /* 0x000fc60007f5e0ff */
[----:B------:R-:W-:Y:S01]  /*162f10*/  IMAD.MOV.U32 R64, RZ, RZ, R69 ;  /* 0x000000ffff407224 */ /* 0x000fe200078e0045 */
[----:B------:R-:W-:Y:S01]  /*162f20*/  IADD3 R69, P1, PT, R54, R45, RZ ;  /* 0x0000002d36457210 */ /* 0x000fe20007f3e0ff */
[----:B------:R-:W-:-:S03]  /*162f30*/  IMAD.WIDE.U32 R112, R170, R219, R52 ;  /* 0x000000dbaa707225 */ /* 0x000fc600078e0034 */
[----:B------:R-:W-:Y:S01]  /*162f40*/  IADD3.X RZ, P2, PT, R53, R69, RZ, P2, !PT ;  /* 0x0000004535ff7210 */ /* 0x000fe2000175e4ff */
[----:B------:R-:W-:Y:S01]  /*162f50*/  IMAD.WIDE.U32.X R64, R175, R111, R64, P6 ;  /* 0x0000006faf407225 */ /* 0x000fe200030e0440 */
[----:B------:R-:W-:-:S03]  /*162f60*/  IADD3 R112, P6, PT, R51, R112, RZ ;  /* 0x0000007033707210 */ /* 0x000fc60007fde0ff */
[----:B------:R-:W-:Y:S01]  /*162f70*/  IMAD.X R45, RZ, RZ, RZ, P5 ;  /* 0x000000ffff2d7224 */ /* 0x000fe200028e06ff */
[----:B------:R-:W-:Y:S01]  /*162f80*/  IADD3 RZ, P5, PT, R48, R62, RZ ;  /* 0x0000003e30ff7210 */ /* 0x000fe20007fbe0ff */
[----:B------:R-:W-:-:S03]  /*162f90*/  IMAD.WIDE.U32 R56, R108, 0x434bacd7, R56 ;  /* 0x434bacd76c387825 */ /* 0x000fc600078e0038 */
[----:B------:R-:W-:Y:S01]  /*162fa0*/  IADD3.X RZ, P5, PT, R49, R63, RZ, P5, !PT ;  /* 0x0000003f31ff7210 */ /* 0x000fe20002fbe4ff */
[----:B------:R-:W-:Y:S02]  /*162fb0*/  IMAD.MOV.U32 R44, RZ, RZ, R55 ;  /* 0x000000ffff2c7224 */ /* 0x000fe400078e0037 */
[----:B------:R-:W-:Y:S02]  /*162fc0*/  IMAD R51, R203, -0x30003, RZ ;  /* 0xfffcfffdcb337824 */ /* 0x000fe400078e02ff */
[----:B------:R-:W-:Y:S02]  /*162fd0*/  IMAD.IADD R55, R113, 0x1, R54 ;  /* 0x0000000171377824 */ /* 0x000fe400078e0236 */
[----:B------:R-:W-:-:S03]  /*162fe0*/  IMAD.WIDE.U32 R108, R108, 0x397fe69a, R48 ;  /* 0x397fe69a6c6c7825 */ /* 0x000fc600078e0030 */
[----:B------:R-:W-:Y:S01]  /*162ff0*/  IADD3.X R113, P6, PT, R55, R72, RZ, P6, !PT ;  /* 0x0000004837717210 */ /* 0x000fe200037de4ff */
[----:B------:R-:W-:Y:S02]  /*163000*/  IMAD.IADD R70, R57, 0x1, R70 ;  /* 0x0000000139467824 */ /* 0x000fe400078e0246 */
[----:B------:R-:W-:Y:S01]  /*163010*/  IMAD.WIDE.U32.X R44, R171, R235, R44, P1 ;  /* 0x000000ebab2c7225 */ /* 0x000fe200008e042c */
[----:B------:R-:W-:Y:S02]  /*163020*/  IADD3 R54, P1, PT, R41, R56, RZ ;  /* 0x0000003829367210 */ /* 0x000fe40007f3e0ff */
[----:B------:R-:W-:Y:S01]  /*163030*/  IADD3.X R41, P4, PT, RZ, R42, RZ, P4, !PT ;  /* 0x0000002aff297210 */ /* 0x000fe2000279e4ff */
[----:B------:R-:W-:Y:S01]  /*163040*/  IMAD.WIDE.U32 R102, R202, -0x30003, RZ ;  /* 0xfffcfffdca667825 */ /* 0x000fe200078e00ff */
[----:B------:R-:W-:Y:S02]  /*163050*/  IADD3.X R55, P1, PT, R70, R59, RZ, P1, !PT ;  /* 0x0000003b46377210 */ /* 0x000fe40000f3e4ff */
[----:B------:R-:W-:Y:S01]  /*163060*/  IADD3.X R105, P2, PT, RZ, R44, RZ, P2, !PT ;  /* 0x0000002cff697210 */ /* 0x000fe2000175e4ff */
[----:B------:R-:W-:Y:S01]  /*163070*/  IMAD R51, R202, -0x760c0004, R51 ;  /* 0x89f3fffcca337824 */ /* 0x000fe200078e0233 */
[----:B------:R-:W-:Y:S01]  /*163080*/  IADD3.X R41, P1, PT, RZ, R41, RZ, P1, !PT ;  /* 0x00000029ff297210 */ /* 0x000fe20000f3e4ff */
[----:B------:R-:W-:Y:S01]  /*163090*/  IMAD.IADD R104, R109, 0x1, R50 ;  /* 0x000000016d687824 */ /* 0x000fe200078e0232 */
[----:B------:R-:W-:Y:S01]  /*1630a0*/  IADD3.X R105, P6, PT, RZ, R105, RZ, P6, !PT ;  /* 0x00000069ff697210 */ /* 0x000fe200037de4ff */
[----:B------:R-:W-:Y:S01]  /*1630b0*/  IMAD.IADD R109, R103, 0x1, R51 ;  /* 0x00000001676d7824 */ /* 0x000fe200078e0233 */
[----:B------:R-:W-:Y:S01]  /*1630c0*/  IADD3.X R115, PT, PT, RZ, RZ, R43, P1, P4 ;  /* 0x000000ffff737210 */ /* 0x000fe20000fe842b */
[----:B------:R-:W-:Y:S01]  /*1630d0*/  IMAD.WIDE.U32 R52, R102, -0x4eac0001, RZ ;  /* 0xb153ffff66347825 */ /* 0x000fe200078e00ff */
[----:B------:R-:W-:-:S02]  /*1630e0*/  IADD3.X R69, PT, PT, RZ, RZ, R45, P6, P2 ;  /* 0x000000ffff457210 */ /* 0x000fc400037e442d */
[----:B------:R-:W-:Y:S01]  /*1630f0*/  IADD3 R108, P2, PT, R41, R108, RZ ;  /* 0x0000006c296c7210 */ /* 0x000fe20007f5e0ff */
[----:B------:R-:W-:-:S04]  /*163100*/  IMAD.WIDE.U32 R98, R109, -0x4eac0001, RZ ;  /* 0xb153ffff6d627825 */ /* 0x000fc800078e00ff */
        /* <DEDUP_REMOVED lines=14> */
[----:B------:R-:W-:-:S04]  /*1631f0*/  IMAD.WIDE.U32 R44, R102, -0x5555, RZ ;  /* 0xffffaaab662c7825 */ /* 0x000fc800078e00ff */
[----:B------:R-:W-:-:S04]  /*163200*/  IMAD.WIDE.U32 R152, P1, R102, 0x4b1ba7b6, R152 ;  /* 0x4b1ba7b666987825 */ /* 0x000fc80007820098 */
[----:B------:R-:W-:Y:S01]  /*163210*/  IMAD.X R43, RZ, RZ, RZ, P4 ;  /* 0x000000ffff2b7224 */ /* 0x000fe200020e06ff */
[----:B------:R-:W-:Y:S01]  /*163220*/  IADD3 R229, P4, PT, R98, R53, RZ ;  /* 0x0000003562e57210 */ /* 0x000fe20007f9e0ff */
[----:B------:R-:W-:-:S04]  /*163230*/  IMAD.WIDE.U32 R162, R102, -0xc7aed41, RZ ;  /* 0xf38512bf66a27825 */ /* 0x000fc800078e00ff */
[----:B------:R-:W-:Y:S02]  /*163240*/  IMAD.MOV.U32 R72, RZ, RZ, R99 ;  /* 0x000000ffff487224 */ /* 0x000fe400078e0063 */
[----:B------:R-:W-:Y:S01]  /*163250*/  IMAD.X R95, RZ, RZ, RZ, P1 ;  /* 0x000000ffff5f7224 */ /* 0x000fe200008e06ff */
[----:B------:R-:W-:Y:S01]  /*163260*/  IADD3 R205, P1, PT, R58, R45, RZ ;  /* 0x0000002d3acd7210 */ /* 0x000fe20007f3e0ff */
[----:B------:R-:W-:Y:S01]  /*163270*/  IMAD.WIDE.U32 R48, R102, -0x94f09dc, RZ ;  /* 0xf6b0f62466307825 */ /* 0x000fe200078e00ff */
[----:B------:R-:W-:-:S03]  /*163280*/  IADD3.X R45, P3, PT, RZ, RZ, RZ, P3, !PT ;  /* 0x000000ffff2d7210 */ /* 0x000fc60001f7e4ff */
[----:B------:R-:W-:Y:S02]  /*163290*/  IMAD.MOV.U32 R50, RZ, RZ, R59 ;  /* 0x000000ffff327224 */ /* 0x000fe400078e003b */
[----:B------:R-:W-:Y:S01]  /*1632a0*/  IMAD.WIDE.U32.X R72, R109, 0x1eabfffe, R72, P4 ;  /* 0x1eabfffe6d487825 */ /* 0x000fe200020e0448 */
[----:B------:R-:W-:-:S03]  /*1632b0*/  IADD3 R41, P4, PT, R156, R163, RZ ;  /* 0x000000a39c297210 */ /* 0x000fc60007f9e0ff */
[----:B------:R-:W-:-:S04]  /*1632c0*/  IMAD.WIDE.U32 R96, R231, R170, RZ ;  /* 0x000000aae7607225 */ /* 0x000fc800078e00ff */
        /* <DEDUP_REMOVED lines=8> */
[----:B------:R-:W-:-:S04]  /*163350*/  IMAD.WIDE.U32 R96, P6, R171, R217, R96 ;  /* 0x000000d9ab607225 */ /* 0x000fc800078c0060 */
[----:B------:R-:W-:-:S04]  /*163360*/  IMAD.WIDE.U32 R70, R217, R170, RZ ;  /* 0x000000aad9467225 */ /* 0x000fc800078e00ff */
[----:B------:R-:W-:Y:S02]  /*163370*/  IMAD.MOV.U32 R42, RZ, RZ, R101 ;  /* 0x000000ffff2a7224 */ /* 0x000fe400078e0065 */
[C---:B------:R-:W-:Y:S01]  /*163380*/  IMAD.WIDE.U32.X R154, R109.reuse, 0x6730d2a0, R154, P1 ;  /* 0x6730d2a06d9a7825 */ /* 0x040fe200008e049a */
[----:B------:R-:W-:Y:S02]  /*163390*/  IADD3 R117, P1, PT, R152, R139, RZ ;  /* 0x0000008b98757210 */ /* 0x000fe40007f3e0ff */
[----:B------:R-:W-:Y:S01]  /*1633a0*/  IADD3.X R139, P5, PT, RZ, R60, RZ, P5, !PT ;  /* 0x0000003cff8b7210 */ /* 0x000fe20002fbe4ff */
[----:B------:R-:W-:Y:S02]  /*1633b0*/  IMAD.MOV.U32 R94, RZ, RZ, R153 ;  /* 0x000000ffff5e7224 */ /* 0x000fe400078e0099 */
[----:B------:R-:W-:Y:S01]  /*1633c0*/  IMAD.WIDE.U32.X R42, R109, 0x1a0111ea, R42, P4 ;  /* 0x1a0111ea6d2a7825 */ /* 0x000fe200020e042a */
[----:B------:R-:W-:-:S03]  /*1633d0*/  IADD3 R49, P4, PT, R96, R71, RZ ;  /* 0x0000004760317210 */ /* 0x000fc60007f9e0ff */
[----:B------:R-:W-:Y:S01]  /*1633e0*/  IMAD.X R63, RZ, RZ, RZ, P6 ;  /* 0x000000ffff3f7224 */ /* 0x000fe200030e06ff */
[----:B------:R-:W-:Y:S01]  /*1633f0*/  IADD3 R210, P6, PT, R210, R45, RZ ;  /* 0x0000002dd2d27210 */ /* 0x000fe20007fde0ff */
[----:B------:R-:W-:-:S04]  /*163400*/  IMAD.WIDE.U32 R56, R170, R217, R46 ;  /* 0x000000d9aa387225 */ /* 0x000fc800078e002e */
[----:B------:R-:W-:Y:S02]  /*163410*/  IMAD.MOV.U32 R62, RZ, RZ, R97 ;  /* 0x000000ffff3e7224 */ /* 0x000fe400078e0061 */
[----:B------:R-:W-:Y:S01]  /*163420*/  IMAD.WIDE.U32.X R94, R109, 0x4b1ba7b6, R94, P1 ;  /* 0x4b1ba7b66d5e7825 */ /* 0x000fe200008e045e */
[----:B------:R-:W-:Y:S02]  /*163430*/  IADD3 RZ, P1, PT, R46, R70, RZ ;  /* 0x000000462eff7210 */ /* 0x000fe40007f3e0ff */
[----:B------:R-:W-:Y:S01]  /*163440*/  IADD3.X R109, P2, PT, R104, R115, RZ, P2, !PT ;  /* 0x00000073686d7210 */ /* 0x000fe2000175e4ff */
[----:B------:R-:W-:Y:S01]  /*163450*/  IMAD.IADD R96, R57, 0x1, R96 ;  /* 0x0000000139607824 */ /* 0x000fe200078e0260 */
[----:B------:R-:W-:Y:S01]  /*163460*/  IADD3.X RZ, P1, PT, R47, R49, RZ, P1, !PT ;  /* 0x000000312fff7210 */ /* 0x000fe20000f3e4ff */
[----:B------:R-:W-:Y:S01]  /*163470*/  IMAD.WIDE.U32.X R62, R171, R231, R62, P4 ;  /* 0x000000e7ab3e7225 */ /* 0x000fe200020e043e */
[----:B------:R-:W-:Y:S02]  /*163480*/  IADD3 R46, P4, PT, R105, R56, RZ ;  /* 0x00000038692e7210 */ /* 0x000fe40007f9e0ff */
[----:B------:R-:W-:Y:S01]  /*163490*/  IADD3.X R139, P2, PT, RZ, R139, RZ, P2, !PT ;  /* 0x0000008bff8b7210 */ /* 0x000fe2000175e4ff */
[----:B------:R-:W-:Y:S01]  /*1634a0*/  IMAD.WIDE.U32 R56, R227, R170, RZ ;  /* 0x000000aae3387225 */ /* 0x000fe200078e00ff */
[----:B------:R-:W-:-:S02]  /*1634b0*/  IADD3.X R47, P4, PT, R96, R69, RZ, P4, !PT ;  /* 0x00000045602f7210 */ /* 0x000fc4000279e4ff */
[----:B------:R-:W-:Y:S01]  /*1634c0*/  IADD3.X R69, P1, PT, RZ, R62, RZ, P1, !PT ;  /* 0x0000003eff457210 */ /* 0x000fe20000f3e4ff */
[----:B------:R-:W-:Y:S01]  /*1634d0*/  IMAD.X R153, RZ, RZ, RZ, P3 ;  /* 0x000000ffff997224 */ /* 0x000fe200018e06ff */
[----:B------:R-:W-:Y:S01]  /*1634e0*/  IADD3.X R137, PT, PT, RZ, RZ, R61, P2, P5 ;  /* 0x000000ffff897210 */ /* 0x000fe200017ea43d */
[----:B------:R-:W-:Y:S01]  /*1634f0*/  IMAD.WIDE.U32 R104, R235, R172, RZ ;  /* 0x000000aceb687225 */ /* 0x000fe200078e00ff */
[----:B------:R-:W-:Y:S02]  /*163500*/  IADD3.X R69, P5, PT, RZ, R69, RZ, P4, !PT ;  /* 0x00000045ff457210 */ /* 0x000fe400027be4ff */
[----:B------:R-:W-:Y:S01]  /*163510*/  IADD3 RZ, P2, PT, R202, R44, RZ ;  /* 0x0000002ccaff7210 */ /* 0x000fe20007f5e0ff */
[----:B------:R-:W-:Y:S01]  /*163520*/  IMAD.WIDE.U32 R56, P4, R171, R215, R56 ;  /* 0x000000d7ab387225 */ /* 0x000fe20007880038 */
[----:B------:R-:W-:Y:S02]  /*163530*/  IADD3.X R153, PT, PT, R153, RZ, RZ, P6, P0 ;  /* 0x000000ff99997210 */ /* 0x000fe400037e04ff */
[----:B------:R-:W-:Y:S01]  /*163540*/  IADD3.X R53, PT, PT, RZ, RZ, R63, P5, P1 ;  /* 0x000000ffff357210 */ /* 0x000fe20002fe243f */
[----:B------:R-:W-:Y:S01]  /*163550*/  IMAD.WIDE.U32 R44, R215, R170, RZ ;  /* 0x000000aad72c7225 */ /* 0x000fe200078e00ff */
[----:B------:R-:W-:-:S03]  /*163560*/  IADD3.X RZ, P2, PT, R203, R205, RZ, P2, !PT ;  /* 0x000000cdcbff7210 */ /* 0x000fc6000175e4ff */
[----:B------:R-:W-:Y:S01]  /*163570*/  IMAD.X R165, RZ, RZ, RZ, P4 ;  /* 0x000000ffffa57224 */ /* 0x000fe200020e06ff */
[----:B------:R-:W-:Y:S01]  /*163580*/  IADD3 R157, P4, PT, R56, R45, RZ ;  /* 0x0000002d389d7210 */ /* 0x000fe20007f9e0ff */
[----:B------:R-:W-:Y:S01]  /*163590*/  IMAD.WIDE.U32 R200, P0, R171, R211, R200 ;  /* 0x000000d3abc87225 */ /* 0x000fe200078000c8 */
[----:B------:R-:W-:-:S03]  /*1635a0*/  IADD3 RZ, P3, PT, R54, R44, RZ ;  /* 0x0000002c36ff7210 */ /* 0x000fc60007f7e0ff */
[----:B------:R-:W-:-:S04]  /*1635b0*/  IMAD.WIDE.U32 R44, R231, R172, RZ ;  /* 0x000000ace72c7225 */ /* 0x000fc800078e00ff */
[----:B------:R-:W-:-:S04]  /*1635c0*/  IMAD.WIDE.U32 R60, R102, -0x5555, R202 ;  /* 0xffffaaab663c7825 */ /* 0x000fc800078e00ca */
[----:B------:R-:W-:Y:S01]  /*1635d0*/  IMAD.WIDE.U32 R62, R235, R174, RZ ;  /* 0x000000aeeb3e7225 */ /* 0x000fe200078e00ff */
[----:B------:R-:W-:-:S03]  /*1635e0*/  IADD3 RZ, P1, PT, RZ, R60, RZ ;  /* 0x0000003cffff7210 */ /* 0x000fc60007f3e0ff */
[----:B------:R-:W-:Y:S02]  /*1635f0*/  IMAD.X R49, RZ, RZ, RZ, P0 ;  /* 0x000000ffff317224 */ /* 0x000fe400000e06ff */
[----:B------:R-:W-:-:S04]  /*163600*/  IMAD.WIDE.U32 R104, P5, R173, R219, R104 ;  /* 0x000000dbad687225 */ /* 0x000fc800078a0068 */
[----:B------:R-:W-:-:S04]  /*163610*/  IMAD.WIDE.U32 R44, P0, R173, R217, R44 ;  /* 0x000000d9ad2c7225 */ /* 0x000fc8000780002c */
[----:B------:R-:W-:-:S04]  /*163620*/  IMAD.WIDE.U32 R114, R219, R172, RZ ;  /* 0x000000acdb727225 */ /* 0x000fc800078e00ff */
[----:B------:R-:W-:Y:S02]  /*163630*/  IMAD.IADD R99, R61, 0x1, R58 ;  /* 0x000000013d637824 */ /* 0x000fe400078e023a */
[----:B------:R-:W-:Y:S02]  /*163640*/  IMAD.X R71, RZ, RZ, RZ, P5 ;  /* 0x000000ffff477224 */ /* 0x000fe400028e06ff */
[----:B------:R-:W-:Y:S01]  /*163650*/  IMAD.X R207, RZ, RZ, RZ, P0 ;  /* 0x000000ffffcf7224 */ /* 0x000fe200000e06ff */
[----:B------:R-:W-:Y:S01]  /*163660*/  IADD3 R101, P0, PT, R104, R115, RZ ;  /* 0x0000007368657210 */ /* 0x000fe20007f1e0ff */
[----:B------:R-:W-:Y:S01]  /*163670*/  IMAD.WIDE.U32 R62, P5, R175, R219, R62 ;  /* 0x000000dbaf3e7225 */ /* 0x000fe200078a003e */
[----:B------:R-:W-:-:S03]  /*163680*/  IADD3.X RZ, P1, PT, RZ, R99, RZ, P1, !PT ;  /* 0x00000063ffff7210 */ /* 0x000fc60000f3e4ff */
[----:B------:R-:W-:-:S04]  /*163690*/  IMAD.WIDE.U32 R60, R219, R174, RZ ;  /* 0x000000aedb3c7225 */ /* 0x000fc800078e00ff */
[----:B------:R-:W-:Y:S01]  /*1636a0*/  IMAD.WIDE.U32 R158, R170, R215, R54 ;  /* 0x000000d7aa9e7225 */ /* 0x000fe200078e0036 */
[----:B------:R-:W-:-:S03]  /*1636b0*/  IADD3 R61, P6, PT, R62, R61, RZ ;  /* 0x0000003d3e3d7210 */ /* 0x000fc60007fde0ff */
[----:B------:R-:W-:Y:S02]  /*1636c0*/  IMAD.MOV.U32 R70, RZ, RZ, R105 ;  /* 0x000000ffff467224 */ /* 0x000fe400078e0069 */
[----:B------:R-:W-:-:S04]  /*1636d0*/  IMAD.WIDE.U32 R96, R217, R172, RZ ;  /* 0x000000acd9607225 */ /* 0x000fc800078e00ff */
[----:B------:R-:W-:Y:S01]  /*1636e0*/  IMAD.WIDE.U32.X R70, R173, R235, R70, P0 ;  /* 0x000000ebad467225 */ /* 0x000fe200000e0446 */
[----:B------:R-:W-:-:S03]  /*1636f0*/  IADD3 R158, P0, PT, R69, R158, RZ ;  /* 0x0000009e459e7210 */ /* 0x000fc60007f1e0ff */
[----:B------:R-:W-:Y:S02]  /*163700*/  IMAD.MOV.U32 R164, RZ, RZ, R57 ;  /* 0x000000ffffa47224 */ /* 0x000fe400078e0039 */
[----:B------:R-:W-:Y:S02]  /*163710*/  IMAD.IADD R202, R159, 0x1, R56 ;  /* 0x000000019fca7824 */ /* 0x000fe400078e0238 */
[----:B------:R-:W-:Y:S01]  /*163720*/  IMAD.X R59, RZ, RZ, RZ, P5 ;  /* 0x000000ffff3b7224 */ /* 0x000fe200028e06ff */
[----:B------:R-:W-:Y:S01]  /*163730*/  IADD3 R69, P5, PT, R44, R97, RZ ;  /* 0x000000612c457210 */ /* 0x000fe20007fbe0ff */
[----:B------:R-:W-:Y:S01]  /*163740*/  IMAD.MOV.U32 R58, RZ, RZ, R63 ;  /* 0x000000ffff3a7224 */ /* 0x000fe200078e003f */
[----:B------:R-:W-:Y:S01]  /*163750*/  IADD3.X R159, P0, PT, R202, R53, RZ, P0, !PT ;  /* 0x00000035ca9f7210 */ /* 0x000fe2000071e4ff */
[----:B------:R-:W-:-:S04]  /*163760*/  IMAD.WIDE.U32 R56, R231, R174, RZ ;  /* 0x000000aee7387225 */ /* 0x000fc800078e00ff */
[----:B------:R-:W-:Y:S02]  /*163770*/  IMAD.MOV.U32 R206, RZ, RZ, R45 ;  /* 0x000000ffffce7224 */ /* 0x000fe400078e002d */
[----:B------:R-:W-:Y:S01]  /*163780*/  IMAD.WIDE.U32.X R58, R175, R235, R58, P6 ;  /* 0x000000ebaf3a7225 */ /* 0x000fe200030e043a */
[----:B------:R-:W-:Y:S02]  /*163790*/  IADD3.X RZ, P6, PT, R55, R157, RZ, P3, !PT ;  /* 0x0000009d37ff7210 */ /* 0x000fe40001fde4ff */
[----:B------:R-:W-:Y:S01]  /*1637a0*/  IADD3 RZ, P3, PT, R112, R52, RZ ;  /* 0x0000003470ff7210 */ /* 0x000fe20007f7e0ff */
[----:B------:R-:W-:Y:S01]  /*1637b0*/  IMAD.WIDE.U32.X R164, R171, R227, R164, P4 ;  /* 0x000000e3aba47225 */ /* 0x000fe200020e04a4 */
[----:B------:R-:W-:Y:S02]  /*1637c0*/  IADD3 R210, P4, PT, R233, R210, RZ ;  /* 0x000000d2e9d27210 */ /* 0x000fe40007f9e0ff */
[----:B------:R-:W-:Y:S01]  /*1637d0*/  IADD3.X RZ, P3, PT, R113, R229, RZ, P3, !PT ;  /* 0x000000e571ff7210 */ /* 0x000fe20001f7e4ff */
[----:B------:R-:W-:Y:S01]  /*1637e0*/  IMAD.WIDE.U32.X R206, R173, R231, R206, P5 ;  /* 0x000000e7adce7225 */ /* 0x000fe200028e04ce */
[----:B------:R-:W-:-:S02]  /*1637f0*/  IADD3.X R45, P6, PT, RZ, R164, RZ, P6, !PT ;  /* 0x000000a4ff2d7210 */ /* 0x000fc400037de4ff */
[----:B------:R-:W-:Y:S01]  /*163800*/  IADD3.X R164, P4, PT, R212, R153, RZ, P4, !PT ;  /* 0x00000099d4a47210 */ /* 0x000fe2000279e4ff */
[----:B------:R-:W-:Y:S01]  /*163810*/  IMAD.WIDE.U32 R56, P5, R175, R217, R56 ;  /* 0x000000d9af387225 */ /* 0x000fe200078a0038 */
[----:B------:R-:W-:-:S03]  /*163820*/  IADD3.X R45, P0, PT, RZ, R45, RZ, P0, !PT ;  /* 0x0000002dff2d7210 */ /* 0x000fc6000071e4ff */
[----:B------:R-:W-:Y:S01]  /*163830*/  IMAD.WIDE.U32 R54, R217, R174, RZ ;  /* 0x000000aed9367225 */ /* 0x000fe200078e00ff */
[----:B------:R-:W-:-:S03]  /*163840*/  IADD3.X R165, PT, PT, RZ, RZ, R165, P0, P6 ;  /* 0x000000ffffa57210 */ /* 0x000fc600007ec4a5 */
[----:B------:R-:W-:Y:S01]  /*163850*/  IMAD.X R53, RZ, RZ, RZ, P5 ;  /* 0x000000ffff357224 */ /* 0x000fe200028e06ff */
[----:B------:R-:W-:Y:S01]  /*163860*/  IADD3 R55, P5, PT, R56, R55, RZ ;  /* 0x0000003738377210 */ /* 0x000fe20007fbe0ff */
[----:B------:R-:W-:-:S04]  /*163870*/  IMAD.WIDE.U32 R204, R211, R170, RZ ;  /* 0x000000aad3cc7225 */ /* 0x000fc800078e00ff */
[----:B------:R-:W-:Y:S01]  /*163880*/  IMAD.MOV.U32 R52, RZ, RZ, R57 ;  /* 0x000000ffff347224 */ /* 0x000fe200078e0039 */
[----:B------:R-:W-:Y:S01]  /*163890*/  IADD3 R57, P0, PT, R200, R205, RZ ;  /* 0x000000cdc8397210 */ /* 0x000fe20007f1e0ff */
[----:B------:R-:W-:-:S04]  /*1638a0*/  IMAD.WIDE.U32 R202, R170, R211, R108 ;  /* 0x000000d3aaca7225 */ /* 0x000fc800078e006c */
[----:B------:R-:W-:Y:S01]  /*1638b0*/  IMAD.WIDE.U32.X R52, R175, R231, R52, P5 ;  /* 0x000000e7af347225 */ /* 0x000fe200028e0434 */
[----:B------:R-:W-:-:S03]  /*1638c0*/  IADD3 RZ, P5, PT, R46, R48, RZ ;  /* 0x000000302eff7210 */ /* 0x000fc60007fbe0ff */
[----:B------:R-:W-:Y:S01]  /*1638d0*/  IMAD.MOV.U32 R48, RZ, RZ, R201 ;  /* 0x000000ffff307224 */ /* 0x000fe200078e00c9 */
[----:B------:R-:W-:Y:S01]  /*1638e0*/  IADD3.X RZ, P5, PT, R47, R223, RZ, P5, !PT ;  /* 0x000000df2fff7210 */ /* 0x000fe20002fbe4ff */
[----:B------:R-:W-:Y:S02]  /*1638f0*/  IMAD.IADD R200, R203, 0x1, R200 ;  /* 0x00000001cbc87824 */ /* 0x000fe400078e02c8 */
[----:B------:R-:W-:Y:S01]  /*163900*/  IMAD.WIDE.U32.X R48, R171, R221, R48, P0 ;  /* 0x000000ddab307225 */ /* 0x000fe200000e0430 */
[----:B------:R-:W-:Y:S02]  /*163910*/  IADD3 RZ, P0, PT, R108, R204, RZ ;  /* 0x000000cc6cff7210 */ /* 0x000fe40007f1e0ff */
[----:B------:R-:W-:Y:S01]  /*163920*/  IADD3 R108, P6, PT, R45, R202, RZ ;  /* 0x000000ca2d6c7210 */ /* 0x000fe20007fde0ff */
[----:B------:R-:W-:Y:S01]  /*163930*/  IMAD.WIDE.U32 R112, R102, -0x4eac0001, R112 ;  /* 0xb153ffff66707825 */ /* 0x000fe200078e0070 */
[----:B------:R-:W-:Y:S02]  /*163940*/  IADD3.X RZ, P0, PT, R109, R57, RZ, P0, !PT ;  /* 0x000000396dff7210 */ /* 0x000fe4000071e4ff */
[----:B------:R-:W-:Y:S01]  /*163950*/  IADD3.X R109, P6, PT, R200, R165, RZ, P6, !PT ;  /* 0x000000a5c86d7210 */ /* 0x000fe200037de4ff */
[----:B------:R-:W-:Y:S01]  /*163960*/  IMAD.IADD R105, R113, 0x1, R98 ;  /* 0x0000000171697824 */ /* 0x000fe200078e0262 */
[----:B------:R-:W-:Y:S01]  /*163970*/  IADD3.X R97, P0, PT, RZ, R48, RZ, P0, !PT ;  /* 0x00000030ff617210 */ /* 0x000fe2000071e4ff */
[----:B------:R-:W-:Y:S01]  /*163980*/  IMAD.WIDE.U32 R98, R102, -0x94f09dc, R46 ;  /* 0xf6b0f62466627825 */ /* 0x000fe200078e002e */
[----:B------:R-:W-:-:S02]  /*163990*/  IADD3.X R113, P2, PT, RZ, R50, RZ, P2, !PT ;  /* 0x00000032ff717210 */ /* 0x000fc4000175e4ff */
[----:B------:R-:W-:Y:S01]  /*1639a0*/  IADD3.X R97, P6, PT, RZ, R97, RZ, P6, !PT ;  /* 0x00000061ff617210 */ /* 0x000fe200037de4ff */
[----:B------:R-:W-:-:S03]  /*1639b0*/  IMAD.WIDE.U32 R204, R227, R172, RZ ;  /* 0x000000ace3cc7225 */ /* 0x000fc600078e00ff */
[----:B------:R-:W-:Y:S01]  /*1639c0*/  IADD3.X R63, PT, PT, RZ, RZ, R49, P6, P0 ;  /* 0x000000ffff3f7210 */ /* 0x000fe200037e0431 */
[----:B------:R-:W-:Y:S01]  /*1639d0*/  IMAD.WIDE.U32 R46, R208, R170, RZ ;  /* 0x000000aad02e7225 */ /* 0x000fe200078e00ff */
[----:B------:R-:W-:Y:S02]  /*1639e0*/  IADD3.X R113, P0, PT, RZ, R113, RZ, P1, !PT ;  /* 0x00000071ff717210 */ /* 0x000fe40000f1e4ff */
[----:B------:R-:W-:Y:S01]  /*1639f0*/  IADD3 R202, P1, PT, R139, R210, RZ ;  /* 0x000000d28bca7210 */ /* 0x000fe20007f3e0ff */
[----:B------:R-:W-:Y:S01]  /*163a00*/  IMAD.WIDE.U32 R200, R215, R172, RZ ;  /* 0x000000acd7c87225 */ /* 0x000fe200078e00ff */
[----:B------:R-:W-:Y:S02]  /*163a10*/  IADD3.X R210, PT, PT, RZ, RZ, R51, P0, P2 ;  /* 0x000000ffffd27210 */ /* 0x000fe400007e4433 */
[----:B------:R-:W-:Y:S01]  /*163a20*/  IADD3.X R203, P1, PT, R137, R164, RZ, P1, !PT ;  /* 0x000000a489cb7210 */ /* 0x000fe20000f3e4ff */
[----:B------:R-:W-:-:S04]  /*163a30*/  IMAD.WIDE.U32 R204, P0, R173, R215, R204 ;  /* 0x000000d7adcc7225 */ /* 0x000fc800078000cc */
[----:B------:R-:W-:-:S04]  /*163a40*/  IMAD.WIDE.U32 R46, P6, R171, R209, R46 ;  /* 0x000000d1ab2e7225 */ /* 0x000fc800078c002e */
[----:B------:R-:W-:-:S04]  /*163a50*/  IMAD.WIDE.U32 R48, R209, R170, RZ ;  /* 0x000000aad1307225 */ /* 0x000fc800078e00ff */
[----:B------:R-:W-:Y:S01]  /*163a60*/  IMAD.X R165, RZ, RZ, RZ, P0 ;  /* 0x000000ffffa57224 */ /* 0x000fe200000e06ff */
[----:B------:R-:W-:Y:S01]  /*163a70*/  IADD3 R57, P0, PT, R204, R201, RZ ;  /* 0x000000c9cc397210 */ /* 0x000fe20007f1e0ff */
[----:B------:R-:W-:Y:S01]  /*163a80*/  IMAD.IADD R45, R99, 0x1, R160 ;  /* 0x00000001632d7824 */ /* 0x000fe200078e02a0 */
[----:B------:R-:W-:Y:S01]  /*163a90*/  IADD3 R99, P2, PT, R46, R49, RZ ;  /* 0x000000312e637210 */ /* 0x000fe20007f5e0ff */
[----:B------:R-:W-:-:S04]  /*163aa0*/  IMAD.WIDE.U32 R50, R227, R174, RZ ;  /* 0x000000aee3327225 */ /* 0x000fc800078e00ff */
[----:B------:R-:W-:Y:S02]  /*163ab0*/  IMAD.MOV.U32 R164, RZ, RZ, R205 ;  /* 0x000000ffffa47224 */ /* 0x000fe400078e00cd */
[----:B------:R-:W-:Y:S02]  /*163ac0*/  IMAD.X R161, RZ, RZ, RZ, P6 ;  /* 0x000000ffffa17224 */ /* 0x000fe400030e06ff */
[----:B------:R-:W-:Y:S02]  /*163ad0*/  IMAD.MOV.U32 R160, RZ, RZ, R47 ;  /* 0x000000ffffa07224 */ /* 0x000fe400078e002f */
[----:B------:R-:W-:Y:S01]  /*163ae0*/  IMAD.WIDE.U32.X R164, R173, R227, R164, P0 ;  /* 0x000000e3ada47225 */ /* 0x000fe200000e04a4 */
[----:B------:R-:W-:-:S03]  /*163af0*/  IADD3 RZ, P0, PT, R202, R48, RZ ;  /* 0x00000030caff7210 */ /* 0x000fc60007f1e0ff */
[----:B------:R-:W-:Y:S01]  /*163b00*/  IMAD.WIDE.U32.X R160, R171, R208, R160, P2 ;  /* 0x000000d0aba07225 */ /* 0x000fe200010e04a0 */
[----:B------:R-:W-:Y:S02]  /*163b10*/  IADD3 R112, P2, PT, R113, R112, RZ ;  /* 0x0000007071707210 */ /* 0x000fe40007f5e0ff */
[----:B------:R-:W-:Y:S01]  /*163b20*/  IADD3.X RZ, P0, PT, R203, R99, RZ, P0, !PT ;  /* 0x00000063cbff7210 */ /* 0x000fe2000071e4ff */
[----:B------:R-:W-:Y:S01]  /*163b30*/  IMAD.WIDE.U32 R50, P6, R175, R215, R50 ;  /* 0x000000d7af327225 */ /* 0x000fe200078c0032 */
[----:B------:R-:W-:Y:S02]  /*163b40*/  IADD3.X R113, P2, PT, R105, R210, RZ, P2, !PT ;  /* 0x000000d269717210 */ /* 0x000fe4000175e4ff */
[----:B------:R-:W-:Y:S01]  /*163b50*/  IADD3.X R105, P3, PT, RZ, R72, RZ, P3, !PT ;  /* 0x00000048ff697210 */ /* 0x000fe20001f7e4ff */
[----:B------:R-:W-:Y:S01]  /*163b60*/  IMAD.WIDE.U32 R48, R215, R174, RZ ;  /* 0x000000aed7307225 */ /* 0x000fe200078e00ff */
[----:B------:R-:W-:Y:S02]  /*163b70*/  IADD3.X R201, P0, PT, RZ, R160, RZ, P0, !PT ;  /* 0x000000a0ffc97210 */ /* 0x000fe4000071e4ff */
[----:B------:R-:W-:Y:S01]  /*163b80*/  IADD3.X R105, P2, PT, RZ, R105, RZ, P2, !PT ;  /* 0x00000069ff697210 */ /* 0x000fe2000175e4ff */
[----:B------:R-:W-:-:S03]  /*163b90*/  IMAD.WIDE.U32 R222, R170, R209, R202 ;  /* 0x000000d1aade7225 */ /* 0x000fc600078e00ca */
[----:B------:R-:W-:Y:S01]  /*163ba0*/  IADD3.X R202, PT, PT, RZ, RZ, R73, P2, P3 ;  /* 0x000000ffffca7210 */ /* 0x000fe200017e6449 */
[----:B------:R-:W-:Y:S01]  /*163bb0*/  IMAD.X R47, RZ, RZ, RZ, P6 ;  /* 0x000000ffff2f7224 */ /* 0x000fe200030e06ff */
[----:B------:R-:W-:Y:S01]  /*163bc0*/  IADD3 R49, P6, PT, R50, R49, RZ ;  /* 0x0000003132317210 */ /* 0x000fe20007fde0ff */
[----:B------:R-:W-:Y:S01]  /*163bd0*/  IMAD.IADD R210, R223, 0x1, R46 ;  /* 0x00000001dfd27824 */ /* 0x000fe200078e022e */
[----:B------:R-:W-:Y:S01]  /*163be0*/  IADD3 R98, P2, PT, R105, R98, RZ ;  /* 0x0000006269627210 */ /* 0x000fe20007f5e0ff */
[----:B------:R-:W-:Y:S01]  /*163bf0*/  IMAD.MOV.U32 R46, RZ, RZ, R51 ;  /* 0x000000ffff2e7224 */ /* 0x000fe200078e0033 */
[----:B------:R-:W-:Y:S01]  /*163c00*/  IADD3 RZ, P3, PT, R158, R162, RZ ;  /* 0x000000a29eff7210 */ /* 0x000fe20007f7e0ff */
[----:B------:R-:W-:Y:S01]  /*163c10*/  IMAD.WIDE.U32 R162, R102, -0xc7aed41, R158 ;  /* 0xf38512bf66a27825 */ /* 0x000fe200078e009e */
[----:B------:R-:W-:Y:S02]  /*163c20*/  IADD3.X R99, P2, PT, R45, R202, RZ, P2, !PT ;  /* 0x000000ca2d637210 */ /* 0x000fe4000175e4ff */
[----:B------:R-:W-:Y:S01]  /*163c30*/  IADD3.X R45, P5, PT, RZ, R154, RZ, P5, !PT ;  /* 0x0000009aff2d7210 */ /* 0x000fe20002fbe4ff */
[----:B------:R-:W-:Y:S01]  /*163c40*/  IMAD.WIDE.U32.X R46, R175, R227, R46, P6 ;  /* 0x000000e3af2e7225 */ /* 0x000fe200030e042e */
[----:B------:R-:W-:-:S02]  /*163c50*/  IADD3 R72, P6, PT, R97, R222, RZ ;  /* 0x000000de61487210 */ /* 0x000fc40007fde0ff */
[----:B------:R-:W-:Y:S01]  /*163c60*/  IADD3.X RZ, P3, PT, R159, R41, RZ, P3, !PT ;  /* 0x000000299fff7210 */ /* 0x000fe20001f7e4ff */
[----:B------:R-:W-:Y:S01]  /*163c70*/  IMAD.IADD R156, R163, 0x1, R156 ;  /* 0x00000001a39c7824 */ /* 0x000fe200078e029c */
[----:B------:R-:W-:Y:S01]  /*163c80*/  IADD3.X R73, P6, PT, R210, R63, RZ, P6, !PT ;  /* 0x0000003fd2497210 */ /* 0x000fe200037de4ff */
[----:B------:R-:W-:Y:S01]  /*163c90*/  IMAD.WIDE.U32 R158, R211, R172, RZ ;  /* 0x000000acd39e7225 */ /* 0x000fe200078e00ff */
[----:B------:R-:W-:Y:S02]  /*163ca0*/  IADD3.X R203, P3, PT, RZ, R110, RZ, P3, !PT ;  /* 0x0000006effcb7210 */ /* 0x000fe40001f7e4ff */
[----:B------:R-:W-:-:S04]  /*163cb0*/  IADD3.X R201, P6, PT, RZ, R201, RZ, P6, !PT ;  /* 0x000000c9ffc97210 */ /* 0x000fc800037de4ff */
[----:B------:R-:W-:Y:S02]  /*163cc0*/  IADD3.X R51, PT, PT, RZ, RZ, R161, P6, P0 ;  /* 0x000000ffff337210 */ /* 0x000fe400037e04a1 */
[----:B------:R-:W-:Y:S01]  /*163cd0*/  IADD3 RZ, P0, PT, R112, R40, RZ ;  /* 0x0000002870ff7210 */ /* 0x000fe20007f1e0ff */
[----:B------:R-:W-:Y:S01]  /*163ce0*/  IMAD.WIDE.U32 R40, R172, R213, R112 ;  /* 0x000000d5ac287225 */ /* 0x000fe200078e0070 */
[----:B------:R-:W-:Y:S02]  /*163cf0*/  IADD3.X R45, P6, PT, RZ, R45, RZ, P2, !PT ;  /* 0x0000002dff2d7210 */ /* 0x000fe400017de4ff */
[----:B------:R-:W-:Y:S01]  /*163d00*/  IADD3.X RZ, P0, PT, R113, R225, RZ, P0, !PT ;  /* 0x000000e171ff7210 */ /* 0x000fe2000071e4ff */
[----:B------:R-:W-:Y:S01]  /*163d10*/  IMAD.IADD R41, R41, 0x1, R116 ;  /* 0x0000000129297824 */ /* 0x000fe200078e0274 */
[----:B------:R-:W-:Y:S01]  /*163d20*/  IADD3 R112, P2, PT, R45, R162, RZ ;  /* 0x000000a22d707210 */ /* 0x000fe20007f5e0ff */
[----:B------:R-:W-:Y:S01]  /*163d30*/  IMAD.WIDE.U32 R162, R221, R172, RZ ;  /* 0x000000acdda27225 */ /* 0x000fe200078e00ff */
[----:B------:R-:W-:-:S02]  /*163d40*/  IADD3.X R155, PT, PT, RZ, RZ, R155, P6, P5 ;  /* 0x000000ffff9b7210 */ /* 0x000fc400037ea49b */
[----:B------:R-:W-:Y:S02]  /*163d50*/  IADD3 RZ, P6, PT, RZ, R40, RZ ;  /* 0x00000028ffff7210 */ /* 0x000fe40007fde0ff */
[----:B------:R-:W-:Y:S02]  /*163d60*/  IADD3 RZ, P5, PT, R108, R138, RZ ;  /* 0x0000008a6cff7210 */ /* 0x000fe40007fbe0ff */
[----:B------:R-:W-:Y:S01]  /*163d70*/  IADD3.X R113, P2, PT, R156, R155, RZ, P2, !PT ;  /* 0x0000009b9c717210 */ /* 0x000fe2000175e4ff */
[----:B------:R-:W-:Y:S01]  /*163d80*/  IMAD.WIDE.U32 R154, R40, -0x30003, RZ ;  /* 0xfffcfffd289a7825 */ /* 0x000fe200078e00ff */
[----:B------:R-:W-:Y:S02]  /*163d90*/  IADD3.X R45, P0, PT, RZ, R106, RZ, P0, !PT ;  /* 0x0000006aff2d7210 */ /* 0x000fe4000071e4ff */
[----:B------:R-:W-:Y:S02]  /*163da0*/  IADD3.X RZ, P6, PT, RZ, R41, RZ, P6, !PT ;  /* 0x00000029ffff7210 */ /* 0x000fe400037de4ff */
[----:B------:R-:W-:Y:S01]  /*163db0*/  IADD3.X RZ, P5, PT, R109, R117, RZ, P5, !PT ;  /* 0x000000756dff7210 */ /* 0x000fe20002fbe4ff */
[----:B------:R-:W-:Y:S01]  /*163dc0*/  IMAD.WIDE.U32 R108, R102, 0x434bacd7, R108 ;  /* 0x434bacd7666c7825 */ /* 0x000fe200078e006c */
[----:B------:R-:W-:-:S02]  /*163dd0*/  IADD3.X R203, P2, PT, RZ, R203, RZ, P2, !PT ;  /* 0x000000cbffcb7210 */ /* 0x000fc4000175e4ff */
[----:B------:R-:W-:Y:S01]  /*163de0*/  IADD3.X R45, P6, PT, RZ, R45, RZ, P6, !PT ;  /* 0x0000002dff2d7210 */ /* 0x000fe200037de4ff */
[----:B------:R-:W-:Y:S01]  /*163df0*/  IMAD.IADD R152, R109, 0x1, R152 ;  /* 0x000000016d987824 */ /* 0x000fe200078e0298 */
[----:B------:R-:W-:Y:S02]  /*163e00*/  IADD3.X R111, PT, PT, RZ, RZ, R111, P2, P3 ;  /* 0x000000ffff6f7210 */ /* 0x000fe400017e646f */
[----:B------:R-:W-:Y:S02]  /*163e10*/  IADD3 RZ, P3, PT, R98, R114, RZ ;  /* 0x0000007262ff7210 */ /* 0x000fe40007f7e0ff */
[----:B------:R-:W-:Y:S01]  /*163e20*/  IADD3 RZ, P2, PT, R72, R136, RZ ;  /* 0x0000008848ff7210 */ /* 0x000fe20007f5e0ff */
[----:B------:R-:W-:Y:S01]  /*163e30*/  IMAD.WIDE.U32 R136, R172, R219, R98 ;  /* 0x000000dbac887225 */ /* 0x000fe200078e0062 */
[----:B------:R-:W-:Y:S02]  /*163e40*/  IADD3.X R107, PT, PT, RZ, RZ, R107, P6, P0 ;  /* 0x000000ffff6b7210 */ /* 0x000fe400037e046b */
[----:B------:R-:W-:Y:S01]  /*163e50*/  IADD3 R202, P6, PT, R203, R108, RZ ;  /* 0x0000006ccbca7210 */ /* 0x000fe20007fde0ff */
[----:B------:R-:W-:Y:S01]  /*163e60*/  IMAD.IADD R104, R137, 0x1, R104 ;  /* 0x0000000189687824 */ /* 0x000fe200078e0268 */
[----:B------:R-:W-:Y:S01]  /*163e70*/  IADD3.X RZ, P0, PT, R99, R101, RZ, P3, !PT ;  /* 0x0000006563ff7210 */ /* 0x000fe20001f1e4ff */
[----:B------:R-:W-:Y:S01]  /*163e80*/  IMAD.WIDE.U32 R98, R154, 0x434bacd7, RZ ;  /* 0x434bacd79a627825 */ /* 0x000fe200078e00ff */
[----:B------:R-:W-:-:S02]  /*163e90*/  IADD3.X R203, P3, PT, R152, R111, RZ, P6, !PT ;  /* 0x0000006f98cb7210 */ /* 0x000fc4000377e4ff */
[----:B------:R-:W-:Y:S01]  /*163ea0*/  IADD3 R136, P6, PT, R45, R136, RZ ;  /* 0x000000882d887210 */ /* 0x000fe20007fde0ff */
[----:B------:R-:W-:Y:S01]  /*163eb0*/  IMAD R45, R41, -0x30003, RZ ;  /* 0xfffcfffd292d7824 */ /* 0x000fe200078e02ff */
[----:B------:R-:W-:Y:S01]  /*163ec0*/  IADD3.X R161, P5, PT, RZ, R94, RZ, P5, !PT ;  /* 0x0000005effa17210 */ /* 0x000fe20002fbe4ff */
[----:B------:R-:W-:Y:S01]  /*163ed0*/  IMAD.WIDE.U32 R110, R154, -0x94f09dc, RZ ;  /* 0xf6b0f6249a6e7825 */ /* 0x000fe200078e00ff */
[----:B------:R-:W-:Y:S02]  /*163ee0*/  IADD3.X RZ, P2, PT, R73, R103, RZ, P2, !PT ;  /* 0x0000006749ff7210 */ /* 0x000fe4000175e4ff */
[----:B------:R-:W-:Y:S01]  /*163ef0*/  IADD3.X R137, P6, PT, R104, R107, RZ, P6, !PT ;  /* 0x0000006b68897210 */ /* 0x000fe200037de4ff */
[----:B------:R-:W-:Y:S01]  /*163f00*/  IMAD.WIDE.U32 R72, R102, 0x397fe69a, R72 ;  /* 0x397fe69a66487825 */ /* 0x000fe200078e0048 */
[----:B------:R-:W-:Y:S02]  /*163f10*/  IADD3.X R223, P0, PT, RZ, R70, RZ, P0, !PT ;  /* 0x00000046ffdf7210 */ /* 0x000fe4000071e4ff */
[----:B------:R-:W-:Y:S01]  /*163f20*/  IADD3.X R161, P3, PT, RZ, R161, RZ, P3, !PT ;  /* 0x000000a1ffa17210 */ /* 0x000fe20001f7e4ff */
[----:B------:R-:W-:Y:S01]  /*163f30*/  IMAD.IADD R100, R73, 0x1, R100 ;  /* 0x0000000149647824 */ /* 0x000fe200078e0264 */
[----:B------:R-:W-:Y:S01]  /*163f40*/  IADD3.X R223, P6, PT, RZ, R223, RZ, P6, !PT ;  /* 0x000000dfffdf7210 */ /* 0x000fe200037de4ff */
[----:B------:R-:W-:Y:S01]  /*163f50*/  IMAD R225, R40, -0x760c0004, R45 ;  /* 0x89f3fffc28e17824 */ /* 0x000fe200078e022d */
[----:B------:R-:W-:Y:S01]  /*163f60*/  IADD3.X R95, PT, PT, RZ, RZ, R95, P3, P5 ;  /* 0x000000ffff5f7210 */ /* 0x000fe20001fea45f */
[----:B------:R-:W-:Y:S01]  /*163f70*/  IMAD.WIDE.U32 R104, R154, -0xc7aed41, RZ ;  /* 0xf38512bf9a687825 */ /* 0x000fe200078e00ff */
[----:B------:R-:W-:-:S02]  /*163f80*/  IADD3 R160, P5, PT, R161, R72, RZ ;  /* 0x00000048a1a07210 */ /* 0x000fc40007fbe0ff */
[----:B------:R-:W-:Y:S01]  /*163f90*/  IADD3.X R63, PT, PT, RZ, RZ, R71, P6, P0 ;  /* 0x000000ffff3f7210 */ /* 0x000fe200037e0447 */
[----:B------:R-:W-:Y:S01]  /*163fa0*/  IMAD.IADD R225, R155, 0x1, R225 ;  /* 0x000000019be17824 */ /* 0x000fe200078e02e1 */
[----:B------:R-:W-:Y:S01]  /*163fb0*/  IADD3.X R214, P0, PT, RZ, RZ, RZ, P1, !PT ;  /* 0x000000ffffd67210 */ /* 0x000fe20000f1e4ff */
[----:B------:R-:W-:Y:S01]  /*163fc0*/  IMAD.WIDE.U32 R70, R154, -0x5555, RZ ;  /* 0xffffaaab9a467825 */ /* 0x000fe200078e00ff */
[----:B------:R-:W-:Y:S02]  /*163fd0*/  IADD3 RZ, P3, PT, R112, R96, RZ ;  /* 0x0000006070ff7210 */ /* 0x000fe40007f7e0ff */
[----:B------:R-:W-:Y:S01]  /*163fe0*/  IADD3.X R161, P1, PT, R100, R95, RZ, P5, !PT ;  /* 0x0000005f64a17210 */ /* 0x000fe20002f3e4ff */
[C---:B------:R-:W-:Y:S01]  /*163ff0*/  IMAD.WIDE.U32 R72, R225.reuse, -0x5555, RZ ;  /* 0xffffaaabe1487825 */ /* 0x040fe200078e00ff */
[----:B------:R-:W-:Y:S02]  /*164000*/  IADD3.X R45, P4, PT, RZ, RZ, RZ, P4, !PT ;  /* 0x000000ffff2d7210 */ /* 0x000fe4000279e4ff */
[----:B------:R-:W-:Y:S01]  /*164010*/  IADD3.X R42, P5, PT, RZ, R42, RZ, P2, !PT ;  /* 0x0000002aff2a7210 */ /* 0x000fe200017be4ff */
[----:B------:R-:W-:Y:S01]  /*164020*/  IMAD.WIDE.U32 R138, R225, -0x4eac0001, RZ ;  /* 0xb153ffffe18a7825 */ /* 0x000fe200078e00ff */
[----:B------:R-:W-:-:S02]  /*164030*/  IADD3.X RZ, P3, PT, R113, R69, RZ, P3, !PT ;  /* 0x0000004571ff7210 */ /* 0x000fc40001f7e4ff */
[----:B------:R-:W-:Y:S01]  /*164040*/  IADD3.X R69, P1, PT, RZ, R42, RZ, P1, !PT ;  /* 0x0000002aff457210 */ /* 0x000fe20000f3e4ff */
[----:B------:R-:W-:Y:S01]  /*164050*/  IMAD.X R212, RZ, RZ, RZ, P4 ;  /* 0x000000ffffd47224 */ /* 0x000fe200020e06ff */
[----:B------:R-:W-:Y:S01]  /*164060*/  IADD3 R214, P2, PT, R214, R45, RZ ;  /* 0x0000002dd6d67210 */ /* 0x000fe20007f5e0ff */
[----:B------:R-:W-:Y:S01]  /*164070*/  IMAD.WIDE.U32 R114, R225, -0x94f09dc, RZ ;  /* 0xf6b0f624e1727825 */ /* 0x000fe200078e00ff */
[----:B------:R-:W-:Y:S02]  /*164080*/  IADD3.X R155, PT, PT, RZ, RZ, R43, P1, P5 ;  /* 0x000000ffff9b7210 */ /* 0x000fe40000fea42b */
[----:B------:R-:W-:Y:S01]  /*164090*/  IADD3.X R212, PT, PT, R212, RZ, RZ, P2, P0 ;  /* 0x000000ffd4d47210 */ /* 0x000fe200017e04ff */
[----:B------:R-:W-:-:S04]  /*1640a0*/  IMAD.WIDE.U32 R42, P5, R154, -0x46010001, R72 ;  /* 0xb9feffff9a2a7825 */ /* 0x000fc800078a0048 */
[----:B------:R-:W-:Y:S01]  /*1640b0*/  IMAD.WIDE.U32 R100, R225, 0x434bacd7, RZ ;  /* 0x434bacd7e1647825 */ /* 0x000fe200078e00ff */
[----:B------:R-:W-:-:S03]  /*1640c0*/  IADD3 R205, P4, PT, R42, R71, RZ ;  /* 0x000000472acd7210 */ /* 0x000fc60007f9e0ff */
[----:B------:R-:W-:-:S04]  /*1640d0*/  IMAD.WIDE.U32 R112, R172, R217, R112 ;  /* 0x000000d9ac707225 */ /* 0x000fc800078e0070 */
[----:B------:R-:W-:-:S04]  /*1640e0*/  IMAD.WIDE.U32 R138, P0, R154, 0x1eabfffe, R138 ;  /* 0x1eabfffe9a8a7825 */ /* 0x000fc8000780008a */
[----:B------:R-:W-:Y:S02]  /*1640f0*/  IMAD.IADD R210, R113, 0x1, R44 ;  /* 0x0000000171d27824 */ /* 0x000fe400078e022c */
[----:B------:R-:W-:-:S04]  /*164100*/  IMAD.WIDE.U32 R114, P2, R154, 0x6730d2a0, R114 ;  /* 0x6730d2a09a727825 */ /* 0x000fc80007840072 */
[----:B------:R-:W-:Y:S02]  /*164110*/  IMAD.X R153, RZ, RZ, RZ, P5 ;  /* 0x000000ffff997224 */ /* 0x000fe400028e06ff */
[----:B------:R-:W-:Y:S02]  /*164120*/  IMAD.X R117, RZ, RZ, RZ, P0 ;  /* 0x000000ffff757224 */ /* 0x000fe400000e06ff */
[----:B------:R-:W-:Y:S02]  /*164130*/  IMAD.MOV.U32 R152, RZ, RZ, R43 ;  /* 0x000000ffff987224 */ /* 0x000fe400078e002b */
[----:B------:R-:W-:-:S04]  /*164140*/  IMAD.WIDE.U32 R44, R154, -0x4eac0001, RZ ;  /* 0xb153ffff9a2c7825 */ /* 0x000fc800078e00ff */
[----:B------:R-:W-:-:S04]  /*164150*/  IMAD.WIDE.U32 R106, R225, -0xc7aed41, RZ ;  /* 0xf38512bfe16a7825 */ /* 0x000fc800078e00ff */
[----:B------:R-:W-:-:S04]  /*164160*/  IMAD.WIDE.U32 R100, P0, R154, 0x4b1ba7b6, R100 ;  /* 0x4b1ba7b69a647825 */ /* 0x000fc80007800064 */
[----:B------:R-:W-:Y:S01]  /*164170*/  IMAD.WIDE.U32.X R152, R225, -0x46010001, R152, P4 ;  /* 0xb9feffffe1987825 */ /* 0x000fe200020e0498 */
[----:B------:R-:W-:-:S03]  /*164180*/  IADD3 R111, P4, PT, R114, R111, RZ ;  /* 0x0000006f726f7210 */ /* 0x000fc60007f9e0ff */
[----:B------:R-:W-:Y:S01]  /*164190*/  IMAD.X R97, RZ, RZ, RZ, P0 ;  /* 0x000000ffff617224 */ /* 0x000fe200000e06ff */
[----:B------:R-:W-:Y:S01]  /*1641a0*/  IADD3 R113, P0, PT, R138, R45, RZ ;  /* 0x0000002d8a717210 */ /* 0x000fe20007f1e0ff */
[----:B------:R-:W-:-:S04]  /*1641b0*/  IMAD.WIDE.U32 R162, P1, R173, R211, R162 ;  /* 0x000000d3ada27225 */ /* 0x000fc800078200a2 */
[----:B------:R-:W-:Y:S01]  /*1641c0*/  IMAD.X R109, RZ, RZ, RZ, P2 ;  /* 0x000000ffff6d7224 */ /* 0x000fe200010e06ff */
[----:B------:R-:W-:Y:S01]  /*1641d0*/  IADD3 RZ, P2, PT, R136, R44, RZ ;  /* 0x0000002c88ff7210 */ /* 0x000fe20007f5e0ff */
[----:B------:R-:W-:Y:S02]  /*1641e0*/  IMAD.MOV.U32 R108, RZ, RZ, R115 ;  /* 0x000000ffff6c7224 */ /* 0x000fe400078e0073 */
[----:B------:R-:W-:Y:S01]  /*1641f0*/  IMAD.WIDE.U32 R106, P6, R154, 0x64774b84, R106 ;  /* 0x64774b849a6a7825 */ /* 0x000fe200078c006a */
[----:B------:R-:W-:-:S03]  /*164200*/  IADD3.X RZ, P2, PT, R137, R113, RZ, P2, !PT ;  /* 0x0000007189ff7210 */ /* 0x000fc6000175e4ff */
[----:B------:R-:W-:Y:S02]  /*164210*/  IMAD.MOV.U32 R116, RZ, RZ, R139 ;  /* 0x000000ffff747224 */ /* 0x000fe400078e008b */
[----:B------:R-:W-:-:S04]  /*164220*/  IMAD.WIDE.U32 R94, R225, 0x397fe69a, RZ ;  /* 0x397fe69ae15e7825 */ /* 0x000fc800078e00ff */
[----:B------:R-:W-:Y:S01]  /*164230*/  IMAD.X R157, RZ, RZ, RZ, P1 ;  /* 0x000000ffff9d7224 */ /* 0x000fe200008e06ff */
[----:B------:R-:W-:Y:S01]  /*164240*/  IADD3 RZ, P1, PT, R40, R70, RZ ;  /* 0x0000004628ff7210 */ /* 0x000fe20007f3e0ff */
[----:B------:R-:W-:Y:S01]  /*164250*/  IMAD.WIDE.U32.X R108, R225, 0x6730d2a0, R108, P4 ;  /* 0x6730d2a0e16c7825 */ /* 0x000fe200020e046c */
[----:B------:R-:W-:Y:S02]  /*164260*/  IADD3 R99, P4, PT, R100, R99, RZ ;  /* 0x0000006364637210 */ /* 0x000fe40007f9e0ff */
[----:B------:R-:W-:Y:S01]  /*164270*/  IADD3.X RZ, P1, PT, R41, R205, RZ, P1, !PT ;  /* 0x000000cd29ff7210 */ /* 0x000fe20000f3e4ff */
[----:B------:R-:W-:-:S04]  /*164280*/  IMAD.WIDE.U32 R44, R221, R174, RZ ;  /* 0x000000aedd2c7225 */ /* 0x000fc800078e00ff */
[----:B------:R-:W-:Y:S01]  /*164290*/  IMAD.WIDE.U32.X R116, R225, 0x1eabfffe, R116, P0 ;  /* 0x1eabfffee1747825 */ /* 0x000fe200000e0474 */
[----:B------:R-:W-:-:S03]  /*1642a0*/  IADD3 R105, P0, PT, R106, R105, RZ ;  /* 0x000000696a697210 */ /* 0x000fc60007f1e0ff */
[----:B------:R-:W-:-:S04]  /*1642b0*/  IMAD.WIDE.U32 R70, R154, -0x5555, R40 ;  /* 0xffffaaab9a467825 */ /* 0x000fc800078e0028 */
[----:B------:R-:W-:Y:S02]  /*1642c0*/  IMAD.MOV.U32 R96, RZ, RZ, R101 ;  /* 0x000000ffff607224 */ /* 0x000fe400078e0065 */
[----:B------:R-:W-:Y:S01]  /*1642d0*/  IMAD.X R103, RZ, RZ, RZ, P6 ;  /* 0x000000ffff677224 */ /* 0x000fe200030e06ff */
[----:B------:R-:W-:Y:S01]  /*1642e0*/  IADD3 RZ, P6, PT, RZ, R70, RZ ;  /* 0x00000046ffff7210 */ /* 0x000fe20007fde0ff */
[----:B------:R-:W-:Y:S02]  /*1642f0*/  IMAD.MOV.U32 R102, RZ, RZ, R107 ;  /* 0x000000ffff667224 */ /* 0x000fe400078e006b */
[----:B------:R-:W-:-:S04]  /*164300*/  IMAD.WIDE.U32 R94, P5, R154, 0x1a0111ea, R94 ;  /* 0x1a0111ea9a5e7825 */ /* 0x000fc800078a005e */
[----:B------:R-:W-:-:S04]  /*164310*/  IMAD.WIDE.U32 R72, R154, 0x397fe69a, RZ ;  /* 0x397fe69a9a487825 */ /* 0x000fc800078e00ff */
[----:B------:R-:W-:Y:S02]  /*164320*/  IMAD.IADD R40, R71, 0x1, R42 ;  /* 0x0000000147287824 */ /* 0x000fe400078e022a */
[----:B------:R-:W-:-:S03]  /*164330*/  IMAD.WIDE.U32.X R96, R225, 0x4b1ba7b6, R96, P4 ;  /* 0x4b1ba7b6e1607825 */ /* 0x000fc600020e0460 */
[----:B------:R-:W-:Y:S01]  /*164340*/  IADD3.X RZ, P6, PT, RZ, R40, RZ, P6, !PT ;  /* 0x00000028ffff7210 */ /* 0x000fe200037de4ff */
[----:B------:R-:W-:Y:S01]  /*164350*/  IMAD.WIDE.U32.X R102, R225, 0x64774b84, R102, P0 ;  /* 0x64774b84e1667825 */ /* 0x000fe200000e0466 */
[----:B------:R-:W-:-:S03]  /*164360*/  IADD3 R101, P0, PT, R162, R159, RZ ;  /* 0x0000009fa2657210 */ /* 0x000fc60007f1e0ff */
[----:B------:R-:W-:-:S04]  /*164370*/  IMAD.WIDE.U32 R44, P4, R175, R211, R44 ;  /* 0x000000d3af2c7225 */ /* 0x000fc8000788002c */
[----:B------:R-:W-:-:S04]  /*164380*/  IMAD.WIDE.U32 R42, R211, R174, RZ ;  /* 0x000000aed32a7225 */ /* 0x000fc800078e00ff */
[----:B------:R-:W-:Y:S01]  /*164390*/  IMAD.X R71, RZ, RZ, RZ, P5 ;  /* 0x000000ffff477224 */ /* 0x000fe200028e06ff */
[----:B------:R-:W-:Y:S01]  /*1643a0*/  IADD3 R73, P5, PT, R94, R73, RZ ;  /* 0x000000495e497210 */ /* 0x000fe20007fbe0ff */
[----:B------:R-:W-:Y:S02]  /*1643b0*/  IMAD.MOV.U32 R156, RZ, RZ, R163 ;  /* 0x000000ffff9c7224 */ /* 0x000fe400078e00a3 */
[----:B------:R-:W-:Y:S01]  /*1643c0*/  IMAD.MOV.U32 R70, RZ, RZ, R95 ;  /* 0x000000ffff467224 */ /* 0x000fe200078e005f */
[----:B------:R-:W-:Y:S01]  /*1643d0*/  IADD3.X R95, P1, PT, RZ, R152, RZ, P1, !PT ;  /* 0x00000098ff5f7210 */ /* 0x000fe20000f3e4ff */
[----:B------:R-:W-:Y:S01]  /*1643e0*/  IMAD.X R41, RZ, RZ, RZ, P4 ;  /* 0x000000ffff297224 */ /* 0x000fe200020e06ff */
[----:B------:R-:W-:Y:S01]  /*1643f0*/  IADD3 R43, P4, PT, R44, R43, RZ ;  /* 0x0000002b2c2b7210 */ /* 0x000fe20007f9e0ff */
[----:B------:R-:W-:Y:S01]  /*164400*/  IMAD.WIDE.U32.X R156, R173, R221, R156, P0 ;  /* 0x000000ddad9c7225 */ /* 0x000fe200000e049c */
[----:B------:R-:W-:-:S03]  /*164410*/  IADD3 R214, P0, PT, R201, R214, RZ ;  /* 0x000000d6c9d67210 */ /* 0x000fc60007f1e0ff */
[----:B------:R-:W-:Y:S01]  /*164420*/  IMAD.MOV.U32 R40, RZ, RZ, R45 ;  /* 0x000000ffff287224 */ /* 0x000fe200078e002d */
[----:B------:R-:W-:Y:S01]  /*164430*/  IADD3.X R45, P6, PT, RZ, R95, RZ, P6, !PT ;  /* 0x0000005fff2d7210 */ /* 0x000fe200037de4ff */
[----:B------:R-:W-:Y:S01]  /*164440*/  IMAD.WIDE.U32.X R70, R225, 0x1a0111ea, R70, P5 ;  /* 0x1a0111eae1467825 */ /* 0x000fe200028e0446 */
[----:B------:R-:W-:Y:S02]  /*164450*/  IADD3 R112, P5, PT, R223, R112, RZ ;  /* 0x00000070df707210 */ /* 0x000fe40007fbe0ff */
[----:B------:R-:W-:Y:S01]  /*164460*/  IADD3.X R212, P0, PT, R51, R212, RZ, P0, !PT ;  /* 0x000000d433d47210 */ /* 0x000fe2000071e4ff */
[----:B------:R-:W-:Y:S01]  /*164470*/  IMAD.WIDE.U32 R136, R154, -0x4eac0001, R136 ;  /* 0xb153ffff9a887825 */ /* 0x000fe200078e0088 */
[----:B------:R-:W-:Y:S02]  /*164480*/  IADD3.X R153, PT, PT, RZ, RZ, R153, P6, P1 ;  /* 0x000000ffff997210 */ /* 0x000fe400037e2499 */
[----:B------:R-:W-:Y:S01]  /*164490*/  IADD3.X R113, P5, PT, R210, R63, RZ, P5, !PT ;  /* 0x0000003fd2717210 */ /* 0x000fe20002fbe4ff */
[----:B------:R-:W-:Y:S01]  /*1644a0*/  IMAD.WIDE.U32.X R40, R175, R221, R40, P4 ;  /* 0x000000ddaf287225 */ /* 0x000fe200020e0428 */
[----:B------:R-:W-:-:S02]  /*1644b0*/  IADD3 RZ, P4, PT, R202, R200, RZ ;  /* 0x000000c8caff7210 */ /* 0x000fc40007f9e0ff */
[----:B------:R-:W-:Y:S01]  /*1644c0*/  IADD3.X R51, P3, PT, RZ, R206, RZ, P3, !PT ;  /* 0x000000ceff337210 */ /* 0x000fe20001f7e4ff */
[----:B------:R-:W-:Y:S01]  /*1644d0*/  IMAD.IADD R138, R137, 0x1, R138 ;  /* 0x00000001898a7824 */ /* 0x000fe200078e028a */
[----:B------:R-:W-:Y:S02]  /*1644e0*/  IADD3 R136, P1, PT, R45, R136, RZ ;  /* 0x000000882d887210 */ /* 0x000fe40007f3e0ff */
[----:B------:R-:W-:Y:S01]  /*1644f0*/  IADD3.X RZ, P4, PT, R203, R57, RZ, P4, !PT ;  /* 0x00000039cbff7210 */ /* 0x000fe2000279e4ff */
[----:B------:R-:W-:Y:S01]  /*164500*/  IMAD.WIDE.U32 R202, R172, R215, R202 ;  /* 0x000000d7acca7225 */ /* 0x000fe200078e00ca */
[----:B------:R-:W-:Y:S02]  /*164510*/  IADD3 RZ, P6, PT, R112, R110, RZ ;  /* 0x0000006e70ff7210 */ /* 0x000fe40007fde0ff */
[----:B------:R-:W-:Y:S01]  /*164520*/  IADD3.X R51, P5, PT, RZ, R51, RZ, P5, !PT ;  /* 0x00000033ff337210 */ /* 0x000fe20002fbe4ff */
[----:B------:R-:W-:Y:S01]  /*164530*/  IMAD.IADD R204, R203, 0x1, R204 ;  /* 0x00000001cbcc7824 */ /* 0x000fe200078e02cc */
[----:B------:R-:W-:-:S02]  /*164540*/  IADD3.X R137, P1, PT, R138, R153, RZ, P1, !PT ;  /* 0x000000998a897210 */ /* 0x000fc40000f3e4ff */
[----:B------:R-:W-:Y:S02]  /*164550*/  IADD3.X R45, P2, PT, RZ, R116, RZ, P2, !PT ;  /* 0x00000074ff2d7210 */ /* 0x000fe4000175e4ff */
[----:B------:R-:W-:Y:S01]  /*164560*/  IADD3.X RZ, P6, PT, R113, R111, RZ, P6, !PT ;  /* 0x0000006f71ff7210 */ /* 0x000fe200037de4ff */
[----:B------:R-:W-:Y:S01]  /*164570*/  IMAD.WIDE.U32 R112, R154, -0x94f09dc, R112 ;  /* 0xf6b0f6249a707825 */ /* 0x000fe200078e0070 */
[----:B------:R-:W-:Y:S02]  /*164580*/  IADD3.X R207, PT, PT, RZ, RZ, R207, P5, P3 ;  /* 0x000000ffffcf7210 */ /* 0x000fe40002fe64cf */
[----:B------:R-:W-:Y:S01]  /*164590*/  IADD3 R202, P5, PT, R51, R202, RZ ;  /* 0x000000ca33ca7210 */ /* 0x000fe20007fbe0ff */
[----:B------:R-:W-:Y:S01]  /*1645a0*/  IMAD.IADD R114, R113, 0x1, R114 ;  /* 0x0000000171727824 */ /* 0x000fe200078e0272 */
[----:B------:R-:W-:Y:S02]  /*1645b0*/  IADD3.X R45, P3, PT, RZ, R45, RZ, P1, !PT ;  /* 0x0000002dff2d7210 */ /* 0x000fe40000f7e4ff */
[----:B------:R-:W-:-:S02]  /*1645c0*/  IADD3 RZ, P1, PT, R160, R158, RZ ;  /* 0x0000009ea0ff7210 */ /* 0x000fc40007f3e0ff */
[----:B------:R-:W-:Y:S02]  /*1645d0*/  IADD3.X R117, PT, PT, RZ, RZ, R117, P3, P2 ;  /* 0x000000ffff757210 */ /* 0x000fe40001fe4475 */
[----:B------:R-:W-:Y:S02]  /*1645e0*/  IADD3.X R203, P5, PT, R204, R207, RZ, P5, !PT ;  /* 0x000000cfcccb7210 */ /* 0x000fe40002fbe4ff */
[----:B------:R-:W-:Y:S02]  /*1645f0*/  IADD3.X R51, P4, PT, RZ, R164, RZ, P4, !PT ;  /* 0x000000a4ff337210 */ /* 0x000fe4000279e4ff */
[----:B------:R-:W-:Y:S02]  /*164600*/  IADD3 R112, P3, PT, R45, R112, RZ ;  /* 0x000000702d707210 */ /* 0x000fe40007f7e0ff */
[----:B------:R-:W-:Y:S01]  /*164610*/  IADD3.X RZ, P1, PT, R161, R101, RZ, P1, !PT ;  /* 0x00000065a1ff7210 */ /* 0x000fe20000f3e4ff */
[----:B------:R-:W-:Y:S01]  /*164620*/  IMAD.WIDE.U32 R160, R172, R211, R160 ;  /* 0x000000d3aca07225 */ /* 0x000fe200078e00a0 */
[----:B------:R-:W-:-:S02]  /*164630*/  IADD3.X R51, P5, PT, RZ, R51, RZ, P5, !PT ;  /* 0x00000033ff337210 */ /* 0x000fc40002fbe4ff */
[----:B------:R-:W-:Y:S01]  /*164640*/  IADD3 RZ, P2, PT, R202, R104, RZ ;  /* 0x00000068caff7210 */ /* 0x000fe20007f5e0ff */
[----:B------:R-:W-:Y:S01]  /*164650*/  IMAD.IADD R162, R161, 0x1, R162 ;  /* 0x00000001a1a27824 */ /* 0x000fe200078e02a2 */
[----:B------:R-:W-:Y:S02]  /*164660*/  IADD3.X R113, P3, PT, R114, R117, RZ, P3, !PT ;  /* 0x0000007572717210 */ /* 0x000fe40001f7e4ff */
[----:B------:R-:W-:Y:S02]  /*164670*/  IADD3.X R45, P6, PT, RZ, R108, RZ, P6, !PT ;  /* 0x0000006cff2d7210 */ /* 0x000fe400037de4ff */
[----:B------:R-:W-:Y:S02]  /*164680*/  IADD3.X R165, PT, PT, RZ, RZ, R165, P5, P4 ;  /* 0x000000ffffa57210 */ /* 0x000fe40002fe84a5 */
[----:B------:R-:W-:Y:S01]  /*164690*/  IADD3.X RZ, P2, PT, R203, R105, RZ, P2, !PT ;  /* 0x00000069cbff7210 */ /* 0x000fe2000175e4ff */
[----:B------:R-:W-:Y:S01]  /*1646a0*/  IMAD.WIDE.U32 R202, R154, -0xc7aed41, R202 ;  /* 0xf38512bf9aca7825 */ /* 0x000fe200078e00ca */
[----:B------:R-:W-:-:S02]  /*1646b0*/  IADD3.X R45, P5, PT, RZ, R45, RZ, P3, !PT ;  /* 0x0000002dff2d7210 */ /* 0x000fc40001fbe4ff */
[----:B------:R-:W-:Y:S01]  /*1646c0*/  IADD3 R160, P4, PT, R51, R160, RZ ;  /* 0x000000a033a07210 */ /* 0x000fe20007f9e0ff */
[----:B------:R-:W-:Y:S01]  /*1646d0*/  IMAD.IADD R107, R203, 0x1, R106 ;  /* 0x00000001cb6b7824 */ /* 0x000fe200078e026a */
[----:B------:R-:W-:Y:S01]  /*1646e0*/  IADD3.X R108, PT, PT, RZ, RZ, R109, P5, P6 ;  /* 0x000000ffff6c7210 */ /* 0x000fe20002fec46d */
[----:B------:R-:W-:Y:S01]  /*1646f0*/  IMAD.WIDE.U32 R104, R208, R172, RZ ;  /* 0x000000acd0687225 */ /* 0x000fe200078e00ff */
[----:B------:R-:W-:Y:S02]  /*164700*/  IADD3.X R161, P4, PT, R162, R165, RZ, P4, !PT ;  /* 0x000000a5a2a17210 */ /* 0x000fe4000279e4ff */
[----:B------:R-:W-:Y:S02]  /*164710*/  IADD3.X R57, P5, PT, RZ, R156, RZ, P1, !PT ;  /* 0x0000009cff397210 */ /* 0x000fe40000fbe4ff */
[----:B------:R-:W-:Y:S02]  /*164720*/  IADD3 R202, P3, PT, R45, R202, RZ ;  /* 0x000000ca2dca7210 */ /* 0x000fe40007f7e0ff */
[----:B------:R-:W-:-:S02]  /*164730*/  IADD3.X R57, P4, PT, RZ, R57, RZ, P4, !PT ;  /* 0x00000039ff397210 */ /* 0x000fc4000279e4ff */
[----:B------:R-:W-:Y:S02]  /*164740*/  IADD3 R106, P1, PT, R69, R214, RZ ;  /* 0x000000d6456a7210 */ /* 0x000fe40007f3e0ff */
[----:B------:R-:W-:Y:S01]  /*164750*/  IADD3.X R203, P3, PT, R107, R108, RZ, P3, !PT ;  /* 0x0000006c6bcb7210 */ /* 0x000fe20001f7e4ff */
[----:B------:R-:W-:Y:S01]  /*164760*/  IMAD.WIDE.U32 R108, P6, R173, R209, R104 ;  /* 0x000000d1ad6c7225 */ /* 0x000fe200078c0068 */
[----:B------:R-:W-:Y:S02]  /*164770*/  IADD3.X R45, P2, PT, RZ, R102, RZ, P2, !PT ;  /* 0x00000066ff2d7210 */ /* 0x000fe4000175e4ff */
[----:B------:R-:W-:Y:S01]  /*164780*/  IADD3.X R157, PT, PT, RZ, RZ, R157, P4, P5 ;  /* 0x000000ffff9d7210 */ /* 0x000fe200027ea49d */
[----:B------:R-:W-:Y:S01]  /*164790*/  IMAD.WIDE.U32 R104, R209, R172, RZ ;  /* 0x000000acd1687225 */ /* 0x000fe200078e00ff */
[----:B------:R-:W-:Y:S02]  /*1647a0*/  IADD3.X R107, P1, PT, R155, R212, RZ, P1, !PT ;  /* 0x000000d49b6b7210 */ /* 0x000fe40000f3e4ff */
[----:B------:R-:W-:Y:S01]  /*1647b0*/  IADD3.X R45, P5, PT, RZ, R45, RZ, P3, !PT ;  /* 0x0000002dff2d7210 */ /* 0x000fe20001fbe4ff */
[----:B------:R-:W-:Y:S01]  /*1647c0*/  IMAD.X R111, RZ, RZ, RZ, P6 ;  /* 0x000000ffff6f7224 */ /* 0x000fe200030e06ff */
[----:B------:R-:W-:Y:S01]  /*1647d0*/  IADD3 R63, P6, PT, R108, R105, RZ ;  /* 0x000000696c3f7210 */ /* 0x000fe20007fde0ff */
[----:B------:R-:W-:Y:S01]  /*1647e0*/  IMAD.MOV.U32 R110, RZ, RZ, R109 ;  /* 0x000000ffff6e7224 */ /* 0x000fe200078e006d */
[----:B------:R-:W-:Y:S01]  /*1647f0*/  IADD3.X R51, PT, PT, RZ, RZ, R103, P5, P2 ;  /* 0x000000ffff337210 */ /* 0x000fe20002fe4467 */
[----:B------:R-:W-:Y:S01]  /*164800*/  IMAD.WIDE.U32 R102, R172, R209, R106 ;  /* 0x000000d1ac667225 */ /* 0x000fe200078e006a */
[----:B------:R-:W-:-:S02]  /*164810*/  IADD3 RZ, P4, PT, R106, R104, RZ ;  /* 0x000000686aff7210 */ /* 0x000fc40007f9e0ff */
[----:B------:R-:W-:Y:S01]  /*164820*/  IADD3 RZ, P5, PT, R160, R98, RZ ;  /* 0x00000062a0ff7210 */ /* 0x000fe20007fbe0ff */
[----:B------:R-:W-:Y:S01]  /*164830*/  IMAD.WIDE.U32 R104, R154, 0x434bacd7, R160 ;  /* 0x434bacd79a687825 */ /* 0x000fe200078e00a0 */
[----:B------:R-:W-:Y:S02]  /*164840*/  IADD3.X RZ, P2, PT, R107, R63, RZ, P4, !PT ;  /* 0x0000003f6bff7210 */ /* 0x000fe4000275e4ff */
[----:B------:R-:W-:Y:S01]  /*164850*/  IADD3.X RZ, P5, PT, R161, R99, RZ, P5, !PT ;  /* 0x00000063a1ff7210 */ /* 0x000fe20002fbe4ff */
[----:B------:R-:W-:Y:S01]  /*164860*/  IMAD.IADD R108, R103, 0x1, R108 ;  /* 0x00000001676c7824 */ /* 0x000fe200078e026c */
[----:B------:R-:W-:Y:S01]  /*164870*/  IADD3 R104, P4, PT, R45, R104, RZ ;  /* 0x000000682d687210 */ /* 0x000fe20007f9e0ff */
[----:B------:R-:W-:Y:S01]  /*164880*/  IMAD.WIDE.U32.X R110, R173, R208, R110, P6 ;  /* 0x000000d0ad6e7225 */ /* 0x000fe200030e046e */
[----:B------:R-:W-:Y:S02]  /*164890*/  IADD3 R102, P6, PT, R57, R102, RZ ;  /* 0x0000006639667210 */ /* 0x000fe40007fde0ff */
[----:B------:R-:W-:Y:S01]  /*1648a0*/  IADD3.X R57, P5, PT, RZ, R96, RZ, P5, !PT ;  /* 0x00000060ff397210 */ /* 0x000fe20002fbe4ff */
[----:B------:R-:W-:Y:S01]  /*1648b0*/  IMAD.IADD R100, R105, 0x1, R100 ;  /* 0x0000000169647824 */ /* 0x000fe200078e0264 */
[----:B------:R-:W-:Y:S01]  /*1648c0*/  IADD3.X R103, P6, PT, R108, R157, RZ, P6, !PT ;  /* 0x0000009d6c677210 */ /* 0x000fe200037de4ff */
[----:B------:R-:W-:Y:S01]  /*1648d0*/  IMAD.WIDE.U32 R98, R174, R213, R136 ;  /* 0x000000d5ae627225 */ /* 0x000fe200078e0088 */
[----:B------:R-:W-:-:S02]  /*1648e0*/  IADD3.X R45, P2, PT, RZ, R110, RZ, P2, !PT ;  /* 0x0000006eff2d7210 */ /* 0x000fc4000175e4ff */
[----:B------:R-:W-:Y:S01]  /*1648f0*/  IADD3.X R105, P4, PT, R100, R51, RZ, P4, !PT ;  /* 0x0000003364697210 */ /* 0x000fe2000279e4ff */
[----:B------:R-:W-:Y:S01]  /*164900*/  IMAD.IADD R99, R99, 0x1, R68 ;  /* 0x0000000163637824 */ /* 0x000fe200078e0244 */
[----:B------:R-:W-:Y:S01]  /*164910*/  IADD3.X R45, P6, PT, RZ, R45, RZ, P6, !PT ;  /* 0x0000002dff2d7210 */ /* 0x000fe200037de4ff */
[----:B------:R-:W-:Y:S01]  /*164920*/  IMAD.WIDE.U32 R154, R154, 0x397fe69a, R102 ;  /* 0x397fe69a9a9a7825 */ /* 0x000fe200078e0066 */
[----:B------:R-:W-:Y:S02]  /*164930*/  IADD3 RZ, P3, PT, R136, R66, RZ ;  /* 0x0000004288ff7210 */ /* 0x000fe40007f7e0ff */
[----:B------:R-:W-:Y:S01]  /*164940*/  IADD3.X R110, PT, PT, RZ, RZ, R111, P6, P2 ;  /* 0x000000ffff6e7210 */ /* 0x000fe200037e446f */
[----:B------:R-:W-:Y:S01]  /*164950*/  IMAD.IADD R94, R155, 0x1, R94 ;  /* 0x000000019b5e7824 */ /* 0x000fe200078e025e */
[----:B------:R-:W-:Y:S02]  /*164960*/  IADD3.X R57, P6, PT, RZ, R57, RZ, P4, !PT ;  /* 0x00000039ff397210 */ /* 0x000fe400027de4ff */
[----:B------:R-:W-:-:S02]  /*164970*/  IADD3.X RZ, P3, PT, R137, R67, RZ, P3, !PT ;  /* 0x0000004389ff7210 */ /* 0x000fc40001f7e4ff */
[----:B------:R-:W-:Y:S02]  /*164980*/  IADD3.X R97, PT, PT, RZ, RZ, R97, P6, P5 ;  /* 0x000000ffff617210 */ /* 0x000fe400037ea461 */
[----:B------:R-:W-:Y:S02]  /*164990*/  IADD3 RZ, P5, PT, RZ, R98, RZ ;  /* 0x00000062ffff7210 */ /* 0x000fe40007fbe0ff */
[----:B------:R-:W-:Y:S02]  /*1649a0*/  IADD3.X R51, P3, PT, RZ, R64, RZ, P3, !PT ;  /* 0x00000040ff337210 */ /* 0x000fe40001f7e4ff */
[----:B------:R-:W-:Y:S02]  /*1649b0*/  IADD3.X RZ, P5, PT, RZ, R99, RZ, P5, !PT ;  /* 0x00000063ffff7210 */ /* 0x000fe40002fbe4ff */
[----:B------:R-:W-:Y:S02]  /*1649c0*/  IADD3 RZ, P2, PT, R112, R60, RZ ;  /* 0x0000003c70ff7210 */ /* 0x000fe40007f5e0ff */
[----:B------:R-:W-:-:S02]  /*1649d0*/  IADD3 RZ, P4, PT, R102, R72, RZ ;  /* 0x0000004866ff7210 */ /* 0x000fc40007f9e0ff */
[----:B------:R-:W-:Y:S02]  /*1649e0*/  IADD3.X R51, P6, PT, RZ, R51, RZ, P5, !PT ;  /* 0x00000033ff337210 */ /* 0x000fe40002fde4ff */
[----:B------:R-:W-:Y:S01]  /*1649f0*/  IADD3.X RZ, P2, PT, R113, R61, RZ, P2, !PT ;  /* 0x0000003d71ff7210 */ /* 0x000fe2000175e4ff */
[----:B------:R-:W-:Y:S01]  /*164a00*/  IMAD.WIDE.U32 R112, R174, R219, R112 ;  /* 0x000000dbae707225 */ /* 0x000fe200078e0070 */
[----:B------:R-:W-:Y:S02]  /*164a10*/  IADD3 R154, P5, PT, R57, R154, RZ ;  /* 0x0000009a399a7210 */ /* 0x000fe40007fbe0ff */
[----:B------:R-:W-:Y:S01]  /*164a20*/  IADD3.X RZ, P4, PT, R103, R73, RZ, P4, !PT ;  /* 0x0000004967ff7210 */ /* 0x000fe2000279e4ff */
[----:B------:R-:W-:Y:S01]  /*164a30*/  IMAD R57, R99, -0x30003, RZ ;  /* 0xfffcfffd63397824 */ /* 0x000fe200078e02ff */
[----:B------:R-:W-:Y:S01]  /*164a40*/  IADD3.X R65, PT, PT, RZ, RZ, R65, P6, P3 ;  /* 0x000000ffff417210 */ /* 0x000fe200037e6441 */
[----:B------:R-:W-:Y:S01]  /*164a50*/  IMAD.IADD R62, R113, 0x1, R62 ;  /* 0x00000001713e7824 */ /* 0x000fe200078e023e */
[----:B------:R-:W-:Y:S01]  /*164a60*/  IADD3.X R155, P3, PT, R94, R97, RZ, P5, !PT ;  /* 0x000000615e9b7210 */ /* 0x000fe20002f7e4ff */
[----:B------:R-:W-:Y:S01]  /*164a70*/  IMAD.WIDE.U32 R60, R98, -0x30003, RZ ;  /* 0xfffcfffd623c7825 */ /* 0x000fe200078e00ff */
[----:B------:R-:W-:-:S02]  /*164a80*/  IADD3.X R66, P4, PT, RZ, R70, RZ, P4, !PT ;  /* 0x00000046ff427210 */ /* 0x000fc4000279e4ff */
[----:B------:R-:W-:Y:S01]  /*164a90*/  IADD3 R112, P5, PT, R51, R112, RZ ;  /* 0x0000007033707210 */ /* 0x000fe20007fbe0ff */
[----:B------:R-:W-:Y:S01]  /*164aa0*/  IMAD R63, R98, -0x760c0004, R57 ;  /* 0x89f3fffc623f7824 */ /* 0x000fe200078e0239 */
[----:B------:R-:W-:Y:S02]  /*164ab0*/  IADD3.X R66, P3, PT, RZ, R66, RZ, P3, !PT ;  /* 0x00000042ff427210 */ /* 0x000fe40001f7e4ff */
[----:B------:R-:W-:Y:S01]  /*164ac0*/  IADD3.X R113, P6, PT, R62, R65, RZ, P5, !PT ;  /* 0x000000413e717210 */ /* 0x000fe20002fde4ff */
[----:B------:R-:W-:Y:S01]  /*164ad0*/  IMAD.IADD R61, R61, 0x1, R63 ;  /* 0x000000013d3d7824 */ /* 0x000fe200078e023f */
[----:B------:R-:W-:Y:S01]  /*164ae0*/  IADD3.X R51, P5, PT, RZ, R58, RZ, P2, !PT ;  /* 0x0000003aff337210 */ /* 0x000fe200017be4ff */
[----:B------:R-:W-:Y:S01]  /*164af0*/  IMAD.WIDE.U32 R64, R174, R217, R202 ;  /* 0x000000d9ae407225 */ /* 0x000fe200078e00ca */
[----:B------:R-:W-:Y:S02]  /*164b00*/  IADD3.X R70, PT, PT, RZ, RZ, R71, P3, P4 ;  /* 0x000000ffff467210 */ /* 0x000fe40001fe8447 */
[----:B------:R-:W-:Y:S01]  /*164b10*/  IADD3 RZ, P3, PT, R202, R54, RZ ;  /* 0x00000036caff7210 */ /* 0x000fe20007f7e0ff */
[----:B------:R-:W-:Y:S01]  /*164b20*/  IMAD.WIDE.U32 R62, R61, -0x5555, RZ ;  /* 0xffffaaab3d3e7825 */ /* 0x000fe200078e00ff */
[----:B------:R-:W-:-:S02]  /*164b30*/  IADD3.X R51, P2, PT, RZ, R51, RZ, P6, !PT ;  /* 0x00000033ff337210 */ /* 0x000fc4000375e4ff */
[----:B------:R-:W-:Y:S01]  /*164b40*/  IADD3.X R57, P0, PT, RZ, RZ, RZ, P0, !PT ;  /* 0x000000ffff397210 */ /* 0x000fe2000071e4ff */
[----:B------:R-:W-:Y:S01]  /*164b50*/  IMAD.IADD R56, R65, 0x1, R56 ;  /* 0x0000000141387824 */ /* 0x000fe200078e0238 */
[----:B------:R-:W-:Y:S01]  /*164b60*/  IADD3.X R68, P1, PT, RZ, RZ, RZ, P1, !PT ;  /* 0x000000ffff447210 */ /* 0x000fe20000f3e4ff */
[C---:B------:R-:W-:Y:S01]  /*164b70*/  IMAD.WIDE.U32 R62, P6, R60.reuse, -0x46010001, R62 ;  /* 0xb9feffff3c3e7825 */ /* 0x040fe200078c003e */
[----:B------:R-:W-:Y:S02]  /*164b80*/  IADD3.X RZ, P3, PT, R203, R55, RZ, P3, !PT ;  /* 0x00000037cbff7210 */ /* 0x000fe40001f7e4ff */
[----:B------:R-:W-:Y:S01]  /*164b90*/  IADD3.X R59, PT, PT, RZ, RZ, R59, P2, P5 ;  /* 0x000000ffff3b7210 */ /* 0x000fe200017ea43b */
[----:B------:R-:W-:Y:S01]  /*164ba0*/  IMAD.WIDE.U32 R54, R60, -0x5555, RZ ;  /* 0xffffaaab3c367825 */ /* 0x000fe200078e00ff */
[----:B------:R-:W-:Y:S02]  /*164bb0*/  IADD3 R64, P5, PT, R51, R64, RZ ;  /* 0x0000004033407210 */ /* 0x000fe40007fbe0ff */
[----:B------:R-:W-:Y:S01]  /*164bc0*/  IADD3 R68, P4, PT, R68, R57, RZ ;  /* 0x0000003944447210 */ /* 0x000fe20007f9e0ff */
[----:B------:R-:W-:Y:S01]  /*164bd0*/  IMAD.X R57, RZ, RZ, RZ, P6 ;  /* 0x000000ffff397224 */ /* 0x000fe200030e06ff */
[----:B------:R-:W-:Y:S01]  /*164be0*/  IADD3 RZ, P2, PT, R98, R54, RZ ;  /* 0x0000003662ff7210 */ /* 0x000fe20007f5e0ff */
[----:B------:R-:W-:Y:S01]  /*164bf0*/  IMAD.WIDE.U32 R200, R60, -0x4eac0001, R112 ;  /* 0xb153ffff3cc87825 */ /* 0x000fe200078e0070 */
[----:B------:R-:W-:-:S02]  /*164c00*/  IADD3 R67, P6, PT, R62, R55, RZ ;  /* 0x000000373e437210 */ /* 0x000fc40007fde0ff */
[----:B------:R-:W-:Y:S01]  /*164c10*/  IADD3.X R65, P5, PT, R56, R59, RZ, P5, !PT ;  /* 0x0000003b38417210 */ /* 0x000fe20002fbe4ff */
[----:B------:R-:W-:Y:S01]  /*164c20*/  IMAD.WIDE.U32 R54, R60, -0x5555, R98 ;  /* 0xffffaaab3c367825 */ /* 0x000fe200078e0062 */
[----:B------:R-:W-:Y:S02]  /*164c30*/  IADD3.X R51, P3, PT, RZ, R52, RZ, P3, !PT ;  /* 0x00000034ff337210 */ /* 0x000fe40001f7e4ff */
[----:B------:R-:W-:Y:S01]  /*164c40*/  IADD3.X RZ, P2, PT, R99, R67, RZ, P2, !PT ;  /* 0x0000004363ff7210 */ /* 0x000fe2000175e4ff */
[----:B------:R-:W-:Y:S01]  /*164c50*/  IMAD.MOV.U32 R56, RZ, RZ, R63 ;  /* 0x000000ffff387224 */ /* 0x000fe200078e003f */
[----:B------:R-:W-:Y:S01]  /*164c60*/  IADD3.X R51, P5, PT, RZ, R51, RZ, P5, !PT ;  /* 0x00000033ff337210 */ /* 0x000fe20002fbe4ff */
[----:B------:R-:W-:Y:S02]  /*164c70*/  IMAD.IADD R62, R55, 0x1, R62 ;  /* 0x00000001373e7824 */ /* 0x000fe400078e023e */
[----:B------:R-:W-:Y:S01]  /*164c80*/  IMAD.WIDE.U32.X R56, R61, -0x46010001, R56, P6 ;  /* 0xb9feffff3d387825 */ /* 0x000fe200030e0438 */
[----:B------:R-:W-:-:S02]  /*164c90*/  IADD3 RZ, P6, PT, RZ, R54, RZ ;  /* 0x00000036ffff7210 */ /* 0x000fc40007fde0ff */
[----:B------:R-:W-:Y:S01]  /*164ca0*/  IADD3.X R53, PT, PT, RZ, RZ, R53, P5, P3 ;  /* 0x000000ffff357210 */ /* 0x000fe20002fe6435 */
[----:B------:R-:W-:Y:S01]  /*164cb0*/  IMAD.WIDE.U32 R54, R174, R215, R104 ;  /* 0x000000d7ae367225 */ /* 0x000fe200078e0068 */
[----:B------:R-:W-:Y:S02]  /*164cc0*/  IADD3 RZ, P3, PT, R104, R48, RZ ;  /* 0x0000003068ff7210 */ /* 0x000fe40007f7e0ff */
[----:B------:R-:W-:Y:S01]  /*164cd0*/  IADD3.X RZ, P6, PT, RZ, R62, RZ, P6, !PT ;  /* 0x0000003effff7210 */ /* 0x000fe200037de4ff */
[----:B------:R-:W-:Y:S01]  /*164ce0*/  IMAD.IADD R50, R55, 0x1, R50 ;  /* 0x0000000137327824 */ /* 0x000fe200078e0232 */
[----:B------:R-:W-:Y:S01]  /*164cf0*/  IADD3 R54, P5, PT, R51, R54, RZ ;  /* 0x0000003633367210 */ /* 0x000fe20007fbe0ff */
[----:B------:R-:W-:Y:S01]  /*164d00*/  IMAD.WIDE.U32 R58, R60, -0x4eac0001, RZ ;  /* 0xb153ffff3c3a7825 */ /* 0x000fe200078e00ff */
[----:B------:R-:W-:Y:S02]  /*164d10*/  IADD3.X R63, P2, PT, RZ, R56, RZ, P2, !PT ;  /* 0x00000038ff3f7210 */ /* 0x000fe4000175e4ff */
[----:B------:R-:W-:Y:S01]  /*164d20*/  IADD3.X RZ, P3, PT, R105, R49, RZ, P3, !PT ;  /* 0x0000003169ff7210 */ /* 0x000fe20001f7e4ff */
[----:B------:R-:W-:Y:S01]  /*164d30*/  IMAD.WIDE.U32 R48, R208, R174, RZ ;  /* 0x000000aed0307225 */ /* 0x000fe200078e00ff */
[----:B------:R-:W-:-:S02]  /*164d40*/  IADD3.X R55, P5, PT, R50, R53, RZ, P5, !PT ;  /* 0x0000003532377210 */ /* 0x000fc40002fbe4ff */
[----:B------:R-:W-:Y:S01]  /*164d50*/  IADD3.X R63, P6, PT, RZ, R63, RZ, P6, !PT ;  /* 0x0000003fff3f7210 */ /* 0x000fe200037de4ff */
[----:B------:R-:W-:Y:S01]  /*164d60*/  IMAD.WIDE.U32 R52, R61, -0x4eac0001, RZ ;  /* 0xb153ffff3d347825 */ /* 0x000fe200078e00ff */
[----:B------:R-:W-:Y:S02]  /*164d70*/  IADD3.X R69, P3, PT, RZ, R46, RZ, P3, !PT ;  /* 0x0000002eff457210 */ /* 0x000fe40001f7e4ff */
[----:B------:R-:W-:Y:S01]  /*164d80*/  IADD3.X R62, PT, PT, RZ, RZ, R57, P6, P2 ;  /* 0x000000ffff3e7210 */ /* 0x000fe200037e4439 */
[----:B------:R-:W-:Y:S01]  /*164d90*/  IMAD.WIDE.U32 R48, P2, R175, R209, R48 ;  /* 0x000000d1af307225 */ /* 0x000fe20007840030 */
[----:B------:R-:W-:-:S03]  /*164da0*/  IADD3.X R69, P6, PT, RZ, R69, RZ, P5, !PT ;  /* 0x00000045ff457210 */ /* 0x000fc60002fde4ff */
[----:B------:R-:W-:Y:S01]  /*164db0*/  IMAD.WIDE.U32 R52, P5, R60, 0x1eabfffe, R52 ;  /* 0x1eabfffe3c347825 */ /* 0x000fe200078a0034 */
[----:B------:R-:W-:Y:S02]  /*164dc0*/  IADD3.X R71, PT, PT, RZ, RZ, R47, P6, P3 ;  /* 0x000000ffff477210 */ /* 0x000fe400037e642f */
[----:B------:R-:W-:Y:S01]  /*164dd0*/  IADD3 RZ, P6, PT, R112, R58, RZ ;  /* 0x0000003a70ff7210 */ /* 0x000fe20007fde0ff */
[----:B------:R-:W-:Y:S01]  /*164de0*/  IMAD.WIDE.U32 R50, R209, R174, RZ ;  /* 0x000000aed1327225 */ /* 0x000fe200078e00ff */
[----:B------:R-:W-:-:S03]  /*164df0*/  IADD3 R73, P3, PT, R52, R59, RZ ;  /* 0x0000003b34497210 */ /* 0x000fc60007f7e0ff */
[----:B------:R-:W-:Y:S01]  /*164e00*/  IMAD.X R57, RZ, RZ, RZ, P2 ;  /* 0x000000ffff397224 */ /* 0x000fe200010e06ff */
[----:B------:R-:W-:Y:S01]  /*164e10*/  IADD3 R67, P2, PT, R48, R51, RZ ;  /* 0x0000003330437210 */ /* 0x000fe20007f5e0ff */
[----:B------:R-:W-:Y:S01]  /*164e20*/  IMAD.X R59, RZ, RZ, RZ, P5 ;  /* 0x000000ffff3b7224 */ /* 0x000fe200028e06ff */
        /* <DEDUP_REMOVED lines=18> */
[----:B------:R-:W-:Y:S01]  /*164f50*/  IMAD.WIDE.U32 R62, R174, R211, R154 ;  /* 0x000000d3ae3e7225 */ /* 0x000fe200078e009a */
[----:B------:R-:W-:-:S02]  /*164f60*/  IADD3 R45, P4, PT, R56, R53, RZ ;  /* 0x00000035382d7210 */ /* 0x000fc40007f9e0ff */
[----:B------:R-:W-:Y:S01]  /*164f70*/  IADD3 RZ, P1, PT, R64, R52, RZ ;  /* 0x0000003440ff7210 */ /* 0x000fe20007f3e0ff */
[----:B------:R-:W-:Y:S01]  /*164f80*/  IMAD.IADD R44, R63, 0x1, R44 ;  /* 0x000000013f2c7824 */ /* 0x000fe200078e022c */
[----:B------:R-:W-:Y:S01]  /*164f90*/  IADD3 R62, P3, PT, R69, R62, RZ ;  /* 0x0000003e453e7210 */ /* 0x000fe20007f7e0ff */
[----:B------:R-:W-:Y:S01]  /*164fa0*/  IMAD.X R53, RZ, RZ, RZ, P5 ;  /* 0x000000ffff357224 */ /* 0x000fe200028e06ff */
[----:B------:R-:W-:Y:S01]  /*164fb0*/  IADD3.X RZ, P0, PT, R155, R43, RZ, P6, !PT ;  /* 0x0000002b9bff7210 */ /* 0x000fe2000371e4ff */
[----:B------:R-:W-:Y:S01]  /*164fc0*/  IMAD.WIDE.U32 R42, R61, -0xc7aed41, RZ ;  /* 0xf38512bf3d2a7825 */ /* 0x000fe200078e00ff */
[----:B------:R-:W-:Y:S02]  /*164fd0*/  IADD3.X R63, P3, PT, R44, R71, RZ, P3, !PT ;  /* 0x000000472c3f7210 */ /* 0x000fe40001f7e4ff */
[----:B------:R-:W-:Y:S01]  /*164fe0*/  IADD3.X R69, P0, PT, RZ, R40, RZ, P0, !PT ;  /* 0x00000028ff457210 */ /* 0x000fe2000071e4ff */
[----:B------:R-:W-:Y:S01]  /*164ff0*/  IMAD.MOV.U32 R52, RZ, RZ, R57 ;  /* 0x000000ffff347224 */ /* 0x000fe200078e0039 */
[----:B------:R-:W-:Y:S01]  /*165000*/  IADD3.X RZ, P1, PT, R65, R45, RZ, P1, !PT ;  /* 0x0000002d41ff7210 */ /* 0x000fe20000f3e4ff */
[----:B------:R-:W-:Y:S01]  /*165010*/  IMAD.WIDE.U32 R64, R60, -0x94f09dc, R64 ;  /* 0xf6b0f6243c407825 */ /* 0x000fe200078e0040 */
[----:B------:R-:W-:-:S02]  /*165020*/  IADD3.X R69, P3, PT, RZ, R69, RZ, P3, !PT ;  /* 0x00000045ff457210 */ /* 0x000fc40001f7e4ff */
[----:B------:R-:W-:Y:S01]  /*165030*/  IADD3.X R73, P2, PT, R110, R73, RZ, P2, !PT ;  /* 0x000000496e497210 */ /* 0x000fe2000175e4ff */
[----:B------:R-:W-:Y:S01]  /*165040*/  IMAD.WIDE.U32 R44, R60, -0xc7aed41, RZ ;  /* 0xf38512bf3c2c7825 */ /* 0x000fe200078e00ff */
[----:B------:R-:W-:Y:S02]  /*165050*/  IADD3.X R71, PT, PT, RZ, RZ, R41, P3, P0 ;  /* 0x000000ffff477210 */ /* 0x000fe40001fe0429 */
[----:B------:R-:W-:Y:S01]  /*165060*/  IADD3 R40, P0, PT, R66, R51, RZ ;  /* 0x0000003342287210 */ /* 0x000fe20007f1e0ff */
        /* <DEDUP_REMOVED lines=28> */
[----:B------:R-:W-:Y:S01]  /*165230*/  IMAD.WIDE.U32 R52, R174, R209, R40 ;  /* 0x000000d1ae347225 */ /* 0x000fe200078e0028 */
[----:B------:R-:W-:-:S03]  /*165240*/  IADD3.X R41, P2, PT, RZ, RZ, RZ, P2, !PT ;  /* 0x000000ffff297210 */ /* 0x000fc6000175e4ff */
        /* <DEDUP_REMOVED lines=104> */
.L_x_1940:
[----:B------:R-:W-:Y:S05]  /*1658d0*/  BSYNC.RELIABLE B2 ;  /* 0x0000000000027941 */ /* 0x000fea0003800100 */
.L_x_1939:
        /* <DEDUP_REMOVED lines=12> */
.L_x_1941:
[----:B------:R-:W-:Y:S05]  /*1659a0*/  BSYNC.RECONVERGENT B1 ;  /* 0x0000000000017941 */ /* 0x000fea0003800200 */
.L_x_1938:
        /* <DEDUP_REMOVED lines=368> */
[----:B------:R-:W-:Y:S01]  /*1670b0*/  IMAD.WIDE.U32 R42, R52, -0xc7aed41, R42 ;  /* 0xf38512bf342a7825 */ /* 0x000fe200078e002a */
[----:B------:R-:W-:Y:S02]  /*1670c0*/  IADD3.X R63, P5, PT, RZ, R63, RZ, P5, !PT ;  /* 0x0000003fff3f7210 */ /* 0x000fe40002fbe4ff */
[----:B------:R-:W-:Y:S01]  /*1670d0*/  IADD3.X RZ, P3, PT, R59, R53, RZ, P3, !PT ;  /* 0x000000353bff7210 */ /* 0x000fe20001f7e4ff */
[----:B------:R-:W-:Y:S01]  /*1670e0*/  IMAD.WIDE.U32 R56, R126, R81, RZ ;  /* 0x000000517e387225 */ /* 0x000fe200078e00ff */
[----:B------:R-:W-:Y:S02]  /*1670f0*/  IADD3.X RZ, P4, PT, R51, R71, RZ, P4, !PT ;  /* 0x0000004733ff7210 */ /* 0x000fe4000279e4ff */
[----:B------:R-:W-:Y:S01]  /*167100*/  IADD3.X R72, PT, PT, RZ, RZ, R73, P5, P0 ;  /* 0x000000ffff487210 */ /* 0x000fe20002fe0449 */
        /* <DEDUP_REMOVED lines=30> */
[----:B------:R-:W-:Y:S01]  /*1672f0*/  IMAD.WIDE.U32 R56, R125, R81, RZ ;  /* 0x000000517d387225 */ /* 0x000fe200078e00ff */
[----:B------:R-:W-:-:S02]  /*167300*/  IADD3.X R53, P6, PT, RZ, R53, RZ, P6, !PT ;  /* 0x00000035ff357210 */ /* 0x000fc400037de4ff */
[----:B------:R-:W-:Y:S01]  /*167310*/  IADD3.X R47, P3, PT, RZ, R47, RZ, P3, !PT ;  /* 0x0000002fff2f7210 */ /* 0x000fe20001f7e4ff */
[----:B------:R-:W-:Y:S01]  /*167320*/  IMAD.WIDE.U32 R54, P5, R80, R125, R54 ;  /* 0x0000007d50367225 */ /* 0x000fe200078a0036 */
[----:B------:R-:W-:Y:S02]  /*167330*/  IADD3.X RZ, P0, PT, R45, R67, RZ, P0, !PT ;  /* 0x000000432dff7210 */ /* 0x000fe4000071e4ff */
[----:B------:R-:W-:Y:S01]  /*167340*/  IADD3.X R68, PT, PT, RZ, RZ, R69, P6, P1 ;  /* 0x000000ffff447210 */ /* 0x000fe200037e2445 */
[----:B------:R-:W-:Y:S01]  /*167350*/  IMAD.IADD R51, R51, 0x1, R66 ;  /* 0x0000000133337824 */ /* 0x000fe200078e0242 */
[----:B------:R-:W-:Y:S01]  /*167360*/  IADD3.X R61, PT, PT, RZ, RZ, R61, P3, P2 ;  /* 0x000000ffff3d7210 */ /* 0x000fe20001fe443d */
[----:B------:R-:W-:Y:S01]  /*167370*/  IMAD.WIDE.U32 R66, R81, R125, R62 ;  /* 0x0000007d51427225 */ /* 0x000fe200078e003e */
[----:B------:R-:W-:Y:S02]  /*167380*/  IADD3 R57, P6, PT, R54, R57, RZ ;  /* 0x0000003936397210 */ /* 0x000fe40007fde0ff */
[----:B------:R-:W-:Y:S01]  /*167390*/  IADD3 R50, P3, PT, R53, R50, RZ ;  /* 0x0000003235327210 */ /* 0x000fe20007f7e0ff */
[----:B------:R-:W-:Y:S01]  /*1673a0*/  IMAD.WIDE.U32 R44, R52, 0x397fe69a, R44 ;  /* 0x397fe69a342c7825 */ /* 0x000fe200078e002c */
[----:B------:R-:W-:-:S02]  /*1673b0*/  IADD3 RZ, P1, PT, R62, R56, RZ ;  /* 0x000000383eff7210 */ /* 0x000fc40007f3e0ff */
        /* <DEDUP_REMOVED lines=8> */
[----:B------:R-:W-:Y:S02]  /*167440*/  IADD3.X R55, P3, PT, RZ, R55, RZ, P3, !PT ;  /* 0x00000037ff377210 */ /* 0x000fe40001f7e4ff */
[----:B------:R-:W-:Y:S01]  /*167450*/  IADD3 R98, P2, PT, R98, R95, RZ ;  /* 0x0000005f62627210 */ /* 0x000fe20007f5e0ff */
[----:B------:R-:W-:Y:S01]  /*167460*/  IMAD R53, R59, -0x30003, RZ ;  /* 0xfffcfffd3b357824 */ /* 0x000fe200078e02ff */
[----:B------:R-:W-:Y:S01]  /*167470*/  IADD3 R44, P6, PT, R55, R44, RZ ;  /* 0x0000002c372c7210 */ /* 0x000fe20007fde0ff */
[----:B------:R-:W-:Y:S01]  /*167480*/  IMAD.IADD R54, R67, 0x1, R54 ;  /* 0x0000000143367824 */ /* 0x000fe200078e0236 */
[----:B------:R-:W-:Y:S01]  /*167490*/  IADD3.X R48, PT, PT, RZ, RZ, R49, P3, P4 ;  /* 0x000000ffff307210 */ /* 0x000fe20001fe8431 */
[C---:B------:R-:W-:Y:S01]  /*1674a0*/  IMAD R101, R58.reuse, -0x760c0004, R53 ;  /* 0x89f3fffc3a657824 */ /* 0x040fe200078e0235 */
[----:B------:R-:W-:Y:S01]  /*1674b0*/  IADD3.X R57, P1, PT, RZ, R46, RZ, P1, !PT ;  /* 0x0000002eff397210 */ /* 0x000fe20000f3e4ff */
[----:B------:R-:W-:Y:S01]  /*1674c0*/  IMAD.WIDE.U32 R72, R58, -0x30003, RZ ;  /* 0xfffcfffd3a487825 */ /* 0x000fe200078e00ff */
[----:B------:R-:W-:-:S02]  /*1674d0*/  IADD3.X R67, P5, PT, R54, R61, RZ, P5, !PT ;  /* 0x0000003d36437210 */ /* 0x000fc40002fbe4ff */
[----:B------:R-:W-:Y:S01]  /*1674e0*/  IADD3.X R45, P6, PT, R45, R48, RZ, P6, !PT ;  /* 0x000000302d2d7210 */ /* 0x000fe200037de4ff */
[----:B------:R-:W-:Y:S01]  /*1674f0*/  IMAD.WIDE.U32 R52, R122, R81, RZ ;  /* 0x000000517a347225 */ /* 0x000fe200078e00ff */
[----:B------:R-:W-:Y:S02]  /*167500*/  IADD3.X R57, P3, PT, RZ, R57, RZ, P5, !PT ;  /* 0x00000039ff397210 */ /* 0x000fe40002f7e4ff */
[----:B------:R-:W-:Y:S01]  /*167510*/  IADD3.X R99, P2, PT, R99, R94, RZ, P2, !PT ;  /* 0x0000005e63637210 */ /* 0x000fe2000175e4ff */
[----:B------:R-:W-:Y:S01]  /*167520*/  IMAD.IADD R101, R73, 0x1, R101 ;  /* 0x0000000149657824 */ /* 0x000fe200078e0265 */
[----:B------:R-:W-:Y:S01]  /*167530*/  IADD3.X R73, P0, PT, RZ, R40, RZ, P0, !PT ;  /* 0x00000028ff497210 */ /* 0x000fe2000071e4ff */
[----:B------:R-:W-:Y:S01]  /*167540*/  IMAD.WIDE.U32 R48, R123, R81, RZ ;  /* 0x000000517b307225 */ /* 0x000fe200078e00ff */
[----:B------:R-:W-:Y:S02]  /*167550*/  IADD3.X R63, PT, PT, RZ, RZ, R47, P3, P1 ;  /* 0x000000ffff3f7210 */ /* 0x000fe40001fe242f */
[----:B------:R-:W-:Y:S01]  /*167560*/  IADD3.X R73, P6, PT, RZ, R73, RZ, P6, !PT ;  /* 0x00000049ff497210 */ /* 0x000fe200037de4ff */
[----:B------:R-:W-:Y:S01]  /*167570*/  IMAD.WIDE.U32 R52, P5, R80, R123, R52 ;  /* 0x0000007b50347225 */ /* 0x000fe200078a0034 */
[----:B------:R-:W-:-:S02]  /*167580*/  IADD3 RZ, P3, PT, R50, R48, RZ ;  /* 0x0000003032ff7210 */ /* 0x000fc40007f7e0ff */
[----:B------:R-:W-:Y:S01]  /*167590*/  IADD3.X R100, PT, PT, RZ, RZ, R41, P6, P0 ;  /* 0x000000ffff647210 */ /* 0x000fe200037e0429 */
[----:B------:R-:W-:Y:S01]  /*1675a0*/  IMAD.WIDE.U32 R54, R101, -0x5555, RZ ;  /* 0xffffaaab65367825 */ /* 0x000fe200078e00ff */
[----:B------:R-:W-:-:S03]  /*1675b0*/  IADD3 R65, P4, PT, R52, R49, RZ ;  /* 0x0000003134417210 */ /* 0x000fc60007f9e0ff */
[----:B------:R-:W-:Y:S01]  /*1675c0*/  IMAD.X R49, RZ, RZ, RZ, P5 ;  /* 0x000000ffff317224 */ /* 0x000fe200028e06ff */
[----:B------:R-:W-:Y:S01]  /*1675d0*/  IADD3.X RZ, P3, PT, R51, R65, RZ, P3, !PT ;  /* 0x0000004133ff7210 */ /* 0x000fe20001f7e4ff */
[----:B------:R-:W-:-:S04]  /*1675e0*/  IMAD.WIDE.U32 R60, R81, R123, R50 ;  /* 0x0000007b513c7225 */ /* 0x000fc800078e0032 */
[----:B------:R-:W-:Y:S02]  /*1675f0*/  IMAD.MOV.U32 R48, RZ, RZ, R53 ;  /* 0x000000ffff307224 */ /* 0x000fe400078e0035 */
[----:B------:R-:W-:-:S04]  /*167600*/  IMAD.WIDE.U32 R46, R72, -0x5555, RZ ;  /* 0xffffaaab482e7825 */ /* 0x000fc800078e00ff */
[----:B------:R-:W-:Y:S01]  /*167610*/  IMAD.WIDE.U32 R54, P6, R72, -0x46010001, R54 ;  /* 0xb9feffff48367825 */ /* 0x000fe200078c0036 */
[----:B------:R-:W-:-:S03]  /*167620*/  IADD3 RZ, P0, PT, R58, R46, RZ ;  /* 0x0000002e3aff7210 */ /* 0x000fc60007f1e0ff */
[----:B------:R-:W-:Y:S01]  /*167630*/  IMAD.WIDE.U32 R40, R72, -0x5555, R58 ;  /* 0xffffaaab48287825 */ /* 0x000fe200078e003a */
[----:B------:R-:W-:-:S03]  /*167640*/  IADD3 R47, P5, PT, R54, R47, RZ ;  /* 0x0000002f362f7210 */ /* 0x000fc60007fbe0ff */
        /* <DEDUP_REMOVED lines=25> */
[----:B------:R-:W-:-:S04]  /*1677e0*/  IMAD.WIDE.U32 R62, R101, -0xc7aed41, RZ ;  /* 0xf38512bf653e7825 */ /* 0x000fc800078e00ff */
[----:B------:R-:W-:-:S04]  /*1677f0*/  IMAD.WIDE.U32 R46, P6, R80, R121, R50 ;  /* 0x00000079502e7225 */ /* 0x000fc800078c0032 */
        /* <DEDUP_REMOVED lines=216> */
[----:B------:R-:W-:Y:S02]  /*168580*/  IADD3 RZ, P3, PT, R46, R60, RZ ;  /* 0x0000003c2eff7210 */ /* 0x000fe40007f7e0ff */
[----:B------:R-:W-:Y:S01]  /*168590*/  IADD3.X R65, P1, PT, R68, R73, RZ, P1, !PT ;  /* 0x0000004944417210 */ /* 0x000fe20000f3e4ff */
        /* <DEDUP_REMOVED lines=142> */
[----:B------:R-:W-:-:S04]  /*168e80*/  IMAD.WIDE.U32 R64, R44, 0x397fe69a, R64 ;  /* 0x397fe69a2c407825 */ /* 0x000fc800078e0040 */
        /* <DEDUP_REMOVED lines=16> */
[----:B------:R-:W-:Y:S01]  /*168f90*/  IMAD.X R45, RZ, RZ, RZ, P4 ;  /* 0x000000ffff2d7224 */ /* 0x000fe200020e06ff */
[----:B------:R-:W-:Y:S01]  /*168fa0*/  IADD3 RZ, P4, PT, RZ, R58, RZ ;  /* 0x0000003affff7210 */ /* 0x000fe20007f9e0ff */
[----:B------:R-:W-:Y:S01]  /*168fb0*/  IMAD.MOV.U32 R44, RZ, RZ, R49 ;  /* 0x000000ffff2c7224 */ /* 0x000fe200078e0031 */
[----:B------:R-:W-:Y:S01]  /*168fc0*/  IADD3.X RZ, P2, PT, R47, R46, RZ, P2, !PT ;  /* 0x0000002e2fff7210 */ /* 0x000fe2000175e4ff */
[----:B------:R-:W-:-:S04]  /*168fd0*/  IMAD.WIDE.U32 R46, R77, R123, R54 ;  /* 0x0000007b4d2e7225 */ /* 0x000fc800078e0036 */
[----:B------:R-:W-:Y:S02]  /*168fe0*/  IMAD.IADD R58, R59, 0x1, R48 ;  /* 0x000000013b3a7824 */ /* 0x000fe400078e0230 */
[----:B------:R-:W-:Y:S02]  /*168ff0*/  IMAD.MOV.U32 R52, RZ, RZ, R57 ;  /* 0x000000ffff347224 */ /* 0x000fe400078e0039 */
[----:B------:R-:W-:Y:S01]  /*169000*/  IMAD.IADD R56, R47, 0x1, R56 ;  /* 0x000000012f387824 */ /* 0x000fe200078e0238 */
[----:B------:R-:W-:Y:S01]  /*169010*/  IADD3.X RZ, P4, PT, RZ, R58, RZ, P4, !PT ;  /* 0x0000003affff7210 */ /* 0x000fe2000279e4ff */
[----:B------:R-:W-:Y:S01]  /*169020*/  IMAD.WIDE.U32.X R48, R51, -0x46010001, R44, P6 ;  /* 0xb9feffff33307825 */ /* 0x000fe200030e042c */
[----:B------:R-:W-:-:S03]  /*169030*/  IADD3 R46, P6, PT, R69, R46, RZ ;  /* 0x0000002e452e7210 */ /* 0x000fc60007fde0ff */
[----:B------:R-:W-:Y:S01]  /*169040*/  IMAD.WIDE.U32.X R52, R76, R122, R52, P0 ;  /* 0x0000007a4c347225 */ /* 0x000fe200000e0434 */
[----:B------:R-:W-:Y:S02]  /*169050*/  IADD3 R64, P0, PT, R71, R64, RZ ;  /* 0x0000004047407210 */ /* 0x000fe40007f1e0ff */
        /* <DEDUP_REMOVED lines=20> */
[----:B------:R-:W-:Y:S01]  /*1691a0*/  IMAD.WIDE.U32 R44, R121, R77, RZ ;  /* 0x0000004d792c7225 */ /* 0x000fe200078e00ff */
[----:B------:R-:W-:-:S03]  /*1691b0*/  IADD3 R97, P6, PT, R52, R55, RZ ;  /* 0x0000003734617210 */ /* 0x000fc60007fde0ff */
[----:B------:R-:W-:-:S04]  /*1691c0*/  IMAD.WIDE.U32 R48, R50, -0x4eac0001, R42 ;  /* 0xb153ffff32307825 */ /* 0x000fc800078e002a */
        /* <DEDUP_REMOVED lines=33> */
[----:B------:R-:W-:Y:S01]  /*1693e0*/  IMAD.WIDE.U32 R58, R118, R77, RZ ;  /* 0x0000004d763a7225 */ /* 0x000fe200078e00ff */
[----:B------:R-:W-:Y:S02]  /*1693f0*/  IADD3 R42, P0, PT, R73, R68, RZ ;  /* 0x00000044492a7210 */ /* 0x000fe40007f1e0ff */
[----:B------:R-:W-:Y:S01]  /*169400*/  IADD3.X R61, P4, PT, RZ, R61, RZ, P4, !PT ;  /* 0x0000003dff3d7210 */ /* 0x000fe2000279e4ff */
[----:B------:R-:W-:Y:S01]  /*169410*/  IMAD.WIDE.U32 R48, R50, -0xc7aed41, RZ ;  /* 0xf38512bf32307825 */ /* 0x000fe200078e00ff */
[----:B------:R-:W-:-:S02]  /*169420*/  IADD3.X R67, PT, PT, RZ, RZ, R55, P3, P2 ;  /* 0x000000ffff437210 */ /* 0x000fc40001fe4437 */
[----:B------:R-:W-:Y:S01]  /*169430*/  IADD3.X R43, P0, PT, R66, R63, RZ, P0, !PT ;  /* 0x0000003f422b7210 */ /* 0x000fe2000071e4ff */
        /* <DEDUP_REMOVED lines=152> */
[----:B------:R-:W-:-:S04]  /*169dc0*/  IMAD.WIDE.U32 R42, P6, R60, 0x1eabfffe, R42 ;  /* 0x1eabfffe3c2a7825 */ /* 0x000fc800078c002a */
[----:B------:R-:W-:-:S04]  /*169dd0*/  IMAD.WIDE.U32 R40, R60, -0x94f09dc, RZ ;  /* 0xf6b0f6243c287825 */ /* 0x000fc800078e00ff */
[----:B------:R-:W-:-:S04]  /*169de0*/  IMAD.WIDE.U32 R66, P4, R60, 0x6730d2a0, R66 ;  /* 0x6730d2a03c427825 */ /* 0x000fc80007880042 */
        /* <DEDUP_REMOVED lines=18> */
[----:B------:R-:W-:-:S04]  /*169f10*/  IMAD.WIDE.U32 R212, R60, -0x4eac0001, R212 ;  /* 0xb153ffff3cd47825 */ /* 0x000fc800078e00d4 */
[----:B------:R-:W-:Y:S02]  /*169f20*/  IMAD.MOV.U32 R52, RZ, RZ, R57 ;  /* 0x000000ffff347224 */ /* 0x000fe400078e0039 */
[----:B------:R-:W-:Y:S02]  /*169f30*/  IMAD.MOV.U32 R68, RZ, RZ, R43 ;  /* 0x000000ffff447224 */ /* 0x000fe400078e002b */
[----:B------:R-:W-:Y:S01]  /*169f40*/  IMAD.X R47, RZ, RZ, RZ, P4 ;  /* 0x000000ffff2f7224 */ /* 0x000fe200020e06ff */
[----:B------:R-:W-:Y:S01]  /*169f50*/  IADD3 R107, P4, PT, R50, R49, RZ ;  /* 0x00000031326b7210 */ /* 0x000fe20007f9e0ff */
[----:B------:R-:W-:Y:S01]  /*169f60*/  IMAD.IADD R225, R213, 0x1, R42 ;  /* 0x00000001d5e17824 */ /* 0x000fe200078e022a */
[----:B------:R-:W-:Y:S01]  /*169f70*/  IADD3.X R49, P0, PT, RZ, R94, RZ, P0, !PT ;  /* 0x0000005eff317210 */ /* 0x000fe2000071e4ff */
[----:B------:R-:W-:-:S03]  /*169f80*/  IMAD.WIDE.U32.X R52, R105, 0x64774b84, R52, P6 ;  /* 0x64774b8469347825 */ /* 0x000fc600030e0434 */
[----:B------:R-:W-:Y:S01]  /*169f90*/  IADD3.X R49, P1, PT, RZ, R49, RZ, P1, !PT ;  /* 0x00000031ff317210 */ /* 0x000fe20000f3e4ff */
[----:B------:R-:W-:Y:S01]  /*169fa0*/  IMAD.WIDE.U32.X R68, R105, 0x1eabfffe, R68, P2 ;  /* 0x1eabfffe69447825 */ /* 0x000fe200010e0444 */
[----:B------:R-:W-:Y:S02]  /*169fb0*/  IADD3 RZ, P2, PT, R64, R40, RZ ;  /* 0x0000002840ff7210 */ /* 0x000fe40007f5e0ff */
[----:B------:R-:W-:Y:S01]  /*169fc0*/  IADD3.X R94, PT, PT, RZ, RZ, R95, P1, P0 ;  /* 0x000000ffff5e7210 */ /* 0x000fe20000fe045f */
[----:B------:R-:W-:Y:S01]  /*169fd0*/  IMAD.WIDE.U32 R44, P6, R60, 0x1a0111ea, R44 ;  /* 0x1a0111ea3c2c7825 */ /* 0x000fe200078c002c */
[----:B------:R-:W-:Y:S02]  /*169fe0*/  IADD3.X RZ, P2, PT, R65, R41, RZ, P2, !PT ;  /* 0x0000002941ff7210 */ /* 0x000fe4000175e4ff */
[----:B------:R-:W-:Y:S01]  /*169ff0*/  IADD3 RZ, P0, PT, R54, R72, RZ ;  /* 0x0000004836ff7210 */ /* 0x000fe20007f1e0ff */
[----:B------:R-:W-:-:S03]  /*16a000*/  IMAD.WIDE.U32 R42, R60, 0x397fe69a, RZ ;  /* 0x397fe69a3c2a7825 */ /* 0x000fc600078e00ff */
[----:B------:R-:W-:Y:S01]  /*16a010*/  IADD3.X RZ, P0, PT, R55, R73, RZ, P0, !PT ;  /* 0x0000004937ff7210 */ /* 0x000fe2000071e4ff */
        /* <DEDUP_REMOVED lines=148> */
.L_x_1944:
[----:B------:R-:W-:Y:S05]  /*16a960*/  BSYNC.RELIABLE B2 ;  /* 0x0000000000027941 */ /* 0x000fea0003800100 */
.L_x_1943:
        /* <DEDUP_REMOVED lines=12> */
.L_x_1945:
[----:B------:R-:W-:Y:S05]  /*16aa30*/  BSYNC.RECONVERGENT B1 ;  /* 0x0000000000017941 */ /* 0x000fea0003800200 */
.L_x_1942:
        /* <DEDUP_REMOVED lines=31> */
[----:B------:R-:W-:Y:S01]  /*16ac30*/  IMAD.WIDE.U32 R44, R165, R0, RZ ;  /* 0x00000000a52c7225 */ /* 0x000fe200078e00ff */
[----:B------:R-:W-:Y:S02]  /*16ac40*/  IADD3.X R46, PT, PT, RZ, RZ, R47, P1, P0 ;  /* 0x000000ffff2e7210 */ /* 0x000fe40000fe042f */
[----:B------:R-:W-:Y:S01]  /*16ac50*/  IADD3 R40, P2, PT, R51, R40, RZ ;  /* 0x0000002833287210 */ /* 0x000fe20007f5e0ff */
[----:B------:R-:W-:Y:S02]  /*16ac60*/  IMAD R47, R53, -0x30003, RZ ;  /* 0xfffcfffd352f7824 */ /* 0x000fe400078e02ff */
[----:B------:R-:W-:-:S04]  /*16ac70*/  IMAD.WIDE.U32 R50, R52, -0x30003, RZ ;  /* 0xfffcfffd34327825 */ /* 0x000fc800078e00ff */
[----:B------:R-:W-:Y:S02]  /*16ac80*/  IMAD R47, R52, -0x760c0004, R47 ;  /* 0x89f3fffc342f7824 */ /* 0x000fe400078e022f */
[----:B------:R-:W-:-:S04]  /*16ac90*/  IMAD.WIDE.U32 R60, R217, R0, RZ ;  /* 0x00000000d93c7225 */ /* 0x000fc800078e00ff */
[----:B------:R-:W-:Y:S01]  /*16aca0*/  IMAD.X R63, RZ, RZ, RZ, P3 ;  /* 0x000000ffff3f7224 */ /* 0x000fe200018e06ff */
[----:B------:R-:W-:Y:S01]  /*16acb0*/  IADD3 R41, P3, PT, R41, R48, RZ ;  /* 0x0000003029297210 */ /* 0x000fe20007f7e0ff */
[----:B------:R-:W-:Y:S02]  /*16acc0*/  IMAD.MOV.U32 R62, RZ, RZ, R49 ;  /* 0x000000ffff3e7224 */ /* 0x000fe400078e0031 */
[----:B------:R-:W-:Y:S01]  /*16acd0*/  IMAD.IADD R51, R51, 0x1, R47 ;  /* 0x0000000133337824 */ /* 0x000fe200078e022f */
[----:B------:R-:W-:Y:S01]  /*16ace0*/  IADD3.X RZ, P6, PT, RZ, R41, RZ, P6, !PT ;  /* 0x00000029ffff7210 */ /* 0x000fe200037de4ff */
[----:B------:R-:W-:Y:S01]  /*16acf0*/  IMAD.WIDE.U32 R44, P4, R2, R218, R44 ;  /* 0x000000da022c7225 */ /* 0x000fe2000788002c */
[----:B------:R-:W-:-:S03]  /*16ad00*/  IADD3.X R41, P2, PT, R41, R46, RZ, P2, !PT ;  /* 0x0000002e29297210 */ /* 0x000fc6000175e4ff */
[----:B------:R-:W-:-:S04]  /*16ad10*/  IMAD.WIDE.U32 R64, R218, R0, RZ ;  /* 0x00000000da407225 */ /* 0x000fc800078e00ff */
[----:B------:R-:W-:Y:S01]  /*16ad20*/  IMAD.WIDE.U32 R60, P1, R2, R216, R60 ;  /* 0x000000d8023c7225 */ /* 0x000fe2000782003c */
[----:B------:R-:W-:-:S03]  /*16ad30*/  IADD3 R65, P0, PT, R65, R44, RZ ;  /* 0x0000002c41417210 */ /* 0x000fc60007f1e0ff */
[----:B------:R-:W-:-:S04]  /*16ad40*/  IMAD.WIDE.U32 R58, R216, R0, RZ ;  /* 0x00000000d83a7225 */ /* 0x000fc800078e00ff */
[----:B------:R-:W-:Y:S01]  /*16ad50*/  IMAD.WIDE.U32.X R62, R2, R161, R62, P3 ;  /* 0x000000a1023e7225 */ /* 0x000fe200018e043e */
[----:B------:R-:W-:-:S03]  /*16ad60*/  IADD3 R68, P5, PT, R59, R60, RZ ;  /* 0x0000003c3b447210 */ /* 0x000fc60007fbe0ff */
[----:B------:R-:W-:Y:S01]  /*16ad70*/  IMAD.WIDE.U32 R54, R51, -0x5555, RZ ;  /* 0xffffaaab33367825 */ /* 0x000fe200078e00ff */
[----:B------:R-:W-:-:S03]  /*16ad80*/  IADD3.X R59, P6, PT, RZ, R62, RZ, P6, !PT ;  /* 0x0000003eff3b7210 */ /* 0x000fc600037de4ff */
[----:B------:R-:W-:Y:S01]  /*16ad90*/  IMAD.MOV.U32 R56, RZ, RZ, R45 ;  /* 0x000000ffff387224 */ /* 0x000fe200078e002d */
[----:B------:R-:W-:Y:S01]  /*16ada0*/  IADD3.X R59, P2, PT, RZ, R59, RZ, P2, !PT ;  /* 0x0000003bff3b7210 */ /* 0x000fe2000175e4ff */
[----:B------:R-:W-:Y:S02]  /*16adb0*/  IMAD.X R57, RZ, RZ, RZ, P4 ;  /* 0x000000ffff397224 */ /* 0x000fe400020e06ff */
[----:B------:R-:W-:Y:S01]  /*16adc0*/  IMAD.WIDE.U32 R44, R50, -0x5555, RZ ;  /* 0xffffaaab322c7825 */ /* 0x000fe200078e00ff */
[----:B------:R-:W-:-:S03]  /*16add0*/  IADD3.X R62, PT, PT, RZ, RZ, R63, P2, P6 ;  /* 0x000000ffff3e7210 */ /* 0x000fc600017ec43f */
[----:B------:R-:W-:-:S04]  /*16ade0*/  IMAD.WIDE.U32 R54, P4, R50, -0x46010001, R54 ;  /* 0xb9feffff32367825 */ /* 0x000fc80007880036 */
[----:B------:R-:W-:-:S04]  /*16adf0*/  IMAD.WIDE.U32 R46, R51, -0x4eac0001, RZ ;  /* 0xb153ffff332e7825 */ /* 0x000fc800078e00ff */
[----:B------:R-:W-:Y:S01]  /*16ae00*/  IMAD.X R97, RZ, RZ, RZ, P1 ;  /* 0x000000ffff617224 */ /* 0x000fe200008e06ff */
[----:B------:R-:W-:Y:S01]  /*16ae10*/  IADD3 RZ, P1, PT, R52, R44, RZ ;  /* 0x0000002c34ff7210 */ /* 0x000fe20007f3e0ff */
[----:B------:R-:W-:Y:S01]  /*16ae20*/  IMAD.WIDE.U32 R48, R50, -0x5555, R52 ;  /* 0xffffaaab32307825 */ /* 0x000fe200078e0034 */
[----:B------:R-:W-:-:S03]  /*16ae30*/  IADD3 R52, P3, PT, R54, R45, RZ ;  /* 0x0000002d36347210 */ /* 0x000fc60007f7e0ff */
[----:B------:R-:W-:Y:S01]  /*16ae40*/  IMAD.MOV.U32 R96, RZ, RZ, R61 ;  /* 0x000000ffff607224 */ /* 0x000fe200078e003d */
[----:B------:R-:W-:Y:S01]  /*16ae50*/  IADD3.X RZ, P1, PT, R53, R52, RZ, P1, !PT ;  /* 0x0000003435ff7210 */ /* 0x000fe20000f3e4ff */
[----:B------:R-:W-:Y:S01]  /*16ae60*/  IMAD.X R61, RZ, RZ, RZ, P4 ;  /* 0x000000ffff3d7224 */ /* 0x000fe200020e06ff */
[----:B------:R-:W-:Y:S01]  /*16ae70*/  IADD3 RZ, P2, PT, RZ, R48, RZ ;  /* 0x00000030ffff7210 */ /* 0x000fe20007f5e0ff */
[----:B------:R-:W-:Y:S02]  /*16ae80*/  IMAD.MOV.U32 R60, RZ, RZ, R55 ;  /* 0x000000ffff3c7224 */ /* 0x000fe400078e0037 */
[----:B------:R-:W-:-:S04]  /*16ae90*/  IMAD.WIDE.U32 R44, R50, -0x4eac0001, RZ ;  /* 0xb153ffff322c7825 */ /* 0x000fc800078e00ff */
[----:B------:R-:W-:-:S04]  /*16aea0*/  IMAD.WIDE.U32 R46, P6, R50, 0x1eabfffe, R46 ;  /* 0x1eabfffe322e7825 */ /* 0x000fc800078c002e */
[----:B------:R-:W-:Y:S01]  /*16aeb0*/  IMAD.WIDE.U32.X R52, R51, -0x46010001, R60, P3 ;  /* 0xb9feffff33347825 */ /* 0x000fe200018e043c */
[----:B------:R-:W-:-:S03]  /*16aec0*/  IADD3 RZ, P3, PT, RZ, R64, RZ ;  /* 0x00000040ffff7210 */ /* 0x000fc60007f7e0ff */
[----:B------:R-:W-:Y:S01]  /*16aed0*/  IMAD.IADD R54, R49, 0x1, R54 ;  /* 0x0000000131367824 */ /* 0x000fe200078e0236 */
[----:B------:R-:W-:Y:S01]  /*16aee0*/  IADD3.X RZ, P3, PT, RZ, R65, RZ, P3, !PT ;  /* 0x00000041ffff7210 */ /* 0x000fe20001f7e4ff */
[----:B------:R-:W-:Y:S01]  /*16aef0*/  IMAD.WIDE.U32.X R48, R2, R165, R56, P0 ;  /* 0x000000a502307225 */ /* 0x000fe200000e0438 */
[----:B------:R-:W-:Y:S02]  /*16af00*/  IADD3 R57, P4, PT, R46, R45, RZ ;  /* 0x0000002d2e397210 */ /* 0x000fe40007f9e0ff */
[----:B------:R-:W-:Y:S01]  /*16af10*/  IADD3 RZ, P0, PT, R42, R44, RZ ;  /* 0x0000002c2aff7210 */ /* 0x000fe20007f1e0ff */
[----:B------:R-:W-:Y:S01]  /*16af20*/  IMAD.X R45, RZ, RZ, RZ, P6 ;  /* 0x000000ffff2d7224 */ /* 0x000fe200030e06ff */
[----:B------:R-:W-:Y:S01]  /*16af30*/  IADD3 R64, P6, PT, R59, R64, RZ ;  /* 0x000000403b407210 */ /* 0x000fe20007fde0ff */
[----:B------:R-:W-:Y:S01]  /*16af40*/  IMAD.MOV.U32 R44, RZ, RZ, R47 ;  /* 0x000000ffff2c7224 */ /* 0x000fe200078e002f */
[----:B------:R-:W-:Y:S01]  /*16af50*/  IADD3.X R61, P3, PT, RZ, R48, RZ, P3, !PT ;  /* 0x00000030ff3d7210 */ /* 0x000fe20001f7e4ff */
[----:B------:R-:W-:Y:S01]  /*16af60*/  IMAD.WIDE.U32 R66, R51, -0xc7aed41, RZ ;  /* 0xf38512bf33427825 */ /* 0x000fe200078e00ff */
[----:B------:R-:W-:-:S02]  /*16af70*/  IADD3.X R65, P6, PT, R65, R62, RZ, P6, !PT ;  /* 0x0000003e41417210 */ /* 0x000fc400037de4ff */
[----:B------:R-:W-:Y:S01]  /*16af80*/  IADD3.X RZ, P2, PT, RZ, R54, RZ, P2, !PT ;  /* 0x00000036ffff7210 */ /* 0x000fe2000175e4ff */
[----:B------:R-:W-:Y:S01]  /*16af90*/  IMAD.WIDE.U32 R54, R50, -0x4eac0001, R42 ;  /* 0xb153ffff32367825 */ /* 0x000fe200078e002a */
[----:B------:R-:W-:Y:S02]  /*16afa0*/  IADD3.X R61, P6, PT, RZ, R61, RZ, P6, !PT ;  /* 0x0000003dff3d7210 */ /* 0x000fe400037de4ff */
[----:B------:R-:W-:Y:S01]  /*16afb0*/  IADD3.X RZ, P0, PT, R43, R57, RZ, P0, !PT ;  /* 0x000000392bff7210 */ /* 0x000fe2000071e4ff */
[----:B------:R-:W-:Y:S01]  /*16afc0*/  IMAD.WIDE.U32 R56, R213, R0, RZ ;  /* 0x00000000d5387225 */ /* 0x000fe200078e00ff */
[----:B------:R-:W-:Y:S02]  /*16afd0*/  IADD3.X R59, P1, PT, RZ, R52, RZ, P1, !PT ;  /* 0x00000034ff3b7210 */ /* 0x000fe40000f3e4ff */
[----:B------:R-:W-:Y:S01]  /*16afe0*/  IADD3.X R63, PT, PT, RZ, RZ, R49, P6, P3 ;  /* 0x000000ffff3f7210 */ /* 0x000fe200037e6431 */
[----:B------:R-:W-:Y:S01]  /*16aff0*/  IMAD.WIDE.U32 R42, R51, -0x94f09dc, RZ ;  /* 0xf6b0f624332a7825 */ /* 0x000fe200078e00ff */
[----:B------:R-:W-:-:S03]  /*16b000*/  IADD3.X R59, P6, PT, RZ, R59, RZ, P2, !PT ;  /* 0x0000003bff3b7210 */ /* 0x000fc600017de4ff */
[----:B------:R-:W-:Y:S02]  /*16b010*/  IMAD.IADD R55, R55, 0x1, R46 ;  /* 0x0000000137377824 */ /* 0x000fe400078e022e */
[----:B------:R-:W-:Y:S01]  /*16b020*/  IMAD.WIDE.U32 R48, P2, R2, R214, R56 ;  /* 0x000000d602307225 */ /* 0x000fe20007840038 */
[----:B------:R-:W-:Y:S02]  /*16b030*/  IADD3.X R56, PT, PT, RZ, RZ, R53, P6, P1 ;  /* 0x000000ffff387210 */ /* 0x000fe400037e2435 */
[----:B------:R-:W-:Y:S01]  /*16b040*/  IADD3 R52, P1, PT, R59, R54, RZ ;  /* 0x000000363b347210 */ /* 0x000fe20007f3e0ff */
[----:B------:R-:W-:-:S03]  /*16b050*/  IMAD.WIDE.U32 R46, R50, -0x94f09dc, RZ ;  /* 0xf6b0f624322e7825 */ /* 0x000fc600078e00ff */
[----:B------:R-:W-:Y:S01]  /*16b060*/  IADD3.X R53, P1, PT, R55, R56, RZ, P1, !PT ;  /* 0x0000003837357210 */ /* 0x000fe20000f3e4ff */
[----:B------:R-:W-:-:S04]  /*16b070*/  IMAD.WIDE.U32 R42, P3, R50, 0x6730d2a0, R42 ;  /* 0x6730d2a0322a7825 */ /* 0x000fc8000786002a */
[----:B------:R-:W-:Y:S01]  /*16b080*/  IMAD.WIDE.U32.X R44, R51, 0x1eabfffe, R44, P4 ;  /* 0x1eabfffe332c7825 */ /* 0x000fe200020e042c */
[----:B------:R-:W-:-:S03]  /*16b090*/  IADD3 R57, P6, PT, R42, R47, RZ ;  /* 0x0000002f2a397210 */ /* 0x000fc60007fde0ff */
[----:B------:R-:W-:Y:S01]  /*16b0a0*/  IMAD.X R73, RZ, RZ, RZ, P2 ;  /* 0x000000ffff497224 */ /* 0x000fe200010e06ff */
[----:B------:R-:W-:Y:S01]  /*16b0b0*/  IADD3 RZ, P2, PT, R40, R46, RZ ;  /* 0x0000002e28ff7210 */ /* 0x000fe20007f5e0ff */
[----:B------:R-:W-:Y:S01]  /*16b0c0*/  IMAD.WIDE.U32 R46, R50, -0x94f09dc, R40 ;  /* 0xf6b0f624322e7825 */ /* 0x000fe200078e0028 */
[----:B------:R-:W-:Y:S02]  /*16b0d0*/  IADD3.X R44, P0, PT, RZ, R44, RZ, P0, !PT ;  /* 0x0000002cff2c7210 */ /* 0x000fe4000071e4ff */
[----:B------:R-:W-:Y:S01]  /*16b0e0*/  IADD3.X RZ, P2, PT, R41, R57, RZ, P2, !PT ;  /* 0x0000003929ff7210 */ /* 0x000fe2000175e4ff */
[----:B------:R-:W-:Y:S01]  /*16b0f0*/  IMAD.X R71, RZ, RZ, RZ, P3 ;  /* 0x000000ffff477224 */ /* 0x000fe200018e06ff */
[----:B------:R-:W-:Y:S01]  /*16b100*/  IADD3.X R41, P1, PT, RZ, R44, RZ, P1, !PT ;  /* 0x0000002cff297210 */ /* 0x000fe20000f3e4ff */
[----:B------:R-:W-:Y:S01]  /*16b110*/  IMAD.IADD R42, R47, 0x1, R42 ;  /* 0x000000012f2a7824 */ /* 0x000fe200078e022a */
[-C--:B------:R-:W-:Y:S01]  /*16b120*/  IADD3 RZ, P3, PT, RZ, R58.reuse, RZ ;  /* 0x0000003affff7210 */ /* 0x080fe20007f7e0ff */
[----:B------:R-:W-:Y:S01]  /*16b130*/  IMAD.MOV.U32 R70, RZ, RZ, R43 ;  /* 0x000000ffff467224 */ /* 0x000fe200078e002b */
[----:B------:R-:W-:Y:S01]  /*16b140*/  IADD3.X R45, PT, PT, RZ, RZ, R45, P1, P0 ;  /* 0x000000ffff2d7210 */ /* 0x000fe20000fe042d */
[----:B------:R-:W-:Y:S01]  /*16b150*/  IMAD.WIDE.U32.X R96, R2, R217, R96, P5 ;  /* 0x000000d902607225 */ /* 0x000fe200028e0460 */
[----:B------:R-:W-:-:S02]  /*16b160*/  IADD3 R58, P1, PT, R61, R58, RZ ;  /* 0x0000003a3d3a7210 */ /* 0x000fc40007f3e0ff */
[----:B------:R-:W-:Y:S01]  /*16b170*/  IADD3 R46, P0, PT, R41, R46, RZ ;  /* 0x0000002e292e7210 */ /* 0x000fe20007f1e0ff */
[C---:B------:R-:W-:Y:S01]  /*16b180*/  IMAD.WIDE.U32 R60, R51.reuse, 0x434bacd7, RZ ;  /* 0x434bacd7333c7825 */ /* 0x040fe200078e00ff */
[----:B------:R-:W-:Y:S02]  /*16b190*/  IADD3.X RZ, P3, PT, RZ, R68, RZ, P3, !PT ;  /* 0x00000044ffff7210 */ /* 0x000fe40001f7e4ff */
[----:B------:R-:W-:Y:S01]  /*16b1a0*/  IADD3.X R59, P1, PT, R68, R63, RZ, P1, !PT ;  /* 0x0000003f443b7210 */ /* 0x000fe20000f3e4ff */
[----:B------:R-:W-:Y:S01]  /*16b1b0*/  IMAD.WIDE.U32.X R70, R51, 0x6730d2a0, R70, P6 ;  /* 0x6730d2a033467825 */ /* 0x000fe200030e0446 */
[----:B------:R-:W-:-:S03]  /*16b1c0*/  IADD3.X R47, P0, PT, R42, R45, RZ, P0, !PT ;  /* 0x0000002d2a2f7210 */ /* 0x000fc6000071e4ff */
[----:B------:R-:W-:-:S04]  /*16b1d0*/  IMAD.WIDE.U32 R44, R51, 0x397fe69a, RZ ;  /* 0x397fe69a332c7825 */ /* 0x000fc800078e00ff */
[----:B------:R-:W-:-:S04]  /*16b1e0*/  IMAD.WIDE.U32 R66, P5, R50, 0x64774b84, R66 ;  /* 0x64774b8432427825 */ /* 0x000fc800078a0042 */
[----:B------:R-:W-:-:S04]  /*16b1f0*/  IMAD.WIDE.U32 R60, P6, R50, 0x4b1ba7b6, R60 ;  /* 0x4b1ba7b6323c7825 */ /* 0x000fc800078c003c */
[----:B------:R-:W-:-:S04]  /*16b200*/  IMAD.WIDE.U32 R68, R50, -0xc7aed41, RZ ;  /* 0xf38512bf32447825 */ /* 0x000fc800078e00ff */
[----:B------:R-:W-:Y:S02]  /*16b210*/  IMAD.MOV.U32 R72, RZ, RZ, R49 ;  /* 0x000000ffff487224 */ /* 0x000fe400078e0031 */
[----:B------:R-:W-:Y:S01]  /*16b220*/  IMAD.X R49, RZ, RZ, RZ, P6 ;  /* 0x000000ffff317224 */ /* 0x000fe200030e06ff */
[----:B------:R-:W-:Y:S01]  /*16b230*/  IADD3 R69, P6, PT, R66, R69, RZ ;  /* 0x0000004542457210 */ /* 0x000fe20007fde0ff */
[----:B------:R-:W-:Y:S02]  /*16b240*/  IMAD.X R63, RZ, RZ, RZ, P5 ;  /* 0x000000ffff3f7224 */ /* 0x000fe400028e06ff */
[----:B------:R-:W-:-:S04]  /*16b250*/  IMAD.WIDE.U32 R44, P5, R50, 0x1a0111ea, R44 ;  /* 0x1a0111ea322c7825 */ /* 0x000fc800078a002c */
[----:B------:R-:W-:-:S04]  /*16b260*/  IMAD.WIDE.U32 R54, R50, 0x397fe69a, RZ ;  /* 0x397fe69a32367825 */ /* 0x000fc800078e00ff */
[----:B------:R-:W-:Y:S02]  /*16b270*/  IMAD.MOV.U32 R62, RZ, RZ, R67 ;  /* 0x000000ffff3e7224 */ /* 0x000fe400078e0043 */
[----:B------:R-:W-:-:S04]  /*16b280*/  IMAD.WIDE.U32 R94, R214, R0, RZ ;  /* 0x00000000d65e7225 */ /* 0x000fc800078e00ff */
[----:B------:R-:W-:Y:S01]  /*16b290*/  IMAD.WIDE.U32 R56, R50, 0x434bacd7, RZ ;  /* 0x434bacd732387825 */ /* 0x000fe200078e00ff */
[----:B------:R-:W-:-:S03]  /*16b2a0*/  IADD3 R95, P4, PT, R95, R48, RZ ;  /* 0x000000305f5f7210 */ /* 0x000fc60007f9e0ff */
[----:B------:R-:W-:Y:S01]  /*16b2b0*/  IMAD.WIDE.U32.X R62, R51, 0x64774b84, R62, P6 ;  /* 0x64774b84333e7825 */ /* 0x000fe200030e043e */
[----:B------:R-:W-:-:S03]  /*16b2c0*/  IADD3 R67, P6, PT, R44, R55, RZ ;  /* 0x000000372c437210 */ /* 0x000fc60007fde0ff */
[----:B------:R-:W-:Y:S01]  /*16b2d0*/  IMAD.X R41, RZ, RZ, RZ, P5 ;  /* 0x000000ffff297224 */ /* 0x000fe200028e06ff */
[----:B------:R-:W-:Y:S01]  /*16b2e0*/  IADD3 R99, P5, PT, R60, R57, RZ ;  /* 0x000000393c637210 */ /* 0x000fe20007fbe0ff */
[----:B------:R-:W-:Y:S01]  /*16b2f0*/  IMAD.MOV.U32 R40, RZ, RZ, R45 ;  /* 0x000000ffff287224 */ /* 0x000fe200078e002d */
[----:B------:R-:W-:Y:S01]  /*16b300*/  IADD3.X R45, P2, PT, RZ, R70, RZ, P2, !PT ;  /* 0x00000046ff2d7210 */ /* 0x000fe2000175e4ff */
[----:B------:R-:W-:Y:S01]  /*16b310*/  IMAD.MOV.U32 R48, RZ, RZ, R61 ;  /* 0x000000ffff307224 */ /* 0x000fe200078e003d */
[----:B------:R-:W-:Y:S01]  /*16b320*/  IADD3.X R57, P3, PT, RZ, R96, RZ, P3, !PT ;  /* 0x00000060ff397210 */ /* 0x000fe20001f7e4ff */
[----:B------:R-:W-:Y:S01]  /*16b330*/  IMAD.WIDE.U32.X R40, R51, 0x1a0111ea, R40, P6 ;  /* 0x1a0111ea33287825 */ /* 0x000fe200030e0428 */
[----:B------:R-:W-:Y:S02]  /*16b340*/  IADD3.X R45, P6, PT, RZ, R45, RZ, P0, !PT ;  /* 0x0000002dff2d7210 */ /* 0x000fe400007de4ff */
[----:B------:R-:W-:Y:S01]  /*16b350*/  IADD3 RZ, P0, PT, R64, R68, RZ ;  /* 0x0000004440ff7210 */ /* 0x000fe20007f1e0ff */
[----:B------:R-:W-:Y:S01]  /*16b360*/  IMAD.WIDE.U32 R136, R225, R3, RZ ;  /* 0x00000003e1887225 */ /* 0x000fe200078e00ff */
[----:B------:R-:W-:-:S02]  /*16b370*/  IADD3.X R71, PT, PT, RZ, RZ, R71, P6, P2 ;  /* 0x000000ffff477210 */ /* 0x000fc400037e4447 */
[----:B------:R-:W-:Y:S01]  /*16b380*/  IADD3 RZ, P2, PT, RZ, R94, RZ ;  /* 0x0000005effff7210 */ /* 0x000fe20007f5e0ff */
[----:B------:R-:W-:Y:S01]  /*16b390*/  IMAD.WIDE.U32.X R48, R51, 0x4b1ba7b6, R48, P5 ;  /* 0x4b1ba7b633307825 */ /* 0x000fe200028e0430 */
[----:B------:R-:W-:Y:S02]  /*16b3a0*/  IADD3.X R51, P1, PT, RZ, R57, RZ, P1, !PT ;  /* 0x00000039ff337210 */ /* 0x000fe40000f3e4ff */
[----:B------:R-:W-:Y:S01]  /*16b3b0*/  IADD3.X RZ, P2, PT, RZ, R95, RZ, P2, !PT ;  /* 0x0000005fffff7210 */ /* 0x000fe2000175e4ff */
[----:B------:R-:W-:Y:S01]  /*16b3c0*/  IMAD.WIDE.U32 R42, R212, R3, RZ ;  /* 0x00000003d42a7225 */ /* 0x000fe200078e00ff */
[----:B------:R-:W-:Y:S02]  /*16b3d0*/  IADD3.X R96, PT, PT, RZ, RZ, R97, P1, P3 ;  /* 0x000000ffff607210 */ /* 0x000fe40000fe6461 */
[----:B------:R-:W-:Y:S01]  /*16b3e0*/  IADD3.X RZ, P0, PT, R65, R69, RZ, P0, !PT ;  /* 0x0000004541ff7210 */ /* 0x000fe2000071e4ff */
[----:B------:R-:W-:Y:S01]  /*16b3f0*/  IMAD.WIDE.U32 R136, P5, R4, R212, R136 ;  /* 0x000000d404887225 */ /* 0x000fe200078a0088 */
[----:B------:R-:W-:-:S03]  /*16b400*/  IADD3 RZ, P1, PT, R52, R42, RZ ;  /* 0x0000002a34ff7210 */ /* 0x000fc60007f3e0ff */
[----:B------:R-:W-:Y:S01]  /*16b410*/  IMAD.WIDE.U32.X R72, R2, R213, R72, P4 ;  /* 0x000000d502487225 */ /* 0x000fe200020e0448 */
[----:B------:R-:W-:Y:S02]  /*16b420*/  IADD3 R42, P4, PT, R51, R94, RZ ;  /* 0x0000005e332a7210 */ /* 0x000fe40007f9e0ff */
[----:B------:R-:W-:Y:S01]  /*16b430*/  IADD3 R55, P6, PT, R136, R43, RZ ;  /* 0x0000002b88377210 */ /* 0x000fe20007fde0ff */
[C---:B------:R-:W-:Y:S01]  /*16b440*/  IMAD.WIDE.U32 R104, R50.reuse, -0xc7aed41, R64 ;  /* 0xf38512bf32687825 */ /* 0x040fe200078e0040 */
[----:B------:R-:W-:Y:S02]  /*16b450*/  IADD3.X R43, P4, PT, R95, R96, RZ, P4, !PT ;  /* 0x000000605f2b7210 */ /* 0x000fe4000279e4ff */
[----:B------:R-:W-:Y:S01]  /*16b460*/  IADD3.X R224, P2, PT, RZ, R72, RZ, P2, !PT ;  /* 0x00000048ffe07210 */ /* 0x000fe2000175e4ff */
[----:B------:R-:W-:Y:S01]  /*16b470*/  IMAD.IADD R66, R105, 0x1, R66 ;  /* 0x0000000169427824 */ /* 0x000fe200078e0242 */
[----:B------:R-:W-:Y:S01]  /*16b480*/  IADD3 R104, P3, PT, R45, R104, RZ ;  /* 0x000000682d687210 */ /* 0x000fe20007f7e0ff */
[----:B------:R-:W-:Y:S01]  /*16b490*/  IMAD.WIDE.U32 R156, R50, 0x434bacd7, R58 ;  /* 0x434bacd7329c7825 */ /* 0x000fe200078e003a */
[----:B------:R-:W-:-:S02]  /*16b4a0*/  IADD3.X R224, P4, PT, RZ, R224, RZ, P4, !PT ;  /* 0x000000e0ffe07210 */ /* 0x000fc4000279e4ff */
[----:B------:R-:W-:Y:S01]  /*16b4b0*/  IADD3.X R105, P3, PT, R66, R71, RZ, P3, !PT ;  /* 0x0000004742697210 */ /* 0x000fe20001f7e4ff */
[----:B------:R-:W-:Y:S01]  /*16b4c0*/  IMAD.IADD R60, R157, 0x1, R60 ;  /* 0x000000019d3c7824 */ /* 0x000fe200078e023c */
[----:B------:R-:W-:Y:S01]  /*16b4d0*/  IADD3.X R45, P0, PT, RZ, R62, RZ, P0, !PT ;  /* 0x0000003eff2d7210 */ /* 0x000fe2000071e4ff */
[----:B------:R-:W-:Y:S01]  /*16b4e0*/  IMAD.X R61, RZ, RZ, RZ, P5 ;  /* 0x000000ffff3d7224 */ /* 0x000fe200028e06ff */
[----:B------:R-:W-:Y:S01]  /*16b4f0*/  IADD3.X R164, PT, PT, RZ, RZ, R73, P4, P2 ;  /* 0x000000ffffa47210 */ /* 0x000fe200027e4449 */
[----:B------:R-:W-:Y:S01]  /*16b500*/  IMAD.WIDE.U32 R112, R3, R222, R46 ;  /* 0x000000de03707225 */ /* 0x000fe200078e002e */
[----:B------:R-:W-:Y:S02]  /*16b510*/  IADD3.X R45, P2, PT, RZ, R45, RZ, P3, !PT ;  /* 0x0000002dff2d7210 */ /* 0x000fe40001f5e4ff */
[----:B------:R-:W-:Y:S01]  /*16b520*/  IADD3 RZ, P4, PT, R58, R56, RZ ;  /* 0x000000383aff7210 */ /* 0x000fe20007f9e0ff */
[----:B------:R-:W-:Y:S01]  /*16b530*/  IMAD.WIDE.U32 R56, R160, R3, RZ ;  /* 0x00000003a0387225 */ /* 0x000fe200078e00ff */
[----:B------:R-:W-:-:S02]  /*16b540*/  IADD3.X R63, PT, PT, RZ, RZ, R63, P2, P0 ;  /* 0x000000ffff3f7210 */ /* 0x000fc400017e043f */
[----:B------:R-:W-:Y:S01]  /*16b550*/  IADD3 R156, P3, PT, R45, R156, RZ ;  /* 0x0000009c2d9c7210 */ /* 0x000fe20007f7e0ff */
[----:B------:R-:W-:Y:S01]  /*16b560*/  IMAD.WIDE.U32 R70, R212, R5, RZ ;  /* 0x00000005d4467225 */ /* 0x000fe200078e00ff */
[----:B------:R-:W-:Y:S02]  /*16b570*/  IADD3.X RZ, P2, PT, R59, R99, RZ, P4, !PT ;  /* 0x000000633bff7210 */ /* 0x000fe4000275e4ff */
[----:B------:R-:W-:Y:S01]  /*16b580*/  IADD3.X R157, P0, PT, R60, R63, RZ, P3, !PT ;  /* 0x0000003f3c9d7210 */ /* 0x000fe20001f1e4ff */
[----:B------:R-:W-:Y:S01]  /*16b590*/  IMAD.WIDE.U32 R58, R222, R3, RZ ;  /* 0x00000003de3a7225 */ /* 0x000fe200078e00ff */
[----:B------:R-:W-:Y:S02]  /*16b5a0*/  IADD3.X R139, P2, PT, RZ, R48, RZ, P2, !PT ;  /* 0x00000030ff8b7210 */ /* 0x000fe4000175e4ff */
[----:B------:R-:W-:Y:S01]  /*16b5b0*/  IADD3.X RZ, P1, PT, R53, R55, RZ, P1, !PT ;  /* 0x0000003735ff7210 */ /* 0x000fe20000f3e4ff */
[----:B------:R-:W-:Y:S01]  /*16b5c0*/  IMAD.WIDE.U32 R56, P4, R4, R222, R56 ;  /* 0x000000de04387225 */ /* 0x000fe20007880038 */
[----:B------:R-:W-:-:S02]  /*16b5d0*/  IADD3.X R139, P0, PT, RZ, R139, RZ, P0, !PT ;  /* 0x0000008bff8b7210 */ /* 0x000fc4000071e4ff */
[----:B------:R-:W-:Y:S01]  /*16b5e0*/  IADD3 RZ, P3, PT, R46, R58, RZ ;  /* 0x0000003a2eff7210 */ /* 0x000fe20007f7e0ff */
[----:B------:R-:W-:Y:S01]  /*16b5f0*/  IMAD.MOV.U32 R60, RZ, RZ, R137 ;  /* 0x000000ffff3c7224 */ /* 0x000fe200078e0089 */
[----:B------:R-:W-:Y:S01]  /*16b600*/  IADD3 R45, P5, PT, R56, R59, RZ ;  /* 0x0000003b382d7210 */ /* 0x000fe20007fbe0ff */
[----:B------:R-:W-:Y:S01]  /*16b610*/  IMAD.WIDE.U32 R52, R3, R212, R52 ;  /* 0x000000d403347225 */ /* 0x000fe200078e0034 */
[----:B------:R-:W-:Y:S02]  /*16b620*/  IADD3.X R63, PT, PT, RZ, RZ, R49, P0, P2 ;  /* 0x000000ffff3f7210 */ /* 0x000fe400007e4431 */
[----:B------:R-:W-:Y:S01]  /*16b630*/  IADD3.X RZ, P3, PT, R47, R45, RZ, P3, !PT ;  /* 0x0000002d2fff7210 */ /* 0x000fe20001f7e4ff */
[----:B------:R-:W-:Y:S01]  /*16b640*/  IMAD.WIDE.U32.X R60, R4, R225, R60, P6 ;  /* 0x000000e1043c7225 */ /* 0x000fe200030e043c */
[----:B------:R-:W-:Y:S02]  /*16b650*/  IADD3 RZ, P2, PT, RZ, R52, RZ ;  /* 0x00000034ffff7210 */ /* 0x000fe40007f5e0ff */
[----:B------:R-:W-:Y:S01]  /*16b660*/  IADD3 RZ, P6, PT, R42, R54, RZ ;  /* 0x000000362aff7210 */ /* 0x000fe20007fde0ff */
[----:B------:R-:W-:Y:S01]  /*16b670*/  IMAD.IADD R137, R53, 0x1, R136 ;  /* 0x0000000135897824 */ /* 0x000fe200078e0288 */
[----:B------:R-:W-:Y:S01]  /*16b680*/  IADD3.X R45, P0, PT, RZ, R60, RZ, P1, !PT ;  /* 0x0000003cff2d7210 */ /* 0x000fe20000f1e4ff */
[----:B------:R-:W-:Y:S01]  /*16b690*/  IMAD.WIDE.U32 R48, R161, R3, RZ ;  /* 0x00000003a1307225 */ /* 0x000fe200078e00ff */
[----:B------:R-:W-:-:S02]  /*16b6a0*/  IADD3.X RZ, P6, PT, R43, R67, RZ, P6, !PT ;  /* 0x000000432bff7210 */ /* 0x000fc400037de4ff */
[----:B------:R-:W-:Y:S01]  /*16b6b0*/  IADD3.X RZ, P1, PT, RZ, R137, RZ, P2, !PT ;  /* 0x00000089ffff7210 */ /* 0x000fe2000173e4ff */
[----:B------:R-:W-:Y:S02]  /*16b6c0*/  IMAD.X R55, RZ, RZ, RZ, P4 ;  /* 0x000000ffff377224 */ /* 0x000fe400020e06ff */
[----:B------:R-:W-:Y:S01]  /*16b6d0*/  IMAD.WIDE.U32 R46, R220, R3, RZ ;  /* 0x00000003dc2e7225 */ /* 0x000fe200078e00ff */
[----:B------:R-:W-:-:S03]  /*16b6e0*/  IADD3.X R45, P2, PT, RZ, R45, RZ, P1, !PT ;  /* 0x0000002dff2d7210 */ /* 0x000fc60000f5e4ff */
[----:B------:R-:W-:Y:S01]  /*16b6f0*/  IMAD.WIDE.U32 R48, P4, R4, R220, R48 ;  /* 0x000000dc04307225 */ /* 0x000fe20007880030 */
[----:B------:R-:W-:Y:S02]  /*16b700*/  IADD3 R112, P1, PT, R45, R112, RZ ;  /* 0x000000702d707210 */ /* 0x000fe40007f3e0ff */
[----:B------:R-:W-:Y:S01]  /*16b710*/  IADD3.X R61, PT, PT, RZ, RZ, R61, P2, P0 ;  /* 0x000000ffff3d7210 */ /* 0x000fe200017e043d */
[----:B------:R-:W-:Y:S01]  /*16b720*/  IMAD.MOV.U32 R54, RZ, RZ, R57 ;  /* 0x000000ffff367224 */ /* 0x000fe200078e0039 */
[----:B------:R-:W-:Y:S01]  /*16b730*/  IADD3 R45, P2, PT, R48, R47, RZ ;  /* 0x0000002f302d7210 */ /* 0x000fe20007f5e0ff */
[----:B------:R-:W-:Y:S01]  /*16b740*/  IMAD.IADD R56, R113, 0x1, R56 ;  /* 0x0000000171387824 */ /* 0x000fe200078e0238 */
[----:B------:R-:W-:Y:S01]  /*16b750*/  IADD3 RZ, P0, PT, R104, R46, RZ ;  /* 0x0000002e68ff7210 */ /* 0x000fe20007f1e0ff */
[----:B------:R-:W-:-:S03]  /*16b760*/  IMAD.WIDE.U32.X R54, R4, R160, R54, P5 ;  /* 0x000000a004367225 */ /* 0x000fc600028e0436 */
[----:B------:R-:W-:Y:S01]  /*16b770*/  IADD3.X R113, P1, PT, R56, R61, RZ, P1, !PT ;  /* 0x0000003d38717210 */ /* 0x000fe20000f3e4ff */
[----:B------:R-:W-:Y:S01]  /*16b780*/  IMAD R47, R137, -0x30003, RZ ;  /* 0xfffcfffd892f7824 */ /* 0x000fe200078e02ff */
[----:B------:R-:W-:Y:S01]  /*16b790*/  IADD3.X R53, P5, PT, RZ, R54, RZ, P3, !PT ;  /* 0x00000036ff357210 */ /* 0x000fe20001fbe4ff */
[C---:B------:R-:W-:Y:S01]  /*16b7a0*/  IMAD.WIDE.U32 R60, R52.reuse, -0x30003, RZ ;  /* 0xfffcfffd343c7825 */ /* 0x040fe200078e00ff */
[----:B------:R-:W-:Y:S02]  /*16b7b0*/  IADD3.X RZ, P0, PT, R105, R45, RZ, P0, !PT ;  /* 0x0000002d69ff7210 */ /* 0x000fe4000071e4ff */
[----:B------:R-:W-:Y:S01]  /*16b7c0*/  IADD3.X R53, P1, PT, RZ, R53, RZ, P1, !PT ;  /* 0x00000035ff357210 */ /* 0x000fe20000f3e4ff */
[----:B------:R-:W-:Y:S02]  /*16b7d0*/  IMAD R47, R52, -0x760c0004, R47 ;  /* 0x89f3fffc342f7824 */ /* 0x000fe400078e022f */
[----:B------:R-:W-:Y:S01]  /*16b7e0*/  IMAD.WIDE.U32 R42, R50, 0x397fe69a, R42 ;  /* 0x397fe69a322a7825 */ /* 0x000fe200078e002a */
[----:B------:R-:W-:-:S02]  /*16b7f0*/  IADD3.X R58, PT, PT, RZ, RZ, R55, P1, P5 ;  /* 0x000000ffff3a7210 */ /* 0x000fc40000fea437 */
[----:B------:R-:W-:Y:S01]  /*16b800*/  IADD3.X R221, P1, PT, RZ, R40, RZ, P6, !PT ;  /* 0x00000028ffdd7210 */ /* 0x000fe2000373e4ff */
[----:B------:R-:W-:Y:S01]  /*16b810*/  IMAD.IADD R59, R61, 0x1, R47 ;  /* 0x000000013d3b7824 */ /* 0x000fe200078e022f */
[----:B------:R-:W-:Y:S01]  /*16b820*/  IADD3 R138, P3, PT, R139, R42, RZ ;  /* 0x0000002a8b8a7210 */ /* 0x000fe20007f7e0ff */
[----:B------:R-:W-:Y:S02]  /*16b830*/  IMAD.IADD R44, R43, 0x1, R44 ;  /* 0x000000012b2c7824 */ /* 0x000fe400078e022c */
[----:B------:R-:W-:-:S04]  /*16b840*/  IMAD.WIDE.U32 R42, R59, -0x5555, RZ ;  /* 0xffffaaab3b2a7825 */ /* 0x000fc800078e00ff */
[----:B------:R-:W-:Y:S01]  /*16b850*/  IMAD.X R45, RZ, RZ, RZ, P4 ;  /* 0x000000ffff2d7224 */ /* 0x000fe200020e06ff */
[----:B------:R-:W-:Y:S01]  /*16b860*/  IADD3.X R139, P4, PT, R44, R63, RZ, P3, !PT ;  /* 0x0000003f2c8b7210 */ /* 0x000fe20001f9e4ff */
[----:B------:R-:W-:-:S03]  /*16b870*/  IMAD.WIDE.U32 R50, R60, -0x5555, RZ ;  /* 0xffffaaab3c327825 */ /* 0x000fc600078e00ff */
[----:B------:R-:W-:Y:S01]  /*16b880*/  IADD3.X R221, P4, PT, RZ, R221, RZ, P4, !PT ;  /* 0x000000ddffdd7210 */ /* 0x000fe2000279e4ff */
[----:B------:R-:W-:Y:S01]  /*16b890*/  IMAD.WIDE.U32 R42, P6, R60, -0x46010001, R42 ;  /* 0xb9feffff3c2a7825 */ /* 0x000fe200078c002a */
[----:B------:R-:W-:Y:S02]  /*16b8a0*/  IADD3 RZ, P3, PT, R52, R50, RZ ;  /* 0x0000003234ff7210 */ /* 0x000fe40007f7e0ff */
[----:B------:R-:W-:Y:S01]  /*16b8b0*/  IADD3.X R215, PT, PT, RZ, RZ, R41, P4, P1 ;  /* 0x000000ffffd77210 */ /* 0x000fe200027e2429 */
[----:B------:R-:W-:Y:S01]  /*16b8c0*/  IMAD.WIDE.U32 R114, R59, -0x4eac0001, RZ ;  /* 0xb153ffff3b727825 */ /* 0x000fe200078e00ff */
[----:B------:R-:W-:-:S03]  /*16b8d0*/  IADD3 R159, P4, PT, R42, R51, RZ ;  /* 0x000000332a9f7210 */ /* 0x000fc60007f9e0ff */
[----:B------:R-:W-:-:S04]  /*16b8e0*/  IMAD.WIDE.U32 R106, R59, -0x94f09dc, RZ ;  /* 0xf6b0f6243b6a7825 */ /* 0x000fc800078e00ff */
[----:B------:R-:W-:Y:S02]  /*16b8f0*/  IMAD.X R117, RZ, RZ, RZ, P6 ;  /* 0x000000ffff757224 */ /* 0x000fe400030e06ff */
[----:B------:R-:W-:Y:S02]  /*16b900*/  IMAD.MOV.U32 R116, RZ, RZ, R43 ;  /* 0x000000ffff747224 */ /* 0x000fe400078e002b */
[----:B------:R-:W-:-:S04]  /*16b910*/  IMAD.WIDE.U32 R40, R60, -0x4eac0001, RZ ;  /* 0xb153ffff3c287825 */ /* 0x000fc800078e00ff */
[----:B------:R-:W-:-:S04]  /*16b920*/  IMAD.WIDE.U32 R114, P5, R60, 0x1eabfffe, R114 ;  /* 0x1eabfffe3c727825 */ /* 0x000fc800078a0072 */
[----:B------:R-:W-:Y:S01]  /*16b930*/  IMAD.WIDE.U32 R94, R59, -0xc7aed41, RZ ;  /* 0xf38512bf3b5e7825 */ /* 0x000fe200078e00ff */
[----:B------:R-:W-:-:S03]  /*16b940*/  IADD3 R223, P6, PT, R114, R41, RZ ;  /* 0x0000002972df7210 */ /* 0x000fc60007fde0ff */
[----:B------:R-:W-:-:S04]  /*16b950*/  IMAD.WIDE.U32.X R116, R59, -0x46010001, R116, P4 ;  /* 0xb9feffff3b747825 */ /* 0x000fc800020e0474 */
[----:B------:R-:W-:-:S04]  /*16b960*/  IMAD.WIDE.U32 R102, R60, -0x94f09dc, RZ ;  /* 0xf6b0f6243c667825 */ /* 0x000fc800078e00ff */
[----:B------:R-:W-:-:S04]  /*16b970*/  IMAD.WIDE.U32 R106, P4, R60, 0x6730d2a0, R106 ;  /* 0x6730d2a03c6a7825 */ /* 0x000fc8000788006a */
[----:B------:R-:W-:Y:S02]  /*16b980*/  IMAD.X R111, RZ, RZ, RZ, P5 ;  /* 0x000000ffff6f7224 */ /* 0x000fe400028e06ff */
[----:B------:R-:W-:Y:S01]  /*16b990*/  IMAD.X R97, RZ, RZ, RZ, P4 ;  /* 0x000000ffff617224 */ /* 0x000fe200020e06ff */
[----:B------:R-:W-:Y:S01]  /*16b9a0*/  IADD3 R219, P4, PT, R106, R103, RZ ;  /* 0x000000676adb7210 */ /* 0x000fe20007f9e0ff */
[----:B------:R-:W-:-:S04]  /*16b9b0*/  IMAD.WIDE.U32 R98, R60, -0xc7aed41, RZ ;  /* 0xf38512bf3c627825 */ /* 0x000fc800078e00ff */
[----:B------:R-:W-:-:S04]  /*16b9c0*/  IMAD.WIDE.U32 R94, P5, R60, 0x64774b84, R94 ;  /* 0x64774b843c5e7825 */ /* 0x000fc800078a005e */
[----:B------:R-:W-:-:S04]  /*16b9d0*/  IMAD.WIDE.U32 R68, R59, 0x434bacd7, RZ ;  /* 0x434bacd73b447825 */ /* 0x000fc800078e00ff */
[----:B------:R-:W-:Y:S02]  /*16b9e0*/  IMAD.MOV.U32 R110, RZ, RZ, R115 ;  /* 0x000000ffff6e7224 */ /* 0x000fe400078e0073 */
[----:B------:R-:W-:Y:S02]  /*16b9f0*/  IMAD.MOV.U32 R96, RZ, RZ, R107 ;  /* 0x000000ffff607224 */ /* 0x000fe400078e006b */
[----:B------:R-:W-:Y:S02]  /*16ba00*/  IMAD.MOV.U32 R44, RZ, RZ, R49 ;  /* 0x000000ffff2c7224 */ /* 0x000fe400078e0031 */
[----:B------:R-:W-:Y:S02]  /*16ba10*/  IMAD.MOV.U32 R136, RZ, RZ, R52 ;  /* 0x000000ffff887224 */ /* 0x000fe400078e0034 */
[----:B------:R-:W-:-:S04]  /*16ba20*/  IMAD.WIDE.U32 R104, R3, R220, R104 ;  /* 0x000000dc03687225 */ /* 0x000fc800078e0068 */
[----:B------:R-:W-:Y:S01]  /*16ba30*/  IMAD.WIDE.U32.X R110, R59, 0x1eabfffe, R110, P6 ;  /* 0x1eabfffe3b6e7825 */ /* 0x000fe200030e046e */
[----:B------:R-:W-:-:S03]  /*16ba40*/  IADD3 R99, P6, PT, R94, R99, RZ ;  /* 0x000000635e637210 */ /* 0x000fc60007fde0ff */
[----:B------:R-:W-:-:S04]  /*16ba50*/  IMAD.WIDE.U32 R56, R59, 0x397fe69a, RZ ;  /* 0x397fe69a3b387825 */ /* 0x000fc800078e00ff */
[----:B------:R-:W-:-:S04]  /*16ba60*/  IMAD.WIDE.U32.X R96, R59, 0x6730d2a0, R96, P4 ;  /* 0x6730d2a03b607825 */ /* 0x000fc800020e0460 */
[----:B------:R-:W-:-:S04]  /*16ba70*/  IMAD.WIDE.U32 R46, R60, -0x5555, R136 ;  /* 0xffffaaab3c2e7825 */ /* 0x000fc800078e0088 */
[----:B------:R-:W-:Y:S01]  /*16ba80*/  IMAD.IADD R49, R105, 0x1, R48 ;  /* 0x0000000169317824 */ /* 0x000fe200078e0230 */
[----:B------:R-:W-:Y:S01]  /*16ba90*/  IADD3 RZ, P1, PT, RZ, R46, RZ ;  /* 0x0000002effff7210 */ /* 0x000fe20007f3e0ff */
[----:B------:R-:W-:Y:S01]  /*16baa0*/  IMAD.WIDE.U32.X R44, R4, R161, R44, P2 ;  /* 0x000000a1042c7225 */ /* 0x000fe200010e042c */
[----:B------:R-:W-:-:S03]  /*16bab0*/  IADD3 RZ, P2, PT, R112, R40, RZ ;  /* 0x0000002870ff7210 */ /* 0x000fc60007f5e0ff */
[----:B------:R-:W-:Y:S01]  /*16bac0*/  IMAD.X R65, RZ, RZ, RZ, P5 ;  /* 0x000000ffff417224 */ /* 0x000fe200028e06ff */
[----:B------:R-:W-:Y:S01]  /*16bad0*/  IADD3 R104, P5, PT, R53, R104, RZ ;  /* 0x0000006835687210 */ /* 0x000fe20007fbe0ff */
[C---:B------:R-:W-:Y:S01]  /*16bae0*/  IMAD.WIDE.U32 R68, P4, R60.reuse, 0x4b1ba7b6, R68 ;  /* 0x4b1ba7b63c447825 */ /* 0x040fe20007880044 */
[----:B------:R-:W-:Y:S02]  /*16baf0*/  IADD3.X RZ, P2, PT, R113, R223, RZ, P2, !PT ;  /* 0x000000df71ff7210 */ /* 0x000fe4000175e4ff */
[----:B------:R-:W-:Y:S01]  /*16bb00*/  IADD3.X R105, P5, PT, R49, R58, RZ, P5, !PT ;  /* 0x0000003a31697210 */ /* 0x000fe20002fbe4ff */
[----:B------:R-:W-:-:S04]  /*16bb10*/  IMAD.WIDE.U32 R72, R60, 0x434bacd7, RZ ;  /* 0x434bacd73c487825 */ /* 0x000fc800078e00ff */
[----:B------:R-:W-:Y:S02]  /*16bb20*/  IMAD.MOV.U32 R64, RZ, RZ, R95 ;  /* 0x000000ffff407224 */ /* 0x000fe400078e005f */
[----:B------:R-:W-:Y:S01]  /*16bb30*/  IMAD.IADD R158, R47, 0x1, R42 ;  /* 0x000000012f9e7824 */ /* 0x000fe200078e022a */
[----:B------:R-:W-:Y:S01]  /*16bb40*/  IADD3.X R47, P0, PT, RZ, R44, RZ, P0, !PT ;  /* 0x0000002cff2f7210 */ /* 0x000fe2000071e4ff */
[----:B------:R-:W-:-:S03]  /*16bb50*/  IMAD.WIDE.U32.X R64, R59, 0x64774b84, R64, P6 ;  /* 0x64774b843b407825 */ /* 0x000fc600030e0440 */
[----:B------:R-:W-:Y:S01]  /*16bb60*/  IADD3.X R47, P5, PT, RZ, R47, RZ, P5, !PT ;  /* 0x0000002fff2f7210 */ /* 0x000fe20002fbe4ff */
[----:B------:R-:W-:Y:S01]  /*16bb70*/  IMAD.X R53, RZ, RZ, RZ, P4 ;  /* 0x000000ffff357224 */ /* 0x000fe200020e06ff */
[----:B------:R-:W-:Y:S01]  /*16bb80*/  IADD3 R61, P4, PT, R68, R73, RZ ;  /* 0x00000049443d7210 */ /* 0x000fe20007f9e0ff */
[C---:B------:R-:W-:Y:S01]  /*16bb90*/  IMAD.WIDE.U32 R56, P6, R60.reuse, 0x1a0111ea, R56 ;  /* 0x1a0111ea3c387825 */ /* 0x040fe200078c0038 */
[----:B------:R-:W-:Y:S02]  /*16bba0*/  IADD3.X R73, PT, PT, RZ, RZ, R45, P5, P0 ;  /* 0x000000ffff497210 */ /* 0x000fe40002fe042d */
[----:B------:R-:W-:Y:S01]  /*16bbb0*/  IADD3.X RZ, P1, PT, RZ, R158, RZ, P1, !PT ;  /* 0x0000009effff7210 */ /* 0x000fe20000f3e4ff */
[----:B------:R-:W-:-:S04]  /*16bbc0*/  IMAD.WIDE.U32 R54, R60, 0x397fe69a, RZ ;  /* 0x397fe69a3c367825 */ /* 0x000fc800078e00ff */
[----:B------:R-:W-:-:S04]  /*16bbd0*/  IMAD.WIDE.U32 R42, R165, R3, RZ ;  /* 0x00000003a52a7225 */ /* 0x000fc800078e00ff */
[----:B------:R-:W-:Y:S02]  /*16bbe0*/  IMAD.MOV.U32 R52, RZ, RZ, R69 ;  /* 0x000000ffff347224 */ /* 0x000fe400078e0045 */
[----:B------:R-:W-:-:S04]  /*16bbf0*/  IMAD.WIDE.U32 R50, R225, R7, RZ ;  /* 0x00000007e1327225 */ /* 0x000fc800078e00ff */
[----:B------:R-:W-:Y:S01]  /*16bc00*/  IMAD.X R163, RZ, RZ, RZ, P6 ;  /* 0x000000ffffa37224 */ /* 0x000fe200030e06ff */
[----:B------:R-:W-:Y:S01]  /*16bc10*/  IADD3 R55, P6, PT, R56, R55, RZ ;  /* 0x0000003738377210 */ /* 0x000fe20007fde0ff */
[----:B------:R-:W-:-:S04]  /*16bc20*/  IMAD.WIDE.U32.X R52, R59, 0x4b1ba7b6, R52, P4 ;  /* 0x4b1ba7b63b347825 */ /* 0x000fc800020e0434 */
[----:B------:R-:W-:-:S04]  /*16bc30*/  IMAD.WIDE.U32 R42, P4, R4, R218, R42 ;  /* 0x000000da042a7225 */ /* 0x000fc8000788002a */
[----:B------:R-:W-:-:S04]  /*16bc40*/  IMAD.WIDE.U32 R40, R218, R3, RZ ;  /* 0x00000003da287225 */ /* 0x000fc800078e00ff */
[----:B------:R-:W-:Y:S02]  /*16bc50*/  IMAD.MOV.U32 R162, RZ, RZ, R57 ;  /* 0x000000ffffa27224 */ /* 0x000fe400078e0039 */
[----:B------:R-:W-:-:S04]  /*16bc60*/  IMAD.WIDE.U32 R66, R225, R5, RZ ;  /* 0x00000005e1427225 */ /* 0x000fc800078e00ff */
[----:B------:R-:W-:-:S04]  /*16bc70*/  IMAD.WIDE.U32 R48, R212, R7, RZ ;  /* 0x00000007d4307225 */ /* 0x000fc800078e00ff */
[----:B------:R-:W-:-:S04]  /*16bc80*/  IMAD.WIDE.U32 R50, P0, R8, R212, R50 ;  /* 0x000000d408327225 */ /* 0x000fc80007800032 */
[----:B------:R-:W-:Y:S01]  /*16bc90*/  IMAD.WIDE.U32.X R162, R59, 0x1a0111ea, R162, P6 ;  /* 0x1a0111ea3ba27825 */ /* 0x000fe200030e04a2 */
[----:B------:R-:W-:-:S03]  /*16bca0*/  IADD3 R69, P6, PT, R42, R41, RZ ;  /* 0x000000292a457210 */ /* 0x000fc60007fde0ff */
[----:B------:R-:W-:Y:S01]  /*16bcb0*/  IMAD.X R155, RZ, RZ, RZ, P4 ;  /* 0x000000ffff9b7224 */ /* 0x000fe200020e06ff */
[----:B------:R-:W-:Y:S01]  /*16bcc0*/  IADD3 RZ, P4, PT, R156, R40, RZ ;  /* 0x000000289cff7210 */ /* 0x000fe20007f9e0ff */
[----:B------:R-:W-:-:S03]  /*16bcd0*/  IMAD.WIDE.U32 R40, R3, R218, R156 ;  /* 0x000000da03287225 */ /* 0x000fc600078e009c */
[----:B------:R-:W-:Y:S01]  /*16bce0*/  IADD3.X RZ, P4, PT, R157, R69, RZ, P4, !PT ;  /* 0x000000459dff7210 */ /* 0x000fe2000279e4ff */
[----:B------:R-:W-:-:S04]  /*16bcf0*/  IMAD.WIDE.U32 R66, P5, R6, R212, R66 ;  /* 0x000000d406427225 */ /* 0x000fc800078a0042 */
[----:B------:R-:W-:Y:S01]  /*16bd00*/  IMAD.X R45, RZ, RZ, RZ, P0 ;  /* 0x000000ffff2d7224 */ /* 0x000fe200000e06ff */
[----:B------:R-:W-:Y:S01]  /*16bd10*/  IADD3 R49, P0, PT, R50, R49, RZ ;  /* 0x0000003132317210 */ /* 0x000fe20007f1e0ff */
[----:B------:R-:W-:-:S04]  /*16bd20*/  IMAD.WIDE.U32 R100, R225, R11, RZ ;  /* 0x0000000be1647225 */ /* 0x000fc800078e00ff */
[----:B------:R-:W-:Y:S02]  /*16bd30*/  IMAD.MOV.U32 R44, RZ, RZ, R51 ;  /* 0x000000ffff2c7224 */ /* 0x000fe400078e0033 */
[----:B------:R-:W-:Y:S02]  /*16bd40*/  IMAD.MOV.U32 R154, RZ, RZ, R43 ;  /* 0x000000ffff9a7224 */ /* 0x000fe400078e002b */
[----:B------:R-:W-:Y:S02]  /*16bd50*/  IMAD.IADD R156, R41, 0x1, R42 ;  /* 0x00000001299c7824 */ /* 0x000fe400078e022a */
[----:B------:R-:W-:Y:S01]  /*16bd60*/  IMAD.X R63, RZ, RZ, RZ, P5 ;  /* 0x000000ffff3f7224 */ /* 0x000fe200028e06ff */
[----:B------:R-:W-:Y:S01]  /*16bd70*/  IADD3 R57, P5, PT, R66, R71, RZ ;  /* 0x0000004742397210 */ /* 0x000fe20007fbe0ff */
[----:B------:R-:W-:-:S04]  /*16bd80*/  IMAD.WIDE.U32 R42, R225, R9, RZ ;  /* 0x00000009e12a7225 */ /* 0x000fc800078e00ff */
[----:B------:R-:W-:Y:S02]  /*16bd90*/  IMAD.MOV.U32 R62, RZ, RZ, R67 ;  /* 0x000000ffff3e7224 */ /* 0x000fe400078e0043 */
[----:B------:R-:W-:-:S04]  /*16bda0*/  IMAD.WIDE.U32.X R44, R8, R225, R44, P0 ;  /* 0x000000e1082c7225 */ /* 0x000fc800000e042c */
[----:B------:R-:W-:-:S04]  /*16bdb0*/  IMAD.WIDE.U32 R100, P0, R13, R212, R100 ;  /* 0x000000d40d647225 */ /* 0x000fc80007800064 */
[----:B------:R-:W-:-:S04]  /*16bdc0*/  IMAD.WIDE.U32 R108, R212, R11, RZ ;  /* 0x0000000bd46c7225 */ /* 0x000fc800078e00ff */
[----:B------:R-:W-:Y:S01]  /*16bdd0*/  IMAD.WIDE.U32.X R154, R4, R165, R154, P6 ;  /* 0x000000a5049a7225 */ /* 0x000fe200030e049a */
[----:B------:R-:W-:-:S03]  /*16bde0*/  IADD3 R136, P6, PT, R47, R40, RZ ;  /* 0x000000282f887210 */ /* 0x000fc60007fde0ff */
[----:B------:R-:W-:-:S04]  /*16bdf0*/  IMAD.WIDE.U32.X R62, R6, R225, R62, P5 ;  /* 0x000000e1063e7225 */ /* 0x000fc800028e043e */
[----:B------:R-:W-:-:S04]  /*16be00*/  IMAD.WIDE.U32 R42, P5, R10, R212, R42 ;  /* 0x000000d40a2a7225 */ /* 0x000fc800078a002a */
[----:B------:R-:W-:-:S04]  /*16be10*/  IMAD.WIDE.U32 R46, R212, R9, RZ ;  /* 0x00000009d42e7225 */ /* 0x000fc800078e00ff */
[----:B------:R-:W-:Y:S01]  /*16be20*/  IMAD.X R59, RZ, RZ, RZ, P0 ;  /* 0x000000ffff3b7224 */ /* 0x000fe200000e06ff */
[----:B------:R-:W-:Y:S01]  /*16be30*/  IADD3 R109, P0, PT, R100, R109, RZ ;  /* 0x0000006d646d7210 */ /* 0x000fe20007f1e0ff */
[----:B------:R-:W-:Y:S02]  /*16be40*/  IMAD.MOV.U32 R58, RZ, RZ, R101 ;  /* 0x000000ffff3a7224 */ /* 0x000fe400078e0065 */
[----:B------:R-:W-:Y:S01]  /*16be50*/  IMAD.X R41, RZ, RZ, RZ, P5 ;  /* 0x000000ffff297224 */ /* 0x000fe200028e06ff */
[----:B------:R-:W-:Y:S01]  /*16be60*/  IADD3 R47, P5, PT, R42, R47, RZ ;  /* 0x0000002f2a2f7210 */ /* 0x000fe20007fbe0ff */
[----:B------:R-:W-:-:S04]  /*16be70*/  IMAD.WIDE.U32 R152, R217, R3, RZ ;  /* 0x00000003d9987225 */ /* 0x000fc800078e00ff */
[----:B------:R-:W-:Y:S01]  /*16be80*/  IMAD.MOV.U32 R40, RZ, RZ, R43 ;  /* 0x000000ffff287224 */ /* 0x000fe200078e002b */
[----:B------:R-:W-:Y:S01]  /*16be90*/  IADD3.X R43, P4, PT, RZ, R154, RZ, P4, !PT ;  /* 0x0000009aff2b7210 */ /* 0x000fe2000279e4ff */
[----:B------:R-:W-:Y:S01]  /*16bea0*/  IMAD.WIDE.U32.X R58, R13, R225, R58, P0 ;  /* 0x000000e10d3a7225 */ /* 0x000fe200000e043a */
[----:B------:R-:W-:Y:S02]  /*16beb0*/  IADD3.X RZ, P0, PT, R137, R159, RZ, P3, !PT ;  /* 0x0000009f89ff7210 */ /* 0x000fe40001f1e4ff */
[----:B------:R-:W-:Y:S01]  /*16bec0*/  IADD3.X R137, P3, PT, R156, R73, RZ, P6, !PT ;  /* 0x000000499c897210 */ /* 0x000fe2000377e4ff */
[----:B------:R-:W-:-:S03]  /*16bed0*/  IMAD.WIDE.U32.X R40, R10, R225, R40, P5 ;  /* 0x000000e10a287225 */ /* 0x000fc600028e0428 */
[----:B------:R-:W-:Y:S01]  /*16bee0*/  IADD3.X R43, P3, PT, RZ, R43, RZ, P3, !PT ;  /* 0x0000002bff2b7210 */ /* 0x000fe20001f7e4ff */
[----:B------:R-:W-:-:S03]  /*16bef0*/  IMAD.WIDE.U32 R152, P5, R4, R216, R152 ;  /* 0x000000d804987225 */ /* 0x000fc600078a0098 */
[----:B------:R-:W-:Y:S01]  /*16bf00*/  IADD3.X R155, PT, PT, RZ, RZ, R155, P3, P4 ;  /* 0x000000ffff9b7210 */ /* 0x000fe20001fe849b */
[----:B------:R-:W-:-:S04]  /*16bf10*/  IMAD.WIDE.U32 R156, R216, R3, RZ ;  /* 0x00000003d89c7225 */ /* 0x000fc800078e00ff */
[----:B------:R-:W-:Y:S01]  /*16bf20*/  IMAD.X R103, RZ, RZ, RZ, P5 ;  /* 0x000000ffff677224 */ /* 0x000fe200028e06ff */
[----:B------:R-:W-:Y:S01]  /*16bf30*/  IADD3 RZ, P5, PT, R104, R102, RZ ;  /* 0x0000006668ff7210 */ /* 0x000fe20007fbe0ff */
        /* <DEDUP_REMOVED lines=12> */
[----:B------:R-:W-:Y:S01]  /*16c000*/  IADD3.X R51, P2, PT, RZ, R110, RZ, P2, !PT ;  /* 0x0000006eff337210 */ /* 0x000fe2000175e4ff */
[----:B------:R-:W-:Y:S01]  /*16c010*/  IMAD.WIDE.U32 R112, R60, -0x4eac0001, R112 ;  /* 0xb153ffff3c707825 */ /* 0x000fe200078e0070 */
[----:B------:R-:W-:Y:S02]  /*16c020*/  IADD3.X R107, P4, PT, RZ, R107, RZ, P4, !PT ;  /* 0x0000006bff6b7210 */ /* 0x000fe4000279e4ff */
[----:B------:R-:W-:Y:S01]  /*16c030*/  IADD3.X RZ, P5, PT, R105, R219, RZ, P5, !PT ;  /* 0x000000db69ff7210 */ /* 0x000fe20002fbe4ff */
[----:B------:R-:W-:Y:S01]  /*16c040*/  IMAD.WIDE.U32 R152, P6, R4, R214, R138 ;  /* 0x000000d604987225 */ /* 0x000fe200078c008a */
[----:B------:R-:W-:-:S02]  /*16c050*/  IADD3.X R67, PT, PT, RZ, RZ, R103, P4, P3 ;  /* 0x000000ffff437210 */ /* 0x000fc400027e6467 */
[----:B------:R-:W-:Y:S01]  /*16c060*/  IADD3.X R71, P5, PT, RZ, R96, RZ, P5, !PT ;  /* 0x00000060ff477210 */ /* 0x000fe20002fbe4ff */
[----:B------:R-:W-:Y:S02]  /*16c070*/  IMAD.IADD R114, R113, 0x1, R114 ;  /* 0x0000000171727824 */ /* 0x000fe400078e0272 */
[----:B------:R-:W-:Y:S01]  /*16c080*/  IMAD.X R103, RZ, RZ, RZ, P6 ;  /* 0x000000ffff677224 */ /* 0x000fe200030e06ff */
[----:B------:R-:W-:Y:S01]  /*16c090*/  IADD3.X R113, P6, PT, RZ, R43, RZ, P1, !PT ;  /* 0x0000002bff717210 */ /* 0x000fe20000fde4ff */
[----:B------:R-:W-:Y:S01]  /*16c0a0*/  IMAD.WIDE.U32 R138, R214, R3, RZ ;  /* 0x00000003d68a7225 */ /* 0x000fe200078e00ff */
[-C--:B------:R-:W-:Y:S02]  /*16c0b0*/  IADD3 RZ, P1, PT, RZ, R224.reuse, RZ ;  /* 0x000000e0ffff7210 */ /* 0x080fe40007f3e0ff */
[----:B------:R-:W-:Y:S01]  /*16c0c0*/  IADD3 R224, P4, PT, R221, R224, RZ ;  /* 0x000000e0dde07210 */ /* 0x000fe20007f9e0ff */
[----:B------:R-:W-:Y:S01]  /*16c0d0*/  IMAD.MOV.U32 R102, RZ, RZ, R153 ;  /* 0x000000ffff667224 */ /* 0x000fe200078e0099 */
[----:B------:R-:W-:Y:S01]  /*16c0e0*/  IADD3.X R117, PT, PT, RZ, RZ, R117, P6, P0 ;  /* 0x000000ffff757210 */ /* 0x000fe200037e0475 */
[----:B------:R-:W-:Y:S01]  /*16c0f0*/  IMAD.WIDE.U32 R154, R165, R5, RZ ;  /* 0x00000005a59a7225 */ /* 0x000fe200078e00ff */
[----:B------:R-:W-:-:S02]  /*16c100*/  IADD3 R112, P6, PT, R113, R112, RZ ;  /* 0x0000007071707210 */ /* 0x000fc40007fde0ff */
[----:B------:R-:W-:Y:S02]  /*16c110*/  IADD3 R69, P3, PT, R152, R139, RZ ;  /* 0x0000008b98457210 */ /* 0x000fe40007f7e0ff */
[-C--:B------:R-:W-:Y:S02]  /*16c120*/  IADD3.X R225, P0, PT, R215, R164.reuse, RZ, P4, !PT ;  /* 0x000000a4d7e17210 */ /* 0x080fe4000271e4ff */
[----:B------:R-:W-:Y:S01]  /*16c130*/  IADD3.X R113, P4, PT, R114, R117, RZ, P6, !PT ;  /* 0x0000007572717210 */ /* 0x000fe2000379e4ff */
[----:B------:R-:W-:Y:S01]  /*16c140*/  IMAD.WIDE.U32 R114, R60, -0x94f09dc, R104 ;  /* 0xf6b0f6243c727825 */ /* 0x000fe200078e0068 */
[----:B------:R-:W-:-:S03]  /*16c150*/  IADD3.X RZ, P1, PT, RZ, R164, RZ, P1, !PT ;  /* 0x000000a4ffff7210 */ /* 0x000fc60000f3e4ff */
[----:B------:R-:W-:Y:S01]  /*16c160*/  IMAD.WIDE.U32.X R102, R4, R213, R102, P3 ;  /* 0x000000d504667225 */ /* 0x000fe200018e0466 */
[----:B------:R-:W-:-:S03]  /*16c170*/  IADD3 RZ, P3, PT, R224, R138, RZ ;  /* 0x0000008ae0ff7210 */ /* 0x000fc60007f7e0ff */
[----:B------:R-:W-:Y:S01]  /*16c180*/  IMAD.WIDE.U32 R116, R3, R214, R224 ;  /* 0x000000d603747225 */ /* 0x000fe200078e00e0 */
[----:B------:R-:W-:-:S03]  /*16c190*/  IADD3.X RZ, P3, PT, R225, R69, RZ, P3, !PT ;  /* 0x00000045e1ff7210 */ /* 0x000fc60001f7e4ff */
[----:B------:R-:W-:Y:S01]  /*16c1a0*/  IMAD.IADD R43, R115, 0x1, R106 ;  /* 0x00000001732b7824 */ /* 0x000fe200078e026a */
[----:B------:R-:W-:Y:S01]  /*16c1b0*/  IADD3.X R115, P4, PT, RZ, R51, RZ, P4, !PT ;  /* 0x00000033ff737210 */ /* 0x000fe2000279e4ff */
[----:B------:R-:W-:Y:S01]  /*16c1c0*/  IMAD.IADD R152, R117, 0x1, R152 ;  /* 0x0000000175987824 */ /* 0x000fe200078e0298 */
[----:B------:R-:W-:Y:S01]  /*16c1d0*/  IADD3 R106, P6, PT, R107, R116, RZ ;  /* 0x000000746b6a7210 */ /* 0x000fe20007fde0ff */
[----:B------:R-:W-:Y:S01]  /*16c1e0*/  IMAD.WIDE.U32 R104, R60, -0xc7aed41, R136 ;  /* 0xf38512bf3c687825 */ /* 0x000fe200078e0088 */
[----:B------:R-:W-:Y:S02]  /*16c1f0*/  IADD3.X R110, PT, PT, RZ, RZ, R111, P4, P2 ;  /* 0x000000ffff6e7210 */ /* 0x000fe400027e446f */
[----:B------:R-:W-:Y:S01]  /*16c200*/  IADD3 R114, P4, PT, R115, R114, RZ ;  /* 0x0000007273727210 */ /* 0x000fe20007f9e0ff */
[----:B------:R-:W-:Y:S01]  /*16c210*/  IMAD.IADD R94, R105, 0x1, R94 ;  /* 0x00000001695e7824 */ /* 0x000fe200078e025e */
[----:B------:R-:W-:Y:S01]  /*16c220*/  IADD3.X R107, P6, PT, R152, R67, RZ, P6, !PT ;  /* 0x00000043986b7210 */ /* 0x000fe200037de4ff */
[----:B------:R-:W-:Y:S01]  /*16c230*/  IMAD.WIDE.U32 R138, R60, 0x434bacd7, R158 ;  /* 0x434bacd73c8a7825 */ /* 0x000fe200078e009e */
[----:B------:R-:W-:-:S02]  /*16c240*/  IADD3.X R101, P3, PT, RZ, R102, RZ, P3, !PT ;  /* 0x00000066ff657210 */ /* 0x000fc40001f7e4ff */
[----:B------:R-:W-:Y:S01]  /*16c250*/  IADD3.X R115, P4, PT, R43, R110, RZ, P4, !PT ;  /* 0x0000006e2b737210 */ /* 0x000fe2000279e4ff */
[----:B------:R-:W-:Y:S01]  /*16c260*/  IMAD.IADD R68, R139, 0x1, R68 ;  /* 0x000000018b447824 */ /* 0x000fe200078e0244 */
[----:B------:R-:W-:Y:S01]  /*16c270*/  IADD3.X R101, P6, PT, RZ, R101, RZ, P6, !PT ;  /* 0x00000065ff657210 */ /* 0x000fe200037de4ff */
[----:B------:R-:W-:Y:S01]  /*16c280*/  IMAD.WIDE.U32 R224, R161, R5, RZ ;  /* 0x00000005a1e07225 */ /* 0x000fe200078e00ff */
[----:B------:R-:W-:Y:S02]  /*16c290*/  IADD3 RZ, P2, PT, R136, R98, RZ ;  /* 0x0000006288ff7210 */ /* 0x000fe40007f5e0ff */
[----:B------:R-:W-:Y:S02]  /*16c2a0*/  IADD3.X R71, P4, PT, RZ, R71, RZ, P4, !PT ;  /* 0x00000047ff477210 */ /* 0x000fe4000279e4ff */
[----:B------:R-:W-:Y:S02]  /*16c2b0*/  IADD3.X R215, PT, PT, RZ, RZ, R103, P6, P3 ;  /* 0x000000ffffd77210 */ /* 0x000fe400037e6467 */
[----:B------:R-:W-:-:S02]  /*16c2c0*/  IADD3 RZ, P6, PT, R112, R70, RZ ;  /* 0x0000004670ff7210 */ /* 0x000fc40007fde0ff */
[----:B------:R-:W-:Y:S02]  /*16c2d0*/  IADD3.X RZ, P2, PT, R137, R99, RZ, P2, !PT ;  /* 0x0000006389ff7210 */ /* 0x000fe4000175e4ff */
[----:B------:R-:W-:Y:S01]  /*16c2e0*/  IADD3 R70, P3, PT, R71, R104, RZ ;  /* 0x0000006847467210 */ /* 0x000fe20007f7e0ff */
[----:B------:R-:W-:Y:S01]  /*16c2f0*/  IMAD.WIDE.U32 R104, R5, R222, R114 ;  /* 0x000000de05687225 */ /* 0x000fe200078e0072 */
[----:B------:R-:W-:Y:S02]  /*16c300*/  IADD3.X R97, PT, PT, RZ, RZ, R97, P4, P5 ;  /* 0x000000ffff617210 */ /* 0x000fe400027ea461 */
[----:B------:R-:W-:Y:S02]  /*16c310*/  IADD3.X R51, P2, PT, RZ, R64, RZ, P2, !PT ;  /* 0x00000040ff337210 */ /* 0x000fe4000175e4ff */
[----:B------:R-:W-:Y:S01]  /*16c320*/  IADD3.X R71, P3, PT, R94, R97, RZ, P3, !PT ;  /* 0x000000615e477210 */ /* 0x000fe20001f7e4ff */
[----:B------:R-:W-:Y:S01]  /*16c330*/  IMAD.WIDE.U32 R94, R222, R5, RZ ;  /* 0x00000005de5e7225 */ /* 0x000fe200078e00ff */
[----:B------:R-:W-:-:S02]  /*16c340*/  IADD3.X RZ, P6, PT, R113, R57, RZ, P6, !PT ;  /* 0x0000003971ff7210 */ /* 0x000fc400037de4ff */
[----:B------:R-:W-:Y:S01]  /*16c350*/  IADD3.X R51, P3, PT, RZ, R51, RZ, P3, !PT ;  /* 0x00000033ff337210 */ /* 0x000fe20001f7e4ff */
[----:B------:R-:W-:Y:S01]  /*16c360*/  IMAD.WIDE.U32 R112, R5, R212, R112 ;  /* 0x000000d405707225 */ /* 0x000fe200078e0070 */
[----:B------:R-:W-:Y:S02]  /*16c370*/  IADD3 RZ, P4, PT, R158, R72, RZ ;  /* 0x000000489eff7210 */ /* 0x000fe40007f9e0ff */
[----:B------:R-:W-:Y:S01]  /*16c380*/  IADD3.X R57, PT, PT, RZ, RZ, R65, P3, P2 ;  /* 0x000000ffff397210 */ /* 0x000fe20001fe4441 */
[----:B------:R-:W-:Y:S01]  /*16c390*/  IMAD.IADD R113, R113, 0x1, R66 ;  /* 0x0000000171717824 */ /* 0x000fe200078e0242 */
[----:B------:R-:W-:Y:S01]  /*16c3a0*/  IADD3 RZ, P3, PT, RZ, R112, RZ ;  /* 0x00000070ffff7210 */ /* 0x000fe20007f7e0ff */
[----:B------:R-:W-:Y:S01]  /*16c3b0*/  IMAD.WIDE.U32 R72, R160, R5, RZ ;  /* 0x00000005a0487225 */ /* 0x000fe200078e00ff */
[----:B------:R-:W-:Y:S02]  /*16c3c0*/  IADD3.X R43, P6, PT, RZ, R62, RZ, P6, !PT ;  /* 0x0000003eff2b7210 */ /* 0x000fe400037de4ff */
[----:B------:R-:W-:Y:S01]  /*16c3d0*/  IADD3.X RZ, P3, PT, RZ, R113, RZ, P3, !PT ;  /* 0x00000071ffff7210 */ /* 0x000fe20001f7e4ff */
[----:B------:R-:W-:Y:S01]  /*16c3e0*/  IMAD.WIDE.U32 R116, R112, -0x30003, RZ ;  /* 0xfffcfffd70747825 */ /* 0x000fe200078e00ff */
[----:B------:R-:W-:-:S02]  /*16c3f0*/  IADD3.X RZ, P4, PT, R159, R61, RZ, P4, !PT ;  /* 0x0000003d9fff7210 */ /* 0x000fc4000279e4ff */
        /* <DEDUP_REMOVED lines=10> */
[----:B------:R-:W-:Y:S01]  /*16c4a0*/  IMAD.WIDE.U32.X R64, R6, R160, R64, P5 ;  /* 0x000000a006407225 */ /* 0x000fe200028e0440 */
[----:B------:R-:W-:-:S02]  /*16c4b0*/  IADD3.X R139, P6, PT, R68, R57, RZ, P6, !PT ;  /* 0x00000039448b7210 */ /* 0x000fc400037de4ff */
[----:B------:R-:W-:Y:S01]  /*16c4c0*/  IADD3.X R137, P5, PT, RZ, R52, RZ, P4, !PT ;  /* 0x00000034ff897210 */ /* 0x000fe200027be4ff */
[----:B------:R-:W-:Y:S01]  /*16c4d0*/  IMAD.WIDE.U32 R60, R60, 0x397fe69a, R106 ;  /* 0x397fe69a3c3c7825 */ /* 0x000fe200078e006a */
[----:B------:R-:W-:Y:S02]  /*16c4e0*/  IADD3 R104, P3, PT, R43, R104, RZ ;  /* 0x000000682b687210 */ /* 0x000fe40007f7e0ff */
[----:B------:R-:W-:Y:S01]  /*16c4f0*/  IADD3.X R137, P4, PT, RZ, R137, RZ, P6, !PT ;  /* 0x00000089ff897210 */ /* 0x000fe2000379e4ff */
[----:B------:R-:W-:Y:S01]  /*16c500*/  IMAD.IADD R56, R61, 0x1, R56 ;  /* 0x000000013d387824 */ /* 0x000fe200078e0238 */
[----:B------:R-:W-:Y:S01]  /*16c510*/  IADD3.X R105, P3, PT, R72, R63, RZ, P3, !PT ;  /* 0x0000003f48697210 */ /* 0x000fe20001f7e4ff */
[----:B------:R-:W-:Y:S01]  /*16c520*/  IMAD R51, R113, -0x30003, RZ ;  /* 0xfffcfffd71337824 */ /* 0x000fe200078e02ff */
[----:B------:R-:W-:Y:S01]  /*16c530*/  IADD3.X R157, P2, PT, RZ, R64, RZ, P2, !PT ;  /* 0x00000040ff9d7210 */ /* 0x000fe2000175e4ff */
[----:B------:R-:W-:Y:S01]  /*16c540*/  IMAD.WIDE.U32 R96, R5, R220, R70 ;  /* 0x000000dc05607225 */ /* 0x000fe200078e0046 */
[----:B------:R-:W-:-:S02]  /*16c550*/  IADD3 RZ, P6, PT, R106, R54, RZ ;  /* 0x000000366aff7210 */ /* 0x000fc40007fde0ff */
[----:B------:R-:W-:Y:S01]  /*16c560*/  IADD3.X R53, PT, PT, RZ, RZ, R53, P4, P5 ;  /* 0x000000ffff357210 */ /* 0x000fe200027ea435 */
[----:B------:R-:W-:Y:S01]  /*16c570*/  IMAD R51, R112, -0x760c0004, R51 ;  /* 0x89f3fffc70337824 */ /* 0x000fe200078e0233 */
[----:B------:R-:W-:Y:S01]  /*16c580*/  IADD3.X R157, P4, PT, RZ, R157, RZ, P3, !PT ;  /* 0x0000009dff9d7210 */ /* 0x000fe20001f9e4ff */
[C---:B------:R-:W-:Y:S01]  /*16c590*/  IMAD.WIDE.U32 R152, R116.reuse, -0x4eac0001, RZ ;  /* 0xb153ffff74987825 */ /* 0x040fe200078e00ff */
[----:B------:R-:W-:Y:S02]  /*16c5a0*/  IADD3 R136, P3, PT, R137, R60, RZ ;  /* 0x0000003c89887210 */ /* 0x000fe40007f7e0ff */
[----:B------:R-:W-:Y:S01]  /*16c5b0*/  IADD3.X RZ, P6, PT, R107, R55, RZ, P6, !PT ;  /* 0x000000376bff7210 */ /* 0x000fe200037de4ff */
[----:B------:R-:W-:Y:S01]  /*16c5c0*/  IMAD.WIDE.U32 R94, R116, -0x94f09dc, RZ ;  /* 0xf6b0f624745e7825 */ /* 0x000fe200078e00ff */
[----:B------:R-:W-:Y:S02]  /*16c5d0*/  IADD3.X R219, PT, PT, RZ, RZ, R65, P4, P2 ;  /* 0x000000ffffdb7210 */ /* 0x000fe400027e4441 */
[----:B------:R-:W-:Y:S01]  /*16c5e0*/  IADD3.X R137, P4, PT, R56, R53, RZ, P3, !PT ;  /* 0x0000003538897210 */ /* 0x000fe20001f9e4ff */
[----:B------:R-:W-:Y:S01]  /*16c5f0*/  IMAD.WIDE.U32 R52, R220, R5, RZ ;  /* 0x00000005dc347225 */ /* 0x000fe200078e00ff */
[----:B------:R-:W-:-:S02]  /*16c600*/  IADD3.X R164, P3, PT, RZ, R162, RZ, P6, !PT ;  /* 0x000000a2ffa47210 */ /* 0x000fc4000377e4ff */
[----:B------:R-:W-:Y:S01]  /*16c610*/  IADD3.X R54, P2, PT, RZ, RZ, RZ, P0, !PT ;  /* 0x000000ffff367210 */ /* 0x000fe2000075e4ff */
[----:B------:R-:W-:Y:S01]  /*16c620*/  IMAD.WIDE.U32 R68, R116, -0xc7aed41, RZ ;  /* 0xf38512bf74447825 */ /* 0x000fe200078e00ff */
[----:B------:R-:W-:Y:S02]  /*16c630*/  IADD3.X R164, P0, PT, RZ, R164, RZ, P4, !PT ;  /* 0x000000a4ffa47210 */ /* 0x000fe4000271e4ff */
[----:B------:R-:W-:Y:S01]  /*16c640*/  IADD3.X R43, P1, PT, RZ, RZ, RZ, P1, !PT ;  /* 0x000000ffff2b7210 */ /* 0x000fe20000f3e4ff */
[----:B------:R-:W-:Y:S01]  /*16c650*/  IMAD.WIDE.U32 R224, P4, R6, R220, R224 ;  /* 0x000000dc06e07225 */ /* 0x000fe200078800e0 */
[----:B------:R-:W-:Y:S02]  /*16c660*/  IADD3.X R162, PT, PT, RZ, RZ, R163, P0, P3 ;  /* 0x000000ffffa27210 */ /* 0x000fe400007e64a3 */
[----:B------:R-:W-:Y:S01]  /*16c670*/  IADD3 R54, P5, PT, R54, R43, RZ ;  /* 0x0000002b36367210 */ /* 0x000fe20007fbe0ff */
[----:B------:R-:W-:Y:S01]  /*16c680*/  IMAD.IADD R163, R117, 0x1, R51 ;  /* 0x0000000175a37824 */ /* 0x000fe200078e0233 */
[----:B------:R-:W-:Y:S01]  /*16c690*/  IADD3 R43, P3, PT, R224, R53, RZ ;  /* 0x00000035e02b7210 */ /* 0x000fe20007f7e0ff */
[----:B------:R-:W-:Y:S01]  /*16c6a0*/  IMAD.X R159, RZ, RZ, RZ, P4 ;  /* 0x000000ffff9f7224 */ /* 0x000fe200020e06ff */
[----:B------:R-:W-:Y:S01]  /*16c6b0*/  IADD3 RZ, P6, PT, R70, R52, RZ ;  /* 0x0000003446ff7210 */ /* 0x000fe20007fde0ff */
[----:B------:R-:W-:Y:S01]  /*16c6c0*/  IMAD.X R226, RZ, RZ, RZ, P1 ;  /* 0x000000ffffe27224 */ /* 0x000fe200008e06ff */
[----:B------:R-:W-:Y:S01]  /*16c6d0*/  IADD3 R101, P0, PT, R101, R54, RZ ;  /* 0x0000003665657210 */ /* 0x000fe20007f1e0ff */
[----:B------:R-:W-:Y:S01]  /*16c6e0*/  IMAD.WIDE.U32 R114, R163, -0x5555, RZ ;  /* 0xffffaaaba3727825 */ /* 0x000fe200078e00ff */
[----:B------:R-:W-:-:S02]  /*16c6f0*/  IADD3.X RZ, P4, PT, R71, R43, RZ, P6, !PT ;  /* 0x0000002b47ff7210 */ /* 0x000fc4000379e4ff */
[----:B------:R-:W-:Y:S01]  /*16c700*/  IADD3.X R226, PT, PT, R226, RZ, RZ, P5, P2 ;  /* 0x000000ffe2e27210 */ /* 0x000fe20002fe44ff */
[----:B------:R-:W-:-:S03]  /*16c710*/  IMAD.WIDE.U32 R70, R163, -0xc7aed41, RZ ;  /* 0xf38512bfa3467825 */ /* 0x000fc600078e00ff */
[----:B------:R-:W-:Y:S01]  /*16c720*/  IADD3.X R215, P0, PT, R215, R226, RZ, P0, !PT ;  /* 0x000000e2d7d77210 */ /* 0x000fe2000071e4ff */
[----:B------:R-:W-:-:S04]  /*16c730*/  IMAD.WIDE.U32 R98, R163, -0x94f09dc, RZ ;  /* 0xf6b0f624a3627825 */ /* 0x000fc800078e00ff */
[----:B------:R-:W-:-:S04]  /*16c740*/  IMAD.WIDE.U32 R106, R163, -0x4eac0001, RZ ;  /* 0xb153ffffa36a7825 */ /* 0x000fc800078e00ff */
[----:B------:R-:W-:-:S04]  /*16c750*/  IMAD.WIDE.U32 R56, R163, 0x397fe69a, RZ ;  /* 0x397fe69aa3387825 */ /* 0x000fc800078e00ff */
[----:B------:R-:W-:-:S04]  /*16c760*/  IMAD.WIDE.U32 R70, P5, R116, 0x64774b84, R70 ;  /* 0x64774b8474467825 */ /* 0x000fc800078a0046 */
[----:B------:R-:W-:-:S04]  /*16c770*/  IMAD.WIDE.U32 R114, P2, R116, -0x46010001, R114 ;  /* 0xb9feffff74727825 */ /* 0x000fc80007840072 */
[----:B------:R-:W-:-:S04]  /*16c780*/  IMAD.WIDE.U32 R52, R116, -0x5555, RZ ;  /* 0xffffaaab74347825 */ /* 0x000fc800078e00ff */
[----:B------:R-:W-:-:S04]  /*16c790*/  IMAD.WIDE.U32 R98, P1, R116, 0x6730d2a0, R98 ;  /* 0x6730d2a074627825 */ /* 0x000fc80007820062 */
[----:B------:R-:W-:Y:S02]  /*16c7a0*/  IMAD.X R67, RZ, RZ, RZ, P5 ;  /* 0x000000ffff437224 */ /* 0x000fe400028e06ff */
[----:B------:R-:W-:-:S04]  /*16c7b0*/  IMAD.WIDE.U32 R106, P6, R116, 0x1eabfffe, R106 ;  /* 0x1eabfffe746a7825 */ /* 0x000fc800078c006a */
[----:B------:R-:W-:-:S04]  /*16c7c0*/  IMAD.WIDE.U32 R56, P5, R116, 0x1a0111ea, R56 ;  /* 0x1a0111ea74387825 */ /* 0x000fc800078a0038 */
[----:B------:R-:W-:Y:S01]  /*16c7d0*/  IMAD.X R73, RZ, RZ, RZ, P1 ;  /* 0x000000ffff497224 */ /* 0x000fe200008e06ff */
[----:B------:R-:W-:Y:S01]  /*16c7e0*/  IADD3 R43, P1, PT, R114, R53, RZ ;  /* 0x00000035722b7210 */ /* 0x000fe20007f3e0ff */
[----:B------:R-:W-:-:S04]  /*16c7f0*/  IMAD.WIDE.U32 R64, R163, 0x434bacd7, RZ ;  /* 0x434bacd7a3407825 */ /* 0x000fc800078e00ff */
[----:B------:R-:W-:Y:S01]  /*16c800*/  IMAD.X R111, RZ, RZ, RZ, P2 ;  /* 0x000000ffff6f7224 */ /* 0x000fe200010e06ff */
[----:B------:R-:W-:Y:S01]  /*16c810*/  IADD3 RZ, P2, PT, R112, R52, RZ ;  /* 0x0000003470ff7210 */ /* 0x000fe20007f5e0ff */
[----:B------:R-:W-:Y:S01]  /*16c820*/  IMAD.X R53, RZ, RZ, RZ, P5 ;  /* 0x000000ffff357224 */ /* 0x000fe200028e06ff */
[----:B------:R-:W-:Y:S01]  /*16c830*/  IADD3 R117, P5, PT, R106, R153, RZ ;  /* 0x000000996a757210 */ /* 0x000fe20007fbe0ff */
[----:B------:R-:W-:Y:S01]  /*16c840*/  IMAD.MOV.U32 R110, RZ, RZ, R115 ;  /* 0x000000ffff6e7224 */ /* 0x000fe200078e0073 */
[----:B------:R-:W-:Y:S01]  /*16c850*/  IADD3.X RZ, P2, PT, R113, R43, RZ, P2, !PT ;  /* 0x0000002b71ff7210 */ /* 0x000fe2000175e4ff */
[----:B------:R-:W-:Y:S02]  /*16c860*/  IMAD.X R103, RZ, RZ, RZ, P6 ;  /* 0x000000ffff677224 */ /* 0x000fe400030e06ff */
[----:B------:R-:W-:Y:S02]  /*16c870*/  IMAD.MOV.U32 R102, RZ, RZ, R107 ;  /* 0x000000ffff667224 */ /* 0x000fe400078e006b */
[----:B------:R-:W-:Y:S01]  /*16c880*/  IMAD.WIDE.U32.X R110, R163, -0x46010001, R110, P1 ;  /* 0xb9feffffa36e7825 */ /* 0x000fe200008e046e */
[----:B------:R-:W-:-:S03]  /*16c890*/  IADD3 R95, P1, PT, R98, R95, RZ ;  /* 0x0000005f625f7210 */ /* 0x000fc60007f3e0ff */
[----:B------:R-:W-:-:S04]  /*16c8a0*/  IMAD.WIDE.U32 R64, P6, R116, 0x4b1ba7b6, R64 ;  /* 0x4b1ba7b674407825 */ /* 0x000fc800078c0040 */
[----:B------:R-:W-:-:S04]  /*16c8b0*/  IMAD.WIDE.U32 R62, R116, 0x434bacd7, RZ ;  /* 0x434bacd7743e7825 */ /* 0x000fc800078e00ff */
[----:B------:R-:W-:Y:S01]  /*16c8c0*/  IMAD.WIDE.U32.X R102, R163, 0x1eabfffe, R102, P5 ;  /* 0x1eabfffea3667825 */ /* 0x000fe200028e0466 */
[----:B------:R-:W-:-:S03]  /*16c8d0*/  IADD3 R69, P5, PT, R70, R69, RZ ;  /* 0x0000004546457210 */ /* 0x000fc60007fbe0ff */
[----:B------:R-:W-:Y:S02]  /*16c8e0*/  IMAD.MOV.U32 R72, RZ, RZ, R99 ;  /* 0x000000ffff487224 */ /* 0x000fe400078e0063 */
[----:B------:R-:W-:-:S04]  /*16c8f0*/  IMAD.WIDE.U32 R54, R116, 0x397fe69a, RZ ;  /* 0x397fe69a74367825 */ /* 0x000fc800078e00ff */
[----:B------:R-:W-:Y:S02]  /*16c900*/  IMAD.MOV.U32 R66, RZ, RZ, R71 ;  /* 0x000000ffff427224 */ /* 0x000fe400078e0047 */
[----:B------:R-:W-:Y:S01]  /*16c910*/  IMAD.WIDE.U32.X R72, R163, 0x6730d2a0, R72, P1 ;  /* 0x6730d2a0a3487825 */ /* 0x000fe200008e0448 */
[----:B------:R-:W-:-:S03]  /*16c920*/  IADD3 R51, P1, PT, R64, R63, RZ ;  /* 0x0000003f40337210 */ /* 0x000fc60007f3e0ff */
[----:B------:R-:W-:Y:S02]  /*16c930*/  IMAD.MOV.U32 R158, RZ, RZ, R225 ;  /* 0x000000ffff9e7224 */ /* 0x000fe400078e00e1 */
[----:B------:R-:W-:Y:S02]  /*16c940*/  IMAD.X R61, RZ, RZ, RZ, P6 ;  /* 0x000000ffff3d7224 */ /* 0x000fe400030e06ff */
[----:B------:R-:W-:Y:S01]  /*16c950*/  IMAD.WIDE.U32.X R66, R163, 0x64774b84, R66, P5 ;  /* 0x64774b84a3427825 */ /* 0x000fe200028e0442 */
[----:B------:R-:W-:-:S03]  /*16c960*/  IADD3 R55, P5, PT, R56, R55, RZ ;  /* 0x0000003738377210 */ /* 0x000fc60007fbe0ff */
[----:B------:R-:W-:Y:S02]  /*16c970*/  IMAD.MOV.U32 R60, RZ, RZ, R65 ;  /* 0x000000ffff3c7224 */ /* 0x000fe400078e0041 */
[----:B------:R-:W-:Y:S02]  /*16c980*/  IMAD.MOV.U32 R52, RZ, RZ, R57 ;  /* 0x000000ffff347224 */ /* 0x000fe400078e0039 */
[----:B------:R-:W-:Y:S02]  /*16c990*/  IMAD.IADD R224, R97, 0x1, R224 ;  /* 0x0000000161e07824 */ /* 0x000fe400078e02e0 */
[----:B------:R-:W-:Y:S01]  /*16c9a0*/  IMAD.WIDE.U32.X R60, R163, 0x4b1ba7b6, R60, P1 ;  /* 0x4b1ba7b6a33c7825 */ /* 0x000fe200008e043c */
[----:B------:R-:W-:-:S03]  /*16c9b0*/  IADD3 R96, P1, PT, R157, R96, RZ ;  /* 0x000000609d607210 */ /* 0x000fc60007f3e0ff */
[----:B------:R-:W-:Y:S01]  /*16c9c0*/  IMAD.WIDE.U32.X R158, R6, R161, R158, P3 ;  /* 0x000000a1069e7225 */ /* 0x000fe200018e049e */
[----:B------:R-:W-:Y:S02]  /*16c9d0*/  IADD3.X R97, P1, PT, R224, R219, RZ, P1, !PT ;  /* 0x000000dbe0617210 */ /* 0x000fe40000f3e4ff */
[----:B------:R-:W-:Y:S01]  /*16c9e0*/  IADD3 RZ, P3, PT, R104, R152, RZ ;  /* 0x0000009868ff7210 */ /* 0x000fe20007f7e0ff */
[----:B------:R-:W-:Y:S01]  /*16c9f0*/  IMAD.WIDE.U32.X R52, R163, 0x1a0111ea, R52, P5 ;  /* 0x1a0111eaa3347825 */ /* 0x000fe200028e0434 */
[----:B------:R-:W-:Y:S02]  /*16ca00*/  IADD3.X R63, P4, PT, RZ, R158, RZ, P4, !PT ;  /* 0x0000009eff3f7210 */ /* 0x000fe4000279e4ff */
[----:B------:R-:W-:Y:S01]  /*16ca10*/  IADD3.X RZ, P3, PT, R105, R117, RZ, P3, !PT ;  /* 0x0000007569ff7210 */ /* 0x000fe20001f7e4ff */
[----:B------:R-:W-:Y:S01]  /*16ca20*/  IMAD.WIDE.U32 R154, P5, R6, R218, R154 ;  /* 0x000000da069a7225 */ /* 0x000fe200078a009a */
[----:B------:R-:W-:-:S03]  /*16ca30*/  IADD3.X R63, P1, PT, RZ, R63, RZ, P1, !PT ;  /* 0x0000003fff3f7210 */ /* 0x000fc60000f3e4ff */
[----:B------:R-:W-:Y:S01]  /*16ca40*/  IMAD.WIDE.U32 R156, R218, R5, RZ ;  /* 0x00000005da9c7225 */ /* 0x000fe200078e00ff */
[----:B------:R-:W-:-:S03]  /*16ca50*/  IADD3.X R158, PT, PT, RZ, RZ, R159, P1, P4 ;  /* 0x000000ffff9e7210 */ /* 0x000fc60000fe849f */
[----:B------:R-:W-:Y:S01]  /*16ca60*/  IMAD.X R153, RZ, RZ, RZ, P5 ;  /* 0x000000ffff997224 */ /* 0x000fe200028e06ff */
[----:B------:R-:W-:Y:S01]  /*16ca70*/  IADD3 R57, P6, PT, R154, R157, RZ ;  /* 0x0000009d9a397210 */ /* 0x000fe20007fde0ff */
[----:B------:R-:W-:Y:S01]  /*16ca80*/  IMAD.MOV.U32 R152, RZ, RZ, R155 ;  /* 0x000000ffff987224 */ /* 0x000fe200078e009b */
[----:B------:R-:W-:Y:S01]  /*16ca90*/  IADD3 RZ, P5, PT, R138, R156, RZ ;  /* 0x0000009c8aff7210 */ /* 0x000fe20007fbe0ff */
[----:B------:R-:W-:-:S03]  /*16caa0*/  IMAD.WIDE.U32 R156, R5, R218, R138 ;  /* 0x000000da059c7225 */ /* 0x000fc600078e008a */
[----:B------:R-:W-:Y:S01]  /*16cab0*/  IADD3.X RZ, P5, PT, R139, R57, RZ, P5, !PT ;  /* 0x000000398bff7210 */ /* 0x000fe20002fbe4ff */
[----:B------:R-:W-:Y:S01]  /*16cac0*/  IMAD.IADD R57, R157, 0x1, R154 ;  /* 0x000000019d397824 */ /* 0x000fe200078e029a */
[----:B------:R-:W-:Y:S01]  /*16cad0*/  IADD3 R156, P1, PT, R63, R156, RZ ;  /* 0x0000009c3f9c7210 */ /* 0x000fe20007f3e0ff */
        /* <DEDUP_REMOVED lines=9> */
[----:B------:R-:W-:-:S04]  /*16cb70*/  IMAD.WIDE.U32 R154, R116, -0x5555, R112 ;  /* 0xffffaaab749a7825 */ /* 0x000fc800078e0070 */
[----:B------:R-:W-:Y:S01]  /*16cb80*/  IMAD.X R115, RZ, RZ, RZ, P6 ;  /* 0x000000ffff737224 */ /* 0x000fe200030e06ff */
[----:B------:R-:W-:Y:S01]  /*16cb90*/  IADD3 R65, P6, PT, R138, R159, RZ ;  /* 0x0000009f8a417210 */ /* 0x000fe20007fde0ff */
[----:B------:R-:W-:Y:S01]  /*16cba0*/  IMAD.IADD R57, R155, 0x1, R114 ;  /* 0x000000019b397824 */ /* 0x000fe200078e0272 */
[----:B------:R-:W-:Y:S01]  /*16cbb0*/  IADD3 RZ, P5, PT, RZ, R154, RZ ;  /* 0x0000009affff7210 */ /* 0x000fe20007fbe0ff */
[----:B------:R-:W-:Y:S01]  /*16cbc0*/  IMAD.MOV.U32 R114, RZ, RZ, R139 ;  /* 0x000000ffff727224 */ /* 0x000fe200078e008b */
[----:B------:R-:W-:Y:S01]  /*16cbd0*/  IADD3.X RZ, P1, PT, R137, R65, RZ, P1, !PT ;  /* 0x0000004189ff7210 */ /* 0x000fe20000f3e4ff */
[----:B------:R-:W-:Y:S01]  /*16cbe0*/  IMAD.WIDE.U32 R154, R5, R216, R136 ;  /* 0x000000d8059a7225 */ /* 0x000fe200078e0088 */
[----:B------:R-:W-:Y:S02]  /*16cbf0*/  IADD3.X RZ, P5, PT, RZ, R57, RZ, P5, !PT ;  /* 0x00000039ffff7210 */ /* 0x000fe40002fbe4ff */
[----:B------:R-:W-:Y:S01]  /*16cc00*/  IADD3.X R57, P2, PT, RZ, R110, RZ, P2, !PT ;  /* 0x0000006eff397210 */ /* 0x000fe2000175e4ff */
[----:B------:R-:W-:Y:S01]  /*16cc10*/  IMAD.WIDE.U32.X R114, R6, R217, R114, P6 ;  /* 0x000000d906727225 */ /* 0x000fe200030e0472 */
[----:B------:R-:W-:-:S03]  /*16cc20*/  IADD3 R154, P6, PT, R63, R154, RZ ;  /* 0x0000009a3f9a7210 */ /* 0x000fc60007fde0ff */
[----:B------:R-:W-:Y:S01]  /*16cc30*/  IMAD.IADD R138, R155, 0x1, R138 ;  /* 0x000000019b8a7824 */ /* 0x000fe200078e028a */
[----:B------:R-:W-:Y:S01]  /*16cc40*/  IADD3.X R63, P4, PT, RZ, R114, RZ, P1, !PT ;  /* 0x00000072ff3f7210 */ /* 0x000fe20000f9e4ff */
[----:B------:R-:W-:Y:S01]  /*16cc50*/  IMAD.WIDE.U32 R104, R116, -0x4eac0001, R104 ;  /* 0xb153ffff74687825 */ /* 0x000fe200078e0068 */
[----:B------:R-:W-:Y:S02]  /*16cc60*/  IADD3 RZ, P1, PT, R96, R94, RZ ;  /* 0x0000005e60ff7210 */ /* 0x000fe40007f3e0ff */
[----:B------:R-:W-:Y:S01]  /*16cc70*/  IADD3.X R155, P6, PT, R138, R153, RZ, P6, !PT ;  /* 0x000000998a9b7210 */ /* 0x000fe200037de4ff */
[----:B------:R-:W-:Y:S01]  /*16cc80*/  IMAD.IADD R43, R105, 0x1, R106 ;  /* 0x00000001692b7824 */ /* 0x000fe200078e026a */
[----:B------:R-:W-:Y:S01]  /*16cc90*/  IADD3.X RZ, P1, PT, R97, R95, RZ, P1, !PT ;  /* 0x0000005f61ff7210 */ /* 0x000fe20000f3e4ff */
[----:B------:R-:W-:Y:S01]  /*16cca0*/  IMAD.WIDE.U32 R94, R213, R5, RZ ;  /* 0x00000005d55e7225 */ /* 0x000fe200078e00ff */
[----:B------:R-:W-:Y:S02]  /*16ccb0*/  IADD3.X R63, P6, PT, RZ, R63, RZ, P6, !PT ;  /* 0x0000003fff3f7210 */ /* 0x000fe400037de4ff */
[----:B------:R-:W-:Y:S01]  /*16ccc0*/  IADD3.X R105, P5, PT, RZ, R57, RZ, P5, !PT ;  /* 0x00000039ff697210 */ /* 0x000fe20002fbe4ff */
[----:B------:R-:W-:Y:S01]  /*16ccd0*/  IMAD.WIDE.U32 R96, R116, -0x94f09dc, R96 ;  /* 0xf6b0f62474607825 */ /* 0x000fe200078e0060 */
[----:B------:R-:W-:-:S02]  /*16cce0*/  IADD3.X R115, PT, PT, RZ, RZ, R115, P6, P4 ;  /* 0x000000ffff737210 */ /* 0x000fc400037e8473 */
[----:B------:R-:W-:Y:S01]  /*16ccf0*/  IADD3 R104, P4, PT, R105, R104, RZ ;  /* 0x0000006869687210 */ /* 0x000fe20007f9e0ff */
[----:B------:R-:W-:Y:S01]  /*16cd00*/  IMAD.IADD R98, R97, 0x1, R98 ;  /* 0x0000000161627824 */ /* 0x000fe200078e0262 */
[----:B------:R-:W-:Y:S01]  /*16cd10*/  IADD3.X R112, PT, PT, RZ, RZ, R111, P5, P2 ;  /* 0x000000ffff707210 */ /* 0x000fe20002fe446f */
[----:B------:R-:W-:Y:S01]  /*16cd20*/  IMAD.WIDE.U32 R110, P5, R6, R214, R94 ;  /* 0x000000d6066e7225 */ /* 0x000fe200078a005e */
[----:B------:R-:W-:Y:S02]  /*16cd30*/  IADD3 R106, P6, PT, R164, R101, RZ ;  /* 0x00000065a46a7210 */ /* 0x000fe40007fde0ff */
[----:B------:R-:W-:Y:S01]  /*16cd40*/  IADD3.X R105, P4, PT, R43, R112, RZ, P4, !PT ;  /* 0x000000702b697210 */ /* 0x000fe2000279e4ff */
[----:B------:R-:W-:Y:S01]  /*16cd50*/  IMAD.WIDE.U32 R94, R214, R5, RZ ;  /* 0x00000005d65e7225 */ /* 0x000fe200078e00ff */
[----:B------:R-:W-:Y:S02]  /*16cd60*/  IADD3.X R43, P3, PT, RZ, R102, RZ, P3, !PT ;  /* 0x00000066ff2b7210 */ /* 0x000fe40001f7e4ff */
[----:B------:R-:W-:Y:S01]  /*16cd70*/  IADD3.X R107, P2, PT, R162, R215, RZ, P6, !PT ;  /* 0x000000d7a26b7210 */ /* 0x000fe2000375e4ff */
[----:B------:R-:W-:Y:S01]  /*16cd80*/  IMAD.X R97, RZ, RZ, RZ, P5 ;  /* 0x000000ffff617224 */ /* 0x000fe200028e06ff */
[----:B------:R-:W-:Y:S01]  /*16cd90*/  IADD3 R57, P5, PT, R110, R95, RZ ;  /* 0x0000005f6e397210 */ /* 0x000fe20007fbe0ff */
[----:B------:R-:W-:Y:S01]  /*16cda0*/  IMAD.WIDE.U32 R226, R161, R9, RZ ;  /* 0x00000009a1e27225 */ /* 0x000fe200078e00ff */
[----:B------:R-:W-:-:S02]  /*16cdb0*/  IADD3.X R95, P6, PT, RZ, R43, RZ, P4, !PT ;  /* 0x0000002bff5f7210 */ /* 0x000fc400027de4ff */
[----:B------:R-:W-:Y:S01]  /*16cdc0*/  IADD3 RZ, P4, PT, R106, R94, RZ ;  /* 0x0000005e6aff7210 */ /* 0x000fe20007f9e0ff */
[----:B------:R-:W-:Y:S01]  /*16cdd0*/  IMAD.WIDE.U32 R136, R5, R214, R106 ;  /* 0x000000d605887225 */ /* 0x000fe200078e006a */
[----:B------:R-:W-:Y:S02]  /*16cde0*/  IADD3.X R103, PT, PT, RZ, RZ, R103, P6, P3 ;  /* 0x000000ffff677210 */ /* 0x000fe400037e6467 */
[----:B------:R-:W-:Y:S01]  /*16cdf0*/  IADD3 R94, P3, PT, R95, R96, RZ ;  /* 0x000000605f5e7210 */ /* 0x000fe20007f7e0ff */
[----:B------:R-:W-:Y:S01]  /*16ce00*/  IMAD.MOV.U32 R96, RZ, RZ, R111 ;  /* 0x000000ffff607224 */ /* 0x000fe200078e006f */
[----:B------:R-:W-:Y:S01]  /*16ce10*/  IADD3.X RZ, P4, PT, R107, R57, RZ, P4, !PT ;  /* 0x000000396bff7210 */ /* 0x000fe2000279e4ff */
        /* <DEDUP_REMOVED lines=9> */
[----:B------:R-:W-:Y:S02]  /*16ceb0*/  IADD3.X R57, P3, PT, RZ, R57, RZ, P3, !PT ;  /* 0x00000039ff397210 */ /* 0x000fe40001f7e4ff */
[----:B------:R-:W-:Y:S02]  /*16cec0*/  IADD3 RZ, P6, PT, R156, R68, RZ ;  /* 0x000000449cff7210 */ /* 0x000fe40007fde0ff */
[----:B------:R-:W-:-:S02]  /*16ced0*/  IADD3.X R43, P5, PT, RZ, R43, RZ, P5, !PT ;  /* 0x0000002bff2b7210 */ /* 0x000fc40002fbe4ff */
[----:B------:R-:W-:Y:S02]  /*16cee0*/  IADD3.X R73, PT, PT, RZ, RZ, R73, P3, P1 ;  /* 0x000000ffff497210 */ /* 0x000fe40001fe2449 */
[----:B------:R-:W-:Y:S02]  /*16cef0*/  IADD3.X RZ, P6, PT, R157, R69, RZ, P6, !PT ;  /* 0x000000459dff7210 */ /* 0x000fe400037de4ff */
[----:B------:R-:W-:Y:S02]  /*16cf00*/  IADD3 R68, P1, PT, R57, R98, RZ ;  /* 0x0000006239447210 */ /* 0x000fe40007f3e0ff */
[----:B------:R-:W-:Y:S02]  /*16cf10*/  IADD3.X R101, PT, PT, RZ, RZ, R97, P5, P4 ;  /* 0x000000ffff657210 */ /* 0x000fe40002fe8461 */
[----:B------:R-:W-:Y:S01]  /*16cf20*/  IADD3 RZ, P4, PT, R154, R62, RZ ;  /* 0x0000003e9aff7210 */ /* 0x000fe20007f9e0ff */
[----:B------:R-:W-:Y:S01]  /*16cf30*/  IMAD.WIDE.U32 R62, R7, R212, R104 ;  /* 0x000000d4073e7225 */ /* 0x000fe200078e0068 */
[----:B------:R-:W-:-:S02]  /*16cf40*/  IADD3.X R69, P1, PT, R70, R73, RZ, P1, !PT ;  /* 0x0000004946457210 */ /* 0x000fc40000f3e4ff */
[----:B------:R-:W-:Y:S01]  /*16cf50*/  IADD3.X R65, P6, PT, RZ, R66, RZ, P6, !PT ;  /* 0x00000042ff417210 */ /* 0x000fe200037de4ff */
[----:B------:R-:W-:Y:S01]  /*16cf60*/  IMAD.IADD R63, R63, 0x1, R50 ;  /* 0x000000013f3f7824 */ /* 0x000fe200078e0232 */
[----:B------:R-:W-:Y:S01]  /*16cf70*/  IADD3 RZ, P3, PT, R104, R48, RZ ;  /* 0x0000003068ff7210 */ /* 0x000fe20007f7e0ff */
[----:B------:R-:W-:Y:S01]  /*16cf80*/  IMAD.WIDE.U32 R102, R7, R220, R68 ;  /* 0x000000dc07667225 */ /* 0x000fe200078e0044 */
[----:B------:R-:W-:Y:S02]  /*16cf90*/  IADD3.X R65, P5, PT, RZ, R65, RZ, P1, !PT ;  /* 0x00000041ff417210 */ /* 0x000fe40000fbe4ff */
[----:B------:R-:W-:Y:S01]  /*16cfa0*/  IADD3.X RZ, P3, PT, R105, R49, RZ, P3, !PT ;  /* 0x0000003169ff7210 */ /* 0x000fe20001f7e4ff */
[----:B------:R-:W-:Y:S01]  /*16cfb0*/  IMAD.WIDE.U32 R48, R160, R7, RZ ;  /* 0x00000007a0307225 */ /* 0x000fe200078e00ff */
[----:B------:R-:W-:Y:S02]  /*16cfc0*/  IADD3.X RZ, P1, PT, R155, R51, RZ, P4, !PT ;  /* 0x000000339bff7210 */ /* 0x000fe4000273e4ff */
[----:B------:R-:W-:Y:S01]  /*16cfd0*/  IADD3 RZ, P4, PT, RZ, R62, RZ ;  /* 0x0000003effff7210 */ /* 0x000fe20007f9e0ff */
[----:B------:R-:W-:Y:S01]  /*16cfe0*/  IMAD.WIDE.U32 R154, R116, 0x434bacd7, R154 ;  /* 0x434bacd7749a7825 */ /* 0x000fe200078e009a */
[----:B------:R-:W-:-:S02]  /*16cff0*/  IADD3.X R57, P3, PT, RZ, R44, RZ, P3, !PT ;  /* 0x0000002cff397210 */ /* 0x000fc40001f7e4ff */
[----:B------:R-:W-:Y:S02]  /*16d000*/  IADD3.X RZ, P4, PT, RZ, R63, RZ, P4, !PT ;  /* 0x0000003fffff7210 */ /* 0x000fe4000279e4ff */
[----:B------:R-:W-:Y:S01]  /*16d010*/  IADD3.X R71, PT, PT, RZ, RZ, R67, P5, P6 ;  /* 0x000000ffff477210 */ /* 0x000fe20002fec443 */
[----:B------:R-:W-:Y:S01]  /*16d020*/  IMAD.WIDE.U32 R66, R222, R7, RZ ;  /* 0x00000007de427225 */ /* 0x000fe200078e00ff */
[----:B------:R-:W-:Y:S02]  /*16d030*/  IADD3.X R57, P6, PT, RZ, R57, RZ, P4, !PT ;  /* 0x00000039ff397210 */ /* 0x000fe400027de4ff */
[----:B------:R-:W-:Y:S01]  /*16d040*/  IADD3.X R139, P1, PT, RZ, R60, RZ, P1, !PT ;  /* 0x0000003cff8b7210 */ /* 0x000fe20000f3e4ff */
[----:B------:R-:W-:Y:S01]  /*16d050*/  IMAD.WIDE.U32 R50, P5, R8, R222, R48 ;  /* 0x000000de08327225 */ /* 0x000fe200078a0030 */
[----:B------:R-:W-:-:S03]  /*16d060*/  IADD3.X R156, P2, PT, RZ, RZ, RZ, P2, !PT ;  /* 0x000000ffff9c7210 */ /* 0x000fc6000175e4ff */
[----:B------:R-:W-:Y:S01]  /*16d070*/  IMAD.X R49, RZ, RZ, RZ, P5 ;  /* 0x000000ffff317224 */ /* 0x000fe200028e06ff */
[----:B------:R-:W-:Y:S01]  /*16d080*/  IADD3 R73, P4, PT, R50, R67, RZ ;  /* 0x0000004332497210 */ /* 0x000fe20007f9e0ff */
[----:B------:R-:W-:Y:S01]  /*16d090*/  IMAD.MOV.U32 R48, RZ, RZ, R51 ;  /* 0x000000ffff307224 */ /* 0x000fe200078e0033 */
[----:B------:R-:W-:Y:S01]  /*16d0a0*/  IADD3 RZ, P5, PT, R94, R66, RZ ;  /* 0x000000425eff7210 */ /* 0x000fe20007fbe0ff */
[----:B------:R-:W-:Y:S01]  /*16d0b0*/  IMAD.IADD R66, R155, 0x1, R64 ;  /* 0x000000019b427824 */ /* 0x000fe200078e0240 */
[----:B------:R-:W-:Y:S01]  /*16d0c0*/  IADD3.X R67, PT, PT, RZ, RZ, R45, P6, P3 ;  /* 0x000000ffff437210 */ /* 0x000fe200037e642d */
[----:B------:R-:W-:Y:S01]  /*16d0d0*/  IMAD.WIDE.U32.X R48, R8, R160, R48, P4 ;  /* 0x000000a008307225 */ /* 0x000fe200020e0430 */
[----:B------:R-:W-:Y:S02]  /*16d0e0*/  IADD3 R44, P6, PT, R65, R154, RZ ;  /* 0x0000009a412c7210 */ /* 0x000fe40007fde0ff */
[----:B------:R-:W-:Y:S01]  /*16d0f0*/  IADD3 RZ, P4, PT, R136, R54, RZ ;  /* 0x0000003688ff7210 */ /* 0x000fe20007f9e0ff */
[----:B------:R-:W-:Y:S01]  /*16d100*/  IMAD.WIDE.U32 R64, R7, R222, R94 ;  /* 0x000000de07407225 */ /* 0x000fe200078e005e */
[----:B------:R-:W-:-:S02]  /*16d110*/  IADD3.X R45, P6, PT, R66, R71, RZ, P6, !PT ;  /* 0x00000047422d7210 */ /* 0x000fc400037de4ff */
[----:B------:R-:W-:Y:S01]  /*16d120*/  IADD3.X RZ, P5, PT, R95, R73, RZ, P5, !PT ;  /* 0x000000495fff7210 */ /* 0x000fe20002fbe4ff */
[----:B------:R-:W-:Y:S01]  /*16d130*/  IMAD.IADD R54, R65, 0x1, R50 ;  /* 0x0000000141367824 */ /* 0x000fe200078e0232 */
[----:B------:R-:W-:Y:S01]  /*16d140*/  IADD3 R94, P3, PT, R57, R64, RZ ;  /* 0x00000040395e7210 */ /* 0x000fe20007f7e0ff */
[----:B------:R-:W-:Y:S01]  /*16d150*/  IMAD.WIDE.U32 R50, R161, R7, RZ ;  /* 0x00000007a1327225 */ /* 0x000fe200078e00ff */
[----:B------:R-:W-:Y:S02]  /*16d160*/  IADD3.X R139, P6, PT, RZ, R139, RZ, P6, !PT ;  /* 0x0000008bff8b7210 */ /* 0x000fe400037de4ff */
[----:B------:R-:W-:Y:S02]  /*16d170*/  IADD3.X R65, P0, PT, RZ, RZ, RZ, P0, !PT ;  /* 0x000000ffff417210 */ /* 0x000fe4000071e4ff */
[----:B------:R-:W-:Y:S01]  /*16d180*/  IADD3.X R95, P3, PT, R54, R67, RZ, P3, !PT ;  /* 0x00000043365f7210 */ /* 0x000fe20001f7e4ff */
[----:B------:R-:W-:Y:S01]  /*16d190*/  IMAD R67, R63, -0x30003, RZ ;  /* 0xfffcfffd3f437824 */ /* 0x000fe200078e02ff */
[----:B------:R-:W-:Y:S01]  /*16d1a0*/  IADD3.X R138, PT, PT, RZ, RZ, R61, P6, P1 ;  /* 0x000000ffff8a7210 */ /* 0x000fe200037e243d */
[----:B------:R-:W-:Y:S01]  /*16d1b0*/  IMAD.X R158, RZ, RZ, RZ, P0 ;  /* 0x000000ffff9e7224 */ /* 0x000fe200000e06ff */
[----:B------:R-:W-:Y:S01]  /*16d1c0*/  IADD3.X R57, P6, PT, RZ, R48, RZ, P5, !PT ;  /* 0x00000030ff397210 */ /* 0x000fe20002fde4ff */
[----:B------:R-:W-:Y:S01]  /*16d1d0*/  IMAD R67, R62, -0x760c0004, R67 ;  /* 0x89f3fffc3e437824 */ /* 0x000fe200078e0243 */
[----:B------:R-:W-:Y:S01]  /*16d1e0*/  IADD3 R156, P5, PT, R156, R65, RZ ;  /* 0x000000419c9c7210 */ /* 0x000fe20007fbe0ff */
[----:B------:R-:W-:Y:S01]  /*16d1f0*/  IMAD.WIDE.U32 R64, R62, -0x30003, RZ ;  /* 0xfffcfffd3e407825 */ /* 0x000fe200078e00ff */
[----:B------:R-:W-:-:S02]  /*16d200*/  IADD3.X RZ, P1, PT, R137, R55, RZ, P4, !PT ;  /* 0x0000003789ff7210 */ /* 0x000fc4000273e4ff */
[----:B------:R-:W-:Y:S01]  /*16d210*/  IADD3.X R57, P3, PT, RZ, R57, RZ, P3, !PT ;  /* 0x00000039ff397210 */ /* 0x000fe20001f7e4ff */
[----:B------:R-:W-:Y:S01]  /*16d220*/  IMAD.IADD R153, R65, 0x1, R67 ;  /* 0x0000000141997824 */ /* 0x000fe200078e0243 */
[----:B------:R-:W-:Y:S01]  /*16d230*/  IADD3.X R158, PT, PT, R158, RZ, RZ, P5, P2 ;  /* 0x000000ff9e9e7210 */ /* 0x000fe20002fe44ff */
[----:B------:R-:W-:Y:S01]  /*16d240*/  IMAD.WIDE.U32 R50, P4, R8, R220, R50 ;  /* 0x000000dc08327225 */ /* 0x000fe20007880032 */
[----:B------:R-:W-:Y:S02]  /*16d250*/  IADD3.X R61, PT, PT, RZ, RZ, R49, P3, P6 ;  /* 0x000000ffff3d7210 */ /* 0x000fe40001fec431 */
[----:B------:R-:W-:Y:S01]  /*16d260*/  IADD3 R102, P6, PT, R57, R102, RZ ;  /* 0x0000006639667210 */ /* 0x000fe20007fde0ff */
[----:B------:R-:W-:-:S04]  /*16d270*/  IMAD.WIDE.U32 R104, R153, -0x94f09dc, RZ ;  /* 0xf6b0f62499687825 */ /* 0x000fc800078e00ff */
[----:B------:R-:W-:-:S04]  /*16d280*/  IMAD.WIDE.U32 R54, R220, R7, RZ ;  /* 0x00000007dc367225 */ /* 0x000fc800078e00ff */
[----:B------:R-:W-:Y:S01]  /*16d290*/  IMAD.WIDE.U32 R136, R116, 0x397fe69a, R136 ;  /* 0x397fe69a74887825 */ /* 0x000fe200078e0088 */
[----:B------:R-:W-:-:S03]  /*16d2a0*/  IADD3 R49, P3, PT, R50, R55, RZ ;  /* 0x0000003732317210 */ /* 0x000fc60007f7e0ff */
[----:B------:R-:W-:-:S04]  /*16d2b0*/  IMAD.WIDE.U32 R70, R153, 0x434bacd7, RZ ;  /* 0x434bacd799467825 */ /* 0x000fc800078e00ff */
[----:B------:R-:W-:Y:S02]  /*16d2c0*/  IMAD.IADD R137, R137, 0x1, R56 ;  /* 0x0000000189897824 */ /* 0x000fe400078e0238 */
[----:B------:R-:W-:-:S04]  /*16d2d0*/  IMAD.WIDE.U32 R104, P2, R64, 0x6730d2a0, R104 ;  /* 0x6730d2a040687825 */ /* 0x000fc80007840068 */
[----:B------:R-:W-:Y:S01]  /*16d2e0*/  IMAD.X R155, RZ, RZ, RZ, P4 ;  /* 0x000000ffff9b7224 */ /* 0x000fe200020e06ff */
[----:B------:R-:W-:Y:S01]  /*16d2f0*/  IADD3 RZ, P4, PT, R68, R54, RZ ;  /* 0x0000003644ff7210 */ /* 0x000fe20007f9e0ff */
[----:B------:R-:W-:-:S03]  /*16d300*/  IMAD.WIDE.U32 R116, R153, -0x5555, RZ ;  /* 0xffffaaab99747825 */ /* 0x000fc600078e00ff */
[----:B------:R-:W-:Y:S01]  /*16d310*/  IADD3.X RZ, P4, PT, R69, R49, RZ, P4, !PT ;  /* 0x0000003145ff7210 */ /* 0x000fe2000279e4ff */
[----:B------:R-:W-:-:S04]  /*16d320*/  IMAD.WIDE.U32 R56, R153, -0xc7aed41, RZ ;  /* 0xf38512bf99387825 */ /* 0x000fc800078e00ff */
[----:B------:R-:W-:Y:S02]  /*16d330*/  IMAD.MOV.U32 R154, RZ, RZ, R51 ;  /* 0x000000ffff9a7224 */ /* 0x000fe400078e0033 */
[----:B------:R-:W-:Y:S02]  /*16d340*/  IMAD.IADD R54, R103, 0x1, R50 ;  /* 0x0000000167367824 */ /* 0x000fe400078e0232 */
[----:B------:R-:W-:-:S03]  /*16d350*/  IMAD.WIDE.U32 R112, R153, -0x4eac0001, RZ ;  /* 0xb153ffff99707825 */ /* 0x000fc600078e00ff */
[----:B------:R-:W-:Y:S01]  /*16d360*/  IADD3.X R103, P6, PT, R54, R61, RZ, P6, !PT ;  /* 0x0000003d36677210 */ /* 0x000fe200037de4ff */
[----:B------:R-:W-:-:S04]  /*16d370*/  IMAD.WIDE.U32 R50, R153, 0x397fe69a, RZ ;  /* 0x397fe69a99327825 */ /* 0x000fc800078e00ff */
[----:B------:R-:W-:Y:S02]  /*16d380*/  IMAD.X R97, RZ, RZ, RZ, P2 ;  /* 0x000000ffff617224 */ /* 0x000fe400010e06ff */
        /* <DEDUP_REMOVED lines=12> */
[----:B------:R-:W-:Y:S01]  /*16d450*/  IADD3 RZ, P0, PT, R62, R48, RZ ;  /* 0x000000303eff7210 */ /* 0x000fe20007f1e0ff */
[----:B------:R-:W-:-:S03]  /*16d460*/  IMAD.WIDE.U32 R98, R64, -0x94f09dc, RZ ;  /* 0xf6b0f62440627825 */ /* 0x000fc600078e00ff */
[----:B------:R-:W-:Y:S01]  /*16d470*/  IADD3.X RZ, P0, PT, R63, R157, RZ, P0, !PT ;  /* 0x0000009d3fff7210 */ /* 0x000fe2000071e4ff */
[----:B------:R-:W-:Y:S02]  /*16d480*/  IMAD.MOV.U32 R114, RZ, RZ, R117 ;  /* 0x000000ffff727224 */ /* 0x000fe400078e0075 */
[----:B------:R-:W-:Y:S01]  /*16d490*/  IMAD.X R49, RZ, RZ, RZ, P2 ;  /* 0x000000ffff317224 */ /* 0x000fe200010e06ff */
[----:B------:R-:W-:Y:S01]  /*16d4a0*/  IADD3 R159, P2, PT, R112, R111, RZ ;  /* 0x0000006f709f7210 */ /* 0x000fe20007f5e0ff */
[----:B------:R-:W-:Y:S02]  /*16d4b0*/  IMAD.X R107, RZ, RZ, RZ, P5 ;  /* 0x000000ffff6b7224 */ /* 0x000fe400028e06ff */
[----:B------:R-:W-:-:S04]  /*16d4c0*/  IMAD.WIDE.U32 R54, R64, -0xc7aed41, RZ ;  /* 0xf38512bf40367825 */ /* 0x000fc800078e00ff */
[----:B------:R-:W-:Y:S02]  /*16d4d0*/  IMAD.MOV.U32 R106, RZ, RZ, R113 ;  /* 0x000000ffff6a7224 */ /* 0x000fe400078e0071 */
[----:B------:R-:W-:Y:S01]  /*16d4e0*/  IMAD.WIDE.U32.X R114, R153, -0x46010001, R114, P3 ;  /* 0xb9feffff99727825 */ /* 0x000fe200018e0472 */
[----:B------:R-:W-:-:S03]  /*16d4f0*/  IADD3 R99, P3, PT, R104, R99, RZ ;  /* 0x0000006368637210 */ /* 0x000fc60007f7e0ff */
[----:B------:R-:W-:-:S04]  /*16d500*/  IMAD.WIDE.U32 R68, R64, 0x434bacd7, RZ ;  /* 0x434bacd740447825 */ /* 0x000fc800078e00ff */
[----:B------:R-:W-:Y:S02]  /*16d510*/  IMAD.MOV.U32 R96, RZ, RZ, R105 ;  /* 0x000000ffff607224 */ /* 0x000fe400078e0069 */
[----:B------:R-:W-:Y:S01]  /*16d520*/  IMAD.WIDE.U32.X R106, R153, 0x1eabfffe, R106, P2 ;  /* 0x1eabfffe996a7825 */ /* 0x000fe200010e046a */
[----:B------:R-:W-:-:S03]  /*16d530*/  IADD3 R55, P2, PT, R56, R55, RZ ;  /* 0x0000003738377210 */ /* 0x000fc60007f5e0ff */
[----:B------:R-:W-:Y:S02]  /*16d540*/  IMAD.MOV.U32 R72, RZ, RZ, R57 ;  /* 0x000000ffff487224 */ /* 0x000fe400078e0039 */
[----:B------:R-:W-:Y:S01]  /*16d550*/  IMAD.WIDE.U32.X R96, R153, 0x6730d2a0, R96, P3 ;  /* 0x6730d2a099607825 */ /* 0x000fe200018e0460 */
[----:B------:R-:W-:-:S03]  /*16d560*/  IADD3 R69, P3, PT, R70, R69, RZ ;  /* 0x0000004546457210 */ /* 0x000fc60007f7e0ff */
[----:B------:R-:W-:-:S04]  /*16d570*/  IMAD.WIDE.U32 R66, R64, 0x397fe69a, RZ ;  /* 0x397fe69a40427825 */ /* 0x000fc800078e00ff */
[----:B------:R-:W-:Y:S01]  /*16d580*/  IMAD.MOV.U32 R60, RZ, RZ, R71 ;  /* 0x000000ffff3c7224 */ /* 0x000fe200078e0047 */
[----:B------:R-:W-:Y:S01]  /*16d590*/  IADD3 R65, P5, PT, R50, R67, RZ ;  /* 0x0000004332417210 */ /* 0x000fe20007fbe0ff */
[----:B------:R-:W-:Y:S01]  /*16d5a0*/  IMAD.WIDE.U32.X R72, R153, 0x64774b84, R72, P2 ;  /* 0x64774b8499487825 */ /* 0x000fe200010e0448 */
[----:B------:R-:W-:-:S03]  /*16d5b0*/  IADD3 R136, P2, PT, R139, R136, RZ ;  /* 0x000000888b887210 */ /* 0x000fc60007f5e0ff */
[----:B------:R-:W-:Y:S01]  /*16d5c0*/  IMAD.WIDE.U32.X R60, R153, 0x4b1ba7b6, R60, P3 ;  /* 0x4b1ba7b6993c7825 */ /* 0x000fe200018e043c */
[----:B------:R-:W-:Y:S02]  /*16d5d0*/  IADD3 R43, P3, PT, R43, R156, RZ ;  /* 0x0000009c2b2b7210 */ /* 0x000fe40007f7e0ff */
[----:B------:R-:W-:Y:S01]  /*16d5e0*/  IADD3.X R137, P2, PT, R137, R138, RZ, P2, !PT ;  /* 0x0000008a89897210 */ /* 0x000fe2000175e4ff */
[----:B------:R-:W-:Y:S01]  /*16d5f0*/  IMAD.MOV.U32 R48, RZ, RZ, R51 ;  /* 0x000000ffff307224 */ /* 0x000fe200078e0033 */
[----:B------:R-:W-:Y:S01]  /*16d600*/  IADD3.X R156, P1, PT, RZ, R52, RZ, P1, !PT ;  /* 0x00000034ff9c7210 */ /* 0x000fe20000f3e4ff */
[----:B------:R-:W-:Y:S01]  /*16d610*/  IMAD.WIDE.U32 R138, R218, R7, RZ ;  /* 0x00000007da8a7225 */ /* 0x000fe200078e00ff */
[----:B------:R-:W-:Y:S02]  /*16d620*/  IADD3.X R51, P4, PT, RZ, R154, RZ, P4, !PT ;  /* 0x0000009aff337210 */ /* 0x000fe4000279e4ff */
[----:B------:R-:W-:Y:S01]  /*16d630*/  IADD3.X R156, P2, PT, RZ, R156, RZ, P2, !PT ;  /* 0x0000009cff9c7210 */ /* 0x000fe2000175e4ff */
[----:B------:R-:W-:Y:S01]  /*16d640*/  IMAD.WIDE.U32.X R48, R153, 0x1a0111ea, R48, P5 ;  /* 0x1a0111ea99307825 */ /* 0x000fe200028e0430 */
[----:B------:R-:W-:-:S02]  /*16d650*/  IADD3.X R51, P6, PT, RZ, R51, RZ, P6, !PT ;  /* 0x00000033ff337210 */ /* 0x000fc400037de4ff */
[----:B------:R-:W-:Y:S01]  /*16d660*/  IADD3.X R154, PT, PT, RZ, RZ, R53, P2, P1 ;  /* 0x000000ffff9a7210 */ /* 0x000fe200017e2435 */
[----:B------:R-:W-:Y:S01]  /*16d670*/  IMAD.WIDE.U32 R152, R165, R7, RZ ;  /* 0x00000007a5987225 */ /* 0x000fe200078e00ff */
[----:B------:R-:W-:Y:S02]  /*16d680*/  IADD3.X R155, PT, PT, RZ, RZ, R155, P6, P4 ;  /* 0x000000ffff9b7210 */ /* 0x000fe400037e849b */
[----:B------:R-:W-:Y:S01]  /*16d690*/  IADD3 RZ, P4, PT, R94, R110, RZ ;  /* 0x0000006e5eff7210 */ /* 0x000fe20007f9e0ff */
[----:B------:R-:W-:Y:S01]  /*16d6a0*/  IMAD.WIDE.U32 R52, R64, -0x5555, R62 ;  /* 0xffffaaab40347825 */ /* 0x000fe200078e003e */
[----:B------:R-:W-:Y:S02]  /*16d6b0*/  IADD3 RZ, P6, PT, R44, R138, RZ ;  /* 0x0000008a2cff7210 */ /* 0x000fe40007fde0ff */
[----:B------:R-:W-:Y:S01]  /*16d6c0*/  IADD3.X RZ, P4, PT, R95, R159, RZ, P4, !PT ;  /* 0x0000009f5fff7210 */ /* 0x000fe2000279e4ff */
[----:B------:R-:W-:Y:S01]  /*16d6d0*/  IMAD.WIDE.U32 R152, P5, R8, R218, R152 ;  /* 0x000000da08987225 */ /* 0x000fe200078a0098 */
[----:B------:R-:W-:-:S02]  /*16d6e0*/  IADD3 RZ, P1, PT, RZ, R52, RZ ;  /* 0x00000034ffff7210 */ /* 0x000fc40007f3e0ff */
[----:B------:R-:W-:Y:S01]  /*16d6f0*/  IADD3.X R101, P3, PT, R101, R158, RZ, P3, !PT ;  /* 0x0000009e65657210 */ /* 0x000fe20001f7e4ff */
[----:B------:R-:W-:Y:S01]  /*16d700*/  IMAD.IADD R52, R53, 0x1, R116 ;  /* 0x0000000135347824 */ /* 0x000fe200078e0274 */
[----:B------:R-:W-:Y:S01]  /*16d710*/  IADD3 R57, P2, PT, R152, R139, RZ ;  /* 0x0000008b98397210 */ /* 0x000fe20007f5e0ff */
[----:B------:R-:W-:Y:S02]  /*16d720*/  IMAD.X R117, RZ, RZ, RZ, P5 ;  /* 0x000000ffff757224 */ /* 0x000fe400028e06ff */
[----:B------:R-:W-:Y:S01]  /*16d730*/  IMAD.WIDE.U32 R110, R7, R218, R44 ;  /* 0x000000da076e7225 */ /* 0x000fe200078e002c */
[----:B------:R-:W-:Y:S02]  /*16d740*/  IADD3.X RZ, P5, PT, R45, R57, RZ, P6, !PT ;  /* 0x000000392dff7210 */ /* 0x000fe400037be4ff */
[----:B------:R-:W-:Y:S01]  /*16d750*/  IADD3.X RZ, P1, PT, RZ, R52, RZ, P1, !PT ;  /* 0x00000034ffff7210 */ /* 0x000fe20000f3e4ff */
        /* <DEDUP_REMOVED lines=9> */
[----:B------:R-:W-:Y:S01]  /*16d7f0*/  IMAD.WIDE.U32 R94, R64, -0x4eac0001, R94 ;  /* 0xb153ffff405e7825 */ /* 0x000fe200078e005e */
[----:B------:R-:W-:Y:S02]  /*16d800*/  IADD3.X R51, P1, PT, RZ, R51, RZ, P1, !PT ;  /* 0x00000033ff337210 */ /* 0x000fe40000f3e4ff */
[----:B------:R-:W-:Y:S01]  /*16d810*/  IADD3.X R67, P6, PT, RZ, R67, RZ, P2, !PT ;  /* 0x00000043ff437210 */ /* 0x000fe200017de4ff */
[----:B------:R-:W-:Y:S01]  /*16d820*/  IMAD.WIDE.U32 R52, R216, R7, RZ ;  /* 0x00000007d8347225 */ /* 0x000fe200078e00ff */
[----:B------:R-:W-:-:S02]  /*16d830*/  IADD3 RZ, P2, PT, R102, R98, RZ ;  /* 0x0000006266ff7210 */ /* 0x000fc40007f5e0ff */
[----:B------:R-:W-:Y:S01]  /*16d840*/  IADD3.X R116, PT, PT, RZ, RZ, R117, P6, P5 ;  /* 0x000000ffff747210 */ /* 0x000fe200037ea475 */
[----:B------:R-:W-:Y:S01]  /*16d850*/  IMAD.WIDE.U32 R44, P6, R8, R216, R44 ;  /* 0x000000d8082c7225 */ /* 0x000fe200078c002c */
[----:B------:R-:W-:Y:S02]  /*16d860*/  IADD3 R98, P5, PT, R51, R94, RZ ;  /* 0x0000005e33627210 */ /* 0x000fe40007fbe0ff */
[----:B------:R-:W-:Y:S01]  /*16d870*/  IADD3.X R115, PT, PT, RZ, RZ, R115, P1, P0 ;  /* 0x000000ffff737210 */ /* 0x000fe20000fe0473 */
[----:B------:R-:W-:Y:S01]  /*16d880*/  IMAD.IADD R112, R95, 0x1, R112 ;  /* 0x000000015f707824 */ /* 0x000fe200078e0270 */
[----:B------:R-:W-:Y:S01]  /*16d890*/  IADD3 RZ, P0, PT, R136, R52, RZ ;  /* 0x0000003488ff7210 */ /* 0x000fe20007f1e0ff */
[----:B------:R-:W-:Y:S01]  /*16d8a0*/  IMAD.X R63, RZ, RZ, RZ, P6 ;  /* 0x000000ffff3f7224 */ /* 0x000fe200030e06ff */
[----:B------:R-:W-:Y:S01]  /*16d8b0*/  IADD3 R51, P6, PT, R44, R53, RZ ;  /* 0x000000352c337210 */ /* 0x000fe20007fde0ff */
[----:B------:R-:W-:Y:S01]  /*16d8c0*/  IMAD.WIDE.U32 R52, R64, -0x94f09dc, R102 ;  /* 0xf6b0f62440347825 */ /* 0x000fe200078e0066 */
[----:B------:R-:W-:-:S02]  /*16d8d0*/  IADD3.X RZ, P2, PT, R103, R99, RZ, P2, !PT ;  /* 0x0000006367ff7210 */ /* 0x000fc4000175e4ff */
[----:B------:R-:W-:Y:S01]  /*16d8e0*/  IADD3.X R99, P5, PT, R112, R115, RZ, P5, !PT ;  /* 0x0000007370637210 */ /* 0x000fe20002fbe4ff */
[----:B------:R-:W-:Y:S01]  /*16d8f0*/  IMAD.MOV.U32 R62, RZ, RZ, R45 ;  /* 0x000000ffff3e7224 */ /* 0x000fe200078e002d */
[----:B------:R-:W-:Y:S01]  /*16d900*/  IADD3.X RZ, P0, PT, R137, R51, RZ, P0, !PT ;  /* 0x0000003389ff7210 */ /* 0x000fe2000071e4ff */
[----:B------:R-:W-:Y:S01]  /*16d910*/  IMAD.IADD R51, R53, 0x1, R104 ;  /* 0x0000000135337824 */ /* 0x000fe200078e0268 */
[----:B------:R-:W-:Y:S01]  /*16d920*/  IADD3.X R53, P5, PT, RZ, R57, RZ, P5, !PT ;  /* 0x00000039ff357210 */ /* 0x000fe20002fbe4ff */
[----:B------:R-:W-:Y:S01]  /*16d930*/  IMAD.WIDE.U32 R104, R7, R216, R136 ;  /* 0x000000d807687225 */ /* 0x000fe200078e0088 */
[----:B------:R-:W-:Y:S02]  /*16d940*/  IADD3 RZ, P1, PT, R110, R54, RZ ;  /* 0x000000366eff7210 */ /* 0x000fe40007f3e0ff */
[----:B------:R-:W-:Y:S01]  /*16d950*/  IADD3.X R106, PT, PT, RZ, RZ, R107, P5, P4 ;  /* 0x000000ffff6a7210 */ /* 0x000fe20002fe846b */
[----:B------:R-:W-:Y:S01]  /*16d960*/  IMAD.IADD R45, R105, 0x1, R44 ;  /* 0x00000001692d7824 */ /* 0x000fe200078e022c */
[----:B------:R-:W-:Y:S01]  /*16d970*/  IADD3 R52, P5, PT, R53, R52, RZ ;  /* 0x0000003435347210 */ /* 0x000fe20007fbe0ff */
[----:B------:R-:W-:Y:S01]  /*16d980*/  IMAD.WIDE.U32.X R62, R8, R217, R62, P6 ;  /* 0x000000d9083e7225 */ /* 0x000fe200030e043e */
[----:B------:R-:W-:-:S02]  /*16d990*/  IADD3.X R44, P2, PT, RZ, R96, RZ, P2, !PT ;  /* 0x00000060ff2c7210 */ /* 0x000fc4000175e4ff */
[----:B------:R-:W-:Y:S01]  /*16d9a0*/  IADD3.X R53, P5, PT, R51, R106, RZ, P5, !PT ;  /* 0x0000006a33357210 */ /* 0x000fe20002fbe4ff */
[----:B------:R-:W-:Y:S01]  /*16d9b0*/  IMAD.WIDE.U32 R102, R222, R9, RZ ;  /* 0x00000009de667225 */ /* 0x000fe200078e00ff */
[----:B------:R-:W-:Y:S02]  /*16d9c0*/  IADD3 R104, P6, PT, R67, R104, RZ ;  /* 0x0000006843687210 */ /* 0x000fe40007fde0ff */
[----:B------:R-:W-:Y:S01]  /*16d9d0*/  IADD3 R106, P4, PT, R156, R43, RZ ;  /* 0x0000002b9c6a7210 */ /* 0x000fe20007f9e0ff */
[----:B------:R-:W-:Y:S01]  /*16d9e0*/  IMAD.WIDE.U32 R94, R222, R11, RZ ;  /* 0x0000000bde5e7225 */ /* 0x000fe200078e00ff */
[----:B------:R-:W-:Y:S02]  /*16d9f0*/  IADD3.X R43, P5, PT, RZ, R44, RZ, P5, !PT ;  /* 0x0000002cff2b7210 */ /* 0x000fe40002fbe4ff */
[----:B------:R-:W-:Y:S01]  /*16da00*/  IADD3.X RZ, P1, PT, R111, R55, RZ, P1, !PT ;  /* 0x000000376fff7210 */ /* 0x000fe20000f3e4ff */
        /* <DEDUP_REMOVED lines=8> */
[----:B------:R-:W-:Y:S01]  /*16da90*/  IMAD.WIDE.U32 R54, R213, R7, RZ ;  /* 0x00000007d5367225 */ /* 0x000fe200078e00ff */
[----:B------:R-:W-:Y:S02]  /*16daa0*/  IADD3.X R71, PT, PT, RZ, RZ, R63, P6, P0 ;  /* 0x000000ffff477210 */ /* 0x000fe400037e043f */
[----:B------:R-:W-:Y:S01]  /*16dab0*/  IADD3.X R63, P0, PT, R56, R51, RZ, P2, !PT ;  /* 0x00000033383f7210 */ /* 0x000fe2000171e4ff */
[----:B------:R-:W-:Y:S01]  /*16dac0*/  IMAD.WIDE.U32 R44, R160, R11, RZ ;  /* 0x0000000ba02c7225 */ /* 0x000fe200078e00ff */
[----:B------:R-:W-:-:S02]  /*16dad0*/  IADD3.X R107, P4, PT, R154, R101, RZ, P4, !PT ;  /* 0x000000659a6b7210 */ /* 0x000fc4000279e4ff */
[----:B------:R-:W-:Y:S01]  /*16dae0*/  IADD3.X R43, P1, PT, RZ, R72, RZ, P1, !PT ;  /* 0x00000048ff2b7210 */ /* 0x000fe20000f3e4ff */
[----:B------:R-:W-:Y:S01]  /*16daf0*/  IMAD.WIDE.U32 R96, P6, R10, R222, R96 ;  /* 0x000000de0a607225 */ /* 0x000fe200078c0060 */
[----:B------:R-:W-:Y:S02]  /*16db00*/  IADD3.X R159, P4, PT, RZ, RZ, RZ, P4, !PT ;  /* 0x000000ffff9f7210 */ /* 0x000fe4000279e4ff */
[----:B------:R-:W-:Y:S01]  /*16db10*/  IADD3.X R43, P0, PT, RZ, R43, RZ, P0, !PT ;  /* 0x0000002bff2b7210 */ /* 0x000fe2000071e4ff */
[----:B------:R-:W-:-:S03]  /*16db20*/  IMAD.WIDE.U32 R110, P5, R8, R214, R54 ;  /* 0x000000d6086e7225 */ /* 0x000fc600078a0036 */
[----:B------:R-:W-:Y:S01]  /*16db30*/  IADD3.X R73, PT, PT, RZ, RZ, R73, P0, P1 ;  /* 0x000000ffff497210 */ /* 0x000fe200007e2449 */
[----:B------:R-:W-:Y:S01]  /*16db40*/  IMAD.WIDE.U32 R56, R214, R7, RZ ;  /* 0x00000007d6387225 */ /* 0x000fe200078e00ff */
[----:B------:R-:W-:-:S03]  /*16db50*/  IADD3 RZ, P0, PT, R104, R68, RZ ;  /* 0x0000004468ff7210 */ /* 0x000fc60007f1e0ff */
[----:B------:R-:W-:Y:S01]  /*16db60*/  IMAD.WIDE.U32 R44, P2, R13, R222, R44 ;  /* 0x000000de0d2c7225 */ /* 0x000fe2000784002c */
[----:B------:R-:W-:-:S03]  /*16db70*/  IADD3.X RZ, P0, PT, R105, R69, RZ, P0, !PT ;  /* 0x0000004569ff7210 */ /* 0x000fc6000071e4ff */
[----:B------:R-:W-:Y:S01]  /*16db80*/  IMAD.X R55, RZ, RZ, RZ, P6 ;  /* 0x000000ffff377224 */ /* 0x000fe200030e06ff */
[----:B------:R-:W-:Y:S01]  /*16db90*/  IADD3 R103, P6, PT, R96, R103, RZ ;  /* 0x0000006760677210 */ /* 0x000fe20007fde0ff */
[----:B------:R-:W-:Y:S01]  /*16dba0*/  IMAD.X R113, RZ, RZ, RZ, P5 ;  /* 0x000000ffff717224 */ /* 0x000fe200028e06ff */
[----:B------:R-:W-:Y:S01]  /*16dbb0*/  IADD3 R51, P5, PT, R110, R57, RZ ;  /* 0x000000396e337210 */ /* 0x000fe20007fbe0ff */
[----:B------:R-:W-:Y:S01]  /*16dbc0*/  IMAD.MOV.U32 R54, RZ, RZ, R97 ;  /* 0x000000ffff367224 */ /* 0x000fe200078e0061 */
[----:B------:R-:W-:Y:S01]  /*16dbd0*/  IADD3.X R139, P0, PT, RZ, R60, RZ, P0, !PT ;  /* 0x0000003cff8b7210 */ /* 0x000fe2000071e4ff */
[----:B------:R-:W-:Y:S01]  /*16dbe0*/  IMAD.X R57, RZ, RZ, RZ, P2 ;  /* 0x000000ffff397224 */ /* 0x000fe200010e06ff */
[----:B------:R-:W-:Y:S01]  /*16dbf0*/  IADD3 RZ, P2, PT, R106, R56, RZ ;  /* 0x000000386aff7210 */ /* 0x000fe20007f5e0ff */
[----:B------:R-:W-:Y:S01]  /*16dc00*/  IMAD.WIDE.U32.X R54, R10, R160, R54, P6 ;  /* 0x000000a00a367225 */ /* 0x000fe200030e0436 */
[----:B------:R-:W-:Y:S02]  /*16dc10*/  IADD3 R95, P6, PT, R44, R95, RZ ;  /* 0x0000005f2c5f7210 */ /* 0x000fe40007fde0ff */
[----:B------:R-:W-:Y:S01]  /*16dc20*/  IADD3.X RZ, P2, PT, R107, R51, RZ, P2, !PT ;  /* 0x000000336bff7210 */ /* 0x000fe2000175e4ff */
[----:B------:R-:W-:-:S02]  /*16dc30*/  IMAD.MOV.U32 R56, RZ, RZ, R45 ;  /* 0x000000ffff387224 */ /* 0x000fc400078e002d */
[----:B------:R-:W-:-:S04]  /*16dc40*/  IMAD.WIDE.U32 R106, R7, R214, R106 ;  /* 0x000000d6076a7225 */ /* 0x000fc800078e006a */
[----:B------:R-:W-:Y:S02]  /*16dc50*/  IMAD.MOV.U32 R112, RZ, RZ, R111 ;  /* 0x000000ffff707224 */ /* 0x000fe400078e006f */
[----:B------:R-:W-:Y:S01]  /*16dc60*/  IMAD.WIDE.U32.X R56, R13, R160, R56, P6 ;  /* 0x000000a00d387225 */ /* 0x000fe200030e0438 */
[----:B------:R-:W-:Y:S02]  /*16dc70*/  IADD3 RZ, P6, PT, R98, R46, RZ ;  /* 0x0000002e62ff7210 */ /* 0x000fe40007fde0ff */
[----:B------:R-:W-:Y:S01]  /*16dc80*/  IADD3 R46, P1, PT, R67, R106, RZ ;  /* 0x0000006a432e7210 */ /* 0x000fe20007f3e0ff */
[----:B------:R-:W-:Y:S01]  /*16dc90*/  IMAD.IADD R110, R107, 0x1, R110 ;  /* 0x000000016b6e7824 */ /* 0x000fe200078e026e */
[----:B------:R-:W-:Y:S01]  /*16dca0*/  IADD3.X RZ, P6, PT, R99, R47, RZ, P6, !PT ;  /* 0x0000002f63ff7210 */ /* 0x000fe200037de4ff */
[----:B------:R-:W-:-:S03]  /*16dcb0*/  IMAD.WIDE.U32.X R112, R8, R213, R112, P5 ;  /* 0x000000d508707225 */ /* 0x000fc600028e0470 */
[----:B------:R-:W-:Y:S01]  /*16dcc0*/  IADD3.X R47, P1, PT, R110, R71, RZ, P1, !PT ;  /* 0x000000476e2f7210 */ /* 0x000fe20000f3e4ff */
[----:B------:R-:W-:Y:S01]  /*16dcd0*/  IMAD.WIDE.U32 R162, R64, 0x434bacd7, R104 ;  /* 0x434bacd740a27825 */ /* 0x000fe200078e0068 */
[----:B------:R-:W-:-:S03]  /*16dce0*/  IADD3.X R224, P2, PT, RZ, R112, RZ, P2, !PT ;  /* 0x00000070ffe07210 */ /* 0x000fc6000175e4ff */
[----:B------:R-:W-:Y:S01]  /*16dcf0*/  IMAD.IADD R70, R163, 0x1, R70 ;  /* 0x00000001a3467824 */ /* 0x000fe200078e0246 */
[----:B------:R-:W-:Y:S01]  /*16dd00*/  IADD3.X R224, P1, PT, RZ, R224, RZ, P1, !PT ;  /* 0x000000e0ffe07210 */ /* 0x000fe20000f3e4ff */
[----:B------:R-:W-:Y:S01]  /*16dd10*/  IMAD.WIDE.U32 R106, R9, R212, R98 ;  /* 0x000000d4096a7225 */ /* 0x000fe200078e0062 */
[----:B------:R-:W-:Y:S02]  /*16dd20*/  IADD3 R162, P5, PT, R43, R162, RZ ;  /* 0x000000a22ba27210 */ /* 0x000fe40007fbe0ff */
[----:B------:R-:W-:Y:S01]  /*16dd30*/  IADD3.X R45, PT, PT, RZ, RZ, R113, P1, P2 ;  /* 0x000000ffff2d7210 */ /* 0x000fe20000fe4471 */
[----:B------:R-:W-:Y:S01]  /*16dd40*/  IMAD.WIDE.U32 R226, P1, R10, R220, R226 ;  /* 0x000000dc0ae27225 */ /* 0x000fe200078200e2 */
[----:B------:R-:W-:Y:S02]  /*16dd50*/  IADD3.X R163, P5, PT, R70, R73, RZ, P5, !PT ;  /* 0x0000004946a37210 */ /* 0x000fe40002fbe4ff */
[----:B------:R-:W-:Y:S01]  /*16dd60*/  IADD3.X R43, P6, PT, RZ, R40, RZ, P6, !PT ;  /* 0x00000028ff2b7210 */ /* 0x000fe200037de4ff */
[----:B------:R-:W-:Y:S01]  /*16dd70*/  IMAD.IADD R107, R107, 0x1, R42 ;  /* 0x000000016b6b7824 */ /* 0x000fe200078e022a */
[----:B------:R-:W-:Y:S01]  /*16dd80*/  IADD3.X R139, P2, PT, RZ, R139, RZ, P5, !PT ;  /* 0x0000008bff8b7210 */ /* 0x000fe20002f5e4ff */
[----:B------:R-:W-:Y:S01]  /*16dd90*/  IMAD.X R71, RZ, RZ, RZ, P1 ;  /* 0x000000ffff477224 */ /* 0x000fe200008e06ff */
[----:B------:R-:W-:Y:S01]  /*16dda0*/  IADD3 RZ, P1, PT, RZ, R106, RZ ;  /* 0x0000006affff7210 */ /* 0x000fe20007f3e0ff */
[----:B------:R-:W-:Y:S01]  /*16ddb0*/  IMAD.MOV.U32 R70, RZ, RZ, R227 ;  /* 0x000000ffff467224 */ /* 0x000fe200078e00e3 */
[----:B------:R-:W-:Y:S01]  /*16ddc0*/  IADD3 RZ, P5, PT, R52, R102, RZ ;  /* 0x0000006634ff7210 */ /* 0x000fe20007fbe0ff */
[----:B------:R-:W-:Y:S01]  /*16ddd0*/  IMAD.WIDE.U32 R72, R161, R11, RZ ;  /* 0x0000000ba1487225 */ /* 0x000fe200078e00ff */
[----:B------:R-:W-:-:S02]  /*16dde0*/  IADD3.X RZ, P1, PT, RZ, R107, RZ, P1, !PT ;  /* 0x0000006bffff7210 */ /* 0x000fc40000f3e4ff */
[----:B------:R-:W-:Y:S01]  /*16ddf0*/  IADD3.X R51, PT, PT, RZ, RZ, R61, P2, P0 ;  /* 0x000000ffff337210 */ /* 0x000fe200017e043d */
[----:B------:R-:W-:Y:S01]  /*16de00*/  IMAD.WIDE.U32 R60, R220, R9, RZ ;  /* 0x00000009dc3c7225 */ /* 0x000fe200078e00ff */
[----:B------:R-:W-:Y:S02]  /*16de10*/  IADD3 RZ, P0, PT, R46, R66, RZ ;  /* 0x000000422eff7210 */ /* 0x000fe40007f1e0ff */
[----:B------:R-:W-:Y:S01]  /*16de20*/  IADD3.X RZ, P5, PT, R53, R103, RZ, P5, !PT ;  /* 0x0000006735ff7210 */ /* 0x000fe20002fbe4ff */
[----:B------:R-:W-:Y:S01]  /*16de30*/  IMAD.WIDE.U32 R52, R9, R222, R52 ;  /* 0x000000de09347225 */ /* 0x000fe200078e0034 */
[----:B------:R-:W-:Y:S02]  /*16de40*/  IADD3.X R43, P1, PT, RZ, R43, RZ, P1, !PT ;  /* 0x0000002bff2b7210 */ /* 0x000fe40000f3e4ff */
[----:B------:R-:W-:Y:S01]  /*16de50*/  IADD3.X RZ, P0, PT, R47, R65, RZ, P0, !PT ;  /* 0x000000412fff7210 */ /* 0x000fe2000071e4ff */
[----:B------:R-:W-:Y:S01]  /*16de60*/  IMAD.WIDE.U32 R64, R64, 0x397fe69a, R46 ;  /* 0x397fe69a40407825 */ /* 0x000fe200078e002e */
[----:B------:R-:W-:-:S02]  /*16de70*/  IADD3 R155, P2, PT, R226, R61, RZ ;  /* 0x0000003de29b7210 */ /* 0x000fc40007f5e0ff */
        /* <DEDUP_REMOVED lines=8> */
[----:B------:R-:W-:Y:S01]  /*16df00*/  IMAD R41, R107, -0x30003, RZ ;  /* 0xfffcfffd6b297824 */ /* 0x000fe200078e02ff */
[----:B------:R-:W-:Y:S01]  /*16df10*/  IADD3.X R40, P3, PT, RZ, RZ, RZ, P3, !PT ;  /* 0x000000ffff287210 */ /* 0x000fe20001f7e4ff */
[----:B------:R-:W-:Y:S01]  /*16df20*/  IMAD.WIDE.U32 R72, P6, R13, R220, R72 ;  /* 0x000000dc0d487225 */ /* 0x000fe200078c0048 */
[----:B------:R-:W-:-:S03]  /*16df30*/  IADD3.X R139, P2, PT, R50, R51, RZ, P2, !PT ;  /* 0x00000033328b7210 */ /* 0x000fc6000175e4ff */
[----:B------:R-:W-:-:S04]  /*16df40*/  IMAD.WIDE.U32 R50, R106, -0x30003, RZ ;  /* 0xfffcfffd6a327825 */ /* 0x000fc800078e00ff */
[----:B------:R-:W-:Y:S02]  /*16df50*/  IMAD R41, R106, -0x760c0004, R41 ;  /* 0x89f3fffc6a297824 */ /* 0x000fe400078e0229 */
[----:B------:R-:W-:-:S04]  /*16df60*/  IMAD.WIDE.U32 R52, R220, R11, RZ ;  /* 0x0000000bdc347225 */ /* 0x000fc800078e00ff */
[----:B------:R-:W-:Y:S01]  /*16df70*/  IMAD.IADD R221, R51, 0x1, R41 ;  /* 0x0000000133dd7824 */ /* 0x000fe200078e0229 */
[----:B------:R-:W-:Y:S01]  /*16df80*/  IADD3.X R51, P0, PT, RZ, R48, RZ, P0, !PT ;  /* 0x00000030ff337210 */ /* 0x000fe2000071e4ff */
[----:B------:R-:W-:Y:S01]  /*16df90*/  IMAD.X R69, RZ, RZ, RZ, P6 ;  /* 0x000000ffff457224 */ /* 0x000fe200030e06ff */
[----:B------:R-:W-:Y:S01]  /*16dfa0*/  IADD3 R53, P6, PT, R72, R53, RZ ;  /* 0x0000003548357210 */ /* 0x000fe20007fde0ff */
[----:B------:R-:W-:Y:S01]  /*16dfb0*/  IMAD.WIDE.U32 R116, R221, -0x5555, RZ ;  /* 0xffffaaabdd747825 */ /* 0x000fe200078e00ff */
[----:B------:R-:W-:-:S03]  /*16dfc0*/  IADD3.X R51, P2, PT, RZ, R51, RZ, P2, !PT ;  /* 0x00000033ff337210 */ /* 0x000fc6000175e4ff */
[----:B------:R-:W-:Y:S01]  /*16dfd0*/  IMAD.WIDE.U32 R156, R221, -0x94f09dc, RZ ;  /* 0xf6b0f624dd9c7825 */ /* 0x000fe200078e00ff */
[----:B------:R-:W-:-:S03]  /*16dfe0*/  IADD3.X R101, PT, PT, RZ, RZ, R49, P2, P0 ;  /* 0x000000ffff657210 */ /* 0x000fc600017e0431 */
[----:B------:R-:W-:Y:S02]  /*16dff0*/  IMAD.MOV.U32 R68, RZ, RZ, R73 ;  /* 0x000000ffff447224 */ /* 0x000fe400078e0049 */
[----:B------:R-:W-:-:S04]  /*16e000*/  IMAD.WIDE.U32 R104, R221, -0xc7aed41, RZ ;  /* 0xf38512bfdd687825 */ /* 0x000fc800078e00ff */
[----:B------:R-:W-:-:S04]  /*16e010*/  IMAD.WIDE.U32 R116, P2, R50, -0x46010001, R116 ;  /* 0xb9feffff32747825 */ /* 0x000fc80007840074 */
[----:B------:R-:W-:Y:S01]  /*16e020*/  IMAD.WIDE.U32.X R68, R13, R161, R68, P6 ;  /* 0x000000a10d447225 */ /* 0x000fe200030e0444 */
[----:B------:R-:W-:Y:S02]  /*16e030*/  IADD3.X R153, P6, PT, RZ, R153, RZ, P1, !PT ;  /* 0x00000099ff997210 */ /* 0x000fe40000fde4ff */
[----:B------:R-:W-:Y:S01]  /*16e040*/  IADD3 R159, P1, PT, R159, R40, RZ ;  /* 0x000000289f9f7210 */ /* 0x000fe20007f3e0ff */
[----:B------:R-:W-:Y:S01]  /*16e050*/  IMAD.WIDE.U32 R48, R50, -0x5555, RZ ;  /* 0xffffaaab32307825 */ /* 0x000fe200078e00ff */
[----:B------:R-:W-:-:S03]  /*16e060*/  IADD3.X R73, PT, PT, RZ, RZ, R55, P6, P5 ;  /* 0x000000ffff497210 */ /* 0x000fc600037ea437 */
[----:B------:R-:W-:Y:S01]  /*16e070*/  IMAD.WIDE.U32 R156, P0, R50, 0x6730d2a0, R156 ;  /* 0x6730d2a0329c7825 */ /* 0x000fe2000780009c */
[----:B------:R-:W-:-:S03]  /*16e080*/  IADD3 RZ, P6, PT, R106, R48, RZ ;  /* 0x000000306aff7210 */ /* 0x000fc60007fde0ff */
[----:B------:R-:W-:-:S04]  /*16e090*/  IMAD.WIDE.U32 R42, R221, -0x4eac0001, RZ ;  /* 0xb153ffffdd2a7825 */ /* 0x000fc800078e00ff */
[----:B------:R-:W-:Y:S02]  /*16e0a0*/  IMAD.X R41, RZ, RZ, RZ, P2 ;  /* 0x000000ffff297224 */ /* 0x000fe400010e06ff */
[----:B------:R-:W-:-:S04]  /*16e0b0*/  IMAD.WIDE.U32 R96, R221, 0x397fe69a, RZ ;  /* 0x397fe69add607825 */ /* 0x000fc800078e00ff */
[----:B------:R-:W-:-:S04]  /*16e0c0*/  IMAD.WIDE.U32 R104, P2, R50, 0x64774b84, R104 ;  /* 0x64774b8432687825 */ /* 0x000fc80007840068 */
[----:B------:R-:W-:Y:S01]  /*16e0d0*/  IMAD.X R115, RZ, RZ, RZ, P0 ;  /* 0x000000ffff737224 */ /* 0x000fe200000e06ff */
[----:B------:R-:W-:Y:S01]  /*16e0e0*/  IADD3 R223, P0, PT, R116, R49, RZ ;  /* 0x0000003174df7210 */ /* 0x000fe20007f1e0ff */
[----:B------:R-:W-:-:S03]  /*16e0f0*/  IMAD.WIDE.U32 R110, R221, 0x434bacd7, RZ ;  /* 0x434bacd7dd6e7825 */ /* 0x000fc600078e00ff */
[----:B------:R-:W-:Y:S01]  /*16e100*/  IADD3.X RZ, P6, PT, R107, R223, RZ, P6, !PT ;  /* 0x000000df6bff7210 */ /* 0x000fe200037de4ff */
[----:B------:R-:W-:Y:S02]  /*16e110*/  IMAD.X R65, RZ, RZ, RZ, P2 ;  /* 0x000000ffff417224 */ /* 0x000fe400010e06ff */
[----:B------:R-:W-:-:S04]  /*16e120*/  IMAD.WIDE.U32 R48, R50, -0x94f09dc, RZ ;  /* 0xf6b0f62432307825 */ /* 0x000fc800078e00ff */
[----:B------:R-:W-:Y:S02]  /*16e130*/  IMAD.MOV.U32 R40, RZ, RZ, R117 ;  /* 0x000000ffff287224 */ /* 0x000fe400078e0075 */
[----:B------:R-:W-:-:S04]  /*16e140*/  IMAD.WIDE.U32 R42, P5, R50, 0x1eabfffe, R42 ;  /* 0x1eabfffe322a7825 */ /* 0x000fc800078a002a */
[----:B------:R-:W-:-:S04]  /*16e150*/  IMAD.WIDE.U32 R66, R50, -0x4eac0001, RZ ;  /* 0xb153ffff32427825 */ /* 0x000fc800078e00ff */
[----:B------:R-:W-:-:S04]  /*16e160*/  IMAD.WIDE.U32 R96, P2, R50, 0x1a0111ea, R96 ;  /* 0x1a0111ea32607825 */ /* 0x000fc80007840060 */
[----:B------:R-:W-:Y:S01]  /*16e170*/  IMAD.WIDE.U32.X R40, R221, -0x46010001, R40, P0 ;  /* 0xb9feffffdd287825 */ /* 0x000fe200000e0428 */
[----:B------:R-:W-:-:S03]  /*16e180*/  IADD3 R215, P0, PT, R156, R49, RZ ;  /* 0x000000319cd77210 */ /* 0x000fc60007f1e0ff */
[----:B------:R-:W-:Y:S02]  /*16e190*/  IMAD.X R161, RZ, RZ, RZ, P5 ;  /* 0x000000ffffa17224 */ /* 0x000fe400028e06ff */
[----:B------:R-:W-:Y:S01]  /*16e1a0*/  IMAD.X R61, RZ, RZ, RZ, P2 ;  /* 0x000000ffff3d7224 */ /* 0x000fe200010e06ff */
[----:B------:R-:W-:Y:S01]  /*16e1b0*/  IADD3 R219, P2, PT, R42, R67, RZ ;  /* 0x000000432adb7210 */ /* 0x000fe20007f5e0ff */
[----:B------:R-:W-:-:S04]  /*16e1c0*/  IMAD.WIDE.U32 R110, P5, R50, 0x4b1ba7b6, R110 ;  /* 0x4b1ba7b6326e7825 */ /* 0x000fc800078a006e */
[----:B------:R-:W-:-:S04]  /*16e1d0*/  IMAD.WIDE.U32 R102, R50, 0x434bacd7, RZ ;  /* 0x434bacd732667825 */ /* 0x000fc800078e00ff */
[----:B------:R-:W-:Y:S02]  /*16e1e0*/  IMAD.MOV.U32 R114, RZ, RZ, R157 ;  /* 0x000000ffff727224 */ /* 0x000fe400078e009d */
[----:B------:R-:W-:-:S04]  /*16e1f0*/  IMAD.WIDE.U32 R112, R50, -0xc7aed41, RZ ;  /* 0xf38512bf32707825 */ /* 0x000fc800078e00ff */
[----:B------:R-:W-:Y:S02]  /*16e200*/  IMAD.MOV.U32 R160, RZ, RZ, R43 ;  /* 0x000000ffffa07224 */ /* 0x000fe400078e002b */
[----:B------:R-:W-:Y:S01]  /*16e210*/  IMAD.WIDE.U32.X R114, R221, 0x6730d2a0, R114, P0 ;  /* 0x6730d2a0dd727825 */ /* 0x000fe200000e0472 */
[----:B------:R-:W-:-:S03]  /*16e220*/  IADD3 R103, P0, PT, R110, R103, RZ ;  /* 0x000000676e677210 */ /* 0x000fc60007f1e0ff */
[----:B------:R-:W-:Y:S01]  /*16e230*/  IMAD.WIDE.U32.X R160, R221, 0x1eabfffe, R160, P2 ;  /* 0x1eabfffedda07825 */ /* 0x000fe200010e04a0 */
[----:B------:R-:W-:-:S03]  /*16e240*/  IADD3 R113, P2, PT, R104, R113, RZ ;  /* 0x0000007168717210 */ /* 0x000fc60007f5e0ff */
[----:B------:R-:W-:Y:S02]  /*16e250*/  IMAD.X R99, RZ, RZ, RZ, P5 ;  /* 0x000000ffff637224 */ /* 0x000fe400028e06ff */
[----:B------:R-:W-:Y:S02]  /*16e260*/  IMAD.MOV.U32 R98, RZ, RZ, R111 ;  /* 0x000000ffff627224 */ /* 0x000fe400078e006f */
[----:B------:R-:W-:-:S04]  /*16e270*/  IMAD.WIDE.U32 R54, R50, 0x397fe69a, RZ ;  /* 0x397fe69a32367825 */ /* 0x000fc800078e00ff */
[----:B------:R-:W-:-:S04]  /*16e280*/  IMAD.WIDE.U32 R136, R50, -0x5555, R106 ;  /* 0xffffaaab32887825 */ /* 0x000fc800078e006a */
[----:B------:R-:W-:Y:S01]  /*16e290*/  IMAD.MOV.U32 R64, RZ, RZ, R105 ;  /* 0x000000ffff407224 */ /* 0x000fe200078e0069 */
[----:B------:R-:W-:Y:S01]  /*16e2a0*/  IADD3 RZ, P5, PT, RZ, R136, RZ ;  /* 0x00000088ffff7210 */ /* 0x000fe20007fbe0ff */
[----:B------:R-:W-:Y:S01]  /*16e2b0*/  IMAD.WIDE.U32.X R98, R221, 0x4b1ba7b6, R98, P0 ;  /* 0x4b1ba7b6dd627825 */ /* 0x000fe200000e0462 */
[----:B------:R-:W-:-:S03]  /*16e2c0*/  IADD3 RZ, P0, PT, R62, R60, RZ ;  /* 0x0000003c3eff7210 */ /* 0x000fc60007f1e0ff */
[----:B------:R-:W-:Y:S01]  /*16e2d0*/  IMAD.WIDE.U32.X R64, R221, 0x64774b84, R64, P2 ;  /* 0x64774b84dd407825 */ /* 0x000fe200010e0440 */
[----:B------:R-:W-:Y:S02]  /*16e2e0*/  IADD3 R55, P2, PT, R96, R55, RZ ;  /* 0x0000003760377210 */ /* 0x000fe40007f5e0ff */
[----:B------:R-:W-:Y:S01]  /*16e2f0*/  IADD3.X RZ, P0, PT, R63, R155, RZ, P0, !PT ;  /* 0x0000009b3fff7210 */ /* 0x000fe2000071e4ff */
[----:B------:R-:W-:Y:S01]  /*16e300*/  IMAD.IADD R116, R137, 0x1, R116 ;  /* 0x0000000189747824 */ /* 0x000fe200078e0274 */
[----:B------:R-:W-:Y:S01]  /*16e310*/  IADD3.X R155, P6, PT, RZ, R40, RZ, P6, !PT ;  /* 0x00000028ff9b7210 */ /* 0x000fe200037de4ff */
[----:B------:R-:W-:Y:S02]  /*16e320*/  IMAD.MOV.U32 R60, RZ, RZ, R97 ;  /* 0x000000ffff3c7224 */ /* 0x000fe400078e0061 */
[----:B------:R-:W-:Y:S01]  /*16e330*/  IMAD.X R228, RZ, RZ, RZ, P3 ;  /* 0x000000ffffe47224 */ /* 0x000fe200018e06ff */
[----:B------:R-:W-:Y:S01]  /*16e340*/  IADD3.X RZ, P5, PT, RZ, R116, RZ, P5, !PT ;  /* 0x00000074ffff7210 */ /* 0x000fe20002fbe4ff */
[----:B------:R-:W-:Y:S01]  /*16e350*/  IMAD.WIDE.U32.X R60, R221, 0x1a0111ea, R60, P2 ;  /* 0x1a0111eadd3c7825 */ /* 0x000fe200010e043c */
[----:B------:R-:W-:-:S02]  /*16e360*/  IADD3 R224, P2, PT, R224, R159, RZ ;  /* 0x0000009fe0e07210 */ /* 0x000fc40007f5e0ff */
[----:B------:R-:W-:Y:S01]  /*16e370*/  IADD3.X R155, P5, PT, RZ, R155, RZ, P5, !PT ;  /* 0x0000009bff9b7210 */ /* 0x000fe20002fbe4ff */
[-C--:B------:R-:W-:Y:S01]  /*16e380*/  IMAD.WIDE.U32 R158, R165, R9.reuse, RZ ;  /* 0x00000009a59e7225 */ /* 0x080fe200078e00ff */
[----:B------:R-:W-:Y:S02]  /*16e390*/  IADD3.X R228, PT, PT, R228, RZ, RZ, P1, P4 ;  /* 0x000000ffe4e47210 */ /* 0x000fe40000fe84ff */
[----:B------:R-:W-:Y:S01]  /*16e3a0*/  IADD3.X R97, PT, PT, RZ, RZ, R41, P5, P6 ;  /* 0x000000ffff617210 */ /* 0x000fe20002fec429 */
[----:B------:R-:W-:Y:S01]  /*16e3b0*/  IMAD.WIDE.U32 R62, R9, R220, R62 ;  /* 0x000000dc093e7225 */ /* 0x000fe200078e003e */
[----:B------:R-:W-:Y:S02]  /*16e3c0*/  IADD3 RZ, P3, PT, R46, R66, RZ ;  /* 0x000000422eff7210 */ /* 0x000fe40007f7e0ff */
[----:B------:R-:W-:Y:S01]  /*16e3d0*/  IADD3.X R228, P2, PT, R45, R228, RZ, P2, !PT ;  /* 0x000000e42de47210 */ /* 0x000fe2000175e4ff */
[----:B------:R-:W-:Y:S01]  /*16e3e0*/  IMAD.WIDE.U32 R136, R217, R9, RZ ;  /* 0x00000009d9887225 */ /* 0x000fe200078e00ff */
[----:B------:R-:W-:-:S02]  /*16e3f0*/  IADD3 R154, P6, PT, R153, R62, RZ ;  /* 0x0000003e999a7210 */ /* 0x000fc40007fde0ff */
[----:B------:R-:W-:Y:S01]  /*16e400*/  IADD3.X RZ, P3, PT, R47, R219, RZ, P3, !PT ;  /* 0x000000db2fff7210 */ /* 0x000fe20001f7e4ff */
[----:B------:R-:W-:-:S03]  /*16e410*/  IMAD.WIDE.U32 R40, R218, R9, RZ ;  /* 0x00000009da287225 */ /* 0x000fc600078e00ff */
[----:B------:R-:W-:Y:S01]  /*16e420*/  IADD3.X R45, P3, PT, RZ, R160, RZ, P3, !PT ;  /* 0x000000a0ff2d7210 */ /* 0x000fe20001f7e4ff */
[----:B------:R-:W-:-:S04]  /*16e430*/  IMAD.WIDE.U32 R158, P5, R10, R218, R158 ;  /* 0x000000da0a9e7225 */ /* 0x000fc800078a009e */
[----:B------:R-:W-:Y:S01]  /*16e440*/  IMAD.WIDE.U32 R136, P4, R10, R216, R136 ;  /* 0x000000d80a887225 */ /* 0x000fe20007880088 */
[----:B------:R-:W-:-:S03]  /*16e450*/  IADD3 R105, P1, PT, R158, R41, RZ ;  /* 0x000000299e697210 */ /* 0x000fc60007f3e0ff */
[----:B------:R-:W-:-:S04]  /*16e460*/  IMAD.WIDE.U32 R152, R216, R9, RZ ;  /* 0x00000009d8987225 */ /* 0x000fc800078e00ff */
[----:B------:R-:W-:Y:S02]  /*16e470*/  IMAD.X R117, RZ, RZ, RZ, P5 ;  /* 0x000000ffff757224 */ /* 0x000fe400028e06ff */
[----:B------:R-:W-:Y:S02]  /*16e480*/  IMAD.MOV.U32 R116, RZ, RZ, R159 ;  /* 0x000000ffff747224 */ /* 0x000fe400078e009f */
[----:B------:R-:W-:-:S04]  /*16e490*/  IMAD.WIDE.U32 R66, R165, R11, RZ ;  /* 0x0000000ba5427225 */ /* 0x000fc800078e00ff */
[----:B------:R-:W-:Y:S01]  /*16e4a0*/  IMAD.WIDE.U32.X R116, R10, R165, R116, P1 ;  /* 0x000000a50a747225 */ /* 0x000fe200008e0474 */
[----:B------:R-:W-:-:S03]  /*16e4b0*/  IADD3 R111, P1, PT, R136, R153, RZ ;  /* 0x00000099886f7210 */ /* 0x000fc60007f3e0ff */
[----:B------:R-:W-:Y:S01]  /*16e4c0*/  IMAD.X R107, RZ, RZ, RZ, P4 ;  /* 0x000000ffff6b7224 */ /* 0x000fe200020e06ff */
[----:B------:R-:W-:Y:S01]  /*16e4d0*/  IADD3 RZ, P4, PT, R162, R40, RZ ;  /* 0x00000028a2ff7210 */ /* 0x000fe20007f9e0ff */
[----:B------:R-:W-:Y:S02]  /*16e4e0*/  IMAD.MOV.U32 R106, RZ, RZ, R137 ;  /* 0x000000ffff6a7224 */ /* 0x000fe400078e0089 */
[----:B------:R-:W-:Y:S01]  /*16e4f0*/  IMAD.WIDE.U32 R66, P5, R13, R218, R66 ;  /* 0x000000da0d427225 */ /* 0x000fe200078a0042 */
[----:B------:R-:W-:-:S03]  /*16e500*/  IADD3.X RZ, P4, PT, R163, R105, RZ, P4, !PT ;  /* 0x00000069a3ff7210 */ /* 0x000fc6000279e4ff */
[----:B------:R-:W-:-:S04]  /*16e510*/  IMAD.WIDE.U32 R40, R218, R11, RZ ;  /* 0x0000000bda287225 */ /* 0x000fc800078e00ff */
[----:B------:R-:W-:Y:S02]  /*16e520*/  IMAD.IADD R226, R63, 0x1, R226 ;  /* 0x000000013fe27824 */ /* 0x000fe400078e02e2 */
[----:B------:R-:W-:Y:S01]  /*16e530*/  IMAD.WIDE.U32.X R106, R10, R217, R106, P1 ;  /* 0x000000d90a6a7225 */ /* 0x000fe200008e046a */
[----:B------:R-:W-:-:S03]  /*16e540*/  IADD3 RZ, P1, PT, R154, R48, RZ ;  /* 0x000000309aff7210 */ /* 0x000fc60007f3e0ff */
        /* <DEDUP_REMOVED lines=11> */
[----:B------:R-:W-:Y:S01]  /*16e600*/  IMAD.MOV.U32 R164, RZ, RZ, R49 ;  /* 0x000000ffffa47224 */ /* 0x000fe200078e0031 */
[----:B------:R-:W-:Y:S01]  /*16e610*/  IADD3.X R49, P0, PT, RZ, R70, RZ, P0, !PT ;  /* 0x00000046ff317210 */ /* 0x000fe2000071e4ff */
[----:B------:R-:W-:-:S04]  /*16e620*/  IMAD.WIDE.U32 R162, R9, R218, R162 ;  /* 0x000000da09a27225 */ /* 0x000fc800078e00a2 */
[----:B------:R-:W-:Y:S01]  /*16e630*/  IMAD.WIDE.U32.X R164, R13, R217, R164, P5 ;  /* 0x000000d90da47225 */ /* 0x000fe200028e04a4 */
[----:B------:R-:W-:Y:S02]  /*16e640*/  IADD3 R46, P5, PT, R155, R46, RZ ;  /* 0x0000002e9b2e7210 */ /* 0x000fe40007fbe0ff */
[----:B------:R-:W-:Y:S01]  /*16e650*/  IADD3.X R155, P6, PT, R226, R73, RZ, P6, !PT ;  /* 0x00000049e29b7210 */ /* 0x000fe200037de4ff */
[----:B------:R-:W-:Y:S01]  /*16e660*/  IMAD.IADD R158, R163, 0x1, R158 ;  /* 0x00000001a39e7824 */ /* 0x000fe200078e029e */
[----:B------:R-:W-:Y:S02]  /*16e670*/  IADD3.X R47, P5, PT, R230, R97, RZ, P5, !PT ;  /* 0x00000061e62f7210 */ /* 0x000fe40002fbe4ff */
        /* <DEDUP_REMOVED lines=9> */
[----:B------:R-:W-:Y:S01]  /*16e710*/  IADD3.X R163, P0, PT, R158, R71, RZ, P0, !PT ;  /* 0x000000479ea37210 */ /* 0x000fe2000071e4ff */
[----:B------:R-:W-:Y:S01]  /*16e720*/  IMAD.WIDE.U32 R70, R213, R9, RZ ;  /* 0x00000009d5467225 */ /* 0x000fe200078e00ff */
[----:B------:R-:W-:-:S02]  /*16e730*/  IADD3 R154, P6, PT, R45, R154, RZ ;  /* 0x0000009a2d9a7210 */ /* 0x000fc40007fde0ff */
[----:B------:R-:W-:Y:S02]  /*16e740*/  IADD3.X R49, P4, PT, RZ, R116, RZ, P4, !PT ;  /* 0x00000074ff317210 */ /* 0x000fe4000279e4ff */
[----:B------:R-:W-:Y:S02]  /*16e750*/  IADD3 RZ, P3, PT, R162, R112, RZ ;  /* 0x00000070a2ff7210 */ /* 0x000fe40007f7e0ff */
[----:B------:R-:W-:Y:S01]  /*16e760*/  IADD3.X RZ, P5, PT, R139, R111, RZ, P5, !PT ;  /* 0x0000006f8bff7210 */ /* 0x000fe20002fbe4ff */
[----:B------:R-:W-:Y:S01]  /*16e770*/  IMAD.WIDE.U32 R138, R9, R216, R138 ;  /* 0x000000d8098a7225 */ /* 0x000fe200078e008a */
[----:B------:R-:W-:Y:S02]  /*16e780*/  IADD3.X R155, P6, PT, R156, R161, RZ, P6, !PT ;  /* 0x000000a19c9b7210 */ /* 0x000fe400037de4ff */
[----:B------:R-:W-:Y:S01]  /*16e790*/  IADD3.X R45, P1, PT, RZ, R114, RZ, P1, !PT ;  /* 0x00000072ff2d7210 */ /* 0x000fe20000f3e4ff */
[----:B------:R-:W-:Y:S01]  /*16e7a0*/  IMAD.IADD R136, R139, 0x1, R136 ;  /* 0x000000018b887824 */ /* 0x000fe200078e0288 */
[----:B------:R-:W-:-:S02]  /*16e7b0*/  IADD3.X R49, P0, PT, RZ, R49, RZ, P0, !PT ;  /* 0x00000031ff317210 */ /* 0x000fc4000071e4ff */
[----:B------:R-:W-:Y:S01]  /*16e7c0*/  IADD3.X RZ, P3, PT, R163, R113, RZ, P3, !PT ;  /* 0x00000071a3ff7210 */ /* 0x000fe20001f7e4ff */
[----:B------:R-:W-:Y:S01]  /*16e7d0*/  IMAD.WIDE.U32 R162, R50, -0xc7aed41, R162 ;  /* 0xf38512bf32a27825 */ /* 0x000fe200078e00a2 */
[----:B------:R-:W-:Y:S02]  /*16e7e0*/  IADD3.X R117, PT, PT, RZ, RZ, R117, P0, P4 ;  /* 0x000000ffff757210 */ /* 0x000fe400007e8475 */
[----:B------:R-:W-:Y:S01]  /*16e7f0*/  IADD3.X R45, P6, PT, RZ, R45, RZ, P6, !PT ;  /* 0x0000002dff2d7210 */ /* 0x000fe200037de4ff */
[----:B------:R-:W-:Y:S01]  /*16e800*/  IMAD.IADD R104, R163, 0x1, R104 ;  /* 0x00000001a3687824 */ /* 0x000fe200078e0268 */
[----:B------:R-:W-:Y:S02]  /*16e810*/  IADD3 R138, P4, PT, R49, R138, RZ ;  /* 0x0000008a318a7210 */ /* 0x000fe40007f9e0ff */
[----:B------:R-:W-:Y:S02]  /*16e820*/  IADD3 R162, P0, PT, R45, R162, RZ ;  /* 0x000000a22da27210 */ /* 0x000fe40007f1e0ff */
[----:B------:R-:W-:-:S02]  /*16e830*/  IADD3.X R115, PT, PT, RZ, RZ, R115, P6, P1 ;  /* 0x000000ffff737210 */ /* 0x000fc400037e2473 */
[----:B------:R-:W-:Y:S02]  /*16e840*/  IADD3.X R139, P1, PT, R136, R117, RZ, P4, !PT ;  /* 0x00000075888b7210 */ /* 0x000fe4000273e4ff */
[----:B------:R-:W-:Y:S02]  /*16e850*/  IADD3.X R45, P5, PT, RZ, R106, RZ, P5, !PT ;  /* 0x0000006aff2d7210 */ /* 0x000fe40002fbe4ff */
[----:B------:R-:W-:Y:S02]  /*16e860*/  IADD3 R224, P4, PT, R51, R224, RZ ;  /* 0x000000e033e07210 */ /* 0x000fe40007f9e0ff */
[----:B------:R-:W-:Y:S02]  /*16e870*/  IADD3.X R51, P1, PT, RZ, R45, RZ, P1, !PT ;  /* 0x0000002dff337210 */ /* 0x000fe40000f3e4ff */
[----:B------:R-:W-:Y:S01]  /*16e880*/  IADD3.X R163, P0, PT, R104, R115, RZ, P0, !PT ;  /* 0x0000007368a37210 */ /* 0x000fe2000071e4ff */
[----:B------:R-:W-:Y:S01]  /*16e890*/  IMAD.WIDE.U32 R104, P6, R10, R214, R70 ;  /* 0x000000d60a687225 */ /* 0x000fe200078c0046 */
[----:B------:R-:W-:-:S02]  /*16e8a0*/  IADD3.X R45, P3, PT, RZ, R64, RZ, P3, !PT ;  /* 0x00000040ff2d7210 */ /* 0x000fc40001f7e4ff */
        /* <DEDUP_REMOVED lines=11> */
[----:B------:R-:W-:Y:S01]  /*16e960*/  IMAD.IADD R104, R65, 0x1, R104 ;  /* 0x0000000141687824 */ /* 0x000fe200078e0268 */
[----:B------:R-:W-:Y:S01]  /*16e970*/  IADD3.X RZ, P1, PT, R225, R73, RZ, P1, !PT ;  /* 0x00000049e1ff7210 */ /* 0x000fe20000f3e4ff */
[----:B------:R-:W-:Y:S01]  /*16e980*/  IMAD.WIDE.U32.X R106, R10, R213, R106, P6 ;  /* 0x000000d50a6a7225 */ /* 0x000fe200030e046a */
[----:B------:R-:W-:Y:S02]  /*16e990*/  IADD3 R64, P6, PT, R51, R64, RZ ;  /* 0x0000004033407210 */ /* 0x000fe40007fde0ff */
[----:B------:R-:W-:Y:S01]  /*16e9a0*/  IADD3.X RZ, P5, PT, R139, R103, RZ, P5, !PT ;  /* 0x000000678bff7210 */ /* 0x000fe20002fbe4ff */
        /* <DEDUP_REMOVED lines=9> */
[----:B------:R-:W-:Y:S01]  /*16ea40*/  IADD3.X R45, P5, PT, RZ, R98, RZ, P5, !PT ;  /* 0x00000062ff2d7210 */ /* 0x000fe20002fbe4ff */
[----:B------:R-:W-:Y:S01]  /*16ea50*/  IMAD.WIDE.U32 R50, R50, 0x397fe69a, R64 ;  /* 0x397fe69a32327825 */ /* 0x000fe200078e0040 */
[----:B------:R-:W-:Y:S02]  /*16ea60*/  IADD3.X R49, PT, PT, RZ, RZ, R107, P6, P1 ;  /* 0x000000ffff317210 */ /* 0x000fe400037e246b */
[----:B------:R-:W-:Y:S01]  /*16ea70*/  IADD3.X R45, P6, PT, RZ, R45, RZ, P3, !PT ;  /* 0x0000002dff2d7210 */ /* 0x000fe20001fde4ff */
[----:B------:R-:W-:Y:S01]  /*16ea80*/  IMAD.IADD R96, R51, 0x1, R96 ;  /* 0x0000000133607824 */ /* 0x000fe200078e0260 */
[----:B------:R-:W-:Y:S01]  /*16ea90*/  IADD3 RZ, P0, PT, R46, R108, RZ ;  /* 0x0000006c2eff7210 */ /* 0x000fe20007f1e0ff */
[----:B------:R-:W-:Y:S01]  /*16eaa0*/  IMAD.WIDE.U32 R220, R11, R220, R162 ;  /* 0x000000dc0bdc7225 */ /* 0x000fe200078e00a2 */
[----:B------:R-:W-:-:S02]  /*16eab0*/  IADD3.X R99, PT, PT, RZ, RZ, R99, P6, P5 ;  /* 0x000000ffff637210 */ /* 0x000fc400037ea463 */
[----:B------:R-:W-:Y:S01]  /*16eac0*/  IADD3.X RZ, P0, PT, R47, R109, RZ, P0, !PT ;  /* 0x0000006d2fff7210 */ /* 0x000fe2000071e4ff */
[----:B------:R-:W-:Y:S01]  /*16ead0*/  IMAD.IADD R72, R221, 0x1, R72 ;  /* 0x00000001dd487824 */ /* 0x000fe200078e0248 */
[----:B------:R-:W-:Y:S01]  /*16eae0*/  IADD3 RZ, P6, PT, RZ, R102, RZ ;  /* 0x00000066ffff7210 */ /* 0x000fe20007fde0ff */
[----:B------:R-:W-:Y:S01]  /*16eaf0*/  IMAD.WIDE.U32 R218, R11, R218, R70 ;  /* 0x000000da0bda7225 */ /* 0x000fe200078e0046 */
[----:B------:R-:W-:Y:S02]  /*16eb00*/  IADD3 RZ, P3, PT, R154, R94, RZ ;  /* 0x0000005e9aff7210 */ /* 0x000fe40007f7e0ff */
[----:B------:R-:W-:Y:S01]  /*16eb10*/  IADD3.X R47, P5, PT, RZ, R58, RZ, P0, !PT ;  /* 0x0000003aff2f7210 */ /* 0x000fe200007be4ff */
[----:B------:R-:W-:Y:S01]  /*16eb20*/  IMAD.IADD R66, R219, 0x1, R66 ;  /* 0x00000001db427824 */ /* 0x000fe200078e0242 */
[----:B------:R-:W-:Y:S02]  /*16eb30*/  IADD3.X RZ, P6, PT, RZ, R103, RZ, P6, !PT ;  /* 0x00000067ffff7210 */ /* 0x000fe400037de4ff */
[----:B------:R-:W-:-:S02]  /*16eb40*/  IADD3 RZ, P1, PT, R64, R54, RZ ;  /* 0x0000003640ff7210 */ /* 0x000fc40007f3e0ff */
[----:B------:R-:W-:Y:S01]  /*16eb50*/  IADD3.X RZ, P0, PT, R155, R95, RZ, P3, !PT ;  /* 0x0000005f9bff7210 */ /* 0x000fe20001f1e4ff */
[----:B------:R-:W-:Y:S01]  /*16eb60*/  IMAD.WIDE.U32 R154, R11, R222, R154 ;  /* 0x000000de0b9a7225 */ /* 0x000fe200078e009a */
[----:B------:R-:W-:Y:S02]  /*16eb70*/  IADD3.X R47, P6, PT, RZ, R47, RZ, P6, !PT ;  /* 0x0000002fff2f7210 */ /* 0x000fe400037de4ff */
[----:B------:R-:W-:Y:S01]  /*16eb80*/  IADD3 R50, P3, PT, R45, R50, RZ ;  /* 0x000000322d327210 */ /* 0x000fe20007f7e0ff */
[----:B------:R-:W-:Y:S01]  /*16eb90*/  IMAD.IADD R46, R155, 0x1, R44 ;  /* 0x000000019b2e7824 */ /* 0x000fe200078e022c */
[----:B------:R-:W-:Y:S01]  /*16eba0*/  IADD3.X RZ, P1, PT, R65, R55, RZ, P1, !PT ;  /* 0x0000003741ff7210 */ /* 0x000fe20000f3e4ff */
[----:B------:R-:W-:Y:S01]  /*16ebb0*/  IMAD R55, R103, -0x30003, RZ ;  /* 0xfffcfffd67377824 */ /* 0x000fe200078e02ff */
[----:B------:R-:W-:Y:S01]  /*16ebc0*/  IADD3.X R59, PT, PT, RZ, RZ, R59, P6, P5 ;  /* 0x000000ffff3b7210 */ /* 0x000fe200037ea43b */
[----:B------:R-:W-:Y:S01]  /*16ebd0*/  IMAD.WIDE.U32 R44, R102, -0x30003, RZ ;  /* 0xfffcfffd662c7825 */ /* 0x000fe200078e00ff */
[----:B------:R-:W-:-:S02]  /*16ebe0*/  IADD3.X R51, P5, PT, R96, R99, RZ, P3, !PT ;  /* 0x0000006360337210 */ /* 0x000fc40001fbe4ff */
[----:B------:R-:W-:Y:S01]  /*16ebf0*/  IADD3.X R64, P3, PT, RZ, R60, RZ, P1, !PT ;  /* 0x0000003cff407210 */ /* 0x000fe20000f7e4ff */
[----:B------:R-:W-:Y:S01]  /*16ec00*/  IMAD R65, R102, -0x760c0004, R55 ;  /* 0x89f3fffc66417824 */ /* 0x000fe200078e0237 */
[----:B------:R-:W-:Y:S01]  /*16ec10*/  IADD3.X R55, P2, PT, RZ, RZ, RZ, P2, !PT ;  /* 0x000000ffff377210 */ /* 0x000fe2000175e4ff */
[----:B------:R-:W-:Y:S01]  /*16ec20*/  IMAD.WIDE.U32 R216, R11, R216, R50 ;  /* 0x000000d80bd87225 */ /* 0x000fe200078e0032 */
[----:B------:R-:W-:Y:S02]  /*16ec30*/  IADD3.X R64, P1, PT, RZ, R64, RZ, P5, !PT ;  /* 0x00000040ff407210 */ /* 0x000fe40002f3e4ff */
[----:B------:R-:W-:Y:S01]  /*16ec40*/  IADD3.X R58, P4, PT, RZ, RZ, RZ, P4, !PT ;  /* 0x000000ffff3a7210 */ /* 0x000fe2000279e4ff */
[----:B------:R-:W-:Y:S01]  /*16ec50*/  IMAD.IADD R45, R45, 0x1, R65 ;  /* 0x000000012d2d7824 */ /* 0x000fe200078e0241 */
[----:B------:R-:W-:Y:S01]  /*16ec60*/  IADD3 R154, P6, PT, R47, R154, RZ ;  /* 0x0000009a2f9a7210 */ /* 0x000fe20007fde0ff */
[----:B------:R-:W-:Y:S01]  /*16ec70*/  IMAD.IADD R48, R217, 0x1, R48 ;  /* 0x00000001d9307824 */ /* 0x000fe200078e0230 */
[----:B------:R-:W-:-:S02]  /*16ec80*/  IADD3.X R60, PT, PT, RZ, RZ, R61, P1, P3 ;  /* 0x000000ffff3c7210 */ /* 0x000fc40000fe643d */
[----:B------:R-:W-:Y:S02]  /*16ec90*/  IADD3 R58, P5, PT, R58, R55, RZ ;  /* 0x000000373a3a7210 */ /* 0x000fe40007fbe0ff */
[----:B------:R-:W-:Y:S01]  /*16eca0*/  IADD3.X R155, P6, PT, R46, R59, RZ, P6, !PT ;  /* 0x0000003b2e9b7210 */ /* 0x000fe200037de4ff */
[----:B------:R-:W-:Y:S01]  /*16ecb0*/  IMAD.WIDE.U32 R46, R45, -0x5555, RZ ;  /* 0xffffaaab2d2e7825 */ /* 0x000fe200078e00ff */
[----:B------:R-:W-:Y:S02]  /*16ecc0*/  IADD3.X R55, P3, PT, RZ, R56, RZ, P0, !PT ;  /* 0x00000038ff377210 */ /* 0x000fe4000077e4ff */
[----:B------:R-:W-:Y:S02]  /*16ecd0*/  IADD3 RZ, P1, PT, R162, R52, RZ ;  /* 0x00000034a2ff7210 */ /* 0x000fe40007f3e0ff */
[----:B------:R-:W-:Y:S01]  /*16ece0*/  IADD3.X R55, P0, PT, RZ, R55, RZ, P6, !PT ;  /* 0x00000037ff377210 */ /* 0x000fe2000371e4ff */
[----:B------:R-:W-:Y:S01]  /*16ecf0*/  IMAD.WIDE.U32 R46, P6, R44, -0x46010001, R46 ;  /* 0xb9feffff2c2e7825 */ /* 0x000fe200078c002e */
[----:B------:R-:W-:-:S02]  /*16ed00*/  IADD3.X RZ, P1, PT, R163, R53, RZ, P1, !PT ;  /* 0x00000035a3ff7210 */ /* 0x000fc40000f3e4ff */
[----:B------:R-:W-:Y:S01]  /*16ed10*/  IADD3.X R57, PT, PT, RZ, RZ, R57, P0, P3 ;  /* 0x000000ffff397210 */ /* 0x000fe200007e6439 */
[----:B------:R-:W-:Y:S01]  /*16ed20*/  IMAD.WIDE.U32 R52, R44, -0x5555, RZ ;  /* 0xffffaaab2c347825 */ /* 0x000fe200078e00ff */
[----:B------:R-:W-:Y:S02]  /*16ed30*/  IADD3 R220, P3, PT, R55, R220, RZ ;  /* 0x000000dc37dc7210 */ /* 0x000fe40007f7e0ff */
[----:B------:R-:W-:Y:S01]  /*16ed40*/  IADD3.X R56, P1, PT, RZ, R68, RZ, P1, !PT ;  /* 0x00000044ff387210 */ /* 0x000fe20000f3e4ff */
[----:B------:R-:W-:Y:S01]  /*16ed50*/  IMAD.X R55, RZ, RZ, RZ, P6 ;  /* 0x000000ffff377224 */ /* 0x000fe200030e06ff */
        /* <DEDUP_REMOVED lines=12> */
[----:B------:R-:W-:Y:S01]  /*16ee20*/  IMAD.WIDE.U32 R52, R45, -0x4eac0001, RZ ;  /* 0xb153ffff2d347825 */ /* 0x000fe200078e00ff */
[----:B------:R-:W-:Y:S02]  /*16ee30*/  IADD3.X R107, P0, PT, RZ, R54, RZ, P0, !PT ;  /* 0x00000036ff6b7210 */ /* 0x000fe4000071e4ff */
[----:B------:R-:W-:Y:S01]  /*16ee40*/  IADD3.X RZ, P6, PT, RZ, R46, RZ, P6, !PT ;  /* 0x0000002effff7210 */ /* 0x000fe200037de4ff */
[----:B------:R-:W-:Y:S01]  /*16ee50*/  IMAD.WIDE.U32 R56, R44, -0x4eac0001, RZ ;  /* 0xb153ffff2c387825 */ /* 0x000fe200078e00ff */
[----:B------:R-:W-:-:S02]  /*16ee60*/  IADD3 R218, P3, PT, R47, R218, RZ ;  /* 0x000000da2fda7210 */ /* 0x000fc40007f7e0ff */
[----:B------:R-:W-:Y:S01]  /*16ee70*/  IADD3.X RZ, P1, PT, R71, R41, RZ, P1, !PT ;  /* 0x0000002947ff7210 */ /* 0x000fe20000f3e4ff */
[----:B------:R-:W-:Y:S01]  /*16ee80*/  IMAD.WIDE.U32 R40, R213, R11, RZ ;  /* 0x0000000bd5287225 */ /* 0x000fe200078e00ff */
[----:B------:R-:W-:Y:S02]  /*16ee90*/  IADD3.X R107, P6, PT, RZ, R107, RZ, P6, !PT ;  /* 0x0000006bff6b7210 */ /* 0x000fe400037de4ff */
[----:B------:R-:W-:Y:S01]  /*16eea0*/  IADD3.X R219, P3, PT, R66, R69, RZ, P3, !PT ;  /* 0x0000004542db7210 */ /* 0x000fe20001f7e4ff */
[----:B------:R-:W-:Y:S01]  /*16eeb0*/  IMAD.WIDE.U32 R46, R214, R11, RZ ;  /* 0x0000000bd62e7225 */ /* 0x000fe200078e00ff */
        /* <DEDUP_REMOVED lines=25> */
[----:B------:R-:W-:Y:S01]  /*16f050*/  IMAD.WIDE.U32 R54, R44, -0x94f09dc, RZ ;  /* 0xf6b0f6242c367825 */ /* 0x000fe200078e00ff */
[----:B------:R-:W-:Y:S02]  /*16f060*/  IADD3.X R58, PT, PT, R41, RZ, RZ, P5, P4 ;  /* 0x000000ff293a7210 */ /* 0x000fe40002fe84ff */
[----:B------:R-:W-:Y:S01]  /*16f070*/  IADD3 RZ, P5, PT, R50, R42, RZ ;  /* 0x0000002a32ff7210 */ /* 0x000fe20007fbe0ff */
[----:B------:R-:W-:Y:S01]  /*16f080*/  IMAD.WIDE.U32 R56, P6, R44, 0x6730d2a0, R56 ;  /* 0x6730d2a02c387825 */ /* 0x000fe200078c0038 */
[----:B------:R-:W-:Y:S02]  /*16f090*/  IADD3.X R59, PT, PT, RZ, RZ, R59, P3, P1 ;  /* 0x000000ffff3b7210 */ /* 0x000fe40001fe243b */
[----:B------:R-:W-:Y:S01]  /*16f0a0*/  IADD3 R216, P3, PT, R69, R216, RZ ;  /* 0x000000d845d87210 */ /* 0x000fe20007f7e0ff */
[----:B------:R-:W-:Y:S01]  /*16f0b0*/  IMAD.MOV.U32 R50, RZ, RZ, R57 ;  /* 0x000000ffff327224 */ /* 0x000fe200078e0039 */
[----:B------:R-:W-:Y:S01]  /*16f0c0*/  IADD3.X RZ, P1, PT, R51, R43, RZ, P5, !PT ;  /* 0x0000002b33ff7210 */ /* 0x000fe20002f3e4ff */
[----:B------:R-:W-:Y:S01]  /*16f0d0*/  IMAD.WIDE.U32 R42, R45, -0xc7aed41, RZ ;  /* 0xf38512bf2d2a7825 */ /* 0x000fe200078e00ff */
[----:B------:R-:W-:-:S02]  /*16f0e0*/  IADD3 R47, P4, PT, R56, R55, RZ ;  /* 0x00000037382f7210 */ /* 0x000fc40007f9e0ff */
[----:B------:R-:W-:Y:S01]  /*16f0f0*/  IADD3 RZ, P2, PT, R220, R54, RZ ;  /* 0x00000036dcff7210 */ /* 0x000fe20007f5e0ff */
[----:B------:R-:W-:Y:S01]  /*16f100*/  IMAD.X R51, RZ, RZ, RZ, P6 ;  /* 0x000000ffff337224 */ /* 0x000fe200030e06ff */
[----:B------:R-:W-:Y:S01]  /*16f110*/  IADD3.X R217, P3, PT, R48, R63, RZ, P3, !PT ;  /* 0x0000003f30d97210 */ /* 0x000fe20001f7e4ff */
[C---:B------:R-:W-:Y:S01]  /*16f120*/  IMAD.WIDE.U32 R42, P5, R44.reuse, 0x64774b84, R42 ;  /* 0x64774b842c2a7825 */ /* 0x040fe200078a002a */
[----:B------:R-:W-:Y:S02]  /*16f130*/  IADD3.X R63, P1, PT, RZ, R164, RZ, P1, !PT ;  /* 0x000000a4ff3f7210 */ /* 0x000fe40000f3e4ff */
[----:B------:R-:W-:Y:S01]  /*16f140*/  IADD3.X RZ, P2, PT, R221, R47, RZ, P2, !PT ;  /* 0x0000002fddff7210 */ /* 0x000fe2000175e4ff */
[C---:B------:R-:W-:Y:S01]  /*16f150*/  IMAD.WIDE.U32 R220, R44.reuse, -0x94f09dc, R220 ;  /* 0xf6b0f6242cdc7825 */ /* 0x040fe200078e00dc */
[----:B------:R-:W-:Y:S02]  /*16f160*/  IADD3.X R41, P0, PT, R49, R58, RZ, P0, !PT ;  /* 0x0000003a31297210 */ /* 0x000fe4000071e4ff */
[----:B------:R-:W-:Y:S01]  /*16f170*/  IADD3.X R63, P3, PT, RZ, R63, RZ, P3, !PT ;  /* 0x0000003fff3f7210 */ /* 0x000fe20001f7e4ff */
[----:B------:R-:W-:-:S03]  /*16f180*/  IMAD.WIDE.U32 R48, R44, -0xc7aed41, RZ ;  /* 0xf38512bf2c307825 */ /* 0x000fc600078e00ff */
[----:B------:R-:W-:Y:S01]  /*16f190*/  IADD3.X R165, PT, PT, RZ, RZ, R165, P3, P1 ;  /* 0x000000ffffa57210 */ /* 0x000fe20001fe24a5 */
[----:B------:R-:W-:Y:S01]  /*16f1a0*/  IMAD.IADD R56, R221, 0x1, R56 ;  /* 0x00000001dd387824 */ /* 0x000fe200078e0238 */
[----:B------:R-:W-:Y:S01]  /*16f1b0*/  IADD3 R47, P6, PT, R42, R49, RZ ;  /* 0x000000312a2f7210 */ /* 0x000fe20007fde0ff */
[----:B------:R-:W-:Y:S01]  /*16f1c0*/  IMAD.WIDE.U32.X R50, R45, 0x6730d2a0, R50, P4 ;  /* 0x6730d2a02d327825 */ /* 0x000fe200020e0432 */
[----:B------:R-:W-:Y:S02]  /*16f1d0*/  IADD3 R111, P4, PT, R111, R220, RZ ;  /* 0x000000dc6f6f7210 */ /* 0x000fe40007f9e0ff */
[----:B------:R-:W-:Y:S01]  /*16f1e0*/  IADD3 RZ, P3, PT, R218, R48, RZ ;  /* 0x00000030daff7210 */ /* 0x000fe20007f7e0ff */
[----:B------:R-:W-:Y:S01]  /*16f1f0*/  IMAD.WIDE.U32 R54, R45, 0x434bacd7, RZ ;  /* 0x434bacd72d367825 */ /* 0x000fe200078e00ff */
[----:B------:R-:W-:Y:S02]  /*16f200*/  IADD3 R48, P1, PT, R64, R67, RZ ;  /* 0x0000004340307210 */ /* 0x000fe40007f3e0ff */
[----:B------:R-:W-:-:S02]  /*16f210*/  IADD3.X R108, P4, PT, R56, R59, RZ, P4, !PT ;  /* 0x0000003b386c7210 */ /* 0x000fc4000279e4ff */
[----:B------:R-:W-:Y:S02]  /*16f220*/  IADD3.X R57, P2, PT, RZ, R50, RZ, P2, !PT ;  /* 0x00000032ff397210 */ /* 0x000fe4000175e4ff */
        /* <DEDUP_REMOVED lines=125> */
.L_x_1948:
[----:B------:R-:W-:Y:S05]  /*16fa00*/  BSYNC.RELIABLE B2 ;  /* 0x0000000000027941 */ /* 0x000fea0003800100 */
.L_x_1947:
        /* <DEDUP_REMOVED lines=12> */
.L_x_1949:
[----:B------:R-:W-:Y:S05]  /*16fad0*/  BSYNC.RECONVERGENT B1 ;  /* 0x0000000000017941 */ /* 0x000fea0003800200 */
.L_x_1946:
        /* <DEDUP_REMOVED lines=884> */
[----:B------:R-:W-:Y:S01]  /*173220*/  IMAD.WIDE.U32 R40, R2, -0x5555, R8 ;  /* 0xffffaaab02287825 */ /* 0x000fe200078e0008 */
[----:B------:R-:W-:Y:S02]  /*173230*/  IADD3 R47, P0, PT, R48, R47, RZ ;  /* 0x0000002f302f7210 */ /* 0x000fe40007f1e0ff */
[----:B------:R-:W-:Y:S01]  /*173240*/  IADD3.X RZ, P2, PT, R9, R55, RZ, P2, !PT ;  /* 0x0000003709ff7210 */ /* 0x000fe2000175e4ff */
[----:B------:R-:W-:Y:S01]  /*173250*/  IMAD.IADD R45, R45, 0x1, R38 ;  /* 0x000000012d2d7824 */ /* 0x000fe200078e0226 */
[----:B------:R-:W-:Y:S01]  /*173260*/  IADD3 RZ, P3, PT, R52, R46, RZ ;  /* 0x0000002e34ff7210 */ /* 0x000fe20007f7e0ff */
[----:B------:R-:W-:Y:S01]  /*173270*/  IMAD.X R43, RZ, RZ, RZ, P4 ;  /* 0x000000ffff2b7224 */ /* 0x000fe200020e06ff */
[----:B------:R-:W-:Y:S01]  /*173280*/  IADD3 RZ, P4, PT, RZ, R40, RZ ;  /* 0x00000028ffff7210 */ /* 0x000fe20007f9e0ff */
[----:B------:R-:W-:Y:S01]  /*173290*/  IMAD.MOV.U32 R42, RZ, RZ, R51 ;  /* 0x000000ffff2a7224 */ /* 0x000fe200078e0033 */
[----:B------:R-:W-:Y:S01]  /*1732a0*/  IADD3.X RZ, P3, PT, R53, R47, RZ, P3, !PT ;  /* 0x0000002f35ff7210 */ /* 0x000fe20001f7e4ff */
[----:B------:R-:W-:-:S02]  /*1732b0*/  IMAD.MOV.U32 R38, RZ, RZ, R49 ;  /* 0x000000ffff267224 */ /* 0x000fc400078e0031 */
[----:B------:R-:W-:Y:S02]  /*1732c0*/  IMAD.IADD R3, R41, 0x1, R50 ;  /* 0x0000000129037824 */ /* 0x000fe400078e0232 */
[----:B------:R-:W-:-:S03]  /*1732d0*/  IMAD.WIDE.U32 R8, R29, R30, R52 ;  /* 0x0000001e1d087225 */ /* 0x000fc600078e0034 */
[----:B------:R-:W-:Y:S01]  /*1732e0*/  IADD3.X RZ, P4, PT, RZ, R3, RZ, P4, !PT ;  /* 0x00000003ffff7210 */ /* 0x000fe2000279e4ff */
[----:B------:R-:W-:Y:S01]  /*1732f0*/  IMAD.WIDE.U32.X R38, R28, R31, R38, P0 ;  /* 0x0000001f1c267225 */ /* 0x000fe200000e0426 */
[----:B------:R-:W-:-:S03]  /*173300*/  IADD3 R44, P0, PT, R59, R44, RZ ;  /* 0x0000002c3b2c7210 */ /* 0x000fc60007f1e0ff */
[C---:B------:R-:W-:Y:S01]  /*173310*/  IMAD.WIDE.U32.X R40, R0.reuse, -0x46010001, R42, P6 ;  /* 0xb9feffff00287825 */ /* 0x040fe200030e042a */
[----:B------:R-:W-:Y:S02]  /*173320*/  IADD3 R8, P6, PT, R13, R8, RZ ;  /* 0x000000080d087210 */ /* 0x000fe40007fde0ff */
[----:B------:R-:W-:Y:S01]  /*173330*/  IADD3.X R45, P0, PT, R45, R56, RZ, P0, !PT ;  /* 0x000000382d2d7210 */ /* 0x000fe2000071e4ff */
[----:B------:R-:W-:Y:S01]  /*173340*/  IMAD.IADD R48, R9, 0x1, R48 ;  /* 0x0000000109307824 */ /* 0x000fe200078e0230 */
[----:B------:R-:W-:Y:S01]  /*173350*/  IADD3.X R13, P2, PT, RZ, R40, RZ, P2, !PT ;  /* 0x00000028ff0d7210 */ /* 0x000fe2000175e4ff */
[----:B------:R-:W-:Y:S01]  /*173360*/  IMAD.WIDE.U32 R42, R0, -0x4eac0001, RZ ;  /* 0xb153ffff002a7825 */ /* 0x000fe200078e00ff */
[----:B------:R-:W-:Y:S02]  /*173370*/  IADD3.X R56, P1, PT, RZ, R10, RZ, P1, !PT ;  /* 0x0000000aff387210 */ /* 0x000fe40000f3e4ff */
[----:B------:R-:W-:Y:S01]  /*173380*/  IADD3.X R13, P4, PT, RZ, R13, RZ, P4, !PT ;  /* 0x0000000dff0d7210 */ /* 0x000fe2000279e4ff */
[----:B------:R-:W-:Y:S01]  /*173390*/  IMAD.WIDE.U32 R52, R2, -0x94f09dc, RZ ;  /* 0xf6b0f62402347825 */ /* 0x000fe200078e00ff */
[----:B------:R-:W-:-:S02]  /*1733a0*/  IADD3.X R56, P0, PT, RZ, R56, RZ, P0, !PT ;  /* 0x00000038ff387210 */ /* 0x000fc4000071e4ff */
[----:B------:R-:W-:Y:S01]  /*1733b0*/  IADD3.X R9, P6, PT, R48, R57, RZ, P6, !PT ;  /* 0x0000003930097210 */ /* 0x000fe200037de4ff */
        /* <DEDUP_REMOVED lines=69> */
[----:B------:R-:W-:Y:S02]  /*173810*/  IMAD.X R49, RZ, RZ, RZ, P6 ;  /* 0x000000ffff317224 */ /* 0x000fe400030e06ff */
[----:B------:R-:W-:Y:S01]  /*173820*/  IMAD.WIDE.U32 R44, R2, -0xc7aed41, R8 ;  /* 0xf38512bf022c7825 */ /* 0x000fe200078e0008 */
[----:B------:R-:W-:-:S03]  /*173830*/  IADD3 R8, P6, PT, R3, R4, RZ ;  /* 0x0000000403087210 */ /* 0x000fc60007fde0ff */
        /* <DEDUP_REMOVED lines=151> */
[----:B------:R-:W-:-:S03]  /*1741b0*/  IADD3.X R63, PT, PT, RZ, RZ, R63, P1, P0 ;  /* 0x000000ffff3f7210 */ /* 0x000fc60000fe043f */
        /* <DEDUP_REMOVED lines=30> */
[----:B------:R-:W-:-:S03]  /*1743a0*/  IADD3 R199, P4, PT, R199, R64, RZ ;  /* 0x00000040c7c77210 */ /* 0x000fc60007f9e0ff */
[----:B------:R-:W-:Y:S01]  /*1743b0*/  IMAD.WIDE.U32 R60, R29, R26, RZ ;  /* 0x0000001a1d3c7225 */ /* 0x000fe200078e00ff */
[----:B------:R-:W-:-:S03]  /*1743c0*/  IADD3.X R198, P4, PT, R198, R63, RZ, P4, !PT ;  /* 0x0000003fc6c67210 */ /* 0x000fc6000279e4ff */
[----:B------:R-:W-:Y:S01]  /*1743d0*/  IMAD.X R55, RZ, RZ, RZ, P6 ;  /* 0x000000ffff377224 */ /* 0x000fe200030e06ff */
[----:B------:R-:W-:Y:S01]  /*1743e0*/  IADD3 R3, P6, PT, R58, R61, RZ ;  /* 0x0000003d3a037210 */ /* 0x000fe20007fde0ff */
        /* <DEDUP_REMOVED lines=134> */
.L_x_1954:
[----:B------:R-:W-:Y:S05]  /*174c50*/  BSYNC.RELIABLE B3 ;  /* 0x0000000000037941 */ /* 0x000fea0003800100 */
.L_x_1953:
        /* <DEDUP_REMOVED lines=12> */
.L_x_1955:
[----:B------:R-:W-:Y:S05]  /*174d20*/  BSYNC.RECONVERGENT B2 ;  /* 0x0000000000027941 */ /* 0x000fea0003800200 */
.L_x_1952:
        /* <DEDUP_REMOVED lines=1138> */
[----:B------:R-:W-:Y:S02]  /*179450*/  IADD3.X R11, P4, PT, R3, R58, RZ, P4, !PT ;  /* 0x0000003a030b7210 */ /* 0x000fe4000279e4ff */
[----:B------:R-:W-:Y:S01]  /*179460*/  IADD3.X R3, P5, PT, RZ, R54, RZ, P5, !PT ;  /* 0x00000036ff037210 */ /* 0x000fe20002fbe4ff */
        /* <DEDUP_REMOVED lines=10> */
[----:B------:R-:W-:Y:S01]  /*179510*/  IADD3.X R172, P5, PT, R172, R5, RZ, P5, !PT ;  /* 0x00000005acac7210 */ /* 0x000fe20002fbe4ff */
[----:B------:R-:W-:Y:S01]  /*179520*/  IMAD.IADD R62, R9, 0x1, R62 ;  /* 0x00000001093e7824 */ /* 0x000fe200078e023e */
[----:B------:R-:W-:Y:S01]  /*179530*/  IADD3 R8, P4, PT, R71, R8, RZ ;  /* 0x0000000847087210 */ /* 0x000fe20007f9e0ff */
[----:B------:R-:W-:Y:S01]  /*179540*/  IMAD.WIDE.U32.X R54, R23, R24, R56, P6 ;  /* 0x0000001817367225 */ /* 0x000fe200030e0438 */
[----:B------:R-:W-:Y:S02]  /*179550*/  IADD3.X R5, P2, PT, RZ, R52, RZ, P2, !PT ;  /* 0x00000034ff057210 */ /* 0x000fe4000175e4ff */
[----:B------:R-:W-:Y:S01]  /*179560*/  IADD3.X R9, P4, PT, R62, R73, RZ, P4, !PT ;  /* 0x000000493e097210 */ /* 0x000fe2000279e4ff */
[----:B------:R-:W-:Y:S01]  /*179570*/  IMAD.WIDE.U32 R56, R2, -0xc7aed41, R6 ;  /* 0xf38512bf02387825 */ /* 0x000fe200078e0006 */
[----:B------:R-:W-:Y:S02]  /*179580*/  IADD3.X R5, P5, PT, RZ, R5, RZ, P5, !PT ;  /* 0x00000005ff057210 */ /* 0x000fe40002fbe4ff */
[----:B------:R-:W-:Y:S01]  /*179590*/  IADD3.X R39, P1, PT, RZ, R54, RZ, P1, !PT ;  /* 0x00000036ff277210 */ /* 0x000fe20000f3e4ff */
[----:B------:R-:W-:Y:S01]  /*1795a0*/  IMAD.IADD R3, R57, 0x1, R48 ;  /* 0x0000000139037824 */ /* 0x000fe200078e0230 */
[----:B------:R-:W-:Y:S01]  /*1795b0*/  IADD3 R4, P6, PT, R95, R64, RZ ;  /* 0x000000405f047210 */ /* 0x000fe20007fde0ff */
[----:B------:R-:W-:Y:S01]  /*1795c0*/  IMAD.WIDE.U32 R48, R24, R25, RZ ;  /* 0x0000001918307225 */ /* 0x000fe200078e00ff */
[----:B------:R-:W-:-:S02]  /*1795d0*/  IADD3.X R52, PT, PT, RZ, RZ, R53, P5, P2 ;  /* 0x000000ffff347210 */ /* 0x000fc40002fe4435 */
[----:B------:R-:W-:Y:S02]  /*1795e0*/  IADD3.X R39, P4, PT, RZ, R39, RZ, P4, !PT ;  /* 0x00000027ff277210 */ /* 0x000fe4000279e4ff */
[----:B------:R-:W-:Y:S01]  /*1795f0*/  IADD3 R56, P2, PT, R5, R56, RZ ;  /* 0x0000003805387210 */ /* 0x000fe20007f5e0ff */
[----:B------:R-:W-:Y:S01]  /*179600*/  IMAD.WIDE.U32 R48, P5, R25, R24, R48 ;  /* 0x0000001819307225 */ /* 0x000fe200078a0030 */
[----:B------:R-:W-:Y:S02]  /*179610*/  IADD3.X R5, P6, PT, R70, R97, RZ, P6, !PT ;  /* 0x0000006146057210 */ /* 0x000fe400037de4ff */
[----:B------:R-:W-:Y:S02]  /*179620*/  IADD3.X R54, PT, PT, RZ, RZ, R55, P4, P1 ;  /* 0x000000ffff367210 */ /* 0x000fe400027e2437 */
[----:B------:R-:W-:Y:S01]  /*179630*/  IADD3.X R55, P4, PT, R3, R52, RZ, P2, !PT ;  /* 0x0000003403377210 */ /* 0x000fe2000179e4ff */
[----:B------:R-:W-:Y:S01]  /*179640*/  IMAD.WIDE.U32 R6, R25, R25, R4 ;  /* 0x0000001919067225 */ /* 0x000fe200078e0004 */
[----:B------:R-:W-:-:S02]  /*179650*/  IADD3.X R3, P0, PT, RZ, R50, RZ, P0, !PT ;  /* 0x00000032ff037210 */ /* 0x000fc4000071e4ff */
[----:B------:R-:W-:Y:S01]  /*179660*/  IADD3 RZ, P2, PT, R8, R46, RZ ;  /* 0x0000002e08ff7210 */ /* 0x000fe20007f5e0ff */
[----:B------:R-:W-:Y:S01]  /*179670*/  IMAD.WIDE.U32 R52, R2, 0x434bacd7, R8 ;  /* 0x434bacd702347825 */ /* 0x000fe200078e0008 */
[----:B------:R-:W-:Y:S02]  /*179680*/  IADD3.X R3, P4, PT, RZ, R3, RZ, P4, !PT ;  /* 0x00000003ff037210 */ /* 0x000fe4000279e4ff */
[----:B------:R-:W-:Y:S01]  /*179690*/  IADD3 R8, P1, PT, R39, R6, RZ ;  /* 0x0000000627087210 */ /* 0x000fe20007f3e0ff */
[----:B------:R-:W-:Y:S01]  /*1796a0*/  IMAD.IADD R39, R7, 0x1, R48 ;  /* 0x0000000107277824 */ /* 0x000fe200078e0230 */
[----:B------:R-:W-:Y:S01]  /*1796b0*/  IADD3.X R51, PT, PT, RZ, RZ, R51, P4, P0 ;  /* 0x000000ffff337210 */ /* 0x000fe200027e0433 */
[----:B------:R-:W-:Y:S01]  /*1796c0*/  IMAD.IADD R44, R53, 0x1, R44 ;  /* 0x00000001352c7824 */ /* 0x000fe200078e022c */
[----:B------:R-:W-:Y:S01]  /*1796d0*/  IADD3 R52, P4, PT, R3, R52, RZ ;  /* 0x0000003403347210 */ /* 0x000fe20007f9e0ff */
[----:B------:R-:W-:Y:S01]  /*1796e0*/  IMAD.WIDE.U32 R6, R25, R25, RZ ;  /* 0x0000001919067225 */ /* 0x000fe200078e00ff */
[----:B------:R-:W-:-:S02]  /*1796f0*/  IADD3.X RZ, P2, PT, R9, R47, RZ, P2, !PT ;  /* 0x0000002f09ff7210 */ /* 0x000fc4000175e4ff */
[----:B------:R-:W-:Y:S01]  /*179700*/  IADD3.X R9, P1, PT, R39, R54, RZ, P1, !PT ;  /* 0x0000003627097210 */ /* 0x000fe20000f3e4ff */
[----:B------:R-:W-:Y:S01]  /*179710*/  IMAD.X R3, RZ, RZ, RZ, P5 ;  /* 0x000000ffff037224 */ /* 0x000fe200028e06ff */
        /* <DEDUP_REMOVED lines=14> */
[----:B------:R-:W-:Y:S02]  /*179800*/  IADD3.X R5, P3, PT, RZ, RZ, RZ, P3, !PT ;  /* 0x000000ffff057210 */ /* 0x000fe40001f7e4ff */
[----:B------:R-:W-:-:S02]  /*179810*/  IADD3.X R6, P6, PT, RZ, RZ, RZ, P6, !PT ;  /* 0x000000ffff067210 */ /* 0x000fc400037de4ff */
        /* <DEDUP_REMOVED lines=76> */
.L_x_1958:
[----:B------:R-:W-:Y:S05]  /*179ce0*/  BSYNC.RELIABLE B3 ;  /* 0x0000000000037941 */ /* 0x000fea0003800100 */
.L_x_1957:
        /* <DEDUP_REMOVED lines=12> */
.L_x_1959:
[----:B------:R-:W-:Y:S05]  /*179db0*/  BSYNC.RECONVERGENT B2 ;  /* 0x0000000000027941 */ /* 0x000fea0003800200 */
.L_x_1956:
        /* <DEDUP_REMOVED lines=54> */
[----:B------:R-:W-:-:S04]  /*17a120*/  IMAD.WIDE.U32 R48, R7, R197, RZ ;  /* 0x000000c507307225 */ /* 0x000fc800078e00ff */
[----:B------:R-:W-:Y:S01]  /*17a130*/  IMAD.WIDE.U32 R40, R8, R197, RZ ;  /* 0x000000c508287225 */ /* 0x000fe200078e00ff */
[----:B------:R-:W-:-:S03]  /*17a140*/  IADD3 R49, P0, PT, R49, R44, RZ ;  /* 0x0000002c31317210 */ /* 0x000fc60007f1e0ff */
[----:B------:R-:W-:-:S04]  /*17a150*/  IMAD.WIDE.U32 R46, R38, -0x30003, RZ ;  /* 0xfffcfffd262e7825 */ /* 0x000fc800078e00ff */
[----:B------:R-:W-:Y:S01]  /*17a160*/  IMAD R59, R38, -0x760c0004, R55 ;  /* 0x89f3fffc263b7824 */ /* 0x000fe200078e0237 */
[----:B------:R-:W-:Y:S01]  /*17a170*/  IADD3.X R55, P1, PT, R10, R51, RZ, P1, !PT ;  /* 0x000000330a377210 */ /* 0x000fe20000f3e4ff */
[----:B------:R-:W-:Y:S02]  /*17a180*/  IMAD.MOV.U32 R94, RZ, RZ, R45 ;  /* 0x000000ffff5e7224 */ /* 0x000fe400078e002d */
[----:B------:R-:W-:Y:S02]  /*17a190*/  IMAD.IADD R47, R47, 0x1, R59 ;  /* 0x000000012f2f7824 */ /* 0x000fe400078e023b */
[----:B------:R-:W-:-:S04]  /*17a1a0*/  IMAD.WIDE.U32 R44, P2, R11, R6, R40 ;  /* 0x000000060b2c7225 */ /* 0x000fc80007840028 */
[----:B------:R-:W-:-:S04]  /*17a1b0*/  IMAD.WIDE.U32 R58, R6, R197, RZ ;  /* 0x000000c5063a7225 */ /* 0x000fc800078e00ff */
[----:B------:R-:W-:-:S04]  /*17a1c0*/  IMAD.WIDE.U32.X R42, R11, R4, R42, P3 ;  /* 0x000000040b2a7225 */ /* 0x000fc800018e042a */
[----:B------:R-:W-:Y:S01]  /*17a1d0*/  IMAD.X R95, RZ, RZ, RZ, P5 ;  /* 0x000000ffff5f7224 */ /* 0x000fe200028e06ff */
[----:B------:R-:W-:Y:S01]  /*17a1e0*/  IADD3 R10, P5, PT, R59, R44, RZ ;  /* 0x0000002c3b0a7210 */ /* 0x000fe20007fbe0ff */
[----:B------:R-:W-:Y:S01]  /*17a1f0*/  IMAD.WIDE.U32 R40, R47, -0x5555, RZ ;  /* 0xffffaaab2f287825 */ /* 0x000fe200078e00ff */
[----:B------:R-:W-:-:S03]  /*17a200*/  IADD3.X R59, P4, PT, RZ, R42, RZ, P4, !PT ;  /* 0x0000002aff3b7210 */ /* 0x000fc6000279e4ff */
[----:B------:R-:W-:Y:S01]  /*17a210*/  IMAD.WIDE.U32 R96, R47, -0x4eac0001, RZ ;  /* 0xb153ffff2f607825 */ /* 0x000fe200078e00ff */
[----:B------:R-:W-:-:S03]  /*17a220*/  IADD3.X R59, P6, PT, RZ, R59, RZ, P1, !PT ;  /* 0x0000003bff3b7210 */ /* 0x000fc60000fde4ff */
[----:B------:R-:W-:Y:S01]  /*17a230*/  IMAD.WIDE.U32 R40, P3, R46, -0x46010001, R40 ;  /* 0xb9feffff2e287825 */ /* 0x000fe20007860028 */
[----:B------:R-:W-:-:S03]  /*17a240*/  IADD3.X R102, PT, PT, RZ, RZ, R43, P6, P4 ;  /* 0x000000ffff667210 */ /* 0x000fc600037e842b */
        /* <DEDUP_REMOVED lines=29> */
[----:B------:R-:W-:Y:S01]  /*17a420*/  IMAD.WIDE.U32.X R50, R47, 0x6730d2a0, R50, P6 ;  /* 0x6730d2a02f327825 */ /* 0x000fe200030e0432 */
[----:B------:R-:W-:-:S03]  /*17a430*/  IADD3 R109, P6, PT, R42, R63, RZ ;  /* 0x0000003f2a6d7210 */ /* 0x000fc60007fde0ff */
        /* <DEDUP_REMOVED lines=16> */
[----:B------:R-:W-:Y:S01]  /*17a540*/  IMAD.MOV.U32 R60, RZ, RZ, R45 ;  /* 0x000000ffff3c7224 */ /* 0x000fe200078e002d */
[----:B------:R-:W-:Y:S01]  /*17a550*/  IADD3 RZ, P6, PT, RZ, R58, RZ ;  /* 0x0000003affff7210 */ /* 0x000fe20007fde0ff */
[----:B------:R-:W-:Y:S01]  /*17a560*/  IMAD.X R39, RZ, RZ, RZ, P1 ;  /* 0x000000ffff277224 */ /* 0x000fe200008e06ff */
[----:B------:R-:W-:Y:S01]  /*17a570*/  IADD3 R107, P1, PT, R64, R73, RZ ;  /* 0x00000049406b7210 */ /* 0x000fe20007f3e0ff */
[----:B------:R-:W-:-:S04]  /*17a580*/  IMAD.WIDE.U32 R44, R47, 0x397fe69a, RZ ;  /* 0x397fe69a2f2c7825 */ /* 0x000fc800078e00ff */
[----:B------:R-:W-:-:S04]  /*17a590*/  IMAD.WIDE.U32 R102, R46, -0x4eac0001, R52 ;  /* 0xb153ffff2e667825 */ /* 0x000fc800078e0034 */
[----:B------:R-:W-:Y:S01]  /*17a5a0*/  IMAD.MOV.U32 R38, RZ, RZ, R65 ;  /* 0x000000ffff267224 */ /* 0x000fe200078e0041 */
[----:B------:R-:W-:Y:S01]  /*17a5b0*/  IADD3 R94, P3, PT, R43, R102, RZ ;  /* 0x000000662b5e7210 */ /* 0x000fe20007f7e0ff */
[----:B------:R-:W-:Y:S01]  /*17a5c0*/  IMAD.WIDE.U32 R66, R46, 0x397fe69a, RZ ;  /* 0x397fe69a2e427825 */ /* 0x000fe200078e00ff */
[----:B------:R-:W-:Y:S02]  /*17a5d0*/  IADD3.X R43, PT, PT, RZ, RZ, R99, P4, P2 ;  /* 0x000000ffff2b7210 */ /* 0x000fe400027e4463 */
[----:B------:R-:W-:Y:S01]  /*17a5e0*/  IADD3 R58, P2, PT, R59, R58, RZ ;  /* 0x0000003a3b3a7210 */ /* 0x000fe20007f5e0ff */
[----:B------:R-:W-:Y:S01]  /*17a5f0*/  IMAD.WIDE.U32.X R38, R47, 0x64774b84, R38, P1 ;  /* 0x64774b842f267825 */ /* 0x000fe200008e0426 */
[----:B------:R-:W-:-:S03]  /*17a600*/  IADD3 RZ, P4, PT, R54, R72, RZ ;  /* 0x0000004836ff7210 */ /* 0x000fc60007f9e0ff */
[----:B------:R-:W-:Y:S01]  /*17a610*/  IMAD.WIDE.U32 R44, P1, R46, 0x1a0111ea, R44 ;  /* 0x1a0111ea2e2c7825 */ /* 0x000fe2000782002c */
[----:B------:R-:W-:-:S03]  /*17a620*/  IADD3.X RZ, P4, PT, R55, R107, RZ, P4, !PT ;  /* 0x0000006b37ff7210 */ /* 0x000fc6000279e4ff */
[----:B------:R-:W-:Y:S01]  /*17a630*/  IMAD.WIDE.U32.X R60, R11, R8, R60, P5 ;  /* 0x000000080b3c7225 */ /* 0x000fe200028e043c */
[----:B------:R-:W-:Y:S02]  /*17a640*/  IADD3.X RZ, P5, PT, RZ, R10, RZ, P6, !PT ;  /* 0x0000000affff7210 */ /* 0x000fe400037be4ff */
[----:B------:R-:W-:Y:S01]  /*17a650*/  IADD3.X R59, P6, PT, R10, R95, RZ, P2, !PT ;  /* 0x0000005f0a3b7210 */ /* 0x000fe200017de4ff */
[----:B------:R-:W-:Y:S01]  /*17a660*/  IMAD.X R105, RZ, RZ, RZ, P1 ;  /* 0x000000ffff697224 */ /* 0x000fe200008e06ff */
[----:B------:R-:W-:Y:S01]  /*17a670*/  IADD3 R111, P1, PT, R44, R67, RZ ;  /* 0x000000432c6f7210 */ /* 0x000fe20007f3e0ff */
[----:B------:R-:W-:Y:S01]  /*17a680*/  IMAD.IADD R96, R103, 0x1, R96 ;  /* 0x0000000167607824 */ /* 0x000fe200078e0260 */
[----:B------:R-:W-:Y:S01]  /*17a690*/  IADD3.X R67, P2, PT, RZ, R60, RZ, P5, !PT ;  /* 0x0000003cff437210 */ /* 0x000fe20002f5e4ff */
[----:B------:R-:W-:-:S03]  /*17a6a0*/  IMAD.WIDE.U32 R98, R11, R200, RZ ;  /* 0x000000c80b627225 */ /* 0x000fc600078e00ff */
[----:B------:R-:W-:Y:S01]  /*17a6b0*/  IADD3.X R95, P3, PT, R96, R43, RZ, P3, !PT ;  /* 0x0000002b605f7210 */ /* 0x000fe20001f7e4ff */
[----:B------:R-:W-:Y:S01]  /*17a6c0*/  IMAD.MOV.U32 R104, RZ, RZ, R45 ;  /* 0x000000ffff687224 */ /* 0x000fe200078e002d */
[----:B------:R-:W-:Y:S01]  /*17a6d0*/  IADD3.X R67, P6, PT, RZ, R67, RZ, P6, !PT ;  /* 0x00000043ff437210 */ /* 0x000fe200037de4ff */
[C---:B------:R-:W-:Y:S01]  /*17a6e0*/  IMAD.WIDE.U32 R96, R197.reuse, R200, RZ ;  /* 0x000000c8c5607225 */ /* 0x040fe200078e00ff */
        /* <DEDUP_REMOVED lines=13> */
[-C--:B------:R-:W-:Y:S01]  /*17a7c0*/  IMAD.WIDE.U32 R56, R197, R200.reuse, R94 ;  /* 0x000000c8c5387225 */ /* 0x080fe200078e005e */
        /* <DEDUP_REMOVED lines=9> */
[----:B------:R-:W-:-:S04]  /*17a860*/  IMAD.WIDE.U32 R70, R200, R200, RZ ;  /* 0x000000c8c8467225 */ /* 0x000fc800078e00ff */
        /* <DEDUP_REMOVED lines=21> */
[----:B------:R-:W-:Y:S02]  /*17a9c0*/  IADD3.X R47, P4, PT, RZ, R38, RZ, P4, !PT ;  /* 0x00000026ff2f7210 */ /* 0x000fe4000279e4ff */
[----:B------:R-:W-:Y:S01]  /*17a9d0*/  IADD3 R50, P3, PT, R43, R50, RZ ;  /* 0x000000322b327210 */ /* 0x000fe20007f7e0ff */
        /* <DEDUP_REMOVED lines=14> */
[----:B------:R-:W-:Y:S01]  /*17aac0*/  IMAD.X R49, RZ, RZ, RZ, P6 ;  /* 0x000000ffff317224 */ /* 0x000fe200030e06ff */
[----:B------:R-:W-:Y:S01]  /*17aad0*/  IADD3 RZ, P2, PT, R58, R66, RZ ;  /* 0x000000423aff7210 */ /* 0x000fe20007f5e0ff */
[----:B------:R-:W-:Y:S01]  /*17aae0*/  IMAD.MOV.U32 R48, RZ, RZ, R61 ;  /* 0x000000ffff307224 */ /* 0x000fe200078e003d */
[----:B------:R-:W-:Y:S01]  /*17aaf0*/  IADD3.X RZ, P0, PT, R55, R39, RZ, P3, !PT ;  /* 0x0000002737ff7210 */ /* 0x000fe20001f1e4ff */
[----:B------:R-:W-:Y:S01]  /*17ab00*/  IMAD.WIDE.U32 R70, R197, R3, RZ ;  /* 0x00000003c5467225 */ /* 0x000fe200078e00ff */
[----:B------:R-:W-:Y:S02]  /*17ab10*/  IADD3.X R43, P3, PT, R43, R38, RZ, P5, !PT ;  /* 0x000000262b2b7210 */ /* 0x000fe40002f7e4ff */
[----:B------:R-:W-:Y:S01]  /*17ab20*/  IADD3.X RZ, P2, PT, R59, R111, RZ, P2, !PT ;  /* 0x0000006f3bff7210 */ /* 0x000fe2000175e4ff */
[----:B------:R-:W-:Y:S01]  /*17ab30*/  IMAD.WIDE.U32 R38, R200, R3, R54 ;  /* 0x00000003c8267225 */ /* 0x000fe200078e0036 */
[----:B------:R-:W-:-:S02]  /*17ab40*/  IADD3.X R40, P5, PT, RZ, R40, RZ, P1, !PT ;  /* 0x00000028ff287210 */ /* 0x000fc40000fbe4ff */
[----:B------:R-:W-:Y:S01]  /*17ab50*/  IADD3.X R52, P2, PT, RZ, R52, RZ, P2, !PT ;  /* 0x00000034ff347210 */ /* 0x000fe2000175e4ff */
[----:B------:R-:W-:Y:S01]  /*17ab60*/  IMAD.WIDE.U32 R58, R46, 0x397fe69a, R58 ;  /* 0x397fe69a2e3a7825 */ /* 0x000fe200078e003a */
[----:B------:R-:W-:Y:S02]  /*17ab70*/  IADD3 R38, P1, PT, R45, R38, RZ ;  /* 0x000000262d267210 */ /* 0x000fe40007f3e0ff */
[----:B------:R-:W-:Y:S01]  /*17ab80*/  IADD3.X R61, P3, PT, RZ, R40, RZ, P3, !PT ;  /* 0x00000028ff3d7210 */ /* 0x000fe20001f7e4ff */
[----:B------:R-:W-:-:S03]  /*17ab90*/  IMAD.WIDE.U32 R46, R4, R200, RZ ;  /* 0x000000c8042e7225 */ /* 0x000fc600078e00ff */
[----:B------:R-:W-:Y:S01]  /*17aba0*/  IADD3.X R63, PT, PT, RZ, RZ, R41, P3, P5 ;  /* 0x000000ffff3f7210 */ /* 0x000fe20001fea429 */
        /* <DEDUP_REMOVED lines=8> */
[----:B------:R-:W-:Y:S01]  /*17ac30*/  IMAD.WIDE.U32 R40, R9, R200, RZ ;  /* 0x000000c809287225 */ /* 0x000fe200078e00ff */
[----:B------:R-:W-:-:S03]  /*17ac40*/  IADD3 R69, P5, PT, R46, R55, RZ ;  /* 0x000000372e457210 */ /* 0x000fc60007fbe0ff */
[----:B------:R-:W-:Y:S01]  /*17ac50*/  IMAD.WIDE.U32 R54, R200, R2, R42 ;  /* 0x00000002c8367225 */ /* 0x000fe200078e002a */
[----:B------:R-:W-:-:S03]  /*17ac60*/  IADD3.X RZ, P3, PT, R43, R69, RZ, P3, !PT ;  /* 0x000000452bff7210 */ /* 0x000fc60001f7e4ff */
[----:B------:R-:W-:Y:S01]  /*17ac70*/  IMAD.IADD R60, R59, 0x1, R44 ;  /* 0x000000013b3c7824 */ /* 0x000fe200078e022c */
[----:B------:R-:W-:Y:S01]  /*17ac80*/  IADD3 R44, P1, PT, R61, R58, RZ ;  /* 0x0000003a3d2c7210 */ /* 0x000fe20007f3e0ff */
[----:B------:R-:W-:Y:S01]  /*17ac90*/  IMAD.X R59, RZ, RZ, RZ, P6 ;  /* 0x000000ffff3b7224 */ /* 0x000fe200030e06ff */
[----:B------:R-:W-:Y:S01]  /*17aca0*/  IADD3.X R61, PT, PT, RZ, RZ, R49, P4, P0 ;  /* 0x000000ffff3d7210 */ /* 0x000fe200027e0431 */
[----:B------:R-:W-:Y:S01]  /*17acb0*/  IMAD.WIDE.U32 R48, R7, R200, RZ ;  /* 0x000000c807307225 */ /* 0x000fe200078e00ff */
[----:B------:R-:W-:Y:S02]  /*17acc0*/  IADD3 R54, P0, PT, R45, R54, RZ ;  /* 0x000000362d367210 */ /* 0x000fe40007f1e0ff */
[----:B------:R-:W-:Y:S01]  /*17acd0*/  IADD3.X R45, P1, PT, R60, R63, RZ, P1, !PT ;  /* 0x0000003f3c2d7210 */ /* 0x000fe20000f3e4ff */
[----:B------:R-:W-:Y:S02]  /*17ace0*/  IMAD.MOV.U32 R58, RZ, RZ, R47 ;  /* 0x000000ffff3a7224 */ /* 0x000fe400078e002f */
[----:B------:R-:W-:-:S04]  /*17acf0*/  IMAD.WIDE.U32 R40, P4, R172, R7, R40 ;  /* 0x00000007ac287225 */ /* 0x000fc80007880028 */
[----:B------:R-:W-:Y:S01]  /*17ad00*/  IMAD.IADD R42, R55, 0x1, R46 ;  /* 0x00000001372a7824 */ /* 0x000fe200078e022e */
[----:B------:R-:W-:Y:S01]  /*17ad10*/  IADD3 R49, P6, PT, R40, R49, RZ ;  /* 0x0000003128317210 */ /* 0x000fe20007fde0ff */
[----:B------:R-:W-:Y:S01]  /*17ad20*/  IMAD.WIDE.U32.X R46, R172, R4, R58, P5 ;  /* 0x00000004ac2e7225 */ /* 0x000fe200028e043a */
[----:B------:R-:W-:Y:S02]  /*17ad30*/  IADD3 RZ, P5, PT, R44, R48, RZ ;  /* 0x000000302cff7210 */ /* 0x000fe40007fbe0ff */
[----:B------:R-:W-:Y:S01]  /*17ad40*/  IADD3.X R48, P1, PT, RZ, R52, RZ, P1, !PT ;  /* 0x00000034ff307210 */ /* 0x000fe20000f3e4ff */
[----:B------:R-:W-:Y:S01]  /*17ad50*/  IMAD.MOV.U32 R52, RZ, RZ, R41 ;  /* 0x000000ffff347224 */ /* 0x000fe200078e0029 */
[----:B------:R-:W-:Y:S01]  /*17ad60*/  IADD3.X R55, P0, PT, R42, R61, RZ, P0, !PT ;  /* 0x0000003d2a377210 */ /* 0x000fe2000071e4ff */
[----:B------:R-:W-:Y:S01]  /*17ad70*/  IMAD.WIDE.U32 R60, R6, R200, RZ ;  /* 0x000000c8063c7225 */ /* 0x000fe200078e00ff */
[----:B------:R-:W-:Y:S02]  /*17ad80*/  IADD3.X R65, PT, PT, RZ, RZ, R53, P1, P2 ;  /* 0x000000ffff417210 */ /* 0x000fe40000fe4435 */
[----:B------:R-:W-:Y:S01]  /*17ad90*/  IADD3.X R63, P3, PT, RZ, R46, RZ, P3, !PT ;  /* 0x0000002eff3f7210 */ /* 0x000fe20001f7e4ff */
[----:B------:R-:W-:Y:S01]  /*17ada0*/  IMAD.X R53, RZ, RZ, RZ, P4 ;  /* 0x000000ffff357224 */ /* 0x000fe200020e06ff */
[----:B------:R-:W-:Y:S01]  /*17adb0*/  IADD3.X RZ, P5, PT, R45, R49, RZ, P5, !PT ;  /* 0x000000312dff7210 */ /* 0x000fe20002fbe4ff */
[----:B------:R-:W-:Y:S01]  /*17adc0*/  IMAD.WIDE.U32 R44, R200, R7, R44 ;  /* 0x00000007c82c7225 */ /* 0x000fe200078e002c */
[----:B------:R-:W-:-:S02]  /*17add0*/  IADD3 R42, P1, PT, R48, R67, RZ ;  /* 0x00000043302a7210 */ /* 0x000fc40007f3e0ff */
[----:B------:R-:W-:Y:S01]  /*17ade0*/  IADD3.X R63, P0, PT, RZ, R63, RZ, P0, !PT ;  /* 0x0000003fff3f7210 */ /* 0x000fe2000071e4ff */
[----:B------:R-:W-:Y:S01]  /*17adf0*/  IMAD.WIDE.U32 R48, R8, R200, RZ ;  /* 0x000000c808307225 */ /* 0x000fe200078e00ff */
[----:B------:R-:W-:Y:S02]  /*17ae00*/  IADD3 RZ, P2, PT, RZ, R67, RZ ;  /* 0x00000043ffff7210 */ /* 0x000fe40007f5e0ff */
[----:B------:R-:W-:Y:S01]  /*17ae10*/  IADD3.X R46, PT, PT, RZ, RZ, R47, P0, P3 ;  /* 0x000000ffff2e7210 */ /* 0x000fe200007e642f */
[----:B------:R-:W-:Y:S01]  /*17ae20*/  IMAD.IADD R43, R45, 0x1, R40 ;  /* 0x000000012d2b7824 */ /* 0x000fe200078e0228 */
[----:B------:R-:W-:Y:S01]  /*17ae30*/  IADD3.X RZ, P2, PT, RZ, R10, RZ, P2, !PT ;  /* 0x0000000affff7210 */ /* 0x000fe2000175e4ff */
[----:B------:R-:W-:Y:S01]  /*17ae40*/  IMAD.WIDE.U32 R58, P4, R172, R6, R48 ;  /* 0x00000006ac3a7225 */ /* 0x000fe20007880030 */
[----:B------:R-:W-:-:S03]  /*17ae50*/  IADD3 R48, P0, PT, R63, R44, RZ ;  /* 0x0000002c3f307210 */ /* 0x000fc60007f1e0ff */
[----:B------:R-:W-:Y:S01]  /*17ae60*/  IMAD.WIDE.U32.X R40, R172, R9, R52, P6 ;  /* 0x00000009ac287225 */ /* 0x000fe200030e0434 */
[----:B------:R-:W-:Y:S02]  /*17ae70*/  IADD3.X R49, P0, PT, R43, R46, RZ, P0, !PT ;  /* 0x0000002e2b317210 */ /* 0x000fe4000071e4ff */
[----:B------:R-:W-:Y:S01]  /*17ae80*/  IADD3.X R43, P1, PT, R65, R10, RZ, P1, !PT ;  /* 0x0000000a412b7210 */ /* 0x000fe20000f3e4ff */
[----:B------:R-:W-:Y:S01]  /*17ae90*/  IMAD R53, R57, -0x30003, RZ ;  /* 0xfffcfffd39357824 */ /* 0x000fe200078e02ff */
[----:B------:R-:W-:Y:S01]  /*17aea0*/  IADD3 R61, P3, PT, R58, R61, RZ ;  /* 0x0000003d3a3d7210 */ /* 0x000fe20007f7e0ff */
[----:B------:R-:W-:Y:S01]  /*17aeb0*/  IMAD.WIDE.U32 R46, R56, -0x30003, RZ ;  /* 0xfffcfffd382e7825 */ /* 0x000fe200078e00ff */
[----:B------:R-:W-:Y:S02]  /*17aec0*/  IADD3 RZ, P6, PT, R42, R60, RZ ;  /* 0x0000003c2aff7210 */ /* 0x000fe40007fde0ff */
[----:B------:R-:W-:Y:S01]  /*17aed0*/  IADD3.X R40, P5, PT, RZ, R40, RZ, P5, !PT ;  /* 0x00000028ff287210 */ /* 0x000fe20002fbe4ff */
[----:B------:R-:W-:Y:S01]  /*17aee0*/  IMAD R53, R56, -0x760c0004, R53 ;  /* 0x89f3fffc38357824 */ /* 0x000fe200078e0235 */
[----:B------:R-:W-:Y:S01]  /*17aef0*/  IADD3.X RZ, P6, PT, R43, R61, RZ, P6, !PT ;  /* 0x0000003d2bff7210 */ /* 0x000fe200037de4ff */
[----:B------:R-:W-:-:S02]  /*17af00*/  IMAD.X R97, RZ, RZ, RZ, P4 ;  /* 0x000000ffff617224 */ /* 0x000fc400020e06ff */
        /* <DEDUP_REMOVED lines=84> */
[----:B------:R-:W-:Y:S01]  /*17b450*/  IMAD.WIDE.U32 R66, P2, R197, R5, R66 ;  /* 0x00000005c5427225 */ /* 0x000fe20007840042 */
[----:B------:R-:W-:Y:S02]  /*17b460*/  IADD3.X R97, PT, PT, R97, RZ, RZ, P4, P3 ;  /* 0x000000ff61617210 */ /* 0x000fe400027e64ff */
[----:B------:R-:W-:Y:S01]  /*17b470*/  IADD3 RZ, P3, PT, R50, R70, RZ ;  /* 0x0000004632ff7210 */ /* 0x000fe20007f7e0ff */
[----:B------:R-:W-:Y:S01]  /*17b480*/  IMAD.WIDE.U32.X R40, R73, 0x1a0111ea, R40, P1 ;  /* 0x1a0111ea49287825 */ /* 0x000fe200008e0428 */
[----:B------:R-:W-:Y:S02]  /*17b490*/  IADD3.X RZ, P1, PT, R55, R99, RZ, P6, !PT ;  /* 0x0000006337ff7210 */ /* 0x000fe4000373e4ff */
[----:B------:R-:W-:Y:S01]  /*17b4a0*/  IADD3 R47, P6, PT, R66, R71, RZ ;  /* 0x00000047422f7210 */ /* 0x000fe20007fde0ff */
[----:B------:R-:W-:Y:S01]  /*17b4b0*/  IMAD.WIDE.U32 R70, R172, R3, RZ ;  /* 0x00000003ac467225 */ /* 0x000fe200078e00ff */
[----:B------:R-:W-:-:S02]  /*17b4c0*/  IADD3.X R45, P5, PT, RZ, R45, RZ, P5, !PT ;  /* 0x0000002dff2d7210 */ /* 0x000fc40002fbe4ff */
[----:B------:R-:W-:Y:S01]  /*17b4d0*/  IADD3 RZ, P4, PT, R48, R68, RZ ;  /* 0x0000004430ff7210 */ /* 0x000fe20007f9e0ff */
[----:B------:R-:W-:Y:S01]  /*17b4e0*/  IMAD.WIDE.U32 R54, R46, -0xc7aed41, R54 ;  /* 0xf38512bf2e367825 */ /* 0x000fe200078e0036 */
[----:B------:R-:W-:Y:S02]  /*17b4f0*/  IADD3.X R73, PT, PT, RZ, RZ, R65, P5, P0 ;  /* 0x000000ffff497210 */ /* 0x000fe40002fe0441 */
[----:B------:R-:W-:Y:S01]  /*17b500*/  IADD3.X RZ, P3, PT, R51, R47, RZ, P3, !PT ;  /* 0x0000002f33ff7210 */ /* 0x000fe20001f7e4ff */
[----:B------:R-:W-:Y:S01]  /*17b510*/  IMAD.IADD R72, R55, 0x1, R62 ;  /* 0x0000000137487824 */ /* 0x000fe200078e023e */
[----:B------:R-:W-:Y:S01]  /*17b520*/  IADD3.X RZ, P4, PT, R49, R69, RZ, P4, !PT ;  /* 0x0000004531ff7210 */ /* 0x000fe2000279e4ff */
[----:B------:R-:W-:-:S03]  /*17b530*/  IMAD.WIDE.U32 R64, R200, R3, RZ ;  /* 0x00000003c8407225 */ /* 0x000fc600078e00ff */
[----:B------:R-:W-:Y:S01]  /*17b540*/  IADD3.X R38, P4, PT, RZ, R38, RZ, P4, !PT ;  /* 0x00000026ff267210 */ /* 0x000fe2000279e4ff */
        /* <DEDUP_REMOVED lines=45> */
[----:B------:R-:W-:Y:S01]  /*17b820*/  IADD3 R10, P2, PT, R10, R95, RZ ;  /* 0x0000005f0a0a7210 */ /* 0x000fe20007f5e0ff */
[----:B------:R-:W-:Y:S01]  /*17b830*/  IMAD.IADD R58, R49, 0x1, R58 ;  /* 0x00000001313a7824 */ /* 0x000fe200078e023a */
[----:B------:R-:W-:Y:S01]  /*17b840*/  IADD3.X RZ, P1, PT, R57, R63, RZ, P1, !PT ;  /* 0x0000003f39ff7210 */ /* 0x000fe20000f3e4ff */
[----:B------:R-:W-:Y:S01]  /*17b850*/  IMAD.WIDE.U32.X R52, R5, R5, R52, P6 ;  /* 0x0000000505347225 */ /* 0x000fe200030e0434 */
[----:B------:R-:W-:-:S02]  /*17b860*/  IADD3.X R45, P3, PT, RZ, R38, RZ, P3, !PT ;  /* 0x00000026ff2d7210 */ /* 0x000fc40001f7e4ff */
[----:B------:R-:W-:Y:S01]  /*17b870*/  IADD3.X R96, P2, PT, R96, R97, RZ, P2, !PT ;  /* 0x0000006160607210 */ /* 0x000fe2000175e4ff */
[----:B------:R-:W-:Y:S01]  /*17b880*/  IMAD R57, R51, -0x30003, RZ ;  /* 0xfffcfffd33397824 */ /* 0x000fe200078e02ff */
[----:B------:R-:W-:Y:S01]  /*17b890*/  IADD3.X R49, P5, PT, R58, R61, RZ, P5, !PT ;  /* 0x0000003d3a317210 */ /* 0x000fe20002fbe4ff */
[----:B------:R-:W-:Y:S01]  /*17b8a0*/  IMAD.IADD R43, R43, 0x1, R44 ;  /* 0x000000012b2b7824 */ /* 0x000fe200078e022c */
        /* <DEDUP_REMOVED lines=118> */
[----:B------:R-:W-:Y:S01]  /*17c010*/  IADD3.X R73, P0, PT, R103, R96, RZ, P0, !PT ;  /* 0x0000006067497210 */ /* 0x000fe2000071e4ff */
[----:B------:R-:W-:Y:S01]  /*17c020*/  IMAD.WIDE.U32 R96, R7, R6, RZ ;  /* 0x0000000607607225 */ /* 0x000fe200078e00ff */
[----:B------:R-:W-:-:S02]  /*17c030*/  IADD3 RZ, P4, PT, R72, R94, RZ ;  /* 0x0000005e48ff7210 */ /* 0x000fc40007f9e0ff */
[----:B------:R-:W-:Y:S01]  /*17c040*/  IADD3.X RZ, P1, PT, R61, R105, RZ, P1, !PT ;  /* 0x000000693dff7210 */ /* 0x000fe20000f3e4ff */
[----:B------:R-:W-:Y:S01]  /*17c050*/  IMAD.WIDE.U32.X R68, R5, R8, R66, P6 ;  /* 0x0000000805447225 */ /* 0x000fe200030e0442 */
[----:B------:R-:W-:Y:S02]  /*17c060*/  IADD3.X R49, P6, PT, R10, R43, RZ, P3, !PT ;  /* 0x0000002b0a317210 */ /* 0x000fe40001fde4ff */
[----:B------:R-:W-:Y:S01]  /*17c070*/  IADD3.X RZ, P4, PT, R73, R57, RZ, P4, !PT ;  /* 0x0000003949ff7210 */ /* 0x000fe2000279e4ff */
[----:B------:R-:W-:Y:S01]  /*17c080*/  IMAD.WIDE.U32 R66, R3, R6, R72 ;  /* 0x0000000603427225 */ /* 0x000fe200078e0048 */
[----:B------:R-:W-:Y:S02]  /*17c090*/  IADD3.X R39, P6, PT, RZ, R39, RZ, P6, !PT ;  /* 0x00000027ff277210 */ /* 0x000fe400037de4ff */
        /* <DEDUP_REMOVED lines=19> */
[----:B------:R-:W-:Y:S01]  /*17c1d0*/  IADD3 RZ, P3, PT, R50, R70, RZ ;  /* 0x0000004632ff7210 */ /* 0x000fe20007f7e0ff */
[----:B------:R-:W-:Y:S01]  /*17c1e0*/  IMAD.IADD R53, R69, 0x1, R52 ;  /* 0x0000000145357824 */ /* 0x000fe200078e0234 */
        /* <DEDUP_REMOVED lines=110> */
[----:B------:R-:W-:Y:S01]  /*17c8d0*/  IMAD.WIDE.U32 R60, R38, -0x4eac0001, R44 ;  /* 0xb153ffff263c7825 */ /* 0x000fe200078e002c */
[----:B------:R-:W-:Y:S02]  /*17c8e0*/  IADD3.X RZ, P2, PT, R45, R95, RZ, P2, !PT ;  /* 0x0000005f2dff7210 */ /* 0x000fe4000175e4ff */
[----:B------:R-:W-:Y:S01]  /*17c8f0*/  IADD3.X R71, PT, PT, R71, RZ, RZ, P4, P0 ;  /* 0x000000ff47477210 */ /* 0x000fe200027e04ff */
[----:B------:R-:W-:Y:S02]  /*17c900*/  IMAD.X R59, RZ, RZ, RZ, P5 ;  /* 0x000000ffff3b7224 */ /* 0x000fe400028e06ff */
[----:B------:R-:W-:-:S02]  /*17c910*/  IMAD.MOV.U32 R58, RZ, RZ, R51 ;  /* 0x000000ffff3a7224 */ /* 0x000fc400078e0033 */
[----:B------:R-:W-:-:S04]  /*17c920*/  IMAD.WIDE.U32 R40, R10, -0x94f09dc, RZ ;  /* 0xf6b0f6240a287825 */ /* 0x000fc800078e00ff */
[----:B------:R-:W-:Y:S02]  /*17c930*/  IMAD.MOV.U32 R62, RZ, RZ, R53 ;  /* 0x000000ffff3e7224 */ /* 0x000fe400078e0035 */
[----:B------:R-:W-:Y:S02]  /*17c940*/  IMAD.IADD R39, R61, 0x1, R52 ;  /* 0x000000013d277824 */ /* 0x000fe400078e0234 */
[----:B------:R-:W-:Y:S01]  /*17c950*/  IMAD.WIDE.U32.X R52, R4, R9, R58, P3 ;  /* 0x0000000904347225 */ /* 0x000fe200018e043a */
[----:B------:R-:W-:-:S03]  /*17c960*/  IADD3 RZ, P3, PT, R42, R56, RZ ;  /* 0x000000382aff7210 */ /* 0x000fc60007f7e0ff */
[----:B------:R-:W-:Y:S01]  /*17c970*/  IMAD.WIDE.U32.X R56, R10, 0x1eabfffe, R62, P6 ;  /* 0x1eabfffe0a387825 */ /* 0x000fe200030e043e */
[----:B------:R-:W-:Y:S02]  /*17c980*/  IADD3 R44, P6, PT, R55, R60, RZ ;  /* 0x0000003c372c7210 */ /* 0x000fe40007fde0ff */
[----:B------:R-:W-:Y:S01]  /*17c990*/  IADD3.X RZ, P3, PT, R43, R73, RZ, P3, !PT ;  /* 0x000000492bff7210 */ /* 0x000fe20001f7e4ff */
[C---:B------:R-:W-:Y:S01]  /*17c9a0*/  IMAD.WIDE.U32 R64, R38.reuse, -0x94f09dc, RZ ;  /* 0xf6b0f62426407825 */ /* 0x040fe200078e00ff */
[----:B------:R-:W-:Y:S02]  /*17c9b0*/  IADD3.X R45, P6, PT, R39, R66, RZ, P6, !PT ;  /* 0x00000042272d7210 */ /* 0x000fe400037de4ff */
[----:B------:R-:W-:Y:S01]  /*17c9c0*/  IADD3.X R39, P2, PT, RZ, R56, RZ, P2, !PT ;  /* 0x00000038ff277210 */ /* 0x000fe2000175e4ff */
[----:B------:R-:W-:Y:S01]  /*17c9d0*/  IMAD.WIDE.U32 R40, P5, R38, 0x6730d2a0, R40 ;  /* 0x6730d2a026287825 */ /* 0x000fe200078a0028 */
[----:B------:R-:W-:Y:S02]  /*17c9e0*/  IADD3 RZ, P0, PT, R46, R64, RZ ;  /* 0x000000402eff7210 */ /* 0x000fe40007f1e0ff */
[----:B------:R-:W-:Y:S01]  /*17c9f0*/  IADD3.X R39, P6, PT, RZ, R39, RZ, P6, !PT ;  /* 0x00000027ff277210 */ /* 0x000fe200037de4ff */
[----:B------:R-:W-:Y:S01]  /*17ca00*/  IMAD.WIDE.U32 R42, R2, R7, R42 ;  /* 0x00000007022a7225 */ /* 0x000fe200078e002a */
[----:B------:R-:W-:-:S02]  /*17ca10*/  IADD3 R65, P4, PT, R40, R65, RZ ;  /* 0x0000004128417210 */ /* 0x000fc40007f9e0ff */
[----:B------:R-:W-:Y:S01]  /*17ca20*/  IADD3.X R60, PT, PT, RZ, RZ, R57, P6, P2 ;  /* 0x000000ffff3c7210 */ /* 0x000fe200037e4439 */
[----:B------:R-:W-:Y:S01]  /*17ca30*/  IMAD.X R59, RZ, RZ, RZ, P5 ;  /* 0x000000ffff3b7224 */ /* 0x000fe200028e06ff */
[----:B------:R-:W-:Y:S01]  /*17ca40*/  IADD3.X RZ, P0, PT, R47, R65, RZ, P0, !PT ;  /* 0x000000412fff7210 */ /* 0x000fe2000071e4ff */
[----:B------:R-:W-:Y:S01]  /*17ca50*/  IMAD.IADD R51, R43, 0x1, R50 ;  /* 0x000000012b337824 */ /* 0x000fe200078e0232 */
[----:B------:R-:W-:Y:S01]  /*17ca60*/  IADD3 R50, P5, PT, R67, R42, RZ ;  /* 0x0000002a43327210 */ /* 0x000fe20007fbe0ff */
[----:B------:R-:W-:Y:S01]  /*17ca70*/  IMAD.WIDE.U32 R46, R38, -0x94f09dc, R46 ;  /* 0xf6b0f624262e7825 */ /* 0x000fe200078e002e */
[----:B------:R-:W-:Y:S02]  /*17ca80*/  IADD3.X R63, P2, PT, RZ, R52, RZ, P3, !PT ;  /* 0x00000034ff3f7210 */ /* 0x000fe40001f5e4ff */
[----:B------:R-:W-:Y:S01]  /*17ca90*/  IADD3.X R51, P5, PT, R51, R68, RZ, P5, !PT ;  /* 0x0000004433337210 */ /* 0x000fe20002fbe4ff */
[----:B------:R-:W-:Y:S02]  /*17caa0*/  IMAD.MOV.U32 R58, RZ, RZ, R41 ;  /* 0x000000ffff3a7224 */ /* 0x000fe400078e0029 */
[----:B------:R-:W-:Y:S01]  /*17cab0*/  IMAD.WIDE.U32 R42, R10, -0xc7aed41, RZ ;  /* 0xf38512bf0a2a7825 */ /* 0x000fe200078e00ff */
[----:B------:R-:W-:-:S03]  /*17cac0*/  IADD3.X R63, P5, PT, RZ, R63, RZ, P5, !PT ;  /* 0x0000003fff3f7210 */ /* 0x000fc60002fbe4ff */
[----:B------:R-:W-:Y:S01]  /*17cad0*/  IMAD.IADD R41, R47, 0x1, R40 ;  /* 0x000000012f297824 */ /* 0x000fe200078e0228 */
[----:B------:R-:W-:Y:S01]  /*17cae0*/  IADD3 R40, P6, PT, R39, R46, RZ ;  /* 0x0000002e27287210 */ /* 0x000fe20007fde0ff */
[----:B------:R-:W-:Y:S01]  /*17caf0*/  IMAD.WIDE.U32.X R56, R10, 0x6730d2a0, R58, P4 ;  /* 0x6730d2a00a387825 */ /* 0x000fe200020e043a */
[----:B------:R-:W-:Y:S02]  /*17cb00*/  IADD3.X R65, PT, PT, RZ, RZ, R53, P5, P2 ;  /* 0x000000ffff417210 */ /* 0x000fe40002fe4435 */
[----:B------:R-:W-:Y:S01]  /*17cb10*/  IADD3.X R41, P4, PT, R41, R60, RZ, P6, !PT ;  /* 0x0000003c29297210 */ /* 0x000fe2000379e4ff */
[----:B------:R-:W-:Y:S01]  /*17cb20*/  IMAD.WIDE.U32 R58, R38, -0xc7aed41, RZ ;  /* 0xf38512bf263a7825 */ /* 0x000fe200078e00ff */
[----:B------:R-:W-:Y:S02]  /*17cb30*/  IADD3.X R61, P0, PT, RZ, R56, RZ, P0, !PT ;  /* 0x00000038ff3d7210 */ /* 0x000fe4000071e4ff */
[----:B------:R-:W-:Y:S01]  /*17cb40*/  IADD3.X R39, P1, PT, R54, R71, RZ, P1, !PT ;  /* 0x0000004736277210 */ /* 0x000fe20000f3e4ff */
[----:B------:R-:W-:Y:S01]  /*17cb50*/  IMAD.WIDE.U32 R42, P3, R38, 0x64774b84, R42 ;  /* 0x64774b84262a7825 */ /* 0x000fe2000786002a */
[----:B------:R-:W-:-:S02]  /*17cb60*/  IADD3.X R61, P5, PT, RZ, R61, RZ, P4, !PT ;  /* 0x0000003dff3d7210 */ /* 0x000fc400027be4ff */
[----:B------:R-:W-:Y:S01]  /*17cb70*/  IADD3 RZ, P2, PT, R48, R58, RZ ;  /* 0x0000003a30ff7210 */ /* 0x000fe20007f5e0ff */
[----:B------:R-:W-:Y:S01]  /*17cb80*/  IMAD.WIDE.U32 R46, R8, R2, RZ ;  /* 0x00000002082e7225 */ /* 0x000fe200078e00ff */
[----:B------:R-:W-:Y:S02]  /*17cb90*/  IADD3 R53, P6, PT, R42, R59, RZ ;  /* 0x0000003b2a357210 */ /* 0x000fe40007fde0ff */
        /* <DEDUP_REMOVED lines=8> */
[----:B------:R-:W-:Y:S01]  /*17cc20*/  IMAD.X R59, RZ, RZ, RZ, P3 ;  /* 0x000000ffff3b7224 */ /* 0x000fe200018e06ff */
[----:B------:R-:W-:Y:S01]  /*17cc30*/  IADD3 RZ, P0, PT, R52, R54, RZ ;  /* 0x0000003634ff7210 */ /* 0x000fe20007f1e0ff */
[----:B------:R-:W-:Y:S01]  /*17cc40*/  IMAD.WIDE.U32 R54, R2, R6, R52 ;  /* 0x0000000602367225 */ /* 0x000fe200078e0034 */
[----:B------:R-:W-:Y:S02]  /*17cc50*/  IADD3.X R71, P4, PT, RZ, RZ, RZ, P4, !PT ;  /* 0x000000ffff477210 */ /* 0x000fe4000279e4ff */
        /* <DEDUP_REMOVED lines=29> */
[----:B------:R-:W-:-:S04]  /*17ce30*/  IMAD.WIDE.U32 R56, P5, R38, 0x4b1ba7b6, R56 ;  /* 0x4b1ba7b626387825 */ /* 0x000fc800078a0038 */
[----:B------:R-:W-:Y:S02]  /*17ce40*/  IMAD.IADD R47, R47, 0x1, R48 ;  /* 0x000000012f2f7824 */ /* 0x000fe400078e0230 */
[----:B------:R-:W-:Y:S01]  /*17ce50*/  IMAD.WIDE.U32.X R64, R11, R9, R64, P3 ;  /* 0x000000090b407225 */ /* 0x000fe200018e0440 */
[----:B------:R-:W-:-:S03]  /*17ce60*/  IADD3 RZ, P3, PT, RZ, R46, RZ ;  /* 0x0000002effff7210 */ /* 0x000fc60007f7e0ff */
[----:B------:R-:W-:Y:S01]  /*17ce70*/  IMAD.X R49, RZ, RZ, RZ, P5 ;  /* 0x000000ffff317224 */ /* 0x000fe200028e06ff */
[----:B------:R-:W-:Y:S01]  /*17ce80*/  IADD3.X R39, P0, PT, RZ, R64, RZ, P0, !PT ;  /* 0x00000040ff277210 */ /* 0x000fe2000071e4ff */
[C---:B------:R-:W-:Y:S01]  /*17ce90*/  IMAD.WIDE.U32 R42, R38.reuse, 0x434bacd7, RZ ;  /* 0x434bacd7262a7825 */ /* 0x040fe200078e00ff */
[----:B------:R-:W-:Y:S02]  /*17cea0*/  IADD3.X RZ, P3, PT, RZ, R47, RZ, P3, !PT ;  /* 0x0000002fffff7210 */ /* 0x000fe40001f7e4ff */
[----:B------:R-:W-:Y:S01]  /*17ceb0*/  IADD3.X R64, P1, PT, RZ, RZ, RZ, P1, !PT ;  /* 0x000000ffff407210 */ /* 0x000fe20000f3e4ff */
[----:B------:R-:W-:Y:S01]  /*17cec0*/  IMAD.WIDE.U32 R44, P5, R38, 0x1a0111ea, R58 ;  /* 0x1a0111ea262c7825 */ /* 0x000fe200078a003a */
[----:B------:R-:W-:Y:S02]  /*17ced0*/  IADD3 R73, P6, PT, R56, R43, RZ ;  /* 0x0000002b38497210 */ /* 0x000fe40007fde0ff */
[----:B------:R-:W-:Y:S01]  /*17cee0*/  IADD3.X R39, P3, PT, RZ, R39, RZ, P3, !PT ;  /* 0x00000027ff277210 */ /* 0x000fe20001f7e4ff */
[----:B------:R-:W-:Y:S01]  /*17cef0*/  IMAD.WIDE.U32 R58, R172, R7, RZ ;  /* 0x00000007ac3a7225 */ /* 0x000fe200078e00ff */
[----:B------:R-:W-:-:S02]  /*17cf00*/  IADD3 RZ, P2, PT, R50, R42, RZ ;  /* 0x0000002a32ff7210 */ /* 0x000fc40007f5e0ff */
[----:B------:R-:W-:Y:S01]  /*17cf10*/  IADD3.X R65, PT, PT, RZ, RZ, R65, P3, P0 ;  /* 0x000000ffff417210 */ /* 0x000fe20001fe0441 */
[----:B------:R-:W-:Y:S01]  /*17cf20*/  IMAD.WIDE.U32 R62, R38, 0x397fe69a, RZ ;  /* 0x397fe69a263e7825 */ /* 0x000fe200078e00ff */
[----:B------:R-:W-:-:S03]  /*17cf30*/  IADD3.X RZ, P2, PT, R51, R73, RZ, P2, !PT ;  /* 0x0000004933ff7210 */ /* 0x000fc6000175e4ff */
[----:B------:R-:W-:Y:S02]  /*17cf40*/  IMAD.X R43, RZ, RZ, RZ, P5 ;  /* 0x000000ffff2b7224 */ /* 0x000fe400028e06ff */
[----:B------:R-:W-:Y:S02]  /*17cf50*/  IMAD.MOV.U32 R48, RZ, RZ, R57 ;  /* 0x000000ffff307224 */ /* 0x000fe400078e0039 */
[----:B------:R-:W-:-:S04]  /*17cf60*/  IMAD.WIDE.U32 R60, R200, R7, RZ ;  /* 0x00000007c83c7225 */ /* 0x000fc800078e00ff */
[----:B------:R-:W-:Y:S01]  /*17cf70*/  IMAD.WIDE.U32 R58, P5, R200, R9, R58 ;  /* 0x00000009c83a7225 */ /* 0x000fe200078a003a */
[----:B------:R-:W-:-:S03]  /*17cf80*/  IADD3 RZ, P0, PT, R40, R60, RZ ;  /* 0x0000003c28ff7210 */ /* 0x000fc60007f1e0ff */
[----:B------:R-:W-:Y:S01]  /*17cf90*/  IMAD.WIDE.U32.X R48, R10, 0x4b1ba7b6, R48, P6 ;  /* 0x4b1ba7b60a307825 */ /* 0x000fe200030e0430 */
[----:B------:R-:W-:-:S03]  /*17cfa0*/  IADD3 R63, P6, PT, R44, R63, RZ ;  /* 0x0000003f2c3f7210 */ /* 0x000fc60007fde0ff */
[----:B------:R-:W-:Y:S01]  /*17cfb0*/  IMAD.MOV.U32 R42, RZ, RZ, R45 ;  /* 0x000000ffff2a7224 */ /* 0x000fe200078e002d */
[----:B------:R-:W-:Y:S01]  /*17cfc0*/  IADD3 R45, P3, PT, R58, R61, RZ ;  /* 0x0000003d3a2d7210 */ /* 0x000fe20007f7e0ff */
[----:B------:R-:W-:-:S03]  /*17cfd0*/  IMAD.WIDE.U32 R50, R38, 0x434bacd7, R50 ;  /* 0x434bacd726327825 */ /* 0x000fc600078e0032 */
[----:B------:R-:W-:Y:S01]  /*17cfe0*/  IADD3.X RZ, P0, PT, R41, R45, RZ, P0, !PT ;  /* 0x0000002d29ff7210 */ /* 0x000fe2000071e4ff */
[----:B------:R-:W-:Y:S01]  /*17cff0*/  IMAD.WIDE.U32.X R42, R10, 0x1a0111ea, R42, P6 ;  /* 0x1a0111ea0a2a7825 */ /* 0x000fe200030e042a */
[----:B------:R-:W-:-:S03]  /*17d000*/  IADD3 R71, P6, PT, R71, R64, RZ ;  /* 0x0000004047477210 */ /* 0x000fc60007fde0ff */
[----:B------:R-:W-:Y:S02]  /*17d010*/  IMAD.IADD R45, R51, 0x1, R56 ;  /* 0x00000001332d7824 */ /* 0x000fe400078e0238 */
[----:B------:R-:W-:Y:S01]  /*17d020*/  IMAD.X R64, RZ, RZ, RZ, P1 ;  /* 0x000000ffff407224 */ /* 0x000fe200008e06ff */
[----:B------:R-:W-:Y:S01]  /*17d030*/  IADD3 RZ, P1, PT, R54, R62, RZ ;  /* 0x0000003e36ff7210 */ /* 0x000fe20007f3e0ff */
[----:B------:R-:W-:-:S03]  /*17d040*/  IMAD.WIDE.U32 R56, R5, R7, RZ ;  /* 0x0000000705387225 */ /* 0x000fc600078e00ff */
[----:B------:R-:W-:Y:S01]  /*17d050*/  IADD3.X RZ, P1, PT, R55, R63, RZ, P1, !PT ;  /* 0x0000003f37ff7210 */ /* 0x000fe20000f3e4ff */
[----:B------:R-:W-:Y:S01]  /*17d060*/  IMAD.WIDE.U32 R40, R200, R7, R40 ;  /* 0x00000007c8287225 */ /* 0x000fe200078e0028 */
[----:B------:R-:W-:-:S03]  /*17d070*/  IADD3.X R64, PT, PT, R64, RZ, RZ, P6, P4 ;  /* 0x000000ff40407210 */ /* 0x000fc600037e84ff */
        /* <DEDUP_REMOVED lines=21> */
[----:B------:R-:W-:Y:S01]  /*17d1d0*/  IMAD.WIDE.U32 R56, R4, R7, RZ ;  /* 0x0000000704387225 */ /* 0x000fe200078e00ff */
[----:B------:R-:W-:Y:S02]  /*17d1e0*/  IADD3 R50, P4, PT, R51, R38, RZ ;  /* 0x0000002633327210 */ /* 0x000fe40007f9e0ff */
        /* <DEDUP_REMOVED lines=16> */
[----:B------:R-:W-:Y:S01]  /*17d2f0*/  IMAD.WIDE.U32 R56, P6, R2, R9, R56 ;  /* 0x0000000902387225 */ /* 0x000fe200078c0038 */
[----:B------:R-:W-:-:S03]  /*17d300*/  IADD3 RZ, P3, PT, R52, R60, RZ ;  /* 0x0000003c34ff7210 */ /* 0x000fc60007f7e0ff */
[----:B------:R-:W-:Y:S01]  /*17d310*/  IMAD.IADD R55, R55, 0x1, R44 ;  /* 0x0000000137377824 */ /* 0x000fe200078e022c */
        /* <DEDUP_REMOVED lines=16> */
[----:B------:R-:W-:Y:S02]  /*17d420*/  IMAD.MOV.U32 R48, RZ, RZ, R57 ;  /* 0x000000ffff307224 */ /* 0x000fe400078e0039 */
[----:B------:R-:W-:Y:S02]  /*17d430*/  IMAD.IADD R56, R45, 0x1, R56 ;  /* 0x000000012d387824 */ /* 0x000fe400078e0238 */
[----:B------:R-:W-:Y:S01]  /*17d440*/  IMAD.WIDE.U32.X R46, R4, R9, R48, P0 ;  /* 0x00000009042e7225 */ /* 0x000fe200000e0430 */
[----:B------:R-:W-:-:S03]  /*17d450*/  IADD3 R54, P0, PT, R69, R54, RZ ;  /* 0x0000003645367210 */ /* 0x000fc60007f1e0ff */
[C---:B------:R-:W-:Y:S01]  /*17d460*/  IMAD.WIDE.U32.X R52, R10.reuse, -0x46010001, R60, P6 ;  /* 0xb9feffff0a347825 */ /* 0x040fe200030e043c */
[----:B------:R-:W-:Y:S02]  /*17d470*/  IADD3 R44, P6, PT, R59, R44, RZ ;  /* 0x0000002c3b2c7210 */ /* 0x000fe40007fde0ff */
[----:B------:R-:W-:Y:S01]  /*17d480*/  IADD3.X R55, P0, PT, R55, R64, RZ, P0, !PT ;  /* 0x0000004037377210 */ /* 0x000fe2000071e4ff */
        /* <DEDUP_REMOVED lines=144> */
[----:B------:R-:W-:-:S04]  /*17dd90*/  IMAD.WIDE.U32 R50, R200, R6, R42 ;  /* 0x00000006c8327225 */ /* 0x000fc800078e002a */
        /* <DEDUP_REMOVED lines=9> */
[----:B------:R-:W-:-:S02]  /*17de30*/  IADD3 R10, P3, PT, R62, R47, RZ ;  /* 0x0000002f3e0a7210 */ /* 0x000fc40007f7e0ff */
[----:B------:R-:W-:Y:S01]  /*17de40*/  IADD3.X R47, P1, PT, RZ, R56, RZ, P1, !PT ;  /* 0x00000038ff2f7210 */ /* 0x000fe20000f3e4ff */
[----:B------:R-:W-:Y:S01]  /*17de50*/  IMAD.WIDE.U32 R42, P6, R3, R8, R58 ;  /* 0x00000008032a7225 */ /* 0x000fe200078c003a */
[----:B------:R-:W-:Y:S02]  /*17de60*/  IADD3 RZ, P2, PT, R44, R60, RZ ;  /* 0x0000003c2cff7210 */ /* 0x000fe40007f5e0ff */
[----:B------:R-:W-:Y:S01]  /*17de70*/  IADD3.X R105, P3, PT, R105, R66, RZ, P3, !PT ;  /* 0x0000004269697210 */ /* 0x000fe20001f7e4ff */
        /* <DEDUP_REMOVED lines=13> */
[----:B------:R-:W-:Y:S02]  /*17df50*/  IADD3 RZ, P4, PT, R40, R62, RZ ;  /* 0x0000003e28ff7210 */ /* 0x000fe40007f9e0ff */
[----:B------:R-:W-:Y:S01]  /*17df60*/  IADD3 R42, P1, PT, R47, R58, RZ ;  /* 0x0000003a2f2a7210 */ /* 0x000fe20007f3e0ff */
[----:B------:R-:W-:Y:S01]  /*17df70*/  IMAD.IADD R47, R39, 0x1, R46 ;  /* 0x00000001272f7824 */ /* 0x000fe200078e022e */
[----:B------:R-:W-:Y:S01]  /*17df80*/  IADD3.X RZ, P4, PT, R41, R59, RZ, P4, !PT ;  /* 0x0000003b29ff7210 */ /* 0x000fe2000279e4ff */
        /* <DEDUP_REMOVED lines=8> */
[----:B------:R-:W-:Y:S01]  /*17e010*/  IADD3.X R59, P1, PT, RZ, R59, RZ, P1, !PT ;  /* 0x0000003bff3b7210 */ /* 0x000fe20000f3e4ff */
[C---:B------:R-:W-:Y:S01]  /*17e020*/  IMAD.WIDE.U32 R38, R48.reuse, -0x30003, RZ ;  /* 0xfffcfffd30267825 */ /* 0x040fe200078e00ff */
[----:B------:R-:W-:Y:S02]  /*17e030*/  IADD3.X R103, P5, PT, RZ, R103, RZ, P5, !PT ;  /* 0x00000067ff677210 */ /* 0x000fe40002fbe4ff */
[----:B------:R-:W-:Y:S01]  /*17e040*/  IADD3.X R56, PT, PT, RZ, RZ, R57, P1, P2 ;  /* 0x000000ffff387210 */ /* 0x000fe20000fe4439 */
[----:B------:R-:W-:Y:S01]  /*17e050*/  IMAD R61, R48, -0x760c0004, R61 ;  /* 0x89f3fffc303d7824 */ /* 0x000fe200078e023d */
[----:B------:R-:W-:Y:S01]  /*17e060*/  IADD3 R40, P1, PT, R59, R40, RZ ;  /* 0x000000283b287210 */ /* 0x000fe20007f3e0ff */
[----:B------:R-:W-:Y:S01]  /*17e070*/  IMAD.IADD R41, R41, 0x1, R54 ;  /* 0x0000000129297824 */ /* 0x000fe200078e0236 */
[----:B------:R-:W-:Y:S01]  /*17e080*/  IADD3.X R100, PT, PT, RZ, RZ, R53, P5, P0 ;  /* 0x000000ffff647210 */ /* 0x000fe20002fe0435 */
        /* <DEDUP_REMOVED lines=16> */
[----:B------:R-:W-:-:S04]  /*17e190*/  IMAD.WIDE.U32 R54, R38, -0x5555, R48 ;  /* 0xffffaaab26367825 */ /* 0x000fc800078e0030 */
[----:B------:R-:W-:Y:S01]  /*17e1a0*/  IMAD.X R73, RZ, RZ, RZ, P2 ;  /* 0x000000ffff497224 */ /* 0x000fe200010e06ff */
[----:B------:R-:W-:Y:S01]  /*17e1b0*/  IADD3 R45, P2, PT, R52, R45, RZ ;  /* 0x0000002d342d7210 */ /* 0x000fe20007f5e0ff */
[----:B------:R-:W-:Y:S01]  /*17e1c0*/  IMAD.WIDE.U32 R68, R99, -0x94f09dc, RZ ;  /* 0xf6b0f62463447825 */ /* 0x000fe200078e00ff */
[----:B------:R-:W-:Y:S02]  /*17e1d0*/  IADD3 RZ, P1, PT, RZ, R54, RZ ;  /* 0x00000036ffff7210 */ /* 0x000fe40007f3e0ff */
[----:B------:R-:W-:Y:S01]  /*17e1e0*/  IADD3.X RZ, P5, PT, R51, R45, RZ, P5, !PT ;  /* 0x0000002d33ff7210 */ /* 0x000fe20002fbe4ff */
[----:B------:R-:W-:Y:S02]  /*17e1f0*/  IMAD.MOV.U32 R72, RZ, RZ, R57 ;  /* 0x000000ffff487224 */ /* 0x000fe400078e0039 */
[----:B------:R-:W-:Y:S02]  /*17e200*/  IMAD.IADD R39, R55, 0x1, R56 ;  /* 0x0000000137277824 */ /* 0x000fe400078e0238 */
[----:B------:R-:W-:-:S03]  /*17e210*/  IMAD.WIDE.U32.X R72, R99, -0x46010001, R72, P4 ;  /* 0xb9feffff63487825 */ /* 0x000fc600020e0448 */
[----:B------:R-:W-:Y:S01]  /*17e220*/  IADD3.X RZ, P1, PT, RZ, R39, RZ, P1, !PT ;  /* 0x00000027ffff7210 */ /* 0x000fe20000f3e4ff */
[----:B------:R-:W-:-:S04]  /*17e230*/  IMAD.WIDE.U32 R44, R38, -0x94f09dc, RZ ;  /* 0xf6b0f624262c7825 */ /* 0x000fc800078e00ff */
        /* <DEDUP_REMOVED lines=14> */
[----:B------:R-:W-:Y:S01]  /*17e320*/  IMAD.IADD R39, R49, 0x1, R52 ;  /* 0x0000000131277824 */ /* 0x000fe200078e0234 */
[----:B------:R-:W-:Y:S01]  /*17e330*/  IADD3.X R49, P0, PT, RZ, R72, RZ, P0, !PT ;  /* 0x00000048ff317210 */ /* 0x000fe2000071e4ff */
[----:B------:R-:W-:Y:S02]  /*17e340*/  IMAD.X R57, RZ, RZ, RZ, P4 ;  /* 0x000000ffff397224 */ /* 0x000fe400020e06ff */
[C---:B------:R-:W-:Y:S01]  /*17e350*/  IMAD.WIDE.U32.X R64, R99.reuse, 0x6730d2a0, R64, P6 ;  /* 0x6730d2a063407825 */ /* 0x040fe200030e0440 */
[----:B------:R-:W-:Y:S02]  /*17e360*/  IADD3 R95, P6, PT, R44, R95, RZ ;  /* 0x0000005f2c5f7210 */ /* 0x000fe40007fde0ff */
[----:B------:R-:W-:Y:S01]  /*17e370*/  IADD3.X R49, P1, PT, RZ, R49, RZ, P1, !PT ;  /* 0x00000031ff317210 */ /* 0x000fe20000f3e4ff */
        /* <DEDUP_REMOVED lines=18> */
[----:B------:R-:W-:Y:S01]  /*17e4a0*/  IMAD.WIDE.U32 R66, P6, R7, R8, R66 ;  /* 0x0000000807427225 */ /* 0x000fe200078c0042 */
[----:B------:R-:W-:Y:S02]  /*17e4b0*/  IADD3 RZ, P1, PT, R46, R96, RZ ;  /* 0x000000602eff7210 */ /* 0x000fe40007f3e0ff */
[----:B------:R-:W-:Y:S01]  /*17e4c0*/  IADD3.X R48, P4, PT, R39, R48, RZ, P4, !PT ;  /* 0x0000003027307210 */ /* 0x000fe2000279e4ff */
[----:B------:R-:W-:Y:S01]  /*17e4d0*/  IMAD.X R69, RZ, RZ, RZ, P6 ;  /* 0x000000ffff457224 */ /* 0x000fe200030e06ff */
[----:B------:R-:W-:Y:S01]  /*17e4e0*/  IADD3.X R39, P5, PT, RZ, R70, RZ, P5, !PT ;  /* 0x00000046ff277210 */ /* 0x000fe20002fbe4ff */
[----:B------:R-:W-:Y:S01]  /*17e4f0*/  IMAD.WIDE.U32 R72, R38, -0x94f09dc, R42 ;  /* 0xf6b0f62426487825 */ /* 0x000fe200078e002a */
[----:B------:R-:W-:-:S02]  /*17e500*/  IADD3 R45, P6, PT, R66, R97, RZ ;  /* 0x00000061422d7210 */ /* 0x000fc40007fde0ff */
[----:B------:R-:W-:Y:S01]  /*17e510*/  IADD3.X R39, P4, PT, RZ, R39, RZ, P4, !PT ;  /* 0x00000027ff277210 */ /* 0x000fe2000279e4ff */
[----:B------:R-:W-:Y:S01]  /*17e520*/  IMAD.WIDE.U32 R42, R7, R6, R46 ;  /* 0x00000006072a7225 */ /* 0x000fe200078e002e */
[----:B------:R-:W-:Y:S02]  /*17e530*/  IADD3.X RZ, P1, PT, R47, R45, RZ, P1, !PT ;  /* 0x0000002d2fff7210 */ /* 0x000fe40000f3e4ff */
[----:B------:R-:W-:Y:S01]  /*17e540*/  IADD3.X R71, PT, PT, RZ, RZ, R71, P4, P5 ;  /* 0x000000ffff477210 */ /* 0x000fe200027ea447 */
[----:B------:R-:W-:Y:S01]  /*17e550*/  IMAD.IADD R46, R73, 0x1, R68 ;  /* 0x00000001492e7824 */ /* 0x000fe200078e0244 */
        /* <DEDUP_REMOVED lines=11> */
[----:B------:R-:W-:Y:S02]  /*17e610*/  IADD3 RZ, P0, PT, R40, R94, RZ ;  /* 0x0000005e28ff7210 */ /* 0x000fe40007f1e0ff */
[----:B------:R-:W-:Y:S01]  /*17e620*/  IADD3 R40, P6, PT, R103, R10, RZ ;  /* 0x0000000a67287210 */ /* 0x000fe20007fde0ff */
[----:B------:R-:W-:Y:S01]  /*17e630*/  IMAD.IADD R10, R69, 0x1, R44 ;  /* 0x00000001450a7824 */ /* 0x000fe200078e022c */
[----:B------:R-:W-:Y:S01]  /*17e640*/  IADD3.X R65, PT, PT, RZ, RZ, R65, P5, P2 ;  /* 0x000000ffff417210 */ /* 0x000fe20002fe4441 */
[----:B------:R-:W-:Y:S01]  /*17e650*/  IMAD.WIDE.U32 R44, R8, R6, RZ ;  /* 0x00000006082c7225 */ /* 0x000fe200078e00ff */
[----:B------:R-:W-:-:S02]  /*17e660*/  IADD3.X R51, P4, PT, RZ, R51, RZ, P4, !PT ;  /* 0x00000033ff337210 */ /* 0x000fc4000279e4ff */
[----:B------:R-:W-:Y:S02]  /*17e670*/  IADD3 R68, P2, PT, R39, R68, RZ ;  /* 0x0000004427447210 */ /* 0x000fe40007f5e0ff */
[----:B------:R-:W-:Y:S01]  /*17e680*/  IADD3.X RZ, P0, PT, R41, R95, RZ, P0, !PT ;  /* 0x0000005f29ff7210 */ /* 0x000fe2000071e4ff */
        /* <DEDUP_REMOVED lines=110> */
.L_x_1962:
[----:B------:R-:W-:Y:S05]  /*17ed70*/  BSYNC.RELIABLE B3 ;  /* 0x0000000000037941 */ /* 0x000fea0003800100 */
.L_x_1961:
        /* <DEDUP_REMOVED lines=12> */
.L_x_1963:
[----:B------:R-:W-:Y:S05]  /*17ee40*/  BSYNC.RECONVERGENT B2 ;  /* 0x0000000000027941 */ /* 0x000fea0003800200 */
.L_x_1960:
        /* <DEDUP_REMOVED lines=79> */
.L_x_1966:
[----:B------:R-:W-:Y:S05]  /*17f340*/  BSYNC.RELIABLE B3 ;  /* 0x0000000000037941 */ /* 0x000fea0003800100 */
.L_x_1965:
        /* <DEDUP_REMOVED lines=12> */
.L_x_1967:
[----:B------:R-:W-:Y:S05]  /*17f410*/  BSYNC.RECONVERGENT B2 ;  /* 0x0000000000027941 */ /* 0x000fea0003800200 */
.L_x_1964:
[-C--:B------:R-:W-:Y:S01]  /*17f420*/  IMAD.WIDE.U32 R2, R69, R197.reuse, RZ ;  /* 0x000000c545027225 */ /* 0x080fe200078e00ff */
[----:B------:R-:W-:Y:S04]  /*17f430*/  BSSY.RECONVERGENT B2, `(.L_x_1968) ;  /* 0x0000508000027945 */ /* 0x000fe80003800200 */
[----:B------:R-:W-:Y:S01]  /*17f440*/  BSSY.RELIABLE B3, `(.L_x_1969) ;  /* 0x00004fa000037945 */ /* 0x000fe20003800100 */
[----:B------:R-:W-:-:S04]  /*17f450*/  IMAD.WIDE.U32 R6, R172, R197, RZ ;  /* 0x000000c5ac067225 */ /* 0x000fc800078e00ff */
[----:B------:R-:W-:-:S04]  /*17f460*/  IMAD.WIDE.U32 R2, P0, R197, R69, R2 ;  /* 0x00000045c5027225 */ /* 0x000fc80007800002 */
[----:B------:R-:W-:-:S04]  /*17f470*/  IMAD.WIDE.U32 R52, R197, R197, RZ ;  /* 0x000000c5c5347225 */ /* 0x000fc800078e00ff */
[----:B------:R-:W-:-:S04]  /*17f480*/  IMAD.WIDE.U32 R8, R217, R197, RZ ;  /* 0x000000c5d9087225 */ /* 0x000fc800078e00ff */
[----:B------:R-:W-:Y:S01]  /*17f490*/  IMAD.X R5, RZ, RZ, RZ, P0 ;  /* 0x000000ffff057224 */ /* 0x000fe200000e06ff */
[----:B------:R-:W-:Y:S01]  /*17f4a0*/  IADD3 R53, P0, PT, R53, R2, RZ ;  /* 0x0000000235357210 */ /* 0x000fe20007f1e0ff */
[----:B------:R-:W-:-:S04]  /*17f4b0*/  IMAD.WIDE.U32 R6, P1, R69, R200, R6 ;  /* 0x000000c845067225 */ /* 0x000fc80007820006 */
[----:B------:R-:W-:Y:S02]  /*17f4c0*/  IMAD.MOV.U32 R4, RZ, RZ, R3 ;  /* 0x000000ffff047224 */ /* 0x000fe400078e0003 */
[----:B------:R-:W-:-:S04]  /*17f4d0*/  IMAD.WIDE.U32 R108, R200, R197, RZ ;  /* 0x000000c5c86c7225 */ /* 0x000fc800078e00ff */
[----:B------:R-:W-:Y:S01]  /*17f4e0*/  IMAD.WIDE.U32 R2, R203, R197, RZ ;  /* 0x000000c5cb027225 */ /* 0x000fe200078e00ff */
[----:B------:R-:W-:-:S03]  /*17f4f0*/  IADD3 R26, P3, PT, R109, R6, RZ ;  /* 0x000000066d1a7210 */ /* 0x000fc60007f7e0ff */
[----:B------:R-:W-:-:S04]  /*17f500*/  IMAD.WIDE.U32 R10, R205, R197, RZ ;  /* 0x000000c5cd0a7225 */ /* 0x000fc800078e00ff */
[----:B------:R-:W-:-:S04]  /*17f510*/  IMAD.WIDE.U32 R8, P2, R201, R69, R8 ;  /* 0x00000045c9087225 */ /* 0x000fc80007840008 */
[----:B------:R-:W-:-:S04]  /*17f520*/  IMAD.WIDE.U32 R100, R201, R197, RZ ;  /* 0x000000c5c9647225 */ /* 0x000fc800078e00ff */
[----:B------:R-:W-:Y:S01]  /*17f530*/  IMAD.X R55, RZ, RZ, RZ, P1 ;  /* 0x000000ffff377224 */ /* 0x000fe200008e06ff */
[----:B------:R-:W-:Y:S01]  /*17f540*/  IADD3 RZ, P1, PT, RZ, R52, RZ ;  /* 0x00000034ffff7210 */ /* 0x000fe20007f3e0ff */
[----:B------:R-:W-:Y:S01]  /*17f550*/  IMAD.MOV.U32 R54, RZ, RZ, R7 ;  /* 0x000000ffff367224 */ /* 0x000fe200078e0007 */
[----:B------:R-:W-:Y:S01]  /*17f560*/  IADD3 R101, P5, PT, R101, R8, RZ ;  /* 0x0000000865657210 */ /* 0x000fe20007fbe0ff */
[----:B------:R-:W-:Y:S01]  /*17f570*/  IMAD.X R157, RZ, RZ, RZ, P2 ;  /* 0x000000ffff9d7224 */ /* 0x000fe200010e06ff */
[----:B------:R-:W-:Y:S01]  /*17f580*/  IADD3.X RZ, P1, PT, RZ, R53, RZ, P1, !PT ;  /* 0x00000035ffff7210 */ /* 0x000fe20000f3e4ff */
[----:B------:R-:W-:-:S04]  /*17f590*/  IMAD.WIDE.U32 R6, P4, R202, R69, R2 ;  /* 0x00000045ca067225 */ /* 0x000fc80007880002 */
[----:B------:R-:W-:Y:S02]  /*17f5a0*/  IMAD.MOV.U32 R156, RZ, RZ, R9 ;  /* 0x000000ffff9c7224 */ /* 0x000fe400078e0009 */
[----:B------:R-:W-:-:S04]  /*17f5b0*/  IMAD.WIDE.U32 R10, P2, R204, R69, R10 ;  /* 0x00000045cc0a7225 */ /* 0x000fc8000784000a */
[----:B------:R-:W-:-:S04]  /*17f5c0*/  IMAD.WIDE.U32.X R2, R69, R69, R4, P0 ;  /* 0x0000004545027225 */ /* 0x000fc800000e0404 */
[----:B------:R-:W-:-:S04]  /*17f5d0*/  IMAD.WIDE.U32 R8, R206, R197, RZ ;  /* 0x000000c5ce087225 */ /* 0x000fc800078e00ff */
[----:B------:R-:W-:Y:S01]  /*17f5e0*/  IMAD.X R137, RZ, RZ, RZ, P2 ;  /* 0x000000ffff897224 */ /* 0x000fe200010e06ff */
[----:B------:R-:W-:Y:S01]  /*17f5f0*/  IADD3.X R109, P2, PT, RZ, R2, RZ, P1, !PT ;  /* 0x00000002ff6d7210 */ /* 0x000fe20000f5e4ff */
[----:B------:R-:W-:-:S03]  /*17f600*/  IMAD.WIDE.U32 R62, R69, R200, RZ ;  /* 0x000000c8453e7225 */ /* 0x000fc600078e00ff */
[----:B------:R-:W-:Y:S01]  /*17f610*/  IADD3.X R109, P1, PT, RZ, R109, RZ, P1, !PT ;  /* 0x0000006dff6d7210 */ /* 0x000fe20000f3e4ff */
[----:B------:R-:W-:Y:S02]  /*17f620*/  IMAD.X R153, RZ, RZ, RZ, P4 ;  /* 0x000000ffff997224 */ /* 0x000fe400020e06ff */
[----:B------:R-:W-:Y:S01]  /*17f630*/  IMAD.WIDE.U32 R8, P4, R207, R69, R8 ;  /* 0x00000045cf087225 */ /* 0x000fe20007880008 */
[----:B------:R-:W-:-:S03]  /*17f640*/  IADD3.X R3, PT, PT, RZ, RZ, R3, P1, P2 ;  /* 0x000000ffff037210 */ /* 0x000fc60000fe4403 */
[----:B------:R-:W-:-:S04]  /*17f650*/  IMAD.WIDE.U32.X R54, R69, R172, R54, P3 ;  /* 0x000000ac45367225 */ /* 0x000fc800018e0436 */
[----:B------:R-:W-:-:S04]  /*17f660*/  IMAD.WIDE.U32 R60, R197, R200, RZ ;  /* 0x000000c8c53c7225 */ /* 0x000fc800078e00ff */
[----:B------:R-:W-:-:S04]  /*17f670*/  IMAD.WIDE.U32 R62, P3, R197, R172, R62 ;  /* 0x000000acc53e7225 */ /* 0x000fc8000786003e */
[----:B------:R-:W-:-:S04]  /*17f680*/  IMAD.WIDE.U32 R138, R204, R197, RZ ;  /* 0x000000c5cc8a7225 */ /* 0x000fc800078e00ff */
[----:B------:R-:W-:Y:S01]  /*17f690*/  IMAD.MOV.U32 R114, RZ, RZ, R9 ;  /* 0x000000ffff727224 */ /* 0x000fe200078e0009 */
[----:B------:R-:W-:Y:S01]  /*17f6a0*/  IADD3 R139, P0, PT, R139, R10, RZ ;  /* 0x0000000a8b8b7210 */ /* 0x000fe20007f1e0ff */
[----:B------:R-:W-:-:S04]  /*17f6b0*/  IMAD.WIDE.U32 R116, R207, R197, RZ ;  /* 0x000000c5cf747225 */ /* 0x000fc800078e00ff */
[----:B------:R-:W-:Y:S01]  /*17f6c0*/  IMAD.X R115, RZ, RZ, RZ, P4 ;  /* 0x000000ffff737224 */ /* 0x000fe200020e06ff */
[-C--:B------:R-:W-:Y:S01]  /*17f6d0*/  IADD3 RZ, P4, PT, RZ, R108.reuse, RZ ;  /* 0x0000006cffff7210 */ /* 0x080fe20007f9e0ff */
[----:B------:R-:W-:Y:S01]  /*17f6e0*/  IMAD R9, R53, -0x30003, RZ ;  /* 0xfffcfffd35097824 */ /* 0x000fe200078e02ff */
[----:B------:R-:W-:Y:S01]  /*17f6f0*/  IADD3 R108, P2, PT, R109, R108, RZ ;  /* 0x0000006c6d6c7210 */ /* 0x000fe20007f5e0ff */
[----:B------:R-:W-:Y:S01]  /*17f700*/  IMAD.WIDE.U32 R50, R69, R201, RZ ;  /* 0x000000c945327225 */ /* 0x000fe200078e00ff */
[----:B------:R-:W-:Y:S02]  /*17f710*/  IADD3 R117, P1, PT, R117, R8, RZ ;  /* 0x0000000875757210 */ /* 0x000fe40007f3e0ff */
[----:B------:R-:W-:Y:S01]  /*17f720*/  IADD3.X R109, P2, PT, R26, R3, RZ, P2, !PT ;  /* 0x000000031a6d7210 */ /* 0x000fe2000175e4ff */
[----:B------:R-:W-:Y:S01]  /*17f730*/  IMAD.X R57, RZ, RZ, RZ, P3 ;  /* 0x000000ffff397224 */ /* 0x000fe200018e06ff */
[----:B------:R-:W-:Y:S01]  /*17f740*/  IADD3 R159, P3, PT, R62, R61, RZ ;  /* 0x0000003d3e9f7210 */ /* 0x000fe20007f7e0ff */
[----:B------:R-:W-:Y:S01]  /*17f750*/  IMAD.WIDE.U32 R154, R202, R197, RZ ;  /* 0x000000c5ca9a7225 */ /* 0x000fe200078e00ff */
[----:B------:R-:W-:-:S03]  /*17f760*/  IADD3.X RZ, P4, PT, RZ, R26, RZ, P4, !PT ;  /* 0x0000001affff7210 */ /* 0x000fc6000279e4ff */
[----:B------:R-:W-:Y:S01]  /*17f770*/  IMAD.MOV.U32 R136, RZ, RZ, R11 ;  /* 0x000000ffff887224 */ /* 0x000fe200078e000b */
        /* <DEDUP_REMOVED lines=10> */
[----:B------:R-:W-:Y:S02]  /*17f820*/  IMAD.MOV.U32 R152, RZ, RZ, R7 ;  /* 0x000000ffff987224 */ /* 0x000fe400078e0007 */
[----:B------:R-:W-:-:S04]  /*17f830*/  IMAD.WIDE.U32.X R114, R206, R69, R114, P1 ;  /* 0x00000045ce727225 */ /* 0x000fc800008e0472 */
[----:B------:R-:W-:-:S04]  /*17f840*/  IMAD.WIDE.U32 R32, R197, R207, RZ ;  /* 0x000000cfc5207225 */ /* 0x000fc800078e00ff */
[----:B------:R-:W-:-:S04]  /*17f850*/  IMAD.WIDE.U32.X R136, R205, R69, R136, P0 ;  /* 0x00000045cd887225 */ /* 0x000fc800000e0488 */
[----:B------:R-:W-:-:S04]  /*17f860*/  IMAD.WIDE.U32 R10, P1, R206, R197, R10 ;  /* 0x000000c5ce0a7225 */ /* 0x000fc8000782000a */
[----:B------:R-:W-:Y:S01]  /*17f870*/  IMAD.X R37, RZ, RZ, RZ, P5 ;  /* 0x000000ffff257224 */ /* 0x000fe200028e06ff */
[----:B------:R-:W-:Y:S01]  /*17f880*/  IADD3 R3, P5, PT, R50, R3, RZ ;  /* 0x0000000332037210 */ /* 0x000fe20007fbe0ff */
[----:B------:R-:W-:Y:S02]  /*17f890*/  IMAD.MOV.U32 R56, RZ, RZ, R63 ;  /* 0x000000ffff387224 */ /* 0x000fe400078e003f */
[----:B------:R-:W-:-:S04]  /*17f8a0*/  IMAD.WIDE.U32 R28, R197, R204, RZ ;  /* 0x000000ccc51c7225 */ /* 0x000fc800078e00ff */
[----:B------:R-:W-:-:S04]  /*17f8b0*/  IMAD.WIDE.U32 R30, P0, R205, R197, R30 ;  /* 0x000000c5cd1e7225 */ /* 0x000fc8000780001e */
[----:B------:R-:W-:-:S04]  /*17f8c0*/  IMAD.WIDE.U32 R66, R61, -0x5555, RZ ;  /* 0xffffaaab3d427825 */ /* 0x000fc800078e00ff */
[----:B------:R-:W-:Y:S02]  /*17f8d0*/  IMAD.MOV.U32 R36, RZ, RZ, R51 ;  /* 0x000000ffff247224 */ /* 0x000fe400078e0033 */
[----:B------:R-:W-:-:S04]  /*17f8e0*/  IMAD.WIDE.U32.X R152, R203, R69, R152, P6 ;  /* 0x00000045cb987225 */ /* 0x000fc800030e0498 */
[----:B------:R-:W-:-:S04]  /*17f8f0*/  IMAD.WIDE.U32 R26, P6, R203, R197, R26 ;  /* 0x000000c5cb1a7225 */ /* 0x000fc800078c001a */
[----:B------:R-:W-:Y:S01]  /*17f900*/  IMAD.WIDE.U32.X R56, R69, R172, R56, P3 ;  /* 0x000000ac45387225 */ /* 0x000fe200018e0438 */
[----:B------:R-:W-:-:S03]  /*17f910*/  IADD3 R33, P3, PT, R10, R33, RZ ;  /* 0x000000210a217210 */ /* 0x000fc60007f7e0ff */
[----:B------:R-:W-:Y:S01]  /*17f920*/  IMAD.X R7, RZ, RZ, RZ, P0 ;  /* 0x000000ffff077224 */ /* 0x000fe200000e06ff */
[----:B------:R-:W-:Y:S01]  /*17f930*/  IADD3 R29, P0, PT, R30, R29, RZ ;  /* 0x0000001d1e1d7210 */ /* 0x000fe20007f1e0ff */
[----:B------:R-:W-:Y:S02]  /*17f940*/  IMAD.X R9, RZ, RZ, RZ, P1 ;  /* 0x000000ffff097224 */ /* 0x000fe400008e06ff */
[----:B------:R-:W-:Y:S02]  /*17f950*/  IMAD.MOV.U32 R8, RZ, RZ, R11 ;  /* 0x000000ffff087224 */ /* 0x000fe400078e000b */
[----:B------:R-:W-:-:S04]  /*17f960*/  IMAD.WIDE.U32 R64, R112, -0x5555, R52 ;  /* 0xffffaaab70407825 */ /* 0x000fc800078e0034 */
[----:B------:R-:W-:-:S04]  /*17f970*/  IMAD.WIDE.U32.X R36, R217, R69, R36, P5 ;  /* 0x00000045d9247225 */ /* 0x000fc800028e0424 */
[----:B------:R-:W-:-:S04]  /*17f980*/  IMAD.WIDE.U32 R34, R197, R202, RZ ;  /* 0x000000cac5227225 */ /* 0x000fc800078e00ff */
[----:B------:R-:W-:-:S04]  /*17f990*/  IMAD.WIDE.U32 R58, R112, -0x5555, RZ ;  /* 0xffffaaab703a7825 */ /* 0x000fc800078e00ff */
[----:B------:R-:W-:Y:S01]  /*17f9a0*/  IMAD.MOV.U32 R6, RZ, RZ, R31 ;  /* 0x000000ffff067224 */ /* 0x000fe200078e001f */
[----:B------:R-:W-:Y:S01]  /*17f9b0*/  IADD3 RZ, P1, PT, R52, R58, RZ ;  /* 0x0000003a34ff7210 */ /* 0x000fe20007f3e0ff */
[----:B------:R-:W-:-:S04]  /*17f9c0*/  IMAD.WIDE.U32 R66, P5, R112, -0x46010001, R66 ;  /* 0xb9feffff70427825 */ /* 0x000fc800078a0042 */
[----:B------:R-:W-:Y:S01]  /*17f9d0*/  IMAD.MOV.U32 R4, RZ, RZ, R27 ;  /* 0x000000ffff047224 */ /* 0x000fe200078e001b */
[----:B------:R-:W-:Y:S01]  /*17f9e0*/  IADD3.X R27, P4, PT, RZ, R54, RZ, P4, !PT ;  /* 0x00000036ff1b7210 */ /* 0x000fe2000279e4ff */
[----:B------:R-:W-:Y:S01]  /*17f9f0*/  IMAD.WIDE.U32.X R8, R206, R69, R8, P3 ;  /* 0x00000045ce087225 */ /* 0x000fe200018e0408 */
[----:B------:R-:W-:Y:S02]  /*17fa00*/  IADD3 RZ, P3, PT, RZ, R64, RZ ;  /* 0x00000040ffff7210 */ /* 0x000fe40007f7e0ff */
[----:B------:R-:W-:Y:S01]  /*17fa10*/  IADD3.X R27, P2, PT, RZ, R27, RZ, P2, !PT ;  /* 0x0000001bff1b7210 */ /* 0x000fe2000175e4ff */
[----:B------:R-:W-:Y:S01]  /*17fa20*/  IMAD.X R5, RZ, RZ, RZ, P6 ;  /* 0x000000ffff057224 */ /* 0x000fe200030e06ff */
[----:B------:R-:W-:Y:S01]  /*17fa30*/  IADD3 R35, P6, PT, R26, R35, RZ ;  /* 0x000000231a237210 */ /* 0x000fe20007fde0ff */
[----:B------:R-:W-:Y:S01]  /*17fa40*/  IMAD.WIDE.U32.X R6, R205, R69, R6, P0 ;  /* 0x00000045cd067225 */ /* 0x000fe200000e0406 */
[----:B------:R-:W-:Y:S02]  /*17fa50*/  IADD3 R31, P0, PT, R66, R59, RZ ;  /* 0x0000003b421f7210 */ /* 0x000fe40007f1e0ff */
[----:B------:R-:W-:Y:S01]  /*17fa60*/  IADD3.X R158, PT, PT, RZ, RZ, R55, P2, P4 ;  /* 0x000000ffff9e7210 */ /* 0x000fe200017e8437 */
[----:B------:R-:W-:Y:S01]  /*17fa70*/  IMAD.IADD R11, R65, 0x1, R66 ;  /* 0x00000001410b7824 */ /* 0x000fe200078e0242 */
[----:B------:R-:W-:Y:S01]  /*17fa80*/  IADD3.X RZ, P1, PT, R53, R31, RZ, P1, !PT ;  /* 0x0000001f35ff7210 */ /* 0x000fe20000f3e4ff */
[----:B------:R-:W-:-:S03]  /*17fa90*/  IMAD.WIDE.U32 R106, R61, -0x4eac0001, RZ ;  /* 0xb153ffff3d6a7825 */ /* 0x000fc600078e00ff */
[----:B------:R-:W-:Y:S01]  /*17faa0*/  IADD3.X RZ, P3, PT, RZ, R11, RZ, P3, !PT ;  /* 0x0000000bffff7210 */ /* 0x000fe20001f7e4ff */
[----:B------:R-:W-:-:S04]  /*17fab0*/  IMAD.WIDE.U32 R102, R61, -0x94f09dc, RZ ;  /* 0xf6b0f6243d667825 */ /* 0x000fc800078e00ff */
[----:B------:R-:W-:-:S04]  /*17fac0*/  IMAD.WIDE.U32 R64, R61, -0xc7aed41, RZ ;  /* 0xf38512bf3d407825 */ /* 0x000fc800078e00ff */
[----:B------:R-:W-:-:S04]  /*17fad0*/  IMAD.WIDE.U32 R58, R61, 0x434bacd7, RZ ;  /* 0x434bacd73d3a7825 */ /* 0x000fc800078e00ff */
[----:B------:R-:W-:-:S04]  /*17fae0*/  IMAD.WIDE.U32.X R4, R203, R69, R4, P6 ;  /* 0x00000045cb047225 */ /* 0x000fc800030e0404 */
[----:B------:R-:W-:-:S04]  /*17faf0*/  IMAD.WIDE.U32 R68, R112, -0x4eac0001, RZ ;  /* 0xb153ffff70447825 */ /* 0x000fc800078e00ff */
[----:B------:R-:W-:-:S04]  /*17fb00*/  IMAD.WIDE.U32 R106, P6, R112, 0x1eabfffe, R106 ;  /* 0x1eabfffe706a7825 */ /* 0x000fc800078c006a */
[----:B------:R-:W-:-:S04]  /*17fb10*/  IMAD.WIDE.U32 R54, R61, 0x397fe69a, RZ ;  /* 0x397fe69a3d367825 */ /* 0x000fc800078e00ff */
[----:B------:R-:W-:-:S04]  /*17fb20*/  IMAD.WIDE.U32 R102, P2, R112, 0x6730d2a0, R102 ;  /* 0x6730d2a070667825 */ /* 0x000fc80007840066 */
[----:B------:R-:W-:Y:S02]  /*17fb30*/  IMAD.X R111, RZ, RZ, RZ, P5 ;  /* 0x000000ffff6f7224 */ /* 0x000fe400028e06ff */
[----:B------:R-:W-:-:S04]  /*17fb40*/  IMAD.WIDE.U32 R64, P4, R112, 0x64774b84, R64 ;  /* 0x64774b8470407825 */ /* 0x000fc80007880040 */
[----:B------:R-:W-:-:S04]  /*17fb50*/  IMAD.WIDE.U32 R58, P5, R112, 0x4b1ba7b6, R58 ;  /* 0x4b1ba7b6703a7825 */ /* 0x000fc800078a003a */
[----:B------:R-:W-:Y:S01]  /*17fb60*/  IMAD.X R73, RZ, RZ, RZ, P2 ;  /* 0x000000ffff497224 */ /* 0x000fe200010e06ff */
[----:B------:R-:W-:Y:S01]  /*17fb70*/  IADD3 RZ, P2, PT, R108, R68, RZ ;  /* 0x000000446cff7210 */ /* 0x000fe20007f5e0ff */
[----:B------:R-:W-:Y:S01]  /*17fb80*/  IMAD.X R95, RZ, RZ, RZ, P4 ;  /* 0x000000ffff5f7224 */ /* 0x000fe200020e06ff */
[----:B------:R-:W-:Y:S01]  /*17fb90*/  IADD3 R69, P4, PT, R106, R69, RZ ;  /* 0x000000456a457210 */ /* 0x000fe20007f9e0ff */
[----:B------:R-:W-:Y:S02]  /*17fba0*/  IMAD.MOV.U32 R110, RZ, RZ, R67 ;  /* 0x000000ffff6e7224 */ /* 0x000fe400078e0043 */
[----:B------:R-:W-:Y:S01]  /*17fbb0*/  IMAD.WIDE.U32 R98, R112, -0x94f09dc, RZ ;  /* 0xf6b0f62470627825 */ /* 0x000fe200078e00ff */
[----:B------:R-:W-:-:S03]  /*17fbc0*/  IADD3.X RZ, P2, PT, R109, R69, RZ, P2, !PT ;  /* 0x000000456dff7210 */ /* 0x000fc6000175e4ff */
[----:B------:R-:W-:Y:S02]  /*17fbd0*/  IMAD.X R97, RZ, RZ, RZ, P5 ;  /* 0x000000ffff617224 */ /* 0x000fe400028e06ff */
[----:B------:R-:W-:-:S04]  /*17fbe0*/  IMAD.WIDE.U32 R54, P5, R112, 0x1a0111ea, R54 ;  /* 0x1a0111ea70367825 */ /* 0x000fc800078a0036 */
[----:B------:R-:W-:Y:S01]  /*17fbf0*/  IMAD.WIDE.U32.X R110, R61, -0x46010001, R110, P0 ;  /* 0xb9feffff3d6e7825 */ /* 0x000fe200000e046e */
[----:B------:R-:W-:-:S03]  /*17fc00*/  IADD3 R31, P0, PT, R102, R99, RZ ;  /* 0x00000063661f7210 */ /* 0x000fc60007f1e0ff */
[----:B------:R-:W-:Y:S01]  /*17fc10*/  IMAD.X R53, RZ, RZ, RZ, P5 ;  /* 0x000000ffff357224 */ /* 0x000fe200028e06ff */
[----:B------:R-:W-:Y:S01]  /*17fc20*/  IADD3 RZ, P5, PT, RZ, R100, RZ ;  /* 0x00000064ffff7210 */ /* 0x000fe20007fbe0ff */
[----:B------:R-:W-:-:S03]  /*17fc30*/  IMAD.WIDE.U32 R68, R112, 0x434bacd7, RZ ;  /* 0x434bacd770447825 */ /* 0x000fc600078e00ff */
[----:B------:R-:W-:Y:S01]  /*17fc40*/  IADD3.X RZ, P5, PT, RZ, R101, RZ, P5, !PT ;  /* 0x00000065ffff7210 */ /* 0x000fe20002fbe4ff */
[----:B------:R-:W-:Y:S02]  /*17fc50*/  IMAD.MOV.U32 R72, RZ, RZ, R103 ;  /* 0x000000ffff487224 */ /* 0x000fe400078e0067 */
[----:B------:R-:W-:Y:S01]  /*17fc60*/  IMAD.X R105, RZ, RZ, RZ, P6 ;  /* 0x000000ffff697224 */ /* 0x000fe200030e06ff */
[----:B------:R-:W-:Y:S01]  /*17fc70*/  IADD3 R100, P6, PT, R27, R100, RZ ;  /* 0x000000641b647210 */ /* 0x000fe20007fde0ff */
[----:B------:R-:W-:Y:S01]  /*17fc80*/  IMAD.WIDE.U32 R66, R112, -0xc7aed41, RZ ;  /* 0xf38512bf70427825 */ /* 0x000fe200078e00ff */
[----:B------:R-:W-:Y:S02]  /*17fc90*/  IADD3.X R11, P5, PT, RZ, R156, RZ, P5, !PT ;  /* 0x0000009cff0b7210 */ /* 0x000fe40002fbe4ff */
[----:B------:R-:W-:Y:S01]  /*17fca0*/  IADD3.X R101, P6, PT, R101, R158, RZ, P6, !PT ;  /* 0x0000009e65657210 */ /* 0x000fe200037de4ff */
[----:B------:R-:W-:Y:S02]  /*17fcb0*/  IMAD.MOV.U32 R104, RZ, RZ, R107 ;  /* 0x000000ffff687224 */ /* 0x000fe400078e006b */
[----:B------:R-:W-:Y:S01]  /*17fcc0*/  IMAD.WIDE.U32.X R72, R61, 0x6730d2a0, R72, P0 ;  /* 0x6730d2a03d487825 */ /* 0x000fe200000e0448 */
[----:B------:R-:W-:-:S02]  /*17fcd0*/  IADD3 R63, P0, PT, R58, R69, RZ ;  /* 0x000000453a3f7210 */ /* 0x000fc40007f1e0ff */
[----:B------:R-:W-:Y:S01]  /*17fce0*/  IADD3.X R11, P6, PT, RZ, R11, RZ, P6, !PT ;  /* 0x0000000bff0b7210 */ /* 0x000fe200037de4ff */
[----:B------:R-:W-:-:S03]  /*17fcf0*/  IMAD.WIDE.U32 R70, R112, 0x397fe69a, RZ ;  /* 0x397fe69a70467825 */ /* 0x000fc600078e00ff */
[----:B------:R-:W-:Y:S01]  /*17fd00*/  IADD3.X R156, PT, PT, RZ, RZ, R157, P6, P5 ;  /* 0x000000ffff9c7210 */ /* 0x000fe200037ea49d */
[----:B------:R-:W-:Y:S02]  /*17fd10*/  IMAD.MOV.U32 R96, RZ, RZ, R59 ;  /* 0x000000ffff607224 */ /* 0x000fe400078e003b */
[----:B------:R-:W-:Y:S01]  /*17fd20*/  IMAD.WIDE.U32.X R104, R61, 0x1eabfffe, R104, P4 ;  /* 0x1eabfffe3d687825 */ /* 0x000fe200020e0468 */
[----:B------:R-:W-:-:S03]  /*17fd30*/  IADD3 R51, P4, PT, R64, R67, RZ ;  /* 0x0000004340337210 */ /* 0x000fc60007f9e0ff */
[----:B------:R-:W-:-:S04]  /*17fd40*/  IMAD.WIDE.U32 R108, R112, -0x4eac0001, R108 ;  /* 0xb153ffff706c7825 */ /* 0x000fc800078e006c */
[----:B------:R-:W-:Y:S02]  /*17fd50*/  IMAD.MOV.U32 R94, RZ, RZ, R65 ;  /* 0x000000ffff5e7224 */ /* 0x000fe400078e0041 */
[----:B------:R-:W-:Y:S01]  /*17fd60*/  IMAD.WIDE.U32.X R96, R61, 0x4b1ba7b6, R96, P0 ;  /* 0x4b1ba7b63d607825 */ /* 0x000fe200000e0460 */
[----:B------:R-:W-:-:S03]  /*17fd70*/  IADD3 R27, P0, PT, R54, R71, RZ ;  /* 0x00000047361b7210 */ /* 0x000fc60007f1e0ff */
[----:B------:R-:W-:Y:S02]  /*17fd80*/  IMAD.MOV.U32 R52, RZ, RZ, R55 ;  /* 0x000000ffff347224 */ /* 0x000fe400078e0037 */
[----:B------:R-:W-:Y:S01]  /*17fd90*/  IMAD.IADD R106, R109, 0x1, R106 ;  /* 0x000000016d6a7824 */ /* 0x000fe200078e026a */
[----:B------:R-:W-:Y:S01]  /*17fda0*/  IADD3.X R109, P1, PT, RZ, R110, RZ, P1, !PT ;  /* 0x0000006eff6d7210 */ /* 0x000fe20000f3e4ff */
[C---:B------:R-:W-:Y:S01]  /*17fdb0*/  IMAD.WIDE.U32.X R94, R61.reuse, 0x64774b84, R94, P4 ;  /* 0x64774b843d5e7825 */ /* 0x040fe200020e045e */
[----:B------:R-:W-:Y:S02]  /*17fdc0*/  IADD3 RZ, P4, PT, RZ, R154, RZ ;  /* 0x0000009affff7210 */ /* 0x000fe40007f9e0ff */
[----:B------:R-:W-:Y:S01]  /*17fdd0*/  IADD3.X R109, P3, PT, RZ, R109, RZ, P3, !PT ;  /* 0x0000006dff6d7210 */ /* 0x000fe20001f7e4ff */
[----:B------:R-:W-:Y:S01]  /*17fde0*/  IMAD.WIDE.U32.X R52, R61, 0x1a0111ea, R52, P0 ;  /* 0x1a0111ea3d347825 */ /* 0x000fe200000e0434 */
[----:B------:R-:W-:Y:S02]  /*17fdf0*/  IADD3 RZ, P0, PT, R100, R98, RZ ;  /* 0x0000006264ff7210 */ /* 0x000fe40007f1e0ff */
[----:B------:R-:W-:Y:S01]  /*17fe00*/  IADD3 R154, P5, PT, R11, R154, RZ ;  /* 0x0000009a0b9a7210 */ /* 0x000fe20007fbe0ff */
[----:B------:R-:W-:Y:S01]  /*17fe10*/  IMAD.WIDE.U32 R182, R205, R201, RZ ;  /* 0x000000c9cdb67225 */ /* 0x000fe200078e00ff */
[----:B------:R-:W-:-:S02]  /*17fe20*/  IADD3.X RZ, P4, PT, RZ, R155, RZ, P4, !PT ;  /* 0x0000009bffff7210 */ /* 0x000fc4000279e4ff */
[----:B------:R-:W-:Y:S01]  /*17fe30*/  IADD3.X RZ, P0, PT, R101, R31, RZ, P0, !PT ;  /* 0x0000001f65ff7210 */ /* 0x000fe2000071e4ff */
[----:B------:R-:W-:Y:S01]  /*17fe40*/  IMAD.WIDE.U32 R100, R112, -0x94f09dc, R100 ;  /* 0xf6b0f62470647825 */ /* 0x000fe200078e0064 */
[----:B------:R-:W-:Y:S02]  /*17fe50*/  IADD3.X R111, PT, PT, RZ, RZ, R111, P3, P1 ;  /* 0x000000ffff6f7210 */ /* 0x000fe40001fe246f */
        /* <DEDUP_REMOVED lines=9> */
[----:B------:R-:W-:Y:S01]  /*17fef0*/  IMAD.WIDE.U32 R162, R200, R207, RZ ;  /* 0x000000cfc8a27225 */ /* 0x000fe200078e00ff */
[----:B------:R-:W-:Y:S02]  /*17ff00*/  IADD3.X R152, PT, PT, RZ, RZ, R153, P5, P4 ;  /* 0x000000ffff987210 */ /* 0x000fe40002fe8499 */
[-C--:B------:R-:W-:Y:S02]  /*17ff10*/  IADD3 RZ, P4, PT, RZ, R138.reuse, RZ ;  /* 0x0000008affff7210 */ /* 0x080fe40007f9e0ff */
[----:B------:R-:W-:Y:S02]  /*17ff20*/  IADD3.X R11, P6, PT, RZ, R11, RZ, P6, !PT ;  /* 0x0000000bff0b7210 */ /* 0x000fe400037de4ff */
[----:B------:R-:W-:Y:S02]  /*17ff30*/  IADD3 R138, P5, PT, R31, R138, RZ ;  /* 0x0000008a1f8a7210 */ /* 0x000fe40007fbe0ff */
[----:B------:R-:W-:-:S02]  /*17ff40*/  IADD3.X RZ, P4, PT, RZ, R139, RZ, P4, !PT ;  /* 0x0000008bffff7210 */ /* 0x000fc4000279e4ff */
[----:B------:R-:W-:Y:S02]  /*17ff50*/  IADD3.X R105, PT, PT, RZ, RZ, R105, P6, P2 ;  /* 0x000000ffff697210 */ /* 0x000fe400037e4469 */
[----:B------:R-:W-:Y:S02]  /*17ff60*/  IADD3 R100, P2, PT, R11, R100, RZ ;  /* 0x000000640b647210 */ /* 0x000fe40007f5e0ff */
[----:B------:R-:W-:Y:S01]  /*17ff70*/  IADD3 RZ, P3, PT, R108, R60, RZ ;  /* 0x0000003c6cff7210 */ /* 0x000fe20007f7e0ff */
[----:B------:R-:W-:Y:S01]  /*17ff80*/  IMAD.WIDE.U32 R60, R112, -0xc7aed41, R154 ;  /* 0xf38512bf703c7825 */ /* 0x000fe200078e009a */
[----:B------:R-:W-:Y:S02]  /*17ff90*/  IADD3.X R139, P5, PT, R139, R152, RZ, P5, !PT ;  /* 0x000000988b8b7210 */ /* 0x000fe40002fbe4ff */
[----:B------:R-:W-:Y:S01]  /*17ffa0*/  IADD3.X R31, P4, PT, RZ, R136, RZ, P4, !PT ;  /* 0x00000088ff1f7210 */ /* 0x000fe2000279e4ff */
[----:B------:R-:W-:Y:S01]  /*17ffb0*/  IMAD.IADD R64, R61, 0x1, R64 ;  /* 0x000000013d407824 */ /* 0x000fe200078e0240 */
[----:B------:R-:W-:Y:S01]  /*17ffc0*/  IADD3.X R101, P2, PT, R102, R105, RZ, P2, !PT ;  /* 0x0000006966657210 */ /* 0x000fe2000175e4ff */
[----:B------:R-:W-:Y:S01]  /*17ffd0*/  IMAD.WIDE.U32 R152, R201, R204, RZ ;  /* 0x000000ccc9987225 */ /* 0x000fe200078e00ff */
[----:B------:R-:W-:-:S02]  /*17ffe0*/  IADD3.X R11, P0, PT, RZ, R72, RZ, P0, !PT ;  /* 0x00000048ff0b7210 */ /* 0x000fc4000071e4ff */
[----:B------:R-:W-:Y:S02]  /*17fff0*/  IADD3.X R31, P5, PT, RZ, R31, RZ, P5, !PT ;  /* 0x0000001fff1f7210 */ /* 0x000fe40002fbe4ff */
[----:B------:R-:W-:Y:S01]  /*180000*/  IADD3 RZ, P1, PT, R154, R66, RZ ;  /* 0x000000429aff7210 */ /* 0x000fe20007f3e0ff */
[----:B------:R-:W-:Y:S01]  /*180010*/  IMAD.WIDE.U32 R66, R197, R200, R108 ;  /* 0x000000c8c5427225 */ /* 0x000fe200078e006c */
[----:B------:R-:W-:Y:S02]  /*180020*/  IADD3.X R61, P2, PT, RZ, R11, RZ, P2, !PT ;  /* 0x0000000bff3d7210 */ /* 0x000fe4000175e4ff */
[----:B------:R-:W-:Y:S02]  /*180030*/  IADD3.X R136, PT, PT, RZ, RZ, R137, P5, P4 ;  /* 0x000000ffff887210 */ /* 0x000fe40002fe8489 */
[----:B------:R-:W-:Y:S02]  /*180040*/  IADD3 RZ, P6, PT, RZ, R116, RZ ;  /* 0x00000074ffff7210 */ /* 0x000fe40007fde0ff */
[----:B------:R-:W-:-:S02]  /*180050*/  IADD3.X RZ, P1, PT, R155, R51, RZ, P1, !PT ;  /* 0x000000339bff7210 */ /* 0x000fc40000f3e4ff */
[----:B------:R-:W-:Y:S02]  /*180060*/  IADD3 R60, P5, PT, R61, R60, RZ ;  /* 0x0000003c3d3c7210 */ /* 0x000fe40007fbe0ff */
[----:B------:R-:W-:Y:S02]  /*180070*/  IADD3.X R73, PT, PT, RZ, RZ, R73, P2, P0 ;  /* 0x000000ffff497210 */ /* 0x000fe400017e0449 */
[----:B------:R-:W-:Y:S02]  /*180080*/  IADD3 R116, P4, PT, R31, R116, RZ ;  /* 0x000000741f747210 */ /* 0x000fe40007f9e0ff */
[----:B------:R-:W-:Y:S02]  /*180090*/  IADD3.X RZ, P2, PT, RZ, R117, RZ, P6, !PT ;  /* 0x00000075ffff7210 */ /* 0x000fe4000375e4ff */
[----:B------:R-:W-:Y:S01]  /*1800a0*/  IADD3.X R61, P5, PT, R64, R73, RZ, P5, !PT ;  /* 0x00000049403d7210 */ /* 0x000fe20002fbe4ff */
[----:B------:R-:W-:Y:S01]  /*1800b0*/  IMAD.WIDE.U32 R64, R172, R200, RZ ;  /* 0x000000c8ac407225 */ /* 0x000fe200078e00ff */
[----:B------:R-:W-:-:S02]  /*1800c0*/  IADD3.X R51, P1, PT, RZ, R94, RZ, P1, !PT ;  /* 0x0000005eff337210 */ /* 0x000fc40000f3e4ff */
[----:B------:R-:W-:Y:S01]  /*1800d0*/  IADD3 RZ, P0, PT, R138, R68, RZ ;  /* 0x000000448aff7210 */ /* 0x000fe20007f1e0ff */
[----:B------:R-:W-:Y:S01]  /*1800e0*/  IMAD.WIDE.U32 R68, R112, 0x434bacd7, R138 ;  /* 0x434bacd770447825 */ /* 0x000fe200078e008a */
[----:B------:R-:W-:Y:S02]  /*1800f0*/  IADD3.X R117, P4, PT, R117, R136, RZ, P4, !PT ;  /* 0x0000008875757210 */ /* 0x000fe4000279e4ff */
[----:B------:R-:W-:Y:S01]  /*180100*/  IADD3.X R11, P2, PT, RZ, R114, RZ, P2, !PT ;  /* 0x00000072ff0b7210 */ /* 0x000fe2000175e4ff */
[----:B------:R-:W-:Y:S01]  /*180110*/  IMAD.IADD R31, R69, 0x1, R58 ;  /* 0x00000001451f7824 */ /* 0x000fe200078e023a */
[----:B------:R-:W-:Y:S01]  /*180120*/  IADD3.X R51, P5, PT, RZ, R51, RZ, P5, !PT ;  /* 0x00000033ff337210 */ /* 0x000fe20002fbe4ff */
[----:B------:R-:W-:Y:S01]  /*180130*/  IMAD.WIDE.U32 R58, R200, R200, RZ ;  /* 0x000000c8c83a7225 */ /* 0x000fe200078e00ff */
[----:B------:R-:W-:Y:S02]  /*180140*/  IADD3.X R11, P4, PT, RZ, R11, RZ, P4, !PT ;  /* 0x0000000bff0b7210 */ /* 0x000fe4000279e4ff */
[----:B------:R-:W-:Y:S01]  /*180150*/  IADD3.X RZ, P0, PT, R139, R63, RZ, P0, !PT ;  /* 0x0000003f8bff7210 */ /* 0x000fe2000071e4ff */
[----:B------:R-:W-:Y:S01]  /*180160*/  IMAD.IADD R63, R67, 0x1, R62 ;  /* 0x00000001433f7824 */ /* 0x000fe200078e023e */
[----:B------:R-:W-:Y:S01]  /*180170*/  IADD3 R68, P6, PT, R51, R68, RZ ;  /* 0x0000004433447210 */ /* 0x000fe20007fde0ff */
[----:B------:R-:W-:Y:S01]  /*180180*/  IMAD.WIDE.U32 R72, R201, R200, RZ ;  /* 0x000000c8c9487225 */ /* 0x000fe200078e00ff */
[----:B------:R-:W-:-:S02]  /*180190*/  IADD3.X R94, PT, PT, RZ, RZ, R95, P5, P1 ;  /* 0x000000ffff5e7210 */ /* 0x000fc40002fe245f */
[----:B------:R-:W-:Y:S01]  /*1801a0*/  IADD3.X R51, PT, PT, RZ, RZ, R115, P4, P2 ;  /* 0x000000ffff337210 */ /* 0x000fe200027e4473 */
[----:B------:R-:W-:Y:S01]  /*1801b0*/  IMAD.WIDE.U32 R64, P5, R200, R172, R64 ;  /* 0x000000acc8407225 */ /* 0x000fe200078a0040 */
[----:B------:R-:W-:Y:S02]  /*1801c0*/  IADD3.X R69, P6, PT, R31, R94, RZ, P6, !PT ;  /* 0x0000005e1f457210 */ /* 0x000fe400037de4ff */
[----:B------:R-:W-:Y:S01]  /*1801d0*/  IADD3.X R55, P2, PT, RZ, R96, RZ, P0, !PT ;  /* 0x00000060ff377210 */ /* 0x000fe2000075e4ff */
[----:B------:R-:W-:Y:S01]  /*1801e0*/  IMAD.WIDE.U32 R94, R217, R200, RZ ;  /* 0x000000c8d95e7225 */ /* 0x000fe200078e00ff */
[----:B------:R-:W-:Y:S02]  /*1801f0*/  IADD3 R31, P4, PT, R64, R59, RZ ;  /* 0x0000003b401f7210 */ /* 0x000fe40007f9e0ff */
[----:B------:R-:W-:Y:S01]  /*180200*/  IADD3.X R55, P6, PT, RZ, R55, RZ, P6, !PT ;  /* 0x00000037ff377210 */ /* 0x000fe200037de4ff */
[----:B------:R-:W-:Y:S01]  /*180210*/  IMAD.X R59, RZ, RZ, RZ, P5 ;  /* 0x000000ffff3b7224 */ /* 0x000fe200028e06ff */
[----:B------:R-:W-:Y:S01]  /*180220*/  IADD3 RZ, P0, PT, R100, R58, RZ ;  /* 0x0000003a64ff7210 */ /* 0x000fe20007f1e0ff */
[----:B------:R-:W-:Y:S01]  /*180230*/  IMAD.MOV.U32 R58, RZ, RZ, R65 ;  /* 0x000000ffff3a7224 */ /* 0x000fe200078e0041 */
[----:B------:R-:W-:Y:S01]  /*180240*/  IADD3.X R62, PT, PT, RZ, RZ, R97, P6, P2 ;  /* 0x000000ffff3e7210 */ /* 0x000fe200037e4461 */
[----:B------:R-:W-:Y:S01]  /*180250*/  IMAD.WIDE.U32 R94, P6, R201, R172, R94 ;  /* 0x000000acc95e7225 */ /* 0x000fe200078c005e */
[----:B------:R-:W-:-:S02]  /*180260*/  IADD3.X RZ, P3, PT, R109, R159, RZ, P3, !PT ;  /* 0x0000009f6dff7210 */ /* 0x000fc40001f7e4ff */
[----:B------:R-:W-:Y:S01]  /*180270*/  IADD3 RZ, P2, PT, RZ, R66, RZ ;  /* 0x00000042ffff7210 */ /* 0x000fe20007f5e0ff */
[----:B------:R-:W-:Y:S01]  /*180280*/  IMAD.WIDE.U32.X R58, R172, R172, R58, P4 ;  /* 0x000000acac3a7225 */ /* 0x000fe200020e043a */
[----:B------:R-:W-:Y:S02]  /*180290*/  IADD3.X RZ, P0, PT, R101, R31, RZ, P0, !PT ;  /* 0x0000001f65ff7210 */ /* 0x000fe4000071e4ff */
[----:B------:R-:W-:Y:S01]  /*1802a0*/  IADD3.X R31, P3, PT, RZ, R56, RZ, P3, !PT ;  /* 0x00000038ff1f7210 */ /* 0x000fe20001f7e4ff */
[----:B------:R-:W-:Y:S01]  /*1802b0*/  IMAD.WIDE.U32 R96, R201, R200, R60 ;  /* 0x000000c8c9607225 */ /* 0x000fe200078e003c */
[----:B------:R-:W-:Y:S02]  /*1802c0*/  IADD3.X RZ, P2, PT, RZ, R63, RZ, P2, !PT ;  /* 0x0000003fffff7210 */ /* 0x000fe4000175e4ff */
[----:B------:R-:W-:Y:S01]  /*1802d0*/  IADD3 RZ, P1, PT, R116, R70, RZ ;  /* 0x0000004674ff7210 */ /* 0x000fe20007f3e0ff */
[----:B------:R-:W-:Y:S01]  /*1802e0*/  IMAD.WIDE.U32 R70, R200, R200, R100 ;  /* 0x000000c8c8467225 */ /* 0x000fe200078e0064 */
[----:B------:R-:W-:-:S02]  /*1802f0*/  IADD3.X R31, P5, PT, RZ, R31, RZ, P2, !PT ;  /* 0x0000001fff1f7210 */ /* 0x000fc400017be4ff */
[----:B------:R-:W-:Y:S01]  /*180300*/  IADD3.X RZ, P1, PT, R117, R27, RZ, P1, !PT ;  /* 0x0000001b75ff7210 */ /* 0x000fe20000f3e4ff */
[----:B------:R-:W-:Y:S01]  /*180310*/  IMAD.IADD R64, R71, 0x1, R64 ;  /* 0x0000000147407824 */ /* 0x000fe200078e0240 */
[----:B------:R-:W-:Y:S01]  /*180320*/  IADD3 R70, P2, PT, R31, R70, RZ ;  /* 0x000000461f467210 */ /* 0x000fe20007f5e0ff */
        /* <DEDUP_REMOVED lines=8> */
[C---:B------:R-:W-:Y:S01]  /*1803b0*/  IMAD.WIDE.U32 R64, R202.reuse, R200, RZ ;  /* 0x000000c8ca407225 */ /* 0x040fe200078e00ff */
[----:B------:R-:W-:Y:S02]  /*1803c0*/  IADD3.X R27, P4, PT, RZ, R27, RZ, P4, !PT ;  /* 0x0000001bff1b7210 */ /* 0x000fe4000279e4ff */
[----:B------:R-:W-:Y:S01]  /*1803d0*/  IADD3.X RZ, P3, PT, R61, R31, RZ, P3, !PT ;  /* 0x0000001f3dff7210 */ /* 0x000fe20001f7e4ff */
[----:B------:R-:W-:Y:S01]  /*1803e0*/  IMAD.WIDE.U32 R56, P6, R202, R172, R56 ;  /* 0x000000acca387225 */ /* 0x000fe200078c0038 */
[----:B------:R-:W-:Y:S02]  /*1803f0*/  IADD3 R58, P0, PT, R27, R96, RZ ;  /* 0x000000601b3a7210 */ /* 0x000fe40007f1e0ff */
[----:B------:R-:W-:Y:S01]  /*180400*/  IADD3.X R59, PT, PT, RZ, RZ, R59, P4, P2 ;  /* 0x000000ffff3b7210 */ /* 0x000fe200027e443b */
[----:B------:R-:W-:Y:S01]  /*180410*/  IMAD.MOV.U32 R72, RZ, RZ, R95 ;  /* 0x000000ffff487224 */ /* 0x000fe200078e005f */
[----:B------:R-:W-:Y:S01]  /*180420*/  IADD3 R65, P4, PT, R56, R65, RZ ;  /* 0x0000004138417210 */ /* 0x000fe20007f9e0ff */
[----:B------:R-:W-:Y:S01]  /*180430*/  IMAD.IADD R27, R113, 0x1, R54 ;  /* 0x00000001711b7824 */ /* 0x000fe200078e0236 */
[----:B------:R-:W-:Y:S01]  /*180440*/  IADD3 RZ, P2, PT, R68, R64, RZ ;  /* 0x0000004044ff7210 */ /* 0x000fe20007f5e0ff */
[----:B------:R-:W-:Y:S01]  /*180450*/  IMAD.WIDE.U32.X R72, R217, R172, R72, P5 ;  /* 0x000000acd9487225 */ /* 0x000fe200028e0448 */
[----:B------:R-:W-:-:S02]  /*180460*/  IADD3 R64, P5, PT, R55, R112, RZ ;  /* 0x0000007037407210 */ /* 0x000fc40007fbe0ff */
[----:B------:R-:W-:Y:S01]  /*180470*/  IADD3.X RZ, P2, PT, R69, R65, RZ, P2, !PT ;  /* 0x0000004145ff7210 */ /* 0x000fe2000175e4ff */
[----:B------:R-:W-:Y:S01]  /*180480*/  IMAD.IADD R94, R97, 0x1, R94 ;  /* 0x00000001615e7824 */ /* 0x000fe200078e025e */
[----:B------:R-:W-:Y:S01]  /*180490*/  IADD3.X R65, P5, PT, R27, R62, RZ, P5, !PT ;  /* 0x0000003e1b417210 */ /* 0x000fe20002fbe4ff */
[----:B------:R-:W-:Y:S01]  /*1804a0*/  IMAD R31, R63, -0x30003, RZ ;  /* 0xfffcfffd3f1f7824 */ /* 0x000fe200078e02ff */
[----:B------:R-:W-:Y:S01]  /*1804b0*/  IADD3.X R116, P1, PT, RZ, R52, RZ, P1, !PT ;  /* 0x00000034ff747210 */ /* 0x000fe20000f3e4ff */
[----:B------:R-:W-:Y:S01]  /*1804c0*/  IMAD.WIDE.U32 R54, R66, -0x30003, RZ ;  /* 0xfffcfffd42367825 */ /* 0x000fe200078e00ff */
[----:B------:R-:W-:Y:S02]  /*1804d0*/  IADD3.X R59, P0, PT, R94, R59, RZ, P0, !PT ;  /* 0x0000003b5e3b7210 */ /* 0x000fe4000071e4ff */
[----:B------:R-:W-:Y:S01]  /*1804e0*/  IADD3.X R95, P3, PT, RZ, R72, RZ, P3, !PT ;  /* 0x00000048ff5f7210 */ /* 0x000fe20001f7e4ff */
[----:B------:R-:W-:Y:S01]  /*1804f0*/  IMAD R31, R66, -0x760c0004, R31 ;  /* 0x89f3fffc421f7824 */ /* 0x000fe200078e021f */
[----:B------:R-:W-:Y:S01]  /*180500*/  IADD3.X R116, P5, PT, RZ, R116, RZ, P5, !PT ;  /* 0x00000074ff747210 */ /* 0x000fe20002fbe4ff */
[----:B------:R-:W-:Y:S01]  /*180510*/  IMAD.X R61, RZ, RZ, RZ, P6 ;  /* 0x000000ffff3d7224 */ /* 0x000fe200030e06ff */
[----:B------:R-:W-:Y:S01]  /*180520*/  IADD3.X R95, P0, PT, RZ, R95, RZ, P0, !PT ;  /* 0x0000005fff5f7210 */ /* 0x000fe2000071e4ff */
[----:B------:R-:W-:Y:S01]  /*180530*/  IMAD.WIDE.U32 R68, R202, R200, R68 ;  /* 0x000000c8ca447225 */ /* 0x000fe200078e0044 */
[----:B------:R-:W-:-:S02]  /*180540*/  IADD3.X R114, PT, PT, RZ, RZ, R53, P5, P1 ;  /* 0x000000ffff727210 */ /* 0x000fc40002fe2435 */
        /* <DEDUP_REMOVED lines=15> */
[----:B------:R-:W-:Y:S02]  /*180640*/  IMAD.MOV.U32 R62, RZ, RZ, R66 ;  /* 0x000000ffff3e7224 */ /* 0x000fe400078e0042 */
[----:B------:R-:W-:-:S04]  /*180650*/  IMAD.WIDE.U32 R106, R31, -0x94f09dc, RZ ;  /* 0xf6b0f6241f6a7825 */ /* 0x000fc800078e00ff */
[----:B------:R-:W-:-:S04]  /*180660*/  IMAD.WIDE.U32 R72, R31, -0x4eac0001, RZ ;  /* 0xb153ffff1f487825 */ /* 0x000fc800078e00ff */
[----:B------:R-:W-:-:S04]  /*180670*/  IMAD.WIDE.U32 R96, R31, -0xc7aed41, RZ ;  /* 0xf38512bf1f607825 */ /* 0x000fc800078e00ff */
[----:B------:R-:W-:Y:S01]  /*180680*/  IMAD.WIDE.U32 R66, R54, -0x5555, R62 ;  /* 0xffffaaab36427825 */ /* 0x000fe200078e003e */
[----:B------:R-:W-:-:S03]  /*180690*/  IADD3 R62, P2, PT, R102, R69, RZ ;  /* 0x00000045663e7210 */ /* 0x000fc60007f5e0ff */
[----:B------:R-:W-:Y:S01]  /*1806a0*/  IMAD.WIDE.U32 R56, P1, R204, R172, R56 ;  /* 0x000000accc387225 */ /* 0x000fe20007820038 */
[----:B------:R-:W-:-:S03]  /*1806b0*/  IADD3.X RZ, P0, PT, R63, R62, RZ, P0, !PT ;  /* 0x0000003e3fff7210 */ /* 0x000fc6000071e4ff */
[----:B------:R-:W-:-:S04]  /*1806c0*/  IMAD.WIDE.U32 R60, R204, R200, RZ ;  /* 0x000000c8cc3c7225 */ /* 0x000fc800078e00ff */
[----:B------:R-:W-:Y:S01]  /*1806d0*/  IMAD.WIDE.U32 R68, R31, 0x434bacd7, RZ ;  /* 0x434bacd71f447825 */ /* 0x000fe200078e00ff */
[----:B------:R-:W-:-:S03]  /*1806e0*/  IADD3 R55, P6, PT, R56, R61, RZ ;  /* 0x0000003d38377210 */ /* 0x000fc60007fde0ff */
[----:B------:R-:W-:-:S04]  /*1806f0*/  IMAD.WIDE.U32 R106, P5, R54, 0x6730d2a0, R106 ;  /* 0x6730d2a0366a7825 */ /* 0x000fc800078a006a */
[----:B------:R-:W-:Y:S02]  /*180700*/  IMAD.X R53, RZ, RZ, RZ, P4 ;  /* 0x000000ffff357224 */ /* 0x000fe400020e06ff */
[----:B------:R-:W-:-:S04]  /*180710*/  IMAD.WIDE.U32 R100, R54, -0x4eac0001, RZ ;  /* 0xb153ffff36647825 */ /* 0x000fc800078e00ff */
[----:B------:R-:W-:-:S04]  /*180720*/  IMAD.WIDE.U32 R72, P3, R54, 0x1eabfffe, R72 ;  /* 0x1eabfffe36487825 */ /* 0x000fc80007860048 */
[----:B------:R-:W-:-:S04]  /*180730*/  IMAD.WIDE.U32 R96, P4, R54, 0x64774b84, R96 ;  /* 0x64774b8436607825 */ /* 0x000fc80007880060 */
[----:B------:R-:W-:Y:S01]  /*180740*/  IMAD.X R111, RZ, RZ, RZ, P1 ;  /* 0x000000ffff6f7224 */ /* 0x000fe200008e06ff */
[----:B------:R-:W-:Y:S01]  /*180750*/  IADD3 RZ, P1, PT, RZ, R66, RZ ;  /* 0x00000042ffff7210 */ /* 0x000fe20007f3e0ff */
[----:B------:R-:W-:Y:S02]  /*180760*/  IMAD.IADD R27, R67, 0x1, R102 ;  /* 0x00000001431b7824 */ /* 0x000fe400078e0266 */
[----:B------:R-:W-:-:S03]  /*180770*/  IMAD.WIDE.U32 R66, R31, 0x397fe69a, RZ ;  /* 0x397fe69a1f427825 */ /* 0x000fc600078e00ff */
[----:B------:R-:W-:Y:S01]  /*180780*/  IADD3.X RZ, P1, PT, RZ, R27, RZ, P1, !PT ;  /* 0x0000001bffff7210 */ /* 0x000fe20000f3e4ff */
[----:B------:R-:W-:Y:S02]  /*180790*/  IMAD.X R99, RZ, RZ, RZ, P5 ;  /* 0x000000ffff637224 */ /* 0x000fe400028e06ff */
[----:B------:R-:W-:Y:S01]  /*1807a0*/  IMAD.X R109, RZ, RZ, RZ, P3 ;  /* 0x000000ffff6d7224 */ /* 0x000fe200018e06ff */
[----:B------:R-:W-:Y:S01]  /*1807b0*/  IADD3 RZ, P3, PT, R70, R100, RZ ;  /* 0x0000006446ff7210 */ /* 0x000fe20007f7e0ff */
[----:B------:R-:W-:-:S04]  /*1807c0*/  IMAD.WIDE.U32 R68, P5, R54, 0x4b1ba7b6, R68 ;  /* 0x4b1ba7b636447825 */ /* 0x000fc800078a0044 */
[----:B------:R-:W-:Y:S01]  /*1807d0*/  IMAD.X R61, RZ, RZ, RZ, P4 ;  /* 0x000000ffff3d7224 */ /* 0x000fe200020e06ff */
[----:B------:R-:W-:Y:S01]  /*1807e0*/  IADD3 R101, P4, PT, R72, R101, RZ ;  /* 0x0000006548657210 */ /* 0x000fe20007f9e0ff */
[----:B------:R-:W-:Y:S02]  /*1807f0*/  IMAD.MOV.U32 R110, RZ, RZ, R57 ;  /* 0x000000ffff6e7224 */ /* 0x000fe400078e0039 */
[----:B------:R-:W-:Y:S01]  /*180800*/  IMAD.X R57, RZ, RZ, RZ, P5 ;  /* 0x000000ffff397224 */ /* 0x000fe200028e06ff */
[----:B------:R-:W-:Y:S01]  /*180810*/  IADD3.X RZ, P3, PT, R71, R101, RZ, P3, !PT ;  /* 0x0000006547ff7210 */ /* 0x000fe20001f7e4ff */
[----:B------:R-:W-:Y:S02]  /*180820*/  IMAD.MOV.U32 R52, RZ, RZ, R103 ;  /* 0x000000ffff347224 */ /* 0x000fe400078e0067 */
[----:B------:R-:W-:-:S04]  /*180830*/  IMAD.WIDE.U32 R62, P5, R54, 0x1a0111ea, R66 ;  /* 0x1a0111ea363e7825 */ /* 0x000fc800078a0042 */
[----:B------:R-:W-:-:S04]  /*180840*/  IMAD.WIDE.U32 R104, R54, -0x94f09dc, RZ ;  /* 0xf6b0f62436687825 */ /* 0x000fc800078e00ff */
[----:B------:R-:W-:-:S04]  /*180850*/  IMAD.WIDE.U32 R70, R54, -0x4eac0001, R70 ;  /* 0xb153ffff36467825 */ /* 0x000fc800078e0046 */
[----:B------:R-:W-:Y:S01]  /*180860*/  IMAD.X R209, RZ, RZ, RZ, P5 ;  /* 0x000000ffffd17224 */ /* 0x000fe200028e06ff */
[----:B------:R-:W-:Y:S01]  /*180870*/  IADD3 RZ, P5, PT, R64, R60, RZ ;  /* 0x0000003c40ff7210 */ /* 0x000fe20007fbe0ff */
[----:B------:R-:W-:Y:S02]  /*180880*/  IMAD.MOV.U32 R108, RZ, RZ, R73 ;  /* 0x000000ffff6c7224 */ /* 0x000fe400078e0049 */
[----:B------:R-:W-:Y:S01]  /*180890*/  IMAD.WIDE.U32 R100, R54, -0xc7aed41, RZ ;  /* 0xf38512bf36647825 */ /* 0x000fe200078e00ff */
[----:B------:R-:W-:-:S03]  /*1808a0*/  IADD3.X RZ, P5, PT, R65, R55, RZ, P5, !PT ;  /* 0x0000003741ff7210 */ /* 0x000fc60002fbe4ff */
[----:B------:R-:W-:Y:S01]  /*1808b0*/  IMAD.WIDE.U32.X R52, R31, -0x46010001, R52, P2 ;  /* 0xb9feffff1f347825 */ /* 0x000fe200010e0434 */
[----:B------:R-:W-:-:S03]  /*1808c0*/  IADD3 R105, P2, PT, R106, R105, RZ ;  /* 0x000000696a697210 */ /* 0x000fc60007f5e0ff */
[----:B------:R-:W-:Y:S01]  /*1808d0*/  IMAD.IADD R27, R71, 0x1, R72 ;  /* 0x00000001471b7824 */ /* 0x000fe200078e0248 */
        /* <DEDUP_REMOVED lines=8> */
[----:B------:R-:W-:-:S04]  /*180960*/  IMAD.WIDE.U32 R64, R54, 0x397fe69a, RZ ;  /* 0x397fe69a36407825 */ /* 0x000fc800078e00ff */
[----:B------:R-:W-:Y:S01]  /*180970*/  IMAD.WIDE.U32.X R98, R31, 0x6730d2a0, R98, P2 ;  /* 0x6730d2a01f627825 */ /* 0x000fe200010e0462 */
[----:B------:R-:W-:-:S03]  /*180980*/  IADD3 R73, P2, PT, R68, R73, RZ ;  /* 0x0000004944497210 */ /* 0x000fc60007f5e0ff */
[----:B------:R-:W-:Y:S02]  /*180990*/  IMAD.MOV.U32 R60, RZ, RZ, R97 ;  /* 0x000000ffff3c7224 */ /* 0x000fe400078e0061 */
[----:B------:R-:W-:Y:S02]  /*1809a0*/  IMAD.IADD R55, R67, 0x1, R56 ;  /* 0x0000000143377824 */ /* 0x000fe400078e0238 */
[----:B------:R-:W-:Y:S02]  /*1809b0*/  IMAD.MOV.U32 R56, RZ, RZ, R69 ;  /* 0x000000ffff387224 */ /* 0x000fe400078e0045 */
[----:B------:R-:W-:Y:S01]  /*1809c0*/  IMAD.WIDE.U32.X R60, R31, 0x64774b84, R60, P4 ;  /* 0x64774b841f3c7825 */ /* 0x000fe200020e043c */
[----:B------:R-:W-:-:S03]  /*1809d0*/  IADD3 R65, P4, PT, R62, R65, RZ ;  /* 0x000000413e417210 */ /* 0x000fc60007f9e0ff */
[----:B------:R-:W-:Y:S01]  /*1809e0*/  IMAD.WIDE.U32.X R110, R205, R172, R110, P6 ;  /* 0x000000accd6e7225 */ /* 0x000fe200030e046e */
[----:B------:R-:W-:-:S03]  /*1809f0*/  IADD3 R70, P6, PT, R71, R70, RZ ;  /* 0x0000004647467210 */ /* 0x000fc60007fde0ff */
[----:B------:R-:W-:Y:S01]  /*180a00*/  IMAD.WIDE.U32.X R56, R31, 0x4b1ba7b6, R56, P2 ;  /* 0x4b1ba7b61f387825 */ /* 0x000fe200010e0438 */
[----:B------:R-:W-:Y:S02]  /*180a10*/  IADD3 R66, P2, PT, R113, R66, RZ ;  /* 0x0000004271427210 */ /* 0x000fe40007f5e0ff */
[----:B------:R-:W-:Y:S01]  /*180a20*/  IADD3.X R71, P6, PT, R27, R102, RZ, P6, !PT ;  /* 0x000000661b477210 */ /* 0x000fe200037de4ff */
[----:B------:R-:W-:Y:S01]  /*180a30*/  IMAD.MOV.U32 R208, RZ, RZ, R63 ;  /* 0x000000ffffd07224 */ /* 0x000fe200078e003f */
[----:B------:R-:W-:Y:S01]  /*180a40*/  IADD3.X R67, P1, PT, R55, R136, RZ, P2, !PT ;  /* 0x0000008837437210 */ /* 0x000fe2000173e4ff */
[----:B------:R-:W-:-:S04]  /*180a50*/  IMAD.WIDE.U32 R112, R206, R200, RZ ;  /* 0x000000c8ce707225 */ /* 0x000fc800078e00ff */
[----:B------:R-:W-:Y:S01]  /*180a60*/  IMAD.WIDE.U32.X R208, R31, 0x1a0111ea, R208, P4 ;  /* 0x1a0111ea1fd07825 */ /* 0x000fe200020e04d0 */
[----:B------:R-:W-:Y:S02]  /*180a70*/  IADD3.X R31, P5, PT, RZ, R110, RZ, P5, !PT ;  /* 0x0000006eff1f7210 */ /* 0x000fe40002fbe4ff */
[----:B------:R-:W-:Y:S01]  /*180a80*/  IADD3 R110, P0, PT, R116, R11, RZ ;  /* 0x0000000b746e7210 */ /* 0x000fe20007f1e0ff */
[C---:B------:R-:W-:Y:S01]  /*180a90*/  IMAD.WIDE.U32 R112, P2, R207.reuse, R172, R112 ;  /* 0x000000accf707225 */ /* 0x040fe20007840070 */
[----:B------:R-:W-:Y:S02]  /*180aa0*/  IADD3.X R31, P1, PT, RZ, R31, RZ, P1, !PT ;  /* 0x0000001fff1f7210 */ /* 0x000fe40000f3e4ff */
[----:B------:R-:W-:Y:S01]  /*180ab0*/  IADD3 RZ, P4, PT, RZ, R11, RZ ;  /* 0x0000000bffff7210 */ /* 0x000fe20007f9e0ff */
[----:B------:R-:W-:Y:S01]  /*180ac0*/  IMAD.WIDE.U32 R52, R207, R200, RZ ;  /* 0x000000c8cf347225 */ /* 0x000fe200078e00ff */
[----:B------:R-:W-:Y:S02]  /*180ad0*/  IADD3.X R55, PT, PT, RZ, RZ, R111, P1, P5 ;  /* 0x000000ffff377210 */ /* 0x000fe40000fea46f */
        /* <DEDUP_REMOVED lines=9> */
[----:B------:R-:W-:Y:S02]  /*180b70*/  IADD3.X RZ, P4, PT, RZ, R51, RZ, P4, !PT ;  /* 0x00000033ffff7210 */ /* 0x000fe4000279e4ff */
[----:B------:R-:W-:Y:S01]  /*180b80*/  IADD3.X R212, P0, PT, RZ, RZ, RZ, P0, !PT ;  /* 0x000000ffffd47210 */ /* 0x000fe2000071e4ff */
[----:B------:R-:W-:Y:S01]  /*180b90*/  IMAD.IADD R106, R53, 0x1, R106 ;  /* 0x00000001356a7824 */ /* 0x000fe200078e026a */
[----:B------:R-:W-:Y:S01]  /*180ba0*/  IADD3.X R53, P6, PT, RZ, R11, RZ, P6, !PT ;  /* 0x0000000bff357210 */ /* 0x000fe200037de4ff */
[----:B------:R-:W-:Y:S01]  /*180bb0*/  IMAD.WIDE.U32.X R102, R206, R172, R102, P1 ;  /* 0x000000acce667225 */ /* 0x000fe200008e0466 */
[----:B------:R-:W-:Y:S02]  /*180bc0*/  IADD3 RZ, P1, PT, R58, R104, RZ ;  /* 0x000000683aff7210 */ /* 0x000fe40007f3e0ff */
[----:B------:R-:W-:Y:S01]  /*180bd0*/  IADD3 R58, P5, PT, R31, R114, RZ ;  /* 0x000000721f3a7210 */ /* 0x000fe20007fbe0ff */
[----:B------:R-:W-:Y:S01]  /*180be0*/  IMAD.IADD R112, R115, 0x1, R112 ;  /* 0x0000000173707824 */ /* 0x000fe200078e0270 */
[----:B------:R-:W-:Y:S01]  /*180bf0*/  IADD3.X R109, PT, PT, RZ, RZ, R109, P6, P3 ;  /* 0x000000ffff6d7210 */ /* 0x000fe200037e646d */
[----:B------:R-:W-:Y:S01]  /*180c00*/  IMAD.WIDE.U32 R168, R54, -0xc7aed41, R94 ;  /* 0xf38512bf36a87825 */ /* 0x000fe200078e005e */
[----:B------:R-:W-:-:S02]  /*180c10*/  IADD3 R52, P6, PT, R53, R52, RZ ;  /* 0x0000003435347210 */ /* 0x000fc40007fde0ff */
[----:B------:R-:W-:Y:S01]  /*180c20*/  IADD3.X RZ, P1, PT, R59, R105, RZ, P1, !PT ;  /* 0x000000693bff7210 */ /* 0x000fe20000f3e4ff */
        /* <DEDUP_REMOVED lines=9> */
[----:B------:R-:W-:-:S02]  /*180cc0*/  IADD3 RZ, P3, PT, R94, R100, RZ ;  /* 0x000000645eff7210 */ /* 0x000fc40007f7e0ff */
[----:B------:R-:W-:Y:S01]  /*180cd0*/  IADD3.X R31, P6, PT, RZ, R31, RZ, P6, !PT ;  /* 0x0000001fff1f7210 */ /* 0x000fe200037de4ff */
[----:B------:R-:W-:Y:S01]  /*180ce0*/  IMAD.WIDE.U32 R158, R172, R207, RZ ;  /* 0x000000cfac9e7225 */ /* 0x000fe200078e00ff */
[----:B------:R-:W-:Y:S02]  /*180cf0*/  IADD3.X R27, PT, PT, RZ, RZ, R103, P5, P2 ;  /* 0x000000ffff1b7210 */ /* 0x000fe40002fe4467 */
[----:B------:R-:W-:Y:S01]  /*180d00*/  IADD3 R168, P2, PT, R31, R168, RZ ;  /* 0x000000a81fa87210 */ /* 0x000fe20007f5e0ff */
[----:B------:R-:W-:Y:S01]  /*180d10*/  IMAD.WIDE.U32 R136, R201, R202, RZ ;  /* 0x000000cac9887225 */ /* 0x000fe200078e00ff */
[----:B------:R-:W-:Y:S02]  /*180d20*/  IADD3.X R99, PT, PT, RZ, RZ, R99, P6, P1 ;  /* 0x000000ffff637210 */ /* 0x000fe400037e2463 */
[----:B------:R-:W-:Y:S01]  /*180d30*/  IADD3.X RZ, P3, PT, R95, R101, RZ, P3, !PT ;  /* 0x000000655fff7210 */ /* 0x000fe20001f7e4ff */
[----:B------:R-:W-:Y:S01]  /*180d40*/  IMAD.WIDE.U32 R138, R200, R204, RZ ;  /* 0x000000ccc88a7225 */ /* 0x000fe200078e00ff */
[----:B------:R-:W-:-:S02]  /*180d50*/  IADD3 RZ, P5, PT, R70, R2, RZ ;  /* 0x0000000246ff7210 */ /* 0x000fc40007fbe0ff */
[----:B------:R-:W-:Y:S02]  /*180d60*/  IADD3.X R169, P2, PT, R96, R99, RZ, P2, !PT ;  /* 0x0000006360a97210 */ /* 0x000fe4000175e4ff */
[----:B------:R-:W-:Y:S02]  /*180d70*/  IADD3.X R187, P3, PT, RZ, R60, RZ, P3, !PT ;  /* 0x0000003cffbb7210 */ /* 0x000fe40001f7e4ff */
[----:B------:R-:W-:Y:S02]  /*180d80*/  IADD3 RZ, P1, PT, R66, R72, RZ ;  /* 0x0000004842ff7210 */ /* 0x000fe40007f3e0ff */
[----:B------:R-:W-:Y:S01]  /*180d90*/  IADD3.X RZ, P5, PT, R71, R3, RZ, P5, !PT ;  /* 0x0000000347ff7210 */ /* 0x000fe20002fbe4ff */
[----:B------:R-:W-:Y:S01]  /*180da0*/  IMAD.WIDE.U32 R2, R201, R197, R70 ;  /* 0x000000c5c9027225 */ /* 0x000fe200078e0046 */
[----:B------:R-:W-:Y:S02]  /*180db0*/  IADD3.X R187, P6, PT, RZ, R187, RZ, P2, !PT ;  /* 0x000000bbffbb7210 */ /* 0x000fe400017de4ff */
[----:B------:R-:W-:Y:S01]  /*180dc0*/  IADD3.X RZ, P1, PT, R67, R73, RZ, P1, !PT ;  /* 0x0000004943ff7210 */ /* 0x000fe20000f3e4ff */
[----:B------:R-:W-:Y:S01]  /*180dd0*/  IMAD.WIDE.U32 R66, R54, 0x434bacd7, R66 ;  /* 0x434bacd736427825 */ /* 0x000fe200078e0042 */
[----:B------:R-:W-:-:S02]  /*180de0*/  IADD3.X R61, PT, PT, RZ, RZ, R61, P6, P3 ;  /* 0x000000ffff3d7210 */ /* 0x000fc400037e643d */
[----:B------:R-:W-:Y:S01]  /*180df0*/  IADD3 RZ, P6, PT, RZ, R2, RZ ;  /* 0x00000002ffff7210 */ /* 0x000fe20007fde0ff */
[----:B------:R-:W-:Y:S01]  /*180e00*/  IMAD.IADD R3, R3, 0x1, R50 ;  /* 0x0000000103037824 */ /* 0x000fe200078e0232 */
[----:B------:R-:W-:Y:S01]  /*180e10*/  IADD3 R186, P3, PT, R187, R66, RZ ;  /* 0x00000042bbba7210 */ /* 0x000fe20007f7e0ff */
[----:B------:R-:W-:Y:S01]  /*180e20*/  IMAD.IADD R68, R67, 0x1, R68 ;  /* 0x0000000143447824 */ /* 0x000fe200078e0244 */
[----:B------:R-:W-:Y:S01]  /*180e30*/  IADD3.X R31, P5, PT, RZ, R36, RZ, P5, !PT ;  /* 0x00000024ff1f7210 */ /* 0x000fe20002fbe4ff */
[----:B------:R-:W-:Y:S01]  /*180e40*/  IMAD.WIDE.U32 R54, R54, 0x397fe69a, R58 ;  /* 0x397fe69a36367825 */ /* 0x000fe200078e003a */
[----:B------:R-:W-:Y:S02]  /*180e50*/  IADD3.X RZ, P6, PT, RZ, R3, RZ, P6, !PT ;  /* 0x00000003ffff7210 */ /* 0x000fe400037de4ff */
[----:B------:R-:W-:Y:S01]  /*180e60*/  IADD3.X R187, P3, PT, R68, R61, RZ, P3, !PT ;  /* 0x0000003d44bb7210 */ /* 0x000fe20001f7e4ff */
[----:B------:R-:W-:Y:S01]  /*180e70*/  IMAD.WIDE.U32 R60, R172, R201, RZ ;  /* 0x000000c9ac3c7225 */ /* 0x000fe200078e00ff */
[----:B------:R-:W-:-:S02]  /*180e80*/  IADD3 RZ, P2, PT, R58, R64, RZ ;  /* 0x000000403aff7210 */ /* 0x000fc40007f5e0ff */
[----:B------:R-:W-:Y:S01]  /*180e90*/  IADD3.X R31, P6, PT, RZ, R31, RZ, P6, !PT ;  /* 0x0000001fff1f7210 */ /* 0x000fe200037de4ff */
[----:B------:R-:W-:Y:S01]  /*180ea0*/  IMAD.IADD R62, R55, 0x1, R62 ;  /* 0x00000001373e7824 */ /* 0x000fe200078e023e */
[----:B------:R-:W-:Y:S02]  /*180eb0*/  IADD3.X R181, P1, PT, RZ, R56, RZ, P1, !PT ;  /* 0x00000038ffb57210 */ /* 0x000fe40000f3e4ff */
[----:B------:R-:W-:Y:S01]  /*180ec0*/  IADD3.X RZ, P2, PT, R59, R65, RZ, P2, !PT ;  /* 0x000000413bff7210 */ /* 0x000fe2000175e4ff */
[----:B------:R-:W-:Y:S01]  /*180ed0*/  IMAD.WIDE.U32 R58, R200, R201, RZ ;  /* 0x000000c9c83a7225 */ /* 0x000fe200078e00ff */
[----:B------:R-:W-:Y:S02]  /*180ee0*/  IADD3.X R50, PT, PT, RZ, RZ, R37, P6, P5 ;  /* 0x000000ffff327210 */ /* 0x000fe400037ea425 */
[----:B------:R-:W-:Y:S01]  /*180ef0*/  IADD3.X R181, P3, PT, RZ, R181, RZ, P3, !PT ;  /* 0x000000b5ffb57210 */ /* 0x000fe20001f7e4ff */
[----:B------:R-:W-:-:S03]  /*180f00*/  IMAD.WIDE.U32 R36, P5, R217, R200, R60 ;  /* 0x000000c8d9247225 */ /* 0x000fc600078a003c */
[----:B------:R-:W-:Y:S01]  /*180f10*/  IADD3.X R61, PT, PT, RZ, RZ, R57, P3, P1 ;  /* 0x000000ffff3d7210 */ /* 0x000fe20001fe2439 */
[----:B------:R-:W-:Y:S01]  /*180f20*/  IMAD.WIDE.U32 R56, R201, R200, R52 ;  /* 0x000000c8c9387225 */ /* 0x000fe200078e0034 */
[----:B------:R-:W-:Y:S02]  /*180f30*/  IADD3 R180, P3, PT, R181, R54, RZ ;  /* 0x00000036b5b47210 */ /* 0x000fe40007f7e0ff */
[----:B------:R-:W-:Y:S01]  /*180f40*/  IADD3 R59, P6, PT, R36, R59, RZ ;  /* 0x0000003b243b7210 */ /* 0x000fe20007fde0ff */
[----:B------:R-:W-:Y:S01]  /*180f50*/  IMAD.MOV.U32 R54, RZ, RZ, R37 ;  /* 0x000000ffff367224 */ /* 0x000fe200078e0025 */
[----:B------:R-:W-:Y:S01]  /*180f60*/  IADD3 RZ, P1, PT, R52, R58, RZ ;  /* 0x0000003a34ff7210 */ /* 0x000fe20007f3e0ff */
[----:B------:R-:W-:Y:S01]  /*180f70*/  IMAD.X R55, RZ, RZ, RZ, P5 ;  /* 0x000000ffff377224 */ /* 0x000fe200028e06ff */
[----:B------:R-:W-:Y:S01]  /*180f80*/  IADD3.X R181, P3, PT, R62, R61, RZ, P3, !PT ;  /* 0x0000003d3eb57210 */ /* 0x000fe20001f7e4ff */
        /* <DEDUP_REMOVED lines=8> */
[C---:B------:R-:W-:Y:S01]  /*181010*/  IMAD.WIDE.U32 R50, R2.reuse, -0x30003, RZ ;  /* 0xfffcfffd02327825 */ /* 0x040fe200078e00ff */
[----:B------:R-:W-:Y:S02]  /*181020*/  IADD3.X R208, PT, PT, RZ, RZ, R209, P3, P2 ;  /* 0x000000ffffd07210 */ /* 0x000fe40001fe44d1 */
[----:B------:R-:W-:Y:S01]  /*181030*/  IADD3.X R57, P2, PT, RZ, RZ, RZ, P4, !PT ;  /* 0x000000ffff397210 */ /* 0x000fe2000275e4ff */
[----:B------:R-:W-:Y:S01]  /*181040*/  IMAD R105, R2, -0x760c0004, R53 ;  /* 0x89f3fffc02697824 */ /* 0x000fe200078e0235 */
[----:B------:R-:W-:Y:S01]  /*181050*/  IADD3.X R175, P1, PT, RZ, R54, RZ, P1, !PT ;  /* 0x00000036ffaf7210 */ /* 0x000fe20000f3e4ff */
[----:B------:R-:W-:Y:S01]  /*181060*/  IMAD.WIDE.U32 R52, R201, R201, RZ ;  /* 0x000000c9c9347225 */ /* 0x000fe200078e00ff */
[----:B------:R-:W-:-:S02]  /*181070*/  IADD3 R212, P6, PT, R212, R57, RZ ;  /* 0x00000039d4d47210 */ /* 0x000fc40007fde0ff */
[----:B------:R-:W-:Y:S01]  /*181080*/  IADD3.X R175, P5, PT, RZ, R175, RZ, P5, !PT ;  /* 0x000000afffaf7210 */ /* 0x000fe20002fbe4ff */
[----:B------:R-:W-:Y:S01]  /*181090*/  IMAD.IADD R105, R51, 0x1, R105 ;  /* 0x0000000133697824 */ /* 0x000fe200078e0269 */
[----:B------:R-:W-:Y:S01]  /*1810a0*/  IADD3 RZ, P4, PT, R168, R52, RZ ;  /* 0x00000034a8ff7210 */ /* 0x000fe20007f9e0ff */
[----:B------:R-:W-:Y:S01]  /*1810b0*/  IMAD.WIDE.U32 R110, P3, R201, R217, R110 ;  /* 0x000000d9c96e7225 */ /* 0x000fe2000786006e */
[----:B------:R-:W-:-:S03]  /*1810c0*/  IADD3.X R51, PT, PT, RZ, RZ, R55, P5, P1 ;  /* 0x000000ffff337210 */ /* 0x000fc60002fe2437 */
[----:B------:R-:W-:Y:S01]  /*1810d0*/  IMAD.X R214, RZ, RZ, RZ, P2 ;  /* 0x000000ffffd67224 */ /* 0x000fe200010e06ff */
[----:B------:R-:W-:Y:S01]  /*1810e0*/  IADD3 R107, P2, PT, R110, R53, RZ ;  /* 0x000000356e6b7210 */ /* 0x000fe20007f5e0ff */
[----:B------:R-:W-:-:S03]  /*1810f0*/  IMAD.WIDE.U32 R114, R105, -0x5555, RZ ;  /* 0xffffaaab69727825 */ /* 0x000fc600078e00ff */
[----:B------:R-:W-:Y:S01]  /*181100*/  IADD3.X R214, PT, PT, R214, RZ, RZ, P6, P0 ;  /* 0x000000ffd6d67210 */ /* 0x000fe200037e04ff */
[----:B------:R-:W-:Y:S01]  /*181110*/  IMAD.WIDE.U32 R52, R105, -0x4eac0001, RZ ;  /* 0xb153ffff69347825 */ /* 0x000fe200078e00ff */
[----:B------:R-:W-:-:S03]  /*181120*/  IADD3.X RZ, P4, PT, R169, R107, RZ, P4, !PT ;  /* 0x0000006ba9ff7210 */ /* 0x000fc6000279e4ff */
[----:B------:R-:W-:-:S04]  /*181130*/  IMAD.WIDE.U32 R54, R105, -0x94f09dc, RZ ;  /* 0xf6b0f62469367825 */ /* 0x000fc800078e00ff */
[----:B------:R-:W-:-:S04]  /*181140*/  IMAD.WIDE.U32 R58, R105, 0x434bacd7, RZ ;  /* 0x434bacd7693a7825 */ /* 0x000fc800078e00ff */
[----:B------:R-:W-:-:S04]  /*181150*/  IMAD.WIDE.U32 R114, P0, R50, -0x46010001, R114 ;  /* 0xb9feffff32727825 */ /* 0x000fc80007800072 */
[----:B------:R-:W-:-:S04]  /*181160*/  IMAD.WIDE.U32 R62, R50, -0x5555, RZ ;  /* 0xffffaaab323e7825 */ /* 0x000fc800078e00ff */
[----:B------:R-:W-:-:S04]  /*181170*/  IMAD.WIDE.U32 R52, P6, R50, 0x1eabfffe, R52 ;  /* 0x1eabfffe32347825 */ /* 0x000fc800078c0034 */
[----:B------:R-:W-:-:S04]  /*181180*/  IMAD.WIDE.U32 R60, R105, 0x397fe69a, RZ ;  /* 0x397fe69a693c7825 */ /* 0x000fc800078e00ff */
[----:B------:R-:W-:-:S04]  /*181190*/  IMAD.WIDE.U32 R54, P1, R50, 0x6730d2a0, R54 ;  /* 0x6730d2a032367825 */ /* 0x000fc80007820036 */
[----:B------:R-:W-:Y:S02]  /*1811a0*/  IMAD.X R71, RZ, RZ, RZ, P0 ;  /* 0x000000ffff477224 */ /* 0x000fe400000e06ff */
[----:B------:R-:W-:-:S04]  /*1811b0*/  IMAD.WIDE.U32 R58, P0, R50, 0x4b1ba7b6, R58 ;  /* 0x4b1ba7b6323a7825 */ /* 0x000fc8000780003a */
        /* <DEDUP_REMOVED lines=8> */
[----:B------:R-:W-:-:S04]  /*181240*/  IMAD.WIDE.U32 R60, P0, R50, 0x1a0111ea, R60 ;  /* 0x1a0111ea323c7825 */ /* 0x000fc8000780003c */
[----:B------:R-:W-:-:S04]  /*181250*/  IMAD.WIDE.U32 R62, R50, -0x94f09dc, RZ ;  /* 0xf6b0f624323e7825 */ /* 0x000fc800078e00ff */
[----:B------:R-:W-:Y:S02]  /*181260*/  IMAD.MOV.U32 R70, RZ, RZ, R115 ;  /* 0x000000ffff467224 */ /* 0x000fe400078e0073 */
[----:B------:R-:W-:Y:S01]  /*181270*/  IMAD.X R101, RZ, RZ, RZ, P0 ;  /* 0x000000ffff657224 */ /* 0x000fe200000e06ff */
[----:B------:R-:W-:Y:S01]  /*181280*/  IADD3 R215, P0, PT, R52, R103, RZ ;  /* 0x0000006734d77210 */ /* 0x000fe20007f1e0ff */
[----:B------:R-:W-:Y:S01]  /*181290*/  IMAD.WIDE.U32.X R70, R105, -0x46010001, R70, P1 ;  /* 0xb9feffff69467825 */ /* 0x000fe200008e0446 */
[----:B------:R-:W-:-:S03]  /*1812a0*/  IADD3 R63, P1, PT, R54, R63, RZ ;  /* 0x0000003f363f7210 */ /* 0x000fc60007f3e0ff */
[----:B------:R-:W-:-:S04]  /*1812b0*/  IMAD.WIDE.U32 R56, P5, R50, 0x64774b84, R56 ;  /* 0x64774b8432387825 */ /* 0x000fc800078a0038 */
[----:B------:R-:W-:-:S04]  /*1812c0*/  IMAD.WIDE.U32 R64, R50, -0xc7aed41, RZ ;  /* 0xf38512bf32407825 */ /* 0x000fc800078e00ff */
[----:B------:R-:W-:-:S04]  /*1812d0*/  IMAD.WIDE.U32 R66, R50, 0x434bacd7, RZ ;  /* 0x434bacd732427825 */ /* 0x000fc800078e00ff */
[----:B------:R-:W-:-:S04]  /*1812e0*/  IMAD.WIDE.U32 R68, R50, 0x397fe69a, RZ ;  /* 0x397fe69a32447825 */ /* 0x000fc800078e00ff */
[----:B------:R-:W-:Y:S02]  /*1812f0*/  IMAD.MOV.U32 R72, RZ, RZ, R53 ;  /* 0x000000ffff487224 */ /* 0x000fe400078e0035 */
[----:B------:R-:W-:Y:S02]  /*181300*/  IMAD.MOV.U32 R94, RZ, RZ, R55 ;  /* 0x000000ffff5e7224 */ /* 0x000fe400078e0037 */
[----:B------:R-:W-:Y:S02]  /*181310*/  IMAD.X R97, RZ, RZ, RZ, P5 ;  /* 0x000000ffff617224 */ /* 0x000fe400028e06ff */
[----:B------:R-:W-:Y:S01]  /*181320*/  IMAD.WIDE.U32.X R72, R105, 0x1eabfffe, R72, P0 ;  /* 0x1eabfffe69487825 */ /* 0x000fe200000e0448 */
[----:B------:R-:W-:-:S03]  /*181330*/  IADD3 R53, P0, PT, R56, R65, RZ ;  /* 0x0000004138357210 */ /* 0x000fc60007f1e0ff */
[----:B------:R-:W-:Y:S01]  /*181340*/  IMAD.WIDE.U32.X R94, R105, 0x6730d2a0, R94, P1 ;  /* 0x6730d2a0695e7825 */ /* 0x000fe200008e045e */
[----:B------:R-:W-:-:S03]  /*181350*/  IADD3 R55, P1, PT, R58, R67, RZ ;  /* 0x000000433a377210 */ /* 0x000fc60007f3e0ff */
[----:B------:R-:W-:Y:S01]  /*181360*/  IMAD.MOV.U32 R96, RZ, RZ, R57 ;  /* 0x000000ffff607224 */ /* 0x000fe200078e0039 */
[----:B------:R-:W-:Y:S01]  /*181370*/  IADD3 R57, P5, PT, R60, R69, RZ ;  /* 0x000000453c397210 */ /* 0x000fe20007fbe0ff */
[----:B------:R-:W-:Y:S02]  /*181380*/  IMAD.MOV.U32 R98, RZ, RZ, R59 ;  /* 0x000000ffff627224 */ /* 0x000fe400078e003b */
[----:B------:R-:W-:Y:S02]  /*181390*/  IMAD.MOV.U32 R100, RZ, RZ, R61 ;  /* 0x000000ffff647224 */ /* 0x000fe400078e003d */
[----:B------:R-:W-:Y:S01]  /*1813a0*/  IMAD.WIDE.U32.X R96, R105, 0x64774b84, R96, P0 ;  /* 0x64774b8469607825 */ /* 0x000fe200000e0460 */
[----:B------:R-:W-:-:S03]  /*1813b0*/  IADD3 RZ, P0, PT, R36, R102, RZ ;  /* 0x0000006624ff7210 */ /* 0x000fc60007f1e0ff */
[----:B------:R-:W-:Y:S01]  /*1813c0*/  IMAD.WIDE.U32.X R98, R105, 0x4b1ba7b6, R98, P1 ;  /* 0x4b1ba7b669627825 */ /* 0x000fe200008e0462 */
[----:B------:R-:W-:-:S03]  /*1813d0*/  IADD3.X RZ, P0, PT, R37, R215, RZ, P0, !PT ;  /* 0x000000d725ff7210 */ /* 0x000fc6000071e4ff */
[----:B------:R-:W-:-:S04]  /*1813e0*/  IMAD.WIDE.U32.X R100, R105, 0x1a0111ea, R100, P5 ;  /* 0x1a0111ea69647825 */ /* 0x000fc800028e0464 */
[----:B------:R-:W-:-:S04]  /*1813f0*/  IMAD.WIDE.U32 R104, R172, R202, RZ ;  /* 0x000000caac687225 */ /* 0x000fc800078e00ff */
[----:B------:R-:W-:Y:S02]  /*181400*/  IMAD.X R191, RZ, RZ, RZ, P3 ;  /* 0x000000ffffbf7224 */ /* 0x000fe400018e06ff */
[----:B------:R-:W-:-:S04]  /*181410*/  IMAD.WIDE.U32 R182, P3, R217, R204, R182 ;  /* 0x000000ccd9b67225 */ /* 0x000fc800078600b6 */
[----:B------:R-:W-:Y:S02]  /*181420*/  IMAD.X R155, RZ, RZ, RZ, P3 ;  /* 0x000000ffff9b7224 */ /* 0x000fe400018e06ff */
[----:B------:R-:W-:-:S04]  /*181430*/  IMAD.WIDE.U32 R112, R50, -0x5555, R2 ;  /* 0xffffaaab32707825 */ /* 0x000fc800078e0002 */
[----:B------:R-:W-:-:S04]  /*181440*/  IMAD.WIDE.U32 R104, P3, R203, R200, R104 ;  /* 0x000000c8cb687225 */ /* 0x000fc80007860068 */
[----:B------:R-:W-:Y:S02]  /*181450*/  IMAD.IADD R2, R113, 0x1, R114 ;  /* 0x0000000171027824 */ /* 0x000fe400078e0272 */
[----:B------:R-:W-:-:S04]  /*181460*/  IMAD.WIDE.U32 R102, R206, R201, RZ ;  /* 0x000000c9ce667225 */ /* 0x000fc800078e00ff */
[----:B------:R-:W-:Y:S02]  /*181470*/  IMAD.X R161, RZ, RZ, RZ, P3 ;  /* 0x000000ffffa17224 */ /* 0x000fe400018e06ff */
[----:B------:R-:W-:-:S04]  /*181480*/  IMAD.WIDE.U32 R114, R217, R204, RZ ;  /* 0x000000ccd9727225 */ /* 0x000fc800078e00ff */
[----:B------:R-:W-:-:S04]  /*181490*/  IMAD.WIDE.U32 R188, P1, R217, R202, R188 ;  /* 0x000000cad9bc7225 */ /* 0x000fc800078200bc */
[----:B------:R-:W-:-:S04]  /*1814a0*/  IMAD.WIDE.U32 R108, P3, R205, R200, R108 ;  /* 0x000000c8cd6c7225 */ /* 0x000fc8000786006c */
[----:B------:R-:W-:-:S04]  /*1814b0*/  IMAD.WIDE.U32 R168, R201, R201, R168 ;  /* 0x000000c9c9a87225 */ /* 0x000fc800078e00a8 */
[----:B------:R-:W-:-:S04]  /*1814c0*/  IMAD.WIDE.U32 R106, R217, R202, RZ ;  /* 0x000000cad96a7225 */ /* 0x000fc800078e00ff */
[----:B------:R-:W-:Y:S02]  /*1814d0*/  IMAD.X R185, RZ, RZ, RZ, P1 ;  /* 0x000000ffffb97224 */ /* 0x000fe400008e06ff */
[----:B------:R-:W-:Y:S02]  /*1814e0*/  IMAD.X R167, RZ, RZ, RZ, P3 ;  /* 0x000000ffffa77224 */ /* 0x000fe400018e06ff */
[----:B------:R-:W-:-:S04]  /*1814f0*/  IMAD.WIDE.U32 R102, P1, R217, R207, R102 ;  /* 0x000000cfd9667225 */ /* 0x000fc80007820066 */
[----:B------:R-:W-:-:S04]  /*181500*/  IMAD.WIDE.U32 R114, P3, R201, R205, R114 ;  /* 0x000000cdc9727225 */ /* 0x000fc80007860072 */
[----:B------:R-:W-:Y:S02]  /*181510*/  IMAD.MOV.U32 R190, RZ, RZ, R111 ;  /* 0x000000ffffbe7224 */ /* 0x000fe400078e006f */
[----:B------:R-:W-:Y:S02]  /*181520*/  IMAD.IADD R216, R169, 0x1, R110 ;  /* 0x00000001a9d87824 */ /* 0x000fe400078e026e */
[----:B------:R-:W-:-:S04]  /*181530*/  IMAD.WIDE.U32 R110, R204, R201, RZ ;  /* 0x000000c9cc6e7225 */ /* 0x000fc800078e00ff */
[----:B------:R-:W-:Y:S01]  /*181540*/  IMAD.X R157, RZ, RZ, RZ, P1 ;  /* 0x000000ffff9d7224 */ /* 0x000fe200008e06ff */
[----:B------:R-:W-:Y:S01]  /*181550*/  IADD3 RZ, P1, PT, RZ, R112, RZ ;  /* 0x00000070ffff7210 */ /* 0x000fe20007f3e0ff */
[----:B------:R-:W-:Y:S01]  /*181560*/  IMAD.X R173, RZ, RZ, RZ, P3 ;  /* 0x000000ffffad7224 */ /* 0x000fe200018e06ff */
[----:B------:R-:W-:Y:S01]  /*181570*/  IADD3 R59, P3, PT, R188, R177, RZ ;  /* 0x000000b1bc3b7210 */ /* 0x000fe20007f7e0ff */
[----:B------:R-:W-:Y:S01]  /*181580*/  IMAD.WIDE.U32 R106, P5, R201, R203, R106 ;  /* 0x000000cbc96a7225 */ /* 0x000fe200078a006a */
[----:B------:R-:W-:-:S03]  /*181590*/  IADD3.X RZ, P1, PT, RZ, R2, RZ, P1, !PT ;  /* 0x00000002ffff7210 */ /* 0x000fc60000f3e4ff */
[----:B------:R-:W-:-:S04]  /*1815a0*/  IMAD.WIDE.U32 R112, R207, R201, RZ ;  /* 0x000000c9cf707225 */ /* 0x000fc800078e00ff */
[----:B------:R-:W-:Y:S01]  /*1815b0*/  IMAD.WIDE.U32.X R190, R217, R217, R190, P2 ;  /* 0x000000d9d9be7225 */ /* 0x000fe200010e04be */
[----:B------:R-:W-:-:S03]  /*1815c0*/  IADD3 R61, P2, PT, R182, R111, RZ ;  /* 0x0000006fb63d7210 */ /* 0x000fc60007f5e0ff */
[----:B------:R-:W-:Y:S02]  /*1815d0*/  IMAD.MOV.U32 R184, RZ, RZ, R189 ;  /* 0x000000ffffb87224 */ /* 0x000fe400078e00bd */
[----:B------:R-:W-:Y:S02]  /*1815e0*/  IMAD.MOV.U32 R154, RZ, RZ, R183 ;  /* 0x000000ffff9a7224 */ /* 0x000fe400078e00b7 */
[----:B------:R-:W-:Y:S01]  /*1815f0*/  IMAD.X R165, RZ, RZ, RZ, P5 ;  /* 0x000000ffffa57224 */ /* 0x000fe200028e06ff */
[----:B------:R-:W-:Y:S01]  /*181600*/  IADD3 R67, P5, PT, R104, R117, RZ ;  /* 0x0000007568437210 */ /* 0x000fe20007fbe0ff */
[----:B------:R-:W-:Y:S01]  /*181610*/  IMAD.WIDE.U32.X R184, R217, R203, R184, P3 ;  /* 0x000000cbd9b87225 */ /* 0x000fe200018e04b8 */
[----:B------:R-:W-:-:S03]  /*181620*/  IADD3 R65, P3, PT, R102, R113, RZ ;  /* 0x0000007166417210 */ /* 0x000fc60007f7e0ff */
[----:B------:R-:W-:Y:S02]  /*181630*/  IMAD.MOV.U32 R160, RZ, RZ, R105 ;  /* 0x000000ffffa07224 */ /* 0x000fe400078e0069 */
[----:B------:R-:W-:-:S04]  /*181640*/  IMAD.WIDE.U32.X R154, R217, R205, R154, P2 ;  /* 0x000000cdd99a7225 */ /* 0x000fc800010e049a */
[----:B------:R-:W-:Y:S02]  /*181650*/  IMAD.MOV.U32 R156, RZ, RZ, R103 ;  /* 0x000000ffff9c7224 */ /* 0x000fe400078e0067 */
[----:B------:R-:W-:-:S04]  /*181660*/  IMAD.WIDE.U32 R158, P2, R206, R200, R158 ;  /* 0x000000c8ce9e7225 */ /* 0x000fc8000784009e */
[----:B------:R-:W-:Y:S01]  /*181670*/  IMAD.WIDE.U32.X R160, R203, R172, R160, P5 ;  /* 0x000000accba07225 */ /* 0x000fe200028e04a0 */
[----:B------:R-:W-:-:S03]  /*181680*/  IADD3 R103, P5, PT, R106, R137, RZ ;  /* 0x000000896a677210 */ /* 0x000fc60007fbe0ff */
[----:B------:R-:W-:Y:S01]  /*181690*/  IMAD.WIDE.U32.X R156, R217, R206, R156, P3 ;  /* 0x000000ced99c7225 */ /* 0x000fe200018e049c */
[----:B------:R-:W-:-:S03]  /*1816a0*/  IADD3 R69, P3, PT, R108, R139, RZ ;  /* 0x0000008b6c457210 */ /* 0x000fc60007f7e0ff */
[----:B------:R-:W-:Y:S01]  /*1816b0*/  IMAD.X R171, RZ, RZ, RZ, P2 ;  /* 0x000000ffffab7224 */ /* 0x000fe200010e06ff */
[----:B------:R-:W-:Y:S01]  /*1816c0*/  IADD3 R105, P2, PT, R158, R163, RZ ;  /* 0x000000a39e697210 */ /* 0x000fe20007f5e0ff */
[----:B------:R-:W-:Y:S02]  /*1816d0*/  IMAD.MOV.U32 R164, RZ, RZ, R107 ;  /* 0x000000ffffa47224 */ /* 0x000fe400078e006b */
[----:B------:R-:W-:Y:S02]  /*1816e0*/  IMAD.MOV.U32 R166, RZ, RZ, R109 ;  /* 0x000000ffffa67224 */ /* 0x000fe400078e006d */
[----:B------:R-:W-:Y:S02]  /*1816f0*/  IMAD.MOV.U32 R170, RZ, RZ, R159 ;  /* 0x000000ffffaa7224 */ /* 0x000fe400078e009f */
[----:B------:R-:W-:Y:S01]  /*181700*/  IMAD.WIDE.U32.X R164, R217, R203, R164, P5 ;  /* 0x000000cbd9a47225 */ /* 0x000fe200028e04a4 */
[----:B------:R-:W-:-:S03]  /*181710*/  IADD3 R168, P5, PT, R175, R168, RZ ;  /* 0x000000a8afa87210 */ /* 0x000fc60007fbe0ff */
[----:B------:R-:W-:Y:S01]  /*181720*/  IMAD.WIDE.U32.X R166, R205, R172, R166, P3 ;  /* 0x000000accda67225 */ /* 0x000fe200018e04a6 */
[----:B------:R-:W-:Y:S02]  /*181730*/  IADD3 R107, P3, PT, R114, R153, RZ ;  /* 0x00000099726b7210 */ /* 0x000fe40007f7e0ff */
[----:B------:R-:W-:Y:S01]  /*181740*/  IADD3.X R169, P5, PT, R216, R51, RZ, P5, !PT ;  /* 0x00000033d8a97210 */ /* 0x000fe20002fbe4ff */
[----:B------:R-:W-:-:S04]  /*181750*/  IMAD.WIDE.U32 R174, R217, R207, RZ ;  /* 0x000000cfd9ae7225 */ /* 0x000fc800078e00ff */
[----:B------:R-:W-:Y:S01]  /*181760*/  IMAD.WIDE.U32.X R170, R206, R172, R170, P2 ;  /* 0x000000acceaa7225 */ /* 0x000fe200010e04aa */
[----:B------:R-:W-:-:S03]  /*181770*/  IADD3 RZ, P2, PT, R186, R176, RZ ;  /* 0x000000b0baff7210 */ /* 0x000fc60007f5e0ff */
[----:B------:R-:W-:Y:S01]  /*181780*/  IMAD.MOV.U32 R172, RZ, RZ, R115 ;  /* 0x000000ffffac7224 */ /* 0x000fe200078e0073 */
[----:B------:R-:W-:Y:S01]  /*181790*/  IADD3.X RZ, P2, PT, R187, R59, RZ, P2, !PT ;  /* 0x0000003bbbff7210 */ /* 0x000fe2000175e4ff */
[----:B------:R-:W-:-:S03]  /*1817a0*/  IMAD.WIDE.U32 R176, R201, R207, RZ ;  /* 0x000000cfc9b07225 */ /* 0x000fc600078e00ff */
[----:B------:R-:W-:Y:S01]  /*1817b0*/  IADD3.X R3, P2, PT, RZ, R184, RZ, P2, !PT ;  /* 0x000000b8ff037210 */ /* 0x000fe2000175e4ff */
[----:B------:R-:W-:-:S04]  /*1817c0*/  IMAD.WIDE.U32.X R172, R217, R205, R172, P3 ;  /* 0x000000cdd9ac7225 */ /* 0x000fc800018e04ac */
[----:B------:R-:W-:-:S04]  /*1817d0*/  IMAD.WIDE.U32 R174, P3, R201, R206, R174 ;  /* 0x000000cec9ae7225 */ /* 0x000fc800078600ae */
[----:B------:R-:W-:Y:S01]  /*1817e0*/  IMAD.X R179, RZ, RZ, RZ, P3 ;  /* 0x000000ffffb37224 */ /* 0x000fe200018e06ff */
[----:B------:R-:W-:Y:S01]  /*1817f0*/  IADD3 R109, P3, PT, R174, R177, RZ ;  /* 0x000000b1ae6d7210 */ /* 0x000fe20007f7e0ff */
[----:B------:R-:W-:Y:S02]  /*181800*/  IMAD.MOV.U32 R178, RZ, RZ, R175 ;  /* 0x000000ffffb27224 */ /* 0x000fe400078e00af */
[----:B------:R-:W-:-:S04]  /*181810*/  IMAD.WIDE.U32 R186, R201, R202, R186 ;  /* 0x000000cac9ba7225 */ /* 0x000fc800078e00ba */
[----:B------:R-:W-:Y:S01]  /*181820*/  IMAD.WIDE.U32.X R178, R217, R206, R178, P3 ;  /* 0x000000ced9b27225 */ /* 0x000fe200018e04b2 */
[----:B------:R-:W-:Y:S02]  /*181830*/  IADD3 R212, P3, PT, R11, R212, RZ ;  /* 0x000000d40bd47210 */ /* 0x000fe40007f7e0ff */
[----:B------:R-:W-:Y:S01]  /*181840*/  IADD3.X R11, P4, PT, RZ, R190, RZ, P4, !PT ;  /* 0x000000beff0b7210 */ /* 0x000fe2000279e4ff */
[----:B------:R-:W-:Y:S01]  /*181850*/  IMAD.IADD R188, R187, 0x1, R188 ;  /* 0x00000001bbbc7824 */ /* 0x000fe200078e02bc */
[----:B------:R-:W-:Y:S01]  /*181860*/  IADD3.X R27, P3, PT, R27, R214, RZ, P3, !PT ;  /* 0x000000d61b1b7210 */ /* 0x000fe20001f7e4ff */
[----:B------:R-:W-:Y:S01]  /*181870*/  IMAD.WIDE.U32 R36, R50, -0x4eac0001, R36 ;  /* 0xb153ffff32247825 */ /* 0x000fe200078e0024 */
[----:B------:R-:W-:-:S03]  /*181880*/  IADD3.X R11, P5, PT, RZ, R11, RZ, P5, !PT ;  /* 0x0000000bff0b7210 */ /* 0x000fc60002fbe4ff */
[----:B------:R-:W-:Y:S01]  /*181890*/  IMAD.IADD R52, R37, 0x1, R52 ;  /* 0x0000000125347824 */ /* 0x000fe200078e0234 */
[----:B------:R-:W-:Y:S01]  /*1818a0*/  IADD3.X R191, PT, PT, RZ, RZ, R191, P5, P4 ;  /* 0x000000ffffbf7210 */ /* 0x000fe20002fe84bf */
[----:B------:R-:W-:Y:S01]  /*1818b0*/  IMAD.WIDE.U32 R214, R202, R202, RZ ;  /* 0x000000cacad67225 */ /* 0x000fe200078e00ff */
[----:B------:R-:W-:Y:S02]  /*1818c0*/  IADD3 R186, P4, PT, R11, R186, RZ ;  /* 0x000000ba0bba7210 */ /* 0x000fe40007f9e0ff */
[----:B------:R-:W-:Y:S02]  /*1818d0*/  IADD3.X R37, P6, PT, RZ, R70, RZ, P6, !PT ;  /* 0x00000046ff257210 */ /* 0x000fe400037de4ff */
[----:B------:R-:W-:Y:S01]  /*1818e0*/  IADD3.X R187, P4, PT, R188, R191, RZ, P4, !PT ;  /* 0x000000bfbcbb7210 */ /* 0x000fe2000279e4ff */
[----:B------:R-:W-:Y:S01]  /*1818f0*/  IMAD.WIDE.U32 R188, R201, R204, R180 ;  /* 0x000000ccc9bc7225 */ /* 0x000fe200078e00b4 */
[----:B------:R-:W-:Y:S02]  /*181900*/  IADD3.X R37, P1, PT, RZ, R37, RZ, P1, !PT ;  /* 0x00000025ff257210 */ /* 0x000fe40000f3e4ff */
[----:B------:R-:W-:Y:S01]  /*181910*/  IADD3.X R3, P4, PT, RZ, R3, RZ, P4, !PT ;  /* 0x00000003ff037210 */ /* 0x000fe2000279e4ff */
[----:B------:R-:W-:Y:S01]  /*181920*/  IMAD.IADD R182, R189, 0x1, R182 ;  /* 0x00000001bdb67824 */ /* 0x000fe200078e02b6 */
[----:B------:R-:W-:-:S02]  /*181930*/  IADD3.X R71, PT, PT, RZ, RZ, R71, P1, P6 ;  /* 0x000000ffff477210 */ /* 0x000fc40000fec447 */
[----:B------:R-:W-:Y:S02]  /*181940*/  IADD3.X R185, PT, PT, RZ, RZ, R185, P4, P2 ;  /* 0x000000ffffb97210 */ /* 0x000fe400027e44b9 */
[----:B------:R-:W-:Y:S02]  /*181950*/  IADD3 RZ, P2, PT, R180, R110, RZ ;  /* 0x0000006eb4ff7210 */ /* 0x000fe40007f5e0ff */
[----:B------:R-:W-:Y:S01]  /*181960*/  IADD3 R2, P4, PT, R3, R188, RZ ;  /* 0x000000bc03027210 */ /* 0x000fe20007f9e0ff */
[-C--:B------:R-:W-:Y:S01]  /*181970*/  IMAD.WIDE.U32 R188, R205, R202.reuse, RZ ;  /* 0x000000cacdbc7225 */ /* 0x080fe200078e00ff */
[----:B------:R-:W-:Y:S02]  /*181980*/  IADD3.X RZ, P2, PT, R181, R61, RZ, P2, !PT ;  /* 0x0000003db5ff7210 */ /* 0x000fe4000175e4ff */
[----:B------:R-:W-:Y:S01]  /*181990*/  IADD3.X R3, P4, PT, R182, R185, RZ, P4, !PT ;  /* 0x000000b9b6037210 */ /* 0x000fe2000279e4ff */
[----:B------:R-:W-:Y:S01]  /*1819a0*/  IMAD.WIDE.U32 R180, R206, R202, RZ ;  /* 0x000000caceb47225 */ /* 0x000fe200078e00ff */
[----:B------:R-:W-:-:S02]  /*1819b0*/  IADD3.X R11, P2, PT, RZ, R154, RZ, P2, !PT ;  /* 0x0000009aff0b7210 */ /* 0x000fc4000175e4ff */
[----:B------:R-:W-:Y:S01]  /*1819c0*/  IADD3 R36, P1, PT, R37, R36, RZ ;  /* 0x0000002425247210 */ /* 0x000fe20007f3e0ff */
[-C--:B------:R-:W-:Y:S01]  /*1819d0*/  IMAD.WIDE.U32 R184, R204, R202.reuse, RZ ;  /* 0x000000caccb87225 */ /* 0x080fe200078e00ff */
[----:B------:R-:W-:Y:S02]  /*1819e0*/  IADD3.X R11, P6, PT, RZ, R11, RZ, P4, !PT ;  /* 0x0000000bff0b7210 */ /* 0x000fe400027de4ff */
[----:B------:R-:W-:Y:S01]  /*1819f0*/  IADD3.X R37, P1, PT, R52, R71, RZ, P1, !PT ;  /* 0x0000004734257210 */ /* 0x000fe20000f3e4ff */
[----:B------:R-:W-:Y:S01]  /*181a00*/  IMAD.WIDE.U32 R70, R203, R202, RZ ;  /* 0x000000cacb467225 */ /* 0x000fe200078e00ff */
[----:B------:R-:W-:Y:S02]  /*181a10*/  IADD3.X R51, PT, PT, RZ, RZ, R155, P6, P2 ;  /* 0x000000ffff337210 */ /* 0x000fe400037e449b */
[----:B------:R-:W-:Y:S01]  /*181a20*/  IADD3.X R52, P2, PT, RZ, R72, RZ, P0, !PT ;  /* 0x00000048ff347210 */ /* 0x000fe2000075e4ff */
[----:B------:R-:W-:Y:S01]  /*181a30*/  IMAD.WIDE.U32 R154, R207, R202, RZ ;  /* 0x000000cacf9a7225 */ /* 0x000fe200078e00ff */
[----:B------:R-:W-:-:S02]  /*181a40*/  IADD3 RZ, P4, PT, R186, R64, RZ ;  /* 0x00000040baff7210 */ /* 0x000fc40007f9e0ff */
[----:B------:R-:W-:Y:S02]  /*181a50*/  IADD3 RZ, P5, PT, R168, R62, RZ ;  /* 0x0000003ea8ff7210 */ /* 0x000fe40007fbe0ff */
[----:B------:R-:W-:Y:S02]  /*181a60*/  IADD3 R62, P0, PT, R31, R212, RZ ;  /* 0x000000d41f3e7210 */ /* 0x000fe40007f1e0ff */
[----:B------:R-:W-:Y:S02]  /*181a70*/  IADD3.X R31, P6, PT, RZ, R52, RZ, P1, !PT ;  /* 0x00000034ff1f7210 */ /* 0x000fe40000fde4ff */
[----:B------:R-:W-:Y:S01]  /*181a80*/  IADD3.X RZ, P1, PT, R187, R53, RZ, P4, !PT ;  /* 0x00000035bbff7210 */ /* 0x000fe2000273e4ff */
[----:B------:R-:W-:Y:S01]  /*181a90*/  IMAD.WIDE.U32 R52, P4, R202, R203, R70 ;  /* 0x000000cbca347225 */ /* 0x000fe20007880046 */
[----:B------:R-:W-:Y:S02]  /*181aa0*/  IADD3.X R115, PT, PT, RZ, RZ, R73, P6, P2 ;  /* 0x000000ffff737210 */ /* 0x000fe400037e4449 */
[----:B------:R-:W-:Y:S01]  /*181ab0*/  IADD3.X RZ, P5, PT, R169, R63, RZ, P5, !PT ;  /* 0x0000003fa9ff7210 */ /* 0x000fe20002fbe4ff */
[----:B------:R-:W-:-:S04]  /*181ac0*/  IMAD.WIDE.U32 R188, P2, R203, R204, R188 ;  /* 0x000000cccbbc7225 */ /* 0x000fc800078400bc */
[----:B------:R-:W-:Y:S02]  /*181ad0*/  IMAD.X R191, RZ, RZ, RZ, P4 ;  /* 0x000000ffffbf7224 */ /* 0x000fe400020e06ff */
[----:B------:R-:W-:-:S04]  /*181ae0*/  IMAD.WIDE.U32 R180, P4, R203, R207, R180 ;  /* 0x000000cfcbb47225 */ /* 0x000fc800078800b4 */
[----:B------:R-:W-:Y:S01]  /*181af0*/  IMAD.X R183, RZ, RZ, RZ, P2 ;  /* 0x000000ffffb77224 */ /* 0x000fe200010e06ff */
[----:B------:R-:W-:Y:S01]  /*181b00*/  IADD3 R61, P2, PT, R52, R215, RZ ;  /* 0x000000d7343d7210 */ /* 0x000fe20007f5e0ff */
[----:B------:R-:W-:Y:S01]  /*181b10*/  IMAD.X R111, RZ, RZ, RZ, P4 ;  /* 0x000000ffff6f7224 */ /* 0x000fe200020e06ff */
[----:B------:R-:W-:Y:S01]  /*181b20*/  IADD3 R59, P4, PT, R188, R185, RZ ;  /* 0x000000b9bc3b7210 */ /* 0x000fe20007f9e0ff */
[----:B------:R-:W-:Y:S02]  /*181b30*/  IMAD.MOV.U32 R190, RZ, RZ, R53 ;  /* 0x000000ffffbe7224 */ /* 0x000fe400078e0035 */
[----:B------:R-:W-:Y:S02]  /*181b40*/  IMAD.MOV.U32 R182, RZ, RZ, R189 ;  /* 0x000000ffffb67224 */ /* 0x000fe400078e00bd */
[----:B------:R-:W-:-:S04]  /*181b50*/  IMAD.WIDE.U32 R72, R203, R204, RZ ;  /* 0x000000cccb487225 */ /* 0x000fc800078e00ff */
[----:B------:R-:W-:Y:S01]  /*181b60*/  IMAD.WIDE.U32.X R190, R203, R203, R190, P2 ;  /* 0x000000cbcbbe7225 */ /* 0x000fe200010e04be */
[----:B------:R-:W-:-:S03]  /*181b70*/  IADD3 R53, P2, PT, R180, R155, RZ ;  /* 0x0000009bb4357210 */ /* 0x000fc60007f5e0ff */
[----:B------:R-:W-:Y:S01]  /*181b80*/  IMAD.WIDE.U32.X R182, R203, R205, R182, P4 ;  /* 0x000000cdcbb67225 */ /* 0x000fe200020e04b6 */
[----:B------:R-:W-:Y:S02]  /*181b90*/  IADD3.X R63, P4, PT, R208, R27, RZ, P0, !PT ;  /* 0x0000001bd03f7210 */ /* 0x000fe4000079e4ff */
[----:B------:R-:W-:Y:S01]  /*181ba0*/  IADD3.X R27, P3, PT, RZ, RZ, RZ, P3, !PT ;  /* 0x000000ffff1b7210 */ /* 0x000fe20001f7e4ff */
[----:B------:R-:W-:Y:S01]  /*181bb0*/  IMAD.MOV.U32 R110, RZ, RZ, R181 ;  /* 0x000000ffff6e7224 */ /* 0x000fe200078e00b5 */
[----:B------:R-:W-:Y:S01]  /*181bc0*/  IADD3 RZ, P0, PT, R36, R34, RZ ;  /* 0x0000002224ff7210 */ /* 0x000fe20007f1e0ff */
[----:B------:R-:W-:Y:S01]  /*181bd0*/  IMAD.WIDE.U32 R72, P6, R202, R205, R72 ;  /* 0x000000cdca487225 */ /* 0x000fe200078c0048 */
[----:B------:R-:W-:Y:S02]  /*181be0*/  IADD3.X R34, P4, PT, RZ, RZ, RZ, P4, !PT ;  /* 0x000000ffff227210 */ /* 0x000fe4000279e4ff */
[----:B------:R-:W-:Y:S01]  /*181bf0*/  IADD3.X RZ, P0, PT, R37, R35, RZ, P0, !PT ;  /* 0x0000002325ff7210 */ /* 0x000fe2000071e4ff */
[----:B------:R-:W-:Y:S01]  /*181c00*/  IMAD.WIDE.U32.X R110, R203, R206, R110, P2 ;  /* 0x000000cecb6e7225 */ /* 0x000fe200010e046e */
[----:B------:R-:W-:-:S03]  /*181c10*/  IADD3 RZ, P2, PT, R62, R112, RZ ;  /* 0x000000703eff7210 */ /* 0x000fc60007f5e0ff */
[----:B------:R-:W-:Y:S01]  /*181c20*/  IMAD.MOV.U32 R112, RZ, RZ, R73 ;  /* 0x000000ffff707224 */ /* 0x000fe200078e0049 */
[----:B------:R-:W-:Y:S01]  /*181c30*/  IADD3.X RZ, P2, PT, R63, R65, RZ, P2, !PT ;  /* 0x000000413fff7210 */ /* 0x000fe2000175e4ff */
[----:B------:R-:W-:Y:S01]  /*181c40*/  IMAD.X R73, RZ, RZ, RZ, P3 ;  /* 0x000000ffff497224 */ /* 0x000fe200018e06ff */
[----:B------:R-:W-:Y:S01]  /*181c50*/  IADD3 R34, P3, PT, R34, R27, RZ ;  /* 0x0000001b22227210 */ /* 0x000fe20007f7e0ff */
[----:B------:R-:W-:-:S03]  /*181c60*/  IMAD.WIDE.U32 R216, R201, R207, R62 ;  /* 0x000000cfc9d87225 */ /* 0x000fc600078e003e */
[----:B------:R-:W-:Y:S01]  /*181c70*/  IADD3.X R73, PT, PT, R73, RZ, RZ, P3, P4 ;  /* 0x000000ff49497210 */ /* 0x000fe20001fe84ff */
[----:B------:R-:W-:Y:S01]  /*181c80*/  IMAD.WIDE.U32 R70, R202, R204, RZ ;  /* 0x000000ccca467225 */ /* 0x000fe200078e00ff */
[----:B------:R-:W-:Y:S02]  /*181c90*/  IADD3 R216, P4, PT, R11, R216, RZ ;  /* 0x000000d80bd87210 */ /* 0x000fe40007f9e0ff */
[----:B------:R-:W-:Y:S01]  /*181ca0*/  IADD3.X R11, P2, PT, RZ, R156, RZ, P2, !PT ;  /* 0x0000009cff0b7210 */ /* 0x000fe2000175e4ff */
[----:B------:R-:W-:Y:S02]  /*181cb0*/  IMAD.IADD R102, R217, 0x1, R102 ;  /* 0x00000001d9667824 */ /* 0x000fe400078e0266 */
[----:B------:R-:W-:-:S03]  /*181cc0*/  IMAD.WIDE.U32 R168, R50, -0x94f09dc, R168 ;  /* 0xf6b0f62432a87825 */ /* 0x000fc600078e00a8 */
[----:B------:R-:W-:Y:S01]  /*181cd0*/  IADD3.X R217, P4, PT, R102, R51, RZ, P4, !PT ;  /* 0x0000003366d97210 */ /* 0x000fe2000279e4ff */
[----:B------:R-:W-:Y:S01]  /*181ce0*/  IMAD.X R113, RZ, RZ, RZ, P6 ;  /* 0x000000ffff717224 */ /* 0x000fe200030e06ff */
[----:B------:R-:W-:Y:S01]  /*181cf0*/  IADD3 R71, P6, PT, R72, R71, RZ ;  /* 0x0000004748477210 */ /* 0x000fe20007fde0ff */
[----:B------:R-:W-:Y:S01]  /*181d00*/  IMAD.WIDE.U32 R208, R203, R207, RZ ;  /* 0x000000cfcbd07225 */ /* 0x000fe200078e00ff */
[----:B------:R-:W-:Y:S02]  /*181d10*/  IADD3 R168, P3, PT, R31, R168, RZ ;  /* 0x000000a81fa87210 */ /* 0x000fe40007f7e0ff */
[----:B------:R-:W-:Y:S01]  /*181d20*/  IADD3.X R11, P4, PT, RZ, R11, RZ, P4, !PT ;  /* 0x0000000bff0b7210 */ /* 0x000fe2000279e4ff */
[----:B------:R-:W-:Y:S01]  /*181d30*/  IMAD.IADD R54, R169, 0x1, R54 ;  /* 0x00000001a9367824 */ /* 0x000fe200078e0236 */
[----:B------:R-:W-:Y:S01]  /*181d40*/  IADD3.X R31, P0, PT, RZ, R4, RZ, P0, !PT ;  /* 0x00000004ff1f7210 */ /* 0x000fe2000071e4ff */
[----:B------:R-:W-:Y:S01]  /*181d50*/  IMAD.WIDE.U32 R186, R50, -0xc7aed41, R186 ;  /* 0xf38512bf32ba7825 */ /* 0x000fe200078e00ba */
[----:B------:R-:W-:-:S02]  /*181d60*/  IADD3.X R156, PT, PT, RZ, RZ, R157, P4, P2 ;  /* 0x000000ffff9c7210 */ /* 0x000fc400027e449d */
[----:B------:R-:W-:Y:S01]  /*181d70*/  IADD3.X R169, P3, PT, R54, R115, RZ, P3, !PT ;  /* 0x0000007336a97210 */ /* 0x000fe20001f7e4ff */
[----:B------:R-:W-:Y:S01]  /*181d80*/  IMAD.WIDE.U32.X R112, R203, R205, R112, P6 ;  /* 0x000000cdcb707225 */ /* 0x000fe200030e0470 */
[----:B------:R-:W-:-:S03]  /*181d90*/  IADD3 RZ, P2, PT, R216, R68, RZ ;  /* 0x00000044d8ff7210 */ /* 0x000fc60007f5e0ff */
[----:B------:R-:W-:Y:S01]  /*181da0*/  IMAD.IADD R56, R187, 0x1, R56 ;  /* 0x00000001bb387824 */ /* 0x000fe200078e0238 */
[----:B------:R-:W-:Y:S01]  /*181db0*/  IADD3.X R187, P5, PT, RZ, R94, RZ, P5, !PT ;  /* 0x0000005effbb7210 */ /* 0x000fe20002fbe4ff */
[C---:B------:R-:W-:Y:S01]  /*181dc0*/  IMAD.WIDE.U32 R208, P6, R202.reuse, R206, R208 ;  /* 0x000000cecad07225 */ /* 0x040fe200078c00d0 */
[----:B------:R-:W-:Y:S02]  /*181dd0*/  IADD3.X RZ, P2, PT, R217, R57, RZ, P2, !PT ;  /* 0x00000039d9ff7210 */ /* 0x000fe4000175e4ff */
[----:B------:R-:W-:Y:S01]  /*181de0*/  IADD3.X R187, P4, PT, RZ, R187, RZ, P3, !PT ;  /* 0x000000bbffbb7210 */ /* 0x000fe20001f9e4ff */
[----:B------:R-:W-:Y:S01]  /*181df0*/  IMAD.WIDE.U32 R62, R202, R207, RZ ;  /* 0x000000cfca3e7225 */ /* 0x000fe200078e00ff */
[----:B------:R-:W-:Y:S02]  /*181e00*/  IADD3 RZ, P3, PT, R168, R116, RZ ;  /* 0x00000074a8ff7210 */ /* 0x000fe40007f7e0ff */
[----:B------:R-:W-:Y:S01]  /*181e10*/  IADD3.X R95, PT, PT, RZ, RZ, R95, P4, P5 ;  /* 0x000000ffff5f7210 */ /* 0x000fe200027ea45f */
[----:B------:R-:W-:Y:S01]  /*181e20*/  IMAD.X R65, RZ, RZ, RZ, P6 ;  /* 0x000000ffff417224 */ /* 0x000fe200030e06ff */
[----:B------:R-:W-:Y:S01]  /*181e30*/  IADD3 R63, P6, PT, R208, R63, RZ ;  /* 0x0000003fd03f7210 */ /* 0x000fe20007fde0ff */
[----:B------:R-:W-:Y:S01]  /*181e40*/  IMAD.WIDE.U32 R36, R202, R197, R36 ;  /* 0x000000c5ca247225 */ /* 0x000fe200078e0024 */
[----:B------:R-:W-:-:S02]  /*181e50*/  IADD3 R186, P5, PT, R187, R186, RZ ;  /* 0x000000babbba7210 */ /* 0x000fc40007fbe0ff */
[----:B------:R-:W-:Y:S01]  /*181e60*/  IADD3.X RZ, P3, PT, R169, R67, RZ, P3, !PT ;  /* 0x00000043a9ff7210 */ /* 0x000fe20001f7e4ff */
[----:B------:R-:W-:Y:S01]  /*181e70*/  IMAD.MOV.U32 R64, RZ, RZ, R209 ;  /* 0x000000ffff407224 */ /* 0x000fe200078e00d1 */
[----:B------:R-:W-:Y:S01]  /*181e80*/  IADD3 RZ, P4, PT, RZ, R36, RZ ;  /* 0x00000024ffff7210 */ /* 0x000fe20007f9e0ff */
[----:B------:R-:W-:Y:S01]  /*181e90*/  IMAD.IADD R37, R37, 0x1, R26 ;  /* 0x0000000125257824 */ /* 0x000fe200078e021a */
[----:B------:R-:W-:Y:S01]  /*181ea0*/  IADD3.X R187, P5, PT, R56, R95, RZ, P5, !PT ;  /* 0x0000005f38bb7210 */ /* 0x000fe20002fbe4ff */
[----:B------:R-:W-:Y:S01]  /*181eb0*/  IMAD.WIDE.U32.X R64, R203, R206, R64, P6 ;  /* 0x000000cecb407225 */ /* 0x000fe200030e0440 */
[----:B------:R-:W-:Y:S02]  /*181ec0*/  IADD3 RZ, P6, PT, R2, R66, RZ ;  /* 0x0000004202ff7210 */ /* 0x000fe40007fde0ff */
[----:B------:R-:W-:Y:S01]  /*181ed0*/  IADD3.X RZ, P4, PT, RZ, R37, RZ, P4, !PT ;  /* 0x00000025ffff7210 */ /* 0x000fe2000279e4ff */
[----:B------:R-:W-:Y:S01]  /*181ee0*/  IMAD.WIDE.U32 R26, R50, 0x434bacd7, R2 ;  /* 0x434bacd7321a7825 */ /* 0x000fe200078e0002 */
[----:B------:R-:W-:-:S02]  /*181ef0*/  IADD3.X RZ, P6, PT, R3, R55, RZ, P6, !PT ;  /* 0x0000003703ff7210 */ /* 0x000fc400037de4ff */
[----:B------:R-:W-:Y:S01]  /*181f00*/  IADD3.X R31, P4, PT, RZ, R31, RZ, P4, !PT ;  /* 0x0000001fff1f7210 */ /* 0x000fe2000279e4ff */
[----:B------:R-:W-:Y:S01]  /*181f10*/  IMAD.WIDE.U32 R2, R202, R200, R168 ;  /* 0x000000c8ca027225 */ /* 0x000fe200078e00a8 */
[----:B------:R-:W-:Y:S02]  /*181f20*/  IADD3.X R68, P2, PT, RZ, R100, RZ, P2, !PT ;  /* 0x00000064ff447210 */ /* 0x000fe4000175e4ff */
[----:B------:R-:W-:Y:S01]  /*181f30*/  IADD3.X R5, PT, PT, RZ, RZ, R5, P4, P0 ;  /* 0x000000ffff057210 */ /* 0x000fe200027e0405 */
[----:B------:R-:W-:Y:S01]  /*181f40*/  IMAD.IADD R104, R3, 0x1, R104 ;  /* 0x0000000103687824 */ /* 0x000fe200078e0268 */
[----:B------:R-:W-:Y:S01]  /*181f50*/  IADD3.X R3, P1, PT, RZ, R96, RZ, P1, !PT ;  /* 0x00000060ff037210 */ /* 0x000fe20000f3e4ff */
[----:B------:R-:W-:Y:S01]  /*181f60*/  IMAD.IADD R58, R27, 0x1, R58 ;  /* 0x000000011b3a7824 */ /* 0x000fe200078e023a */
[----:B------:R-:W-:Y:S01]  /*181f70*/  IADD3 R2, P0, PT, R31, R2, RZ ;  /* 0x000000021f027210 */ /* 0x000fe20007f1e0ff */
[----:B------:R-:W-:Y:S01]  /*181f80*/  IMAD.WIDE.U32 R50, R50, 0x397fe69a, R216 ;  /* 0x397fe69a32327825 */ /* 0x000fe200078e00d8 */
[----:B------:R-:W-:-:S02]  /*181f90*/  IADD3.X R31, P5, PT, RZ, R3, RZ, P5, !PT ;  /* 0x00000003ff1f7210 */ /* 0x000fc40002fbe4ff */
[----:B------:R-:W-:Y:S01]  /*181fa0*/  IADD3.X R3, P0, PT, R104, R5, RZ, P0, !PT ;  /* 0x0000000568037210 */ /* 0x000fe2000071e4ff */
[----:B------:R-:W-:Y:S01]  /*181fb0*/  IMAD.WIDE.U32 R4, R201, R202, R186 ;  /* 0x000000cac9047225 */ /* 0x000fe200078e00ba */
[----:B------:R-:W-:Y:S02]  /*181fc0*/  IADD3.X R27, P3, PT, RZ, R160, RZ, P3, !PT ;  /* 0x000000a0ff1b7210 */ /* 0x000fe40001f7e4ff */
[----:B------:R-:W-:Y:S01]  /*181fd0*/  IADD3.X R97, PT, PT, RZ, RZ, R97, P5, P1 ;  /* 0x000000ffff617210 */ /* 0x000fe20002fe2461 */
[----:B------:R-:W-:Y:S01]  /*181fe0*/  IMAD.IADD R106, R5, 0x1, R106 ;  /* 0x00000001056a7824 */ /* 0x000fe200078e026a */
[----:B------:R-:W-:Y:S01]  /*181ff0*/  IADD3.X R27, P1, PT, RZ, R27, RZ, P0, !PT ;  /* 0x0000001bff1b7210 */ /* 0x000fe2000073e4ff */
[----:B------:R-:W-:Y:S01]  /*182000*/  IMAD.IADD R60, R51, 0x1, R60 ;  /* 0x00000001333c7824 */ /* 0x000fe200078e023c */
[----:B------:R-:W-:Y:S01]  /*182010*/  IADD3 RZ, P4, PT, R186, R136, RZ ;  /* 0x00000088baff7210 */ /* 0x000fe20007f9e0ff */
[----:B------:R-:W-:Y:S01]  /*182020*/  IMAD.WIDE.U32 R94, R204, R204, RZ ;  /* 0x000000cccc5e7225 */ /* 0x000fe200078e00ff */
[----:B------:R-:W-:-:S02]  /*182030*/  IADD3 R26, P5, PT, R31, R26, RZ ;  /* 0x0000001a1f1a7210 */ /* 0x000fc40007fbe0ff */
[----:B------:R-:W-:Y:S01]  /*182040*/  IADD3.X R161, PT, PT, RZ, RZ, R161, P1, P3 ;  /* 0x000000ffffa17210 */ /* 0x000fe20000fe64a1 */
[----:B------:R-:W-:Y:S01]  /*182050*/  IMAD.WIDE.U32 R56, R207, R204, RZ ;  /* 0x000000cccf387225 */ /* 0x000fe200078e00ff */
[----:B------:R-:W-:Y:S02]  /*182060*/  IADD3.X RZ, P4, PT, R187, R103, RZ, P4, !PT ;  /* 0x00000067bbff7210 */ /* 0x000fe4000279e4ff */
[----:B------:R-:W-:Y:S02]  /*182070*/  IADD3 R4, P1, PT, R27, R4, RZ ;  /* 0x000000041b047210 */ /* 0x000fe40007f3e0ff */
[----:B------:R-:W-:Y:S02]  /*182080*/  IADD3 R11, P0, PT, R11, R34, RZ ;  /* 0x000000220b0b7210 */ /* 0x000fe40007f1e0ff */
[----:B------:R-:W-:Y:S01]  /*182090*/  IADD3.X R27, P5, PT, R58, R97, RZ, P5, !PT ;  /* 0x000000613a1b7210 */ /* 0x000fe20002fbe4ff */
[----:B------:R-:W-:Y:S01]  /*1820a0*/  IMAD.WIDE.U32 R96, R205, R204, RZ ;  /* 0x000000cccd607225 */ /* 0x000fe200078e00ff */
[----:B------:R-:W-:-:S02]  /*1820b0*/  IADD3.X R34, P6, PT, RZ, R98, RZ, P6, !PT ;  /* 0x00000062ff227210 */ /* 0x000fc400037de4ff */
[----:B------:R-:W-:Y:S02]  /*1820c0*/  IADD3.X R5, P1, PT, R106, R161, RZ, P1, !PT ;  /* 0x000000a16a057210 */ /* 0x000fe40000f3e4ff */
[----:B------:R-:W-:Y:S02]  /*1820d0*/  IADD3.X R31, P4, PT, RZ, R164, RZ, P4, !PT ;  /* 0x000000a4ff1f7210 */ /* 0x000fe4000279e4ff */
[----:B------:R-:W-:Y:S01]  /*1820e0*/  IADD3.X R51, P5, PT, RZ, R34, RZ, P5, !PT ;  /* 0x00000022ff337210 */ /* 0x000fe20002fbe4ff */
[----:B------:R-:W-:Y:S01]  /*1820f0*/  IMAD.WIDE.U32 R34, R202, R202, R26 ;  /* 0x000000caca227225 */ /* 0x000fe200078e001a */
[----:B------:R-:W-:Y:S02]  /*182100*/  IADD3.X R31, P1, PT, RZ, R31, RZ, P1, !PT ;  /* 0x0000001fff1f7210 */ /* 0x000fe40000f3e4ff */
[----:B------:R-:W-:Y:S01]  /*182110*/  IADD3.X R99, PT, PT, RZ, RZ, R99, P5, P6 ;  /* 0x000000ffff637210 */ /* 0x000fe20002fec463 */
[----:B------:R-:W-:Y:S01]  /*182120*/  IMAD.IADD R52, R35, 0x1, R52 ;  /* 0x0000000123347824 */ /* 0x000fe200078e0234 */
[----:B------:R-:W-:Y:S01]  /*182130*/  IADD3 R34, P5, PT, R31, R34, RZ ;  /* 0x000000221f227210 */ /* 0x000fe20007fbe0ff */
[----:B------:R-:W-:Y:S01]  /*182140*/  IMAD R31, R37, -0x30003, RZ ;  /* 0xfffcfffd251f7824 */ /* 0x000fe200078e02ff */
[----:B------:R-:W-:-:S02]  /*182150*/  IADD3 RZ, P3, PT, R26, R214, RZ ;  /* 0x000000d61aff7210 */ /* 0x000fc40007f7e0ff */
[----:B------:R-:W-:Y:S01]  /*182160*/  IADD3 R26, P6, PT, R51, R50, RZ ;  /* 0x00000032331a7210 */ /* 0x000fe20007fde0ff */
[C---:B------:R-:W-:Y:S01]  /*182170*/  IMAD.WIDE.U32 R50, R36.reuse, -0x30003, RZ ;  /* 0xfffcfffd24327825 */ /* 0x040fe200078e00ff */
[----:B------:R-:W-:Y:S02]  /*182180*/  IADD3.X R165, PT, PT, RZ, RZ, R165, P1, P4 ;  /* 0x000000ffffa57210 */ /* 0x000fe40000fe84a5 */
[----:B------:R-:W-:Y:S01]  /*182190*/  IADD3.X RZ, P3, PT, R27, R61, RZ, P3, !PT ;  /* 0x0000003d1bff7210 */ /* 0x000fe20001f7e4ff */
[----:B------:R-:W-:Y:S01]  /*1821a0*/  IMAD R31, R36, -0x760c0004, R31 ;  /* 0x89f3fffc241f7824 */ /* 0x000fe200078e021f */
[----:B------:R-:W-:Y:S01]  /*1821b0*/  IADD3.X R27, P6, PT, R60, R99, RZ, P6, !PT ;  /* 0x000000633c1b7210 */ /* 0x000fe200037de4ff */
[----:B------:R-:W-:Y:S01]  /*1821c0*/  IMAD.WIDE.U32 R60, R206, R204, RZ ;  /* 0x000000ccce3c7225 */ /* 0x000fe200078e00ff */
[----:B------:R-:W-:Y:S02]  /*1821d0*/  IADD3.X R35, P5, PT, R52, R165, RZ, P5, !PT ;  /* 0x000000a534237210 */ /* 0x000fe40002fbe4ff */
[----:B------:R-:W-:Y:S01]  /*1821e0*/  IADD3.X R52, P1, PT, RZ, R190, RZ, P3, !PT ;  /* 0x000000beff347210 */ /* 0x000fe20001f3e4ff */
[----:B------:R-:W-:Y:S01]  /*1821f0*/  IMAD.IADD R31, R51, 0x1, R31 ;  /* 0x00000001331f7824 */ /* 0x000fe200078e021f */
[----:B------:R-:W-:Y:S01]  /*182200*/  IADD3.X R58, P3, PT, R156, R73, RZ, P0, !PT ;  /* 0x000000499c3a7210 */ /* 0x000fe2000077e4ff */
[----:B------:R-:W-:Y:S01]  /*182210*/  IMAD.WIDE.U32 R96, P0, R204, R205, R96 ;  /* 0x000000cdcc607225 */ /* 0x000fe20007800060 */
[----:B------:R-:W-:-:S02]  /*182220*/  IADD3.X R68, P6, PT, RZ, R68, RZ, P6, !PT ;  /* 0x00000044ff447210 */ /* 0x000fc400037de4ff */
[----:B------:R-:W-:Y:S01]  /*182230*/  IADD3.X R52, P5, PT, RZ, R52, RZ, P5, !PT ;  /* 0x00000034ff347210 */ /* 0x000fe20002fbe4ff */
[----:B------:R-:W-:Y:S01]  /*182240*/  IMAD.WIDE.U32 R164, R31, -0x5555, RZ ;  /* 0xffffaaab1fa47825 */ /* 0x000fe200078e00ff */
[----:B------:R-:W-:Y:S02]  /*182250*/  IADD3.X R51, PT, PT, RZ, RZ, R101, P6, P2 ;  /* 0x000000ffff337210 */ /* 0x000fe400037e4465 */
[----:B------:R-:W-:Y:S01]  /*182260*/  IADD3 R95, P2, PT, R96, R95, RZ ;  /* 0x0000005f605f7210 */ /* 0x000fe20007f5e0ff */
[----:B------:R-:W-:Y:S01]  /*182270*/  IMAD.WIDE.U32 R60, P4, R205, R207, R60 ;  /* 0x000000cfcd3c7225 */ /* 0x000fe2000788003c */
[----:B------:R-:W-:-:S03]  /*182280*/  IADD3.X R73, PT, PT, RZ, RZ, R191, P5, P1 ;  /* 0x000000ffff497210 */ /* 0x000fc60002fe24bf */
[----:B------:R-:W-:Y:S01]  /*182290*/  IMAD.WIDE.U32 R156, R31, -0x94f09dc, RZ ;  /* 0xf6b0f6241f9c7825 */ /* 0x000fe200078e00ff */
[----:B------:R-:W-:-:S03]  /*1822a0*/  IADD3 R57, P5, PT, R60, R57, RZ ;  /* 0x000000393c397210 */ /* 0x000fc60007fbe0ff */
[----:B------:R-:W-:Y:S02]  /*1822b0*/  IMAD.X R67, RZ, RZ, RZ, P0 ;  /* 0x000000ffff437224 */ /* 0x000fe400000e06ff */
[----:B------:R-:W-:Y:S02]  /*1822c0*/  IMAD.MOV.U32 R66, RZ, RZ, R97 ;  /* 0x000000ffff427224 */ /* 0x000fe400078e0061 */
[----:B------:R-:W-:-:S04]  /*1822d0*/  IMAD.WIDE.U32 R98, R50, -0x5555, RZ ;  /* 0xffffaaab32627825 */ /* 0x000fc800078e00ff */
[----:B------:R-:W-:Y:S01]  /*1822e0*/  IMAD.WIDE.U32 R164, P1, R50, -0x46010001, R164 ;  /* 0xb9feffff32a47825 */ /* 0x000fe200078200a4 */
[----:B------:R-:W-:-:S03]  /*1822f0*/  IADD3 RZ, P0, PT, R36, R98, RZ ;  /* 0x0000006224ff7210 */ /* 0x000fc60007f1e0ff */
[----:B------:R-:W-:-:S04]  /*182300*/  IMAD.WIDE.U32 R136, R31, -0xc7aed41, RZ ;  /* 0xf38512bf1f887825 */ /* 0x000fc800078e00ff */
[----:B------:R-:W-:Y:S01]  /*182310*/  IMAD.X R55, RZ, RZ, RZ, P4 ;  /* 0x000000ffff377224 */ /* 0x000fe200020e06ff */
[----:B------:R-:W-:Y:S01]  /*182320*/  IADD3 R115, P4, PT, R164, R99, RZ ;  /* 0x00000063a4737210 */ /* 0x000fe20007f9e0ff */
[----:B------:R-:W-:Y:S02]  /*182330*/  IMAD.MOV.U32 R54, RZ, RZ, R61 ;  /* 0x000000ffff367224 */ /* 0x000fe400078e003d */
[----:B------:R-:W-:Y:S01]  /*182340*/  IMAD.WIDE.U32.X R66, R205, R205, R66, P2 ;  /* 0x000000cdcd427225 */ /* 0x000fe200010e0442 */
[----:B------:R-:W-:-:S03]  /*182350*/  IADD3.X RZ, P0, PT, R37, R115, RZ, P0, !PT ;  /* 0x0000007325ff7210 */ /* 0x000fc6000071e4ff */
[----:B------:R-:W-:-:S04]  /*182360*/  IMAD.WIDE.U32 R160, R31, -0x4eac0001, RZ ;  /* 0xb153ffff1fa07825 */ /* 0x000fc800078e00ff */
[----:B------:R-:W-:-:S04]  /*182370*/  IMAD.WIDE.U32 R116, R31, 0x434bacd7, RZ ;  /* 0x434bacd71f747825 */ /* 0x000fc800078e00ff */
[----:B------:R-:W-:-:S04]  /*182380*/  IMAD.WIDE.U32 R100, R31, 0x397fe69a, RZ ;  /* 0x397fe69a1f647825 */ /* 0x000fc800078e00ff */
[----:B------:R-:W-:-:S04]  /*182390*/  IMAD.WIDE.U32 R156, P2, R50, 0x6730d2a0, R156 ;  /* 0x6730d2a0329c7825 */ /* 0x000fc8000784009c */
[----:B------:R-:W-:-:S04]  /*1823a0*/  IMAD.WIDE.U32.X R54, R205, R206, R54, P5 ;  /* 0x000000cecd367225 */ /* 0x000fc800028e0436 */
[----:B------:R-:W-:-:S04]  /*1823b0*/  IMAD.WIDE.U32 R98, R50, -0x5555, R36 ;  /* 0xffffaaab32627825 */ /* 0x000fc800078e0024 */
        /* <DEDUP_REMOVED lines=8> */
[----:B------:R-:W-:Y:S01]  /*182440*/  IADD3 RZ, P5, PT, RZ, R98, RZ ;  /* 0x00000062ffff7210 */ /* 0x000fe20007fbe0ff */
[----:B------:R-:W-:Y:S02]  /*182450*/  IMAD.IADD R98, R99, 0x1, R164 ;  /* 0x0000000163627824 */ /* 0x000fe400078e02a4 */
[----:B------:R-:W-:Y:S01]  /*182460*/  IMAD.X R103, RZ, RZ, RZ, P1 ;  /* 0x000000ffff677224 */ /* 0x000fe200008e06ff */
[----:B------:R-:W-:Y:S01]  /*182470*/  IADD3 RZ, P1, PT, R2, R168, RZ ;  /* 0x000000a802ff7210 */ /* 0x000fe20007f3e0ff */
[----:B------:R-:W-:Y:S01]  /*182480*/  IMAD.X R99, RZ, RZ, RZ, P2 ;  /* 0x000000ffff637224 */ /* 0x000fe200010e06ff */
[----:B------:R-:W-:Y:S01]  /*182490*/  IADD3 R61, P2, PT, R160, R169, RZ ;  /* 0x000000a9a03d7210 */ /* 0x000fe20007f5e0ff */
[----:B------:R-:W-:Y:S01]  /*1824a0*/  IMAD.WIDE.U32 R168, R50, -0x94f09dc, RZ ;  /* 0xf6b0f62432a87825 */ /* 0x000fe200078e00ff */
[----:B------:R-:W-:Y:S02]  /*1824b0*/  IADD3.X RZ, P5, PT, RZ, R98, RZ, P5, !PT ;  /* 0x00000062ffff7210 */ /* 0x000fe40002fbe4ff */
[----:B------:R-:W-:Y:S01]  /*1824c0*/  IADD3.X RZ, P1, PT, R3, R61, RZ, P1, !PT ;  /* 0x0000003d03ff7210 */ /* 0x000fe20000f3e4ff */
[----:B------:R-:W-:-:S02]  /*1824d0*/  IMAD.MOV.U32 R218, RZ, RZ, R165 ;  /* 0x000000ffffda7224 */ /* 0x000fc400078e00a5 */
[----:B------:R-:W-:Y:S02]  /*1824e0*/  IMAD.X R217, RZ, RZ, RZ, P6 ;  /* 0x000000ffffd97224 */ /* 0x000fe400030e06ff */
[----:B------:R-:W-:Y:S01]  /*1824f0*/  IMAD.WIDE.U32.X R218, R31, -0x46010001, R218, P4 ;  /* 0xb9feffff1fda7825 */ /* 0x000fe200020e04da */
[----:B------:R-:W-:-:S03]  /*182500*/  IADD3 R115, P4, PT, R156, R169, RZ ;  /* 0x000000a99c737210 */ /* 0x000fc60007f9e0ff */
[----:B------:R-:W-:-:S04]  /*182510*/  IMAD.WIDE.U32 R164, R205, R207, RZ ;  /* 0x000000cfcda47225 */ /* 0x000fc800078e00ff */
[----:B------:R-:W-:Y:S02]  /*182520*/  IMAD.MOV.U32 R216, RZ, RZ, R161 ;  /* 0x000000ffffd87224 */ /* 0x000fe400078e00a1 */
[----:B------:R-:W-:Y:S02]  /*182530*/  IMAD.MOV.U32 R214, RZ, RZ, R157 ;  /* 0x000000ffffd67224 */ /* 0x000fe400078e009d */
[----:B------:R-:W-:Y:S01]  /*182540*/  IMAD.WIDE.U32.X R216, R31, 0x1eabfffe, R216, P2 ;  /* 0x1eabfffe1fd87825 */ /* 0x000fe200010e04d8 */
[----:B------:R-:W-:-:S03]  /*182550*/  IADD3 RZ, P2, PT, R4, R168, RZ ;  /* 0x000000a804ff7210 */ /* 0x000fc60007f5e0ff */
[----:B------:R-:W-:Y:S01]  /*182560*/  IMAD.WIDE.U32.X R214, R31, 0x6730d2a0, R214, P4 ;  /* 0x6730d2a01fd67825 */ /* 0x000fe200020e04d6 */
[----:B------:R-:W-:-:S03]  /*182570*/  IADD3.X RZ, P2, PT, R5, R115, RZ, P2, !PT ;  /* 0x0000007305ff7210 */ /* 0x000fc6000175e4ff */
[----:B------:R-:W-:-:S04]  /*182580*/  IMAD.WIDE.U32 R164, P4, R204, R206, R164 ;  /* 0x000000cecca47225 */ /* 0x000fc800078800a4 */
[----:B------:R-:W-:-:S04]  /*182590*/  IMAD.WIDE.U32 R168, R50, 0x434bacd7, RZ ;  /* 0x434bacd732a87825 */ /* 0x000fc800078e00ff */
[----:B------:R-:W-:-:S04]  /*1825a0*/  IMAD.WIDE.U32 R190, R50, -0xc7aed41, RZ ;  /* 0xf38512bf32be7825 */ /* 0x000fc800078e00ff */
[----:B------:R-:W-:Y:S01]  /*1825b0*/  IMAD.X R161, RZ, RZ, RZ, P4 ;  /* 0x000000ffffa17224 */ /* 0x000fe200020e06ff */
[----:B------:R-:W-:Y:S01]  /*1825c0*/  IADD3 R97, P4, PT, R116, R169, RZ ;  /* 0x000000a974617210 */ /* 0x000fe20007f9e0ff */
[----:B------:R-:W-:Y:S01]  /*1825d0*/  IMAD.WIDE.U32 R220, R50, -0x4eac0001, R2 ;  /* 0xb153ffff32dc7825 */ /* 0x000fe200078e0002 */
[----:B------:R-:W-:-:S03]  /*1825e0*/  IADD3 R61, P6, PT, R136, R191, RZ ;  /* 0x000000bf883d7210 */ /* 0x000fc60007fde0ff */
[----:B------:R-:W-:-:S04]  /*1825f0*/  IMAD.WIDE.U32 R2, R50, 0x397fe69a, RZ ;  /* 0x397fe69a32027825 */ /* 0x000fc800078e00ff */
[----:B------:R-:W-:Y:S02]  /*182600*/  IMAD.MOV.U32 R102, RZ, RZ, R117 ;  /* 0x000000ffff667224 */ /* 0x000fe400078e0075 */
[----:B------:R-:W-:-:S04]  /*182610*/  IMAD.WIDE.U32 R36, R204, R207, RZ ;  /* 0x000000cfcc247225 */ /* 0x000fc800078e00ff */
[----:B------:R-:W-:Y:S02]  /*182620*/  IMAD.MOV.U32 R186, RZ, RZ, R137 ;  /* 0x000000ffffba7224 */ /* 0x000fe400078e0089 */
[----:B------:R-:W-:Y:S01]  /*182630*/  IMAD.IADD R104, R221, 0x1, R160 ;  /* 0x00000001dd687824 */ /* 0x000fe200078e02a0 */
[----:B------:R-:W-:Y:S01]  /*182640*/  IADD3.X R221, P0, PT, RZ, R218, RZ, P0, !PT ;  /* 0x000000daffdd7210 */ /* 0x000fe2000071e4ff */
[C---:B------:R-:W-:Y:S01]  /*182650*/  IMAD.WIDE.U32.X R102, R31.reuse, 0x4b1ba7b6, R102, P4 ;  /* 0x4b1ba7b61f667825 */ /* 0x040fe200020e0466 */
[----:B------:R-:W-:Y:S02]  /*182660*/  IADD3 R3, P4, PT, R100, R3, RZ ;  /* 0x0000000364037210 */ /* 0x000fe40007f9e0ff */
[----:B------:R-:W-:Y:S01]  /*182670*/  IADD3.X R221, P5, PT, RZ, R221, RZ, P5, !PT ;  /* 0x000000ddffdd7210 */ /* 0x000fe20002fbe4ff */
[----:B------:R-:W-:Y:S01]  /*182680*/  IMAD.WIDE.U32.X R186, R31, 0x64774b84, R186, P6 ;  /* 0x64774b841fba7825 */ /* 0x000fe200030e04ba */
[----:B------:R-:W-:Y:S02]  /*182690*/  IADD3 R37, P6, PT, R164, R37, RZ ;  /* 0x00000025a4257210 */ /* 0x000fe40007fde0ff */
[----:B------:R-:W-:Y:S01]  /*1826a0*/  IADD3.X R219, PT, PT, RZ, RZ, R219, P5, P0 ;  /* 0x000000ffffdb7210 */ /* 0x000fe20002fe04db */
[----:B------:R-:W-:Y:S01]  /*1826b0*/  IMAD.MOV.U32 R98, RZ, RZ, R101 ;  /* 0x000000ffff627224 */ /* 0x000fe200078e0065 */
[----:B------:R-:W-:Y:S01]  /*1826c0*/  IADD3 RZ, P5, PT, R34, R190, RZ ;  /* 0x000000be22ff7210 */ /* 0x000fe20007fbe0ff */
[----:B------:R-:W-:-:S02]  /*1826d0*/  IMAD.MOV.U32 R160, RZ, RZ, R165 ;  /* 0x000000ffffa07224 */ /* 0x000fc400078e00a5 */
[----:B------:R-:W-:Y:S01]  /*1826e0*/  IMAD.WIDE.U32.X R98, R31, 0x1a0111ea, R98, P4 ;  /* 0x1a0111ea1f627825 */ /* 0x000fe200020e0462 */
[----:B------:R-:W-:Y:S02]  /*1826f0*/  IADD3 R220, P4, PT, R221, R220, RZ ;  /* 0x000000dcdddc7210 */ /* 0x000fe40007f9e0ff */
[----:B------:R-:W-:Y:S01]  /*182700*/  IADD3.X R31, P1, PT, RZ, R216, RZ, P1, !PT ;  /* 0x000000d8ff1f7210 */ /* 0x000fe20000f3e4ff */
[----:B------:R-:W-:Y:S01]  /*182710*/  IMAD.WIDE.U32.X R160, R205, R206, R160, P6 ;  /* 0x000000cecda07225 */ /* 0x000fe200030e04a0 */
[----:B------:R-:W-:Y:S02]  /*182720*/  IADD3 RZ, P6, PT, R26, R184, RZ ;  /* 0x000000b81aff7210 */ /* 0x000fe40007fde0ff */
[----:B------:R-:W-:Y:S01]  /*182730*/  IADD3.X R221, P4, PT, R104, R219, RZ, P4, !PT ;  /* 0x000000db68dd7210 */ /* 0x000fe2000279e4ff */
        /* <DEDUP_REMOVED lines=14> */
[----:B------:R-:W-:-:S02]  /*182820*/  IADD3 R156, P1, PT, R68, R11, RZ ;  /* 0x0000000b449c7210 */ /* 0x000fc40007f3e0ff */
[----:B------:R-:W-:Y:S02]  /*182830*/  IADD3.X R5, P4, PT, R157, R216, RZ, P4, !PT ;  /* 0x000000d89d057210 */ /* 0x000fe4000279e4ff */
        /* <DEDUP_REMOVED lines=8> */
[----:B------:R-:W-:Y:S02]  /*1828c0*/  IADD3.X R35, P6, PT, R136, R215, RZ, P6, !PT ;  /* 0x000000d788237210 */ /* 0x000fe400037de4ff */
[----:B------:R-:W-:Y:S02]  /*1828d0*/  IADD3.X R11, P5, PT, RZ, R186, RZ, P5, !PT ;  /* 0x000000baff0b7210 */ /* 0x000fe40002fbe4ff */
[----:B------:R-:W-:Y:S01]  /*1828e0*/  IADD3.X RZ, P0, PT, R157, R53, RZ, P0, !PT ;  /* 0x000000359dff7210 */ /* 0x000fe2000071e4ff */
[----:B------:R-:W-:Y:S01]  /*1828f0*/  IMAD.WIDE.U32 R156, R202, R207, R156 ;  /* 0x000000cfca9c7225 */ /* 0x000fe200078e009c */
[----:B------:R-:W-:-:S02]  /*182900*/  IADD3.X R11, P6, PT, RZ, R11, RZ, P6, !PT ;  /* 0x0000000bff0b7210 */ /* 0x000fc400037de4ff */
[----:B------:R-:W-:Y:S01]  /*182910*/  IADD3 RZ, P2, PT, R26, R168, RZ ;  /* 0x000000a81aff7210 */ /* 0x000fe20007f5e0ff */
[----:B------:R-:W-:Y:S01]  /*182920*/  IMAD.WIDE.U32 R52, R50, 0x434bacd7, R26 ;  /* 0x434bacd732347825 */ /* 0x000fe200078e001a */
[----:B------:R-:W-:Y:S02]  /*182930*/  IADD3.X R187, PT, PT, RZ, RZ, R187, P6, P5 ;  /* 0x000000ffffbb7210 */ /* 0x000fe400037ea4bb */
[----:B------:R-:W-:Y:S01]  /*182940*/  IADD3 R156, P6, PT, R31, R156, RZ ;  /* 0x0000009c1f9c7210 */ /* 0x000fe20007fde0ff */
[----:B------:R-:W-:Y:S01]  /*182950*/  IMAD.IADD R180, R157, 0x1, R180 ;  /* 0x000000019db47824 */ /* 0x000fe200078e02b4 */
[----:B------:R-:W-:Y:S01]  /*182960*/  IADD3 R52, P5, PT, R11, R52, RZ ;  /* 0x000000340b347210 */ /* 0x000fe20007fbe0ff */
[----:B------:R-:W-:Y:S01]  /*182970*/  IMAD.IADD R116, R53, 0x1, R116 ;  /* 0x0000000135747824 */ /* 0x000fe200078e0274 */
[----:B------:R-:W-:Y:S02]  /*182980*/  IADD3 RZ, P4, PT, R220, R28, RZ ;  /* 0x0000001cdcff7210 */ /* 0x000fe40007f9e0ff */
[----:B------:R-:W-:-:S02]  /*182990*/  IADD3.X R157, P6, PT, R180, R183, RZ, P6, !PT ;  /* 0x000000b7b49d7210 */ /* 0x000fc400037de4ff */
[----:B------:R-:W-:Y:S02]  /*1829a0*/  IADD3.X R11, P0, PT, RZ, R110, RZ, P0, !PT ;  /* 0x0000006eff0b7210 */ /* 0x000fe4000071e4ff */
[----:B------:R-:W-:Y:S01]  /*1829b0*/  IADD3.X RZ, P2, PT, R27, R97, RZ, P2, !PT ;  /* 0x000000611bff7210 */ /* 0x000fe2000175e4ff */
[----:B------:R-:W-:Y:S01]  /*1829c0*/  IMAD.WIDE.U32 R50, R50, 0x397fe69a, R156 ;  /* 0x397fe69a32327825 */ /* 0x000fe200078e009c */
[----:B------:R-:W-:Y:S02]  /*1829d0*/  IADD3.X RZ, P4, PT, R221, R29, RZ, P4, !PT ;  /* 0x0000001dddff7210 */ /* 0x000fe4000279e4ff */
[----:B------:R-:W-:Y:S01]  /*1829e0*/  IADD3.X R11, P6, PT, RZ, R11, RZ, P6, !PT ;  /* 0x0000000bff0b7210 */ /* 0x000fe200037de4ff */
[----:B------:R-:W-:Y:S01]  /*1829f0*/  IMAD.WIDE.U32 R220, R204, R197, R220 ;  /* 0x000000c5ccdc7225 */ /* 0x000fe200078e00dc */
[----:B------:R-:W-:Y:S02]  /*182a00*/  IADD3.X R53, P5, PT, R116, R187, RZ, P5, !PT ;  /* 0x000000bb74357210 */ /* 0x000fe40002fbe4ff */
[----:B------:R-:W-:Y:S01]  /*182a10*/  IADD3.X R29, P3, PT, RZ, RZ, RZ, P3, !PT ;  /* 0x000000ffff1d7210 */ /* 0x000fe20001f7e4ff */
[----:B------:R-:W-:Y:S01]  /*182a20*/  IMAD.IADD R221, R221, 0x1, R30 ;  /* 0x00000001dddd7824 */ /* 0x000fe200078e021e */
[----:B------:R-:W-:Y:S01]  /*182a30*/  IADD3.X R27, P2, PT, RZ, R102, RZ, P2, !PT ;  /* 0x00000066ff1b7210 */ /* 0x000fe2000175e4ff */
[----:B------:R-:W-:Y:S01]  /*182a40*/  IMAD.IADD R100, R51, 0x1, R100 ;  /* 0x0000000133647824 */ /* 0x000fe200078e0264 */
[----:B------:R-:W-:Y:S01]  /*182a50*/  IADD3.X R61, PT, PT, RZ, RZ, R111, P6, P0 ;  /* 0x000000ffff3d7210 */ /* 0x000fe200037e046f */
[----:B------:R-:W-:Y:S01]  /*182a60*/  IMAD.X R28, RZ, RZ, RZ, P3 ;  /* 0x000000ffff1c7224 */ /* 0x000fe200018e06ff */
[----:B------:R-:W-:-:S02]  /*182a70*/  IADD3.X R27, P6, PT, RZ, R27, RZ, P5, !PT ;  /* 0x0000001bff1b7210 */ /* 0x000fc40002fde4ff */
[----:B------:R-:W-:Y:S02]  /*182a80*/  IADD3 RZ, P3, PT, RZ, R220, RZ ;  /* 0x000000dcffff7210 */ /* 0x000fe40007f7e0ff */
[----:B------:R-:W-:Y:S02]  /*182a90*/  IADD3 RZ, P0, PT, R4, R138, RZ ;  /* 0x0000008a04ff7210 */ /* 0x000fe40007f1e0ff */
[----:B------:R-:W-:Y:S02]  /*182aa0*/  IADD3.X R103, PT, PT, RZ, RZ, R103, P6, P2 ;  /* 0x000000ffff677210 */ /* 0x000fe400037e4467 */
[----:B------:R-:W-:Y:S02]  /*182ab0*/  IADD3 RZ, P2, PT, R156, R2, RZ ;  /* 0x000000029cff7210 */ /* 0x000fe40007f5e0ff */
[----:B------:R-:W-:Y:S02]  /*182ac0*/  IADD3.X R26, P1, PT, RZ, RZ, RZ, P1, !PT ;  /* 0x000000ffff1a7210 */ /* 0x000fe40000f3e4ff */
[----:B------:R-:W-:-:S02]  /*182ad0*/  IADD3.X R2, P4, PT, RZ, R6, RZ, P4, !PT ;  /* 0x00000006ff027210 */ /* 0x000fc4000279e4ff */
[----:B------:R-:W-:Y:S02]  /*182ae0*/  IADD3.X RZ, P3, PT, RZ, R221, RZ, P3, !PT ;  /* 0x000000ddffff7210 */ /* 0x000fe40001f7e4ff */
[----:B------:R-:W-:Y:S01]  /*182af0*/  IADD3.X RZ, P0, PT, R5, R69, RZ, P0, !PT ;  /* 0x0000004505ff7210 */ /* 0x000fe2000071e4ff */
[----:B------:R-:W-:Y:S01]  /*182b00*/  IMAD.WIDE.U32 R4, R204, R200, R4 ;  /* 0x000000c8cc047225 */ /* 0x000fe200078e0004 */
[----:B------:R-:W-:Y:S02]  /*182b10*/  IADD3.X RZ, P2, PT, R157, R3, RZ, P2, !PT ;  /* 0x000000039dff7210 */ /* 0x000fe4000175e4ff */
[----:B------:R-:W-:Y:S01]  /*182b20*/  IADD3 R26, P5, PT, R26, R29, RZ ;  /* 0x0000001d1a1a7210 */ /* 0x000fe20007fbe0ff */
[----:B------:R-:W-:Y:S01]  /*182b30*/  IMAD.IADD R108, R5, 0x1, R108 ;  /* 0x00000001056c7824 */ /* 0x000fe200078e026c */
[----:B------:R-:W-:Y:S02]  /*182b40*/  IADD3.X R3, P6, PT, RZ, R2, RZ, P3, !PT ;  /* 0x00000002ff037210 */ /* 0x000fe40001fde4ff */
[----:B------:R-:W-:-:S02]  /*182b50*/  IADD3.X R28, PT, PT, R28, RZ, RZ, P5, P1 ;  /* 0x000000ff1c1c7210 */ /* 0x000fc40002fe24ff */
[----:B------:R-:W-:Y:S02]  /*182b60*/  IADD3 R2, P3, PT, R3, R4, RZ ;  /* 0x0000000403027210 */ /* 0x000fe40007f7e0ff */
[----:B------:R-:W-:Y:S02]  /*182b70*/  IADD3.X R7, PT, PT, RZ, RZ, R7, P6, P4 ;  /* 0x000000ffff077210 */ /* 0x000fe400037e8407 */
[----:B------:R-:W-:Y:S01]  /*182b80*/  IADD3 R4, P5, PT, R27, R50, RZ ;  /* 0x000000321b047210 */ /* 0x000fe20007fbe0ff */
[----:B------:R-:W-:Y:S01]  /*182b90*/  IMAD R27, R221, -0x30003, RZ ;  /* 0xfffcfffddd1b7824 */ /* 0x000fe200078e02ff */
[----:B------:R-:W-:Y:S01]  /*182ba0*/  IADD3.X R3, P3, PT, R108, R7, RZ, P3, !PT ;  /* 0x000000076c037210 */ /* 0x000fe20001f7e4ff */
[----:B------:R-:W-:Y:S01]  /*182bb0*/  IMAD.WIDE.U32 R6, R220, -0x30003, RZ ;  /* 0xfffcfffddc067825 */ /* 0x000fe200078e00ff */
[----:B------:R-:W-:Y:S02]  /*182bc0*/  IADD3 RZ, P4, PT, R34, R152, RZ ;  /* 0x0000009822ff7210 */ /* 0x000fe40007f9e0ff */
[----:B------:R-:W-:Y:S01]  /*182bd0*/  IADD3.X R5, P5, PT, R100, R103, RZ, P5, !PT ;  /* 0x0000006764057210 */ /* 0x000fe20002fbe4ff */
[----:B------:R-:W-:Y:S01]  /*182be0*/  IMAD R27, R220, -0x760c0004, R27 ;  /* 0x89f3fffcdc1b7824 */ /* 0x000fe200078e021b */
[----:B------:R-:W-:Y:S01]  /*182bf0*/  IADD3.X R104, P2, PT, RZ, R98, RZ, P2, !PT ;  /* 0x00000062ff687210 */ /* 0x000fe2000175e4ff */
[----:B------:R-:W-:Y:S01]  /*182c00*/  IMAD.WIDE.U32 R100, R6, -0x5555, RZ ;  /* 0xffffaaab06647825 */ /* 0x000fe200078e00ff */
[----:B------:R-:W-:-:S02]  /*182c10*/  IADD3.X RZ, P1, PT, R35, R107, RZ, P4, !PT ;  /* 0x0000006b23ff7210 */ /* 0x000fc4000273e4ff */
[----:B------:R-:W-:Y:S01]  /*182c20*/  IADD3.X R157, P4, PT, RZ, R166, RZ, P0, !PT ;  /* 0x000000a6ff9d7210 */ /* 0x000fe2000079e4ff */
[----:B------:R-:W-:Y:S01]  /*182c30*/  IMAD.IADD R97, R7, 0x1, R27 ;  /* 0x0000000107617824 */ /* 0x000fe200078e021b */
[----:B------:R-:W-:Y:S01]  /*182c40*/  IADD3.X R104, P5, PT, RZ, R104, RZ, P5, !PT ;  /* 0x00000068ff687210 */ /* 0x000fe20002fbe4ff */
[----:B------:R-:W-:Y:S01]  /*182c50*/  IMAD.WIDE.U32 R34, R201, R204, R34 ;  /* 0x000000ccc9227225 */ /* 0x000fe200078e0022 */
[----:B------:R-:W-:Y:S02]  /*182c60*/  IADD3 R11, P6, PT, R11, R26, RZ ;  /* 0x0000001a0b0b7210 */ /* 0x000fe40007fde0ff */
[----:B------:R-:W-:Y:S01]  /*182c70*/  IADD3.X R157, P3, PT, RZ, R157, RZ, P3, !PT ;  /* 0x0000009dff9d7210 */ /* 0x000fe20001f7e4ff */
[----:B------:R-:W-:Y:S01]  /*182c80*/  IMAD.WIDE.U32 R50, R97, -0x94f09dc, RZ ;  /* 0xf6b0f62461327825 */ /* 0x000fe200078e00ff */
[----:B------:R-:W-:Y:S02]  /*182c90*/  IADD3.X R108, PT, PT, RZ, RZ, R99, P5, P2 ;  /* 0x000000ffff6c7210 */ /* 0x000fe40002fe4463 */
[----:B------:R-:W-:Y:S01]  /*182ca0*/  IADD3.X R61, P0, PT, R61, R28, RZ, P6, !PT ;  /* 0x0000001c3d3d7210 */ /* 0x000fe2000371e4ff */
[----:B------:R-:W-:Y:S01]  /*182cb0*/  IMAD.WIDE.U32 R68, R97, -0x5555, RZ ;  /* 0xffffaaab61447825 */ /* 0x000fe200078e00ff */
[----:B------:R-:W-:-:S02]  /*182cc0*/  IADD3.X R166, PT, PT, RZ, RZ, R167, P3, P4 ;  /* 0x000000ffffa67210 */ /* 0x000fc40001fe84a7 */
[----:B------:R-:W-:Y:S01]  /*182cd0*/  IADD3 RZ, P3, PT, R220, R100, RZ ;  /* 0x00000064dcff7210 */ /* 0x000fe20007f7e0ff */
        /* <DEDUP_REMOVED lines=10> */
[----:B------:R-:W-:Y:S02]  /*182d80*/  IMAD.IADD R155, R35, 0x1, R114 ;  /* 0x00000001239b7824 */ /* 0x000fe400078e0272 */
        /* <DEDUP_REMOVED lines=25> */
[----:B------:R-:W-:Y:S01]  /*182f20*/  IMAD.WIDE.U32.X R138, R97, -0x46010001, R138, P6 ;  /* 0xb9feffff618a7825 */ /* 0x000fe200030e048a */
[----:B------:R-:W-:-:S03]  /*182f30*/  IADD3 R154, P6, PT, R157, R34, RZ ;  /* 0x000000229d9a7210 */ /* 0x000fc60007fde0ff */
[----:B------:R-:W-:Y:S01]  /*182f40*/  IMAD.WIDE.U32 R152, R6, -0x5555, R220 ;  /* 0xffffaaab06987825 */ /* 0x000fe200078e00dc */
[----:B------:R-:W-:-:S03]  /*182f50*/  IADD3.X R155, P6, PT, R155, R166, RZ, P6, !PT ;  /* 0x000000a69b9b7210 */ /* 0x000fc600037de4ff */
[----:B------:R-:W-:Y:S01]  /*182f60*/  IMAD.WIDE.U32.X R106, R97, 0x64774b84, R106, P2 ;  /* 0x64774b84616a7825 */ /* 0x000fe200010e046a */
[----:B------:R-:W-:-:S03]  /*182f70*/  IADD3 R7, P2, PT, R26, R99, RZ ;  /* 0x000000631a077210 */ /* 0x000fc60007f5e0ff */
[----:B------:R-:W-:Y:S01]  /*182f80*/  IMAD.MOV.U32 R100, RZ, RZ, R29 ;  /* 0x000000ffff647224 */ /* 0x000fe200078e001d */
[----:B------:R-:W-:Y:S01]  /*182f90*/  IADD3.X R29, P1, PT, RZ, R172, RZ, P1, !PT ;  /* 0x000000acff1d7210 */ /* 0x000fe20000f3e4ff */
[----:B------:R-:W-:Y:S01]  /*182fa0*/  IMAD.MOV.U32 R34, RZ, RZ, R27 ;  /* 0x000000ffff227224 */ /* 0x000fe200078e001b */
[----:B------:R-:W-:Y:S01]  /*182fb0*/  IADD3.X R27, P3, PT, RZ, R138, RZ, P3, !PT ;  /* 0x0000008aff1b7210 */ /* 0x000fe20001f7e4ff */
[----:B------:R-:W-:Y:S01]  /*182fc0*/  IMAD.WIDE.U32.X R100, R97, 0x4b1ba7b6, R100, P4 ;  /* 0x4b1ba7b661647825 */ /* 0x000fe200020e0464 */
[----:B------:R-:W-:Y:S02]  /*182fd0*/  IADD3 RZ, P4, PT, RZ, R152, RZ ;  /* 0x00000098ffff7210 */ /* 0x000fe40007f9e0ff */
[----:B------:R-:W-:Y:S01]  /*182fe0*/  IADD3.X R29, P6, PT, RZ, R29, RZ, P6, !PT ;  /* 0x0000001dff1d7210 */ /* 0x000fe200037de4ff */
[----:B------:R-:W-:Y:S02]  /*182ff0*/  IMAD.IADD R68, R153, 0x1, R68 ;  /* 0x0000000199447824 */ /* 0x000fe400078e0244 */
[----:B------:R-:W-:Y:S01]  /*183000*/  IMAD.WIDE.U32.X R34, R97, 0x1a0111ea, R34, P2 ;  /* 0x1a0111ea61227825 */ /* 0x000fe200010e0422 */
[----:B------:R-:W-:-:S02]  /*183010*/  IADD3 RZ, P2, PT, R52, R70, RZ ;  /* 0x0000004634ff7210 */ /* 0x000fc40007f5e0ff */
        /* <DEDUP_REMOVED lines=34> */
[----:B------:R-:W-:-:S02]  /*183240*/  IADD3.X R59, P4, PT, R96, R113, RZ, P4, !PT ;  /* 0x00000071603b7210 */ /* 0x000fc4000279e4ff */
[----:B------:R-:W-:Y:S02]  /*183250*/  IADD3.X R27, P3, PT, RZ, R66, RZ, P3, !PT ;  /* 0x00000042ff1b7210 */ /* 0x000fe40001f7e4ff */
[----:B------:R-:W-:Y:S02]  /*183260*/  IADD3.X R11, P2, PT, RZ, R11, RZ, P2, !PT ;  /* 0x0000000bff0b7210 */ /* 0x000fe4000175e4ff */
[----:B------:R-:W-:Y:S02]  /*183270*/  IADD3 RZ, P5, PT, R52, R110, RZ ;  /* 0x0000006e34ff7210 */ /* 0x000fe40007fbe0ff */
[----:B------:R-:W-:Y:S02]  /*183280*/  IADD3.X R27, P4, PT, RZ, R27, RZ, P4, !PT ;  /* 0x0000001bff1b7210 */ /* 0x000fe4000279e4ff */
[----:B------:R-:W-:Y:S02]  /*183290*/  IADD3.X R115, PT, PT, RZ, RZ, R115, P2, P1 ;  /* 0x000000ffff737210 */ /* 0x000fe400017e2473 */
[----:B------:R-:W-:Y:S01]  /*1832a0*/  IADD3.X RZ, P5, PT, R53, R73, RZ, P5, !PT ;  /* 0x0000004935ff7210 */ /* 0x000fe20002fbe4ff */
[----:B------:R-:W-:Y:S01]  /*1832b0*/  IMAD.WIDE.U32 R52, R6, 0x434bacd7, R58 ;  /* 0x434bacd706347825 */ /* 0x000fe200078e003a */
[----:B------:R-:W-:-:S02]  /*1832c0*/  IADD3 R4, P1, PT, R11, R4, RZ ;  /* 0x000000040b047210 */ /* 0x000fc40007f3e0ff */
[----:B------:R-:W-:Y:S01]  /*1832d0*/  IADD3.X R51, P6, PT, R108, R61, RZ, P6, !PT ;  /* 0x0000003d6c337210 */ /* 0x000fe200037de4ff */
[----:B------:R-:W-:Y:S01]  /*1832e0*/  IMAD.IADD R28, R53, 0x1, R28 ;  /* 0x00000001351c7824 */ /* 0x000fe200078e021c */
        /* <DEDUP_REMOVED lines=13> */
[----:B------:R-:W-:Y:S02]  /*1833c0*/  IADD3 R52, P3, PT, R11, R52, RZ ;  /* 0x000000340b347210 */ /* 0x000fe40007f7e0ff */
        /* <DEDUP_REMOVED lines=22> */
[----:B------:R-:W-:Y:S01]  /*183530*/  IMAD.WIDE.U32 R6, R28, -0x30003, RZ ;  /* 0xfffcfffd1c067825 */ /* 0x000fe200078e00ff */
[----:B------:R-:W-:-:S02]  /*183540*/  IADD3 R2, P4, PT, R27, R2, RZ ;  /* 0x000000021b027210 */ /* 0x000fc40007f9e0ff */
[----:B------:R-:W-:Y:S01]  /*183550*/  IADD3.X R9, PT, PT, RZ, RZ, R9, P5, P2 ;  /* 0x000000ffff097210 */ /* 0x000fe20002fe4409 */
[----:B------:R-:W-:Y:S01]  /*183560*/  IMAD R27, R29, -0x30003, RZ ;  /* 0xfffcfffd1d1b7824 */ /* 0x000fe200078e02ff */
[----:B------:R-:W-:Y:S01]  /*183570*/  IADD3.X R3, P2, PT, R26, R101, RZ, P4, !PT ;  /* 0x000000651a037210 */ /* 0x000fe2000275e4ff */
[----:B------:R-:W-:Y:S01]  /*183580*/  IMAD.IADD R158, R155, 0x1, R158 ;  /* 0x000000019b9e7824 */ /* 0x000fe200078e029e */
[----:B------:R-:W-:Y:S01]  /*183590*/  IADD3.X R58, P3, PT, RZ, R34, RZ, P3, !PT ;  /* 0x00000022ff3a7210 */ /* 0x000fe20001f7e4ff */
[----:B------:R-:W-:Y:S01]  /*1835a0*/  IMAD R27, R28, -0x760c0004, R27 ;  /* 0x89f3fffc1c1b7824 */ /* 0x000fe200078e021b */
[----:B------:R-:W-:Y:S01]  /*1835b0*/  IADD3 R8, P4, PT, R11, R154, RZ ;  /* 0x0000009a0b087210 */ /* 0x000fe20007f9e0ff */
[C---:B------:R-:W-:Y:S01]  /*1835c0*/  IMAD.WIDE.U32 R32, R6.reuse, -0x5555, RZ ;  /* 0xffffaaab06207825 */ /* 0x040fe200078e00ff */
[----:B------:R-:W-:Y:S02]  /*1835d0*/  IADD3.X R58, P2, PT, RZ, R58, RZ, P2, !PT ;  /* 0x0000003aff3a7210 */ /* 0x000fe4000175e4ff */
[----:B------:R-:W-:Y:S01]  /*1835e0*/  IADD3.X R10, P0, PT, RZ, RZ, RZ, P0, !PT ;  /* 0x000000ffff0a7210 */ /* 0x000fe2000071e4ff */
[----:B------:R-:W-:Y:S01]  /*1835f0*/  IMAD.IADD R7, R7, 0x1, R27 ;  /* 0x0000000107077824 */ /* 0x000fe200078e021b */
[----:B------:R-:W-:Y:S01]  /*183600*/  IADD3.X R55, P6, PT, RZ, RZ, RZ, P6, !PT ;  /* 0x000000ffff377210 */ /* 0x000fe200037de4ff */
[----:B------:R-:W-:Y:S01]  /*183610*/  IMAD.WIDE.U32 R50, R6, -0x4eac0001, RZ ;  /* 0xb153ffff06327825 */ /* 0x000fe200078e00ff */
[----:B------:R-:W-:-:S02]  /*183620*/  IADD3.X R59, PT, PT, RZ, RZ, R35, P2, P3 ;  /* 0x000000ffff3b7210 */ /* 0x000fc400017e6423 */
[----:B------:R-:W-:Y:S01]  /*183630*/  IADD3.X R9, P5, PT, R158, R9, RZ, P4, !PT ;  /* 0x000000099e097210 */ /* 0x000fe200027be4ff */
[----:B------:R-:W-:Y:S01]  /*183640*/  IMAD.WIDE.U32 R26, R7, -0x5555, RZ ;  /* 0xffffaaab071a7825 */ /* 0x000fe200078e00ff */
[----:B------:R-:W-:Y:S02]  /*183650*/  IADD3.X R35, P4, PT, RZ, R170, RZ, P1, !PT ;  /* 0x000000aaff237210 */ /* 0x000fe40000f9e4ff */
[----:B------:R-:W-:Y:S01]  /*183660*/  IADD3 R55, P3, PT, R55, R10, RZ ;  /* 0x0000000a37377210 */ /* 0x000fe20007f7e0ff */
[----:B------:R-:W-:Y:S01]  /*183670*/  IMAD.WIDE.U32 R10, R201, R207, R4 ;  /* 0x000000cfc90a7225 */ /* 0x000fe200078e0004 */
[----:B------:R-:W-:Y:S02]  /*183680*/  IADD3.X R35, P1, PT, RZ, R35, RZ, P5, !PT ;  /* 0x00000023ff237210 */ /* 0x000fe40002f3e4ff */
[----:B------:R-:W-:Y:S01]  /*183690*/  IADD3 RZ, P2, PT, R4, R176, RZ ;  /* 0x000000b004ff7210 */ /* 0x000fe20007f5e0ff */
[----:B------:R-:W-:Y:S01]  /*1836a0*/  IMAD.WIDE.U32 R30, P5, R6, -0x46010001, R26 ;  /* 0xb9feffff061e7825 */ /* 0x000fe200078a001a */
[----:B------:R-:W-:-:S02]  /*1836b0*/  IADD3.X R171, PT, PT, RZ, RZ, R171, P1, P4 ;  /* 0x000000ffffab7210 */ /* 0x000fc40000fe84ab */
[----:B------:R-:W-:Y:S01]  /*1836c0*/  IADD3.X RZ, P2, PT, R5, R109, RZ, P2, !PT ;  /* 0x0000006d05ff7210 */ /* 0x000fe2000175e4ff */
        /* <DEDUP_REMOVED lines=14> */
[-C--:B------:R-:W-:Y:S01]  /*1837b0*/  IMAD.WIDE.U32 R10, R202, R207.reuse, R52 ;  /* 0x000000cfca0a7225 */ /* 0x080fe200078e0034 */
[----:B------:R-:W-:Y:S02]  /*1837c0*/  IADD3.X RZ, P5, PT, RZ, R30, RZ, P5, !PT ;  /* 0x0000001effff7210 */ /* 0x000fe40002fbe4ff */
[----:B------:R-:W-:Y:S01]  /*1837d0*/  IADD3.X R179, PT, PT, RZ, RZ, R179, P4, P2 ;  /* 0x000000ffffb37210 */ /* 0x000fe200027e44b3 */
[----:B------:R-:W-:Y:S01]  /*1837e0*/  IMAD.IADD R208, R11, 0x1, R208 ;  /* 0x000000010bd07824 */ /* 0x000fe200078e02d0 */
[----:B------:R-:W-:Y:S01]  /*1837f0*/  IADD3 RZ, P2, PT, R52, R62, RZ ;  /* 0x0000003e34ff7210 */ /* 0x000fe20007f5e0ff */
[----:B------:R-:W-:Y:S01]  /*183800*/  IMAD.WIDE.U32 R28, R206, R207, RZ ;  /* 0x000000cfce1c7225 */ /* 0x000fe200078e00ff */
[----:B------:R-:W-:Y:S02]  /*183810*/  IADD3.X R11, P1, PT, RZ, R26, RZ, P1, !PT ;  /* 0x0000001aff0b7210 */ /* 0x000fe40000f3e4ff */
[----:B------:R-:W-:Y:S01]  /*183820*/  IADD3 R10, P4, PT, R31, R10, RZ ;  /* 0x0000000a1f0a7210 */ /* 0x000fe20007f9e0ff */
[----:B------:R-:W-:Y:S01]  /*183830*/  IMAD.WIDE.U32 R32, R7, -0x4eac0001, RZ ;  /* 0xb153ffff07207825 */ /* 0x000fe200078e00ff */
[----:B------:R-:W-:-:S02]  /*183840*/  IADD3.X RZ, P2, PT, R53, R63, RZ, P2, !PT ;  /* 0x0000003f35ff7210 */ /* 0x000fc4000175e4ff */
[----:B------:R-:W-:Y:S01]  /*183850*/  IADD3.X R53, P5, PT, RZ, R11, RZ, P5, !PT ;  /* 0x0000000bff357210 */ /* 0x000fe20002fbe4ff */
[C---:B------:R-:W-:Y:S01]  /*183860*/  IMAD.WIDE.U32 R30, R207.reuse, R207, RZ ;  /* 0x000000cfcf1e7225 */ /* 0x040fe200078e00ff */
[----:B------:R-:W-:Y:S02]  /*183870*/  IADD3.X R11, P4, PT, R208, R179, RZ, P4, !PT ;  /* 0x000000b3d00b7210 */ /* 0x000fe4000279e4ff */
[----:B------:R-:W-:Y:S01]  /*183880*/  IADD3.X R57, P2, PT, RZ, R64, RZ, P2, !PT ;  /* 0x00000040ff397210 */ /* 0x000fe2000175e4ff */
[----:B------:R-:W-:Y:S01]  /*183890*/  IMAD.WIDE.U32 R204, R204, R207, R2 ;  /* 0x000000cfcccc7225 */ /* 0x000fe200078e0002 */
        /* <DEDUP_REMOVED lines=30> */
[----:B------:R-:W-:Y:S01]  /*183a80*/  IMAD.IADD R164, R205, 0x1, R164 ;  /* 0x00000001cda47824 */ /* 0x000fe200078e02a4 */
[----:B------:R-:W-:Y:S01]  /*183a90*/  IADD3.X RZ, P0, PT, R3, R37, RZ, P6, !PT ;  /* 0x0000002503ff7210 */ /* 0x000fe2000371e4ff */
[----:B------:R-:W-:Y:S01]  /*183aa0*/  IMAD.WIDE.U32 R34, R7, -0xc7aed41, RZ ;  /* 0xf38512bf07227825 */ /* 0x000fe200078e00ff */
[----:B------:R-:W-:-:S02]  /*183ab0*/  IADD3 R51, P3, PT, R8, R51, RZ ;  /* 0x0000003308337210 */ /* 0x000fc40007f7e0ff */
[----:B------:R-:W-:Y:S01]  /*183ac0*/  IADD3 RZ, P2, PT, R4, R50, RZ ;  /* 0x0000003204ff7210 */ /* 0x000fe20007f5e0ff */
[----:B------:R-:W-:Y:S01]  /*183ad0*/  IMAD.WIDE.U32 R52, R6, -0xc7aed41, RZ ;  /* 0xf38512bf06347825 */ /* 0x000fe200078e00ff */
[----:B------:R-:W-:Y:S02]  /*183ae0*/  IADD3.X R3, P5, PT, R164, R65, RZ, P5, !PT ;  /* 0x00000041a4037210 */ /* 0x000fe40002fbe4ff */
[----:B------:R-:W-:Y:S01]  /*183af0*/  IADD3.X R57, P0, PT, RZ, R160, RZ, P0, !PT ;  /* 0x000000a0ff397210 */ /* 0x000fe2000071e4ff */
[----:B------:R-:W-:Y:S01]  /*183b00*/  IMAD.X R37, RZ, RZ, RZ, P4 ;  /* 0x000000ffff257224 */ /* 0x000fe200020e06ff */
[----:B------:R-:W-:Y:S01]  /*183b10*/  IADD3.X RZ, P2, PT, R5, R51, RZ, P2, !PT ;  /* 0x0000003305ff7210 */ /* 0x000fe2000175e4ff */
[----:B------:R-:W-:Y:S01]  /*183b20*/  IMAD.WIDE.U32 R50, P6, R6, 0x64774b84, R34 ;  /* 0x64774b8406327825 */ /* 0x000fe200078c0022 */
[----:B------:R-:W-:Y:S02]  /*183b30*/  IADD3.X R57, P5, PT, RZ, R57, RZ, P5, !PT ;  /* 0x00000039ff397210 */ /* 0x000fe40002fbe4ff */
[----:B------:R-:W-:Y:S01]  /*183b40*/  IADD3 RZ, P4, PT, R10, R52, RZ ;  /* 0x000000340aff7210 */ /* 0x000fe20007f9e0ff */
[----:B------:R-:W-:Y:S01]  /*183b50*/  IMAD.WIDE.U32 R34, R6, -0x94f09dc, R4 ;  /* 0xf6b0f62406227825 */ /* 0x000fe200078e0004 */
[----:B------:R-:W-:-:S02]  /*183b60*/  IADD3.X R161, PT, PT, RZ, RZ, R161, P5, P0 ;  /* 0x000000ffffa17210 */ /* 0x000fc40002fe04a1 */
[----:B------:R-:W-:Y:S01]  /*183b70*/  IADD3 R5, P5, PT, R50, R53, RZ ;  /* 0x0000003532057210 */ /* 0x000fe20007fbe0ff */
[----:B------:R-:W-:Y:S01]  /*183b80*/  IMAD.MOV.U32 R36, RZ, RZ, R9 ;  /* 0x000000ffff247224 */ /* 0x000fe200078e0009 */
[----:B------:R-:W-:Y:S01]  /*183b90*/  IADD3 R4, P0, PT, R58, R31, RZ ;  /* 0x0000001f3a047210 */ /* 0x000fe20007f1e0ff */
[----:B------:R-:W-:Y:S01]  /*183ba0*/  IMAD.IADD R53, R35, 0x1, R8 ;  /* 0x0000000123357824 */ /* 0x000fe200078e0208 */
[----:B------:R-:W-:Y:S01]  /*183bb0*/  IADD3.X RZ, P4, PT, R11, R5, RZ, P4, !PT ;  /* 0x000000050bff7210 */ /* 0x000fe2000279e4ff */
[----:B------:R-:W-:Y:S01]  /*183bc0*/  IMAD.WIDE.U32.X R8, R7, 0x6730d2a0, R36, P3 ;  /* 0x6730d2a007087825 */ /* 0x000fe200018e0424 */
[----:B------:R-:W-:Y:S02]  /*183bd0*/  IADD3 R52, P3, PT, R27, R34, RZ ;  /* 0x000000221b347210 */ /* 0x000fe40007f7e0ff */
[----:B------:R-:W-:Y:S01]  /*183be0*/  IADD3.X R54, P1, PT, R54, R33, RZ, P1, !PT ;  /* 0x0000002136367210 */ /* 0x000fe20000f3e4ff */
        /* <DEDUP_REMOVED lines=13> */
[----:B------:R-:W-:-:S02]  /*183cc0*/  IADD3.X RZ, P6, PT, R5, R61, RZ, P6, !PT ;  /* 0x0000003d05ff7210 */ /* 0x000fc400037de4ff */
        /* <DEDUP_REMOVED lines=113> */
.L_x_1970:
[----:B------:R-:W-:Y:S05]  /*1843e0*/  BSYNC.RELIABLE B3 ;  /* 0x0000000000037941 */ /* 0x000fea0003800100 */
.L_x_1969:
        /* <DEDUP_REMOVED lines=12> */
.L_x_1971:
[----:B------:R-:W-:Y:S05]  /*1844b0*/  BSYNC.RECONVERGENT B2 ;  /* 0x0000000000027941 */ /* 0x000fea0003800200 */
.L_x_1968:
        /* <DEDUP_REMOVED lines=49> */
.L_x_1975:
[----:B------:R-:W-:Y:S05]  /*1847d0*/  BSYNC.RELIABLE B3 ;  /* 0x0000000000037941 */ /* 0x000fea0003800100 */
.L_x_1974:
        /* <DEDUP_REMOVED lines=12> */
.L_x_1973:
[----:B------:R-:W-:Y:S05]  /*1848a0*/  BSYNC.RECONVERGENT B2 ;  /* 0x0000000000027941 */ /* 0x000fea0003800200 */
.L_x_1972:
        /* <DEDUP_REMOVED lines=49> */
.L_x_1979:
[----:B------:R-:W-:Y:S05]  /*184bc0*/  BSYNC.RELIABLE B3 ;  /* 0x0000000000037941 */ /* 0x000fea0003800100 */
.L_x_1978:
        /* <DEDUP_REMOVED lines=12> */
.L_x_1977:
[----:B------:R-:W-:Y:S05]  /*184c90*/  BSYNC.RECONVERGENT B2 ;  /* 0x0000000000027941 */ /* 0x000fea0003800200 */
.L_x_1976:
        /* <DEDUP_REMOVED lines=79> */
.L_x_1982:
[----:B------:R-:W-:Y:S05]  /*185190*/  BSYNC.RELIABLE B3 ;  /* 0x0000000000037941 */ /* 0x000fea0003800100 */
.L_x_1981:
        /* <DEDUP_REMOVED lines=12> */
.L_x_1983:
[----:B------:R-:W-:Y:S05]  /*185260*/  BSYNC.RECONVERGENT B2 ;  /* 0x0000000000027941 */ /* 0x000fea0003800200 */
.L_x_1980:
        /* <DEDUP_REMOVED lines=79> */
.L_x_1986:
[----:B------:R-:W-:Y:S05]  /*185760*/  BSYNC.RELIABLE B3 ;  /* 0x0000000000037941 */ /* 0x000fea0003800100 */
.L_x_1985:
        /* <DEDUP_REMOVED lines=12> */
.L_x_1987:
[----:B------:R-:W-:Y:S05]  /*185830*/  BSYNC.RECONVERGENT B2 ;  /* 0x0000000000027941 */ /* 0x000fea0003800200 */
.L_x_1984:
        /* <DEDUP_REMOVED lines=79> */
.L_x_1990:
[----:B------:R-:W-:Y:S05]  /*185d30*/  BSYNC.RELIABLE B3 ;  /* 0x0000000000037941 */ /* 0x000fea0003800100 */
.L_x_1989:
        /* <DEDUP_REMOVED lines=12> */
.L_x_1991:
[----:B------:R-:W-:Y:S05]  /*185e00*/  BSYNC.RECONVERGENT B2 ;  /* 0x0000000000027941 */ /* 0x000fea0003800200 */
.L_x_1988:
        /* <DEDUP_REMOVED lines=48> */
[----:B------:R-:W-:Y:S01]  /*186110*/  IMAD.WIDE.U32 R34, P5, R29, R197, R34 ;  /* 0x000000c51d227225 */ /* 0x000fe200078a0022 */
[----:B------:R-:W-:Y:S02]  /*186120*/  IADD3 R6, P1, PT, R7, R6, RZ ;  /* 0x0000000607067210 */ /* 0x000fe40007f3e0ff */
[----:B------:R-:W-:Y:S01]  /*186130*/  IADD3.X R7, PT, PT, RZ, RZ, R5, P2, P0 ;  /* 0x000000ffff077210 */ /* 0x000fe200017e0405 */
[----:B------:R-:W-:Y:S01]  /*186140*/  IMAD.WIDE.U32 R36, R29, R199, RZ ;  /* 0x000000c71d247225 */ /* 0x000fe200078e00ff */
[----:B------:R-:W-:-:S02]  /*186150*/  IADD3.X RZ, P4, PT, RZ, R0, RZ, P4, !PT ;  /* 0x00000000ffff7210 */ /* 0x000fc4000279e4ff */
[----:B------:R-:W-:Y:S01]  /*186160*/  IADD3.X R7, P1, PT, R0, R7, RZ, P1, !PT ;  /* 0x0000000700077210 */ /* 0x000fe20000f3e4ff */
[----:B------:R-:W-:Y:S01]  /*186170*/  IMAD.WIDE.U32 R4, R26, R199, RZ ;  /* 0x000000c71a047225 */ /* 0x000fe200078e00ff */
[----:B------:R-:W-:-:S03]  /*186180*/  IADD3 R37, P0, PT, R37, R34, RZ ;  /* 0x0000002225257210 */ /* 0x000fc60007f1e0ff */
[----:B------:R-:W-:Y:S02]  /*186190*/  IMAD.MOV.U32 R32, RZ, RZ, R9 ;  /* 0x000000ffff207224 */ /* 0x000fe400078e0009 */
[----:B------:R-:W-:Y:S02]  /*1861a0*/  IMAD R13, R3, -0x30003, RZ ;  /* 0xfffcfffd030d7824 */ /* 0x000fe400078e02ff */
[----:B------:R-:W-:Y:S02]  /*1861b0*/  IMAD.MOV.U32 R72, RZ, RZ, R35 ;  /* 0x000000ffff487224 */ /* 0x000fe400078e0023 */
[----:B------:R-:W-:-:S04]  /*1861c0*/  IMAD.WIDE.U32 R34, P2, R27, R197, R4 ;  /* 0x000000c51b227225 */ /* 0x000fc80007840004 */
[----:B------:R-:W-:-:S04]  /*1861d0*/  IMAD.WIDE.U32 R8, R2, -0x30003, RZ ;  /* 0xfffcfffd02087825 */ /* 0x000fc800078e00ff */
        /* <DEDUP_REMOVED lines=32> */
[----:B------:R-:W-:Y:S01]  /*1863e0*/  IADD3 RZ, P2, PT, R2, R54, RZ ;  /* 0x0000003602ff7210 */ /* 0x000fe20007f5e0ff */
[----:B------:R-:W-:Y:S02]  /*1863f0*/  IMAD.IADD R32, R33, 0x1, R50 ;  /* 0x0000000121207824 */ /* 0x000fe400078e0232 */
[----:B------:R-:W-:Y:S01]  /*186400*/  IMAD.WIDE.U32.X R64, R13, 0x1eabfffe, R64, P3 ;  /* 0x1eabfffe0d407825 */ /* 0x000fe200018e0440 */
[----:B------:R-:W-:-:S02]  /*186410*/  IADD3.X RZ, P2, PT, R3, R55, RZ, P2, !PT ;  /* 0x0000003703ff7210 */ /* 0x000fc4000175e4ff */
[----:B------:R-:W-:Y:S01]  /*186420*/  IADD3.X RZ, P4, PT, RZ, R32, RZ, P4, !PT ;  /* 0x00000020ffff7210 */ /* 0x000fe2000279e4ff */
[----:B------:R-:W-:-:S04]  /*186430*/  IMAD.WIDE.U32 R58, R8, 0x434bacd7, RZ ;  /* 0x434bacd7083a7825 */ /* 0x000fc800078e00ff */
[----:B------:R-:W-:-:S04]  /*186440*/  IMAD.WIDE.U32.X R96, R13, -0x46010001, R96, P1 ;  /* 0xb9feffff0d607825 */ /* 0x000fc800008e0460 */
[----:B------:R-:W-:-:S04]  /*186450*/  IMAD.WIDE.U32 R34, P3, R8, 0x4b1ba7b6, R34 ;  /* 0x4b1ba7b608227825 */ /* 0x000fc80007860022 */
[----:B------:R-:W-:Y:S02]  /*186460*/  IMAD.MOV.U32 R50, RZ, RZ, R63 ;  /* 0x000000ffff327224 */ /* 0x000fe400078e003f */
        /* <DEDUP_REMOVED lines=9> */
[----:B------:R-:W-:-:S04]  /*186500*/  IMAD.WIDE.U32 R32, R13, 0x397fe69a, RZ ;  /* 0x397fe69a0d207825 */ /* 0x000fc800078e00ff */
[----:B------:R-:W-:Y:S01]  /*186510*/  IMAD.X R5, RZ, RZ, RZ, P3 ;  /* 0x000000ffff057224 */ /* 0x000fe200018e06ff */
[-C--:B------:R-:W-:Y:S01]  /*186520*/  IADD3 RZ, P3, PT, RZ, R36.reuse, RZ ;  /* 0x00000024ffff7210 */ /* 0x080fe20007f7e0ff */
[----:B------:R-:W-:Y:S02]  /*186530*/  IMAD.MOV.U32 R4, RZ, RZ, R35 ;  /* 0x000000ffff047224 */ /* 0x000fe400078e0023 */
        /* <DEDUP_REMOVED lines=8> */
[C---:B------:R-:W-:Y:S01]  /*1865c0*/  IMAD.WIDE.U32 R32, P1, R8.reuse, 0x1a0111ea, R32 ;  /* 0x1a0111ea08207825 */ /* 0x040fe20007820020 */
[----:B------:R-:W-:Y:S02]  /*1865d0*/  IADD3.X R61, P6, PT, RZ, R61, RZ, P6, !PT ;  /* 0x0000003dff3d7210 */ /* 0x000fe400037de4ff */
[----:B------:R-:W-:Y:S01]  /*1865e0*/  IADD3.X R9, P4, PT, RZ, R9, RZ, P4, !PT ;  /* 0x00000009ff097210 */ /* 0x000fe2000279e4ff */
[----:B------:R-:W-:-:S03]  /*1865f0*/  IMAD.WIDE.U32 R54, R8, 0x397fe69a, RZ ;  /* 0x397fe69a08367825 */ /* 0x000fc600078e00ff */
        /* <DEDUP_REMOVED lines=8> */
[----:B------:R-:W-:Y:S02]  /*186680*/  IADD3.X R13, PT, PT, RZ, RZ, R73, P6, P3 ;  /* 0x000000ffff0d7210 */ /* 0x000fe400037e6449 */
[-C--:B------:R-:W-:Y:S01]  /*186690*/  IADD3 RZ, P6, PT, RZ, R60.reuse, RZ ;  /* 0x0000003cffff7210 */ /* 0x080fe20007fde0ff */
[----:B------:R-:W-:Y:S01]  /*1866a0*/  IMAD.WIDE.U32.X R72, R26, R197, R66, P5 ;  /* 0x000000c51a487225 */ /* 0x000fe200028e0442 */
[----:B------:R-:W-:Y:S02]  /*1866b0*/  IADD3 R60, P2, PT, R61, R60, RZ ;  /* 0x0000003c3d3c7210 */ /* 0x000fe40007f5e0ff */
[----:B------:R-:W-:Y:S01]  /*1866c0*/  IADD3.X RZ, P5, PT, RZ, R0, RZ, P6, !PT ;  /* 0x00000000ffff7210 */ /* 0x000fe200037be4ff */
[----:B------:R-:W-:Y:S01]  /*1866d0*/  IMAD.IADD R71, R99, 0x1, R70 ;  /* 0x0000000163477824 */ /* 0x000fe200078e0246 */
[----:B------:R-:W-:Y:S01]  /*1866e0*/  IADD3.X R61, P6, PT, R0, R13, RZ, P2, !PT ;  /* 0x0000000d003d7210 */ /* 0x000fe200017de4ff */
        /* <DEDUP_REMOVED lines=8> */
[----:B------:R-:W-:Y:S01]  /*186770*/  IADD3 RZ, P1, PT, R52, R94, RZ ;  /* 0x0000005e34ff7210 */ /* 0x000fe20007f3e0ff */
[----:B------:R-:W-:Y:S01]  /*186780*/  IMAD.WIDE.U32 R94, R8, -0x94f09dc, R52 ;  /* 0xf6b0f624085e7825 */ /* 0x000fe200078e0034 */
[----:B------:R-:W-:-:S02]  /*186790*/  IADD3.X R0, PT, PT, RZ, RZ, R73, P6, P2 ;  /* 0x000000ffff007210 */ /* 0x000fc400037e4449 */
[----:B------:R-:W-:Y:S01]  /*1867a0*/  IADD3.X R9, P6, PT, RZ, R9, RZ, P3, !PT ;  /* 0x00000009ff097210 */ /* 0x000fe20001fde4ff */
[----:B------:R-:W-:Y:S01]  /*1867b0*/  IMAD.IADD R63, R95, 0x1, R62 ;  /* 0x000000015f3f7824 */ /* 0x000fe200078e023e */
[----:B------:R-:W-:Y:S01]  /*1867c0*/  IADD3 R33, P3, PT, R66, R69, RZ ;  /* 0x0000004542217210 */ /* 0x000fe20007f7e0ff */
[----:B------:R-:W-:Y:S01]  /*1867d0*/  IMAD.WIDE.U32 R6, R8, -0xc7aed41, R6 ;  /* 0xf38512bf08067825 */ /* 0x000fe200078e0006 */
[----:B------:R-:W-:Y:S02]  /*1867e0*/  IADD3 RZ, P2, PT, R70, R68, RZ ;  /* 0x0000004446ff7210 */ /* 0x000fe40007f5e0ff */
[----:B------:R-:W-:Y:S01]  /*1867f0*/  IADD3.X R64, PT, PT, RZ, RZ, R65, P6, P0 ;  /* 0x000000ffff407210 */ /* 0x000fe200037e0441 */
[----:B------:R-:W-:Y:S01]  /*186800*/  IMAD.WIDE.U32 R68, R196, R198, RZ ;  /* 0x000000c6c4447225 */ /* 0x000fe200078e00ff */
[----:B------:R-:W-:Y:S02]  /*186810*/  IADD3 R62, P0, PT, R9, R94, RZ ;  /* 0x0000005e093e7210 */ /* 0x000fe40007f1e0ff */
[----:B------:R-:W-:Y:S01]  /*186820*/  IADD3.X RZ, P1, PT, R53, R103, RZ, P1, !PT ;  /* 0x0000006735ff7210 */ /* 0x000fe20000f3e4ff */
[----:B------:R-:W-:Y:S01]  /*186830*/  IMAD.WIDE.U32 R52, R199, R198, R70 ;  /* 0x000000c6c7347225 */ /* 0x000fe200078e0046 */
[----:B------:R-:W-:-:S02]  /*186840*/  IADD3.X RZ, P2, PT, R71, R33, RZ, P2, !PT ;  /* 0x0000002147ff7210 */ /* 0x000fc4000175e4ff */
[----:B------:R-:W-:Y:S01]  /*186850*/  IADD3.X R63, P0, PT, R63, R64, RZ, P0, !PT ;  /* 0x000000403f3f7210 */ /* 0x000fe2000071e4ff */
[----:B------:R-:W-:Y:S01]  /*186860*/  IMAD.X R65, RZ, RZ, RZ, P5 ;  /* 0x000000ffff417224 */ /* 0x000fe200028e06ff */
[----:B------:R-:W-:Y:S01]  /*186870*/  IADD3.X R33, P6, PT, RZ, R50, RZ, P1, !PT ;  /* 0x00000032ff217210 */ /* 0x000fe20000fde4ff */
[----:B------:R-:W-:Y:S01]  /*186880*/  IMAD.MOV.U32 R64, RZ, RZ, R67 ;  /* 0x000000ffff407224 */ /* 0x000fe200078e0043 */
[----:B------:R-:W-:Y:S01]  /*186890*/  IADD3 RZ, P1, PT, R36, R58, RZ ;  /* 0x0000003a24ff7210 */ /* 0x000fe20007f3e0ff */
[----:B------:R-:W-:Y:S01]  /*1868a0*/  IMAD.IADD R53, R53, 0x1, R66 ;  /* 0x0000000135357824 */ /* 0x000fe200078e0242 */
[----:B------:R-:W-:Y:S01]  /*1868b0*/  IADD3.X R33, P0, PT, RZ, R33, RZ, P0, !PT ;  /* 0x00000021ff217210 */ /* 0x000fe2000071e4ff */
[----:B------:R-:W-:Y:S01]  /*1868c0*/  IMAD.WIDE.U32 R66, R198, R198, RZ ;  /* 0x000000c6c6427225 */ /* 0x000fe200078e00ff */
[----:B------:R-:W-:-:S03]  /*1868d0*/  IADD3.X RZ, P1, PT, R37, R107, RZ, P1, !PT ;  /* 0x0000006b25ff7210 */ /* 0x000fc60000f3e4ff */
[----:B------:R-:W-:Y:S01]  /*1868e0*/  IMAD.WIDE.U32 R58, P5, R198, R196, R68 ;  /* 0x000000c4c63a7225 */ /* 0x000fe200078a0044 */
[----:B------:R-:W-:Y:S02]  /*1868f0*/  IADD3.X R68, PT, PT, RZ, RZ, R51, P0, P6 ;  /* 0x000000ffff447210 */ /* 0x000fe400007ec433 */
[----:B------:R-:W-:Y:S01]  /*186900*/  IADD3 RZ, P0, PT, R62, R66, RZ ;  /* 0x000000423eff7210 */ /* 0x000fe20007f1e0ff */
[----:B------:R-:W-:Y:S01]  /*186910*/  IMAD.WIDE.U32.X R64, R197, R196, R64, P3 ;  /* 0x000000c4c5407225 */ /* 0x000fe200018e0440 */
[----:B------:R-:W-:Y:S02]  /*186920*/  IADD3 RZ, P3, PT, RZ, R52, RZ ;  /* 0x00000034ffff7210 */ /* 0x000fe40007f7e0ff */
[----:B------:R-:W-:Y:S01]  /*186930*/  IADD3 R51, P6, PT, R58, R67, RZ ;  /* 0x000000433a337210 */ /* 0x000fe20007fde0ff */
[----:B------:R-:W-:Y:S01]  /*186940*/  IMAD.IADD R57, R7, 0x1, R56 ;  /* 0x0000000107397824 */ /* 0x000fe200078e0238 */
[----:B------:R-:W-:Y:S01]  /*186950*/  IADD3.X R9, P2, PT, RZ, R64, RZ, P2, !PT ;  /* 0x00000040ff097210 */ /* 0x000fe2000175e4ff */
[----:B------:R-:W-:Y:S01]  /*186960*/  IMAD.X R7, RZ, RZ, RZ, P5 ;  /* 0x000000ffff077224 */ /* 0x000fe200028e06ff */
[----:B------:R-:W-:-:S02]  /*186970*/  IADD3.X RZ, P3, PT, RZ, R53, RZ, P3, !PT ;  /* 0x00000035ffff7210 */ /* 0x000fc40001f7e4ff */
        /* <DEDUP_REMOVED lines=8> */
[----:B------:R-:W-:Y:S01]  /*186a00*/  IMAD.WIDE.U32 R62, R195, R198, RZ ;  /* 0x000000c6c33e7225 */ /* 0x000fe200078e00ff */
[----:B------:R-:W-:-:S02]  /*186a10*/  IADD3.X R57, P5, PT, R57, R68, RZ, P5, !PT ;  /* 0x0000004439397210 */ /* 0x000fc40002fbe4ff */
[----:B------:R-:W-:Y:S01]  /*186a20*/  IADD3.X R51, P3, PT, R58, R65, RZ, P3, !PT ;  /* 0x000000413a337210 */ /* 0x000fe20001f7e4ff */
[----:B------:R-:W-:Y:S01]  /*186a30*/  IMAD.WIDE.U32.X R58, R196, R196, R6, P6 ;  /* 0x000000c4c43a7225 */ /* 0x000fe200030e0406 */
[----:B------:R-:W-:Y:S02]  /*186a40*/  IADD3.X R9, P4, PT, RZ, R2, RZ, P4, !PT ;  /* 0x00000002ff097210 */ /* 0x000fe4000279e4ff */
[----:B------:R-:W-:Y:S01]  /*186a50*/  IADD3 RZ, P2, PT, R60, R54, RZ ;  /* 0x000000363cff7210 */ /* 0x000fe20007f5e0ff */
[----:B------:R-:W-:Y:S01]  /*186a60*/  IMAD.WIDE.U32 R54, R193, R198, RZ ;  /* 0x000000c6c1367225 */ /* 0x000fe200078e00ff */
[----:B------:R-:W-:Y:S02]  /*186a70*/  IADD3.X R9, P5, PT, RZ, R9, RZ, P5, !PT ;  /* 0x00000009ff097210 */ /* 0x000fe40002fbe4ff */
[----:B------:R-:W-:Y:S01]  /*186a80*/  IADD3.X R33, P0, PT, RZ, R58, RZ, P0, !PT ;  /* 0x0000003aff217210 */ /* 0x000fe2000071e4ff */
[----:B------:R-:W-:Y:S01]  /*186a90*/  IMAD.WIDE.U32 R6, R8, 0x434bacd7, R36 ;  /* 0x434bacd708067825 */ /* 0x000fe200078e0024 */
[----:B------:R-:W-:-:S02]  /*186aa0*/  IADD3.X R3, PT, PT, RZ, RZ, R3, P5, P4 ;  /* 0x000000ffff037210 */ /* 0x000fc40002fe8403 */
[----:B------:R-:W-:Y:S01]  /*186ab0*/  IADD3.X R33, P5, PT, RZ, R33, RZ, P3, !PT ;  /* 0x00000021ff217210 */ /* 0x000fe20001fbe4ff */
[----:B------:R-:W-:Y:S01]  /*186ac0*/  IMAD.WIDE.U32 R54, P6, R195, R196, R54 ;  /* 0x000000c4c3367225 */ /* 0x000fe200078c0036 */
[----:B------:R-:W-:Y:S02]  /*186ad0*/  IADD3 RZ, P3, PT, R56, R62, RZ ;  /* 0x0000003e38ff7210 */ /* 0x000fe40007f7e0ff */
[----:B------:R-:W-:Y:S01]  /*186ae0*/  IADD3.X R59, PT, PT, RZ, RZ, R59, P5, P0 ;  /* 0x000000ffff3b7210 */ /* 0x000fe20002fe043b */
[----:B------:R-:W-:Y:S01]  /*186af0*/  IMAD.IADD R34, R7, 0x1, R34 ;  /* 0x0000000107227824 */ /* 0x000fe200078e0222 */
[----:B------:R-:W-:Y:S01]  /*186b00*/  IADD3 R37, P4, PT, R54, R63, RZ ;  /* 0x0000003f36257210 */ /* 0x000fe20007f9e0ff */
[----:B------:R-:W-:Y:S01]  /*186b10*/  IMAD.WIDE.U32 R68, R199, R195, RZ ;  /* 0x000000c3c7447225 */ /* 0x000fe200078e00ff */
[----:B------:R-:W-:Y:S02]  /*186b20*/  IADD3 R6, P5, PT, R9, R6, RZ ;  /* 0x0000000609067210 */ /* 0x000fe40007fbe0ff */
[----:B------:R-:W-:Y:S01]  /*186b30*/  IADD3.X RZ, P0, PT, R57, R37, RZ, P3, !PT ;  /* 0x0000002539ff7210 */ /* 0x000fe20001f1e4ff */
[----:B------:R-:W-:Y:S01]  /*186b40*/  IMAD.WIDE.U32 R36, R194, R198, RZ ;  /* 0x000000c6c2247225 */ /* 0x000fe200078e00ff */
[----:B------:R-:W-:-:S02]  /*186b50*/  IADD3.X RZ, P2, PT, R61, R35, RZ, P2, !PT ;  /* 0x000000233dff7210 */ /* 0x000fc4000175e4ff */
[----:B------:R-:W-:Y:S01]  /*186b60*/  IADD3.X R7, P3, PT, R34, R3, RZ, P5, !PT ;  /* 0x0000000322077210 */ /* 0x000fe20002f7e4ff */
[----:B------:R-:W-:Y:S01]  /*186b70*/  IMAD.WIDE.U32 R60, R8, 0x397fe69a, R60 ;  /* 0x397fe69a083c7825 */ /* 0x000fe200078e003c */
[----:B------:R-:W-:Y:S02]  /*186b80*/  IADD3.X R4, P5, PT, RZ, R4, RZ, P1, !PT ;  /* 0x00000004ff047210 */ /* 0x000fe40000fbe4ff */
[----:B------:R-:W-:Y:S01]  /*186b90*/  IADD3.X R10, P2, PT, RZ, R10, RZ, P2, !PT ;  /* 0x0000000aff0a7210 */ /* 0x000fe2000175e4ff */
[----:B------:R-:W-:Y:S02]  /*186ba0*/  IMAD.X R35, RZ, RZ, RZ, P6 ;  /* 0x000000ffff237224 */ /* 0x000fe400030e06ff */
        /* <DEDUP_REMOVED lines=11> */
[----:B------:R-:W-:-:S03]  /*186c60*/  IADD3.X R33, P0, PT, RZ, R34, RZ, P0, !PT ;  /* 0x00000022ff217210 */ /* 0x000fc6000071e4ff */
[----:B------:R-:W-:Y:S01]  /*186c70*/  IMAD.IADD R58, R61, 0x1, R32 ;  /* 0x000000013d3a7824 */ /* 0x000fe200078e0220 */
[----:B------:R-:W-:Y:S01]  /*186c80*/  IADD3 R65, P5, PT, R8, R37, RZ ;  /* 0x0000002508417210 */ /* 0x000fe20007fbe0ff */
[----:B------:R-:W-:Y:S01]  /*186c90*/  IMAD.WIDE.U32 R36, R194, R198, R6 ;  /* 0x000000c6c2247225 */ /* 0x000fe200078e0006 */
[----:B------:R-:W-:Y:S02]  /*186ca0*/  IADD3.X R33, P4, PT, RZ, R33, RZ, P4, !PT ;  /* 0x00000021ff217210 */ /* 0x000fe4000279e4ff */
[----:B------:R-:W-:Y:S01]  /*186cb0*/  IADD3 R32, P1, PT, R55, R60, RZ ;  /* 0x0000003c37207210 */ /* 0x000fe20007f3e0ff */
[----:B------:R-:W-:Y:S01]  /*186cc0*/  IMAD.WIDE.U32 R4, R28, R198, RZ ;  /* 0x000000c61c047225 */ /* 0x000fe200078e00ff */
[----:B------:R-:W-:Y:S02]  /*186cd0*/  IADD3.X R35, PT, PT, RZ, RZ, R35, P4, P0 ;  /* 0x000000ffff237210 */ /* 0x000fe400027e0423 */
[----:B------:R-:W-:Y:S01]  /*186ce0*/  IADD3 R34, P0, PT, R33, R36, RZ ;  /* 0x0000002421227210 */ /* 0x000fe20007f1e0ff */
[----:B------:R-:W-:Y:S01]  /*186cf0*/  IMAD.X R55, RZ, RZ, RZ, P6 ;  /* 0x000000ffff377224 */ /* 0x000fe200030e06ff */
[----:B------:R-:W-:Y:S01]  /*186d00*/  IADD3.X R33, P1, PT, R58, R63, RZ, P1, !PT ;  /* 0x0000003f3a217210 */ /* 0x000fe20000f3e4ff */
[----:B------:R-:W-:Y:S01]  /*186d10*/  IMAD.MOV.U32 R54, RZ, RZ, R9 ;  /* 0x000000ffff367224 */ /* 0x000fe200078e0009 */
[----:B------:R-:W-:Y:S01]  /*186d20*/  IADD3.X RZ, P3, PT, R7, R65, RZ, P3, !PT ;  /* 0x0000004107ff7210 */ /* 0x000fe20001f7e4ff */
[----:B------:R-:W-:Y:S01]  /*186d30*/  IMAD.WIDE.U32 R56, R29, R198, RZ ;  /* 0x000000c61d387225 */ /* 0x000fe200078e00ff */
[----:B------:R-:W-:-:S03]  /*186d40*/  IADD3.X R10, P1, PT, RZ, R10, RZ, P1, !PT ;  /* 0x0000000aff0a7210 */ /* 0x000fc60000f3e4ff */
[-C--:B------:R-:W-:Y:S01]  /*186d50*/  IMAD.WIDE.U32 R4, P4, R29, R196.reuse, R4 ;  /* 0x000000c41d047225 */ /* 0x080fe20007880004 */
[----:B------:R-:W-:Y:S02]  /*186d60*/  IADD3.X R59, PT, PT, RZ, RZ, R11, P1, P2 ;  /* 0x000000ffff3b7210 */ /* 0x000fe40000fe440b */
[----:B------:R-:W-:Y:S01]  /*186d70*/  IADD3 RZ, P2, PT, RZ, R13, RZ ;  /* 0x0000000dffff7210 */ /* 0x000fe20007f5e0ff */
[----:B------:R-:W-:Y:S01]  /*186d80*/  IMAD.IADD R6, R37, 0x1, R8 ;  /* 0x0000000125067824 */ /* 0x000fe200078e0208 */
[----:B------:R-:W-:Y:S01]  /*186d90*/  IADD3 R37, P6, PT, R4, R57, RZ ;  /* 0x0000003904257210 */ /* 0x000fe20007fde0ff */
[----:B------:R-:W-:Y:S01]  /*186da0*/  IMAD.WIDE.U32.X R8, R192, R196, R54, P5 ;  /* 0x000000c4c0087225 */ /* 0x000fe200028e0436 */
[----:B------:R-:W-:Y:S02]  /*186db0*/  IADD3 RZ, P5, PT, R32, R56, RZ ;  /* 0x0000003820ff7210 */ /* 0x000fe40007fbe0ff */
[----:B------:R-:W-:Y:S01]  /*186dc0*/  IADD3.X R35, P0, PT, R6, R35, RZ, P0, !PT ;  /* 0x0000002306237210 */ /* 0x000fe2000071e4ff */
[----:B------:R-:W-:Y:S01]  /*186dd0*/  IMAD.X R11, RZ, RZ, RZ, P4 ;  /* 0x000000ffff0b7224 */ /* 0x000fe200020e06ff */
[----:B------:R-:W-:Y:S01]  /*186de0*/  IADD3 R6, P1, PT, R10, R13, RZ ;  /* 0x0000000d0a067210 */ /* 0x000fe20007f3e0ff */
[----:B------:R-:W-:Y:S01]  /*186df0*/  IMAD.MOV.U32 R10, RZ, RZ, R5 ;  /* 0x000000ffff0a7224 */ /* 0x000fe200078e0005 */
[----:B------:R-:W-:Y:S01]  /*186e00*/  IADD3.X R13, P3, PT, RZ, R8, RZ, P3, !PT ;  /* 0x00000008ff0d7210 */ /* 0x000fe20001f7e4ff */
[----:B------:R-:W-:Y:S01]  /*186e10*/  IMAD.WIDE.U32 R56, R27, R198, RZ ;  /* 0x000000c61b387225 */ /* 0x000fe200078e00ff */
[----:B------:R-:W-:-:S02]  /*186e20*/  IADD3.X RZ, P5, PT, R33, R37, RZ, P5, !PT ;  /* 0x0000002521ff7210 */ /* 0x000fc40002fbe4ff */
[----:B------:R-:W-:Y:S01]  /*186e30*/  IADD3.X R13, P0, PT, RZ, R13, RZ, P0, !PT ;  /* 0x0000000dff0d7210 */ /* 0x000fe2000071e4ff */
[----:B------:R-:W-:Y:S01]  /*186e40*/  IMAD.WIDE.U32 R36, R26, R198, RZ ;  /* 0x000000c61a247225 */ /* 0x000fe200078e00ff */
[----:B------:R-:W-:Y:S02]  /*186e50*/  IADD3.X RZ, P2, PT, RZ, R0, RZ, P2, !PT ;  /* 0x00000000ffff7210 */ /* 0x000fe4000175e4ff */
[----:B------:R-:W-:Y:S01]  /*186e60*/  IADD3.X R8, PT, PT, RZ, RZ, R9, P0, P3 ;  /* 0x000000ffff087210 */ /* 0x000fe200007e6409 */
[----:B------:R-:W-:-:S04]  /*186e70*/  IMAD.WIDE.U32 R32, R29, R198, R32 ;  /* 0x000000c61d207225 */ /* 0x000fc800078e0020 */
[----:B------:R-:W-:Y:S01]  /*186e80*/  IMAD.WIDE.U32 R54, P4, R27, R196, R36 ;  /* 0x000000c41b367225 */ /* 0x000fe20007880024 */
[----:B------:R-:W-:-:S03]  /*186e90*/  IADD3 R36, P0, PT, R13, R32, RZ ;  /* 0x000000200d247210 */ /* 0x000fc60007f1e0ff */
[----:B------:R-:W-:Y:S01]  /*186ea0*/  IMAD.IADD R7, R33, 0x1, R4 ;  /* 0x0000000121077824 */ /* 0x000fe200078e0204 */
[----:B------:R-:W-:Y:S01]  /*186eb0*/  IADD3 R57, P3, PT, R54, R57, RZ ;  /* 0x0000003936397210 */ /* 0x000fe20007f7e0ff */
[----:B------:R-:W-:Y:S01]  /*186ec0*/  IMAD.WIDE.U32.X R4, R28, R196, R10, P6 ;  /* 0x000000c41c047225 */ /* 0x000fe200030e040a */
[----:B------:R-:W-:Y:S02]  /*186ed0*/  IADD3 RZ, P6, PT, R6, R56, RZ ;  /* 0x0000003806ff7210 */ /* 0x000fe40007fde0ff */
[----:B------:R-:W-:Y:S01]  /*186ee0*/  IADD3.X R37, P0, PT, R7, R8, RZ, P0, !PT ;  /* 0x0000000807257210 */ /* 0x000fe2000071e4ff */
[----:B------:R-:W-:Y:S01]  /*186ef0*/  IMAD.X R33, RZ, RZ, RZ, P4 ;  /* 0x000000ffff217224 */ /* 0x000fe200020e06ff */
[----:B------:R-:W-:Y:S01]  /*186f00*/  IADD3.X R7, P1, PT, R59, R0, RZ, P1, !PT ;  /* 0x000000003b077210 */ /* 0x000fe20000f3e4ff */
[----:B------:R-:W-:Y:S01]  /*186f10*/  IMAD R59, R53, -0x30003, RZ ;  /* 0xfffcfffd353b7824 */ /* 0x000fe200078e02ff */
[----:B------:R-:W-:Y:S01]  /*186f20*/  IADD3.X R13, P5, PT, RZ, R4, RZ, P5, !PT ;  /* 0x00000004ff0d7210 */ /* 0x000fe20002fbe4ff */
[----:B------:R-:W-:Y:S01]  /*186f30*/  IMAD.WIDE.U32 R10, R52, -0x30003, RZ ;  /* 0xfffcfffd340a7825 */ /* 0x000fe200078e00ff */
[----:B------:R-:W-:-:S02]  /*186f40*/  IADD3.X RZ, P6, PT, R7, R57, RZ, P6, !PT ;  /* 0x0000003907ff7210 */ /* 0x000fc400037de4ff */
[----:B------:R-:W-:Y:S01]  /*186f50*/  IADD3.X R13, P4, PT, RZ, R13, RZ, P0, !PT ;  /* 0x0000000dff0d7210 */ /* 0x000fe2000079e4ff */
[----:B------:R-:W-:Y:S02]  /*186f60*/  IMAD R59, R52, -0x760c0004, R59 ;  /* 0x89f3fffc343b7824 */ /* 0x000fe400078e023b */
        /* <DEDUP_REMOVED lines=31> */
[----:B------:R-:W-:Y:S01]  /*187160*/  IMAD.WIDE.U32 R32, R61, -0x94f09dc, RZ ;  /* 0xf6b0f6243d207825 */ /* 0x000fe200078e00ff */
[----:B------:R-:W-:-:S03]  /*187170*/  IADD3.X RZ, P3, PT, R51, R55, RZ, P3, !PT ;  /* 0x0000003733ff7210 */ /* 0x000fc60001f7e4ff */
[----:B------:R-:W-:Y:S02]  /*187180*/  IMAD.X R9, RZ, RZ, RZ, P6 ;  /* 0x000000ffff097224 */ /* 0x000fe400030e06ff */
[----:B------:R-:W-:Y:S01]  /*187190*/  IMAD.IADD R11, R53, 0x1, R56 ;  /* 0x00000001350b7824 */ /* 0x000fe200078e0238 */
[----:B------:R-:W-:Y:S01]  /*1871a0*/  IADD3.X R53, P6, PT, RZ, R4, RZ, P5, !PT ;  /* 0x00000004ff357210 */ /* 0x000fe20002fde4ff */
[----:B------:R-:W-:Y:S02]  /*1871b0*/  IMAD.MOV.U32 R8, RZ, RZ, R57 ;  /* 0x000000ffff087224 */ /* 0x000fe400078e0039 */
[C---:B------:R-:W-:Y:S01]  /*1871c0*/  IMAD.WIDE.U32 R50, R10.reuse, -0x94f09dc, RZ ;  /* 0xf6b0f6240a327825 */ /* 0x040fe200078e00ff */
[----:B------:R-:W-:Y:S02]  /*1871d0*/  IADD3.X R56, PT, PT, RZ, RZ, R5, P6, P0 ;  /* 0x000000ffff387210 */ /* 0x000fe400037e0405 */
[----:B------:R-:W-:Y:S01]  /*1871e0*/  IADD3 R52, P6, PT, R53, R52, RZ ;  /* 0x0000003435347210 */ /* 0x000fe20007fde0ff */
[----:B------:R-:W-:Y:S01]  /*1871f0*/  IMAD.WIDE.U32 R32, P5, R10, 0x6730d2a0, R32 ;  /* 0x6730d2a00a207825 */ /* 0x000fe200078a0020 */
[----:B------:R-:W-:-:S02]  /*187200*/  IADD3 RZ, P0, PT, R2, R50, RZ ;  /* 0x0000003202ff7210 */ /* 0x000fc40007f1e0ff */
        /* <DEDUP_REMOVED lines=8> */
[C---:B------:R-:W-:Y:S01]  /*187290*/  IMAD.WIDE.U32 R8, R10.reuse, -0xc7aed41, RZ ;  /* 0xf38512bf0a087825 */ /* 0x040fe200078e00ff */
[----:B------:R-:W-:Y:S02]  /*1872a0*/  IADD3.X R4, P2, PT, RZ, RZ, RZ, P2, !PT ;  /* 0x000000ffff047210 */ /* 0x000fe4000175e4ff */
        /* <DEDUP_REMOVED lines=31> */
[----:B------:R-:W-:Y:S01]  /*1874a0*/  IMAD.WIDE.U32.X R4, R61, 0x1a0111ea, R4, P1 ;  /* 0x1a0111ea3d047825 */ /* 0x000fe200008e0404 */
[----:B------:R-:W-:Y:S02]  /*1874b0*/  IADD3.X RZ, P1, PT, R35, R73, RZ, P6, !PT ;  /* 0x0000004923ff7210 */ /* 0x000fe4000373e4ff */
[----:B------:R-:W-:Y:S01]  /*1874c0*/  IADD3.X R9, P5, PT, RZ, R9, RZ, P5, !PT ;  /* 0x00000009ff097210 */ /* 0x000fe20002fbe4ff */
[----:B------:R-:W-:Y:S01]  /*1874d0*/  IMAD.WIDE.U32 R60, R10, -0xc7aed41, R34 ;  /* 0xf38512bf0a3c7825 */ /* 0x000fe200078e0022 */
[----:B------:R-:W-:Y:S02]  /*1874e0*/  IADD3.X R70, PT, PT, R70, RZ, RZ, P4, P3 ;  /* 0x000000ff46467210 */ /* 0x000fe400027e64ff */
[----:B------:R-:W-:Y:S01]  /*1874f0*/  IADD3 RZ, P3, PT, R52, R68, RZ ;  /* 0x0000004434ff7210 */ /* 0x000fe20007f7e0ff */
[----:B------:R-:W-:Y:S01]  /*187500*/  IMAD.WIDE.U32 R34, R196, R195, RZ ;  /* 0x000000c3c4227225 */ /* 0x000fe200078e00ff */
[----:B------:R-:W-:-:S02]  /*187510*/  IADD3.X R68, PT, PT, RZ, RZ, R63, P5, P0 ;  /* 0x000000ffff447210 */ /* 0x000fc40002fe043f */
[----:B------:R-:W-:Y:S01]  /*187520*/  IADD3 RZ, P4, PT, R36, R66, RZ ;  /* 0x0000004224ff7210 */ /* 0x000fe20007f9e0ff */
[----:B------:R-:W-:-:S03]  /*187530*/  IMAD.WIDE.U32 R64, P2, R193, R199, R64 ;  /* 0x000000c7c1407225 */ /* 0x000fc60007840040 */
[----:B------:R-:W-:Y:S01]  /*187540*/  IADD3.X RZ, P4, PT, R37, R95, RZ, P4, !PT ;  /* 0x0000005f25ff7210 */ /* 0x000fe2000279e4ff */
[----:B------:R-:W-:Y:S01]  /*187550*/  IMAD.IADD R59, R61, 0x1, R54 ;  /* 0x000000013d3b7824 */ /* 0x000fe200078e0236 */
[----:B------:R-:W-:Y:S01]  /*187560*/  IADD3 R11, P6, PT, R64, R69, RZ ;  /* 0x00000045400b7210 */ /* 0x000fe20007fde0ff */
[----:B------:R-:W-:-:S03]  /*187570*/  IMAD.WIDE.U32 R54, P0, R193, R198, R34 ;  /* 0x000000c6c1367225 */ /* 0x000fc60007800022 */
[----:B------:R-:W-:Y:S01]  /*187580*/  IADD3.X RZ, P3, PT, R53, R11, RZ, P3, !PT ;  /* 0x0000000b35ff7210 */ /* 0x000fe20001f7e4ff */
        /* <DEDUP_REMOVED lines=10> */
[----:B------:R-:W-:Y:S02]  /*187630*/  IADD3 R67, P5, PT, R54, R67, RZ ;  /* 0x0000004336437210 */ /* 0x000fe40007fbe0ff */
[----:B------:R-:W-:Y:S01]  /*187640*/  IADD3.X R11, P6, PT, RZ, R11, RZ, P6, !PT ;  /* 0x0000000bff0b7210 */ /* 0x000fe200037de4ff */
[----:B------:R-:W-:Y:S01]  /*187650*/  IMAD.IADD R61, R53, 0x1, R56 ;  /* 0x00000001353d7824 */ /* 0x000fe200078e0238 */
        /* <DEDUP_REMOVED lines=23> */
[----:B------:R-:W-:-:S02]  /*1877d0*/  IADD3 R59, P6, PT, R54, R59, RZ ;  /* 0x0000003b363b7210 */ /* 0x000fc40007fde0ff */
[----:B------:R-:W-:Y:S01]  /*1877e0*/  IADD3 RZ, P1, PT, R50, R58, RZ ;  /* 0x0000003a32ff7210 */ /* 0x000fe20007f3e0ff */
[----:B------:R-:W-:Y:S01]  /*1877f0*/  IMAD.WIDE.U32 R32, R195, R195, R50 ;  /* 0x000000c3c3207225 */ /* 0x000fe200078e0032 */
[----:B------:R-:W-:Y:S02]  /*187800*/  IADD3.X R57, PT, PT, RZ, RZ, R57, P3, P2 ;  /* 0x000000ffff397210 */ /* 0x000fe40001fe4439 */
[----:B------:R-:W-:Y:S01]  /*187810*/  IADD3 R10, P3, PT, R11, R52, RZ ;  /* 0x000000340b0a7210 */ /* 0x000fe20007f7e0ff */
[----:B------:R-:W-:Y:S01]  /*187820*/  IMAD.X R53, RZ, RZ, RZ, P5 ;  /* 0x000000ffff357224 */ /* 0x000fe200028e06ff */
[----:B------:R-:W-:Y:S01]  /*187830*/  IADD3.X RZ, P1, PT, R51, R59, RZ, P1, !PT ;  /* 0x0000003b33ff7210 */ /* 0x000fe20000f3e4ff */
[----:B------:R-:W-:Y:S01]  /*187840*/  IMAD.MOV.U32 R52, RZ, RZ, R55 ;  /* 0x000000ffff347224 */ /* 0x000fe200078e0037 */
        /* <DEDUP_REMOVED lines=41> */
[----:B------:R-:W-:Y:S02]  /*187ae0*/  IMAD.X R51, RZ, RZ, RZ, P6 ;  /* 0x000000ffff337224 */ /* 0x000fe400030e06ff */
        /* <DEDUP_REMOVED lines=8> */
[----:B------:R-:W-:Y:S01]  /*187b70*/  IMAD.WIDE.U32 R10, R28, R195, RZ ;  /* 0x000000c31c0a7225 */ /* 0x000fe200078e00ff */
[----:B------:R-:W-:Y:S02]  /*187b80*/  IADD3.X R95, P4, PT, RZ, R95, RZ, P4, !PT ;  /* 0x0000005fff5f7210 */ /* 0x000fe4000279e4ff */
[----:B------:R-:W-:Y:S01]  /*187b90*/  IADD3.X R71, P0, PT, RZ, R50, RZ, P0, !PT ;  /* 0x00000032ff477210 */ /* 0x000fe2000071e4ff */
[C---:B------:R-:W-:Y:S01]  /*187ba0*/  IMAD.WIDE.U32 R4, R73.reuse, -0x4eac0001, RZ ;  /* 0xb153ffff49047825 */ /* 0x040fe200078e00ff */
[----:B------:R-:W-:Y:S02]  /*187bb0*/  IADD3.X R97, PT, PT, RZ, RZ, R9, P4, P3 ;  /* 0x000000ffff617210 */ /* 0x000fe400027e6409 */
[----:B------:R-:W-:Y:S01]  /*187bc0*/  IADD3.X R71, P1, PT, RZ, R71, RZ, P1, !PT ;  /* 0x00000047ff477210 */ /* 0x000fe20000f3e4ff */
[----:B------:R-:W-:-:S03]  /*187bd0*/  IMAD.WIDE.U32 R62, R73, -0x94f09dc, RZ ;  /* 0xf6b0f624493e7825 */ /* 0x000fc600078e00ff */
[----:B------:R-:W-:Y:S01]  /*187be0*/  IADD3.X R72, PT, PT, RZ, RZ, R51, P1, P0 ;  /* 0x000000ffff487210 */ /* 0x000fe20000fe0433 */
[----:B------:R-:W-:-:S04]  /*187bf0*/  IMAD.WIDE.U32 R8, P6, R193, R29, R10 ;  /* 0x0000001dc1087225 */ /* 0x000fc800078c000a */
[----:B------:R-:W-:-:S04]  /*187c00*/  IMAD.WIDE.U32 R10, R29, R195, RZ ;  /* 0x000000c31d0a7225 */ /* 0x000fc800078e00ff */
[----:B------:R-:W-:Y:S01]  /*187c10*/  IMAD.WIDE.U32 R4, P5, R2, 0x1eabfffe, R4 ;  /* 0x1eabfffe02047825 */ /* 0x000fe200078a0004 */
[----:B------:R-:W-:-:S03]  /*187c20*/  IADD3 R11, P0, PT, R8, R11, RZ ;  /* 0x0000000b080b7210 */ /* 0x000fc60007f1e0ff */
[----:B------:R-:W-:-:S04]  /*187c30*/  IMAD.WIDE.U32 R50, R2, -0x94f09dc, RZ ;  /* 0xf6b0f62402327825 */ /* 0x000fc800078e00ff */
[----:B------:R-:W-:-:S04]  /*187c40*/  IMAD.WIDE.U32 R62, P1, R2, 0x6730d2a0, R62 ;  /* 0x6730d2a0023e7825 */ /* 0x000fc8000782003e */
[----:B------:R-:W-:-:S04]  /*187c50*/  IMAD.WIDE.U32 R52, R2, -0x4eac0001, RZ ;  /* 0xb153ffff02347825 */ /* 0x000fc800078e00ff */
[----:B------:R-:W-:Y:S01]  /*187c60*/  IMAD.WIDE.U32 R58, R73, -0xc7aed41, RZ ;  /* 0xf38512bf493a7825 */ /* 0x000fe200078e00ff */
[----:B------:R-:W-:Y:S02]  /*187c70*/  IADD3 RZ, P3, PT, R36, R52, RZ ;  /* 0x0000003424ff7210 */ /* 0x000fe40007f7e0ff */
[----:B------:R-:W-:Y:S01]  /*187c80*/  IADD3 R53, P4, PT, R4, R53, RZ ;  /* 0x0000003504357210 */ /* 0x000fe20007f9e0ff */
[----:B------:R-:W-:Y:S01]  /*187c90*/  IMAD.X R67, RZ, RZ, RZ, P6 ;  /* 0x000000ffff437224 */ /* 0x000fe200030e06ff */
[----:B------:R-:W-:Y:S01]  /*187ca0*/  IADD3 R51, P6, PT, R62, R51, RZ ;  /* 0x000000333e337210 */ /* 0x000fe20007fde0ff */
[----:B------:R-:W-:Y:S01]  /*187cb0*/  IMAD.MOV.U32 R66, RZ, RZ, R9 ;  /* 0x000000ffff427224 */ /* 0x000fe200078e0009 */
[----:B------:R-:W-:Y:S01]  /*187cc0*/  IADD3.X RZ, P3, PT, R37, R53, RZ, P3, !PT ;  /* 0x0000003525ff7210 */ /* 0x000fe20001f7e4ff */
[----:B------:R-:W-:Y:S01]  /*187cd0*/  IMAD.X R65, RZ, RZ, RZ, P5 ;  /* 0x000000ffff417224 */ /* 0x000fe200028e06ff */
[----:B------:R-:W-:Y:S01]  /*187ce0*/  IADD3 RZ, P5, PT, R32, R50, RZ ;  /* 0x0000003220ff7210 */ /* 0x000fe20007fbe0ff */
[----:B------:R-:W-:Y:S01]  /*187cf0*/  IMAD.WIDE.U32.X R66, R193, R28, R66, P0 ;  /* 0x0000001cc1427225 */ /* 0x000fe200000e0442 */
[----:B------:R-:W-:-:S02]  /*187d00*/  IADD3 RZ, P0, PT, R6, R10, RZ ;  /* 0x0000000a06ff7210 */ /* 0x000fc40007f1e0ff */
[----:B------:R-:W-:Y:S01]  /*187d10*/  IADD3.X RZ, P5, PT, R33, R51, RZ, P5, !PT ;  /* 0x0000003321ff7210 */ /* 0x000fe20002fbe4ff */
[----:B------:R-:W-:Y:S01]  /*187d20*/  IMAD.X R61, RZ, RZ, RZ, P1 ;  /* 0x000000ffff3d7224 */ /* 0x000fe200008e06ff */
[----:B------:R-:W-:Y:S01]  /*187d30*/  IADD3.X RZ, P0, PT, R7, R11, RZ, P0, !PT ;  /* 0x0000000b07ff7210 */ /* 0x000fe2000071e4ff */
[----:B------:R-:W-:-:S04]  /*187d40*/  IMAD.WIDE.U32 R58, P1, R2, 0x64774b84, R58 ;  /* 0x64774b84023a7825 */ /* 0x000fc8000782003a */
[----:B------:R-:W-:-:S04]  /*187d50*/  IMAD.WIDE.U32 R68, R2, -0xc7aed41, RZ ;  /* 0xf38512bf02447825 */ /* 0x000fc800078e00ff */
[----:B------:R-:W-:-:S04]  /*187d60*/  IMAD.WIDE.U32 R50, R73, 0x434bacd7, RZ ;  /* 0x434bacd749327825 */ /* 0x000fc800078e00ff */
[----:B------:R-:W-:-:S04]  /*187d70*/  IMAD.WIDE.U32 R56, R2, -0x4eac0001, R36 ;  /* 0xb153ffff02387825 */ /* 0x000fc800078e0024 */
[----:B------:R-:W-:Y:S02]  /*187d80*/  IMAD.MOV.U32 R64, RZ, RZ, R5 ;  /* 0x000000ffff407224 */ /* 0x000fe400078e0005 */
[----:B------:R-:W-:-:S04]  /*187d90*/  IMAD.WIDE.U32 R36, R195, R29, R6 ;  /* 0x0000001dc3247225 */ /* 0x000fc800078e0006 */
[----:B------:R-:W-:Y:S01]  /*187da0*/  IMAD.X R55, RZ, RZ, RZ, P1 ;  /* 0x000000ffff377224 */ /* 0x000fe200008e06ff */
[----:B------:R-:W-:Y:S01]  /*187db0*/  IADD3 R101, P1, PT, R58, R69, RZ ;  /* 0x000000453a657210 */ /* 0x000fe20007f3e0ff */
[----:B------:R-:W-:Y:S02]  /*187dc0*/  IMAD.MOV.U32 R60, RZ, RZ, R63 ;  /* 0x000000ffff3c7224 */ /* 0x000fe400078e003f */
[----:B------:R-:W-:-:S04]  /*187dd0*/  IMAD.WIDE.U32 R6, R73, 0x397fe69a, RZ ;  /* 0x397fe69a49067825 */ /* 0x000fc800078e00ff */
[----:B------:R-:W-:Y:S02]  /*187de0*/  IMAD.MOV.U32 R54, RZ, RZ, R59 ;  /* 0x000000ffff367224 */ /* 0x000fe400078e003b */
[----:B------:R-:W-:-:S04]  /*187df0*/  IMAD.WIDE.U32.X R64, R73, 0x1eabfffe, R64, P4 ;  /* 0x1eabfffe49407825 */ /* 0x000fc800020e0440 */
[----:B------:R-:W-:Y:S02]  /*187e00*/  IMAD.IADD R8, R37, 0x1, R8 ;  /* 0x0000000125087824 */ /* 0x000fe400078e0208 */
        /* <DEDUP_REMOVED lines=62> */
[----:B------:R-:W-:Y:S02]  /*1881f0*/  IADD3.X R13, PT, PT, RZ, RZ, R65, P3, P4 ;  /* 0x000000ffff0d7210 */ /* 0x000fe40001fe8441 */
[----:B------:R-:W-:Y:S01]  /*188200*/  IADD3 RZ, P5, PT, R36, R52, RZ ;  /* 0x0000003424ff7210 */ /* 0x000fe20007fbe0ff */
[----:B------:R-:W-:Y:S01]  /*188210*/  IMAD.IADD R50, R61, 0x1, R50 ;  /* 0x000000013d327824 */ /* 0x000fe200078e0232 */
[----:B------:R-:W-:Y:S01]  /*188220*/  IADD3 R7, P4, PT, R58, R67, RZ ;  /* 0x000000433a077210 */ /* 0x000fe20007f9e0ff */
[----:B------:R-:W-:Y:S01]  /*188230*/  IMAD.MOV.U32 R54, RZ, RZ, R59 ;  /* 0x000000ffff367224 */ /* 0x000fe200078e003b */
[----:B------:R-:W-:-:S02]  /*188240*/  IADD3 RZ, P3, PT, R56, R66, RZ ;  /* 0x0000004238ff7210 */ /* 0x000fc40007f7e0ff */
[----:B------:R-:W-:Y:S01]  /*188250*/  IADD3 R36, P1, PT, R3, R60, RZ ;  /* 0x0000003c03247210 */ /* 0x000fe20007f3e0ff */
[----:B------:R-:W-:Y:S01]  /*188260*/  IMAD.WIDE.U32 R60, R198, R194, RZ ;  /* 0x000000c2c63c7225 */ /* 0x000fe200078e00ff */
[----:B------:R-:W-:Y:S02]  /*188270*/  IADD3.X RZ, P5, PT, R37, R95, RZ, P5, !PT ;  /* 0x0000005f25ff7210 */ /* 0x000fe40002fbe4ff */
[----:B------:R-:W-:Y:S01]  /*188280*/  IADD3.X RZ, P3, PT, R57, R7, RZ, P3, !PT ;  /* 0x0000000739ff7210 */ /* 0x000fe20001f7e4ff */
[----:B------:R-:W-:Y:S01]  /*188290*/  IMAD.WIDE.U32 R56, R194, R199, R56 ;  /* 0x000000c7c2387225 */ /* 0x000fe200078e0038 */
[----:B------:R-:W-:-:S03]  /*1882a0*/  IADD3.X R37, P1, PT, R50, R55, RZ, P1, !PT ;  /* 0x0000003732257210 */ /* 0x000fc60000f3e4ff */
        /* <DEDUP_REMOVED lines=12> */
[----:B------:R-:W-:Y:S01]  /*188370*/  IADD3 R7, P6, PT, R50, R61, RZ ;  /* 0x0000003d32077210 */ /* 0x000fe20007fde0ff */
[----:B------:R-:W-:Y:S01]  /*188380*/  IMAD.WIDE.U32 R8, R194, R198, R32 ;  /* 0x000000c6c2087225 */ /* 0x000fe200078e0020 */
[----:B------:R-:W-:-:S02]  /*188390*/  IADD3 RZ, P5, PT, R62, R10, RZ ;  /* 0x0000000a3eff7210 */ /* 0x000fc40007fbe0ff */
[----:B------:R-:W-:Y:S01]  /*1883a0*/  IADD3.X R3, P4, PT, RZ, R3, RZ, P4, !PT ;  /* 0x00000003ff037210 */ /* 0x000fe2000279e4ff */
[----:B------:R-:W-:Y:S01]  /*1883b0*/  IMAD.MOV.U32 R10, RZ, RZ, R51 ;  /* 0x000000ffff0a7224 */ /* 0x000fe200078e0033 */
[----:B------:R-:W-:Y:S01]  /*1883c0*/  IADD3 RZ, P1, PT, R32, R60, RZ ;  /* 0x0000003c20ff7210 */ /* 0x000fe20007f3e0ff */
[----:B------:R-:W-:Y:S01]  /*1883d0*/  IMAD.WIDE.U32 R58, R193, R194, RZ ;  /* 0x000000c2c13a7225 */ /* 0x000fe200078e00ff */
[----:B------:R-:W-:Y:S02]  /*1883e0*/  IADD3.X R55, PT, PT, RZ, RZ, R55, P4, P3 ;  /* 0x000000ffff377210 */ /* 0x000fe400027e6437 */
[----:B------:R-:W-:Y:S01]  /*1883f0*/  IADD3.X RZ, P1, PT, R33, R7, RZ, P1, !PT ;  /* 0x0000000721ff7210 */ /* 0x000fe20000f3e4ff */
[----:B------:R-:W-:Y:S01]  /*188400*/  IMAD.IADD R0, R9, 0x1, R50 ;  /* 0x0000000109007824 */ /* 0x000fe200078e0232 */
[----:B------:R-:W-:Y:S01]  /*188410*/  IADD3 R8, P3, PT, R3, R8, RZ ;  /* 0x0000000803087210 */ /* 0x000fe20007f7e0ff */
        /* <DEDUP_REMOVED lines=64> */
[----:B------:R-:W-:Y:S01]  /*188820*/  IMAD.WIDE.U32 R54, R2, -0x4eac0001, R8 ;  /* 0xb153ffff02367825 */ /* 0x000fe200078e0008 */
[----:B------:R-:W-:-:S02]  /*188830*/  IADD3.X R61, P6, PT, RZ, R61, RZ, P6, !PT ;  /* 0x0000003dff3d7210 */ /* 0x000fc400037de4ff */
[----:B------:R-:W-:Y:S01]  /*188840*/  IADD3 R36, P4, PT, R34, R35, RZ ;  /* 0x0000002322247210 */ /* 0x000fe20007f9e0ff */
[----:B------:R-:W-:Y:S01]  /*188850*/  IMAD.WIDE.U32 R34, R28, R194, RZ ;  /* 0x000000c21c227225 */ /* 0x000fe200078e00ff */
[----:B------:R-:W-:Y:S02]  /*188860*/  IADD3.X R63, P5, PT, RZ, R63, RZ, P5, !PT ;  /* 0x0000003fff3f7210 */ /* 0x000fe40002fbe4ff */
[----:B------:R-:W-:Y:S01]  /*188870*/  IADD3.X R60, PT, PT, RZ, RZ, R37, P6, P1 ;  /* 0x000000ffff3c7210 */ /* 0x000fe200037e2425 */
[C---:B------:R-:W-:Y:S01]  /*188880*/  IMAD.WIDE.U32 R58, R2.reuse, -0x94f09dc, RZ ;  /* 0xf6b0f624023a7825 */ /* 0x040fe200078e00ff */
[----:B------:R-:W-:Y:S02]  /*188890*/  IADD3 R67, P1, PT, R53, R36, RZ ;  /* 0x0000002435437210 */ /* 0x000fe40007f3e0ff */
[----:B------:R-:W-:Y:S01]  /*1888a0*/  IADD3.X R62, PT, PT, RZ, RZ, R33, P5, P3 ;  /* 0x000000ffff3e7210 */ /* 0x000fe20002fe6421 */
[----:B------:R-:W-:Y:S01]  /*1888b0*/  IMAD.WIDE.U32 R52, R2, -0x4eac0001, RZ ;  /* 0xb153ffff02347825 */ /* 0x000fe200078e00ff */
[----:B------:R-:W-:-:S02]  /*1888c0*/  IADD3.X R66, PT, PT, R66, RZ, RZ, P4, P0 ;  /* 0x000000ff42427210 */ /* 0x000fc400027e04ff */
[----:B------:R-:W-:Y:S01]  /*1888d0*/  IADD3 RZ, P0, PT, R10, R58, RZ ;  /* 0x0000003a0aff7210 */ /* 0x000fe20007f1e0ff */
        /* <DEDUP_REMOVED lines=14> */
[----:B------:R-:W-:Y:S01]  /*1889c0*/  IMAD.WIDE.U32 R32, P5, R2, 0x6730d2a0, R32 ;  /* 0x6730d2a002207825 */ /* 0x000fe200078a0020 */
[----:B------:R-:W-:-:S03]  /*1889d0*/  IADD3.X RZ, P3, PT, R7, R69, RZ, P3, !PT ;  /* 0x0000004507ff7210 */ /* 0x000fc60001f7e4ff */
        /* <DEDUP_REMOVED lines=8> */
[----:B------:R-:W-:Y:S01]  /*188a60*/  IMAD.WIDE.U32 R10, R2, -0x94f09dc, R10 ;  /* 0xf6b0f624020a7825 */ /* 0x000fe200078e000a */
[----:B------:R-:W-:-:S02]  /*188a70*/  IADD3.X R54, P1, PT, R13, R66, RZ, P1, !PT ;  /* 0x000000420d367210 */ /* 0x000fc40000f3e4ff */
[----:B------:R-:W-:Y:S01]  /*188a80*/  IADD3.X R3, P6, PT, RZ, R3, RZ, P6, !PT ;  /* 0x00000003ff037210 */ /* 0x000fe200037de4ff */
[----:B------:R-:W-:Y:S02]  /*188a90*/  IMAD.X R9, RZ, RZ, RZ, P5 ;  /* 0x000000ffff097224 */ /* 0x000fe400028e06ff */
        /* <DEDUP_REMOVED lines=12> */
[----:B------:R-:W-:Y:S01]  /*188b60*/  IMAD.WIDE.U32 R8, R26, R194, RZ ;  /* 0x000000c21a087225 */ /* 0x000fe200078e00ff */
[----:B------:R-:W-:Y:S02]  /*188b70*/  IADD3.X R3, P0, PT, RZ, R10, RZ, P0, !PT ;  /* 0x0000000aff037210 */ /* 0x000fe4000071e4ff */
[----:B------:R-:W-:Y:S01]  /*188b80*/  IADD3.X R61, PT, PT, RZ, RZ, R51, P5, P2 ;  /* 0x000000ffff3d7210 */ /* 0x000fe20002fe4433 */
[----:B------:R-:W-:Y:S01]  /*188b90*/  IMAD.WIDE.U32 R52, R2, -0xc7aed41, RZ ;  /* 0xf38512bf02347825 */ /* 0x000fe200078e00ff */
[----:B------:R-:W-:-:S02]  /*188ba0*/  IADD3.X R13, P5, PT, RZ, R3, RZ, P4, !PT ;  /* 0x00000003ff0d7210 */ /* 0x000fc400027be4ff */
[----:B------:R-:W-:Y:S01]  /*188bb0*/  IADD3 R10, P4, PT, R64, R67, RZ ;  /* 0x00000043400a7210 */ /* 0x000fe20007f9e0ff */
[----:B------:R-:W-:Y:S01]  /*188bc0*/  IMAD.WIDE.U32 R6, P3, R2, 0x64774b84, R6 ;  /* 0x64774b8402067825 */ /* 0x000fe20007860006 */
[----:B------:R-:W-:Y:S02]  /*188bd0*/  IADD3.X R58, PT, PT, RZ, RZ, R11, P5, P0 ;  /* 0x000000ffff3a7210 */ /* 0x000fe40002fe040b */
[----:B------:R-:W-:Y:S01]  /*188be0*/  IADD3 RZ, P2, PT, R4, R52, RZ ;  /* 0x0000003404ff7210 */ /* 0x000fe20007f5e0ff */
[----:B------:R-:W-:Y:S01]  /*188bf0*/  IMAD.WIDE.U32 R8, P0, R192, R27, R8 ;  /* 0x0000001bc0087225 */ /* 0x000fe20007800008 */
[----:B------:R-:W-:Y:S02]  /*188c00*/  IADD3 R3, P6, PT, R6, R53, RZ ;  /* 0x0000003506037210 */ /* 0x000fe40007fde0ff */
[----:B------:R-:W-:Y:S01]  /*188c10*/  IADD3.X R11, P4, PT, R65, R54, RZ, P4, !PT ;  /* 0x00000036410b7210 */ /* 0x000fe2000279e4ff */
[----:B------:R-:W-:Y:S01]  /*188c20*/  IMAD.WIDE.U32 R50, R27, R194, RZ ;  /* 0x000000c21b327225 */ /* 0x000fe200078e00ff */
[----:B------:R-:W-:-:S02]  /*188c30*/  IADD3.X RZ, P2, PT, R5, R3, RZ, P2, !PT ;  /* 0x0000000305ff7210 */ /* 0x000fc4000175e4ff */
[----:B------:R-:W-:Y:S01]  /*188c40*/  IADD3.X R62, P4, PT, RZ, RZ, RZ, P4, !PT ;  /* 0x000000ffff3e7210 */ /* 0x000fe2000279e4ff */
[----:B------:R-:W-:Y:S01]  /*188c50*/  IMAD.X R55, RZ, RZ, RZ, P0 ;  /* 0x000000ffff377224 */ /* 0x000fe200000e06ff */
[----:B------:R-:W-:Y:S01]  /*188c60*/  IADD3 R3, P5, PT, R8, R51, RZ ;  /* 0x0000003308037210 */ /* 0x000fe20007fbe0ff */
[----:B------:R-:W-:Y:S01]  /*188c70*/  IMAD.WIDE.U32 R52, R194, R27, R10 ;  /* 0x0000001bc2347225 */ /* 0x000fe200078e000a */
[----:B------:R-:W-:-:S03]  /*188c80*/  IADD3 RZ, P0, PT, R10, R50, RZ ;  /* 0x000000320aff7210 */ /* 0x000fc60007f1e0ff */
[----:B------:R-:W-:Y:S01]  /*188c90*/  IMAD.WIDE.U32 R50, R2, -0xc7aed41, R4 ;  /* 0xf38512bf02327825 */ /* 0x000fe200078e0004 */
[----:B------:R-:W-:-:S03]  /*188ca0*/  IADD3.X RZ, P0, PT, R11, R3, RZ, P0, !PT ;  /* 0x000000030bff7210 */ /* 0x000fc6000071e4ff */
[----:B------:R-:W-:Y:S02]  /*188cb0*/  IMAD.IADD R3, R51, 0x1, R6 ;  /* 0x0000000133037824 */ /* 0x000fe400078e0206 */
[----:B------:R-:W-:Y:S02]  /*188cc0*/  IMAD.MOV.U32 R54, RZ, RZ, R9 ;  /* 0x000000ffff367224 */ /* 0x000fe400078e0009 */
[----:B------:R-:W-:Y:S01]  /*188cd0*/  IMAD.X R57, RZ, RZ, RZ, P3 ;  /* 0x000000ffff397224 */ /* 0x000fe200018e06ff */
[----:B------:R-:W-:Y:S01]  /*188ce0*/  IADD3 R52, P3, PT, R59, R52, RZ ;  /* 0x000000343b347210 */ /* 0x000fe20007f7e0ff */
[----:B------:R-:W-:Y:S02]  /*188cf0*/  IMAD.IADD R6, R53, 0x1, R8 ;  /* 0x0000000135067824 */ /* 0x000fe400078e0208 */
[----:B------:R-:W-:Y:S02]  /*188d00*/  IMAD.MOV.U32 R56, RZ, RZ, R7 ;  /* 0x000000ffff387224 */ /* 0x000fe400078e0007 */
[----:B------:R-:W-:Y:S01]  /*188d10*/  IMAD.WIDE.U32.X R4, R192, R26, R54, P5 ;  /* 0x0000001ac0047225 */ /* 0x000fe200028e0436 */
[----:B------:R-:W-:-:S02]  /*188d20*/  IADD3.X R53, P3, PT, R6, R61, RZ, P3, !PT ;  /* 0x0000003d06357210 */ /* 0x000fc40001f7e4ff */
[----:B------:R-:W-:Y:S01]  /*188d30*/  IADD3 R50, P5, PT, R13, R50, RZ ;  /* 0x000000320d327210 */ /* 0x000fe20007fbe0ff */
        /* <DEDUP_REMOVED lines=20> */
[----:B------:R-:W-:-:S04]  /*188e80*/  IMAD.WIDE.U32 R4, R2, 0x434bacd7, RZ ;  /* 0x434bacd702047825 */ /* 0x000fc800078e00ff */
[----:B------:R-:W-:Y:S01]  /*188e90*/  IMAD.IADD R9, R9, 0x1, R10 ;  /* 0x0000000109097824 */ /* 0x000fe200078e020a */
[----:B------:R-:W-:Y:S01]  /*188ea0*/  IADD3 R69, P6, PT, R54, R5, RZ ;  /* 0x0000000536457210 */ /* 0x000fe20007fde0ff */
[----:B------:R-:W-:Y:S01]  /*188eb0*/  IMAD.WIDE.U32.X R60, R28, R197, R60, P3 ;  /* 0x000000c51c3c7225 */ /* 0x000fe200018e043c */
[----:B------:R-:W-:Y:S02]  /*188ec0*/  IADD3 RZ, P3, PT, RZ, R8, RZ ;  /* 0x00000008ffff7210 */ /* 0x000fe40007f7e0ff */
[----:B------:R-:W-:Y:S01]  /*188ed0*/  IADD3 RZ, P2, PT, R34, R4, RZ ;  /* 0x0000000422ff7210 */ /* 0x000fe20007f5e0ff */
[----:B------:R-:W-:Y:S01]  /*188ee0*/  IMAD.X R11, RZ, RZ, RZ, P5 ;  /* 0x000000ffff0b7224 */ /* 0x000fe200028e06ff */
[----:B------:R-:W-:Y:S01]  /*188ef0*/  IADD3.X R3, P0, PT, RZ, R60, RZ, P0, !PT ;  /* 0x0000003cff037210 */ /* 0x000fe2000071e4ff */
[----:B------:R-:W-:Y:S01]  /*188f00*/  IMAD.WIDE.U32 R36, R196, R29, RZ ;  /* 0x0000001dc4247225 */ /* 0x000fe200078e00ff */
[----:B------:R-:W-:Y:S02]  /*188f10*/  IADD3.X RZ, P3, PT, RZ, R9, RZ, P3, !PT ;  /* 0x00000009ffff7210 */ /* 0x000fe40001f7e4ff */
[----:B------:R-:W-:Y:S01]  /*188f20*/  IADD3.X RZ, P2, PT, R35, R69, RZ, P2, !PT ;  /* 0x0000004523ff7210 */ /* 0x000fe2000175e4ff */
[----:B------:R-:W-:Y:S01]  /*188f30*/  IMAD.WIDE.U32 R6, P5, R2, 0x1a0111ea, R6 ;  /* 0x1a0111ea02067825 */ /* 0x000fe200078a0006 */
[----:B------:R-:W-:-:S03]  /*188f40*/  IADD3.X R3, P3, PT, RZ, R3, RZ, P3, !PT ;  /* 0x00000003ff037210 */ /* 0x000fc60001f7e4ff */
[----:B------:R-:W-:Y:S01]  /*188f50*/  IMAD.WIDE.U32 R58, R2, 0x397fe69a, RZ ;  /* 0x397fe69a023a7825 */ /* 0x000fe200078e00ff */
[----:B------:R-:W-:-:S03]  /*188f60*/  IADD3.X R61, PT, PT, RZ, RZ, R61, P3, P0 ;  /* 0x000000ffff3d7210 */ /* 0x000fc60001fe043d */
[----:B------:R-:W-:Y:S01]  /*188f70*/  IMAD.MOV.U32 R10, RZ, RZ, R55 ;  /* 0x000000ffff0a7224 */ /* 0x000fe200078e0037 */
[----:B------:R-:W-:Y:S01]  /*188f80*/  IADD3.X R55, P1, PT, RZ, RZ, RZ, P1, !PT ;  /* 0x000000ffff377210 */ /* 0x000fe20000f3e4ff */
[----:B------:R-:W-:Y:S02]  /*188f90*/  IMAD.X R5, RZ, RZ, RZ, P5 ;  /* 0x000000ffff057224 */ /* 0x000fe400028e06ff */
        /* <DEDUP_REMOVED lines=35> */
[----:B------:R-:W-:Y:S01]  /*1891d0*/  IMAD.WIDE.U32 R52, R2, 0x397fe69a, R52 ;  /* 0x397fe69a02347825 */ /* 0x000fe200078e0034 */
[----:B------:R-:W-:-:S02]  /*1891e0*/  IADD3.X R7, PT, PT, RZ, RZ, R37, P4, P0 ;  /* 0x000000ffff077210 */ /* 0x000fc400027e0425 */
[----:B------:R-:W-:Y:S01]  /*1891f0*/  IADD3 R36, P0, PT, R63, R34, RZ ;  /* 0x000000223f247210 */ /* 0x000fe20007f1e0ff */
[----:B------:R-:W-:Y:S01]  /*189200*/  IMAD.IADD R54, R51, 0x1, R54 ;  /* 0x0000000133367824 */ /* 0x000fe200078e0236 */
[----:B------:R-:W-:Y:S01]  /*189210*/  IADD3 R34, P4, PT, R35, R50, RZ ;  /* 0x0000003223227210 */ /* 0x000fe20007f9e0ff */
[----:B------:R-:W-:Y:S01]  /*189220*/  IMAD R35, R9, -0x30003, RZ ;  /* 0xfffcfffd09237824 */ /* 0x000fe200078e02ff */
[----:B------:R-:W-:Y:S01]  /*189230*/  IADD3.X R37, P0, PT, R60, R65, RZ, P0, !PT ;  /* 0x000000413c257210 */ /* 0x000fe2000071e4ff */
[C---:B------:R-:W-:Y:S01]  /*189240*/  IMAD.WIDE.U32 R2, R8.reuse, -0x30003, RZ ;  /* 0xfffcfffd08027825 */ /* 0x040fe200078e00ff */
[----:B------:R-:W-:Y:S02]  /*189250*/  IADD3.X R65, P2, PT, RZ, R10, RZ, P2, !PT ;  /* 0x0000000aff417210 */ /* 0x000fe4000175e4ff */
        /* <DEDUP_REMOVED lines=33> */
[----:B------:R-:W-:Y:S01]  /*189470*/  IMAD.WIDE.U32.X R8, R192, R28, R10, P0 ;  /* 0x0000001cc0087225 */ /* 0x000fe200000e040a */
[----:B------:R-:W-:-:S03]  /*189480*/  IADD3 R52, P0, PT, R65, R52, RZ ;  /* 0x0000003441347210 */ /* 0x000fc60007f1e0ff */
[----:B------:R-:W-:Y:S01]  /*189490*/  IMAD.IADD R50, R7, 0x1, R50 ;  /* 0x0000000107327824 */ /* 0x000fe200078e0232 */
[----:B------:R-:W-:Y:S01]  /*1894a0*/  IADD3.X R53, P0, PT, R53, R58, RZ, P0, !PT ;  /* 0x0000003a35357210 */ /* 0x000fe2000071e4ff */
        /* <DEDUP_REMOVED lines=10> */
[----:B------:R-:W-:Y:S02]  /*189550*/  IADD3.X R64, PT, PT, RZ, RZ, R5, P0, P1 ;  /* 0x000000ffff407210 */ /* 0x000fe400007e2405 */
[----:B------:R-:W-:Y:S01]  /*189560*/  IADD3.X R58, PT, PT, RZ, RZ, R11, P4, P2 ;  /* 0x000000ffff3a7210 */ /* 0x000fe200027e440b */
[----:B------:R-:W-:Y:S01]  /*189570*/  IMAD.WIDE.U32 R4, P1, R2, 0x1eabfffe, R36 ;  /* 0x1eabfffe02047825 */ /* 0x000fe20007820024 */
[----:B------:R-:W-:Y:S02]  /*189580*/  IADD3.X R61, P6, PT, RZ, R61, RZ, P6, !PT ;  /* 0x0000003dff3d7210 */ /* 0x000fe400037de4ff */
[----:B------:R-:W-:Y:S01]  /*189590*/  IADD3 RZ, P0, PT, R32, R50, RZ ;  /* 0x0000003220ff7210 */ /* 0x000fe20007f1e0ff */
[----:B------:R-:W-:Y:S01]  /*1895a0*/  IMAD.WIDE.U32 R36, R0, -0x94f09dc, RZ ;  /* 0xf6b0f62400247825 */ /* 0x000fe200078e00ff */
[----:B------:R-:W-:-:S02]  /*1895b0*/  IADD3.X R60, PT, PT, RZ, RZ, R9, P6, P3 ;  /* 0x000000ffff3c7210 */ /* 0x000fc400037e6409 */
[----:B------:R-:W-:Y:S01]  /*1895c0*/  IADD3 R63, P2, PT, R4, R51, RZ ;  /* 0x00000033043f7210 */ /* 0x000fe20007f5e0ff */
[----:B------:R-:W-:-:S03]  /*1895d0*/  IMAD.WIDE.U32 R10, R28, R29, RZ ;  /* 0x0000001d1c0a7225 */ /* 0x000fc600078e00ff */
        /* <DEDUP_REMOVED lines=31> */
[----:B------:R-:W-:Y:S01]  /*1897d0*/  IADD3 R8, P4, PT, R3, R56, RZ ;  /* 0x0000003803087210 */ /* 0x000fe20007f9e0ff */
[----:B------:R-:W-:Y:S01]  /*1897e0*/  IMAD.WIDE.U32.X R52, R0, 0x6730d2a0, R50, P6 ;  /* 0x6730d2a000347825 */ /* 0x000fe200030e0432 */
[----:B------:R-:W-:-:S02]  /*1897f0*/  IADD3.X R11, P3, PT, R11, R60, RZ, P3, !PT ;  /* 0x0000003c0b0b7210 */ /* 0x000fc40001f7e4ff */
        /* <DEDUP_REMOVED lines=9> */
[----:B------:R-:W-:Y:S01]  /*189890*/  IADD3.X R56, PT, PT, RZ, RZ, R53, P4, P1 ;  /* 0x000000ffff387210 */ /* 0x000fe200027e2435 */
[----:B------:R-:W-:Y:S01]  /*1898a0*/  IMAD.WIDE.U32 R50, P2, R28, R27, R50 ;  /* 0x0000001b1c327225 */ /* 0x000fe20007840032 */
[----:B------:R-:W-:Y:S02]  /*1898b0*/  IADD3.X R33, P0, PT, R64, R13, RZ, P0, !PT ;  /* 0x0000000d40217210 */ /* 0x000fe4000071e4ff */
[----:B------:R-:W-:Y:S01]  /*1898c0*/  IADD3 RZ, P1, PT, R6, R54, RZ ;  /* 0x0000003606ff7210 */ /* 0x000fe20007f3e0ff */
[----:B------:R-:W-:-:S04]  /*1898d0*/  IMAD.WIDE.U32 R34, R27, R29, RZ ;  /* 0x0000001d1b227225 */ /* 0x000fc800078e00ff */
[----:B------:R-:W-:Y:S01]  /*1898e0*/  IMAD.WIDE.U32 R36, P6, R2, 0x64774b84, R36 ;  /* 0x64774b8402247825 */ /* 0x000fe200078c0024 */
[----:B------:R-:W-:-:S03]  /*1898f0*/  IADD3 R35, P4, PT, R50, R35, RZ ;  /* 0x0000002332237210 */ /* 0x000fc60007f9e0ff */
        /* <DEDUP_REMOVED lines=59> */
[----:B------:R-:W-:-:S04]  /*189cb0*/  IMAD.WIDE.U32 R52, R2, 0x397fe69a, RZ ;  /* 0x397fe69a02347825 */ /* 0x000fc800078e00ff */
[----:B------:R-:W-:Y:S01]  /*189cc0*/  IMAD.WIDE.U32 R54, R198, R27, RZ ;  /* 0x0000001bc6367225 */ /* 0x000fe200078e00ff */
[----:B------:R-:W-:-:S03]  /*189cd0*/  IADD3 R53, P3, PT, R10, R53, RZ ;  /* 0x000000350a357210 */ /* 0x000fc60007f7e0ff */
[----:B------:R-:W-:Y:S01]  /*189ce0*/  IMAD.WIDE.U32 R50, P6, R26, R198, R50 ;  /* 0x000000c61a327225 */ /* 0x000fe200078c0032 */
[----:B------:R-:W-:Y:S02]  /*189cf0*/  IADD3 RZ, P1, PT, R8, R54, RZ ;  /* 0x0000003608ff7210 */ /* 0x000fe40007f3e0ff */
[----:B------:R-:W-:Y:S01]  /*189d00*/  IADD3.X R54, P5, PT, RZ, RZ, RZ, P5, !PT ;  /* 0x000000ffff367210 */ /* 0x000fe20002fbe4ff */
[----:B------:R-:W-:Y:S01]  /*189d10*/  IMAD.X R37, RZ, RZ, RZ, P4 ;  /* 0x000000ffff257224 */ /* 0x000fe200020e06ff */
[----:B------:R-:W-:Y:S01]  /*189d20*/  IADD3 R55, P2, PT, R50, R55, RZ ;  /* 0x0000003732377210 */ /* 0x000fe20007f5e0ff */
[----:B------:R-:W-:Y:S01]  /*189d30*/  IMAD.MOV.U32 R36, RZ, RZ, R11 ;  /* 0x000000ffff247224 */ /* 0x000fe200078e000b */
[----:B------:R-:W-:Y:S01]  /*189d40*/  IADD3.X R3, P4, PT, RZ, RZ, RZ, P0, !PT ;  /* 0x000000ffff037210 */ /* 0x000fe2000079e4ff */
[----:B------:R-:W-:Y:S01]  /*189d50*/  IMAD.X R60, RZ, RZ, RZ, P5 ;  /* 0x000000ffff3c7224 */ /* 0x000fe200028e06ff */
[----:B------:R-:W-:Y:S01]  /*189d60*/  IADD3 RZ, P0, PT, R34, R52, RZ ;  /* 0x0000003422ff7210 */ /* 0x000fe20007f1e0ff */
        /* <DEDUP_REMOVED lines=9> */
[----:B------:R-:W-:Y:S01]  /*189e00*/  IMAD.X R35, RZ, RZ, RZ, P6 ;  /* 0x000000ffff237224 */ /* 0x000fe200030e06ff */
[----:B------:R-:W-:Y:S01]  /*189e10*/  IADD3 R8, P5, PT, R13, R8, RZ ;  /* 0x000000080d087210 */ /* 0x000fe20007fbe0ff */
[----:B------:R-:W-:Y:S01]  /*189e20*/  IMAD.MOV.U32 R34, RZ, RZ, R51 ;  /* 0x000000ffff227224 */ /* 0x000fe200078e0033 */
[----:B------:R-:W-:Y:S01]  /*189e30*/  IADD3.X R99, P3, PT, R99, R60, RZ, P3, !PT ;  /* 0x0000003c63637210 */ /* 0x000fe20001f7e4ff */
[----:B------:R-:W-:-:S04]  /*189e40*/  IMAD.WIDE.U32 R52, R193, R27, RZ ;  /* 0x0000001bc1347225 */ /* 0x000fc800078e00ff */
        /* <DEDUP_REMOVED lines=25> */
[----:B------:R-:W-:Y:S01]  /*189fe0*/  IMAD.X R11, RZ, RZ, RZ, P5 ;  /* 0x000000ffff0b7224 */ /* 0x000fe200028e06ff */
[----:B------:R-:W-:Y:S01]  /*189ff0*/  IADD3 R56, P5, PT, R61, R2, RZ ;  /* 0x000000023d387210 */ /* 0x000fe20007fbe0ff */
[----:B------:R-:W-:Y:S01]  /*18a000*/  IMAD.IADD R10, R3, 0x1, R10 ;  /* 0x00000001030a7824 */ /* 0x000fe200078e020a */
[----:B------:R-:W-:Y:S01]  /*18a010*/  IADD3.X R53, P2, PT, RZ, R50, RZ, P2, !PT ;  /* 0x00000032ff357210 */ /* 0x000fe2000175e4ff */
[----:B------:R-:W-:-:S03]  /*18a020*/  IMAD.WIDE.U32 R2, R32, -0x30003, RZ ;  /* 0xfffcfffd20027825 */ /* 0x000fc600078e00ff */
[----:B------:R-:W-:Y:S01]  /*18a030*/  IADD3.X R57, P5, PT, R10, R63, RZ, P5, !PT ;  /* 0x0000003f0a397210 */ /* 0x000fe20002fbe4ff */
[----:B------:R-:W-:Y:S01]  /*18a040*/  IMAD R13, R32, -0x760c0004, R13 ;  /* 0x89f3fffc200d7824 */ /* 0x000fe200078e020d */
[----:B------:R-:W-:Y:S01]  /*18a050*/  IADD3.X R53, P1, PT, RZ, R53, RZ, P1, !PT ;  /* 0x00000035ff357210 */ /* 0x000fe20000f3e4ff */
[----:B------:R-:W-:Y:S01]  /*18a060*/  IMAD.WIDE.U32 R4, R194, R27, R4 ;  /* 0x0000001bc2047225 */ /* 0x000fe200078e0004 */
[----:B------:R-:W-:Y:S02]  /*18a070*/  IADD3.X R97, P5, PT, RZ, R97, RZ, P5, !PT ;  /* 0x00000061ff617210 */ /* 0x000fe40002fbe4ff */
[----:B------:R-:W-:Y:S01]  /*18a080*/  IADD3.X R52, PT, PT, RZ, RZ, R51, P1, P2 ;  /* 0x000000ffff347210 */ /* 0x000fe20000fe4433 */
[----:B------:R-:W-:Y:S01]  /*18a090*/  IMAD.IADD R13, R3, 0x1, R13 ;  /* 0x00000001030d7824 */ /* 0x000fe200078e020d */
[----:B------:R-:W-:Y:S01]  /*18a0a0*/  IADD3 R4, P1, PT, R53, R4, RZ ;  /* 0x0000000435047210 */ /* 0x000fe20007f3e0ff */
[----:B------:R-:W-:Y:S01]  /*18a0b0*/  IMAD.MOV.U32 R10, RZ, RZ, R35 ;  /* 0x000000ffff0a7224 */ /* 0x000fe200078e0023 */
[----:B------:R-:W-:Y:S01]  /*18a0c0*/  IADD3.X R72, PT, PT, RZ, RZ, R37, P5, P0 ;  /* 0x000000ffff487210 */ /* 0x000fe20002fe0425 */
[----:B------:R-:W-:-:S02]  /*18a0d0*/  IMAD.IADD R5, R5, 0x1, R34 ;  /* 0x0000000105057824 */ /* 0x000fc400078e0222 */
[----:B------:R-:W-:-:S03]  /*18a0e0*/  IMAD.WIDE.U32 R34, R13, -0x5555, RZ ;  /* 0xffffaaab0d227825 */ /* 0x000fc600078e00ff */
[----:B------:R-:W-:Y:S01]  /*18a0f0*/  IADD3.X R5, P1, PT, R5, R52, RZ, P1, !PT ;  /* 0x0000003405057210 */ /* 0x000fe20000f3e4ff */
[----:B------:R-:W-:-:S04]  /*18a100*/  IMAD.WIDE.U32.X R10, R192, R26, R10, P6 ;  /* 0x0000001ac00a7225 */ /* 0x000fc800030e040a */
        /* <DEDUP_REMOVED lines=13> */
[----:B------:R-:W-:Y:S01]  /*18a1e0*/  IMAD.WIDE.U32 R50, R2, -0x4eac0001, RZ ;  /* 0xb153ffff02327825 */ /* 0x000fe200078e00ff */
[----:B------:R-:W-:-:S03]  /*18a1f0*/  IADD3 RZ, P1, PT, RZ, R34, RZ ;  /* 0x00000022ffff7210 */ /* 0x000fc60007f3e0ff */
        /* <DEDUP_REMOVED lines=10> */
[----:B------:R-:W-:Y:S02]  /*18a2a0*/  IMAD.MOV.U32 R62, RZ, RZ, R11 ;  /* 0x000000ffff3e7224 */ /* 0x000fe400078e000b */
[----:B------:R-:W-:Y:S02]  /*18a2b0*/  IMAD.X R59, RZ, RZ, RZ, P4 ;  /* 0x000000ffff3b7224 */ /* 0x000fe400020e06ff */
[----:B------:R-:W-:-:S04]  /*18a2c0*/  IMAD.WIDE.U32 R52, R13, 0x434bacd7, RZ ;  /* 0x434bacd70d347825 */ /* 0x000fc800078e00ff */
        /* <DEDUP_REMOVED lines=8> */
[----:B------:R-:W-:Y:S02]  /*18a350*/  IADD3 R67, P6, PT, R54, R67, RZ ;  /* 0x0000004336437210 */ /* 0x000fe40007fde0ff */
[----:B------:R-:W-:Y:S01]  /*18a360*/  IADD3.X R3, P0, PT, RZ, R64, RZ, P0, !PT ;  /* 0x00000040ff037210 */ /* 0x000fe2000071e4ff */
        /* <DEDUP_REMOVED lines=11> */
[----:B------:R-:W-:Y:S01]  /*18a420*/  IMAD.WIDE.U32 R210, R2, -0x4eac0001, R8 ;  /* 0xb153ffff02d27825 */ /* 0x000fe200078e0008 */
[----:B------:R-:W-:-:S03]  /*18a430*/  IADD3.X RZ, P0, PT, R5, R67, RZ, P0, !PT ;  /* 0x0000004305ff7210 */ /* 0x000fc6000071e4ff */
[----:B------:R-:W-:-:S04]  /*18a440*/  IMAD.WIDE.U32.X R36, R13, 0x64774b84, R36, P6 ;  /* 0x64774b840d247825 */ /* 0x000fc800030e0424 */
[----:B------:R-:W-:-:S04]  /*18a450*/  IMAD.WIDE.U32 R32, P6, R2, 0x1a0111ea, R32 ;  /* 0x1a0111ea02207825 */ /* 0x000fc800078c0020 */
[----:B------:R-:W-:-:S04]  /*18a460*/  IMAD.WIDE.U32 R8, R2, 0x397fe69a, RZ ;  /* 0x397fe69a02087825 */ /* 0x000fc800078e00ff */
[----:B------:R-:W-:Y:S02]  /*18a470*/  IMAD.MOV.U32 R34, RZ, RZ, R53 ;  /* 0x000000ffff227224 */ /* 0x000fe400078e0035 */
[----:B------:R-:W-:Y:S02]  /*18a480*/  IMAD.IADD R211, R211, 0x1, R10 ;  /* 0x00000001d3d37824 */ /* 0x000fe400078e020a */
[----:B------:R-:W-:Y:S01]  /*18a490*/  IMAD.WIDE.U32.X R34, R13, 0x4b1ba7b6, R34, P4 ;  /* 0x4b1ba7b60d227825 */ /* 0x000fe200020e0422 */
[----:B------:R-:W-:-:S03]  /*18a4a0*/  IADD3 R53, P4, PT, R32, R9, RZ ;  /* 0x0000000920357210 */ /* 0x000fc60007f9e0ff */
[----:B------:R-:W-:Y:S02]  /*18a4b0*/  IMAD.X R11, RZ, RZ, RZ, P6 ;  /* 0x000000ffff0b7224 */ /* 0x000fe400030e06ff */
        /* <DEDUP_REMOVED lines=24> */
[----:B------:R-:W-:Y:S01]  /*18a640*/  IADD3.X R3, P5, PT, RZ, R3, RZ, P5, !PT ;  /* 0x00000003ff037210 */ /* 0x000fe20002fbe4ff */
[----:B------:R-:W-:Y:S01]  /*18a650*/  IMAD.WIDE.U32 R56, R2, -0xc7aed41, R4 ;  /* 0xf38512bf02387825 */ /* 0x000fe200078e0004 */
[----:B------:R-:W-:Y:S02]  /*18a660*/  IADD3.X R7, P4, PT, R68, R95, RZ, P4, !PT ;  /* 0x0000005f44077210 */ /* 0x000fe4000279e4ff */
[----:B------:R-:W-:Y:S02]  /*18a670*/  IADD3.X R9, P1, PT, RZ, R60, RZ, P1, !PT ;  /* 0x0000003cff097210 */ /* 0x000fe40000f3e4ff */
[----:B------:R-:W-:Y:S01]  /*18a680*/  IADD3 R4, P6, PT, R97, R0, RZ ;  /* 0x0000000061047210 */ /* 0x000fe20007fde0ff */
[----:B------:R-:W-:Y:S01]  /*18a690*/  IMAD.IADD R0, R57, 0x1, R54 ;  /* 0x0000000139007824 */ /* 0x000fe200078e0236 */
[----:B------:R-:W-:Y:S01]  /*18a6a0*/  IADD3.X R59, PT, PT, RZ, RZ, R59, P5, P2 ;  /* 0x000000ffff3b7210 */ /* 0x000fe20002fe443b */
[----:B------:R-:W-:Y:S01]  /*18a6b0*/  IMAD.WIDE.U32 R54, R26, R27, RZ ;  /* 0x0000001b1a367225 */ /* 0x000fe200078e00ff */
        /* <DEDUP_REMOVED lines=112> */
.L_x_1994:
[----:B------:R-:W-:Y:S05]  /*18adc0*/  BSYNC.RELIABLE B3 ;  /* 0x0000000000037941 */ /* 0x000fea0003800100 */
.L_x_1993:
        /* <DEDUP_REMOVED lines=12> */
.L_x_1995:
[----:B------:R-:W-:Y:S05]  /*18ae90*/  BSYNC.RECONVERGENT B2 ;  /* 0x0000000000027941 */ /* 0x000fea0003800200 */
.L_x_1992:
        /* <DEDUP_REMOVED lines=30> */
[----:B------:R-:W-:Y:S02]  /*18b080*/  IMAD.MOV.U32 R56, RZ, RZ, R9 ;  /* 0x000000ffff387224 */ /* 0x000fe400078e0009 */
[----:B------:R-:W-:-:S04]  /*18b090*/  IMAD.WIDE.U32 R34, P3, R21, R84, R34 ;  /* 0x0000005415227225 */ /* 0x000fc80007860022 */
[----:B------:R-:W-:-:S04]  /*18b0a0*/  IMAD.WIDE.U32 R10, R21, R85, RZ ;  /* 0x00000055150a7225 */ /* 0x000fc800078e00ff */
[----:B------:R-:W-:Y:S01]  /*18b0b0*/  IMAD.X R9, RZ, RZ, RZ, P5 ;  /* 0x000000ffff097224 */ /* 0x000fe200028e06ff */
[----:B------:R-:W-:Y:S01]  /*18b0c0*/  IADD3 R0, P5, PT, R53, R2, RZ ;  /* 0x0000000235007210 */ /* 0x000fe20007fbe0ff */
[----:B------:R-:W-:-:S04]  /*18b0d0*/  IMAD.WIDE.U32 R60, R15, R82, RZ ;  /* 0x000000520f3c7225 */ /* 0x000fc800078e00ff */
[----:B------:R-:W-:Y:S02]  /*18b0e0*/  IMAD.MOV.U32 R8, RZ, RZ, R3 ;  /* 0x000000ffff087224 */ /* 0x000fe400078e0003 */
[----:B------:R-:W-:-:S04]  /*18b0f0*/  IMAD.WIDE.U32.X R32, R23, R84, R32, P4 ;  /* 0x0000005417207225 */ /* 0x000fc800020e0420 */
[----:B------:R-:W-:-:S04]  /*18b100*/  IMAD.WIDE.U32 R2, R21, R82, RZ ;  /* 0x0000005215027225 */ /* 0x000fc800078e00ff */
[----:B------:R-:W-:-:S04]  /*18b110*/  IMAD.WIDE.U32 R68, P4, R21, R83, R68 ;  /* 0x0000005315447225 */ /* 0x000fc80007880044 */
        /* <DEDUP_REMOVED lines=9> */
[----:B------:R-:W-:Y:S01]  /*18b1b0*/  IMAD.WIDE.U32.X R70, R15, R84, R70, P0 ;  /* 0x000000540f467225 */ /* 0x000fe200000e0446 */
[----:B------:R-:W-:-:S03]  /*18b1c0*/  IADD3 RZ, P0, PT, RZ, R4, RZ ;  /* 0x00000004ffff7210 */ /* 0x000fc60007f1e0ff */
[----:B------:R-:W-:Y:S01]  /*18b1d0*/  IMAD R3, R5, -0x30003, RZ ;  /* 0xfffcfffd05037824 */ /* 0x000fe200078e02ff */
[----:B------:R-:W-:Y:S01]  /*18b1e0*/  IADD3.X RZ, P0, PT, RZ, R5, RZ, P0, !PT ;  /* 0x00000005ffff7210 */ /* 0x000fe2000071e4ff */
[----:B------:R-:W-:-:S04]  /*18b1f0*/  IMAD.WIDE.U32.X R72, R20, R84, R72, P3 ;  /* 0x0000005414487225 */ /* 0x000fc800018e0448 */
[----:B------:R-:W-:-:S04]  /*18b200*/  IMAD.WIDE.U32 R34, R18, R82, RZ ;  /* 0x0000005212227225 */ /* 0x000fc800078e00ff */
[----:B------:R-:W-:-:S04]  /*18b210*/  IMAD.WIDE.U32 R6, P3, R18, R83, R6 ;  /* 0x0000005312067225 */ /* 0x000fc80007860006 */
[----:B------:R-:W-:Y:S01]  /*18b220*/  IMAD.X R37, RZ, RZ, RZ, P1 ;  /* 0x000000ffff257224 */ /* 0x000fe200008e06ff */
[----:B------:R-:W-:Y:S01]  /*18b230*/  IADD3 R181, P1, PT, R60, R95, RZ ;  /* 0x0000005f3cb57210 */ /* 0x000fe20007f3e0ff */
[----:B------:R-:W-:-:S04]  /*18b240*/  IMAD.WIDE.U32 R50, R4, -0x30003, RZ ;  /* 0xfffcfffd04327825 */ /* 0x000fc800078e00ff */
[----:B------:R-:W-:Y:S02]  /*18b250*/  IMAD.MOV.U32 R36, RZ, RZ, R61 ;  /* 0x000000ffff247224 */ /* 0x000fe400078e003d */
[----:B------:R-:W-:Y:S02]  /*18b260*/  IMAD R3, R4, -0x760c0004, R3 ;  /* 0x89f3fffc04037824 */ /* 0x000fe400078e0203 */
[----:B------:R-:W-:-:S04]  /*18b270*/  IMAD.WIDE.U32 R110, R23, R82, RZ ;  /* 0x00000052176e7225 */ /* 0x000fc800078e00ff */
[----:B------:R-:W-:Y:S01]  /*18b280*/  IMAD.X R137, RZ, RZ, RZ, P3 ;  /* 0x000000ffff897224 */ /* 0x000fe200018e06ff */
[----:B------:R-:W-:Y:S01]  /*18b290*/  IADD3 R13, P3, PT, R6, R35, RZ ;  /* 0x00000023060d7210 */ /* 0x000fe20007f7e0ff */
[----:B------:R-:W-:-:S04]  /*18b2a0*/  IMAD.WIDE.U32 R58, R16, R82, RZ ;  /* 0x00000052103a7225 */ /* 0x000fc800078e00ff */
[----:B------:R-:W-:Y:S01]  /*18b2b0*/  IMAD.WIDE.U32.X R36, R15, R83, R36, P1 ;  /* 0x000000530f247225 */ /* 0x000fe200008e0424 */
[----:B------:R-:W-:-:S03]  /*18b2c0*/  IADD3.X R175, P1, PT, RZ, R70, RZ, P0, !PT ;  /* 0x00000046ffaf7210 */ /* 0x000fc6000073e4ff */
[----:B------:R-:W-:Y:S01]  /*18b2d0*/  IMAD.IADD R35, R51, 0x1, R3 ;  /* 0x0000000133237824 */ /* 0x000fe200078e0203 */
[----:B------:R-:W-:Y:S01]  /*18b2e0*/  IADD3.X R175, P0, PT, RZ, R175, RZ, P0, !PT ;  /* 0x000000afffaf7210 */ /* 0x000fe2000071e4ff */
[----:B------:R-:W-:-:S04]  /*18b2f0*/  IMAD.WIDE.U32.X R8, R24, R84, R8, P5 ;  /* 0x0000005418087225 */ /* 0x000fc800028e0408 */
[----:B------:R-:W-:-:S04]  /*18b300*/  IMAD.WIDE.U32 R108, R22, R82, RZ ;  /* 0x00000052166c7225 */ /* 0x000fc800078e00ff */
[----:B------:R-:W-:-:S04]  /*18b310*/  IMAD.WIDE.U32 R110, P5, R22, R83, R110 ;  /* 0x00000053166e7225 */ /* 0x000fc800078a006e */
[----:B------:R-:W-:-:S04]  /*18b320*/  IMAD.WIDE.U32 R66, R35, -0x5555, RZ ;  /* 0xffffaaab23427825 */ /* 0x000fc800078e00ff */
[----:B------:R-:W-:Y:S01]  /*18b330*/  IMAD.WIDE.U32.X R56, R19, R84, R56, P2 ;  /* 0x0000005413387225 */ /* 0x000fe200010e0438 */
[----:B------:R-:W-:-:S03]  /*18b340*/  IADD3.X R84, PT, PT, RZ, RZ, R71, P0, P1 ;  /* 0x000000ffff547210 */ /* 0x000fc600007e2447 */
[----:B------:R-:W-:Y:S02]  /*18b350*/  IMAD.MOV.U32 R136, RZ, RZ, R7 ;  /* 0x000000ffff887224 */ /* 0x000fe400078e0007 */
[----:B------:R-:W-:-:S04]  /*18b360*/  IMAD.WIDE.U32 R54, R17, R82, RZ ;  /* 0x0000005211367225 */ /* 0x000fc800078e00ff */
[----:B------:R-:W-:-:S04]  /*18b370*/  IMAD.WIDE.U32 R58, P2, R17, R83, R58 ;  /* 0x00000053113a7225 */ /* 0x000fc8000784003a */
[----:B------:R-:W-:Y:S02]  /*18b380*/  IMAD.MOV.U32 R116, RZ, RZ, R69 ;  /* 0x000000ffff747224 */ /* 0x000fe400078e0045 */
[----:B------:R-:W-:Y:S01]  /*18b390*/  IMAD.X R107, RZ, RZ, RZ, P5 ;  /* 0x000000ffff6b7224 */ /* 0x000fe200028e06ff */
[----:B------:R-:W-:Y:S01]  /*18b3a0*/  IADD3 R109, P5, PT, R110, R109, RZ ;  /* 0x0000006d6e6d7210 */ /* 0x000fe20007fbe0ff */
[----:B------:R-:W-:Y:S01]  /*18b3b0*/  IMAD.WIDE.U32.X R136, R19, R83, R136, P3 ;  /* 0x0000005313887225 */ /* 0x000fe200018e0488 */
[----:B------:R-:W-:-:S03]  /*18b3c0*/  IADD3 RZ, P3, PT, RZ, R174, RZ ;  /* 0x000000aeffff7210 */ /* 0x000fc60007f7e0ff */
[----:B------:R-:W-:Y:S01]  /*18b3d0*/  IMAD.X R179, RZ, RZ, RZ, P2 ;  /* 0x000000ffffb37224 */ /* 0x000fe200010e06ff */
[----:B------:R-:W-:Y:S01]  /*18b3e0*/  IADD3 R53, P2, PT, R58, R55, RZ ;  /* 0x000000373a357210 */ /* 0x000fe20007f5e0ff */
[----:B------:R-:W-:Y:S01]  /*18b3f0*/  IMAD.WIDE.U32 R64, R50, -0x5555, RZ ;  /* 0xffffaaab32407825 */ /* 0x000fe200078e00ff */
[----:B------:R-:W-:-:S03]  /*18b400*/  IADD3.X RZ, P1, PT, RZ, R97, RZ, P3, !PT ;  /* 0x00000061ffff7210 */ /* 0x000fc60001f3e4ff */
[----:B------:R-:W-:Y:S01]  /*18b410*/  IMAD.MOV.U32 R106, RZ, RZ, R111 ;  /* 0x000000ffff6a7224 */ /* 0x000fe200078e006f */
[----:B------:R-:W-:Y:S01]  /*18b420*/  IADD3.X R101, P1, PT, RZ, R62, RZ, P1, !PT ;  /* 0x0000003eff657210 */ /* 0x000fe20000f3e4ff */
[----:B------:R-:W-:Y:S01]  /*18b430*/  IMAD.WIDE.U32.X R116, R20, R83, R116, P4 ;  /* 0x0000005314747225 */ /* 0x000fe200020e0474 */
[----:B------:R-:W-:-:S03]  /*18b440*/  IADD3 R174, P4, PT, R175, R174, RZ ;  /* 0x000000aeafae7210 */ /* 0x000fc60007f9e0ff */
[----:B------:R-:W-:Y:S01]  /*18b450*/  IMAD.WIDE.U32 R66, P0, R50, -0x46010001, R66 ;  /* 0xb9feffff32427825 */ /* 0x000fe20007800042 */
[----:B------:R-:W-:-:S03]  /*18b460*/  IADD3.X R175, P3, PT, R97, R84, RZ, P4, !PT ;  /* 0x0000005461af7210 */ /* 0x000fc6000277e4ff */
[----:B------:R-:W-:Y:S01]  /*18b470*/  IMAD.MOV.U32 R178, RZ, RZ, R59 ;  /* 0x000000ffffb27224 */ /* 0x000fe200078e003b */
[----:B------:R-:W-:Y:S01]  /*18b480*/  IADD3.X R101, P3, PT, RZ, R101, RZ, P3, !PT ;  /* 0x00000065ff657210 */ /* 0x000fe20001f7e4ff */
[----:B------:R-:W-:-:S04]  /*18b490*/  IMAD.WIDE.U32 R104, R24, R82, RZ ;  /* 0x0000005218687225 */ /* 0x000fc800078e00ff */
[----:B------:R-:W-:Y:S01]  /*18b4a0*/  IMAD.WIDE.U32.X R106, R23, R83, R106, P5 ;  /* 0x00000053176a7225 */ /* 0x000fe200028e046a */
[----:B------:R-:W-:-:S03]  /*18b4b0*/  IADD3 R3, P5, PT, R66, R65, RZ ;  /* 0x0000004142037210 */ /* 0x000fc60007fbe0ff */
[----:B------:R-:W-:-:S04]  /*18b4c0*/  IMAD.WIDE.U32 R70, R50, -0x5555, R4 ;  /* 0xffffaaab32467825 */ /* 0x000fc800078e0004 */
[----:B------:R-:W-:Y:S01]  /*18b4d0*/  IMAD.WIDE.U32.X R178, R16, R83, R178, P2 ;  /* 0x0000005310b27225 */ /* 0x000fe200010e04b2 */
[----:B------:R-:W-:Y:S02]  /*18b4e0*/  IADD3 RZ, P2, PT, R4, R64, RZ ;  /* 0x0000004004ff7210 */ /* 0x000fe40007f5e0ff */
[----:B------:R-:W-:Y:S01]  /*18b4f0*/  IADD3 RZ, P4, PT, RZ, R70, RZ ;  /* 0x00000046ffff7210 */ /* 0x000fe20007f9e0ff */
[----:B------:R-:W-:Y:S01]  /*18b500*/  IMAD.X R85, RZ, RZ, RZ, P0 ;  /* 0x000000ffff557224 */ /* 0x000fe200000e06ff */
[----:B------:R-:W-:Y:S01]  /*18b510*/  IADD3.X RZ, P2, PT, R5, R3, RZ, P2, !PT ;  /* 0x0000000305ff7210 */ /* 0x000fe2000175e4ff */
[----:B------:R-:W-:Y:S01]  /*18b520*/  IMAD.MOV.U32 R84, RZ, RZ, R67 ;  /* 0x000000ffff547224 */ /* 0x000fe200078e0043 */
[----:B------:R-:W-:Y:S01]  /*18b530*/  IADD3.X R3, PT, PT, RZ, RZ, R63, P3, P1 ;  /* 0x000000ffff037210 */ /* 0x000fe20001fe243f */
[----:B------:R-:W-:-:S04]  /*18b540*/  IMAD.WIDE.U32 R102, R25, R82, RZ ;  /* 0x0000005219667225 */ /* 0x000fc800078e00ff */
[----:B------:R-:W-:-:S04]  /*18b550*/  IMAD.WIDE.U32 R104, P6, R25, R83, R104 ;  /* 0x0000005319687225 */ /* 0x000fc800078c0068 */
[----:B------:R-:W-:-:S04]  /*18b560*/  IMAD.WIDE.U32 R64, R35, -0x4eac0001, RZ ;  /* 0xb153ffff23407825 */ /* 0x000fc800078e00ff */
[----:B------:R-:W-:Y:S02]  /*18b570*/  IMAD.IADD R70, R71, 0x1, R66 ;  /* 0x0000000147467824 */ /* 0x000fe400078e0242 */
[----:B------:R-:W-:-:S03]  /*18b580*/  IMAD.WIDE.U32.X R84, R35, -0x46010001, R84, P5 ;  /* 0xb9feffff23547825 */ /* 0x000fc600028e0454 */
[----:B------:R-:W-:Y:S01]  /*18b590*/  IADD3.X RZ, P4, PT, RZ, R70, RZ, P4, !PT ;  /* 0x00000046ffff7210 */ /* 0x000fe2000279e4ff */
[----:B------:R-:W-:Y:S01]  /*18b5a0*/  IMAD.X R169, RZ, RZ, RZ, P6 ;  /* 0x000000ffffa97224 */ /* 0x000fe200030e06ff */
[----:B------:R-:W-:Y:S01]  /*18b5b0*/  IADD3 R103, P6, PT, R104, R103, RZ ;  /* 0x0000006768677210 */ /* 0x000fe20007fde0ff */
[----:B------:R-:W-:Y:S01]  /*18b5c0*/  IMAD.MOV.U32 R168, RZ, RZ, R105 ;  /* 0x000000ffffa87224 */ /* 0x000fe200078e0069 */
[----:B------:R-:W-:Y:S01]  /*18b5d0*/  IADD3.X R55, P2, PT, RZ, R84, RZ, P2, !PT ;  /* 0x00000054ff377210 */ /* 0x000fe2000175e4ff */
[----:B------:R-:W-:-:S03]  /*18b5e0*/  IMAD.WIDE.U32 R4, R50, -0x4eac0001, RZ ;  /* 0xb153ffff32047825 */ /* 0x000fc600078e00ff */
[----:B------:R-:W-:Y:S01]  /*18b5f0*/  IADD3.X R55, P4, PT, RZ, R55, RZ, P4, !PT ;  /* 0x00000037ff377210 */ /* 0x000fe2000279e4ff */
[----:B------:R-:W-:Y:S01]  /*18b600*/  IMAD.WIDE.U32 R66, P5, R50, 0x1eabfffe, R64 ;  /* 0x1eabfffe32427825 */ /* 0x000fe200078a0040 */
[----:B------:R-:W-:Y:S02]  /*18b610*/  IADD3 RZ, P0, PT, R174, R4, RZ ;  /* 0x00000004aeff7210 */ /* 0x000fe40007f1e0ff */
[----:B------:R-:W-:Y:S01]  /*18b620*/  IADD3.X R138, PT, PT, RZ, RZ, R85, P4, P2 ;  /* 0x000000ffff8a7210 */ /* 0x000fe200027e4455 */
[----:B------:R-:W-:Y:S01]  /*18b630*/  IMAD.WIDE.U32.X R168, R24, R83, R168, P6 ;  /* 0x0000005318a87225 */ /* 0x000fe200030e04a8 */
[----:B------:R-:W-:Y:S02]  /*18b640*/  IADD3 R5, P6, PT, R66, R5, RZ ;  /* 0x0000000542057210 */ /* 0x000fe40007fde0ff */
[----:B------:R-:W-:Y:S01]  /*18b650*/  IADD3 RZ, P2, PT, RZ, R100, RZ ;  /* 0x00000064ffff7210 */ /* 0x000fe20007f5e0ff */
[----:B------:R-:W-:Y:S01]  /*18b660*/  IMAD.WIDE.U32 R98, R35, -0x94f09dc, RZ ;  /* 0xf6b0f62423627825 */ /* 0x000fe200078e00ff */
[----:B------:R-:W-:-:S02]  /*18b670*/  IADD3.X RZ, P0, PT, R175, R5, RZ, P0, !PT ;  /* 0x00000005afff7210 */ /* 0x000fc4000071e4ff */
[----:B------:R-:W-:Y:S01]  /*18b680*/  IADD3 R100, P4, PT, R101, R100, RZ ;  /* 0x0000006465647210 */ /* 0x000fe20007f9e0ff */
[C---:B------:R-:W-:Y:S01]  /*18b690*/  IMAD.WIDE.U32 R112, R35.reuse, -0xc7aed41, RZ ;  /* 0xf38512bf23707825 */ /* 0x040fe200078e00ff */
[----:B------:R-:W-:Y:S02]  /*18b6a0*/  IADD3.X RZ, P2, PT, RZ, R96, RZ, P2, !PT ;  /* 0x00000060ffff7210 */ /* 0x000fe4000175e4ff */
[----:B------:R-:W-:Y:S01]  /*18b6b0*/  IADD3.X R101, P4, PT, R96, R3, RZ, P4, !PT ;  /* 0x0000000360657210 */ /* 0x000fe2000279e4ff */
[----:B------:R-:W-:-:S04]  /*18b6c0*/  IMAD.WIDE.U32 R172, R35, 0x434bacd7, RZ ;  /* 0x434bacd723ac7825 */ /* 0x000fc800078e00ff */
[----:B------:R-:W-:-:S04]  /*18b6d0*/  IMAD.WIDE.U32 R98, P1, R50, 0x6730d2a0, R98 ;  /* 0x6730d2a032627825 */ /* 0x000fc80007820062 */
        /* <DEDUP_REMOVED lines=8> */
[----:B------:R-:W-:-:S04]  /*18b760*/  IMAD.WIDE.U32 R174, R50, -0x4eac0001, R174 ;  /* 0xb153ffff32ae7825 */ /* 0x000fc800078e00ae */
[----:B------:R-:W-:Y:S02]  /*18b770*/  IMAD.X R85, RZ, RZ, RZ, P1 ;  /* 0x000000ffff557224 */ /* 0x000fe400008e06ff */
[----:B------:R-:W-:-:S04]  /*18b780*/  IMAD.WIDE.U32 R70, R50, 0x434bacd7, RZ ;  /* 0x434bacd732467825 */ /* 0x000fc800078e00ff */
[----:B------:R-:W-:Y:S02]  /*18b790*/  IMAD.MOV.U32 R84, RZ, RZ, R99 ;  /* 0x000000ffff547224 */ /* 0x000fe400078e0063 */
[----:B------:R-:W-:Y:S01]  /*18b7a0*/  IMAD.X R65, RZ, RZ, RZ, P5 ;  /* 0x000000ffff417224 */ /* 0x000fe200028e06ff */
[----:B------:R-:W-:Y:S01]  /*18b7b0*/  IADD3 R61, P5, PT, R112, R97, RZ ;  /* 0x00000061703d7210 */ /* 0x000fe20007fbe0ff */
[----:B------:R-:W-:Y:S02]  /*18b7c0*/  IMAD.MOV.U32 R114, RZ, RZ, R67 ;  /* 0x000000ffff727224 */ /* 0x000fe400078e0043 */
[----:B------:R-:W-:Y:S02]  /*18b7d0*/  IMAD.IADD R51, R175, 0x1, R66 ;  /* 0x00000001af337824 */ /* 0x000fe400078e0242 */
        /* <DEDUP_REMOVED lines=20> */
[----:B------:R-:W-:Y:S01]  /*18b920*/  IMAD.WIDE.U32.X R4, R35, 0x1a0111ea, R4, P5 ;  /* 0x1a0111ea23047825 */ /* 0x000fe200028e0404 */
[----:B------:R-:W-:-:S02]  /*18b930*/  IADD3.X R35, P0, PT, RZ, R114, RZ, P0, !PT ;  /* 0x00000072ff237210 */ /* 0x000fc4000071e4ff */
[-C--:B------:R-:W-:Y:S01]  /*18b940*/  IADD3 RZ, P5, PT, RZ, R10.reuse, RZ ;  /* 0x0000000affff7210 */ /* 0x080fe20007fbe0ff */
[----:B------:R-:W-:Y:S01]  /*18b950*/  IMAD.IADD R98, R101, 0x1, R98 ;  /* 0x0000000165627824 */ /* 0x000fe200078e0262 */
[----:B------:R-:W-:Y:S01]  /*18b960*/  IADD3.X R35, P3, PT, RZ, R35, RZ, P3, !PT ;  /* 0x00000023ff237210 */ /* 0x000fe20001f7e4ff */
[-C--:B------:R-:W-:Y:S01]  /*18b970*/  IMAD.WIDE.U32 R166, R15, R81.reuse, RZ ;  /* 0x000000510fa67225 */ /* 0x080fe200078e00ff */
[----:B------:R-:W-:Y:S02]  /*18b980*/  IADD3 R10, P4, PT, R51, R10, RZ ;  /* 0x0000000a330a7210 */ /* 0x000fe40007f9e0ff */
[----:B------:R-:W-:Y:S01]  /*18b990*/  IADD3.X R114, PT, PT, RZ, RZ, R57, P6, P2 ;  /* 0x000000ffff727210 */ /* 0x000fe200037e4439 */
[-C--:B------:R-:W-:Y:S01]  /*18b9a0*/  IMAD.WIDE.U32 R164, R14, R81.reuse, RZ ;  /* 0x000000510ea47225 */ /* 0x080fe200078e00ff */
[----:B------:R-:W-:Y:S02]  /*18b9b0*/  IADD3 R56, P2, PT, R35, R100, RZ ;  /* 0x0000006423387210 */ /* 0x000fe40007f5e0ff */
[----:B------:R-:W-:Y:S01]  /*18b9c0*/  IADD3.X R115, PT, PT, RZ, RZ, R115, P3, P0 ;  /* 0x000000ffff737210 */ /* 0x000fe20001fe0473 */
[----:B------:R-:W-:Y:S01]  /*18b9d0*/  IMAD.WIDE.U32 R158, R16, R81, RZ ;  /* 0x00000051109e7225 */ /* 0x000fe200078e00ff */
[----:B------:R-:W-:-:S02]  /*18b9e0*/  IADD3.X RZ, P6, PT, RZ, R11, RZ, P5, !PT ;  /* 0x0000000bffff7210 */ /* 0x000fc40002fde4ff */
[----:B------:R-:W-:Y:S01]  /*18b9f0*/  IADD3.X R11, P5, PT, R11, R114, RZ, P4, !PT ;  /* 0x000000720b0b7210 */ /* 0x000fe200027be4ff */
[----:B------:R-:W-:Y:S01]  /*18ba00*/  IMAD.WIDE.U32 R152, R19, R81, RZ ;  /* 0x0000005113987225 */ /* 0x000fe200078e00ff */
[----:B------:R-:W-:Y:S02]  /*18ba10*/  IADD3.X R57, P4, PT, R98, R115, RZ, P2, !PT ;  /* 0x0000007362397210 */ /* 0x000fe4000179e4ff */
[----:B------:R-:W-:Y:S01]  /*18ba20*/  IADD3.X R171, P3, PT, RZ, R72, RZ, P6, !PT ;  /* 0x00000048ffab7210 */ /* 0x000fe2000377e4ff */
[----:B------:R-:W-:Y:S01]  /*18ba30*/  IMAD.WIDE.U32 R98, R20, R81, RZ ;  /* 0x0000005114627225 */ /* 0x000fe200078e00ff */
[----:B------:R-:W-:Y:S02]  /*18ba40*/  IADD3.X R55, P4, PT, RZ, R55, RZ, P4, !PT ;  /* 0x00000037ff377210 */ /* 0x000fe4000279e4ff */
[----:B------:R-:W-:Y:S01]  /*18ba50*/  IADD3 RZ, P2, PT, R174, R94, RZ ;  /* 0x0000005eaeff7210 */ /* 0x000fe20007f5e0ff */
[----:B------:R-:W-:Y:S01]  /*18ba60*/  IMAD.WIDE.U32 R156, R17, R81, RZ ;  /* 0x00000051119c7225 */ /* 0x000fe200078e00ff */
[----:B------:R-:W-:-:S02]  /*18ba70*/  IADD3.X R51, PT, PT, RZ, RZ, R85, P4, P1 ;  /* 0x000000ffff337210 */ /* 0x000fc400027e2455 */
[----:B------:R-:W-:Y:S01]  /*18ba80*/  IADD3.X R171, P5, PT, RZ, R171, RZ, P5, !PT ;  /* 0x000000abffab7210 */ /* 0x000fe20002fbe4ff */
[----:B------:R-:W-:Y:S01]  /*18ba90*/  IMAD.WIDE.U32 R166, P1, R14, R80, R166 ;  /* 0x000000500ea67225 */ /* 0x000fe200078200a6 */
[----:B------:R-:W-:Y:S02]  /*18baa0*/  IADD3 RZ, P0, PT, R10, R96, RZ ;  /* 0x000000600aff7210 */ /* 0x000fe40007f1e0ff */
[----:B------:R-:W-:Y:S01]  /*18bab0*/  IADD3.X R35, PT, PT, RZ, RZ, R73, P5, P3 ;  /* 0x000000ffff237210 */ /* 0x000fe20002fe6449 */
[----:B------:R-:W-:Y:S01]  /*18bac0*/  IMAD.X R163, RZ, RZ, RZ, P1 ;  /* 0x000000ffffa37224 */ /* 0x000fe200008e06ff */
[----:B------:R-:W-:Y:S01]  /*18bad0*/  IADD3 R83, P1, PT, R166, R165, RZ ;  /* 0x000000a5a6537210 */ /* 0x000fe20007f3e0ff */
[----:B------:R-:W-:Y:S01]  /*18bae0*/  IMAD.WIDE.U32 R158, P4, R17, R80, R158 ;  /* 0x00000050119e7225 */ /* 0x000fe2000788009e */
[-C--:B------:R-:W-:Y:S02]  /*18baf0*/  IADD3 RZ, P3, PT, RZ, R170.reuse, RZ ;  /* 0x000000aaffff7210 */ /* 0x080fe40007f7e0ff */
[----:B------:R-:W-:Y:S01]  /*18bb00*/  IADD3 R170, P5, PT, R171, R170, RZ ;  /* 0x000000aaabaa7210 */ /* 0x000fe20007fbe0ff */
[----:B------:R-:W-:Y:S01]  /*18bb10*/  IMAD.MOV.U32 R162, RZ, RZ, R167 ;  /* 0x000000ffffa27224 */ /* 0x000fe200078e00a7 */
[----:B------:R-:W-:Y:S01]  /*18bb20*/  IADD3.X RZ, P0, PT, R11, R61, RZ, P0, !PT ;  /* 0x0000003d0bff7210 */ /* 0x000fe2000071e4ff */
[----:B------:R-:W-:Y:S01]  /*18bb30*/  IMAD.X R155, RZ, RZ, RZ, P4 ;  /* 0x000000ffff9b7224 */ /* 0x000fe200020e06ff */
[----:B------:R-:W-:Y:S01]  /*18bb40*/  IADD3 R111, P4, PT, R158, R157, RZ ;  /* 0x0000009d9e6f7210 */ /* 0x000fe20007f9e0ff */
[----:B------:R-:W-:Y:S01]  /*18bb50*/  IMAD.WIDE.U32.X R162, R15, R80, R162, P1 ;  /* 0x000000500fa27225 */ /* 0x000fe200008e04a2 */
[----:B------:R-:W-:-:S02]  /*18bb60*/  IADD3.X R171, P5, PT, R160, R35, RZ, P5, !PT ;  /* 0x00000023a0ab7210 */ /* 0x000fc40002fbe4ff */
[----:B------:R-:W-:Y:S01]  /*18bb70*/  IADD3.X R35, P0, PT, RZ, R176, RZ, P0, !PT ;  /* 0x000000b0ff237210 */ /* 0x000fe2000071e4ff */
[----:B------:R-:W-:Y:S01]  /*18bb80*/  IMAD.WIDE.U32 R138, R18, R81, RZ ;  /* 0x00000051128a7225 */ /* 0x000fe200078e00ff */
[----:B------:R-:W-:Y:S02]  /*18bb90*/  IADD3.X RZ, P3, PT, RZ, R160, RZ, P3, !PT ;  /* 0x000000a0ffff7210 */ /* 0x000fe40001f7e4ff */
        /* <DEDUP_REMOVED lines=60> */
[----:B------:R-:W-:Y:S02]  /*18bf60*/  IADD3.X R65, PT, PT, RZ, RZ, R65, P6, P1 ;  /* 0x000000ffff417210 */ /* 0x000fe400037e2441 */
[----:B------:R-:W-:Y:S01]  /*18bf70*/  IADD3.X R173, P3, PT, RZ, R173, RZ, P3, !PT ;  /* 0x000000adffad7210 */ /* 0x000fe20001f7e4ff */
[----:B------:R-:W-:Y:S01]  /*18bf80*/  IMAD.WIDE.U32 R50, R50, 0x397fe69a, R52 ;  /* 0x397fe69a32327825 */ /* 0x000fe200078e0034 */
[----:B------:R-:W-:-:S02]  /*18bf90*/  IADD3.X RZ, P4, PT, RZ, R0, RZ, P4, !PT ;  /* 0x00000000ffff7210 */ /* 0x000fc4000279e4ff */
        /* <DEDUP_REMOVED lines=15> */
[-C--:B------:R-:W-:Y:S01]  /*18c090*/  IMAD.WIDE.U32 R60, R21, R78.reuse, RZ ;  /* 0x0000004e153c7225 */ /* 0x080fe200078e00ff */
        /* <DEDUP_REMOVED lines=21> */
[----:B------:R-:W-:Y:S02]  /*18c1f0*/  IMAD.X R35, RZ, RZ, RZ, P0 ;  /* 0x000000ffff237224 */ /* 0x000fe400000e06ff */
[----:B------:R-:W-:Y:S02]  /*18c200*/  IMAD.MOV.U32 R34, RZ, RZ, R33 ;  /* 0x000000ffff227224 */ /* 0x000fe400078e0021 */
        /* <DEDUP_REMOVED lines=15> */
[----:B------:R-:W-:Y:S01]  /*18c300*/  IMAD.WIDE.U32.X R52, R19, R79, R52, P6 ;  /* 0x0000004f13347225 */ /* 0x000fe200030e0434 */
[----:B------:R-:W-:-:S03]  /*18c310*/  IADD3 R0, P6, PT, R2, R11, RZ ;  /* 0x0000000b02007210 */ /* 0x000fc60007fde0ff */
[----:B------:R-:W-:Y:S02]  /*18c320*/  IMAD.MOV.U32 R62, RZ, RZ, R7 ;  /* 0x000000ffff3e7224 */ /* 0x000fe400078e0007 */
[----:B------:R-:W-:-:S04]  /*18c330*/  IMAD.WIDE.U32 R36, R180, -0x5555, RZ ;  /* 0xffffaaabb4247825 */ /* 0x000fc800078e00ff */
[----:B------:R-:W-:-:S04]  /*18c340*/  IMAD.WIDE.U32 R176, P1, R180, -0x46010001, R176 ;  /* 0xb9feffffb4b07825 */ /* 0x000fc800078200b0 */
[----:B------:R-:W-:Y:S02]  /*18c350*/  IMAD.MOV.U32 R50, RZ, RZ, R55 ;  /* 0x000000ffff327224 */ /* 0x000fe400078e0037 */
[----:B------:R-:W-:Y:S02]  /*18c360*/  IMAD.MOV.U32 R4, RZ, RZ, R3 ;  /* 0x000000ffff047224 */ /* 0x000fe400078e0003 */
[----:B------:R-:W-:Y:S01]  /*18c370*/  IMAD.WIDE.U32.X R62, R16, R79, R62, P5 ;  /* 0x0000004f103e7225 */ /* 0x000fe200028e043e */
[----:B------:R-:W-:-:S03]  /*18c380*/  IADD3 R7, P5, PT, R176, R37, RZ ;  /* 0x00000025b0077210 */ /* 0x000fc60007fbe0ff */
[----:B------:R-:W-:Y:S01]  /*18c390*/  IMAD.WIDE.U32.X R50, R20, R79, R50, P0 ;  /* 0x0000004f14327225 */ /* 0x000fe200000e0432 */
[----:B------:R-:W-:-:S03]  /*18c3a0*/  IADD3 RZ, P0, PT, R174, R36, RZ ;  /* 0x00000024aeff7210 */ /* 0x000fc60007f1e0ff */
[----:B------:R-:W-:Y:S01]  /*18c3b0*/  IMAD.WIDE.U32 R186, R21, R82, R184 ;  /* 0x0000005215ba7225 */ /* 0x000fe200078e00b8 */
[----:B------:R-:W-:-:S03]  /*18c3c0*/  IADD3.X RZ, P0, PT, R175, R7, RZ, P0, !PT ;  /* 0x00000007afff7210 */ /* 0x000fc6000071e4ff */
        /* <DEDUP_REMOVED lines=13> */
[----:B------:R-:W-:Y:S01]  /*18c4a0*/  IADD3.X RZ, P2, PT, R185, R189, RZ, P4, !PT ;  /* 0x000000bdb9ff7210 */ /* 0x000fe2000275e4ff */
[----:B------:R-:W-:Y:S01]  /*18c4b0*/  IMAD.X R175, RZ, RZ, RZ, P1 ;  /* 0x000000ffffaf7224 */ /* 0x000fe200008e06ff */
[----:B------:R-:W-:Y:S01]  /*18c4c0*/  IADD3.X R187, P6, PT, R11, R136, RZ, P6, !PT ;  /* 0x000000880bbb7210 */ /* 0x000fe200037de4ff */
[----:B------:R-:W-:Y:S01]  /*18c4d0*/  IMAD.WIDE.U32 R136, R22, R82, R182 ;  /* 0x0000005216887225 */ /* 0x000fe200078e00b6 */
[----:B------:R-:W-:Y:S02]  /*18c4e0*/  IADD3.X R11, P2, PT, RZ, R116, RZ, P2, !PT ;  /* 0x00000074ff0b7210 */ /* 0x000fe4000175e4ff */
[----:B------:R-:W-:Y:S01]  /*18c4f0*/  IADD3 RZ, P4, PT, R182, R108, RZ ;  /* 0x0000006cb6ff7210 */ /* 0x000fe20007f9e0ff */
[----:B------:R-:W-:Y:S01]  /*18c500*/  IMAD.IADD R110, R137, 0x1, R110 ;  /* 0x00000001896e7824 */ /* 0x000fe200078e026e */
[----:B------:R-:W-:Y:S01]  /*18c510*/  IADD3.X R7, P6, PT, RZ, R11, RZ, P6, !PT ;  /* 0x0000000bff077210 */ /* 0x000fe200037de4ff */
[----:B------:R-:W-:Y:S01]  /*18c520*/  IMAD.MOV.U32 R174, RZ, RZ, R177 ;  /* 0x000000ffffae7224 */ /* 0x000fe200078e00b1 */
[----:B------:R-:W-:Y:S01]  /*18c530*/  IADD3.X RZ, P4, PT, R183, R109, RZ, P4, !PT ;  /* 0x0000006db7ff7210 */ /* 0x000fe2000279e4ff */
[----:B------:R-:W-:Y:S01]  /*18c540*/  IMAD.WIDE.U32 R108, R180, -0x4eac0001, RZ ;  /* 0xb153ffffb46c7825 */ /* 0x000fe200078e00ff */
[----:B------:R-:W-:-:S02]  /*18c550*/  IADD3 R136, P1, PT, R7, R136, RZ ;  /* 0x0000008807887210 */ /* 0x000fc40007f3e0ff */
[----:B------:R-:W-:Y:S01]  /*18c560*/  IADD3.X R117, PT, PT, RZ, RZ, R117, P6, P2 ;  /* 0x000000ffff757210 */ /* 0x000fe200037e4475 */
[----:B------:R-:W-:Y:S01]  /*18c570*/  IMAD.WIDE.U32 R184, R180, -0x94f09dc, R170 ;  /* 0xf6b0f624b4b87825 */ /* 0x000fe200078e00aa */
[----:B------:R-:W-:Y:S02]  /*18c580*/  IADD3 RZ, P3, PT, RZ, R178, RZ ;  /* 0x000000b2ffff7210 */ /* 0x000fe40007f7e0ff */
[----:B------:R-:W-:Y:S01]  /*18c590*/  IADD3.X R137, P6, PT, R110, R117, RZ, P1, !PT ;  /* 0x000000756e897210 */ /* 0x000fe20000fde4ff */
[----:B------:R-:W-:Y:S01]  /*18c5a0*/  IMAD.IADD R178, R179, 0x1, R176 ;  /* 0x00000001b3b27824 */ /* 0x000fe200078e02b0 */
[----:B------:R-:W-:Y:S01]  /*18c5b0*/  IADD3.X R37, P4, PT, RZ, R106, RZ, P4, !PT ;  /* 0x0000006aff257210 */ /* 0x000fe2000279e4ff */
[----:B------:R-:W-:Y:S01]  /*18c5c0*/  IMAD.WIDE.U32 R116, R65, -0x4eac0001, RZ ;  /* 0xb153ffff41747825 */ /* 0x000fe200078e00ff */
[----:B------:R-:W-:Y:S02]  /*18c5d0*/  IADD3 R176, P2, PT, R99, R80, RZ ;  /* 0x0000005063b07210 */ /* 0x000fe40007f5e0ff */
[----:B------:R-:W-:Y:S01]  /*18c5e0*/  IADD3.X R37, P6, PT, RZ, R37, RZ, P6, !PT ;  /* 0x00000025ff257210 */ /* 0x000fe200037de4ff */
[----:B------:R-:W-:Y:S01]  /*18c5f0*/  IMAD.WIDE.U32 R190, R19, R74, RZ ;  /* 0x0000004a13be7225 */ /* 0x000fe200078e00ff */
[----:B------:R-:W-:-:S02]  /*18c600*/  IADD3.X RZ, P3, PT, RZ, R178, RZ, P3, !PT ;  /* 0x000000b2ffff7210 */ /* 0x000fc40001f7e4ff */
[----:B------:R-:W-:Y:S01]  /*18c610*/  IADD3.X R55, PT, PT, RZ, RZ, R107, P6, P4 ;  /* 0x000000ffff377210 */ /* 0x000fe200037e846b */
[----:B------:R-:W-:Y:S01]  /*18c620*/  IMAD.WIDE.U32.X R178, R65, -0x46010001, R174, P5 ;  /* 0xb9feffff41b27825 */ /* 0x000fe200028e04ae */
[----:B------:R-:W-:Y:S02]  /*18c630*/  IADD3.X R177, P2, PT, R95, R188, RZ, P2, !PT ;  /* 0x000000bc5fb17210 */ /* 0x000fe4000175e4ff */
[----:B------:R-:W-:Y:S01]  /*18c640*/  IADD3 RZ, P4, PT, R172, R108, RZ ;  /* 0x0000006cacff7210 */ /* 0x000fe20007f9e0ff */
[----:B------:R-:W-:Y:S01]  /*18c650*/  IMAD.WIDE.U32 R116, P6, R180, 0x1eabfffe, R116 ;  /* 0x1eabfffeb4747825 */ /* 0x000fe200078c0074 */
[----:B------:R-:W-:Y:S02]  /*18c660*/  IADD3.X R11, P0, PT, RZ, R178, RZ, P0, !PT ;  /* 0x000000b2ff0b7210 */ /* 0x000fe4000071e4ff */
[----:B------:R-:W-:Y:S01]  /*18c670*/  IADD3 RZ, P1, PT, RZ, R80, RZ ;  /* 0x00000050ffff7210 */ /* 0x000fe20007f3e0ff */
[----:B------:R-:W-:Y:S01]  /*18c680*/  IMAD.X R107, RZ, RZ, RZ, P6 ;  /* 0x000000ffff6b7224 */ /* 0x000fe200030e06ff */
[----:B------:R-:W-:Y:S01]  /*18c690*/  IADD3 R57, P5, PT, R116, R109, RZ ;  /* 0x0000006d74397210 */ /* 0x000fe20007fbe0ff */
[----:B------:R-:W-:Y:S01]  /*18c6a0*/  IMAD.WIDE.U32 R108, R25, R82, R176 ;  /* 0x00000052196c7225 */ /* 0x000fe200078e00b0 */
[----:B------:R-:W-:-:S02]  /*18c6b0*/  IADD3.X R11, P3, PT, RZ, R11, RZ, P3, !PT ;  /* 0x0000000bff0b7210 */ /* 0x000fc40001f7e4ff */
[----:B------:R-:W-:Y:S01]  /*18c6c0*/  IADD3 RZ, P6, PT, R176, R102, RZ ;  /* 0x00000066b0ff7210 */ /* 0x000fe20007fde0ff */
[----:B------:R-:W-:Y:S01]  /*18c6d0*/  IMAD.WIDE.U32 R174, R180, -0x4eac0001, R172 ;  /* 0xb153ffffb4ae7825 */ /* 0x000fe200078e00ac */
[----:B------:R-:W-:Y:S02]  /*18c6e0*/  IADD3.X R178, PT, PT, RZ, RZ, R179, P3, P0 ;  /* 0x000000ffffb27210 */ /* 0x000fe40001fe04b3 */
[----:B------:R-:W-:Y:S01]  /*18c6f0*/  IADD3 R102, P3, PT, R37, R108, RZ ;  /* 0x0000006c25667210 */ /* 0x000fe20007f7e0ff */
[----:B------:R-:W-:Y:S01]  /*18c700*/  IMAD.MOV.U32 R106, RZ, RZ, R117 ;  /* 0x000000ffff6a7224 */ /* 0x000fe200078e0075 */
[----:B------:R-:W-:Y:S01]  /*18c710*/  IADD3.X RZ, P0, PT, R177, R103, RZ, P6, !PT ;  /* 0x00000067b1ff7210 */ /* 0x000fe2000371e4ff */
[----:B------:R-:W-:Y:S01]  /*18c720*/  IMAD.IADD R104, R109, 0x1, R104 ;  /* 0x000000016d687824 */ /* 0x000fe200078e0268 */
[----:B------:R-:W-:Y:S01]  /*18c730*/  IADD3.X RZ, P1, PT, RZ, R188, RZ, P1, !PT ;  /* 0x000000bcffff7210 */ /* 0x000fe20000f3e4ff */
[----:B------:R-:W-:Y:S01]  /*18c740*/  IMAD.WIDE.U32.X R106, R65, 0x1eabfffe, R106, P5 ;  /* 0x1eabfffe416a7825 */ /* 0x000fe200028e046a */
[----:B------:R-:W-:-:S02]  /*18c750*/  IADD3 R108, P5, PT, R11, R174, RZ ;  /* 0x000000ae0b6c7210 */ /* 0x000fc40007fbe0ff */
[----:B------:R-:W-:Y:S01]  /*18c760*/  IADD3.X R103, P3, PT, R104, R55, RZ, P3, !PT ;  /* 0x0000003768677210 */ /* 0x000fe20001f7e4ff */
[----:B------:R-:W-:Y:S01]  /*18c770*/  IMAD.WIDE.U32 R188, R65, -0x94f09dc, RZ ;  /* 0xf6b0f62441bc7825 */ /* 0x000fe200078e00ff */
[----:B------:R-:W-:Y:S02]  /*18c780*/  IADD3.X R11, P0, PT, RZ, R168, RZ, P0, !PT ;  /* 0x000000a8ff0b7210 */ /* 0x000fe4000071e4ff */
[----:B------:R-:W-:Y:S01]  /*18c790*/  IADD3.X RZ, P4, PT, R173, R57, RZ, P4, !PT ;  /* 0x00000039adff7210 */ /* 0x000fe2000279e4ff */
[----:B------:R-:W-:Y:S01]  /*18c7a0*/  IMAD.IADD R7, R175, 0x1, R116 ;  /* 0x00000001af077824 */ /* 0x000fe200078e0274 */
[----:B------:R-:W-:Y:S01]  /*18c7b0*/  IADD3.X R11, P3, PT, RZ, R11, RZ, P3, !PT ;  /* 0x0000000bff0b7210 */ /* 0x000fe20001f7e4ff */
[C---:B------:R-:W-:Y:S01]  /*18c7c0*/  IMAD.WIDE.U32 R116, R180.reuse, -0x94f09dc, RZ ;  /* 0xf6b0f624b4747825 */ /* 0x040fe200078e00ff */
[----:B------:R-:W-:Y:S02]  /*18c7d0*/  IADD3.X R55, P4, PT, RZ, R106, RZ, P4, !PT ;  /* 0x0000006aff377210 */ /* 0x000fe4000279e4ff */
[----:B------:R-:W-:Y:S01]  /*18c7e0*/  IADD3.X R109, P5, PT, R7, R178, RZ, P5, !PT ;  /* 0x000000b2076d7210 */ /* 0x000fe20002fbe4ff */
        /* <DEDUP_REMOVED lines=9> */
[----:B------:R-:W-:Y:S01]  /*18c880*/  IMAD.WIDE.U32 R116, R65, 0x397fe69a, RZ ;  /* 0x397fe69a41747825 */ /* 0x000fe200078e00ff */
[----:B------:R-:W-:-:S03]  /*18c890*/  IADD3.X R82, P2, PT, RZ, RZ, RZ, P2, !PT ;  /* 0x000000ffff527210 */ /* 0x000fc6000175e4ff */
[----:B------:R-:W-:-:S04]  /*18c8a0*/  IMAD.WIDE.U32 R174, P3, R180, 0x64774b84, R174 ;  /* 0x64774b84b4ae7825 */ /* 0x000fc800078600ae */
[----:B------:R-:W-:Y:S02]  /*18c8b0*/  IMAD.X R183, RZ, RZ, RZ, P6 ;  /* 0x000000ffffb77224 */ /* 0x000fe400030e06ff */
[----:B------:R-:W-:-:S04]  /*18c8c0*/  IMAD.WIDE.U32 R172, P4, R180, 0x4b1ba7b6, R172 ;  /* 0x4b1ba7b6b4ac7825 */ /* 0x000fc800078800ac */
[----:B------:R-:W-:-:S04]  /*18c8d0*/  IMAD.WIDE.U32 R106, R180, -0xc7aed41, RZ ;  /* 0xf38512bfb46a7825 */ /* 0x000fc800078e00ff */
[----:B------:R-:W-:-:S04]  /*18c8e0*/  IMAD.WIDE.U32 R176, R180, 0x434bacd7, RZ ;  /* 0x434bacd7b4b07825 */ /* 0x000fc800078e00ff */
[----:B------:R-:W-:Y:S02]  /*18c8f0*/  IMAD.MOV.U32 R182, RZ, RZ, R189 ;  /* 0x000000ffffb67224 */ /* 0x000fe400078e00bd */
[----:B------:R-:W-:-:S04]  /*18c900*/  IMAD.WIDE.U32 R116, P6, R180, 0x1a0111ea, R116 ;  /* 0x1a0111eab4747825 */ /* 0x000fc800078c0074 */
[----:B------:R-:W-:Y:S01]  /*18c910*/  IMAD.X R179, RZ, RZ, RZ, P3 ;  /* 0x000000ffffb37224 */ /* 0x000fe200018e06ff */
[----:B------:R-:W-:Y:S01]  /*18c920*/  IADD3 R59, P3, PT, R174, R107, RZ ;  /* 0x0000006bae3b7210 */ /* 0x000fe20007f7e0ff */
[----:B------:R-:W-:Y:S01]  /*18c930*/  IMAD.WIDE.U32.X R182, R65, 0x6730d2a0, R182, P0 ;  /* 0x6730d2a041b67825 */ /* 0x000fe200000e04b6 */
[----:B------:R-:W-:-:S03]  /*18c940*/  IADD3 R67, P0, PT, R172, R177, RZ ;  /* 0x000000b1ac437210 */ /* 0x000fc60007f1e0ff */
[----:B------:R-:W-:Y:S01]  /*18c950*/  IMAD.X R169, RZ, RZ, RZ, P4 ;  /* 0x000000ffffa97224 */ /* 0x000fe200020e06ff */
[----:B------:R-:W-:Y:S01]  /*18c960*/  IADD3 RZ, P4, PT, R186, R106, RZ ;  /* 0x0000006abaff7210 */ /* 0x000fe20007f9e0ff */
[----:B------:R-:W-:Y:S01]  /*18c970*/  IMAD.X R107, RZ, RZ, RZ, P6 ;  /* 0x000000ffff6b7224 */ /* 0x000fe200030e06ff */
[----:B------:R-:W-:Y:S01]  /*18c980*/  IADD3 R184, P6, PT, R55, R184, RZ ;  /* 0x000000b837b87210 */ /* 0x000fe20007fde0ff */
[----:B------:R-:W-:Y:S01]  /*18c990*/  IMAD.IADD R188, R185, 0x1, R188 ;  /* 0x00000001b9bc7824 */ /* 0x000fe200078e02bc */
[----:B------:R-:W-:Y:S01]  /*18c9a0*/  IADD3.X R55, P1, PT, RZ, RZ, RZ, P1, !PT ;  /* 0x000000ffff377210 */ /* 0x000fe20000f3e4ff */
[----:B------:R-:W-:Y:S01]  /*18c9b0*/  IMAD.MOV.U32 R168, RZ, RZ, R173 ;  /* 0x000000ffffa87224 */ /* 0x000fe200078e00ad */
[----:B------:R-:W-:Y:S01]  /*18c9c0*/  IADD3.X RZ, P4, PT, R187, R59, RZ, P4, !PT ;  /* 0x0000003bbbff7210 */ /* 0x000fe2000279e4ff */
[----:B------:R-:W-:Y:S01]  /*18c9d0*/  IMAD.WIDE.U32 R170, R180, 0x397fe69a, RZ ;  /* 0x397fe69ab4aa7825 */ /* 0x000fe200078e00ff */
[----:B------:R-:W-:Y:S02]  /*18c9e0*/  IADD3.X R185, P6, PT, R188, R57, RZ, P6, !PT ;  /* 0x00000039bcb97210 */ /* 0x000fe400037de4ff */
[----:B------:R-:W-:Y:S01]  /*18c9f0*/  IADD3.X R57, P5, PT, RZ, R182, RZ, P5, !PT ;  /* 0x000000b6ff397210 */ /* 0x000fe20002fbe4ff */
[----:B------:R-:W-:Y:S01]  /*18ca00*/  IMAD.WIDE.U32.X R168, R65, 0x4b1ba7b6, R168, P0 ;  /* 0x4b1ba7b641a87825 */ /* 0x000fe200000e04a8 */
[----:B------:R-:W-:-:S02]  /*18ca10*/  IADD3 RZ, P0, PT, R108, R164, RZ ;  /* 0x000000a46cff7210 */ /* 0x000fc40007f1e0ff */
[----:B------:R-:W-:Y:S01]  /*18ca20*/  IADD3.X R57, P6, PT, RZ, R57, RZ, P6, !PT ;  /* 0x00000039ff397210 */ /* 0x000fe200037de4ff */
[----:B------:R-:W-:Y:S01]  /*18ca30*/  IMAD.MOV.U32 R178, RZ, RZ, R175 ;  /* 0x000000ffffb27224 */ /* 0x000fe200078e00af */
[----:B------:R-:W-:Y:S01]  /*18ca40*/  IADD3.X RZ, P0, PT, R109, R83, RZ, P0, !PT ;  /* 0x000000536dff7210 */ /* 0x000fe2000071e4ff */
[----:B------:R-:W-:Y:S01]  /*18ca50*/  IMAD.WIDE.U32 R108, R14, R81, R108 ;  /* 0x000000510e6c7225 */ /* 0x000fe200078e006c */
[----:B------:R-:W-:Y:S02]  /*18ca60*/  IADD3.X R183, PT, PT, RZ, RZ, R183, P6, P5 ;  /* 0x000000ffffb77210 */ /* 0x000fe400037ea4b7 */
[----:B------:R-:W-:Y:S01]  /*18ca70*/  IADD3 R82, P5, PT, R82, R55, RZ ;  /* 0x0000003752527210 */ /* 0x000fe20007fbe0ff */
[----:B------:R-:W-:Y:S01]  /*18ca80*/  IMAD.WIDE.U32.X R178, R65, 0x64774b84, R178, P3 ;  /* 0x64774b8441b27825 */ /* 0x000fe200018e04b2 */
[----:B------:R-:W-:Y:S02]  /*18ca90*/  IADD3 R37, P3, PT, R116, R171, RZ ;  /* 0x000000ab74257210 */ /* 0x000fe40007f7e0ff */
[----:B------:R-:W-:Y:S01]  /*18caa0*/  IADD3 RZ, P6, PT, RZ, R108, RZ ;  /* 0x0000006cffff7210 */ /* 0x000fe20007fde0ff */
[----:B------:R-:W-:Y:S01]  /*18cab0*/  IMAD.MOV.U32 R106, RZ, RZ, R117 ;  /* 0x000000ffff6a7224 */ /* 0x000fe200078e0075 */
[----:B------:R-:W-:Y:S01]  /*18cac0*/  IADD3.X R55, P0, PT, RZ, R162, RZ, P0, !PT ;  /* 0x000000a2ff377210 */ /* 0x000fe2000071e4ff */
[----:B------:R-:W-:-:S02]  /*18cad0*/  IMAD.IADD R109, R109, 0x1, R166 ;  /* 0x000000016d6d7824 */ /* 0x000fc400078e02a6 */
[----:B------:R-:W-:Y:S01]  /*18cae0*/  IMAD.WIDE.U32.X R106, R65, 0x1a0111ea, R106, P3 ;  /* 0x1a0111ea416a7825 */ /* 0x000fe200018e046a */
[----:B------:R-:W-:Y:S02]  /*18caf0*/  IADD3 RZ, P3, PT, R136, R176, RZ ;  /* 0x000000b088ff7210 */ /* 0x000fe40007f7e0ff */
[----:B------:R-:W-:Y:S01]  /*18cb00*/  IADD3.X RZ, P6, PT, RZ, R109, RZ, P6, !PT ;  /* 0x0000006dffff7210 */ /* 0x000fe200037de4ff */
[----:B------:R-:W-:Y:S01]  /*18cb10*/  IMAD.X R80, RZ, RZ, RZ, P1 ;  /* 0x000000ffff507224 */ /* 0x000fe200008e06ff */
[----:B------:R-:W-:Y:S01]  /*18cb20*/  IADD3.X RZ, P3, PT, R137, R67, RZ, P3, !PT ;  /* 0x0000004389ff7210 */ /* 0x000fe20001f7e4ff */
[----:B------:R-:W-:Y:S01]  /*18cb30*/  IMAD.WIDE.U32 R186, R180, -0xc7aed41, R186 ;  /* 0xf38512bfb4ba7825 */ /* 0x000fe200078e00ba */
[----:B------:R-:W-:Y:S02]  /*18cb40*/  IADD3.X R55, P6, PT, RZ, R55, RZ, P6, !PT ;  /* 0x00000037ff377210 */ /* 0x000fe400037de4ff */
[----:B------:R-:W-:Y:S01]  /*18cb50*/  IADD3.X R80, PT, PT, R80, RZ, RZ, P5, P2 ;  /* 0x000000ff50507210 */ /* 0x000fe20002fe44ff */
[----:B------:R-:W-:Y:S01]  /*18cb60*/  IMAD.IADD R174, R187, 0x1, R174 ;  /* 0x00000001bbae7824 */ /* 0x000fe200078e02ae */
[----:B------:R-:W-:Y:S01]  /*18cb70*/  IADD3 R186, P5, PT, R57, R186, RZ ;  /* 0x000000ba39ba7210 */ /* 0x000fe20007fbe0ff */
[----:B------:R-:W-:Y:S01]  /*18cb80*/  IMAD.WIDE.U32 R136, R180, 0x434bacd7, R136 ;  /* 0x434bacd7b4887825 */ /* 0x000fe200078e0088 */
[----:B------:R-:W-:-:S02]  /*18cb90*/  IADD3 RZ, P1, PT, R184, R156, RZ ;  /* 0x0000009cb8ff7210 */ /* 0x000fc40007f3e0ff */
[----:B------:R-:W-:Y:S01]  /*18cba0*/  IADD3.X R163, PT, PT, RZ, RZ, R163, P6, P0 ;  /* 0x000000ffffa37210 */ /* 0x000fe200037e04a3 */
[----:B------:R-:W-:Y:S01]  /*18cbb0*/  IMAD.IADD R172, R137, 0x1, R172 ;  /* 0x0000000189ac7824 */ /* 0x000fe200078e02ac */
[----:B------:R-:W-:Y:S01]  /*18cbc0*/  IADD3.X R187, P5, PT, R174, R183, RZ, P5, !PT ;  /* 0x000000b7aebb7210 */ /* 0x000fe20002fbe4ff */
[----:B------:R-:W-:Y:S01]  /*18cbd0*/  IMAD.WIDE.U32 R156, R17, R81, R184 ;  /* 0x00000051119c7225 */ /* 0x000fe200078e00b8 */
[----:B------:R-:W-:Y:S02]  /*18cbe0*/  IADD3.X R137, P0, PT, RZ, R178, RZ, P4, !PT ;  /* 0x000000b2ff897210 */ /* 0x000fe4000271e4ff */
[----:B------:R-:W-:Y:S01]  /*18cbf0*/  IADD3 RZ, P2, PT, R102, R170, RZ ;  /* 0x000000aa66ff7210 */ /* 0x000fe20007f5e0ff */
[----:B------:R-:W-:Y:S01]  /*18cc00*/  IMAD.IADD R158, R157, 0x1, R158 ;  /* 0x000000019d9e7824 */ /* 0x000fe200078e029e */
[----:B------:R-:W-:Y:S01]  /*18cc10*/  IADD3.X R137, P5, PT, RZ, R137, RZ, P5, !PT ;  /* 0x00000089ff897210 */ /* 0x000fe20002fbe4ff */
[----:B------:R-:W-:Y:S01]  /*18cc20*/  IMAD.WIDE.U32 R224, R18, R74, RZ ;  /* 0x0000004a12e07225 */ /* 0x000fe200078e00ff */
[----:B------:R-:W-:-:S02]  /*18cc30*/  IADD3.X RZ, P1, PT, R185, R111, RZ, P1, !PT ;  /* 0x0000006fb9ff7210 */ /* 0x000fc40000f3e4ff */
[----:B------:R-:W-:Y:S01]  /*18cc40*/  IADD3 R156, P6, PT, R55, R156, RZ ;  /* 0x0000009c379c7210 */ /* 0x000fe20007fde0ff */
[----:B------:R-:W-:Y:S01]  /*18cc50*/  IMAD.WIDE.U32 R110, R18, R81, R186 ;  /* 0x00000051126e7225 */ /* 0x000fe200078e00ba */
[----:B------:R-:W-:Y:S02]  /*18cc60*/  IADD3.X RZ, P2, PT, R103, R37, RZ, P2, !PT ;  /* 0x0000002567ff7210 */ /* 0x000fe4000175e4ff */
[----:B------:R-:W-:Y:S01]  /*18cc70*/  IADD3.X R179, PT, PT, RZ, RZ, R179, P5, P0 ;  /* 0x000000ffffb37210 */ /* 0x000fe20002fe04b3 */
[----:B------:R-:W-:Y:S01]  /*18cc80*/  IMAD.WIDE.U32 R102, R180, 0x397fe69a, R102 ;  /* 0x397fe69ab4667825 */ /* 0x000fe200078e0066 */
[----:B------:R-:W-:Y:S02]  /*18cc90*/  IADD3.X R157, P6, PT, R158, R163, RZ, P6, !PT ;  /* 0x000000a39e9d7210 */ /* 0x000fe400037de4ff */
[----:B------:R-:W-:Y:S01]  /*18cca0*/  IADD3.X R37, P0, PT, RZ, R154, RZ, P1, !PT ;  /* 0x0000009aff257210 */ /* 0x000fe20000f1e4ff */
[----:B------:R-:W-:Y:S01]  /*18ccb0*/  IMAD.IADD R152, R111, 0x1, R152 ;  /* 0x000000016f987824 */ /* 0x000fe200078e0298 */
[----:B------:R-:W-:Y:S01]  /*18ccc0*/  IADD3 R136, P5, PT, R137, R136, RZ ;  /* 0x0000008889887210 */ /* 0x000fe20007fbe0ff */
[----:B------:R-:W-:Y:S01]  /*18ccd0*/  IMAD.IADD R116, R103, 0x1, R116 ;  /* 0x0000000167747824 */ /* 0x000fe200078e0274 */
[----:B------:R-:W-:-:S02]  /*18cce0*/  IADD3.X R37, P6, PT, RZ, R37, RZ, P6, !PT ;  /* 0x00000025ff257210 */ /* 0x000fc400037de4ff */
[----:B------:R-:W-:Y:S02]  /*18ccf0*/  IADD3.X R137, P5, PT, R172, R179, RZ, P5, !PT ;  /* 0x000000b3ac897210 */ /* 0x000fe40002fbe4ff */
[----:B------:R-:W-:Y:S02]  /*18cd00*/  IADD3.X R55, P3, PT, RZ, R168, RZ, P3, !PT ;  /* 0x000000a8ff377210 */ /* 0x000fe40001f7e4ff */
[----:B------:R-:W-:Y:S02]  /*18cd10*/  IADD3.X R155, PT, PT, RZ, RZ, R155, P6, P0 ;  /* 0x000000ffff9b7210 */ /* 0x000fe400037e049b */
[----:B------:R-:W-:Y:S02]  /*18cd20*/  IADD3 R110, P6, PT, R37, R110, RZ ;  /* 0x0000006e256e7210 */ /* 0x000fe40007fde0ff */
[----:B------:R-:W-:Y:S02]  /*18cd30*/  IADD3.X R37, P5, PT, RZ, R55, RZ, P5, !PT ;  /* 0x00000037ff257210 */ /* 0x000fe40002fbe4ff */
[----:B------:R-:W-:-:S02]  /*18cd40*/  IADD3 RZ, P4, PT, R186, R138, RZ ;  /* 0x0000008abaff7210 */ /* 0x000fc40007f9e0ff */
[----:B------:R-:W-:Y:S02]  /*18cd50*/  IADD3.X R169, PT, PT, RZ, RZ, R169, P5, P3 ;  /* 0x000000ffffa97210 */ /* 0x000fe40002fe64a9 */
[----:B------:R-:W-:Y:S01]  /*18cd60*/  IADD3 R102, P5, PT, R37, R102, RZ ;  /* 0x0000006625667210 */ /* 0x000fe20007fbe0ff */
[----:B------:R-:W-:Y:S01]  /*18cd70*/  IMAD R37, R109, -0x30003, RZ ;  /* 0xfffcfffd6d257824 */ /* 0x000fe200078e02ff */
[----:B------:R-:W-:Y:S01]  /*18cd80*/  IADD3.X RZ, P4, PT, R187, R105, RZ, P4, !PT ;  /* 0x00000069bbff7210 */ /* 0x000fe2000279e4ff */
[----:B------:R-:W-:Y:S01]  /*18cd90*/  IMAD.WIDE.U32 R104, R21, R81, R136 ;  /* 0x0000005115687225 */ /* 0x000fe200078e0088 */
[----:B------:R-:W-:Y:S02]  /*18cda0*/  IADD3 R11, P1, PT, R11, R82, RZ ;  /* 0x000000520b0b7210 */ /* 0x000fe40007f3e0ff */
[----:B------:R-:W-:Y:S01]  /*18cdb0*/  IADD3.X R111, P6, PT, R152, R155, RZ, P6, !PT ;  /* 0x0000009b986f7210 */ /* 0x000fe200037de4ff */
[----:B------:R-:W-:Y:S01]  /*18cdc0*/  IMAD.WIDE.U32 R82, R108, -0x30003, RZ ;  /* 0xfffcfffd6c527825 */ /* 0x000fe200078e00ff */
[----:B------:R-:W-:-:S02]  /*18cdd0*/  IADD3.X R55, P4, PT, RZ, R84, RZ, P4, !PT ;  /* 0x00000054ff377210 */ /* 0x000fc4000279e4ff */
[----:B------:R-:W-:Y:S01]  /*18cde0*/  IADD3 RZ, P0, PT, R136, R100, RZ ;  /* 0x0000006488ff7210 */ /* 0x000fe20007f1e0ff */
[----:B------:R-:W-:Y:S01]  /*18cdf0*/  IMAD R189, R108, -0x760c0004, R37 ;  /* 0x89f3fffc6cbd7824 */ /* 0x000fe200078e0225 */
[----:B------:R-:W-:Y:S01]  /*18ce00*/  IADD3.X R55, P6, PT, RZ, R55, RZ, P6, !PT ;  /* 0x00000037ff377210 */ /* 0x000fe200037de4ff */
[----:B------:R-:W-:Y:S01]  /*18ce10*/  IMAD.IADD R37, R105, 0x1, R98 ;  /* 0x0000000169257824 */ /* 0x000fe200078e0262 */
[----:B------:R-:W-:Y:S01]  /*18ce20*/  IADD3.X R103, P5, PT, R116, R169, RZ, P5, !PT ;  /* 0x000000a974677210 */ /* 0x000fe20002fbe4ff */
[----:B------:R-:W-:Y:S01]  /*18ce30*/  IMAD.IADD R189, R83, 0x1, R189 ;  /* 0x0000000153bd7824 */ /* 0x000fe200078e02bd */
[----:B------:R-:W-:Y:S01]  /*18ce40*/  IADD3.X R158, P2, PT, RZ, R106, RZ, P2, !PT ;  /* 0x0000006aff9e7210 */ /* 0x000fe2000175e4ff */
[----:B------:R-:W-:Y:S01]  /*18ce50*/  IMAD.WIDE.U32 R98, R82, -0x5555, RZ ;  /* 0xffffaaab52627825 */ /* 0x000fe200078e00ff */
[----:B------:R-:W-:Y:S02]  /*18ce60*/  IADD3.X RZ, P0, PT, R137, R101, RZ, P0, !PT ;  /* 0x0000006589ff7210 */ /* 0x000fe4000071e4ff */
[----:B------:R-:W-:Y:S01]  /*18ce70*/  IADD3 R84, P3, PT, R55, R104, RZ ;  /* 0x0000006837547210 */ /* 0x000fe20007f7e0ff */
[----:B------:R-:W-:Y:S01]  /*18ce80*/  IMAD.WIDE.U32 R100, R189, -0x5555, RZ ;  /* 0xffffaaabbd647825 */ /* 0x000fe200078e00ff */
[----:B------:R-:W-:-:S02]  /*18ce90*/  IADD3.X R104, PT, PT, RZ, RZ, R85, P6, P4 ;  /* 0x000000ffff687210 */ /* 0x000fc400037e8455 */
[----:B------:R-:W-:Y:S01]  /*18cea0*/  IADD3.X R158, P5, PT, RZ, R158, RZ, P5, !PT ;  /* 0x0000009eff9e7210 */ /* 0x000fe20002fbe4ff */
[----:B------:R-:W-:Y:S01]  /*18ceb0*/  IMAD.WIDE.U32 R154, R20, R77, RZ ;  /* 0x0000004d149a7225 */ /* 0x000fe200078e00ff */
[----:B------:R-:W-:Y:S02]  /*18cec0*/  IADD3.X R85, P3, PT, R37, R104, RZ, P3, !PT ;  /* 0x0000006825557210 */ /* 0x000fe40001f7e4ff */
[----:B------:R-:W-:Y:S01]  /*18ced0*/  IADD3.X R57, PT, PT, RZ, RZ, R107, P5, P2 ;  /* 0x000000ffff397210 */ /* 0x000fe20002fe446b */
[----:B------:R-:W-:Y:S01]  /*18cee0*/  IMAD.WIDE.U32 R100, P5, R82, -0x46010001, R100 ;  /* 0xb9feffff52647825 */ /* 0x000fe200078a0064 */
[----:B------:R-:W-:Y:S02]  /*18cef0*/  IADD3.X R37, P2, PT, RZ, R96, RZ, P0, !PT ;  /* 0x00000060ff257210 */ /* 0x000fe4000075e4ff */
[----:B------:R-:W-:Y:S01]  /*18cf00*/  IADD3 RZ, P0, PT, R108, R98, RZ ;  /* 0x000000626cff7210 */ /* 0x000fe20007f1e0ff */
[----:B------:R-:W-:Y:S01]  /*18cf10*/  IMAD.WIDE.U32 R104, R189, -0x4eac0001, RZ ;  /* 0xb153ffffbd687825 */ /* 0x000fe200078e00ff */
[----:B------:R-:W-:-:S02]  /*18cf20*/  IADD3.X R37, P4, PT, RZ, R37, RZ, P3, !PT ;  /* 0x00000025ff257210 */ /* 0x000fc40001f9e4ff */
[----:B------:R-:W-:Y:S01]  /*18cf30*/  IADD3 R59, P3, PT, R100, R99, RZ ;  /* 0x00000063643b7210 */ /* 0x000fe20007f7e0ff */
[C---:B------:R-:W-:Y:S01]  /*18cf40*/  IMAD.WIDE.U32 R106, R82.reuse, -0x5555, R108 ;  /* 0xffffaaab526a7825 */ /* 0x040fe200078e006c */
[----:B------:R-:W-:Y:S02]  /*18cf50*/  IADD3.X R80, P1, PT, R7, R80, RZ, P1, !PT ;  /* 0x0000005007507210 */ /* 0x000fe40000f3e4ff */
[----:B------:R-:W-:Y:S01]  /*18cf60*/  IADD3.X R55, PT, PT, RZ, RZ, R97, P4, P2 ;  /* 0x000000ffff377210 */ /* 0x000fe200027e4461 */
[----:B------:R-:W-:Y:S01]  /*18cf70*/  IMAD.X R99, RZ, RZ, RZ, P5 ;  /* 0x000000ffff637224 */ /* 0x000fe200028e06ff */
[----:B------:R-:W-:Y:S01]  /*18cf80*/  IADD3 RZ, P4, PT, RZ, R106, RZ ;  /* 0x0000006affff7210 */ /* 0x000fe20007f9e0ff */
[----:B------:R-:W-:Y:S01]  /*18cf90*/  IMAD.MOV.U32 R98, RZ, RZ, R101 ;  /* 0x000000ffff627224 */ /* 0x000fe200078e0065 */
[----:B------:R-:W-:Y:S01]  /*18cfa0*/  IADD3.X RZ, P0, PT, R109, R59, RZ, P0, !PT ;  /* 0x0000003b6dff7210 */ /* 0x000fe2000071e4ff */
[----:B------:R-:W-:Y:S02]  /*18cfb0*/  IMAD.IADD R7, R107, 0x1, R100 ;  /* 0x000000016b077824 */ /* 0x000fe400078e0264 */
[----:B------:R-:W-:-:S03]  /*18cfc0*/  IMAD.WIDE.U32 R104, P6, R82, 0x1eabfffe, R104 ;  /* 0x1eabfffe52687825 */ /* 0x000fc600078c0068 */
[----:B------:R-:W-:Y:S01]  /*18cfd0*/  IADD3.X RZ, P4, PT, RZ, R7, RZ, P4, !PT ;  /* 0x00000007ffff7210 */ /* 0x000fe2000279e4ff */
[----:B------:R-:W-:-:S04]  /*18cfe0*/  IMAD.WIDE.U32 R106, R22, R81, R102 ;  /* 0x00000051166a7225 */ /* 0x000fc800078e0066 */
[----:B------:R-:W-:Y:S01]  /*18cff0*/  IMAD.WIDE.U32.X R98, R189, -0x46010001, R98, P3 ;  /* 0xb9feffffbd627825 */ /* 0x000fe200018e0462 */
[----:B------:R-:W-:-:S03]  /*18d000*/  IADD3 RZ, P3, PT, R102, R72, RZ ;  /* 0x0000004866ff7210 */ /* 0x000fc60007f7e0ff */
[----:B------:R-:W-:Y:S01]  /*18d010*/  IMAD.X R163, RZ, RZ, RZ, P6 ;  /* 0x000000ffffa37224 */ /* 0x000fe200030e06ff */
[----:B------:R-:W-:Y:S01]  /*18d020*/  IADD3 R108, P6, PT, R37, R106, RZ ;  /* 0x0000006a256c7210 */ /* 0x000fe20007fde0ff */
[----:B------:R-:W-:Y:S01]  /*18d030*/  IMAD.IADD R94, R107, 0x1, R94 ;  /* 0x000000016b5e7824 */ /* 0x000fe200078e025e */
[----:B------:R-:W-:Y:S01]  /*18d040*/  IADD3.X RZ, P3, PT, R103, R73, RZ, P3, !PT ;  /* 0x0000004967ff7210 */ /* 0x000fe20001f7e4ff */
[----:B------:R-:W-:Y:S01]  /*18d050*/  IMAD.WIDE.U32 R96, R82, -0x4eac0001, RZ ;  /* 0xb153ffff52607825 */ /* 0x000fe200078e00ff */
[----:B------:R-:W-:Y:S02]  /*18d060*/  IADD3.X R7, P0, PT, RZ, R98, RZ, P0, !PT ;  /* 0x00000062ff077210 */ /* 0x000fe4000071e4ff */
[----:B------:R-:W-:Y:S01]  /*18d070*/  IADD3.X R109, P6, PT, R94, R55, RZ, P6, !PT ;  /* 0x000000375e6d7210 */ /* 0x000fe200037de4ff */
[----:B------:R-:W-:Y:S01]  /*18d080*/  IMAD.WIDE.U32 R94, R15, R77, RZ ;  /* 0x0000004d0f5e7225 */ /* 0x000fe200078e00ff */
[----:B------:R-:W-:Y:S02]  /*18d090*/  IADD3.X R65, P3, PT, RZ, R70, RZ, P3, !PT ;  /* 0x00000046ff417210 */ /* 0x000fe40001f7e4ff */
[----:B------:R-:W-:Y:S01]  /*18d0a0*/  IADD3.X R7, P4, PT, RZ, R7, RZ, P4, !PT ;  /* 0x00000007ff077210 */ /* 0x000fe2000279e4ff */
[----:B------:R-:W-:Y:S01]  /*18d0b0*/  IMAD.WIDE.U32 R72, R82, -0x4eac0001, R156 ;  /* 0xb153ffff52487825 */ /* 0x000fe200078e009c */
[----:B------:R-:W-:-:S02]  /*18d0c0*/  IADD3.X R65, P6, PT, RZ, R65, RZ, P6, !PT ;  /* 0x00000041ff417210 */ /* 0x000fc400037de4ff */
[----:B------:R-:W-:Y:S01]  /*18d0d0*/  IADD3 R97, P5, PT, R104, R97, RZ ;  /* 0x0000006168617210 */ /* 0x000fe20007fbe0ff */
[----:B------:R-:W-:Y:S01]  /*18d0e0*/  IMAD.IADD R55, R73, 0x1, R104 ;  /* 0x0000000149377824 */ /* 0x000fe200078e0268 */
[----:B------:R-:W-:Y:S01]  /*18d0f0*/  IADD3.X R168, PT, PT, RZ, RZ, R71, P6, P3 ;  /* 0x000000ffffa87210 */ /* 0x000fe200037e6447 */
[----:B------:R-:W-:Y:S01]  /*18d100*/  IMAD.MOV.U32 R162, RZ, RZ, R105 ;  /* 0x000000ffffa27224 */ /* 0x000fe200078e0069 */
[----:B------:R-:W-:Y:S01]  /*18d110*/  IADD3.X R166, PT, PT, RZ, RZ, R99, P4, P0 ;  /* 0x000000ffffa67210 */ /* 0x000fe200027e0463 */
[----:B------:R-:W-:Y:S01]  /*18d120*/  IMAD.WIDE.U32 R104, P4, R14, R76, R94 ;  /* 0x0000004c0e687225 */ /* 0x000fe2000788005e */
[----:B------:R-:W-:Y:S02]  /*18d130*/  IADD3 R158, P6, PT, R158, R11, RZ ;  /* 0x0000000b9e9e7210 */ /* 0x000fe40007fde0ff */
[----:B------:R-:W-:Y:S01]  /*18d140*/  IADD3 RZ, P2, PT, R156, R96, RZ ;  /* 0x000000609cff7210 */ /* 0x000fe20007f5e0ff */
[----:B------:R-:W-:Y:S01]  /*18d150*/  IMAD.WIDE.U32 R106, R14, R77, RZ ;  /* 0x0000004d0e6a7225 */ /* 0x000fe200078e00ff */
[----:B------:R-:W-:-:S02]  /*18d160*/  IADD3.X R159, P0, PT, R57, R80, RZ, P6, !PT ;  /* 0x00000050399f7210 */ /* 0x000fc4000371e4ff */
[----:B------:R-:W-:Y:S01]  /*18d170*/  IADD3.X RZ, P2, PT, R157, R97, RZ, P2, !PT ;  /* 0x000000619dff7210 */ /* 0x000fe2000175e4ff */
[----:B------:R-:W-:Y:S01]  /*18d180*/  IMAD.WIDE.U32 R102, R16, R77, RZ ;  /* 0x0000004d10667225 */ /* 0x000fe200078e00ff */
[----:B------:R-:W-:Y:S02]  /*18d190*/  IADD3 R37, P6, PT, R104, R107, RZ ;  /* 0x0000006b68257210 */ /* 0x000fe40007fde0ff */
[----:B------:R-:W-:Y:S01]  /*18d1a0*/  IADD3 R72, P3, PT, R7, R72, RZ ;  /* 0x0000004807487210 */ /* 0x000fe20007f7e0ff */
[----:B------:R-:W-:-:S03]  /*18d1b0*/  IMAD.WIDE.U32 R98, R19, R77, RZ ;  /* 0x0000004d13627225 */ /* 0x000fc600078e00ff */
[----:B------:R-:W-:Y:S01]  /*18d1c0*/  IADD3.X R73, P3, PT, R55, R166, RZ, P3, !PT ;  /* 0x000000a637497210 */ /* 0x000fe20001f7e4ff */
[----:B------:R-:W-:Y:S02]  /*18d1d0*/  IMAD.X R95, RZ, RZ, RZ, P4 ;  /* 0x000000ffff5f7224 */ /* 0x000fe400020e06ff */
[----:B------:R-:W-:-:S04]  /*18d1e0*/  IMAD.WIDE.U32 R96, R17, R77, RZ ;  /* 0x0000004d11607225 */ /* 0x000fc800078e00ff */
[----:B------:R-:W-:-:S04]  /*18d1f0*/  IMAD.WIDE.U32 R102, P4, R17, R76, R102 ;  /* 0x0000004c11667225 */ /* 0x000fc80007880066 */
[----:B------:R-:W-:Y:S02]  /*18d200*/  IMAD.MOV.U32 R94, RZ, RZ, R105 ;  /* 0x000000ffff5e7224 */ /* 0x000fe400078e0069 */
[----:B------:R-:W-:Y:S01]  /*18d210*/  IMAD.X R101, RZ, RZ, RZ, P4 ;  /* 0x000000ffff657224 */ /* 0x000fe200020e06ff */
[----:B------:R-:W-:Y:S01]  /*18d220*/  IADD3 R7, P4, PT, R102, R97, RZ ;  /* 0x0000006166077210 */ /* 0x000fe20007f9e0ff */
[----:B------:R-:W-:-:S04]  /*18d230*/  IMAD.WIDE.U32.X R94, R15, R76, R94, P6 ;  /* 0x0000004c0f5e7225 */ /* 0x000fc800030e045e */
[----:B------:R-:W-:-:S04]  /*18d240*/  IMAD.WIDE.U32 R70, R18, R77, RZ ;  /* 0x0000004d12467225 */ /* 0x000fc800078e00ff */
[----:B------:R-:W-:-:S04]  /*18d250*/  IMAD.WIDE.U32 R98, P6, R18, R76, R98 ;  /* 0x0000004c12627225 */ /* 0x000fc800078c0062 */
[----:B------:R-:W-:Y:S02]  /*18d260*/  IMAD.MOV.U32 R100, RZ, RZ, R103 ;  /* 0x000000ffff647224 */ /* 0x000fe400078e0067 */
[----:B------:R-:W-:Y:S01]  /*18d270*/  IMAD.X R139, RZ, RZ, RZ, P6 ;  /* 0x000000ffff8b7224 */ /* 0x000fe200030e06ff */
[----:B------:R-:W-:Y:S01]  /*18d280*/  IADD3 R11, P6, PT, R98, R71, RZ ;  /* 0x00000047620b7210 */ /* 0x000fe20007fde0ff */
[----:B------:R-:W-:-:S04]  /*18d290*/  IMAD.WIDE.U32 R152, R23, R77, RZ ;  /* 0x0000004d17987225 */ /* 0x000fc800078e00ff */
[----:B------:R-:W-:-:S04]  /*18d2a0*/  IMAD.WIDE.U32.X R100, R16, R76, R100, P4 ;  /* 0x0000004c10647225 */ /* 0x000fc800020e0464 */
[----:B------:R-:W-:-:S04]  /*18d2b0*/  IMAD.WIDE.U32 R164, R25, R81, R158 ;  /* 0x0000005119a47225 */ /* 0x000fc800078e009e */
        /* <DEDUP_REMOVED lines=11> */
[----:B------:R-:W-:-:S04]  /*18d370*/  IMAD.WIDE.U32 R116, R24, R77, RZ ;  /* 0x0000004d18747225 */ /* 0x000fc800078e00ff */
[----:B------:R-:W-:Y:S01]  /*18d380*/  IMAD.WIDE.U32.X R156, R20, R76, R156, P4 ;  /* 0x0000004c149c7225 */ /* 0x000fe200020e049c */
[----:B------:R-:W-:-:S03]  /*18d390*/  IADD3 RZ, P4, PT, R158, R112, RZ ;  /* 0x000000709eff7210 */ /* 0x000fc60007f9e0ff */
[----:B------:R-:W-:Y:S01]  /*18d3a0*/  IMAD.IADD R59, R165, 0x1, R114 ;  /* 0x00000001a53b7824 */ /* 0x000fe200078e0272 */
[----:B------:R-:W-:Y:S01]  /*18d3b0*/  IADD3.X RZ, P4, PT, R159, R113, RZ, P4, !PT ;  /* 0x000000719fff7210 */ /* 0x000fe2000279e4ff */
[----:B------:R-:W-:Y:S02]  /*18d3c0*/  IMAD.MOV.U32 R114, RZ, RZ, R153 ;  /* 0x000000ffff727224 */ /* 0x000fe400078e0099 */
[----:B------:R-:W-:Y:S01]  /*18d3d0*/  IMAD.WIDE.U32.X R162, R189, 0x1eabfffe, R162, P5 ;  /* 0x1eabfffebda27825 */ /* 0x000fe200028e04a2 */
[----:B------:R-:W-:Y:S02]  /*18d3e0*/  IADD3 R158, P5, PT, R65, R164, RZ ;  /* 0x000000a4419e7210 */ /* 0x000fe40007fbe0ff */
[----:B------:R-:W-:Y:S01]  /*18d3f0*/  IADD3.X R71, P4, PT, RZ, R160, RZ, P4, !PT ;  /* 0x000000a0ff477210 */ /* 0x000fe2000279e4ff */
[----:B------:R-:W-:Y:S01]  /*18d400*/  IMAD.WIDE.U32.X R114, R23, R76, R114, P6 ;  /* 0x0000004c17727225 */ /* 0x000fe200030e0472 */
[----:B------:R-:W-:Y:S02]  /*18d410*/  IADD3.X R55, P2, PT, RZ, R162, RZ, P2, !PT ;  /* 0x000000a2ff377210 */ /* 0x000fe4000175e4ff */
[----:B------:R-:W-:Y:S01]  /*18d420*/  IADD3.X R159, P5, PT, R59, R168, RZ, P5, !PT ;  /* 0x000000a83b9f7210 */ /* 0x000fe20002fbe4ff */
[----:B------:R-:W-:Y:S01]  /*18d430*/  IMAD.WIDE.U32 R116, P6, R25, R76, R116 ;  /* 0x0000004c19747225 */ /* 0x000fe200078c0074 */
[----:B------:R-:W-:-:S02]  /*18d440*/  IADD3.X R55, P3, PT, RZ, R55, RZ, P3, !PT ;  /* 0x00000037ff377210 */ /* 0x000fc40001f7e4ff */
[----:B------:R-:W-:Y:S01]  /*18d450*/  IADD3.X R71, P5, PT, RZ, R71, RZ, P5, !PT ;  /* 0x00000047ff477210 */ /* 0x000fe20002fbe4ff */
[----:B------:R-:W-:-:S03]  /*18d460*/  IMAD.WIDE.U32 R112, R25, R77, RZ ;  /* 0x0000004d19707225 */ /* 0x000fc600078e00ff */
[----:B------:R-:W-:Y:S01]  /*18d470*/  IADD3.X R79, PT, PT, RZ, RZ, R161, P5, P4 ;  /* 0x000000ffff4f7210 */ /* 0x000fe20002fe84a1 */
[----:B------:R-:W-:Y:S01]  /*18d480*/  IMAD.X R169, RZ, RZ, RZ, P6 ;  /* 0x000000ffffa97224 */ /* 0x000fe200030e06ff */
[----:B------:R-:W-:Y:S01]  /*18d490*/  IADD3 R59, P6, PT, R116, R113, RZ ;  /* 0x00000071743b7210 */ /* 0x000fe20007fde0ff */
[----:B------:R-:W-:Y:S02]  /*18d4a0*/  IMAD.MOV.U32 R168, RZ, RZ, R117 ;  /* 0x000000ffffa87224 */ /* 0x000fe400078e0075 */
[----:B------:R-:W-:-:S04]  /*18d4b0*/  IMAD.WIDE.U32 R180, R189, 0x434bacd7, RZ ;  /* 0x434bacd7bdb47825 */ /* 0x000fc800078e00ff */
[----:B------:R-:W-:Y:S01]  /*18d4c0*/  IMAD.WIDE.U32.X R168, R24, R76, R168, P6 ;  /* 0x0000004c18a87225 */ /* 0x000fe200030e04a8 */
[----:B------:R-:W-:-:S03]  /*18d4d0*/  IADD3.X R76, PT, PT, RZ, RZ, R163, P3, P2 ;  /* 0x000000ffff4c7210 */ /* 0x000fc60001fe44a3 */
[----:B------:R-:W-:-:S04]  /*18d4e0*/  IMAD.WIDE.U32 R162, R189, -0x94f09dc, RZ ;  /* 0xf6b0f624bda27825 */ /* 0x000fc800078e00ff */
[----:B------:R-:W-:-:S04]  /*18d4f0*/  IMAD.WIDE.U32 R164, R189, -0xc7aed41, RZ ;  /* 0xf38512bfbda47825 */ /* 0x000fc800078e00ff */
[----:B------:R-:W-:-:S04]  /*18d500*/  IMAD.WIDE.U32 R174, R82, -0x94f09dc, RZ ;  /* 0xf6b0f62452ae7825 */ /* 0x000fc800078e00ff */
[----:B------:R-:W-:Y:S01]  /*18d510*/  IMAD.WIDE.U32 R162, P3, R82, 0x6730d2a0, R162 ;  /* 0x6730d2a052a27825 */ /* 0x000fe200078600a2 */
[----:B------:R-:W-:-:S03]  /*18d520*/  IADD3 RZ, P6, PT, R110, R174, RZ ;  /* 0x000000ae6eff7210 */ /* 0x000fc60007fde0ff */
[----:B------:R-:W-:-:S04]  /*18d530*/  IMAD.WIDE.U32 R166, R15, R74, RZ ;  /* 0x0000004a0fa67225 */ /* 0x000fc800078e00ff */
[----:B------:R-:W-:-:S04]  /*18d540*/  IMAD.WIDE.U32 R172, R189, 0x397fe69a, RZ ;  /* 0x397fe69abdac7825 */ /* 0x000fc800078e00ff */
[----:B------:R-:W-:-:S04]  /*18d550*/  IMAD.WIDE.U32 R180, P4, R82, 0x4b1ba7b6, R180 ;  /* 0x4b1ba7b652b47825 */ /* 0x000fc800078800b4 */
        /* <DEDUP_REMOVED lines=41> */
[----:B------:R-:W-:Y:S01]  /*18d7f0*/  IMAD.WIDE.U32.X R188, R16, R75, R188, P3 ;  /* 0x0000004b10bc7225 */ /* 0x000fe200018e04bc */
[----:B------:R-:W-:-:S03]  /*18d800*/  IADD3.X R16, P4, PT, RZ, R34, RZ, P4, !PT ;  /* 0x00000022ff107210 */ /* 0x000fc6000279e4ff */
[----:B------:R-:W-:-:S04]  /*18d810*/  IMAD.WIDE.U32 R190, P3, R18, R75, R190 ;  /* 0x0000004b12be7225 */ /* 0x000fc800078600be */
[----:B------:R-:W-:Y:S02]  /*18d820*/  IMAD.IADD R103, R111, 0x1, R162 ;  /* 0x000000016f677824 */ /* 0x000fe400078e02a2 */
[----:B------:R-:W-:Y:S01]  /*18d830*/  IMAD.X R163, RZ, RZ, RZ, P3 ;  /* 0x000000ffffa37224 */ /* 0x000fe200018e06ff */
[----:B------:R-:W-:Y:S01]  /*18d840*/  IADD3 R110, P3, PT, R55, R110, RZ ;  /* 0x0000006e376e7210 */ /* 0x000fe20007f7e0ff */
[----:B------:R-:W-:Y:S01]  /*18d850*/  IMAD.WIDE.U32 R72, R14, R78, R72 ;  /* 0x0000004e0e487225 */ /* 0x000fe200078e0048 */
[----:B------:R-:W-:Y:S02]  /*18d860*/  IADD3.X R55, P6, PT, RZ, R160, RZ, P6, !PT ;  /* 0x000000a0ff377210 */ /* 0x000fe400037de4ff */
[----:B------:R-:W-:Y:S01]  /*18d870*/  IADD3.X R111, P3, PT, R103, R76, RZ, P3, !PT ;  /* 0x0000004c676f7210 */ /* 0x000fe20001f7e4ff */
[----:B------:R-:W-:Y:S02]  /*18d880*/  IMAD.IADD R73, R73, 0x1, R32 ;  /* 0x0000000149497824 */ /* 0x000fe400078e0220 */
[----:B------:R-:W-:Y:S01]  /*18d890*/  IMAD.MOV.U32 R162, RZ, RZ, R191 ;  /* 0x000000ffffa27224 */ /* 0x000fe200078e00bf */
[----:B------:R-:W-:Y:S01]  /*18d8a0*/  IADD3.X R55, P3, PT, RZ, R55, RZ, P3, !PT ;  /* 0x00000037ff377210 */ /* 0x000fe20001f7e4ff */
[----:B------:R-:W-:-:S03]  /*18d8b0*/  IMAD.WIDE.U32 R84, R82, -0xc7aed41, R84 ;  /* 0xf38512bf52547825 */ /* 0x000fc600078e0054 */
[----:B------:R-:W-:Y:S01]  /*18d8c0*/  IADD3.X R81, PT, PT, RZ, RZ, R161, P3, P6 ;  /* 0x000000ffff517210 */ /* 0x000fe20001fec4a1 */
[----:B------:R-:W-:Y:S01]  /*18d8d0*/  IMAD.IADD R164, R85, 0x1, R164 ;  /* 0x0000000155a47824 */ /* 0x000fe200078e02a4 */
[----:B------:R-:W-:Y:S01]  /*18d8e0*/  IADD3 RZ, P3, PT, RZ, R72, RZ ;  /* 0x00000048ffff7210 */ /* 0x000fe20007f7e0ff */
[----:B------:R-:W-:Y:S01]  /*18d8f0*/  IMAD.WIDE.U32 R160, R17, R78, R110 ;  /* 0x0000004e11a07225 */ /* 0x000fe200078e006e */
[----:B------:R-:W-:Y:S02]  /*18d900*/  IADD3 R13, P6, PT, R190, R225, RZ ;  /* 0x000000e1be0d7210 */ /* 0x000fe40007fde0ff */
[----:B------:R-:W-:Y:S01]  /*18d910*/  IADD3.X RZ, P3, PT, RZ, R73, RZ, P3, !PT ;  /* 0x00000049ffff7210 */ /* 0x000fe20001f7e4ff */
[----:B------:R-:W-:Y:S02]  /*18d920*/  IMAD.IADD R6, R161, 0x1, R6 ;  /* 0x00000001a1067824 */ /* 0x000fe400078e0206 */
[----:B------:R-:W-:Y:S01]  /*18d930*/  IMAD.WIDE.U32.X R162, R19, R75, R162, P6 ;  /* 0x0000004b13a27225 */ /* 0x000fe200030e04a2 */
[----:B------:R-:W-:-:S02]  /*18d940*/  IADD3.X R19, P3, PT, RZ, R16, RZ, P3, !PT ;  /* 0x00000010ff137210 */ /* 0x000fc40001f7e4ff */
[----:B------:R-:W-:Y:S02]  /*18d950*/  IADD3 R84, P6, PT, R55, R84, RZ ;  /* 0x0000005437547210 */ /* 0x000fe40007fde0ff */
[----:B------:R-:W-:Y:S02]  /*18d960*/  IADD3.X R35, PT, PT, RZ, RZ, R35, P3, P4 ;  /* 0x000000ffff237210 */ /* 0x000fe40001fe8423 */
[----:B------:R-:W-:Y:S02]  /*18d970*/  IADD3 RZ, P3, PT, R110, R8, RZ ;  /* 0x000000086eff7210 */ /* 0x000fe40007f7e0ff */
[----:B------:R-:W-:Y:S02]  /*18d980*/  IADD3.X R85, P6, PT, R164, R81, RZ, P6, !PT ;  /* 0x00000051a4557210 */ /* 0x000fe400037de4ff */
[----:B------:R-:W-:Y:S02]  /*18d990*/  IADD3.X R81, P2, PT, RZ, R178, RZ, P2, !PT ;  /* 0x000000b2ff517210 */ /* 0x000fe4000175e4ff */
[----:B------:R-:W-:-:S02]  /*18d9a0*/  IADD3 R8, P4, PT, R19, R160, RZ ;  /* 0x000000a013087210 */ /* 0x000fc40007f9e0ff */
[----:B------:R-:W-:Y:S02]  /*18d9b0*/  IADD3.X RZ, P3, PT, R111, R9, RZ, P3, !PT ;  /* 0x000000096fff7210 */ /* 0x000fe40001f7e4ff */
[----:B------:R-:W-:Y:S02]  /*18d9c0*/  IADD3.X R81, P6, PT, RZ, R81, RZ, P6, !PT ;  /* 0x00000051ff517210 */ /* 0x000fe400037de4ff */
[----:B------:R-:W-:Y:S01]  /*18d9d0*/  IADD3.X R9, P4, PT, R6, R35, RZ, P4, !PT ;  /* 0x0000002306097210 */ /* 0x000fe2000279e4ff */
[C---:B------:R-:W-:Y:S01]  /*18d9e0*/  IMAD.WIDE.U32 R34, R82.reuse, 0x434bacd7, R108 ;  /* 0x434bacd752227825 */ /* 0x040fe200078e006c */
        /* <DEDUP_REMOVED lines=10> */
[----:B------:R-:W-:Y:S02]  /*18da90*/  IADD3.X R6, P5, PT, RZ, R174, RZ, P5, !PT ;  /* 0x000000aeff067210 */ /* 0x000fe40002fbe4ff */
[----:B------:R-:W-:Y:S01]  /*18daa0*/  IADD3.X R63, P6, PT, R180, R179, RZ, P6, !PT ;  /* 0x000000b3b43f7210 */ /* 0x000fe200037de4ff */
[----:B------:R-:W-:Y:S01]  /*18dab0*/  IMAD.IADD R56, R35, 0x1, R56 ;  /* 0x0000000123387824 */ /* 0x000fe200078e0238 */
[----:B------:R-:W-:Y:S02]  /*18dac0*/  IADD3.X RZ, P4, PT, R85, R33, RZ, P4, !PT ;  /* 0x0000002155ff7210 */ /* 0x000fe4000279e4ff */
[----:B------:R-:W-:-:S02]  /*18dad0*/  IADD3 R32, P3, PT, R19, R34, RZ ;  /* 0x0000002213207210 */ /* 0x000fc40007f7e0ff */
[----:B------:R-:W-:Y:S02]  /*18dae0*/  IADD3.X R35, P6, PT, RZ, R6, RZ, P6, !PT ;  /* 0x00000006ff237210 */ /* 0x000fe400037de4ff */
[----:B------:R-:W-:Y:S01]  /*18daf0*/  IADD3.X R33, P3, PT, R56, R55, RZ, P3, !PT ;  /* 0x0000003738217210 */ /* 0x000fe20001f7e4ff */
[----:B------:R-:W-:Y:S01]  /*18db00*/  IMAD R55, R73, -0x30003, RZ ;  /* 0xfffcfffd49377824 */ /* 0x000fe200078e02ff */
[----:B------:R-:W-:Y:S02]  /*18db10*/  IADD3.X R19, P4, PT, RZ, R52, RZ, P4, !PT ;  /* 0x00000034ff137210 */ /* 0x000fe4000279e4ff */
[----:B------:R-:W-:Y:S01]  /*18db20*/  IADD3 RZ, P2, PT, R158, R176, RZ ;  /* 0x000000b09eff7210 */ /* 0x000fe20007f5e0ff */
[----:B------:R-:W-:Y:S01]  /*18db30*/  IMAD R55, R72, -0x760c0004, R55 ;  /* 0x89f3fffc48377824 */ /* 0x000fe200078e0237 */
[----:B------:R-:W-:Y:S02]  /*18db40*/  IADD3.X R175, PT, PT, RZ, RZ, R175, P6, P5 ;  /* 0x000000ffffaf7210 */ /* 0x000fe400037ea4af */
[----:B------:R-:W-:-:S02]  /*18db50*/  IADD3.X R19, P5, PT, RZ, R19, RZ, P3, !PT ;  /* 0x00000013ff137210 */ /* 0x000fc40001fbe4ff */
[----:B------:R-:W-:Y:S01]  /*18db60*/  IADD3 R52, P3, PT, R35, R82, RZ ;  /* 0x0000005223347210 */ /* 0x000fe20007f7e0ff */
[----:B------:R-:W-:Y:S01]  /*18db70*/  IMAD.WIDE.U32 R34, R72, -0x30003, RZ ;  /* 0xfffcfffd48227825 */ /* 0x000fe200078e00ff */
[----:B------:R-:W-:Y:S02]  /*18db80*/  IADD3.X RZ, P2, PT, R159, R99, RZ, P2, !PT ;  /* 0x000000639fff7210 */ /* 0x000fe4000175e4ff */
[----:B------:R-:W-:Y:S01]  /*18db90*/  IADD3.X R56, PT, PT, RZ, RZ, R53, P5, P4 ;  /* 0x000000ffff387210 */ /* 0x000fe20002fe8435 */
[----:B------:R-:W-:Y:S01]  /*18dba0*/  IMAD.IADD R103, R35, 0x1, R55 ;  /* 0x0000000123677824 */ /* 0x000fe200078e0237 */
[----:B------:R-:W-:Y:S01]  /*18dbb0*/  IADD3.X R53, P4, PT, R172, R175, RZ, P3, !PT ;  /* 0x000000afac357210 */ /* 0x000fe20001f9e4ff */
[----:B------:R-:W-:Y:S01]  /*18dbc0*/  IMAD.WIDE.U32 R82, R21, R78, R62 ;  /* 0x0000004e15527225 */ /* 0x000fe200078e003e */
[----:B------:R-:W-:Y:S02]  /*18dbd0*/  IADD3.X R16, P2, PT, RZ, R184, RZ, P2, !PT ;  /* 0x000000b8ff107210 */ /* 0x000fe4000175e4ff */
[----:B------:R-:W-:Y:S01]  /*18dbe0*/  IADD3 RZ, P5, PT, R62, R60, RZ ;  /* 0x0000003c3eff7210 */ /* 0x000fe20007fbe0ff */
[----:B------:R-:W-:Y:S01]  /*18dbf0*/  IMAD.WIDE.U32 R172, R103, -0x5555, RZ ;  /* 0xffffaaab67ac7825 */ /* 0x000fe200078e00ff */
[----:B------:R-:W-:-:S02]  /*18dc00*/  IADD3.X R16, P4, PT, RZ, R16, RZ, P4, !PT ;  /* 0x00000010ff107210 */ /* 0x000fc4000279e4ff */
[----:B------:R-:W-:Y:S01]  /*18dc10*/  IADD3.X R81, P1, PT, RZ, RZ, RZ, P1, !PT ;  /* 0x000000ffff517210 */ /* 0x000fe20000f3e4ff */
[----:B------:R-:W-:Y:S01]  /*18dc20*/  IMAD.IADD R55, R83, 0x1, R54 ;  /* 0x0000000153377824 */ /* 0x000fe200078e0236 */
[----:B------:R-:W-:Y:S01]  /*18dc30*/  IADD3 R54, P3, PT, R19, R82, RZ ;  /* 0x0000005213367210 */ /* 0x000fe20007f7e0ff */
[----:B------:R-:W-:Y:S01]  /*18dc40*/  IMAD.WIDE.U32 R160, R103, -0x4eac0001, RZ ;  /* 0xb153ffff67a07825 */ /* 0x000fe200078e00ff */
[----:B------:R-:W-:Y:S02]  /*18dc50*/  IADD3.X R6, P0, PT, RZ, RZ, RZ, P0, !PT ;  /* 0x000000ffff067210 */ /* 0x000fe4000071e4ff */
[----:B------:R-:W-:Y:S01]  /*18dc60*/  IADD3.X RZ, P5, PT, R63, R61, RZ, P5, !PT ;  /* 0x0000003d3fff7210 */ /* 0x000fe20002fbe4ff */
[C---:B------:R-:W-:Y:S01]  /*18dc70*/  IMAD.WIDE.U32 R62, R34.reuse, -0x5555, RZ ;  /* 0xffffaaab223e7825 */ /* 0x040fe200078e00ff */
[----:B------:R-:W-:Y:S02]  /*18dc80*/  IADD3.X R19, PT, PT, RZ, RZ, R185, P4, P2 ;  /* 0x000000ffff137210 */ /* 0x000fe400027e44b9 */
[----:B------:R-:W-:Y:S01]  /*18dc90*/  IADD3.X R55, P3, PT, R55, R56, RZ, P3, !PT ;  /* 0x0000003837377210 */ /* 0x000fe20001f7e4ff */
[----:B------:R-:W-:Y:S01]  /*18dca0*/  IMAD.WIDE.U32 R172, P2, R34, -0x46010001, R172 ;  /* 0xb9feffff22ac7825 */ /* 0x000fe200078400ac */
[----:B------:R-:W-:-:S02]  /*18dcb0*/  IADD3 R6, P6, PT, R6, R81, RZ ;  /* 0x0000005106067210 */ /* 0x000fc40007fde0ff */
[----:B------:R-:W-:Y:S01]  /*18dcc0*/  IADD3.X R35, P5, PT, RZ, R50, RZ, P5, !PT ;  /* 0x00000032ff237210 */ /* 0x000fe20002fbe4ff */
[----:B------:R-:W-:Y:S01]  /*18dcd0*/  IMAD.X R56, RZ, RZ, RZ, P1 ;  /* 0x000000ffff387224 */ /* 0x000fe200008e06ff */
[----:B------:R-:W-:Y:S01]  /*18dce0*/  IADD3 RZ, P1, PT, R72, R62, RZ ;  /* 0x0000003e48ff7210 */ /* 0x000fe20007f3e0ff */
[----:B------:R-:W-:Y:S01]  /*18dcf0*/  IMAD.WIDE.U32 R60, R34, -0x5555, R72 ;  /* 0xffffaaab223c7825 */ /* 0x000fe200078e0048 */
[----:B------:R-:W-:Y:S02]  /*18dd00*/  IADD3 R72, P4, PT, R172, R63, RZ ;  /* 0x0000003fac487210 */ /* 0x000fe40007f9e0ff */
[----:B------:R-:W-:Y:S01]  /*18dd10*/  IADD3.X R56, PT, PT, R56, RZ, RZ, P6, P0 ;  /* 0x000000ff38387210 */ /* 0x000fe200037e04ff */
[----:B------:R-:W-:Y:S01]  /*18dd20*/  IMAD.WIDE.U32 R62, R103, 0x434bacd7, RZ ;  /* 0x434bacd7673e7825 */ /* 0x000fe200078e00ff */
[----:B------:R-:W-:Y:S02]  /*18dd30*/  IADD3.X R35, P3, PT, RZ, R35, RZ, P3, !PT ;  /* 0x00000023ff237210 */ /* 0x000fe40001f7e4ff */
[----:B------:R-:W-:Y:S01]  /*18dd40*/  IADD3.X RZ, P1, PT, R73, R72, RZ, P1, !PT ;  /* 0x0000004849ff7210 */ /* 0x000fe20000f3e4ff */
[----:B------:R-:W-:Y:S01]  /*18dd50*/  IMAD.WIDE.U32 R160, P0, R34, 0x1eabfffe, R160 ;  /* 0x1eabfffe22a07825 */ /* 0x000fe200078000a0 */
[----:B------:R-:W-:-:S02]  /*18dd60*/  IADD3.X R66, PT, PT, RZ, RZ, R51, P3, P5 ;  /* 0x000000ffff427210 */ /* 0x000fc40001fea433 */
[----:B------:R-:W-:Y:S01]  /*18dd70*/  IADD3 RZ, P3, PT, RZ, R60, RZ ;  /* 0x0000003cffff7210 */ /* 0x000fe20007f7e0ff */
[----:B------:R-:W-:-:S04]  /*18dd80*/  IMAD.WIDE.U32 R84, R103, -0xc7aed41, RZ ;  /* 0xf38512bf67547825 */ /* 0x000fc800078e00ff */
[----:B------:R-:W-:Y:S02]  /*18dd90*/  IMAD.X R159, RZ, RZ, RZ, P0 ;  /* 0x000000ffff9f7224 */ /* 0x000fe400000e06ff */
        /* <DEDUP_REMOVED lines=43> */
[----:B------:R-:W-:Y:S01]  /*18e050*/  IMAD.WIDE.U32 R184, R23, R74, RZ ;  /* 0x0000004a17b87225 */ /* 0x000fe200078e00ff */
[----:B------:R-:W-:-:S03]  /*18e060*/  IADD3.X R51, P1, PT, RZ, R180, RZ, P1, !PT ;  /* 0x000000b4ff337210 */ /* 0x000fc60000f3e4ff */
[----:B------:R-:W-:Y:S01]  /*18e070*/  IMAD.MOV.U32 R226, RZ, RZ, R165 ;  /* 0x000000ffffe27224 */ /* 0x000fe200078e00a5 */
[----:B------:R-:W-:Y:S01]  /*18e080*/  IADD3.X R51, P3, PT, RZ, R51, RZ, P3, !PT ;  /* 0x00000033ff337210 */ /* 0x000fe20001f7e4ff */
[----:B------:R-:W-:Y:S02]  /*18e090*/  IMAD.MOV.U32 R60, RZ, RZ, R63 ;  /* 0x000000ffff3c7224 */ /* 0x000fe400078e003f */
[----:B------:R-:W-:Y:S01]  /*18e0a0*/  IMAD.WIDE.U32.X R226, R20, R75, R226, P6 ;  /* 0x0000004b14e27225 */ /* 0x000fe200030e04e2 */
[----:B------:R-:W-:-:S03]  /*18e0b0*/  IADD3.X R180, PT, PT, RZ, RZ, R181, P3, P1 ;  /* 0x000000ffffb47210 */ /* 0x000fc60001fe24b5 */
[----:B------:R-:W-:Y:S01]  /*18e0c0*/  IMAD.WIDE.U32.X R60, R103, 0x4b1ba7b6, R60, P4 ;  /* 0x4b1ba7b6673c7825 */ /* 0x000fe200020e043c */
[----:B------:R-:W-:Y:S02]  /*18e0d0*/  IADD3.X RZ, P4, PT, R9, R107, RZ, P5, !PT ;  /* 0x0000006b09ff7210 */ /* 0x000fe40002f9e4ff */
[----:B------:R-:W-:Y:S01]  /*18e0e0*/  IADD3 RZ, P5, PT, R52, R10, RZ ;  /* 0x0000000a34ff7210 */ /* 0x000fe20007fbe0ff */
[----:B------:R-:W-:-:S03]  /*18e0f0*/  IMAD.WIDE.U32 R228, P6, R22, R75, R184 ;  /* 0x0000004b16e47225 */ /* 0x000fc600078c00b8 */
[----:B------:R-:W-:Y:S01]  /*18e100*/  IADD3.X RZ, P5, PT, R53, R0, RZ, P5, !PT ;  /* 0x0000000035ff7210 */ /* 0x000fe20002fbe4ff */
[----:B------:R-:W-:-:S04]  /*18e110*/  IMAD.WIDE.U32 R184, R22, R74, RZ ;  /* 0x0000004a16b87225 */ /* 0x000fc800078e00ff */
[----:B------:R-:W-:-:S04]  /*18e120*/  IMAD.WIDE.U32 R8, R34, -0x4eac0001, R8 ;  /* 0xb153ffff22087825 */ /* 0x000fc800078e0008 */
[----:B------:R-:W-:Y:S01]  /*18e130*/  IMAD.X R161, RZ, RZ, RZ, P6 ;  /* 0x000000ffffa17224 */ /* 0x000fe200030e06ff */
[----:B------:R-:W-:Y:S01]  /*18e140*/  IADD3 R10, P6, PT, R228, R185, RZ ;  /* 0x000000b9e40a7210 */ /* 0x000fe20007fde0ff */
[----:B------:R-:W-:Y:S02]  /*18e150*/  IMAD.IADD R9, R9, 0x1, R160 ;  /* 0x0000000109097824 */ /* 0x000fe400078e02a0 */
        /* <DEDUP_REMOVED lines=8> */
[----:B------:R-:W-:Y:S02]  /*18e1e0*/  IADD3 R52, P3, PT, R35, R52, RZ ;  /* 0x0000003423347210 */ /* 0x000fe40007f7e0ff */
[----:B------:R-:W-:Y:S01]  /*18e1f0*/  IADD3.X R23, P6, PT, RZ, R23, RZ, P6, !PT ;  /* 0x00000017ff177210 */ /* 0x000fe200037de4ff */
[----:B------:R-:W-:Y:S01]  /*18e200*/  IMAD.IADD R110, R33, 0x1, R110 ;  /* 0x00000001216e7824 */ /* 0x000fe200078e026e */
[----:B------:R-:W-:-:S02]  /*18e210*/  IADD3.X R53, P3, PT, R51, R66, RZ, P3, !PT ;  /* 0x0000004233357210 */ /* 0x000fc40001f7e4ff */
[----:B------:R-:W-:Y:S02]  /*18e220*/  IADD3.X R159, PT, PT, RZ, RZ, R159, P6, P1 ;  /* 0x000000ffff9f7210 */ /* 0x000fe400037e249f */
[----:B------:R-:W-:Y:S02]  /*18e230*/  IADD3.X R35, P5, PT, RZ, R4, RZ, P5, !PT ;  /* 0x00000004ff237210 */ /* 0x000fe40002fbe4ff */
[----:B------:R-:W-:Y:S02]  /*18e240*/  IADD3 R32, P1, PT, R23, R32, RZ ;  /* 0x0000002017207210 */ /* 0x000fe40007f3e0ff */
[----:B------:R-:W-:Y:S02]  /*18e250*/  IADD3 RZ, P4, PT, R54, R178, RZ ;  /* 0x000000b236ff7210 */ /* 0x000fe40007f9e0ff */
        /* <DEDUP_REMOVED lines=8> */
[----:B------:R-:W-:Y:S02]  /*18e2e0*/  IADD3 R4, P6, PT, R16, R71, RZ ;  /* 0x0000004710047210 */ /* 0x000fe40007fde0ff */
        /* <DEDUP_REMOVED lines=18> */
[----:B------:R-:W-:Y:S01]  /*18e410*/  IADD3.X RZ, P2, PT, R53, R105, RZ, P2, !PT ;  /* 0x0000006935ff7210 */ /* 0x000fe2000175e4ff */
[----:B------:R-:W-:Y:S01]  /*18e420*/  IMAD.WIDE.U32 R34, R34, 0x397fe69a, R4 ;  /* 0x397fe69a22227825 */ /* 0x000fe200078e0004 */
[----:B------:R-:W-:Y:S02]  /*18e430*/  IADD3 RZ, P3, PT, R8, R106, RZ ;  /* 0x0000006a08ff7210 */ /* 0x000fe40007f7e0ff */
[----:B------:R-:W-:Y:S01]  /*18e440*/  IADD3.X R0, P5, PT, RZ, R0, RZ, P5, !PT ;  /* 0x00000000ff007210 */ /* 0x000fe20002fbe4ff */
[----:B------:R-:W-:Y:S01]  /*18e450*/  IMAD.IADD R50, R35, 0x1, R50 ;  /* 0x0000000123327824 */ /* 0x000fe200078e0232 */
        /* <DEDUP_REMOVED lines=8> */
[----:B------:R-:W-:Y:S02]  /*18e4e0*/  IADD3.X R23, P6, PT, RZ, RZ, RZ, P6, !PT ;  /* 0x000000ffff177210 */ /* 0x000fe400037de4ff */
[----:B------:R-:W-:Y:S02]  /*18e4f0*/  IADD3 RZ, P1, PT, R32, R96, RZ ;  /* 0x0000006020ff7210 */ /* 0x000fe40007f3e0ff */
[----:B------:R-:W-:Y:S02]  /*18e500*/  IADD3.X R61, PT, PT, RZ, RZ, R61, P5, P2 ;  /* 0x000000ffff3d7210 */ /* 0x000fe40002fe443d */
[----:B------:R-:W-:-:S02]  /*18e510*/  IADD3 RZ, P5, PT, RZ, R8, RZ ;  /* 0x00000008ffff7210 */ /* 0x000fc40007fbe0ff */
[----:B------:R-:W-:Y:S01]  /*18e520*/  IADD3 R23, P4, PT, R23, R16, RZ ;  /* 0x0000001017177210 */ /* 0x000fe20007f9e0ff */
[----:B------:R-:W-:Y:S01]  /*18e530*/  IMAD.X R16, RZ, RZ, RZ, P0 ;  /* 0x000000ffff107224 */ /* 0x000fe200000e06ff */
[----:B------:R-:W-:Y:S01]  /*18e540*/  IADD3.X RZ, P0, PT, R33, R7, RZ, P1, !PT ;  /* 0x0000000721ff7210 */ /* 0x000fe20000f1e4ff */
[----:B------:R-:W-:Y:S01]  /*18e550*/  IMAD.WIDE.U32 R32, R17, R77, R32 ;  /* 0x0000004d11207225 */ /* 0x000fe200078e0020 */
[----:B------:R-:W-:Y:S02]  /*18e560*/  IADD3.X R7, P3, PT, RZ, R94, RZ, P3, !PT ;  /* 0x0000005eff077210 */ /* 0x000fe40001f7e4ff */
[----:B------:R-:W-:Y:S01]  /*18e570*/  IADD3.X RZ, P5, PT, RZ, R9, RZ, P5, !PT ;  /* 0x00000009ffff7210 */ /* 0x000fe20002fbe4ff */
[----:B------:R-:W-:Y:S01]  /*18e580*/  IMAD.IADD R102, R33, 0x1, R102 ;  /* 0x0000000121667824 */ /* 0x000fe200078e0266 */
[----:B------:R-:W-:Y:S02]  /*18e590*/  IADD3 RZ, P2, PT, R4, R174, RZ ;  /* 0x000000ae04ff7210 */ /* 0x000fe40007f5e0ff */
[----:B------:R-:W-:-:S02]  /*18e5a0*/  IADD3.X R7, P5, PT, RZ, R7, RZ, P5, !PT ;  /* 0x00000007ff077210 */ /* 0x000fc40002fbe4ff */
[----:B------:R-:W-:Y:S02]  /*18e5b0*/  IADD3.X RZ, P2, PT, R5, R85, RZ, P2, !PT ;  /* 0x0000005505ff7210 */ /* 0x000fe4000175e4ff */
[----:B------:R-:W-:Y:S02]  /*18e5c0*/  IADD3 R4, P1, PT, R7, R32, RZ ;  /* 0x0000002007047210 */ /* 0x000fe40007f3e0ff */
[----:B------:R-:W-:Y:S02]  /*18e5d0*/  IADD3.X R95, PT, PT, RZ, RZ, R95, P5, P3 ;  /* 0x000000ffff5f7210 */ /* 0x000fe40002fe645f */
[----:B------:R-:W-:Y:S02]  /*18e5e0*/  IADD3 RZ, P3, PT, R54, R70, RZ ;  /* 0x0000004636ff7210 */ /* 0x000fe40007f7e0ff */
[----:B------:R-:W-:Y:S02]  /*18e5f0*/  IADD3.X R7, PT, PT, R16, RZ, RZ, P4, P6 ;  /* 0x000000ff10077210 */ /* 0x000fe400027ec4ff */
[----:B------:R-:W-:-:S02]  /*18e600*/  IADD3.X R5, P6, PT, R102, R95, RZ, P1, !PT ;  /* 0x0000005f66057210 */ /* 0x000fc40000fde4ff */
[----:B------:R-:W-:Y:S01]  /*18e610*/  IADD3.X RZ, P1, PT, R55, R11, RZ, P3, !PT ;  /* 0x0000000b37ff7210 */ /* 0x000fe20001f3e4ff */
[----:B------:R-:W-:Y:S01]  /*18e620*/  IMAD R11, R9, -0x30003, RZ ;  /* 0xfffcfffd090b7824 */ /* 0x000fe200078e02ff */
[----:B------:R-:W-:Y:S01]  /*18e630*/  IADD3 R32, P4, PT, R19, R34, RZ ;  /* 0x0000002213207210 */ /* 0x000fe20007f9e0ff */
[----:B------:R-:W-:Y:S01]  /*18e640*/  IMAD.WIDE.U32 R34, R8, -0x30003, RZ ;  /* 0xfffcfffd08227825 */ /* 0x000fe200078e00ff */
[----:B------:R-:W-:Y:S02]  /*18e650*/  IADD3 R0, P5, PT, R0, R23, RZ ;  /* 0x0000001700007210 */ /* 0x000fe40007fbe0ff */
[----:B------:R-:W-:Y:S01]  /*18e660*/  IADD3.X R33, P4, PT, R50, R61, RZ, P4, !PT ;  /* 0x0000003d32217210 */ /* 0x000fe2000279e4ff */
[----:B------:R-:W-:Y:S01]  /*18e670*/  IMAD R81, R8, -0x760c0004, R11 ;  /* 0x89f3fffc08517824 */ /* 0x000fe200078e020b */
[----:B------:R-:W-:Y:S01]  /*18e680*/  IADD3.X R11, P2, PT, RZ, R172, RZ, P2, !PT ;  /* 0x000000acff0b7210 */ /* 0x000fe2000175e4ff */
[----:B------:R-:W-:Y:S01]  /*18e690*/  IMAD.WIDE.U32 R54, R18, R77, R54 ;  /* 0x0000004d12367225 */ /* 0x000fe200078e0036 */
[----:B------:R-:W-:-:S02]  /*18e6a0*/  IADD3.X R73, P3, PT, RZ, R100, RZ, P0, !PT ;  /* 0x00000064ff497210 */ /* 0x000fc4000077e4ff */
[----:B------:R-:W-:Y:S01]  /*18e6b0*/  IADD3.X R11, P4, PT, RZ, R11, RZ, P4, !PT ;  /* 0x0000000bff0b7210 */ /* 0x000fe2000279e4ff */
[----:B------:R-:W-:Y:S01]  /*18e6c0*/  IMAD.IADD R81, R35, 0x1, R81 ;  /* 0x0000000123517824 */ /* 0x000fe200078e0251 */
[----:B------:R-:W-:Y:S01]  /*18e6d0*/  IADD3.X R7, P0, PT, R68, R7, RZ, P5, !PT ;  /* 0x0000000744077210 */ /* 0x000fe20002f1e4ff */
[----:B------:R-:W-:Y:S01]  /*18e6e0*/  IMAD.WIDE.U32 R70, R34, -0x4eac0001, RZ ;  /* 0xb153ffff22467825 */ /* 0x000fe200078e00ff */
[----:B------:R-:W-:Y:S02]  /*18e6f0*/  IADD3.X R172, PT, PT, RZ, RZ, R173, P4, P2 ;  /* 0x000000ffffac7210 */ /* 0x000fe400027e44ad */
[----:B------:R-:W-:Y:S01]  /*18e700*/  IADD3.X R73, P6, PT, RZ, R73, RZ, P6, !PT ;  /* 0x00000049ff497210 */ /* 0x000fe200037de4ff */
[----:B------:R-:W-:-:S03]  /*18e710*/  IMAD.WIDE.U32 R60, R81, -0x94f09dc, RZ ;  /* 0xf6b0f624513c7825 */ /* 0x000fc600078e00ff */
        /* <DEDUP_REMOVED lines=25> */
[----:B------:R-:W-:Y:S02]  /*18e8b0*/  IMAD.X R79, RZ, RZ, RZ, P4 ;  /* 0x000000ffff4f7224 */ /* 0x000fe400020e06ff */
[----:B------:R-:W-:Y:S01]  /*18e8c0*/  IMAD.MOV.U32 R104, RZ, RZ, R69 ;  /* 0x000000ffff687224 */ /* 0x000fe200078e0045 */
        /* <DEDUP_REMOVED lines=25> */
[----:B------:R-:W-:Y:S01]  /*18ea60*/  IMAD.IADD R68, R107, 0x1, R68 ;  /* 0x000000016b447824 */ /* 0x000fe200078e0244 */
[----:B------:R-:W-:Y:S01]  /*18ea70*/  IADD3.X R16, P5, PT, RZ, R102, RZ, P5, !PT ;  /* 0x00000066ff107210 */ /* 0x000fe20002fbe4ff */
        /* <DEDUP_REMOVED lines=24> */
[----:B------:R-:W-:Y:S02]  /*18ec00*/  IADD3.X R157, PT, PT, RZ, RZ, R157, P4, P2 ;  /* 0x000000ffff9d7210 */ /* 0x000fe400027e449d */
[----:B------:R-:W-:Y:S02]  /*18ec10*/  IADD3 RZ, P3, PT, R32, R136, RZ ;  /* 0x0000008820ff7210 */ /* 0x000fe40007f7e0ff */
[----:B------:R-:W-:Y:S02]  /*18ec20*/  IADD3 R8, P2, PT, R9, R8, RZ ;  /* 0x0000000809087210 */ /* 0x000fe40007f5e0ff */
[----:B------:R-:W-:Y:S02]  /*18ec30*/  IADD3.X R103, PT, PT, RZ, RZ, R103, P6, P5 ;  /* 0x000000ffff677210 */ /* 0x000fe400037ea467 */
[----:B------:R-:W-:-:S02]  /*18ec40*/  IADD3 RZ, P5, PT, R2, R94, RZ ;  /* 0x0000005e02ff7210 */ /* 0x000fc40007fbe0ff */
[----:B------:R-:W-:Y:S02]  /*18ec50*/  IADD3 R56, P6, PT, R11, R0, RZ ;  /* 0x000000000b387210 */ /* 0x000fe40007fde0ff */
[----:B------:R-:W-:Y:S01]  /*18ec60*/  IADD3.X RZ, P3, PT, R33, R57, RZ, P3, !PT ;  /* 0x0000003921ff7210 */ /* 0x000fe20001f7e4ff */
[----:B------:R-:W-:Y:S01]  /*18ec70*/  IMAD.WIDE.U32 R32, R34, -0xc7aed41, R2 ;  /* 0xf38512bf22207825 */ /* 0x000fe200078e0002 */
[----:B------:R-:W-:Y:S02]  /*18ec80*/  IADD3 R62, P4, PT, R37, R62, RZ ;  /* 0x0000003e253e7210 */ /* 0x000fe40007f9e0ff */
[----:B------:R-:W-:Y:S01]  /*18ec90*/  IADD3.X R9, P2, PT, R60, R103, RZ, P2, !PT ;  /* 0x000000673c097210 */ /* 0x000fe2000175e4ff */
[----:B------:R-:W-:Y:S01]  /*18eca0*/  IMAD.IADD R52, R33, 0x1, R52 ;  /* 0x0000000121347824 */ /* 0x000fe200078e0234 */
[----:B------:R-:W-:Y:S02]  /*18ecb0*/  IADD3.X R0, P1, PT, RZ, R98, RZ, P1, !PT ;  /* 0x00000062ff007210 */ /* 0x000fe40000f3e4ff */
[----:B------:R-:W-:-:S02]  /*18ecc0*/  IADD3.X RZ, P5, PT, R3, R35, RZ, P5, !PT ;  /* 0x0000002303ff7210 */ /* 0x000fc40002fbe4ff */
[----:B------:R-:W-:Y:S02]  /*18ecd0*/  IADD3.X R63, P4, PT, R152, R157, RZ, P4, !PT ;  /* 0x0000009d983f7210 */ /* 0x000fe4000279e4ff */
[----:B------:R-:W-:Y:S02]  /*18ece0*/  IADD3.X R11, P3, PT, RZ, R114, RZ, P3, !PT ;  /* 0x00000072ff0b7210 */ /* 0x000fe40001f7e4ff */
[----:B------:R-:W-:Y:S02]  /*18ecf0*/  IADD3.X R3, P2, PT, RZ, R0, RZ, P2, !PT ;  /* 0x00000000ff037210 */ /* 0x000fe4000175e4ff */
[----:B------:R-:W-:Y:S02]  /*18ed00*/  IADD3.X R11, P4, PT, RZ, R11, RZ, P4, !PT ;  /* 0x0000000bff0b7210 */ /* 0x000fe4000279e4ff */
[----:B------:R-:W-:Y:S02]  /*18ed10*/  IADD3.X R99, PT, PT, RZ, RZ, R99, P2, P1 ;  /* 0x000000ffff637210 */ /* 0x000fe400017e2463 */
[----:B------:R-:W-:-:S02]  /*18ed20*/  IADD3 R32, P1, PT, R3, R32, RZ ;  /* 0x0000002003207210 */ /* 0x000fc40007f3e0ff */
        /* <DEDUP_REMOVED lines=22> */
[----:B------:R-:W-:Y:S01]  /*18ee90*/  IADD3.X R53, P3, PT, R50, R85, RZ, P3, !PT ;  /* 0x0000005532357210 */ /* 0x000fe20001f7e4ff */
[----:B------:R-:W-:Y:S01]  /*18eea0*/  IMAD.WIDE.U32 R50, R14, R74, R4 ;  /* 0x0000004a0e327225 */ /* 0x000fe200078e0004 */
[----:B------:R-:W-:Y:S02]  /*18eeb0*/  IADD3.X R0, P1, PT, RZ, R78, RZ, P1, !PT ;  /* 0x0000004eff007210 */ /* 0x000fe40000f3e4ff */
[----:B------:R-:W-:Y:S01]  /*18eec0*/  IADD3.X RZ, P2, PT, R5, R97, RZ, P2, !PT ;  /* 0x0000006105ff7210 */ /* 0x000fe2000175e4ff */
[----:B------:R-:W-:Y:S01]  /*18eed0*/  IMAD.IADD R51, R51, 0x1, R166 ;  /* 0x0000000133337824 */ /* 0x000fe200078e02a6 */
[----:B------:R-:W-:-:S02]  /*18eee0*/  IADD3.X R168, PT, PT, RZ, RZ, R169, P4, P5 ;  /* 0x000000ffffa87210 */ /* 0x000fc400027ea4a9 */
[----:B------:R-:W-:Y:S01]  /*18eef0*/  IADD3.X R5, P5, PT, RZ, R0, RZ, P3, !PT ;  /* 0x00000000ff057210 */ /* 0x000fe20001fbe4ff */
[----:B------:R-:W-:Y:S01]  /*18ef00*/  IMAD R11, R51, -0x30003, RZ ;  /* 0xfffcfffd330b7824 */ /* 0x000fe200078e02ff */
[----:B------:R-:W-:Y:S02]  /*18ef10*/  IADD3 RZ, P4, PT, R8, R186, RZ ;  /* 0x000000ba08ff7210 */ /* 0x000fe40007f9e0ff */
[----:B------:R-:W-:Y:S01]  /*18ef20*/  IADD3.X R79, PT, PT, RZ, RZ, R79, P5, P1 ;  /* 0x000000ffff4f7210 */ /* 0x000fe20002fe244f */
[----:B------:R-:W-:Y:S01]  /*18ef30*/  IMAD R11, R50, -0x760c0004, R11 ;  /* 0x89f3fffc320b7824 */ /* 0x000fe200078e020b */
[----:B------:R-:W-:Y:S02]  /*18ef40*/  IADD3 RZ, P5, PT, RZ, R50, RZ ;  /* 0x00000032ffff7210 */ /* 0x000fe40007fbe0ff */
        /* <DEDUP_REMOVED lines=13> */
[----:B------:R-:W-:Y:S01]  /*18f020*/  IADD3.X R54, P3, PT, RZ, R54, RZ, P3, !PT ;  /* 0x00000036ff367210 */ /* 0x000fe20001f7e4ff */
[----:B------:R-:W-:Y:S01]  /*18f030*/  IMAD.WIDE.U32 R14, R18, R74, R32 ;  /* 0x0000004a120e7225 */ /* 0x000fe200078e0020 */
[----:B------:R-:W-:Y:S02]  /*18f040*/  IADD3.X R9, P0, PT, RZ, RZ, RZ, P0, !PT ;  /* 0x000000ffff097210 */ /* 0x000fe4000071e4ff */
[----:B------:R-:W-:Y:S01]  /*18f050*/  IADD3.X R54, P2, PT, RZ, R54, RZ, P2, !PT ;  /* 0x00000036ff367210 */ /* 0x000fe2000175e4ff */
[----:B------:R-:W-:Y:S01]  /*18f060*/  IMAD.WIDE.U32 R16, R0, -0x5555, RZ ;  /* 0xffffaaab00107825 */ /* 0x000fe200078e00ff */
[----:B------:R-:W-:Y:S02]  /*18f070*/  IADD3.X R56, P6, PT, RZ, RZ, RZ, P6, !PT ;  /* 0x000000ffff387210 */ /* 0x000fe400037de4ff */
[----:B------:R-:W-:Y:S01]  /*18f080*/  IADD3 R8, P4, PT, R7, R8, RZ ;  /* 0x0000000807087210 */ /* 0x000fe20007f9e0ff */
[----:B------:R-:W-:Y:S01]  /*18f090*/  IMAD.WIDE.U32 R18, R4, -0x5555, RZ ;  /* 0xffffaaab04127825 */ /* 0x000fe200078e00ff */
[----:B------:R-:W-:-:S02]  /*18f0a0*/  IADD3.X R55, PT, PT, RZ, RZ, R55, P2, P3 ;  /* 0x000000ffff377210 */ /* 0x000fc400017e6437 */
[----:B------:R-:W-:Y:S01]  /*18f0b0*/  IADD3 R56, P3, PT, R56, R9, RZ ;  /* 0x0000000938387210 */ /* 0x000fe20007f7e0ff */
[----:B------:R-:W-:Y:S01]  /*18f0c0*/  IMAD.IADD R190, R15, 0x1, R190 ;  /* 0x000000010fbe7824 */ /* 0x000fe200078e02be */
        /* <DEDUP_REMOVED lines=12> */
[----:B------:R-:W-:Y:S01]  /*18f190*/  IADD3.X R15, P4, PT, R190, R189, RZ, P4, !PT ;  /* 0x000000bdbe0f7210 */ /* 0x000fe2000279e4ff */
[----:B------:R-:W-:Y:S01]  /*18f1a0*/  IMAD.MOV.U32 R34, RZ, RZ, R17 ;  /* 0x000000ffff227224 */ /* 0x000fe200078e0011 */
[----:B------:R-:W-:Y:S02]  /*18f1b0*/  IADD3.X R5, P2, PT, RZ, R162, RZ, P2, !PT ;  /* 0x000000a2ff057210 */ /* 0x000fe4000175e4ff */
[----:B------:R-:W-:Y:S01]  /*18f1c0*/  IADD3 RZ, P1, PT, R50, R18, RZ ;  /* 0x0000001232ff7210 */ /* 0x000fe20007f3e0ff */
[----:B------:R-:W-:Y:S01]  /*18f1d0*/  IMAD.WIDE.U32.X R18, R0, -0x46010001, R34, P5 ;  /* 0xb9feffff00127825 */ /* 0x000fe200028e0422 */
[----:B------:R-:W-:-:S02]  /*18f1e0*/  IADD3.X R5, P4, PT, RZ, R5, RZ, P4, !PT ;  /* 0x00000005ff057210 */ /* 0x000fc4000279e4ff */
[----:B------:R-:W-:Y:S01]  /*18f1f0*/  IADD3 RZ, P5, PT, RZ, R32, RZ ;  /* 0x00000020ffff7210 */ /* 0x000fe20007fbe0ff */
[----:B------:R-:W-:Y:S01]  /*18f200*/  IMAD.IADD R32, R33, 0x1, R16 ;  /* 0x0000000121207824 */ /* 0x000fe200078e0210 */
[----:B------:R-:W-:Y:S01]  /*18f210*/  IADD3.X RZ, P1, PT, R51, R7, RZ, P1, !PT ;  /* 0x0000000733ff7210 */ /* 0x000fe20000f3e4ff */
[----:B------:R-:W-:Y:S01]  /*18f220*/  IMAD.WIDE.U32 R16, R21, R74, R52 ;  /* 0x0000004a15107225 */ /* 0x000fe200078e0034 */
[----:B------:R-:W-:Y:S02]  /*18f230*/  IADD3.X R163, PT, PT, RZ, RZ, R163, P4, P2 ;  /* 0x000000ffffa37210 */ /* 0x000fe400027e44a3 */
[----:B------:R-:W-:Y:S01]  /*18f240*/  IADD3 RZ, P2, PT, R52, R72, RZ ;  /* 0x0000004834ff7210 */ /* 0x000fe20007f5e0ff */
[----:B------:R-:W-:Y:S01]  /*18f250*/  IMAD.IADD R164, R17, 0x1, R164 ;  /* 0x0000000111a47824 */ /* 0x000fe200078e02a4 */
[----:B------:R-:W-:Y:S01]  /*18f260*/  IADD3.X RZ, P5, PT, RZ, R32, RZ, P5, !PT ;  /* 0x00000020ffff7210 */ /* 0x000fe20002fbe4ff */
[----:B------:R-:W-:Y:S01]  /*18f270*/  IMAD.WIDE.U32 R32, R0, -0x4eac0001, RZ ;  /* 0xb153ffff00207825 */ /* 0x000fe200078e00ff */
[----:B------:R-:W-:-:S02]  /*18f280*/  IADD3.X R13, P1, PT, RZ, R18, RZ, P1, !PT ;  /* 0x00000012ff0d7210 */ /* 0x000fc40000f3e4ff */
[----:B------:R-:W-:Y:S01]  /*18f290*/  IADD3 R16, P4, PT, R5, R16, RZ ;  /* 0x0000001005107210 */ /* 0x000fe20007f9e0ff */
[----:B------:R-:W-:Y:S01]  /*18f2a0*/  IMAD.WIDE.U32 R20, R25, R74, RZ ;  /* 0x0000004a19147225 */ /* 0x000fe200078e00ff */
[----:B------:R-:W-:Y:S02]  /*18f2b0*/  IADD3.X RZ, P2, PT, R53, R6, RZ, P2, !PT ;  /* 0x0000000635ff7210 */ /* 0x000fe4000175e4ff */
        /* <DEDUP_REMOVED lines=10> */
[----:B------:R-:W-:Y:S01]  /*18f360*/  IMAD.WIDE.U32 R32, R4, -0x4eac0001, R8 ;  /* 0xb153ffff04207825 */ /* 0x000fe200078e0008 */
[----:B------:R-:W-:-:S03]  /*18f370*/  IADD3 R5, P2, PT, R34, R37, RZ ;  /* 0x0000002522057210 */ /* 0x000fc60007f5e0ff */
[----:B------:R-:W-:Y:S01]  /*18f380*/  IMAD.X R37, RZ, RZ, RZ, P4 ;  /* 0x000000ffff257224 */ /* 0x000fe200020e06ff */
[----:B------:R-:W-:Y:S01]  /*18f390*/  IADD3.X RZ, P5, PT, R9, R5, RZ, P5, !PT ;  /* 0x0000000509ff7210 */ /* 0x000fe20002fbe4ff */
[----:B------:R-:W-:Y:S01]  /*18f3a0*/  IMAD.MOV.U32 R36, RZ, RZ, R35 ;  /* 0x000000ffff247224 */ /* 0x000fe200078e0023 */
[----:B------:R-:W-:Y:S01]  /*18f3b0*/  IADD3 R13, P4, PT, R13, R32, RZ ;  /* 0x000000200d0d7210 */ /* 0x000fe20007f9e0ff */
[----:B------:R-:W-:Y:S02]  /*18f3c0*/  IMAD.IADD R5, R33, 0x1, R34 ;  /* 0x0000000121057824 */ /* 0x000fe400078e0222 */
[----:B------:R-:W-:-:S03]  /*18f3d0*/  IMAD.WIDE.U32.X R32, R0, 0x1eabfffe, R36, P2 ;  /* 0x1eabfffe00207825 */ /* 0x000fc600010e0424 */
[----:B------:R-:W-:Y:S01]  /*18f3e0*/  IADD3.X R36, P2, PT, R5, R50, RZ, P4, !PT ;  /* 0x0000003205247210 */ /* 0x000fe2000275e4ff */
[----:B------:R-:W-:Y:S01]  /*18f3f0*/  IMAD.X R19, RZ, RZ, RZ, P1 ;  /* 0x000000ffff137224 */ /* 0x000fe200008e06ff */
[----:B------:R-:W-:Y:S01]  /*18f400*/  IADD3 R51, P1, PT, R6, R21, RZ ;  /* 0x0000001506337210 */ /* 0x000fe20007f3e0ff */
[----:B------:R-:W-:Y:S02]  /*18f410*/  IMAD.MOV.U32 R18, RZ, RZ, R7 ;  /* 0x000000ffff127224 */ /* 0x000fe400078e0007 */
[----:B------:R-:W-:Y:S01]  /*18f420*/  IMAD.X R21, RZ, RZ, RZ, P0 ;  /* 0x000000ffff157224 */ /* 0x000fe200000e06ff */
[----:B------:R-:W-:Y:S01]  /*18f430*/  IADD3.X R5, P0, PT, RZ, R32, RZ, P5, !PT ;  /* 0x00000020ff057210 */ /* 0x000fe20002f1e4ff */
[----:B------:R-:W-:-:S03]  /*18f440*/  IMAD.WIDE.U32 R8, R0, -0x94f09dc, RZ ;  /* 0xf6b0f62400087825 */ /* 0x000fc600078e00ff */
[----:B------:R-:W-:Y:S01]  /*18f450*/  IADD3.X R21, PT, PT, R21, RZ, RZ, P3, P6 ;  /* 0x000000ff15157210 */ /* 0x000fe20001fec4ff */
[----:B------:R-:W-:Y:S01]  /*18f460*/  IMAD.WIDE.U32.X R18, R24, R75, R18, P1 ;  /* 0x0000004b18127225 */ /* 0x000fe200008e0412 */
[----:B------:R-:W-:Y:S02]  /*18f470*/  IADD3 R7, P1, PT, R23, R56, RZ ;  /* 0x0000003817077210 */ /* 0x000fe40007f3e0ff */
[----:B------:R-:W-:Y:S01]  /*18f480*/  IADD3.X R5, P5, PT, RZ, R5, RZ, P2, !PT ;  /* 0x00000005ff057210 */ /* 0x000fe200017be4ff */
[----:B------:R-:W-:Y:S01]  /*18f490*/  IMAD.WIDE.U32 R34, R4, -0x94f09dc, RZ ;  /* 0xf6b0f62404227825 */ /* 0x000fe200078e00ff */
[----:B------:R-:W-:Y:S02]  /*18f4a0*/  IADD3 RZ, P6, PT, R2, R184, RZ ;  /* 0x000000b802ff7210 */ /* 0x000fe40007fde0ff */
[----:B------:R-:W-:Y:S01]  /*18f4b0*/  IADD3.X R168, P1, PT, R168, R21, RZ, P1, !PT ;  /* 0x00000015a8a87210 */ /* 0x000fe20000f3e4ff */
[----:B------:R-:W-:Y:S01]  /*18f4c0*/  IMAD.WIDE.U32 R22, R22, R74, R2 ;  /* 0x0000004a16167225 */ /* 0x000fe200078e0002 */
[----:B------:R-:W-:-:S02]  /*18f4d0*/  IADD3 RZ, P2, PT, R14, R34, RZ ;  /* 0x000000220eff7210 */ /* 0x000fc40007f5e0ff */
[----:B------:R-:W-:Y:S01]  /*18f4e0*/  IADD3.X R34, PT, PT, RZ, RZ, R33, P5, P0 ;  /* 0x000000ffff227210 */ /* 0x000fe20002fe0421 */
[----:B------:R-:W-:Y:S01]  /*18f4f0*/  IMAD.WIDE.U32 R8, P4, R4, 0x6730d2a0, R8 ;  /* 0x6730d2a004087825 */ /* 0x000fe20007880008 */
[----:B------:R-:W-:Y:S02]  /*18f500*/  IADD3 R2, P5, PT, R11, R22, RZ ;  /* 0x000000160b027210 */ /* 0x000fe40007fbe0ff */
[----:B------:R-:W-:Y:S01]  /*18f510*/  IADD3.X RZ, P0, PT, R3, R10, RZ, P6, !PT ;  /* 0x0000000a03ff7210 */ /* 0x000fe2000371e4ff */
[----:B------:R-:W-:Y:S01]  /*18f520*/  IMAD.WIDE.U32 R10, R0, -0xc7aed41, RZ ;  /* 0xf38512bf000a7825 */ /* 0x000fe200078e00ff */
[----:B------:R-:W-:Y:S02]  /*18f530*/  IADD3 R37, P3, PT, R8, R35, RZ ;  /* 0x0000002308257210 */ /* 0x000fe40007f7e0ff */
[----:B------:R-:W-:Y:S01]  /*18f540*/  IADD3.X R35, P0, PT, RZ, R160, RZ, P0, !PT ;  /* 0x000000a0ff237210 */ /* 0x000fe2000071e4ff */
[----:B------:R-:W-:Y:S01]  /*18f550*/  IMAD.IADD R228, R23, 0x1, R228 ;  /* 0x0000000117e47824 */ /* 0x000fe200078e02e4 */
[----:B------:R-:W-:Y:S01]  /*18f560*/  IADD3.X RZ, P2, PT, R15, R37, RZ, P2, !PT ;  /* 0x000000250fff7210 */ /* 0x000fe2000175e4ff */
[----:B------:R-:W-:-:S03]  /*18f570*/  IMAD.WIDE.U32 R22, P6, R4, 0x64774b84, R10 ;  /* 0x64774b8404167825 */ /* 0x000fc600078c000a */
[----:B------:R-:W-:Y:S01]  /*18f580*/  IADD3.X R3, P5, PT, R228, R227, RZ, P5, !PT ;  /* 0x000000e3e4037210 */ /* 0x000fe20002fbe4ff */
[----:B------:R-:W-:Y:S02]  /*18f590*/  IMAD.X R11, RZ, RZ, RZ, P4 ;  /* 0x000000ffff0b7224 */ /* 0x000fe400020e06ff */
[----:B------:R-:W-:Y:S01]  /*18f5a0*/  IMAD.WIDE.U32 R14, R4, -0x94f09dc, R14 ;  /* 0xf6b0f624040e7825 */ /* 0x000fe200078e000e */
[----:B------:R-:W-:-:S03]  /*18f5b0*/  IADD3.X R35, P5, PT, RZ, R35, RZ, P5, !PT ;  /* 0x00000023ff237210 */ /* 0x000fc60002fbe4ff */
[----:B------:R-:W-:Y:S01]  /*18f5c0*/  IMAD.MOV.U32 R10, RZ, RZ, R9 ;  /* 0x000000ffff0a7224 */ /* 0x000fe200078e0009 */
[----:B------:R-:W-:Y:S01]  /*18f5d0*/  IADD3.X R161, PT, PT, RZ, RZ, R161, P5, P0 ;  /* 0x000000ffffa17210 */ /* 0x000fe20002fe04a1 */
        /* <DEDUP_REMOVED lines=13> */
[----:B------:R-:W-:Y:S01]  /*18f6b0*/  IADD3 R8, P0, PT, R54, R7, RZ ;  /* 0x0000000736087210 */ /* 0x000fe20007f1e0ff */
[----:B------:R-:W-:Y:S01]  /*18f6c0*/  IMAD.IADD R22, R17, 0x1, R22 ;  /* 0x0000000111167824 */ /* 0x000fe200078e0216 */
[----:B------:R-:W-:Y:S01]  /*18f6d0*/  IADD3.X R7, PT, PT, RZ, RZ, R11, P3, P2 ;  /* 0x000000ffff077210 */ /* 0x000fe20001fe440b */
[----:B------:R-:W-:Y:S01]  /*18f6e0*/  IMAD.WIDE.U32.X R10, R0, 0x64774b84, R14, P5 ;  /* 0x64774b84000a7825 */ /* 0x000fe200028e040e */
[----:B------:R-:W-:Y:S02]  /*18f6f0*/  IADD3 RZ, P6, PT, R8, R20, RZ ;  /* 0x0000001408ff7210 */ /* 0x000fe40007fde0ff */
[----:B------:R-:W-:Y:S01]  /*18f700*/  IADD3 R32, P2, PT, R5, R16, RZ ;  /* 0x0000001005207210 */ /* 0x000fe20007f5e0ff */
[----:B------:R-:W-:Y:S01]  /*18f710*/  IMAD.WIDE.U32 R20, R0, 0x434bacd7, RZ ;  /* 0x434bacd700147825 */ /* 0x000fe200078e00ff */
[----:B------:R-:W-:Y:S02]  /*18f720*/  IADD3.X R9, P0, PT, R55, R168, RZ, P0, !PT ;  /* 0x000000a837097210 */ /* 0x000fe4000071e4ff */
[----:B------:R-:W-:Y:S01]  /*18f730*/  IADD3.X R22, P2, PT, R22, R7, RZ, P2, !PT ;  /* 0x0000000716167210 */ /* 0x000fe2000175e4ff */
[----:B------:R-:W-:Y:S01]  /*18f740*/  IMAD.WIDE.U32 R16, R4, 0x434bacd7, RZ ;  /* 0x434bacd704107825 */ /* 0x000fe200078e00ff */
[----:B------:R-:W-:-:S02]  /*18f750*/  IADD3.X R5, P4, PT, RZ, R10, RZ, P4, !PT ;  /* 0x0000000aff057210 */ /* 0x000fc4000279e4ff */
        /* <DEDUP_REMOVED lines=111> */
.L_x_1998:
[----:B------:R-:W-:Y:S05]  /*18fe50*/  BSYNC.RELIABLE B3 ;  /* 0x0000000000037941 */ /* 0x000fea0003800100 */
.L_x_1997:
        /* <DEDUP_REMOVED lines=12> */
.L_x_1999:
[----:B------:R-:W-:Y:S05]  /*18ff20*/  BSYNC.RECONVERGENT B2 ;  /* 0x0000000000027941 */ /* 0x000fea0003800200 */
.L_x_1996:
[----:B------:R-:W-:Y:S01]  /*18ff30*/  SHF.L.W.U32.HI R14, R5, 0x1, R0 ;  /* 0x00000001050e7819 */ /* 0x000fe20000010e00 */
[----:B------:R-:W-:Y:S01]  /*18ff40*/  BSSY.RECONVERGENT B2, `(.L_x_2000) ;  /* 0x000005b000027945 */ /* 0x000fe20003800200 */
[----:B------:R-:W-:-:S03]  /*18ff50*/  SHF.L.W.U32.HI R15, R0, 0x1, R3 ;  /* 0x00000001000f7819 */ /* 0x000fc60000010e03 */
[----:B------:R-:W-:Y:S01]  /*18ff60*/  BSSY.RELIABLE B3, `(.L_x_2001) ;  /* 0x000004c000037945 */ /* 0x000fe20003800100 */
[----:B------:R-:W-:Y:S02]  /*18ff70*/  ISETP.GT.U32.AND P0, PT, R14, 0x397fe69a, PT ;  /* 0x397fe69a0e00780c */ /* 0x000fe40003f04070 */
[C---:B------:R-:W-:Y:S01]  /*18ff80*/  SHF.L.U64.HI R10, R13.reuse, 0x1, R36 ;  /* 0x000000010d0a7819 */ /* 0x040fe20000010224 */
[----:B------:R-:W-:Y:S01]  /*18ff90*/  IMAD.SHL.U32 R13, R13, 0x2, RZ ;  /* 0x000000020d0d7824 */ /* 0x000fe200078e00ff */
        /* <DEDUP_REMOVED lines=72> */
.L_x_2002:
[----:B------:R-:W-:Y:S05]  /*190420*/  BSYNC.RELIABLE B3 ;  /* 0x0000000000037941 */ /* 0x000fea0003800100 */
.L_x_2001:
        /* <DEDUP_REMOVED lines=12> */
.L_x_2003:
[----:B------:R-:W-:Y:S05]  /*1904f0*/  BSYNC.RECONVERGENT B2 ;  /* 0x0000000000027941 */ /* 0x000fea0003800200 */
.L_x_2000:
        /* <DEDUP_REMOVED lines=49> */
.L_x_2007:
[----:B------:R-:W-:Y:S05]  /*190810*/  BSYNC.RELIABLE B3 ;  /* 0x0000000000037941 */ /* 0x000fea0003800100 */
.L_x_2006:
        /* <DEDUP_REMOVED lines=12> */
.L_x_2005:
[----:B------:R-:W-:Y:S05]  /*1908e0*/  BSYNC.RECONVERGENT B2 ;  /* 0x0000000000027941 */ /* 0x000fea0003800200 */
.L_x_2004:
        /* <DEDUP_REMOVED lines=49> */
.L_x_2011:
[----:B------:R-:W-:Y:S05]  /*190c00*/  BSYNC.RELIABLE B3 ;  /* 0x0000000000037941 */ /* 0x000fea0003800100 */
.L_x_2010:
        /* <DEDUP_REMOVED lines=12> */
.L_x_2009:
[----:B------:R-:W-:Y:S05]  /*190cd0*/  BSYNC.RECONVERGENT B2 ;  /* 0x0000000000027941 */ /* 0x000fea0003800200 */
.L_x_2008:
        /* <DEDUP_REMOVED lines=79> */
.L_x_2014:
[----:B------:R-:W-:Y:S05]  /*1911d0*/  BSYNC.RELIABLE B3 ;  /* 0x0000000000037941 */ /* 0x000fea0003800100 */
.L_x_2013:
        /* <DEDUP_REMOVED lines=12> */
.L_x_2015:
[----:B------:R-:W-:Y:S05]  /*1912a0*/  BSYNC.RECONVERGENT B2 ;  /* 0x0000000000027941 */ /* 0x000fea0003800200 */
.L_x_2012:
        /* <DEDUP_REMOVED lines=79> */
.L_x_2018:
[----:B------:R-:W-:Y:S05]  /*1917a0*/  BSYNC.RELIABLE B3 ;  /* 0x0000000000037941 */ /* 0x000fea0003800100 */
.L_x_2017:
        /* <DEDUP_REMOVED lines=12> */
.L_x_2019:
[----:B------:R-:W-:Y:S05]  /*191870*/  BSYNC.RECONVERGENT B2 ;  /* 0x0000000000027941 */ /* 0x000fea0003800200 */
.L_x_2016:
        /* <DEDUP_REMOVED lines=79> */
.L_x_2022:
[----:B------:R-:W-:Y:S05]  /*191d70*/  BSYNC.RELIABLE B3 ;  /* 0x0000000000037941 */ /* 0x000fea0003800100 */
.L_x_2021:
        /* <DEDUP_REMOVED lines=12> */
.L_x_2023:
[----:B------:R-:W-:Y:S05]  /*191e40*/  BSYNC.RECONVERGENT B2 ;  /* 0x0000000000027941 */ /* 0x000fea0003800200 */
.L_x_2020:
        /* <DEDUP_REMOVED lines=49> */
.L_x_2027:
[----:B------:R-:W-:Y:S05]  /*192160*/  BSYNC.RELIABLE B3 ;  /* 0x0000000000037941 */ /* 0x000fea0003800100 */
.L_x_2026:
        /* <DEDUP_REMOVED lines=12> */
.L_x_2025:
[----:B------:R-:W-:Y:S05]  /*192230*/  BSYNC.RECONVERGENT B2 ;  /* 0x0000000000027941 */ /* 0x000fea0003800200 */
.L_x_2024:
        /* <DEDUP_REMOVED lines=30> */
[C---:B------:R-:W-:Y:S01]  /*192420*/  IMAD.WIDE.U32 R32, P3, R218.reuse, R197, R32 ;  /* 0x000000c5da207225 */ /* 0x040fe20007860020 */
        /* <DEDUP_REMOVED lines=190> */
[----:B------:R-:W-:Y:S01]  /*193010*/  IADD3.X R49, PT, PT, RZ, RZ, R49, P6, P4 ;  /* 0x000000ffff317210 */ /* 0x000fe200037e8431 */
[----:B------:R-:W-:Y:S01]  /*193020*/  IMAD.WIDE.U32 R54, R219, R194, RZ ;  /* 0x000000c2db367225 */ /* 0x000fe200078e00ff */
[----:B------:R-:W-:-:S02]  /*193030*/  IADD3.X R81, P5, PT, RZ, R81, RZ, P5, !PT ;  /* 0x00000051ff517210 */ /* 0x000fc40002fbe4ff */
[----:B------:R-:W-:Y:S01]  /*193040*/  IADD3.X RZ, P1, PT, R45, R33, RZ, P1, !PT ;  /* 0x000000212dff7210 */ /* 0x000fe20000f3e4ff */
[----:B------:R-:W-:Y:S01]  /*193050*/  IMAD.WIDE.U32 R44, R170, -0xc7aed41, R44 ;  /* 0xf38512bfaa2c7825 */ /* 0x000fe200078e002c */
[----:B------:R-:W-:Y:S02]  /*193060*/  IADD3.X R63, PT, PT, RZ, RZ, R63, P5, P3 ;  /* 0x000000ffff3f7210 */ /* 0x000fe40002fe643f */
[----:B------:R-:W-:Y:S01]  /*193070*/  IADD3 R80, P4, PT, R81, R56, RZ ;  /* 0x0000003851507210 */ /* 0x000fe20007f9e0ff */
[----:B------:R-:W-:Y:S01]  /*193080*/  IMAD.WIDE.U32 R174, R216, R198, R52 ;  /* 0x000000c6d8ae7225 */ /* 0x000fe200078e0034 */
[-C--:B------:R-:W-:Y:S02]  /*193090*/  IADD3 RZ, P5, PT, RZ, R200.reuse, RZ ;  /* 0x000000c8ffff7210 */ /* 0x080fe40007fbe0ff */
[----:B------:R-:W-:Y:S01]  /*1930a0*/  IADD3 R200, P3, PT, R201, R200, RZ ;  /* 0x000000c8c9c87210 */ /* 0x000fe20007f7e0ff */
[----:B------:R-:W-:Y:S01]  /*1930b0*/  IMAD.IADD R46, R45, 0x1, R46 ;  /* 0x000000012d2e7824 */ /* 0x000fe200078e022e */
[----:B------:R-:W-:Y:S01]  /*1930c0*/  IADD3.X R81, P4, PT, R58, R63, RZ, P4, !PT ;  /* 0x0000003f3a517210 */ /* 0x000fe2000279e4ff */
[----:B------:R-:W-:Y:S01]  /*1930d0*/  IMAD.IADD R175, R175, 0x1, R40 ;  /* 0x00000001afaf7824 */ /* 0x000fe200078e0228 */
[----:B------:R-:W-:Y:S01]  /*1930e0*/  IADD3.X RZ, P5, PT, RZ, R182, RZ, P5, !PT ;  /* 0x000000b6ffff7210 */ /* 0x000fe20002fbe4ff */
[----:B------:R-:W-:Y:S01]  /*1930f0*/  IMAD.WIDE.U32 R62, R223, R194, RZ ;  /* 0x000000c2df3e7225 */ /* 0x000fe200078e00ff */
[----:B------:R-:W-:-:S02]  /*193100*/  IADD3.X R201, P3, PT, R182, R49, RZ, P3, !PT ;  /* 0x00000031b6c97210 */ /* 0x000fc40001f7e4ff */
[----:B------:R-:W-:Y:S01]  /*193110*/  IADD3.X R183, P4, PT, RZ, R183, RZ, P4, !PT ;  /* 0x000000b7ffb77210 */ /* 0x000fe2000279e4ff */
[----:B------:R-:W-:Y:S01]  /*193120*/  IMAD.WIDE.U32 R48, R215, R194, RZ ;  /* 0x000000c2d7307225 */ /* 0x000fe200078e00ff */
[----:B------:R-:W-:Y:S02]  /*193130*/  IADD3.X R21, P5, PT, RZ, R204, RZ, P5, !PT ;  /* 0x000000ccff157210 */ /* 0x000fe40002fbe4ff */
[----:B------:R-:W-:Y:S02]  /*193140*/  IADD3 RZ, P0, PT, R52, R50, RZ ;  /* 0x0000003234ff7210 */ /* 0x000fe40007f1e0ff */
[----:B------:R-:W-:Y:S01]  /*193150*/  IADD3 R182, P6, PT, R183, R44, RZ ;  /* 0x0000002cb7b67210 */ /* 0x000fe20007fde0ff */
[----:B------:R-:W-:Y:S01]  /*193160*/  IMAD.WIDE.U32 R44, R222, R194, RZ ;  /* 0x000000c2de2c7225 */ /* 0x000fe200078e00ff */
[----:B------:R-:W-:Y:S02]  /*193170*/  IADD3.X R43, PT, PT, RZ, RZ, R43, P4, P2 ;  /* 0x000000ffff2b7210 */ /* 0x000fe400027e442b */
[----:B------:R-:W-:-:S02]  /*193180*/  IADD3.X R21, P3, PT, RZ, R21, RZ, P3, !PT ;  /* 0x00000015ff157210 */ /* 0x000fc40001f7e4ff */
        /* <DEDUP_REMOVED lines=56> */
[C---:B------:R-:W-:Y:S01]  /*193510*/  IMAD.WIDE.U32.X R40, R192.reuse, R219, R40, P0 ;  /* 0x000000dbc0287225 */ /* 0x040fe200000e0428 */
        /* <DEDUP_REMOVED lines=11> */
[----:B------:R-:W-:Y:S02]  /*1935d0*/  IMAD.MOV.U32 R202, RZ, RZ, R49 ;  /* 0x000000ffffca7224 */ /* 0x000fe400078e0031 */
        /* <DEDUP_REMOVED lines=20> */
[----:B------:R-:W-:Y:S01]  /*193720*/  IADD3 R170, P0, PT, R45, R170, RZ ;  /* 0x000000aa2daa7210 */ /* 0x000fe20007f1e0ff */
[----:B------:R-:W-:Y:S01]  /*193730*/  IMAD.WIDE.U32 R202, R224, R27, RZ ;  /* 0x0000001be0ca7225 */ /* 0x000fe200078e00ff */
[----:B------:R-:W-:-:S02]  /*193740*/  IADD3 R116, P1, PT, R43, R160, RZ ;  /* 0x000000a02b747210 */ /* 0x000fc40007f3e0ff */
[----:B------:R-:W-:Y:S01]  /*193750*/  IADD3.X R117, PT, PT, RZ, RZ, R117, P3, P5 ;  /* 0x000000ffff757210 */ /* 0x000fe20001fea475 */
[----:B------:R-:W-:Y:S01]  /*193760*/  IMAD R43, R175, -0x30003, RZ ;  /* 0xfffcfffdaf2b7824 */ /* 0x000fe200078e02ff */
[----:B------:R-:W-:Y:S01]  /*193770*/  IADD3.X RZ, P2, PT, R201, R99, RZ, P2, !PT ;  /* 0x00000063c9ff7210 */ /* 0x000fe2000175e4ff */
[----:B------:R-:W-:Y:S01]  /*193780*/  IMAD.WIDE.U32 R98, R174, -0x30003, RZ ;  /* 0xfffcfffdae627825 */ /* 0x000fe200078e00ff */
[----:B------:R-:W-:Y:S02]  /*193790*/  IADD3.X R171, P0, PT, R176, R179, RZ, P0, !PT ;  /* 0x000000b3b0ab7210 */ /* 0x000fe4000071e4ff */
[----:B------:R-:W-:Y:S01]  /*1937a0*/  IADD3.X R117, P1, PT, R114, R117, RZ, P1, !PT ;  /* 0x0000007572757210 */ /* 0x000fe20000f3e4ff */
[----:B------:R-:W-:Y:S01]  /*1937b0*/  IMAD R43, R174, -0x760c0004, R43 ;  /* 0x89f3fffcae2b7824 */ /* 0x000fe200078e022b */
[----:B------:R-:W-:Y:S01]  /*1937c0*/  IADD3.X R47, P4, PT, RZ, R112, RZ, P2, !PT ;  /* 0x00000070ff2f7210 */ /* 0x000fe2000179e4ff */
[----:B------:R-:W-:Y:S01]  /*1937d0*/  IMAD.WIDE.U32 R160, R217, R198, R170 ;  /* 0x000000c6d9a07225 */ /* 0x000fe200078e00aa */
[----:B------:R-:W-:-:S02]  /*1937e0*/  IADD3 RZ, P2, PT, R170, R104, RZ ;  /* 0x00000068aaff7210 */ /* 0x000fc40007f5e0ff */
[----:B------:R-:W-:Y:S01]  /*1937f0*/  IADD3.X R47, P3, PT, RZ, R47, RZ, P1, !PT ;  /* 0x0000002fff2f7210 */ /* 0x000fe20000f7e4ff */
[----:B------:R-:W-:Y:S01]  /*193800*/  IMAD.IADD R45, R161, 0x1, R106 ;  /* 0x00000001a12d7824 */ /* 0x000fe200078e026a */
[----:B------:R-:W-:Y:S01]  /*193810*/  IADD3.X R104, P6, PT, RZ, R168, RZ, P6, !PT ;  /* 0x000000a8ff687210 */ /* 0x000fe200037de4ff */
[----:B------:R-:W-:Y:S01]  /*193820*/  IMAD.IADD R43, R99, 0x1, R43 ;  /* 0x00000001632b7824 */ /* 0x000fe200078e022b */
[----:B------:R-:W-:Y:S01]  /*193830*/  IADD3 R160, P1, PT, R47, R160, RZ ;  /* 0x000000a02fa07210 */ /* 0x000fe20007f3e0ff */
[----:B------:R-:W-:Y:S01]  /*193840*/  IMAD.WIDE.U32 R162, R98, -0xc7aed41, RZ ;  /* 0xf38512bf62a27825 */ /* 0x000fe200078e00ff */
[----:B------:R-:W-:Y:S02]  /*193850*/  IADD3.X R104, P0, PT, RZ, R104, RZ, P0, !PT ;  /* 0x00000068ff687210 */ /* 0x000fe4000071e4ff */
[----:B------:R-:W-:Y:S01]  /*193860*/  IADD3.X R112, PT, PT, RZ, RZ, R113, P3, P4 ;  /* 0x000000ffff707210 */ /* 0x000fe20001fe8471 */
[----:B------:R-:W-:Y:S01]  /*193870*/  IMAD.WIDE.U32 R106, R43, -0x5555, RZ ;  /* 0xffffaaab2b6a7825 */ /* 0x000fe200078e00ff */
[----:B------:R-:W-:-:S02]  /*193880*/  IADD3.X RZ, P2, PT, R171, R105, RZ, P2, !PT ;  /* 0x00000069abff7210 */ /* 0x000fc4000175e4ff */
[----:B------:R-:W-:Y:S01]  /*193890*/  IADD3.X R169, PT, PT, RZ, RZ, R169, P0, P6 ;  /* 0x000000ffffa97210 */ /* 0x000fe200007ec4a9 */
[----:B------:R-:W-:Y:S01]  /*1938a0*/  IMAD.WIDE.U32 R164, R43, -0xc7aed41, RZ ;  /* 0xf38512bf2ba47825 */ /* 0x000fe200078e00ff */
[----:B------:R-:W-:Y:S02]  /*1938b0*/  IADD3.X R161, P3, PT, R45, R112, RZ, P1, !PT ;  /* 0x000000702da17210 */ /* 0x000fe40000f7e4ff */
[----:B------:R-:W-:Y:S01]  /*1938c0*/  IADD3 R112, P0, PT, R104, R37, RZ ;  /* 0x0000002568707210 */ /* 0x000fe20007f1e0ff */
[C---:B------:R-:W-:Y:S01]  /*1938d0*/  IMAD.WIDE.U32 R104, R98.reuse, -0x5555, RZ ;  /* 0xffffaaab62687825 */ /* 0x040fe200078e00ff */
[----:B------:R-:W-:Y:S02]  /*1938e0*/  IADD3.X R45, P6, PT, RZ, R96, RZ, P2, !PT ;  /* 0x00000060ff2d7210 */ /* 0x000fe400017de4ff */
[----:B------:R-:W-:Y:S01]  /*1938f0*/  IADD3.X R113, P0, PT, R169, R172, RZ, P0, !PT ;  /* 0x000000aca9717210 */ /* 0x000fe2000071e4ff */
[----:B------:R-:W-:Y:S01]  /*193900*/  IMAD.WIDE.U32 R106, P4, R98, -0x46010001, R106 ;  /* 0xb9feffff626a7825 */ /* 0x000fe2000788006a */
[----:B------:R-:W-:-:S02]  /*193910*/  IADD3.X R45, P3, PT, RZ, R45, RZ, P3, !PT ;  /* 0x0000002dff2d7210 */ /* 0x000fc40001f7e4ff */
[----:B------:R-:W-:Y:S01]  /*193920*/  IADD3 RZ, P2, PT, R174, R104, RZ ;  /* 0x00000068aeff7210 */ /* 0x000fe20007f5e0ff */
[----:B------:R-:W-:Y:S01]  /*193930*/  IMAD.WIDE.U32 R198, R214, R198, R112 ;  /* 0x000000c6d6c67225 */ /* 0x000fe200078e0070 */
[----:B------:R-:W-:Y:S02]  /*193940*/  IADD3.X R104, PT, PT, RZ, RZ, R97, P3, P6 ;  /* 0x000000ffff687210 */ /* 0x000fe40001fec461 */
[----:B------:R-:W-:Y:S01]  /*193950*/  IADD3 RZ, P3, PT, R112, R84, RZ ;  /* 0x0000005470ff7210 */ /* 0x000fe20007f7e0ff */
[----:B------:R-:W-:Y:S01]  /*193960*/  IMAD.X R95, RZ, RZ, RZ, P4 ;  /* 0x000000ffff5f7224 */ /* 0x000fe200020e06ff */
[----:B------:R-:W-:Y:S01]  /*193970*/  IADD3 RZ, P1, PT, RZ, R37, RZ ;  /* 0x00000025ffff7210 */ /* 0x000fe20007f3e0ff */
[----:B------:R-:W-:Y:S01]  /*193980*/  IMAD.IADD R37, R199, 0x1, R94 ;  /* 0x00000001c7257824 */ /* 0x000fe200078e025e */
[----:B------:R-:W-:Y:S01]  /*193990*/  IADD3 R105, P5, PT, R106, R105, RZ ;  /* 0x000000696a697210 */ /* 0x000fe20007fbe0ff */
[----:B------:R-:W-:Y:S01]  /*1939a0*/  IMAD.WIDE.U32 R96, R98, -0x5555, R174 ;  /* 0xffffaaab62607825 */ /* 0x000fe200078e00ae */
[----:B------:R-:W-:-:S02]  /*1939b0*/  IADD3 R112, P4, PT, R45, R198, RZ ;  /* 0x000000c62d707210 */ /* 0x000fc40007f9e0ff */
[----:B------:R-:W-:Y:S01]  /*1939c0*/  IADD3.X RZ, P3, PT, R113, R85, RZ, P3, !PT ;  /* 0x0000005571ff7210 */ /* 0x000fe20001f7e4ff */
[----:B------:R-:W-:Y:S01]  /*1939d0*/  IMAD.MOV.U32 R94, RZ, RZ, R107 ;  /* 0x000000ffff5e7224 */ /* 0x000fe200078e006b */
[----:B------:R-:W-:Y:S01]  /*1939e0*/  IADD3.X R113, P4, PT, R37, R104, RZ, P4, !PT ;  /* 0x0000006825717210 */ /* 0x000fe2000279e4ff */
[----:B------:R-:W-:Y:S01]  /*1939f0*/  IMAD.WIDE.U32 R84, R43, -0x4eac0001, RZ ;  /* 0xb153ffff2b547825 */ /* 0x000fe200078e00ff */
[----:B------:R-:W-:Y:S02]  /*193a00*/  IADD3.X R47, P3, PT, RZ, R82, RZ, P3, !PT ;  /* 0x00000052ff2f7210 */ /* 0x000fe40001f7e4ff */
[----:B------:R-:W-:Y:S01]  /*193a10*/  IADD3.X RZ, P2, PT, R175, R105, RZ, P2, !PT ;  /* 0x00000069afff7210 */ /* 0x000fe2000175e4ff */
[----:B------:R-:W-:Y:S01]  /*193a20*/  IMAD.WIDE.U32.X R94, R43, -0x46010001, R94, P5 ;  /* 0xb9feffff2b5e7825 */ /* 0x000fe200028e045e */
[----:B------:R-:W-:Y:S02]  /*193a30*/  IADD3 RZ, P5, PT, RZ, R96, RZ ;  /* 0x00000060ffff7210 */ /* 0x000fe40007fbe0ff */
[----:B------:R-:W-:Y:S01]  /*193a40*/  IADD3.X R47, P4, PT, RZ, R47, RZ, P4, !PT ;  /* 0x0000002fff2f7210 */ /* 0x000fe2000279e4ff */
[----:B------:R-:W-:Y:S01]  /*193a50*/  IMAD.IADD R96, R97, 0x1, R106 ;  /* 0x0000000161607824 */ /* 0x000fe200078e026a */
[----:B------:R-:W-:Y:S01]  /*193a60*/  IADD3.X R49, P2, PT, RZ, R94, RZ, P2, !PT ;  /* 0x0000005eff317210 */ /* 0x000fe2000175e4ff */
[----:B------:R-:W-:Y:S01]  /*193a70*/  IMAD.WIDE.U32 R104, R98, -0x4eac0001, RZ ;  /* 0xb153ffff62687825 */ /* 0x000fe200078e00ff */
[----:B------:R-:W-:-:S02]  /*193a80*/  IADD3.X R37, PT, PT, RZ, RZ, R83, P4, P3 ;  /* 0x000000ffff257210 */ /* 0x000fc400027e6453 */
[----:B------:R-:W-:Y:S01]  /*193a90*/  IADD3.X RZ, P5, PT, RZ, R96, RZ, P5, !PT ;  /* 0x00000060ffff7210 */ /* 0x000fe20002fbe4ff */
        /* <DEDUP_REMOVED lines=9> */
[----:B------:R-:W-:Y:S01]  /*193b30*/  IADD3.X RZ, P1, PT, RZ, R172, RZ, P1, !PT ;  /* 0x000000acffff7210 */ /* 0x000fe20000f3e4ff */
[----:B------:R-:W-:Y:S01]  /*193b40*/  IMAD.WIDE.U32 R96, R43, -0x94f09dc, RZ ;  /* 0xf6b0f6242b607825 */ /* 0x000fe200078e00ff */
[----:B------:R-:W-:-:S03]  /*193b50*/  IADD3.X R198, P0, PT, RZ, RZ, RZ, P0, !PT ;  /* 0x000000ffffc67210 */ /* 0x000fc6000071e4ff */
[----:B------:R-:W-:Y:S02]  /*193b60*/  IMAD.IADD R45, R83, 0x1, R84 ;  /* 0x00000001532d7824 */ /* 0x000fe400078e0254 */
[----:B------:R-:W-:Y:S01]  /*193b70*/  IMAD.WIDE.U32.X R84, R43, 0x1eabfffe, R104, P3 ;  /* 0x1eabfffe2b547825 */ /* 0x000fe200018e0468 */
[----:B------:R-:W-:-:S03]  /*193b80*/  IADD3 R82, P3, PT, R49, R82, RZ ;  /* 0x0000005231527210 */ /* 0x000fc60007f7e0ff */
[C---:B------:R-:W-:Y:S01]  /*193b90*/  IMAD.WIDE.U32 R94, P2, R98.reuse, 0x6730d2a0, R96 ;  /* 0x6730d2a0625e7825 */ /* 0x040fe20007840060 */
[----:B------:R-:W-:Y:S02]  /*193ba0*/  IADD3.X R83, P3, PT, R45, R106, RZ, P3, !PT ;  /* 0x0000006a2d537210 */ /* 0x000fe40001f7e4ff */
[----:B------:R-:W-:Y:S01]  /*193bb0*/  IADD3.X R51, P4, PT, RZ, R84, RZ, P4, !PT ;  /* 0x00000054ff337210 */ /* 0x000fe2000279e4ff */
[----:B------:R-:W-:-:S03]  /*193bc0*/  IMAD.WIDE.U32 R96, R98, -0x94f09dc, RZ ;  /* 0xf6b0f62462607825 */ /* 0x000fc600078e00ff */
[----:B------:R-:W-:Y:S01]  /*193bd0*/  IADD3.X R51, P3, PT, RZ, R51, RZ, P3, !PT ;  /* 0x00000033ff337210 */ /* 0x000fe20001f7e4ff */
[C---:B------:R-:W-:Y:S01]  /*193be0*/  IMAD.WIDE.U32 R80, R43.reuse, 0x434bacd7, RZ ;  /* 0x434bacd72b507825 */ /* 0x040fe200078e00ff */
[----:B------:R-:W-:Y:S02]  /*193bf0*/  IADD3 R55, P5, PT, R94, R97, RZ ;  /* 0x000000615e377210 */ /* 0x000fe40007fbe0ff */
[----:B------:R-:W-:Y:S01]  /*193c00*/  IADD3.X R172, PT, PT, RZ, RZ, R85, P3, P4 ;  /* 0x000000ffffac7210 */ /* 0x000fe20001fe8455 */
[----:B------:R-:W-:Y:S01]  /*193c10*/  IMAD.X R169, RZ, RZ, RZ, P2 ;  /* 0x000000ffffa97224 */ /* 0x000fe200010e06ff */
[----:B------:R-:W-:Y:S01]  /*193c20*/  IADD3 RZ, P2, PT, R182, R96, RZ ;  /* 0x00000060b6ff7210 */ /* 0x000fe20007f5e0ff */
[----:B------:R-:W-:-:S03]  /*193c30*/  IMAD.WIDE.U32 R114, R43, 0x397fe69a, RZ ;  /* 0x397fe69a2b727825 */ /* 0x000fc600078e00ff */
[----:B------:R-:W-:Y:S01]  /*193c40*/  IADD3.X RZ, P2, PT, R183, R55, RZ, P2, !PT ;  /* 0x00000037b7ff7210 */ /* 0x000fe2000175e4ff */
[----:B------:R-:W-:-:S04]  /*193c50*/  IMAD.WIDE.U32 R164, P6, R98, 0x64774b84, R164 ;  /* 0x64774b8462a47825 */ /* 0x000fc800078c00a4 */
[----:B------:R-:W-:-:S04]  /*193c60*/  IMAD.WIDE.U32 R84, P3, R98, 0x4b1ba7b6, R80 ;  /* 0x4b1ba7b662547825 */ /* 0x000fc80007860050 */
[----:B------:R-:W-:-:S04]  /*193c70*/  IMAD.WIDE.U32 R182, R98, -0x94f09dc, R182 ;  /* 0xf6b0f62462b67825 */ /* 0x000fc800078e00b6 */
[----:B------:R-:W-:Y:S02]  /*193c80*/  IMAD.MOV.U32 R168, RZ, RZ, R95 ;  /* 0x000000ffffa87224 */ /* 0x000fe400078e005f */
[----:B------:R-:W-:-:S04]  /*193c90*/  IMAD.WIDE.U32 R114, P4, R98, 0x1a0111ea, R114 ;  /* 0x1a0111ea62727825 */ /* 0x000fc80007880072 */
[----:B------:R-:W-:-:S04]  /*193ca0*/  IMAD.WIDE.U32 R170, R98, 0x434bacd7, RZ ;  /* 0x434bacd762aa7825 */ /* 0x000fc800078e00ff */
[----:B------:R-:W-:Y:S01]  /*193cb0*/  IMAD.X R81, RZ, RZ, RZ, P3 ;  /* 0x000000ffff517224 */ /* 0x000fe200018e06ff */
[----:B------:R-:W-:Y:S01]  /*193cc0*/  IADD3 R55, P3, PT, R164, R163, RZ ;  /* 0x000000a3a4377210 */ /* 0x000fe20007f7e0ff */
[----:B------:R-:W-:Y:S02]  /*193cd0*/  IMAD.IADD R49, R183, 0x1, R94 ;  /* 0x00000001b7317824 */ /* 0x000fe400078e025e */
        /* <DEDUP_REMOVED lines=31> */
[----:B------:R-:W-:Y:S01]  /*193ed0*/  IMAD.WIDE.U32 R182, R104, -0x30003, RZ ;  /* 0xfffcfffd68b67825 */ /* 0x000fe200078e00ff */
[----:B------:R-:W-:Y:S02]  /*193ee0*/  IADD3.X R70, PT, PT, RZ, RZ, R75, P5, P6 ;  /* 0x000000ffff467210 */ /* 0x000fe40002fec44b */
[----:B------:R-:W-:Y:S01]  /*193ef0*/  IADD3 R76, P5, PT, R49, R76, RZ ;  /* 0x0000004c314c7210 */ /* 0x000fe20007fbe0ff */
[----:B------:R-:W-:Y:S01]  /*193f00*/  IMAD.WIDE.U32 R74, R195, R224, R78 ;  /* 0x000000e0c34a7225 */ /* 0x000fe200078e004e */
[----:B------:R-:W-:-:S02]  /*193f10*/  IADD3 RZ, P4, PT, R160, R170, RZ ;  /* 0x000000aaa0ff7210 */ /* 0x000fc40007f9e0ff */
[----:B------:R-:W-:Y:S01]  /*193f20*/  IADD3.X R77, P5, PT, R164, R169, RZ, P5, !PT ;  /* 0x000000a9a44d7210 */ /* 0x000fe20002fbe4ff */
[----:B------:R-:W-:Y:S01]  /*193f30*/  IMAD.IADD R73, R75, 0x1, R72 ;  /* 0x000000014b497824 */ /* 0x000fe200078e0248 */
[----:B------:R-:W-:Y:S01]  /*193f40*/  IADD3.X R169, P3, PT, RZ, R94, RZ, P3, !PT ;  /* 0x0000005effa97210 */ /* 0x000fe20001f7e4ff */
[----:B------:R-:W-:Y:S01]  /*193f50*/  IMAD.WIDE.U32 R164, R182, -0x5555, RZ ;  /* 0xffffaaabb6a47825 */ /* 0x000fe200078e00ff */
[----:B------:R-:W-:Y:S02]  /*193f60*/  IADD3 R72, P6, PT, R43, R74, RZ ;  /* 0x0000004a2b487210 */ /* 0x000fe40007fde0ff */
[----:B------:R-:W-:Y:S01]  /*193f70*/  IADD3.X R169, P5, PT, RZ, R169, RZ, P5, !PT ;  /* 0x000000a9ffa97210 */ /* 0x000fe20002fbe4ff */
[----:B------:R-:W-:Y:S01]  /*193f80*/  IMAD R43, R105, -0x30003, RZ ;  /* 0xfffcfffd692b7824 */ /* 0x000fe200078e02ff */
[----:B------:R-:W-:Y:S01]  /*193f90*/  IADD3.X RZ, P4, PT, R161, R57, RZ, P4, !PT ;  /* 0x00000039a1ff7210 */ /* 0x000fe2000279e4ff */
[----:B------:R-:W-:Y:S01]  /*193fa0*/  IMAD.WIDE.U32 R160, R98, 0x434bacd7, R160 ;  /* 0x434bacd762a07825 */ /* 0x000fe200078e00a0 */
[----:B------:R-:W-:-:S02]  /*193fb0*/  IADD3.X R95, PT, PT, RZ, RZ, R95, P5, P3 ;  /* 0x000000ffff5f7210 */ /* 0x000fc40002fe645f */
[----:B------:R-:W-:Y:S01]  /*193fc0*/  IADD3.X R73, P6, PT, R73, R70, RZ, P6, !PT ;  /* 0x0000004649497210 */ /* 0x000fe200037de4ff */
[----:B------:R-:W-:Y:S01]  /*193fd0*/  IMAD.IADD R84, R161, 0x1, R84 ;  /* 0x00000001a1547824 */ /* 0x000fe200078e0254 */
[----:B------:R-:W-:Y:S01]  /*193fe0*/  IADD3.X R101, P3, PT, RZ, R68, RZ, P2, !PT ;  /* 0x00000044ff657210 */ /* 0x000fe2000177e4ff */
[----:B------:R-:W-:Y:S01]  /*193ff0*/  IMAD R51, R104, -0x760c0004, R43 ;  /* 0x89f3fffc68337824 */ /* 0x000fe200078e022b */
[----:B------:R-:W-:Y:S01]  /*194000*/  IADD3.X R185, P4, PT, RZ, R80, RZ, P4, !PT ;  /* 0x00000050ffb97210 */ /* 0x000fe2000279e4ff */
[C---:B------:R-:W-:Y:S01]  /*194010*/  IMAD.WIDE.U32 R162, R182.reuse, -0x4eac0001, RZ ;  /* 0xb153ffffb6a27825 */ /* 0x040fe200078e00ff */
[----:B------:R-:W-:Y:S02]  /*194020*/  IADD3.X R101, P5, PT, RZ, R101, RZ, P6, !PT ;  /* 0x00000065ff657210 */ /* 0x000fe400037be4ff */
[----:B------:R-:W-:Y:S01]  /*194030*/  IADD3 R168, P6, PT, R169, R160, RZ ;  /* 0x000000a0a9a87210 */ /* 0x000fe20007fde0ff */
[----:B------:R-:W-:Y:S01]  /*194040*/  IMAD.IADD R51, R183, 0x1, R51 ;  /* 0x00000001b7337824 */ /* 0x000fe200078e0233 */
[----:B------:R-:W-:Y:S01]  /*194050*/  IADD3.X R43, PT, PT, RZ, RZ, R69, P5, P3 ;  /* 0x000000ffff2b7210 */ /* 0x000fe20002fe6445 */
[----:B------:R-:W-:Y:S01]  /*194060*/  IMAD.WIDE.U32 R116, R182, -0x94f09dc, RZ ;  /* 0xf6b0f624b6747825 */ /* 0x000fe200078e00ff */
[----:B------:R-:W-:-:S02]  /*194070*/  IADD3.X R169, P3, PT, R84, R95, RZ, P6, !PT ;  /* 0x0000005f54a97210 */ /* 0x000fc4000377e4ff */
[----:B------:R-:W-:Y:S01]  /*194080*/  IADD3 RZ, P5, PT, R76, R64, RZ ;  /* 0x000000404cff7210 */ /* 0x000fe20007fbe0ff */
[----:B------:R-:W-:Y:S01]  /*194090*/  IMAD.WIDE.U32 R160, R51, -0x5555, RZ ;  /* 0xffffaaab33a07825 */ /* 0x000fe200078e00ff */
[----:B------:R-:W-:Y:S02]  /*1940a0*/  IADD3.X R185, P6, PT, RZ, R185, RZ, P3, !PT ;  /* 0x000000b9ffb97210 */ /* 0x000fe40001fde4ff */
[----:B------:R-:W-:Y:S01]  /*1940b0*/  IADD3.X RZ, P3, PT, R77, R65, RZ, P5, !PT ;  /* 0x000000414dff7210 */ /* 0x000fe20002f7e4ff */
[C---:B------:R-:W-:Y:S01]  /*1940c0*/  IMAD.WIDE.U32 R70, R51.reuse, -0x4eac0001, RZ ;  /* 0xb153ffff33467825 */ /* 0x040fe200078e00ff */
[----:B------:R-:W-:Y:S02]  /*1940d0*/  IADD3.X R49, PT, PT, RZ, RZ, R81, P6, P4 ;  /* 0x000000ffff317210 */ /* 0x000fe400037e8451 */
[----:B------:R-:W-:Y:S01]  /*1940e0*/  IADD3 RZ, P2, PT, R112, R96, RZ ;  /* 0x0000006070ff7210 */ /* 0x000fe20007f5e0ff */
[----:B------:R-:W-:-:S03]  /*1940f0*/  IMAD.WIDE.U32 R68, R51, -0x94f09dc, RZ ;  /* 0xf6b0f62433447825 */ /* 0x000fc600078e00ff */
[----:B------:R-:W-:Y:S01]  /*194100*/  IADD3.X RZ, P2, PT, R113, R45, RZ, P2, !PT ;  /* 0x0000002d71ff7210 */ /* 0x000fe2000175e4ff */
[----:B------:R-:W-:-:S04]  /*194110*/  IMAD.WIDE.U32 R160, P4, R182, -0x46010001, R160 ;  /* 0xb9feffffb6a07825 */ /* 0x000fc800078800a0 */
[----:B------:R-:W-:-:S04]  /*194120*/  IMAD.WIDE.U32 R64, R51, -0xc7aed41, RZ ;  /* 0xf38512bf33407825 */ /* 0x000fc800078e00ff */
[----:B------:R-:W-:-:S04]  /*194130*/  IMAD.WIDE.U32 R94, R195, R220, R76 ;  /* 0x000000dcc35e7225 */ /* 0x000fc800078e004c */
        /* <DEDUP_REMOVED lines=43> */
[----:B------:R-:W-:Y:S01]  /*1943f0*/  IMAD.IADD R114, R113, 0x1, R114 ;  /* 0x0000000171727824 */ /* 0x000fe200078e0272 */
[----:B------:R-:W-:Y:S01]  /*194400*/  IADD3 R184, P6, PT, R185, R112, RZ ;  /* 0x00000070b9b87210 */ /* 0x000fe20007fde0ff */
[----:B------:R-:W-:Y:S01]  /*194410*/  IMAD.WIDE.U32 R170, R195, R218, R168 ;  /* 0x000000dac3aa7225 */ /* 0x000fe200078e00a8 */
[----:B------:R-:W-:Y:S02]  /*194420*/  IADD3.X R110, PT, PT, RZ, RZ, R111, P5, P3 ;  /* 0x000000ffff6e7210 */ /* 0x000fe40002fe646f */
[----:B------:R-:W-:Y:S01]  /*194430*/  IADD3.X R185, P6, PT, R114, R49, RZ, P6, !PT ;  /* 0x0000003172b97210 */ /* 0x000fe200037de4ff */
[----:B------:R-:W-:Y:S01]  /*194440*/  IMAD.IADD R101, R171, 0x1, R100 ;  /* 0x00000001ab657824 */ /* 0x000fe200078e0264 */
[----:B------:R-:W-:Y:S01]  /*194450*/  IADD3 R100, P5, PT, R43, R170, RZ ;  /* 0x000000aa2b647210 */ /* 0x000fe20007fbe0ff */
[----:B------:R-:W-:Y:S01]  /*194460*/  IMAD.WIDE.U32 R108, R182, -0x5555, R104 ;  /* 0xffffaaabb66c7825 */ /* 0x000fe200078e0068 */
[----:B------:R-:W-:-:S02]  /*194470*/  IADD3.X R75, P6, PT, RZ, R75, RZ, P6, !PT ;  /* 0x0000004bff4b7210 */ /* 0x000fc400037de4ff */
[----:B------:R-:W-:Y:S01]  /*194480*/  IADD3.X R101, P5, PT, R101, R110, RZ, P5, !PT ;  /* 0x0000006e65657210 */ /* 0x000fe20002fbe4ff */
[-C--:B------:R-:W-:Y:S01]  /*194490*/  IMAD.WIDE.U32 R114, R225, R29.reuse, RZ ;  /* 0x0000001de1727225 */ /* 0x080fe200078e00ff */
[----:B------:R-:W-:Y:S02]  /*1944a0*/  IADD3.X R43, P4, PT, RZ, R102, RZ, P4, !PT ;  /* 0x00000066ff2b7210 */ /* 0x000fe4000279e4ff */
[----:B------:R-:W-:Y:S01]  /*1944b0*/  IADD3.X R71, PT, PT, RZ, RZ, R107, P6, P2 ;  /* 0x000000ffff477210 */ /* 0x000fe200037e446b */
[----:B------:R-:W-:Y:S01]  /*1944c0*/  IMAD.WIDE.U32 R106, R223, R29, RZ ;  /* 0x0000001ddf6a7225 */ /* 0x000fe200078e00ff */
[----:B------:R-:W-:Y:S02]  /*1944d0*/  IADD3.X R51, P1, PT, RZ, RZ, RZ, P1, !PT ;  /* 0x000000ffff337210 */ /* 0x000fe40000f3e4ff */
[----:B------:R-:W-:Y:S01]  /*1944e0*/  IADD3.X R43, P5, PT, RZ, R43, RZ, P5, !PT ;  /* 0x0000002bff2b7210 */ /* 0x000fe20002fbe4ff */
[----:B------:R-:W-:Y:S01]  /*1944f0*/  IMAD.WIDE.U32 R112, R222, R29, RZ ;  /* 0x0000001dde707225 */ /* 0x000fe200078e00ff */
[----:B------:R-:W-:-:S02]  /*194500*/  IADD3 R198, P3, PT, R198, R51, RZ ;  /* 0x00000033c6c67210 */ /* 0x000fc40007f7e0ff */
[----:B------:R-:W-:Y:S01]  /*194510*/  IADD3.X R49, PT, PT, RZ, RZ, R103, P5, P4 ;  /* 0x000000ffff317210 */ /* 0x000fe20002fe8467 */
[----:B------:R-:W-:Y:S01]  /*194520*/  IMAD.X R196, RZ, RZ, RZ, P1 ;  /* 0x000000ffffc47224 */ /* 0x000fe200008e06ff */
[----:B------:R-:W-:Y:S01]  /*194530*/  IADD3 RZ, P6, PT, R104, R164, RZ ;  /* 0x000000a468ff7210 */ /* 0x000fe20007fde0ff */
[----:B------:R-:W-:Y:S01]  /*194540*/  IMAD.WIDE.U32 R102, R216, R29, RZ ;  /* 0x0000001dd8667225 */ /* 0x000fe200078e00ff */
[----:B------:R-:W-:Y:S02]  /*194550*/  IADD3 RZ, P4, PT, RZ, R108, RZ ;  /* 0x0000006cffff7210 */ /* 0x000fe40007f9e0ff */
[----:B------:R-:W-:Y:S01]  /*194560*/  IADD3.X R196, PT, PT, R196, RZ, RZ, P3, P0 ;  /* 0x000000ffc4c47210 */ /* 0x000fe20001fe04ff */
[----:B------:R-:W-:Y:S01]  /*194570*/  IMAD.WIDE.U32 R106, P1, R28, R216, R106 ;  /* 0x000000d81c6a7225 */ /* 0x000fe2000782006a */
[----:B------:R-:W-:Y:S02]  /*194580*/  IADD3.X RZ, P6, PT, R105, R55, RZ, P6, !PT ;  /* 0x0000003769ff7210 */ /* 0x000fe400037de4ff */
[----:B------:R-:W-:Y:S01]  /*194590*/  IADD3 RZ, P5, PT, R94, R116, RZ ;  /* 0x000000745eff7210 */ /* 0x000fe20007fbe0ff */
[----:B------:R-:W-:Y:S01]  /*1945a0*/  IMAD.IADD R51, R109, 0x1, R160 ;  /* 0x000000016d337824 */ /* 0x000fe200078e02a0 */
[----:B------:R-:W-:Y:S01]  /*1945b0*/  IADD3 RZ, P2, PT, R72, R162, RZ ;  /* 0x000000a248ff7210 */ /* 0x000fe20007f5e0ff */
[----:B------:R-:W-:Y:S01]  /*1945c0*/  IMAD.X R117, RZ, RZ, RZ, P1 ;  /* 0x000000ffff757224 */ /* 0x000fe200008e06ff */
[----:B------:R-:W-:Y:S01]  /*1945d0*/  IADD3 R67, P1, PT, R106, R103, RZ ;  /* 0x000000676a437210 */ /* 0x000fe20007f3e0ff */
[----:B------:R-:W-:Y:S01]  /*1945e0*/  IMAD.WIDE.U32 R108, R220, R29, RZ ;  /* 0x0000001ddc6c7225 */ /* 0x000fe200078e00ff */
[----:B------:R-:W-:-:S02]  /*1945f0*/  IADD3.X RZ, P2, PT, R73, R45, RZ, P2, !PT ;  /* 0x0000002d49ff7210 */ /* 0x000fc4000175e4ff */
[----:B------:R-:W-:Y:S01]  /*194600*/  IADD3.X RZ, P4, PT, RZ, R51, RZ, P4, !PT ;  /* 0x00000033ffff7210 */ /* 0x000fe2000279e4ff */
[----:B------:R-:W-:Y:S01]  /*194610*/  IMAD.WIDE.U32 R160, R219, R29, RZ ;  /* 0x0000001ddba07225 */ /* 0x000fe200078e00ff */
[----:B------:R-:W-:-:S03]  /*194620*/  IADD3.X RZ, P5, PT, R95, R183, RZ, P5, !PT ;  /* 0x000000b75fff7210 */ /* 0x000fc60002fbe4ff */
        /* <DEDUP_REMOVED lines=39> */
[----:B------:R-:W-:Y:S01]  /*1948a0*/  IMAD.IADD R70, R73, 0x1, R70 ;  /* 0x0000000149467824 */ /* 0x000fe200078e0246 */
[----:B------:R-:W-:Y:S01]  /*1948b0*/  IADD3.X R73, P6, PT, RZ, R180, RZ, P6, !PT ;  /* 0x000000b4ff497210 */ /* 0x000fe200037de4ff */
[----:B------:R-:W-:Y:S01]  /*1948c0*/  IMAD.WIDE.U32 R184, R195, R217, R184 ;  /* 0x000000d9c3b87225 */ /* 0x000fe200078e00b8 */
[----:B------:R-:W-:Y:S02]  /*1948d0*/  IADD3.X R200, P3, PT, R37, R196, RZ, P3, !PT ;  /* 0x000000c425c87210 */ /* 0x000fe40001f7e4ff */
[----:B------:R-:W-:Y:S01]  /*1948e0*/  IADD3.X R73, P4, PT, RZ, R73, RZ, P4, !PT ;  /* 0x00000049ff497210 */ /* 0x000fe2000279e4ff */
[----:B------:R-:W-:-:S03]  /*1948f0*/  IMAD.WIDE.U32 R196, R182, -0x94f09dc, R94 ;  /* 0xf6b0f624b6c47825 */ /* 0x000fc600078e005e */
[----:B------:R-:W-:Y:S01]  /*194900*/  IADD3.X R37, PT, PT, RZ, RZ, R181, P4, P6 ;  /* 0x000000ffff257210 */ /* 0x000fe200027ec4b5 */
[----:B------:R-:W-:Y:S01]  /*194910*/  IMAD.WIDE.U32 R94, R223, R27, RZ ;  /* 0x0000001bdf5e7225 */ /* 0x000fe200078e00ff */
[----:B------:R-:W-:-:S03]  /*194920*/  IADD3 R72, P4, PT, R73, R72, RZ ;  /* 0x0000004849487210 */ /* 0x000fc60007f9e0ff */
[----:B------:R-:W-:Y:S01]  /*194930*/  IMAD.IADD R68, R197, 0x1, R68 ;  /* 0x00000001c5447824 */ /* 0x000fe200078e0244 */
        /* <DEDUP_REMOVED lines=8> */
[----:B------:R-:W-:Y:S01]  /*1949c0*/  IADD3.X R45, PT, PT, RZ, RZ, R81, P4, P2 ;  /* 0x000000ffff2d7210 */ /* 0x000fe200027e4451 */
[----:B------:R-:W-:Y:S01]  /*1949d0*/  IMAD.WIDE.U32 R80, R222, R27, RZ ;  /* 0x0000001bde507225 */ /* 0x000fe200078e00ff */
[----:B------:R-:W-:-:S03]  /*1949e0*/  IADD3 R184, P2, PT, R43, R184, RZ ;  /* 0x000000b82bb87210 */ /* 0x000fc60007f5e0ff */
[----:B------:R-:W-:Y:S01]  /*1949f0*/  IMAD.WIDE.U32.X R198, R26, R223, R198, P6 ;  /* 0x000000df1ac67225 */ /* 0x000fe200030e04c6 */
[----:B------:R-:W-:-:S03]  /*194a00*/  IADD3 R196, P6, PT, R197, R196, RZ ;  /* 0x000000c4c5c47210 */ /* 0x000fc60007fde0ff */
[----:B------:R-:W-:Y:S01]  /*194a10*/  IMAD.WIDE.U32 R204, P4, R26, R224, R80 ;  /* 0x000000e01acc7225 */ /* 0x000fe20007880050 */
[----:B------:R-:W-:Y:S02]  /*194a20*/  IADD3.X R197, P6, PT, R68, R45, RZ, P6, !PT ;  /* 0x0000002d44c57210 */ /* 0x000fe400037de4ff */
[----:B------:R-:W-:Y:S01]  /*194a30*/  IADD3.X R45, P5, PT, RZ, R82, RZ, P5, !PT ;  /* 0x00000052ff2d7210 */ /* 0x000fe20002fbe4ff */
[----:B------:R-:W-:-:S03]  /*194a40*/  IMAD.WIDE.U32 R80, R225, R27, RZ ;  /* 0x0000001be1507225 */ /* 0x000fc600078e00ff */
[----:B------:R-:W-:Y:S01]  /*194a50*/  IADD3.X R45, P6, PT, RZ, R45, RZ, P6, !PT ;  /* 0x0000002dff2d7210 */ /* 0x000fe200037de4ff */
[----:B------:R-:W-:Y:S02]  /*194a60*/  IMAD.MOV.U32 R82, RZ, RZ, R205 ;  /* 0x000000ffff527224 */ /* 0x000fe400078e00cd */
[----:B------:R-:W-:Y:S01]  /*194a70*/  IMAD.WIDE.U32 R100, R182, -0xc7aed41, R100 ;  /* 0xf38512bfb6647825 */ /* 0x000fe200078e0064 */
[----:B------:R-:W-:-:S03]  /*194a80*/  IADD3.X R47, PT, PT, RZ, RZ, R83, P6, P5 ;  /* 0x000000ffff2f7210 */ /* 0x000fc600037ea453 */
[----:B------:R-:W-:Y:S01]  /*194a90*/  IMAD.X R83, RZ, RZ, RZ, P4 ;  /* 0x000000ffff537224 */ /* 0x000fe200020e06ff */
[----:B------:R-:W-:Y:S01]  /*194aa0*/  IADD3 R43, P4, PT, R204, R203, RZ ;  /* 0x000000cbcc2b7210 */ /* 0x000fe20007f9e0ff */
[----:B------:R-:W-:Y:S01]  /*194ab0*/  IMAD.WIDE.U32 R206, P6, R26, R220, R80 ;  /* 0x000000dc1ace7225 */ /* 0x000fe200078c0050 */
[----:B------:R-:W-:Y:S02]  /*194ac0*/  IADD3 R100, P5, PT, R45, R100, RZ ;  /* 0x000000642d647210 */ /* 0x000fe40007fbe0ff */
[----:B------:R-:W-:Y:S01]  /*194ad0*/  IADD3.X R45, P1, PT, RZ, R84, RZ, P1, !PT ;  /* 0x00000054ff2d7210 */ /* 0x000fe20000f3e4ff */
[----:B------:R-:W-:-:S04]  /*194ae0*/  IMAD.WIDE.U32 R80, R220, R27, RZ ;  /* 0x0000001bdc507225 */ /* 0x000fc800078e00ff */
[----:B------:R-:W-:Y:S01]  /*194af0*/  IMAD.WIDE.U32.X R82, R26, R222, R82, P4 ;  /* 0x000000de1a527225 */ /* 0x000fe200020e0452 */
[----:B------:R-:W-:-:S03]  /*194b00*/  IADD3 R70, P4, PT, R75, R28, RZ ;  /* 0x0000001c4b467210 */ /* 0x000fc60007f9e0ff */
[----:B------:R-:W-:Y:S01]  /*194b10*/  IMAD.X R201, RZ, RZ, RZ, P6 ;  /* 0x000000ffffc97224 */ /* 0x000fe200030e06ff */
[----:B------:R-:W-:Y:S01]  /*194b20*/  IADD3 R28, P6, PT, R206, R81, RZ ;  /* 0x00000051ce1c7210 */ /* 0x000fe20007fde0ff */
[----:B------:R-:W-:Y:S01]  /*194b30*/  IMAD.IADD R20, R185, 0x1, R20 ;  /* 0x00000001b9147824 */ /* 0x000fe200078e0214 */
[----:B------:R-:W-:Y:S01]  /*194b40*/  IADD3.X R71, P4, PT, R71, R200, RZ, P4, !PT ;  /* 0x000000c847477210 */ /* 0x000fe2000279e4ff */
[----:B------:R-:W-:Y:S02]  /*194b50*/  IMAD.MOV.U32 R200, RZ, RZ, R207 ;  /* 0x000000ffffc87224 */ /* 0x000fe400078e00cf */
[----:B------:R-:W-:Y:S01]  /*194b60*/  IMAD.IADD R64, R101, 0x1, R64 ;  /* 0x0000000165407824 */ /* 0x000fe200078e0240 */
[----:B------:R-:W-:Y:S01]  /*194b70*/  IADD3.X R185, P2, PT, R20, R49, RZ, P2, !PT ;  /* 0x0000003114b97210 */ /* 0x000fe2000175e4ff */
[----:B------:R-:W-:Y:S01]  /*194b80*/  IMAD.WIDE.U32.X R200, R26, R225, R200, P6 ;  /* 0x000000e11ac87225 */ /* 0x000fe200030e04c8 */
[----:B------:R-:W-:Y:S02]  /*194b90*/  IADD3.X R16, P6, PT, RZ, R16, RZ, P0, !PT ;  /* 0x00000010ff107210 */ /* 0x000fe400007de4ff */
[----:B------:R-:W-:Y:S01]  /*194ba0*/  IADD3.X R101, P5, PT, R64, R47, RZ, P5, !PT ;  /* 0x0000002f40657210 */ /* 0x000fe20002fbe4ff */
[----:B------:R-:W-:Y:S01]  /*194bb0*/  IMAD.WIDE.U32 R208, R195, R214, R70 ;  /* 0x000000d6c3d07225 */ /* 0x000fe200078e0046 */
[----:B------:R-:W-:-:S02]  /*194bc0*/  IADD3.X R47, P2, PT, RZ, R16, RZ, P2, !PT ;  /* 0x00000010ff2f7210 */ /* 0x000fc4000175e4ff */
[----:B------:R-:W-:Y:S01]  /*194bd0*/  IADD3 RZ, P0, PT, R70, R18, RZ ;  /* 0x0000001246ff7210 */ /* 0x000fe20007f1e0ff */
[----:B------:R-:W-:Y:S01]  /*194be0*/  IMAD.IADD R22, R209, 0x1, R22 ;  /* 0x00000001d1167824 */ /* 0x000fe200078e0216 */
[----:B------:R-:W-:Y:S01]  /*194bf0*/  IADD3.X R49, PT, PT, RZ, RZ, R17, P2, P6 ;  /* 0x000000ffff317210 */ /* 0x000fe200017ec411 */
[----:B------:R-:W-:Y:S01]  /*194c00*/  IMAD.WIDE.U32 R16, R182, 0x434bacd7, R184 ;  /* 0x434bacd7b6107825 */ /* 0x000fe200078e00b8 */
[----:B------:R-:W-:Y:S02]  /*194c10*/  IADD3.X R45, P6, PT, RZ, R45, RZ, P5, !PT ;  /* 0x0000002dff2d7210 */ /* 0x000fe40002fde4ff */
[----:B------:R-:W-:Y:S01]  /*194c20*/  IADD3 RZ, P5, PT, R184, R74, RZ ;  /* 0x0000004ab8ff7210 */ /* 0x000fe20007fbe0ff */
[----:B------:R-:W-:Y:S01]  /*194c30*/  IMAD.IADD R76, R17, 0x1, R76 ;  /* 0x00000001114c7824 */ /* 0x000fe200078e024c */
[----:B------:R-:W-:Y:S02]  /*194c40*/  IADD3 R68, P2, PT, R47, R208, RZ ;  /* 0x000000d02f447210 */ /* 0x000fe40007f5e0ff */
[----:B------:R-:W-:Y:S01]  /*194c50*/  IADD3.X RZ, P0, PT, R71, R19, RZ, P0, !PT ;  /* 0x0000001347ff7210 */ /* 0x000fe2000071e4ff */
[----:B------:R-:W-:Y:S01]  /*194c60*/  IMAD.WIDE.U32 R18, R194, R216, R72 ;  /* 0x000000d8c2127225 */ /* 0x000fe200078e0048 */
[----:B------:R-:W-:-:S02]  /*194c70*/  IADD3.X RZ, P5, PT, R185, R69, RZ, P5, !PT ;  /* 0x00000045b9ff7210 */ /* 0x000fc40002fbe4ff */
[----:B------:R-:W-:Y:S01]  /*194c80*/  IADD3.X R69, P2, PT, R22, R49, RZ, P2, !PT ;  /* 0x0000003116457210 */ /* 0x000fe2000175e4ff */
[----:B------:R-:W-:Y:S01]  /*194c90*/  IMAD.IADD R19, R19, 0x1, R62 ;  /* 0x0000000113137824 */ /* 0x000fe200078e023e */
[----:B------:R-:W-:Y:S02]  /*194ca0*/  IADD3.X R20, P0, PT, RZ, R60, RZ, P0, !PT ;  /* 0x0000003cff147210 */ /* 0x000fe4000071e4ff */
[----:B------:R-:W-:Y:S01]  /*194cb0*/  IADD3.X R85, PT, PT, RZ, RZ, R85, P6, P1 ;  /* 0x000000ffff557210 */ /* 0x000fe200037e2455 */
[----:B------:R-:W-:Y:S01]  /*194cc0*/  IMAD R57, R19, -0x30003, RZ ;  /* 0xfffcfffd13397824 */ /* 0x000fe200078e02ff */
[----:B------:R-:W-:Y:S01]  /*194cd0*/  IADD3 R16, P6, PT, R45, R16, RZ ;  /* 0x000000102d107210 */ /* 0x000fe20007fde0ff */
[----:B------:R-:W-:Y:S01]  /*194ce0*/  IMAD.WIDE.U32 R182, R182, 0x397fe69a, R68 ;  /* 0x397fe69ab6b67825 */ /* 0x000fe200078e0044 */
[----:B------:R-:W-:Y:S02]  /*194cf0*/  IADD3.X R20, P2, PT, RZ, R20, RZ, P2, !PT ;  /* 0x00000014ff147210 */ /* 0x000fe4000175e4ff */
[----:B------:R-:W-:Y:S01]  /*194d00*/  IADD3 RZ, P1, PT, R72, R30, RZ ;  /* 0x0000001e48ff7210 */ /* 0x000fe20007f3e0ff */
[----:B------:R-:W-:Y:S01]  /*194d10*/  IMAD R57, R18, -0x760c0004, R57 ;  /* 0x89f3fffc12397824 */ /* 0x000fe200078e0239 */
[----:B------:R-:W-:-:S02]  /*194d20*/  IADD3.X R17, P6, PT, R76, R85, RZ, P6, !PT ;  /* 0x000000554c117210 */ /* 0x000fc400037de4ff */
[----:B------:R-:W-:Y:S02]  /*194d30*/  IADD3.X R51, P5, PT, RZ, R96, RZ, P5, !PT ;  /* 0x00000060ff337210 */ /* 0x000fe40002fbe4ff */
[----:B------:R-:W-:Y:S01]  /*194d40*/  IADD3.X R47, PT, PT, RZ, RZ, R61, P2, P0 ;  /* 0x000000ffff2f7210 */ /* 0x000fe200017e043d */
[C---:B------:R-:W-:Y:S01]  /*194d50*/  IMAD.WIDE.U32 R208, R194.reuse, R218, R16 ;  /* 0x000000dac2d07225 */ /* 0x040fe200078e0010 */
[----:B------:R-:W-:Y:S02]  /*194d60*/  IADD3.X RZ, P1, PT, R73, R31, RZ, P1, !PT ;  /* 0x0000001f49ff7210 */ /* 0x000fe40000f3e4ff */
[----:B------:R-:W-:Y:S01]  /*194d70*/  IADD3 RZ, P2, PT, RZ, R18, RZ ;  /* 0x00000012ffff7210 */ /* 0x000fe20007f5e0ff */
[----:B------:R-:W-:Y:S01]  /*194d80*/  IMAD.WIDE.U32 R30, R194, R224, R196 ;  /* 0x000000e0c21e7225 */ /* 0x000fe200078e00c4 */
[----:B------:R-:W-:Y:S02]  /*194d90*/  IADD3.X R51, P6, PT, RZ, R51, RZ, P6, !PT ;  /* 0x00000033ff337210 */ /* 0x000fe400037de4ff */
[----:B------:R-:W-:Y:S01]  /*194da0*/  IADD3.X R45, P1, PT, RZ, R58, RZ, P1, !PT ;  /* 0x0000003aff2d7210 */ /* 0x000fe20000f3e4ff */
[----:B------:R-:W-:Y:S01]  /*194db0*/  IMAD.IADD R44, R31, 0x1, R44 ;  /* 0x000000011f2c7824 */ /* 0x000fe200078e022c */
[----:B------:R-:W-:Y:S01]  /*194dc0*/  IADD3.X RZ, P2, PT, RZ, R19, RZ, P2, !PT ;  /* 0x00000013ffff7210 */ /* 0x000fe2000175e4ff */
[----:B------:R-:W-:Y:S01]  /*194dd0*/  IMAD.IADD R54, R209, 0x1, R54 ;  /* 0x00000001d1367824 */ /* 0x000fe200078e0236 */
[----:B------:R-:W-:-:S02]  /*194de0*/  IADD3.X R97, PT, PT, RZ, RZ, R97, P6, P5 ;  /* 0x000000ffff617210 */ /* 0x000fc400037ea461 */
[----:B------:R-:W-:Y:S02]  /*194df0*/  IADD3.X R45, P5, PT, RZ, R45, RZ, P2, !PT ;  /* 0x0000002dff2d7210 */ /* 0x000fe400017be4ff */
[----:B------:R-:W-:Y:S02]  /*194e00*/  IADD3 RZ, P0, PT, R196, R24, RZ ;  /* 0x00000018c4ff7210 */ /* 0x000fe40007f1e0ff */
[----:B------:R-:W-:Y:S02]  /*194e10*/  IADD3.X R59, PT, PT, RZ, RZ, R59, P5, P1 ;  /* 0x000000ffff3b7210 */ /* 0x000fe40002fe243b */
[----:B------:R-:W-:Y:S01]  /*194e20*/  IADD3.X RZ, P0, PT, R197, R63, RZ, P0, !PT ;  /* 0x0000003fc5ff7210 */ /* 0x000fe2000071e4ff */
[----:B------:R-:W-:Y:S01]  /*194e30*/  IMAD.WIDE.U32 R196, R219, R27, RZ ;  /* 0x0000001bdbc47225 */ /* 0x000fe200078e00ff */
[----:B------:R-:W-:Y:S02]  /*194e40*/  IADD3 R30, P1, PT, R45, R30, RZ ;  /* 0x0000001e2d1e7210 */ /* 0x000fe40007f3e0ff */
[----:B------:R-:W-:-:S02]  /*194e50*/  IADD3.X R22, P3, PT, RZ, RZ, RZ, P3, !PT ;  /* 0x000000ffff167210 */ /* 0x000fc40001f7e4ff */
[----:B------:R-:W-:Y:S02]  /*194e60*/  IADD3.X R49, P4, PT, RZ, RZ, RZ, P4, !PT ;  /* 0x000000ffff317210 */ /* 0x000fe4000279e4ff */
[----:B------:R-:W-:Y:S01]  /*194e70*/  IADD3.X R31, P1, PT, R44, R59, RZ, P1, !PT ;  /* 0x0000003b2c1f7210 */ /* 0x000fe20000f3e4ff */
[----:B------:R-:W-:Y:S01]  /*194e80*/  IMAD.WIDE.U32 R44, R18, -0x30003, RZ ;  /* 0xfffcfffd122c7825 */ /* 0x000fe200078e00ff */
[----:B------:R-:W-:Y:S02]  /*194e90*/  IADD3.X R185, P0, PT, RZ, R38, RZ, P0, !PT ;  /* 0x00000026ffb97210 */ /* 0x000fe4000071e4ff */
[----:B------:R-:W-:Y:S01]  /*194ea0*/  IADD3 RZ, P2, PT, R68, R66, RZ ;  /* 0x0000004244ff7210 */ /* 0x000fe20007f5e0ff */
[----:B------:R-:W-:Y:S01]  /*194eb0*/  IMAD.IADD R107, R45, 0x1, R57 ;  /* 0x000000012d6b7824 */ /* 0x000fe200078e0239 */
[----:B------:R-:W-:Y:S01]  /*194ec0*/  IADD3 R49, P6, PT, R49, R22, RZ ;  /* 0x0000001631317210 */ /* 0x000fe20007fde0ff */
[----:B------:R-:W-:Y:S01]  /*194ed0*/  IMAD.IADD R22, R183, 0x1, R78 ;  /* 0x00000001b7167824 */ /* 0x000fe200078e024e */
[----:B------:R-:W-:Y:S01]  /*194ee0*/  IADD3.X R185, P5, PT, RZ, R185, RZ, P1, !PT ;  /* 0x000000b9ffb97210 */ /* 0x000fe20000fbe4ff */
[----:B------:R-:W-:Y:S01]  /*194ef0*/  IMAD.WIDE.U32 R62, R107, -0x5555, RZ ;  /* 0xffffaaab6b3e7825 */ /* 0x000fe200078e00ff */
[----:B------:R-:W-:-:S02]  /*194f00*/  IADD3 R38, P1, PT, R51, R182, RZ ;  /* 0x000000b633267210 */ /* 0x000fc40007f3e0ff */
[----:B------:R-:W-:Y:S01]  /*194f10*/  IADD3.X RZ, P2, PT, R69, R65, RZ, P2, !PT ;  /* 0x0000004145ff7210 */ /* 0x000fe2000175e4ff */
[----:B------:R-:W-:Y:S01]  /*194f20*/  IMAD.WIDE.U32 R58, R194, R220, R100 ;  /* 0x000000dcc23a7225 */ /* 0x000fe200078e0064 */
[----:B------:R-:W-:Y:S02]  /*194f30*/  IADD3.X R78, PT, PT, RZ, RZ, R39, P5, P0 ;  /* 0x000000ffff4e7210 */ /* 0x000fe40002fe0427 */
[----:B------:R-:W-:Y:S01]  /*194f40*/  IADD3 RZ, P0, PT, R100, R34, RZ ;  /* 0x0000002264ff7210 */ /* 0x000fe20007f1e0ff */
[----:B------:R-:W-:Y:S01]  /*194f50*/  IMAD.X R34, RZ, RZ, RZ, P3 ;  /* 0x000000ffff227224 */ /* 0x000fe200018e06ff */
[----:B------:R-:W-:Y:S01]  /*194f60*/  IADD3.X R39, P1, PT, R22, R97, RZ, P1, !PT ;  /* 0x0000006116277210 */ /* 0x000fe20000f3e4ff */
[----:B------:R-:W-:Y:S01]  /*194f70*/  IMAD.WIDE.U32 R96, R107, -0x94f09dc, RZ ;  /* 0xf6b0f6246b607825 */ /* 0x000fe200078e00ff */
[----:B------:R-:W-:Y:S02]  /*194f80*/  IADD3.X R24, P3, PT, RZ, R98, RZ, P2, !PT ;  /* 0x00000062ff187210 */ /* 0x000fe4000177e4ff */
[----:B------:R-:W-:Y:S01]  /*194f90*/  IADD3.X RZ, P2, PT, R101, R23, RZ, P0, !PT ;  /* 0x0000001765ff7210 */ /* 0x000fe2000075e4ff */
[----:B------:R-:W-:Y:S01]  /*194fa0*/  IMAD.IADD R109, R59, 0x1, R50 ;  /* 0x000000013b6d7824 */ /* 0x000fe200078e0232 */
[----:B------:R-:W-:Y:S01]  /*194fb0*/  IADD3.X R24, P5, PT, RZ, R24, RZ, P1, !PT ;  /* 0x00000018ff187210 */ /* 0x000fe20000fbe4ff */
[----:B------:R-:W-:Y:S01]  /*194fc0*/  IMAD.WIDE.U32 R60, R44, -0x5555, RZ ;  /* 0xffffaaab2c3c7825 */ /* 0x000fe200078e00ff */
[----:B------:R-:W-:-:S02]  /*194fd0*/  IADD3.X R34, PT, PT, R34, RZ, RZ, P6, P4 ;  /* 0x000000ff22227210 */ /* 0x000fc400037e84ff */
[----:B------:R-:W-:Y:S01]  /*194fe0*/  IADD3.X R66, PT, PT, RZ, RZ, R99, P5, P3 ;  /* 0x000000ffff427210 */ /* 0x000fe20002fe6463 */
[----:B------:R-:W-:Y:S01]  /*194ff0*/  IMAD.WIDE.U32 R62, P1, R44, -0x46010001, R62 ;  /* 0xb9feffff2c3e7825 */ /* 0x000fe2000782003e */
[----:B------:R-:W-:-:S03]  /*195000*/  IADD3 RZ, P0, PT, R18, R60, RZ ;  /* 0x0000003c12ff7210 */ /* 0x000fc60007f1e0ff */
[----:B------:R-:W-:Y:S01]  /*195010*/  IMAD.WIDE.U32 R100, R107, -0x4eac0001, RZ ;  /* 0xb153ffff6b647825 */ /* 0x000fe200078e00ff */
[----:B------:R-:W-:-:S03]  /*195020*/  IADD3 R81, P3, PT, R62, R61, RZ ;  /* 0x0000003d3e517210 */ /* 0x000fc60007f7e0ff */
[----:B------:R-:W-:Y:S01]  /*195030*/  IMAD.WIDE.U32 R50, R107, 0x397fe69a, RZ ;  /* 0x397fe69a6b327825 */ /* 0x000fe200078e00ff */
[----:B------:R-:W-:-:S03]  /*195040*/  IADD3.X RZ, P0, PT, R19, R81, RZ, P0, !PT ;  /* 0x0000005113ff7210 */ /* 0x000fc6000071e4ff */
        /* <DEDUP_REMOVED lines=43> */
[----:B------:R-:W-:-:S04]  /*195300*/  IMAD.WIDE.U32 R30, R44, -0x4eac0001, R30 ;  /* 0xb153ffff2c1e7825 */ /* 0x000fc800078e001e */
[----:B------:R-:W-:Y:S01]  /*195310*/  IMAD.WIDE.U32.X R58, R107, 0x1a0111ea, R58, P4 ;  /* 0x1a0111ea6b3a7825 */ /* 0x000fe200020e043a */
[----:B------:R-:W-:-:S03]  /*195320*/  IADD3 RZ, P4, PT, R16, R36, RZ ;  /* 0x0000002410ff7210 */ /* 0x000fc60007f9e0ff */
[----:B------:R-:W-:Y:S01]  /*195330*/  IMAD.IADD R100, R31, 0x1, R100 ;  /* 0x000000011f647824 */ /* 0x000fe200078e0264 */
[----:B------:R-:W-:Y:S01]  /*195340*/  IADD3.X RZ, P4, PT, R17, R21, RZ, P4, !PT ;  /* 0x0000001511ff7210 */ /* 0x000fe2000279e4ff */
[----:B------:R-:W-:Y:S01]  /*195350*/  IMAD.WIDE.U32 R16, R218, R27, RZ ;  /* 0x0000001bda107225 */ /* 0x000fe200078e00ff */
[----:B------:R-:W-:-:S03]  /*195360*/  IADD3.X R21, P6, PT, RZ, R18, RZ, P3, !PT ;  /* 0x00000012ff157210 */ /* 0x000fc60001fde4ff */
[----:B------:R-:W-:Y:S01]  /*195370*/  IMAD.WIDE.U32 R222, P3, R26, R218, R196 ;  /* 0x000000da1ade7225 */ /* 0x000fe200078600c4 */
[----:B------:R-:W-:Y:S02]  /*195380*/  IADD3.X R51, PT, PT, RZ, RZ, R33, P6, P2 ;  /* 0x000000ffff337210 */ /* 0x000fe400037e4421 */
[----:B------:R-:W-:Y:S01]  /*195390*/  IADD3 R18, P6, PT, R21, R208, RZ ;  /* 0x000000d015127210 */ /* 0x000fe20007fde0ff */
[----:B------:R-:W-:Y:S01]  /*1953a0*/  IMAD.WIDE.U32 R196, R221, R27, RZ ;  /* 0x0000001bddc47225 */ /* 0x000fe200078e00ff */
[----:B------:R-:W-:Y:S02]  /*1953b0*/  IADD3 R17, P2, PT, R222, R17, RZ ;  /* 0x00000011de117210 */ /* 0x000fe40007f5e0ff */
[----:B------:R-:W-:Y:S01]  /*1953c0*/  IADD3.X R19, P6, PT, R54, R51, RZ, P6, !PT ;  /* 0x0000003336137210 */ /* 0x000fe200037de4ff */
[----:B------:R-:W-:Y:S01]  /*1953d0*/  IMAD.X R33, RZ, RZ, RZ, P3 ;  /* 0x000000ffff217224 */ /* 0x000fe200018e06ff */
[----:B------:R-:W-:Y:S01]  /*1953e0*/  IADD3.X R51, P4, PT, RZ, R40, RZ, P4, !PT ;  /* 0x00000028ff337210 */ /* 0x000fe2000279e4ff */
[----:B------:R-:W-:-:S03]  /*1953f0*/  IMAD.WIDE.U32 R208, P3, R26, R217, R196 ;  /* 0x000000d91ad07225 */ /* 0x000fc600078600c4 */
[----:B------:R-:W-:Y:S01]  /*195400*/  IADD3.X R51, P6, PT, RZ, R51, RZ, P6, !PT ;  /* 0x00000033ff337210 */ /* 0x000fe200037de4ff */
[----:B------:R-:W-:Y:S01]  /*195410*/  IMAD.X R21, RZ, RZ, RZ, P3 ;  /* 0x000000ffff157224 */ /* 0x000fe200018e06ff */
[----:B------:R-:W-:Y:S01]  /*195420*/  IADD3 R49, P3, PT, R20, R49, RZ ;  /* 0x0000003114317210 */ /* 0x000fe20007f7e0ff */
[----:B------:R-:W-:Y:S01]  /*195430*/  IMAD.WIDE.U32 R196, R217, R27, RZ ;  /* 0x0000001bd9c47225 */ /* 0x000fe200078e00ff */
[----:B------:R-:W-:Y:S02]  /*195440*/  IADD3.X R41, PT, PT, RZ, RZ, R41, P6, P4 ;  /* 0x000000ffff297210 */ /* 0x000fe400037e8429 */
[----:B------:R-:W-:Y:S01]  /*195450*/  IADD3.X R47, P3, PT, R47, R34, RZ, P3, !PT ;  /* 0x000000222f2f7210 */ /* 0x000fe20001f7e4ff */
[----:B------:R-:W-:Y:S01]  /*195460*/  IMAD.MOV.U32 R32, RZ, RZ, R223 ;  /* 0x000000ffff207224 */ /* 0x000fe200078e00df */
[----:B------:R-:W-:Y:S01]  /*195470*/  IADD3.X R34, P0, PT, RZ, R182, RZ, P0, !PT ;  /* 0x000000b6ff227210 */ /* 0x000fe2000071e4ff */
[----:B------:R-:W-:Y:S01]  /*195480*/  IMAD.MOV.U32 R20, RZ, RZ, R209 ;  /* 0x000000ffff147224 */ /* 0x000fe200078e00d1 */
[----:B------:R-:W-:Y:S01]  /*195490*/  IADD3 RZ, P6, PT, R38, R42, RZ ;  /* 0x0000002a26ff7210 */ /* 0x000fe20007fde0ff */
[----:B------:R-:W-:Y:S01]  /*1954a0*/  IMAD.WIDE.U32.X R32, R26, R219, R32, P2 ;  /* 0x000000db1a207225 */ /* 0x000fe200010e0420 */
[----:B------:R-:W-:-:S02]  /*1954b0*/  IADD3.X R31, P5, PT, RZ, R34, RZ, P5, !PT ;  /* 0x00000022ff1f7210 */ /* 0x000fc40002fbe4ff */
[----:B------:R-:W-:Y:S02]  /*1954c0*/  IADD3 R36, P2, PT, R208, R197, RZ ;  /* 0x000000c5d0247210 */ /* 0x000fe40007f5e0ff */
[----:B------:R-:W-:Y:S02]  /*1954d0*/  IADD3 R30, P4, PT, R31, R30, RZ ;  /* 0x0000001e1f1e7210 */ /* 0x000fe40007f9e0ff */
[----:B------:R-:W-:Y:S01]  /*1954e0*/  IADD3.X R183, PT, PT, RZ, RZ, R183, P5, P0 ;  /* 0x000000ffffb77210 */ /* 0x000fe20002fe04b7 */
[----:B------:R-:W-:Y:S01]  /*1954f0*/  IMAD.WIDE.U32.X R20, R26, R221, R20, P2 ;  /* 0x000000dd1a147225 */ /* 0x000fe200010e0414 */
[----:B------:R-:W-:Y:S02]  /*195500*/  IADD3 RZ, P2, PT, R184, R84, RZ ;  /* 0x00000054b8ff7210 */ /* 0x000fe40007f5e0ff */
[----:B------:R-:W-:Y:S01]  /*195510*/  IADD3.X RZ, P0, PT, R39, R25, RZ, P6, !PT ;  /* 0x0000001927ff7210 */ /* 0x000fe2000371e4ff */
[----:B------:R-:W-:Y:S01]  /*195520*/  IMAD.WIDE.U32 R38, R194, R217, R38 ;  /* 0x000000d9c2267225 */ /* 0x000fe200078e0026 */
[----:B------:R-:W-:-:S02]  /*195530*/  IADD3.X R31, P4, PT, R100, R183, RZ, P4, !PT ;  /* 0x000000b7641f7210 */ /* 0x000fc4000279e4ff */
[----:B------:R-:W-:Y:S01]  /*195540*/  IADD3.X R25, P1, PT, RZ, R98, RZ, P1, !PT ;  /* 0x00000062ff197210 */ /* 0x000fe20000f3e4ff */
[----:B------:R-:W-:Y:S01]  /*195550*/  IMAD.IADD R46, R39, 0x1, R46 ;  /* 0x00000001272e7824 */ /* 0x000fe200078e022e */
[----:B------:R-:W-:Y:S01]  /*195560*/  IADD3.X RZ, P2, PT, R185, R85, RZ, P2, !PT ;  /* 0x00000055b9ff7210 */ /* 0x000fe2000175e4ff */
[----:B------:R-:W-:Y:S01]  /*195570*/  IMAD.WIDE.U32 R184, R44, -0x94f09dc, R184 ;  /* 0xf6b0f6242cb87825 */ /* 0x000fe200078e00b8 */
[----:B------:R-:W-:Y:S02]  /*195580*/  IADD3.X R25, P4, PT, RZ, R25, RZ, P4, !PT ;  /* 0x00000019ff197210 */ /* 0x000fe4000279e4ff */
[----:B------:R-:W-:Y:S01]  /*195590*/  IADD3 R38, P5, PT, R51, R38, RZ ;  /* 0x0000002633267210 */ /* 0x000fe20007fbe0ff */
[----:B------:R-:W-:Y:S01]  /*1955a0*/  IMAD.IADD R96, R185, 0x1, R96 ;  /* 0x00000001b9607824 */ /* 0x000fe200078e0260 */
[----:B------:R-:W-:Y:S02]  /*1955b0*/  IADD3.X R99, PT, PT, RZ, RZ, R99, P4, P1 ;  /* 0x000000ffff637210 */ /* 0x000fe400027e2463 */
[----:B------:R-:W-:-:S02]  /*1955c0*/  IADD3 R184, P4, PT, R25, R184, RZ ;  /* 0x000000b819b87210 */ /* 0x000fc40007f9e0ff */
[----:B------:R-:W-:Y:S02]  /*1955d0*/  IADD3 RZ, P6, PT, R18, R70, RZ ;  /* 0x0000004612ff7210 */ /* 0x000fe40007fde0ff */
[----:B------:R-:W-:Y:S02]  /*1955e0*/  IADD3.X R39, P5, PT, R46, R41, RZ, P5, !PT ;  /* 0x000000292e277210 */ /* 0x000fe40002fbe4ff */
[----:B------:R-:W-:Y:S02]  /*1955f0*/  IADD3.X R25, P0, PT, RZ, R52, RZ, P0, !PT ;  /* 0x00000034ff197210 */ /* 0x000fe4000071e4ff */
[----:B------:R-:W-:Y:S02]  /*195600*/  IADD3.X R185, P4, PT, R96, R99, RZ, P4, !PT ;  /* 0x0000006360b97210 */ /* 0x000fe4000279e4ff */
[----:B------:R-:W-:Y:S02]  /*195610*/  IADD3.X R41, P2, PT, RZ, R74, RZ, P2, !PT ;  /* 0x0000004aff297210 */ /* 0x000fe4000175e4ff */
[----:B------:R-:W-:-:S02]  /*195620*/  IADD3 R24, P1, PT, R24, R49, RZ ;  /* 0x0000003118187210 */ /* 0x000fc40007f3e0ff */
[----:B------:R-:W-:Y:S01]  /*195630*/  IADD3.X RZ, P6, PT, R19, R57, RZ, P6, !PT ;  /* 0x0000003913ff7210 */ /* 0x000fe200037de4ff */
[----:B------:R-:W-:Y:S01]  /*195640*/  IMAD.WIDE.U32 R18, R44, -0xc7aed41, R18 ;  /* 0xf38512bf2c127825 */ /* 0x000fe200078e0012 */
[----:B------:R-:W-:Y:S02]  /*195650*/  IADD3.X R49, P5, PT, RZ, R25, RZ, P5, !PT ;  /* 0x00000019ff317210 */ /* 0x000fe40002fbe4ff */
[----:B------:R-:W-:Y:S01]  /*195660*/  IADD3.X R41, P4, PT, RZ, R41, RZ, P4, !PT ;  /* 0x00000029ff297210 */ /* 0x000fe2000279e4ff */
[----:B------:R-:W-:Y:S01]  /*195670*/  IMAD.IADD R72, R19, 0x1, R72 ;  /* 0x0000000113487824 */ /* 0x000fe200078e0248 */
[----:B------:R-:W-:Y:S02]  /*195680*/  IADD3.X R53, PT, PT, RZ, RZ, R53, P5, P0 ;  /* 0x000000ffff357210 */ /* 0x000fe40002fe0435 */
[----:B------:R-:W-:Y:S02]  /*195690*/  IADD3 RZ, P0, PT, R24, R56, RZ ;  /* 0x0000003818ff7210 */ /* 0x000fe40007f1e0ff */
[----:B------:R-:W-:-:S02]  /*1956a0*/  IADD3.X R25, P1, PT, R66, R47, RZ, P1, !PT ;  /* 0x0000002f42197210 */ /* 0x000fc40000f3e4ff */
[----:B------:R-:W-:Y:S02]  /*1956b0*/  IADD3 R18, P5, PT, R41, R18, RZ ;  /* 0x0000001229127210 */ /* 0x000fe40007fbe0ff */
[----:B------:R-:W-:Y:S01]  /*1956c0*/  IADD3.X R75, PT, PT, RZ, RZ, R75, P4, P2 ;  /* 0x000000ffff4b7210 */ /* 0x000fe200027e444b */
[----:B------:R-:W-:Y:S01]  /*1956d0*/  IMAD.WIDE.U32 R194, R194, R214, R24 ;  /* 0x000000d6c2c27225 */ /* 0x000fe200078e0018 */
[----:B------:R-:W-:Y:S02]  /*1956e0*/  IADD3.X RZ, P0, PT, R25, R35, RZ, P0, !PT ;  /* 0x0000002319ff7210 */ /* 0x000fe4000071e4ff */
[----:B------:R-:W-:Y:S01]  /*1956f0*/  IADD3.X R19, P5, PT, R72, R75, RZ, P5, !PT ;  /* 0x0000004b48137210 */ /* 0x000fe20002fbe4ff */
[----:B------:R-:W-:Y:S01]  /*195700*/  IMAD.IADD R48, R195, 0x1, R48 ;  /* 0x00000001c3307824 */ /* 0x000fe200078e0230 */
[----:B------:R-:W-:Y:S01]  /*195710*/  IADD3.X R35, P6, PT, RZ, R68, RZ, P6, !PT ;  /* 0x00000044ff237210 */ /* 0x000fe200037de4ff */
[----:B------:R-:W-:Y:S01]  /*195720*/  IMAD.WIDE.U32 R24, R44, 0x434bacd7, R38 ;  /* 0x434bacd72c187825 */ /* 0x000fe200078e0026 */
[----:B------:R-:W-:-:S02]  /*195730*/  IADD3 RZ, P2, PT, R38, R62, RZ ;  /* 0x0000003e26ff7210 */ /* 0x000fc40007f5e0ff */
[----:B------:R-:W-:Y:S01]  /*195740*/  IADD3.X R35, P5, PT, RZ, R35, RZ, P5, !PT ;  /* 0x00000023ff237210 */ /* 0x000fe20002fbe4ff */
[----:B------:R-:W-:Y:S01]  /*195750*/  IMAD.IADD R64, R25, 0x1, R64 ;  /* 0x0000000119407824 */ /* 0x000fe200078e0240 */
[----:B------:R-:W-:Y:S02]  /*195760*/  IADD3.X R42, P0, PT, RZ, R192, RZ, P0, !PT ;  /* 0x000000c0ff2a7210 */ /* 0x000fe4000071e4ff */
[----:B------:R-:W-:Y:S02]  /*195770*/  IADD3.X R69, PT, PT, RZ, RZ, R69, P5, P6 ;  /* 0x000000ffff457210 */ /* 0x000fe40002fec445 */
[----:B------:R-:W-:Y:S02]  /*195780*/  IADD3 R194, P6, PT, R49, R194, RZ ;  /* 0x000000c231c27210 */ /* 0x000fe40007fde0ff */
[----:B------:R-:W-:Y:S02]  /*195790*/  IADD3 RZ, P4, PT, R30, R102, RZ ;  /* 0x000000661eff7210 */ /* 0x000fe40007f9e0ff */
[----:B------:R-:W-:-:S02]  /*1957a0*/  IADD3.X R195, P6, PT, R48, R53, RZ, P6, !PT ;  /* 0x0000003530c37210 */ /* 0x000fc400037de4ff */
[----:B------:R-:W-:Y:S02]  /*1957b0*/  IADD3 R24, P5, PT, R35, R24, RZ ;  /* 0x0000001823187210 */ /* 0x000fe40007fbe0ff */
[----:B------:R-:W-:Y:S02]  /*1957c0*/  IADD3.X RZ, P2, PT, R39, R45, RZ, P2, !PT ;  /* 0x0000002d27ff7210 */ /* 0x000fe4000175e4ff */
[----:B------:R-:W-:Y:S02]  /*1957d0*/  IADD3.X R42, P6, PT, RZ, R42, RZ, P6, !PT ;  /* 0x0000002aff2a7210 */ /* 0x000fe400037de4ff */
[----:B------:R-:W-:Y:S01]  /*1957e0*/  IADD3.X RZ, P4, PT, R31, R67, RZ, P4, !PT ;  /* 0x000000431fff7210 */ /* 0x000fe2000279e4ff */
[----:B------:R-:W-:Y:S01]  /*1957f0*/  IMAD.WIDE.U32 R30, R29, R216, R30 ;  /* 0x000000d81d1e7225 */ /* 0x000fe200078e001e */
[----:B------:R-:W-:Y:S02]  /*195800*/  IADD3.X R25, P5, PT, R64, R69, RZ, P5, !PT ;  /* 0x0000004540197210 */ /* 0x000fe40002fbe4ff */
[----:B------:R-:W-:Y:S01]  /*195810*/  IADD3.X R34, P3, PT, RZ, RZ, RZ, P3, !PT ;  /* 0x000000ffff227210 */ /* 0x000fe20001f7e4ff */
[----:B------:R-:W-:Y:S01]  /*195820*/  IMAD.IADD R31, R31, 0x1, R106 ;  /* 0x000000011f1f7824 */ /* 0x000fe200078e026a */
[----:B------:R-:W-:-:S02]  /*195830*/  IADD3.X R39, P2, PT, RZ, R60, RZ, P2, !PT ;  /* 0x0000003cff277210 */ /* 0x000fc4000175e4ff */
[----:B------:R-:W-:Y:S01]  /*195840*/  IADD3.X R74, PT, PT, RZ, RZ, R193, P6, P0 ;  /* 0x000000ffff4a7210 */ /* 0x000fe200037e04c1 */
[----:B------:R-:W-:Y:S01]  /*195850*/  IMAD.X R45, RZ, RZ, RZ, P3 ;  /* 0x000000ffff2d7224 */ /* 0x000fe200018e06ff */
[----:B------:R-:W-:Y:S02]  /*195860*/  IADD3.X R39, P6, PT, RZ, R39, RZ, P5, !PT ;  /* 0x00000027ff277210 */ /* 0x000fe40002fde4ff */
[----:B------:R-:W-:Y:S02]  /*195870*/  IADD3 RZ, P3, PT, RZ, R30, RZ ;  /* 0x0000001effff7210 */ /* 0x000fe40007f7e0ff */
[----:B------:R-:W-:Y:S02]  /*195880*/  IADD3.X R61, PT, PT, RZ, RZ, R61, P6, P2 ;  /* 0x000000ffff3d7210 */ /* 0x000fe400037e443d */
[----:B------:R-:W-:Y:S02]  /*195890*/  IADD3 RZ, P2, PT, R194, R22, RZ ;  /* 0x00000016c2ff7210 */ /* 0x000fe40007f5e0ff */
[----:B------:R-:W-:-:S02]  /*1958a0*/  IADD3.X R22, P4, PT, RZ, R116, RZ, P4, !PT ;  /* 0x00000074ff167210 */ /* 0x000fc4000279e4ff */
[----:B------:R-:W-:Y:S02]  /*1958b0*/  IADD3.X RZ, P3, PT, RZ, R31, RZ, P3, !PT ;  /* 0x0000001fffff7210 */ /* 0x000fe40001f7e4ff */
[----:B------:R-:W-:Y:S02]  /*1958c0*/  IADD3.X R41, P1, PT, RZ, RZ, RZ, P1, !PT ;  /* 0x000000ffff297210 */ /* 0x000fe40000f3e4ff */
[----:B------:R-:W-:Y:S02]  /*1958d0*/  IADD3.X RZ, P2, PT, R195, R23, RZ, P2, !PT ;  /* 0x00000017c3ff7210 */ /* 0x000fe4000175e4ff */
[----:B------:R-:W-:Y:S02]  /*1958e0*/  IADD3.X R23, P6, PT, RZ, R22, RZ, P3, !PT ;  /* 0x00000016ff177210 */ /* 0x000fe40001fde4ff */
[----:B------:R-:W-:Y:S01]  /*1958f0*/  IADD3 R41, P5, PT, R41, R34, RZ ;  /* 0x0000002229297210 */ /* 0x000fe20007fbe0ff */
[----:B------:R-:W-:Y:S01]  /*195900*/  IMAD.WIDE.U32 R34, R44, 0x397fe69a, R194 ;  /* 0x397fe69a2c227825 */ /* 0x000fe200078e00c2 */
[----:B------:R-:W-:-:S02]  /*195910*/  IADD3.X R117, PT, PT, RZ, RZ, R117, P6, P4 ;  /* 0x000000ffff757210 */ /* 0x000fc400037e8475 */
[----:B------:R-:W-:Y:S01]  /*195920*/  IADD3 RZ, P0, PT, R184, R104, RZ ;  /* 0x00000068b8ff7210 */ /* 0x000fe20007f1e0ff */
[----:B------:R-:W-:Y:S01]  /*195930*/  IMAD.IADD R50, R35, 0x1, R50 ;  /* 0x0000000123327824 */ /* 0x000fe200078e0232 */
[----:B------:R-:W-:Y:S01]  /*195940*/  IADD3 R42, P6, PT, R42, R41, RZ ;  /* 0x000000292a2a7210 */ /* 0x000fe20007fde0ff */
[----:B------:R-:W-:Y:S01]  /*195950*/  IMAD R41, R31, -0x30003, RZ ;  /* 0xfffcfffd1f297824 */ /* 0x000fe200078e02ff */
[----:B------:R-:W-:Y:S02]  /*195960*/  IADD3.X R45, PT, PT, R45, RZ, RZ, P5, P1 ;  /* 0x000000ff2d2d7210 */ /* 0x000fe40002fe24ff */
[----:B------:R-:W-:Y:S01]  /*195970*/  IADD3.X RZ, P0, PT, R185, R55, RZ, P0, !PT ;  /* 0x00000037b9ff7210 */ /* 0x000fe2000071e4ff */
[----:B------:R-:W-:Y:S01]  /*195980*/  IMAD.WIDE.U32 R184, R29, R224, R184 ;  /* 0x000000e01db87225 */ /* 0x000fe200078e00b8 */
[----:B------:R-:W-:Y:S02]  /*195990*/  IADD3 R34, P5, PT, R39, R34, RZ ;  /* 0x0000002227227210 */ /* 0x000fe40007fbe0ff */
[----:B------:R-:W-:Y:S01]  /*1959a0*/  IADD3 RZ, P4, PT, R18, R108, RZ ;  /* 0x0000006c12ff7210 */ /* 0x000fe20007f9e0ff */
[----:B------:R-:W-:Y:S01]  /*1959b0*/  IMAD.WIDE.U32 R38, R30, -0x30003, RZ ;  /* 0xfffcfffd1e267825 */ /* 0x000fe200078e00ff */
        /* <DEDUP_REMOVED lines=8> */
[----:B------:R-:W-:Y:S01]  /*195a40*/  IMAD.WIDE.U32 R18, R29, R220, R18 ;  /* 0x000000dc1d127225 */ /* 0x000fe200078e0012 */
[----:B------:R-:W-:Y:S02]  /*195a50*/  IADD3.X R23, P3, PT, R112, R117, RZ, P3, !PT ;  /* 0x0000007570177210 */ /* 0x000fe40001f7e4ff */
[----:B------:R-:W-:Y:S01]  /*195a60*/  IADD3.X R77, P5, PT, RZ, R77, RZ, P5, !PT ;  /* 0x0000004dff4d7210 */ /* 0x000fe20002fbe4ff */
[----:B------:R-:W-:Y:S01]  /*195a70*/  IMAD.WIDE.U32 R48, R81, -0x94f09dc, RZ ;  /* 0xf6b0f62451307825 */ /* 0x000fe200078e00ff */
[----:B------:R-:W-:-:S02]  /*195a80*/  IADD3.X R74, P0, PT, R74, R45, RZ, P6, !PT ;  /* 0x0000002d4a4a7210 */ /* 0x000fc4000371e4ff */
[----:B------:R-:W-:Y:S01]  /*195a90*/  IADD3.X R85, P3, PT, RZ, R85, RZ, P3, !PT ;  /* 0x00000055ff557210 */ /* 0x000fe20001f7e4ff */
[C---:B------:R-:W-:Y:S01]  /*195aa0*/  IMAD.WIDE.U32 R52, R81.reuse, -0x5555, RZ ;  /* 0xffffaaab51347825 */ /* 0x040fe200078e00ff */
[----:B------:R-:W-:Y:S02]  /*195ab0*/  IADD3.X R75, PT, PT, RZ, RZ, R59, P5, P2 ;  /* 0x000000ffff4b7210 */ /* 0x000fe40002fe443b */
[----:B------:R-:W-:Y:S01]  /*195ac0*/  IADD3.X R163, PT, PT, RZ, RZ, R163, P3, P4 ;  /* 0x000000ffffa37210 */ /* 0x000fe20001fe84a3 */
        /* <DEDUP_REMOVED lines=77> */
[----:B------:R-:W-:Y:S02]  /*195fa0*/  IADD3 RZ, P3, PT, R34, R166, RZ ;  /* 0x000000a622ff7210 */ /* 0x000fe40007f7e0ff */
[----:B------:R-:W-:Y:S02]  /*195fb0*/  IADD3.X R171, PT, PT, RZ, RZ, R171, P4, P2 ;  /* 0x000000ffffab7210 */ /* 0x000fe400027e44ab */
[----:B------:R-:W-:Y:S02]  /*195fc0*/  IADD3 R30, P2, PT, R31, R30, RZ ;  /* 0x0000001e1f1e7210 */ /* 0x000fe40007f5e0ff */
[----:B------:R-:W-:-:S02]  /*195fd0*/  IADD3.X R69, PT, PT, RZ, RZ, R69, P6, P5 ;  /* 0x000000ffff457210 */ /* 0x000fc400037ea445 */
[----:B------:R-:W-:Y:S02]  /*195fe0*/  IADD3.X RZ, P3, PT, R35, R103, RZ, P3, !PT ;  /* 0x0000006723ff7210 */ /* 0x000fe40001f7e4ff */
        /* <DEDUP_REMOVED lines=10> */
[----:B------:R-:W-:Y:S02]  /*196090*/  IADD3 R34, P6, PT, R77, R42, RZ ;  /* 0x0000002a4d227210 */ /* 0x000fe40007fde0ff */
        /* <DEDUP_REMOVED lines=13> */
[----:B------:R-:W-:Y:S01]  /*196170*/  IMAD.WIDE.U32 R220, R27, R220, R24 ;  /* 0x000000dc1bdc7225 */ /* 0x000fe200078e0018 */
        /* <DEDUP_REMOVED lines=9> */
[----:B------:R-:W-:Y:S02]  /*196210*/  IADD3 RZ, P2, PT, R22, R94, RZ ;  /* 0x0000005e16ff7210 */ /* 0x000fe40007f5e0ff */
[----:B------:R-:W-:Y:S02]  /*196220*/  IADD3.X R49, P4, PT, RZ, R49, RZ, P4, !PT ;  /* 0x00000031ff317210 */ /* 0x000fe4000279e4ff */
[----:B------:R-:W-:Y:S01]  /*196230*/  IADD3.X R35, P3, PT, R40, R61, RZ, P3, !PT ;  /* 0x0000003d28237210 */ /* 0x000fe20001f7e4ff */
[----:B------:R-:W-:Y:S01]  /*196240*/  IMAD.WIDE.U32 R40, R27, R216, R22 ;  /* 0x000000d81b287225 */ /* 0x000fe200078e0016 */
[----:B------:R-:W-:Y:S02]  /*196250*/  IADD3.X R29, P1, PT, RZ, R56, RZ, P1, !PT ;  /* 0x00000038ff1d7210 */ /* 0x000fe40000f3e4ff */
[----:B------:R-:W-:Y:S01]  /*196260*/  IADD3.X RZ, P2, PT, R23, R37, RZ, P2, !PT ;  /* 0x0000002517ff7210 */ /* 0x000fe2000175e4ff */
[----:B------:R-:W-:Y:S01]  /*196270*/  IMAD.IADD R41, R41, 0x1, R180 ;  /* 0x0000000129297824 */ /* 0x000fe200078e02b4 */
[----:B------:R-:W-:Y:S01]  /*196280*/  IADD3.X R51, PT, PT, RZ, RZ, R179, P4, P5 ;  /* 0x000000ffff337210 */ /* 0x000fe200027ea4b3 */
[----:B------:R-:W-:Y:S01]  /*196290*/  IMAD.WIDE.U32 R22, R38, 0x397fe69a, R46 ;  /* 0x397fe69a26167825 */ /* 0x000fe200078e002e */
[----:B------:R-:W-:-:S02]  /*1962a0*/  IADD3.X R37, P5, PT, RZ, R29, RZ, P3, !PT ;  /* 0x0000001dff257210 */ /* 0x000fc40001fbe4ff */
[----:B------:R-:W-:Y:S01]  /*1962b0*/  IADD3 RZ, P4, PT, R30, R202, RZ ;  /* 0x000000ca1eff7210 */ /* 0x000fe20007f9e0ff */
[----:B------:R-:W-:Y:S01]  /*1962c0*/  IMAD.IADD R44, R23, 0x1, R44 ;  /* 0x00000001172c7824 */ /* 0x000fe200078e022c */
[----:B------:R-:W-:Y:S02]  /*1962d0*/  IADD3.X R57, PT, PT, RZ, RZ, R57, P5, P1 ;  /* 0x000000ffff397210 */ /* 0x000fe40002fe2439 */
[----:B------:R-:W-:Y:S02]  /*1962e0*/  IADD3 RZ, P5, PT, RZ, R40, RZ ;  /* 0x00000028ffff7210 */ /* 0x000fe40007fbe0ff */
[----:B------:R-:W-:Y:S02]  /*1962f0*/  IADD3 RZ, P3, PT, R46, R54, RZ ;  /* 0x000000362eff7210 */ /* 0x000fe40007f7e0ff */
[----:B------:R-:W-:Y:S02]  /*196300*/  IADD3.X R29, P2, PT, RZ, R198, RZ, P2, !PT ;  /* 0x000000c6ff1d7210 */ /* 0x000fe4000175e4ff */
[----:B------:R-:W-:-:S02]  /*196310*/  IADD3.X RZ, P5, PT, RZ, R41, RZ, P5, !PT ;  /* 0x00000029ffff7210 */ /* 0x000fc40002fbe4ff */
[----:B------:R-:W-:Y:S02]  /*196320*/  IADD3.X RZ, P1, PT, R31, R43, RZ, P4, !PT ;  /* 0x0000002b1fff7210 */ /* 0x000fe4000273e4ff */
[----:B------:R-:W-:Y:S01]  /*196330*/  IADD3.X RZ, P3, PT, R47, R39, RZ, P3, !PT ;  /* 0x000000272fff7210 */ /* 0x000fe20001f7e4ff */
[----:B------:R-:W-:Y:S01]  /*196340*/  IMAD.WIDE.U32 R38, R27, R224, R30 ;  /* 0x000000e01b267225 */ /* 0x000fe200078e001e */
[----:B------:R-:W-:Y:S02]  /*196350*/  IADD3.X R29, P5, PT, RZ, R29, RZ, P5, !PT ;  /* 0x0000001dff1d7210 */ /* 0x000fe40002fbe4ff */
[----:B------:R-:W-:Y:S01]  /*196360*/  IADD3 R22, P4, PT, R37, R22, RZ ;  /* 0x0000001625167210 */ /* 0x000fe20007f9e0ff */
[----:B------:R-:W-:Y:S01]  /*196370*/  IMAD R37, R41, -0x30003, RZ ;  /* 0xfffcfffd29257824 */ /* 0x000fe200078e02ff */
[----:B------:R-:W-:Y:S01]  /*196380*/  IADD3.X R199, PT, PT, RZ, RZ, R199, P5, P2 ;  /* 0x000000ffffc77210 */ /* 0x000fe20002fe44c7 */
[----:B------:R-:W-:Y:S01]  /*196390*/  IMAD.IADD R204, R39, 0x1, R204 ;  /* 0x0000000127cc7824 */ /* 0x000fe200078e02cc */
[----:B------:R-:W-:Y:S01]  /*1963a0*/  IADD3.X R23, P2, PT, R44, R57, RZ, P4, !PT ;  /* 0x000000392c177210 */ /* 0x000fe2000275e4ff */
[----:B------:R-:W-:Y:S01]  /*1963b0*/  IMAD.WIDE.U32 R30, R40, -0x30003, RZ ;  /* 0xfffcfffd281e7825 */ /* 0x000fe200078e00ff */
[----:B------:R-:W-:-:S02]  /*1963c0*/  IADD3.X R46, P3, PT, RZ, R18, RZ, P3, !PT ;  /* 0x00000012ff2e7210 */ /* 0x000fc40001f7e4ff */
[----:B------:R-:W-:Y:S01]  /*1963d0*/  IADD3.X R50, P6, PT, RZ, RZ, RZ, P6, !PT ;  /* 0x000000ffff327210 */ /* 0x000fe200037de4ff */
[----:B------:R-:W-:Y:S01]  /*1963e0*/  IMAD R39, R40, -0x760c0004, R37 ;  /* 0x89f3fffc28277824 */ /* 0x000fe200078e0225 */
[----:B------:R-:W-:Y:S01]  /*1963f0*/  IADD3.X R46, P2, PT, RZ, R46, RZ, P2, !PT ;  /* 0x0000002eff2e7210 */ /* 0x000fe2000175e4ff */
[----:B------:R-:W-:Y:S01]  /*196400*/  IMAD.WIDE.U32 R42, R30, -0x5555, RZ ;  /* 0xffffaaab1e2a7825 */ /* 0x000fe200078e00ff */
[----:B------:R-:W-:Y:S02]  /*196410*/  IADD3.X R37, P0, PT, RZ, RZ, RZ, P0, !PT ;  /* 0x000000ffff257210 */ /* 0x000fe4000071e4ff */
[----:B------:R-:W-:Y:S01]  /*196420*/  IADD3 R38, P4, PT, R29, R38, RZ ;  /* 0x000000261d267210 */ /* 0x000fe20007f9e0ff */
[----:B------:R-:W-:Y:S01]  /*196430*/  IMAD.IADD R31, R31, 0x1, R39 ;  /* 0x000000011f1f7824 */ /* 0x000fe200078e0227 */
[----:B------:R-:W-:Y:S02]  /*196440*/  IADD3.X R48, PT, PT, RZ, RZ, R19, P2, P3 ;  /* 0x000000ffff307210 */ /* 0x000fe400017e6413 */
[----:B------:R-:W-:Y:S01]  /*196450*/  IADD3 R50, P3, PT, R50, R37, RZ ;  /* 0x0000002532327210 */ /* 0x000fe20007f7e0ff */
[----:B------:R-:W-:Y:S01]  /*196460*/  IMAD.WIDE.U32 R18, R31, -0x5555, RZ ;  /* 0xffffaaab1f127825 */ /* 0x000fe200078e00ff */
[----:B------:R-:W-:-:S02]  /*196470*/  IADD3.X R39, P5, PT, R204, R199, RZ, P4, !PT ;  /* 0x000000c7cc277210 */ /* 0x000fc400027be4ff */
[----:B------:R-:W-:Y:S02]  /*196480*/  IADD3 RZ, P2, PT, R24, R80, RZ ;  /* 0x0000005018ff7210 */ /* 0x000fe40007f5e0ff */
[----:B------:R-:W-:Y:S02]  /*196490*/  IADD3.X R37, P4, PT, RZ, R82, RZ, P1, !PT ;  /* 0x00000052ff257210 */ /* 0x000fe40000f9e4ff */
[----:B------:R-:W-:Y:S02]  /*1964a0*/  IADD3.X RZ, P2, PT, R25, R28, RZ, P2, !PT ;  /* 0x0000001c19ff7210 */ /* 0x000fe4000175e4ff */
[----:B------:R-:W-:Y:S01]  /*1964b0*/  IADD3.X R37, P1, PT, RZ, R37, RZ, P5, !PT ;  /* 0x00000025ff257210 */ /* 0x000fe20002f3e4ff */
[----:B------:R-:W-:-:S03]  /*1964c0*/  IMAD.WIDE.U32 R28, P5, R30, -0x46010001, R18 ;  /* 0xb9feffff1e1c7825 */ /* 0x000fc600078a0012 */
[----:B------:R-:W-:Y:S01]  /*1964d0*/  IADD3.X R83, PT, PT, RZ, RZ, R83, P1, P4 ;  /* 0x000000ffff537210 */ /* 0x000fe20000fe8453 */
[----:B------:R-:W-:Y:S01]  /*1964e0*/  IMAD.X R45, RZ, RZ, RZ, P5 ;  /* 0x000000ffff2d7224 */ /* 0x000fe200028e06ff */
[----:B------:R-:W-:Y:S01]  /*1964f0*/  IADD3 R24, P4, PT, R37, R220, RZ ;  /* 0x000000dc25187210 */ /* 0x000fe20007f9e0ff */
[----:B------:R-:W-:Y:S01]  /*196500*/  IMAD.WIDE.U32 R18, R30, -0x5555, R40 ;  /* 0xffffaaab1e127825 */ /* 0x000fe200078e0028 */
[----:B------:R-:W-:Y:S02]  /*196510*/  IADD3 R47, P5, PT, R28, R43, RZ ;  /* 0x0000002b1c2f7210 */ /* 0x000fe40007fbe0ff */
[----:B------:R-:W-:Y:S01]  /*196520*/  IADD3 RZ, P1, PT, R40, R42, RZ ;  /* 0x0000002a28ff7210 */ /* 0x000fe20007f3e0ff */
        /* <DEDUP_REMOVED lines=12> */
[----:B------:R-:W-:Y:S02]  /*1965f0*/  IADD3 RZ, P2, PT, R34, R16, RZ ;  /* 0x0000001022ff7210 */ /* 0x000fe40007f5e0ff */
[----:B------:R-:W-:-:S02]  /*196600*/  IADD3.X RZ, P5, PT, RZ, R18, RZ, P5, !PT ;  /* 0x00000012ffff7210 */ /* 0x000fc40002fbe4ff */
[----:B------:R-:W-:Y:S01]  /*196610*/  IADD3 R28, P4, PT, R19, R28, RZ ;  /* 0x0000001c131c7210 */ /* 0x000fe20007f9e0ff */
[----:B------:R-:W-:Y:S01]  /*196620*/  IMAD.WIDE.U32 R18, R215, R27, RZ ;  /* 0x0000001bd7127225 */ /* 0x000fe200078e00ff */
[----:B------:R-:W-:Y:S02]  /*196630*/  IADD3.X RZ, P2, PT, R35, R17, RZ, P2, !PT ;  /* 0x0000001123ff7210 */ /* 0x000fe4000175e4ff */
[----:B------:R-:W-:Y:S01]  /*196640*/  IADD3.X R53, P5, PT, RZ, R53, RZ, P5, !PT ;  /* 0x00000035ff357210 */ /* 0x000fe20002fbe4ff */
[----:B------:R-:W-:Y:S01]  /*196650*/  IMAD.WIDE.U32 R16, R31, -0x4eac0001, RZ ;  /* 0xb153ffff1f107825 */ /* 0x000fe200078e00ff */
[----:B------:R-:W-:Y:S02]  /*196660*/  IADD3.X R29, P4, PT, R222, R201, RZ, P4, !PT ;  /* 0x000000c9de1d7210 */ /* 0x000fe4000279e4ff */
[----:B------:R-:W-:Y:S01]  /*196670*/  IADD3.X R45, P2, PT, RZ, R32, RZ, P2, !PT ;  /* 0x00000020ff2d7210 */ /* 0x000fe2000175e4ff */
[----:B------:R-:W-:Y:S01]  /*196680*/  IMAD.WIDE.U32 R34, R214, R27, RZ ;  /* 0x0000001bd6227225 */ /* 0x000fe200078e00ff */
[----:B------:R-:W-:-:S02]  /*196690*/  IADD3.X R37, PT, PT, RZ, RZ, R43, P5, P1 ;  /* 0x000000ffff257210 */ /* 0x000fc40002fe242b */
        /* <DEDUP_REMOVED lines=8> */
[----:B------:R-:W-:Y:S01]  /*196720*/  IMAD.WIDE.U32 R32, R30, -0x4eac0001, R38 ;  /* 0xb153ffff1e207825 */ /* 0x000fe200078e0026 */
[----:B------:R-:W-:-:S03]  /*196730*/  IADD3 R35, P2, PT, R40, R43, RZ ;  /* 0x0000002b28237210 */ /* 0x000fc60007f5e0ff */
        /* <DEDUP_REMOVED lines=8> */
[----:B------:R-:W-:-:S04]  /*1967c0*/  IMAD.WIDE.U32 R32, R31, -0x94f09dc, RZ ;  /* 0xf6b0f6241f207825 */ /* 0x000fc800078e00ff */
[----:B------:R-:W-:Y:S01]  /*1967d0*/  IMAD.WIDE.U32.X R16, R26, R215, R16, P1 ;  /* 0x000000d71a107225 */ /* 0x000fe200008e0410 */
[----:B------:R-:W-:-:S03]  /*1967e0*/  IADD3 R49, P1, PT, R49, R50, RZ ;  /* 0x0000003231317210 */ /* 0x000fc60007f3e0ff */
        /* <DEDUP_REMOVED lines=17> */
[----:B------:R-:W-:Y:S02]  /*196900*/  IADD3.X R43, P0, PT, RZ, R20, RZ, P0, !PT ;  /* 0x00000014ff2b7210 */ /* 0x000fe4000071e4ff */
[----:B------:R-:W-:Y:S01]  /*196910*/  IADD3.X RZ, P2, PT, R25, R37, RZ, P2, !PT ;  /* 0x0000002519ff7210 */ /* 0x000fe2000175e4ff */
[C---:B------:R-:W-:Y:S01]  /*196920*/  IMAD.WIDE.U32 R36, P6, R30.reuse, 0x64774b84, R32 ;  /* 0x64774b841e247825 */ /* 0x040fe200078c0020 */
[----:B------:R-:W-:Y:S02]  /*196930*/  IADD3.X R43, P5, PT, RZ, R43, RZ, P5, !PT ;  /* 0x0000002bff2b7210 */ /* 0x000fe40002fbe4ff */
[----:B------:R-:W-:Y:S01]  /*196940*/  IADD3.X R51, P1, PT, R51, R26, RZ, P1, !PT ;  /* 0x0000001a33337210 */ /* 0x000fe20000f3e4ff */
[----:B------:R-:W-:Y:S01]  /*196950*/  IMAD.X R33, RZ, RZ, RZ, P4 ;  /* 0x000000ffff217224 */ /* 0x000fe200020e06ff */
[----:B------:R-:W-:Y:S01]  /*196960*/  IADD3.X R45, PT, PT, RZ, RZ, R21, P5, P0 ;  /* 0x000000ffff2d7210 */ /* 0x000fe20002fe0415 */
[----:B------:R-:W-:Y:S01]  /*196970*/  IMAD.WIDE.U32 R24, R30, -0x94f09dc, R24 ;  /* 0xf6b0f6241e187825 */ /* 0x000fe200078e0018 */
[----:B------:R-:W-:-:S02]  /*196980*/  IADD3 RZ, P4, PT, R28, R38, RZ ;  /* 0x000000261cff7210 */ /* 0x000fc40007f9e0ff */
        /* <DEDUP_REMOVED lines=16> */
[----:B------:R-:W-:Y:S02]  /*196a90*/  IADD3.X RZ, P6, PT, R21, R55, RZ, P6, !PT ;  /* 0x0000003715ff7210 */ /* 0x000fe400037de4ff */
[----:B------:R-:W-:Y:S01]  /*196aa0*/  IADD3.X R33, PT, PT, RZ, RZ, R33, P3, P2 ;  /* 0x000000ffff217210 */ /* 0x000fe20001fe4421 */
[----:B------:R-:W-:Y:S01]  /*196ab0*/  IMAD.IADD R36, R29, 0x1, R36 ;  /* 0x000000011d247824 */ /* 0x000fe200078e0224 */
[----:B------:R-:W-:Y:S01]  /*196ac0*/  IADD3 R32, P2, PT, R19, R28, RZ ;  /* 0x0000001c13207210 */ /* 0x000fe20007f5e0ff */
[----:B------:R-:W-:-:S03]  /*196ad0*/  IMAD.WIDE.U32.X R24, R31, 0x64774b84, R24, P5 ;  /* 0x64774b841f187825 */ /* 0x000fc600028e0418 */
[----:B------:R-:W-:Y:S01]  /*196ae0*/  IADD3.X R36, P2, PT, R36, R33, RZ, P2, !PT ;  /* 0x0000002124247210 */ /* 0x000fe2000175e4ff */
[----:B------:R-:W-:Y:S01]  /*196af0*/  IMAD.WIDE.U32 R28, R30, 0x434bacd7, RZ ;  /* 0x434bacd71e1c7825 */ /* 0x000fe200078e00ff */
[----:B------:R-:W-:-:S03]  /*196b00*/  IADD3.X R19, P4, PT, RZ, R24, RZ, P4, !PT ;  /* 0x00000018ff137210 */ /* 0x000fc6000279e4ff */
[----:B------:R-:W-:-:S04]  /*196b10*/  IMAD.WIDE.U32 R34, P3, R30, 0x4b1ba7b6, R34 ;  /* 0x4b1ba7b61e227825 */ /* 0x000fc80007860022 */
[----:B------:R-:W-:Y:S01]  /*196b20*/  IMAD.WIDE.U32 R214, R27, R214, R20 ;  /* 0x000000d61bd67225 */ /* 0x000fe200078e0014 */
[----:B------:R-:W-:Y:S02]  /*196b30*/  IADD3 R37, P5, PT, R34, R29, RZ ;  /* 0x0000001d22257210 */ /* 0x000fe40007fbe0ff */
[----:B------:R-:W-:Y:S01]  /*196b40*/  IADD3.X R29, P2, PT, RZ, R19, RZ, P2, !PT ;  /* 0x00000013ff1d7210 */ /* 0x000fe2000175e4ff */
[----:B------:R-:W-:Y:S01]  /*196b50*/  IMAD.IADD R20, R215, 0x1, R18 ;  /* 0x00000001d7147824 */ /* 0x000fe200078e0212 */
[----:B------:R-:W-:Y:S01]  /*196b60*/  IADD3.X R21, P1, PT, RZ, RZ, RZ, P1, !PT ;  /* 0x000000ffff157210 */ /* 0x000fe20000f3e4ff */
[----:B------:R-:W-:Y:S01]  /*196b70*/  IMAD.WIDE.U32 R18, R30, 0x434bacd7, R22 ;  /* 0x434bacd71e127825 */ /* 0x000fe200078e0016 */
[----:B------:R-:W-:Y:S02]  /*196b80*/  IADD3.X R33, PT, PT, RZ, RZ, R25, P2, P4 ;  /* 0x000000ffff217210 */ /* 0x000fe400017e8419 */
[----:B------:R-:W-:Y:S01]  /*196b90*/  IADD3 R214, P2, PT, R43, R214, RZ ;  /* 0x000000d62bd67210 */ /* 0x000fe20007f5e0ff */
[----:B------:R-:W-:-:S03]  /*196ba0*/  IMAD.WIDE.U32 R24, R31, 0x397fe69a, RZ ;  /* 0x397fe69a1f187825 */ /* 0x000fc600078e00ff */
[----:B------:R-:W-:Y:S01]  /*196bb0*/  IADD3.X R215, P2, PT, R20, R45, RZ, P2, !PT ;  /* 0x0000002d14d77210 */ /* 0x000fe2000175e4ff */
[----:B------:R-:W-:Y:S01]  /*196bc0*/  IMAD.X R27, RZ, RZ, RZ, P3 ;  /* 0x000000ffff1b7224 */ /* 0x000fe200018e06ff */
[----:B------:R-:W-:Y:S01]  /*196bd0*/  IADD3 RZ, P3, PT, R22, R28, RZ ;  /* 0x0000001c16ff7210 */ /* 0x000fe20007f7e0ff */
[----:B------:R-:W-:Y:S01]  /*196be0*/  IMAD.MOV.U32 R26, RZ, RZ, R35 ;  /* 0x000000ffff1a7224 */ /* 0x000fe200078e0023 */
[----:B------:R-:W-:Y:S01]  /*196bf0*/  IADD3 R35, P4, PT, R29, R18, RZ ;  /* 0x000000121d237210 */ /* 0x000fe20007f9e0ff */
[----:B------:R-:W-:Y:S01]  /*196c00*/  IMAD.IADD R34, R19, 0x1, R34 ;  /* 0x0000000113227824 */ /* 0x000fe200078e0222 */
[----:B------:R-:W-:Y:S01]  /*196c10*/  IADD3.X RZ, P3, PT, R23, R37, RZ, P3, !PT ;  /* 0x0000002517ff7210 */ /* 0x000fe20001f7e4ff */
[----:B------:R-:W-:Y:S01]  /*196c20*/  IMAD.WIDE.U32.X R18, R31, 0x4b1ba7b6, R26, P5 ;  /* 0x4b1ba7b61f127825 */ /* 0x000fe200028e041a */
[----:B------:R-:W-:Y:S02]  /*196c30*/  IADD3.X R20, P0, PT, RZ, RZ, RZ, P0, !PT ;  /* 0x000000ffff147210 */ /* 0x000fe4000071e4ff */
        /* <DEDUP_REMOVED lines=15> */
[----:B------:R-:W-:Y:S02]  /*196d30*/  IADD3 R20, P4, PT, R20, R21, RZ ;  /* 0x0000001514147210 */ /* 0x000fe40007f9e0ff */
[----:B------:R-:W-:-:S02]  /*196d40*/  IADD3.X R24, P3, PT, R24, R19, RZ, P3, !PT ;  /* 0x0000001318187210 */ /* 0x000fc40001f7e4ff */
[----:B------:R-:W-:Y:S02]  /*196d50*/  IADD3.X R18, P5, PT, RZ, R28, RZ, P5, !PT ;  /* 0x0000001cff127210 */ /* 0x000fe40002fbe4ff */
[----:B------:R-:W-:Y:S02]  /*196d60*/  IADD3.X R19, P6, PT, RZ, R16, RZ, P6, !PT ;  /* 0x00000010ff137210 */ /* 0x000fe400037de4ff */
[----:B------:R-:W-:Y:S01]  /*196d70*/  IADD3.X R16, P3, PT, RZ, R18, RZ, P3, !PT ;  /* 0x00000012ff107210 */ /* 0x000fe20001f7e4ff */
[----:B------:R-:W-:Y:S02]  /*196d80*/  IMAD.X R18, RZ, RZ, RZ, P1 ;  /* 0x000000ffff127224 */ /* 0x000fe400008e06ff */
[----:B------:R-:W-:Y:S01]  /*196d90*/  IMAD.X R17, RZ, RZ, R17, P6 ;  /* 0x000000ffff117224 */ /* 0x000fe200030e0611 */
[----:B------:R-:W-:Y:S02]  /*196da0*/  IADD3.X R26, P2, P1, R16, R20, R19, !PT, P2 ;  /* 0x00000014101a7210 */ /* 0x000fe40007944413 */
[----:B------:R-:W-:-:S02]  /*196db0*/  IADD3.X R28, PT, PT, RZ, RZ, R29, P3, P5 ;  /* 0x000000ffff1c7210 */ /* 0x000fc40001fea41d */
        /* <DEDUP_REMOVED lines=67> */
.L_x_2030:
[----:B------:R-:W-:Y:S05]  /*1971f0*/  BSYNC.RELIABLE B3 ;  /* 0x0000000000037941 */ /* 0x000fea0003800100 */
.L_x_2029:
        /* <DEDUP_REMOVED lines=12> */
.L_x_2031:
[----:B------:R-:W-:Y:S05]  /*1972c0*/  BSYNC.RECONVERGENT B2 ;  /* 0x0000000000027941 */ /* 0x000fea0003800200 */
.L_x_2028:
        /* <DEDUP_REMOVED lines=48> */
.L_x_2033:
[----:B------:R-:W-:Y:S05]  /*1975d0*/  BSYNC.RELIABLE B2 ;  /* 0x0000000000027941 */ /* 0x000fea0003800100 */
.L_x_2032:
        /* <DEDUP_REMOVED lines=13> */
.L_x_1951:
[----:B------:R-:W-:Y:S05]  /*1976b0*/  BSYNC.RELIABLE B1 ;  /* 0x0000000000017941 */ /* 0x000fea0003800100 */
.L_x_1950:
        /* <DEDUP_REMOVED lines=49> */
.L_x_2037:
[----:B------:R-:W-:Y:S05]  /*1979d0*/  BSYNC.RELIABLE B2 ;  /* 0x0000000000027941 */ /* 0x000fea0003800100 */
.L_x_2036:
        /* <DEDUP_REMOVED lines=12> */
.L_x_2035:
[----:B------:R-:W-:Y:S05]  /*197aa0*/  BSYNC.RECONVERGENT B1 ;  /* 0x0000000000017941 */ /* 0x000fea0003800200 */
.L_x_2034:
        /* <DEDUP_REMOVED lines=79> */
.L_x_2040:
[----:B------:R-:W-:Y:S05]  /*197fa0*/  BSYNC.RELIABLE B2 ;  /* 0x0000000000027941 */ /* 0x000fea0003800100 */
.L_x_2039:
        /* <DEDUP_REMOVED lines=13> */
.L_x_2041:
[----:B------:R-:W-:Y:S05]  /*198080*/  BSYNC.RECONVERGENT B1 ;  /* 0x0000000000017941 */ /* 0x000fea0003800200 */
.L_x_2038:
        /* <DEDUP_REMOVED lines=170> */
[C---:B------:R-:W-:Y:S01]  /*198b30*/  IMAD.WIDE.U32 R40, R194.reuse, R194, RZ ;  /* 0x000000c2c2287225 */ /* 0x040fe200078e00ff */
        /* <DEDUP_REMOVED lines=125> */
[----:B------:R-:W-:Y:S02]  /*199310*/  IADD3.X RZ, P2, PT, R51, R37, RZ, P2, !PT ;  /* 0x0000002533ff7210 */ /* 0x000fe4000175e4ff */
[----:B------:R-:W-:Y:S01]  /*199320*/  IADD3.X R51, P1, PT, RZ, RZ, RZ, P1, !PT ;  /* 0x000000ffff337210 */ /* 0x000fe20000f3e4ff */
[----:B------:R-:W-:Y:S01]  /*199330*/  IMAD.X R33, RZ, RZ, RZ, P5 ;  /* 0x000000ffff217224 */ /* 0x000fe200028e06ff */
[----:B------:R-:W-:Y:S01]  /*199340*/  IADD3 RZ, P5, PT, RZ, R34, RZ ;  /* 0x00000022ffff7210 */ /* 0x000fe20007fbe0ff */
[----:B------:R-:W-:-:S02]  /*199350*/  IMAD.MOV.U32 R32, RZ, RZ, R31 ;  /* 0x000000ffff207224 */ /* 0x000fc400078e001f */
        /* <DEDUP_REMOVED lines=28> */
[----:B------:R-:W-:-:S03]  /*199520*/  IMAD.WIDE.U32 R42, R27, 0x434bacd7, RZ ;  /* 0x434bacd71b2a7825 */ /* 0x000fc600078e00ff */
[----:B------:R-:W-:Y:S01]  /*199530*/  IADD3.X R54, PT, PT, RZ, RZ, R29, P6, P3 ;  /* 0x000000ffff367210 */ /* 0x000fe200037e641d */
[----:B------:R-:W-:-:S04]  /*199540*/  IMAD.WIDE.U32 R14, R26, -0xc7aed41, RZ ;  /* 0xf38512bf1a0e7825 */ /* 0x000fc800078e00ff */
[----:B------:R-:W-:Y:S01]  /*199550*/  IMAD.WIDE.U32 R46, P5, R26, 0x64774b84, R46 ;  /* 0x64774b841a2e7825 */ /* 0x000fe200078a002e */
[----:B------:R-:W-:Y:S02]  /*199560*/  IADD3 RZ, P3, PT, R18, R14, RZ ;  /* 0x0000000e12ff7210 */ /* 0x000fe40007f7e0ff */
[----:B------:R-:W-:Y:S01]  /*199570*/  IADD3.X R14, P0, PT, RZ, RZ, RZ, P0, !PT ;  /* 0x000000ffff0e7210 */ /* 0x000fe2000071e4ff */
[----:B------:R-:W-:Y:S01]  /*199580*/  IMAD.WIDE.U32 R16, R26, -0x94f09dc, R16 ;  /* 0xf6b0f6241a107825 */ /* 0x000fe200078e0010 */
[----:B------:R-:W-:-:S03]  /*199590*/  IADD3 R53, P6, PT, R46, R15, RZ ;  /* 0x0000000f2e357210 */ /* 0x000fc60007fde0ff */
[----:B------:R-:W-:Y:S01]  /*1995a0*/  IMAD.MOV.U32 R48, RZ, RZ, R23 ;  /* 0x000000ffff307224 */ /* 0x000fe200078e0017 */
[----:B------:R-:W-:Y:S01]  /*1995b0*/  IADD3.X RZ, P3, PT, R19, R53, RZ, P3, !PT ;  /* 0x0000003513ff7210 */ /* 0x000fe20001f7e4ff */
[----:B------:R-:W-:Y:S02]  /*1995c0*/  IMAD.IADD R29, R17, 0x1, R22 ;  /* 0x00000001111d7824 */ /* 0x000fe400078e0216 */
[----:B------:R-:W-:Y:S02]  /*1995d0*/  IMAD.X R45, RZ, RZ, RZ, P5 ;  /* 0x000000ffff2d7224 */ /* 0x000fe400028e06ff */
[----:B------:R-:W-:-:S04]  /*1995e0*/  IMAD.WIDE.U32 R22, R27, 0x397fe69a, RZ ;  /* 0x397fe69a1b167825 */ /* 0x000fc800078e00ff */
[----:B------:R-:W-:-:S04]  /*1995f0*/  IMAD.WIDE.U32 R40, R26, 0x434bacd7, RZ ;  /* 0x434bacd71a287825 */ /* 0x000fc800078e00ff */
[----:B------:R-:W-:-:S04]  /*199600*/  IMAD.WIDE.U32 R42, P5, R26, 0x4b1ba7b6, R42 ;  /* 0x4b1ba7b61a2a7825 */ /* 0x000fc800078a002a */
[----:B------:R-:W-:Y:S02]  /*199610*/  IMAD.MOV.U32 R44, RZ, RZ, R47 ;  /* 0x000000ffff2c7224 */ /* 0x000fe400078e002f */
[----:B------:R-:W-:Y:S01]  /*199620*/  IMAD.WIDE.U32.X R48, R27, 0x6730d2a0, R48, P4 ;  /* 0x6730d2a01b307825 */ /* 0x000fe200020e0430 */
[----:B------:R-:W-:-:S03]  /*199630*/  IADD3 R28, P4, PT, R31, R16, RZ ;  /* 0x000000101f1c7210 */ /* 0x000fc60007f9e0ff */
[----:B------:R-:W-:Y:S01]  /*199640*/  IMAD.X R17, RZ, RZ, RZ, P5 ;  /* 0x000000ffff117224 */ /* 0x000fe200028e06ff */
[----:B------:R-:W-:Y:S01]  /*199650*/  IADD3 R47, P5, PT, R42, R41, RZ ;  /* 0x000000292a2f7210 */ /* 0x000fe20007fbe0ff */
[----:B------:R-:W-:Y:S01]  /*199660*/  IMAD.WIDE.U32.X R44, R27, 0x64774b84, R44, P6 ;  /* 0x64774b841b2c7825 */ /* 0x000fe200030e042c */
[----:B------:R-:W-:-:S03]  /*199670*/  IADD3.X R29, P4, PT, R29, R54, RZ, P4, !PT ;  /* 0x000000361d1d7210 */ /* 0x000fc6000279e4ff */
[----:B------:R-:W-:-:S04]  /*199680*/  IMAD.WIDE.U32 R22, P6, R26, 0x1a0111ea, R22 ;  /* 0x1a0111ea1a167825 */ /* 0x000fc800078c0016 */
[----:B------:R-:W-:-:S04]  /*199690*/  IMAD.WIDE.U32 R34, R63, R192, RZ ;  /* 0x000000c03f227225 */ /* 0x000fc800078e00ff */
[----:B------:R-:W-:-:S04]  /*1996a0*/  IMAD.WIDE.U32 R36, R26, 0x397fe69a, RZ ;  /* 0x397fe69a1a247825 */ /* 0x000fc800078e00ff */
[----:B------:R-:W-:Y:S02]  /*1996b0*/  IMAD.MOV.U32 R16, RZ, RZ, R43 ;  /* 0x000000ffff107224 */ /* 0x000fe400078e002b */
[----:B------:R-:W-:Y:S01]  /*1996c0*/  IMAD.X R15, RZ, RZ, RZ, P6 ;  /* 0x000000ffff0f7224 */ /* 0x000fe200030e06ff */
[----:B------:R-:W-:Y:S01]  /*1996d0*/  IADD3 R55, P6, PT, R22, R37, RZ ;  /* 0x0000002516377210 */ /* 0x000fe20007fde0ff */
[----:B------:R-:W-:Y:S01]  /*1996e0*/  IMAD.WIDE.U32.X R16, R27, 0x4b1ba7b6, R16, P5 ;  /* 0x4b1ba7b61b107825 */ /* 0x000fe200028e0410 */
[----:B------:R-:W-:Y:S02]  /*1996f0*/  IADD3 R51, P5, PT, R51, R14, RZ ;  /* 0x0000000e33337210 */ /* 0x000fe40007fbe0ff */
[----:B------:R-:W-:Y:S01]  /*199700*/  IADD3.X R37, P2, PT, RZ, R48, RZ, P2, !PT ;  /* 0x00000030ff257210 */ /* 0x000fe2000175e4ff */
[----:B------:R-:W-:Y:S02]  /*199710*/  IMAD.X R43, RZ, RZ, RZ, P0 ;  /* 0x000000ffff2b7224 */ /* 0x000fe400000e06ff */
[----:B------:R-:W-:Y:S01]  /*199720*/  IMAD.WIDE.U32 R30, R198, R192, RZ ;  /* 0x000000c0c61e7225 */ /* 0x000fe200078e00ff */
[----:B------:R-:W-:-:S02]  /*199730*/  IADD3.X R37, P4, PT, RZ, R37, RZ, P4, !PT ;  /* 0x00000025ff257210 */ /* 0x000fc4000279e4ff */
[----:B------:R-:W-:Y:S01]  /*199740*/  IADD3.X R43, PT, PT, R43, RZ, RZ, P5, P1 ;  /* 0x000000ff2b2b7210 */ /* 0x000fe20002fe24ff */
[----:B------:R-:W-:Y:S01]  /*199750*/  IMAD.WIDE.U32 R34, P0, R198, R193, R34 ;  /* 0x000000c1c6227225 */ /* 0x000fe20007800022 */
[----:B------:R-:W-:Y:S02]  /*199760*/  IADD3 RZ, P1, PT, R32, R30, RZ ;  /* 0x0000001e20ff7210 */ /* 0x000fe40007f3e0ff */
[----:B------:R-:W-:Y:S01]  /*199770*/  IADD3 RZ, P5, PT, R24, R40, RZ ;  /* 0x0000002818ff7210 */ /* 0x000fe20007fbe0ff */
[----:B------:R-:W-:Y:S01]  /*199780*/  IMAD.MOV.U32 R14, RZ, RZ, R23 ;  /* 0x000000ffff0e7224 */ /* 0x000fe200078e0017 */
[----:B------:R-:W-:Y:S01]  /*199790*/  IADD3.X R48, PT, PT, RZ, RZ, R49, P4, P2 ;  /* 0x000000ffff307210 */ /* 0x000fe200027e4431 */
[----:B------:R-:W-:Y:S01]  /*1997a0*/  IMAD.WIDE.U32 R18, R26, -0xc7aed41, R18 ;  /* 0xf38512bf1a127825 */ /* 0x000fe200078e0012 */
[----:B------:R-:W-:-:S03]  /*1997b0*/  IADD3.X RZ, P5, PT, R25, R47, RZ, P5, !PT ;  /* 0x0000002f19ff7210 */ /* 0x000fc60002fbe4ff */
[----:B------:R-:W-:Y:S01]  /*1997c0*/  IMAD.WIDE.U32.X R14, R27, 0x1a0111ea, R14, P6 ;  /* 0x1a0111ea1b0e7825 */ /* 0x000fe200030e040e */
[----:B------:R-:W-:Y:S02]  /*1997d0*/  IADD3 R23, P6, PT, R34, R31, RZ ;  /* 0x0000001f22177210 */ /* 0x000fe40007fde0ff */
[----:B------:R-:W-:Y:S01]  /*1997e0*/  IADD3.X R16, P5, PT, RZ, R16, RZ, P5, !PT ;  /* 0x00000010ff107210 */ /* 0x000fe20002fbe4ff */
        /* <DEDUP_REMOVED lines=27> */
[----:B------:R-:W-:Y:S01]  /*1999a0*/  IMAD.WIDE.U32 R30, R193, R192, RZ ;  /* 0x000000c0c11e7225 */ /* 0x000fe200078e00ff */
[----:B------:R-:W-:-:S02]  /*1999b0*/  IADD3.X R25, P3, PT, RZ, R44, RZ, P3, !PT ;  /* 0x0000002cff197210 */ /* 0x000fc40001f7e4ff */
[----:B------:R-:W-:Y:S01]  /*1999c0*/  IADD3 RZ, P2, PT, R20, R36, RZ ;  /* 0x0000002414ff7210 */ /* 0x000fe20007f5e0ff */
[----:B------:R-:W-:Y:S01]  /*1999d0*/  IMAD.WIDE.U32.X R18, R219, R193, R18, P4 ;  /* 0x000000c1db127225 */ /* 0x000fe200020e0412 */
[----:B------:R-:W-:Y:S02]  /*1999e0*/  IADD3.X R25, P6, PT, RZ, R25, RZ, P6, !PT ;  /* 0x00000019ff197210 */ /* 0x000fe400037de4ff */
[----:B------:R-:W-:Y:S01]  /*1999f0*/  IADD3.X R29, P1, PT, R23, R46, RZ, P1, !PT ;  /* 0x0000002e171d7210 */ /* 0x000fe20000f3e4ff */
[C---:B------:R-:W-:Y:S01]  /*199a00*/  IMAD.WIDE.U32 R36, R192.reuse, R192, RZ ;  /* 0x000000c0c0247225 */ /* 0x040fe200078e00ff */
[----:B------:R-:W-:Y:S02]  /*199a10*/  IADD3.X R45, PT, PT, RZ, RZ, R45, P6, P3 ;  /* 0x000000ffff2d7210 */ /* 0x000fe400037e642d */
[----:B------:R-:W-:Y:S01]  /*199a20*/  IADD3.X R23, P6, PT, RZ, R18, RZ, P0, !PT ;  /* 0x00000012ff177210 */ /* 0x000fe200007de4ff */
[----:B------:R-:W-:Y:S01]  /*199a30*/  IMAD.WIDE.U32 R30, P4, R192, R193, R30 ;  /* 0x000000c1c01e7225 */ /* 0x000fe2000788001e */
[----:B------:R-:W-:-:S02]  /*199a40*/  IADD3 RZ, P3, PT, R34, R36, RZ ;  /* 0x0000002422ff7210 */ /* 0x000fc40007f7e0ff */
[----:B------:R-:W-:Y:S01]  /*199a50*/  IADD3.X R23, P1, PT, RZ, R23, RZ, P1, !PT ;  /* 0x00000017ff177210 */ /* 0x000fe20000f3e4ff */
[----:B------:R-:W-:Y:S01]  /*199a60*/  IMAD.X R27, RZ, RZ, RZ, P4 ;  /* 0x000000ffff1b7224 */ /* 0x000fe200020e06ff */
[----:B------:R-:W-:Y:S01]  /*199a70*/  IADD3 R41, P0, PT, R30, R37, RZ ;  /* 0x000000251e297210 */ /* 0x000fe20007f1e0ff */
[----:B------:R-:W-:Y:S01]  /*199a80*/  IMAD.WIDE.U32 R36, R192, R192, R34 ;  /* 0x000000c0c0247225 */ /* 0x000fe200078e0022 */
[----:B------:R-:W-:Y:S02]  /*199a90*/  IADD3 R24, P4, PT, R25, R24, RZ ;  /* 0x0000001819187210 */ /* 0x000fe40007f9e0ff */
[----:B------:R-:W-:Y:S01]  /*199aa0*/  IADD3.X R19, PT, PT, RZ, RZ, R19, P1, P6 ;  /* 0x000000ffff137210 */ /* 0x000fe20000fec413 */
[----:B------:R-:W-:Y:S01]  /*199ab0*/  IMAD.IADD R30, R37, 0x1, R30 ;  /* 0x00000001251e7824 */ /* 0x000fe200078e021e */
[----:B------:R-:W-:Y:S01]  /*199ac0*/  IADD3.X RZ, P2, PT, R21, R55, RZ, P2, !PT ;  /* 0x0000003715ff7210 */ /* 0x000fe2000175e4ff */
[----:B------:R-:W-:Y:S01]  /*199ad0*/  IMAD.WIDE.U32 R20, R26, 0x397fe69a, R20 ;  /* 0x397fe69a1a147825 */ /* 0x000fe200078e0014 */
[----:B------:R-:W-:-:S02]  /*199ae0*/  IADD3.X R25, P6, PT, R42, R45, RZ, P4, !PT ;  /* 0x0000002d2a197210 */ /* 0x000fc400027de4ff */
[----:B------:R-:W-:Y:S01]  /*199af0*/  IADD3 R34, P4, PT, R23, R36, RZ ;  /* 0x0000002417227210 */ /* 0x000fe20007f9e0ff */
[----:B------:R-:W-:Y:S01]  /*199b00*/  IMAD.MOV.U32 R26, RZ, RZ, R31 ;  /* 0x000000ffff1a7224 */ /* 0x000fe200078e001f */
[----:B------:R-:W-:Y:S01]  /*199b10*/  IADD3.X R23, P6, PT, RZ, R16, RZ, P6, !PT ;  /* 0x00000010ff177210 */ /* 0x000fe200037de4ff */
[----:B------:R-:W-:Y:S01]  /*199b20*/  IMAD.IADD R21, R21, 0x1, R22 ;  /* 0x0000000115157824 */ /* 0x000fe200078e0216 */
[----:B------:R-:W-:Y:S01]  /*199b30*/  IADD3.X RZ, P3, PT, R35, R41, RZ, P3, !PT ;  /* 0x0000002923ff7210 */ /* 0x000fe20001f7e4ff */
[----:B------:R-:W-:Y:S01]  /*199b40*/  IMAD.WIDE.U32.X R26, R193, R193, R26, P0 ;  /* 0x000000c1c11a7225 */ /* 0x000fe200000e041a */
[----:B------:R-:W-:Y:S02]  /*199b50*/  IADD3.X R35, P4, PT, R30, R19, RZ, P4, !PT ;  /* 0x000000131e237210 */ /* 0x000fe4000279e4ff */
[----:B------:R-:W-:Y:S01]  /*199b60*/  IADD3 R20, P0, PT, R23, R20, RZ ;  /* 0x0000001417147210 */ /* 0x000fe20007f1e0ff */
[----:B------:R-:W-:Y:S01]  /*199b70*/  IMAD R19, R33, -0x30003, RZ ;  /* 0xfffcfffd21137824 */ /* 0x000fe200078e02ff */
[----:B------:R-:W-:Y:S01]  /*199b80*/  IADD3.X R37, P3, PT, RZ, R26, RZ, P3, !PT ;  /* 0x0000001aff257210 */ /* 0x000fe20001f7e4ff */
[----:B------:R-:W-:Y:S01]  /*199b90*/  IMAD.WIDE.U32 R22, R199, R192, RZ ;  /* 0x000000c0c7167225 */ /* 0x000fe200078e00ff */
[----:B------:R-:W-:-:S02]  /*199ba0*/  IADD3 R52, P1, PT, R52, R51, RZ ;  /* 0x0000003334347210 */ /* 0x000fc40007f3e0ff */
[----:B------:R-:W-:Y:S01]  /*199bb0*/  IADD3.X R26, PT, PT, RZ, RZ, R17, P6, P5 ;  /* 0x000000ffff1a7210 */ /* 0x000fe200037ea411 */
[----:B------:R-:W-:Y:S01]  /*199bc0*/  IMAD.WIDE.U32 R156, R32, -0x30003, RZ ;  /* 0xfffcfffd209c7825 */ /* 0x000fe200078e00ff */
[----:B------:R-:W-:Y:S02]  /*199bd0*/  IADD3.X R37, P4, PT, RZ, R37, RZ, P4, !PT ;  /* 0x00000025ff257210 */ /* 0x000fe4000279e4ff */
[----:B------:R-:W-:Y:S01]  /*199be0*/  IADD3.X R45, P1, PT, R50, R43, RZ, P1, !PT ;  /* 0x0000002b322d7210 */ /* 0x000fe20000f3e4ff */
[----:B------:R-:W-:Y:S01]  /*199bf0*/  IMAD R49, R32, -0x760c0004, R19 ;  /* 0x89f3fffc20317824 */ /* 0x000fe200078e0213 */
        /* <DEDUP_REMOVED lines=9> */
[----:B------:R-:W-:Y:S01]  /*199c90*/  IMAD.WIDE.U32 R18, R156, -0x5555, RZ ;  /* 0xffffaaab9c127825 */ /* 0x000fe200078e00ff */
[----:B------:R-:W-:Y:S02]  /*199ca0*/  IADD3.X R36, PT, PT, RZ, RZ, R15, P0, P6 ;  /* 0x000000ffff247210 */ /* 0x000fe400007ec40f */
[----:B------:R-:W-:Y:S01]  /*199cb0*/  IADD3.X RZ, P2, PT, R25, R47, RZ, P2, !PT ;  /* 0x0000002f19ff7210 */ /* 0x000fe2000175e4ff */
[----:B------:R-:W-:Y:S01]  /*199cc0*/  IMAD.WIDE.U32 R22, R49, -0x5555, RZ ;  /* 0xffffaaab31167825 */ /* 0x000fe200078e00ff */
[----:B------:R-:W-:Y:S02]  /*199cd0*/  IADD3 RZ, P0, PT, R32, R18, RZ ;  /* 0x0000001220ff7210 */ /* 0x000fe40007f1e0ff */
[----:B------:R-:W-:Y:S01]  /*199ce0*/  IADD3.X R220, P1, PT, RZ, RZ, RZ, P1, !PT ;  /* 0x000000ffffdc7210 */ /* 0x000fe20000f3e4ff */
[----:B------:R-:W-:-:S02]  /*199cf0*/  IMAD.X R27, RZ, RZ, RZ, P5 ;  /* 0x000000ffff1b7224 */ /* 0x000fc400028e06ff */
[----:B------:R-:W-:-:S04]  /*199d00*/  IMAD.WIDE.U32 R30, R192, R197, R24 ;  /* 0x000000c5c01e7225 */ /* 0x000fc800078e0018 */
[----:B------:R-:W-:Y:S01]  /*199d10*/  IMAD.MOV.U32 R26, RZ, RZ, R17 ;  /* 0x000000ffff1a7224 */ /* 0x000fe200078e0011 */
[----:B------:R-:W-:Y:S01]  /*199d20*/  IADD3 R18, P5, PT, R37, R30, RZ ;  /* 0x0000001e25127210 */ /* 0x000fe20007fbe0ff */
[----:B------:R-:W-:-:S04]  /*199d30*/  IMAD.WIDE.U32 R22, P3, R156, -0x46010001, R22 ;  /* 0xb9feffff9c167825 */ /* 0x000fc80007860016 */
[----:B------:R-:W-:Y:S01]  /*199d40*/  IMAD.IADD R16, R31, 0x1, R16 ;  /* 0x000000011f107824 */ /* 0x000fe200078e0210 */
[----:B------:R-:W-:Y:S01]  /*199d50*/  IADD3 R51, P6, PT, R22, R19, RZ ;  /* 0x0000001316337210 */ /* 0x000fe20007fde0ff */
[----:B------:R-:W-:-:S03]  /*199d60*/  IMAD.WIDE.U32.X R26, R193, R199, R26, P4 ;  /* 0x000000c7c11a7225 */ /* 0x000fc600020e041a */
[----:B------:R-:W-:Y:S01]  /*199d70*/  IADD3.X R19, P5, PT, R16, R41, RZ, P5, !PT ;  /* 0x0000002910137210 */ /* 0x000fe20002fbe4ff */
[----:B------:R-:W-:Y:S01]  /*199d80*/  IMAD.WIDE.U32 R14, R49, -0x4eac0001, RZ ;  /* 0xb153ffff310e7825 */ /* 0x000fe200078e00ff */
[----:B------:R-:W-:Y:S02]  /*199d90*/  IADD3.X R37, P2, PT, RZ, R26, RZ, P2, !PT ;  /* 0x0000001aff257210 */ /* 0x000fe4000175e4ff */
[----:B------:R-:W-:Y:S01]  /*199da0*/  IADD3.X RZ, P0, PT, R33, R51, RZ, P0, !PT ;  /* 0x0000003321ff7210 */ /* 0x000fe2000071e4ff */
[----:B------:R-:W-:Y:S01]  /*199db0*/  IMAD.WIDE.U32 R24, R156, -0x5555, R32 ;  /* 0xffffaaab9c187825 */ /* 0x000fe200078e0020 */
[----:B------:R-:W-:-:S03]  /*199dc0*/  IADD3.X R37, P5, PT, RZ, R37, RZ, P5, !PT ;  /* 0x00000025ff257210 */ /* 0x000fc60002fbe4ff */
[----:B------:R-:W-:Y:S01]  /*199dd0*/  IMAD.WIDE.U32 R16, R156, -0x4eac0001, RZ ;  /* 0xb153ffff9c107825 */ /* 0x000fe200078e00ff */
[----:B------:R-:W-:-:S03]  /*199de0*/  IADD3.X R41, PT, PT, RZ, RZ, R27, P5, P2 ;  /* 0x000000ffff297210 */ /* 0x000fc60002fe441b */
[----:B------:R-:W-:Y:S01]  /*199df0*/  IMAD.WIDE.U32 R14, P4, R156, 0x1eabfffe, R14 ;  /* 0x1eabfffe9c0e7825 */ /* 0x000fe2000788000e */
[----:B------:R-:W-:-:S03]  /*199e00*/  IADD3 RZ, P2, PT, R28, R16, RZ ;  /* 0x000000101cff7210 */ /* 0x000fc60007f5e0ff */
[----:B------:R-:W-:Y:S01]  /*199e10*/  IMAD.X R31, RZ, RZ, RZ, P3 ;  /* 0x000000ffff1f7224 */ /* 0x000fe200018e06ff */
[----:B------:R-:W-:Y:S01]  /*199e20*/  IADD3 RZ, P3, PT, RZ, R24, RZ ;  /* 0x00000018ffff7210 */ /* 0x000fe20007f7e0ff */
[----:B------:R-:W-:Y:S01]  /*199e30*/  IMAD.IADD R24, R25, 0x1, R22 ;  /* 0x0000000119187824 */ /* 0x000fe200078e0216 */
[----:B------:R-:W-:Y:S01]  /*199e40*/  IADD3 R17, P5, PT, R14, R17, RZ ;  /* 0x000000110e117210 */ /* 0x000fe20007fbe0ff */
[----:B------:R-:W-:Y:S02]  /*199e50*/  IMAD.MOV.U32 R30, RZ, RZ, R23 ;  /* 0x000000ffff1e7224 */ /* 0x000fe400078e0017 */
[----:B------:R-:W-:Y:S01]  /*199e60*/  IMAD.WIDE.U32 R22, R196, R192, RZ ;  /* 0x000000c0c4167225 */ /* 0x000fe200078e00ff */
[----:B------:R-:W-:Y:S02]  /*199e70*/  IADD3.X RZ, P2, PT, R29, R17, RZ, P2, !PT ;  /* 0x000000111dff7210 */ /* 0x000fe4000175e4ff */
[----:B------:R-:W-:Y:S01]  /*199e80*/  IADD3.X RZ, P3, PT, RZ, R24, RZ, P3, !PT ;  /* 0x00000018ffff7210 */ /* 0x000fe20001f7e4ff */
[----:B------:R-:W-:-:S04]  /*199e90*/  IMAD.WIDE.U32.X R30, R49, -0x46010001, R30, P6 ;  /* 0xb9feffff311e7825 */ /* 0x000fc800030e041e */
[----:B------:R-:W-:Y:S02]  /*199ea0*/  IMAD.X R17, RZ, RZ, RZ, P4 ;  /* 0x000000ffff117224 */ /* 0x000fe400020e06ff */
[----:B------:R-:W-:-:S04]  /*199eb0*/  IMAD.WIDE.U32 R22, P4, R193, R137, R22 ;  /* 0x00000089c1167225 */ /* 0x000fc80007880016 */
[----:B------:R-:W-:-:S04]  /*199ec0*/  IMAD.WIDE.U32 R26, R137, R192, RZ ;  /* 0x000000c0891a7225 */ /* 0x000fc800078e00ff */
[----:B------:R-:W-:Y:S01]  /*199ed0*/  IMAD.WIDE.U32 R24, R156, -0x4eac0001, R28 ;  /* 0xb153ffff9c187825 */ /* 0x000fe200078e001c */
[----:B------:R-:W-:Y:S02]  /*199ee0*/  IADD3.X R29, P0, PT, RZ, R30, RZ, P0, !PT ;  /* 0x0000001eff1d7210 */ /* 0x000fe4000071e4ff */
[----:B------:R-:W-:Y:S01]  /*199ef0*/  IADD3 R33, P6, PT, R22, R27, RZ ;  /* 0x0000001b16217210 */ /* 0x000fe20007fde0ff */
[----:B------:R-:W-:Y:S01]  /*199f00*/  IMAD.MOV.U32 R16, RZ, RZ, R15 ;  /* 0x000000ffff107224 */ /* 0x000fe200078e000f */
[----:B------:R-:W-:Y:S01]  /*199f10*/  IADD3.X R29, P3, PT, RZ, R29, RZ, P3, !PT ;  /* 0x0000001dff1d7210 */ /* 0x000fe20001f7e4ff */
[----:B------:R-:W-:Y:S01]  /*199f20*/  IMAD.X R15, RZ, RZ, RZ, P4 ;  /* 0x000000ffff0f7224 */ /* 0x000fe200020e06ff */
[----:B------:R-:W-:Y:S01]  /*199f30*/  IADD3 RZ, P4, PT, R20, R26, RZ ;  /* 0x0000001a14ff7210 */ /* 0x000fe20007f9e0ff */
[----:B------:R-:W-:Y:S01]  /*199f40*/  IMAD.IADD R25, R25, 0x1, R14 ;  /* 0x0000000119197824 */ /* 0x000fe200078e020e */
[----:B------:R-:W-:Y:S01]  /*199f50*/  IADD3.X R30, PT, PT, RZ, RZ, R31, P3, P0 ;  /* 0x000000ffff1e7210 */ /* 0x000fe20001fe041f */
[----:B------:R-:W-:Y:S01]  /*199f60*/  IMAD.WIDE.U32 R26, R192, R137, R20 ;  /* 0x00000089c01a7225 */ /* 0x000fe200078e0014 */
[----:B------:R-:W-:-:S02]  /*199f70*/  IADD3.X RZ, P4, PT, R21, R33, RZ, P4, !PT ;  /* 0x0000002115ff7210 */ /* 0x000fc4000279e4ff */
[----:B------:R-:W-:Y:S01]  /*199f80*/  IADD3 R24, P3, PT, R29, R24, RZ ;  /* 0x000000181d187210 */ /* 0x000fe20007f7e0ff */
[----:B------:R-:W-:Y:S01]  /*199f90*/  IMAD.MOV.U32 R14, RZ, RZ, R23 ;  /* 0x000000ffff0e7224 */ /* 0x000fe200078e0017 */
[----:B------:R-:W-:Y:S01]  /*199fa0*/  IADD3 R26, P0, PT, R37, R26, RZ ;  /* 0x0000001a251a7210 */ /* 0x000fe20007f1e0ff */
[----:B------:R-:W-:Y:S01]  /*199fb0*/  IMAD.IADD R20, R27, 0x1, R22 ;  /* 0x000000011b147824 */ /* 0x000fe200078e0216 */
[----:B------:R-:W-:Y:S01]  /*199fc0*/  IADD3.X R25, P3, PT, R25, R30, RZ, P3, !PT ;  /* 0x0000001e19197210 */ /* 0x000fe20001f7e4ff */
[----:B------:R-:W-:-:S04]  /*199fd0*/  IMAD.WIDE.U32.X R14, R193, R196, R14, P6 ;  /* 0x000000c4c10e7225 */ /* 0x000fc800030e040e */
[C---:B------:R-:W-:Y:S01]  /*199fe0*/  IMAD.WIDE.U32.X R22, R49.reuse, 0x1eabfffe, R16, P5 ;  /* 0x1eabfffe31167825 */ /* 0x040fe200028e0410 */
[----:B------:R-:W-:Y:S02]  /*199ff0*/  IADD3.X R27, P5, PT, R20, R41, RZ, P0, !PT ;  /* 0x00000029141b7210 */ /* 0x000fe400007be4ff */
[----:B------:R-:W-:Y:S01]  /*19a000*/  IADD3.X R29, P4, PT, RZ, R14, RZ, P4, !PT ;  /* 0x0000000eff1d7210 */ /* 0x000fe2000279e4ff */
[----:B------:R-:W-:Y:S01]  /*19a010*/  IMAD.WIDE.U32 R46, R49, -0x94f09dc, RZ ;  /* 0xf6b0f624312e7825 */ /* 0x000fe200078e00ff */
[----:B------:R-:W-:Y:S02]  /*19a020*/  IADD3.X R51, P2, PT, RZ, R22, RZ, P2, !PT ;  /* 0x00000016ff337210 */ /* 0x000fe4000175e4ff */
[----:B------:R-:W-:Y:S01]  /*19a030*/  IADD3.X R29, P5, PT, RZ, R29, RZ, P5, !PT ;  /* 0x0000001dff1d7210 */ /* 0x000fe20002fbe4ff */
[C---:B------:R-:W-:Y:S01]  /*19a040*/  IMAD.WIDE.U32 R16, R156.reuse, -0x94f09dc, RZ ;  /* 0xf6b0f6249c107825 */ /* 0x040fe200078e00ff */
[----:B------:R-:W-:Y:S02]  /*19a050*/  IADD3.X R51, P3, PT, RZ, R51, RZ, P3, !PT ;  /* 0x00000033ff337210 */ /* 0x000fe40001f7e4ff */
[----:B------:R-:W-:Y:S01]  /*19a060*/  IADD3 R14, P0, PT, R43, R52, RZ ;  /* 0x000000342b0e7210 */ /* 0x000fe20007f1e0ff */
[----:B------:R-:W-:Y:S01]  /*19a070*/  IMAD.WIDE.U32 R46, P6, R156, 0x6730d2a0, R46 ;  /* 0x6730d2a09c2e7825 */ /* 0x000fe200078c002e */
[----:B------:R-:W-:-:S02]  /*19a080*/  IADD3.X R31, PT, PT, RZ, RZ, R15, P5, P4 ;  /* 0x000000ffff1f7210 */ /* 0x000fc40002fe840f */
[----:B------:R-:W-:Y:S01]  /*19a090*/  IADD3 RZ, P5, PT, R34, R16, RZ ;  /* 0x0000001022ff7210 */ /* 0x000fe20007fbe0ff */
[----:B------:R-:W-:Y:S01]  /*19a0a0*/  IMAD.WIDE.U32 R20, R195, R192, RZ ;  /* 0x000000c0c3147225 */ /* 0x000fe200078e00ff */
[----:B------:R-:W-:Y:S02]  /*19a0b0*/  IADD3 R33, P4, PT, R46, R17, RZ ;  /* 0x000000112e217210 */ /* 0x000fe40007f9e0ff */
[----:B------:R-:W-:Y:S01]  /*19a0c0*/  IADD3.X R53, PT, PT, RZ, RZ, R23, P3, P2 ;  /* 0x000000ffff357210 */ /* 0x000fe20001fe4417 */
[----:B------:R-:W-:Y:S01]  /*19a0d0*/  IMAD.WIDE.U32 R40, R49, 0x397fe69a, RZ ;  /* 0x397fe69a31287825 */ /* 0x000fe200078e00ff */
[----:B------:R-:W-:Y:S02]  /*19a0e0*/  IADD3.X R15, P0, PT, R36, R45, RZ, P0, !PT ;  /* 0x0000002d240f7210 */ /* 0x000fe4000071e4ff */
[----:B------:R-:W-:Y:S01]  /*19a0f0*/  IADD3.X RZ, P5, PT, R35, R33, RZ, P5, !PT ;  /* 0x0000002123ff7210 */ /* 0x000fe20002fbe4ff */
[----:B------:R-:W-:-:S04]  /*19a100*/  IMAD.WIDE.U32 R16, P2, R193, R109, R20 ;  /* 0x0000006dc1107225 */ /* 0x000fc80007840014 */
        /* <DEDUP_REMOVED lines=8> */
[----:B------:R-:W-:Y:S02]  /*19a190*/  IMAD.IADD R16, R189, 0x1, R16 ;  /* 0x00000001bd107824 */ /* 0x000fe400078e0210 */
[----:B------:R-:W-:Y:S01]  /*19a1a0*/  IMAD.WIDE.U32.X R216, R193, R195, R216, P3 ;  /* 0x000000c3c1d87225 */ /* 0x000fe200018e04d8 */
[----:B------:R-:W-:-:S03]  /*19a1b0*/  IADD3 R188, P3, PT, R29, R188, RZ ;  /* 0x000000bc1dbc7210 */ /* 0x000fc60007f7e0ff */
[----:B------:R-:W-:Y:S01]  /*19a1c0*/  IMAD.X R21, RZ, RZ, RZ, P6 ;  /* 0x000000ffff157224 */ /* 0x000fe200030e06ff */
[----:B------:R-:W-:Y:S01]  /*19a1d0*/  IADD3.X R189, P3, PT, R16, R31, RZ, P3, !PT ;  /* 0x0000001f10bd7210 */ /* 0x000fe20001f7e4ff */
[----:B------:R-:W-:-:S04]  /*19a1e0*/  IMAD.WIDE.U32 R44, P6, R156, 0x64774b84, R44 ;  /* 0x64774b849c2c7825 */ /* 0x000fc800078c002c */
[----:B------:R-:W-:-:S04]  /*19a1f0*/  IMAD.WIDE.U32 R16, R156, -0xc7aed41, RZ ;  /* 0xf38512bf9c107825 */ /* 0x000fc800078e00ff */
[----:B------:R-:W-:-:S04]  /*19a200*/  IMAD.WIDE.U32 R32, R49, 0x434bacd7, RZ ;  /* 0x434bacd731207825 */ /* 0x000fc800078e00ff */
[----:B------:R-:W-:Y:S02]  /*19a210*/  IMAD.X R29, RZ, RZ, RZ, P6 ;  /* 0x000000ffff1d7224 */ /* 0x000fe400030e06ff */
[----:B------:R-:W-:Y:S01]  /*19a220*/  IMAD.MOV.U32 R20, RZ, RZ, R47 ;  /* 0x000000ffff147224 */ /* 0x000fe200078e002f */
[----:B------:R-:W-:Y:S01]  /*19a230*/  IADD3 R47, P6, PT, R44, R17, RZ ;  /* 0x000000112c2f7210 */ /* 0x000fe20007fde0ff */
[----:B------:R-:W-:Y:S02]  /*19a240*/  IMAD.MOV.U32 R28, RZ, RZ, R45 ;  /* 0x000000ffff1c7224 */ /* 0x000fe400078e002d */
[----:B------:R-:W-:-:S04]  /*19a250*/  IMAD.WIDE.U32.X R20, R49, 0x6730d2a0, R20, P4 ;  /* 0x6730d2a031147825 */ /* 0x000fc800020e0414 */
        /* <DEDUP_REMOVED lines=8> */
[----:B------:R-:W-:Y:S01]  /*19a2e0*/  IMAD.X R43, RZ, RZ, RZ, P6 ;  /* 0x000000ffff2b7224 */ /* 0x000fe200030e06ff */
[----:B------:R-:W-:Y:S01]  /*19a2f0*/  IADD3.X R218, P6, PT, RZ, R216, RZ, P2, !PT ;  /* 0x000000d8ffda7210 */ /* 0x000fe200017de4ff */
[----:B------:R-:W-:Y:S02]  /*19a300*/  IMAD.MOV.U32 R214, RZ, RZ, R33 ;  /* 0x000000ffffd67224 */ /* 0x000fe400078e0021 */
[----:B------:R-:W-:Y:S01]  /*19a310*/  IMAD.WIDE.U32 R22, R198, R197, RZ ;  /* 0x000000c5c6167225 */ /* 0x000fe200078e00ff */
[----:B------:R-:W-:-:S03]  /*19a320*/  IADD3.X R218, P3, PT, RZ, R218, RZ, P3, !PT ;  /* 0x000000daffda7210 */ /* 0x000fc60001f7e4ff */
[----:B------:R-:W-:Y:S01]  /*19a330*/  IMAD.WIDE.U32.X R214, R49, 0x4b1ba7b6, R214, P4 ;  /* 0x4b1ba7b631d67825 */ /* 0x000fe200020e04d6 */
[----:B------:R-:W-:Y:S02]  /*19a340*/  IADD3 R31, P4, PT, R40, R31, RZ ;  /* 0x0000001f281f7210 */ /* 0x000fe40007f9e0ff */
[----:B------:R-:W-:Y:S01]  /*19a350*/  IADD3.X R216, PT, PT, RZ, RZ, R217, P3, P6 ;  /* 0x000000ffffd87210 */ /* 0x000fe20001fec4d9 */
[----:B------:R-:W-:Y:S01]  /*19a360*/  IMAD.WIDE.U32 R34, R156, -0x94f09dc, R34 ;  /* 0xf6b0f6249c227825 */ /* 0x000fe200078e0022 */
[----:B------:R-:W-:-:S03]  /*19a370*/  IADD3 RZ, P3, PT, R24, R22, RZ ;  /* 0x0000001618ff7210 */ /* 0x000fc60007f7e0ff */
[----:B------:R-:W-:-:S04]  /*19a380*/  IMAD.WIDE.U32 R36, P2, R198, R199, R36 ;  /* 0x000000c7c6247225 */ /* 0x000fc80007840024 */
[----:B------:R-:W-:Y:S01]  /*19a390*/  IMAD.MOV.U32 R42, RZ, RZ, R41 ;  /* 0x000000ffff2a7224 */ /* 0x000fe200078e0029 */
[----:B------:R-:W-:Y:S01]  /*19a3a0*/  IADD3 R15, P6, PT, R36, R23, RZ ;  /* 0x00000017240f7210 */ /* 0x000fe20007fde0ff */
[----:B------:R-:W-:Y:S01]  /*19a3b0*/  IMAD.X R17, RZ, RZ, RZ, P2 ;  /* 0x000000ffff117224 */ /* 0x000fe200010e06ff */
[----:B------:R-:W-:Y:S01]  /*19a3c0*/  IADD3 RZ, P2, PT, R18, R16, RZ ;  /* 0x0000001012ff7210 */ /* 0x000fe20007f5e0ff */
[----:B------:R-:W-:Y:S01]  /*19a3d0*/  IMAD.WIDE.U32.X R42, R49, 0x1a0111ea, R42, P4 ;  /* 0x1a0111ea312a7825 */ /* 0x000fe200020e042a */
[----:B------:R-:W-:Y:S02]  /*19a3e0*/  IADD3 R22, P4, PT, R51, R34, RZ ;  /* 0x0000002233167210 */ /* 0x000fe40007f9e0ff */
[----:B------:R-:W-:Y:S01]  /*19a3f0*/  IADD3.X RZ, P3, PT, R25, R15, RZ, P3, !PT ;  /* 0x0000000f19ff7210 */ /* 0x000fe20001f7e4ff */
[----:B------:R-:W-:Y:S01]  /*19a400*/  IMAD.IADD R46, R35, 0x1, R46 ;  /* 0x00000001232e7824 */ /* 0x000fe200078e022e */
[----:B------:R-:W-:Y:S01]  /*19a410*/  IADD3.X R15, P5, PT, RZ, R20, RZ, P5, !PT ;  /* 0x00000014ff0f7210 */ /* 0x000fe20002fbe4ff */
[----:B------:R-:W-:Y:S01]  /*19a420*/  IMAD.WIDE.U32 R34, R198, R197, R24 ;  /* 0x000000c5c6227225 */ /* 0x000fe200078e0018 */
[----:B------:R-:W-:-:S02]  /*19a430*/  IADD3.X RZ, P2, PT, R19, R47, RZ, P2, !PT ;  /* 0x0000002f13ff7210 */ /* 0x000fc4000175e4ff */
[----:B------:R-:W-:Y:S01]  /*19a440*/  IADD3.X R23, P4, PT, R46, R53, RZ, P4, !PT ;  /* 0x000000352e177210 */ /* 0x000fe2000279e4ff */
[----:B------:R-:W-:Y:S01]  /*19a450*/  IMAD.MOV.U32 R16, RZ, RZ, R37 ;  /* 0x000000ffff107224 */ /* 0x000fe200078e0025 */
[----:B------:R-:W-:Y:S01]  /*19a460*/  IADD3.X R153, P2, PT, RZ, R28, RZ, P2, !PT ;  /* 0x0000001cff997210 */ /* 0x000fe2000175e4ff */
[----:B------:R-:W-:Y:S01]  /*19a470*/  IMAD.IADD R35, R35, 0x1, R36 ;  /* 0x0000000123237824 */ /* 0x000fe200078e0224 */
[----:B------:R-:W-:Y:S01]  /*19a480*/  IADD3.X R15, P4, PT, RZ, R15, RZ, P4, !PT ;  /* 0x0000000fff0f7210 */ /* 0x000fe2000279e4ff */
[C---:B------:R-:W-:Y:S01]  /*19a490*/  IMAD.WIDE.U32.X R24, R63.reuse, R199, R16, P6 ;  /* 0x000000c73f187225 */ /* 0x040fe200030e0410 */
[----:B------:R-:W-:Y:S02]  /*19a4a0*/  IADD3 RZ, P6, PT, RZ, R34, RZ ;  /* 0x00000022ffff7210 */ /* 0x000fe40007fde0ff */
[----:B------:R-:W-:Y:S01]  /*19a4b0*/  IADD3.X R21, PT, PT, RZ, RZ, R21, P4, P5 ;  /* 0x000000ffff157210 */ /* 0x000fe200027ea415 */
[----:B------:R-:W-:Y:S01]  /*19a4c0*/  IMAD.WIDE.U32 R50, R63, R137, RZ ;  /* 0x000000893f327225 */ /* 0x000fe200078e00ff */
[----:B------:R-:W-:-:S02]  /*19a4d0*/  IADD3.X R33, P3, PT, RZ, R24, RZ, P3, !PT ;  /* 0x00000018ff217210 */ /* 0x000fc40001f7e4ff */
[----:B------:R-:W-:Y:S01]  /*19a4e0*/  IADD3.X RZ, P6, PT, RZ, R35, RZ, P6, !PT ;  /* 0x00000023ffff7210 */ /* 0x000fe200037de4ff */
[----:B------:R-:W-:-:S03]  /*19a4f0*/  IMAD.WIDE.U32 R94, R156, -0xc7aed41, R18 ;  /* 0xf38512bf9c5e7825 */ /* 0x000fc600078e0012 */
[----:B------:R-:W-:Y:S01]  /*19a500*/  IADD3.X R33, P6, PT, RZ, R33, RZ, P6, !PT ;  /* 0x00000021ff217210 */ /* 0x000fe200037de4ff */
[C---:B------:R-:W-:Y:S01]  /*19a510*/  IMAD.WIDE.U32 R50, P5, R198.reuse, R196, R50 ;  /* 0x000000c4c6327225 */ /* 0x040fe200078a0032 */
[----:B------:R-:W-:Y:S02]  /*19a520*/  IADD3 R94, P4, PT, R15, R94, RZ ;  /* 0x0000005e0f5e7210 */ /* 0x000fe40007f9e0ff */
[----:B------:R-:W-:Y:S01]  /*19a530*/  IADD3.X R37, PT, PT, RZ, RZ, R25, P6, P3 ;  /* 0x000000ffff257210 */ /* 0x000fe200037e6419 */
[----:B------:R-:W-:Y:S01]  /*19a540*/  IMAD.WIDE.U32 R48, R198, R137, RZ ;  /* 0x00000089c6307225 */ /* 0x000fe200078e00ff */
[----:B------:R-:W-:-:S03]  /*19a550*/  IADD3 RZ, P3, PT, R26, R14, RZ ;  /* 0x0000000e1aff7210 */ /* 0x000fc60007f7e0ff */
[----:B------:R-:W-:Y:S01]  /*19a560*/  IMAD.IADD R44, R95, 0x1, R44 ;  /* 0x000000015f2c7824 */ /* 0x000fe200078e022c */
[----:B------:R-:W-:Y:S01]  /*19a570*/  IADD3.X RZ, P3, PT, R27, R45, RZ, P3, !PT ;  /* 0x0000002d1bff7210 */ /* 0x000fe20001f7e4ff */
[----:B------:R-:W-:Y:S01]  /*19a580*/  IMAD.X R47, RZ, RZ, RZ, P5 ;  /* 0x000000ffff2f7224 */ /* 0x000fe200028e06ff */
[----:B------:R-:W-:Y:S01]  /*19a590*/  IADD3 R49, P5, PT, R50, R49, RZ ;  /* 0x0000003132317210 */ /* 0x000fe20007fbe0ff */
[----:B------:R-:W-:Y:S01]  /*19a5a0*/  IMAD.WIDE.U32 R16, R63, R109, RZ ;  /* 0x0000006d3f107225 */ /* 0x000fe200078e00ff */
[----:B------:R-:W-:Y:S02]  /*19a5b0*/  IADD3.X R95, P4, PT, R44, R21, RZ, P4, !PT ;  /* 0x000000152c5f7210 */ /* 0x000fe4000279e4ff */
[----:B------:R-:W-:Y:S01]  /*19a5c0*/  IADD3.X R217, P3, PT, RZ, R214, RZ, P3, !PT ;  /* 0x000000d6ffd97210 */ /* 0x000fe20001f7e4ff */
[----:B------:R-:W-:Y:S01]  /*19a5d0*/  IMAD.WIDE.U32 R24, R219, R197, RZ ;  /* 0x000000c5db187225 */ /* 0x000fe200078e00ff */
[----:B------:R-:W-:-:S03]  /*19a5e0*/  IADD3.X R153, P4, PT, RZ, R153, RZ, P4, !PT ;  /* 0x00000099ff997210 */ /* 0x000fc6000279e4ff */
[----:B------:R-:W-:Y:S01]  /*19a5f0*/  IMAD.MOV.U32 R46, RZ, RZ, R51 ;  /* 0x000000ffff2e7224 */ /* 0x000fe200078e0033 */
[----:B------:R-:W-:Y:S01]  /*19a600*/  IADD3.X R29, PT, PT, RZ, RZ, R29, P4, P2 ;  /* 0x000000ffff1d7210 */ /* 0x000fe200027e441d */
[----:B------:R-:W-:-:S04]  /*19a610*/  IMAD.WIDE.U32 R14, P6, R198, R195, R16 ;  /* 0x000000c3c60e7225 */ /* 0x000fc800078c0010 */
[----:B------:R-:W-:-:S04]  /*19a620*/  IMAD.WIDE.U32.X R46, R63, R196, R46, P5 ;  /* 0x000000c43f2e7225 */ /* 0x000fc800028e042e */
[----:B------:R-:W-:-:S04]  /*19a630*/  IMAD.WIDE.U32 R20, R194, R197, RZ ;  /* 0x000000c5c2147225 */ /* 0x000fc800078e00ff */
[----:B------:R-:W-:Y:S01]  /*19a640*/  IMAD.WIDE.U32 R24, P5, R194, R199, R24 ;  /* 0x000000c7c2187225 */ /* 0x000fe200078a0018 */
[----:B------:R-:W-:-:S03]  /*19a650*/  IADD3 RZ, P2, PT, R22, R20, RZ ;  /* 0x0000001416ff7210 */ /* 0x000fc60007f5e0ff */
[----:B------:R-:W-:Y:S01]  /*19a660*/  IMAD.MOV.U32 R18, RZ, RZ, R15 ;  /* 0x000000ffff127224 */ /* 0x000fe200078e000f */
[----:B------:R-:W-:Y:S01]  /*19a670*/  IADD3 R15, P4, PT, R24, R21, RZ ;  /* 0x00000015180f7210 */ /* 0x000fe20007f9e0ff */
[----:B------:R-:W-:Y:S02]  /*19a680*/  IMAD.X R21, RZ, RZ, RZ, P5 ;  /* 0x000000ffff157224 */ /* 0x000fe400028e06ff */
[----:B------:R-:W-:Y:S01]  /*19a690*/  IMAD.WIDE.U32 R100, R194, R197, R22 ;  /* 0x000000c5c2647225 */ /* 0x000fe200078e0016 */
[----:B------:R-:W-:-:S03]  /*19a6a0*/  IADD3.X RZ, P2, PT, R23, R15, RZ, P2, !PT ;  /* 0x0000000f17ff7210 */ /* 0x000fc6000175e4ff */
[----:B------:R-:W-:Y:S02]  /*19a6b0*/  IMAD.MOV.U32 R20, RZ, RZ, R25 ;  /* 0x000000ffff147224 */ /* 0x000fe400078e0019 */
[----:B------:R-:W-:Y:S02]  /*19a6c0*/  IMAD R15, R35, -0x30003, RZ ;  /* 0xfffcfffd230f7824 */ /* 0x000fe400078e02ff */
[----:B------:R-:W-:Y:S02]  /*19a6d0*/  IMAD.IADD R24, R101, 0x1, R24 ;  /* 0x0000000165187824 */ /* 0x000fe400078e0218 */
[----:B------:R-:W-:Y:S01]  /*19a6e0*/  IMAD.WIDE.U32.X R20, R219, R199, R20, P4 ;  /* 0x000000c7db147225 */ /* 0x000fe200020e0414 */
[----:B------:R-:W-:-:S03]  /*19a6f0*/  IADD3 R100, P4, PT, R33, R100, RZ ;  /* 0x0000006421647210 */ /* 0x000fc60007f9e0ff */
[----:B------:R-:W-:Y:S01]  /*19a700*/  IMAD.WIDE.U32 R104, R34, -0x30003, RZ ;  /* 0xfffcfffd22687825 */ /* 0x000fe200078e00ff */
[----:B------:R-:W-:Y:S02]  /*19a710*/  IADD3.X R101, P4, PT, R24, R37, RZ, P4, !PT ;  /* 0x0000002518657210 */ /* 0x000fe4000279e4ff */
[----:B------:R-:W-:Y:S01]  /*19a720*/  IADD3.X R157, P2, PT, RZ, R20, RZ, P2, !PT ;  /* 0x00000014ff9d7210 */ /* 0x000fe2000175e4ff */
[----:B------:R-:W-:Y:S02]  /*19a730*/  IMAD R15, R34, -0x760c0004, R15 ;  /* 0x89f3fffc220f7824 */ /* 0x000fe400078e020f */
[----:B------:R-:W-:Y:S01]  /*19a740*/  IMAD.WIDE.U32 R16, R198, R109, RZ ;  /* 0x0000006dc6107225 */ /* 0x000fe200078e00ff */
[----:B------:R-:W-:-:S03]  /*19a750*/  IADD3.X R157, P4, PT, RZ, R157, RZ, P4, !PT ;  /* 0x0000009dff9d7210 */ /* 0x000fc6000279e4ff */
[----:B------:R-:W-:Y:S01]  /*19a760*/  IMAD.IADD R23, R105, 0x1, R15 ;  /* 0x0000000169177824 */ /* 0x000fe200078e020f */
[----:B------:R-:W-:Y:S01]  /*19a770*/  IADD3.X R41, PT, PT, RZ, RZ, R21, P4, P2 ;  /* 0x000000ffff297210 */ /* 0x000fe200027e4415 */
[----:B------:R-:W-:Y:S01]  /*19a780*/  IMAD.X R19, RZ, RZ, RZ, P6 ;  /* 0x000000ffff137224 */ /* 0x000fe200030e06ff */
[----:B------:R-:W-:Y:S01]  /*19a790*/  IADD3 R17, P6, PT, R14, R17, RZ ;  /* 0x000000110e117210 */ /* 0x000fe20007fde0ff */
[----:B------:R-:W-:-:S04]  /*19a7a0*/  IMAD.WIDE.U32 R26, R156, 0x434bacd7, R26 ;  /* 0x434bacd79c1a7825 */ /* 0x000fc800078e001a */
[----:B------:R-:W-:Y:S01]  /*19a7b0*/  IMAD.WIDE.U32 R70, R23, -0xc7aed41, RZ ;  /* 0xf38512bf17467825 */ /* 0x000fe200078e00ff */
[----:B------:R-:W-:-:S03]  /*19a7c0*/  IADD3 R152, P5, PT, R153, R26, RZ ;  /* 0x0000001a99987210 */ /* 0x000fc60007fbe0ff */
[----:B------:R-:W-:Y:S02]  /*19a7d0*/  IMAD.IADD R32, R27, 0x1, R32 ;  /* 0x000000011b207824 */ /* 0x000fe400078e0220 */
[----:B------:R-:W-:Y:S01]  /*19a7e0*/  IMAD.WIDE.U32.X R18, R63, R195, R18, P6 ;  /* 0x000000c33f127225 */ /* 0x000fe200030e0412 */
[----:B------:R-:W-:Y:S02]  /*19a7f0*/  IADD3 RZ, P6, PT, R188, R30, RZ ;  /* 0x0000001ebcff7210 */ /* 0x000fe40007fde0ff */
[----:B------:R-:W-:Y:S01]  /*19a800*/  IADD3.X R153, P5, PT, R32, R29, RZ, P5, !PT ;  /* 0x0000001d20997210 */ /* 0x000fe20002fbe4ff */
[----:B------:R-:W-:Y:S01]  /*19a810*/  IMAD.WIDE.U32 R62, R23, 0x434bacd7, RZ ;  /* 0x434bacd7173e7825 */ /* 0x000fe200078e00ff */
[----:B------:R-:W-:Y:S02]  /*19a820*/  IADD3.X RZ, P6, PT, R189, R31, RZ, P6, !PT ;  /* 0x0000001fbdff7210 */ /* 0x000fe400037de4ff */
[----:B------:R-:W-:Y:S01]  /*19a830*/  IADD3.X R217, P5, PT, RZ, R217, RZ, P5, !PT ;  /* 0x000000d9ffd97210 */ /* 0x000fe20002fbe4ff */
[----:B------:R-:W-:-:S03]  /*19a840*/  IMAD.WIDE.U32 R70, P4, R104, 0x64774b84, R70 ;  /* 0x64774b8468467825 */ /* 0x000fc60007880046 */
[----:B------:R-:W-:Y:S01]  /*19a850*/  IADD3.X R214, PT, PT, RZ, RZ, R215, P5, P3 ;  /* 0x000000ffffd67210 */ /* 0x000fe20002fe64d7 */
[----:B------:R-:W-:-:S04]  /*19a860*/  IMAD.WIDE.U32 R32, R23, -0x5555, RZ ;  /* 0xffffaaab17207825 */ /* 0x000fc800078e00ff */
[----:B------:R-:W-:-:S04]  /*19a870*/  IMAD.WIDE.U32 R44, R23, -0x4eac0001, RZ ;  /* 0xb153ffff172c7825 */ /* 0x000fc800078e00ff */
[----:B------:R-:W-:-:S04]  /*19a880*/  IMAD.WIDE.U32 R96, R23, -0x94f09dc, RZ ;  /* 0xf6b0f62417607825 */ /* 0x000fc800078e00ff */
[----:B------:R-:W-:-:S04]  /*19a890*/  IMAD.WIDE.U32 R56, R23, 0x397fe69a, RZ ;  /* 0x397fe69a17387825 */ /* 0x000fc800078e00ff */
[----:B------:R-:W-:Y:S02]  /*19a8a0*/  IMAD.X R65, RZ, RZ, RZ, P4 ;  /* 0x000000ffff417224 */ /* 0x000fe400020e06ff */
        /* <DEDUP_REMOVED lines=9> */
[----:B------:R-:W-:Y:S01]  /*19a940*/  IADD3 R215, P3, PT, R32, R21, RZ ;  /* 0x0000001520d77210 */ /* 0x000fe20007f7e0ff */
[----:B------:R-:W-:Y:S01]  /*19a950*/  IMAD.X R53, RZ, RZ, RZ, P4 ;  /* 0x000000ffff357224 */ /* 0x000fe200020e06ff */
[----:B------:R-:W-:Y:S01]  /*19a960*/  IADD3 R105, P4, PT, R44, R69, RZ ;  /* 0x000000452c697210 */ /* 0x000fe20007f9e0ff */
[----:B------:R-:W-:Y:S01]  /*19a970*/  IMAD.X R103, RZ, RZ, RZ, P2 ;  /* 0x000000ffff677224 */ /* 0x000fe200010e06ff */
[----:B------:R-:W-:Y:S01]  /*19a980*/  IADD3 RZ, P2, PT, R34, R20, RZ ;  /* 0x0000001422ff7210 */ /* 0x000fe20007f5e0ff */
        /* <DEDUP_REMOVED lines=12> */
[----:B------:R-:W-:Y:S02]  /*19aa50*/  IMAD.MOV.U32 R72, RZ, RZ, R97 ;  /* 0x000000ffff487224 */ /* 0x000fe400078e0061 */
[----:B------:R-:W-:Y:S02]  /*19aa60*/  IMAD.MOV.U32 R64, RZ, RZ, R71 ;  /* 0x000000ffff407224 */ /* 0x000fe400078e0047 */
[----:B------:R-:W-:Y:S01]  /*19aa70*/  IMAD.WIDE.U32.X R72, R23, 0x6730d2a0, R72, P3 ;  /* 0x6730d2a017487825 */ /* 0x000fe200018e0448 */
[----:B------:R-:W-:-:S03]  /*19aa80*/  IADD3 R61, P3, PT, R62, R61, RZ ;  /* 0x0000003d3e3d7210 */ /* 0x000fc60007f7e0ff */
[----:B------:R-:W-:Y:S01]  /*19aa90*/  IMAD.WIDE.U32.X R64, R23, 0x64774b84, R64, P4 ;  /* 0x64774b8417407825 */ /* 0x000fe200020e0440 */
[----:B------:R-:W-:-:S03]  /*19aaa0*/  IADD3 R55, P4, PT, R56, R55, RZ ;  /* 0x0000003738377210 */ /* 0x000fc60007f9e0ff */
[----:B------:R-:W-:-:S04]  /*19aab0*/  IMAD.WIDE.U32 R20, R219, R137, RZ ;  /* 0x00000089db147225 */ /* 0x000fc800078e00ff */
[----:B------:R-:W-:Y:S02]  /*19aac0*/  IMAD.MOV.U32 R58, RZ, RZ, R63 ;  /* 0x000000ffff3a7224 */ /* 0x000fe400078e003f */
[----:B------:R-:W-:Y:S02]  /*19aad0*/  IMAD.MOV.U32 R52, RZ, RZ, R57 ;  /* 0x000000ffff347224 */ /* 0x000fe400078e0039 */
[----:B------:R-:W-:-:S04]  /*19aae0*/  IMAD.WIDE.U32.X R58, R23, 0x4b1ba7b6, R58, P3 ;  /* 0x4b1ba7b6173a7825 */ /* 0x000fc800018e043a */
[----:B------:R-:W-:-:S04]  /*19aaf0*/  IMAD.WIDE.U32.X R52, R23, 0x1a0111ea, R52, P4 ;  /* 0x1a0111ea17347825 */ /* 0x000fc800020e0434 */
        /* <DEDUP_REMOVED lines=12> */
[----:B------:R-:W-:Y:S01]  /*19abc0*/  IMAD.X R31, RZ, RZ, RZ, P3 ;  /* 0x000000ffff1f7224 */ /* 0x000fe200018e06ff */
[----:B------:R-:W-:Y:S01]  /*19abd0*/  IADD3 RZ, P3, PT, R94, R30, RZ ;  /* 0x0000001e5eff7210 */ /* 0x000fe20007f7e0ff */
[----:B------:R-:W-:Y:S01]  /*19abe0*/  IMAD.WIDE.U32.X R28, R219, R196, R28, P4 ;  /* 0x000000c4db1c7225 */ /* 0x000fe200020e041c */
[----:B------:R-:W-:-:S03]  /*19abf0*/  IADD3 R21, P4, PT, R24, R27, RZ ;  /* 0x0000001b18157210 */ /* 0x000fc60007f9e0ff */
[----:B------:R-:W-:Y:S01]  /*19ac00*/  IMAD.MOV.U32 R30, RZ, RZ, R25 ;  /* 0x000000ffff1e7224 */ /* 0x000fe200078e0019 */
[----:B------:R-:W-:Y:S01]  /*19ac10*/  IADD3.X R25, P0, PT, RZ, RZ, RZ, P0, !PT ;  /* 0x000000ffff197210 */ /* 0x000fe2000071e4ff */
[----:B------:R-:W-:-:S04]  /*19ac20*/  IMAD.WIDE.U32 R190, R192, R197, R94 ;  /* 0x000000c5c0be7225 */ /* 0x000fc800078e005e */
[----:B------:R-:W-:Y:S01]  /*19ac30*/  IMAD.WIDE.U32.X R30, R219, R195, R30, P4 ;  /* 0x000000c3db1e7225 */ /* 0x000fe200020e041e */
[----:B------:R-:W-:-:S03]  /*19ac40*/  IADD3 R25, P4, PT, R25, R220, RZ ;  /* 0x000000dc19197210 */ /* 0x000fc60007f9e0ff */
[----:B------:R-:W-:Y:S02]  /*19ac50*/  IMAD.MOV.U32 R158, RZ, RZ, R155 ;  /* 0x000000ffff9e7224 */ /* 0x000fe400078e009b */
[----:B------:R-:W-:Y:S02]  /*19ac60*/  IMAD.IADD R220, R191, 0x1, R154 ;  /* 0x00000001bfdc7824 */ /* 0x000fe400078e029a */
[----:B------:R-:W-:Y:S01]  /*19ac70*/  IMAD.X R97, RZ, RZ, RZ, P1 ;  /* 0x000000ffff617224 */ /* 0x000fe200008e06ff */
[----:B------:R-:W-:Y:S01]  /*19ac80*/  IADD3.X RZ, P1, PT, R95, R33, RZ, P3, !PT ;  /* 0x000000215fff7210 */ /* 0x000fe20001f3e4ff */
[----:B------:R-:W-:-:S03]  /*19ac90*/  IMAD.WIDE.U32 R154, R199, R197, RZ ;  /* 0x000000c5c79a7225 */ /* 0x000fc600078e00ff */
[----:B------:R-:W-:Y:S01]  /*19aca0*/  IADD3.X R97, PT, PT, R97, RZ, RZ, P4, P0 ;  /* 0x000000ff61617210 */ /* 0x000fe200027e04ff */
[----:B------:R-:W-:Y:S01]  /*19acb0*/  IMAD.WIDE.U32.X R158, R193, R199, R158, P5 ;  /* 0x000000c7c19e7225 */ /* 0x000fe200028e049e */
[----:B------:R-:W-:-:S03]  /*19acc0*/  IADD3 R94, P5, PT, R157, R190, RZ ;  /* 0x000000be9d5e7210 */ /* 0x000fc60007fbe0ff */
[----:B------:R-:W-:Y:S01]  /*19acd0*/  IMAD.WIDE.U32 R188, R156, 0x397fe69a, R188 ;  /* 0x397fe69a9cbc7825 */ /* 0x000fe200078e00bc */
[----:B------:R-:W-:Y:S02]  /*19ace0*/  IADD3.X R95, P3, PT, R220, R41, RZ, P5, !PT ;  /* 0x00000029dc5f7210 */ /* 0x000fe40002f7e4ff */
[----:B------:R-:W-:Y:S01]  /*19acf0*/  IADD3.X R69, P0, PT, RZ, R158, RZ, P1, !PT ;  /* 0x0000009eff457210 */ /* 0x000fe20000f1e4ff */
[C---:B------:R-:W-:Y:S01]  /*19ad00*/  IMAD.WIDE.U32 R154, P4, R197.reuse, R199, R154 ;  /* 0x000000c7c59a7225 */ /* 0x040fe2000788009a */
[----:B------:R-:W-:Y:S02]  /*19ad10*/  IADD3 R25, P1, PT, R218, R25, RZ ;  /* 0x00000019da197210 */ /* 0x000fe40007f3e0ff */
[----:B------:R-:W-:Y:S01]  /*19ad20*/  IADD3.X R69, P3, PT, RZ, R69, RZ, P3, !PT ;  /* 0x00000045ff457210 */ /* 0x000fe20001f7e4ff */
[----:B------:R-:W-:Y:S01]  /*19ad30*/  IMAD.WIDE.U32 R156, R197, R197, RZ ;  /* 0x000000c5c59c7225 */ /* 0x000fe200078e00ff */
[----:B------:R-:W-:Y:S02]  /*19ad40*/  IADD3.X R216, P1, PT, R216, R97, RZ, P1, !PT ;  /* 0x00000061d8d87210 */ /* 0x000fe40000f3e4ff */
[----:B------:R-:W-:Y:S01]  /*19ad50*/  IADD3.X R159, PT, PT, RZ, RZ, R159, P3, P0 ;  /* 0x000000ffff9f7210 */ /* 0x000fe20001fe049f */
[----:B------:R-:W-:Y:S01]  /*19ad60*/  IMAD.X R41, RZ, RZ, RZ, P4 ;  /* 0x000000ffff297224 */ /* 0x000fe200020e06ff */
[----:B------:R-:W-:Y:S01]  /*19ad70*/  IADD3 R33, P5, PT, R154, R157, RZ ;  /* 0x0000009d9a217210 */ /* 0x000fe20007fbe0ff */
[----:B------:R-:W-:Y:S01]  /*19ad80*/  IMAD.IADD R27, R189, 0x1, R40 ;  /* 0x00000001bd1b7824 */ /* 0x000fe200078e0228 */
[----:B------:R-:W-:Y:S01]  /*19ad90*/  IADD3 RZ, P4, PT, R152, R156, RZ ;  /* 0x0000009c98ff7210 */ /* 0x000fe20007f9e0ff */
[----:B------:R-:W-:Y:S01]  /*19ada0*/  IMAD.MOV.U32 R40, RZ, RZ, R155 ;  /* 0x000000ffff287224 */ /* 0x000fe200078e009b */
[----:B------:R-:W-:Y:S01]  /*19adb0*/  IADD3 R188, P3, PT, R217, R188, RZ ;  /* 0x000000bcd9bc7210 */ /* 0x000fe20007f7e0ff */
[----:B------:R-:W-:Y:S01]  /*19adc0*/  IMAD.WIDE.U32 R156, R197, R197, R152 ;  /* 0x000000c5c59c7225 */ /* 0x000fe200078e0098 */
[----:B------:R-:W-:-:S02]  /*19add0*/  IADD3 RZ, P0, PT, R100, R68, RZ ;  /* 0x0000004464ff7210 */ /* 0x000fc40007f1e0ff */
[----:B------:R-:W-:Y:S01]  /*19ade0*/  IADD3.X RZ, P4, PT, R153, R33, RZ, P4, !PT ;  /* 0x0000002199ff7210 */ /* 0x000fe2000279e4ff */
[----:B------:R-:W-:Y:S01]  /*19adf0*/  IMAD.WIDE.U32.X R40, R199, R199, R40, P5 ;  /* 0x000000c7c7287225 */ /* 0x000fe200028e0428 */
[----:B------:R-:W-:Y:S02]  /*19ae00*/  IADD3 R68, P5, PT, R69, R156, RZ ;  /* 0x0000009c45447210 */ /* 0x000fe40007fbe0ff */
[----:B------:R-:W-:Y:S01]  /*19ae10*/  IADD3.X R189, P3, PT, R27, R214, RZ, P3, !PT ;  /* 0x000000d61bbd7210 */ /* 0x000fe20001f7e4ff */
[----:B------:R-:W-:Y:S01]  /*19ae20*/  IMAD.IADD R154, R157, 0x1, R154 ;  /* 0x000000019d9a7824 */ /* 0x000fe200078e029a */
[----:B------:R-:W-:Y:S01]  /*19ae30*/  IADD3.X R214, P6, PT, RZ, R42, RZ, P6, !PT ;  /* 0x0000002affd67210 */ /* 0x000fe200037de4ff */
[----:B------:R-:W-:Y:S01]  /*19ae40*/  IMAD.WIDE.U32 R152, R104, -0x5555, R34 ;  /* 0xffffaaab68987825 */ /* 0x000fe200078e0022 */
[----:B------:R-:W-:Y:S02]  /*19ae50*/  IADD3.X R57, P4, PT, RZ, R40, RZ, P4, !PT ;  /* 0x00000028ff397210 */ /* 0x000fe4000279e4ff */
[----:B------:R-:W-:Y:S01]  /*19ae60*/  IADD3.X R69, P5, PT, R154, R159, RZ, P5, !PT ;  /* 0x0000009f9a457210 */ /* 0x000fe20002fbe4ff */
[----:B------:R-:W-:Y:S01]  /*19ae70*/  IMAD.IADD R40, R153, 0x1, R32 ;  /* 0x0000000199287824 */ /* 0x000fe200078e0220 */
[----:B------:R-:W-:Y:S01]  /*19ae80*/  IADD3.X R214, P3, PT, RZ, R214, RZ, P3, !PT ;  /* 0x000000d6ffd67210 */ /* 0x000fe20001f7e4ff */
[----:B------:R-:W-:Y:S01]  /*19ae90*/  IMAD.WIDE.U32 R190, R196, R197, RZ ;  /* 0x000000c5c4be7225 */ /* 0x000fe200078e00ff */
[----:B------:R-:W-:-:S02]  /*19aea0*/  IADD3.X R57, P5, PT, RZ, R57, RZ, P5, !PT ;  /* 0x00000039ff397210 */ /* 0x000fc40002fbe4ff */
[----:B------:R-:W-:Y:S01]  /*19aeb0*/  IADD3.X R27, PT, PT, RZ, RZ, R43, P3, P6 ;  /* 0x000000ffff1b7210 */ /* 0x000fe20001fec42b */
[----:B------:R-:W-:Y:S01]  /*19aec0*/  IMAD.WIDE.U32 R156, R195, R197, RZ ;  /* 0x000000c5c39c7225 */ /* 0x000fe200078e00ff */
[----:B------:R-:W-:Y:S02]  /*19aed0*/  IADD3.X R63, PT, PT, RZ, RZ, R41, P5, P4 ;  /* 0x000000ffff3f7210 */ /* 0x000fe40002fe8429 */
[----:B------:R-:W-:Y:S01]  /*19aee0*/  IADD3 RZ, P3, PT, RZ, R152, RZ ;  /* 0x00000098ffff7210 */ /* 0x000fe20007f7e0ff */
[----:B------:R-:W-:Y:S01]  /*19aef0*/  IMAD.WIDE.U32 R32, R199, R137, RZ ;  /* 0x00000089c7207225 */ /* 0x000fe200078e00ff */
[----:B------:R-:W-:Y:S02]  /*19af00*/  IADD3.X RZ, P0, PT, R101, R105, RZ, P0, !PT ;  /* 0x0000006965ff7210 */ /* 0x000fe4000071e4ff */
[----:B------:R-:W-:Y:S01]  /*19af10*/  IADD3.X RZ, P3, PT, RZ, R40, RZ, P3, !PT ;  /* 0x00000028ffff7210 */ /* 0x000fe20001f7e4ff */
[----:B------:R-:W-:-:S04]  /*19af20*/  IMAD.WIDE.U32 R190, P6, R199, R137, R190 ;  /* 0x00000089c7be7225 */ /* 0x000fc800078c00be */
        /* <DEDUP_REMOVED lines=8> */
[----:B------:R-:W-:Y:S02]  /*19afb0*/  IMAD.X R159, RZ, RZ, RZ, P6 ;  /* 0x000000ffff9f7224 */ /* 0x000fe400030e06ff */
[----:B------:R-:W-:-:S04]  /*19afc0*/  IMAD.WIDE.U32 R34, R197, R137, RZ ;  /* 0x00000089c5227225 */ /* 0x000fc800078e00ff */
[----:B------:R-:W-:Y:S02]  /*19afd0*/  IMAD.MOV.U32 R158, RZ, RZ, R191 ;  /* 0x000000ffff9e7224 */ /* 0x000fe400078e00bf */
[----:B------:R-:W-:Y:S02]  /*19afe0*/  IMAD.MOV.U32 R152, RZ, RZ, R157 ;  /* 0x000000ffff987224 */ /* 0x000fe400078e009d */
[----:B------:R-:W-:Y:S01]  /*19aff0*/  IMAD.WIDE.U32.X R158, R199, R196, R158, P4 ;  /* 0x000000c4c79e7225 */ /* 0x000fe200020e049e */
[----:B------:R-:W-:-:S03]  /*19b000*/  IADD3 RZ, P4, PT, R94, R36, RZ ;  /* 0x000000245eff7210 */ /* 0x000fc60007f9e0ff */
[----:B------:R-:W-:Y:S01]  /*19b010*/  IMAD.WIDE.U32.X R152, R199, R195, R152, P5 ;  /* 0x000000c3c7987225 */ /* 0x000fe200028e0498 */
[----:B------:R-:W-:Y:S02]  /*19b020*/  IADD3 R35, P5, PT, R32, R35, RZ ;  /* 0x0000002320237210 */ /* 0x000fe40007fbe0ff */
[----:B------:R-:W-:Y:S01]  /*19b030*/  IADD3.X RZ, P4, PT, R95, R15, RZ, P4, !PT ;  /* 0x0000000f5fff7210 */ /* 0x000fe2000279e4ff */
[----:B------:R-:W-:Y:S01]  /*19b040*/  IMAD.WIDE.U32 R40, R199, R109, RZ ;  /* 0x0000006dc7287225 */ /* 0x000fe200078e00ff */
[----:B------:R-:W-:-:S03]  /*19b050*/  IADD3.X R15, P0, PT, RZ, R98, RZ, P0, !PT ;  /* 0x00000062ff0f7210 */ /* 0x000fc6000071e4ff */
[----:B------:R-:W-:Y:S02]  /*19b060*/  IMAD.MOV.U32 R36, RZ, RZ, R33 ;  /* 0x000000ffff247224 */ /* 0x000fe400078e0021 */
[----:B------:R-:W-:-:S04]  /*19b070*/  IMAD.WIDE.U32 R100, R104, -0x4eac0001, R100 ;  /* 0xb153ffff68647825 */ /* 0x000fc800078e0064 */
[----:B------:R-:W-:Y:S01]  /*19b080*/  IMAD.WIDE.U32.X R36, R199, R196, R36, P5 ;  /* 0x000000c4c7247225 */ /* 0x000fe200028e0424 */
[----:B------:R-:W-:-:S03]  /*19b090*/  IADD3 RZ, P5, PT, R188, R42, RZ ;  /* 0x0000002abcff7210 */ /* 0x000fc60007fbe0ff */
[----:B------:R-:W-:Y:S01]  /*19b0a0*/  IMAD.WIDE.U32 R40, P6, R197, R195, R40 ;  /* 0x000000c3c5287225 */ /* 0x000fe200078c0028 */
[----:B------:R-:W-:-:S03]  /*19b0b0*/  IADD3.X RZ, P5, PT, R189, R67, RZ, P5, !PT ;  /* 0x00000043bdff7210 */ /* 0x000fc60002fbe4ff */
[----:B------:R-:W-:-:S04]  /*19b0c0*/  IMAD.WIDE.U32 R42, R197, R109, RZ ;  /* 0x0000006dc52a7225 */ /* 0x000fc800078e00ff */
[----:B------:R-:W-:Y:S01]  /*19b0d0*/  IMAD.IADD R105, R101, 0x1, R44 ;  /* 0x0000000165697824 */ /* 0x000fe200078e022c */
[----:B------:R-:W-:Y:S01]  /*19b0e0*/  IADD3.X R44, P2, PT, RZ, R102, RZ, P2, !PT ;  /* 0x00000066ff2c7210 */ /* 0x000fe2000175e4ff */
[----:B------:R-:W-:Y:S01]  /*19b0f0*/  IMAD.X R45, RZ, RZ, RZ, P6 ;  /* 0x000000ffff2d7224 */ /* 0x000fe200030e06ff */
[----:B------:R-:W-:Y:S01]  /*19b100*/  IADD3 R33, P6, PT, R40, R43, RZ ;  /* 0x0000002b28217210 */ /* 0x000fe20007fde0ff */
[----:B------:R-:W-:Y:S01]  /*19b110*/  IMAD.WIDE.U32 R94, R104, -0x94f09dc, R94 ;  /* 0xf6b0f624685e7825 */ /* 0x000fe200078e005e */
[----:B------:R-:W-:-:S03]  /*19b120*/  IADD3.X R43, P3, PT, RZ, R44, RZ, P3, !PT ;  /* 0x0000002cff2b7210 */ /* 0x000fc60001f7e4ff */
[----:B------:R-:W-:Y:S02]  /*19b130*/  IMAD.MOV.U32 R44, RZ, RZ, R41 ;  /* 0x000000ffff2c7224 */ /* 0x000fe400078e0029 */
[----:B------:R-:W-:Y:S02]  /*19b140*/  IMAD.IADD R96, R95, 0x1, R96 ;  /* 0x000000015f607824 */ /* 0x000fe400078e0260 */
[----:B------:R-:W-:Y:S01]  /*19b150*/  IMAD.WIDE.U32.X R44, R199, R195, R44, P6 ;  /* 0x000000c3c72c7225 */ /* 0x000fe200030e042c */
[----:B------:R-:W-:-:S03]  /*19b160*/  IADD3 R102, P6, PT, R43, R100, RZ ;  /* 0x000000642b667210 */ /* 0x000fc60007fde0ff */
[----:B------:R-:W-:Y:S01]  /*19b170*/  IMAD.WIDE.U32 R100, R197, R137, R188 ;  /* 0x00000089c5647225 */ /* 0x000fe200078e00bc */
[----:B------:R-:W-:Y:S02]  /*19b180*/  IADD3.X R188, PT, PT, RZ, RZ, R103, P3, P2 ;  /* 0x000000ffffbc7210 */ /* 0x000fe40001fe4467 */
[----:B------:R-:W-:Y:S01]  /*19b190*/  IADD3 R214, P3, PT, R214, R25, RZ ;  /* 0x00000019d6d67210 */ /* 0x000fe20007f7e0ff */
[----:B------:R-:W-:Y:S01]  /*19b1a0*/  IMAD.IADD R190, R101, 0x1, R190 ;  /* 0x0000000165be7824 */ /* 0x000fe200078e02be */
[----:B------:R-:W-:Y:S02]  /*19b1b0*/  IADD3 R100, P2, PT, R57, R100, RZ ;  /* 0x0000006439647210 */ /* 0x000fe40007f5e0ff */
[----:B------:R-:W-:Y:S02]  /*19b1c0*/  IADD3.X R25, P5, PT, RZ, R158, RZ, P5, !PT ;  /* 0x0000009eff197210 */ /* 0x000fe40002fbe4ff */
[----:B------:R-:W-:Y:S02]  /*19b1d0*/  IADD3.X R101, P2, PT, R190, R63, RZ, P2, !PT ;  /* 0x0000003fbe657210 */ /* 0x000fe4000175e4ff */
[----:B------:R-:W-:-:S02]  /*19b1e0*/  IADD3.X R215, P3, PT, R27, R216, RZ, P3, !PT ;  /* 0x000000d81bd77210 */ /* 0x000fc40001f7e4ff */
[----:B------:R-:W-:Y:S02]  /*19b1f0*/  IADD3.X R25, P2, PT, RZ, R25, RZ, P2, !PT ;  /* 0x00000019ff197210 */ /* 0x000fe4000175e4ff */
[----:B------:R-:W-:Y:S01]  /*19b200*/  IADD3.X R103, P6, PT, R105, R188, RZ, P6, !PT ;  /* 0x000000bc69677210 */ /* 0x000fe200037de4ff */
[----:B------:R-:W-:Y:S01]  /*19b210*/  IMAD.WIDE.U32 R188, R197, R109, R214 ;  /* 0x0000006dc5bc7225 */ /* 0x000fe200078e00d6 */
[----:B------:R-:W-:Y:S02]  /*19b220*/  IADD3.X R159, PT, PT, RZ, RZ, R159, P2, P5 ;  /* 0x000000ffff9f7210 */ /* 0x000fe400017ea49f */
[----:B------:R-:W-:Y:S01]  /*19b230*/  IADD3 RZ, P2, PT, R214, R154, RZ ;  /* 0x0000009ad6ff7210 */ /* 0x000fe20007f5e0ff */
[----:B------:R-:W-:Y:S01]  /*19b240*/  IMAD.IADD R156, R189, 0x1, R156 ;  /* 0x00000001bd9c7824 */ /* 0x000fe200078e029c */
[----:B------:R-:W-:Y:S02]  /*19b250*/  IADD3.X R95, P6, PT, RZ, R15, RZ, P6, !PT ;  /* 0x0000000fff5f7210 */ /* 0x000fe400037de4ff */
[----:B------:R-:W-:-:S02]  /*19b260*/  IADD3 R188, P5, PT, R25, R188, RZ ;  /* 0x000000bc19bc7210 */ /* 0x000fc40007fbe0ff */
[----:B------:R-:W-:Y:S02]  /*19b270*/  IADD3.X RZ, P2, PT, R215, R71, RZ, P2, !PT ;  /* 0x00000047d7ff7210 */ /* 0x000fe4000175e4ff */
[----:B------:R-:W-:Y:S02]  /*19b280*/  IADD3.X R99, PT, PT, RZ, RZ, R99, P6, P0 ;  /* 0x000000ffff637210 */ /* 0x000fe400037e0463 */
[----:B------:R-:W-:Y:S02]  /*19b290*/  IADD3.X R189, P5, PT, R156, R159, RZ, P5, !PT ;  /* 0x0000009f9cbd7210 */ /* 0x000fe40002fbe4ff */
[----:B------:R-:W-:Y:S02]  /*19b2a0*/  IADD3.X R27, P2, PT, RZ, R152, RZ, P2, !PT ;  /* 0x00000098ff1b7210 */ /* 0x000fe4000175e4ff */
[----:B------:R-:W-:Y:S02]  /*19b2b0*/  IADD3 R94, P0, PT, R95, R94, RZ ;  /* 0x0000005e5f5e7210 */ /* 0x000fe40007f1e0ff */
[----:B------:R-:W-:-:S02]  /*19b2c0*/  IADD3.X R27, P5, PT, RZ, R27, RZ, P5, !PT ;  /* 0x0000001bff1b7210 */ /* 0x000fc40002fbe4ff */
[----:B------:R-:W-:Y:S01]  /*19b2d0*/  IADD3.X R95, P0, PT, R96, R99, RZ, P0, !PT ;  /* 0x00000063605f7210 */ /* 0x000fe2000071e4ff */
[----:B------:R-:W-:Y:S01]  /*19b2e0*/  IMAD.WIDE.U32 R96, R137, R137, RZ ;  /* 0x0000008989607225 */ /* 0x000fe200078e00ff */
[----:B------:R-:W-:Y:S02]  /*19b2f0*/  IADD3.X R15, P4, PT, RZ, R72, RZ, P4, !PT ;  /* 0x00000048ff0f7210 */ /* 0x000fe4000279e4ff */
[----:B------:R-:W-:Y:S01]  /*19b300*/  IADD3 RZ, P6, PT, R68, R66, RZ ;  /* 0x0000004244ff7210 */ /* 0x000fe20007fde0ff */
[----:B------:R-:W-:Y:S01]  /*19b310*/  IMAD.WIDE.U32 R66, R104, -0xc7aed41, R68 ;  /* 0xf38512bf68427825 */ /* 0x000fe200078e0044 */
[----:B------:R-:W-:Y:S02]  /*19b320*/  IADD3.X R152, PT, PT, RZ, RZ, R153, P5, P2 ;  /* 0x000000ffff987210 */ /* 0x000fe40002fe4499 */
[----:B------:R-:W-:Y:S01]  /*19b330*/  IADD3.X R15, P5, PT, RZ, R15, RZ, P0, !PT ;  /* 0x0000000fff0f7210 */ /* 0x000fe200007be4ff */
[----:B------:R-:W-:Y:S01]  /*19b340*/  IMAD.IADD R70, R67, 0x1, R70 ;  /* 0x0000000143467824 */ /* 0x000fe200078e0246 */
[----:B------:R-:W-:Y:S01]  /*19b350*/  IADD3.X RZ, P6, PT, R69, R51, RZ, P6, !PT ;  /* 0x0000003345ff7210 */ /* 0x000fe200037de4ff */
[----:B------:R-:W-:Y:S01]  /*19b360*/  IMAD.WIDE.U32 R68, R198, R137, R102 ;  /* 0x00000089c6447225 */ /* 0x000fe200078e0066 */
[----:B------:R-:W-:-:S02]  /*19b370*/  IADD3 R66, P0, PT, R15, R66, RZ ;  /* 0x000000420f427210 */ /* 0x000fc40007f1e0ff */
[----:B------:R-:W-:Y:S01]  /*19b380*/  IADD3.X R73, PT, PT, RZ, RZ, R73, P5, P4 ;  /* 0x000000ffff497210 */ /* 0x000fe20002fe8449 */
[----:B------:R-:W-:Y:S01]  /*19b390*/  IMAD.IADD R69, R69, 0x1, R50 ;  /* 0x0000000145457824 */ /* 0x000fe200078e0232 */
[----:B------:R-:W-:Y:S01]  /*19b3a0*/  IADD3 RZ, P2, PT, R102, R48, RZ ;  /* 0x0000003066ff7210 */ /* 0x000fe20007f5e0ff */
[----:B------:R-:W-:Y:S01]  /*19b3b0*/  IMAD.WIDE.U32 R50, R104, 0x434bacd7, R100 ;  /* 0x434bacd768327825 */ /* 0x000fe200078e0064 */
[----:B------:R-:W-:Y:S02]  /*19b3c0*/  IADD3.X R67, P0, PT, R70, R73, RZ, P0, !PT ;  /* 0x0000004946437210 */ /* 0x000fe4000071e4ff */
[----:B------:R-:W-:Y:S01]  /*19b3d0*/  IADD3.X R25, P6, PT, RZ, R64, RZ, P6, !PT ;  /* 0x00000040ff197210 */ /* 0x000fe200037de4ff */
[----:B------:R-:W-:Y:S01]  /*19b3e0*/  IMAD.IADD R62, R51, 0x1, R62 ;  /* 0x00000001333e7824 */ /* 0x000fe200078e023e */
[----:B------:R-:W-:Y:S01]  /*19b3f0*/  IADD3.X RZ, P2, PT, R103, R49, RZ, P2, !PT ;  /* 0x0000003167ff7210 */ /* 0x000fe2000175e4ff */
[----:B------:R-:W-:Y:S01]  /*19b400*/  IMAD.WIDE.U32 R48, R104, 0x397fe69a, R188 ;  /* 0x397fe69a68307825 */ /* 0x000fe200078e00bc */
[----:B------:R-:W-:-:S02]  /*19b410*/  IADD3 RZ, P5, PT, RZ, R68, RZ ;  /* 0x00000044ffff7210 */ /* 0x000fc40007fbe0ff */
[----:B------:R-:W-:Y:S01]  /*19b420*/  IADD3.X R25, P0, PT, RZ, R25, RZ, P0, !PT ;  /* 0x00000019ff197210 */ /* 0x000fe2000071e4ff */
[----:B------:R-:W-:Y:S01]  /*19b430*/  IMAD.IADD R56, R49, 0x1, R56 ;  /* 0x0000000131387824 */ /* 0x000fe200078e0238 */
[----:B------:R-:W-:Y:S02]  /*19b440*/  IADD3 RZ, P4, PT, R100, R60, RZ ;  /* 0x0000003c64ff7210 */ /* 0x000fe40007f9e0ff */
[----:B------:R-:W-:Y:S02]  /*19b450*/  IADD3.X R15, P2, PT, RZ, R46, RZ, P2, !PT ;  /* 0x0000002eff0f7210 */ /* 0x000fe4000175e4ff */
[----:B------:R-:W-:Y:S02]  /*19b460*/  IADD3.X RZ, P5, PT, RZ, R69, RZ, P5, !PT ;  /* 0x00000045ffff7210 */ /* 0x000fe40002fbe4ff */
[----:B------:R-:W-:Y:S02]  /*19b470*/  IADD3.X R65, PT, PT, RZ, RZ, R65, P0, P6 ;  /* 0x000000ffff417210 */ /* 0x000fe400007ec441 */
[----:B------:R-:W-:Y:S01]  /*19b480*/  IADD3.X RZ, P4, PT, R101, R61, RZ, P4, !PT ;  /* 0x0000003d65ff7210 */ /* 0x000fe2000279e4ff */
[----:B------:R-:W-:Y:S01]  /*19b490*/  IMAD.WIDE.U32 R60, R192, R137, R66 ;  /* 0x00000089c03c7225 */ /* 0x000fe200078e0042 */
[----:B------:R-:W-:-:S02]  /*19b4a0*/  IADD3 R50, P6, PT, R25, R50, RZ ;  /* 0x0000003219327210 */ /* 0x000fc40007fde0ff */
[----:B------:R-:W-:Y:S02]  /*19b4b0*/  IADD3.X R15, P5, PT, RZ, R15, RZ, P5, !PT ;  /* 0x0000000fff0f7210 */ /* 0x000fe40002fbe4ff */
[----:B------:R-:W-:Y:S02]  /*19b4c0*/  IADD3 RZ, P0, PT, R94, R22, RZ ;  /* 0x000000165eff7210 */ /* 0x000fe40007f1e0ff */
[----:B------:R-:W-:Y:S02]  /*19b4d0*/  IADD3.X R51, P6, PT, R62, R65, RZ, P6, !PT ;  /* 0x000000413e337210 */ /* 0x000fe400037de4ff */
[----:B------:R-:W-:Y:S02]  /*19b4e0*/  IADD3.X R22, P4, PT, RZ, R58, RZ, P4, !PT ;  /* 0x0000003aff167210 */ /* 0x000fe4000279e4ff */
[----:B------:R-:W-:Y:S01]  /*19b4f0*/  IADD3.X R25, PT, PT, RZ, RZ, R47, P5, P2 ;  /* 0x000000ffff197210 */ /* 0x000fe20002fe442f */
[----:B------:R-:W-:Y:S01]  /*19b500*/  IMAD.WIDE.U32 R46, R194, R137, R94 ;  /* 0x00000089c22e7225 */ /* 0x000fe200078e005e */
[----:B------:R-:W-:-:S02]  /*19b510*/  IADD3 RZ, P2, PT, R188, R54, RZ ;  /* 0x00000036bcff7210 */ /* 0x000fc40007f5e0ff */
[----:B------:R-:W-:Y:S01]  /*19b520*/  IADD3.X RZ, P0, PT, R95, R23, RZ, P0, !PT ;  /* 0x000000175fff7210 */ /* 0x000fe2000071e4ff */
[----:B------:R-:W-:Y:S01]  /*19b530*/  IMAD.IADD R20, R47, 0x1, R20 ;  /* 0x000000012f147824 */ /* 0x000fe200078e0214 */
[----:B------:R-:W-:Y:S02]  /*19b540*/  IADD3.X R23, P5, PT, RZ, R22, RZ, P6, !PT ;  /* 0x00000016ff177210 */ /* 0x000fe400037be4ff */
[----:B------:R-:W-:Y:S01]  /*19b550*/  IADD3.X RZ, P6, PT, R189, R55, RZ, P2, !PT ;  /* 0x00000037bdff7210 */ /* 0x000fe200017de4ff */
[----:B------:R-:W-:Y:S01]  /*19b560*/  IMAD.WIDE.U32 R54, R193, R137, RZ ;  /* 0x00000089c1367225 */ /* 0x000fe200078e00ff */
[----:B------:R-:W-:Y:S02]  /*19b570*/  IADD3.X R59, PT, PT, RZ, RZ, R59, P5, P4 ;  /* 0x000000ffff3b7210 */ /* 0x000fe40002fe843b */
[----:B------:R-:W-:Y:S01]  /*19b580*/  IADD3 R48, P2, PT, R23, R48, RZ ;  /* 0x0000003017307210 */ /* 0x000fe20007f5e0ff */
[----:B------:R-:W-:Y:S01]  /*19b590*/  IMAD R23, R69, -0x30003, RZ ;  /* 0xfffcfffd45177824 */ /* 0x000fe200078e02ff */
[----:B------:R-:W-:Y:S01]  /*19b5a0*/  IADD3 R22, P5, PT, R15, R46, RZ ;  /* 0x0000002e0f167210 */ /* 0x000fe20007fbe0ff */
[----:B------:R-:W-:Y:S01]  /*19b5b0*/  IMAD.WIDE.U32 R46, R68, -0x30003, RZ ;  /* 0xfffcfffd442e7825 */ /* 0x000fe200078e00ff */
[----:B------:R-:W-:-:S02]  /*19b5c0*/  IADD3.X R49, P2, PT, R56, R59, RZ, P2, !PT ;  /* 0x0000003b38317210 */ /* 0x000fc4000175e4ff */
[----:B------:R-:W-:Y:S01]  /*19b5d0*/  IADD3.X R15, P4, PT, RZ, R52, RZ, P6, !PT ;  /* 0x00000034ff0f7210 */ /* 0x000fe2000379e4ff */
[----:B------:R-:W-:Y:S01]  /*19b5e0*/  IMAD R41, R68, -0x760c0004, R23 ;  /* 0x89f3fffc44297824 */ /* 0x000fe200078e0217 */
[----:B------:R-:W-:Y:S01]  /*19b5f0*/  IADD3.X R23, P5, PT, R20, R25, RZ, P5, !PT ;  /* 0x0000001914177210 */ /* 0x000fe20002fbe4ff */
[----:B------:R-:W-:Y:S01]  /*19b600*/  IMAD.WIDE.U32 R54, P6, R192, R196, R54 ;  /* 0x000000c4c0367225 */ /* 0x000fe200078c0036 */
[----:B------:R-:W-:-:S03]  /*19b610*/  IADD3.X R15, P2, PT, RZ, R15, RZ, P2, !PT ;  /* 0x0000000fff0f7210 */ /* 0x000fc6000175e4ff */
[----:B------:R-:W-:Y:S01]  /*19b620*/  IMAD.IADD R25, R47, 0x1, R41 ;  /* 0x000000012f197824 */ /* 0x000fe200078e0229 */
[----:B------:R-:W-:Y:S01]  /*19b630*/  IADD3.X R20, PT, PT, RZ, RZ, R53, P2, P4 ;  /* 0x000000ffff147210 */ /* 0x000fe200017e8435 */
[----:B------:R-:W-:Y:S01]  /*19b640*/  IMAD.WIDE.U32 R56, R192, R137, RZ ;  /* 0x00000089c0387225 */ /* 0x000fe200078e00ff */
        /* <DEDUP_REMOVED lines=9> */
[----:B------:R-:W-:Y:S01]  /*19b6e0*/  IMAD.WIDE.U32 R52, P5, R46, -0x46010001, R52 ;  /* 0xb9feffff2e347825 */ /* 0x000fe200078a0034 */
[----:B------:R-:W-:-:S03]  /*19b6f0*/  IADD3 RZ, P0, PT, R68, R56, RZ ;  /* 0x0000003844ff7210 */ /* 0x000fc60007f1e0ff */
[----:B------:R-:W-:Y:S01]  /*19b700*/  IMAD.MOV.U32 R58, RZ, RZ, R55 ;  /* 0x000000ffff3a7224 */ /* 0x000fe200078e0037 */
[----:B------:R-:W-:Y:S01]  /*19b710*/  IADD3 R47, P6, PT, R52, R57, RZ ;  /* 0x00000039342f7210 */ /* 0x000fe20007fde0ff */
[----:B------:R-:W-:Y:S02]  /*19b720*/  IMAD.IADD R29, R61, 0x1, R54 ;  /* 0x000000013d1d7824 */ /* 0x000fe400078e0236 */
[----:B------:R-:W-:Y:S01]  /*19b730*/  IMAD.X R55, RZ, RZ, RZ, P5 ;  /* 0x000000ffff377224 */ /* 0x000fe200028e06ff */
[----:B------:R-:W-:Y:S01]  /*19b740*/  IADD3 R28, P5, PT, R41, R60, RZ ;  /* 0x0000003c291c7210 */ /* 0x000fe20007fbe0ff */
[----:B------:R-:W-:Y:S01]  /*19b750*/  IMAD.WIDE.U32.X R58, R193, R196, R58, P4 ;  /* 0x000000c4c13a7225 */ /* 0x000fe200020e043a */
[----:B------:R-:W-:Y:S02]  /*19b760*/  IADD3.X RZ, P0, PT, R69, R47, RZ, P0, !PT ;  /* 0x0000002f45ff7210 */ /* 0x000fe4000071e4ff */
[----:B------:R-:W-:Y:S01]  /*19b770*/  IADD3.X R29, P5, PT, R29, R62, RZ, P5, !PT ;  /* 0x0000003e1d1d7210 */ /* 0x000fe20002fbe4ff */
[----:B------:R-:W-:Y:S01]  /*19b780*/  IMAD.WIDE.U32 R56, R46, -0x5555, R68 ;  /* 0xffffaaab2e387825 */ /* 0x000fe200078e0044 */
[----:B------:R-:W-:-:S02]  /*19b790*/  IADD3.X R43, P2, PT, RZ, R58, RZ, P2, !PT ;  /* 0x0000003aff2b7210 */ /* 0x000fc4000175e4ff */
[----:B------:R-:W-:Y:S01]  /*19b7a0*/  IADD3.X R41, P3, PT, RZ, RZ, RZ, P3, !PT ;  /* 0x000000ffff297210 */ /* 0x000fe20001f7e4ff */
[----:B------:R-:W-:Y:S01]  /*19b7b0*/  IMAD.MOV.U32 R54, RZ, RZ, R53 ;  /* 0x000000ffff367224 */ /* 0x000fe200078e0035 */
[----:B------:R-:W-:Y:S01]  /*19b7c0*/  IADD3 RZ, P4, PT, RZ, R56, RZ ;  /* 0x00000038ffff7210 */ /* 0x000fe20007f9e0ff */
[----:B------:R-:W-:Y:S01]  /*19b7d0*/  IMAD.IADD R52, R57, 0x1, R52 ;  /* 0x0000000139347824 */ /* 0x000fe200078e0234 */
[----:B------:R-:W-:Y:S01]  /*19b7e0*/  IADD3.X R56, P1, PT, RZ, RZ, RZ, P1, !PT ;  /* 0x000000ffff387210 */ /* 0x000fe20000f3e4ff */
[----:B------:R-:W-:Y:S01]  /*19b7f0*/  IMAD.WIDE.U32.X R54, R25, -0x46010001, R54, P6 ;  /* 0xb9feffff19367825 */ /* 0x000fe200030e0436 */
[----:B------:R-:W-:Y:S02]  /*19b800*/  IADD3.X R43, P6, PT, RZ, R43, RZ, P5, !PT ;  /* 0x0000002bff2b7210 */ /* 0x000fe40002fde4ff */
[----:B------:R-:W-:Y:S01]  /*19b810*/  IADD3.X RZ, P4, PT, RZ, R52, RZ, P4, !PT ;  /* 0x00000034ffff7210 */ /* 0x000fe2000279e4ff */
[----:B------:R-:W-:Y:S01]  /*19b820*/  IMAD.WIDE.U32 R52, R197, R137, R50 ;  /* 0x00000089c5347225 */ /* 0x000fe200078e0032 */
[----:B------:R-:W-:-:S02]  /*19b830*/  IADD3.X R153, P0, PT, RZ, R54, RZ, P0, !PT ;  /* 0x00000036ff997210 */ /* 0x000fc4000071e4ff */
[----:B------:R-:W-:Y:S01]  /*19b840*/  IADD3.X R58, PT, PT, RZ, RZ, R59, P6, P2 ;  /* 0x000000ffff3a7210 */ /* 0x000fe200037e443b */
[----:B------:R-:W-:Y:S01]  /*19b850*/  IMAD.WIDE.U32 R62, R196, R137, RZ ;  /* 0x00000089c43e7225 */ /* 0x000fe200078e00ff */
[----:B------:R-:W-:Y:S02]  /*19b860*/  IADD3 R54, P5, PT, R41, R56, RZ ;  /* 0x0000003829367210 */ /* 0x000fe40007fbe0ff */
[----:B------:R-:W-:Y:S01]  /*19b870*/  IADD3.X R153, P2, PT, RZ, R153, RZ, P4, !PT ;  /* 0x00000099ff997210 */ /* 0x000fe2000275e4ff */
[----:B------:R-:W-:Y:S01]  /*19b880*/  IMAD.IADD R41, R53, 0x1, R32 ;  /* 0x0000000135297824 */ /* 0x000fe200078e0220 */
[----:B------:R-:W-:Y:S01]  /*19b890*/  IADD3 RZ, P4, PT, R50, R34, RZ ;  /* 0x0000002232ff7210 */ /* 0x000fe20007f9e0ff */
[----:B------:R-:W-:Y:S01]  /*19b8a0*/  IMAD.X R69, RZ, RZ, RZ, P1 ;  /* 0x000000ffff457224 */ /* 0x000fe200008e06ff */
[----:B------:R-:W-:Y:S01]  /*19b8b0*/  IADD3 R34, P6, PT, R43, R52, RZ ;  /* 0x000000342b227210 */ /* 0x000fe20007fde0ff */
[----:B------:R-:W-:Y:S01]  /*19b8c0*/  IMAD.WIDE.U32 R52, R196, R109, RZ ;  /* 0x0000006dc4347225 */ /* 0x000fe200078e00ff */
[----:B------:R-:W-:-:S02]  /*19b8d0*/  IADD3.X R43, PT, PT, RZ, RZ, R55, P2, P0 ;  /* 0x000000ffff2b7210 */ /* 0x000fc400017e0437 */
[----:B------:R-:W-:Y:S01]  /*19b8e0*/  IADD3.X RZ, P4, PT, R51, R35, RZ, P4, !PT ;  /* 0x0000002333ff7210 */ /* 0x000fe2000279e4ff */
[-C--:B------:R-:W-:Y:S01]  /*19b8f0*/  IMAD.WIDE.U32 R56, R109, R137.reuse, RZ ;  /* 0x000000896d387225 */ /* 0x080fe200078e00ff */
[----:B------:R-:W-:Y:S02]  /*19b900*/  IADD3.X R35, P0, PT, R41, R58, RZ, P6, !PT ;  /* 0x0000003a29237210 */ /* 0x000fe4000371e4ff */
[----:B------:R-:W-:Y:S01]  /*19b910*/  IADD3.X R69, PT, PT, R69, RZ, RZ, P5, P3 ;  /* 0x000000ff45457210 */ /* 0x000fe20002fe64ff */
[----:B------:R-:W-:Y:S01]  /*19b920*/  IMAD.WIDE.U32 R58, R195, R137, RZ ;  /* 0x00000089c33a7225 */ /* 0x000fe200078e00ff */
[----:B------:R-:W-:-:S03]  /*19b930*/  IADD3 R32, P2, PT, R27, R54, RZ ;  /* 0x000000361b207210 */ /* 0x000fc60007f5e0ff */
[----:B------:R-:W-:-:S04]  /*19b940*/  IMAD.WIDE.U32 R62, P1, R137, R196, R62 ;  /* 0x000000c4893e7225 */ /* 0x000fc8000782003e */
[----:B------:R-:W-:Y:S01]  /*19b950*/  IMAD.WIDE.U32 R58, P5, R196, R109, R58 ;  /* 0x0000006dc43a7225 */ /* 0x000fe200078a003a */
[----:B------:R-:W-:-:S03]  /*19b960*/  IADD3 R47, P6, PT, R62, R97, RZ ;  /* 0x000000613e2f7210 */ /* 0x000fc60007fde0ff */
[----:B------:R-:W-:-:S04]  /*19b970*/  IMAD.WIDE.U32 R72, R25, -0x4eac0001, RZ ;  /* 0xb153ffff19487825 */ /* 0x000fc800078e00ff */
[----:B------:R-:W-:-:S04]  /*19b980*/  IMAD.WIDE.U32 R52, P3, R137, R195, R52 ;  /* 0x000000c389347225 */ /* 0x000fc80007860034 */
[----:B------:R-:W-:-:S04]  /*19b990*/  IMAD.WIDE.U32 R50, R137, R109, RZ ;  /* 0x0000006d89327225 */ /* 0x000fc800078e00ff */
[----:B------:R-:W-:Y:S01]  /*19b9a0*/  IMAD.X R61, RZ, RZ, RZ, P1 ;  /* 0x000000ffff3d7224 */ /* 0x000fe200008e06ff */
[----:B------:R-:W-:Y:S01]  /*19b9b0*/  IADD3 R27, P1, PT, R58, R57, RZ ;  /* 0x000000393a1b7210 */ /* 0x000fe20007f3e0ff */
[----:B------:R-:W-:Y:S01]  /*19b9c0*/  IMAD.X R65, RZ, RZ, RZ, P3 ;  /* 0x000000ffff417224 */ /* 0x000fe200018e06ff */
[----:B------:R-:W-:Y:S01]  /*19b9d0*/  IADD3.X R57, P2, PT, R152, R69, RZ, P2, !PT ;  /* 0x0000004598397210 */ /* 0x000fe2000175e4ff */
[----:B------:R-:W-:Y:S01]  /*19b9e0*/  IMAD.X R55, RZ, RZ, RZ, P5 ;  /* 0x000000ffff377224 */ /* 0x000fe200028e06ff */
[----:B------:R-:W-:Y:S01]  /*19b9f0*/  IADD3 R41, P5, PT, R52, R51, RZ ;  /* 0x0000003334297210 */ /* 0x000fe20007fbe0ff */
[----:B------:R-:W-:Y:S01]  /*19ba00*/  IMAD.MOV.U32 R60, RZ, RZ, R63 ;  /* 0x000000ffff3c7224 */ /* 0x000fe200078e003f */
[----:B------:R-:W-:Y:S01]  /*19ba10*/  IADD3.X R51, P4, PT, RZ, R36, RZ, P4, !PT ;  /* 0x00000024ff337210 */ /* 0x000fe2000279e4ff */
[----:B------:R-:W-:-:S03]  /*19ba20*/  IMAD.WIDE.U32 R66, R46, -0x4eac0001, RZ ;  /* 0xb153ffff2e427825 */ /* 0x000fc600078e00ff */
[----:B------:R-:W-:Y:S01]  /*19ba30*/  IADD3.X R51, P0, PT, RZ, R51, RZ, P0, !PT ;  /* 0x00000033ff337210 */ /* 0x000fe2000071e4ff */
[----:B------:R-:W-:-:S04]  /*19ba40*/  IMAD.WIDE.U32 R72, P3, R46, 0x1eabfffe, R72 ;  /* 0x1eabfffe2e487825 */ /* 0x000fc80007860048 */
[----:B------:R-:W-:Y:S02]  /*19ba50*/  IMAD.MOV.U32 R54, RZ, RZ, R59 ;  /* 0x000000ffff367224 */ /* 0x000fe400078e003b */
[----:B------:R-:W-:Y:S01]  /*19ba60*/  IMAD.WIDE.U32.X R60, R196, R196, R60, P6 ;  /* 0x000000c4c43c7225 */ /* 0x000fe200030e043c */
[----:B------:R-:W-:-:S03]  /*19ba70*/  IADD3 R67, P6, PT, R72, R67, RZ ;  /* 0x0000004348437210 */ /* 0x000fc60007fde0ff */
[----:B------:R-:W-:Y:S01]  /*19ba80*/  IMAD.WIDE.U32.X R54, R196, R195, R54, P1 ;  /* 0x000000c3c4367225 */ /* 0x000fe200008e0436 */
[----:B------:R-:W-:-:S03]  /*19ba90*/  IADD3 RZ, P1, PT, R22, R66, RZ ;  /* 0x0000004216ff7210 */ /* 0x000fc60007f3e0ff */
[----:B------:R-:W-:Y:S01]  /*19baa0*/  IMAD.MOV.U32 R64, RZ, RZ, R53 ;  /* 0x000000ffff407224 */ /* 0x000fe200078e0035 */
[----:B------:R-:W-:Y:S01]  /*19bab0*/  IADD3.X RZ, P1, PT, R23, R67, RZ, P1, !PT ;  /* 0x0000004317ff7210 */ /* 0x000fe20000f3e4ff */
[----:B------:R-:W-:Y:S01]  /*19bac0*/  IMAD.WIDE.U32 R68, R25, -0x94f09dc, RZ ;  /* 0xf6b0f62419447825 */ /* 0x000fe200078e00ff */
[----:B------:R-:W-:-:S03]  /*19bad0*/  IADD3.X R53, PT, PT, RZ, RZ, R37, P0, P4 ;  /* 0x000000ffff357210 */ /* 0x000fc600007e8425 */
[----:B------:R-:W-:-:S04]  /*19bae0*/  IMAD.WIDE.U32 R66, R25, -0xc7aed41, RZ ;  /* 0xf38512bf19427825 */ /* 0x000fc800078e00ff */
[----:B------:R-:W-:-:S04]  /*19baf0*/  IMAD.WIDE.U32 R36, R25, 0x434bacd7, RZ ;  /* 0x434bacd719247825 */ /* 0x000fc800078e00ff */
[----:B------:R-:W-:-:S04]  /*19bb00*/  IMAD.WIDE.U32.X R64, R196, R195, R64, P5 ;  /* 0x000000c3c4407225 */ /* 0x000fc800028e0440 */
[----:B------:R-:W-:-:S04]  /*19bb10*/  IMAD.WIDE.U32 R94, R25, 0x397fe69a, RZ ;  /* 0x397fe69a195e7825 */ /* 0x000fc800078e00ff */
[----:B------:R-:W-:-:S04]  /*19bb20*/  IMAD.WIDE.U32 R68, P5, R46, 0x6730d2a0, R68 ;  /* 0x6730d2a02e447825 */ /* 0x000fc800078a0044 */
[----:B------:R-:W-:-:S04]  /*19bb30*/  IMAD.WIDE.U32 R66, P0, R46, 0x64774b84, R66 ;  /* 0x64774b842e427825 */ /* 0x000fc80007800042 */
[----:B------:R-:W-:-:S04]  /*19bb40*/  IMAD.WIDE.U32 R102, R46, -0xc7aed41, RZ ;  /* 0xf38512bf2e667825 */ /* 0x000fc800078e00ff */
[----:B------:R-:W-:-:S04]  /*19bb50*/  IMAD.WIDE.U32 R98, R46, -0x94f09dc, RZ ;  /* 0xf6b0f6242e627825 */ /* 0x000fc800078e00ff */
[----:B------:R-:W-:-:S04]  /*19bb60*/  IMAD.WIDE.U32 R36, P4, R46, 0x4b1ba7b6, R36 ;  /* 0x4b1ba7b62e247825 */ /* 0x000fc80007880024 */
[----:B------:R-:W-:-:S04]  /*19bb70*/  IMAD.WIDE.U32 R22, R46, -0x4eac0001, R22 ;  /* 0xb153ffff2e167825 */ /* 0x000fc800078e0016 */
[----:B------:R-:W-:Y:S01]  /*19bb80*/  IMAD.X R105, RZ, RZ, RZ, P5 ;  /* 0x000000ffff697224 */ /* 0x000fe200028e06ff */
[----:B------:R-:W-:Y:S01]  /*19bb90*/  IADD3 R103, P5, PT, R66, R103, RZ ;  /* 0x0000006742677210 */ /* 0x000fe20007fbe0ff */
[----:B------:R-:W-:Y:S01]  /*19bba0*/  IMAD.X R71, RZ, RZ, RZ, P3 ;  /* 0x000000ffff477224 */ /* 0x000fe200018e06ff */
[----:B------:R-:W-:Y:S01]  /*19bbb0*/  IADD3 R59, P3, PT, R68, R99, RZ ;  /* 0x00000063443b7210 */ /* 0x000fe20007f7e0ff */
[----:B------:R-:W-:Y:S01]  /*19bbc0*/  IMAD.X R101, RZ, RZ, RZ, P0 ;  /* 0x000000ffff657224 */ /* 0x000fe200000e06ff */
[----:B------:R-:W-:Y:S01]  /*19bbd0*/  IADD3 RZ, P0, PT, R28, R98, RZ ;  /* 0x000000621cff7210 */ /* 0x000fe20007f1e0ff */
[----:B------:R-:W-:Y:S02]  /*19bbe0*/  IMAD.X R97, RZ, RZ, RZ, P4 ;  /* 0x000000ffff617224 */ /* 0x000fe400020e06ff */
[----:B------:R-:W-:Y:S01]  /*19bbf0*/  IMAD.IADD R154, R23, 0x1, R72 ;  /* 0x00000001179a7824 */ /* 0x000fe200078e0248 */
[----:B------:R-:W-:Y:S01]  /*19bc00*/  IADD3.X RZ, P0, PT, R29, R59, RZ, P0, !PT ;  /* 0x0000003b1dff7210 */ /* 0x000fe2000071e4ff */
[----:B------:R-:W-:-:S02]  /*19bc10*/  IMAD.MOV.U32 R70, RZ, RZ, R73 ;  /* 0x000000ffff467224 */ /* 0x000fc400078e0049 */
[----:B------:R-:W-:-:S04]  /*19bc20*/  IMAD.WIDE.U32 R94, P4, R46, 0x1a0111ea, R94 ;  /* 0x1a0111ea2e5e7825 */ /* 0x000fc8000788005e */
[----:B------:R-:W-:-:S04]  /*19bc30*/  IMAD.WIDE.U32 R72, R46, 0x397fe69a, RZ ;  /* 0x397fe69a2e487825 */ /* 0x000fc800078e00ff */
[----:B------:R-:W-:Y:S02]  /*19bc40*/  IMAD.MOV.U32 R100, RZ, RZ, R67 ;  /* 0x000000ffff647224 */ /* 0x000fe400078e0043 */
[----:B------:R-:W-:-:S04]  /*19bc50*/  IMAD.WIDE.U32 R98, R46, 0x434bacd7, RZ ;  /* 0x434bacd72e627825 */ /* 0x000fc800078e00ff */
[----:B------:R-:W-:Y:S02]  /*19bc60*/  IMAD.MOV.U32 R104, RZ, RZ, R69 ;  /* 0x000000ffff687224 */ /* 0x000fe400078e0045 */
[----:B------:R-:W-:Y:S01]  /*19bc70*/  IMAD.WIDE.U32.X R70, R25, 0x1eabfffe, R70, P6 ;  /* 0x1eabfffe19467825 */ /* 0x000fe200030e0446 */
[----:B------:R-:W-:-:S03]  /*19bc80*/  IADD3 R59, P6, PT, R94, R73, RZ ;  /* 0x000000495e3b7210 */ /* 0x000fc60007fde0ff */
[----:B------:R-:W-:Y:S01]  /*19bc90*/  IMAD.WIDE.U32.X R100, R25, 0x64774b84, R100, P5 ;  /* 0x64774b8419647825 */ /* 0x000fe200028e0464 */
[----:B------:R-:W-:-:S03]  /*19bca0*/  IADD3 R152, P5, PT, R153, R22, RZ ;  /* 0x0000001699987210 */ /* 0x000fc60007fbe0ff */
[----:B------:R-:W-:Y:S01]  /*19bcb0*/  IMAD.X R23, RZ, RZ, RZ, P4 ;  /* 0x000000ffff177224 */ /* 0x000fe200020e06ff */
[----:B------:R-:W-:Y:S01]  /*19bcc0*/  IADD3 RZ, P4, PT, R48, R96, RZ ;  /* 0x0000006030ff7210 */ /* 0x000fe20007f9e0ff */
[----:B------:R-:W-:Y:S01]  /*19bcd0*/  IMAD.WIDE.U32.X R104, R25, 0x6730d2a0, R104, P3 ;  /* 0x6730d2a019687825 */ /* 0x000fe200018e0468 */
[----:B------:R-:W-:Y:S02]  /*19bce0*/  IADD3 R69, P3, PT, R36, R99, RZ ;  /* 0x0000006324457210 */ /* 0x000fe40007f7e0ff */
[----:B------:R-:W-:Y:S01]  /*19bcf0*/  IADD3.X RZ, P4, PT, R49, R47, RZ, P4, !PT ;  /* 0x0000002f31ff7210 */ /* 0x000fe2000279e4ff */
[----:B------:R-:W-:Y:S02]  /*19bd00*/  IMAD.MOV.U32 R22, RZ, RZ, R95 ;  /* 0x000000ffff167224 */ /* 0x000fe400078e005f */
[----:B------:R-:W-:Y:S02]  /*19bd10*/  IMAD.MOV.U32 R96, RZ, RZ, R37 ;  /* 0x000000ffff607224 */ /* 0x000fe400078e0025 */
[----:B------:R-:W-:Y:S01]  /*19bd20*/  IMAD.WIDE.U32.X R22, R25, 0x1a0111ea, R22, P6 ;  /* 0x1a0111ea19167825 */ /* 0x000fe200030e0416 */
[----:B------:R-:W-:-:S03]  /*19bd30*/  IADD3.X R153, P6, PT, R154, R43, RZ, P5, !PT ;  /* 0x0000002b9a997210 */ /* 0x000fc60002fde4ff */
[----:B------:R-:W-:Y:S01]  /*19bd40*/  IMAD.WIDE.U32.X R96, R25, 0x4b1ba7b6, R96, P3 ;  /* 0x4b1ba7b619607825 */ /* 0x000fe200018e0460 */
[----:B------:R-:W-:Y:S02]  /*19bd50*/  IADD3.X R25, P5, PT, RZ, R70, RZ, P1, !PT ;  /* 0x00000046ff197210 */ /* 0x000fe40000fbe4ff */
[----:B------:R-:W-:Y:S01]  /*19bd60*/  IADD3 R70, P1, PT, R15, R32, RZ ;  /* 0x000000200f467210 */ /* 0x000fe20007f3e0ff */
[----:B------:R-:W-:Y:S01]  /*19bd70*/  IMAD.WIDE.U32 R48, R137, R137, R48 ;  /* 0x0000008989307225 */ /* 0x000fe200078e0030 */
[----:B------:R-:W-:Y:S02]  /*19bd80*/  IADD3.X R25, P6, PT, RZ, R25, RZ, P6, !PT ;  /* 0x00000019ff197210 */ /* 0x000fe400037de4ff */
[----:B------:R-:W-:Y:S01]  /*19bd90*/  IADD3 RZ, P3, PT, R34, R102, RZ ;  /* 0x0000006622ff7210 */ /* 0x000fe20007f7e0ff */
[----:B------:R-:W-:Y:S01]  /*19bda0*/  IMAD.WIDE.U32 R28, R46, -0x94f09dc, R28 ;  /* 0xf6b0f6242e1c7825 */ /* 0x000fe200078e001c */
[----:B------:R-:W-:Y:S02]  /*19bdb0*/  IADD3.X R15, PT, PT, RZ, RZ, R71, P6, P5 ;  /* 0x000000ffff0f7210 */ /* 0x000fe400037ea447 */
[----:B------:R-:W-:Y:S01]  /*19bdc0*/  IADD3 R48, P5, PT, R51, R48, RZ ;  /* 0x0000003033307210 */ /* 0x000fe20007fbe0ff */
[----:B------:R-:W-:Y:S01]  /*19bdd0*/  IMAD.IADD R62, R49, 0x1, R62 ;  /* 0x00000001313e7824 */ /* 0x000fe200078e023e */
[----:B------:R-:W-:Y:S01]  /*19bde0*/  IADD3 R28, P6, PT, R25, R28, RZ ;  /* 0x0000001c191c7210 */ /* 0x000fe20007fde0ff */
[----:B------:R-:W-:Y:S01]  /*19bdf0*/  IMAD.IADD R68, R29, 0x1, R68 ;  /* 0x000000011d447824 */ /* 0x000fe200078e0244 */
[----:B------:R-:W-:Y:S01]  /*19be00*/  IADD3.X R71, P1, PT, R20, R57, RZ, P1, !PT ;  /* 0x0000003914477210 */ /* 0x000fe20000f3e4ff */
[----:B------:R-:W-:Y:S01]  /*19be10*/  IMAD.WIDE.U32 R198, R198, R109, R152 ;  /* 0x0000006dc6c67225 */ /* 0x000fe200078e0098 */
[----:B------:R-:W-:-:S02]  /*19be20*/  IADD3.X R49, P5, PT, R62, R53, RZ, P5, !PT ;  /* 0x000000353e317210 */ /* 0x000fc40002fbe4ff */
[----:B------:R-:W-:Y:S01]  /*19be30*/  IADD3.X R29, P6, PT, R68, R15, RZ, P6, !PT ;  /* 0x0000000f441d7210 */ /* 0x000fe200037de4ff */
[----:B------:R-:W-:Y:S01]  /*19be40*/  IMAD.WIDE.U32 R62, R46, -0xc7aed41, R34 ;  /* 0xf38512bf2e3e7825 */ /* 0x000fe200078e0022 */
[----:B------:R-:W-:Y:S02]  /*19be50*/  IADD3.X R57, P4, PT, RZ, R60, RZ, P4, !PT ;  /* 0x0000003cff397210 */ /* 0x000fe4000279e4ff */
[----:B------:R-:W-:Y:S01]  /*19be60*/  IADD3.X R15, P0, PT, RZ, R104, RZ, P0, !PT ;  /* 0x00000068ff0f7210 */ /* 0x000fe2000071e4ff */
[----:B------:R-:W-:Y:S01]  /*19be70*/  IMAD.IADD R66, R63, 0x1, R66 ;  /* 0x000000013f427824 */ /* 0x000fe200078e0242 */
[----:B------:R-:W-:Y:S01]  /*19be80*/  IADD3.X R57, P5, PT, RZ, R57, RZ, P5, !PT ;  /* 0x00000039ff397210 */ /* 0x000fe20002fbe4ff */
[----:B------:R-:W-:Y:S01]  /*19be90*/  IMAD.IADD R199, R199, 0x1, R14 ;  /* 0x00000001c7c77824 */ /* 0x000fe200078e020e */
[----:B------:R-:W-:Y:S02]  /*19bea0*/  IADD3.X R63, P6, PT, RZ, R15, RZ, P6, !PT ;  /* 0x0000000fff3f7210 */ /* 0x000fe400037de4ff */
[----:B------:R-:W-:-:S02]  /*19beb0*/  IADD3.X R61, PT, PT, RZ, RZ, R61, P5, P4 ;  /* 0x000000ffff3d7210 */ /* 0x000fc40002fe843d */
[----:B------:R-:W-:Y:S01]  /*19bec0*/  IADD3.X RZ, P3, PT, R35, R103, RZ, P3, !PT ;  /* 0x0000006723ff7210 */ /* 0x000fe20001f7e4ff */
[----:B------:R-:W-:Y:S01]  /*19bed0*/  IMAD.WIDE.U32 R34, R137, R109, R70 ;  /* 0x0000006d89227225 */ /* 0x000fe200078e0046 */
[----:B------:R-:W-:Y:S02]  /*19bee0*/  IADD3 R62, P4, PT, R63, R62, RZ ;  /* 0x0000003e3f3e7210 */ /* 0x000fe40007f9e0ff */
[----:B------:R-:W-:Y:S01]  /*19bef0*/  IADD3.X R105, PT, PT, RZ, RZ, R105, P6, P0 ;  /* 0x000000ffff697210 */ /* 0x000fe200037e0469 */
[----:B------:R-:W-:Y:S01]  /*19bf00*/  IMAD.IADD R58, R35, 0x1, R58 ;  /* 0x00000001233a7824 */ /* 0x000fe200078e023a */
[----:B------:R-:W-:Y:S02]  /*19bf10*/  IADD3.X R15, P6, PT, RZ, R100, RZ, P3, !PT ;  /* 0x00000064ff0f7210 */ /* 0x000fe40001fde4ff */
[----:B------:R-:W-:Y:S02]  /*19bf20*/  IADD3.X R63, P4, PT, R66, R105, RZ, P4, !PT ;  /* 0x00000069423f7210 */ /* 0x000fe4000279e4ff */
[----:B------:R-:W-:-:S02]  /*19bf30*/  IADD3 RZ, P5, PT, R70, R56, RZ ;  /* 0x0000003846ff7210 */ /* 0x000fc40007fbe0ff */
[----:B------:R-:W-:Y:S01]  /*19bf40*/  IADD3 R56, P0, PT, R57, R34, RZ ;  /* 0x0000002239387210 */ /* 0x000fe20007f1e0ff */
[----:B------:R-:W-:Y:S01]  /*19bf50*/  IMAD.WIDE.U32 R34, R46, 0x434bacd7, R48 ;  /* 0x434bacd72e227825 */ /* 0x000fe200078e0030 */
[----:B------:R-:W-:Y:S02]  /*19bf60*/  IADD3.X R15, P4, PT, RZ, R15, RZ, P4, !PT ;  /* 0x0000000fff0f7210 */ /* 0x000fe4000279e4ff */
[----:B------:R-:W-:Y:S01]  /*19bf70*/  IADD3 RZ, P3, PT, R48, R98, RZ ;  /* 0x0000006230ff7210 */ /* 0x000fe20007f7e0ff */
[----:B------:R-:W-:Y:S01]  /*19bf80*/  IMAD.IADD R36, R35, 0x1, R36 ;  /* 0x0000000123247824 */ /* 0x000fe200078e0224 */
[----:B------:R-:W-:Y:S01]  /*19bf90*/  IADD3.X RZ, P5, PT, R71, R27, RZ, P5, !PT ;  /* 0x0000001b47ff7210 */ /* 0x000fe20002fbe4ff */
[----:B------:R-:W-:Y:S01]  /*19bfa0*/  IMAD R27, R199, -0x30003, RZ ;  /* 0xfffcfffdc71b7824 */ /* 0x000fe200078e02ff */
[----:B------:R-:W-:Y:S02]  /*19bfb0*/  IADD3.X R101, PT, PT, RZ, RZ, R101, P4, P6 ;  /* 0x000000ffff657210 */ /* 0x000fe400027ec465 */
[----:B------:R-:W-:-:S02]  /*19bfc0*/  IADD3 R34, P4, PT, R15, R34, RZ ;  /* 0x000000220f227210 */ /* 0x000fc40007f9e0ff */
[----:B------:R-:W-:Y:S01]  /*19bfd0*/  IADD3.X RZ, P6, PT, R49, R69, RZ, P3, !PT ;  /* 0x0000004531ff7210 */ /* 0x000fe20001fde4ff */
[----:B------:R-:W-:Y:S01]  /*19bfe0*/  IMAD R49, R198, -0x760c0004, R27 ;  /* 0x89f3fffcc6317824 */ /* 0x000fe200078e021b */
[----:B------:R-:W-:Y:S02]  /*19bff0*/  IADD3.X R57, P0, PT, R58, R61, RZ, P0, !PT ;  /* 0x0000003d3a397210 */ /* 0x000fe4000071e4ff */
[----:B------:R-:W-:Y:S02]  /*19c000*/  IADD3.X R32, P5, PT, RZ, R54, RZ, P5, !PT ;  /* 0x00000036ff207210 */ /* 0x000fe40002fbe4ff */
[----:B------:R-:W-:Y:S01]  /*19c010*/  IADD3.X R35, P4, PT, R36, R101, RZ, P4, !PT ;  /* 0x0000006524237210 */ /* 0x000fe2000279e4ff */
[----:B------:R-:W-:Y:S01]  /*19c020*/  IMAD.WIDE.U32 R46, R46, 0x397fe69a, R56 ;  /* 0x397fe69a2e2e7825 */ /* 0x000fe200078e0038 */
[----:B------:R-:W-:Y:S02]  /*19c030*/  IADD3.X R15, P6, PT, RZ, R96, RZ, P6, !PT ;  /* 0x00000060ff0f7210 */ /* 0x000fe400037de4ff */
[----:B------:R-:W-:Y:S01]  /*19c040*/  IADD3.X R32, P0, PT, RZ, R32, RZ, P0, !PT ;  /* 0x00000020ff207210 */ /* 0x000fe2000071e4ff */
[----:B------:R-:W-:Y:S01]  /*19c050*/  IMAD.IADD R94, R47, 0x1, R94 ;  /* 0x000000012f5e7824 */ /* 0x000fe200078e025e */
[----:B------:R-:W-:-:S02]  /*19c060*/  IADD3 RZ, P3, PT, R56, R72, RZ ;  /* 0x0000004838ff7210 */ /* 0x000fc40007f7e0ff */
[----:B------:R-:W-:Y:S02]  /*19c070*/  IADD3.X R15, P4, PT, RZ, R15, RZ, P4, !PT ;  /* 0x0000000fff0f7210 */ /* 0x000fe4000279e4ff */
[----:B------:R-:W-:Y:S02]  /*19c080*/  IADD3.X R54, PT, PT, RZ, RZ, R55, P0, P5 ;  /* 0x000000ffff367210 */ /* 0x000fe400007ea437 */
[----:B------:R-:W-:Y:S02]  /*19c090*/  IADD3.X RZ, P3, PT, R57, R59, RZ, P3, !PT ;  /* 0x0000003b39ff7210 */ /* 0x000fe40001f7e4ff */
[----:B------:R-:W-:Y:S01]  /*19c0a0*/  IADD3 R46, P5, PT, R15, R46, RZ ;  /* 0x0000002e0f2e7210 */ /* 0x000fe20007fbe0ff */
[----:B------:R-:W-:Y:S01]  /*19c0b0*/  IMAD.WIDE.U32 R14, R193, R109, RZ ;  /* 0x0000006dc10e7225 */ /* 0x000fe200078e00ff */
[----:B------:R-:W-:Y:S02]  /*19c0c0*/  IADD3.X R97, PT, PT, RZ, RZ, R97, P4, P6 ;  /* 0x000000ffff617210 */ /* 0x000fe400027ec461 */
[----:B------:R-:W-:-:S02]  /*19c0d0*/  IADD3.X R43, P3, PT, RZ, R22, RZ, P3, !PT ;  /* 0x00000016ff2b7210 */ /* 0x000fc40001f7e4ff */
[----:B------:R-:W-:Y:S02]  /*19c0e0*/  IADD3.X R47, P5, PT, R94, R97, RZ, P5, !PT ;  /* 0x000000615e2f7210 */ /* 0x000fe40002fbe4ff */
[----:B------:R-:W-:Y:S02]  /*19c0f0*/  IADD3 RZ, P0, PT, R152, R16, RZ ;  /* 0x0000001098ff7210 */ /* 0x000fe40007f1e0ff */
[----:B------:R-:W-:Y:S02]  /*19c100*/  IADD3.X R43, P5, PT, RZ, R43, RZ, P5, !PT ;  /* 0x0000002bff2b7210 */ /* 0x000fe40002fbe4ff */
[----:B------:R-:W-:Y:S02]  /*19c110*/  IADD3.X RZ, P0, PT, R153, R17, RZ, P0, !PT ;  /* 0x0000001199ff7210 */ /* 0x000fe4000071e4ff */
[----:B------:R-:W-:Y:S02]  /*19c120*/  IADD3 RZ, P6, PT, RZ, R198, RZ ;  /* 0x000000c6ffff7210 */ /* 0x000fe40007fde0ff */
[----:B------:R-:W-:-:S02]  /*19c130*/  IADD3.X R36, PT, PT, RZ, RZ, R23, P5, P3 ;  /* 0x000000ffff247210 */ /* 0x000fc40002fe6417 */
[----:B------:R-:W-:Y:S02]  /*19c140*/  IADD3 RZ, P4, PT, R28, R26, RZ ;  /* 0x0000001a1cff7210 */ /* 0x000fe40007f9e0ff */
[----:B------:R-:W-:Y:S02]  /*19c150*/  IADD3.X R16, P2, PT, RZ, RZ, RZ, P2, !PT ;  /* 0x000000ffff107210 */ /* 0x000fe4000175e4ff */
[----:B------:R-:W-:Y:S02]  /*19c160*/  IADD3.X R37, P1, PT, RZ, RZ, RZ, P1, !PT ;  /* 0x000000ffff257210 */ /* 0x000fe40000f3e4ff */
[----:B------:R-:W-:Y:S02]  /*19c170*/  IADD3.X R23, P0, PT, RZ, R18, RZ, P0, !PT ;  /* 0x00000012ff177210 */ /* 0x000fe4000071e4ff */
[----:B------:R-:W-:Y:S02]  /*19c180*/  IADD3.X RZ, P6, PT, RZ, R199, RZ, P6, !PT ;  /* 0x000000c7ffff7210 */ /* 0x000fe400037de4ff */
[----:B------:R-:W-:Y:S01]  /*19c190*/  IADD3 R37, P3, PT, R37, R16, RZ ;  /* 0x0000001025257210 */ /* 0x000fe20007f7e0ff */
[----:B------:R-:W-:Y:S01]  /*19c1a0*/  IMAD.WIDE.U32 R16, P5, R192, R195, R14 ;  /* 0x000000c3c0107225 */ /* 0x000fe200078a000e */
[----:B------:R-:W-:-:S02]  /*19c1b0*/  IADD3.X RZ, P4, PT, R29, R21, RZ, P4, !PT ;  /* 0x000000151dff7210 */ /* 0x000fc4000279e4ff */
[----:B------:R-:W-:Y:S01]  /*19c1c0*/  IADD3.X R23, P6, PT, RZ, R23, RZ, P6, !PT ;  /* 0x00000017ff177210 */ /* 0x000fe200037de4ff */
[----:B------:R-:W-:-:S03]  /*19c1d0*/  IMAD.WIDE.U32 R28, R194, R109, R28 ;  /* 0x0000006dc21c7225 */ /* 0x000fc600078e001c */
[----:B------:R-:W-:Y:S01]  /*19c1e0*/  IADD3.X R25, PT, PT, RZ, RZ, R19, P6, P0 ;  /* 0x000000ffff197210 */ /* 0x000fe200037e0413 */
[----:B------:R-:W-:Y:S01]  /*19c1f0*/  IMAD.WIDE.U32 R20, R192, R109, RZ ;  /* 0x0000006dc0147225 */ /* 0x000fe200078e00ff */
[----:B------:R-:W-:-:S03]  /*19c200*/  IADD3 R28, P0, PT, R23, R28, RZ ;  /* 0x0000001c171c7210 */ /* 0x000fc60007f1e0ff */
[----:B------:R-:W-:Y:S01]  /*19c210*/  IMAD.X R19, RZ, RZ, RZ, P5 ;  /* 0x000000ffff137224 */ /* 0x000fe200028e06ff */
[----:B------:R-:W-:Y:S01]  /*19c220*/  IADD3 R27, P5, PT, R16, R21, RZ ;  /* 0x00000015101b7210 */ /* 0x000fe20007fbe0ff */
[----:B------:R-:W-:-:S04]  /*19c230*/  IMAD.WIDE.U32 R14, R198, -0x30003, RZ ;  /* 0xfffcfffdc60e7825 */ /* 0x000fc800078e00ff */
[----:B------:R-:W-:Y:S02]  /*19c240*/  IMAD.IADD R24, R29, 0x1, R24 ;  /* 0x000000011d187824 */ /* 0x000fe400078e0218 */
[----:B------:R-:W-:Y:S02]  /*19c250*/  IMAD.MOV.U32 R18, RZ, RZ, R17 ;  /* 0x000000ffff127224 */ /* 0x000fe400078e0011 */
[----:B------:R-:W-:Y:S01]  /*19c260*/  IMAD.IADD R15, R15, 0x1, R49 ;  /* 0x000000010f0f7824 */ /* 0x000fe200078e0231 */
[----:B------:R-:W-:Y:S01]  /*19c270*/  IADD3.X R29, P6, PT, R24, R25, RZ, P0, !PT ;  /* 0x00000019181d7210 */ /* 0x000fe200007de4ff */
[----:B------:R-:W-:Y:S01]  /*19c280*/  IMAD.WIDE.U32.X R18, R193, R195, R18, P5 ;  /* 0x000000c3c1127225 */ /* 0x000fe200028e0412 */
[----:B------:R-:W-:Y:S02]  /*19c290*/  IADD3.X R17, P0, PT, RZ, R30, RZ, P4, !PT ;  /* 0x0000001eff117210 */ /* 0x000fe4000271e4ff */
[----:B------:R-:W-:Y:S01]  /*19c2a0*/  IADD3 RZ, P5, PT, R62, R20, RZ ;  /* 0x000000143eff7210 */ /* 0x000fe20007fbe0ff */
[----:B------:R-:W-:Y:S01]  /*19c2b0*/  IMAD.WIDE.U32 R20, R15, -0x5555, RZ ;  /* 0xffffaaab0f147825 */ /* 0x000fe200078e00ff */
[----:B------:R-:W-:-:S02]  /*19c2c0*/  IADD3.X R17, P6, PT, RZ, R17, RZ, P6, !PT ;  /* 0x00000011ff117210 */ /* 0x000fc400037de4ff */
[----:B------:R-:W-:Y:S01]  /*19c2d0*/  IADD3.X RZ, P5, PT, R63, R27, RZ, P5, !PT ;  /* 0x0000001b3fff7210 */ /* 0x000fe20002fbe4ff */
[----:B------:R-:W-:Y:S01]  /*19c2e0*/  IMAD.WIDE.U32 R192, R192, R109, R62 ;  /* 0x0000006dc0c07225 */ /* 0x000fe200078e003e */
[----:B------:R-:W-:Y:S02]  /*19c2f0*/  IADD3.X R31, PT, PT, RZ, RZ, R31, P6, P0 ;  /* 0x000000ffff1f7210 */ /* 0x000fe400037e041f */
[----:B------:R-:W-:Y:S01]  /*19c300*/  IADD3.X R18, P5, PT, RZ, R18, RZ, P5, !PT ;  /* 0x00000012ff127210 */ /* 0x000fe20002fbe4ff */
        /* <DEDUP_REMOVED lines=11> */
[----:B------:R-:W-:-:S04]  /*19c3c0*/  IMAD.WIDE.U32 R26, R14, -0x4eac0001, RZ ;  /* 0xb153ffff0e1a7825 */ /* 0x000fc800078e00ff */
        /* <DEDUP_REMOVED lines=9> */
[----:B------:R-:W-:Y:S01]  /*19c460*/  IMAD.WIDE.U32 R18, R195, R109, RZ ;  /* 0x0000006dc3127225 */ /* 0x000fe200078e00ff */
[----:B------:R-:W-:Y:S02]  /*19c470*/  IADD3.X RZ, P4, PT, RZ, R22, RZ, P4, !PT ;  /* 0x00000016ffff7210 */ /* 0x000fe4000279e4ff */
[----:B------:R-:W-:Y:S01]  /*19c480*/  IADD3 R20, P6, PT, R23, R20, RZ ;  /* 0x0000001417147210 */ /* 0x000fe20007fde0ff */
[----:B------:R-:W-:Y:S01]  /*19c490*/  IMAD.WIDE.U32 R102, R14, -0x4eac0001, R28 ;  /* 0xb153ffff0e667825 */ /* 0x000fe200078e001c */
[----:B------:R-:W-:-:S02]  /*19c4a0*/  IADD3.X RZ, P5, PT, R35, R33, RZ, P5, !PT ;  /* 0x0000002123ff7210 */ /* 0x000fc40002fbe4ff */
[----:B------:R-:W-:Y:S02]  /*19c4b0*/  IADD3.X R33, P4, PT, RZ, R16, RZ, P4, !PT ;  /* 0x00000010ff217210 */ /* 0x000fe4000279e4ff */
[----:B------:R-:W-:Y:S01]  /*19c4c0*/  IADD3.X R21, P6, PT, R40, R25, RZ, P6, !PT ;  /* 0x0000001928157210 */ /* 0x000fe200037de4ff */
[----:B------:R-:W-:Y:S01]  /*19c4d0*/  IMAD.WIDE.U32 R24, R15, -0x4eac0001, RZ ;  /* 0xb153ffff0f187825 */ /* 0x000fe200078e00ff */
        /* <DEDUP_REMOVED lines=27> */
[----:B------:R-:W-:Y:S02]  /*19c690*/  IADD3.X R17, PT, PT, R17, RZ, RZ, P3, P1 ;  /* 0x000000ff11117210 */ /* 0x000fe40001fe24ff */
[----:B------:R-:W-:Y:S01]  /*19c6a0*/  IADD3.X R34, PT, PT, RZ, RZ, R29, P4, P2 ;  /* 0x000000ffff227210 */ /* 0x000fe200027e441d */
[----:B------:R-:W-:Y:S01]  /*19c6b0*/  IMAD.WIDE.U32 R24, R14, -0x94f09dc, RZ ;  /* 0xf6b0f6240e187825 */ /* 0x000fe200078e00ff */
[----:B------:R-:W-:-:S02]  /*19c6c0*/  IADD3 R30, P4, PT, R49, R30, RZ ;  /* 0x0000001e311e7210 */ /* 0x000fc40007f9e0ff */
[----:B------:R-:W-:Y:S01]  /*19c6d0*/  IADD3.X RZ, P2, PT, R47, R41, RZ, P6, !PT ;  /* 0x000000292fff7210 */ /* 0x000fe2000375e4ff */
[----:B------:R-:W-:Y:S01]  /*19c6e0*/  IMAD.WIDE.U32 R26, P5, R14, 0x6730d2a0, R26 ;  /* 0x6730d2a00e1a7825 */ /* 0x000fe200078a001a */
[----:B------:R-:W-:Y:S02]  /*19c6f0*/  IADD3 RZ, P1, PT, R192, R24, RZ ;  /* 0x00000018c0ff7210 */ /* 0x000fe40007f3e0ff */
[----:B------:R-:W-:Y:S01]  /*19c700*/  IADD3.X R17, P0, PT, R54, R17, RZ, P0, !PT ;  /* 0x0000001136117210 */ /* 0x000fe2000071e4ff */
[----:B------:R-:W-:Y:S01]  /*19c710*/  IMAD.IADD R52, R31, 0x1, R52 ;  /* 0x000000011f347824 */ /* 0x000fe200078e0234 */
[----:B------:R-:W-:Y:S01]  /*19c720*/  IADD3 R19, P3, PT, R26, R25, RZ ;  /* 0x000000191a137210 */ /* 0x000fe20007f7e0ff */
[----:B------:R-:W-:-:S03]  /*19c730*/  IMAD.WIDE.U32 R24, R15, -0xc7aed41, RZ ;  /* 0xf38512bf0f187825 */ /* 0x000fc600078e00ff */
[----:B------:R-:W-:Y:S01]  /*19c740*/  IADD3.X R31, P4, PT, R52, R45, RZ, P4, !PT ;  /* 0x0000002d341f7210 */ /* 0x000fe2000279e4ff */
[----:B------:R-:W-:Y:S01]  /*19c750*/  IMAD.X R33, RZ, RZ, RZ, P5 ;  /* 0x000000ffff217224 */ /* 0x000fe200028e06ff */
[----:B------:R-:W-:Y:S01]  /*19c760*/  IADD3.X R45, P2, PT, RZ, R64, RZ, P2, !PT ;  /* 0x00000040ff2d7210 */ /* 0x000fe2000175e4ff */
[----:B------:R-:W-:Y:S01]  /*19c770*/  IMAD.MOV.U32 R32, RZ, RZ, R27 ;  /* 0x000000ffff207224 */ /* 0x000fe200078e001b */
[----:B------:R-:W-:Y:S01]  /*19c780*/  IADD3.X RZ, P1, PT, R193, R19, RZ, P1, !PT ;  /* 0x00000013c1ff7210 */ /* 0x000fe20000f3e4ff */
[----:B------:R-:W-:Y:S01]  /*19c790*/  IMAD.WIDE.U32 R192, R14, -0x94f09dc, R192 ;  /* 0xf6b0f6240ec07825 */ /* 0x000fe200078e00c0 */
[----:B------:R-:W-:-:S03]  /*19c7a0*/  IADD3.X R45, P4, PT, RZ, R45, RZ, P4, !PT ;  /* 0x0000002dff2d7210 */ /* 0x000fc6000279e4ff */
[----:B------:R-:W-:Y:S01]  /*19c7b0*/  IMAD.WIDE.U32 R28, R14, -0xc7aed41, RZ ;  /* 0xf38512bf0e1c7825 */ /* 0x000fe200078e00ff */
[----:B------:R-:W-:-:S03]  /*19c7c0*/  IADD3.X R64, PT, PT, RZ, RZ, R65, P4, P2 ;  /* 0x000000ffff407210 */ /* 0x000fc600027e4441 */
        /* <DEDUP_REMOVED lines=135> */
.L_x_2044:
[----:B------:R-:W-:Y:S05]  /*19d040*/  BSYNC.RELIABLE B2 ;  /* 0x0000000000027941 */ /* 0x000fea0003800100 */
.L_x_2043:
        /* <DEDUP_REMOVED lines=12> */
.L_x_2045:
[----:B------:R-:W-:Y:S05]  /*19d110*/  BSYNC.RECONVERGENT B1 ;  /* 0x0000000000017941 */ /* 0x000fea0003800200 */
.L_x_2042:
        /* <DEDUP_REMOVED lines=122> */
[----:B------:R-:W-:-:S03]  /*19d8c0*/  IMAD.WIDE.U32 R18, P1, R56, 0x1a0111ea, R18 ;  /* 0x1a0111ea38127825 */ /* 0x000fc60007820012 */
[----:B------:R-:W-:Y:S01]  /*19d8d0*/  IADD3.X R61, P6, PT, RZ, R61, RZ, P6, !PT ;  /* 0x0000003dff3d7210 */ /* 0x000fe200037de4ff */
[----:B------:R-:W-:-:S03]  /*19d8e0*/  IMAD.WIDE.U32 R16, R56, 0x397fe69a, RZ ;  /* 0x397fe69a38107825 */ /* 0x000fc600078e00ff */
[----:B------:R-:W-:Y:S01]  /*19d8f0*/  IADD3.X R63, PT, PT, RZ, RZ, R63, P6, P3 ;  /* 0x000000ffff3f7210 */ /* 0x000fe200037e643f */
[----:B------:R-:W-:Y:S01]  /*19d900*/  IMAD.X R15, RZ, RZ, RZ, P1 ;  /* 0x000000ffff0f7224 */ /* 0x000fe200008e06ff */
[----:B------:R-:W-:Y:S01]  /*19d910*/  IADD3 R27, P1, PT, R18, R17, RZ ;  /* 0x00000011121b7210 */ /* 0x000fe20007f3e0ff */
[----:B------:R-:W-:Y:S01]  /*19d920*/  IMAD.MOV.U32 R14, RZ, RZ, R19 ;  /* 0x000000ffff0e7224 */ /* 0x000fe200078e0013 */
[----:B------:R-:W-:Y:S01]  /*19d930*/  IADD3.X R17, P2, PT, RZ, R54, RZ, P2, !PT ;  /* 0x00000036ff117210 */ /* 0x000fe2000175e4ff */
[----:B------:R-:W-:Y:S01]  /*19d940*/  IMAD.WIDE.U32.X R58, R213, R37, R58, P5 ;  /* 0x00000025d53a7225 */ /* 0x000fe200028e043a */
[----:B------:R-:W-:Y:S02]  /*19d950*/  IADD3 RZ, P6, PT, RZ, R60, RZ ;  /* 0x0000003cffff7210 */ /* 0x000fe40007fde0ff */
[----:B------:R-:W-:Y:S01]  /*19d960*/  IADD3.X R17, P4, PT, RZ, R17, RZ, P4, !PT ;  /* 0x00000011ff117210 */ /* 0x000fe2000279e4ff */
[----:B------:R-:W-:Y:S01]  /*19d970*/  IMAD.WIDE.U32 R52, R56, -0x4eac0001, R52 ;  /* 0xb153ffff38347825 */ /* 0x000fe200078e0034 */
[----:B------:R-:W-:-:S02]  /*19d980*/  IADD3.X RZ, P5, PT, RZ, R36, RZ, P6, !PT ;  /* 0x00000024ffff7210 */ /* 0x000fc400037be4ff */
[----:B------:R-:W-:Y:S01]  /*19d990*/  IADD3.X R55, PT, PT, RZ, RZ, R55, P4, P2 ;  /* 0x000000ffff377210 */ /* 0x000fe200027e4437 */
[----:B------:R-:W-:Y:S01]  /*19d9a0*/  IMAD.WIDE.U32.X R14, R57, 0x1a0111ea, R14, P1 ;  /* 0x1a0111ea390e7825 */ /* 0x000fe200008e040e */
[----:B------:R-:W-:Y:S02]  /*19d9b0*/  IADD3 R60, P2, PT, R61, R60, RZ ;  /* 0x0000003c3d3c7210 */ /* 0x000fe40007f5e0ff */
[----:B------:R-:W-:Y:S01]  /*19d9c0*/  IADD3 RZ, P1, PT, R44, R42, RZ ;  /* 0x0000002a2cff7210 */ /* 0x000fe20007f3e0ff */
[----:B------:R-:W-:Y:S01]  /*19d9d0*/  IMAD.IADD R50, R53, 0x1, R50 ;  /* 0x0000000135327824 */ /* 0x000fe200078e0232 */
[----:B------:R-:W-:Y:S01]  /*19d9e0*/  IADD3.X R61, P6, PT, R36, R63, RZ, P2, !PT ;  /* 0x0000003f243d7210 */ /* 0x000fe200017de4ff */
[----:B------:R-:W-:Y:S01]  /*19d9f0*/  IMAD.WIDE.U32 R42, R116, R219, RZ ;  /* 0x000000db742a7225 */ /* 0x000fe200078e00ff */
[----:B------:R-:W-:Y:S02]  /*19da00*/  IADD3.X R36, P2, PT, RZ, R58, RZ, P5, !PT ;  /* 0x0000003aff247210 */ /* 0x000fe40002f5e4ff */
[----:B------:R-:W-:-:S02]  /*19da10*/  IADD3 R52, P3, PT, R17, R52, RZ ;  /* 0x0000003411347210 */ /* 0x000fc40007f7e0ff */
[----:B------:R-:W-:Y:S01]  /*19da20*/  IADD3.X R36, P6, PT, RZ, R36, RZ, P6, !PT ;  /* 0x00000024ff247210 */ /* 0x000fe200037de4ff */
[C---:B------:R-:W-:Y:S01]  /*19da30*/  IMAD.WIDE.U32 R42, P5, R115.reuse, R233, R42 ;  /* 0x000000e9732a7225 */ /* 0x040fe200078a002a */
        /* <DEDUP_REMOVED lines=69> */
[----:B------:R-:W-:Y:S01]  /*19de90*/  IMAD.WIDE.U32 R30, R164, R219, RZ ;  /* 0x000000dba41e7225 */ /* 0x000fe200078e00ff */
[----:B------:R-:W-:-:S03]  /*19dea0*/  IADD3.X R14, P2, PT, RZ, R14, RZ, P2, !PT ;  /* 0x0000000eff0e7210 */ /* 0x000fc6000175e4ff */
[----:B------:R-:W-:Y:S02]  /*19deb0*/  IMAD.X R27, RZ, RZ, RZ, P6 ;  /* 0x000000ffff1b7224 */ /* 0x000fe400030e06ff */
[----:B------:R-:W-:Y:S01]  /*19dec0*/  IMAD.MOV.U32 R26, RZ, RZ, R17 ;  /* 0x000000ffff1a7224 */ /* 0x000fe200078e0011 */
[----:B------:R-:W-:Y:S01]  /*19ded0*/  IADD3.X R17, P3, PT, RZ, R20, RZ, P3, !PT ;  /* 0x00000014ff117210 */ /* 0x000fe20001f7e4ff */
[----:B------:R-:W-:Y:S01]  /*19dee0*/  IMAD.IADD R16, R35, 0x1, R16 ;  /* 0x0000000123107824 */ /* 0x000fe200078e0210 */
[----:B------:R-:W-:Y:S01]  /*19def0*/  IADD3 R20, P1, PT, R19, R34, RZ ;  /* 0x0000002213147210 */ /* 0x000fe20007f3e0ff */
[----:B------:R-:W-:Y:S01]  /*19df00*/  IMAD.WIDE.U32.X R26, R162, R233, R26, P4 ;  /* 0x000000e9a21a7225 */ /* 0x000fe200020e041a */
[----:B------:R-:W-:Y:S02]  /*19df10*/  IADD3.X R41, PT, PT, RZ, RZ, R21, P3, P5 ;  /* 0x000000ffff297210 */ /* 0x000fe40001fea415 */
[----:B------:R-:W-:Y:S01]  /*19df20*/  IADD3.X R21, P4, PT, R16, R33, RZ, P1, !PT ;  /* 0x0000002110157210 */ /* 0x000fe20000f9e4ff */
[----:B------:R-:W-:Y:S01]  /*19df30*/  IMAD.WIDE.U32 R28, R163, R219, RZ ;  /* 0x000000dba31c7225 */ /* 0x000fe200078e00ff */
[----:B------:R-:W-:-:S02]  /*19df40*/  IADD3.X R33, P0, PT, RZ, R26, RZ, P0, !PT ;  /* 0x0000001aff217210 */ /* 0x000fc4000071e4ff */
[----:B------:R-:W-:Y:S01]  /*19df50*/  IADD3 R56, P1, PT, R17, R56, RZ ;  /* 0x0000003811387210 */ /* 0x000fe20007f3e0ff */
[----:B------:R-:W-:Y:S01]  /*19df60*/  IMAD.WIDE.U32 R30, P6, R163, R233, R30 ;  /* 0x000000e9a31e7225 */ /* 0x000fe200078c001e */
[----:B------:R-:W-:Y:S02]  /*19df70*/  IADD3 RZ, P3, PT, R24, R28, RZ ;  /* 0x0000001c18ff7210 */ /* 0x000fe40007f7e0ff */
[----:B------:R-:W-:Y:S01]  /*19df80*/  IADD3.X R33, P4, PT, RZ, R33, RZ, P4, !PT ;  /* 0x00000021ff217210 */ /* 0x000fe2000279e4ff */
[----:B------:R-:W-:Y:S01]  /*19df90*/  IMAD.IADD R32, R57, 0x1, R18 ;  /* 0x0000000139207824 */ /* 0x000fe200078e0212 */
[----:B------:R-:W-:Y:S01]  /*19dfa0*/  IADD3 R43, P5, PT, R30, R29, RZ ;  /* 0x0000001d1e2b7210 */ /* 0x000fe20007fbe0ff */
[----:B------:R-:W-:Y:S01]  /*19dfb0*/  IMAD.WIDE.U32 R28, R212, R219, RZ ;  /* 0x000000dbd41c7225 */ /* 0x000fe200078e00ff */
[----:B------:R-:W-:Y:S02]  /*19dfc0*/  IADD3.X R35, PT, PT, RZ, RZ, R27, P4, P0 ;  /* 0x000000ffff237210 */ /* 0x000fe400027e041b */
[----:B------:R-:W-:Y:S01]  /*19dfd0*/  IADD3.X R57, P1, PT, R32, R41, RZ, P1, !PT ;  /* 0x0000002920397210 */ /* 0x000fe20000f3e4ff */
[----:B------:R-:W-:Y:S01]  /*19dfe0*/  IMAD.WIDE.U32 R26, R165, R219, RZ ;  /* 0x000000dba51a7225 */ /* 0x000fe200078e00ff */
[----:B------:R-:W-:-:S03]  /*19dff0*/  IADD3.X RZ, P3, PT, R25, R43, RZ, P3, !PT ;  /* 0x0000002b19ff7210 */ /* 0x000fc60001f7e4ff */
[----:B------:R-:W-:-:S04]  /*19e000*/  IMAD.WIDE.U32 R28, P4, R165, R233, R28 ;  /* 0x000000e9a51c7225 */ /* 0x000fc8000788001c */
[----:B------:R-:W-:Y:S02]  /*19e010*/  IMAD.X R19, RZ, RZ, RZ, P6 ;  /* 0x000000ffff137224 */ /* 0x000fe400030e06ff */
[----:B------:R-:W-:-:S04]  /*19e020*/  IMAD.WIDE.U32 R16, R163, R219, R24 ;  /* 0x000000dba3107225 */ /* 0x000fc800078e0018 */
[----:B------:R-:W-:Y:S01]  /*19e030*/  IMAD.MOV.U32 R18, RZ, RZ, R31 ;  /* 0x000000ffff127224 */ /* 0x000fe200078e001f */
[----:B------:R-:W-:Y:S01]  /*19e040*/  IADD3 R31, P6, PT, R28, R27, RZ ;  /* 0x0000001b1c1f7210 */ /* 0x000fe20007fde0ff */
[----:B------:R-:W-:Y:S01]  /*19e050*/  IMAD.IADD R30, R17, 0x1, R30 ;  /* 0x00000001111e7824 */ /* 0x000fe200078e021e */
[----:B------:R-:W-:Y:S01]  /*19e060*/  IADD3.X R27, P1, PT, RZ, R14, RZ, P1, !PT ;  /* 0x0000000eff1b7210 */ /* 0x000fe20000f3e4ff */
[----:B------:R-:W-:Y:S01]  /*19e070*/  IMAD.WIDE.U32.X R18, R164, R233, R18, P5 ;  /* 0x000000e9a4127225 */ /* 0x000fe200028e0412 */
[----:B------:R-:W-:Y:S02]  /*19e080*/  IADD3 R16, P0, PT, R33, R16, RZ ;  /* 0x0000001021107210 */ /* 0x000fe40007f1e0ff */
[----:B------:R-:W-:Y:S01]  /*19e090*/  IADD3.X R41, PT, PT, RZ, RZ, R15, P1, P2 ;  /* 0x000000ffff297210 */ /* 0x000fe20000fe440f */
[----:B------:R-:W-:Y:S01]  /*19e0a0*/  IMAD.WIDE.U32 R24, R165, R219, R56 ;  /* 0x000000dba5187225 */ /* 0x000fe200078e0038 */
[----:B------:R-:W-:Y:S02]  /*19e0b0*/  IADD3 RZ, P5, PT, R56, R26, RZ ;  /* 0x0000001a38ff7210 */ /* 0x000fe40007fbe0ff */
[----:B------:R-:W-:Y:S01]  /*19e0c0*/  IADD3.X R17, P0, PT, R30, R35, RZ, P0, !PT ;  /* 0x000000231e117210 */ /* 0x000fe2000071e4ff */
[----:B------:R-:W-:Y:S01]  /*19e0d0*/  IMAD.MOV.U32 R26, RZ, RZ, R29 ;  /* 0x000000ffff1a7224 */ /* 0x000fe200078e001d */
[----:B------:R-:W-:Y:S01]  /*19e0e0*/  IADD3.X R15, P3, PT, RZ, R18, RZ, P3, !PT ;  /* 0x00000012ff0f7210 */ /* 0x000fe20001f7e4ff */
[----:B------:R-:W-:Y:S01]  /*19e0f0*/  IMAD.IADD R28, R25, 0x1, R28 ;  /* 0x00000001191c7824 */ /* 0x000fe200078e021c */
[----:B------:R-:W-:Y:S01]  /*19e100*/  IADD3.X RZ, P5, PT, R57, R31, RZ, P5, !PT ;  /* 0x0000001f39ff7210 */ /* 0x000fe20002fbe4ff */
[----:B------:R-:W-:Y:S01]  /*19e110*/  IMAD.WIDE.U32 R30, R213, R219, RZ ;  /* 0x000000dbd51e7225 */ /* 0x000fe200078e00ff */
[----:B------:R-:W-:-:S02]  /*19e120*/  IADD3.X R15, P0, PT, RZ, R15, RZ, P0, !PT ;  /* 0x0000000fff0f7210 */ /* 0x000fc4000071e4ff */
[----:B------:R-:W-:Y:S01]  /*19e130*/  IADD3 R14, P1, PT, R27, R36, RZ ;  /* 0x000000241b0e7210 */ /* 0x000fe20007f3e0ff */
[----:B------:R-:W-:Y:S01]  /*19e140*/  IMAD.X R27, RZ, RZ, RZ, P4 ;  /* 0x000000ffff1b7224 */ /* 0x000fe200020e06ff */
[----:B------:R-:W-:Y:S01]  /*19e150*/  IADD3.X R35, PT, PT, RZ, RZ, R19, P0, P3 ;  /* 0x000000ffff237210 */ /* 0x000fe200007e6413 */
[C---:B------:R-:W-:Y:S01]  /*19e160*/  IMAD.WIDE.U32 R32, R114.reuse, R219, RZ ;  /* 0x000000db72207225 */ /* 0x040fe200078e00ff */
[----:B------:R-:W-:Y:S02]  /*19e170*/  IADD3 R24, P0, PT, R15, R24, RZ ;  /* 0x000000180f187210 */ /* 0x000fe40007f1e0ff */
[----:B------:R-:W-:Y:S01]  /*19e180*/  IADD3.X R15, P1, PT, R41, R58, RZ, P1, !PT ;  /* 0x0000003a290f7210 */ /* 0x000fe20000f3e4ff */
[----:B------:R-:W-:Y:S01]  /*19e190*/  IMAD.WIDE.U32 R30, P4, R114, R233, R30 ;  /* 0x000000e9721e7225 */ /* 0x000fe2000788001e */
[----:B------:R-:W-:Y:S02]  /*19e1a0*/  IADD3.X R25, P0, PT, R28, R35, RZ, P0, !PT ;  /* 0x000000231c197210 */ /* 0x000fe4000071e4ff */
[----:B------:R-:W-:Y:S01]  /*19e1b0*/  IADD3 RZ, P2, PT, RZ, R36, RZ ;  /* 0x00000024ffff7210 */ /* 0x000fe20007f5e0ff */
[----:B------:R-:W-:Y:S01]  /*19e1c0*/  IMAD.WIDE.U32.X R18, R212, R233, R26, P6 ;  /* 0x000000e9d4127225 */ /* 0x000fe200030e041a */
[----:B------:R-:W-:-:S02]  /*19e1d0*/  IADD3 R33, P3, PT, R30, R33, RZ ;  /* 0x000000211e217210 */ /* 0x000fc40007f7e0ff */
[----:B------:R-:W-:Y:S01]  /*19e1e0*/  IADD3 RZ, P6, PT, R14, R32, RZ ;  /* 0x000000200eff7210 */ /* 0x000fe20007fde0ff */
[----:B------:R-:W-:Y:S01]  /*19e1f0*/  IMAD R35, R53, -0x30003, RZ ;  /* 0xfffcfffd35237824 */ /* 0x000fe200078e02ff */
[----:B------:R-:W-:Y:S01]  /*19e200*/  IADD3.X R18, P5, PT, RZ, R18, RZ, P5, !PT ;  /* 0x00000012ff127210 */ /* 0x000fe20002fbe4ff */
[C---:B------:R-:W-:Y:S01]  /*19e210*/  IMAD.WIDE.U32 R26, R52.reuse, -0x30003, RZ ;  /* 0xfffcfffd341a7825 */ /* 0x040fe200078e00ff */
[----:B------:R-:W-:Y:S02]  /*19e220*/  IADD3.X RZ, P6, PT, R15, R33, RZ, P6, !PT ;  /* 0x000000210fff7210 */ /* 0x000fe400037de4ff */
[----:B------:R-:W-:Y:S01]  /*19e230*/  IADD3.X RZ, P2, PT, RZ, R58, RZ, P2, !PT ;  /* 0x0000003affff7210 */ /* 0x000fe2000175e4ff */
[----:B------:R-:W-:Y:S02]  /*19e240*/  IMAD R35, R52, -0x760c0004, R35 ;  /* 0x89f3fffc34237824 */ /* 0x000fe400078e0223 */
[----:B------:R-:W-:Y:S02]  /*19e250*/  IMAD.X R57, RZ, RZ, RZ, P4 ;  /* 0x000000ffff397224 */ /* 0x000fe400020e06ff */
[----:B------:R-:W-:Y:S01]  /*19e260*/  IMAD.WIDE.U32 R28, R114, R219, R14 ;  /* 0x000000db721c7225 */ /* 0x000fe200078e000e */
[----:B------:R-:W-:-:S03]  /*19e270*/  IADD3.X R15, P4, PT, RZ, R18, RZ, P0, !PT ;  /* 0x00000012ff0f7210 */ /* 0x000fc6000079e4ff */
[----:B------:R-:W-:Y:S01]  /*19e280*/  IMAD.IADD R27, R27, 0x1, R35 ;  /* 0x000000011b1b7824 */ /* 0x000fe200078e0223 */
[----:B------:R-:W-:Y:S01]  /*19e290*/  IADD3 R18, P0, PT, R15, R28, RZ ;  /* 0x0000001c0f127210 */ /* 0x000fe20007f1e0ff */
[----:B------:R-:W-:Y:S01]  /*19e2a0*/  IMAD.IADD R14, R29, 0x1, R30 ;  /* 0x000000011d0e7824 */ /* 0x000fe200078e021e */
[----:B------:R-:W-:Y:S01]  /*19e2b0*/  IADD3.X R19, PT, PT, RZ, RZ, R19, P4, P5 ;  /* 0x000000ffff137210 */ /* 0x000fe200027ea413 */
[----:B------:R-:W-:Y:S02]  /*19e2c0*/  IMAD.MOV.U32 R56, RZ, RZ, R31 ;  /* 0x000000ffff387224 */ /* 0x000fe400078e001f */
        /* <DEDUP_REMOVED lines=158> */
[C---:B------:R-:W-:Y:S01]  /*19ecb0*/  IMAD.WIDE.U32 R22, R163.reuse, R227, RZ ;  /* 0x000000e3a3167225 */ /* 0x040fe200078e00ff */
        /* <DEDUP_REMOVED lines=221> */
[----:B------:R-:W-:Y:S02]  /*19fa90*/  IADD3 R14, P5, PT, R41, R16, RZ ;  /* 0x00000010290e7210 */ /* 0x000fe40007fbe0ff */
[----:B------:R-:W-:Y:S01]  /*19faa0*/  IADD3.X R24, P2, PT, RZ, RZ, RZ, P2, !PT ;  /* 0x000000ffff187210 */ /* 0x000fe2000175e4ff */
[----:B------:R-:W-:Y:S01]  /*19fab0*/  IMAD.IADD R32, R17, 0x1, R32 ;  /* 0x0000000111207824 */ /* 0x000fe200078e0220 */
[----:B------:R-:W-:Y:S01]  /*19fac0*/  IADD3.X R47, P1, PT, RZ, R26, RZ, P1, !PT ;  /* 0x0000001aff2f7210 */ /* 0x000fe20000f3e4ff */
[----:B------:R-:W-:Y:S01]  /*19fad0*/  IMAD.WIDE.U32.X R30, R164, R109, R30, P4 ;  /* 0x0000006da41e7225 */ /* 0x000fe200020e041e */
[----:B------:R-:W-:-:S02]  /*19fae0*/  IADD3.X R17, P0, PT, RZ, RZ, RZ, P0, !PT ;  /* 0x000000ffff117210 */ /* 0x000fc4000071e4ff */
[----:B------:R-:W-:Y:S01]  /*19faf0*/  IADD3.X R15, P5, PT, R32, R35, RZ, P5, !PT ;  /* 0x00000023200f7210 */ /* 0x000fe20002fbe4ff */
[----:B------:R-:W-:Y:S01]  /*19fb00*/  IMAD.WIDE.U32 R40, R19, -0x4eac0001, RZ ;  /* 0xb153ffff13287825 */ /* 0x000fe200078e00ff */
[----:B------:R-:W-:Y:S02]  /*19fb10*/  IADD3.X R51, P3, PT, RZ, R30, RZ, P3, !PT ;  /* 0x0000001eff337210 */ /* 0x000fe40001f7e4ff */
[----:B------:R-:W-:Y:S01]  /*19fb20*/  IADD3.X R47, P6, PT, RZ, R47, RZ, P6, !PT ;  /* 0x0000002fff2f7210 */ /* 0x000fe200037de4ff */
[----:B------:R-:W-:Y:S01]  /*19fb30*/  IMAD.WIDE.U32 R34, R165, R159, RZ ;  /* 0x0000009fa5227225 */ /* 0x000fe200078e00ff */
[----:B------:R-:W-:Y:S02]  /*19fb40*/  IADD3 R17, P4, PT, R17, R24, RZ ;  /* 0x0000001811117210 */ /* 0x000fe40007f9e0ff */
        /* <DEDUP_REMOVED lines=59> */
[C---:B------:R-:W-:Y:S01]  /*19ff00*/  IMAD.WIDE.U32 R26, R114.reuse, R159, RZ ;  /* 0x0000009f721a7225 */ /* 0x040fe200078e00ff */
[----:B------:R-:W-:Y:S02]  /*19ff10*/  IADD3.X R41, PT, PT, RZ, RZ, R33, P5, P0 ;  /* 0x000000ffff297210 */ /* 0x000fe40002fe0421 */
[----:B------:R-:W-:Y:S01]  /*19ff20*/  IADD3.X RZ, P2, PT, R15, R25, RZ, P2, !PT ;  /* 0x000000190fff7210 */ /* 0x000fe2000175e4ff */
[----:B------:R-:W-:Y:S01]  /*19ff30*/  IMAD.WIDE.U32 R32, P0, R114, R109, R28 ;  /* 0x0000006d72207225 */ /* 0x000fe2000780001c */
[----:B------:R-:W-:-:S03]  /*19ff40*/  IADD3.X R25, P4, PT, R44, R43, RZ, P4, !PT ;  /* 0x0000002b2c197210 */ /* 0x000fc6000279e4ff */
        /* <DEDUP_REMOVED lines=44> */
[----:B------:R-:W-:Y:S01]  /*1a0210*/  IMAD.WIDE.U32 R28, R18, 0x434bacd7, RZ ;  /* 0x434bacd7121c7825 */ /* 0x000fe200078e00ff */
[----:B------:R-:W-:Y:S02]  /*1a0220*/  IADD3.X R26, P4, PT, RZ, RZ, RZ, P4, !PT ;  /* 0x000000ffff1a7210 */ /* 0x000fe4000279e4ff */
[----:B------:R-:W-:Y:S01]  /*1a0230*/  IADD3.X R33, P3, PT, RZ, R33, RZ, P3, !PT ;  /* 0x00000021ff217210 */ /* 0x000fe20001f7e4ff */
[----:B------:R-:W-:Y:S01]  /*1a0240*/  IMAD.X R35, RZ, RZ, RZ, P5 ;  /* 0x000000ffff237224 */ /* 0x000fe200028e06ff */
[----:B------:R-:W-:Y:S01]  /*1a0250*/  IADD3 R51, P6, PT, R32, R29, RZ ;  /* 0x0000001d20337210 */ /* 0x000fe20007fde0ff */
[C---:B------:R-:W-:Y:S01]  /*1a0260*/  IMAD.WIDE.U32 R16, R117.reuse, R157, RZ ;  /* 0x0000009d75107225 */ /* 0x040fe200078e00ff */
[----:B------:R-:W-:Y:S02]  /*1a0270*/  IADD3 RZ, P2, PT, R30, R28, RZ ;  /* 0x0000001c1eff7210 */ /* 0x000fe40007f5e0ff */
[----:B------:R-:W-:Y:S01]  /*1a0280*/  IADD3.X R36, PT, PT, RZ, RZ, R27, P3, P0 ;  /* 0x000000ffff247210 */ /* 0x000fe20001fe041b */
[----:B------:R-:W-:Y:S01]  /*1a0290*/  IMAD.WIDE.U32 R24, P5, R117, R221, R24 ;  /* 0x000000dd75187225 */ /* 0x000fe200078a0018 */
[----:B------:R-:W-:-:S02]  /*1a02a0*/  IADD3 RZ, P0, PT, R22, R16, RZ ;  /* 0x0000001016ff7210 */ /* 0x000fc40007f1e0ff */
[----:B------:R-:W-:Y:S01]  /*1a02b0*/  IADD3.X RZ, P2, PT, R31, R51, RZ, P2, !PT ;  /* 0x000000331fff7210 */ /* 0x000fe2000175e4ff */
[----:B------:R-:W-:Y:S01]  /*1a02c0*/  IMAD.WIDE.U32 R28, R18, 0x397fe69a, RZ ;  /* 0x397fe69a121c7825 */ /* 0x000fe200078e00ff */
[----:B------:R-:W-:-:S03]  /*1a02d0*/  IADD3 R17, P3, PT, R24, R17, RZ ;  /* 0x0000001118117210 */ /* 0x000fc60007f7e0ff */
[----:B------:R-:W-:Y:S01]  /*1a02e0*/  IMAD.WIDE.U32.X R44, R19, 0x4b1ba7b6, R44, P6 ;  /* 0x4b1ba7b6132c7825 */ /* 0x000fe200030e042c */
[----:B------:R-:W-:Y:S02]  /*1a02f0*/  IADD3 R53, P6, PT, R40, R29, RZ ;  /* 0x0000001d28357210 */ /* 0x000fe40007fde0ff */
[----:B------:R-:W-:Y:S01]  /*1a0300*/  IADD3.X RZ, P0, PT, R23, R17, RZ, P0, !PT ;  /* 0x0000001117ff7210 */ /* 0x000fe2000071e4ff */
[----:B------:R-:W-:Y:S01]  /*1a0310*/  IMAD.MOV.U32 R34, RZ, RZ, R41 ;  /* 0x000000ffff227224 */ /* 0x000fe200078e0029 */
[----:B------:R-:W-:Y:S01]  /*1a0320*/  IADD3.X R29, P1, PT, RZ, RZ, RZ, P1, !PT ;  /* 0x000000ffff1d7210 */ /* 0x000fe20000f3e4ff */
[----:B------:R-:W-:-:S04]  /*1a0330*/  IMAD.WIDE.U32 R16, R117, R157, R22 ;  /* 0x0000009d75107225 */ /* 0x000fc800078e0016 */
[----:B------:R-:W-:-:S04]  /*1a0340*/  IMAD.WIDE.U32 R22, R162, R157, RZ ;  /* 0x0000009da2167225 */ /* 0x000fc800078e00ff */
[----:B------:R-:W-:Y:S01]  /*1a0350*/  IMAD.WIDE.U32.X R34, R19, 0x1a0111ea, R34, P6 ;  /* 0x1a0111ea13227825 */ /* 0x000fe200030e0422 */
[----:B------:R-:W-:-:S03]  /*1a0360*/  IADD3 R41, P6, PT, R26, R29, RZ ;  /* 0x0000001d1a297210 */ /* 0x000fc60007fde0ff */
[----:B------:R-:W-:Y:S01]  /*1a0370*/  IMAD.X R19, RZ, RZ, RZ, P1 ;  /* 0x000000ffff137224 */ /* 0x000fe200008e06ff */
[----:B------:R-:W-:Y:S01]  /*1a0380*/  IADD3 RZ, P1, PT, R42, R28, RZ ;  /* 0x0000001c2aff7210 */ /* 0x000fe20007f3e0ff */
[----:B------:R-:W-:Y:S02]  /*1a0390*/  IMAD.X R27, RZ, RZ, RZ, P5 ;  /* 0x000000ffff1b7224 */ /* 0x000fe400028e06ff */
[----:B------:R-:W-:Y:S01]  /*1a03a0*/  IMAD.MOV.U32 R26, RZ, RZ, R25 ;  /* 0x000000ffff1a7224 */ /* 0x000fe200078e0019 */
[----:B------:R-:W-:Y:S01]  /*1a03b0*/  IADD3.X RZ, P1, PT, R43, R53, RZ, P1, !PT ;  /* 0x000000352bff7210 */ /* 0x000fe20000f3e4ff */
[----:B------:R-:W-:Y:S02]  /*1a03c0*/  IMAD.IADD R17, R17, 0x1, R24 ;  /* 0x0000000111117824 */ /* 0x000fe400078e0218 */
[----:B------:R-:W-:-:S04]  /*1a03d0*/  IMAD.WIDE.U32 R24, R161, R157, RZ ;  /* 0x0000009da1187225 */ /* 0x000fc800078e00ff */
[----:B------:R-:W-:-:S04]  /*1a03e0*/  IMAD.WIDE.U32 R22, P5, R161, R221, R22 ;  /* 0x000000dda1167225 */ /* 0x000fc800078a0016 */
[----:B------:R-:W-:Y:S01]  /*1a03f0*/  IMAD.WIDE.U32 R28, R18, 0x434bacd7, R30 ;  /* 0x434bacd7121c7825 */ /* 0x000fe200078e001e */
[----:B------:R-:W-:Y:S02]  /*1a0400*/  IADD3.X R30, PT, PT, R19, RZ, RZ, P6, P4 ;  /* 0x000000ff131e7210 */ /* 0x000fe400037e84ff */
[----:B------:R-:W-:Y:S01]  /*1a0410*/  IADD3 R16, P4, PT, R33, R16, RZ ;  /* 0x0000001021107210 */ /* 0x000fe20007f9e0ff */
[----:B------:R-:W-:Y:S01]  /*1a0420*/  IMAD.WIDE.U32.X R26, R160, R221, R26, P3 ;  /* 0x000000dda01a7225 */ /* 0x000fe200018e041a */
[----:B------:R-:W-:Y:S02]  /*1a0430*/  IADD3 R25, P6, PT, R22, R25, RZ ;  /* 0x0000001916197210 */ /* 0x000fe40007fde0ff */
[----:B------:R-:W-:Y:S01]  /*1a0440*/  IADD3 RZ, P3, PT, R14, R24, RZ ;  /* 0x000000180eff7210 */ /* 0x000fe20007f7e0ff */
[----:B------:R-:W-:Y:S01]  /*1a0450*/  IMAD.IADD R29, R29, 0x1, R32 ;  /* 0x000000011d1d7824 */ /* 0x000fe200078e0220 */
[----:B------:R-:W-:Y:S01]  /*1a0460*/  IADD3.X R17, P4, PT, R17, R36, RZ, P4, !PT ;  /* 0x0000002411117210 */ /* 0x000fe2000279e4ff */
[----:B------:R-:W-:Y:S01]  /*1a0470*/  IMAD.X R33, RZ, RZ, RZ, P5 ;  /* 0x000000ffff217224 */ /* 0x000fe200028e06ff */
[----:B------:R-:W-:Y:S01]  /*1a0480*/  IADD3.X R19, P0, PT, RZ, R26, RZ, P0, !PT ;  /* 0x0000001aff137210 */ /* 0x000fe2000071e4ff */
[----:B------:R-:W-:Y:S01]  /*1a0490*/  IMAD.MOV.U32 R32, RZ, RZ, R23 ;  /* 0x000000ffff207224 */ /* 0x000fe200078e0017 */
[----:B------:R-:W-:Y:S01]  /*1a04a0*/  IADD3.X RZ, P3, PT, R15, R25, RZ, P3, !PT ;  /* 0x000000190fff7210 */ /* 0x000fe20001f7e4ff */
[----:B------:R-:W-:Y:S01]  /*1a04b0*/  IMAD.WIDE.U32 R14, R161, R157, R14 ;  /* 0x0000009da10e7225 */ /* 0x000fe200078e000e */
[----:B------:R-:W-:-:S02]  /*1a04c0*/  IADD3.X R19, P4, PT, RZ, R19, RZ, P4, !PT ;  /* 0x00000013ff137210 */ /* 0x000fc4000279e4ff */
[----:B------:R-:W-:Y:S01]  /*1a04d0*/  IADD3 R41, P5, PT, R48, R41, RZ ;  /* 0x0000002930297210 */ /* 0x000fe20007fbe0ff */
[----:B------:R-:W-:Y:S01]  /*1a04e0*/  IMAD.IADD R22, R15, 0x1, R22 ;  /* 0x000000010f167824 */ /* 0x000fe200078e0216 */
[----:B------:R-:W-:Y:S01]  /*1a04f0*/  IADD3.X R27, PT, PT, RZ, RZ, R27, P4, P0 ;  /* 0x000000ffff1b7210 */ /* 0x000fe200027e041b */
[----:B------:R-:W-:Y:S01]  /*1a0500*/  IMAD R15, R21, -0x30003, RZ ;  /* 0xfffcfffd150f7824 */ /* 0x000fe200078e02ff */
[----:B------:R-:W-:Y:S01]  /*1a0510*/  IADD3 R14, P4, PT, R19, R14, RZ ;  /* 0x0000000e130e7210 */ /* 0x000fe20007f9e0ff */
[C---:B------:R-:W-:Y:S01]  /*1a0520*/  IMAD.WIDE.U32 R24, R20.reuse, -0x30003, RZ ;  /* 0xfffcfffd14187825 */ /* 0x040fe200078e00ff */
[----:B------:R-:W-:Y:S02]  /*1a0530*/  IADD3 R28, P0, PT, R47, R28, RZ ;  /* 0x0000001c2f1c7210 */ /* 0x000fe40007f1e0ff */
[----:B------:R-:W-:Y:S01]  /*1a0540*/  IADD3.X R36, P5, PT, R49, R30, RZ, P5, !PT ;  /* 0x0000001e31247210 */ /* 0x000fe20002fbe4ff */
        /* <DEDUP_REMOVED lines=8> */
[----:B------:R-:W-:Y:S02]  /*1a05d0*/  IADD3.X R49, P0, PT, RZ, R49, RZ, P0, !PT ;  /* 0x00000031ff317210 */ /* 0x000fe4000071e4ff */
[----:B------:R-:W-:Y:S01]  /*1a05e0*/  IADD3.X R47, P4, PT, RZ, R47, RZ, P4, !PT ;  /* 0x0000002fff2f7210 */ /* 0x000fe2000279e4ff */
[----:B------:R-:W-:Y:S01]  /*1a05f0*/  IMAD.WIDE.U32 R42, R18, 0x397fe69a, R42 ;  /* 0x397fe69a122a7825 */ /* 0x000fe200078e002a */
[----:B------:R-:W-:-:S03]  /*1a0600*/  IADD3.X R44, P1, PT, RZ, R34, RZ, P1, !PT ;  /* 0x00000022ff2c7210 */ /* 0x000fc60000f3e4ff */
        /* <DEDUP_REMOVED lines=280> */
[----:B------:R-:W-:Y:S01]  /*1a1790*/  IMAD.WIDE.U32 R16, R34, 0x397fe69a, RZ ;  /* 0x397fe69a22107825 */ /* 0x000fe200078e00ff */
[----:B------:R-:W-:-:S03]  /*1a17a0*/  IADD3.X R23, P2, PT, RZ, R32, RZ, P2, !PT ;  /* 0x00000020ff177210 */ /* 0x000fc6000175e4ff */
        /* <DEDUP_REMOVED lines=146> */
.L_x_2048:
[----:B------:R-:W-:Y:S05]  /*1a20d0*/  BSYNC.RELIABLE B2 ;  /* 0x0000000000027941 */ /* 0x000fea0003800100 */
.L_x_2047:
        /* <DEDUP_REMOVED lines=12> */
.L_x_2049:
[----:B------:R-:W-:Y:S05]  /*1a21a0*/  BSYNC.RECONVERGENT B1 ;  /* 0x0000000000017941 */ /* 0x000fea0003800200 */
.L_x_2046:
        /* <DEDUP_REMOVED lines=49> */
.L_x_2053:
[----:B------:R-:W-:Y:S05]  /*1a24c0*/  BSYNC.RELIABLE B2 ;  /* 0x0000000000027941 */ /* 0x000fea0003800100 */
.L_x_2052:
        /* <DEDUP_REMOVED lines=12> */
.L_x_2051:
[----:B------:R-:W-:Y:S05]  /*1a2590*/  BSYNC.RECONVERGENT B1 ;  /* 0x0000000000017941 */ /* 0x000fea0003800200 */
.L_x_2050:
        /* <DEDUP_REMOVED lines=79> */
.L_x_2056:
[----:B------:R-:W-:Y:S05]  /*1a2a90*/  BSYNC.RELIABLE B2 ;  /* 0x0000000000027941 */ /* 0x000fea0003800100 */
.L_x_2055:
        /* <DEDUP_REMOVED lines=12> */
.L_x_2057:
[----:B------:R-:W-:Y:S05]  /*1a2b60*/  BSYNC.RECONVERGENT B1 ;  /* 0x0000000000017941 */ /* 0x000fea0003800200 */
.L_x_2054:
        /* <DEDUP_REMOVED lines=9> */
[----:B------:R-:W-:-:S04]  /*1a2c00*/  IMAD.WIDE.U32 R58, R178, R102, RZ ;  /* 0x00000066b23a7225 */ /* 0x000fc800078e00ff */
[----:B------:R-:W-:Y:S02]  /*1a2c10*/  IMAD.X R25, RZ, RZ, RZ, P0 ;  /* 0x000000ffff197224 */ /* 0x000fe400000e06ff */
[----:B------:R-:W-:-:S04]  /*1a2c20*/  IMAD.WIDE.U32 R22, P0, R180, R37, R22 ;  /* 0x00000025b4167225 */ /* 0x000fc80007800016 */
[----:B------:R-:W-:Y:S01]  /*1a2c30*/  IMAD.X R19, RZ, RZ, RZ, P2 ;  /* 0x000000ffff137224 */ /* 0x000fe200010e06ff */
[----:B------:R-:W-:Y:S01]  /*1a2c40*/  IADD3 R34, P2, PT, R59, R26, RZ ;  /* 0x0000001a3b227210 */ /* 0x000fe20007f5e0ff */
[----:B------:R-:W-:Y:S02]  /*1a2c50*/  IMAD.MOV.U32 R24, RZ, RZ, R21 ;  /* 0x000000ffff187224 */ /* 0x000fe400078e0015 */
[----:B------:R-:W-:-:S04]  /*1a2c60*/  IMAD.WIDE.U32 R98, R180, R102, RZ ;  /* 0x00000066b4627225 */ /* 0x000fc800078e00ff */
[----:B------:R-:W-:Y:S01]  /*1a2c70*/  IMAD.MOV.U32 R18, RZ, RZ, R27 ;  /* 0x000000ffff127224 */ /* 0x000fe200078e001b */
[----:B------:R-:W-:Y:S01]  /*1a2c80*/  IADD3 R30, P3, PT, R99, R22, RZ ;  /* 0x00000016631e7210 */ /* 0x000fe20007f7e0ff */
[----:B------:R-:W-:Y:S01]  /*1a2c90*/  IMAD.X R21, RZ, RZ, RZ, P0 ;  /* 0x000000ffff157224 */ /* 0x000fe200000e06ff */
[----:B------:R-:W-:Y:S01]  /*1a2ca0*/  IADD3 RZ, P0, PT, RZ, R28, RZ ;  /* 0x0000001cffff7210 */ /* 0x000fe20007f1e0ff */
[----:B------:R-:W-:-:S03]  /*1a2cb0*/  IMAD.WIDE.U32 R26, R185, R102, RZ ;  /* 0x00000066b91a7225 */ /* 0x000fc600078e00ff */
[----:B------:R-:W-:Y:S01]  /*1a2cc0*/  IADD3.X RZ, P0, PT, RZ, R29, RZ, P0, !PT ;  /* 0x0000001dffff7210 */ /* 0x000fe2000071e4ff */
[----:B------:R-:W-:Y:S02]  /*1a2cd0*/  IMAD.MOV.U32 R20, RZ, RZ, R23 ;  /* 0x000000ffff147224 */ /* 0x000fe400078e0017 */
[----:B------:R-:W-:-:S04]  /*1a2ce0*/  IMAD.WIDE.U32.X R24, R177, R37, R24, P1 ;  /* 0x00000025b1187225 */ /* 0x000fc800008e0418 */
[----:B------:R-:W-:Y:S01]  /*1a2cf0*/  IMAD.WIDE.U32 R22, R187, R102, RZ ;  /* 0x00000066bb167225 */ /* 0x000fe200078e00ff */
[----:B------:R-:W-:-:S03]  /*1a2d00*/  IADD3.X R59, P1, PT, RZ, R24, RZ, P0, !PT ;  /* 0x00000018ff3b7210 */ /* 0x000fc6000073e4ff */
[----:B------:R-:W-:Y:S01]  /*1a2d10*/  IMAD R31, R29, -0x30003, RZ ;  /* 0xfffcfffd1d1f7824 */ /* 0x000fe200078e02ff */
[----:B------:R-:W-:Y:S01]  /*1a2d20*/  IADD3.X R59, P0, PT, RZ, R59, RZ, P0, !PT ;  /* 0x0000003bff3b7210 */ /* 0x000fe2000071e4ff */
[----:B------:R-:W-:-:S04]  /*1a2d30*/  IMAD.WIDE.U32 R26, P5, R184, R37, R26 ;  /* 0x00000025b81a7225 */ /* 0x000fc800078a001a */
[----:B------:R-:W-:-:S04]  /*1a2d40*/  IMAD.WIDE.U32 R32, R183, R102, RZ ;  /* 0x00000066b7207225 */ /* 0x000fc800078e00ff */
[----:B------:R-:W-:-:S04]  /*1a2d50*/  IMAD.WIDE.U32 R44, R28, -0x30003, RZ ;  /* 0xfffcfffd1c2c7825 */ /* 0x000fc800078e00ff */
[----:B------:R-:W-:Y:S02]  /*1a2d60*/  IMAD R31, R28, -0x760c0004, R31 ;  /* 0x89f3fffc1c1f7824 */ /* 0x000fe400078e021f */
[----:B------:R-:W-:-:S04]  /*1a2d70*/  IMAD.WIDE.U32 R70, R182, R102, RZ ;  /* 0x00000066b6467225 */ /* 0x000fc800078e00ff */
[----:B------:R-:W-:-:S04]  /*1a2d80*/  IMAD.WIDE.U32 R106, R184, R102, RZ ;  /* 0x00000066b86a7225 */ /* 0x000fc800078e00ff */
[----:B------:R-:W-:Y:S02]  /*1a2d90*/  IMAD.X R105, RZ, RZ, RZ, P5 ;  /* 0x000000ffff697224 */ /* 0x000fe400028e06ff */
[----:B------:R-:W-:-:S04]  /*1a2da0*/  IMAD.WIDE.U32 R22, P5, R186, R37, R22 ;  /* 0x00000025ba167225 */ /* 0x000fc800078a0016 */
[----:B------:R-:W-:-:S04]  /*1a2db0*/  IMAD.WIDE.U32 R102, R186, R102, RZ ;  /* 0x00000066ba667225 */ /* 0x000fc800078e00ff */
[----:B------:R-:W-:Y:S02]  /*1a2dc0*/  IMAD.IADD R31, R45, 0x1, R31 ;  /* 0x000000012d1f7824 */ /* 0x000fe400078e021f */
[----:B------:R-:W-:-:S04]  /*1a2dd0*/  IMAD.WIDE.U32 R32, P4, R182, R37, R32 ;  /* 0x00000025b6207225 */ /* 0x000fc80007880020 */
[----:B------:R-:W-:Y:S01]  /*1a2de0*/  IMAD.X R47, RZ, RZ, RZ, P5 ;  /* 0x000000ffff2f7224 */ /* 0x000fe200028e06ff */
[----:B------:R-:W-:Y:S01]  /*1a2df0*/  IADD3 R103, P5, PT, R103, R22, RZ ;  /* 0x0000001667677210 */ /* 0x000fe20007fbe0ff */
[----:B------:R-:W-:Y:S01]  /*1a2e00*/  IMAD.MOV.U32 R104, RZ, RZ, R27 ;  /* 0x000000ffff687224 */ /* 0x000fe200078e001b */
[----:B------:R-:W-:Y:S01]  /*1a2e10*/  IADD3.X R27, PT, PT, RZ, RZ, R25, P0, P1 ;  /* 0x000000ffff1b7210 */ /* 0x000fe200007e2419 */
[----:B------:R-:W-:Y:S01]  /*1a2e20*/  IMAD.MOV.U32 R46, RZ, RZ, R23 ;  /* 0x000000ffff2e7224 */ /* 0x000fe200078e0017 */
[----:B------:R-:W-:Y:S01]  /*1a2e30*/  IADD3 RZ, P0, PT, RZ, R58, RZ ;  /* 0x0000003affff7210 */ /* 0x000fe20007f1e0ff */
[----:B------:R-:W-:Y:S01]  /*1a2e40*/  IMAD.WIDE.U32 R22, R31, -0x5555, RZ ;  /* 0xffffaaab1f167825 */ /* 0x000fe200078e00ff */
[----:B------:R-:W-:Y:S02]  /*1a2e50*/  IADD3 R71, P6, PT, R71, R32, RZ ;  /* 0x0000002047477210 */ /* 0x000fe40007fde0ff */
[----:B------:R-:W-:Y:S01]  /*1a2e60*/  IADD3 R58, P1, PT, R59, R58, RZ ;  /* 0x0000003a3b3a7210 */ /* 0x000fe20007f3e0ff */
[----:B------:R-:W-:Y:S01]  /*1a2e70*/  IMAD.X R229, RZ, RZ, RZ, P4 ;  /* 0x000000ffffe57224 */ /* 0x000fe200020e06ff */
[----:B------:R-:W-:Y:S01]  /*1a2e80*/  IADD3.X RZ, P0, PT, RZ, R34, RZ, P0, !PT ;  /* 0x00000022ffff7210 */ /* 0x000fe2000071e4ff */
[----:B------:R-:W-:Y:S01]  /*1a2e90*/  IMAD.MOV.U32 R228, RZ, RZ, R33 ;  /* 0x000000ffffe47224 */ /* 0x000fe200078e0021 */
[----:B------:R-:W-:Y:S01]  /*1a2ea0*/  IADD3 R107, P4, PT, R107, R26, RZ ;  /* 0x0000001a6b6b7210 */ /* 0x000fe20007f9e0ff */
[----:B------:R-:W-:Y:S01]  /*1a2eb0*/  IMAD.WIDE.U32.X R18, R179, R37, R18, P2 ;  /* 0x00000025b3127225 */ /* 0x000fe200010e0412 */
[----:B------:R-:W-:-:S03]  /*1a2ec0*/  IADD3.X R59, P1, PT, R34, R27, RZ, P1, !PT ;  /* 0x0000001b223b7210 */ /* 0x000fc60000f3e4ff */
[----:B------:R-:W-:-:S04]  /*1a2ed0*/  IMAD.WIDE.U32 R24, R44, -0x5555, RZ ;  /* 0xffffaaab2c187825 */ /* 0x000fc800078e00ff */
[----:B------:R-:W-:Y:S01]  /*1a2ee0*/  IMAD.WIDE.U32.X R20, R181, R37, R20, P3 ;  /* 0x00000025b5147225 */ /* 0x000fe200018e0414 */
[----:B------:R-:W-:-:S03]  /*1a2ef0*/  IADD3 RZ, P2, PT, R28, R24, RZ ;  /* 0x000000181cff7210 */ /* 0x000fc60007f5e0ff */
[----:B------:R-:W-:-:S04]  /*1a2f00*/  IMAD.WIDE.U32 R22, P3, R44, -0x46010001, R22 ;  /* 0xb9feffff2c167825 */ /* 0x000fc80007860016 */
[----:B------:R-:W-:Y:S01]  /*1a2f10*/  IMAD.WIDE.U32.X R228, R183, R37, R228, P6 ;  /* 0x00000025b7e47225 */ /* 0x000fe200030e04e4 */
[----:B------:R-:W-:-:S03]  /*1a2f20*/  IADD3.X R99, P6, PT, RZ, R18, RZ, P0, !PT ;  /* 0x00000012ff637210 */ /* 0x000fc600007de4ff */
[----:B------:R-:W-:Y:S01]  /*1a2f30*/  IMAD.WIDE.U32 R26, R44, -0x5555, R28 ;  /* 0xffffaaab2c1a7825 */ /* 0x000fe200078e001c */
[----:B------:R-:W-:Y:S02]  /*1a2f40*/  IADD3 R28, P0, PT, R22, R25, RZ ;  /* 0x00000019161c7210 */ /* 0x000fe40007f1e0ff */
[----:B------:R-:W-:Y:S01]  /*1a2f50*/  IADD3.X R99, P1, PT, RZ, R99, RZ, P1, !PT ;  /* 0x00000063ff637210 */ /* 0x000fe20000f3e4ff */
[----:B------:R-:W-:Y:S01]  /*1a2f60*/  IMAD.WIDE.U32.X R104, R185, R37, R104, P4 ;  /* 0x00000025b9687225 */ /* 0x000fe200020e0468 */
[----:B------:R-:W-:Y:S02]  /*1a2f70*/  IADD3 RZ, P4, PT, RZ, R26, RZ ;  /* 0x0000001affff7210 */ /* 0x000fe40007f9e0ff */
[----:B------:R-:W-:Y:S01]  /*1a2f80*/  IADD3.X R33, PT, PT, RZ, RZ, R19, P1, P6 ;  /* 0x000000ffff217210 */ /* 0x000fe20000fec413 */
[----:B------:R-:W-:Y:S01]  /*1a2f90*/  IMAD.IADD R22, R27, 0x1, R22 ;  /* 0x000000011b167824 */ /* 0x000fe200078e0216 */
[----:B------:R-:W-:Y:S01]  /*1a2fa0*/  IADD3.X RZ, P2, PT, R29, R28, RZ, P2, !PT ;  /* 0x0000001c1dff7210 */ /* 0x000fe2000175e4ff */
[----:B------:R-:W-:-:S03]  /*1a2fb0*/  IMAD.WIDE.U32 R96, R31, -0x94f09dc, RZ ;  /* 0xf6b0f6241f607825 */ /* 0x000fc600078e00ff */
[----:B------:R-:W-:Y:S01]  /*1a2fc0*/  IADD3.X RZ, P4, PT, RZ, R22, RZ, P4, !PT ;  /* 0x00000016ffff7210 */ /* 0x000fe2000279e4ff */
[----:B------:R-:W-:-:S04]  /*1a2fd0*/  IMAD.WIDE.U32.X R46, R187, R37, R46, P5 ;  /* 0x00000025bb2e7225 */ /* 0x000fc800028e042e */
[----:B------:R-:W-:-:S04]  /*1a2fe0*/  IMAD.WIDE.U32 R24, R31, -0x4eac0001, RZ ;  /* 0xb153ffff1f187825 */ /* 0x000fc800078e00ff */
[----:B------:R-:W-:Y:S02]  /*1a2ff0*/  IMAD.MOV.U32 R18, RZ, RZ, R23 ;  /* 0x000000ffff127224 */ /* 0x000fe400078e0017 */
[----:B------:R-:W-:-:S04]  /*1a3000*/  IMAD.WIDE.U32 R96, P5, R44, 0x6730d2a0, R96 ;  /* 0x6730d2a02c607825 */ /* 0x000fc800078a0060 */
[----:B------:R-:W-:Y:S02]  /*1a3010*/  IMAD.X R19, RZ, RZ, RZ, P3 ;  /* 0x000000ffff137224 */ /* 0x000fe400018e06ff */
[----:B------:R-:W-:-:S04]  /*1a3020*/  IMAD.WIDE.U32 R22, R44, -0x94f09dc, RZ ;  /* 0xf6b0f6242c167825 */ /* 0x000fc800078e00ff */
[----:B------:R-:W-:-:S04]  /*1a3030*/  IMAD.WIDE.U32 R72, R31, -0xc7aed41, RZ ;  /* 0xf38512bf1f487825 */ /* 0x000fc800078e00ff */
[----:B------:R-:W-:Y:S01]  /*1a3040*/  IMAD.WIDE.U32.X R18, R31, -0x46010001, R18, P0 ;  /* 0xb9feffff1f127825 */ /* 0x000fe200000e0412 */
[----:B------:R-:W-:-:S03]  /*1a3050*/  IADD3 R29, P0, PT, R96, R23, RZ ;  /* 0x00000017601d7210 */ /* 0x000fc60007f1e0ff */
[----:B------:R-:W-:-:S04]  /*1a3060*/  IMAD.WIDE.U32 R26, R44, -0x4eac0001, RZ ;  /* 0xb153ffff2c1a7825 */ /* 0x000fc800078e00ff */
[----:B------:R-:W-:Y:S01]  /*1a3070*/  IMAD.WIDE.U32 R24, P6, R44, 0x1eabfffe, R24 ;  /* 0x1eabfffe2c187825 */ /* 0x000fe200078c0018 */
[----:B------:R-:W-:-:S03]  /*1a3080*/  IADD3 RZ, P3, PT, R58, R26, RZ ;  /* 0x0000001a3aff7210 */ /* 0x000fc60007f7e0ff */
[----:B------:R-:W-:-:S04]  /*1a3090*/  IMAD.WIDE.U32 R34, R31, 0x397fe69a, RZ ;  /* 0x397fe69a1f227825 */ /* 0x000fc800078e00ff */
[----:B------:R-:W-:Y:S01]  /*1a30a0*/  IMAD.X R95, RZ, RZ, RZ, P5 ;  /* 0x000000ffff5f7224 */ /* 0x000fe200028e06ff */
[----:B------:R-:W-:Y:S01]  /*1a30b0*/  IADD3 R27, P5, PT, R24, R27, RZ ;  /* 0x0000001b181b7210 */ /* 0x000fe20007fbe0ff */
[----:B------:R-:W-:Y:S02]  /*1a30c0*/  IMAD.MOV.U32 R94, RZ, RZ, R97 ;  /* 0x000000ffff5e7224 */ /* 0x000fe400078e0061 */
[----:B------:R-:W-:Y:S01]  /*1a30d0*/  IMAD.WIDE.U32 R66, R31, 0x434bacd7, RZ ;  /* 0x434bacd71f427825 */ /* 0x000fe200078e00ff */
[----:B------:R-:W-:-:S03]  /*1a30e0*/  IADD3.X RZ, P3, PT, R59, R27, RZ, P3, !PT ;  /* 0x0000001b3bff7210 */ /* 0x000fc60001f7e4ff */
[----:B------:R-:W-:-:S04]  /*1a30f0*/  IMAD.WIDE.U32 R72, P1, R44, 0x64774b84, R72 ;  /* 0x64774b842c487825 */ /* 0x000fc80007820048 */
[----:B------:R-:W-:-:S04]  /*1a3100*/  IMAD.WIDE.U32.X R94, R31, 0x6730d2a0, R94, P0 ;  /* 0x6730d2a01f5e7825 */ /* 0x000fc800000e045e */
[----:B------:R-:W-:-:S04]  /*1a3110*/  IMAD.WIDE.U32 R34, P0, R44, 0x1a0111ea, R34 ;  /* 0x1a0111ea2c227825 */ /* 0x000fc80007800022 */
[----:B------:R-:W-:-:S04]  /*1a3120*/  IMAD.WIDE.U32 R62, R44, 0x397fe69a, RZ ;  /* 0x397fe69a2c3e7825 */ /* 0x000fc800078e00ff */
[----:B------:R-:W-:Y:S02]  /*1a3130*/  IMAD.X R69, RZ, RZ, RZ, P1 ;  /* 0x000000ffff457224 */ /* 0x000fe400008e06ff */
[----:B------:R-:W-:-:S04]  /*1a3140*/  IMAD.WIDE.U32 R66, P1, R44, 0x4b1ba7b6, R66 ;  /* 0x4b1ba7b62c427825 */ /* 0x000fc80007820042 */
[----:B------:R-:W-:-:S04]  /*1a3150*/  IMAD.WIDE.U32 R110, R44, -0xc7aed41, RZ ;  /* 0xf38512bf2c6e7825 */ /* 0x000fc800078e00ff */
[----:B------:R-:W-:Y:S01]  /*1a3160*/  IMAD.X R27, RZ, RZ, RZ, P0 ;  /* 0x000000ffff1b7224 */ /* 0x000fe200000e06ff */
[----:B------:R-:W-:Y:S01]  /*1a3170*/  IADD3 R45, P0, PT, R34, R63, RZ ;  /* 0x0000003f222d7210 */ /* 0x000fe20007f1e0ff */
[----:B------:R-:W-:Y:S01]  /*1a3180*/  IMAD.X R101, RZ, RZ, RZ, P6 ;  /* 0x000000ffff657224 */ /* 0x000fe200030e06ff */
[----:B------:R-:W-:Y:S01]  /*1a3190*/  IADD3.X R63, P2, PT, RZ, R18, RZ, P2, !PT ;  /* 0x00000012ff3f7210 */ /* 0x000fe2000175e4ff */
[----:B------:R-:W-:Y:S01]  /*1a31a0*/  IMAD.X R37, RZ, RZ, RZ, P1 ;  /* 0x000000ffff257224 */ /* 0x000fe200008e06ff */
[----:B------:R-:W-:Y:S01]  /*1a31b0*/  IADD3 RZ, P1, PT, RZ, R98, RZ ;  /* 0x00000062ffff7210 */ /* 0x000fe20007f3e0ff */
[----:B------:R-:W-:Y:S01]  /*1a31c0*/  IMAD.MOV.U32 R100, RZ, RZ, R25 ;  /* 0x000000ffff647224 */ /* 0x000fe200078e0019 */
[----:B------:R-:W-:Y:S01]  /*1a31d0*/  IADD3 R231, P6, PT, R72, R111, RZ ;  /* 0x0000006f48e77210 */ /* 0x000fe20007fde0ff */
[----:B------:R-:W-:Y:S01]  /*1a31e0*/  IMAD.WIDE.U32 R64, R44, 0x434bacd7, RZ ;  /* 0x434bacd72c407825 */ /* 0x000fe200078e00ff */
[----:B------:R-:W-:Y:S02]  /*1a31f0*/  IADD3.X R63, P4, PT, RZ, R63, RZ, P4, !PT ;  /* 0x0000003fff3f7210 */ /* 0x000fe4000279e4ff */
[----:B------:R-:W-:Y:S01]  /*1a3200*/  IADD3.X RZ, P1, PT, RZ, R30, RZ, P1, !PT ;  /* 0x0000001effff7210 */ /* 0x000fe20000f3e4ff */
[----:B------:R-:W-:Y:S01]  /*1a3210*/  IMAD.MOV.U32 R68, RZ, RZ, R73 ;  /* 0x000000ffff447224 */ /* 0x000fe200078e0049 */
[----:B------:R-:W-:Y:S01]  /*1a3220*/  IADD3.X R136, PT, PT, RZ, RZ, R19, P4, P2 ;  /* 0x000000ffff887210 */ /* 0x000fe200027e4413 */
[----:B------:R-:W-:Y:S01]  /*1a3230*/  IMAD.WIDE.U32 R60, R177, R219, RZ ;  /* 0x000000dbb13c7225 */ /* 0x000fe200078e00ff */
[----:B------:R-:W-:-:S03]  /*1a3240*/  IADD3.X R23, P1, PT, RZ, R20, RZ, P1, !PT ;  /* 0x00000014ff177210 */ /* 0x000fc60000f3e4ff */
[----:B------:R-:W-:Y:S01]  /*1a3250*/  IMAD.WIDE.U32.X R100, R31, 0x1eabfffe, R100, P5 ;  /* 0x1eabfffe1f647825 */ /* 0x000fe200028e0464 */
[----:B------:R-:W-:-:S03]  /*1a3260*/  IADD3 R98, P5, PT, R99, R98, RZ ;  /* 0x0000006263627210 */ /* 0x000fc60007fbe0ff */
        /* <DEDUP_REMOVED lines=8> */
[----:B------:R-:W-:-:S04]  /*1a32f0*/  IMAD.WIDE.U32 R56, R176, R219, RZ ;  /* 0x000000dbb0387225 */ /* 0x000fc800078e00ff */
[----:B------:R-:W-:-:S04]  /*1a3300*/  IMAD.WIDE.U32 R60, P2, R176, R233, R60 ;  /* 0x000000e9b03c7225 */ /* 0x000fc8000784003c */
[----:B------:R-:W-:Y:S01]  /*1a3310*/  IMAD.WIDE.U32.X R36, R31, 0x4b1ba7b6, R36, P6 ;  /* 0x4b1ba7b61f247825 */ /* 0x000fe200030e0424 */
[-C--:B------:R-:W-:Y:S02]  /*1a3320*/  IADD3 RZ, P6, PT, RZ, R70.reuse, RZ ;  /* 0x00000046ffff7210 */ /* 0x080fe40007fde0ff */
[----:B------:R-:W-:Y:S01]  /*1a3330*/  IADD3 R70, P1, PT, R23, R70, RZ ;  /* 0x0000004617467210 */ /* 0x000fe20007f3e0ff */
[----:B------:R-:W-:Y:S01]  /*1a3340*/  IMAD.WIDE.U32.X R26, R31, 0x1a0111ea, R26, P0 ;  /* 0x1a0111ea1f1a7825 */ /* 0x000fe200000e041a */
[----:B------:R-:W-:Y:S02]  /*1a3350*/  IADD3 RZ, P0, PT, R98, R22, RZ ;  /* 0x0000001662ff7210 */ /* 0x000fe40007f1e0ff */
[----:B------:R-:W-:Y:S01]  /*1a3360*/  IADD3.X RZ, P6, PT, RZ, R71, RZ, P6, !PT ;  /* 0x00000047ffff7210 */ /* 0x000fe200037de4ff */
[----:B------:R-:W-:Y:S01]  /*1a3370*/  IMAD.WIDE.U32 R40, R181, R219, RZ ;  /* 0x000000dbb5287225 */ /* 0x000fe200078e00ff */
[----:B------:R-:W-:Y:S02]  /*1a3380*/  IADD3.X RZ, P0, PT, R99, R29, RZ, P0, !PT ;  /* 0x0000001d63ff7210 */ /* 0x000fe4000071e4ff */
[----:B------:R-:W-:Y:S01]  /*1a3390*/  IADD3.X R71, P1, PT, R71, R108, RZ, P1, !PT ;  /* 0x0000006c47477210 */ /* 0x000fe20000f3e4ff */
        /* <DEDUP_REMOVED lines=9> */
[----:B------:R-:W-:-:S04]  /*1a3430*/  IMAD.WIDE.U32 R20, R185, R219, RZ ;  /* 0x000000dbb9147225 */ /* 0x000fc800078e00ff */
[----:B------:R-:W-:-:S04]  /*1a3440*/  IMAD.WIDE.U32.X R54, R177, R233, R54, P2 ;  /* 0x000000e9b1367225 */ /* 0x000fc800010e0436 */
[----:B------:R-:W-:-:S04]  /*1a3450*/  IMAD.WIDE.U32 R40, P5, R180, R233, R40 ;  /* 0x000000e9b4287225 */ /* 0x000fc800078a0028 */
[----:B------:R-:W-:-:S04]  /*1a3460*/  IMAD.WIDE.U32 R28, R182, R219, RZ ;  /* 0x000000dbb61c7225 */ /* 0x000fc800078e00ff */
[----:B------:R-:W-:-:S04]  /*1a3470*/  IMAD.WIDE.U32 R30, P2, R182, R233, R30 ;  /* 0x000000e9b61e7225 */ /* 0x000fc8000784001e */
[----:B------:R-:W-:Y:S02]  /*1a3480*/  IMAD.MOV.U32 R42, RZ, RZ, R53 ;  /* 0x000000ffff2a7224 */ /* 0x000fe400078e0035 */
[----:B------:R-:W-:-:S04]  /*1a3490*/  IMAD.WIDE.U32 R58, R44, -0x4eac0001, R58 ;  /* 0xb153ffff2c3a7825 */ /* 0x000fc800078e003a */
[----:B------:R-:W-:Y:S01]  /*1a34a0*/  IMAD.X R33, RZ, RZ, RZ, P5 ;  /* 0x000000ffff217224 */ /* 0x000fe200028e06ff */
[----:B------:R-:W-:Y:S01]  /*1a34b0*/  IADD3 R49, P5, PT, R40, R49, RZ ;  /* 0x0000003128317210 */ /* 0x000fe20007fbe0ff */
[----:B------:R-:W-:-:S04]  /*1a34c0*/  IMAD.WIDE.U32.X R42, R179, R233, R42, P4 ;  /* 0x000000e9b32a7225 */ /* 0x000fc800020e042a */
[----:B------:R-:W-:Y:S01]  /*1a34d0*/  IMAD.X R25, RZ, RZ, RZ, P2 ;  /* 0x000000ffff197224 */ /* 0x000fe200010e06ff */
[----:B------:R-:W-:Y:S01]  /*1a34e0*/  IADD3 R29, P2, PT, R30, R29, RZ ;  /* 0x0000001d1e1d7210 */ /* 0x000fe20007f5e0ff */
[----:B------:R-:W-:Y:S02]  /*1a34f0*/  IMAD.IADD R59, R59, 0x1, R24 ;  /* 0x000000013b3b7824 */ /* 0x000fe400078e0218 */
[----:B------:R-:W-:-:S04]  /*1a3500*/  IMAD.WIDE.U32 R22, R184, R219, RZ ;  /* 0x000000dbb8167225 */ /* 0x000fc800078e00ff */
[----:B------:R-:W-:-:S04]  /*1a3510*/  IMAD.WIDE.U32 R138, R187, R219, RZ ;  /* 0x000000dbbb8a7225 */ /* 0x000fc800078e00ff */
[----:B------:R-:W-:-:S04]  /*1a3520*/  IMAD.WIDE.U32 R20, P4, R184, R233, R20 ;  /* 0x000000e9b8147225 */ /* 0x000fc80007880014 */
[----:B------:R-:W-:Y:S02]  /*1a3530*/  IMAD.MOV.U32 R32, RZ, RZ, R41 ;  /* 0x000000ffff207224 */ /* 0x000fe400078e0029 */
[----:B------:R-:W-:Y:S01]  /*1a3540*/  IMAD.MOV.U32 R24, RZ, RZ, R31 ;  /* 0x000000ffff187224 */ /* 0x000fe200078e001f */
[----:B------:R-:W-:Y:S01]  /*1a3550*/  IADD3.X R31, P6, PT, RZ, R228, RZ, P6, !PT ;  /* 0x000000e4ff1f7210 */ /* 0x000fe200037de4ff */
[----:B------:R-:W-:Y:S01]  /*1a3560*/  IMAD.X R19, RZ, RZ, RZ, P4 ;  /* 0x000000ffff137224 */ /* 0x000fe200020e06ff */
[----:B------:R-:W-:Y:S01]  /*1a3570*/  IADD3 R23, P4, PT, R20, R23, RZ ;  /* 0x0000001714177210 */ /* 0x000fe20007f9e0ff */
[----:B------:R-:W-:Y:S01]  /*1a3580*/  IMAD.WIDE.U32.X R32, R181, R233, R32, P5 ;  /* 0x000000e9b5207225 */ /* 0x000fe200028e0420 */
[----:B------:R-:W-:Y:S02]  /*1a3590*/  IADD3 R58, P5, PT, R63, R58, RZ ;  /* 0x0000003a3f3a7210 */ /* 0x000fe40007fbe0ff */
[----:B------:R-:W-:Y:S01]  /*1a35a0*/  IADD3.X R31, P1, PT, RZ, R31, RZ, P1, !PT ;  /* 0x0000001fff1f7210 */ /* 0x000fe20000f3e4ff */
[----:B------:R-:W-:Y:S01]  /*1a35b0*/  IMAD.WIDE.U32.X R24, R183, R233, R24, P2 ;  /* 0x000000e9b7187225 */ /* 0x000fe200010e0418 */
[----:B------:R-:W-:-:S02]  /*1a35c0*/  IADD3.X R59, P5, PT, R59, R136, RZ, P5, !PT ;  /* 0x000000883b3b7210 */ /* 0x000fc40002fbe4ff */
[----:B------:R-:W-:Y:S01]  /*1a35d0*/  IADD3.X R228, PT, PT, RZ, RZ, R229, P1, P6 ;  /* 0x000000ffffe47210 */ /* 0x000fe20000fec4e5 */
[----:B------:R-:W-:-:S04]  /*1a35e0*/  IMAD.WIDE.U32 R112, R186, R219, RZ ;  /* 0x000000dbba707225 */ /* 0x000fc800078e00ff */
[----:B------:R-:W-:-:S04]  /*1a35f0*/  IMAD.WIDE.U32 R138, P2, R186, R233, R138 ;  /* 0x000000e9ba8a7225 */ /* 0x000fc8000784008a */
[----:B------:R-:W-:Y:S01]  /*1a3600*/  IMAD.MOV.U32 R18, RZ, RZ, R21 ;  /* 0x000000ffff127224 */ /* 0x000fe200078e0015 */
[----:B------:R-:W-:Y:S01]  /*1a3610*/  IADD3.X R21, P3, PT, RZ, R100, RZ, P3, !PT ;  /* 0x00000064ff157210 */ /* 0x000fe20001f7e4ff */
[----:B------:R-:W-:Y:S01]  /*1a3620*/  IMAD.X R111, RZ, RZ, RZ, P2 ;  /* 0x000000ffff6f7224 */ /* 0x000fe200010e06ff */
[----:B------:R-:W-:Y:S01]  /*1a3630*/  IADD3 R113, P2, PT, R138, R113, RZ ;  /* 0x000000718a717210 */ /* 0x000fe20007f5e0ff */
[----:B------:R-:W-:Y:S01]  /*1a3640*/  IMAD.WIDE.U32.X R18, R185, R233, R18, P4 ;  /* 0x000000e9b9127225 */ /* 0x000fe200020e0412 */
[----:B------:R-:W-:Y:S02]  /*1a3650*/  IADD3 RZ, P4, PT, R70, R110, RZ ;  /* 0x0000006e46ff7210 */ /* 0x000fe40007f9e0ff */
[----:B------:R-:W-:Y:S01]  /*1a3660*/  IADD3.X R21, P5, PT, RZ, R21, RZ, P5, !PT ;  /* 0x00000015ff157210 */ /* 0x000fe20002fbe4ff */
[----:B------:R-:W-:Y:S01]  /*1a3670*/  IMAD.WIDE.U32 R98, R44, -0x94f09dc, R98 ;  /* 0xf6b0f6242c627825 */ /* 0x000fe200078e0062 */
[----:B------:R-:W-:Y:S02]  /*1a3680*/  IADD3.X RZ, P4, PT, R71, R231, RZ, P4, !PT ;  /* 0x000000e747ff7210 */ /* 0x000fe4000279e4ff */
[----:B------:R-:W-:Y:S01]  /*1a3690*/  IADD3.X R101, PT, PT, RZ, RZ, R101, P5, P3 ;  /* 0x000000ffff657210 */ /* 0x000fe20002fe6465 */
[----:B------:R-:W-:Y:S01]  /*1a36a0*/  IMAD.MOV.U32 R110, RZ, RZ, R139 ;  /* 0x000000ffff6e7224 */ /* 0x000fe200078e008b */
[----:B------:R-:W-:Y:S01]  /*1a36b0*/  IADD3 RZ, P3, PT, R58, R56, RZ ;  /* 0x000000383aff7210 */ /* 0x000fe20007f7e0ff */
[----:B------:R-:W-:-:S02]  /*1a36c0*/  IMAD.IADD R96, R99, 0x1, R96 ;  /* 0x0000000163607824 */ /* 0x000fc400078e0260 */
[----:B------:R-:W-:Y:S01]  /*1a36d0*/  IMAD.WIDE.U32.X R110, R187, R233, R110, P2 ;  /* 0x000000e9bb6e7225 */ /* 0x000fe200010e046e */
[----:B------:R-:W-:Y:S02]  /*1a36e0*/  IADD3 R98, P2, PT, R21, R98, RZ ;  /* 0x0000006215627210 */ /* 0x000fe40007f5e0ff */
[----:B------:R-:W-:Y:S01]  /*1a36f0*/  IADD3.X R21, P0, PT, RZ, R94, RZ, P0, !PT ;  /* 0x0000005eff157210 */ /* 0x000fe2000071e4ff */
[----:B------:R-:W-:Y:S01]  /*1a3700*/  IMAD.WIDE.U32 R70, R44, -0xc7aed41, R70 ;  /* 0xf38512bf2c467825 */ /* 0x000fe200078e0046 */
[----:B------:R-:W-:-:S03]  /*1a3710*/  IADD3.X R99, P2, PT, R96, R101, RZ, P2, !PT ;  /* 0x0000006560637210 */ /* 0x000fc6000175e4ff */
[----:B------:R-:W-:Y:S01]  /*1a3720*/  IMAD.IADD R72, R71, 0x1, R72 ;  /* 0x0000000147487824 */ /* 0x000fe200078e0248 */
[----:B------:R-:W-:Y:S01]  /*1a3730*/  IADD3.X R21, P1, PT, RZ, R21, RZ, P2, !PT ;  /* 0x00000015ff157210 */ /* 0x000fe2000173e4ff */
[----:B------:R-:W-:Y:S01]  /*1a3740*/  IMAD.WIDE.U32 R56, R176, R227, RZ ;  /* 0x000000e3b0387225 */ /* 0x000fe200078e00ff */
[----:B------:R-:W-:Y:S02]  /*1a3750*/  IADD3 RZ, P2, PT, RZ, R106, RZ ;  /* 0x0000006affff7210 */ /* 0x000fe40007f5e0ff */
[----:B------:R-:W-:Y:S02]  /*1a3760*/  IADD3 R70, P6, PT, R21, R70, RZ ;  /* 0x0000004615467210 */ /* 0x000fe40007fde0ff */
[----:B------:R-:W-:Y:S02]  /*1a3770*/  IADD3.X R95, PT, PT, RZ, RZ, R95, P1, P0 ;  /* 0x000000ffff5f7210 */ /* 0x000fe40000fe045f */
[----:B------:R-:W-:Y:S02]  /*1a3780*/  IADD3 R106, P5, PT, R31, R106, RZ ;  /* 0x0000006a1f6a7210 */ /* 0x000fe40007fbe0ff */
[----:B------:R-:W-:-:S02]  /*1a3790*/  IADD3.X RZ, P2, PT, RZ, R107, RZ, P2, !PT ;  /* 0x0000006bffff7210 */ /* 0x000fc4000175e4ff */
[----:B------:R-:W-:Y:S02]  /*1a37a0*/  IADD3.X R71, P6, PT, R72, R95, RZ, P6, !PT ;  /* 0x0000005f48477210 */ /* 0x000fe400037de4ff */
[----:B------:R-:W-:Y:S02]  /*1a37b0*/  IADD3.X R31, P4, PT, RZ, R68, RZ, P4, !PT ;  /* 0x00000044ff1f7210 */ /* 0x000fe4000279e4ff */
[----:B------:R-:W-:Y:S02]  /*1a37c0*/  IADD3.X R107, P5, PT, R107, R228, RZ, P5, !PT ;  /* 0x000000e46b6b7210 */ /* 0x000fe40002fbe4ff */
[----:B------:R-:W-:Y:S02]  /*1a37d0*/  IADD3.X R21, P2, PT, RZ, R104, RZ, P2, !PT ;  /* 0x00000068ff157210 */ /* 0x000fe4000175e4ff */
[----:B------:R-:W-:Y:S01]  /*1a37e0*/  IADD3.X RZ, P1, PT, R59, R35, RZ, P3, !PT ;  /* 0x000000233bff7210 */ /* 0x000fe20001f3e4ff */
[----:B------:R-:W-:Y:S01]  /*1a37f0*/  IMAD.WIDE.U32 R58, R176, R219, R58 ;  /* 0x000000dbb03a7225 */ /* 0x000fe200078e003a */
[----:B------:R-:W-:-:S02]  /*1a3800*/  IADD3.X R31, P6, PT, RZ, R31, RZ, P6, !PT ;  /* 0x0000001fff1f7210 */ /* 0x000fc400037de4ff */
[----:B------:R-:W-:Y:S01]  /*1a3810*/  IADD3.X R21, P5, PT, RZ, R21, RZ, P5, !PT ;  /* 0x00000015ff157210 */ /* 0x000fe20002fbe4ff */
[----:B------:R-:W-:Y:S01]  /*1a3820*/  IMAD.IADD R61, R59, 0x1, R60 ;  /* 0x000000013b3d7824 */ /* 0x000fe200078e023c */
[----:B------:R-:W-:Y:S01]  /*1a3830*/  IADD3.X R69, PT, PT, RZ, RZ, R69, P6, P4 ;  /* 0x000000ffff457210 */ /* 0x000fe200037e8445 */
[----:B------:R-:W-:Y:S01]  /*1a3840*/  IMAD.MOV.U32 R60, RZ, RZ, R58 ;  /* 0x000000ffff3c7224 */ /* 0x000fe200078e003a */
[----:B------:R-:W-:Y:S02]  /*1a3850*/  IADD3.X R104, PT, PT, RZ, RZ, R105, P5, P2 ;  /* 0x000000ffff687210 */ /* 0x000fe40002fe4469 */
[----:B------:R-:W-:Y:S02]  /*1a3860*/  IADD3 RZ, P6, PT, RZ, R58, RZ ;  /* 0x0000003affff7210 */ /* 0x000fe40007fde0ff */
[----:B------:R-:W-:Y:S02]  /*1a3870*/  IADD3 RZ, P2, PT, RZ, R102, RZ ;  /* 0x00000066ffff7210 */ /* 0x000fe40007f5e0ff */
[----:B------:R-:W-:-:S02]  /*1a3880*/  IADD3 RZ, P0, PT, R98, R50, RZ ;  /* 0x0000003262ff7210 */ /* 0x000fc40007f1e0ff */
[----:B------:R-:W-:Y:S02]  /*1a3890*/  IADD3 R102, P5, PT, R21, R102, RZ ;  /* 0x0000006615667210 */ /* 0x000fe40007fbe0ff */
[----:B------:R-:W-:Y:S02]  /*1a38a0*/  IADD3.X R21, P1, PT, RZ, R54, RZ, P1, !PT ;  /* 0x00000036ff157210 */ /* 0x000fe40000f3e4ff */
[----:B------:R-:W-:Y:S02]  /*1a38b0*/  IADD3.X RZ, P6, PT, RZ, R61, RZ, P6, !PT ;  /* 0x0000003dffff7210 */ /* 0x000fe400037de4ff */
[----:B------:R-:W-:Y:S02]  /*1a38c0*/  IADD3.X RZ, P2, PT, RZ, R103, RZ, P2, !PT ;  /* 0x00000067ffff7210 */ /* 0x000fe4000175e4ff */
[----:B------:R-:W-:Y:S01]  /*1a38d0*/  IADD3.X RZ, P0, PT, R99, R51, RZ, P0, !PT ;  /* 0x0000003363ff7210 */ /* 0x000fe2000071e4ff */
[----:B------:R-:W-:Y:S01]  /*1a38e0*/  IMAD.WIDE.U32 R50, R178, R219, R98 ;  /* 0x000000dbb2327225 */ /* 0x000fe200078e0062 */
[----:B------:R-:W-:-:S02]  /*1a38f0*/  IADD3 RZ, P3, PT, R106, R64, RZ ;  /* 0x000000406aff7210 */ /* 0x000fc40007f7e0ff */
[----:B------:R-:W-:Y:S01]  /*1a3900*/  IADD3.X R21, P6, PT, RZ, R21, RZ, P6, !PT ;  /* 0x00000015ff157210 */ /* 0x000fe200037de4ff */
[----:B------:R-:W-:Y:S01]  /*1a3910*/  IMAD.IADD R52, R51, 0x1, R52 ;  /* 0x0000000133347824 */ /* 0x000fe200078e0234 */
[----:B------:R-:W-:Y:S02]  /*1a3920*/  IADD3.X R103, P5, PT, R103, R104, RZ, P5, !PT ;  /* 0x0000006867677210 */ /* 0x000fe40002fbe4ff */
[----:B------:R-:W-:Y:S02]  /*1a3930*/  IADD3.X R136, P2, PT, RZ, R46, RZ, P2, !PT ;  /* 0x0000002eff887210 */ /* 0x000fe4000175e4ff */
[----:B------:R-:W-:Y:S01]  /*1a3940*/  IADD3.X RZ, P3, PT, R107, R65, RZ, P3, !PT ;  /* 0x000000416bff7210 */ /* 0x000fe20001f7e4ff */
[----:B------:R-:W-:Y:S01]  /*1a3950*/  IMAD.WIDE.U32 R106, R44, 0x434bacd7, R106 ;  /* 0x434bacd72c6a7825 */ /* 0x000fe200078e006a */
[----:B------:R-:W-:Y:S02]  /*1a3960*/  IADD3.X R55, PT, PT, RZ, RZ, R55, P6, P1 ;  /* 0x000000ffff377210 */ /* 0x000fe400037e2437 */
[----:B------:R-:W-:Y:S01]  /*1a3970*/  IADD3 R50, P6, PT, R21, R50, RZ ;  /* 0x0000003215327210 */ /* 0x000fe20007fde0ff */
[----:B------:R-:W-:Y:S01]  /*1a3980*/  IMAD.IADD R66, R107, 0x1, R66 ;  /* 0x000000016b427824 */ /* 0x000fe200078e0242 */
[----:B------:R-:W-:-:S02]  /*1a3990*/  IADD3.X R136, P5, PT, RZ, R136, RZ, P5, !PT ;  /* 0x00000088ff887210 */ /* 0x000fc40002fbe4ff */
[----:B------:R-:W-:Y:S02]  /*1a39a0*/  IADD3 RZ, P1, PT, R70, R48, RZ ;  /* 0x0000003046ff7210 */ /* 0x000fe40007f3e0ff */
[----:B------:R-:W-:Y:S01]  /*1a39b0*/  IADD3.X R51, P6, PT, R52, R55, RZ, P6, !PT ;  /* 0x0000003734337210 */ /* 0x000fe200037de4ff */
[----:B------:R-:W-:Y:S01]  /*1a39c0*/  IMAD.WIDE.U32 R52, R179, R227, RZ ;  /* 0x000000e3b3347225 */ /* 0x000fe200078e00ff */
[----:B------:R-:W-:Y:S02]  /*1a39d0*/  IADD3.X R59, PT, PT, RZ, RZ, R47, P5, P2 ;  /* 0x000000ffff3b7210 */ /* 0x000fe40002fe442f */
[----:B------:R-:W-:Y:S02]  /*1a39e0*/  IADD3.X R21, P0, PT, RZ, R42, RZ, P0, !PT ;  /* 0x0000002aff157210 */ /* 0x000fe4000071e4ff */
[----:B------:R-:W-:Y:S01]  /*1a39f0*/  IADD3 R46, P5, PT, R31, R106, RZ ;  /* 0x0000006a1f2e7210 */ /* 0x000fe20007fbe0ff */
[----:B------:R-:W-:Y:S01]  /*1a3a00*/  IMAD R31, R61, -0x30003, RZ ;  /* 0xfffcfffd3d1f7824 */ /* 0x000fe200078e02ff */
[----:B------:R-:W-:Y:S01]  /*1a3a10*/  IADD3 RZ, P4, PT, R102, R62, RZ ;  /* 0x0000003e66ff7210 */ /* 0x000fe20007f9e0ff */
[----:B------:R-:W-:Y:S01]  /*1a3a20*/  IMAD.WIDE.U32 R106, R58, -0x30003, RZ ;  /* 0xfffcfffd3a6a7825 */ /* 0x000fe200078e00ff */
[----:B------:R-:W-:-:S02]  /*1a3a30*/  IADD3.X RZ, P1, PT, R71, R49, RZ, P1, !PT ;  /* 0x0000003147ff7210 */ /* 0x000fc40000f3e4ff */
[----:B------:R-:W-:Y:S01]  /*1a3a40*/  IADD3.X R21, P6, PT, RZ, R21, RZ, P6, !PT ;  /* 0x00000015ff157210 */ /* 0x000fe200037de4ff */
[----:B------:R-:W-:Y:S01]  /*1a3a50*/  IMAD.WIDE.U32 R70, R180, R219, R70 ;  /* 0x000000dbb4467225 */ /* 0x000fe200078e0046 */
[----:B------:R-:W-:Y:S02]  /*1a3a60*/  IADD3.X RZ, P4, PT, R103, R45, RZ, P4, !PT ;  /* 0x0000002d67ff7210 */ /* 0x000fe4000279e4ff */
[----:B------:R-:W-:Y:S01]  /*1a3a70*/  IADD3.X R42, PT, PT, RZ, RZ, R43, P6, P0 ;  /* 0x000000ffff2a7210 */ /* 0x000fe200037e042b */
[----:B------:R-:W-:Y:S01]  /*1a3a80*/  IMAD R35, R58, -0x760c0004, R31 ;  /* 0x89f3fffc3a237824 */ /* 0x000fe200078e021f */
[----:B------:R-:W-:Y:S01]  /*1a3a90*/  IADD3.X R47, P5, PT, R66, R69, RZ, P5, !PT ;  /* 0x00000045422f7210 */ /* 0x000fe20002fbe4ff */
[----:B------:R-:W-:Y:S01]  /*1a3aa0*/  IMAD.WIDE.U32 R44, R44, 0x397fe69a, R102 ;  /* 0x397fe69a2c2c7825 */ /* 0x000fe200078e0066 */
[----:B------:R-:W-:Y:S02]  /*1a3ab0*/  IADD3 R102, P2, PT, R21, R70, RZ ;  /* 0x0000004615667210 */ /* 0x000fe40007f5e0ff */
[----:B------:R-:W-:Y:S01]  /*1a3ac0*/  IADD3 RZ, P0, PT, R46, R28, RZ ;  /* 0x0000001c2eff7210 */ /* 0x000fe20007f1e0ff */
[----:B------:R-:W-:Y:S01]  /*1a3ad0*/  IMAD.IADD R31, R71, 0x1, R40 ;  /* 0x00000001471f7824 */ /* 0x000fe200078e0228 */
[----:B------:R-:W-:Y:S01]  /*1a3ae0*/  IADD3.X R139, P4, PT, RZ, R26, RZ, P4, !PT ;  /* 0x0000001aff8b7210 */ /* 0x000fe2000279e4ff */
[----:B------:R-:W-:Y:S01]  /*1a3af0*/  IMAD.IADD R21, R107, 0x1, R35 ;  /* 0x000000016b157824 */ /* 0x000fe200078e0223 */
[----:B------:R-:W-:Y:S01]  /*1a3b00*/  IADD3.X R35, P3, PT, RZ, R36, RZ, P3, !PT ;  /* 0x00000024ff237210 */ /* 0x000fe20001f7e4ff */
[----:B------:R-:W-:Y:S01]  /*1a3b10*/  IMAD.WIDE.U32 R94, R182, R219, R46 ;  /* 0x000000dbb65e7225 */ /* 0x000fe200078e002e */
[----:B------:R-:W-:-:S02]  /*1a3b20*/  IADD3.X R103, P2, PT, R31, R42, RZ, P2, !PT ;  /* 0x0000002a1f677210 */ /* 0x000fc4000175e4ff */
[----:B------:R-:W-:Y:S01]  /*1a3b30*/  IADD3.X R31, P1, PT, RZ, R32, RZ, P1, !PT ;  /* 0x00000020ff1f7210 */ /* 0x000fe20000f3e4ff */
[----:B------:R-:W-:Y:S01]  /*1a3b40*/  IMAD.WIDE.U32 R40, R21, -0x5555, RZ ;  /* 0xffffaaab15287825 */ /* 0x000fe200078e00ff */
[----:B------:R-:W-:Y:S02]  /*1a3b50*/  IADD3.X R43, P5, PT, RZ, R35, RZ, P5, !PT ;  /* 0x00000023ff2b7210 */ /* 0x000fe40002fbe4ff */
[----:B------:R-:W-:Y:S01]  /*1a3b60*/  IADD3.X R31, P2, PT, RZ, R31, RZ, P2, !PT ;  /* 0x0000001fff1f7210 */ /* 0x000fe2000175e4ff */
[----:B------:R-:W-:Y:S01]  /*1a3b70*/  IMAD.IADD R28, R45, 0x1, R34 ;  /* 0x000000012d1c7824 */ /* 0x000fe200078e0222 */
[----:B------:R-:W-:Y:S01]  /*1a3b80*/  IADD3.X R45, PT, PT, RZ, RZ, R37, P5, P3 ;  /* 0x000000ffff2d7210 */ /* 0x000fe20002fe6425 */
[C---:B------:R-:W-:Y:S01]  /*1a3b90*/  IMAD.WIDE.U32 R34, P5, R106.reuse, -0x46010001, R40 ;  /* 0xb9feffff6a227825 */ /* 0x040fe200078a0028 */
[----:B------:R-:W-:Y:S02]  /*1a3ba0*/  IADD3 R32, P6, PT, R43, R44, RZ ;  /* 0x0000002c2b207210 */ /* 0x000fe40007fde0ff */
[----:B------:R-:W-:Y:S01]  /*1a3bb0*/  IADD3.X R41, PT, PT, RZ, RZ, R33, P2, P1 ;  /* 0x000000ffff297210 */ /* 0x000fe200017e2421 */
[----:B------:R-:W-:Y:S01]  /*1a3bc0*/  IMAD.IADD R30, R95, 0x1, R30 ;  /* 0x000000015f1e7824 */ /* 0x000fe200078e021e */
[----:B------:R-:W-:Y:S01]  /*1a3bd0*/  IADD3 R94, P2, PT, R31, R94, RZ ;  /* 0x0000005e1f5e7210 */ /* 0x000fe20007f5e0ff */
[----:B------:R-:W-:Y:S01]  /*1a3be0*/  IMAD.WIDE.U32 R36, R106, -0x5555, RZ ;  /* 0xffffaaab6a247825 */ /* 0x000fe200078e00ff */
[----:B------:R-:W-:-:S02]  /*1a3bf0*/  IADD3.X R33, P6, PT, R28, R45, RZ, P6, !PT ;  /* 0x0000002d1c217210 */ /* 0x000fc400037de4ff */
[----:B------:R-:W-:Y:S01]  /*1a3c00*/  IADD3.X RZ, P0, PT, R47, R29, RZ, P0, !PT ;  /* 0x0000001d2fff7210 */ /* 0x000fe2000071e4ff */
[----:B------:R-:W-:Y:S01]  /*1a3c10*/  IMAD.WIDE.U32 R28, R106, -0x4eac0001, RZ ;  /* 0xb153ffff6a1c7825 */ /* 0x000fe200078e00ff */
[----:B------:R-:W-:Y:S02]  /*1a3c20*/  IADD3.X R95, P2, PT, R30, R41, RZ, P2, !PT ;  /* 0x000000291e5f7210 */ /* 0x000fe4000175e4ff */
[----:B------:R-:W-:Y:S01]  /*1a3c30*/  IADD3.X R139, P6, PT, RZ, R139, RZ, P6, !PT ;  /* 0x0000008bff8b7210 */ /* 0x000fe200037de4ff */
[C---:B------:R-:W-:Y:S01]  /*1a3c40*/  IMAD.WIDE.U32 R30, R21.reuse, -0x4eac0001, RZ ;  /* 0xb153ffff151e7825 */ /* 0x040fe200078e00ff */
[----:B------:R-:W-:Y:S02]  /*1a3c50*/  IADD3.X R69, P0, PT, RZ, R24, RZ, P0, !PT ;  /* 0x00000018ff457210 */ /* 0x000fe4000071e4ff */
[----:B------:R-:W-:Y:S01]  /*1a3c60*/  IADD3 RZ, P3, PT, R58, R36, RZ ;  /* 0x000000243aff7210 */ /* 0x000fe20007f7e0ff */
[----:B------:R-:W-:Y:S01]  /*1a3c70*/  IMAD.WIDE.U32 R100, R21, -0x94f09dc, RZ ;  /* 0xf6b0f62415647825 */ /* 0x000fe200078e00ff */
[----:B------:R-:W-:-:S02]  /*1a3c80*/  IADD3 R43, P1, PT, R34, R37, RZ ;  /* 0x00000025222b7210 */ /* 0x000fc40007f3e0ff */
[----:B------:R-:W-:Y:S01]  /*1a3c90*/  IADD3.X R108, PT, PT, RZ, RZ, R27, P6, P4 ;  /* 0x000000ffff6c7210 */ /* 0x000fe200037e841b */
[C---:B------:R-:W-:Y:S01]  /*1a3ca0*/  IMAD.WIDE.U32 R36, R106.reuse, -0x5555, R60 ;  /* 0xffffaaab6a247825 */ /* 0x040fe200078e003c */
[----:B------:R-:W-:Y:S02]  /*1a3cb0*/  IADD3.X R69, P2, PT, RZ, R69, RZ, P2, !PT ;  /* 0x00000045ff457210 */ /* 0x000fe4000175e4ff */
[----:B------:R-:W-:Y:S01]  /*1a3cc0*/  IADD3.X RZ, P3, PT, R61, R43, RZ, P3, !PT ;  /* 0x0000002b3dff7210 */ /* 0x000fe20001f7e4ff */
[----:B------:R-:W-:Y:S01]  /*1a3cd0*/  IMAD.WIDE.U32 R26, P6, R106, 0x1eabfffe, R30 ;  /* 0x1eabfffe6a1a7825 */ /* 0x000fe200078c001e */
[----:B------:R-:W-:Y:S02]  /*1a3ce0*/  IADD3 RZ, P4, PT, RZ, R36, RZ ;  /* 0x00000024ffff7210 */ /* 0x000fe40007f9e0ff */
[----:B------:R-:W-:Y:S01]  /*1a3cf0*/  IADD3.X R31, PT, PT, RZ, RZ, R25, P2, P0 ;  /* 0x000000ffff1f7210 */ /* 0x000fe200017e0419 */
[----:B------:R-:W-:Y:S01]  /*1a3d00*/  IMAD.IADD R36, R37, 0x1, R34 ;  /* 0x0000000125247824 */ /* 0x000fe200078e0222 */
[----:B------:R-:W-:Y:S01]  /*1a3d10*/  IADD3 R37, P0, PT, R26, R29, RZ ;  /* 0x0000001d1a257210 */ /* 0x000fe20007f1e0ff */
[----:B------:R-:W-:Y:S01]  /*1a3d20*/  IMAD.X R105, RZ, RZ, RZ, P6 ;  /* 0x000000ffff697224 */ /* 0x000fe200030e06ff */
[----:B------:R-:W-:Y:S01]  /*1a3d30*/  IADD3 RZ, P2, PT, R50, R28, RZ ;  /* 0x0000001c32ff7210 */ /* 0x000fe20007f5e0ff */
[----:B------:R-:W-:Y:S01]  /*1a3d40*/  IMAD.MOV.U32 R104, RZ, RZ, R27 ;  /* 0x000000ffff687224 */ /* 0x000fe200078e001b */
[----:B------:R-:W-:Y:S01]  /*1a3d50*/  IADD3.X RZ, P4, PT, RZ, R36, RZ, P4, !PT ;  /* 0x00000024ffff7210 */ /* 0x000fe2000279e4ff */
[----:B------:R-:W-:Y:S01]  /*1a3d60*/  IMAD.X R25, RZ, RZ, RZ, P5 ;  /* 0x000000ffff197224 */ /* 0x000fe200028e06ff */
[----:B------:R-:W-:Y:S01]  /*1a3d70*/  IADD3.X RZ, P2, PT, R51, R37, RZ, P2, !PT ;  /* 0x0000002533ff7210 */ /* 0x000fe2000175e4ff */
[----:B------:R-:W-:Y:S01]  /*1a3d80*/  IMAD.WIDE.U32.X R104, R21, 0x1eabfffe, R104, P0 ;  /* 0x1eabfffe15687825 */ /* 0x000fe200000e0468 */
[----:B------:R-:W-:-:S03]  /*1a3d90*/  IADD3 RZ, P0, PT, R32, R22, RZ ;  /* 0x0000001620ff7210 */ /* 0x000fc60007f1e0ff */
[----:B------:R-:W-:Y:S01]  /*1a3da0*/  IMAD.WIDE.U32 R96, R21, -0xc7aed41, RZ ;  /* 0xf38512bf15607825 */ /* 0x000fe200078e00ff */
[----:B------:R-:W-:-:S03]  /*1a3db0*/  IADD3.X RZ, P0, PT, R33, R23, RZ, P0, !PT ;  /* 0x0000001721ff7210 */ /* 0x000fc6000071e4ff */
[----:B------:R-:W-:-:S04]  /*1a3dc0*/  IMAD.WIDE.U32 R28, R106, -0x94f09dc, RZ ;  /* 0xf6b0f6246a1c7825 */ /* 0x000fc800078e00ff */
        /* <DEDUP_REMOVED lines=18> */
[----:B------:R-:W-:Y:S01]  /*1a3ef0*/  IMAD.MOV.U32 R46, RZ, RZ, R71 ;  /* 0x000000ffff2e7224 */ /* 0x000fe200078e0047 */
[----:B------:R-:W-:Y:S01]  /*1a3f00*/  IADD3.X R71, P0, PT, RZ, R18, RZ, P0, !PT ;  /* 0x00000012ff477210 */ /* 0x000fe2000071e4ff */
[----:B------:R-:W-:Y:S02]  /*1a3f10*/  IMAD.MOV.U32 R24, RZ, RZ, R35 ;  /* 0x000000ffff187224 */ /* 0x000fe400078e0023 */
[----:B------:R-:W-:-:S04]  /*1a3f20*/  IMAD.WIDE.U32 R64, P6, R106, 0x1a0111ea, R64 ;  /* 0x1a0111ea6a407825 */ /* 0x000fc800078c0040 */
[----:B------:R-:W-:-:S04]  /*1a3f30*/  IMAD.WIDE.U32 R62, R106, 0x397fe69a, RZ ;  /* 0x397fe69a6a3e7825 */ /* 0x000fc800078e00ff */
[----:B------:R-:W-:Y:S02]  /*1a3f40*/  IMAD.IADD R20, R33, 0x1, R20 ;  /* 0x0000000121147824 */ /* 0x000fe400078e0214 */
[----:B------:R-:W-:Y:S01]  /*1a3f50*/  IMAD.WIDE.U32.X R46, R21, 0x4b1ba7b6, R46, P5 ;  /* 0x4b1ba7b6152e7825 */ /* 0x000fe200028e042e */
[----:B------:R-:W-:-:S03]  /*1a3f60*/  IADD3 R68, P5, PT, R69, R32, RZ ;  /* 0x0000002045447210 */ /* 0x000fc60007fbe0ff */
[----:B------:R-:W-:Y:S01]  /*1a3f70*/  IMAD.WIDE.U32.X R24, R21, -0x46010001, R24, P1 ;  /* 0xb9feffff15187825 */ /* 0x000fe200008e0418 */
[----:B------:R-:W-:Y:S02]  /*1a3f80*/  IADD3.X R69, P5, PT, R20, R31, RZ, P5, !PT ;  /* 0x0000001f14457210 */ /* 0x000fe40002fbe4ff */
[----:B------:R-:W-:Y:S01]  /*1a3f90*/  IADD3 RZ, P1, PT, R102, R28, RZ ;  /* 0x0000001c66ff7210 */ /* 0x000fe20007f3e0ff */
[----:B------:R-:W-:Y:S01]  /*1a3fa0*/  IMAD.X R45, RZ, RZ, RZ, P6 ;  /* 0x000000ffff2d7224 */ /* 0x000fe200030e06ff */
[----:B------:R-:W-:Y:S01]  /*1a3fb0*/  IADD3 R63, P6, PT, R64, R63, RZ ;  /* 0x0000003f403f7210 */ /* 0x000fe20007fde0ff */
[----:B------:R-:W-:Y:S01]  /*1a3fc0*/  IMAD.MOV.U32 R44, RZ, RZ, R65 ;  /* 0x000000ffff2c7224 */ /* 0x000fe200078e0041 */
[----:B------:R-:W-:Y:S01]  /*1a3fd0*/  IADD3.X R23, P3, PT, RZ, R24, RZ, P3, !PT ;  /* 0x00000018ff177210 */ /* 0x000fe20001f7e4ff */
[----:B------:R-:W-:Y:S01]  /*1a3fe0*/  IMAD.WIDE.U32 R60, R177, R227, RZ ;  /* 0x000000e3b13c7225 */ /* 0x000fe200078e00ff */
[----:B------:R-:W-:Y:S02]  /*1a3ff0*/  IADD3.X RZ, P1, PT, R103, R29, RZ, P1, !PT ;  /* 0x0000001d67ff7210 */ /* 0x000fe40000f3e4ff */
[----:B------:R-:W-:Y:S01]  /*1a4000*/  IADD3.X R23, P4, PT, RZ, R23, RZ, P4, !PT ;  /* 0x00000017ff177210 */ /* 0x000fe2000279e4ff */
[----:B------:R-:W-:Y:S01]  /*1a4010*/  IMAD.WIDE.U32.X R44, R21, 0x1a0111ea, R44, P6 ;  /* 0x1a0111ea152c7825 */ /* 0x000fe200030e042c */
[----:B------:R-:W-:-:S02]  /*1a4020*/  IADD3.X R71, P6, PT, RZ, R71, RZ, P5, !PT ;  /* 0x00000047ff477210 */ /* 0x000fc40002fde4ff */
[----:B------:R-:W-:Y:S01]  /*1a4030*/  IADD3.X R152, PT, PT, RZ, RZ, R25, P4, P3 ;  /* 0x000000ffff987210 */ /* 0x000fe200027e6419 */
[----:B------:R-:W-:Y:S01]  /*1a4040*/  IMAD.WIDE.U32 R50, R106, -0x4eac0001, R50 ;  /* 0xb153ffff6a327825 */ /* 0x000fe200078e0032 */
[----:B------:R-:W-:Y:S02]  /*1a4050*/  IADD3.X R65, PT, PT, RZ, RZ, R19, P6, P0 ;  /* 0x000000ffff417210 */ /* 0x000fe400037e0413 */
[----:B------:R-:W-:Y:S01]  /*1a4060*/  IADD3 RZ, P5, PT, R94, R22, RZ ;  /* 0x000000165eff7210 */ /* 0x000fe20007fbe0ff */
[----:B------:R-:W-:Y:S01]  /*1a4070*/  IMAD.WIDE.U32 R40, R181, R227, RZ ;  /* 0x000000e3b5287225 */ /* 0x000fe200078e00ff */
[----:B------:R-:W-:Y:S02]  /*1a4080*/  IADD3 R58, P3, PT, R23, R50, RZ ;  /* 0x00000032173a7210 */ /* 0x000fe40007f7e0ff */
[----:B------:R-:W-:Y:S01]  /*1a4090*/  IADD3.X RZ, P5, PT, R95, R101, RZ, P5, !PT ;  /* 0x000000655fff7210 */ /* 0x000fe20002fbe4ff */
[----:B------:R-:W-:-:S04]  /*1a40a0*/  IMAD.WIDE.U32 R60, P0, R176, R137, R60 ;  /* 0x00000089b03c7225 */ /* 0x000fc8000780003c */
[----:B------:R-:W-:Y:S02]  /*1a40b0*/  IMAD.IADD R107, R51, 0x1, R26 ;  /* 0x00000001336b7824 */ /* 0x000fe400078e021a */
[----:B------:R-:W-:-:S04]  /*1a40c0*/  IMAD.WIDE.U32 R50, R178, R227, RZ ;  /* 0x000000e3b2327225 */ /* 0x000fc800078e00ff */
[----:B------:R-:W-:-:S04]  /*1a40d0*/  IMAD.WIDE.U32 R52, P4, R178, R137, R52 ;  /* 0x00000089b2347225 */ /* 0x000fc80007880034 */
[----:B------:R-:W-:Y:S01]  /*1a40e0*/  IMAD.X R55, RZ, RZ, RZ, P0 ;  /* 0x000000ffff377224 */ /* 0x000fe200000e06ff */
[----:B------:R-:W-:Y:S01]  /*1a40f0*/  IADD3 R57, P0, PT, R60, R57, RZ ;  /* 0x000000393c397210 */ /* 0x000fe20007f1e0ff */
[----:B------:R-:W-:-:S04]  /*1a4100*/  IMAD.WIDE.U32 R34, R183, R227, RZ ;  /* 0x000000e3b7227225 */ /* 0x000fc800078e00ff */
[----:B------:R-:W-:-:S04]  /*1a4110*/  IMAD.WIDE.U32 R48, R180, R227, RZ ;  /* 0x000000e3b4307225 */ /* 0x000fc800078e00ff */
[----:B------:R-:W-:Y:S01]  /*1a4120*/  IMAD.X R43, RZ, RZ, RZ, P4 ;  /* 0x000000ffff2b7224 */ /* 0x000fe200020e06ff */
[----:B------:R-:W-:Y:S01]  /*1a4130*/  IADD3 R51, P4, PT, R52, R51, RZ ;  /* 0x0000003334337210 */ /* 0x000fe20007f9e0ff */
[----:B------:R-:W-:Y:S02]  /*1a4140*/  IMAD.MOV.U32 R54, RZ, RZ, R61 ;  /* 0x000000ffff367224 */ /* 0x000fe400078e003d */
[----:B------:R-:W-:-:S04]  /*1a4150*/  IMAD.WIDE.U32 R40, P6, R180, R137, R40 ;  /* 0x00000089b4287225 */ /* 0x000fc800078c0028 */
[----:B------:R-:W-:-:S04]  /*1a4160*/  IMAD.WIDE.U32 R28, R185, R227, RZ ;  /* 0x000000e3b91c7225 */ /* 0x000fc800078e00ff */
[----:B------:R-:W-:Y:S02]  /*1a4170*/  IMAD.MOV.U32 R42, RZ, RZ, R53 ;  /* 0x000000ffff2a7224 */ /* 0x000fe400078e0035 */
[----:B------:R-:W-:-:S04]  /*1a4180*/  IMAD.WIDE.U32.X R54, R177, R137, R54, P0 ;  /* 0x00000089b1367225 */ /* 0x000fc800000e0436 */
[----:B------:R-:W-:Y:S01]  /*1a4190*/  IMAD.X R37, RZ, RZ, RZ, P6 ;  /* 0x000000ffff257224 */ /* 0x000fe200030e06ff */
[----:B------:R-:W-:Y:S01]  /*1a41a0*/  IADD3 R49, P6, PT, R40, R49, RZ ;  /* 0x0000003128317210 */ /* 0x000fe20007fde0ff */
        /* <DEDUP_REMOVED lines=11> */
[----:B------:R-:W-:Y:S01]  /*1a4260*/  IMAD.X R25, RZ, RZ, RZ, P4 ;  /* 0x000000ffff197224 */ /* 0x000fe200020e06ff */
[----:B------:R-:W-:Y:S01]  /*1a4270*/  IADD3 R27, P4, PT, R28, R27, RZ ;  /* 0x0000001b1c1b7210 */ /* 0x000fe20007f9e0ff */
[----:B------:R-:W-:-:S04]  /*1a4280*/  IMAD.WIDE.U32 R22, P6, R186, R137, R22 ;  /* 0x00000089ba167225 */ /* 0x000fc800078c0016 */
[----:B------:R-:W-:Y:S02]  /*1a4290*/  IMAD.MOV.U32 R30, RZ, RZ, R35 ;  /* 0x000000ffff1e7224 */ /* 0x000fe400078e0023 */
[----:B------:R-:W-:Y:S02]  /*1a42a0*/  IMAD.MOV.U32 R24, RZ, RZ, R29 ;  /* 0x000000ffff187224 */ /* 0x000fe400078e001d */
[----:B------:R-:W-:Y:S01]  /*1a42b0*/  IMAD.WIDE.U32.X R30, R183, R137, R30, P0 ;  /* 0x00000089b71e7225 */ /* 0x000fe200000e041e */
[----:B------:R-:W-:-:S03]  /*1a42c0*/  IADD3 RZ, P0, PT, RZ, R136, RZ ;  /* 0x00000088ffff7210 */ /* 0x000fc60007f1e0ff */
[----:B------:R-:W-:Y:S01]  /*1a42d0*/  IMAD.X R19, RZ, RZ, RZ, P6 ;  /* 0x000000ffff137224 */ /* 0x000fe200030e06ff */
[----:B------:R-:W-:Y:S01]  /*1a42e0*/  IADD3 R21, P6, PT, R22, R21, RZ ;  /* 0x0000001516157210 */ /* 0x000fe20007fde0ff */
[----:B------:R-:W-:Y:S01]  /*1a42f0*/  IMAD.WIDE.U32.X R24, R185, R137, R24, P4 ;  /* 0x00000089b9187225 */ /* 0x000fe200020e0418 */
[----:B------:R-:W-:Y:S02]  /*1a4300*/  IADD3 R136, P4, PT, R139, R136, RZ ;  /* 0x000000888b887210 */ /* 0x000fe40007f9e0ff */
[----:B------:R-:W-:Y:S01]  /*1a4310*/  IADD3.X RZ, P0, PT, RZ, R59, RZ, P0, !PT ;  /* 0x0000003bffff7210 */ /* 0x000fe2000071e4ff */
[----:B------:R-:W-:Y:S02]  /*1a4320*/  IMAD.MOV.U32 R18, RZ, RZ, R23 ;  /* 0x000000ffff127224 */ /* 0x000fe400078e0017 */
[----:B------:R-:W-:-:S04]  /*1a4330*/  IMAD.WIDE.U32 R102, R106, -0x94f09dc, R102 ;  /* 0xf6b0f6246a667825 */ /* 0x000fc800078e0066 */
[----:B------:R-:W-:Y:S01]  /*1a4340*/  IMAD.WIDE.U32.X R18, R187, R137, R18, P6 ;  /* 0x00000089bb127225 */ /* 0x000fe200030e0412 */
[----:B------:R-:W-:Y:S02]  /*1a4350*/  IADD3.X R137, P4, PT, R108, R59, RZ, P4, !PT ;  /* 0x0000003b6c897210 */ /* 0x000fe4000279e4ff */
[----:B------:R-:W-:Y:S01]  /*1a4360*/  IADD3.X R108, P0, PT, RZ, RZ, RZ, P0, !PT ;  /* 0x000000ffff6c7210 */ /* 0x000fe2000071e4ff */
[----:B------:R-:W-:Y:S01]  /*1a4370*/  IMAD.IADD R35, R103, 0x1, R100 ;  /* 0x0000000167237824 */ /* 0x000fe200078e0264 */
[----:B------:R-:W-:Y:S01]  /*1a4380*/  IADD3.X R29, P4, PT, RZ, RZ, RZ, P4, !PT ;  /* 0x000000ffff1d7210 */ /* 0x000fe2000279e4ff */
[----:B------:R-:W-:Y:S01]  /*1a4390*/  IMAD.WIDE.U32 R100, R186, R219, R136 ;  /* 0x000000dbba647225 */ /* 0x000fe200078e0088 */
[----:B------:R-:W-:Y:S02]  /*1a43a0*/  IADD3.X R59, P3, PT, R107, R152, RZ, P3, !PT ;  /* 0x000000986b3b7210 */ /* 0x000fe40001f7e4ff */
[----:B------:R-:W-:Y:S01]  /*1a43b0*/  IADD3 R29, P6, PT, R29, R108, RZ ;  /* 0x0000006c1d1d7210 */ /* 0x000fe20007fde0ff */
[----:B------:R-:W-:Y:S01]  /*1a43c0*/  IMAD.X R23, RZ, RZ, RZ, P0 ;  /* 0x000000ffff177224 */ /* 0x000fe200000e06ff */
[----:B------:R-:W-:Y:S01]  /*1a43d0*/  IADD3.X R103, P2, PT, RZ, R104, RZ, P2, !PT ;  /* 0x00000068ff677210 */ /* 0x000fe2000175e4ff */
[----:B------:R-:W-:Y:S01]  /*1a43e0*/  IMAD.IADD R138, R101, 0x1, R138 ;  /* 0x00000001658a7824 */ /* 0x000fe200078e028a */
[----:B------:R-:W-:Y:S01]  /*1a43f0*/  IADD3 RZ, P0, PT, R136, R112, RZ ;  /* 0x0000007088ff7210 */ /* 0x000fe20007f1e0ff */
[----:B------:R-:W-:Y:S01]  /*1a4400*/  IMAD.WIDE.U32 R94, R106, -0xc7aed41, R94 ;  /* 0xf38512bf6a5e7825 */ /* 0x000fe200078e005e */
[----:B------:R-:W-:-:S02]  /*1a4410*/  IADD3.X R23, PT, PT, R23, RZ, RZ, P6, P4 ;  /* 0x000000ff17177210 */ /* 0x000fc400037e84ff */
[----:B------:R-:W-:Y:S01]  /*1a4420*/  IADD3.X R103, P6, PT, RZ, R103, RZ, P3, !PT ;  /* 0x00000067ff677210 */ /* 0x000fe20001fde4ff */
[----:B------:R-:W-:Y:S01]  /*1a4430*/  IMAD.IADD R96, R95, 0x1, R96 ;  /* 0x000000015f607824 */ /* 0x000fe200078e0260 */
[----:B------:R-:W-:Y:S02]  /*1a4440*/  IADD3.X RZ, P0, PT, R137, R113, RZ, P0, !PT ;  /* 0x0000007189ff7210 */ /* 0x000fe4000071e4ff */
[----:B------:R-:W-:Y:S02]  /*1a4450*/  IADD3 R100, P3, PT, R71, R100, RZ ;  /* 0x0000006447647210 */ /* 0x000fe40007f7e0ff */
[----:B------:R-:W-:Y:S02]  /*1a4460*/  IADD3 RZ, P4, PT, R58, R56, RZ ;  /* 0x000000383aff7210 */ /* 0x000fe40007f9e0ff */
[----:B------:R-:W-:Y:S02]  /*1a4470*/  IADD3.X R101, P3, PT, R138, R65, RZ, P3, !PT ;  /* 0x000000418a657210 */ /* 0x000fe40001f7e4ff */
[----:B------:R-:W-:-:S02]  /*1a4480*/  IADD3.X R56, P0, PT, RZ, R110, RZ, P0, !PT ;  /* 0x0000006eff387210 */ /* 0x000fc4000071e4ff */
[----:B------:R-:W-:Y:S02]  /*1a4490*/  IADD3.X R104, PT, PT, RZ, RZ, R105, P6, P2 ;  /* 0x000000ffff687210 */ /* 0x000fe400037e4469 */
[----:B------:R-:W-:Y:S02]  /*1a44a0*/  IADD3.X R56, P3, PT, RZ, R56, RZ, P3, !PT ;  /* 0x00000038ff387210 */ /* 0x000fe40001f7e4ff */
[----:B------:R-:W-:Y:S02]  /*1a44b0*/  IADD3 R102, P2, PT, R103, R102, RZ ;  /* 0x0000006667667210 */ /* 0x000fe40007f5e0ff */
[----:B------:R-:W-:Y:S02]  /*1a44c0*/  IADD3.X R110, PT, PT, RZ, RZ, R111, P3, P0 ;  /* 0x000000ffff6e7210 */ /* 0x000fe40001fe046f */
[----:B------:R-:W-:Y:S01]  /*1a44d0*/  IADD3.X R103, P2, PT, R35, R104, RZ, P2, !PT ;  /* 0x0000006823677210 */ /* 0x000fe2000175e4ff */
[----:B------:R-:W-:Y:S01]  /*1a44e0*/  IMAD.WIDE.U32 R104, R181, R159, RZ ;  /* 0x0000009fb5687225 */ /* 0x000fe200078e00ff */
[----:B------:R-:W-:-:S02]  /*1a44f0*/  IADD3.X R95, P3, PT, RZ, R98, RZ, P1, !PT ;  /* 0x00000062ff5f7210 */ /* 0x000fc40000f7e4ff */
[----:B------:R-:W-:Y:S01]  /*1a4500*/  IADD3.X RZ, P4, PT, R59, R57, RZ, P4, !PT ;  /* 0x000000393bff7210 */ /* 0x000fe2000279e4ff */
[----:B------:R-:W-:Y:S01]  /*1a4510*/  IMAD.WIDE.U32 R58, R176, R227, R58 ;  /* 0x000000e3b03a7225 */ /* 0x000fe200078e003a */
[----:B------:R-:W-:Y:S02]  /*1a4520*/  IADD3.X R95, P2, PT, RZ, R95, RZ, P2, !PT ;  /* 0x0000005fff5f7210 */ /* 0x000fe4000175e4ff */
[----:B------:R-:W-:Y:S01]  /*1a4530*/  IADD3 RZ, P6, PT, R68, R66, RZ ;  /* 0x0000004244ff7210 */ /* 0x000fe20007fde0ff */
[----:B------:R-:W-:Y:S01]  /*1a4540*/  IMAD.IADD R59, R59, 0x1, R60 ;  /* 0x000000013b3b7824 */ /* 0x000fe200078e023c */
[----:B------:R-:W-:Y:S01]  /*1a4550*/  IADD3 RZ, P0, PT, R102, R50, RZ ;  /* 0x0000003266ff7210 */ /* 0x000fe20007f1e0ff */
[----:B------:R-:W-:Y:S01]  /*1a4560*/  IMAD.WIDE.U32 R138, R58, -0x30003, RZ ;  /* 0xfffcfffd3a8a7825 */ /* 0x000fe200078e00ff */
[----:B------:R-:W-:Y:S02]  /*1a4570*/  IADD3.X R99, PT, PT, RZ, RZ, R99, P2, P3 ;  /* 0x000000ffff637210 */ /* 0x000fe400017e6463 */
[----:B------:R-:W-:Y:S01]  /*1a4580*/  IADD3.X RZ, P6, PT, R69, R67, RZ, P6, !PT ;  /* 0x0000004345ff7210 */ /* 0x000fe200037de4ff */
[----:B------:R-:W-:Y:S01]  /*1a4590*/  IMAD.WIDE.U32 R68, R106, 0x434bacd7, R68 ;  /* 0x434bacd76a447825 */ /* 0x000fe200078e0044 */
[----:B------:R-:W-:-:S02]  /*1a45a0*/  IADD3.X RZ, P2, PT, R103, R51, RZ, P0, !PT ;  /* 0x0000003367ff7210 */ /* 0x000fc4000075e4ff */
[----:B------:R-:W-:Y:S01]  /*1a45b0*/  IADD3 RZ, P0, PT, RZ, R58, RZ ;  /* 0x0000003affff7210 */ /* 0x000fe20007f1e0ff */
[----:B------:R-:W-:Y:S01]  /*1a45c0*/  IMAD.IADD R70, R69, 0x1, R70 ;  /* 0x0000000145467824 */ /* 0x000fe200078e0246 */
[----:B------:R-:W-:Y:S01]  /*1a45d0*/  IADD3 R94, P3, PT, R95, R94, RZ ;  /* 0x0000005e5f5e7210 */ /* 0x000fe20007f7e0ff */
[----:B------:R-:W-:Y:S01]  /*1a45e0*/  IMAD.WIDE.U32 R102, R178, R227, R102 ;  /* 0x000000e3b2667225 */ /* 0x000fe200078e0066 */
[----:B------:R-:W-:Y:S02]  /*1a45f0*/  IADD3.X R35, P4, PT, RZ, R54, RZ, P4, !PT ;  /* 0x00000036ff237210 */ /* 0x000fe4000279e4ff */
[----:B------:R-:W-:Y:S01]  /*1a4600*/  IADD3.X RZ, P0, PT, RZ, R59, RZ, P0, !PT ;  /* 0x0000003bffff7210 */ /* 0x000fe2000071e4ff */
[----:B------:R-:W-:Y:S01]  /*1a4610*/  IMAD.IADD R52, R103, 0x1, R52 ;  /* 0x0000000167347824 */ /* 0x000fe200078e0234 */
[----:B------:R-:W-:Y:S01]  /*1a4620*/  IADD3.X R95, P3, PT, R96, R99, RZ, P3, !PT ;  /* 0x00000063605f7210 */ /* 0x000fe20001f7e4ff */
[----:B------:R-:W-:Y:S01]  /*1a4630*/  IMAD.WIDE.U32 R96, R183, R159, RZ ;  /* 0x0000009fb7607225 */ /* 0x000fe200078e00ff */
[----:B------:R-:W-:-:S02]  /*1a4640*/  IADD3.X R69, P5, PT, RZ, R72, RZ, P5, !PT ;  /* 0x00000048ff457210 */ /* 0x000fc40002fbe4ff */
[----:B------:R-:W-:Y:S01]  /*1a4650*/  IADD3 RZ, P1, PT, R100, R62, RZ ;  /* 0x0000003e64ff7210 */ /* 0x000fe20007f3e0ff */
[----:B------:R-:W-:Y:S01]  /*1a4660*/  IMAD.WIDE.U32 R66, R184, R159, RZ ;  /* 0x0000009fb8427225 */ /* 0x000fe200078e00ff */
[----:B------:R-:W-:Y:S02]  /*1a4670*/  IADD3.X R35, P0, PT, RZ, R35, RZ, P0, !PT ;  /* 0x00000023ff237210 */ /* 0x000fe4000071e4ff */
[----:B------:R-:W-:Y:S01]  /*1a4680*/  IADD3.X R69, P3, PT, RZ, R69, RZ, P3, !PT ;  /* 0x00000045ff457210 */ /* 0x000fe20001f7e4ff */
[----:B------:R-:W-:Y:S01]  /*1a4690*/  IMAD.WIDE.U32 R60, R186, R159, RZ ;  /* 0x0000009fba3c7225 */ /* 0x000fe200078e00ff */
[----:B------:R-:W-:Y:S02]  /*1a46a0*/  IADD3.X RZ, P1, PT, R101, R63, RZ, P1, !PT ;  /* 0x0000003f65ff7210 */ /* 0x000fe40000f3e4ff */
[----:B------:R-:W-:Y:S01]  /*1a46b0*/  IADD3.X R55, PT, PT, RZ, RZ, R55, P0, P4 ;  /* 0x000000ffff377210 */ /* 0x000fe200007e8437 */
[----:B------:R-:W-:Y:S01]  /*1a46c0*/  IMAD.WIDE.U32 R100, R106, 0x397fe69a, R100 ;  /* 0x397fe69a6a647825 */ /* 0x000fe200078e0064 */
[----:B------:R-:W-:-:S02]  /*1a46d0*/  IADD3.X R73, PT, PT, RZ, RZ, R73, P3, P5 ;  /* 0x000000ffff497210 */ /* 0x000fc40001fea449 */
[----:B------:R-:W-:Y:S01]  /*1a46e0*/  IADD3 R68, P0, PT, R69, R68, RZ ;  /* 0x0000004445447210 */ /* 0x000fe20007f1e0ff */
[----:B------:R-:W-:Y:S01]  /*1a46f0*/  IMAD.IADD R64, R101, 0x1, R64 ;  /* 0x0000000165407824 */ /* 0x000fe200078e0240 */
[----:B------:R-:W-:Y:S01]  /*1a4700*/  IADD3 R51, P5, PT, R56, R29, RZ ;  /* 0x0000001d38337210 */ /* 0x000fe20007fbe0ff */
[----:B------:R-:W-:Y:S01]  /*1a4710*/  IMAD.WIDE.U32 R62, R187, R159, RZ ;  /* 0x0000009fbb3e7225 */ /* 0x000fe200078e00ff */
[----:B------:R-:W-:Y:S02]  /*1a4720*/  IADD3.X R69, P0, PT, R70, R73, RZ, P0, !PT ;  /* 0x0000004946457210 */ /* 0x000fe4000071e4ff */
[----:B------:R-:W-:Y:S01]  /*1a4730*/  IADD3.X R101, P6, PT, RZ, R46, RZ, P6, !PT ;  /* 0x0000002eff657210 */ /* 0x000fe200037de4ff */
[----:B------:R-:W-:Y:S01]  /*1a4740*/  IMAD.WIDE.U32 R72, R182, R159, RZ ;  /* 0x0000009fb6487225 */ /* 0x000fe200078e00ff */
[----:B------:R-:W-:Y:S02]  /*1a4750*/  IADD3.X R50, P5, PT, R110, R23, RZ, P5, !PT ;  /* 0x000000176e327210 */ /* 0x000fe40002fbe4ff */
[----:B------:R-:W-:Y:S01]  /*1a4760*/  IADD3.X R101, P0, PT, RZ, R101, RZ, P0, !PT ;  /* 0x00000065ff657210 */ /* 0x000fe2000071e4ff */
[----:B------:R-:W-:Y:S01]  /*1a4770*/  IMAD R23, R59, -0x30003, RZ ;  /* 0xfffcfffd3b177824 */ /* 0x000fe200078e02ff */
[----:B------:R-:W-:-:S02]  /*1a4780*/  IADD3 R102, P3, PT, R35, R102, RZ ;  /* 0x0000006623667210 */ /* 0x000fc40007f7e0ff */
[----:B------:R-:W-:Y:S01]  /*1a4790*/  IADD3 RZ, P4, PT, R94, R48, RZ ;  /* 0x000000305eff7210 */ /* 0x000fe20007f9e0ff */
[----:B------:R-:W-:Y:S01]  /*1a47a0*/  IMAD R219, R58, -0x760c0004, R23 ;  /* 0x89f3fffc3adb7824 */ /* 0x000fe200078e0217 */
[----:B------:R-:W-:Y:S02]  /*1a47b0*/  IADD3.X R47, PT, PT, RZ, RZ, R47, P0, P6 ;  /* 0x000000ffff2f7210 */ /* 0x000fe400007ec42f */
[----:B------:R-:W-:Y:S01]  /*1a47c0*/  IADD3 R100, P0, PT, R101, R100, RZ ;  /* 0x0000006465647210 */ /* 0x000fe20007f1e0ff */
[----:B------:R-:W-:Y:S01]  /*1a47d0*/  IMAD.IADD R219, R139, 0x1, R219 ;  /* 0x000000018bdb7824 */ /* 0x000fe200078e02db */
[----:B------:R-:W-:Y:S01]  /*1a47e0*/  IADD3.X R103, P3, PT, R52, R55, RZ, P3, !PT ;  /* 0x0000003734677210 */ /* 0x000fe20001f7e4ff */
[----:B------:R-:W-:Y:S01]  /*1a47f0*/  IMAD.WIDE.U32 R54, R177, R157, RZ ;  /* 0x0000009db1367225 */ /* 0x000fe200078e00ff */
[----:B------:R-:W-:Y:S02]  /*1a4800*/  IADD3.X R23, P2, PT, RZ, R42, RZ, P2, !PT ;  /* 0x0000002aff177210 */ /* 0x000fe4000175e4ff */
[----:B------:R-:W-:Y:S01]  /*1a4810*/  IADD3.X RZ, P4, PT, R95, R49, RZ, P4, !PT ;  /* 0x000000315fff7210 */ /* 0x000fe2000279e4ff */
[----:B------:R-:W-:Y:S01]  /*1a4820*/  IMAD.WIDE.U32 R94, R180, R227, R94 ;  /* 0x000000e3b45e7225 */ /* 0x000fe200078e005e */
[----:B------:R-:W-:-:S02]  /*1a4830*/  IADD3.X R101, P0, PT, R64, R47, RZ, P0, !PT ;  /* 0x0000002f40657210 */ /* 0x000fc4000071e4ff */
[----:B------:R-:W-:Y:S01]  /*1a4840*/  IADD3.X R23, P3, PT, RZ, R23, RZ, P3, !PT ;  /* 0x00000017ff177210 */ /* 0x000fe20001f7e4ff */
[----:B------:R-:W-:Y:S01]  /*1a4850*/  IMAD.WIDE.U32 R46, R219, -0x5555, RZ ;  /* 0xffffaaabdb2e7825 */ /* 0x000fe200078e00ff */
[----:B------:R-:W-:Y:S02]  /*1a4860*/  IADD3.X R48, P1, PT, RZ, R44, RZ, P1, !PT ;  /* 0x0000002cff307210 */ /* 0x000fe40000f3e4ff */
[----:B------:R-:W-:Y:S01]  /*1a4870*/  IADD3.X R44, PT, PT, RZ, RZ, R43, P3, P2 ;  /* 0x000000ffff2c7210 */ /* 0x000fe20001fe442b */
[----:B------:R-:W-:Y:S01]  /*1a4880*/  IMAD.IADD R41, R95, 0x1, R40 ;  /* 0x000000015f297824 */ /* 0x000fe200078e0228 */
[----:B------:R-:W-:Y:S01]  /*1a4890*/  IADD3 R40, P6, PT, R23, R94, RZ ;  /* 0x0000005e17287210 */ /* 0x000fe20007fde0ff */
[C---:B------:R-:W-:Y:S01]  /*1a48a0*/  IMAD.WIDE.U32 R42, R138.reuse, -0x5555, RZ ;  /* 0xffffaaab8a2a7825 */ /* 0x040fe200078e00ff */
[----:B------:R-:W-:Y:S02]  /*1a48b0*/  IADD3.X R48, P0, PT, RZ, R48, RZ, P0, !PT ;  /* 0x00000030ff307210 */ /* 0x000fe4000071e4ff */
[----:B------:R-:W-:Y:S01]  /*1a48c0*/  IADD3.X R41, P6, PT, R41, R44, RZ, P6, !PT ;  /* 0x0000002c29297210 */ /* 0x000fe200037de4ff */
[----:B------:R-:W-:Y:S01]  /*1a48d0*/  IMAD.WIDE.U32 R46, P3, R138, -0x46010001, R46 ;  /* 0xb9feffff8a2e7825 */ /* 0x000fe2000786002e */
[----:B------:R-:W-:-:S02]  /*1a48e0*/  IADD3.X R23, P4, PT, RZ, R36, RZ, P4, !PT ;  /* 0x00000024ff177210 */ /* 0x000fc4000279e4ff */
[----:B------:R-:W-:Y:S01]  /*1a48f0*/  IADD3.X R49, PT, PT, RZ, RZ, R45, P0, P1 ;  /* 0x000000ffff317210 */ /* 0x000fe200007e242d */
[----:B------:R-:W-:Y:S01]  /*1a4900*/  IMAD.WIDE.U32 R44, R138, -0x5555, R58 ;  /* 0xffffaaab8a2c7825 */ /* 0x000fe200078e003a */
[----:B------:R-:W-:Y:S02]  /*1a4910*/  IADD3 RZ, P0, PT, R58, R42, RZ ;  /* 0x0000002a3aff7210 */ /* 0x000fe40007f1e0ff */
[----:B------:R-:W-:Y:S01]  /*1a4920*/  IADD3 R29, P1, PT, R46, R43, RZ ;  /* 0x0000002b2e1d7210 */ /* 0x000fe20007f3e0ff */
[----:B------:R-:W-:Y:S01]  /*1a4930*/  IMAD.WIDE.U32 R42, R182, R227, R68 ;  /* 0x000000e3b62a7225 */ /* 0x000fe200078e0044 */
[----:B------:R-:W-:Y:S02]  /*1a4940*/  IADD3.X R23, P6, PT, RZ, R23, RZ, P6, !PT ;  /* 0x00000017ff177210 */ /* 0x000fe400037de4ff */
[----:B------:R-:W-:Y:S01]  /*1a4950*/  IADD3 RZ, P2, PT, R68, R32, RZ ;  /* 0x0000002044ff7210 */ /* 0x000fe20007f5e0ff */
[----:B------:R-:W-:Y:S01]  /*1a4960*/  IMAD.IADD R34, R43, 0x1, R34 ;  /* 0x000000012b227824 */ /* 0x000fe200078e0222 */
[----:B------:R-:W-:Y:S01]  /*1a4970*/  IADD3.X R37, PT, PT, RZ, RZ, R37, P6, P4 ;  /* 0x000000ffff257210 */ /* 0x000fe200037e8425 */
[----:B------:R-:W-:Y:S01]  /*1a4980*/  IMAD.MOV.U32 R32, RZ, RZ, R47 ;  /* 0x000000ffff207224 */ /* 0x000fe200078e002f */
[----:B------:R-:W-:Y:S01]  /*1a4990*/  IADD3.X RZ, P2, PT, R69, R33, RZ, P2, !PT ;  /* 0x0000002145ff7210 */ /* 0x000fe2000175e4ff */
[----:B------:R-:W-:Y:S01]  /*1a49a0*/  IMAD.X R33, RZ, RZ, RZ, P3 ;  /* 0x000000ffff217224 */ /* 0x000fe200018e06ff */
[----:B------:R-:W-:Y:S01]  /*1a49b0*/  IADD3 R42, P6, PT, R23, R42, RZ ;  /* 0x0000002a172a7210 */ /* 0x000fe20007fde0ff */
[----:B------:R-:W-:Y:S01]  /*1a49c0*/  IMAD.WIDE.U32 R68, R185, R159, RZ ;  /* 0x0000009fb9447225 */ /* 0x000fe200078e00ff */
[----:B------:R-:W-:-:S02]  /*1a49d0*/  IADD3.X RZ, P0, PT, R59, R29, RZ, P0, !PT ;  /* 0x0000001d3bff7210 */ /* 0x000fc4000071e4ff */
[----:B------:R-:W-:Y:S01]  /*1a49e0*/  IADD3.X R43, P6, PT, R34, R37, RZ, P6, !PT ;  /* 0x00000025222b7210 */ /* 0x000fe200037de4ff */
[----:B------:R-:W-:Y:S01]  /*1a49f0*/  IMAD.WIDE.U32 R34, R184, R227, R100 ;  /* 0x000000e3b8227225 */ /* 0x000fe200078e0064 */
[----:B------:R-:W-:Y:S02]  /*1a4a00*/  IADD3.X R29, P2, PT, RZ, R30, RZ, P2, !PT ;  /* 0x0000001eff1d7210 */ /* 0x000fe4000175e4ff */
[----:B------:R-:W-:Y:S01]  /*1a4a10*/  IADD3 RZ, P3, PT, R100, R26, RZ ;  /* 0x0000001a64ff7210 */ /* 0x000fe20007f7e0ff */
[----:B------:R-:W-:Y:S01]  /*1a4a20*/  IMAD.IADD R23, R35, 0x1, R28 ;  /* 0x0000000123177824 */ /* 0x000fe200078e021c */
[----:B------:R-:W-:Y:S01]  /*1a4a30*/  IADD3.X R29, P6, PT, RZ, R29, RZ, P6, !PT ;  /* 0x0000001dff1d7210 */ /* 0x000fe200037de4ff */
[----:B------:R-:W-:Y:S01]  /*1a4a40*/  IMAD.WIDE.U32 R52, R176, R157, RZ ;  /* 0x0000009db0347225 */ /* 0x000fe200078e00ff */
[----:B------:R-:W-:Y:S02]  /*1a4a50*/  IADD3 RZ, P4, PT, RZ, R44, RZ ;  /* 0x0000002cffff7210 */ /* 0x000fe40007f9e0ff */
[----:B------:R-:W-:Y:S01]  /*1a4a60*/  IADD3.X R36, PT, PT, RZ, RZ, R31, P6, P2 ;  /* 0x000000ffff247210 */ /* 0x000fe200037e441f */
[----:B------:R-:W-:Y:S01]  /*1a4a70*/  IMAD.IADD R44, R45, 0x1, R46 ;  /* 0x000000012d2c7824 */ /* 0x000fe200078e022e */
[----:B------:R-:W-:Y:S01]  /*1a4a80*/  IADD3 R26, P6, PT, R29, R34, RZ ;  /* 0x000000221d1a7210 */ /* 0x000fe20007fde0ff */
[----:B------:R-:W-:Y:S01]  /*1a4a90*/  IMAD.WIDE.U32.X R34, R219, -0x46010001, R32, P1 ;  /* 0xb9feffffdb227825 */ /* 0x000fe200008e0420 */
[----:B------:R-:W-:-:S02]  /*1a4aa0*/  IADD3 R30, P2, PT, R48, R51, RZ ;  /* 0x00000033301e7210 */ /* 0x000fc40007f5e0ff */
[----:B------:R-:W-:Y:S01]  /*1a4ab0*/  IADD3.X RZ, P4, PT, RZ, R44, RZ, P4, !PT ;  /* 0x0000002cffff7210 */ /* 0x000fe2000279e4ff */
[----:B------:R-:W-:Y:S01]  /*1a4ac0*/  IMAD.WIDE.U32 R28, R219, -0x4eac0001, RZ ;  /* 0xb153ffffdb1c7825 */ /* 0x000fe200078e00ff */
[----:B------:R-:W-:Y:S02]  /*1a4ad0*/  IADD3.X R37, P0, PT, RZ, R34, RZ, P0, !PT ;  /* 0x00000022ff257210 */ /* 0x000fe4000071e4ff */
[----:B------:R-:W-:Y:S01]  /*1a4ae0*/  IADD3.X RZ, P3, PT, R101, R27, RZ, P3, !PT ;  /* 0x0000001b65ff7210 */ /* 0x000fe20001f7e4ff */
[C---:B------:R-:W-:Y:S01]  /*1a4af0*/  IMAD.WIDE.U32 R32, R138.reuse, -0x4eac0001, RZ ;  /* 0xb153ffff8a207825 */ /* 0x040fe200078e00ff */
[----:B------:R-:W-:Y:S02]  /*1a4b00*/  IADD3.X R31, P2, PT, R49, R50, RZ, P2, !PT ;  /* 0x00000032311f7210 */ /* 0x000fe4000175e4ff */
[----:B------:R-:W-:Y:S01]  /*1a4b10*/  IADD3.X R27, P1, PT, R23, R36, RZ, P6, !PT ;  /* 0x00000024171b7210 */ /* 0x000fe2000373e4ff */
[----:B------:R-:W-:Y:S01]  /*1a4b20*/  IMAD.WIDE.U32 R28, P6, R138, 0x1eabfffe, R28 ;  /* 0x1eabfffe8a1c7825 */ /* 0x000fe200078c001c */
[----:B------:R-:W-:-:S02]  /*1a4b30*/  IADD3.X R37, P4, PT, RZ, R37, RZ, P4, !PT ;  /* 0x00000025ff257210 */ /* 0x000fc4000279e4ff */
[----:B------:R-:W-:Y:S01]  /*1a4b40*/  IADD3.X R23, P3, PT, RZ, R24, RZ, P3, !PT ;  /* 0x00000018ff177210 */ /* 0x000fe20001f7e4ff */
[----:B------:R-:W-:Y:S01]  /*1a4b50*/  IMAD.WIDE.U32 R110, R186, R227, R30 ;  /* 0x000000e3ba6e7225 */ /* 0x000fe200078e001e */
[----:B------:R-:W-:Y:S02]  /*1a4b60*/  IADD3.X R34, PT, PT, RZ, RZ, R35, P4, P0 ;  /* 0x000000ffff227210 */ /* 0x000fe400027e0423 */
[----:B------:R-:W-:Y:S01]  /*1a4b70*/  IADD3.X R23, P1, PT, RZ, R23, RZ, P1, !PT ;  /* 0x00000017ff177210 */ /* 0x000fe20000f3e4ff */
[----:B------:R-:W-:Y:S01]  /*1a4b80*/  IMAD.IADD R22, R111, 0x1, R22 ;  /* 0x000000016f167824 */ /* 0x000fe200078e0216 */
[----:B------:R-:W-:Y:S01]  /*1a4b90*/  IADD3 RZ, P4, PT, R30, R20, RZ ;  /* 0x000000141eff7210 */ /* 0x000fe20007f9e0ff */
[----:B------:R-:W-:Y:S01]  /*1a4ba0*/  IMAD.WIDE.U32 R100, R180, R159, RZ ;  /* 0x0000009fb4647225 */ /* 0x000fe200078e00ff */
[----:B------:R-:W-:Y:S02]  /*1a4bb0*/  IADD3.X R45, PT, PT, RZ, RZ, R25, P1, P3 ;  /* 0x000000ffff2d7210 */ /* 0x000fe40000fe6419 */
[----:B------:R-:W-:Y:S01]  /*1a4bc0*/  IADD3 R110, P0, PT, R23, R110, RZ ;  /* 0x0000006e176e7210 */ /* 0x000fe20007f1e0ff */
[----:B------:R-:W-:Y:S01]  /*1a4bd0*/  IMAD.WIDE.U32 R24, R138, -0x4eac0001, R102 ;  /* 0xb153ffff8a187825 */ /* 0x000fe200078e0066 */
[----:B------:R-:W-:-:S02]  /*1a4be0*/  IADD3.X RZ, P4, PT, R31, R21, RZ, P4, !PT ;  /* 0x000000151fff7210 */ /* 0x000fc4000279e4ff */
[----:B------:R-:W-:Y:S01]  /*1a4bf0*/  IADD3.X R111, P0, PT, R22, R45, RZ, P0, !PT ;  /* 0x0000002d166f7210 */ /* 0x000fe2000071e4ff */
[----:B------:R-:W-:Y:S01]  /*1a4c00*/  IMAD.X R23, RZ, RZ, RZ, P6 ;  /* 0x000000ffff177224 */ /* 0x000fe200030e06ff */
[----:B------:R-:W-:Y:S01]  /*1a4c10*/  IADD3.X R152, P4, PT, RZ, R18, RZ, P4, !PT ;  /* 0x00000012ff987210 */ /* 0x000fe2000279e4ff */
[----:B------:R-:W-:Y:S01]  /*1a4c20*/  IMAD.IADD R21, R25, 0x1, R28 ;  /* 0x0000000119157824 */ /* 0x000fe200078e021c */
[----:B------:R-:W-:Y:S01]  /*1a4c30*/  IADD3 R33, P3, PT, R28, R33, RZ ;  /* 0x000000211c217210 */ /* 0x000fe20007f7e0ff */
[----:B------:R-:W-:Y:S01]  /*1a4c40*/  IMAD.MOV.U32 R22, RZ, RZ, R29 ;  /* 0x000000ffff167224 */ /* 0x000fe200078e001d */
[----:B------:R-:W-:Y:S01]  /*1a4c50*/  IADD3 R20, P6, PT, R37, R24, RZ ;  /* 0x0000001825147210 */ /* 0x000fe20007fde0ff */
[C---:B------:R-:W-:Y:S01]  /*1a4c60*/  IMAD.WIDE.U32 R24, R219.reuse, -0x94f09dc, RZ ;  /* 0xf6b0f624db187825 */ /* 0x040fe200078e00ff */
[----:B------:R-:W-:Y:S02]  /*1a4c70*/  IADD3 RZ, P1, PT, R102, R32, RZ ;  /* 0x0000002066ff7210 */ /* 0x000fe40007f3e0ff */
[----:B------:R-:W-:Y:S01]  /*1a4c80*/  IADD3.X R152, P0, PT, RZ, R152, RZ, P0, !PT ;  /* 0x00000098ff987210 */ /* 0x000fe2000071e4ff */
[----:B------:R-:W-:Y:S01]  /*1a4c90*/  IMAD.WIDE.U32.X R22, R219, 0x1eabfffe, R22, P3 ;  /* 0x1eabfffedb167825 */ /* 0x000fe200018e0416 */
[----:B------:R-:W-:-:S02]  /*1a4ca0*/  IADD3.X RZ, P1, PT, R103, R33, RZ, P1, !PT ;  /* 0x0000002167ff7210 */ /* 0x000fc40000f3e4ff */
[----:B------:R-:W-:Y:S01]  /*1a4cb0*/  IADD3.X R139, PT, PT, RZ, RZ, R19, P0, P4 ;  /* 0x000000ffff8b7210 */ /* 0x000fe200007e8413 */
[C---:B------:R-:W-:Y:S01]  /*1a4cc0*/  IMAD.WIDE.U32 R24, P4, R138.reuse, 0x6730d2a0, R24 ;  /* 0x6730d2a08a187825 */ /* 0x040fe20007880018 */
[----:B------:R-:W-:Y:S02]  /*1a4cd0*/  IADD3.X R21, P6, PT, R21, R34, RZ, P6, !PT ;  /* 0x0000002215157210 */ /* 0x000fe400037de4ff */
[----:B------:R-:W-:Y:S01]  /*1a4ce0*/  IADD3.X R35, P0, PT, RZ, R22, RZ, P1, !PT ;  /* 0x00000016ff237210 */ /* 0x000fe20000f1e4ff */
[----:B------:R-:W-:-:S03]  /*1a4cf0*/  IMAD.WIDE.U32 R28, R138, -0x94f09dc, RZ ;  /* 0xf6b0f6248a1c7825 */ /* 0x000fc600078e00ff */
[----:B------:R-:W-:Y:S01]  /*1a4d00*/  IADD3.X R35, P6, PT, RZ, R35, RZ, P6, !PT ;  /* 0x00000023ff237210 */ /* 0x000fe200037de4ff */
        /* <DEDUP_REMOVED lines=18> */
[----:B------:R-:W-:Y:S01]  /*1a4e30*/  IMAD.WIDE.U32 R24, R177, R159, RZ ;  /* 0x0000009fb1187225 */ /* 0x000fe200078e00ff */
[----:B------:R-:W-:-:S03]  /*1a4e40*/  IADD3.X R103, P1, PT, RZ, R32, RZ, P1, !PT ;  /* 0x00000020ff677210 */ /* 0x000fc60000f3e4ff */
[----:B------:R-:W-:Y:S01]  /*1a4e50*/  IMAD.WIDE.U32 R42, R138, -0xc7aed41, R42 ;  /* 0xf38512bf8a2a7825 */ /* 0x000fe200078e002a */
        /* <DEDUP_REMOVED lines=14> */
[----:B------:R-:W-:Y:S01]  /*1a4f40*/  IMAD.X R23, RZ, RZ, RZ, P4 ;  /* 0x000000ffff177224 */ /* 0x000fe200020e06ff */
[----:B------:R-:W-:Y:S01]  /*1a4f50*/  IADD3.X R21, P1, PT, RZ, R18, RZ, P1, !PT ;  /* 0x00000012ff157210 */ /* 0x000fe20000f3e4ff */
[----:B------:R-:W-:-:S02]  /*1a4f60*/  IMAD.MOV.U32 R22, RZ, RZ, R25 ;  /* 0x000000ffff167224 */ /* 0x000fc400078e0019 */
[----:B------:R-:W-:Y:S01]  /*1a4f70*/  IMAD.WIDE.U32 R30, R179, R159, RZ ;  /* 0x0000009fb31e7225 */ /* 0x000fe200078e00ff */
[----:B------:R-:W-:Y:S02]  /*1a4f80*/  IADD3.X R108, PT, PT, RZ, RZ, R19, P1, P0 ;  /* 0x000000ffff6c7210 */ /* 0x000fe40000fe0413 */
[----:B------:R-:W-:Y:S01]  /*1a4f90*/  IADD3 RZ, P0, PT, RZ, R106, RZ ;  /* 0x0000006affff7210 */ /* 0x000fe20007f1e0ff */
[----:B------:R-:W-:Y:S02]  /*1a4fa0*/  IMAD.IADD R107, R107, 0x1, R24 ;  /* 0x000000016b6b7824 */ /* 0x000fe400078e0218 */
[----:B------:R-:W-:-:S03]  /*1a4fb0*/  IMAD.WIDE.U32.X R22, R177, R109, R22, P3 ;  /* 0x0000006db1167225 */ /* 0x000fc600018e0416 */
[----:B------:R-:W-:Y:S01]  /*1a4fc0*/  IADD3.X RZ, P0, PT, RZ, R107, RZ, P0, !PT ;  /* 0x0000006bffff7210 */ /* 0x000fe2000071e4ff */
[----:B------:R-:W-:Y:S01]  /*1a4fd0*/  IMAD.WIDE.U32 R30, P4, R178, R109, R30 ;  /* 0x0000006db21e7225 */ /* 0x000fe2000788001e */
[----:B------:R-:W-:-:S03]  /*1a4fe0*/  IADD3.X R18, P6, PT, RZ, R22, RZ, P6, !PT ;  /* 0x00000016ff127210 */ /* 0x000fc600037de4ff */
[----:B------:R-:W-:-:S04]  /*1a4ff0*/  IMAD.WIDE.U32 R24, R178, R159, RZ ;  /* 0x0000009fb2187225 */ /* 0x000fc800078e00ff */
[----:B------:R-:W-:Y:S01]  /*1a5000*/  IMAD.X R19, RZ, RZ, RZ, P4 ;  /* 0x000000ffff137224 */ /* 0x000fe200020e06ff */
[----:B------:R-:W-:Y:S01]  /*1a5010*/  IADD3 R33, P4, PT, R30, R25, RZ ;  /* 0x000000191e217210 */ /* 0x000fe20007f9e0ff */
[----:B------:R-:W-:Y:S01]  /*1a5020*/  IMAD.WIDE.U32 R56, R178, R159, R28 ;  /* 0x0000009fb2387225 */ /* 0x000fe200078e001c */
[----:B------:R-:W-:Y:S02]  /*1a5030*/  IADD3.X R25, P0, PT, RZ, R18, RZ, P0, !PT ;  /* 0x00000012ff197210 */ /* 0x000fe4000071e4ff */
[----:B------:R-:W-:Y:S01]  /*1a5040*/  IADD3 RZ, P3, PT, R28, R24, RZ ;  /* 0x000000181cff7210 */ /* 0x000fe20007f7e0ff */
[----:B------:R-:W-:Y:S01]  /*1a5050*/  IMAD.MOV.U32 R18, RZ, RZ, R31 ;  /* 0x000000ffff127224 */ /* 0x000fe200078e001f */
[----:B------:R-:W-:Y:S01]  /*1a5060*/  IADD3.X R31, PT, PT, RZ, RZ, R23, P0, P6 ;  /* 0x000000ffff1f7210 */ /* 0x000fe200007ec417 */
[----:B------:R-:W-:Y:S01]  /*1a5070*/  IMAD.WIDE.U32 R104, P6, R180, R109, R104 ;  /* 0x0000006db4687225 */ /* 0x000fe200078c0068 */
[----:B------:R-:W-:Y:S02]  /*1a5080*/  IADD3 R56, P1, PT, R25, R56, RZ ;  /* 0x0000003819387210 */ /* 0x000fe40007f3e0ff */
[----:B------:R-:W-:Y:S01]  /*1a5090*/  IADD3.X RZ, P3, PT, R29, R33, RZ, P3, !PT ;  /* 0x000000211dff7210 */ /* 0x000fe20001f7e4ff */
[----:B------:R-:W-:Y:S01]  /*1a50a0*/  IMAD.X R99, RZ, RZ, RZ, P6 ;  /* 0x000000ffff637224 */ /* 0x000fe200030e06ff */
[----:B------:R-:W-:Y:S01]  /*1a50b0*/  IADD3 R101, P6, PT, R104, R101, RZ ;  /* 0x0000006568657210 */ /* 0x000fe20007fde0ff */
[----:B------:R-:W-:-:S04]  /*1a50c0*/  IMAD.WIDE.U32 R96, P0, R182, R109, R96 ;  /* 0x0000006db6607225 */ /* 0x000fc80007800060 */
[----:B------:R-:W-:Y:S02]  /*1a50d0*/  IMAD.MOV.U32 R98, RZ, RZ, R105 ;  /* 0x000000ffff627224 */ /* 0x000fe400078e0069 */
[----:B------:R-:W-:-:S04]  /*1a50e0*/  IMAD.WIDE.U32.X R18, R179, R109, R18, P4 ;  /* 0x0000006db3127225 */ /* 0x000fc800020e0412 */
[----:B------:R-:W-:Y:S01]  /*1a50f0*/  IMAD.WIDE.U32.X R98, R181, R109, R98, P6 ;  /* 0x0000006db5627225 */ /* 0x000fe200030e0462 */
[----:B------:R-:W-:-:S03]  /*1a5100*/  IADD3 R73, P6, PT, R96, R73, RZ ;  /* 0x0000004960497210 */ /* 0x000fc60007fde0ff */
        /* <DEDUP_REMOVED lines=8> */
[----:B------:R-:W-:Y:S02]  /*1a5190*/  IMAD.IADD R30, R57, 0x1, R30 ;  /* 0x00000001391e7824 */ /* 0x000fe400078e021e */
[----:B------:R-:W-:Y:S01]  /*1a51a0*/  IMAD.WIDE.U32.X R64, R185, R109, R64, P6 ;  /* 0x0000006db9407225 */ /* 0x000fe200030e0440 */
[----:B------:R-:W-:Y:S02]  /*1a51b0*/  IADD3 R69, P6, PT, R62, R61, RZ ;  /* 0x0000003d3e457210 */ /* 0x000fe40007fde0ff */
[----:B------:R-:W-:Y:S01]  /*1a51c0*/  IADD3.X R57, P1, PT, R30, R31, RZ, P1, !PT ;  /* 0x0000001f1e397210 */ /* 0x000fe20000f3e4ff */
[----:B------:R-:W-:Y:S01]  /*1a51d0*/  IMAD.MOV.U32 R58, RZ, RZ, R63 ;  /* 0x000000ffff3a7224 */ /* 0x000fe200078e003f */
[----:B------:R-:W-:Y:S01]  /*1a51e0*/  IADD3.X R61, P3, PT, RZ, R18, RZ, P3, !PT ;  /* 0x00000012ff3d7210 */ /* 0x000fe20001f7e4ff */
[----:B------:R-:W-:-:S03]  /*1a51f0*/  IMAD.WIDE.U32 R48, R179, R157, RZ ;  /* 0x0000009db3307225 */ /* 0x000fc600078e00ff */
[----:B------:R-:W-:Y:S01]  /*1a5200*/  IADD3.X R61, P1, PT, RZ, R61, RZ, P1, !PT ;  /* 0x0000003dff3d7210 */ /* 0x000fe20000f3e4ff */
[----:B------:R-:W-:-:S03]  /*1a5210*/  IMAD.WIDE.U32 R22, R219, 0x434bacd7, RZ ;  /* 0x434bacd7db167825 */ /* 0x000fc600078e00ff */
[----:B------:R-:W-:Y:S01]  /*1a5220*/  IADD3.X R63, PT, PT, RZ, RZ, R19, P1, P3 ;  /* 0x000000ffff3f7210 */ /* 0x000fe20000fe6413 */
[----:B------:R-:W-:-:S04]  /*1a5230*/  IMAD.WIDE.U32 R54, P1, R176, R221, R54 ;  /* 0x000000ddb0367225 */ /* 0x000fc80007820036 */
[----:B------:R-:W-:-:S04]  /*1a5240*/  IMAD.WIDE.U32 R42, R181, R157, RZ ;  /* 0x0000009db52a7225 */ /* 0x000fc800078e00ff */
[----:B------:R-:W-:Y:S02]  /*1a5250*/  IMAD.X R59, RZ, RZ, RZ, P0 ;  /* 0x000000ffff3b7224 */ /* 0x000fe400000e06ff */
[----:B------:R-:W-:Y:S01]  /*1a5260*/  IMAD.X R51, RZ, RZ, RZ, P1 ;  /* 0x000000ffff337224 */ /* 0x000fe200008e06ff */
[----:B------:R-:W-:Y:S01]  /*1a5270*/  IADD3 R53, P1, PT, R54, R53, RZ ;  /* 0x0000003536357210 */ /* 0x000fe20007f3e0ff */
[----:B------:R-:W-:-:S04]  /*1a5280*/  IMAD.WIDE.U32 R46, R178, R157, RZ ;  /* 0x0000009db22e7225 */ /* 0x000fc800078e00ff */
[----:B------:R-:W-:-:S04]  /*1a5290*/  IMAD.WIDE.U32 R34, R183, R157, RZ ;  /* 0x0000009db7227225 */ /* 0x000fc800078e00ff */
[----:B------:R-:W-:-:S04]  /*1a52a0*/  IMAD.WIDE.U32 R48, P3, R178, R221, R48 ;  /* 0x000000ddb2307225 */ /* 0x000fc80007860030 */
[----:B------:R-:W-:-:S04]  /*1a52b0*/  IMAD.WIDE.U32.X R58, R187, R109, R58, P6 ;  /* 0x0000006dbb3a7225 */ /* 0x000fc800030e043a */
[----:B------:R-:W-:Y:S02]  /*1a52c0*/  IMAD.MOV.U32 R50, RZ, RZ, R55 ;  /* 0x000000ffff327224 */ /* 0x000fe400078e0037 */
[----:B------:R-:W-:-:S04]  /*1a52d0*/  IMAD.WIDE.U32 R22, P4, R138, 0x4b1ba7b6, R22 ;  /* 0x4b1ba7b68a167825 */ /* 0x000fc80007880016 */
[----:B------:R-:W-:-:S04]  /*1a52e0*/  IMAD.WIDE.U32 R24, R138, 0x434bacd7, RZ ;  /* 0x434bacd78a187825 */ /* 0x000fc800078e00ff */
[----:B------:R-:W-:Y:S01]  /*1a52f0*/  IMAD.WIDE.U32 R40, R180, R157, RZ ;  /* 0x0000009db4287225 */ /* 0x000fe200078e00ff */
[----:B------:R-:W-:-:S03]  /*1a5300*/  IADD3 RZ, P0, PT, R26, R24, RZ ;  /* 0x000000181aff7210 */ /* 0x000fc60007f1e0ff */
[----:B------:R-:W-:-:S04]  /*1a5310*/  IMAD.WIDE.U32 R42, P6, R180, R221, R42 ;  /* 0x000000ddb42a7225 */ /* 0x000fc800078c002a */
[----:B------:R-:W-:Y:S01]  /*1a5320*/  IMAD.X R45, RZ, RZ, RZ, P3 ;  /* 0x000000ffff2d7224 */ /* 0x000fe200018e06ff */
[----:B------:R-:W-:Y:S01]  /*1a5330*/  IADD3 R47, P3, PT, R48, R47, RZ ;  /* 0x0000002f302f7210 */ /* 0x000fe20007f7e0ff */
[----:B------:R-:W-:-:S04]  /*1a5340*/  IMAD.WIDE.U32.X R50, R177, R221, R50, P1 ;  /* 0x000000ddb1327225 */ /* 0x000fc800008e0432 */
[----:B------:R-:W-:Y:S01]  /*1a5350*/  IMAD.X R137, RZ, RZ, RZ, P4 ;  /* 0x000000ffff897224 */ /* 0x000fe200020e06ff */
[----:B------:R-:W-:Y:S01]  /*1a5360*/  IADD3 R25, P4, PT, R22, R25, RZ ;  /* 0x0000001916197210 */ /* 0x000fe20007f9e0ff */
[----:B------:R-:W-:-:S03]  /*1a5370*/  IMAD.WIDE.U32 R32, R182, R157, RZ ;  /* 0x0000009db6207225 */ /* 0x000fc600078e00ff */
[----:B------:R-:W-:Y:S01]  /*1a5380*/  IADD3.X RZ, P0, PT, R27, R25, RZ, P0, !PT ;  /* 0x000000191bff7210 */ /* 0x000fe2000071e4ff */
[----:B------:R-:W-:-:S04]  /*1a5390*/  IMAD.WIDE.U32 R28, R185, R157, RZ ;  /* 0x0000009db91c7225 */ /* 0x000fc800078e00ff */
[----:B------:R-:W-:-:S04]  /*1a53a0*/  IMAD.WIDE.U32 R34, P1, R182, R221, R34 ;  /* 0x000000ddb6227225 */ /* 0x000fc80007820022 */
[----:B------:R-:W-:Y:S01]  /*1a53b0*/  IMAD.X R37, RZ, RZ, RZ, P6 ;  /* 0x000000ffff257224 */ /* 0x000fe200030e06ff */
[----:B------:R-:W-:Y:S01]  /*1a53c0*/  IADD3 R41, P6, PT, R42, R41, RZ ;  /* 0x000000292a297210 */ /* 0x000fe20007fde0ff */
[----:B------:R-:W-:Y:S02]  /*1a53d0*/  IMAD.MOV.U32 R44, RZ, RZ, R49 ;  /* 0x000000ffff2c7224 */ /* 0x000fe400078e0031 */
[----:B------:R-:W-:-:S04]  /*1a53e0*/  IMAD.WIDE.U32 R94, R138, 0x434bacd7, R26 ;  /* 0x434bacd78a5e7825 */ /* 0x000fc800078e001a */
[----:B------:R-:W-:-:S04]  /*1a53f0*/  IMAD.WIDE.U32 R112, R219, 0x397fe69a, RZ ;  /* 0x397fe69adb707825 */ /* 0x000fc800078e00ff */
[----:B------:R-:W-:Y:S02]  /*1a5400*/  IMAD.MOV.U32 R36, RZ, RZ, R43 ;  /* 0x000000ffff247224 */ /* 0x000fe400078e002b */
[----:B------:R-:W-:Y:S01]  /*1a5410*/  IMAD.WIDE.U32.X R44, R179, R221, R44, P3 ;  /* 0x000000ddb32c7225 */ /* 0x000fe200018e042c */
[----:B------:R-:W-:-:S03]  /*1a5420*/  IADD3 R33, P3, PT, R34, R33, RZ ;  /* 0x0000002122217210 */ /* 0x000fc60007f7e0ff */
[----:B------:R-:W-:Y:S02]  /*1a5430*/  IMAD.MOV.U32 R136, RZ, RZ, R23 ;  /* 0x000000ffff887224 */ /* 0x000fe400078e0017 */
[----:B------:R-:W-:Y:S02]  /*1a5440*/  IMAD.IADD R95, R95, 0x1, R22 ;  /* 0x000000015f5f7824 */ /* 0x000fe400078e0216 */
[----:B------:R-:W-:Y:S02]  /*1a5450*/  IMAD.X R31, RZ, RZ, RZ, P1 ;  /* 0x000000ffff1f7224 */ /* 0x000fe400008e06ff */
[----:B------:R-:W-:-:S04]  /*1a5460*/  IMAD.WIDE.U32 R26, R184, R157, RZ ;  /* 0x0000009db81a7225 */ /* 0x000fc800078e00ff */
[----:B------:R-:W-:-:S04]  /*1a5470*/  IMAD.WIDE.U32 R28, P1, R184, R221, R28 ;  /* 0x000000ddb81c7225 */ /* 0x000fc8000782001c */
[----:B------:R-:W-:Y:S01]  /*1a5480*/  IMAD.MOV.U32 R30, RZ, RZ, R35 ;  /* 0x000000ffff1e7224 */ /* 0x000fe200078e0023 */
[----:B------:R-:W-:Y:S01]  /*1a5490*/  IADD3.X R35, P2, PT, RZ, RZ, RZ, P2, !PT ;  /* 0x000000ffff237210 */ /* 0x000fe2000175e4ff */
[----:B------:R-:W-:-:S04]  /*1a54a0*/  IMAD.WIDE.U32.X R36, R181, R221, R36, P6 ;  /* 0x000000ddb5247225 */ /* 0x000fc800030e0424 */
[----:B------:R-:W-:-:S04]  /*1a54b0*/  IMAD.WIDE.U32 R22, R187, R157, RZ ;  /* 0x0000009dbb167225 */ /* 0x000fc800078e00ff */
[----:B------:R-:W-:-:S04]  /*1a54c0*/  IMAD.WIDE.U32 R112, P6, R138, 0x1a0111ea, R112 ;  /* 0x1a0111ea8a707825 */ /* 0x000fc800078c0070 */
[----:B------:R-:W-:Y:S01]  /*1a54d0*/  IMAD.WIDE.U32.X R30, R183, R221, R30, P3 ;  /* 0x000000ddb71e7225 */ /* 0x000fe200018e041e */
[----:B------:R-:W-:-:S03]  /*1a54e0*/  IADD3 R94, P3, PT, R21, R94, RZ ;  /* 0x0000005e155e7210 */ /* 0x000fc60007f7e0ff */
[----:B------:R-:W-:Y:S01]  /*1a54f0*/  IMAD.X R25, RZ, RZ, RZ, P1 ;  /* 0x000000ffff197224 */ /* 0x000fe200008e06ff */
[----:B------:R-:W-:Y:S01]  /*1a5500*/  IADD3 R27, P1, PT, R28, R27, RZ ;  /* 0x0000001b1c1b7210 */ /* 0x000fe20007f3e0ff */
[----:B------:R-:W-:-:S04]  /*1a5510*/  IMAD.WIDE.U32 R18, R138, 0x397fe69a, RZ ;  /* 0x397fe69a8a127825 */ /* 0x000fc800078e00ff */
[----:B------:R-:W-:Y:S02]  /*1a5520*/  IMAD.X R109, RZ, RZ, RZ, P6 ;  /* 0x000000ffff6d7224 */ /* 0x000fe400030e06ff */
[----:B------:R-:W-:-:S04]  /*1a5530*/  IMAD.WIDE.U32 R20, R186, R157, RZ ;  /* 0x0000009dba147225 */ /* 0x000fc800078e00ff */
[----:B------:R-:W-:-:S04]  /*1a5540*/  IMAD.WIDE.U32 R22, P6, R186, R221, R22 ;  /* 0x000000ddba167225 */ /* 0x000fc800078c0016 */
[----:B------:R-:W-:Y:S02]  /*1a5550*/  IMAD.MOV.U32 R24, RZ, RZ, R29 ;  /* 0x000000ffff187224 */ /* 0x000fe400078e001d */
[----:B------:R-:W-:Y:S01]  /*1a5560*/  IMAD.WIDE.U32.X R136, R219, 0x4b1ba7b6, R136, P4 ;  /* 0x4b1ba7b6db887825 */ /* 0x000fe200020e0488 */
[----:B------:R-:W-:-:S03]  /*1a5570*/  IADD3 R29, P4, PT, R112, R19, RZ ;  /* 0x00000013701d7210 */ /* 0x000fc60007f9e0ff */
[----:B------:R-:W-:Y:S01]  /*1a5580*/  IMAD.WIDE.U32.X R24, R185, R221, R24, P1 ;  /* 0x000000ddb9187225 */ /* 0x000fe200008e0418 */
[----:B------:R-:W-:-:S03]  /*1a5590*/  IADD3 RZ, P1, PT, R110, R18, RZ ;  /* 0x000000126eff7210 */ /* 0x000fc60007f3e0ff */
[----:B------:R-:W-:Y:S01]  /*1a55a0*/  IMAD.X R19, RZ, RZ, RZ, P6 ;  /* 0x000000ffff137224 */ /* 0x000fe200030e06ff */
[----:B------:R-:W-:Y:S01]  /*1a55b0*/  IADD3 R21, P6, PT, R22, R21, RZ ;  /* 0x0000001516157210 */ /* 0x000fe20007fde0ff */
[----:B------:R-:W-:Y:S01]  /*1a55c0*/  IMAD.MOV.U32 R18, RZ, RZ, R23 ;  /* 0x000000ffff127224 */ /* 0x000fe200078e0017 */
[----:B------:R-:W-:Y:S01]  /*1a55d0*/  IADD3.X RZ, P1, PT, R111, R29, RZ, P1, !PT ;  /* 0x0000001d6fff7210 */ /* 0x000fe20000f3e4ff */
[----:B------:R-:W-:Y:S01]  /*1a55e0*/  IMAD.WIDE.U32 R110, R138, 0x397fe69a, R110 ;  /* 0x397fe69a8a6e7825 */ /* 0x000fe200078e006e */
[----:B------:R-:W-:-:S03]  /*1a55f0*/  IADD3.X R138, P5, PT, RZ, RZ, RZ, P5, !PT ;  /* 0x000000ffff8a7210 */ /* 0x000fc60002fbe4ff */
[----:B------:R-:W-:Y:S01]  /*1a5600*/  IMAD.WIDE.U32.X R18, R187, R221, R18, P6 ;  /* 0x000000ddbb127225 */ /* 0x000fe200030e0412 */
[----:B------:R-:W-:Y:S02]  /*1a5610*/  IADD3.X R95, P6, PT, R95, R108, RZ, P3, !PT ;  /* 0x0000006c5f5f7210 */ /* 0x000fe40001fde4ff */
[----:B------:R-:W-:Y:S01]  /*1a5620*/  IADD3.X R29, P3, PT, RZ, R136, RZ, P0, !PT ;  /* 0x00000088ff1d7210 */ /* 0x000fe2000077e4ff */
[----:B------:R-:W-:Y:S01]  /*1a5630*/  IMAD.MOV.U32 R108, RZ, RZ, R113 ;  /* 0x000000ffff6c7224 */ /* 0x000fe200078e0071 */
[----:B------:R-:W-:Y:S01]  /*1a5640*/  IADD3 RZ, P0, PT, R102, R100, RZ ;  /* 0x0000006466ff7210 */ /* 0x000fe20007f1e0ff */
[----:B------:R-:W-:Y:S01]  /*1a5650*/  IMAD.X R49, RZ, RZ, RZ, P5 ;  /* 0x000000ffff317224 */ /* 0x000fe200028e06ff */
[----:B------:R-:W-:Y:S01]  /*1a5660*/  IADD3.X R29, P6, PT, RZ, R29, RZ, P6, !PT ;  /* 0x0000001dff1d7210 */ /* 0x000fe200037de4ff */
[----:B------:R-:W-:Y:S01]  /*1a5670*/  IMAD.WIDE.U32.X R108, R219, 0x1a0111ea, R108, P4 ;  /* 0x1a0111eadb6c7825 */ /* 0x000fe200020e046c */
[----:B------:R-:W-:Y:S02]  /*1a5680*/  IADD3.X RZ, P0, PT, R103, R101, RZ, P0, !PT ;  /* 0x0000006567ff7210 */ /* 0x000fe4000071e4ff */
[----:B------:R-:W-:Y:S01]  /*1a5690*/  IADD3.X R23, PT, PT, RZ, RZ, R137, P6, P3 ;  /* 0x000000ffff177210 */ /* 0x000fe200037e6489 */
[----:B------:R-:W-:Y:S01]  /*1a56a0*/  IMAD.WIDE.U32 R100, R177, R155, RZ ;  /* 0x0000009bb1647225 */ /* 0x000fe200078e00ff */
[----:B------:R-:W-:-:S03]  /*1a56b0*/  IADD3 R35, P3, PT, R35, R138, RZ ;  /* 0x0000008a23237210 */ /* 0x000fc60007f7e0ff */
[----:B------:R-:W-:-:S04]  /*1a56c0*/  IMAD.WIDE.U32 R102, R180, R159, R102 ;  /* 0x0000009fb4667225 */ /* 0x000fc800078e0066 */
[----:B------:R-:W-:-:S04]  /*1a56d0*/  IMAD.WIDE.U32 R136, P4, R176, R153, R100 ;  /* 0x00000099b0887225 */ /* 0x000fc80007880064 */
[----:B------:R-:W-:-:S04]  /*1a56e0*/  IMAD.WIDE.U32 R100, R176, R155, RZ ;  /* 0x0000009bb0647225 */ /* 0x000fc800078e00ff */
[----:B------:R-:W-:Y:S02]  /*1a56f0*/  IMAD.IADD R154, R103, 0x1, R104 ;  /* 0x00000001679a7824 */ /* 0x000fe400078e0268 */
[----:B------:R-:W-:Y:S01]  /*1a5700*/  IMAD.IADD R138, R111, 0x1, R112 ;  /* 0x000000016f8a7824 */ /* 0x000fe200078e0270 */
[----:B------:R-:W-:Y:S01]  /*1a5710*/  IADD3 R112, P5, PT, R61, R102, RZ ;  /* 0x000000663d707210 */ /* 0x000fe20007fbe0ff */
[----:B------:R-:W-:Y:S01]  /*1a5720*/  IMAD.X R103, RZ, RZ, RZ, P4 ;  /* 0x000000ffff677224 */ /* 0x000fe200020e06ff */
[----:B------:R-:W-:Y:S01]  /*1a5730*/  IADD3 R43, P4, PT, R136, R101, RZ ;  /* 0x00000065882b7210 */ /* 0x000fe20007f9e0ff */
[----:B------:R-:W-:Y:S01]  /*1a5740*/  IMAD.WIDE.U32 R104, R179, R155, RZ ;  /* 0x0000009bb3687225 */ /* 0x000fe200078e00ff */
[----:B------:R-:W-:Y:S02]  /*1a5750*/  IADD3.X R113, P5, PT, R154, R63, RZ, P5, !PT ;  /* 0x0000003f9a717210 */ /* 0x000fe40002fbe4ff */
[----:B------:R-:W-:Y:S01]  /*1a5760*/  IADD3.X R154, PT, PT, R49, RZ, RZ, P3, P2 ;  /* 0x000000ff319a7210 */ /* 0x000fe20001fe44ff */
[----:B------:R-:W-:-:S02]  /*1a5770*/  IMAD.MOV.U32 R102, RZ, RZ, R137 ;  /* 0x000000ffff667224 */ /* 0x000fc400078e0089 */
[----:B------:R-:W-:-:S04]  /*1a5780*/  IMAD.WIDE.U32 R104, P2, R178, R153, R104 ;  /* 0x00000099b2687225 */ /* 0x000fc80007840068 */
[----:B------:R-:W-:Y:S01]  /*1a5790*/  IMAD.WIDE.U32.X R102, R177, R153, R102, P4 ;  /* 0x00000099b1667225 */ /* 0x000fe200020e0466 */
[----:B------:R-:W-:Y:S02]  /*1a57a0*/  IADD3 RZ, P4, PT, R94, R72, RZ ;  /* 0x000000485eff7210 */ /* 0x000fe40007f9e0ff */
[----:B------:R-:W-:Y:S01]  /*1a57b0*/  IADD3 R72, P3, PT, R29, R110, RZ ;  /* 0x0000006e1d487210 */ /* 0x000fe20007f7e0ff */
[----:B------:R-:W-:Y:S01]  /*1a57c0*/  IMAD.WIDE.U32 R110, R178, R155, RZ ;  /* 0x0000009bb26e7225 */ /* 0x000fe200078e00ff */
[----:B------:R-:W-:Y:S02]  /*1a57d0*/  IADD3.X RZ, P4, PT, R95, R73, RZ, P4, !PT ;  /* 0x000000495fff7210 */ /* 0x000fe4000279e4ff */
[----:B------:R-:W-:Y:S01]  /*1a57e0*/  IADD3.X R73, P3, PT, R138, R23, RZ, P3, !PT ;  /* 0x000000178a497210 */ /* 0x000fe20001f7e4ff */
[----:B------:R-:W-:Y:S01]  /*1a57f0*/  IMAD.WIDE.U32 R226, R182, R159, R94 ;  /* 0x0000009fb6e27225 */ /* 0x000fe200078e005e */
[----:B------:R-:W-:-:S03]  /*1a5800*/  IADD3 R29, P6, PT, R104, R111, RZ ;  /* 0x0000006f681d7210 */ /* 0x000fc60007fde0ff */
[----:B------:R-:W-:Y:S01]  /*1a5810*/  IMAD.X R97, RZ, RZ, RZ, P2 ;  /* 0x000000ffff617224 */ /* 0x000fe200010e06ff */
[----:B------:R-:W-:Y:S01]  /*1a5820*/  IADD3.X R49, P2, PT, RZ, R98, RZ, P0, !PT ;  /* 0x00000062ff317210 */ /* 0x000fe2000075e4ff */
[----:B------:R-:W-:Y:S01]  /*1a5830*/  IMAD.IADD R61, R227, 0x1, R96 ;  /* 0x00000001e33d7824 */ /* 0x000fe200078e0260 */
[----:B------:R-:W-:Y:S01]  /*1a5840*/  IADD3 R35, P0, PT, R152, R35, RZ ;  /* 0x0000002398237210 */ /* 0x000fe20007f1e0ff */
[----:B------:R-:W-:Y:S01]  /*1a5850*/  IMAD.MOV.U32 R96, RZ, RZ, R105 ;  /* 0x000000ffff607224 */ /* 0x000fe200078e0069 */
[----:B------:R-:W-:Y:S01]  /*1a5860*/  IADD3.X R49, P5, PT, RZ, R49, RZ, P5, !PT ;  /* 0x00000031ff317210 */ /* 0x000fe20002fbe4ff */
[----:B------:R-:W-:Y:S01]  /*1a5870*/  IMAD R55, R107, -0x30003, RZ ;  /* 0xfffcfffd6b377824 */ /* 0x000fe200078e02ff */
[----:B------:R-:W-:Y:S01]  /*1a5880*/  IADD3.X R152, P1, PT, RZ, R108, RZ, P1, !PT ;  /* 0x0000006cff987210 */ /* 0x000fe20000f3e4ff */
[----:B------:R-:W-:Y:S01]  /*1a5890*/  IMAD.WIDE.U32.X R96, R179, R153, R96, P6 ;  /* 0x00000099b3607225 */ /* 0x000fe200030e0460 */
[----:B------:R-:W-:Y:S02]  /*1a58a0*/  IADD3 R94, P6, PT, R49, R226, RZ ;  /* 0x000000e2315e7210 */ /* 0x000fe40007fde0ff */
[----:B------:R-:W-:Y:S01]  /*1a58b0*/  IADD3.X R98, PT, PT, RZ, RZ, R99, P5, P2 ;  /* 0x000000ffff627210 */ /* 0x000fe20002fe4463 */
[----:B------:R-:W-:Y:S01]  /*1a58c0*/  IMAD.WIDE.U32 R226, R106, -0x30003, RZ ;  /* 0xfffcfffd6ae27825 */ /* 0x000fe200078e00ff */
[----:B------:R-:W-:-:S02]  /*1a58d0*/  IADD3.X R49, P0, PT, R139, R154, RZ, P0, !PT ;  /* 0x0000009a8b317210 */ /* 0x000fc4000071e4ff */
[----:B------:R-:W-:Y:S01]  /*1a58e0*/  IADD3.X R95, P6, PT, R61, R98, RZ, P6, !PT ;  /* 0x000000623d5f7210 */ /* 0x000fe200037de4ff */
[----:B------:R-:W-:Y:S01]  /*1a58f0*/  IMAD R55, R106, -0x760c0004, R55 ;  /* 0x89f3fffc6a377824 */ /* 0x000fe200078e0237 */
[----:B------:R-:W-:Y:S01]  /*1a5900*/  IADD3.X R61, P4, PT, RZ, R70, RZ, P4, !PT ;  /* 0x00000046ff3d7210 */ /* 0x000fe2000279e4ff */
[----:B------:R-:W-:Y:S01]  /*1a5910*/  IMAD.WIDE.U32 R138, R181, R155, RZ ;  /* 0x0000009bb58a7225 */ /* 0x000fe200078e00ff */
[----:B------:R-:W-:Y:S02]  /*1a5920*/  IADD3.X R152, P3, PT, RZ, R152, RZ, P3, !PT ;  /* 0x00000098ff987210 */ /* 0x000fe40001f7e4ff */
[----:B------:R-:W-:Y:S01]  /*1a5930*/  IADD3.X R61, P6, PT, RZ, R61, RZ, P6, !PT ;  /* 0x0000003dff3d7210 */ /* 0x000fe200037de4ff */
[----:B------:R-:W-:Y:S01]  /*1a5940*/  IMAD.IADD R55, R227, 0x1, R55 ;  /* 0x00000001e3377824 */ /* 0x000fe200078e0237 */
[----:B------:R-:W-:Y:S02]  /*1a5950*/  IADD3 RZ, P2, PT, R72, R66, RZ ;  /* 0x0000004248ff7210 */ /* 0x000fe40007f5e0ff */
[----:B------:R-:W-:Y:S01]  /*1a5960*/  IADD3.X R63, PT, PT, RZ, RZ, R71, P6, P4 ;  /* 0x000000ffff3f7210 */ /* 0x000fe200037e8447 */
[----:B------:R-:W-:Y:S01]  /*1a5970*/  IMAD.WIDE.U32 R98, R55, -0x5555, RZ ;  /* 0xffffaaab37627825 */ /* 0x000fe200078e00ff */
[----:B------:R-:W-:-:S02]  /*1a5980*/  IADD3.X R154, PT, PT, RZ, RZ, R109, P3, P1 ;  /* 0x000000ffff9a7210 */ /* 0x000fc40001fe246d */
[----:B------:R-:W-:Y:S01]  /*1a5990*/  IADD3.X RZ, P2, PT, R73, R67, RZ, P2, !PT ;  /* 0x0000004349ff7210 */ /* 0x000fe2000175e4ff */
[----:B------:R-:W-:-:S04]  /*1a59a0*/  IMAD.WIDE.U32 R138, P4, R180, R153, R138 ;  /* 0x00000099b48a7225 */ /* 0x000fc8000788008a */
[----:B------:R-:W-:-:S04]  /*1a59b0*/  IMAD.WIDE.U32 R70, R180, R155, RZ ;  /* 0x0000009bb4467225 */ /* 0x000fc800078e00ff */
[----:B------:R-:W-:-:S04]  /*1a59c0*/  IMAD.WIDE.U32 R108, R226, -0x5555, RZ ;  /* 0xffffaaabe26c7825 */ /* 0x000fc800078e00ff */
[----:B------:R-:W-:Y:S01]  /*1a59d0*/  IMAD.WIDE.U32 R98, P1, R226, -0x46010001, R98 ;  /* 0xb9feffffe2627825 */ /* 0x000fe20007820062 */
[----:B------:R-:W-:-:S03]  /*1a59e0*/  IADD3 RZ, P3, PT, R106, R108, RZ ;  /* 0x0000006c6aff7210 */ /* 0x000fc60007f7e0ff */
[----:B------:R-:W-:Y:S01]  /*1a59f0*/  IMAD.X R67, RZ, RZ, RZ, P4 ;  /* 0x000000ffff437224 */ /* 0x000fe200020e06ff */
[----:B------:R-:W-:Y:S01]  /*1a5a00*/  IADD3 R23, P4, PT, R138, R71, RZ ;  /* 0x000000478a177210 */ /* 0x000fe20007f9e0ff */
[----:B------:R-:W-:Y:S01]  /*1a5a10*/  IMAD.WIDE.U32 R72, R184, R159, R72 ;  /* 0x0000009fb8487225 */ /* 0x000fe200078e0048 */
[----:B------:R-:W-:-:S03]  /*1a5a20*/  IADD3 R101, P6, PT, R98, R109, RZ ;  /* 0x0000006d62657210 */ /* 0x000fc60007fde0ff */
[----:B------:R-:W-:Y:S01]  /*1a5a30*/  IMAD.MOV.U32 R66, RZ, RZ, R139 ;  /* 0x000000ffff427224 */ /* 0x000fe200078e008b */
[----:B------:R-:W-:Y:S01]  /*1a5a40*/  IADD3.X RZ, P3, PT, R107, R101, RZ, P3, !PT ;  /* 0x000000656bff7210 */ /* 0x000fe20001f7e4ff */
[----:B------:R-:W-:-:S04]  /*1a5a50*/  IMAD.WIDE.U32 R108, R226, -0x5555, R106 ;  /* 0xffffaaabe26c7825 */ /* 0x000fc800078e006a */
[----:B------:R-:W-:Y:S01]  /*1a5a60*/  IMAD.WIDE.U32.X R66, R181, R153, R66, P4 ;  /* 0x00000099b5427225 */ /* 0x000fe200020e0442 */
[----:B------:R-:W-:Y:S02]  /*1a5a70*/  IADD3 R106, P4, PT, R61, R72, RZ ;  /* 0x000000483d6a7210 */ /* 0x000fe40007f9e0ff */
[----:B------:R-:W-:Y:S01]  /*1a5a80*/  IADD3 RZ, P5, PT, RZ, R108, RZ ;  /* 0x0000006cffff7210 */ /* 0x000fe20007fbe0ff */
[----:B------:R-:W-:Y:S02]  /*1a5a90*/  IMAD.IADD R68, R73, 0x1, R68 ;  /* 0x0000000149447824 */ /* 0x000fe400078e0244 */
[----:B------:R-:W-:Y:S01]  /*1a5aa0*/  IMAD.X R73, RZ, RZ, RZ, P1 ;  /* 0x000000ffff497224 */ /* 0x000fe200008e06ff */
[----:B------:R-:W-:Y:S01]  /*1a5ab0*/  IADD3 R228, P1, PT, R152, R35, RZ ;  /* 0x0000002398e47210 */ /* 0x000fe20007f3e0ff */
[----:B------:R-:W-:Y:S01]  /*1a5ac0*/  IMAD.IADD R61, R109, 0x1, R98 ;  /* 0x000000016d3d7824 */ /* 0x000fe200078e0262 */
[----:B------:R-:W-:Y:S01]  /*1a5ad0*/  IADD3.X R107, P4, PT, R68, R63, RZ, P4, !PT ;  /* 0x0000003f446b7210 */ /* 0x000fe2000279e4ff */
[----:B------:R-:W-:Y:S01]  /*1a5ae0*/  IMAD.MOV.U32 R72, RZ, RZ, R99 ;  /* 0x000000ffff487224 */ /* 0x000fe200078e0063 */
[----:B------:R-:W-:Y:S01]  /*1a5af0*/  IADD3.X R63, P2, PT, RZ, R64, RZ, P2, !PT ;  /* 0x00000040ff3f7210 */ /* 0x000fe2000175e4ff */
[----:B------:R-:W-:Y:S01]  /*1a5b00*/  IMAD.WIDE.U32 R108, R55, -0x4eac0001, RZ ;  /* 0xb153ffff376c7825 */ /* 0x000fe200078e00ff */
[----:B------:R-:W-:-:S02]  /*1a5b10*/  IADD3.X RZ, P5, PT, RZ, R61, RZ, P5, !PT ;  /* 0x0000003dffff7210 */ /* 0x000fc40002fbe4ff */
[----:B------:R-:W-:Y:S01]  /*1a5b20*/  IADD3.X R63, P4, PT, RZ, R63, RZ, P4, !PT ;  /* 0x0000003fff3f7210 */ /* 0x000fe2000279e4ff */
[----:B------:R-:W-:Y:S01]  /*1a5b30*/  IMAD.WIDE.U32.X R230, R55, -0x46010001, R72, P6 ;  /* 0xb9feffff37e67825 */ /* 0x000fe200030e0448 */
[----:B------:R-:W-:Y:S02]  /*1a5b40*/  IADD3.X R229, P1, PT, R154, R49, RZ, P1, !PT ;  /* 0x000000319ae57210 */ /* 0x000fe40000f3e4ff */
[----:B------:R-:W-:Y:S01]  /*1a5b50*/  IADD3.X R61, PT, PT, RZ, RZ, R65, P4, P2 ;  /* 0x000000ffff3d7210 */ /* 0x000fe200027e4441 */
[----:B------:R-:W-:Y:S01]  /*1a5b60*/  IMAD.WIDE.U32 R98, R226, -0x4eac0001, RZ ;  /* 0xb153ffffe2627825 */ /* 0x000fe200078e00ff */
[----:B------:R-:W-:-:S03]  /*1a5b70*/  IADD3.X R49, P3, PT, RZ, R230, RZ, P3, !PT ;  /* 0x000000e6ff317210 */ /* 0x000fc60001f7e4ff */
[----:B------:R-:W-:Y:S01]  /*1a5b80*/  IMAD.WIDE.U32 R108, P4, R226, 0x1eabfffe, R108 ;  /* 0x1eabfffee26c7825 */ /* 0x000fe2000788006c */
[----:B------:R-:W-:-:S03]  /*1a5b90*/  IADD3 RZ, P2, PT, R56, R98, RZ ;  /* 0x0000006238ff7210 */ /* 0x000fc60007f5e0ff */
[----:B------:R-:W-:Y:S01]  /*1a5ba0*/  IMAD.X R65, RZ, RZ, RZ, P4 ;  /* 0x000000ffff417224 */ /* 0x000fe200020e06ff */
[----:B------:R-:W-:Y:S01]  /*1a5bb0*/  IADD3 R71, P6, PT, R108, R99, RZ ;  /* 0x000000636c477210 */ /* 0x000fe20007fde0ff */
[----:B------:R-:W-:Y:S01]  /*1a5bc0*/  IMAD.WIDE.U32 R98, R186, R159, R228 ;  /* 0x0000009fba627225 */ /* 0x000fe200078e00e4 */
[----:B------:R-:W-:Y:S02]  /*1a5bd0*/  IADD3.X R49, P4, PT, RZ, R49, RZ, P5, !PT ;  /* 0x00000031ff317210 */ /* 0x000fe40002f9e4ff */
[----:B------:R-:W-:Y:S01]  /*1a5be0*/  IADD3 RZ, P5, PT, R228, R60, RZ ;  /* 0x0000003ce4ff7210 */ /* 0x000fe20007fbe0ff */
[----:B------:R-:W-:Y:S01]  /*1a5bf0*/  IMAD.WIDE.U32 R72, R226, -0x4eac0001, R56 ;  /* 0xb153ffffe2487825 */ /* 0x000fe200078e0038 */
[----:B------:R-:W-:Y:S02]  /*1a5c00*/  IADD3.X R230, PT, PT, RZ, RZ, R231, P4, P3 ;  /* 0x000000ffffe67210 */ /* 0x000fe400027e64e7 */
[----:B------:R-:W-:Y:S01]  /*1a5c10*/  IADD3 R60, P4, PT, R63, R98, RZ ;  /* 0x000000623f3c7210 */ /* 0x000fe20007f9e0ff */
[----:B------:R-:W-:Y:S01]  /*1a5c20*/  IMAD.MOV.U32 R64, RZ, RZ, R109 ;  /* 0x000000ffff407224 */ /* 0x000fe200078e006d */
[----:B------:R-:W-:Y:S01]  /*1a5c30*/  IADD3.X RZ, P3, PT, R229, R69, RZ, P5, !PT ;  /* 0x00000045e5ff7210 */ /* 0x000fe20002f7e4ff */
[----:B------:R-:W-:Y:S01]  /*1a5c40*/  IMAD.IADD R56, R99, 0x1, R62 ;  /* 0x0000000163387824 */ /* 0x000fe200078e023e */
[----:B------:R-:W-:Y:S01]  /*1a5c50*/  IADD3 R72, P5, PT, R49, R72, RZ ;  /* 0x0000004831487210 */ /* 0x000fe20007fbe0ff */
[----:B------:R-:W-:Y:S01]  /*1a5c60*/  IMAD.IADD R35, R73, 0x1, R108 ;  /* 0x0000000149237824 */ /* 0x000fe200078e026c */
[----:B------:R-:W-:Y:S01]  /*1a5c70*/  IADD3.X R49, P3, PT, RZ, R58, RZ, P3, !PT ;  /* 0x0000003aff317210 */ /* 0x000fe20001f7e4ff */
[----:B------:R-:W-:Y:S01]  /*1a5c80*/  IMAD.WIDE.U32.X R62, R55, 0x1eabfffe, R64, P6 ;  /* 0x1eabfffe373e7825 */ /* 0x000fe200030e0440 */
[----:B------:R-:W-:-:S02]  /*1a5c90*/  IADD3.X R61, P4, PT, R56, R61, RZ, P4, !PT ;  /* 0x0000003d383d7210 */ /* 0x000fc4000279e4ff */
[----:B------:R-:W-:Y:S01]  /*1a5ca0*/  IADD3.X RZ, P2, PT, R57, R71, RZ, P2, !PT ;  /* 0x0000004739ff7210 */ /* 0x000fe2000175e4ff */
        /* <DEDUP_REMOVED lines=8> */
[----:B------:R-:W-:Y:S01]  /*1a5d30*/  IADD3 RZ, P3, PT, R112, R68, RZ ;  /* 0x0000004470ff7210 */ /* 0x000fe20007f7e0ff */
[C---:B------:R-:W-:Y:S01]  /*1a5d40*/  IMAD.WIDE.U32 R98, R55.reuse, -0xc7aed41, RZ ;  /* 0xf38512bf37627825 */ /* 0x040fe200078e00ff */
[----:B------:R-:W-:Y:S02]  /*1a5d50*/  IADD3 R69, P4, PT, R56, R69, RZ ;  /* 0x0000004538457210 */ /* 0x000fe40007f9e0ff */
[----:B------:R-:W-:Y:S01]  /*1a5d60*/  IADD3.X R62, PT, PT, RZ, RZ, R63, P5, P2 ;  /* 0x000000ffff3e7210 */ /* 0x000fe20002fe443f */
[----:B------:R-:W-:Y:S01]  /*1a5d70*/  IMAD.WIDE.U32 R64, R55, 0x434bacd7, RZ ;  /* 0x434bacd737407825 */ /* 0x000fe200078e00ff */
[----:B------:R-:W-:-:S03]  /*1a5d80*/  IADD3.X RZ, P2, PT, R113, R69, RZ, P3, !PT ;  /* 0x0000004571ff7210 */ /* 0x000fc60001f5e4ff */
[----:B------:R-:W-:-:S04]  /*1a5d90*/  IMAD.WIDE.U32 R58, R55, 0x397fe69a, RZ ;  /* 0x397fe69a373a7825 */ /* 0x000fc800078e00ff */
[----:B------:R-:W-:Y:S02]  /*1a5da0*/  IMAD.X R109, RZ, RZ, RZ, P6 ;  /* 0x000000ffff6d7224 */ /* 0x000fe400030e06ff */
[----:B------:R-:W-:-:S04]  /*1a5db0*/  IMAD.WIDE.U32 R98, P5, R226, 0x64774b84, R98 ;  /* 0x64774b84e2627825 */ /* 0x000fc800078a0062 */
[----:B------:R-:W-:-:S04]  /*1a5dc0*/  IMAD.WIDE.U32 R64, P6, R226, 0x4b1ba7b6, R64 ;  /* 0x4b1ba7b6e2407825 */ /* 0x000fc800078c0040 */
[----:B------:R-:W-:-:S04]  /*1a5dd0*/  IMAD.WIDE.U32 R228, R226, -0xc7aed41, RZ ;  /* 0xf38512bfe2e47825 */ /* 0x000fc800078e00ff */
[----:B------:R-:W-:-:S04]  /*1a5de0*/  IMAD.WIDE.U32 R158, R226, -0x94f09dc, R112 ;  /* 0xf6b0f624e29e7825 */ /* 0x000fc800078e0070 */
[----:B------:R-:W-:-:S04]  /*1a5df0*/  IMAD.WIDE.U32 R58, P3, R226, 0x1a0111ea, R58 ;  /* 0x1a0111eae23a7825 */ /* 0x000fc8000786003a */
[----:B------:R-:W-:Y:S01]  /*1a5e00*/  IMAD.X R63, RZ, RZ, RZ, P6 ;  /* 0x000000ffff3f7224 */ /* 0x000fe200030e06ff */
[----:B------:R-:W-:Y:S01]  /*1a5e10*/  IADD3 R105, P6, PT, R98, R229, RZ ;  /* 0x000000e562697210 */ /* 0x000fe20007fde0ff */
[----:B------:R-:W-:Y:S02]  /*1a5e20*/  IMAD.MOV.U32 R108, RZ, RZ, R57 ;  /* 0x000000ffff6c7224 */ /* 0x000fe400078e0039 */
[----:B------:R-:W-:Y:S02]  /*1a5e30*/  IMAD.IADD R71, R159, 0x1, R56 ;  /* 0x000000019f477824 */ /* 0x000fe400078e0238 */
[----:B------:R-:W-:Y:S01]  /*1a5e40*/  IMAD.X R69, RZ, RZ, RZ, P5 ;  /* 0x000000ffff457224 */ /* 0x000fe200028e06ff */
[----:B------:R-:W-:Y:S01]  /*1a5e50*/  IADD3 RZ, P5, PT, R94, R228, RZ ;  /* 0x000000e45eff7210 */ /* 0x000fe20007fbe0ff */
[----:B------:R-:W-:Y:S01]  /*1a5e60*/  IMAD.X R113, RZ, RZ, RZ, P3 ;  /* 0x000000ffff717224 */ /* 0x000fe200018e06ff */
[----:B------:R-:W-:Y:S01]  /*1a5e70*/  IADD3 R158, P3, PT, R101, R158, RZ ;  /* 0x0000009e659e7210 */ /* 0x000fe20007f7e0ff */
[----:B------:R-:W-:Y:S01]  /*1a5e80*/  IMAD.WIDE.U32 R56, R226, 0x434bacd7, RZ ;  /* 0x434bacd7e2387825 */ /* 0x000fe200078e00ff */
[----:B------:R-:W-:-:S03]  /*1a5e90*/  IADD3.X RZ, P5, PT, R95, R105, RZ, P5, !PT ;  /* 0x000000695fff7210 */ /* 0x000fc60002fbe4ff */
[----:B------:R-:W-:Y:S02]  /*1a5ea0*/  IMAD.MOV.U32 R68, RZ, RZ, R99 ;  /* 0x000000ffff447224 */ /* 0x000fe400078e0063 */
[----:B------:R-:W-:Y:S01]  /*1a5eb0*/  IMAD.WIDE.U32.X R108, R55, 0x6730d2a0, R108, P4 ;  /* 0x6730d2a0376c7825 */ /* 0x000fe200020e046c */
[----:B------:R-:W-:-:S03]  /*1a5ec0*/  IADD3 R99, P4, PT, R64, R57, RZ ;  /* 0x0000003940637210 */ /* 0x000fc60007f9e0ff */
[----:B------:R-:W-:Y:S01]  /*1a5ed0*/  IMAD.WIDE.U32.X R228, R55, 0x64774b84, R68, P6 ;  /* 0x64774b8437e47825 */ /* 0x000fe200030e0444 */
[----:B------:R-:W-:Y:S02]  /*1a5ee0*/  IADD3.X R159, P6, PT, R71, R62, RZ, P3, !PT ;  /* 0x0000003e479f7210 */ /* 0x000fe40001fde4ff */
[----:B------:R-:W-:Y:S01]  /*1a5ef0*/  IADD3.X R57, P3, PT, RZ, R108, RZ, P2, !PT ;  /* 0x0000006cff397210 */ /* 0x000fe2000177e4ff */
[----:B------:R-:W-:Y:S01]  /*1a5f00*/  IMAD.WIDE.U32 R68, R226, 0x397fe69a, RZ ;  /* 0x397fe69ae2447825 */ /* 0x000fe200078e00ff */
[----:B------:R-:W-:-:S03]  /*1a5f10*/  IADD3 RZ, P2, PT, R106, R56, RZ ;  /* 0x000000386aff7210 */ /* 0x000fc60007f5e0ff */
[----:B------:R-:W-:Y:S01]  /*1a5f20*/  IMAD.MOV.U32 R62, RZ, RZ, R65 ;  /* 0x000000ffff3e7224 */ /* 0x000fe200078e0041 */
[----:B------:R-:W-:Y:S01]  /*1a5f30*/  IADD3.X RZ, P2, PT, R107, R99, RZ, P2, !PT ;  /* 0x000000636bff7210 */ /* 0x000fe2000175e4ff */
[----:B------:R-:W-:Y:S02]  /*1a5f40*/  IMAD.MOV.U32 R112, RZ, RZ, R59 ;  /* 0x000000ffff707224 */ /* 0x000fe400078e003b */
[----:B------:R-:W-:Y:S01]  /*1a5f50*/  IMAD.WIDE.U32.X R62, R55, 0x4b1ba7b6, R62, P4 ;  /* 0x4b1ba7b6373e7825 */ /* 0x000fe200020e043e */
[----:B------:R-:W-:-:S03]  /*1a5f60*/  IADD3 R65, P4, PT, R58, R69, RZ ;  /* 0x000000453a417210 */ /* 0x000fc60007f9e0ff */
[----:B------:R-:W-:Y:S01]  /*1a5f70*/  IMAD.WIDE.U32 R94, R226, -0xc7aed41, R94 ;  /* 0xf38512bfe25e7825 */ /* 0x000fe200078e005e */
[----:B------:R-:W-:-:S03]  /*1a5f80*/  IADD3.X R69, P2, PT, RZ, R62, RZ, P2, !PT ;  /* 0x0000003eff457210 */ /* 0x000fc6000175e4ff */
[----:B------:R-:W-:Y:S01]  /*1a5f90*/  IMAD.WIDE.U32.X R112, R55, 0x1a0111ea, R112, P4 ;  /* 0x1a0111ea37707825 */ /* 0x000fe200020e0470 */
[----:B------:R-:W-:Y:S02]  /*1a5fa0*/  IADD3.X R55, P6, PT, RZ, R57, RZ, P6, !PT ;  /* 0x00000039ff377210 */ /* 0x000fe400037de4ff */
[----:B------:R-:W-:Y:S01]  /*1a5fb0*/  IADD3 RZ, P4, PT, R72, R52, RZ ;  /* 0x0000003448ff7210 */ /* 0x000fe20007f9e0ff */
[----:B------:R-:W-:Y:S01]  /*1a5fc0*/  IMAD.IADD R98, R95, 0x1, R98 ;  /* 0x000000015f627824 */ /* 0x000fe200078e0262 */
[----:B------:R-:W-:Y:S01]  /*1a5fd0*/  IADD3.X R109, PT, PT, RZ, RZ, R109, P6, P3 ;  /* 0x000000ffff6d7210 */ /* 0x000fe200037e646d */
[----:B------:R-:W-:Y:S01]  /*1a5fe0*/  IMAD.WIDE.U32 R56, R176, R157, R72 ;  /* 0x0000009db0387225 */ /* 0x000fe200078e0048 */
[----:B------:R-:W-:Y:S02]  /*1a5ff0*/  IADD3 R94, P6, PT, R55, R94, RZ ;  /* 0x0000005e375e7210 */ /* 0x000fe40007fde0ff */
[----:B------:R-:W-:Y:S01]  /*1a6000*/  IADD3.X RZ, P3, PT, R73, R53, RZ, P4, !PT ;  /* 0x0000003549ff7210 */ /* 0x000fe2000277e4ff */
[----:B------:R-:W-:Y:S01]  /*1a6010*/  IMAD.IADD R57, R57, 0x1, R54 ;  /* 0x0000000139397824 */ /* 0x000fe200078e0236 */
[----:B------:R-:W-:Y:S01]  /*1a6020*/  IADD3.X R95, P6, PT, R98, R109, RZ, P6, !PT ;  /* 0x0000006d625f7210 */ /* 0x000fe200037de4ff */
[----:B------:R-:W-:Y:S01]  /*1a6030*/  IMAD.WIDE.U32 R106, R226, 0x434bacd7, R106 ;  /* 0x434bacd7e26a7825 */ /* 0x000fe200078e006a */
[----:B------:R-:W-:-:S02]  /*1a6040*/  IADD3.X R53, P5, PT, RZ, R228, RZ, P5, !PT ;  /* 0x000000e4ff357210 */ /* 0x000fc40002fbe4ff */
[----:B------:R-:W-:Y:S01]  /*1a6050*/  IADD3 RZ, P4, PT, RZ, R56, RZ ;  /* 0x00000038ffff7210 */ /* 0x000fe20007f9e0ff */
[----:B------:R-:W-:Y:S01]  /*1a6060*/  IMAD.IADD R64, R107, 0x1, R64 ;  /* 0x000000016b407824 */ /* 0x000fe200078e0240 */
[----:B------:R-:W-:Y:S01]  /*1a6070*/  IADD3.X R53, P6, PT, RZ, R53, RZ, P6, !PT ;  /* 0x00000035ff357210 */ /* 0x000fe200037de4ff */
[----:B------:R-:W-:Y:S01]  /*1a6080*/  IMAD.WIDE.U32 R230, R185, R155, RZ ;  /* 0x0000009bb9e67225 */ /* 0x000fe200078e00ff */
[----:B------:R-:W-:Y:S02]  /*1a6090*/  IADD3.X R55, P3, PT, RZ, R50, RZ, P3, !PT ;  /* 0x00000032ff377210 */ /* 0x000fe40001f7e4ff */
[----:B------:R-:W-:Y:S02]  /*1a60a0*/  IADD3.X RZ, P4, PT, RZ, R57, RZ, P4, !PT ;  /* 0x00000039ffff7210 */ /* 0x000fe4000279e4ff */
[----:B------:R-:W-:Y:S02]  /*1a60b0*/  IADD3.X R229, PT, PT, RZ, RZ, R229, P6, P5 ;  /* 0x000000ffffe57210 */ /* 0x000fe400037ea4e5 */
[----:B------:R-:W-:Y:S01]  /*1a60c0*/  IADD3 R50, P5, PT, R53, R106, RZ ;  /* 0x0000006a35327210 */ /* 0x000fe20007fbe0ff */
[----:B------:R-:W-:Y:S01]  /*1a60d0*/  IMAD.WIDE.U32 R52, R178, R157, R158 ;  /* 0x0000009db2347225 */ /* 0x000fe200078e009e */
[----:B------:R-:W-:-:S02]  /*1a60e0*/  IADD3.X R55, P4, PT, RZ, R55, RZ, P4, !PT ;  /* 0x00000037ff377210 */ /* 0x000fc4000279e4ff */
[----:B------:R-:W-:Y:S01]  /*1a60f0*/  IADD3 RZ, P6, PT, R158, R46, RZ ;  /* 0x0000002e9eff7210 */ /* 0x000fe20007fde0ff */
[----:B------:R-:W-:Y:S01]  /*1a6100*/  IMAD.IADD R48, R53, 0x1, R48 ;  /* 0x0000000135307824 */ /* 0x000fe200078e0230 */
[----:B------:R-:W-:Y:S02]  /*1a6110*/  IADD3.X R59, PT, PT, RZ, RZ, R51, P4, P3 ;  /* 0x000000ffff3b7210 */ /* 0x000fe400027e6433 */
[----:B------:R-:W-:Y:S02]  /*1a6120*/  IADD3.X R51, P5, PT, R64, R229, RZ, P5, !PT ;  /* 0x000000e540337210 */ /* 0x000fe40002fbe4ff */
[----:B------:R-:W-:Y:S01]  /*1a6130*/  IADD3 R46, P4, PT, R55, R52, RZ ;  /* 0x00000034372e7210 */ /* 0x000fe20007f9e0ff */
[----:B------:R-:W-:Y:S01]  /*1a6140*/  IMAD.WIDE.U32 R52, R180, R157, R94 ;  /* 0x0000009db4347225 */ /* 0x000fe200078e005e */
[----:B------:R-:W-:Y:S02]  /*1a6150*/  IADD3.X RZ, P6, PT, R159, R47, RZ, P6, !PT ;  /* 0x0000002f9fff7210 */ /* 0x000fe400037de4ff */
[----:B------:R-:W-:Y:S01]  /*1a6160*/  IADD3.X R69, P5, PT, RZ, R69, RZ, P5, !PT ;  /* 0x00000045ff457210 */ /* 0x000fe20002fbe4ff */
[----:B------:R-:W-:Y:S01]  /*1a6170*/  IMAD.IADD R42, R53, 0x1, R42 ;  /* 0x00000001352a7824 */ /* 0x000fe200078e022a */
[----:B------:R-:W-:Y:S01]  /*1a6180*/  IADD3.X R47, P4, PT, R48, R59, RZ, P4, !PT ;  /* 0x0000003b302f7210 */ /* 0x000fe2000279e4ff */
[----:B------:R-:W-:Y:S01]  /*1a6190*/  IMAD R59, R57, -0x30003, RZ ;  /* 0xfffcfffd393b7824 */ /* 0x000fe200078e02ff */
[----:B------:R-:W-:-:S02]  /*1a61a0*/  IADD3.X R55, P6, PT, RZ, R44, RZ, P6, !PT ;  /* 0x0000002cff377210 */ /* 0x000fc400037de4ff */
[----:B------:R-:W-:Y:S01]  /*1a61b0*/  IADD3 RZ, P3, PT, R60, R68, RZ ;  /* 0x000000443cff7210 */ /* 0x000fe20007f7e0ff */
[----:B------:R-:W-:Y:S01]  /*1a61c0*/  IMAD R59, R56, -0x760c0004, R59 ;  /* 0x89f3fffc383b7824 */ /* 0x000fe200078e023b */
[----:B------:R-:W-:Y:S02]  /*1a61d0*/  IADD3.X R63, PT, PT, RZ, RZ, R63, P5, P2 ;  /* 0x000000ffff3f7210 */ /* 0x000fe40002fe443f */
[----:B------:R-:W-:Y:S02]  /*1a61e0*/  IADD3.X R55, P4, PT, RZ, R55, RZ, P4, !PT ;  /* 0x00000037ff377210 */ /* 0x000fe4000279e4ff */
[----:B------:R-:W-:Y:S02]  /*1a61f0*/  IADD3 RZ, P2, PT, R94, R40, RZ ;  /* 0x000000285eff7210 */ /* 0x000fe40007f5e0ff */
[----:B------:R-:W-:Y:S01]  /*1a6200*/  IADD3.X RZ, P3, PT, R61, R65, RZ, P3, !PT ;  /* 0x000000413dff7210 */ /* 0x000fe20001f7e4ff */
[----:B------:R-:W-:Y:S01]  /*1a6210*/  IMAD.WIDE.U32 R60, R226, 0x397fe69a, R60 ;  /* 0x397fe69ae23c7825 */ /* 0x000fe200078e003c */
[----:B------:R-:W-:-:S02]  /*1a6220*/  IADD3 R40, P5, PT, R55, R52, RZ ;  /* 0x0000003437287210 */ /* 0x000fc40007fbe0ff */
[----:B------:R-:W-:Y:S01]  /*1a6230*/  IADD3.X R53, PT, PT, RZ, RZ, R45, P4, P6 ;  /* 0x000000ffff357210 */ /* 0x000fe200027ec42d */
[----:B------:R-:W-:Y:S01]  /*1a6240*/  IMAD.WIDE.U32 R44, R56, -0x30003, RZ ;  /* 0xfffcfffd382c7825 */ /* 0x000fe200078e00ff */
[----:B------:R-:W-:Y:S02]  /*1a6250*/  IADD3.X RZ, P2, PT, R95, R41, RZ, P2, !PT ;  /* 0x000000295fff7210 */ /* 0x000fe4000175e4ff */
[----:B------:R-:W-:Y:S01]  /*1a6260*/  IADD3.X R41, P5, PT, R42, R53, RZ, P5, !PT ;  /* 0x000000352a297210 */ /* 0x000fe20002fbe4ff */
[----:B------:R-:W-:Y:S01]  /*1a6270*/  IMAD.IADD R58, R61, 0x1, R58 ;  /* 0x000000013d3a7824 */ /* 0x000fe200078e023a */
[----:B------:R-:W-:Y:S01]  /*1a6280*/  IADD3.X R42, P2, PT, RZ, R36, RZ, P2, !PT ;  /* 0x00000024ff2a7210 */ /* 0x000fe2000175e4ff */
[----:B------:R-:W-:Y:S01]  /*1a6290*/  IMAD.IADD R45, R45, 0x1, R59 ;  /* 0x000000012d2d7824 */ /* 0x000fe200078e023b */
[----:B------:R-:W-:Y:S01]  /*1a62a0*/  IADD3.X R55, P0, PT, RZ, RZ, RZ, P0, !PT ;  /* 0x000000ffff377210 */ /* 0x000fe2000071e4ff */
[----:B------:R-:W-:Y:S01]  /*1a62b0*/  IMAD.WIDE.U32 R94, R44, -0x4eac0001, RZ ;  /* 0xb153ffff2c5e7825 */ /* 0x000fe200078e00ff */
[----:B------:R-:W-:-:S02]  /*1a62c0*/  IADD3 R52, P4, PT, R69, R60, RZ ;  /* 0x0000003c45347210 */ /* 0x000fc40007f9e0ff */
[----:B------:R-:W-:Y:S01]  /*1a62d0*/  IADD3.X R48, P1, PT, RZ, RZ, RZ, P1, !PT ;  /* 0x000000ffff307210 */ /* 0x000fe20000f3e4ff */
[C---:B------:R-:W-:Y:S01]  /*1a62e0*/  IMAD.WIDE.U32 R72, R45.reuse, -0x5555, RZ ;  /* 0xffffaaab2d487825 */ /* 0x040fe200078e00ff */
[----:B------:R-:W-:Y:S02]  /*1a62f0*/  IADD3.X R42, P5, PT, RZ, R42, RZ, P5, !PT ;  /* 0x0000002aff2a7210 */ /* 0x000fe40002fbe4ff */
[----:B------:R-:W-:Y:S01]  /*1a6300*/  IADD3.X R53, P4, PT, R58, R63, RZ, P4, !PT ;  /* 0x0000003f3a357210 */ /* 0x000fe2000279e4ff */
[----:B------:R-:W-:Y:S01]  /*1a6310*/  IMAD.X R54, RZ, RZ, RZ, P0 ;  /* 0x000000ffff367224 */ /* 0x000fe200000e06ff */
[----:B------:R-:W-:Y:S01]  /*1a6320*/  IADD3.X R71, P3, PT, RZ, R112, RZ, P3, !PT ;  /* 0x00000070ff477210 */ /* 0x000fe20001f7e4ff */
[----:B------:R-:W-:Y:S01]  /*1a6330*/  IMAD.WIDE.U32 R68, R45, -0x4eac0001, RZ ;  /* 0xb153ffff2d447825 */ /* 0x000fe200078e00ff */
[----:B------:R-:W-:Y:S02]  /*1a6340*/  IADD3 R48, P6, PT, R48, R55, RZ ;  /* 0x0000003730307210 */ /* 0x000fe40007fde0ff */
[----:B------:R-:W-:Y:S01]  /*1a6350*/  IADD3.X R101, PT, PT, RZ, RZ, R37, P5, P2 ;  /* 0x000000ffff657210 */ /* 0x000fe20002fe4425 */
[----:B------:R-:W-:Y:S01]  /*1a6360*/  IMAD.WIDE.U32 R36, R44, -0x5555, RZ ;  /* 0xffffaaab2c247825 */ /* 0x000fe200078e00ff */
[----:B------:R-:W-:-:S02]  /*1a6370*/  IADD3.X R71, P5, PT, RZ, R71, RZ, P4, !PT ;  /* 0x00000047ff477210 */ /* 0x000fc400027be4ff */
[----:B------:R-:W-:Y:S01]  /*1a6380*/  IADD3 RZ, P2, PT, R50, R32, RZ ;  /* 0x0000002032ff7210 */ /* 0x000fe20007f5e0ff */
[----:B------:R-:W-:Y:S01]  /*1a6390*/  IMAD.WIDE.U32 R72, P4, R44, -0x46010001, R72 ;  /* 0xb9feffff2c487825 */ /* 0x000fe20007880048 */
[----:B------:R-:W-:Y:S02]  /*1a63a0*/  IADD3.X R32, PT, PT, R54, RZ, RZ, P6, P1 ;  /* 0x000000ff36207210 */ /* 0x000fe400037e24ff */
[----:B------:R-:W-:Y:S01]  /*1a63b0*/  IADD3.X R105, PT, PT, RZ, RZ, R113, P5, P3 ;  /* 0x000000ffff697210 */ /* 0x000fe20002fe6471 */
[C---:B------:R-:W-:Y:S01]  /*1a63c0*/  IMAD.WIDE.U32 R54, R45.reuse, 0x397fe69a, RZ ;  /* 0x397fe69a2d367825 */ /* 0x040fe200078e00ff */
[----:B------:R-:W-:Y:S02]  /*1a63d0*/  IADD3 RZ, P3, PT, R56, R36, RZ ;  /* 0x0000002438ff7210 */ /* 0x000fe40007f7e0ff */
[----:B------:R-:W-:Y:S01]  /*1a63e0*/  IADD3 R99, P0, PT, R72, R37, RZ ;  /* 0x0000002548637210 */ /* 0x000fe20007f1e0ff */
[----:B------:R-:W-:-:S04]  /*1a63f0*/  IMAD.WIDE.U32 R64, R45, -0x94f09dc, RZ ;  /* 0xf6b0f6242d407825 */ /* 0x000fc800078e00ff */
[----:B------:R-:W-:-:S04]  /*1a6400*/  IMAD.WIDE.U32 R36, R44, -0x5555, R56 ;  /* 0xffffaaab2c247825 */ /* 0x000fc800078e0038 */
[----:B------:R-:W-:-:S04]  /*1a6410*/  IMAD.WIDE.U32 R60, R45, 0x434bacd7, RZ ;  /* 0x434bacd72d3c7825 */ /* 0x000fc800078e00ff */
[----:B------:R-:W-:Y:S02]  /*1a6420*/  IMAD.X R229, RZ, RZ, RZ, P4 ;  /* 0x000000ffffe57224 */ /* 0x000fe400020e06ff */
[----:B------:R-:W-:-:S04]  /*1a6430*/  IMAD.WIDE.U32 R68, P1, R44, 0x1eabfffe, R68 ;  /* 0x1eabfffe2c447825 */ /* 0x000fc80007820044 */
[----:B------:R-:W-:-:S04]  /*1a6440*/  IMAD.WIDE.U32 R54, P4, R44, 0x1a0111ea, R54 ;  /* 0x1a0111ea2c367825 */ /* 0x000fc80007880036 */
[----:B------:R-:W-:-:S04]  /*1a6450*/  IMAD.WIDE.U32 R62, R45, -0xc7aed41, RZ ;  /* 0xf38512bf2d3e7825 */ /* 0x000fc800078e00ff */
[----:B------:R-:W-:Y:S02]  /*1a6460*/  IMAD.IADD R111, R37, 0x1, R72 ;  /* 0x00000001256f7824 */ /* 0x000fe400078e0248 */
[----:B------:R-:W-:Y:S02]  /*1a6470*/  IMAD.X R227, RZ, RZ, RZ, P1 ;  /* 0x000000ffffe37224 */ /* 0x000fe400008e06ff */
[----:B------:R-:W-:Y:S01]  /*1a6480*/  IMAD.X R37, RZ, RZ, RZ, P4 ;  /* 0x000000ffff257224 */ /* 0x000fe200020e06ff */
[----:B------:R-:W-:Y:S01]  /*1a6490*/  IADD3.X RZ, P4, PT, R57, R99, RZ, P3, !PT ;  /* 0x0000006339ff7210 */ /* 0x000fe20001f9e4ff */
[----:B------:R-:W-:-:S04]  /*1a64a0*/  IMAD.WIDE.U32 R64, P5, R44, 0x6730d2a0, R64 ;  /* 0x6730d2a02c407825 */ /* 0x000fc800078a0040 */
[----:B------:R-:W-:-:S04]  /*1a64b0*/  IMAD.WIDE.U32 R60, P1, R44, 0x4b1ba7b6, R60 ;  /* 0x4b1ba7b62c3c7825 */ /* 0x000fc8000782003c */
[----:B------:R-:W-:Y:S02]  /*1a64c0*/  IMAD.MOV.U32 R228, RZ, RZ, R73 ;  /* 0x000000ffffe47224 */ /* 0x000fe400078e0049 */
[----:B------:R-:W-:-:S04]  /*1a64d0*/  IMAD.WIDE.U32 R56, R44, -0x94f09dc, RZ ;  /* 0xf6b0f6242c387825 */ /* 0x000fc800078e00ff */
[----:B------:R-:W-:-:S04]  /*1a64e0*/  IMAD.WIDE.U32 R62, P6, R44, 0x64774b84, R62 ;  /* 0x64774b842c3e7825 */ /* 0x000fc800078c003e */
[----:B------:R-:W-:-:S04]  /*1a64f0*/  IMAD.WIDE.U32 R112, R44, -0xc7aed41, RZ ;  /* 0xf38512bf2c707825 */ /* 0x000fc800078e00ff */
[----:B------:R-:W-:Y:S01]  /*1a6500*/  IMAD.X R159, RZ, RZ, RZ, P5 ;  /* 0x000000ffff9f7224 */ /* 0x000fe200028e06ff */
[----:B------:R-:W-:Y:S01]  /*1a6510*/  IADD3 R137, P5, PT, R68, R95, RZ ;  /* 0x0000005f44897210 */ /* 0x000fe20007fbe0ff */
[----:B------:R-:W-:Y:S01]  /*1a6520*/  IMAD.X R59, RZ, RZ, RZ, P1 ;  /* 0x000000ffff3b7224 */ /* 0x000fe200008e06ff */
[----:B------:R-:W-:Y:S01]  /*1a6530*/  IADD3 RZ, P1, PT, R46, R94, RZ ;  /* 0x0000005e2eff7210 */ /* 0x000fe20007f3e0ff */
[----:B------:R-:W-:Y:S01]  /*1a6540*/  IMAD.WIDE.U32.X R228, R45, -0x46010001, R228, P0 ;  /* 0xb9feffff2de47825 */ /* 0x000fe200000e04e4 */
[----:B------:R-:W-:Y:S02]  /*1a6550*/  IADD3 R139, P0, PT, R64, R57, RZ ;  /* 0x00000039408b7210 */ /* 0x000fe40007f1e0ff */
[----:B------:R-:W-:Y:S01]  /*1a6560*/  IADD3.X RZ, P1, PT, R47, R137, RZ, P1, !PT ;  /* 0x000000892fff7210 */ /* 0x000fe20000f3e4ff */
[----:B------:R-:W-:-:S04]  /*1a6570*/  IMAD.WIDE.U32 R94, R183, R155, RZ ;  /* 0x0000009bb75e7225 */ /* 0x000fc800078e00ff */
[----:B------:R-:W-:Y:S01]  /*1a6580*/  IMAD.MOV.U32 R226, RZ, RZ, R69 ;  /* 0x000000ffffe27224 */ /* 0x000fe200078e0045 */
[----:B------:R-:W-:Y:S01]  /*1a6590*/  IADD3 R69, P3, PT, R62, R113, RZ ;  /* 0x000000713e457210 */ /* 0x000fe20007f7e0ff */
[----:B------:R-:W-:Y:S02]  /*1a65a0*/  IMAD.MOV.U32 R158, RZ, RZ, R65 ;  /* 0x000000ffff9e7224 */ /* 0x000fe400078e0041 */
[----:B------:R-:W-:Y:S01]  /*1a65b0*/  IMAD.X R109, RZ, RZ, RZ, P6 ;  /* 0x000000ffff6d7224 */ /* 0x000fe200030e06ff */
[----:B------:R-:W-:Y:S01]  /*1a65c0*/  IADD3 RZ, P6, PT, RZ, R36, RZ ;  /* 0x00000024ffff7210 */ /* 0x000fe20007fde0ff */
[----:B------:R-:W-:-:S03]  /*1a65d0*/  IMAD.WIDE.U32 R106, R44, 0x434bacd7, RZ ;  /* 0x434bacd72c6a7825 */ /* 0x000fc600078e00ff */
[----:B------:R-:W-:Y:S01]  /*1a65e0*/  IADD3.X RZ, P6, PT, RZ, R111, RZ, P6, !PT ;  /* 0x0000006fffff7210 */ /* 0x000fe200037de4ff */
[----:B------:R-:W-:Y:S02]  /*1a65f0*/  IMAD.MOV.U32 R108, RZ, RZ, R63 ;  /* 0x000000ffff6c7224 */ /* 0x000fe400078e003f */
[----:B------:R-:W-:-:S04]  /*1a6600*/  IMAD.WIDE.U32.X R158, R45, 0x6730d2a0, R158, P0 ;  /* 0x6730d2a02d9e7825 */ /* 0x000fc800000e049e */
[----:B------:R-:W-:-:S04]  /*1a6610*/  IMAD.WIDE.U32 R94, P0, R182, R153, R94 ;  /* 0x00000099b65e7225 */ /* 0x000fc8000780005e */
[----:B------:R-:W-:-:S04]  /*1a6620*/  IMAD.WIDE.U32 R98, R44, 0x397fe69a, RZ ;  /* 0x397fe69a2c627825 */ /* 0x000fc800078e00ff */
[----:B------:R-:W-:Y:S01]  /*1a6630*/  IMAD.WIDE.U32.X R108, R45, 0x64774b84, R108, P3 ;  /* 0x64774b842d6c7825 */ /* 0x000fe200018e046c */
[----:B------:R-:W-:-:S03]  /*1a6640*/  IADD3 R63, P3, PT, R60, R107, RZ ;  /* 0x0000006b3c3f7210 */ /* 0x000fc60007f7e0ff */
[----:B------:R-:W-:-:S04]  /*1a6650*/  IMAD.WIDE.U32 R72, R182, R155, RZ ;  /* 0x0000009bb6487225 */ /* 0x000fc800078e00ff */
[----:B------:R-:W-:Y:S02]  /*1a6660*/  IMAD.MOV.U32 R58, RZ, RZ, R61 ;  /* 0x000000ffff3a7224 */ /* 0x000fe400078e003d */
[----:B------:R-:W-:Y:S01]  /*1a6670*/  IMAD.X R57, RZ, RZ, RZ, P0 ;  /* 0x000000ffff397224 */ /* 0x000fe200000e06ff */
[----:B------:R-:W-:Y:S01]  /*1a6680*/  IADD3 R61, P0, PT, R54, R99, RZ ;  /* 0x00000063363d7210 */ /* 0x000fe20007f1e0ff */
[----:B------:R-:W-:Y:S02]  /*1a6690*/  IMAD.MOV.U32 R36, RZ, RZ, R55 ;  /* 0x000000ffff247224 */ /* 0x000fe400078e0037 */
[----:B------:R-:W-:Y:S01]  /*1a66a0*/  IMAD.WIDE.U32.X R226, R45, 0x1eabfffe, R226, P5 ;  /* 0x1eabfffe2de27825 */ /* 0x000fe200028e04e2 */
[----:B------:R-:W-:-:S03]  /*1a66b0*/  IADD3 RZ, P5, PT, R40, R56, RZ ;  /* 0x0000003828ff7210 */ /* 0x000fc60007fbe0ff */
[----:B------:R-:W-:Y:S01]  /*1a66c0*/  IMAD.WIDE.U32.X R58, R45, 0x4b1ba7b6, R58, P3 ;  /* 0x4b1ba7b62d3a7825 */ /* 0x000fe200018e043a */
[----:B------:R-:W-:Y:S02]  /*1a66d0*/  IADD3 R65, P3, PT, R94, R73, RZ ;  /* 0x000000495e417210 */ /* 0x000fe40007f7e0ff */
[----:B------:R-:W-:Y:S01]  /*1a66e0*/  IADD3.X RZ, P5, PT, R41, R139, RZ, P5, !PT ;  /* 0x0000008b29ff7210 */ /* 0x000fe20002fbe4ff */
[----:B------:R-:W-:Y:S02]  /*1a66f0*/  IMAD.MOV.U32 R56, RZ, RZ, R95 ;  /* 0x000000ffff387224 */ /* 0x000fe400078e005f */
[----:B------:R-:W-:Y:S01]  /*1a6700*/  IMAD.WIDE.U32.X R36, R45, 0x1a0111ea, R36, P0 ;  /* 0x1a0111ea2d247825 */ /* 0x000fe200000e0424 */
[----:B------:R-:W-:-:S03]  /*1a6710*/  IADD3 R48, P0, PT, R35, R48, RZ ;  /* 0x0000003023307210 */ /* 0x000fc60007f1e0ff */
[----:B------:R-:W-:Y:S01]  /*1a6720*/  IMAD.WIDE.U32.X R56, R183, R153, R56, P3 ;  /* 0x00000099b7387225 */ /* 0x000fe200018e0438 */
[----:B------:R-:W-:Y:S02]  /*1a6730*/  IADD3.X RZ, P3, PT, R51, R33, RZ, P2, !PT ;  /* 0x0000002133ff7210 */ /* 0x000fe4000177e4ff */
[----:B------:R-:W-:Y:S01]  /*1a6740*/  IADD3.X R152, P0, PT, R49, R32, RZ, P0, !PT ;  /* 0x0000002031987210 */ /* 0x000fe2000071e4ff */
[----:B------:R-:W-:Y:S01]  /*1a6750*/  IMAD.WIDE.U32 R46, R44, -0x4eac0001, R46 ;  /* 0xb153ffff2c2e7825 */ /* 0x000fe200078e002e */
[----:B------:R-:W-:-:S03]  /*1a6760*/  IADD3.X R45, P3, PT, RZ, R30, RZ, P3, !PT ;  /* 0x0000001eff2d7210 */ /* 0x000fc60001f7e4ff */
[----:B------:R-:W-:-:S04]  /*1a6770*/  IMAD.WIDE.U32 R230, P2, R184, R153, R230 ;  /* 0x00000099b8e67225 */ /* 0x000fc800078400e6 */
[----:B------:R-:W-:-:S04]  /*1a6780*/  IMAD.WIDE.U32 R32, R184, R155, RZ ;  /* 0x0000009bb8207225 */ /* 0x000fc800078e00ff */
[----:B------:R-:W-:-:S04]  /*1a6790*/  IMAD.WIDE.U32 R50, R182, R157, R50 ;  /* 0x0000009db6327225 */ /* 0x000fc800078e0032 */
[----:B------:R-:W-:Y:S02]  /*1a67a0*/  IMAD.IADD R68, R47, 0x1, R68 ;  /* 0x000000012f447824 */ /* 0x000fe400078e0244 */
[----:B------:R-:W-:Y:S01]  /*1a67b0*/  IMAD.X R35, RZ, RZ, RZ, P2 ;  /* 0x000000ffff237224 */ /* 0x000fe200010e06ff */
[----:B------:R-:W-:Y:S01]  /*1a67c0*/  IADD3.X R47, P2, PT, RZ, R228, RZ, P4, !PT ;  /* 0x000000e4ff2f7210 */ /* 0x000fe2000275e4ff */
[----:B------:R-:W-:Y:S01]  /*1a67d0*/  IMAD.IADD R154, R51, 0x1, R34 ;  /* 0x00000001339a7824 */ /* 0x000fe200078e0222 */
[----:B------:R-:W-:Y:S01]  /*1a67e0*/  IADD3 R33, P4, PT, R230, R33, RZ ;  /* 0x00000021e6217210 */ /* 0x000fe20007f9e0ff */
        /* <DEDUP_REMOVED lines=8> */
[----:B------:R-:W-:Y:S02]  /*1a6870*/  IADD3.X R51, P4, PT, R154, R101, RZ, P4, !PT ;  /* 0x000000659a337210 */ /* 0x000fe4000279e4ff */
[----:B------:R-:W-:Y:S02]  /*1a6880*/  IADD3 RZ, P6, PT, R52, R26, RZ ;  /* 0x0000001a34ff7210 */ /* 0x000fe40007fde0ff */
[----:B------:R-:W-:Y:S01]  /*1a6890*/  IADD3.X R47, P2, PT, R68, R229, RZ, P2, !PT ;  /* 0x000000e5442f7210 */ /* 0x000fe2000175e4ff */
[----:B------:R-:W-:Y:S01]  /*1a68a0*/  IMAD.WIDE.U32 R228, R184, R157, R52 ;  /* 0x0000009db8e47225 */ /* 0x000fe200078e0034 */
[----:B------:R-:W-:-:S02]  /*1a68b0*/  IADD3.X R26, P1, PT, RZ, R226, RZ, P1, !PT ;  /* 0x000000e2ff1a7210 */ /* 0x000fc40000f3e4ff */
[----:B------:R-:W-:Y:S01]  /*1a68c0*/  IADD3.X R45, P4, PT, RZ, R45, RZ, P4, !PT ;  /* 0x0000002dff2d7210 */ /* 0x000fe2000279e4ff */
        /* <DEDUP_REMOVED lines=8> */
[----:B------:R-:W-:Y:S02]  /*1a6950*/  IADD3.X R229, P3, PT, R28, R31, RZ, P3, !PT ;  /* 0x0000001f1ce57210 */ /* 0x000fe40001f7e4ff */
[----:B------:R-:W-:Y:S01]  /*1a6960*/  IADD3.X RZ, P6, PT, R53, R27, RZ, P6, !PT ;  /* 0x0000001b35ff7210 */ /* 0x000fe200037de4ff */
[----:B------:R-:W-:Y:S01]  /*1a6970*/  IMAD.WIDE.U32 R26, R44, -0xc7aed41, R50 ;  /* 0xf38512bf2c1a7825 */ /* 0x000fe200078e0032 */
[----:B------:R-:W-:Y:S02]  /*1a6980*/  IADD3.X R41, P4, PT, R64, R227, RZ, P4, !PT ;  /* 0x000000e340297210 */ /* 0x000fe4000279e4ff */
[----:B------:R-:W-:Y:S01]  /*1a6990*/  IADD3.X R31, P5, PT, RZ, R158, RZ, P5, !PT ;  /* 0x0000009eff1f7210 */ /* 0x000fe20002fbe4ff */
[----:B------:R-:W-:Y:S01]  /*1a69a0*/  IMAD.IADD R62, R27, 0x1, R62 ;  /* 0x000000011b3e7824 */ /* 0x000fe200078e023e */
[----:B------:R-:W-:Y:S02]  /*1a69b0*/  IADD3 RZ, P1, PT, R50, R112, RZ ;  /* 0x0000007032ff7210 */ /* 0x000fe40007f3e0ff */
[----:B------:R-:W-:-:S02]  /*1a69c0*/  IADD3.X R24, P6, PT, RZ, R24, RZ, P6, !PT ;  /* 0x00000018ff187210 */ /* 0x000fc400037de4ff */
[----:B------:R-:W-:Y:S02]  /*1a69d0*/  IADD3.X R31, P4, PT, RZ, R31, RZ, P4, !PT ;  /* 0x0000001fff1f7210 */ /* 0x000fe4000279e4ff */
[----:B------:R-:W-:Y:S02]  /*1a69e0*/  IADD3.X RZ, P1, PT, R51, R69, RZ, P1, !PT ;  /* 0x0000004533ff7210 */ /* 0x000fe40000f3e4ff */
        /* <DEDUP_REMOVED lines=25> */
[----:B------:R-:W-:Y:S01]  /*1a6b80*/  IADD3.X R48, P4, PT, RZ, R48, RZ, P4, !PT ;  /* 0x00000030ff307210 */ /* 0x000fe2000279e4ff */
[----:B------:R-:W-:Y:S01]  /*1a6b90*/  IMAD.IADD R54, R45, 0x1, R54 ;  /* 0x000000012d367824 */ /* 0x000fe200078e0236 */
        /* <DEDUP_REMOVED lines=8> */
[----:B------:R-:W-:Y:S02]  /*1a6c20*/  IADD3.X RZ, P3, PT, R47, R43, RZ, P3, !PT ;  /* 0x0000002b2fff7210 */ /* 0x000fe40001f7e4ff */
[----:B------:R-:W-:Y:S02]  /*1a6c30*/  IADD3 RZ, P6, PT, RZ, R176, RZ ;  /* 0x000000b0ffff7210 */ /* 0x000fe40007fde0ff */
[----:B------:R-:W-:Y:S02]  /*1a6c40*/  IADD3 RZ, P5, PT, R40, R110, RZ ;  /* 0x0000006e28ff7210 */ /* 0x000fe40007fbe0ff */
[----:B------:R-:W-:Y:S02]  /*1a6c50*/  IADD3.X R21, P3, PT, RZ, R102, RZ, P3, !PT ;  /* 0x00000066ff157210 */ /* 0x000fe40001f7e4ff */
[----:B------:R-:W-:Y:S02]  /*1a6c60*/  IADD3.X RZ, P6, PT, RZ, R177, RZ, P6, !PT ;  /* 0x000000b1ffff7210 */ /* 0x000fe400037de4ff */
[----:B------:R-:W-:-:S02]  /*1a6c70*/  IADD3 RZ, P4, PT, R24, R98, RZ ;  /* 0x0000006218ff7210 */ /* 0x000fc40007f9e0ff */
[----:B------:R-:W-:Y:S01]  /*1a6c80*/  IADD3.X RZ, P1, PT, R41, R29, RZ, P5, !PT ;  /* 0x0000001d29ff7210 */ /* 0x000fe20002f3e4ff */
[----:B------:R-:W-:Y:S01]  /*1a6c90*/  IMAD.WIDE.U32 R40, R178, R155, R40 ;  /* 0x0000009bb2287225 */ /* 0x000fe200078e0028 */
[----:B------:R-:W-:Y:S02]  /*1a6ca0*/  IADD3.X R21, P6, PT, RZ, R21, RZ, P6, !PT ;  /* 0x00000015ff157210 */ /* 0x000fe400037de4ff */
[----:B------:R-:W-:Y:S01]  /*1a6cb0*/  IADD3.X RZ, P4, PT, R25, R61, RZ, P4, !PT ;  /* 0x0000003d19ff7210 */ /* 0x000fe2000279e4ff */
[----:B------:R-:W-:Y:S01]  /*1a6cc0*/  IMAD R25, R177, -0x30003, RZ ;  /* 0xfffcfffdb1197824 */ /* 0x000fe200078e02ff */
[----:B------:R-:W-:Y:S01]  /*1a6cd0*/  IADD3 R44, P5, PT, R19, R44, RZ ;  /* 0x0000002c132c7210 */ /* 0x000fe20007fbe0ff */
[----:B------:R-:W-:Y:S01]  /*1a6ce0*/  IMAD.IADD R104, R41, 0x1, R104 ;  /* 0x0000000129687824 */ /* 0x000fe200078e0268 */
[----:B------:R-:W-:Y:S01]  /*1a6cf0*/  IADD3.X R103, PT, PT, RZ, RZ, R103, P6, P3 ;  /* 0x000000ffff677210 */ /* 0x000fe200037e6467 */
[----:B------:R-:W-:Y:S01]  /*1a6d00*/  IMAD.WIDE.U32 R18, R176, -0x30003, RZ ;  /* 0xfffcfffdb0127825 */ /* 0x000fe200078e00ff */
[----:B------:R-:W-:-:S02]  /*1a6d10*/  IADD3.X R45, P3, PT, R54, R59, RZ, P5, !PT ;  /* 0x0000003b362d7210 */ /* 0x000fc40002f7e4ff */
[----:B------:R-:W-:Y:S01]  /*1a6d20*/  IADD3.X R43, P4, PT, RZ, R36, RZ, P4, !PT ;  /* 0x00000024ff2b7210 */ /* 0x000fe2000279e4ff */
[----:B------:R-:W-:Y:S01]  /*1a6d30*/  IMAD R25, R176, -0x760c0004, R25 ;  /* 0x89f3fffcb0197824 */ /* 0x000fe200078e0219 */
[----:B------:R-:W-:Y:S01]  /*1a6d40*/  IADD3 R40, P5, PT, R21, R40, RZ ;  /* 0x0000002815287210 */ /* 0x000fe20007fbe0ff */
[----:B------:R-:W-:Y:S01]  /*1a6d50*/  IMAD.WIDE.U32 R184, R184, R155, R44 ;  /* 0x0000009bb8b87225 */ /* 0x000fe200078e002c */
[----:B------:R-:W-:Y:S02]  /*1a6d60*/  IADD3.X R43, P3, PT, RZ, R43, RZ, P3, !PT ;  /* 0x0000002bff2b7210 */ /* 0x000fe40001f7e4ff */
[----:B------:R-:W-:Y:S01]  /*1a6d70*/  IADD3.X R20, P0, PT, RZ, RZ, RZ, P0, !PT ;  /* 0x000000ffff147210 */ /* 0x000fe2000071e4ff */
[----:B------:R-:W-:Y:S01]  /*1a6d80*/  IMAD.IADD R19, R19, 0x1, R25 ;  /* 0x0000000113137824 */ /* 0x000fe200078e0219 */
[----:B------:R-:W-:Y:S01]  /*1a6d90*/  IADD3.X R51, P2, PT, RZ, RZ, RZ, P2, !PT ;  /* 0x000000ffff337210 */ /* 0x000fe2000175e4ff */
[----:B------:R-:W-:Y:S01]  /*1a6da0*/  IMAD.IADD R230, R185, 0x1, R230 ;  /* 0x00000001b9e67824 */ /* 0x000fe200078e02e6 */
[----:B------:R-:W-:Y:S01]  /*1a6db0*/  IADD3.X R41, P6, PT, R104, R103, RZ, P5, !PT ;  /* 0x0000006768297210 */ /* 0x000fe20002fde4ff */
[----:B------:R-:W-:Y:S01]  /*1a6dc0*/  IMAD.WIDE.U32 R28, R19, -0x4eac0001, RZ ;  /* 0xb153ffff131c7825 */ /* 0x000fe200078e00ff */
        /* <DEDUP_REMOVED lines=10> */
[----:B------:R-:W-:Y:S01]  /*1a6e70*/  IMAD.WIDE.U32 R22, R18, -0x5555, RZ ;  /* 0xffffaaab12167825 */ /* 0x000fe200078e00ff */
        /* <DEDUP_REMOVED lines=10> */
[----:B------:R-:W-:-:S03]  /*1a6f20*/  IADD3 RZ, P6, PT, RZ, R22, RZ ;  /* 0x00000016ffff7210 */ /* 0x000fc60007fde0ff */
[----:B------:R-:W-:Y:S01]  /*1a6f30*/  IMAD.IADD R20, R23, 0x1, R20 ;  /* 0x0000000117147824 */ /* 0x000fe200078e0214 */
[----:B------:R-:W-:Y:S01]  /*1a6f40*/  IADD3.X R23, PT, PT, RZ, RZ, R67, P5, P3 ;  /* 0x000000ffff177210 */ /* 0x000fe20002fe6443 */
[----:B------:R-:W-:Y:S01]  /*1a6f50*/  IMAD.WIDE.U32 R26, R18, -0x4eac0001, RZ ;  /* 0xb153ffff121a7825 */ /* 0x000fe200078e00ff */
[----:B------:R-:W-:Y:S02]  /*1a6f60*/  IADD3 RZ, P3, PT, R30, R72, RZ ;  /* 0x000000481eff7210 */ /* 0x000fe40007f7e0ff */
[----:B------:R-:W-:Y:S02]  /*1a6f70*/  IADD3.X RZ, P6, PT, RZ, R20, RZ, P6, !PT ;  /* 0x00000014ffff7210 */ /* 0x000fe400037de4ff */
[----:B------:R-:W-:Y:S02]  /*1a6f80*/  IADD3.X R67, P1, PT, RZ, R24, RZ, P1, !PT ;  /* 0x00000018ff437210 */ /* 0x000fe40000f3e4ff */
[----:B------:R-:W-:Y:S01]  /*1a6f90*/  IADD3 R182, P5, PT, R21, R182, RZ ;  /* 0x000000b615b67210 */ /* 0x000fe20007fbe0ff */
[----:B------:R-:W-:Y:S01]  /*1a6fa0*/  IMAD.WIDE.U32 R20, R187, R155, RZ ;  /* 0x0000009bbb147225 */ /* 0x000fe200078e00ff */
[----:B------:R-:W-:-:S02]  /*1a6fb0*/  IADD3.X RZ, P3, PT, R31, R65, RZ, P3, !PT ;  /* 0x000000411fff7210 */ /* 0x000fc40001f7e4ff */
[----:B------:R-:W-:Y:S02]  /*1a6fc0*/  IADD3.X R67, P6, PT, RZ, R67, RZ, P6, !PT ;  /* 0x00000043ff437210 */ /* 0x000fe400037de4ff */
[----:B------:R-:W-:Y:S01]  /*1a6fd0*/  IADD3.X R183, P5, PT, R94, R23, RZ, P5, !PT ;  /* 0x000000175eb77210 */ /* 0x000fe20002fbe4ff */
[C---:B------:R-:W-:Y:S01]  /*1a6fe0*/  IMAD.WIDE.U32 R22, R186.reuse, R155, RZ ;  /* 0x0000009bba167225 */ /* 0x040fe200078e00ff */
        /* <DEDUP_REMOVED lines=18> */
[----:B------:R-:W-:Y:S02]  /*1a7110*/  IMAD.MOV.U32 R28, RZ, RZ, R21 ;  /* 0x000000ffff1c7224 */ /* 0x000fe400078e0015 */
        /* <DEDUP_REMOVED lines=9> */
[----:B------:R-:W-:Y:S01]  /*1a71b0*/  IMAD.MOV.U32 R32, RZ, RZ, R27 ;  /* 0x000000ffff207224 */ /* 0x000fe200078e001b */
[----:B------:R-:W-:Y:S01]  /*1a71c0*/  IADD3 R184, P3, PT, R49, R184, RZ ;  /* 0x000000b831b87210 */ /* 0x000fe20007f7e0ff */
[----:B------:R-:W-:Y:S01]  /*1a71d0*/  IMAD.WIDE.U32 R30, R18, -0xc7aed41, RZ ;  /* 0xf38512bf121e7825 */ /* 0x000fe200078e00ff */
[----:B------:R-:W-:-:S02]  /*1a71e0*/  IADD3.X RZ, P0, PT, R45, R33, RZ, P6, !PT ;  /* 0x000000212dff7210 */ /* 0x000fc4000371e4ff */
[----:B------:R-:W-:Y:S01]  /*1a71f0*/  IADD3 R23, P4, PT, R26, R25, RZ ;  /* 0x000000191a177210 */ /* 0x000fe20007f9e0ff */
[----:B------:R-:W-:Y:S01]  /*1a7200*/  IMAD.X R33, RZ, RZ, RZ, P5 ;  /* 0x000000ffff217224 */ /* 0x000fe200028e06ff */
[----:B------:R-:W-:Y:S01]  /*1a7210*/  IADD3 RZ, P2, PT, R180, R24, RZ ;  /* 0x00000018b4ff7210 */ /* 0x000fe20007f5e0ff */
[----:B------:R-:W-:Y:S01]  /*1a7220*/  IMAD.WIDE.U32 R24, R19, -0xc7aed41, RZ ;  /* 0xf38512bf13187825 */ /* 0x000fe200078e00ff */
[----:B------:R-:W-:Y:S02]  /*1a7230*/  IADD3.X R185, P3, PT, R230, R57, RZ, P3, !PT ;  /* 0x00000039e6b97210 */ /* 0x000fe40001f7e4ff */
[----:B------:R-:W-:Y:S01]  /*1a7240*/  IADD3.X R41, P0, PT, RZ, R34, RZ, P0, !PT ;  /* 0x00000022ff297210 */ /* 0x000fe2000071e4ff */
[----:B------:R-:W-:Y:S01]  /*1a7250*/  IMAD.WIDE.U32.X R28, R187, R153, R28, P1 ;  /* 0x00000099bb1c7225 */ /* 0x000fe200008e041c */
[----:B------:R-:W-:Y:S02]  /*1a7260*/  IADD3.X RZ, P2, PT, R181, R23, RZ, P2, !PT ;  /* 0x00000017b5ff7210 */ /* 0x000fe4000175e4ff */
[----:B------:R-:W-:Y:S01]  /*1a7270*/  IADD3.X R41, P3, PT, RZ, R41, RZ, P3, !PT ;  /* 0x00000029ff297210 */ /* 0x000fe20001f7e4ff */
[----:B------:R-:W-:Y:S01]  /*1a7280*/  IMAD.WIDE.U32 R180, R18, -0x94f09dc, R180 ;  /* 0xf6b0f62412b47825 */ /* 0x000fe200078e00b4 */
[----:B------:R-:W-:-:S02]  /*1a7290*/  IADD3 R48, P1, PT, R48, R51, RZ ;  /* 0x0000003330307210 */ /* 0x000fc40007f3e0ff */
[----:B------:R-:W-:Y:S01]  /*1a72a0*/  IADD3.X R45, PT, PT, RZ, RZ, R35, P3, P0 ;  /* 0x000000ffff2d7210 */ /* 0x000fe20001fe0423 */
[----:B------:R-:W-:Y:S01]  /*1a72b0*/  IMAD.WIDE.U32 R24, P6, R18, 0x64774b84, R24 ;  /* 0x64774b8412187825 */ /* 0x000fe200078c0018 */
[----:B------:R-:W-:Y:S02]  /*1a72c0*/  IADD3 RZ, P3, PT, R182, R30, RZ ;  /* 0x0000001eb6ff7210 */ /* 0x000fe40007f7e0ff */
[----:B------:R-:W-:Y:S01]  /*1a72d0*/  IADD3.X R21, P1, PT, R42, R21, RZ, P1, !PT ;  /* 0x000000152a157210 */ /* 0x000fe20000f3e4ff */
[----:B------:R-:W-:Y:S01]  /*1a72e0*/  IMAD.IADD R27, R181, 0x1, R26 ;  /* 0x00000001b51b7824 */ /* 0x000fe200078e021a */
[----:B------:R-:W-:Y:S01]  /*1a72f0*/  IADD3 R23, P5, PT, R24, R31, RZ ;  /* 0x0000001f18177210 */ /* 0x000fe20007fbe0ff */
[----:B------:R-:W-:Y:S01]  /*1a7300*/  IMAD.WIDE.U32.X R32, R19, 0x6730d2a0, R32, P4 ;  /* 0x6730d2a013207825 */ /* 0x000fe200020e0420 */
[----:B------:R-:W-:Y:S02]  /*1a7310*/  IADD3 R69, P4, PT, R69, R180, RZ ;  /* 0x000000b445457210 */ /* 0x000fe40007f9e0ff */
[----:B------:R-:W-:Y:S01]  /*1a7320*/  IADD3 R26, P0, PT, R43, R48, RZ ;  /* 0x000000302b1a7210 */ /* 0x000fe20007f1e0ff */
[----:B------:R-:W-:Y:S01]  /*1a7330*/  IMAD.WIDE.U32 R30, R19, 0x434bacd7, RZ ;  /* 0x434bacd7131e7825 */ /* 0x000fe200078e00ff */
        /* <DEDUP_REMOVED lines=127> */
.L_x_2060:
[----:B------:R-:W-:Y:S05]  /*1a7b30*/  BSYNC.RELIABLE B2 ;  /* 0x0000000000027941 */ /* 0x000fea0003800100 */
.L_x_2059:
        /* <DEDUP_REMOVED lines=12> */
.L_x_2061:
[----:B------:R-:W-:Y:S05]  /*1a7c00*/  BSYNC.RECONVERGENT B1 ;  /* 0x0000000000017941 */ /* 0x000fea0003800200 */
.L_x_2058:
        /* <DEDUP_REMOVED lines=83> */
[----:B------:R-:W-:Y:S01]  /*1a8140*/  IMAD.X R51, RZ, RZ, RZ, P6 ;  /* 0x000000ffff337224 */ /* 0x000fe200030e06ff */
[----:B------:R-:W-:Y:S01]  /*1a8150*/  IADD3.X RZ, P4, PT, RZ, R24, RZ, P4, !PT ;  /* 0x00000018ffff7210 */ /* 0x000fe2000279e4ff */
        /* <DEDUP_REMOVED lines=140> */
[----:B------:R-:W-:Y:S01]  /*1a8a20*/  IMAD.WIDE.U32 R36, P6, R218, R190, R36 ;  /* 0x000000beda247225 */ /* 0x000fe200078c0024 */
[----:B------:R-:W-:Y:S02]  /*1a8a30*/  IADD3 RZ, P3, PT, R28, R34, RZ ;  /* 0x000000221cff7210 */ /* 0x000fe40007f7e0ff */
[----:B------:R-:W-:Y:S01]  /*1a8a40*/  IADD3.X R41, P4, PT, RZ, R41, RZ, P4, !PT ;  /* 0x00000029ff297210 */ /* 0x000fe2000279e4ff */
[----:B------:R-:W-:Y:S01]  /*1a8a50*/  IMAD.WIDE.U32 R58, R58, 0x397fe69a, R62 ;  /* 0x397fe69a3a3a7825 */ /* 0x000fe200078e003e */
[----:B------:R-:W-:-:S02]  /*1a8a60*/  IADD3 R47, P5, PT, R36, R35, RZ ;  /* 0x00000023242f7210 */ /* 0x000fc40007fbe0ff */
[----:B------:R-:W-:Y:S01]  /*1a8a70*/  IADD3.X R43, PT, PT, RZ, RZ, R31, P4, P0 ;  /* 0x000000ffff2b7210 */ /* 0x000fe200027e041f */
[----:B------:R-:W-:Y:S01]  /*1a8a80*/  IMAD.WIDE.U32 R34, R14, R220, RZ ;  /* 0x000000dc0e227225 */ /* 0x000fe200078e00ff */
[----:B------:R-:W-:Y:S02]  /*1a8a90*/  IADD3 R58, P1, PT, R23, R58, RZ ;  /* 0x0000003a173a7210 */ /* 0x000fe40007f3e0ff */
[----:B------:R-:W-:Y:S01]  /*1a8aa0*/  IADD3.X RZ, P3, PT, R29, R47, RZ, P3, !PT ;  /* 0x0000002f1dff7210 */ /* 0x000fe20001f7e4ff */
[----:B------:R-:W-:Y:S02]  /*1a8ab0*/  IMAD.IADD R40, R59, 0x1, R18 ;  /* 0x000000013b287824 */ /* 0x000fe400078e0212 */
[----:B------:R-:W-:-:S03]  /*1a8ac0*/  IMAD.WIDE.U32 R20, R220, R190, R28 ;  /* 0x000000bedc147225 */ /* 0x000fc600078e001c */
[----:B------:R-:W-:Y:S01]  /*1a8ad0*/  IADD3.X R59, P1, PT, R40, R45, RZ, P1, !PT ;  /* 0x0000002d283b7210 */ /* 0x000fe20000f3e4ff */
[----:B------:R-:W-:Y:S01]  /*1a8ae0*/  IMAD.X R19, RZ, RZ, RZ, P6 ;  /* 0x000000ffff137224 */ /* 0x000fe200030e06ff */
[----:B------:R-:W-:Y:S01]  /*1a8af0*/  IADD3 R20, P0, PT, R41, R20, RZ ;  /* 0x0000001429147210 */ /* 0x000fe20007f1e0ff */
[----:B------:R-:W-:-:S04]  /*1a8b00*/  IMAD.WIDE.U32 R22, R191, R220, RZ ;  /* 0x000000dcbf167225 */ /* 0x000fc800078e00ff */
        /* <DEDUP_REMOVED lines=8> */
[----:B------:R-:W-:Y:S01]  /*1a8b90*/  IMAD.X R35, RZ, RZ, RZ, P4 ;  /* 0x000000ffff237224 */ /* 0x000fe200020e06ff */
[----:B------:R-:W-:Y:S01]  /*1a8ba0*/  IADD3.X RZ, P5, PT, R59, R23, RZ, P5, !PT ;  /* 0x000000173bff7210 */ /* 0x000fe20002fbe4ff */
[----:B------:R-:W-:Y:S01]  /*1a8bb0*/  IMAD.WIDE.U32 R28, R220, R191, R58 ;  /* 0x000000bfdc1c7225 */ /* 0x000fe200078e003a */
[----:B------:R-:W-:-:S02]  /*1a8bc0*/  IADD3.X R21, P0, PT, R36, R43, RZ, P0, !PT ;  /* 0x0000002b24157210 */ /* 0x000fc4000071e4ff */
[----:B------:R-:W-:Y:S01]  /*1a8bd0*/  IADD3.X R41, PT, PT, RZ, RZ, R25, P1, P2 ;  /* 0x000000ffff297210 */ /* 0x000fe20000fe4419 */
[----:B------:R-:W-:Y:S01]  /*1a8be0*/  IMAD.WIDE.U32 R24, R189, R220, RZ ;  /* 0x000000dcbd187225 */ /* 0x000fe200078e00ff */
[----:B------:R-:W-:Y:S02]  /*1a8bf0*/  IADD3.X R23, P3, PT, RZ, R18, RZ, P3, !PT ;  /* 0x00000012ff177210 */ /* 0x000fe40001f7e4ff */
[----:B------:R-:W-:Y:S01]  /*1a8c00*/  IADD3 R22, P1, PT, R22, R49, RZ ;  /* 0x0000003116167210 */ /* 0x000fe20007f3e0ff */
[----:B------:R-:W-:Y:S01]  /*1a8c10*/  IMAD.MOV.U32 R34, RZ, RZ, R31 ;  /* 0x000000ffff227224 */ /* 0x000fe200078e001f */
[----:B------:R-:W-:Y:S01]  /*1a8c20*/  IADD3.X R23, P0, PT, RZ, R23, RZ, P0, !PT ;  /* 0x00000017ff177210 */ /* 0x000fe2000071e4ff */
[----:B------:R-:W-:Y:S01]  /*1a8c30*/  IMAD.WIDE.U32 R36, R188, R220, RZ ;  /* 0x000000dcbc247225 */ /* 0x000fe200078e00ff */
[----:B------:R-:W-:Y:S02]  /*1a8c40*/  IADD3 RZ, P2, PT, RZ, R49, RZ ;  /* 0x00000031ffff7210 */ /* 0x000fe40007f5e0ff */
[----:B------:R-:W-:Y:S01]  /*1a8c50*/  IADD3.X R19, PT, PT, RZ, RZ, R19, P0, P3 ;  /* 0x000000ffff137210 */ /* 0x000fe200007e6413 */
[----:B------:R-:W-:Y:S01]  /*1a8c60*/  IMAD.WIDE.U32 R24, P4, R218, R188, R24 ;  /* 0x000000bcda187225 */ /* 0x000fe20007880018 */
[----:B------:R-:W-:-:S02]  /*1a8c70*/  IADD3 R28, P0, PT, R23, R28, RZ ;  /* 0x0000001c171c7210 */ /* 0x000fc40007f1e0ff */
[----:B------:R-:W-:Y:S01]  /*1a8c80*/  IADD3.X R23, P1, PT, R41, R60, RZ, P1, !PT ;  /* 0x0000003c29177210 */ /* 0x000fe20000f3e4ff */
        /* <DEDUP_REMOVED lines=8> */
[----:B------:R-:W-:-:S02]  /*1a8d10*/  IADD3.X RZ, P6, PT, R23, R43, RZ, P6, !PT ;  /* 0x0000002b17ff7210 */ /* 0x000fc400037de4ff */
[----:B------:R-:W-:Y:S01]  /*1a8d20*/  IADD3.X RZ, P2, PT, RZ, R60, RZ, P2, !PT ;  /* 0x0000003cffff7210 */ /* 0x000fe2000175e4ff */
        /* <DEDUP_REMOVED lines=133> */
[C---:B------:R-:W-:Y:S01]  /*1a9580*/  IMAD.WIDE.U32 R32, P5, R16.reuse, R17, R32 ;  /* 0x0000001110207225 */ /* 0x040fe200078a0020 */
        /* <DEDUP_REMOVED lines=612> */
[----:B------:R-:W-:Y:S01]  /*1abbd0*/  IMAD.WIDE.U32 R56, R28, 0x397fe69a, R56 ;  /* 0x397fe69a1c387825 */ /* 0x000fe200078e0038 */
[----:B------:R-:W-:-:S03]  /*1abbe0*/  IADD3.X R61, P0, PT, RZ, R20, RZ, P0, !PT ;  /* 0x00000014ff3d7210 */ /* 0x000fc6000071e4ff */
        /* <DEDUP_REMOVED lines=60> */
[----:B------:R-:W-:Y:S02]  /*1abfb0*/  IADD3 RZ, P1, PT, RZ, R28, RZ ;  /* 0x0000001cffff7210 */ /* 0x000fe40007f3e0ff */
[----:B------:R-:W-:Y:S01]  /*1abfc0*/  IADD3.X RZ, P0, PT, R19, R18, RZ, P0, !PT ;  /* 0x0000001213ff7210 */ /* 0x000fe2000071e4ff */
[----:B------:R-:W-:-:S04]  /*1abfd0*/  IMAD.WIDE.U32 R22, R52, -0x4eac0001, RZ ;  /* 0xb153ffff34167825 */ /* 0x000fc800078e00ff */
[----:B------:R-:W-:Y:S01]  /*1abfe0*/  IMAD.WIDE.U32 R20, P6, R52, 0x1eabfffe, R20 ;  /* 0x1eabfffe34147825 */ /* 0x000fe200078c0014 */
[----:B------:R-:W-:-:S03]  /*1abff0*/  IADD3 RZ, P5, PT, R48, R22, RZ ;  /* 0x0000001630ff7210 */ /* 0x000fc60007fbe0ff */
        /* <DEDUP_REMOVED lines=27> */
[----:B------:R-:W-:-:S04]  /*1ac1b0*/  IMAD.WIDE.U32 R48, R52, -0x4eac0001, R48 ;  /* 0xb153ffff34307825 */ /* 0x000fc800078e0030 */
[----:B------:R-:W-:Y:S02]  /*1ac1c0*/  IMAD.MOV.U32 R30, RZ, RZ, R37 ;  /* 0x000000ffff1e7224 */ /* 0x000fe400078e0025 */
[----:B------:R-:W-:Y:S01]  /*1ac1d0*/  IMAD.X R25, RZ, RZ, RZ, P4 ;  /* 0x000000ffff197224 */ /* 0x000fe200020e06ff */
[----:B------:R-:W-:Y:S01]  /*1ac1e0*/  IADD3 R103, P4, PT, R28, R27, RZ ;  /* 0x0000001b1c677210 */ /* 0x000fe20007f9e0ff */
[----:B------:R-:W-:Y:S01]  /*1ac1f0*/  IMAD.IADD R49, R49, 0x1, R20 ;  /* 0x0000000131317824 */ /* 0x000fe200078e0214 */
[----:B------:R-:W-:Y:S01]  /*1ac200*/  IADD3.X R27, P0, PT, RZ, R50, RZ, P0, !PT ;  /* 0x00000032ff1b7210 */ /* 0x000fe2000071e4ff */
[----:B------:R-:W-:-:S03]  /*1ac210*/  IMAD.WIDE.U32.X R30, R99, 0x64774b84, R30, P6 ;  /* 0x64774b84631e7825 */ /* 0x000fc600030e041e */
[----:B------:R-:W-:Y:S01]  /*1ac220*/  IADD3.X R27, P1, PT, RZ, R27, RZ, P1, !PT ;  /* 0x0000001bff1b7210 */ /* 0x000fe20000f3e4ff */
[----:B------:R-:W-:-:S03]  /*1ac230*/  IMAD.WIDE.U32 R18, P6, R52, 0x1a0111ea, R18 ;  /* 0x1a0111ea34127825 */ /* 0x000fc600078c0012 */
[----:B------:R-:W-:Y:S01]  /*1ac240*/  IADD3.X R50, PT, PT, RZ, RZ, R51, P1, P0 ;  /* 0x000000ffff327210 */ /* 0x000fe20000fe0433 */
        /* <DEDUP_REMOVED lines=23> */
[----:B------:R-:W-:-:S03]  /*1ac3c0*/  IADD3.X R29, P2, PT, RZ, R40, RZ, P2, !PT ;  /* 0x00000028ff1d7210 */ /* 0x000fc6000175e4ff */
        /* <DEDUP_REMOVED lines=127> */
.L_x_2064:
[----:B------:R-:W-:Y:S05]  /*1acbc0*/  BSYNC.RELIABLE B2 ;  /* 0x0000000000027941 */ /* 0x000fea0003800100 */
.L_x_2063:
        /* <DEDUP_REMOVED lines=12> */
.L_x_2065:
[----:B------:R-:W-:Y:S05]  /*1acc90*/  BSYNC.RECONVERGENT B1 ;  /* 0x0000000000017941 */ /* 0x000fea0003800200 */
.L_x_2062:
        /* <DEDUP_REMOVED lines=49> */
.L_x_2069:
[----:B------:R-:W-:Y:S05]  /*1acfb0*/  BSYNC.RELIABLE B2 ;  /* 0x0000000000027941 */ /* 0x000fea0003800100 */
.L_x_2068:
        /* <DEDUP_REMOVED lines=12> */
.L_x_2067:
[----:B------:R-:W-:Y:S05]  /*1ad080*/  BSYNC.RECONVERGENT B1 ;  /* 0x0000000000017941 */ /* 0x000fea0003800200 */
.L_x_2066:
        /* <DEDUP_REMOVED lines=49> */
.L_x_2073:
[----:B------:R-:W-:Y:S05]  /*1ad3a0*/  BSYNC.RELIABLE B2 ;  /* 0x0000000000027941 */ /* 0x000fea0003800100 */
.L_x_2072:
        /* <DEDUP_REMOVED lines=12> */
.L_x_2071:
[----:B------:R-:W-:Y:S05]  /*1ad470*/  BSYNC.RECONVERGENT B1 ;  /* 0x0000000000017941 */ /* 0x000fea0003800200 */
.L_x_2070:
        /* <DEDUP_REMOVED lines=49> */
.L_x_2077:
[----:B------:R-:W-:Y:S05]  /*1ad790*/  BSYNC.RELIABLE B2 ;  /* 0x0000000000027941 */ /* 0x000fea0003800100 */
.L_x_2076:
        /* <DEDUP_REMOVED lines=12> */
.L_x_2075:
[----:B------:R-:W-:Y:S05]  /*1ad860*/  BSYNC.RECONVERGENT B1 ;  /* 0x0000000000017941 */ /* 0x000fea0003800200 */
.L_x_2074:
        /* <DEDUP_REMOVED lines=49> */
.L_x_2081:
[----:B------:R-:W-:Y:S05]  /*1adb80*/  BSYNC.RELIABLE B2 ;  /* 0x0000000000027941 */ /* 0x000fea0003800100 */
.L_x_2080:
        /* <DEDUP_REMOVED lines=12> */
.L_x_2079:
[----:B------:R-:W-:Y:S05]  /*1adc50*/  BSYNC.RECONVERGENT B1 ;  /* 0x0000000000017941 */ /* 0x000fea0003800200 */
.L_x_2078:
        /* <DEDUP_REMOVED lines=24> */
[----:B------:R-:W-:Y:S01]  /*1adde0*/  IMAD.WIDE.U32 R22, R221, R225, RZ ;  /* 0x000000e1dd167225 */ /* 0x000fe200078e00ff */
[----:B------:R-:W-:Y:S02]  /*1addf0*/  IADD3 R44, P4, PT, R109, R18, RZ ;  /* 0x000000126d2c7210 */ /* 0x000fe40007f9e0ff */
[----:B------:R-:W-:Y:S01]  /*1ade00*/  IADD3.X R41, PT, PT, RZ, RZ, R21, P0, P1 ;  /* 0x000000ffff297210 */ /* 0x000fe200007e2415 */
[----:B------:R-:W-:Y:S01]  /*1ade10*/  IMAD.WIDE.U32 R36, P3, R223, R185, R36 ;  /* 0x000000b9df247225 */ /* 0x000fe20007860024 */
[-C--:B------:R-:W-:Y:S02]  /*1ade20*/  IADD3 RZ, P0, PT, RZ, R64.reuse, RZ ;  /* 0x00000040ffff7210 */ /* 0x080fe40007f1e0ff */
[----:B------:R-:W-:Y:S01]  /*1ade30*/  IADD3 R64, P1, PT, R65, R64, RZ ;  /* 0x0000004041407210 */ /* 0x000fe20007f3e0ff */
[----:B------:R-:W-:Y:S01]  /*1ade40*/  IMAD.MOV.U32 R32, RZ, RZ, R19 ;  /* 0x000000ffff207224 */ /* 0x000fe200078e0013 */
[----:B------:R-:W-:Y:S01]  /*1ade50*/  IADD3.X RZ, P0, PT, RZ, R40, RZ, P0, !PT ;  /* 0x00000028ffff7210 */ /* 0x000fe2000071e4ff */
[----:B------:R-:W-:Y:S01]  /*1ade60*/  IMAD.MOV.U32 R26, RZ, RZ, R37 ;  /* 0x000000ffff1a7224 */ /* 0x000fe200078e0025 */
[----:B------:R-:W-:Y:S01]  /*1ade70*/  IADD3.X R65, P1, PT, R40, R41, RZ, P1, !PT ;  /* 0x0000002928417210 */ /* 0x000fe20000f3e4ff */
[----:B------:R-:W-:-:S04]  /*1ade80*/  IMAD.WIDE.U32 R18, R181, R225, RZ ;  /* 0x000000e1b5127225 */ /* 0x000fc800078e00ff */
[----:B------:R-:W-:-:S04]  /*1ade90*/  IMAD.WIDE.U32 R22, P5, R223, R181, R22 ;  /* 0x000000b5df167225 */ /* 0x000fc800078a0016 */
[----:B------:R-:W-:-:S04]  /*1adea0*/  IMAD.WIDE.U32 R28, R177, R225, RZ ;  /* 0x000000e1b11c7225 */ /* 0x000fc800078e00ff */
[----:B------:R-:W-:Y:S02]  /*1adeb0*/  IMAD R37, R35, -0x30003, RZ ;  /* 0xfffcfffd23257824 */ /* 0x000fe400078e02ff */
        /* <DEDUP_REMOVED lines=9> */
[----:B------:R-:W-:-:S04]  /*1adf50*/  IMAD.WIDE.U32 R102, R185, R225, RZ ;  /* 0x000000e1b9667225 */ /* 0x000fc800078e00ff */
[----:B------:R-:W-:Y:S01]  /*1adf60*/  IMAD.X R43, RZ, RZ, RZ, P5 ;  /* 0x000000ffff2b7224 */ /* 0x000fe200028e06ff */
[----:B------:R-:W-:Y:S01]  /*1adf70*/  IADD3 R23, P5, PT, R23, R28, RZ ;  /* 0x0000001c17177210 */ /* 0x000fe20007fbe0ff */
        /* <DEDUP_REMOVED lines=13> */
[----:B------:R-:W-:Y:S01]  /*1ae050*/  IMAD.WIDE.U32 R36, R45, -0x4eac0001, RZ ;  /* 0xb153ffff2d247825 */ /* 0x000fe200078e00ff */
[----:B------:R-:W-:-:S03]  /*1ae060*/  IADD3.X RZ, P2, PT, R35, R34, RZ, P2, !PT ;  /* 0x0000002223ff7210 */ /* 0x000fc6000175e4ff */
[----:B------:R-:W-:-:S04]  /*1ae070*/  IMAD.WIDE.U32 R110, R45, -0x94f09dc, RZ ;  /* 0xf6b0f6242d6e7825 */ /* 0x000fc800078e00ff */
[----:B------:R-:W-:Y:S01]  /*1ae080*/  IMAD.WIDE.U32.X R24, R223, R221, R24, P3 ;  /* 0x000000dddf187225 */ /* 0x000fe200018e0418 */
[----:B------:R-:W-:-:S03]  /*1ae090*/  IADD3 RZ, P3, PT, RZ, R40, RZ ;  /* 0x00000028ffff7210 */ /* 0x000fc60007f7e0ff */
[----:B------:R-:W-:Y:S01]  /*1ae0a0*/  IMAD.WIDE.U32.X R222, R223, R177, R42, P5 ;  /* 0x000000b1dfde7225 */ /* 0x000fe200028e042a */
[----:B------:R-:W-:-:S03]  /*1ae0b0*/  IADD3.X R43, PT, PT, RZ, RZ, R31, P1, P6 ;  /* 0x000000ffff2b7210 */ /* 0x000fc60000fec41f */
        /* <DEDUP_REMOVED lines=8> */
[----:B------:R-:W-:Y:S01]  /*1ae140*/  IADD3 RZ, P4, PT, R64, R40, RZ ;  /* 0x0000002840ff7210 */ /* 0x000fe20007f9e0ff */
[----:B------:R-:W-:Y:S01]  /*1ae150*/  IMAD.X R107, RZ, RZ, RZ, P5 ;  /* 0x000000ffff6b7224 */ /* 0x000fe200028e06ff */
[----:B------:R-:W-:Y:S01]  /*1ae160*/  IADD3 R41, P5, PT, R36, R41, RZ ;  /* 0x0000002924297210 */ /* 0x000fe20007fbe0ff */
[----:B------:R-:W-:Y:S02]  /*1ae170*/  IMAD.MOV.U32 R30, RZ, RZ, R29 ;  /* 0x000000ffff1e7224 */ /* 0x000fe400078e001d */
[----:B------:R-:W-:Y:S01]  /*1ae180*/  IMAD.WIDE.U32 R104, P1, R20, 0x64774b84, R104 ;  /* 0x64774b8414687825 */ /* 0x000fe20007820068 */
[----:B------:R-:W-:-:S03]  /*1ae190*/  IADD3.X RZ, P4, PT, R65, R41, RZ, P4, !PT ;  /* 0x0000002941ff7210 */ /* 0x000fc6000279e4ff */
[----:B------:R-:W-:-:S04]  /*1ae1a0*/  IMAD.WIDE.U32 R34, R20, -0x94f09dc, RZ ;  /* 0xf6b0f62414227825 */ /* 0x000fc800078e00ff */
[----:B------:R-:W-:-:S04]  /*1ae1b0*/  IMAD.WIDE.U32 R28, R20, -0xc7aed41, RZ ;  /* 0xf38512bf141c7825 */ /* 0x000fc800078e00ff */
[----:B------:R-:W-:Y:S01]  /*1ae1c0*/  IMAD.WIDE.U32.X R30, R45, -0x46010001, R30, P0 ;  /* 0xb9feffff2d1e7825 */ /* 0x000fe200000e041e */
[----:B------:R-:W-:-:S03]  /*1ae1d0*/  IADD3 R41, P0, PT, R110, R35, RZ ;  /* 0x000000236e297210 */ /* 0x000fc60007f1e0ff */
[----:B------:R-:W-:Y:S02]  /*1ae1e0*/  IMAD.X R101, RZ, RZ, RZ, P1 ;  /* 0x000000ffff657224 */ /* 0x000fe400008e06ff */
[----:B------:R-:W-:-:S04]  /*1ae1f0*/  IMAD.WIDE.U32 R98, P1, R20, 0x4b1ba7b6, R98 ;  /* 0x4b1ba7b614627825 */ /* 0x000fc80007820062 */
[----:B------:R-:W-:-:S04]  /*1ae200*/  IMAD.WIDE.U32 R72, R45, 0x397fe69a, RZ ;  /* 0x397fe69a2d487825 */ /* 0x000fc800078e00ff */
[----:B------:R-:W-:Y:S01]  /*1ae210*/  IMAD.X R113, RZ, RZ, RZ, P6 ;  /* 0x000000ffff717224 */ /* 0x000fe200030e06ff */
[----:B------:R-:W-:Y:S01]  /*1ae220*/  IADD3 R21, P6, PT, R104, R29, RZ ;  /* 0x0000001d68157210 */ /* 0x000fe20007fde0ff */
[----:B------:R-:W-:Y:S01]  /*1ae230*/  IMAD.MOV.U32 R106, RZ, RZ, R111 ;  /* 0x000000ffff6a7224 */ /* 0x000fe200078e006f */
[----:B------:R-:W-:Y:S01]  /*1ae240*/  IADD3.X R29, P2, PT, RZ, R30, RZ, P2, !PT ;  /* 0x0000001eff1d7210 */ /* 0x000fe2000175e4ff */
[----:B------:R-:W-:-:S04]  /*1ae250*/  IMAD.WIDE.U32 R64, R20, -0x4eac0001, R64 ;  /* 0xb153ffff14407825 */ /* 0x000fc800078e0040 */
        /* <DEDUP_REMOVED lines=8> */
[----:B------:R-:W-:Y:S01]  /*1ae2e0*/  IMAD.IADD R186, R65, 0x1, R36 ;  /* 0x0000000141ba7824 */ /* 0x000fe200078e0224 */
[----:B------:R-:W-:Y:S01]  /*1ae2f0*/  IADD3.X R65, P3, PT, RZ, R29, RZ, P3, !PT ;  /* 0x0000001dff417210 */ /* 0x000fe20001f7e4ff */
[----:B------:R-:W-:-:S03]  /*1ae300*/  IMAD.WIDE.U32 R66, R176, R220, RZ ;  /* 0x000000dcb0427225 */ /* 0x000fc600078e00ff */
[----:B------:R-:W-:Y:S01]  /*1ae310*/  IADD3.X R29, PT, PT, RZ, RZ, R31, P3, P2 ;  /* 0x000000ffff1d7210 */ /* 0x000fe20001fe441f */
[----:B------:R-:W-:Y:S01]  /*1ae320*/  IMAD.WIDE.U32.X R112, R45, 0x1eabfffe, R112, P5 ;  /* 0x1eabfffe2d707825 */ /* 0x000fe200028e0470 */
[----:B------:R-:W-:-:S03]  /*1ae330*/  IADD3 R108, P5, PT, R109, R108, RZ ;  /* 0x0000006c6d6c7210 */ /* 0x000fc60007fbe0ff */
[----:B------:R-:W-:Y:S01]  /*1ae340*/  IMAD.X R69, RZ, RZ, RZ, P0 ;  /* 0x000000ffff457224 */ /* 0x000fe200000e06ff */
[----:B------:R-:W-:Y:S01]  /*1ae350*/  IADD3 R71, P0, PT, R72, R71, RZ ;  /* 0x0000004748477210 */ /* 0x000fe20007f1e0ff */
[----:B------:R-:W-:Y:S01]  /*1ae360*/  IMAD.WIDE.U32 R58, R182, R220, RZ ;  /* 0x000000dcb63a7225 */ /* 0x000fe200078e00ff */
[----:B------:R-:W-:-:S03]  /*1ae370*/  IADD3.X R109, P5, PT, R44, R43, RZ, P5, !PT ;  /* 0x0000002b2c6d7210 */ /* 0x000fc60002fbe4ff */
[----:B------:R-:W-:Y:S01]  /*1ae380*/  IMAD.WIDE.U32 R96, R20, 0x434bacd7, RZ ;  /* 0x434bacd714607825 */ /* 0x000fe200078e00ff */
[----:B------:R-:W-:-:S03]  /*1ae390*/  IADD3.X R35, P5, PT, RZ, R35, RZ, P5, !PT ;  /* 0x00000023ff237210 */ /* 0x000fc60002fbe4ff */
[----:B------:R-:W-:Y:S01]  /*1ae3a0*/  IMAD.MOV.U32 R100, RZ, RZ, R105 ;  /* 0x000000ffff647224 */ /* 0x000fe200078e0069 */
[----:B------:R-:W-:Y:S01]  /*1ae3b0*/  IADD3.X R184, PT, PT, RZ, RZ, R33, P5, P1 ;  /* 0x000000ffffb87210 */ /* 0x000fe20002fe2421 */
[----:B------:R-:W-:Y:S02]  /*1ae3c0*/  IMAD.MOV.U32 R68, RZ, RZ, R73 ;  /* 0x000000ffff447224 */ /* 0x000fe400078e0049 */
[----:B------:R-:W-:-:S04]  /*1ae3d0*/  IMAD.WIDE.U32 R62, R183, R220, RZ ;  /* 0x000000dcb73e7225 */ /* 0x000fc800078e00ff */
[----:B------:R-:W-:-:S04]  /*1ae3e0*/  IMAD.WIDE.U32 R66, P2, R218, R183, R66 ;  /* 0x000000b7da427225 */ /* 0x000fc80007840042 */
[----:B------:R-:W-:Y:S01]  /*1ae3f0*/  IMAD.WIDE.U32.X R100, R45, 0x64774b84, R100, P6 ;  /* 0x64774b842d647825 */ /* 0x000fe200030e0464 */
[----:B------:R-:W-:-:S03]  /*1ae400*/  IADD3 R97, P6, PT, R98, R97, RZ ;  /* 0x0000006162617210 */ /* 0x000fc60007fde0ff */
[----:B------:R-:W-:Y:S01]  /*1ae410*/  IMAD.WIDE.U32.X R68, R45, 0x1a0111ea, R68, P0 ;  /* 0x1a0111ea2d447825 */ /* 0x000fe200000e0444 */
[----:B------:R-:W-:-:S03]  /*1ae420*/  IADD3 RZ, P0, PT, R108, R34, RZ ;  /* 0x000000226cff7210 */ /* 0x000fc60007f1e0ff */
[----:B------:R-:W-:Y:S01]  /*1ae430*/  IMAD.WIDE.U32 R52, R180, R220, RZ ;  /* 0x000000dcb4347225 */ /* 0x000fe200078e00ff */
[----:B------:R-:W-:-:S03]  /*1ae440*/  IADD3.X RZ, P0, PT, R109, R41, RZ, P0, !PT ;  /* 0x000000296dff7210 */ /* 0x000fc6000071e4ff */
        /* <DEDUP_REMOVED lines=9> */
[----:B------:R-:W-:Y:S01]  /*1ae4e0*/  IMAD.WIDE.U32.X R94, R45, 0x4b1ba7b6, R94, P6 ;  /* 0x4b1ba7b62d5e7825 */ /* 0x000fe200030e045e */
[-C--:B------:R-:W-:Y:S02]  /*1ae4f0*/  IADD3 RZ, P6, PT, RZ, R102.reuse, RZ ;  /* 0x00000066ffff7210 */ /* 0x080fe40007fde0ff */
[----:B------:R-:W-:Y:S01]  /*1ae500*/  IADD3 R102, P1, PT, R35, R102, RZ ;  /* 0x0000006623667210 */ /* 0x000fe20007f3e0ff */
[----:B------:R-:W-:Y:S01]  /*1ae510*/  IMAD.WIDE.U32 R50, R187, R220, RZ ;  /* 0x000000dcbb327225 */ /* 0x000fe200078e00ff */
[----:B------:R-:W-:-:S02]  /*1ae520*/  IADD3.X RZ, P6, PT, RZ, R103, RZ, P6, !PT ;  /* 0x00000067ffff7210 */ /* 0x000fc400037de4ff */
[----:B------:R-:W-:Y:S01]  /*1ae530*/  IADD3.X R103, P1, PT, R103, R184, RZ, P1, !PT ;  /* 0x000000b867677210 */ /* 0x000fe20000f3e4ff */
[----:B------:R-:W-:-:S04]  /*1ae540*/  IMAD.WIDE.U32 R40, R221, R220, RZ ;  /* 0x000000dcdd287225 */ /* 0x000fc800078e00ff */
[----:B------:R-:W-:-:S04]  /*1ae550*/  IMAD.WIDE.U32.X R60, R218, R176, R60, P2 ;  /* 0x000000b0da3c7225 */ /* 0x000fc800010e043c */
        /* <DEDUP_REMOVED lines=18> */
[----:B------:R-:W-:Y:S01]  /*1ae680*/  IMAD.WIDE.U32.X R42, R218, R178, R42, P2 ;  /* 0x000000b2da2a7225 */ /* 0x000fe200010e042a */
[----:B------:R-:W-:-:S03]  /*1ae690*/  IADD3.X R65, P5, PT, R186, R29, RZ, P5, !PT ;  /* 0x0000001dba417210 */ /* 0x000fc60002fbe4ff */
[----:B------:R-:W-:-:S04]  /*1ae6a0*/  IMAD.WIDE.U32 R30, R179, R220, RZ ;  /* 0x000000dcb31e7225 */ /* 0x000fc800078e00ff */
[----:B------:R-:W-:-:S04]  /*1ae6b0*/  IMAD.WIDE.U32 R32, P2, R218, R179, R32 ;  /* 0x000000b3da207225 */ /* 0x000fc80007840020 */
[----:B------:R-:W-:Y:S01]  /*1ae6c0*/  IMAD.MOV.U32 R34, RZ, RZ, R41 ;  /* 0x000000ffff227224 */ /* 0x000fe200078e0029 */
[----:B------:R-:W-:Y:S01]  /*1ae6d0*/  IADD3.X R41, P4, PT, RZ, R112, RZ, P4, !PT ;  /* 0x00000070ff297210 */ /* 0x000fe2000279e4ff */
[----:B------:R-:W-:Y:S01]  /*1ae6e0*/  IMAD.X R29, RZ, RZ, RZ, P2 ;  /* 0x000000ffff1d7224 */ /* 0x000fe200010e06ff */
[----:B------:R-:W-:Y:S01]  /*1ae6f0*/  IADD3 R31, P2, PT, R32, R31, RZ ;  /* 0x0000001f201f7210 */ /* 0x000fe20007f5e0ff */
[----:B------:R-:W-:Y:S01]  /*1ae700*/  IMAD.WIDE.U32.X R34, R218, R221, R34, P3 ;  /* 0x000000ddda227225 */ /* 0x000fe200018e0422 */
[----:B------:R-:W-:-:S03]  /*1ae710*/  IADD3 RZ, P3, PT, R102, R28, RZ ;  /* 0x0000001c66ff7210 */ /* 0x000fc60007f7e0ff */
[----:B------:R-:W-:Y:S01]  /*1ae720*/  IMAD.WIDE.U32 R108, R20, -0x94f09dc, R108 ;  /* 0xf6b0f624146c7825 */ /* 0x000fe200078e006c */
[----:B------:R-:W-:Y:S02]  /*1ae730*/  IADD3.X RZ, P3, PT, R103, R21, RZ, P3, !PT ;  /* 0x0000001567ff7210 */ /* 0x000fe40001f7e4ff */
[----:B------:R-:W-:Y:S01]  /*1ae740*/  IADD3.X R21, P0, PT, RZ, R106, RZ, P0, !PT ;  /* 0x0000006aff157210 */ /* 0x000fe2000071e4ff */
[----:B------:R-:W-:Y:S01]  /*1ae750*/  IMAD.MOV.U32 R28, RZ, RZ, R33 ;  /* 0x000000ffff1c7224 */ /* 0x000fe200078e0021 */
[----:B------:R-:W-:Y:S01]  /*1ae760*/  IADD3.X R33, P5, PT, RZ, R41, RZ, P5, !PT ;  /* 0x00000029ff217210 */ /* 0x000fe20002fbe4ff */
[----:B------:R-:W-:Y:S02]  /*1ae770*/  IMAD.IADD R110, R109, 0x1, R110 ;  /* 0x000000016d6e7824 */ /* 0x000fe400078e026e */
[----:B------:R-:W-:Y:S01]  /*1ae780*/  IMAD.WIDE.U32.X R28, R218, R177, R28, P2 ;  /* 0x000000b1da1c7225 */ /* 0x000fe200010e041c */
[----:B------:R-:W-:Y:S02]  /*1ae790*/  IADD3 R108, P2, PT, R33, R108, RZ ;  /* 0x0000006c216c7210 */ /* 0x000fe40007f5e0ff */
[----:B------:R-:W-:Y:S01]  /*1ae7a0*/  IADD3.X R113, PT, PT, RZ, RZ, R113, P5, P4 ;  /* 0x000000ffff717210 */ /* 0x000fe20002fe8471 */
[----:B------:R-:W-:Y:S01]  /*1ae7b0*/  IMAD.WIDE.U32 R102, R20, -0xc7aed41, R102 ;  /* 0xf38512bf14667825 */ /* 0x000fe200078e0066 */
[----:B------:R-:W-:-:S02]  /*1ae7c0*/  IADD3.X R33, P6, PT, RZ, R26, RZ, P6, !PT ;  /* 0x0000001aff217210 */ /* 0x000fc400037de4ff */
[----:B------:R-:W-:Y:S01]  /*1ae7d0*/  IADD3.X R109, P2, PT, R110, R113, RZ, P2, !PT ;  /* 0x000000716e6d7210 */ /* 0x000fe2000175e4ff */
[----:B------:R-:W-:Y:S01]  /*1ae7e0*/  IMAD.IADD R104, R103, 0x1, R104 ;  /* 0x0000000167687824 */ /* 0x000fe200078e0268 */
[----:B------:R-:W-:Y:S01]  /*1ae7f0*/  IADD3.X R33, P1, PT, RZ, R33, RZ, P1, !PT ;  /* 0x00000021ff217210 */ /* 0x000fe20000f3e4ff */
[----:B------:R-:W-:Y:S01]  /*1ae800*/  IMAD.WIDE.U32 R232, R181, R188, RZ ;  /* 0x000000bcb5e87225 */ /* 0x000fe200078e00ff */
[----:B------:R-:W-:Y:S02]  /*1ae810*/  IADD3.X R21, P5, PT, RZ, R21, RZ, P2, !PT ;  /* 0x00000015ff157210 */ /* 0x000fe400017be4ff */
[----:B------:R-:W-:Y:S02]  /*1ae820*/  IADD3.X R26, PT, PT, RZ, RZ, R27, P1, P6 ;  /* 0x000000ffff1a7210 */ /* 0x000fe40000fec41b */
[----:B------:R-:W-:Y:S02]  /*1ae830*/  IADD3 RZ, P2, PT, RZ, R18, RZ ;  /* 0x00000012ffff7210 */ /* 0x000fe40007f5e0ff */
[----:B------:R-:W-:-:S02]  /*1ae840*/  IADD3 R102, P1, PT, R21, R102, RZ ;  /* 0x0000006615667210 */ /* 0x000fc40007f3e0ff */
[----:B------:R-:W-:Y:S02]  /*1ae850*/  IADD3.X R107, PT, PT, RZ, RZ, R107, P5, P0 ;  /* 0x000000ffff6b7210 */ /* 0x000fe40002fe046b */
[----:B------:R-:W-:Y:S02]  /*1ae860*/  IADD3 RZ, P4, PT, R64, R62, RZ ;  /* 0x0000003e40ff7210 */ /* 0x000fe40007f9e0ff */
[----:B------:R-:W-:Y:S02]  /*1ae870*/  IADD3 R18, P6, PT, R33, R18, RZ ;  /* 0x0000001221127210 */ /* 0x000fe40007fde0ff */
[----:B------:R-:W-:Y:S02]  /*1ae880*/  IADD3.X RZ, P2, PT, RZ, R19, RZ, P2, !PT ;  /* 0x00000013ffff7210 */ /* 0x000fe4000175e4ff */
        /* <DEDUP_REMOVED lines=9> */
[----:B------:R-:W-:Y:S01]  /*1ae920*/  IMAD.WIDE.U32 R66, R183, R191, RZ ;  /* 0x000000bfb7427225 */ /* 0x000fe200078e00ff */
[----:B------:R-:W-:Y:S02]  /*1ae930*/  IADD3.X R21, P6, PT, RZ, R21, RZ, P6, !PT ;  /* 0x00000015ff157210 */ /* 0x000fe400037de4ff */
[----:B------:R-:W-:-:S02]  /*1ae940*/  IADD3.X R101, PT, PT, RZ, RZ, R101, P1, P3 ;  /* 0x000000ffff657210 */ /* 0x000fc40000fe6465 */
[----:B------:R-:W-:Y:S02]  /*1ae950*/  IADD3 RZ, P3, PT, RZ, R64, RZ ;  /* 0x00000040ffff7210 */ /* 0x000fe40007f7e0ff */
[----:B------:R-:W-:Y:S02]  /*1ae960*/  IADD3.X R24, PT, PT, RZ, RZ, R25, P6, P2 ;  /* 0x000000ffff187210 */ /* 0x000fe400037e4419 */
[----:B------:R-:W-:Y:S02]  /*1ae970*/  IADD3 RZ, P1, PT, RZ, R22, RZ ;  /* 0x00000016ffff7210 */ /* 0x000fe40007f3e0ff */
[----:B------:R-:W-:Y:S02]  /*1ae980*/  IADD3 RZ, P5, PT, R108, R56, RZ ;  /* 0x000000386cff7210 */ /* 0x000fe40007fbe0ff */
[----:B------:R-:W-:Y:S02]  /*1ae990*/  IADD3 R22, P2, PT, R21, R22, RZ ;  /* 0x0000001615167210 */ /* 0x000fe40007f5e0ff */
[----:B------:R-:W-:-:S02]  /*1ae9a0*/  IADD3.X R21, P0, PT, RZ, R60, RZ, P0, !PT ;  /* 0x0000003cff157210 */ /* 0x000fc4000071e4ff */
[----:B------:R-:W-:Y:S02]  /*1ae9b0*/  IADD3.X RZ, P3, PT, RZ, R65, RZ, P3, !PT ;  /* 0x00000041ffff7210 */ /* 0x000fe40001f7e4ff */
[----:B------:R-:W-:Y:S02]  /*1ae9c0*/  IADD3 RZ, P4, PT, R18, R96, RZ ;  /* 0x0000006012ff7210 */ /* 0x000fe40007f9e0ff */
[----:B------:R-:W-:Y:S01]  /*1ae9d0*/  IADD3.X RZ, P5, PT, R109, R57, RZ, P5, !PT ;  /* 0x000000396dff7210 */ /* 0x000fe20002fbe4ff */
[----:B------:R-:W-:Y:S01]  /*1ae9e0*/  IMAD.WIDE.U32 R108, R220, R219, R108 ;  /* 0x000000dbdc6c7225 */ /* 0x000fe200078e006c */
[----:B------:R-:W-:Y:S02]  /*1ae9f0*/  IADD3.X R21, P3, PT, RZ, R21, RZ, P3, !PT ;  /* 0x00000015ff157210 */ /* 0x000fe40001f7e4ff */
[----:B------:R-:W-:Y:S01]  /*1aea00*/  IADD3.X RZ, P1, PT, RZ, R23, RZ, P1, !PT ;  /* 0x00000017ffff7210 */ /* 0x000fe20000f3e4ff */
[----:B------:R-:W-:Y:S01]  /*1aea10*/  IMAD.IADD R58, R109, 0x1, R58 ;  /* 0x000000016d3a7824 */ /* 0x000fe200078e023a */
[----:B------:R-:W-:Y:S01]  /*1aea20*/  IADD3.X RZ, P4, PT, R19, R97, RZ, P4, !PT ;  /* 0x0000006113ff7210 */ /* 0x000fe2000279e4ff */
[----:B------:R-:W-:Y:S01]  /*1aea30*/  IMAD.WIDE.U32 R18, R20, 0x434bacd7, R18 ;  /* 0x434bacd714127825 */ /* 0x000fe200078e0012 */
[----:B------:R-:W-:-:S02]  /*1aea40*/  IADD3.X R23, P2, PT, R23, R24, RZ, P2, !PT ;  /* 0x0000001817177210 */ /* 0x000fc4000175e4ff */
[----:B------:R-:W-:Y:S01]  /*1aea50*/  IADD3.X R61, PT, PT, RZ, RZ, R61, P3, P0 ;  /* 0x000000ffff3d7210 */ /* 0x000fe20001fe043d */
[----:B------:R-:W-:Y:S01]  /*1aea60*/  IMAD.IADD R98, R19, 0x1, R98 ;  /* 0x0000000113627824 */ /* 0x000fe200078e0262 */
[----:B------:R-:W-:Y:S01]  /*1aea70*/  IADD3.X R24, P1, PT, RZ, R222, RZ, P1, !PT ;  /* 0x000000deff187210 */ /* 0x000fe20000f3e4ff */
[----:B------:R-:W-:Y:S01]  /*1aea80*/  IMAD.WIDE.U32 R96, R177, R190, RZ ;  /* 0x000000beb1607225 */ /* 0x000fe200078e00ff */
[----:B------:R-:W-:Y:S02]  /*1aea90*/  IADD3 R108, P0, PT, R21, R108, RZ ;  /* 0x0000006c156c7210 */ /* 0x000fe40007f1e0ff */
[----:B------:R-:W-:Y:S01]  /*1aeaa0*/  IADD3 RZ, P3, PT, R102, R50, RZ ;  /* 0x0000003266ff7210 */ /* 0x000fe20007f7e0ff */
[----:B------:R-:W-:Y:S01]  /*1aeab0*/  IMAD.WIDE.U32 R20, R20, 0x397fe69a, R22 ;  /* 0x397fe69a14147825 */ /* 0x000fe200078e0016 */
[----:B------:R-:W-:Y:S02]  /*1aeac0*/  IADD3.X R50, P2, PT, RZ, R24, RZ, P2, !PT ;  /* 0x00000018ff327210 */ /* 0x000fe4000175e4ff */
[----:B------:R-:W-:Y:S01]  /*1aead0*/  IADD3.X R109, P0, PT, R58, R61, RZ, P0, !PT ;  /* 0x0000003d3a6d7210 */ /* 0x000fe2000071e4ff */
[----:B------:R-:W-:Y:S01]  /*1aeae0*/  IMAD.IADD R72, R21, 0x1, R72 ;  /* 0x0000000115487824 */ /* 0x000fe200078e0248 */
[----:B------:R-:W-:Y:S01]  /*1aeaf0*/  IADD3.X R19, P5, PT, RZ, R54, RZ, P5, !PT ;  /* 0x00000036ff137210 */ /* 0x000fe20002fbe4ff */
[----:B------:R-:W-:Y:S01]  /*1aeb00*/  IMAD.WIDE.U32 R60, R185, R191, RZ ;  /* 0x000000bfb93c7225 */ /* 0x000fe200078e00ff */
[----:B------:R-:W-:-:S02]  /*1aeb10*/  IADD3.X RZ, P3, PT, R103, R51, RZ, P3, !PT ;  /* 0x0000003367ff7210 */ /* 0x000fc40001f7e4ff */
[----:B------:R-:W-:Y:S01]  /*1aeb20*/  IADD3.X R223, PT, PT, RZ, RZ, R223, P2, P1 ;  /* 0x000000ffffdf7210 */ /* 0x000fe200017e24df */
[----:B------:R-:W-:Y:S01]  /*1aeb30*/  IMAD.WIDE.U32 R102, R220, R187, R102 ;  /* 0x000000bbdc667225 */ /* 0x000fe200078e0066 */
[----:B------:R-:W-:Y:S02]  /*1aeb40*/  IADD3.X R19, P0, PT, RZ, R19, RZ, P0, !PT ;  /* 0x00000013ff137210 */ /* 0x000fe4000071e4ff */
[----:B------:R-:W-:Y:S01]  /*1aeb50*/  IADD3 R18, P1, PT, R27, R18, RZ ;  /* 0x000000121b127210 */ /* 0x000fe20007f3e0ff */
[----:B------:R-:W-:Y:S01]  /*1aeb60*/  IMAD.IADD R52, R103, 0x1, R52 ;  /* 0x0000000167347824 */ /* 0x000fe200078e0234 */
[----:B------:R-:W-:Y:S01]  /*1aeb70*/  IADD3 R102, P2, PT, R19, R102, RZ ;  /* 0x0000006613667210 */ /* 0x000fe20007f5e0ff */
[----:B------:R-:W-:Y:S01]  /*1aeb80*/  IMAD R27, R65, -0x30003, RZ ;  /* 0xfffcfffd411b7824 */ /* 0x000fe200078e02ff */
[----:B------:R-:W-:Y:S02]  /*1aeb90*/  IADD3.X R55, PT, PT, RZ, RZ, R55, P0, P5 ;  /* 0x000000ffff377210 */ /* 0x000fe400007ea437 */
[----:B------:R-:W-:Y:S01]  /*1aeba0*/  IADD3.X R19, P1, PT, R98, R101, RZ, P1, !PT ;  /* 0x0000006562137210 */ /* 0x000fe20000f3e4ff */
[----:B------:R-:W-:Y:S01]  /*1aebb0*/  IMAD.WIDE.U32 R100, R179, R190, RZ ;  /* 0x000000beb3647225 */ /* 0x000fe200078e00ff */
[----:B------:R-:W-:-:S02]  /*1aebc0*/  IADD3.X R25, P4, PT, RZ, R94, RZ, P4, !PT ;  /* 0x0000005eff197210 */ /* 0x000fc4000279e4ff */
[----:B------:R-:W-:Y:S02]  /*1aebd0*/  IADD3 RZ, P6, PT, R22, R70, RZ ;  /* 0x0000004616ff7210 */ /* 0x000fe40007fde0ff */
[----:B------:R-:W-:Y:S02]  /*1aebe0*/  IADD3 RZ, P0, PT, R18, R44, RZ ;  /* 0x0000002c12ff7210 */ /* 0x000fe40007f1e0ff */
[----:B------:R-:W-:Y:S02]  /*1aebf0*/  IADD3.X R103, P2, PT, R52, R55, RZ, P2, !PT ;  /* 0x0000003734677210 */ /* 0x000fe4000175e4ff */
[----:B------:R-:W-:Y:S02]  /*1aec00*/  IADD3.X R21, P3, PT, RZ, R48, RZ, P3, !PT ;  /* 0x00000030ff157210 */ /* 0x000fe40001f7e4ff */
[----:B------:R-:W-:Y:S02]  /*1aec10*/  IADD3.X R25, P1, PT, RZ, R25, RZ, P1, !PT ;  /* 0x00000019ff197210 */ /* 0x000fe40000f3e4ff */
[----:B------:R-:W-:Y:S01]  /*1aec20*/  IADD3.X RZ, P6, PT, R23, R71, RZ, P6, !PT ;  /* 0x0000004717ff7210 */ /* 0x000fe200037de4ff */
[----:B------:R-:W-:Y:S01]  /*1aec30*/  IMAD.WIDE.U32 R22, R220, R185, R18 ;  /* 0x000000b9dc167225 */ /* 0x000fe200078e0012 */
[----:B------:R-:W-:-:S02]  /*1aec40*/  IADD3.X RZ, P0, PT, R19, R45, RZ, P0, !PT ;  /* 0x0000002d13ff7210 */ /* 0x000fc4000071e4ff */
[----:B------:R-:W-:Y:S01]  /*1aec50*/  IADD3.X R19, P2, PT, RZ, R21, RZ, P2, !PT ;  /* 0x00000015ff137210 */ /* 0x000fe2000175e4ff */
[----:B------:R-:W-:Y:S01]  /*1aec60*/  IMAD.IADD R46, R23, 0x1, R46 ;  /* 0x00000001172e7824 */ /* 0x000fe200078e022e */
[----:B------:R-:W-:Y:S02]  /*1aec70*/  IADD3.X R95, PT, PT, RZ, RZ, R95, P1, P4 ;  /* 0x000000ffff5f7210 */ /* 0x000fe40000fe845f */
[----:B------:R-:W-:Y:S02]  /*1aec80*/  IADD3 R20, P4, PT, R25, R20, RZ ;  /* 0x0000001419147210 */ /* 0x000fe40007f9e0ff */
[----:B------:R-:W-:Y:S02]  /*1aec90*/  IADD3 R22, P1, PT, R19, R22, RZ ;  /* 0x0000001613167210 */ /* 0x000fe40007f3e0ff */
[----:B------:R-:W-:Y:S02]  /*1aeca0*/  IADD3.X R49, PT, PT, RZ, RZ, R49, P2, P3 ;  /* 0x000000ffff317210 */ /* 0x000fe400017e6431 */
[----:B------:R-:W-:Y:S01]  /*1aecb0*/  IADD3.X R21, P2, PT, R72, R95, RZ, P4, !PT ;  /* 0x0000005f48157210 */ /* 0x000fe2000275e4ff */
[----:B------:R-:W-:Y:S01]  /*1aecc0*/  IMAD.WIDE.U32 R72, R219, R191, RZ ;  /* 0x000000bfdb487225 */ /* 0x000fe200078e00ff */
[----:B------:R-:W-:-:S02]  /*1aecd0*/  IADD3.X R25, P6, PT, RZ, R68, RZ, P6, !PT ;  /* 0x00000044ff197210 */ /* 0x000fc400037de4ff */
[----:B------:R-:W-:Y:S01]  /*1aece0*/  IADD3 RZ, P3, PT, R20, R36, RZ ;  /* 0x0000002414ff7210 */ /* 0x000fe20007f7e0ff */
[----:B------:R-:W-:Y:S01]  /*1aecf0*/  IMAD.WIDE.U32 R18, R220, R181, R20 ;  /* 0x000000b5dc127225 */ /* 0x000fe200078e0014 */
[----:B------:R-:W-:Y:S02]  /*1aed00*/  IADD3.X R23, P1, PT, R46, R49, RZ, P1, !PT ;  /* 0x000000312e177210 */ /* 0x000fe40000f3e4ff */
[----:B------:R-:W-:Y:S01]  /*1aed10*/  IADD3.X R24, P0, PT, RZ, R42, RZ, P0, !PT ;  /* 0x0000002aff187210 */ /* 0x000fe2000071e4ff */
[----:B------:R-:W-:Y:S01]  /*1aed20*/  IMAD.IADD R40, R19, 0x1, R40 ;  /* 0x0000000113287824 */ /* 0x000fe200078e0228 */
[----:B------:R-:W-:Y:S02]  /*1aed30*/  IADD3.X R25, P2, PT, RZ, R25, RZ, P2, !PT ;  /* 0x00000019ff197210 */ /* 0x000fe4000175e4ff */
[----:B------:R-:W-:Y:S01]  /*1aed40*/  IADD3.X RZ, P3, PT, R21, R37, RZ, P3, !PT ;  /* 0x0000002515ff7210 */ /* 0x000fe20001f7e4ff */
[----:B------:R-:W-:Y:S01]  /*1aed50*/  IMAD R37, R64, -0x760c0004, R27 ;  /* 0x89f3fffc40257824 */ /* 0x000fe200078e021b */
[----:B------:R-:W-:-:S02]  /*1aed60*/  IADD3.X R21, P4, PT, RZ, R24, RZ, P1, !PT ;  /* 0x00000018ff157210 */ /* 0x000fc40000f9e4ff */
[----:B------:R-:W-:Y:S02]  /*1aed70*/  IADD3.X R68, PT, PT, RZ, RZ, R69, P2, P6 ;  /* 0x000000ffff447210 */ /* 0x000fe400017ec445 */
[----:B------:R-:W-:Y:S02]  /*1aed80*/  IADD3 R24, P1, PT, R25, R50, RZ ;  /* 0x0000003219187210 */ /* 0x000fe40007f3e0ff */
[----:B------:R-:W-:Y:S01]  /*1aed90*/  IADD3 R18, P2, PT, R21, R18, RZ ;  /* 0x0000001215127210 */ /* 0x000fe20007f5e0ff */
[----:B------:R-:W-:Y:S01]  /*1aeda0*/  IMAD.WIDE.U32 R20, R64, -0x30003, RZ ;  /* 0xfffcfffd40147825 */ /* 0x000fe200078e00ff */
[----:B------:R-:W-:Y:S02]  /*1aedb0*/  IADD3.X R43, PT, PT, RZ, RZ, R43, P4, P0 ;  /* 0x000000ffff2b7210 */ /* 0x000fe400027e042b */
[----:B------:R-:W-:Y:S01]  /*1aedc0*/  IADD3.X R25, P1, PT, R68, R223, RZ, P1, !PT ;  /* 0x000000df44197210 */ /* 0x000fe20000f3e4ff */
[----:B------:R-:W-:Y:S01]  /*1aedd0*/  IMAD.IADD R21, R21, 0x1, R37 ;  /* 0x0000000115157824 */ /* 0x000fe200078e0225 */
[----:B------:R-:W-:Y:S01]  /*1aede0*/  IADD3.X R19, P4, PT, R40, R43, RZ, P2, !PT ;  /* 0x0000002b28137210 */ /* 0x000fe2000179e4ff */
[----:B------:R-:W-:Y:S01]  /*1aedf0*/  IMAD.WIDE.U32 R46, R20, 0x434bacd7, RZ ;  /* 0x434bacd7142e7825 */ /* 0x000fe200078e00ff */
[----:B------:R-:W-:-:S02]  /*1aee00*/  IADD3.X R33, P3, PT, RZ, R34, RZ, P3, !PT ;  /* 0x00000022ff217210 */ /* 0x000fc40001f7e4ff */
[----:B------:R-:W-:Y:S01]  /*1aee10*/  IADD3 RZ, P0, PT, R24, R30, RZ ;  /* 0x0000001e18ff7210 */ /* 0x000fe20007f1e0ff */
[----:B------:R-:W-:Y:S01]  /*1aee20*/  IMAD.WIDE.U32 R26, R220, R179, R24 ;  /* 0x000000b3dc1a7225 */ /* 0x000fe200078e0018 */
[----:B------:R-:W-:Y:S02]  /*1aee30*/  IADD3.X R33, P4, PT, RZ, R33, RZ, P4, !PT ;  /* 0x00000021ff217210 */ /* 0x000fe4000279e4ff */
[----:B------:R-:W-:Y:S01]  /*1aee40*/  IADD3.X RZ, P0, PT, R25, R31, RZ, P0, !PT ;  /* 0x0000001f19ff7210 */ /* 0x000fe2000071e4ff */
[----:B------:R-:W-:Y:S01]  /*1aee50*/  IMAD.IADD R32, R27, 0x1, R32 ;  /* 0x000000011b207824 */ /* 0x000fe200078e0220 */
[----:B------:R-:W-:Y:S01]  /*1aee60*/  IADD3 R24, P5, PT, R33, R26, RZ ;  /* 0x0000001a21187210 */ /* 0x000fe20007fbe0ff */
[----:B------:R-:W-:Y:S01]  /*1aee70*/  IMAD.WIDE.U32 R26, R21, -0x5555, RZ ;  /* 0xffffaaab151a7825 */ /* 0x000fe200078e00ff */
[----:B------:R-:W-:Y:S02]  /*1aee80*/  IADD3.X R25, PT, PT, RZ, RZ, R35, P4, P3 ;  /* 0x000000ffff197210 */ /* 0x000fe400027e6423 */
[----:B------:R-:W-:Y:S01]  /*1aee90*/  IADD3.X R55, P4, PT, RZ, R28, RZ, P0, !PT ;  /* 0x0000001cff377210 */ /* 0x000fe2000079e4ff */
[----:B------:R-:W-:Y:S01]  /*1aeea0*/  IMAD.WIDE.U32 R34, R20, -0x5555, RZ ;  /* 0xffffaaab14227825 */ /* 0x000fe200078e00ff */
[----:B------:R-:W-:-:S02]  /*1aeeb0*/  IADD3.X R25, P5, PT, R32, R25, RZ, P5, !PT ;  /* 0x0000001920197210 */ /* 0x000fc40002fbe4ff */
[----:B------:R-:W-:Y:S01]  /*1aeec0*/  IADD3 RZ, P2, PT, RZ, R50, RZ ;  /* 0x00000032ffff7210 */ /* 0x000fe20007f5e0ff */
[----:B------:R-:W-:Y:S01]  /*1aeed0*/  IMAD.WIDE.U32 R26, P6, R20, -0x46010001, R26 ;  /* 0xb9feffff141a7825 */ /* 0x000fe200078c001a */
[----:B------:R-:W-:Y:S02]  /*1aeee0*/  IADD3.X R55, P5, PT, RZ, R55, RZ, P5, !PT ;  /* 0x00000037ff377210 */ /* 0x000fe40002fbe4ff */
[----:B------:R-:W-:Y:S01]  /*1aeef0*/  IADD3 RZ, P0, PT, R64, R34, RZ ;  /* 0x0000002240ff7210 */ /* 0x000fe20007f1e0ff */
[----:B------:R-:W-:Y:S01]  /*1aef00*/  IMAD.WIDE.U32 R30, R21, -0x4eac0001, RZ ;  /* 0xb153ffff151e7825 */ /* 0x000fe200078e00ff */
[----:B------:R-:W-:Y:S02]  /*1aef10*/  IADD3 R37, P3, PT, R26, R35, RZ ;  /* 0x000000231a257210 */ /* 0x000fe40007f7e0ff */
[----:B------:R-:W-:Y:S01]  /*1aef20*/  IADD3.X R54, PT, PT, RZ, RZ, R29, P5, P4 ;  /* 0x000000ffff367210 */ /* 0x000fe20002fe841d */
[----:B------:R-:W-:Y:S01]  /*1aef30*/  IMAD.WIDE.U32 R32, R20, -0x5555, R64 ;  /* 0xffffaaab14207825 */ /* 0x000fe200078e0040 */
[----:B------:R-:W-:-:S02]  /*1aef40*/  IADD3.X RZ, P0, PT, R65, R37, RZ, P0, !PT ;  /* 0x0000002541ff7210 */ /* 0x000fc4000071e4ff */
[----:B------:R-:W-:Y:S01]  /*1aef50*/  IADD3.X RZ, P2, PT, RZ, R223, RZ, P2, !PT ;  /* 0x000000dfffff7210 */ /* 0x000fe2000175e4ff */
[----:B------:R-:W-:Y:S01]  /*1aef60*/  IMAD.X R35, RZ, RZ, RZ, P6 ;  /* 0x000000ffff237224 */ /* 0x000fe200030e06ff */
[----:B------:R-:W-:Y:S01]  /*1aef70*/  IADD3 RZ, P4, PT, RZ, R32, RZ ;  /* 0x00000020ffff7210 */ /* 0x000fe20007f9e0ff */
[----:B------:R-:W-:Y:S01]  /*1aef80*/  IMAD.MOV.U32 R34, RZ, RZ, R27 ;  /* 0x000000ffff227224 */ /* 0x000fe200078e001b */
[----:B------:R-:W-:Y:S01]  /*1aef90*/  IADD3.X R58, P1, PT, RZ, RZ, RZ, P1, !PT ;  /* 0x000000ffff3a7210 */ /* 0x000fe20000f3e4ff */
        /* <DEDUP_REMOVED lines=31> */
[----:B------:R-:W-:-:S03]  /*1af190*/  IADD3 RZ, P5, PT, R22, R26, RZ ;  /* 0x0000001a16ff7210 */ /* 0x000fc60007fbe0ff */
[----:B------:R-:W-:Y:S01]  /*1af1a0*/  IMAD.WIDE.U32 R48, R21, 0x434bacd7, RZ ;  /* 0x434bacd715307825 */ /* 0x000fe200078e00ff */
[----:B------:R-:W-:-:S03]  /*1af1b0*/  IADD3 R57, P6, PT, R30, R27, RZ ;  /* 0x0000001b1e397210 */ /* 0x000fc60007fde0ff */
[----:B------:R-:W-:Y:S01]  /*1af1c0*/  IMAD.MOV.U32 R52, RZ, RZ, R35 ;  /* 0x000000ffff347224 */ /* 0x000fe200078e0023 */
[----:B------:R-:W-:Y:S01]  /*1af1d0*/  IADD3.X RZ, P5, PT, R23, R57, RZ, P5, !PT ;  /* 0x0000003917ff7210 */ /* 0x000fe20002fbe4ff */
[----:B------:R-:W-:-:S04]  /*1af1e0*/  IMAD.WIDE.U32 R32, R20, -0x94f09dc, R102 ;  /* 0xf6b0f62414207825 */ /* 0x000fc800078e0066 */
[----:B------:R-:W-:-:S04]  /*1af1f0*/  IMAD.WIDE.U32 R42, R21, 0x397fe69a, RZ ;  /* 0x397fe69a152a7825 */ /* 0x000fc800078e00ff */
[----:B------:R-:W-:Y:S01]  /*1af200*/  IMAD.X R51, RZ, RZ, RZ, P4 ;  /* 0x000000ffff337224 */ /* 0x000fe200020e06ff */
[----:B------:R-:W-:Y:S01]  /*1af210*/  IADD3 R32, P4, PT, R41, R32, RZ ;  /* 0x0000002029207210 */ /* 0x000fe20007f9e0ff */
[----:B------:R-:W-:-:S04]  /*1af220*/  IMAD.WIDE.U32.X R52, R21, 0x6730d2a0, R52, P3 ;  /* 0x6730d2a015347825 */ /* 0x000fc800018e0434 */
[----:B------:R-:W-:Y:S01]  /*1af230*/  IMAD.MOV.U32 R50, RZ, RZ, R31 ;  /* 0x000000ffff327224 */ /* 0x000fe200078e001f */
[----:B------:R-:W-:Y:S01]  /*1af240*/  IADD3.X R31, P2, PT, RZ, RZ, RZ, P2, !PT ;  /* 0x000000ffff1f7210 */ /* 0x000fe2000175e4ff */
[----:B------:R-:W-:-:S04]  /*1af250*/  IMAD.WIDE.U32 R48, P3, R20, 0x4b1ba7b6, R48 ;  /* 0x4b1ba7b614307825 */ /* 0x000fc80007860030 */
[----:B------:R-:W-:-:S04]  /*1af260*/  IMAD.WIDE.U32.X R50, R21, 0x64774b84, R50, P6 ;  /* 0x64774b8415327825 */ /* 0x000fc800030e0432 */
[----:B------:R-:W-:-:S04]  /*1af270*/  IMAD.WIDE.U32 R42, P6, R20, 0x1a0111ea, R42 ;  /* 0x1a0111ea142a7825 */ /* 0x000fc800078c002a */
[----:B------:R-:W-:Y:S01]  /*1af280*/  IMAD.X R45, RZ, RZ, RZ, P3 ;  /* 0x000000ffff2d7224 */ /* 0x000fe200018e06ff */
[----:B------:R-:W-:Y:S01]  /*1af290*/  IADD3 R47, P3, PT, R48, R47, RZ ;  /* 0x0000002f302f7210 */ /* 0x000fe20007f7e0ff */
[----:B------:R-:W-:-:S04]  /*1af2a0*/  IMAD.WIDE.U32 R40, R20, 0x397fe69a, RZ ;  /* 0x397fe69a14287825 */ /* 0x000fc800078e00ff */
[----:B------:R-:W-:-:S04]  /*1af2b0*/  IMAD.WIDE.U32 R36, R176, R16, RZ ;  /* 0x00000010b0247225 */ /* 0x000fc800078e00ff */
[----:B------:R-:W-:Y:S02]  /*1af2c0*/  IMAD.MOV.U32 R44, RZ, RZ, R49 ;  /* 0x000000ffff2c7224 */ /* 0x000fe400078e0031 */
[----:B------:R-:W-:Y:S01]  /*1af2d0*/  IMAD.X R27, RZ, RZ, RZ, P6 ;  /* 0x000000ffff1b7224 */ /* 0x000fe200030e06ff */
[----:B------:R-:W-:Y:S01]  /*1af2e0*/  IADD3 R49, P6, PT, R42, R41, RZ ;  /* 0x000000292a317210 */ /* 0x000fe20007fde0ff */
[----:B------:R-:W-:Y:S02]  /*1af2f0*/  IMAD.IADD R33, R33, 0x1, R34 ;  /* 0x0000000121217824 */ /* 0x000fe400078e0222 */
[----:B------:R-:W-:Y:S01]  /*1af300*/  IMAD.WIDE.U32.X R44, R21, 0x4b1ba7b6, R44, P3 ;  /* 0x4b1ba7b6152c7825 */ /* 0x000fe200018e042c */
[----:B------:R-:W-:Y:S02]  /*1af310*/  IADD3 R58, P3, PT, R58, R31, RZ ;  /* 0x0000001f3a3a7210 */ /* 0x000fe40007f7e0ff */
[----:B------:R-:W-:Y:S01]  /*1af320*/  IADD3.X R33, P4, PT, R33, R56, RZ, P4, !PT ;  /* 0x0000003821217210 */ /* 0x000fe2000279e4ff */
[----:B------:R-:W-:-:S02]  /*1af330*/  IMAD.X R41, RZ, RZ, RZ, P2 ;  /* 0x000000ffff297224 */ /* 0x000fc400010e06ff */
[----:B------:R-:W-:-:S03]  /*1af340*/  IMAD.WIDE.U32 R34, R183, R16, RZ ;  /* 0x00000010b7227225 */ /* 0x000fc600078e00ff */
[----:B------:R-:W-:Y:S01]  /*1af350*/  IADD3.X R41, PT, PT, R41, RZ, RZ, P3, P1 ;  /* 0x000000ff29297210 */ /* 0x000fe20001fe24ff */
[----:B------:R-:W-:Y:S01]  /*1af360*/  IMAD.WIDE.U32 R36, P2, R17, R183, R36 ;  /* 0x000000b711247225 */ /* 0x000fe20007840024 */
[----:B------:R-:W-:Y:S02]  /*1af370*/  IADD3 RZ, P1, PT, R28, R34, RZ ;  /* 0x000000221cff7210 */ /* 0x000fe40007f3e0ff */
[----:B------:R-:W-:Y:S01]  /*1af380*/  IADD3 RZ, P3, PT, R18, R46, RZ ;  /* 0x0000002e12ff7210 */ /* 0x000fe20007f7e0ff */
[----:B------:R-:W-:Y:S01]  /*1af390*/  IMAD.MOV.U32 R26, RZ, RZ, R43 ;  /* 0x000000ffff1a7224 */ /* 0x000fe200078e002b */
[----:B------:R-:W-:Y:S01]  /*1af3a0*/  IADD3.X R43, P0, PT, RZ, R52, RZ, P0, !PT ;  /* 0x00000034ff2b7210 */ /* 0x000fe2000071e4ff */
[----:B------:R-:W-:Y:S01]  /*1af3b0*/  IMAD.WIDE.U32 R22, R20, -0xc7aed41, R22 ;  /* 0xf38512bf14167825 */ /* 0x000fe200078e0016 */
[----:B------:R-:W-:Y:S02]  /*1af3c0*/  IADD3.X RZ, P3, PT, R19, R47, RZ, P3, !PT ;  /* 0x0000002f13ff7210 */ /* 0x000fe40001f7e4ff */
[----:B------:R-:W-:Y:S01]  /*1af3d0*/  IADD3.X R43, P4, PT, RZ, R43, RZ, P4, !PT ;  /* 0x0000002bff2b7210 */ /* 0x000fe2000279e4ff */
[----:B------:R-:W-:Y:S01]  /*1af3e0*/  IMAD.WIDE.U32.X R26, R21, 0x1a0111ea, R26, P6 ;  /* 0x1a0111ea151a7825 */ /* 0x000fe200030e041a */
[----:B------:R-:W-:-:S02]  /*1af3f0*/  IADD3 R31, P6, PT, R36, R35, RZ ;  /* 0x00000023241f7210 */ /* 0x000fc40007fde0ff */
[----:B------:R-:W-:Y:S01]  /*1af400*/  IADD3.X R52, PT, PT, RZ, RZ, R53, P4, P0 ;  /* 0x000000ffff347210 */ /* 0x000fe200027e0435 */
[----:B------:R-:W-:Y:S01]  /*1af410*/  IMAD.WIDE.U32 R34, R182, R16, RZ ;  /* 0x00000010b6227225 */ /* 0x000fe200078e00ff */
[----:B------:R-:W-:-:S03]  /*1af420*/  IADD3.X RZ, P1, PT, R29, R31, RZ, P1, !PT ;  /* 0x0000001f1dff7210 */ /* 0x000fc60000f3e4ff */
[----:B------:R-:W-:Y:S02]  /*1af430*/  IMAD.X R47, RZ, RZ, RZ, P2 ;  /* 0x000000ffff2f7224 */ /* 0x000fe400010e06ff */
[----:B------:R-:W-:-:S04]  /*1af440*/  IMAD.WIDE.U32 R28, R16, R183, R28 ;  /* 0x000000b7101c7225 */ /* 0x000fc800078e001c */
        /* <DEDUP_REMOVED lines=16> */
[----:B------:R-:W-:Y:S01]  /*1af550*/  IMAD.WIDE.U32 R32, R16, R219, R32 ;  /* 0x000000db10207225 */ /* 0x000fe200078e0020 */
[----:B------:R-:W-:-:S02]  /*1af560*/  IADD3 R36, P6, PT, R43, R22, RZ ;  /* 0x000000162b247210 */ /* 0x000fc40007fde0ff */
[----:B------:R-:W-:Y:S01]  /*1af570*/  IADD3.X R47, P5, PT, RZ, R50, RZ, P5, !PT ;  /* 0x00000032ff2f7210 */ /* 0x000fe20002fbe4ff */
[----:B------:R-:W-:Y:S01]  /*1af580*/  IMAD.MOV.U32 R30, RZ, RZ, R35 ;  /* 0x000000ffff1e7224 */ /* 0x000fe200078e0023 */
[----:B------:R-:W-:Y:S01]  /*1af590*/  IADD3.X R37, P6, PT, R21, R52, RZ, P6, !PT ;  /* 0x0000003415257210 */ /* 0x000fe200037de4ff */
[----:B------:R-:W-:Y:S01]  /*1af5a0*/  IMAD.IADD R19, R33, 0x1, R34 ;  /* 0x0000000121137824 */ /* 0x000fe200078e0222 */
[----:B------:R-:W-:Y:S01]  /*1af5b0*/  IADD3 R22, P1, PT, R23, R32, RZ ;  /* 0x0000002017167210 */ /* 0x000fe20007f3e0ff */
[----:B------:R-:W-:Y:S01]  /*1af5c0*/  IMAD.WIDE.U32 R34, R180, R16, RZ ;  /* 0x00000010b4227225 */ /* 0x000fe200078e00ff */
[----:B------:R-:W-:Y:S02]  /*1af5d0*/  IADD3.X R47, P6, PT, RZ, R47, RZ, P6, !PT ;  /* 0x0000002fff2f7210 */ /* 0x000fe400037de4ff */
[----:B------:R-:W-:Y:S01]  /*1af5e0*/  IADD3.X R23, P1, PT, R19, R46, RZ, P1, !PT ;  /* 0x0000002e13177210 */ /* 0x000fe20000f3e4ff */
[----:B------:R-:W-:Y:S01]  /*1af5f0*/  IMAD.X R31, RZ, RZ, RZ, P0 ;  /* 0x000000ffff1f7224 */ /* 0x000fe200000e06ff */
[----:B------:R-:W-:Y:S01]  /*1af600*/  IADD3 RZ, P0, PT, R24, R40, RZ ;  /* 0x0000002818ff7210 */ /* 0x000fe20007f1e0ff */
[----:B------:R-:W-:Y:S01]  /*1af610*/  IMAD.WIDE.U32 R32, R187, R16, RZ ;  /* 0x00000010bb207225 */ /* 0x000fe200078e00ff */
[----:B------:R-:W-:-:S02]  /*1af620*/  IADD3.X R51, PT, PT, RZ, RZ, R51, P6, P5 ;  /* 0x000000ffff337210 */ /* 0x000fc400037ea433 */
[----:B------:R-:W-:Y:S01]  /*1af630*/  IADD3.X RZ, P0, PT, R25, R49, RZ, P0, !PT ;  /* 0x0000003119ff7210 */ /* 0x000fe2000071e4ff */
[----:B------:R-:W-:Y:S01]  /*1af640*/  IMAD.WIDE.U32.X R30, R17, R182, R30, P4 ;  /* 0x000000b6111e7225 */ /* 0x000fe200020e041e */
[----:B------:R-:W-:-:S03]  /*1af650*/  IADD3 RZ, P5, PT, R36, R32, RZ ;  /* 0x0000002024ff7210 */ /* 0x000fc60007fbe0ff */
[----:B------:R-:W-:Y:S01]  /*1af660*/  IMAD.WIDE.U32 R34, P4, R17, R187, R34 ;  /* 0x000000bb11227225 */ /* 0x000fe20007880022 */
[----:B------:R-:W-:-:S03]  /*1af670*/  IADD3.X R43, P2, PT, RZ, R30, RZ, P2, !PT ;  /* 0x0000001eff2b7210 */ /* 0x000fc6000175e4ff */
[----:B------:R-:W-:Y:S01]  /*1af680*/  IMAD.WIDE.U32 R20, R20, 0x397fe69a, R24 ;  /* 0x397fe69a14147825 */ /* 0x000fe200078e0018 */
[----:B------:R-:W-:Y:S02]  /*1af690*/  IADD3 R49, P6, PT, R34, R33, RZ ;  /* 0x0000002122317210 */ /* 0x000fe40007fde0ff */
[----:B------:R-:W-:Y:S01]  /*1af6a0*/  IADD3.X R43, P1, PT, RZ, R43, RZ, P1, !PT ;  /* 0x0000002bff2b7210 */ /* 0x000fe20000f3e4ff */
[----:B------:R-:W-:Y:S01]  /*1af6b0*/  IMAD.X R33, RZ, RZ, RZ, P4 ;  /* 0x000000ffff217224 */ /* 0x000fe200020e06ff */
[----:B------:R-:W-:Y:S01]  /*1af6c0*/  IADD3 R24, P4, PT, R47, R18, RZ ;  /* 0x000000122f187210 */ /* 0x000fe20007f9e0ff */
[----:B------:R-:W-:Y:S01]  /*1af6d0*/  IMAD.WIDE.U32 R18, R16, R187, R36 ;  /* 0x000000bb10127225 */ /* 0x000fe200078e0024 */
[----:B------:R-:W-:Y:S02]  /*1af6e0*/  IADD3.X R31, PT, PT, RZ, RZ, R31, P1, P2 ;  /* 0x000000ffff1f7210 */ /* 0x000fe40000fe441f */
[----:B------:R-:W-:Y:S01]  /*1af6f0*/  IADD3.X R25, P2, PT, R48, R51, RZ, P4, !PT ;  /* 0x0000003330197210 */ /* 0x000fe2000275e4ff */
[----:B------:R-:W-:Y:S01]  /*1af700*/  IMAD.IADD R34, R19, 0x1, R34 ;  /* 0x0000000113227824 */ /* 0x000fe200078e0222 */
[----:B------:R-:W-:Y:S01]  /*1af710*/  IADD3.X R19, P3, PT, RZ, R44, RZ, P3, !PT ;  /* 0x0000002cff137210 */ /* 0x000fe20001f7e4ff */
[----:B------:R-:W-:Y:S01]  /*1af720*/  IMAD.IADD R42, R21, 0x1, R42 ;  /* 0x00000001152a7824 */ /* 0x000fe200078e022a */
[----:B------:R-:W-:Y:S01]  /*1af730*/  IADD3 R18, P4, PT, R43, R18, RZ ;  /* 0x000000122b127210 */ /* 0x000fe20007f9e0ff */
[----:B------:R-:W-:Y:S01]  /*1af740*/  IMAD.MOV.U32 R32, RZ, RZ, R35 ;  /* 0x000000ffff207224 */ /* 0x000fe200078e0023 */
[----:B------:R-:W-:Y:S01]  /*1af750*/  IADD3.X R21, P2, PT, RZ, R19, RZ, P2, !PT ;  /* 0x00000013ff157210 */ /* 0x000fe2000175e4ff */
[----:B------:R-:W-:Y:S01]  /*1af760*/  IMAD.WIDE.U32 R110, R28, -0x30003, RZ ;  /* 0xfffcfffd1c6e7825 */ /* 0x000fe200078e00ff */
[----:B------:R-:W-:-:S02]  /*1af770*/  IADD3.X R19, P4, PT, R34, R31, RZ, P4, !PT ;  /* 0x0000001f22137210 */ /* 0x000fc4000279e4ff */
[----:B------:R-:W-:Y:S01]  /*1af780*/  IADD3.X RZ, P5, PT, R37, R49, RZ, P5, !PT ;  /* 0x0000003125ff7210 */ /* 0x000fe20002fbe4ff */
[----:B------:R-:W-:Y:S01]  /*1af790*/  IMAD R31, R29, -0x30003, RZ ;  /* 0xfffcfffd1d1f7824 */ /* 0x000fe200078e02ff */
[----:B------:R-:W-:Y:S01]  /*1af7a0*/  IADD3.X R45, PT, PT, RZ, RZ, R45, P2, P3 ;  /* 0x000000ffff2d7210 */ /* 0x000fe200017e642d */
[----:B------:R-:W-:Y:S01]  /*1af7b0*/  IMAD.WIDE.U32.X R32, R17, R180, R32, P6 ;  /* 0x000000b411207225 */ /* 0x000fe200030e0420 */
[----:B------:R-:W-:Y:S02]  /*1af7c0*/  IADD3 R20, P6, PT, R21, R20, RZ ;  /* 0x0000001415147210 */ /* 0x000fe40007fde0ff */
[----:B------:R-:W-:Y:S01]  /*1af7d0*/  IADD3.X R44, P0, PT, RZ, R26, RZ, P0, !PT ;  /* 0x0000001aff2c7210 */ /* 0x000fe2000071e4ff */
        /* <DEDUP_REMOVED lines=8> */
[----:B------:R-:W-:Y:S02]  /*1af860*/  IADD3 R55, P1, PT, R55, R58, RZ ;  /* 0x0000003a37377210 */ /* 0x000fe40007f3e0ff */
[----:B------:R-:W-:Y:S01]  /*1af870*/  IADD3.X R40, PT, PT, RZ, RZ, R33, P4, P5 ;  /* 0x000000ffff287210 */ /* 0x000fe200027ea421 */
[----:B------:R-:W-:Y:S01]  /*1af880*/  IMAD.WIDE.U32 R36, R225, -0x5555, RZ ;  /* 0xffffaaabe1247825 */ /* 0x000fe200078e00ff */
[----:B------:R-:W-:Y:S02]  /*1af890*/  IADD3.X R46, PT, PT, RZ, RZ, R27, P6, P0 ;  /* 0x000000ffff2e7210 */ /* 0x000fe400037e041b */
[----:B------:R-:W-:Y:S01]  /*1af8a0*/  IADD3.X R47, P1, PT, R54, R41, RZ, P1, !PT ;  /* 0x00000029362f7210 */ /* 0x000fe20000f3e4ff */
[----:B------:R-:W-:Y:S01]  /*1af8b0*/  IMAD.WIDE.U32 R34, P2, R17, R185, R34 ;  /* 0x000000b911227225 */ /* 0x000fe20007840022 */
[----:B------:R-:W-:-:S03]  /*1af8c0*/  IADD3 RZ, P3, PT, R24, R30, RZ ;  /* 0x0000001e18ff7210 */ /* 0x000fc60007f7e0ff */
[----:B------:R-:W-:Y:S01]  /*1af8d0*/  IMAD.WIDE.U32 R26, P5, R110, -0x46010001, R36 ;  /* 0xb9feffff6e1a7825 */ /* 0x000fe200078a0024 */
[----:B------:R-:W-:-:S03]  /*1af8e0*/  IADD3 R41, P4, PT, R34, R31, RZ ;  /* 0x0000001f22297210 */ /* 0x000fc60007f9e0ff */
[----:B------:R-:W-:Y:S01]  /*1af8f0*/  IMAD.WIDE.U32 R32, R110, -0x5555, RZ ;  /* 0xffffaaab6e207825 */ /* 0x000fe200078e00ff */
[----:B------:R-:W-:-:S03]  /*1af900*/  IADD3.X RZ, P3, PT, R25, R41, RZ, P3, !PT ;  /* 0x0000002919ff7210 */ /* 0x000fc60001f7e4ff */
[----:B------:R-:W-:Y:S01]  /*1af910*/  IMAD.WIDE.U32 R36, R16, R185, R24 ;  /* 0x000000b910247225 */ /* 0x000fe200078e0018 */
[----:B------:R-:W-:Y:S02]  /*1af920*/  IADD3 RZ, P0, PT, R28, R32, RZ ;  /* 0x000000201cff7210 */ /* 0x000fe40007f1e0ff */
[----:B------:R-:W-:Y:S01]  /*1af930*/  IADD3 R45, P6, PT, R26, R33, RZ ;  /* 0x000000211a2d7210 */ /* 0x000fe20007fde0ff */
[----:B------:R-:W-:Y:S01]  /*1af940*/  IMAD.X R31, RZ, RZ, RZ, P2 ;  /* 0x000000ffff1f7224 */ /* 0x000fe200010e06ff */
[----:B------:R-:W-:Y:S01]  /*1af950*/  IADD3 R24, P2, PT, R43, R36, RZ ;  /* 0x000000242b187210 */ /* 0x000fe20007f5e0ff */
[----:B------:R-:W-:Y:S01]  /*1af960*/  IMAD.MOV.U32 R30, RZ, RZ, R35 ;  /* 0x000000ffff1e7224 */ /* 0x000fe200078e0023 */
[----:B------:R-:W-:Y:S01]  /*1af970*/  IADD3.X RZ, P0, PT, R29, R45, RZ, P0, !PT ;  /* 0x0000002d1dff7210 */ /* 0x000fe2000071e4ff */
[----:B------:R-:W-:Y:S02]  /*1af980*/  IMAD.IADD R37, R37, 0x1, R34 ;  /* 0x0000000125257824 */ /* 0x000fe400078e0222 */
[----:B------:R-:W-:-:S03]  /*1af990*/  IMAD.WIDE.U32.X R34, R17, R178, R30, P4 ;  /* 0x000000b211227225 */ /* 0x000fc600020e041e */
[----:B------:R-:W-:Y:S01]  /*1af9a0*/  IADD3.X R25, P2, PT, R37, R40, RZ, P2, !PT ;  /* 0x0000002825197210 */ /* 0x000fe2000175e4ff */
[----:B------:R-:W-:Y:S01]  /*1af9b0*/  IMAD.WIDE.U32 R32, R110, -0x5555, R28 ;  /* 0xffffaaab6e207825 */ /* 0x000fe200078e001c */
[----:B------:R-:W-:-:S03]  /*1af9c0*/  IADD3.X R37, P3, PT, RZ, R34, RZ, P3, !PT ;  /* 0x00000022ff257210 */ /* 0x000fc60001f7e4ff */
[----:B------:R-:W-:Y:S01]  /*1af9d0*/  IMAD.WIDE.U32 R30, R221, R16, RZ ;  /* 0x00000010dd1e7225 */ /* 0x000fe200078e00ff */
[----:B------:R-:W-:Y:S02]  /*1af9e0*/  IADD3 RZ, P4, PT, RZ, R32, RZ ;  /* 0x00000020ffff7210 */ /* 0x000fe40007f9e0ff */
[----:B------:R-:W-:Y:S01]  /*1af9f0*/  IADD3.X R37, P2, PT, RZ, R37, RZ, P2, !PT ;  /* 0x00000025ff257210 */ /* 0x000fe2000175e4ff */
[----:B------:R-:W-:Y:S02]  /*1afa00*/  IMAD.IADD R28, R33, 0x1, R26 ;  /* 0x00000001211c7824 */ /* 0x000fe400078e021a */
[----:B------:R-:W-:Y:S01]  /*1afa10*/  IMAD.X R33, RZ, RZ, RZ, P5 ;  /* 0x000000ffff217224 */ /* 0x000fe200028e06ff */
[----:B------:R-:W-:Y:S01]  /*1afa20*/  IADD3.X R45, PT, PT, RZ, RZ, R35, P2, P3 ;  /* 0x000000ffff2d7210 */ /* 0x000fe200017e6423 */
[----:B------:R-:W-:Y:S01]  /*1afa30*/  IMAD.MOV.U32 R32, RZ, RZ, R27 ;  /* 0x000000ffff207224 */ /* 0x000fe200078e001b */
[----:B------:R-:W-:Y:S01]  /*1afa40*/  IADD3.X RZ, P4, PT, RZ, R28, RZ, P4, !PT ;  /* 0x0000001cffff7210 */ /* 0x000fe2000279e4ff */
[----:B------:R-:W-:-:S04]  /*1afa50*/  IMAD.WIDE.U32 R40, R177, R16, RZ ;  /* 0x00000010b1287225 */ /* 0x000fc800078e00ff */
[----:B------:R-:W-:-:S04]  /*1afa60*/  IMAD.WIDE.U32 R30, P5, R17, R181, R30 ;  /* 0x000000b5111e7225 */ /* 0x000fc800078a001e */
        /* <DEDUP_REMOVED lines=8> */
[----:B------:R-:W-:-:S04]  /*1afaf0*/  IMAD.WIDE.U32.X R32, R225, -0x46010001, R32, P6 ;  /* 0xb9feffffe1207825 */ /* 0x000fc800030e0420 */
[----:B------:R-:W-:Y:S01]  /*1afb00*/  IMAD.WIDE.U32.X R42, R17, R221, R42, P5 ;  /* 0x000000dd112a7225 */ /* 0x000fe200028e042a */
[----:B------:R-:W-:-:S03]  /*1afb10*/  IADD3 R35, P5, PT, R40, R35, RZ ;  /* 0x0000002328237210 */ /* 0x000fc60007fbe0ff */
[----:B------:R-:W-:Y:S01]  /*1afb20*/  IMAD.X R27, RZ, RZ, RZ, P2 ;  /* 0x000000ffff1b7224 */ /* 0x000fe200010e06ff */
[----:B------:R-:W-:Y:S01]  /*1afb30*/  IADD3 R36, P2, PT, R44, R55, RZ ;  /* 0x000000372c247210 */ /* 0x000fe20007f5e0ff */
[----:B------:R-:W-:Y:S01]  /*1afb40*/  IMAD.WIDE.U32 R28, R16, R181, R20 ;  /* 0x000000b5101c7225 */ /* 0x000fe200078e0014 */
[----:B------:R-:W-:-:S03]  /*1afb50*/  IADD3.X R49, P3, PT, RZ, R42, RZ, P3, !PT ;  /* 0x0000002aff317210 */ /* 0x000fc60001f7e4ff */
[----:B------:R-:W-:Y:S01]  /*1afb60*/  IMAD.MOV.U32 R26, RZ, RZ, R41 ;  /* 0x000000ffff1a7224 */ /* 0x000fe200078e0029 */
[----:B------:R-:W-:Y:S01]  /*1afb70*/  IADD3.X R41, P0, PT, RZ, R32, RZ, P0, !PT ;  /* 0x00000020ff297210 */ /* 0x000fe2000071e4ff */
[----:B------:R-:W-:Y:S02]  /*1afb80*/  IMAD.IADD R30, R29, 0x1, R30 ;  /* 0x000000011d1e7824 */ /* 0x000fe400078e021e */
[----:B------:R-:W-:Y:S01]  /*1afb90*/  IMAD.WIDE.U32.X R26, R17, R177, R26, P5 ;  /* 0x000000b1111a7225 */ /* 0x000fe200028e041a */
[----:B------:R-:W-:Y:S02]  /*1afba0*/  IADD3 R20, P5, PT, R37, R28, RZ ;  /* 0x0000001c25147210 */ /* 0x000fe40007fbe0ff */
[----:B------:R-:W-:Y:S01]  /*1afbb0*/  IADD3.X R37, P2, PT, R46, R47, RZ, P2, !PT ;  /* 0x0000002f2e257210 */ /* 0x000fe2000175e4ff */
[----:B------:R-:W-:Y:S01]  /*1afbc0*/  IMAD.WIDE.U32 R28, R225, -0x4eac0001, RZ ;  /* 0xb153ffffe11c7825 */ /* 0x000fe200078e00ff */
[----:B------:R-:W-:Y:S02]  /*1afbd0*/  IADD3.X R41, P4, PT, RZ, R41, RZ, P4, !PT ;  /* 0x00000029ff297210 */ /* 0x000fe4000279e4ff */
[----:B------:R-:W-:Y:S01]  /*1afbe0*/  IADD3.X R21, P5, PT, R30, R45, RZ, P5, !PT ;  /* 0x0000002d1e157210 */ /* 0x000fe20002fbe4ff */
[----:B------:R-:W-:Y:S01]  /*1afbf0*/  IMAD.WIDE.U32 R16, R16, R179, R36 ;  /* 0x000000b310107225 */ /* 0x000fe200078e0024 */
[----:B------:R-:W-:-:S02]  /*1afc00*/  IADD3.X R32, PT, PT, RZ, RZ, R33, P4, P0 ;  /* 0x000000ffff207210 */ /* 0x000fc400027e0421 */
[----:B------:R-:W-:Y:S01]  /*1afc10*/  IADD3.X R49, P5, PT, RZ, R49, RZ, P5, !PT ;  /* 0x00000031ff317210 */ /* 0x000fe20002fbe4ff */
[----:B------:R-:W-:Y:S01]  /*1afc20*/  IMAD.WIDE.U32 R30, R110, -0x4eac0001, RZ ;  /* 0xb153ffff6e1e7825 */ /* 0x000fe200078e00ff */
[----:B------:R-:W-:Y:S02]  /*1afc30*/  IADD3 RZ, P4, PT, R36, R34, RZ ;  /* 0x0000002224ff7210 */ /* 0x000fe40007f9e0ff */
[----:B------:R-:W-:Y:S01]  /*1afc40*/  IADD3.X R43, PT, PT, RZ, RZ, R43, P5, P3 ;  /* 0x000000ffff2b7210 */ /* 0x000fe20002fe642b */
[----:B------:R-:W-:Y:S01]  /*1afc50*/  IMAD.WIDE.U32 R28, P6, R110, 0x1eabfffe, R28 ;  /* 0x1eabfffe6e1c7825 */ /* 0x000fe200078c001c */
[----:B------:R-:W-:Y:S02]  /*1afc60*/  IADD3 R48, P0, PT, R49, R16, RZ ;  /* 0x0000001031307210 */ /* 0x000fe40007f1e0ff */
[----:B------:R-:W-:Y:S01]  /*1afc70*/  IADD3.X RZ, P4, PT, R37, R35, RZ, P4, !PT ;  /* 0x0000002325ff7210 */ /* 0x000fe2000279e4ff */
[----:B------:R-:W-:Y:S01]  /*1afc80*/  IMAD.IADD R40, R17, 0x1, R40 ;  /* 0x0000000111287824 */ /* 0x000fe200078e0228 */
[----:B------:R-:W-:Y:S01]  /*1afc90*/  IADD3 RZ, P3, PT, R22, R30, RZ ;  /* 0x0000001e16ff7210 */ /* 0x000fe20007f7e0ff */
[----:B------:R-:W-:Y:S01]  /*1afca0*/  IMAD.WIDE.U32 R16, R110, -0x4eac0001, R22 ;  /* 0xb153ffff6e107825 */ /* 0x000fe200078e0016 */
[----:B------:R-:W-:-:S02]  /*1afcb0*/  IADD3 R31, P5, PT, R28, R31, RZ ;  /* 0x0000001f1c1f7210 */ /* 0x000fc40007fbe0ff */
[----:B------:R-:W-:Y:S01]  /*1afcc0*/  IADD3.X R49, P0, PT, R40, R43, RZ, P0, !PT ;  /* 0x0000002b28317210 */ /* 0x000fe2000071e4ff */
[----:B------:R-:W-:Y:S01]  /*1afcd0*/  IMAD.X R35, RZ, RZ, RZ, P6 ;  /* 0x000000ffff237224 */ /* 0x000fe200030e06ff */
[----:B------:R-:W-:Y:S01]  /*1afce0*/  IADD3.X R184, P4, PT, RZ, R26, RZ, P4, !PT ;  /* 0x0000001affb87210 */ /* 0x000fe2000279e4ff */
[----:B------:R-:W-:Y:S01]  /*1afcf0*/  IMAD.MOV.U32 R34, RZ, RZ, R29 ;  /* 0x000000ffff227224 */ /* 0x000fe200078e001d */
[----:B------:R-:W-:Y:S01]  /*1afd00*/  IADD3.X RZ, P3, PT, R23, R31, RZ, P3, !PT ;  /* 0x0000001f17ff7210 */ /* 0x000fe20001f7e4ff */
[----:B------:R-:W-:Y:S01]  /*1afd10*/  IMAD.WIDE.U32 R22, R225, -0x94f09dc, RZ ;  /* 0xf6b0f624e1167825 */ /* 0x000fe200078e00ff */
[----:B------:R-:W-:-:S03]  /*1afd20*/  IADD3.X R184, P0, PT, RZ, R184, RZ, P0, !PT ;  /* 0x000000b8ffb87210 */ /* 0x000fc6000071e4ff */
[----:B------:R-:W-:Y:S01]  /*1afd30*/  IMAD.IADD R17, R17, 0x1, R28 ;  /* 0x0000000111117824 */ /* 0x000fe200078e021c */
[----:B------:R-:W-:Y:S01]  /*1afd40*/  IADD3 R28, P6, PT, R41, R16, RZ ;  /* 0x00000010291c7210 */ /* 0x000fe20007fde0ff */
[----:B------:R-:W-:Y:S01]  /*1afd50*/  IMAD.WIDE.U32.X R34, R225, 0x1eabfffe, R34, P5 ;  /* 0x1eabfffee1227825 */ /* 0x000fe200028e0422 */
[----:B------:R-:W-:Y:S02]  /*1afd60*/  IADD3.X R111, PT, PT, RZ, RZ, R27, P0, P4 ;  /* 0x000000ffff6f7210 */ /* 0x000fe400007e841b */
        /* <DEDUP_REMOVED lines=54> */
[----:B------:R-:W-:Y:S01]  /*1b00d0*/  IMAD.WIDE.U32 R44, R180, R190, RZ ;  /* 0x000000beb42c7225 */ /* 0x000fe200078e00ff */
[----:B------:R-:W-:Y:S02]  /*1b00e0*/  IADD3.X R23, P0, PT, RZ, R16, RZ, P0, !PT ;  /* 0x00000010ff177210 */ /* 0x000fe4000071e4ff */
[----:B------:R-:W-:Y:S01]  /*1b00f0*/  IADD3 RZ, P4, PT, R26, R22, RZ ;  /* 0x000000161aff7210 */ /* 0x000fe20007f9e0ff */
[-C--:B------:R-:W-:Y:S01]  /*1b0100*/  IMAD.WIDE.U32 R42, R187, R190.reuse, RZ ;  /* 0x000000bebb2a7225 */ /* 0x080fe200078e00ff */
[----:B------:R-:W-:Y:S02]  /*1b0110*/  IADD3.X R29, PT, PT, RZ, RZ, R17, P0, P6 ;  /* 0x000000ffff1d7210 */ /* 0x000fe400007ec411 */
[----:B------:R-:W-:Y:S01]  /*1b0120*/  IADD3.X RZ, P4, PT, R27, R41, RZ, P4, !PT ;  /* 0x000000291bff7210 */ /* 0x000fe2000279e4ff */
[----:B------:R-:W-:-:S04]  /*1b0130*/  IMAD.WIDE.U32 R46, R178, R190, RZ ;  /* 0x000000beb22e7225 */ /* 0x000fc800078e00ff */
[----:B------:R-:W-:-:S04]  /*1b0140*/  IMAD.WIDE.U32 R44, P6, R15, R187, R44 ;  /* 0x000000bb0f2c7225 */ /* 0x000fc800078c002c */
[----:B------:R-:W-:-:S04]  /*1b0150*/  IMAD.WIDE.U32 R94, R190, R219, R26 ;  /* 0x000000dbbe5e7225 */ /* 0x000fc800078e001a */
[----:B------:R-:W-:Y:S01]  /*1b0160*/  IMAD.WIDE.U32 R36, R221, R190, RZ ;  /* 0x000000bedd247225 */ /* 0x000fe200078e00ff */
[----:B------:R-:W-:-:S03]  /*1b0170*/  IADD3 R94, P3, PT, R23, R94, RZ ;  /* 0x0000005e175e7210 */ /* 0x000fc60007f7e0ff */
[----:B------:R-:W-:Y:S02]  /*1b0180*/  IMAD.MOV.U32 R18, RZ, RZ, R25 ;  /* 0x000000ffff127224 */ /* 0x000fe400078e0019 */
[----:B------:R-:W-:Y:S01]  /*1b0190*/  IMAD.X R99, RZ, RZ, RZ, P6 ;  /* 0x000000ffff637224 */ /* 0x000fe200030e06ff */
[----:B------:R-:W-:Y:S01]  /*1b01a0*/  IADD3 R43, P6, PT, R44, R43, RZ ;  /* 0x0000002b2c2b7210 */ /* 0x000fe20007fde0ff */
[----:B------:R-:W-:Y:S02]  /*1b01b0*/  IMAD.IADD R26, R95, 0x1, R24 ;  /* 0x000000015f1a7824 */ /* 0x000fe400078e0218 */
[----:B------:R-:W-:-:S03]  /*1b01c0*/  IMAD.WIDE.U32 R24, R185, R190, RZ ;  /* 0x000000beb9187225 */ /* 0x000fc600078e00ff */
[----:B------:R-:W-:Y:S01]  /*1b01d0*/  IADD3.X R95, P3, PT, R26, R29, RZ, P3, !PT ;  /* 0x0000001d1a5f7210 */ /* 0x000fe20001f7e4ff */
[----:B------:R-:W-:-:S04]  /*1b01e0*/  IMAD.WIDE.U32 R46, P0, R15, R185, R46 ;  /* 0x000000b90f2e7225 */ /* 0x000fc8000780002e */
[----:B------:R-:W-:-:S04]  /*1b01f0*/  IMAD.WIDE.U32.X R18, R15, R182, R18, P5 ;  /* 0x000000b60f127225 */ /* 0x000fc800028e0412 */
[----:B------:R-:W-:Y:S02]  /*1b0200*/  IMAD.MOV.U32 R98, RZ, RZ, R45 ;  /* 0x000000ffff627224 */ /* 0x000fe400078e002d */
[----:B------:R-:W-:-:S04]  /*1b0210*/  IMAD.WIDE.U32 R36, P5, R15, R181, R36 ;  /* 0x000000b50f247225 */ /* 0x000fc800078a0024 */
[----:B------:R-:W-:Y:S01]  /*1b0220*/  IMAD.WIDE.U32.X R98, R15, R180, R98, P6 ;  /* 0x000000b40f627225 */ /* 0x000fe200030e0462 */
[----:B------:R-:W-:-:S03]  /*1b0230*/  IADD3 R223, P6, PT, R46, R25, RZ ;  /* 0x000000192edf7210 */ /* 0x000fc60007fde0ff */
[----:B------:R-:W-:-:S04]  /*1b0240*/  IMAD.WIDE.U32 R22, R225, 0x434bacd7, RZ ;  /* 0x434bacd7e1167825 */ /* 0x000fc800078e00ff */
[----:B------:R-:W-:Y:S01]  /*1b0250*/  IMAD.MOV.U32 R102, RZ, RZ, R37 ;  /* 0x000000ffff667224 */ /* 0x000fe200078e0025 */
[----:B------:R-:W-:Y:S01]  /*1b0260*/  IADD3.X R37, P4, PT, RZ, R18, RZ, P4, !PT ;  /* 0x00000012ff257210 */ /* 0x000fe2000279e4ff */
[----:B------:R-:W-:Y:S02]  /*1b0270*/  IMAD.X R107, RZ, RZ, RZ, P0 ;  /* 0x000000ffff6b7224 */ /* 0x000fe400000e06ff */
[----:B------:R-:W-:Y:S01]  /*1b0280*/  IMAD.MOV.U32 R106, RZ, RZ, R47 ;  /* 0x000000ffff6a7224 */ /* 0x000fe200078e002f */
[----:B------:R-:W-:Y:S01]  /*1b0290*/  IADD3.X R37, P3, PT, RZ, R37, RZ, P3, !PT ;  /* 0x00000025ff257210 */ /* 0x000fe20001f7e4ff */
[----:B------:R-:W-:-:S04]  /*1b02a0*/  IMAD.WIDE.U32 R96, P0, R15, R179, R96 ;  /* 0x000000b30f607225 */ /* 0x000fc80007800060 */
[----:B------:R-:W-:Y:S02]  /*1b02b0*/  IMAD.X R103, RZ, RZ, RZ, P5 ;  /* 0x000000ffff677224 */ /* 0x000fe400028e06ff */
[----:B------:R-:W-:Y:S01]  /*1b02c0*/  IMAD.WIDE.U32.X R106, R15, R178, R106, P6 ;  /* 0x000000b20f6a7225 */ /* 0x000fe200030e046a */
[----:B------:R-:W-:-:S03]  /*1b02d0*/  IADD3 R25, P6, PT, R36, R105, RZ ;  /* 0x0000006924197210 */ /* 0x000fc60007fde0ff */
[----:B------:R-:W-:-:S04]  /*1b02e0*/  IMAD.WIDE.U32 R22, P5, R110, 0x4b1ba7b6, R22 ;  /* 0x4b1ba7b66e167825 */ /* 0x000fc800078a0016 */
[----:B------:R-:W-:-:S04]  /*1b02f0*/  IMAD.WIDE.U32 R16, R110, 0x434bacd7, RZ ;  /* 0x434bacd76e107825 */ /* 0x000fc800078e00ff */
[----:B------:R-:W-:-:S04]  /*1b0300*/  IMAD.WIDE.U32 R26, R176, R191, RZ ;  /* 0x000000bfb01a7225 */ /* 0x000fc800078e00ff */
[----:B------:R-:W-:Y:S01]  /*1b0310*/  IMAD.MOV.U32 R68, RZ, RZ, R97 ;  /* 0x000000ffff447224 */ /* 0x000fe200078e0061 */
[----:B------:R-:W-:Y:S01]  /*1b0320*/  IADD3.X R97, PT, PT, RZ, RZ, R19, P3, P4 ;  /* 0x000000ffff617210 */ /* 0x000fe20001fe8413 */
[----:B------:R-:W-:Y:S01]  /*1b0330*/  IMAD.X R69, RZ, RZ, RZ, P0 ;  /* 0x000000ffff457224 */ /* 0x000fe200000e06ff */
[----:B------:R-:W-:Y:S01]  /*1b0340*/  IADD3 RZ, P0, PT, R20, R16, RZ ;  /* 0x0000001014ff7210 */ /* 0x000fe20007f1e0ff */
[----:B------:R-:W-:Y:S01]  /*1b0350*/  IMAD.X R31, RZ, RZ, RZ, P5 ;  /* 0x000000ffff1f7224 */ /* 0x000fe200028e06ff */
[----:B------:R-:W-:Y:S01]  /*1b0360*/  IADD3 R35, P5, PT, R22, R17, RZ ;  /* 0x0000001116237210 */ /* 0x000fe20007fbe0ff */
[----:B------:R-:W-:-:S03]  /*1b0370*/  IMAD.WIDE.U32 R18, R182, R191, RZ ;  /* 0x000000bfb6127225 */ /* 0x000fc600078e00ff */
[----:B------:R-:W-:Y:S01]  /*1b0380*/  IADD3.X RZ, P0, PT, R21, R35, RZ, P0, !PT ;  /* 0x0000002315ff7210 */ /* 0x000fe2000071e4ff */
[----:B------:R-:W-:Y:S01]  /*1b0390*/  IMAD.WIDE.U32.X R102, R15, R221, R102, P6 ;  /* 0x000000dd0f667225 */ /* 0x000fe200030e0466 */
[----:B------:R-:W-:-:S03]  /*1b03a0*/  IADD3 R47, P6, PT, R96, R101, RZ ;  /* 0x00000065602f7210 */ /* 0x000fc60007fde0ff */
[----:B------:R-:W-:-:S04]  /*1b03b0*/  IMAD.WIDE.U32 R16, R110, 0x434bacd7, R20 ;  /* 0x434bacd76e107825 */ /* 0x000fc800078e0014 */
[----:B------:R-:W-:-:S04]  /*1b03c0*/  IMAD.WIDE.U32 R26, P3, R14, R183, R26 ;  /* 0x000000b70e1a7225 */ /* 0x000fc8000786001a */
[----:B------:R-:W-:-:S04]  /*1b03d0*/  IMAD.WIDE.U32 R50, R180, R191, RZ ;  /* 0x000000bfb4327225 */ /* 0x000fc800078e00ff */
[----:B------:R-:W-:Y:S02]  /*1b03e0*/  IMAD.MOV.U32 R30, RZ, RZ, R23 ;  /* 0x000000ffff1e7224 */ /* 0x000fe400078e0017 */
[----:B------:R-:W-:Y:S02]  /*1b03f0*/  IMAD.IADD R17, R17, 0x1, R22 ;  /* 0x0000000111117824 */ /* 0x000fe400078e0216 */
        /* <DEDUP_REMOVED lines=16> */
[----:B------:R-:W-:-:S04]  /*1b0500*/  IMAD.WIDE.U32 R108, R225, 0x397fe69a, RZ ;  /* 0x397fe69ae16c7825 */ /* 0x000fc800078e00ff */
[----:B------:R-:W-:Y:S02]  /*1b0510*/  IMAD.MOV.U32 R28, RZ, RZ, R51 ;  /* 0x000000ffff1c7224 */ /* 0x000fe400078e0033 */
[----:B------:R-:W-:Y:S01]  /*1b0520*/  IMAD.WIDE.U32.X R34, R14, R182, R34, P4 ;  /* 0x000000b60e227225 */ /* 0x000fe200020e0422 */
[----:B------:R-:W-:-:S03]  /*1b0530*/  IADD3 R19, P4, PT, R22, R61, RZ ;  /* 0x0000003d16137210 */ /* 0x000fc60007f9e0ff */
[----:B------:R-:W-:Y:S02]  /*1b0540*/  IMAD.X R63, RZ, RZ, RZ, P3 ;  /* 0x000000ffff3f7224 */ /* 0x000fe400018e06ff */
[----:B------:R-:W-:-:S04]  /*1b0550*/  IMAD.WIDE.U32 R58, R181, R191, RZ ;  /* 0x000000bfb53a7225 */ /* 0x000fc800078e00ff */
[----:B------:R-:W-:-:S04]  /*1b0560*/  IMAD.WIDE.U32 R64, P3, R14, R181, R64 ;  /* 0x000000b50e407225 */ /* 0x000fc80007860040 */
[----:B------:R-:W-:Y:S02]  /*1b0570*/  IMAD.MOV.U32 R62, RZ, RZ, R23 ;  /* 0x000000ffff3e7224 */ /* 0x000fe400078e0017 */
        /* <DEDUP_REMOVED lines=21> */
[----:B------:R-:W-:Y:S02]  /*1b06d0*/  IADD3.X R110, P1, PT, RZ, RZ, RZ, P1, !PT ;  /* 0x000000ffff6e7210 */ /* 0x000fe40000f3e4ff */
[----:B------:R-:W-:Y:S01]  /*1b06e0*/  IADD3.X R55, P2, PT, RZ, RZ, RZ, P2, !PT ;  /* 0x000000ffff377210 */ /* 0x000fe2000175e4ff */
[----:B------:R-:W-:Y:S01]  /*1b06f0*/  IMAD.WIDE.U32.X R112, R14, R177, R112, P6 ;  /* 0x000000b10e707225 */ /* 0x000fe200030e0470 */
[----:B------:R-:W-:Y:S02]  /*1b0700*/  IADD3.X R17, P6, PT, R17, R186, RZ, P4, !PT ;  /* 0x000000ba11117210 */ /* 0x000fe400027de4ff */
[----:B------:R-:W-:Y:S01]  /*1b0710*/  IADD3.X R51, P4, PT, RZ, R30, RZ, P0, !PT ;  /* 0x0000001eff337210 */ /* 0x000fe2000079e4ff */
[----:B------:R-:W-:Y:S01]  /*1b0720*/  IMAD.MOV.U32 R14, RZ, RZ, R109 ;  /* 0x000000ffff0e7224 */ /* 0x000fe200078e006d */
[----:B------:R-:W-:Y:S01]  /*1b0730*/  IADD3 RZ, P0, PT, R52, R42, RZ ;  /* 0x0000002a34ff7210 */ /* 0x000fe20007f1e0ff */
[----:B------:R-:W-:Y:S01]  /*1b0740*/  IMAD.IADD R186, R49, 0x1, R108 ;  /* 0x0000000131ba7824 */ /* 0x000fe200078e026c */
[----:B------:R-:W-:Y:S01]  /*1b0750*/  IADD3.X R51, P6, PT, RZ, R51, RZ, P6, !PT ;  /* 0x00000033ff337210 */ /* 0x000fe200037de4ff */
[----:B------:R-:W-:Y:S01]  /*1b0760*/  IMAD.WIDE.U32.X R14, R225, 0x1a0111ea, R14, P5 ;  /* 0x1a0111eae10e7825 */ /* 0x000fe200028e040e */
[----:B------:R-:W-:-:S02]  /*1b0770*/  IADD3.X RZ, P0, PT, R53, R43, RZ, P0, !PT ;  /* 0x0000002b35ff7210 */ /* 0x000fc4000071e4ff */
[----:B------:R-:W-:Y:S01]  /*1b0780*/  IADD3.X R33, PT, PT, RZ, RZ, R31, P6, P4 ;  /* 0x000000ffff217210 */ /* 0x000fe200037e841f */
[----:B------:R-:W-:Y:S01]  /*1b0790*/  IMAD.WIDE.U32 R42, R176, R188, RZ ;  /* 0x000000bcb02a7225 */ /* 0x000fe200078e00ff */
[----:B------:R-:W-:-:S03]  /*1b07a0*/  IADD3 R55, P6, PT, R55, R110, RZ ;  /* 0x0000006e37377210 */ /* 0x000fc60007fde0ff */
[----:B------:R-:W-:-:S04]  /*1b07b0*/  IMAD.WIDE.U32 R52, R190, R187, R52 ;  /* 0x000000bbbe347225 */ /* 0x000fc800078e0034 */
[----:B------:R-:W-:Y:S01]  /*1b07c0*/  IMAD.IADD R44, R53, 0x1, R44 ;  /* 0x00000001352c7824 */ /* 0x000fe200078e022c */
[----:B------:R-:W-:Y:S01]  /*1b07d0*/  IADD3 R224, P5, PT, R37, R52, RZ ;  /* 0x0000003425e07210 */ /* 0x000fe20007fbe0ff */
[----:B------:R-:W-:-:S03]  /*1b07e0*/  IMAD.WIDE.U32 R108, R182, R188, RZ ;  /* 0x000000bcb66c7225 */ /* 0x000fc600078e00ff */
[----:B------:R-:W-:Y:S01]  /*1b07f0*/  IADD3.X R225, P5, PT, R44, R97, RZ, P5, !PT ;  /* 0x000000612ce17210 */ /* 0x000fe20002fbe4ff */
[----:B------:R-:W-:-:S04]  /*1b0800*/  IMAD.WIDE.U32 R42, P4, R189, R183, R42 ;  /* 0x000000b7bd2a7225 */ /* 0x000fc8000788002a */
[----:B------:R-:W-:-:S04]  /*1b0810*/  IMAD.WIDE.U32 R30, R183, R188, RZ ;  /* 0x000000bcb71e7225 */ /* 0x000fc800078e00ff */
[----:B------:R-:W-:Y:S02]  /*1b0820*/  IMAD.X R49, RZ, RZ, RZ, P1 ;  /* 0x000000ffff317224 */ /* 0x000fe400008e06ff */
[----:B------:R-:W-:Y:S01]  /*1b0830*/  IMAD.X R53, RZ, RZ, RZ, P4 ;  /* 0x000000ffff357224 */ /* 0x000fe200020e06ff */
[----:B------:R-:W-:Y:S01]  /*1b0840*/  IADD3 R31, P4, PT, R42, R31, RZ ;  /* 0x0000001f2a1f7210 */ /* 0x000fe20007f9e0ff */
[----:B------:R-:W-:Y:S01]  /*1b0850*/  IMAD.WIDE.U32 R108, P1, R189, R219, R108 ;  /* 0x000000dbbd6c7225 */ /* 0x000fe2000782006c */
[----:B------:R-:W-:Y:S02]  /*1b0860*/  IADD3.X R44, PT, PT, R49, RZ, RZ, P6, P2 ;  /* 0x000000ff312c7210 */ /* 0x000fe400037e44ff */
[----:B------:R-:W-:Y:S01]  /*1b0870*/  IADD3 R110, P2, PT, R51, R48, RZ ;  /* 0x00000030336e7210 */ /* 0x000fe20007f5e0ff */
[----:B------:R-:W-:Y:S02]  /*1b0880*/  IMAD.MOV.U32 R52, RZ, RZ, R43 ;  /* 0x000000ffff347224 */ /* 0x000fe400078e002b */
[----:B------:R-:W-:-:S04]  /*1b0890*/  IMAD.WIDE.U32 R48, R219, R188, RZ ;  /* 0x000000bcdb307225 */ /* 0x000fc800078e00ff */
[----:B------:R-:W-:Y:S01]  /*1b08a0*/  IMAD.X R229, RZ, RZ, RZ, P1 ;  /* 0x000000ffffe57224 */ /* 0x000fe200008e06ff */
[----:B------:R-:W-:Y:S01]  /*1b08b0*/  IADD3.X R37, P1, PT, RZ, R98, RZ, P0, !PT ;  /* 0x00000062ff257210 */ /* 0x000fe2000073e4ff */
[----:B------:R-:W-:Y:S01]  /*1b08c0*/  IMAD.WIDE.U32.X R52, R189, R176, R52, P4 ;  /* 0x000000b0bd347225 */ /* 0x000fe200020e0434 */
[----:B------:R-:W-:Y:S02]  /*1b08d0*/  IADD3 RZ, P4, PT, R16, R24, RZ ;  /* 0x0000001810ff7210 */ /* 0x000fe40007f9e0ff */
[----:B------:R-:W-:Y:S01]  /*1b08e0*/  IADD3 R24, P6, PT, R108, R49, RZ ;  /* 0x000000316c187210 */ /* 0x000fe20007fde0ff */
[----:B------:R-:W-:Y:S01]  /*1b08f0*/  IMAD.WIDE.U32 R226, R190, R185, R16 ;  /* 0x000000b9bee27225 */ /* 0x000fe200078e0010 */
[----:B------:R-:W-:Y:S02]  /*1b0900*/  IADD3.X R37, P5, PT, RZ, R37, RZ, P5, !PT ;  /* 0x00000025ff257210 */ /* 0x000fe40002fbe4ff */
[----:B------:R-:W-:Y:S01]  /*1b0910*/  IADD3 R55, P0, PT, R184, R55, RZ ;  /* 0x00000037b8377210 */ /* 0x000fe20007f1e0ff */
[----:B------:R-:W-:Y:S01]  /*1b0920*/  IMAD.MOV.U32 R228, RZ, RZ, R109 ;  /* 0x000000ffffe47224 */ /* 0x000fe200078e006d */
[----:B------:R-:W-:Y:S01]  /*1b0930*/  IADD3.X R99, PT, PT, RZ, RZ, R99, P5, P1 ;  /* 0x000000ffff637210 */ /* 0x000fe20002fe2463 */
[----:B------:R-:W-:Y:S01]  /*1b0940*/  IMAD R43, R57, -0x30003, RZ ;  /* 0xfffcfffd392b7824 */ /* 0x000fe200078e02ff */
[----:B------:R-:W-:Y:S01]  /*1b0950*/  IADD3.X RZ, P4, PT, R17, R223, RZ, P4, !PT ;  /* 0x000000df11ff7210 */ /* 0x000fe2000279e4ff */
[----:B------:R-:W-:Y:S01]  /*1b0960*/  IMAD.WIDE.U32.X R228, R189, R182, R228, P6 ;  /* 0x000000b6bde47225 */ /* 0x000fe200030e04e4 */
[----:B------:R-:W-:-:S02]  /*1b0970*/  IADD3 R16, P6, PT, R37, R226, RZ ;  /* 0x000000e225107210 */ /* 0x000fc40007fde0ff */
[----:B------:R-:W-:Y:S01]  /*1b0980*/  IADD3.X R37, P0, PT, R111, R44, RZ, P0, !PT ;  /* 0x0000002c6f257210 */ /* 0x000fe2000071e4ff */
[----:B------:R-:W-:Y:S01]  /*1b0990*/  IMAD.IADD R46, R227, 0x1, R46 ;  /* 0x00000001e32e7824 */ /* 0x000fe200078e022e */
[----:B------:R-:W-:Y:S01]  /*1b09a0*/  IADD3.X R111, P2, PT, R186, R33, RZ, P2, !PT ;  /* 0x00000021ba6f7210 */ /* 0x000fe2000175e4ff */
[----:B------:R-:W-:Y:S01]  /*1b09b0*/  IMAD.WIDE.U32 R226, R56, -0x30003, RZ ;  /* 0xfffcfffd38e27825 */ /* 0x000fe200078e00ff */
[----:B------:R-:W-:Y:S02]  /*1b09c0*/  IADD3.X R44, P3, PT, RZ, R14, RZ, P3, !PT ;  /* 0x0000000eff2c7210 */ /* 0x000fe40001f7e4ff */
[----:B------:R-:W-:Y:S01]  /*1b09d0*/  IADD3.X R17, P6, PT, R46, R99, RZ, P6, !PT ;  /* 0x000000632e117210 */ /* 0x000fe200037de4ff */
[----:B------:R-:W-:Y:S01]  /*1b09e0*/  IMAD R43, R56, -0x760c0004, R43 ;  /* 0x89f3fffc382b7824 */ /* 0x000fe200078e022b */
[----:B------:R-:W-:Y:S01]  /*1b09f0*/  IADD3.X R33, P4, PT, RZ, R106, RZ, P4, !PT ;  /* 0x0000006aff217210 */ /* 0x000fe2000279e4ff */
[----:B------:R-:W-:Y:S01]  /*1b0a00*/  IMAD.WIDE.U32 R222, R226, -0x5555, R56 ;  /* 0xffffaaabe2de7825 */ /* 0x000fe200078e0038 */
[----:B------:R-:W-:-:S02]  /*1b0a10*/  IADD3.X R44, P1, PT, RZ, R44, RZ, P2, !PT ;  /* 0x0000002cff2c7210 */ /* 0x000fc4000173e4ff */
[----:B------:R-:W-:Y:S01]  /*1b0a20*/  IADD3 RZ, P2, PT, R110, R104, RZ ;  /* 0x000000686eff7210 */ /* 0x000fe20007f5e0ff */
[----:B------:R-:W-:Y:S01]  /*1b0a30*/  IMAD.IADD R43, R227, 0x1, R43 ;  /* 0x00000001e32b7824 */ /* 0x000fe200078e022b */
[----:B------:R-:W-:Y:S01]  /*1b0a40*/  IADD3.X R33, P6, PT, RZ, R33, RZ, P6, !PT ;  /* 0x00000021ff217210 */ /* 0x000fe200037de4ff */
[----:B------:R-:W-:Y:S01]  /*1b0a50*/  IMAD.WIDE.U32 R104, R180, R188, RZ ;  /* 0x000000bcb4687225 */ /* 0x000fe200078e00ff */
[----:B------:R-:W-:Y:S02]  /*1b0a60*/  IADD3.X R46, PT, PT, RZ, RZ, R15, P1, P3 ;  /* 0x000000ffff2e7210 */ /* 0x000fe40000fe640f */
[----:B------:R-:W-:Y:S01]  /*1b0a70*/  IADD3.X R49, PT, PT, RZ, RZ, R107, P6, P4 ;  /* 0x000000ffff317210 */ /* 0x000fe200037e846b */
[----:B------:R-:W-:Y:S01]  /*1b0a80*/  IMAD.WIDE.U32 R98, R43, -0x5555, RZ ;  /* 0xffffaaab2b627825 */ /* 0x000fe200078e00ff */
[----:B------:R-:W-:Y:S02]  /*1b0a90*/  IADD3.X RZ, P2, PT, R111, R25, RZ, P2, !PT ;  /* 0x000000196fff7210 */ /* 0x000fe4000175e4ff */
[----:B------:R-:W-:Y:S01]  /*1b0aa0*/  IADD3 RZ, P5, PT, RZ, R222, RZ ;  /* 0x000000deffff7210 */ /* 0x000fe20007fbe0ff */
[----:B------:R-:W-:-:S04]  /*1b0ab0*/  IMAD.WIDE.U32 R14, R226, -0x5555, RZ ;  /* 0xffffaaabe20e7825 */ /* 0x000fc800078e00ff */
[----:B------:R-:W-:Y:S01]  /*1b0ac0*/  IMAD.WIDE.U32 R98, P1, R226, -0x46010001, R98 ;  /* 0xb9feffffe2627825 */ /* 0x000fe20007820062 */
[----:B------:R-:W-:-:S03]  /*1b0ad0*/  IADD3 RZ, P3, PT, R56, R14, RZ ;  /* 0x0000000e38ff7210 */ /* 0x000fc60007f7e0ff */
[----:B------:R-:W-:Y:S01]  /*1b0ae0*/  IMAD.WIDE.U32 R106, P4, R189, R187, R104 ;  /* 0x000000bbbd6a7225 */ /* 0x000fe20007880068 */
[----:B------:R-:W-:-:S03]  /*1b0af0*/  IADD3 R51, P6, PT, R98, R15, RZ ;  /* 0x0000000f62337210 */ /* 0x000fc60007fde0ff */
[----:B------:R-:W-:Y:S01]  /*1b0b00*/  IMAD.WIDE.U32 R104, R187, R188, RZ ;  /* 0x000000bcbb687225 */ /* 0x000fe200078e00ff */
[----:B------:R-:W-:Y:S02]  /*1b0b10*/  IADD3.X RZ, P3, PT, R57, R51, RZ, P3, !PT ;  /* 0x0000003339ff7210 */ /* 0x000fe40001f7e4ff */
[----:B------:R-:W-:Y:S01]  /*1b0b20*/  IADD3.X R51, P2, PT, RZ, R102, RZ, P2, !PT ;  /* 0x00000066ff337210 */ /* 0x000fe2000175e4ff */
[----:B------:R-:W-:Y:S01]  /*1b0b30*/  IMAD.X R15, RZ, RZ, RZ, P4 ;  /* 0x000000ffff0f7224 */ /* 0x000fe200020e06ff */
[----:B------:R-:W-:Y:S01]  /*1b0b40*/  IADD3 R25, P4, PT, R106, R105, RZ ;  /* 0x000000696a197210 */ /* 0x000fe20007f9e0ff */
[----:B------:R-:W-:-:S04]  /*1b0b50*/  IMAD.WIDE.U32 R110, R190, R181, R110 ;  /* 0x000000b5be6e7225 */ /* 0x000fc800078e006e */
[----:B------:R-:W-:Y:S02]  /*1b0b60*/  IMAD.MOV.U32 R14, RZ, RZ, R107 ;  /* 0x000000ffff0e7224 */ /* 0x000fe400078e006b */
[----:B------:R-:W-:Y:S02]  /*1b0b70*/  IMAD.IADD R36, R111, 0x1, R36 ;  /* 0x000000016f247824 */ /* 0x000fe400078e0224 */
        /* <DEDUP_REMOVED lines=8> */
[C---:B------:R-:W-:Y:S01]  /*1b0c00*/  IMAD.WIDE.U32 R222, R43.reuse, -0x4eac0001, RZ ;  /* 0xb153ffff2bde7825 */ /* 0x040fe200078e00ff */
[----:B------:R-:W-:Y:S02]  /*1b0c10*/  IADD3.X R37, P1, PT, R46, R37, RZ, P1, !PT ;  /* 0x000000252e257210 */ /* 0x000fe40000f3e4ff */
[----:B------:R-:W-:Y:S01]  /*1b0c20*/  IADD3.X R55, PT, PT, RZ, RZ, R103, P4, P2 ;  /* 0x000000ffff377210 */ /* 0x000fe200027e4467 */
[----:B------:R-:W-:Y:S01]  /*1b0c30*/  IMAD.WIDE.U32.X R230, R43, -0x46010001, R110, P6 ;  /* 0xb9feffff2be67825 */ /* 0x000fe200030e046e */
[----:B------:R-:W-:-:S03]  /*1b0c40*/  IADD3.X RZ, P5, PT, RZ, R33, RZ, P5, !PT ;  /* 0x00000021ffff7210 */ /* 0x000fc60002fbe4ff */
        /* <DEDUP_REMOVED lines=17> */
[----:B------:R-:W-:Y:S01]  /*1b0d60*/  IADD3.X RZ, P2, PT, R95, R59, RZ, P2, !PT ;  /* 0x0000003b5fff7210 */ /* 0x000fe2000175e4ff */
        /* <DEDUP_REMOVED lines=47> */
[----:B------:R-:W-:-:S04]  /*1b1060*/  IMAD.WIDE.U32 R16, R226, -0xc7aed41, R16 ;  /* 0xf38512bfe2107825 */ /* 0x000fc800078e0010 */
        /* <DEDUP_REMOVED lines=14> */
[----:B------:R-:W-:Y:S02]  /*1b1150*/  IADD3.X R45, P6, PT, RZ, R45, RZ, P6, !PT ;  /* 0x0000002dff2d7210 */ /* 0x000fe400037de4ff */
[----:B------:R-:W-:Y:S02]  /*1b1160*/  IADD3.X R43, P3, PT, RZ, R70, RZ, P3, !PT ;  /* 0x00000046ff2b7210 */ /* 0x000fe40001f7e4ff */
[----:B------:R-:W-:Y:S02]  /*1b1170*/  IADD3.X RZ, P4, PT, RZ, R47, RZ, P4, !PT ;  /* 0x0000002fffff7210 */ /* 0x000fe4000279e4ff */
[----:B------:R-:W-:Y:S02]  /*1b1180*/  IADD3.X R231, PT, PT, RZ, RZ, R231, P6, P5 ;  /* 0x000000ffffe77210 */ /* 0x000fe400037ea4e7 */
[----:B------:R-:W-:Y:S01]  /*1b1190*/  IADD3 RZ, P6, PT, R224, R72, RZ ;  /* 0x00000048e0ff7210 */ /* 0x000fe20007fde0ff */
[----:B------:R-:W-:Y:S01]  /*1b11a0*/  IMAD.WIDE.U32 R72, R191, R219, R224 ;  /* 0x000000dbbf487225 */ /* 0x000fe200078e00e0 */
[----:B------:R-:W-:-:S02]  /*1b11b0*/  IADD3.X R43, P4, PT, RZ, R43, RZ, P4, !PT ;  /* 0x0000002bff2b7210 */ /* 0x000fc4000279e4ff */
[----:B------:R-:W-:Y:S01]  /*1b11c0*/  IADD3 R56, P5, PT, R45, R56, RZ ;  /* 0x000000382d387210 */ /* 0x000fe20007fbe0ff */
[----:B------:R-:W-:Y:S01]  /*1b11d0*/  IMAD.IADD R18, R73, 0x1, R18 ;  /* 0x0000000149127824 */ /* 0x000fe200078e0212 */
[----:B------:R-:W-:Y:S02]  /*1b11e0*/  IADD3.X R71, PT, PT, RZ, RZ, R71, P4, P3 ;  /* 0x000000ffff477210 */ /* 0x000fe400027e6447 */
[----:B------:R-:W-:Y:S02]  /*1b11f0*/  IADD3 R66, P4, PT, R43, R72, RZ ;  /* 0x000000482b427210 */ /* 0x000fe40007f9e0ff */
[----:B------:R-:W-:Y:S02]  /*1b1200*/  IADD3.X RZ, P6, PT, R225, R67, RZ, P6, !PT ;  /* 0x00000043e1ff7210 */ /* 0x000fe400037de4ff */
[----:B------:R-:W-:Y:S01]  /*1b1210*/  IADD3.X R57, P5, PT, R96, R231, RZ, P5, !PT ;  /* 0x000000e760397210 */ /* 0x000fe20002fbe4ff */
[----:B------:R-:W-:Y:S01]  /*1b1220*/  IMAD.WIDE.U32 R230, R221, R188, RZ ;  /* 0x000000bcdde67225 */ /* 0x000fe200078e00ff */
[----:B------:R-:W-:-:S02]  /*1b1230*/  IADD3.X R45, P2, PT, RZ, R94, RZ, P2, !PT ;  /* 0x0000005eff2d7210 */ /* 0x000fc4000175e4ff */
[----:B------:R-:W-:Y:S01]  /*1b1240*/  IADD3.X R67, P4, PT, R18, R71, RZ, P4, !PT ;  /* 0x0000004712437210 */ /* 0x000fe2000279e4ff */
[----:B------:R-:W-:Y:S01]  /*1b1250*/  IMAD.WIDE.U32 R70, R191, R187, R16 ;  /* 0x000000bbbf467225 */ /* 0x000fe200078e0010 */
[----:B------:R-:W-:Y:S02]  /*1b1260*/  IADD3.X R43, P6, PT, RZ, R34, RZ, P6, !PT ;  /* 0x00000022ff2b7210 */ /* 0x000fe400037de4ff */
[----:B------:R-:W-:Y:S01]  /*1b1270*/  IADD3 RZ, P3, PT, R36, R98, RZ ;  /* 0x0000006224ff7210 */ /* 0x000fe20007f7e0ff */
[----:B------:R-:W-:Y:S01]  /*1b1280*/  IMAD.IADD R50, R71, 0x1, R50 ;  /* 0x0000000147327824 */ /* 0x000fe200078e0232 */
[----:B------:R-:W-:Y:S02]  /*1b1290*/  IADD3.X R45, P5, PT, RZ, R45, RZ, P5, !PT ;  /* 0x0000002dff2d7210 */ /* 0x000fe40002fbe4ff */
[----:B------:R-:W-:Y:S02]  /*1b12a0*/  IADD3.X R43, P4, PT, RZ, R43, RZ, P4, !PT ;  /* 0x0000002bff2b7210 */ /* 0x000fe4000279e4ff */
[----:B------:R-:W-:Y:S01]  /*1b12b0*/  IADD3.X RZ, P3, PT, R37, R49, RZ, P3, !PT ;  /* 0x0000003125ff7210 */ /* 0x000fe20001f7e4ff */
[----:B------:R-:W-:Y:S01]  /*1b12c0*/  IMAD R49, R47, -0x30003, RZ ;  /* 0xfffcfffd2f317824 */ /* 0x000fe200078e02ff */
[----:B------:R-:W-:Y:S01]  /*1b12d0*/  IADD3.X R95, PT, PT, RZ, RZ, R95, P5, P2 ;  /* 0x000000ffff5f7210 */ /* 0x000fe20002fe445f */
[----:B------:R-:W-:Y:S01]  /*1b12e0*/  IMAD.WIDE.U32 R36, R226, 0x397fe69a, R36 ;  /* 0x397fe69ae2247825 */ /* 0x000fe200078e0024 */
[----:B------:R-:W-:-:S02]  /*1b12f0*/  IADD3 RZ, P2, PT, R16, R20, RZ ;  /* 0x0000001410ff7210 */ /* 0x000fc40007f5e0ff */
[----:B------:R-:W-:Y:S01]  /*1b1300*/  IADD3 R16, P5, PT, R43, R70, RZ ;  /* 0x000000462b107210 */ /* 0x000fe20007fbe0ff */
[C---:B------:R-:W-:Y:S01]  /*1b1310*/  IMAD R49, R46.reuse, -0x760c0004, R49 ;  /* 0x89f3fffc2e317824 */ /* 0x040fe200078e0231 */
[----:B------:R-:W-:Y:S01]  /*1b1320*/  IADD3.X R43, PT, PT, RZ, RZ, R35, P4, P6 ;  /* 0x000000ffff2b7210 */ /* 0x000fe200027ec423 */
[----:B------:R-:W-:Y:S01]  /*1b1330*/  IMAD.WIDE.U32 R34, R46, -0x30003, RZ ;  /* 0xfffcfffd2e227825 */ /* 0x000fe200078e00ff */
[----:B------:R-:W-:Y:S02]  /*1b1340*/  IADD3.X RZ, P2, PT, R17, R27, RZ, P2, !PT ;  /* 0x0000001b11ff7210 */ /* 0x000fe4000175e4ff */
[----:B------:R-:W-:Y:S01]  /*1b1350*/  IADD3 R26, P4, PT, R45, R36, RZ ;  /* 0x000000242d1a7210 */ /* 0x000fe20007f9e0ff */
[----:B------:R-:W-:Y:S01]  /*1b1360*/  IMAD.IADD R68, R37, 0x1, R68 ;  /* 0x0000000125447824 */ /* 0x000fe200078e0244 */
[----:B------:R-:W-:Y:S01]  /*1b1370*/  IADD3.X R17, P5, PT, R50, R43, RZ, P5, !PT ;  /* 0x0000002b32117210 */ /* 0x000fe20002fbe4ff */
[----:B------:R-:W-:Y:S01]  /*1b1380*/  IMAD.IADD R35, R35, 0x1, R49 ;  /* 0x0000000123237824 */ /* 0x000fe200078e0231 */
[----:B------:R-:W-:Y:S01]  /*1b1390*/  IADD3.X R18, P2, PT, RZ, R28, RZ, P2, !PT ;  /* 0x0000001cff127210 */ /* 0x000fe2000175e4ff */
[----:B------:R-:W-:Y:S01]  /*1b13a0*/  IMAD.WIDE.U32 R96, R34, -0x4eac0001, RZ ;  /* 0xb153ffff22607825 */ /* 0x000fe200078e00ff */
[----:B------:R-:W-:-:S02]  /*1b13b0*/  IADD3.X R27, P4, PT, R68, R95, RZ, P4, !PT ;  /* 0x0000005f441b7210 */ /* 0x000fc4000279e4ff */
[----:B------:R-:W-:Y:S01]  /*1b13c0*/  IADD3.X R18, P5, PT, RZ, R18, RZ, P5, !PT ;  /* 0x00000012ff127210 */ /* 0x000fe20002fbe4ff */
[C---:B------:R-:W-:Y:S01]  /*1b13d0*/  IMAD.WIDE.U32 R94, R35.reuse, -0x5555, RZ ;  /* 0xffffaaab235e7825 */ /* 0x040fe200078e00ff */
[----:B------:R-:W-:Y:S02]  /*1b13e0*/  IADD3.X R43, P3, PT, RZ, R222, RZ, P3, !PT ;  /* 0x000000deff2b7210 */ /* 0x000fe40001f7e4ff */
[----:B------:R-:W-:Y:S01]  /*1b13f0*/  IADD3.X R37, P0, PT, RZ, RZ, RZ, P0, !PT ;  /* 0x000000ffff257210 */ /* 0x000fe2000071e4ff */
[----:B------:R-:W-:Y:S01]  /*1b1400*/  IMAD.WIDE.U32 R72, R35, -0x4eac0001, RZ ;  /* 0xb153ffff23487825 */ /* 0x000fe200078e00ff */
[----:B------:R-:W-:Y:S02]  /*1b1410*/  IADD3.X R20, P1, PT, RZ, RZ, RZ, P1, !PT ;  /* 0x000000ffff147210 */ /* 0x000fe40000f3e4ff */
[----:B------:R-:W-:Y:S01]  /*1b1420*/  IADD3.X R45, PT, PT, RZ, RZ, R29, P5, P2 ;  /* 0x000000ffff2d7210 */ /* 0x000fe20002fe441d */
[----:B------:R-:W-:Y:S01]  /*1b1430*/  IMAD.WIDE.U32 R28, R34, -0x5555, RZ ;  /* 0xffffaaab221c7825 */ /* 0x000fe200078e00ff */
[----:B------:R-:W-:-:S02]  /*1b1440*/  IADD3.X R43, P5, PT, RZ, R43, RZ, P4, !PT ;  /* 0x0000002bff2b7210 */ /* 0x000fc400027be4ff */
[----:B------:R-:W-:Y:S01]  /*1b1450*/  IADD3 R20, P6, PT, R20, R37, RZ ;  /* 0x0000002514147210 */ /* 0x000fe20007fde0ff */
[----:B------:R-:W-:Y:S01]  /*1b1460*/  IMAD.WIDE.U32 R94, P4, R34, -0x46010001, R94 ;  /* 0xb9feffff225e7825 */ /* 0x000fe2000788005e */
[----:B------:R-:W-:Y:S02]  /*1b1470*/  IADD3.X R55, PT, PT, RZ, RZ, R223, P5, P3 ;  /* 0x000000ffff377210 */ /* 0x000fe40002fe64df */
[----:B------:R-:W-:Y:S01]  /*1b1480*/  IADD3 RZ, P2, PT, R56, R60, RZ ;  /* 0x0000003c38ff7210 */ /* 0x000fe20007f5e0ff */
[----:B------:R-:W-:Y:S01]  /*1b1490*/  IMAD.X R49, RZ, RZ, RZ, P0 ;  /* 0x000000ffff317224 */ /* 0x000fe200000e06ff */
[----:B------:R-:W-:Y:S01]  /*1b14a0*/  IADD3 RZ, P3, PT, R46, R28, RZ ;  /* 0x0000001c2eff7210 */ /* 0x000fe20007f7e0ff */
[----:B------:R-:W-:Y:S01]  /*1b14b0*/  IMAD.WIDE.U32 R36, R35, 0x397fe69a, RZ ;  /* 0x397fe69a23247825 */ /* 0x000fe200078e00ff */
[----:B------:R-:W-:Y:S02]  /*1b14c0*/  IADD3 R99, P0, PT, R94, R29, RZ ;  /* 0x0000001d5e637210 */ /* 0x000fe40007f1e0ff */
[----:B------:R-:W-:Y:S01]  /*1b14d0*/  IADD3.X R49, PT, PT, R49, RZ, RZ, P6, P1 ;  /* 0x000000ff31317210 */ /* 0x000fe200037e24ff */
[----:B------:R-:W-:-:S04]  /*1b14e0*/  IMAD.WIDE.U32 R70, R35, -0x94f09dc, RZ ;  /* 0xf6b0f62423467825 */ /* 0x000fc800078e00ff */
[----:B------:R-:W-:-:S04]  /*1b14f0*/  IMAD.WIDE.U32 R28, R34, -0x5555, R46 ;  /* 0xffffaaab221c7825 */ /* 0x000fc800078e002e */
[----:B------:R-:W-:-:S04]  /*1b1500*/  IMAD.WIDE.U32 R68, R35, -0xc7aed41, RZ ;  /* 0xf38512bf23447825 */ /* 0x000fc800078e00ff */
[----:B------:R-:W-:-:S04]  /*1b1510*/  IMAD.WIDE.U32 R60, R35, 0x434bacd7, RZ ;  /* 0x434bacd7233c7825 */ /* 0x000fc800078e00ff */
[----:B------:R-:W-:Y:S02]  /*1b1520*/  IMAD.X R227, RZ, RZ, RZ, P4 ;  /* 0x000000ffffe37224 */ /* 0x000fe400020e06ff */
[----:B------:R-:W-:-:S04]  /*1b1530*/  IMAD.WIDE.U32 R72, P1, R34, 0x1eabfffe, R72 ;  /* 0x1eabfffe22487825 */ /* 0x000fc80007820048 */
[----:B------:R-:W-:-:S04]  /*1b1540*/  IMAD.WIDE.U32 R36, P4, R34, 0x1a0111ea, R36 ;  /* 0x1a0111ea22247825 */ /* 0x000fc80007880024 */
[----:B------:R-:W-:Y:S02]  /*1b1550*/  IMAD.IADD R59, R29, 0x1, R94 ;  /* 0x000000011d3b7824 */ /* 0x000fe400078e025e */
[----:B------:R-:W-:Y:S02]  /*1b1560*/  IMAD.X R225, RZ, RZ, RZ, P1 ;  /* 0x000000ffffe17224 */ /* 0x000fe400008e06ff */
[----:B------:R-:W-:Y:S01]  /*1b1570*/  IMAD.X R29, RZ, RZ, RZ, P4 ;  /* 0x000000ffff1d7224 */ /* 0x000fe200020e06ff */
[----:B------:R-:W-:Y:S01]  /*1b1580*/  IADD3.X RZ, P4, PT, R47, R99, RZ, P3, !PT ;  /* 0x000000632fff7210 */ /* 0x000fe20001f9e4ff */
[----:B------:R-:W-:-:S04]  /*1b1590*/  IMAD.WIDE.U32 R70, P5, R34, 0x6730d2a0, R70 ;  /* 0x6730d2a022467825 */ /* 0x000fc800078a0046 */
[----:B------:R-:W-:-:S04]  /*1b15a0*/  IMAD.WIDE.U32 R68, P6, R34, 0x64774b84, R68 ;  /* 0x64774b8422447825 */ /* 0x000fc800078c0044 */
[----:B------:R-:W-:-:S04]  /*1b15b0*/  IMAD.WIDE.U32 R60, P1, R34, 0x4b1ba7b6, R60 ;  /* 0x4b1ba7b6223c7825 */ /* 0x000fc8000782003c */
[----:B------:R-:W-:-:S04]  /*1b15c0*/  IMAD.WIDE.U32 R110, R34, -0xc7aed41, RZ ;  /* 0xf38512bf226e7825 */ /* 0x000fc800078e00ff */
[----:B------:R-:W-:Y:S02]  /*1b15d0*/  IMAD.MOV.U32 R226, RZ, RZ, R95 ;  /* 0x000000ffffe27224 */ /* 0x000fe400078e005f */
[----:B------:R-:W-:-:S04]  /*1b15e0*/  IMAD.WIDE.U32 R46, R34, -0x94f09dc, RZ ;  /* 0xf6b0f624222e7825 */ /* 0x000fc800078e00ff */
[----:B------:R-:W-:Y:S01]  /*1b15f0*/  IMAD.X R223, RZ, RZ, RZ, P5 ;  /* 0x000000ffffdf7224 */ /* 0x000fe200028e06ff */
[----:B------:R-:W-:Y:S01]  /*1b1600*/  IADD3 R65, P5, PT, R72, R97, RZ ;  /* 0x0000006148417210 */ /* 0x000fe20007fbe0ff */
[----:B------:R-:W-:Y:S01]  /*1b1610*/  IMAD.X R51, RZ, RZ, RZ, P1 ;  /* 0x000000ffff337224 */ /* 0x000fe200008e06ff */
[----:B------:R-:W-:Y:S01]  /*1b1620*/  IADD3 RZ, P1, PT, R66, R96, RZ ;  /* 0x0000006042ff7210 */ /* 0x000fe20007f3e0ff */
[----:B------:R-:W-:Y:S01]  /*1b1630*/  IMAD.MOV.U32 R224, RZ, RZ, R73 ;  /* 0x000000ffffe07224 */ /* 0x000fe200078e0049 */
[----:B------:R-:W-:Y:S01]  /*1b1640*/  IADD3 R73, P3, PT, R68, R111, RZ ;  /* 0x0000006f44497210 */ /* 0x000fe20007f7e0ff */
[----:B------:R-:W-:Y:S01]  /*1b1650*/  IMAD.WIDE.U32.X R226, R35, -0x46010001, R226, P0 ;  /* 0xb9feffff23e27825 */ /* 0x000fe200000e04e2 */
[----:B------:R-:W-:Y:S02]  /*1b1660*/  IADD3 R105, P0, PT, R70, R47, RZ ;  /* 0x0000002f46697210 */ /* 0x000fe40007f1e0ff */
[----:B------:R-:W-:Y:S01]  /*1b1670*/  IADD3.X RZ, P1, PT, R67, R65, RZ, P1, !PT ;  /* 0x0000004143ff7210 */ /* 0x000fe20000f3e4ff */
[----:B------:R-:W-:Y:S01]  /*1b1680*/  IMAD.X R103, RZ, RZ, RZ, P6 ;  /* 0x000000ffff677224 */ /* 0x000fe200030e06ff */
[----:B------:R-:W-:Y:S01]  /*1b1690*/  IADD3 RZ, P6, PT, RZ, R28, RZ ;  /* 0x0000001cffff7210 */ /* 0x000fe20007fde0ff */
[----:B------:R-:W-:-:S03]  /*1b16a0*/  IMAD.WIDE.U32 R96, R178, R188, RZ ;  /* 0x000000bcb2607225 */ /* 0x000fc600078e00ff */
[----:B------:R-:W-:Y:S01]  /*1b16b0*/  IADD3.X RZ, P6, PT, RZ, R59, RZ, P6, !PT ;  /* 0x0000003bffff7210 */ /* 0x000fe200037de4ff */
[----:B------:R-:W-:-:S04]  /*1b16c0*/  IMAD.WIDE.U32 R100, R34, 0x434bacd7, RZ ;  /* 0x434bacd722647825 */ /* 0x000fc800078e00ff */
[----:B------:R-:W-:Y:S02]  /*1b16d0*/  IMAD.MOV.U32 R102, RZ, RZ, R69 ;  /* 0x000000ffff667224 */ /* 0x000fe400078e0045 */
[----:B------:R-:W-:Y:S02]  /*1b16e0*/  IMAD.MOV.U32 R222, RZ, RZ, R71 ;  /* 0x000000ffffde7224 */ /* 0x000fe400078e0047 */
[----:B------:R-:W-:Y:S01]  /*1b16f0*/  IMAD.WIDE.U32.X R102, R35, 0x64774b84, R102, P3 ;  /* 0x64774b8423667825 */ /* 0x000fe200018e0466 */
[----:B------:R-:W-:-:S03]  /*1b1700*/  IADD3 R69, P3, PT, R60, R101, RZ ;  /* 0x000000653c457210 */ /* 0x000fc60007f7e0ff */
[----:B------:R-:W-:-:S04]  /*1b1710*/  IMAD.WIDE.U32.X R222, R35, 0x6730d2a0, R222, P0 ;  /* 0x6730d2a023de7825 */ /* 0x000fc800000e04de */
[----:B------:R-:W-:-:S04]  /*1b1720*/  IMAD.WIDE.U32 R96, P0, R189, R185, R96 ;  /* 0x000000b9bd607225 */ /* 0x000fc80007800060 */
[----:B------:R-:W-:-:S04]  /*1b1730*/  IMAD.WIDE.U32 R94, R185, R188, RZ ;  /* 0x000000bcb95e7225 */ /* 0x000fc800078e00ff */
[----:B------:R-:W-:Y:S02]  /*1b1740*/  IMAD.MOV.U32 R50, RZ, RZ, R61 ;  /* 0x000000ffff327224 */ /* 0x000fe400078e003d */
[----:B------:R-:W-:Y:S01]  /*1b1750*/  IMAD.WIDE.U32.X R224, R35, 0x1eabfffe, R224, P5 ;  /* 0x1eabfffe23e07825 */ /* 0x000fe200028e04e0 */
[----:B------:R-:W-:-:S03]  /*1b1760*/  IADD3 RZ, P5, PT, R16, R46, RZ ;  /* 0x0000002e10ff7210 */ /* 0x000fc60007fbe0ff */
[----:B------:R-:W-:Y:S01]  /*1b1770*/  IMAD.WIDE.U32.X R50, R35, 0x4b1ba7b6, R50, P3 ;  /* 0x4b1ba7b623327825 */ /* 0x000fe200018e0432 */
[----:B------:R-:W-:Y:S02]  /*1b1780*/  IADD3 R71, P3, PT, R96, R95, RZ ;  /* 0x0000005f60477210 */ /* 0x000fe40007f7e0ff */
[----:B------:R-:W-:Y:S01]  /*1b1790*/  IADD3.X RZ, P5, PT, R17, R105, RZ, P5, !PT ;  /* 0x0000006911ff7210 */ /* 0x000fe20002fbe4ff */
[----:B------:R-:W-:Y:S02]  /*1b17a0*/  IMAD.X R47, RZ, RZ, RZ, P0 ;  /* 0x000000ffff2f7224 */ /* 0x000fe400000e06ff */
[----:B------:R-:W-:Y:S02]  /*1b17b0*/  IMAD.MOV.U32 R46, RZ, RZ, R97 ;  /* 0x000000ffff2e7224 */ /* 0x000fe400078e0061 */
[----:B------:R-:W-:-:S04]  /*1b17c0*/  IMAD.WIDE.U32 R98, R34, 0x397fe69a, RZ ;  /* 0x397fe69a22627825 */ /* 0x000fc800078e00ff */
[----:B------:R-:W-:Y:S01]  /*1b17d0*/  IMAD.WIDE.U32.X R46, R189, R178, R46, P3 ;  /* 0x000000b2bd2e7225 */ /* 0x000fe200018e042e */
[----:B------:R-:W-:Y:S02]  /*1b17e0*/  IADD3.X RZ, P3, PT, R57, R19, RZ, P2, !PT ;  /* 0x0000001339ff7210 */ /* 0x000fe4000177e4ff */
[----:B------:R-:W-:Y:S01]  /*1b17f0*/  IADD3 R61, P0, PT, R36, R99, RZ ;  /* 0x00000063243d7210 */ /* 0x000fe20007f1e0ff */
[----:B------:R-:W-:-:S04]  /*1b1800*/  IMAD.WIDE.U32 R66, R34, -0x4eac0001, R66 ;  /* 0xb153ffff22427825 */ /* 0x000fc800078e0042 */
[----:B------:R-:W-:-:S04]  /*1b1810*/  IMAD.WIDE.U32 R230, P2, R189, R181, R230 ;  /* 0x000000b5bde67225 */ /* 0x000fc800078400e6 */
[----:B------:R-:W-:Y:S02]  /*1b1820*/  IMAD.MOV.U32 R28, RZ, RZ, R37 ;  /* 0x000000ffff1c7224 */ /* 0x000fe400078e0025 */
[----:B------:R-:W-:Y:S02]  /*1b1830*/  IMAD.IADD R72, R67, 0x1, R72 ;  /* 0x0000000143487824 */ /* 0x000fe400078e0248 */
[----:B------:R-:W-:Y:S01]  /*1b1840*/  IMAD.X R235, RZ, RZ, RZ, P2 ;  /* 0x000000ffffeb7224 */ /* 0x000fe200010e06ff */
[----:B------:R-:W-:Y:S01]  /*1b1850*/  IADD3.X R67, P2, PT, RZ, R226, RZ, P4, !PT ;  /* 0x000000e2ff437210 */ /* 0x000fe2000275e4ff */
[----:B------:R-:W-:Y:S01]  /*1b1860*/  IMAD.WIDE.U32.X R28, R35, 0x1a0111ea, R28, P0 ;  /* 0x1a0111ea231c7825 */ /* 0x000fe200000e041c */
[----:B------:R-:W-:Y:S02]  /*1b1870*/  IADD3 R20, P0, PT, R33, R20, RZ ;  /* 0x0000001421147210 */ /* 0x000fe40007f1e0ff */
[----:B------:R-:W-:Y:S01]  /*1b1880*/  IADD3 R33, P4, PT, R230, R233, RZ ;  /* 0x000000e9e6217210 */ /* 0x000fe20007f9e0ff */
[----:B------:R-:W-:Y:S01]  /*1b1890*/  IMAD.WIDE.U32 R56, R191, R185, R56 ;  /* 0x000000b9bf387225 */ /* 0x000fe200078e0038 */
[----:B------:R-:W-:-:S02]  /*1b18a0*/  IADD3.X R67, P6, PT, RZ, R67, RZ, P6, !PT ;  /* 0x00000043ff437210 */ /* 0x000fc400037de4ff */
[----:B------:R-:W-:Y:S01]  /*1b18b0*/  IADD3.X R35, P3, PT, RZ, R62, RZ, P3, !PT ;  /* 0x0000003eff237210 */ /* 0x000fe20001f7e4ff */
[----:B------:R-:W-:Y:S01]  /*1b18c0*/  IMAD.MOV.U32 R234, RZ, RZ, R231 ;  /* 0x000000ffffea7224 */ /* 0x000fe200078e00e7 */
[----:B------:R-:W-:Y:S01]  /*1b18d0*/  IADD3.X R227, PT, PT, RZ, RZ, R227, P6, P2 ;  /* 0x000000ffffe37210 */ /* 0x000fe200037e44e3 */
[----:B------:R-:W-:Y:S01]  /*1b18e0*/  IMAD.IADD R22, R57, 0x1, R22 ;  /* 0x0000000139167824 */ /* 0x000fe200078e0216 */
[----:B------:R-:W-:Y:S01]  /*1b18f0*/  IADD3 R66, P2, PT, R67, R66, RZ ;  /* 0x0000004243427210 */ /* 0x000fe20007f5e0ff */
[----:B------:R-:W-:Y:S01]  /*1b1900*/  IMAD.WIDE.U32.X R234, R189, R221, R234, P4 ;  /* 0x000000ddbdea7225 */ /* 0x000fe200020e04ea */
[----:B------:R-:W-:Y:S02]  /*1b1910*/  IADD3 R18, P4, PT, R18, R56, RZ ;  /* 0x0000003812127210 */ /* 0x000fe40007f9e0ff */
[----:B------:R-:W-:Y:S01]  /*1b1920*/  IADD3.X R67, P2, PT, R72, R227, RZ, P2, !PT ;  /* 0x000000e348437210 */ /* 0x000fe2000175e4ff */
[----:B------:R-:W-:Y:S01]  /*1b1930*/  IMAD.WIDE.U32 R16, R34, -0x94f09dc, R16 ;  /* 0xf6b0f62422107825 */ /* 0x000fe200078e0010 */
[----:B------:R-:W-:-:S02]  /*1b1940*/  IADD3.X R19, P4, PT, R22, R45, RZ, P4, !PT ;  /* 0x0000002d16137210 */ /* 0x000fc4000279e4ff */
[----:B------:R-:W-:Y:S01]  /*1b1950*/  IADD3.X R22, P1, PT, RZ, R224, RZ, P1, !PT ;  /* 0x000000e0ff167210 */ /* 0x000fe20000f3e4ff */
[----:B------:R-:W-:Y:S01]  /*1b1960*/  IMAD.IADD R70, R17, 0x1, R70 ;  /* 0x0000000111467824 */ /* 0x000fe200078e0246 */
[----:B------:R-:W-:Y:S02]  /*1b1970*/  IADD3.X R35, P4, PT, RZ, R35, RZ, P4, !PT ;  /* 0x00000023ff237210 */ /* 0x000fe4000279e4ff */
[----:B------:R-:W-:Y:S02]  /*1b1980*/  IADD3.X R17, P2, PT, RZ, R22, RZ, P2, !PT ;  /* 0x00000016ff117210 */ /* 0x000fe4000175e4ff */
[----:B------:R-:W-:Y:S01]  /*1b1990*/  IADD3.X R176, P0, PT, R44, R49, RZ, P0, !PT ;  /* 0x000000312cb07210 */ /* 0x000fe2000071e4ff */
[----:B------:R-:W-:Y:S01]  /*1b19a0*/  IMAD.WIDE.U32 R44, R191, R181, R26 ;  /* 0x000000b5bf2c7225 */ /* 0x000fe200078e001a */
[----:B------:R-:W-:Y:S02]  /*1b19b0*/  IADD3.X R63, PT, PT, RZ, RZ, R63, P4, P3 ;  /* 0x000000ffff3f7210 */ /* 0x000fe400027e643f */
[----:B------:R-:W-:Y:S01]  /*1b19c0*/  IADD3 RZ, P6, PT, R26, R58, RZ ;  /* 0x0000003a1aff7210 */ /* 0x000fe20007fde0ff */
[----:B------:R-:W-:Y:S01]  /*1b19d0*/  IMAD.IADD R64, R45, 0x1, R64 ;  /* 0x000000012d407824 */ /* 0x000fe200078e0240 */
[----:B------:R-:W-:-:S02]  /*1b19e0*/  IADD3 R16, P4, PT, R17, R16, RZ ;  /* 0x0000001011107210 */ /* 0x000fc40007f9e0ff */
[----:B------:R-:W-:Y:S02]  /*1b19f0*/  IADD3.X R225, PT, PT, RZ, RZ, R225, P2, P1 ;  /* 0x000000ffffe17210 */ /* 0x000fe400017e24e1 */
[----:B------:R-:W-:Y:S02]  /*1b1a00*/  IADD3 RZ, P1, PT, R18, R110, RZ ;  /* 0x0000006e12ff7210 */ /* 0x000fe40007f3e0ff */
[----:B------:R-:W-:Y:S02]  /*1b1a10*/  IADD3.X RZ, P6, PT, R27, R21, RZ, P6, !PT ;  /* 0x000000151bff7210 */ /* 0x000fe400037de4ff */
[----:B------:R-:W-:Y:S02]  /*1b1a20*/  IADD3 R44, P3, PT, R35, R44, RZ ;  /* 0x0000002c232c7210 */ /* 0x000fe40007f7e0ff */
[----:B------:R-:W-:Y:S02]  /*1b1a30*/  IADD3.X R17, P4, PT, R70, R225, RZ, P4, !PT ;  /* 0x000000e146117210 */ /* 0x000fe4000279e4ff */
[----:B------:R-:W-:-:S02]  /*1b1a40*/  IADD3.X R22, P5, PT, RZ, R222, RZ, P5, !PT ;  /* 0x000000deff167210 */ /* 0x000fc40002fbe4ff */
[----:B------:R-:W-:Y:S01]  /*1b1a50*/  IADD3 R26, P2, PT, R43, R20, RZ ;  /* 0x000000142b1a7210 */ /* 0x000fe20007f5e0ff */
[----:B------:R-:W-:Y:S01]  /*1b1a60*/  IMAD.WIDE.U32 R20, R34, -0xc7aed41, R18 ;  /* 0xf38512bf22147825 */ /* 0x000fe200078e0012 */
[----:B------:R-:W-:Y:S02]  /*1b1a70*/  IADD3.X RZ, P1, PT, R19, R73, RZ, P1, !PT ;  /* 0x0000004913ff7210 */ /* 0x000fe40000f3e4ff */
[----:B------:R-:W-:Y:S01]  /*1b1a80*/  IADD3.X R45, P3, PT, R64, R63, RZ, P3, !PT ;  /* 0x0000003f402d7210 */ /* 0x000fe20001f7e4ff */
[----:B------:R-:W-:Y:S01]  /*1b1a90*/  IMAD.IADD R68, R21, 0x1, R68 ;  /* 0x0000000115447824 */ /* 0x000fe200078e0244 */
[----:B------:R-:W-:Y:S02]  /*1b1aa0*/  IADD3.X R37, P6, PT, RZ, R40, RZ, P6, !PT ;  /* 0x00000028ff257210 */ /* 0x000fe400037de4ff */
[----:B------:R-:W-:Y:S02]  /*1b1ab0*/  IADD3.X R19, P4, PT, RZ, R22, RZ, P4, !PT ;  /* 0x00000016ff137210 */ /* 0x000fe4000279e4ff */
[----:B------:R-:W-:-:S02]  /*1b1ac0*/  IADD3.X R37, P3, PT, RZ, R37, RZ, P3, !PT ;  /* 0x00000025ff257210 */ /* 0x000fc40001f7e4ff */
[----:B------:R-:W-:Y:S02]  /*1b1ad0*/  IADD3.X R223, PT, PT, RZ, RZ, R223, P4, P5 ;  /* 0x000000ffffdf7210 */ /* 0x000fe400027ea4df */
        /* <DEDUP_REMOVED lines=27> */
[----:B------:R-:W-:Y:S02]  /*1b1c90*/  IADD3.X RZ, P3, PT, R67, R31, RZ, P3, !PT ;  /* 0x0000001f43ff7210 */ /* 0x000fe40001f7e4ff */
[----:B------:R-:W-:Y:S02]  /*1b1ca0*/  IADD3.X R112, PT, PT, RZ, RZ, R113, P4, P6 ;  /* 0x000000ffff707210 */ /* 0x000fe400027ec471 */
[----:B------:R-:W-:Y:S02]  /*1b1cb0*/  IADD3.X R31, P6, PT, RZ, R26, RZ, P5, !PT ;  /* 0x0000001aff1f7210 */ /* 0x000fe40002fde4ff */
[----:B------:R-:W-:Y:S02]  /*1b1cc0*/  IADD3 RZ, P5, PT, R16, R48, RZ ;  /* 0x0000003010ff7210 */ /* 0x000fe40007fbe0ff */
[----:B------:R-:W-:-:S02]  /*1b1cd0*/  IADD3.X R51, PT, PT, RZ, RZ, R51, P6, P1 ;  /* 0x000000ffff337210 */ /* 0x000fc400037e2433 */
[----:B------:R-:W-:Y:S02]  /*1b1ce0*/  IADD3 RZ, P6, PT, RZ, R22, RZ ;  /* 0x00000016ffff7210 */ /* 0x000fe40007fde0ff */
[----:B------:R-:W-:Y:S02]  /*1b1cf0*/  IADD3 RZ, P4, PT, R18, R98, RZ ;  /* 0x0000006212ff7210 */ /* 0x000fe40007f9e0ff */
[----:B------:R-:W-:Y:S02]  /*1b1d00*/  IADD3.X R27, P3, PT, RZ, R52, RZ, P3, !PT ;  /* 0x00000034ff1b7210 */ /* 0x000fe40001f7e4ff */
[----:B------:R-:W-:Y:S02]  /*1b1d10*/  IADD3.X RZ, P6, PT, RZ, R23, RZ, P6, !PT ;  /* 0x00000017ffff7210 */ /* 0x000fe400037de4ff */
[----:B------:R-:W-:Y:S02]  /*1b1d20*/  IADD3.X RZ, P1, PT, R17, R24, RZ, P5, !PT ;  /* 0x0000001811ff7210 */ /* 0x000fe40002f3e4ff */
[----:B------:R-:W-:Y:S01]  /*1b1d30*/  IADD3.X RZ, P4, PT, R19, R61, RZ, P4, !PT ;  /* 0x0000003d13ff7210 */ /* 0x000fe2000279e4ff */
[----:B------:R-:W-:Y:S01]  /*1b1d40*/  IMAD.WIDE.U32 R18, R188, R219, R16 ;  /* 0x000000dbbc127225 */ /* 0x000fe200078e0010 */
[----:B------:R-:W-:-:S02]  /*1b1d50*/  IADD3.X R27, P6, PT, RZ, R27, RZ, P6, !PT ;  /* 0x0000001bff1b7210 */ /* 0x000fc400037de4ff */
[----:B------:R-:W-:Y:S01]  /*1b1d60*/  IADD3 R34, P5, PT, R31, R34, RZ ;  /* 0x000000221f227210 */ /* 0x000fe20007fbe0ff */
[----:B------:R-:W-:Y:S01]  /*1b1d70*/  IMAD R31, R23, -0x30003, RZ ;  /* 0xfffcfffd171f7824 */ /* 0x000fe200078e02ff */
[----:B------:R-:W-:Y:S01]  /*1b1d80*/  IADD3.X R53, PT, PT, RZ, RZ, R53, P6, P3 ;  /* 0x000000ffff357210 */ /* 0x000fe200037e6435 */
[----:B------:R-:W-:Y:S01]  /*1b1d90*/  IMAD.IADD R108, R19, 0x1, R108 ;  /* 0x00000001136c7824 */ /* 0x000fe200078e026c */
[----:B------:R-:W-:Y:S01]  /*1b1da0*/  IADD3.X R35, P3, PT, R36, R51, RZ, P5, !PT ;  /* 0x0000003324237210 */ /* 0x000fe20002f7e4ff */
[C---:B------:R-:W-:Y:S01]  /*1b1db0*/  IMAD.WIDE.U32 R16, R22.reuse, -0x30003, RZ ;  /* 0xfffcfffd16107825 */ /* 0x040fe200078e00ff */
[----:B------:R-:W-:Y:S02]  /*1b1dc0*/  IADD3.X R43, P4, PT, RZ, R28, RZ, P4, !PT ;  /* 0x0000001cff2b7210 */ /* 0x000fe4000279e4ff */
[----:B------:R-:W-:Y:S01]  /*1b1dd0*/  IADD3 R18, P5, PT, R27, R18, RZ ;  /* 0x000000121b127210 */ /* 0x000fe20007fbe0ff */
[----:B------:R-:W-:Y:S01]  /*1b1de0*/  IMAD R31, R22, -0x760c0004, R31 ;  /* 0x89f3fffc161f7824 */ /* 0x000fe200078e021f */
[----:B------:R-:W-:-:S02]  /*1b1df0*/  IADD3.X R43, P3, PT, RZ, R43, RZ, P3, !PT ;  /* 0x0000002bff2b7210 */ /* 0x000fc40001f7e4ff */
[----:B------:R-:W-:Y:S01]  /*1b1e00*/  IADD3.X R19, P6, PT, R108, R53, RZ, P5, !PT ;  /* 0x000000356c137210 */ /* 0x000fe20002fde4ff */
[----:B------:R-:W-:Y:S01]  /*1b1e10*/  IMAD.IADD R17, R17, 0x1, R31 ;  /* 0x0000000111117824 */ /* 0x000fe200078e021f */
[----:B------:R-:W-:Y:S02]  /*1b1e20*/  IADD3.X R31, P5, PT, RZ, R228, RZ, P1, !PT ;  /* 0x000000e4ff1f7210 */ /* 0x000fe40000fbe4ff */
[----:B------:R-:W-:Y:S01]  /*1b1e30*/  IADD3.X R42, PT, PT, RZ, RZ, R29, P3, P4 ;  /* 0x000000ffff2a7210 */ /* 0x000fe20001fe841d */
[----:B------:R-:W-:Y:S01]  /*1b1e40*/  IMAD.WIDE.U32 R26, R17, -0x5555, RZ ;  /* 0xffffaaab111a7825 */ /* 0x000fe200078e00ff */
[----:B------:R-:W-:Y:S02]  /*1b1e50*/  IADD3 RZ, P3, PT, R20, R104, RZ ;  /* 0x0000006814ff7210 */ /* 0x000fe40007f7e0ff */
[----:B------:R-:W-:Y:S01]  /*1b1e60*/  IADD3.X R31, P1, PT, RZ, R31, RZ, P6, !PT ;  /* 0x0000001fff1f7210 */ /* 0x000fe2000373e4ff */
[----:B------:R-:W-:Y:S01]  /*1b1e70*/  IMAD.WIDE.U32 R28, R188, R187, R20 ;  /* 0x000000bbbc1c7225 */ /* 0x000fe200078e0014 */
[----:B------:R-:W-:-:S02]  /*1b1e80*/  IADD3.X RZ, P3, PT, R21, R25, RZ, P3, !PT ;  /* 0x0000001915ff7210 */ /* 0x000fc40001f7e4ff */
[----:B------:R-:W-:Y:S01]  /*1b1e90*/  IADD3.X R229, PT, PT, RZ, RZ, R229, P1, P5 ;  /* 0x000000ffffe57210 */ /* 0x000fe20000fea4e5 */
[----:B------:R-:W-:Y:S01]  /*1b1ea0*/  IMAD.IADD R106, R29, 0x1, R106 ;  /* 0x000000011d6a7824 */ /* 0x000fe200078e026a */
[----:B------:R-:W-:Y:S01]  /*1b1eb0*/  IADD3 R28, P5, PT, R31, R28, RZ ;  /* 0x0000001c1f1c7210 */ /* 0x000fe20007fbe0ff */
[C---:B------:R-:W-:Y:S01]  /*1b1ec0*/  IMAD.WIDE.U32 R20, R16.reuse, -0x5555, RZ ;  /* 0xffffaaab10147825 */ /* 0x040fe200078e00ff */
[----:B------:R-:W-:Y:S02]  /*1b1ed0*/  IADD3.X R24, P0, PT, RZ, RZ, RZ, P0, !PT ;  /* 0x000000ffff187210 */ /* 0x000fe4000071e4ff */
[----:B------:R-:W-:Y:S01]  /*1b1ee0*/  IADD3.X R49, P2, PT, RZ, RZ, RZ, P2, !PT ;  /* 0x000000ffff317210 */ /* 0x000fe2000175e4ff */
[----:B------:R-:W-:Y:S01]  /*1b1ef0*/  IMAD.WIDE.U32 R26, P6, R16, -0x46010001, R26 ;  /* 0xb9feffff101a7825 */ /* 0x000fe200078c001a */
[----:B------:R-:W-:Y:S02]  /*1b1f00*/  IADD3.X R29, P5, PT, R106, R229, RZ, P5, !PT ;  /* 0x000000e56a1d7210 */ /* 0x000fe40002fbe4ff */
[----:B------:R-:W-:Y:S01]  /*1b1f10*/  IADD3.X R14, P3, PT, RZ, R14, RZ, P3, !PT ;  /* 0x0000000eff0e7210 */ /* 0x000fe20001f7e4ff */
[----:B------:R-:W-:Y:S01]  /*1b1f20*/  IMAD.X R25, RZ, RZ, RZ, P6 ;  /* 0x000000ffff197224 */ /* 0x000fe200030e06ff */
[----:B------:R-:W-:Y:S01]  /*1b1f30*/  IADD3 R49, P4, PT, R49, R24, RZ ;  /* 0x0000001831317210 */ /* 0x000fe20007f9e0ff */
[----:B------:R-:W-:Y:S01]  /*1b1f40*/  IMAD.MOV.U32 R24, RZ, RZ, R27 ;  /* 0x000000ffff187224 */ /* 0x000fe200078e001b */
[----:B------:R-:W-:Y:S01]  /*1b1f50*/  IADD3 RZ, P1, PT, R22, R20, RZ ;  /* 0x0000001416ff7210 */ /* 0x000fe20007f3e0ff */
[----:B------:R-:W-:Y:S01]  /*1b1f60*/  IMAD.WIDE.U32 R190, R16, -0x4eac0001, R18 ;  /* 0xb153ffff10be7825 */ /* 0x000fe200078e0012 */
[----:B------:R-:W-:-:S02]  /*1b1f70*/  IADD3 R31, P6, PT, R26, R21, RZ ;  /* 0x000000151a1f7210 */ /* 0x000fc40007fde0ff */
[----:B------:R-:W-:Y:S01]  /*1b1f80*/  IADD3.X R27, P5, PT, RZ, R14, RZ, P5, !PT ;  /* 0x0000000eff1b7210 */ /* 0x000fe20002fbe4ff */
[----:B------:R-:W-:Y:S01]  /*1b1f90*/  IMAD.WIDE.U32 R20, R16, -0x5555, R22 ;  /* 0xffffaaab10147825 */ /* 0x000fe200078e0016 */
[----:B------:R-:W-:Y:S02]  /*1b1fa0*/  IADD3.X RZ, P1, PT, R23, R31, RZ, P1, !PT ;  /* 0x0000001f17ff7210 */ /* 0x000fe40000f3e4ff */
[----:B------:R-:W-:Y:S01]  /*1b1fb0*/  IADD3.X R23, PT, PT, RZ, RZ, R15, P5, P3 ;  /* 0x000000ffff177210 */ /* 0x000fe20002fe640f */
[----:B------:R-:W-:Y:S01]  /*1b1fc0*/  IMAD.WIDE.U32.X R24, R17, -0x46010001, R24, P6 ;  /* 0xb9feffff11187825 */ /* 0x000fe200030e0418 */
[----:B------:R-:W-:Y:S02]  /*1b1fd0*/  IADD3 RZ, P6, PT, RZ, R20, RZ ;  /* 0x00000014ffff7210 */ /* 0x000fe40007fde0ff */
[----:B------:R-:W-:Y:S01]  /*1b1fe0*/  IADD3 RZ, P3, PT, R40, R94, RZ ;  /* 0x0000005e28ff7210 */ /* 0x000fe20007f7e0ff */
[----:B------:R-:W-:Y:S01]  /*1b1ff0*/  IMAD.IADD R26, R21, 0x1, R26 ;  /* 0x00000001151a7824 */ /* 0x000fe200078e021a */
[----:B------:R-:W-:Y:S01]  /*1b2000*/  IADD3.X R37, P1, PT, RZ, R24, RZ, P1, !PT ;  /* 0x00000018ff257210 */ /* 0x000fe20000f3e4ff */
[----:B------:R-:W-:Y:S01]  /*1b2010*/  IMAD.WIDE.U32 R20, R188, R185, R40 ;  /* 0x000000b9bc147225 */ /* 0x000fe200078e0028 */
[----:B------:R-:W-:-:S02]  /*1b2020*/  IADD3.X RZ, P3, PT, R41, R71, RZ, P3, !PT ;  /* 0x0000004729ff7210 */ /* 0x000fc40001f7e4ff */
[----:B------:R-:W-:Y:S01]  /*1b2030*/  IADD3.X RZ, P6, PT, RZ, R26, RZ, P6, !PT ;  /* 0x0000001affff7210 */ /* 0x000fe200037de4ff */
[----:B------:R-:W-:Y:S01]  /*1b2040*/  IMAD.IADD R96, R21, 0x1, R96 ;  /* 0x0000000115607824 */ /* 0x000fe200078e0260 */
[----:B------:R-:W-:Y:S01]  /*1b2050*/  IADD3 R20, P5, PT, R27, R20, RZ ;  /* 0x000000141b147210 */ /* 0x000fe20007fbe0ff */
[----:B------:R-:W-:Y:S01]  /*1b2060*/  IMAD.WIDE.U32 R14, R177, R188, RZ ;  /* 0x000000bcb10e7225 */ /* 0x000fe200078e00ff */
        /* <DEDUP_REMOVED lines=9> */
[----:B------:R-:W-:-:S04]  /*1b2100*/  IMAD.WIDE.U32 R26, R16, -0x4eac0001, RZ ;  /* 0xb153ffff101a7825 */ /* 0x000fc800078e00ff */
[----:B------:R-:W-:Y:S01]  /*1b2110*/  IMAD.WIDE.U32 R24, P5, R16, 0x1eabfffe, R30 ;  /* 0x1eabfffe10187825 */ /* 0x000fe200078a001e */
[----:B------:R-:W-:-:S03]  /*1b2120*/  IADD3 RZ, P6, PT, R18, R26, RZ ;  /* 0x0000001a12ff7210 */ /* 0x000fc60007fde0ff */
        /* <DEDUP_REMOVED lines=16> */
[----:B------:R-:W-:Y:S01]  /*1b2230*/  IMAD.WIDE.U32 R36, R188, R181, R34 ;  /* 0x000000b5bc247225 */ /* 0x000fe200078e0022 */
[----:B------:R-:W-:Y:S02]  /*1b2240*/  IADD3 RZ, P6, PT, R34, R232, RZ ;  /* 0x000000e822ff7210 */ /* 0x000fe40007fde0ff */
[----:B------:R-:W-:Y:S01]  /*1b2250*/  IADD3.X R191, P3, PT, RZ, R191, RZ, P3, !PT ;  /* 0x000000bfffbf7210 */ /* 0x000fe20001f7e4ff */
[C---:B------:R-:W-:Y:S01]  /*1b2260*/  IMAD.WIDE.U32 R24, R16.reuse, -0x94f09dc, RZ ;  /* 0xf6b0f62410187825 */ /* 0x040fe200078e00ff */
[----:B------:R-:W-:Y:S02]  /*1b2270*/  IADD3.X R15, PT, PT, R15, RZ, RZ, P4, P2 ;  /* 0x000000ff0f0f7210 */ /* 0x000fe400027e44ff */
[----:B------:R-:W-:Y:S01]  /*1b2280*/  IADD3.X R218, PT, PT, RZ, RZ, R27, P3, P0 ;  /* 0x000000ffffda7210 */ /* 0x000fe20001fe041b */
[----:B------:R-:W-:Y:S01]  /*1b2290*/  IMAD.WIDE.U32 R18, P5, R16, 0x6730d2a0, R18 ;  /* 0x6730d2a010127825 */ /* 0x000fe200078a0012 */
[----:B------:R-:W-:-:S02]  /*1b22a0*/  IADD3 R36, P3, PT, R45, R36, RZ ;  /* 0x000000242d247210 */ /* 0x000fc40007f7e0ff */
[----:B------:R-:W-:Y:S01]  /*1b22b0*/  IADD3.X RZ, P0, PT, R35, R33, RZ, P6, !PT ;  /* 0x0000002123ff7210 */ /* 0x000fe2000371e4ff */
[----:B------:R-:W-:Y:S01]  /*1b22c0*/  IMAD.IADD R230, R37, 0x1, R230 ;  /* 0x0000000125e67824 */ /* 0x000fe200078e02e6 */
[----:B------:R-:W-:Y:S01]  /*1b22d0*/  IADD3 R23, P4, PT, R18, R25, RZ ;  /* 0x0000001912177210 */ /* 0x000fe20007f9e0ff */
[----:B------:R-:W-:Y:S01]  /*1b22e0*/  IMAD.X R33, RZ, RZ, RZ, P5 ;  /* 0x000000ffff217224 */ /* 0x000fe200028e06ff */
[----:B------:R-:W-:Y:S01]  /*1b22f0*/  IADD3 RZ, P2, PT, R28, R24, RZ ;  /* 0x000000181cff7210 */ /* 0x000fe20007f5e0ff */
        /* <DEDUP_REMOVED lines=17> */
[----:B------:R-:W-:Y:S01]  /*1b2410*/  IMAD.WIDE.U32 R26, R16, -0xc7aed41, R20 ;  /* 0xf38512bf101a7825 */ /* 0x000fe200078e0014 */
[----:B------:R-:W-:Y:S02]  /*1b2420*/  IADD3.X R218, P4, PT, R19, R218, RZ, P4, !PT ;  /* 0x000000da13da7210 */ /* 0x000fe4000279e4ff */
[----:B------:R-:W-:Y:S02]  /*1b2430*/  IADD3.X R29, P2, PT, RZ, R32, RZ, P2, !PT ;  /* 0x00000020ff1d7210 */ /* 0x000fe4000175e4ff */
[----:B------:R-:W-:Y:S01]  /*1b2440*/  IADD3.X RZ, P3, PT, R21, R23, RZ, P3, !PT ;  /* 0x0000001715ff7210 */ /* 0x000fe20001f7e4ff */
[----:B------:R-:W-:Y:S01]  /*1b2450*/  IMAD.X R23, RZ, RZ, RZ, P6 ;  /* 0x000000ffff177224 */ /* 0x000fe200030e06ff */
[----:B------:R-:W-:Y:S01]  /*1b2460*/  IADD3 RZ, P6, PT, R18, R22, RZ ;  /* 0x0000001612ff7210 */ /* 0x000fe20007fde0ff */
[----:B------:R-:W-:Y:S01]  /*1b2470*/  IMAD.MOV.U32 R22, RZ, RZ, R25 ;  /* 0x000000ffff167224 */ /* 0x000fe200078e0019 */
[----:B------:R-:W-:Y:S01]  /*1b2480*/  IADD3.X R29, P4, PT, RZ, R29, RZ, P4, !PT ;  /* 0x0000001dff1d7210 */ /* 0x000fe2000279e4ff */
[----:B------:R-:W-:Y:S01]  /*1b2490*/  IMAD.WIDE.U32 R20, R17, 0x434bacd7, RZ ;  /* 0x434bacd711147825 */ /* 0x000fe200078e00ff */
[----:B------:R-:W-:-:S02]  /*1b24a0*/  IADD3.X R19, P0, PT, R42, R15, RZ, P0, !PT ;  /* 0x0000000f2a137210 */ /* 0x000fc4000071e4ff */
        /* <DEDUP_REMOVED lines=118> */
.L_x_2084:
[----:B------:R-:W-:Y:S05]  /*1b2c10*/  BSYNC.RELIABLE B2 ;  /* 0x0000000000027941 */ /* 0x000fea0003800100 */
.L_x_2083:
        /* <DEDUP_REMOVED lines=12> */
.L_x_2085:
[----:B------:R-:W-:Y:S05]  /*1b2ce0*/  BSYNC.RECONVERGENT B1 ;  /* 0x0000000000017941 */ /* 0x000fea0003800200 */
.L_x_2082:
        /* <DEDUP_REMOVED lines=16> */
[----:B------:R-:W-:-:S04]  /*1b2df0*/  IMAD.WIDE.U32.X R18, R201, R216, R18, P2 ;  /* 0x000000d8c9127225 */ /* 0x000fc800010e0412 */
[----:B------:R-:W-:Y:S01]  /*1b2e00*/  IMAD.X R185, RZ, RZ, RZ, P1 ;  /* 0x000000ffffb97224 */ /* 0x000fe200008e06ff */
[----:B------:R-:W-:Y:S01]  /*1b2e10*/  IADD3 R24, P1, PT, R57, R20, RZ ;  /* 0x0000001439187210 */ /* 0x000fe20007f3e0ff */
[----:B------:R-:W-:Y:S01]  /*1b2e20*/  IMAD.WIDE.U32 R110, R204, R217, RZ ;  /* 0x000000d9cc6e7225 */ /* 0x000fe200078e00ff */
[----:B------:R-:W-:-:S03]  /*1b2e30*/  IADD3.X R57, P2, PT, RZ, R18, RZ, P0, !PT ;  /* 0x00000012ff397210 */ /* 0x000fc6000075e4ff */
[----:B------:R-:W-:Y:S01]  /*1b2e40*/  IMAD.MOV.U32 R184, RZ, RZ, R21 ;  /* 0x000000ffffb87224 */ /* 0x000fe200078e0015 */
[----:B------:R-:W-:Y:S01]  /*1b2e50*/  IADD3 R111, P3, PT, R111, R16, RZ ;  /* 0x000000106f6f7210 */ /* 0x000fe20007f7e0ff */
[----:B------:R-:W-:Y:S01]  /*1b2e60*/  IMAD.WIDE.U32 R20, R209, R217, RZ ;  /* 0x000000d9d1147225 */ /* 0x000fe200078e00ff */
[----:B------:R-:W-:-:S03]  /*1b2e70*/  IADD3.X R57, P0, PT, RZ, R57, RZ, P0, !PT ;  /* 0x00000039ff397210 */ /* 0x000fc6000071e4ff */
[-C--:B------:R-:W-:Y:S01]  /*1b2e80*/  IMAD.WIDE.U32 R22, R207, R217.reuse, RZ ;  /* 0x000000d9cf167225 */ /* 0x080fe200078e00ff */
[----:B------:R-:W-:Y:S02]  /*1b2e90*/  IADD3.X R19, PT, PT, RZ, RZ, R19, P0, P2 ;  /* 0x000000ffff137210 */ /* 0x000fe400007e4413 */
[-C--:B------:R-:W-:Y:S01]  /*1b2ea0*/  IADD3 RZ, P2, PT, RZ, R56.reuse, RZ ;  /* 0x00000038ffff7210 */ /* 0x080fe20007f5e0ff */
[----:B------:R-:W-:Y:S01]  /*1b2eb0*/  IMAD.MOV.U32 R64, RZ, RZ, R17 ;  /* 0x000000ffff407224 */ /* 0x000fe200078e0011 */
[----:B------:R-:W-:Y:S01]  /*1b2ec0*/  IADD3 R56, P0, PT, R57, R56, RZ ;  /* 0x0000003839387210 */ /* 0x000fe20007f1e0ff */
[----:B------:R-:W-:Y:S01]  /*1b2ed0*/  IMAD.WIDE.U32 R16, R211, R217, RZ ;  /* 0x000000d9d3107225 */ /* 0x000fe200078e00ff */
[----:B------:R-:W-:Y:S02]  /*1b2ee0*/  IADD3.X RZ, P2, PT, RZ, R24, RZ, P2, !PT ;  /* 0x00000018ffff7210 */ /* 0x000fe4000175e4ff */
[----:B------:R-:W-:Y:S01]  /*1b2ef0*/  IADD3.X R57, P0, PT, R24, R19, RZ, P0, !PT ;  /* 0x0000001318397210 */ /* 0x000fe2000071e4ff */
        /* <DEDUP_REMOVED lines=8> */
[----:B------:R-:W-:Y:S02]  /*1b2f80*/  IMAD.MOV.U32 R60, RZ, RZ, R21 ;  /* 0x000000ffff3c7224 */ /* 0x000fe400078e0015 */
[----:B------:R-:W-:-:S04]  /*1b2f90*/  IMAD.WIDE.U32 R16, P5, R210, R216, R16 ;  /* 0x000000d8d2107225 */ /* 0x000fc800078a0010 */
[----:B------:R-:W-:-:S04]  /*1b2fa0*/  IMAD.WIDE.U32 R58, R210, R217, RZ ;  /* 0x000000d9d23a7225 */ /* 0x000fc800078e00ff */
[----:B------:R-:W-:Y:S02]  /*1b2fb0*/  IMAD R21, R15, -0x30003, RZ ;  /* 0xfffcfffd0f157824 */ /* 0x000fe400078e02ff */
[----:B------:R-:W-:-:S04]  /*1b2fc0*/  IMAD.WIDE.U32.X R184, R203, R216, R184, P1 ;  /* 0x000000d8cbb87225 */ /* 0x000fc800008e04b8 */
[----:B------:R-:W-:Y:S02]  /*1b2fd0*/  IMAD.MOV.U32 R62, RZ, RZ, R23 ;  /* 0x000000ffff3e7224 */ /* 0x000fe400078e0017 */
[----:B------:R-:W-:Y:S01]  /*1b2fe0*/  IMAD.X R23, RZ, RZ, RZ, P5 ;  /* 0x000000ffff177224 */ /* 0x000fe200028e06ff */
[----:B------:R-:W-:Y:S01]  /*1b2ff0*/  IADD3 R59, P5, PT, R59, R16, RZ ;  /* 0x000000103b3b7210 */ /* 0x000fe20007fbe0ff */
[----:B------:R-:W-:-:S04]  /*1b3000*/  IMAD.WIDE.U32 R30, R14, -0x30003, RZ ;  /* 0xfffcfffd0e1e7825 */ /* 0x000fc800078e00ff */
[----:B------:R-:W-:Y:S02]  /*1b3010*/  IMAD R21, R14, -0x760c0004, R21 ;  /* 0x89f3fffc0e157824 */ /* 0x000fe400078e0215 */
[----:B------:R-:W-:Y:S02]  /*1b3020*/  IMAD.MOV.U32 R22, RZ, RZ, R17 ;  /* 0x000000ffff167224 */ /* 0x000fe400078e0011 */
[----:B------:R-:W-:Y:S01]  /*1b3030*/  IMAD.WIDE.U32.X R60, R209, R216, R60, P4 ;  /* 0x000000d8d13c7225 */ /* 0x000fe200020e043c */
[----:B------:R-:W-:-:S03]  /*1b3040*/  IADD3.X R43, P4, PT, RZ, R184, RZ, P2, !PT ;  /* 0x000000b8ff2b7210 */ /* 0x000fc6000179e4ff */
[----:B------:R-:W-:Y:S02]  /*1b3050*/  IMAD.IADD R183, R31, 0x1, R21 ;  /* 0x000000011fb77824 */ /* 0x000fe400078e0215 */
[----:B------:R-:W-:-:S04]  /*1b3060*/  IMAD.WIDE.U32.X R64, R205, R216, R64, P3 ;  /* 0x000000d8cd407225 */ /* 0x000fc800018e0440 */
[----:B------:R-:W-:-:S04]  /*1b3070*/  IMAD.WIDE.U32.X R62, R207, R216, R62, P6 ;  /* 0x000000d8cf3e7225 */ /* 0x000fc800030e043e */
[----:B------:R-:W-:Y:S01]  /*1b3080*/  IMAD.WIDE.U32.X R216, R211, R216, R22, P5 ;  /* 0x000000d8d3d87225 */ /* 0x000fe200028e0416 */
[----:B------:R-:W-:-:S03]  /*1b3090*/  IADD3.X R43, P5, PT, RZ, R43, RZ, P0, !PT ;  /* 0x0000002bff2b7210 */ /* 0x000fc600007be4ff */
[----:B------:R-:W-:Y:S01]  /*1b30a0*/  IMAD.WIDE.U32 R68, R203, R215, RZ ;  /* 0x000000d7cb447225 */ /* 0x000fe200078e00ff */
[----:B------:R-:W-:-:S03]  /*1b30b0*/  IADD3.X R184, PT, PT, RZ, RZ, R185, P5, P4 ;  /* 0x000000ffffb87210 */ /* 0x000fc60002fe84b9 */
[----:B------:R-:W-:-:S04]  /*1b30c0*/  IMAD.WIDE.U32 R94, R201, R215, RZ ;  /* 0x000000d7c95e7225 */ /* 0x000fc800078e00ff */
[----:B------:R-:W-:-:S04]  /*1b30d0*/  IMAD.WIDE.U32 R16, R183, -0x5555, RZ ;  /* 0xffffaaabb7107825 */ /* 0x000fc800078e00ff */
[----:B------:R-:W-:-:S04]  /*1b30e0*/  IMAD.WIDE.U32 R176, R183, -0x4eac0001, RZ ;  /* 0xb153ffffb7b07825 */ /* 0x000fc800078e00ff */
[----:B------:R-:W-:-:S04]  /*1b30f0*/  IMAD.WIDE.U32 R68, P5, R202, R214, R68 ;  /* 0x000000d6ca447225 */ /* 0x000fc800078a0044 */
[----:B------:R-:W-:-:S04]  /*1b3100*/  IMAD.WIDE.U32 R72, R200, R215, RZ ;  /* 0x000000d7c8487225 */ /* 0x000fc800078e00ff */
[----:B------:R-:W-:-:S04]  /*1b3110*/  IMAD.WIDE.U32 R94, P4, R200, R214, R94 ;  /* 0x000000d6c85e7225 */ /* 0x000fc8000788005e */
[----:B------:R-:W-:Y:S01]  /*1b3120*/  IMAD.WIDE.U32 R20, R30, -0x5555, RZ ;  /* 0xffffaaab1e147825 */ /* 0x000fe200078e00ff */
[----:B------:R-:W-:-:S03]  /*1b3130*/  IADD3 R73, P6, PT, R94, R73, RZ ;  /* 0x000000495e497210 */ /* 0x000fc60007fde0ff */
[----:B------:R-:W-:Y:S01]  /*1b3140*/  IMAD.WIDE.U32 R16, P3, R30, -0x46010001, R16 ;  /* 0xb9feffff1e107825 */ /* 0x000fe20007860010 */
[----:B------:R-:W-:-:S03]  /*1b3150*/  IADD3 RZ, P1, PT, R14, R20, RZ ;  /* 0x000000140eff7210 */ /* 0x000fc60007f3e0ff */
[----:B------:R-:W-:Y:S01]  /*1b3160*/  IMAD.WIDE.U32 R18, R30, -0x5555, R14 ;  /* 0xffffaaab1e127825 */ /* 0x000fe200078e000e */
[----:B------:R-:W-:-:S03]  /*1b3170*/  IADD3 R21, P2, PT, R16, R21, RZ ;  /* 0x0000001510157210 */ /* 0x000fc60007f5e0ff */
[----:B------:R-:W-:Y:S01]  /*1b3180*/  IMAD.WIDE.U32 R66, R202, R215, RZ ;  /* 0x000000d7ca427225 */ /* 0x000fe200078e00ff */
[----:B------:R-:W-:Y:S02]  /*1b3190*/  IADD3 RZ, P0, PT, RZ, R18, RZ ;  /* 0x00000012ffff7210 */ /* 0x000fe40007f1e0ff */
[----:B------:R-:W-:Y:S01]  /*1b31a0*/  IADD3.X RZ, P1, PT, R15, R21, RZ, P1, !PT ;  /* 0x000000150fff7210 */ /* 0x000fe20000f3e4ff */
[----:B------:R-:W-:Y:S02]  /*1b31b0*/  IMAD.X R29, RZ, RZ, RZ, P5 ;  /* 0x000000ffff1d7224 */ /* 0x000fe400028e06ff */
[----:B------:R-:W-:-:S04]  /*1b31c0*/  IMAD.WIDE.U32 R104, R183, -0xc7aed41, RZ ;  /* 0xf38512bfb7687825 */ /* 0x000fc800078e00ff */
[----:B------:R-:W-:-:S04]  /*1b31d0*/  IMAD.WIDE.U32 R176, P5, R30, 0x1eabfffe, R176 ;  /* 0x1eabfffe1eb07825 */ /* 0x000fc800078a00b0 */
[----:B------:R-:W-:-:S04]  /*1b31e0*/  IMAD.WIDE.U32 R112, R183, -0x94f09dc, RZ ;  /* 0xf6b0f624b7707825 */ /* 0x000fc800078e00ff */
[----:B------:R-:W-:Y:S02]  /*1b31f0*/  IMAD.X R71, RZ, RZ, RZ, P4 ;  /* 0x000000ffff477224 */ /* 0x000fe400020e06ff */
[----:B------:R-:W-:Y:S02]  /*1b3200*/  IMAD.MOV.U32 R70, RZ, RZ, R95 ;  /* 0x000000ffff467224 */ /* 0x000fe400078e005f */
[----:B------:R-:W-:Y:S01]  /*1b3210*/  IMAD.X R181, RZ, RZ, RZ, P3 ;  /* 0x000000ffffb57224 */ /* 0x000fe200018e06ff */
[----:B------:R-:W-:Y:S01]  /*1b3220*/  IADD3 R67, P3, PT, R68, R67, RZ ;  /* 0x0000004344437210 */ /* 0x000fe20007f7e0ff */
[----:B------:R-:W-:Y:S02]  /*1b3230*/  IMAD.IADD R16, R19, 0x1, R16 ;  /* 0x0000000113107824 */ /* 0x000fe400078e0210 */
[----:B------:R-:W-:Y:S02]  /*1b3240*/  IMAD.X R179, RZ, RZ, RZ, P5 ;  /* 0x000000ffffb37224 */ /* 0x000fe400028e06ff */
[----:B------:R-:W-:Y:S01]  /*1b3250*/  IMAD.WIDE.U32 R18, R30, -0x4eac0001, RZ ;  /* 0xb153ffff1e127825 */ /* 0x000fe200078e00ff */
[----:B------:R-:W-:-:S03]  /*1b3260*/  IADD3.X RZ, P0, PT, RZ, R16, RZ, P0, !PT ;  /* 0x00000010ffff7210 */ /* 0x000fc6000071e4ff */
[----:B------:R-:W-:-:S04]  /*1b3270*/  IMAD.WIDE.U32 R104, P5, R30, 0x64774b84, R104 ;  /* 0x64774b841e687825 */ /* 0x000fc800078a0068 */
[----:B------:R-:W-:Y:S02]  /*1b3280*/  IMAD.MOV.U32 R28, RZ, RZ, R69 ;  /* 0x000000ffff1c7224 */ /* 0x000fe400078e0045 */
[----:B------:R-:W-:-:S04]  /*1b3290*/  IMAD.WIDE.U32.X R70, R201, R214, R70, P6 ;  /* 0x000000d6c9467225 */ /* 0x000fc800030e0446 */
[----:B------:R-:W-:-:S04]  /*1b32a0*/  IMAD.WIDE.U32 R54, R183, 0x434bacd7, RZ ;  /* 0x434bacd7b7367825 */ /* 0x000fc800078e00ff */
[----:B------:R-:W-:-:S04]  /*1b32b0*/  IMAD.WIDE.U32 R34, R205, R215, RZ ;  /* 0x000000d7cd227225 */ /* 0x000fc800078e00ff */
[----:B------:R-:W-:-:S04]  /*1b32c0*/  IMAD.WIDE.U32 R112, P6, R30, 0x6730d2a0, R112 ;  /* 0x6730d2a01e707825 */ /* 0x000fc800078c0070 */
[----:B------:R-:W-:Y:S01]  /*1b32d0*/  IMAD.WIDE.U32.X R28, R203, R214, R28, P3 ;  /* 0x000000d6cb1c7225 */ /* 0x000fe200018e041c */
[----:B------:R-:W-:-:S03]  /*1b32e0*/  IADD3 RZ, P3, PT, R56, R18, RZ ;  /* 0x0000001238ff7210 */ /* 0x000fc60007f7e0ff */
[----:B------:R-:W-:Y:S01]  /*1b32f0*/  IMAD.X R101, RZ, RZ, RZ, P5 ;  /* 0x000000ffff657224 */ /* 0x000fe200028e06ff */
[----:B------:R-:W-:Y:S01]  /*1b3300*/  IADD3 R69, P5, PT, R176, R19, RZ ;  /* 0x00000013b0457210 */ /* 0x000fe20007fbe0ff */
[----:B------:R-:W-:Y:S02]  /*1b3310*/  IMAD.X R107, RZ, RZ, RZ, P6 ;  /* 0x000000ffff6b7224 */ /* 0x000fe400030e06ff */
[----:B------:R-:W-:Y:S01]  /*1b3320*/  IMAD.WIDE.U32 R18, R207, R215, RZ ;  /* 0x000000d7cf127225 */ /* 0x000fe200078e00ff */
[----:B------:R-:W-:-:S03]  /*1b3330*/  IADD3.X RZ, P3, PT, R57, R69, RZ, P3, !PT ;  /* 0x0000004539ff7210 */ /* 0x000fc60001f7e4ff */
[----:B------:R-:W-:-:S04]  /*1b3340*/  IMAD.WIDE.U32 R54, P6, R30, 0x4b1ba7b6, R54 ;  /* 0x4b1ba7b61e367825 */ /* 0x000fc800078c0036 */
[----:B------:R-:W-:-:S04]  /*1b3350*/  IMAD.WIDE.U32 R52, R204, R215, RZ ;  /* 0x000000d7cc347225 */ /* 0x000fc800078e00ff */
[----:B------:R-:W-:-:S04]  /*1b3360*/  IMAD.WIDE.U32 R34, P4, R204, R214, R34 ;  /* 0x000000d6cc227225 */ /* 0x000fc80007880022 */
[----:B------:R-:W-:Y:S02]  /*1b3370*/  IMAD.X R27, RZ, RZ, RZ, P6 ;  /* 0x000000ffff1b7224 */ /* 0x000fe400030e06ff */
[----:B------:R-:W-:-:S04]  /*1b3380*/  IMAD.WIDE.U32 R50, R209, R215, RZ ;  /* 0x000000d7d1327225 */ /* 0x000fc800078e00ff */
[----:B------:R-:W-:Y:S01]  /*1b3390*/  IMAD.X R23, RZ, RZ, RZ, P4 ;  /* 0x000000ffff177224 */ /* 0x000fe200020e06ff */
[----:B------:R-:W-:Y:S01]  /*1b33a0*/  IADD3 R37, P4, PT, R34, R53, RZ ;  /* 0x0000003522257210 */ /* 0x000fe20007f9e0ff */
[----:B------:R-:W-:-:S04]  /*1b33b0*/  IMAD.WIDE.U32 R18, P6, R206, R214, R18 ;  /* 0x000000d6ce127225 */ /* 0x000fc800078c0012 */
[----:B------:R-:W-:-:S04]  /*1b33c0*/  IMAD.WIDE.U32 R24, R183, 0x397fe69a, RZ ;  /* 0x397fe69ab7187825 */ /* 0x000fc800078e00ff */
[----:B------:R-:W-:Y:S02]  /*1b33d0*/  IMAD.MOV.U32 R22, RZ, RZ, R35 ;  /* 0x000000ffff167224 */ /* 0x000fe400078e0023 */
[----:B------:R-:W-:Y:S02]  /*1b33e0*/  IMAD.X R15, RZ, RZ, RZ, P6 ;  /* 0x000000ffff0f7224 */ /* 0x000fe400030e06ff */
[----:B------:R-:W-:-:S04]  /*1b33f0*/  IMAD.WIDE.U32 R50, P6, R208, R214, R50 ;  /* 0x000000d6d0327225 */ /* 0x000fc800078c0032 */
[----:B------:R-:W-:-:S04]  /*1b3400*/  IMAD.WIDE.U32 R102, R30, -0xc7aed41, RZ ;  /* 0xf38512bf1e667825 */ /* 0x000fc800078e00ff */
[----:B------:R-:W-:-:S04]  /*1b3410*/  IMAD.WIDE.U32.X R22, R205, R214, R22, P4 ;  /* 0x000000d6cd167225 */ /* 0x000fc800020e0416 */
[----:B------:R-:W-:-:S04]  /*1b3420*/  IMAD.WIDE.U32 R32, R208, R215, RZ ;  /* 0x000000d7d0207225 */ /* 0x000fc800078e00ff */
[----:B------:R-:W-:Y:S02]  /*1b3430*/  IMAD.MOV.U32 R178, RZ, RZ, R177 ;  /* 0x000000ffffb27224 */ /* 0x000fe400078e00b1 */
[----:B------:R-:W-:-:S04]  /*1b3440*/  IMAD.WIDE.U32 R24, P4, R30, 0x1a0111ea, R24 ;  /* 0x1a0111ea1e187825 */ /* 0x000fc80007880018 */
[----:B------:R-:W-:-:S04]  /*1b3450*/  IMAD.WIDE.U32 R20, R206, R215, RZ ;  /* 0x000000d7ce147225 */ /* 0x000fc800078e00ff */
[----:B------:R-:W-:Y:S02]  /*1b3460*/  IMAD.MOV.U32 R180, RZ, RZ, R17 ;  /* 0x000000ffffb47224 */ /* 0x000fe400078e0011 */
[----:B------:R-:W-:-:S04]  /*1b3470*/  IMAD.WIDE.U32 R108, R30, -0x94f09dc, RZ ;  /* 0xf6b0f6241e6c7825 */ /* 0x000fc800078e00ff */
[----:B------:R-:W-:Y:S02]  /*1b3480*/  IMAD.MOV.U32 R14, RZ, RZ, R19 ;  /* 0x000000ffff0e7224 */ /* 0x000fe400078e0013 */
[----:B------:R-:W-:Y:S01]  /*1b3490*/  IMAD.X R49, RZ, RZ, RZ, P6 ;  /* 0x000000ffff317224 */ /* 0x000fe200030e06ff */
[----:B------:R-:W-:Y:S01]  /*1b34a0*/  IADD3 R19, P6, PT, R104, R103, RZ ;  /* 0x0000006768137210 */ /* 0x000fe20007fde0ff */
[----:B------:R-:W-:-:S04]  /*1b34b0*/  IMAD.WIDE.U32 R46, R211, R215, RZ ;  /* 0x000000d7d32e7225 */ /* 0x000fc800078e00ff */
[----:B------:R-:W-:Y:S01]  /*1b34c0*/  IMAD.WIDE.U32.X R178, R183, 0x1eabfffe, R178, P5 ;  /* 0x1eabfffeb7b27825 */ /* 0x000fe200028e04b2 */
[----:B------:R-:W-:-:S03]  /*1b34d0*/  IADD3 R177, P5, PT, R50, R33, RZ ;  /* 0x0000002132b17210 */ /* 0x000fc60007fbe0ff */
[----:B------:R-:W-:Y:S01]  /*1b34e0*/  IMAD.X R17, RZ, RZ, RZ, P4 ;  /* 0x000000ffff117224 */ /* 0x000fe200020e06ff */
[----:B------:R-:W-:Y:S01]  /*1b34f0*/  IADD3 R31, P4, PT, R18, R21, RZ ;  /* 0x00000015121f7210 */ /* 0x000fe20007f9e0ff */
[----:B------:R-:W-:Y:S02]  /*1b3500*/  IMAD.MOV.U32 R100, RZ, RZ, R105 ;  /* 0x000000ffff647224 */ /* 0x000fe400078e0069 */
[----:B------:R-:W-:Y:S01]  /*1b3510*/  IMAD.WIDE.U32.X R180, R183, -0x46010001, R180, P2 ;  /* 0xb9feffffb7b47825 */ /* 0x000fe200010e04b4 */
[----:B------:R-:W-:-:S03]  /*1b3520*/  IADD3 R21, P2, PT, R112, R109, RZ ;  /* 0x0000006d70157210 */ /* 0x000fc60007f5e0ff */
[----:B------:R-:W-:-:S04]  /*1b3530*/  IMAD.WIDE.U32 R98, R30, 0x434bacd7, RZ ;  /* 0x434bacd71e627825 */ /* 0x000fc800078e00ff */
[----:B------:R-:W-:Y:S02]  /*1b3540*/  IMAD.MOV.U32 R48, RZ, RZ, R51 ;  /* 0x000000ffff307224 */ /* 0x000fe400078e0033 */
[----:B------:R-:W-:Y:S02]  /*1b3550*/  IMAD.MOV.U32 R106, RZ, RZ, R113 ;  /* 0x000000ffff6a7224 */ /* 0x000fe400078e0071 */
[----:B------:R-:W-:-:S04]  /*1b3560*/  IMAD.WIDE.U32.X R100, R183, 0x64774b84, R100, P6 ;  /* 0x64774b84b7647825 */ /* 0x000fc800030e0464 */
[----:B------:R-:W-:-:S04]  /*1b3570*/  IMAD.WIDE.U32 R46, P6, R210, R214, R46 ;  /* 0x000000d6d22e7225 */ /* 0x000fc800078c002e */
[----:B------:R-:W-:Y:S01]  /*1b3580*/  IMAD.WIDE.U32.X R48, R209, R214, R48, P5 ;  /* 0x000000d6d1307225 */ /* 0x000fe200028e0430 */
[----:B------:R-:W-:-:S03]  /*1b3590*/  IADD3 R35, P5, PT, R54, R99, RZ ;  /* 0x0000006336237210 */ /* 0x000fc60007fbe0ff */
[----:B------:R-:W-:-:S04]  /*1b35a0*/  IMAD.WIDE.U32 R44, R210, R215, RZ ;  /* 0x000000d7d22c7225 */ /* 0x000fc800078e00ff */
[----:B------:R-:W-:Y:S01]  /*1b35b0*/  IMAD.WIDE.U32.X R14, R207, R214, R14, P4 ;  /* 0x000000d6cf0e7225 */ /* 0x000fe200020e040e */
[----:B------:R-:W-:-:S03]  /*1b35c0*/  IADD3 RZ, P4, PT, RZ, R110, RZ ;  /* 0x0000006effff7210 */ /* 0x000fc60007f9e0ff */
[----:B------:R-:W-:Y:S01]  /*1b35d0*/  IMAD.WIDE.U32.X R106, R183, 0x6730d2a0, R106, P2 ;  /* 0x6730d2a0b76a7825 */ /* 0x000fe200010e046a */
[----:B------:R-:W-:Y:S02]  /*1b35e0*/  IADD3 R110, P2, PT, R43, R110, RZ ;  /* 0x0000006e2b6e7210 */ /* 0x000fe40007f5e0ff */
[----:B------:R-:W-:Y:S01]  /*1b35f0*/  IADD3.X RZ, P4, PT, RZ, R111, RZ, P4, !PT ;  /* 0x0000006fffff7210 */ /* 0x000fe2000279e4ff */
        /* <DEDUP_REMOVED lines=8> */
[----:B------:R-:W-:Y:S01]  /*1b3680*/  IMAD.MOV.U32 R16, RZ, RZ, R25 ;  /* 0x000000ffff107224 */ /* 0x000fe200078e0019 */
[----:B------:R-:W-:Y:S01]  /*1b3690*/  IADD3.X R25, P1, PT, RZ, R180, RZ, P1, !PT ;  /* 0x000000b4ff197210 */ /* 0x000fe20000f3e4ff */
[----:B------:R-:W-:Y:S01]  /*1b36a0*/  IMAD.WIDE.U32.X R42, R211, R214, R42, P6 ;  /* 0x000000d6d32a7225 */ /* 0x000fe200030e042a */
[----:B------:R-:W-:-:S02]  /*1b36b0*/  IADD3.X R111, P6, PT, R111, R184, RZ, P2, !PT ;  /* 0x000000b86f6f7210 */ /* 0x000fc400017de4ff */
[----:B------:R-:W-:Y:S01]  /*1b36c0*/  IADD3 RZ, P2, PT, R110, R108, RZ ;  /* 0x0000006c6eff7210 */ /* 0x000fe20007f5e0ff */
[----:B------:R-:W-:Y:S01]  /*1b36d0*/  IMAD.WIDE.U32.X R16, R183, 0x1a0111ea, R16, P5 ;  /* 0x1a0111eab7107825 */ /* 0x000fe200028e0410 */
[----:B------:R-:W-:Y:S02]  /*1b36e0*/  IADD3.X R25, P5, PT, RZ, R25, RZ, P0, !PT ;  /* 0x00000019ff197210 */ /* 0x000fe400007be4ff */
[----:B------:R-:W-:Y:S01]  /*1b36f0*/  IADD3.X RZ, P0, PT, R111, R21, RZ, P2, !PT ;  /* 0x000000156fff7210 */ /* 0x000fe2000171e4ff */
[C---:B------:R-:W-:Y:S01]  /*1b3700*/  IMAD.WIDE.U32 R56, R30.reuse, -0x4eac0001, R56 ;  /* 0xb153ffff1e387825 */ /* 0x040fe200078e0038 */
[----:B------:R-:W-:Y:S02]  /*1b3710*/  IADD3.X R45, P6, PT, RZ, R45, RZ, P6, !PT ;  /* 0x0000002dff2d7210 */ /* 0x000fe400037de4ff */
[----:B------:R-:W-:Y:S01]  /*1b3720*/  IADD3.X R181, PT, PT, RZ, RZ, R181, P5, P1 ;  /* 0x000000ffffb57210 */ /* 0x000fe20002fe24b5 */
[----:B------:R-:W-:Y:S01]  /*1b3730*/  IMAD.IADD R176, R57, 0x1, R176 ;  /* 0x0000000139b07824 */ /* 0x000fe200078e02b0 */
[----:B------:R-:W-:Y:S01]  /*1b3740*/  IADD3 R56, P2, PT, R25, R56, RZ ;  /* 0x0000003819387210 */ /* 0x000fe20007f5e0ff */
[----:B------:R-:W-:Y:S01]  /*1b3750*/  IMAD.WIDE.U32 R110, R30, -0x94f09dc, R110 ;  /* 0xf6b0f6241e6e7825 */ /* 0x000fe200078e006e */
[----:B------:R-:W-:-:S02]  /*1b3760*/  IADD3.X R64, PT, PT, RZ, RZ, R65, P6, P4 ;  /* 0x000000ffff407210 */ /* 0x000fc400037e8441 */
[----:B------:R-:W-:Y:S01]  /*1b3770*/  IADD3.X R57, P2, PT, R176, R181, RZ, P2, !PT ;  /* 0x000000b5b0397210 */ /* 0x000fe2000175e4ff */
[----:B------:R-:W-:Y:S01]  /*1b3780*/  IMAD.IADD R112, R111, 0x1, R112 ;  /* 0x000000016f707824 */ /* 0x000fe200078e0270 */
[----:B------:R-:W-:Y:S01]  /*1b3790*/  IADD3.X R21, P3, PT, RZ, R178, RZ, P3, !PT ;  /* 0x000000b2ff157210 */ /* 0x000fe20001f7e4ff */
[----:B------:R-:W-:Y:S01]  /*1b37a0*/  IMAD.WIDE.U32 R186, R209, R199, RZ ;  /* 0x000000c7d1ba7225 */ /* 0x000fe200078e00ff */
[-C--:B------:R-:W-:Y:S02]  /*1b37b0*/  IADD3 RZ, P6, PT, RZ, R40.reuse, RZ ;  /* 0x00000028ffff7210 */ /* 0x080fe40007fde0ff */
[----:B------:R-:W-:Y:S02]  /*1b37c0*/  IADD3.X R21, P5, PT, RZ, R21, RZ, P2, !PT ;  /* 0x00000015ff157210 */ /* 0x000fe400017be4ff */
[----:B------:R-:W-:Y:S02]  /*1b37d0*/  IADD3 R40, P1, PT, R45, R40, RZ ;  /* 0x000000282d287210 */ /* 0x000fe40007f3e0ff */
[----:B------:R-:W-:-:S02]  /*1b37e0*/  IADD3.X RZ, P6, PT, RZ, R41, RZ, P6, !PT ;  /* 0x00000029ffff7210 */ /* 0x000fc400037de4ff */
[----:B------:R-:W-:Y:S02]  /*1b37f0*/  IADD3 R110, P2, PT, R21, R110, RZ ;  /* 0x0000006e156e7210 */ /* 0x000fe40007f5e0ff */
[----:B------:R-:W-:Y:S02]  /*1b3800*/  IADD3 RZ, P4, PT, R40, R102, RZ ;  /* 0x0000006628ff7210 */ /* 0x000fe40007f9e0ff */
[----:B------:R-:W-:Y:S02]  /*1b3810*/  IADD3.X R41, P1, PT, R41, R64, RZ, P1, !PT ;  /* 0x0000004029297210 */ /* 0x000fe40000f3e4ff */
[----:B------:R-:W-:Y:S02]  /*1b3820*/  IADD3.X R21, P6, PT, RZ, R62, RZ, P6, !PT ;  /* 0x0000003eff157210 */ /* 0x000fe400037de4ff */
[----:B------:R-:W-:Y:S02]  /*1b3830*/  IADD3.X R179, PT, PT, RZ, RZ, R179, P5, P3 ;  /* 0x000000ffffb37210 */ /* 0x000fe40002fe64b3 */
[----:B------:R-:W-:Y:S01]  /*1b3840*/  IADD3.X RZ, P3, PT, R41, R19, RZ, P4, !PT ;  /* 0x0000001329ff7210 */ /* 0x000fe2000277e4ff */
[----:B------:R-:W-:Y:S01]  /*1b3850*/  IMAD.WIDE.U32 R40, R30, -0xc7aed41, R40 ;  /* 0xf38512bf1e287825 */ /* 0x000fe200078e0028 */
[----:B------:R-:W-:-:S02]  /*1b3860*/  IADD3.X R21, P1, PT, RZ, R21, RZ, P1, !PT ;  /* 0x00000015ff157210 */ /* 0x000fc40000f3e4ff */
[----:B------:R-:W-:Y:S01]  /*1b3870*/  IADD3.X R111, P2, PT, R112, R179, RZ, P2, !PT ;  /* 0x000000b3706f7210 */ /* 0x000fe2000175e4ff */
[----:B------:R-:W-:Y:S01]  /*1b3880*/  IMAD.IADD R104, R41, 0x1, R104 ;  /* 0x0000000129687824 */ /* 0x000fe200078e0268 */
[----:B------:R-:W-:Y:S02]  /*1b3890*/  IADD3.X R19, P0, PT, RZ, R106, RZ, P0, !PT ;  /* 0x0000006aff137210 */ /* 0x000fe4000071e4ff */
[----:B------:R-:W-:Y:S02]  /*1b38a0*/  IADD3.X R63, PT, PT, RZ, RZ, R63, P1, P6 ;  /* 0x000000ffff3f7210 */ /* 0x000fe40000fec43f */
[----:B------:R-:W-:Y:S02]  /*1b38b0*/  IADD3.X R19, P1, PT, RZ, R19, RZ, P2, !PT ;  /* 0x00000013ff137210 */ /* 0x000fe4000173e4ff */
        /* <DEDUP_REMOVED lines=15> */
[----:B------:R-:W-:Y:S01]  /*1b39b0*/  IMAD.WIDE.U32 R108, R56, -0x30003, RZ ;  /* 0xfffcfffd386c7825 */ /* 0x000fe200078e00ff */
[----:B------:R-:W-:Y:S02]  /*1b39c0*/  IADD3.X R19, P5, PT, RZ, R19, RZ, P5, !PT ;  /* 0x00000013ff137210 */ /* 0x000fe40002fbe4ff */
[----:B------:R-:W-:Y:S01]  /*1b39d0*/  IADD3.X R101, PT, PT, RZ, RZ, R101, P6, P3 ;  /* 0x000000ffff657210 */ /* 0x000fe200037e6465 */
[----:B------:R-:W-:Y:S01]  /*1b39e0*/  IMAD.WIDE.U32 R182, R201, R199, RZ ;  /* 0x000000c7c9b67225 */ /* 0x000fe200078e00ff */
[----:B------:R-:W-:-:S02]  /*1b39f0*/  IADD3 RZ, P6, PT, RZ, R56, RZ ;  /* 0x00000038ffff7210 */ /* 0x000fc40007fde0ff */
[----:B------:R-:W-:Y:S01]  /*1b3a00*/  IADD3.X R60, PT, PT, RZ, RZ, R61, P5, P2 ;  /* 0x000000ffff3c7210 */ /* 0x000fe20002fe443d */
[----:B------:R-:W-:Y:S01]  /*1b3a10*/  IMAD.WIDE.U32 R64, R108, -0xc7aed41, RZ ;  /* 0xf38512bf6c407825 */ /* 0x000fe200078e00ff */
[-C--:B------:R-:W-:Y:S02]  /*1b3a20*/  IADD3 RZ, P2, PT, RZ, R58.reuse, RZ ;  /* 0x0000003affff7210 */ /* 0x080fe40007f5e0ff */
[----:B------:R-:W-:Y:S02]  /*1b3a30*/  IADD3 R58, P5, PT, R19, R58, RZ ;  /* 0x0000003a133a7210 */ /* 0x000fe40007fbe0ff */
[----:B------:R-:W-:Y:S02]  /*1b3a40*/  IADD3.X R19, P1, PT, RZ, R70, RZ, P1, !PT ;  /* 0x00000046ff137210 */ /* 0x000fe40000f3e4ff */
[----:B------:R-:W-:Y:S02]  /*1b3a50*/  IADD3.X RZ, P6, PT, RZ, R21, RZ, P6, !PT ;  /* 0x00000015ffff7210 */ /* 0x000fe400037de4ff */
[----:B------:R-:W-:Y:S01]  /*1b3a60*/  IADD3 RZ, P4, PT, R62, R98, RZ ;  /* 0x000000623eff7210 */ /* 0x000fe20007f9e0ff */
[----:B------:R-:W-:Y:S01]  /*1b3a70*/  IMAD.WIDE.U32 R98, R202, R215, R110 ;  /* 0x000000d7ca627225 */ /* 0x000fe200078e006e */
[----:B------:R-:W-:-:S02]  /*1b3a80*/  IADD3.X RZ, P2, PT, RZ, R59, RZ, P2, !PT ;  /* 0x0000003bffff7210 */ /* 0x000fc4000175e4ff */
[----:B------:R-:W-:Y:S01]  /*1b3a90*/  IADD3.X R19, P6, PT, RZ, R19, RZ, P6, !PT ;  /* 0x00000013ff137210 */ /* 0x000fe200037de4ff */
[----:B------:R-:W-:Y:S01]  /*1b3aa0*/  IMAD.IADD R68, R99, 0x1, R68 ;  /* 0x0000000163447824 */ /* 0x000fe200078e0244 */
[----:B------:R-:W-:Y:S02]  /*1b3ab0*/  IADD3 RZ, P0, PT, R110, R66, RZ ;  /* 0x000000426eff7210 */ /* 0x000fe40007f1e0ff */
[----:B------:R-:W-:Y:S01]  /*1b3ac0*/  IADD3.X R59, P5, PT, R59, R60, RZ, P5, !PT ;  /* 0x0000003c3b3b7210 */ /* 0x000fe20002fbe4ff */
[----:B------:R-:W-:Y:S01]  /*1b3ad0*/  IMAD.WIDE.U32 R60, R108, 0x434bacd7, RZ ;  /* 0x434bacd76c3c7825 */ /* 0x000fe200078e00ff */
[----:B------:R-:W-:Y:S02]  /*1b3ae0*/  IADD3.X R71, PT, PT, RZ, RZ, R71, P6, P1 ;  /* 0x000000ffff477210 */ /* 0x000fe400037e2447 */
[----:B------:R-:W-:Y:S02]  /*1b3af0*/  IADD3.X R178, P2, PT, RZ, R216, RZ, P2, !PT ;  /* 0x000000d8ffb27210 */ /* 0x000fe4000175e4ff */
[----:B------:R-:W-:-:S02]  /*1b3b00*/  IADD3.X RZ, P0, PT, R111, R67, RZ, P0, !PT ;  /* 0x000000436fff7210 */ /* 0x000fc4000071e4ff */
[----:B------:R-:W-:Y:S01]  /*1b3b10*/  IADD3 R98, P6, PT, R19, R98, RZ ;  /* 0x0000006213627210 */ /* 0x000fe20007fde0ff */
[----:B------:R-:W-:Y:S01]  /*1b3b20*/  IMAD R19, R21, -0x30003, RZ ;  /* 0xfffcfffd15137824 */ /* 0x000fe200078e02ff */
[----:B------:R-:W-:Y:S01]  /*1b3b30*/  IADD3.X RZ, P4, PT, R63, R35, RZ, P4, !PT ;  /* 0x000000233fff7210 */ /* 0x000fe2000279e4ff */
[----:B------:R-:W-:Y:S01]  /*1b3b40*/  IMAD.WIDE.U32 R62, R30, 0x434bacd7, R62 ;  /* 0x434bacd71e3e7825 */ /* 0x000fe200078e003e */
[----:B------:R-:W-:Y:S02]  /*1b3b50*/  IADD3 RZ, P1, PT, R40, R52, RZ ;  /* 0x0000003428ff7210 */ /* 0x000fe40007f3e0ff */
[----:B------:R-:W-:Y:S01]  /*1b3b60*/  IADD3.X R178, P5, PT, RZ, R178, RZ, P5, !PT ;  /* 0x000000b2ffb27210 */ /* 0x000fe20002fbe4ff */
[----:B------:R-:W-:Y:S01]  /*1b3b70*/  IMAD.IADD R54, R63, 0x1, R54 ;  /* 0x000000013f367824 */ /* 0x000fe200078e0236 */
[----:B------:R-:W-:Y:S01]  /*1b3b80*/  IADD3.X R99, P6, PT, R68, R71, RZ, P6, !PT ;  /* 0x0000004744637210 */ /* 0x000fe200037de4ff */
[----:B------:R-:W-:Y:S01]  /*1b3b90*/  IMAD R19, R56, -0x760c0004, R19 ;  /* 0x89f3fffc38137824 */ /* 0x000fe200078e0213 */
[----:B------:R-:W-:Y:S01]  /*1b3ba0*/  IADD3.X R73, P0, PT, RZ, R28, RZ, P0, !PT ;  /* 0x0000001cff497210 */ /* 0x000fe2000071e4ff */
[----:B------:R-:W-:Y:S01]  /*1b3bb0*/  IMAD.WIDE.U32 R52, R202, R199, RZ ;  /* 0x000000c7ca347225 */ /* 0x000fe200078e00ff */
[----:B------:R-:W-:-:S02]  /*1b3bc0*/  IADD3.X RZ, P1, PT, R41, R37, RZ, P1, !PT ;  /* 0x0000002529ff7210 */ /* 0x000fc40000f3e4ff */
[----:B------:R-:W-:Y:S01]  /*1b3bd0*/  IADD3.X R176, PT, PT, RZ, RZ, R217, P5, P2 ;  /* 0x000000ffffb07210 */ /* 0x000fe20002fe44d9 */
[----:B------:R-:W-:Y:S01]  /*1b3be0*/  IMAD.WIDE.U32 R40, R204, R215, R40 ;  /* 0x000000d7cc287225 */ /* 0x000fe200078e0028 */
[----:B------:R-:W-:Y:S02]  /*1b3bf0*/  IADD3 R62, P5, PT, R25, R62, RZ ;  /* 0x0000003e193e7210 */ /* 0x000fe40007fbe0ff */
[----:B------:R-:W-:Y:S01]  /*1b3c00*/  IADD3.X R73, P6, PT, RZ, R73, RZ, P6, !PT ;  /* 0x00000049ff497210 */ /* 0x000fe200037de4ff */
[----:B------:R-:W-:Y:S01]  /*1b3c10*/  IMAD.IADD R34, R41, 0x1, R34 ;  /* 0x0000000129227824 */ /* 0x000fe200078e0222 */
[----:B------:R-:W-:Y:S01]  /*1b3c20*/  IADD3 RZ, P3, PT, R58, R96, RZ ;  /* 0x000000603aff7210 */ /* 0x000fe20007f7e0ff */
[----:B------:R-:W-:Y:S01]  /*1b3c30*/  IMAD.IADD R185, R109, 0x1, R19 ;  /* 0x000000016db97824 */ /* 0x000fe200078e0213 */
        /* <DEDUP_REMOVED lines=8> */
[----:B------:R-:W-:Y:S01]  /*1b3cc0*/  IMAD.WIDE.U32 R58, R30, 0x397fe69a, R58 ;  /* 0x397fe69a1e3a7825 */ /* 0x000fe200078e003a */
[----:B------:R-:W-:Y:S02]  /*1b3cd0*/  IADD3.X R73, P2, PT, R34, R19, RZ, P2, !PT ;  /* 0x0000001322497210 */ /* 0x000fe4000175e4ff */
[----:B------:R-:W-:Y:S01]  /*1b3ce0*/  IADD3.X R19, P1, PT, RZ, R22, RZ, P1, !PT ;  /* 0x00000016ff137210 */ /* 0x000fe20000f3e4ff */
[----:B------:R-:W-:Y:S01]  /*1b3cf0*/  IMAD.IADD R18, R67, 0x1, R18 ;  /* 0x0000000143127824 */ /* 0x000fe200078e0212 */
[----:B------:R-:W-:Y:S01]  /*1b3d00*/  IADD3 RZ, P0, PT, R62, R20, RZ ;  /* 0x000000143eff7210 */ /* 0x000fe20007f1e0ff */
[----:B------:R-:W-:Y:S01]  /*1b3d10*/  IMAD.IADD R20, R59, 0x1, R24 ;  /* 0x000000013b147824 */ /* 0x000fe200078e0218 */
[----:B------:R-:W-:Y:S01]  /*1b3d20*/  IADD3.X R33, PT, PT, RZ, RZ, R27, P5, P4 ;  /* 0x000000ffff217210 */ /* 0x000fe20002fe841b */
[----:B------:R-:W-:Y:S01]  /*1b3d30*/  IMAD.WIDE.U32 R26, R108, -0x5555, RZ ;  /* 0xffffaaab6c1a7825 */ /* 0x000fe200078e00ff */
[----:B------:R-:W-:-:S02]  /*1b3d40*/  IADD3 R110, P6, PT, R111, R58, RZ ;  /* 0x0000003a6f6e7210 */ /* 0x000fc40007fde0ff */
[----:B------:R-:W-:Y:S01]  /*1b3d50*/  IADD3.X R19, P2, PT, RZ, R19, RZ, P2, !PT ;  /* 0x00000013ff137210 */ /* 0x000fe2000175e4ff */
[----:B------:R-:W-:Y:S01]  /*1b3d60*/  IMAD.WIDE.U32 R28, R185, -0x5555, RZ ;  /* 0xffffaaabb91c7825 */ /* 0x000fe200078e00ff */
[----:B------:R-:W-:Y:S02]  /*1b3d70*/  IADD3.X R111, P6, PT, R20, R33, RZ, P6, !PT ;  /* 0x00000021146f7210 */ /* 0x000fe400037de4ff */
[----:B------:R-:W-:Y:S01]  /*1b3d80*/  IADD3.X R47, P3, PT, RZ, R16, RZ, P3, !PT ;  /* 0x00000010ff2f7210 */ /* 0x000fe20001f7e4ff */
[----:B------:R-:W-:Y:S01]  /*1b3d90*/  IMAD.MOV.U32 R20, RZ, RZ, R56 ;  /* 0x000000ffff147224 */ /* 0x000fe200078e0038 */
[----:B------:R-:W-:Y:S01]  /*1b3da0*/  IADD3.X R23, PT, PT, RZ, RZ, R23, P2, P1 ;  /* 0x000000ffff177210 */ /* 0x000fe200017e2417 */
[----:B------:R-:W-:Y:S01]  /*1b3db0*/  IMAD.WIDE.U32 R24, P5, R108, -0x46010001, R28 ;  /* 0xb9feffff6c187825 */ /* 0x000fe200078a001c */
[----:B------:R-:W-:Y:S02]  /*1b3dc0*/  IADD3 R66, P4, PT, R19, R66, RZ ;  /* 0x0000004213427210 */ /* 0x000fe40007f9e0ff */
[----:B------:R-:W-:Y:S01]  /*1b3dd0*/  IADD3.X RZ, P0, PT, R63, R31, RZ, P0, !PT ;  /* 0x0000001f3fff7210 */ /* 0x000fe2000071e4ff */
[----:B------:R-:W-:Y:S01]  /*1b3de0*/  IMAD.WIDE.U32 R68, R185, -0xc7aed41, RZ ;  /* 0xf38512bfb9447825 */ /* 0x000fe200078e00ff */
[----:B------:R-:W-:-:S02]  /*1b3df0*/  IADD3.X R47, P6, PT, RZ, R47, RZ, P6, !PT ;  /* 0x0000002fff2f7210 */ /* 0x000fc400037de4ff */
[----:B------:R-:W-:Y:S01]  /*1b3e00*/  IADD3.X R67, P4, PT, R18, R23, RZ, P4, !PT ;  /* 0x0000001712437210 */ /* 0x000fe2000279e4ff */
[----:B------:R-:W-:Y:S01]  /*1b3e10*/  IMAD.WIDE.U32 R18, R185, -0x4eac0001, RZ ;  /* 0xb153ffffb9127825 */ /* 0x000fe200078e00ff */
[----:B------:R-:W-:Y:S02]  /*1b3e20*/  IADD3.X R181, P0, PT, RZ, R14, RZ, P0, !PT ;  /* 0x0000000effb57210 */ /* 0x000fe4000071e4ff */
[----:B------:R-:W-:Y:S01]  /*1b3e30*/  IADD3 RZ, P1, PT, R56, R26, RZ ;  /* 0x0000001a38ff7210 */ /* 0x000fe20007f3e0ff */
[C---:B------:R-:W-:Y:S01]  /*1b3e40*/  IMAD.WIDE.U32 R56, R200.reuse, R199, RZ ;  /* 0x000000c7c8387225 */ /* 0x040fe200078e00ff */
[----:B------:R-:W-:Y:S02]  /*1b3e50*/  IADD3.X R109, PT, PT, RZ, RZ, R17, P6, P3 ;  /* 0x000000ffff6d7210 */ /* 0x000fe400037e6411 */
[----:B------:R-:W-:Y:S01]  /*1b3e60*/  IADD3.X R181, P4, PT, RZ, R181, RZ, P4, !PT ;  /* 0x000000b5ffb57210 */ /* 0x000fe2000279e4ff */
[----:B------:R-:W-:Y:S01]  /*1b3e70*/  IMAD.WIDE.U32 R182, P3, R200, R198, R182 ;  /* 0x000000c6c8b67225 */ /* 0x000fe200078600b6 */
[----:B------:R-:W-:-:S02]  /*1b3e80*/  IADD3 R35, P2, PT, R24, R27, RZ ;  /* 0x0000001b18237210 */ /* 0x000fc40007f5e0ff */
[----:B------:R-:W-:Y:S01]  /*1b3e90*/  IADD3.X R179, PT, PT, RZ, RZ, R15, P4, P0 ;  /* 0x000000ffffb37210 */ /* 0x000fe200027e040f */
[----:B------:R-:W-:Y:S01]  /*1b3ea0*/  IMAD.WIDE.U32 R54, P4, R202, R198, R54 ;  /* 0x000000c6ca367225 */ /* 0x000fe20007880036 */
[----:B------:R-:W-:Y:S02]  /*1b3eb0*/  IADD3 R57, P0, PT, R182, R57, RZ ;  /* 0x00000039b6397210 */ /* 0x000fe40007f1e0ff */
[----:B------:R-:W-:Y:S01]  /*1b3ec0*/  IADD3.X RZ, P1, PT, R21, R35, RZ, P1, !PT ;  /* 0x0000002315ff7210 */ /* 0x000fe20000f3e4ff */
[----:B------:R-:W-:Y:S02]  /*1b3ed0*/  IMAD.X R17, RZ, RZ, RZ, P3 ;  /* 0x000000ffff117224 */ /* 0x000fe400018e06ff */
[----:B------:R-:W-:Y:S02]  /*1b3ee0*/  IMAD.MOV.U32 R16, RZ, RZ, R183 ;  /* 0x000000ffff107224 */ /* 0x000fe400078e00b7 */
[----:B------:R-:W-:Y:S01]  /*1b3ef0*/  IMAD.X R27, RZ, RZ, RZ, P4 ;  /* 0x000000ffff1b7224 */ /* 0x000fe200020e06ff */
[----:B------:R-:W-:Y:S01]  /*1b3f00*/  IADD3 R45, P4, PT, R54, R53, RZ ;  /* 0x00000035362d7210 */ /* 0x000fe20007f9e0ff */
[----:B------:R-:W-:-:S04]  /*1b3f10*/  IMAD.WIDE.U32 R30, R205, R199, RZ ;  /* 0x000000c7cd1e7225 */ /* 0x000fc800078e00ff */
[----:B------:R-:W-:-:S04]  /*1b3f20*/  IMAD.WIDE.U32 R94, R185, -0x94f09dc, RZ ;  /* 0xf6b0f624b95e7825 */ /* 0x000fc800078e00ff */
[----:B------:R-:W-:-:S04]  /*1b3f30*/  IMAD.WIDE.U32.X R16, R201, R198, R16, P0 ;  /* 0x000000c6c9107225 */ /* 0x000fc800000e0410 */
[----:B------:R-:W-:-:S04]  /*1b3f40*/  IMAD.WIDE.U32 R62, R185, 0x434bacd7, RZ ;  /* 0x434bacd7b93e7825 */ /* 0x000fc800078e00ff */
[----:B------:R-:W-:Y:S02]  /*1b3f50*/  IMAD.X R103, RZ, RZ, RZ, P5 ;  /* 0x000000ffff677224 */ /* 0x000fe400028e06ff */
[----:B------:R-:W-:-:S04]  /*1b3f60*/  IMAD.WIDE.U32 R28, R185, 0x397fe69a, RZ ;  /* 0x397fe69ab91c7825 */ /* 0x000fc800078e00ff */
[----:B------:R-:W-:-:S04]  /*1b3f70*/  IMAD.WIDE.U32 R18, P0, R108, 0x1eabfffe, R18 ;  /* 0x1eabfffe6c127825 */ /* 0x000fc80007800012 */
[----:B------:R-:W-:-:S04]  /*1b3f80*/  IMAD.WIDE.U32 R68, P5, R108, 0x64774b84, R68 ;  /* 0x64774b846c447825 */ /* 0x000fc800078a0044 */
[----:B------:R-:W-:Y:S02]  /*1b3f90*/  IMAD.MOV.U32 R26, RZ, RZ, R55 ;  /* 0x000000ffff1a7224 */ /* 0x000fe400078e0037 */
[----:B------:R-:W-:-:S04]  /*1b3fa0*/  IMAD.WIDE.U32 R36, R108, -0x5555, R20 ;  /* 0xffffaaab6c247825 */ /* 0x000fc800078e0014 */
[----:B------:R-:W-:Y:S01]  /*1b3fb0*/  IMAD.X R97, RZ, RZ, RZ, P0 ;  /* 0x000000ffff617224 */ /* 0x000fe200000e06ff */
[----:B------:R-:W-:Y:S01]  /*1b3fc0*/  IADD3 RZ, P6, PT, RZ, R36, RZ ;  /* 0x00000024ffff7210 */ /* 0x000fe20007fde0ff */
[----:B------:R-:W-:Y:S02]  /*1b3fd0*/  IMAD.X R41, RZ, RZ, RZ, P5 ;  /* 0x000000ffff297224 */ /* 0x000fe400028e06ff */
[----:B------:R-:W-:-:S04]  /*1b3fe0*/  IMAD.WIDE.U32.X R26, R203, R198, R26, P4 ;  /* 0x000000c6cb1a7225 */ /* 0x000fc800020e041a */
[----:B------:R-:W-:-:S04]  /*1b3ff0*/  IMAD.WIDE.U32 R14, R108, -0x4eac0001, RZ ;  /* 0xb153ffff6c0e7825 */ /* 0x000fc800078e00ff */
[----:B------:R-:W-:-:S04]  /*1b4000*/  IMAD.WIDE.U32 R94, P3, R108, 0x6730d2a0, R94 ;  /* 0x6730d2a06c5e7825 */ /* 0x000fc8000786005e */
[----:B------:R-:W-:-:S04]  /*1b4010*/  IMAD.WIDE.U32 R62, P0, R108, 0x4b1ba7b6, R62 ;  /* 0x4b1ba7b66c3e7825 */ /* 0x000fc8000780003e */
[----:B------:R-:W-:-:S04]  /*1b4020*/  IMAD.WIDE.U32 R30, P5, R204, R198, R30 ;  /* 0x000000c6cc1e7225 */ /* 0x000fc800078a001e */
[----:B------:R-:W-:-:S04]  /*1b4030*/  IMAD.WIDE.U32 R28, P4, R108, 0x1a0111ea, R28 ;  /* 0x1a0111ea6c1c7825 */ /* 0x000fc8000788001c */
[----:B------:R-:W-:-:S04]  /*1b4040*/  IMAD.WIDE.U32 R34, R204, R199, RZ ;  /* 0x000000c7cc227225 */ /* 0x000fc800078e00ff */
[----:B------:R-:W-:-:S04]  /*1b4050*/  IMAD.WIDE.U32 R20, R207, R199, RZ ;  /* 0x000000c7cf147225 */ /* 0x000fc800078e00ff */
[----:B------:R-:W-:Y:S02]  /*1b4060*/  IMAD.IADD R36, R37, 0x1, R24 ;  /* 0x0000000125247824 */ /* 0x000fe400078e0218 */
        /* <DEDUP_REMOVED lines=8> */
[----:B------:R-:W-:Y:S01]  /*1b40f0*/  IMAD.WIDE.U32 R14, R108, -0x94f09dc, RZ ;  /* 0xf6b0f6246c0e7825 */ /* 0x000fe200078e00ff */
[----:B------:R-:W-:-:S03]  /*1b4100*/  IADD3.X RZ, P6, PT, RZ, R36, RZ, P6, !PT ;  /* 0x00000024ffff7210 */ /* 0x000fc600037de4ff */
[----:B------:R-:W-:Y:S02]  /*1b4110*/  IMAD.MOV.U32 R22, RZ, RZ, R31 ;  /* 0x000000ffff167224 */ /* 0x000fe400078e001f */
[----:B------:R-:W-:Y:S02]  /*1b4120*/  IMAD.MOV.U32 R102, RZ, RZ, R25 ;  /* 0x000000ffff667224 */ /* 0x000fe400078e0019 */
[----:B------:R-:W-:-:S04]  /*1b4130*/  IMAD.WIDE.U32 R24, R206, R199, RZ ;  /* 0x000000c7ce187225 */ /* 0x000fc800078e00ff */
[----:B------:R-:W-:-:S04]  /*1b4140*/  IMAD.WIDE.U32 R20, P5, R206, R198, R20 ;  /* 0x000000c6ce147225 */ /* 0x000fc800078a0014 */
[----:B------:R-:W-:Y:S01]  /*1b4150*/  IMAD.WIDE.U32.X R22, R205, R198, R22, P4 ;  /* 0x000000c6cd167225 */ /* 0x000fe200020e0416 */
[----:B------:R-:W-:-:S03]  /*1b4160*/  IADD3 R55, P4, PT, R94, R15, RZ ;  /* 0x0000000f5e377210 */ /* 0x000fc60007f9e0ff */
[----:B------:R-:W-:Y:S01]  /*1b4170*/  IMAD.WIDE.U32.X R102, R185, -0x46010001, R102, P2 ;  /* 0xb9feffffb9667825 */ /* 0x000fe200010e0466 */
[----:B------:R-:W-:-:S03]  /*1b4180*/  IADD3 RZ, P2, PT, R72, R14, RZ ;  /* 0x0000000e48ff7210 */ /* 0x000fc60007f5e0ff */
[----:B------:R-:W-:Y:S01]  /*1b4190*/  IMAD.X R15, RZ, RZ, RZ, P5 ;  /* 0x000000ffff0f7224 */ /* 0x000fe200028e06ff */
[----:B------:R-:W-:Y:S01]  /*1b41a0*/  IADD3 R25, P5, PT, R20, R25, RZ ;  /* 0x0000001914197210 */ /* 0x000fe20007fbe0ff */
[----:B------:R-:W-:Y:S01]  /*1b41b0*/  IMAD.WIDE.U32 R98, R108, -0x4eac0001, R98 ;  /* 0xb153ffff6c627825 */ /* 0x000fe200078e0062 */
[----:B------:R-:W-:-:S03]  /*1b41c0*/  IADD3.X RZ, P2, PT, R73, R55, RZ, P2, !PT ;  /* 0x0000003749ff7210 */ /* 0x000fc6000175e4ff */
[----:B------:R-:W-:Y:S02]  /*1b41d0*/  IMAD.MOV.U32 R14, RZ, RZ, R21 ;  /* 0x000000ffff0e7224 */ /* 0x000fe400078e0015 */
[----:B------:R-:W-:Y:S01]  /*1b41e0*/  IMAD.IADD R31, R99, 0x1, R18 ;  /* 0x00000001631f7824 */ /* 0x000fe200078e0212 */
[----:B------:R-:W-:Y:S01]  /*1b41f0*/  IADD3.X R99, P1, PT, RZ, R102, RZ, P1, !PT ;  /* 0x00000066ff637210 */ /* 0x000fe20000f3e4ff */
[----:B------:R-:W-:-:S03]  /*1b4200*/  IMAD.WIDE.U32.X R14, R207, R198, R14, P5 ;  /* 0x000000c6cf0e7225 */ /* 0x000fc600028e040e */
[----:B------:R-:W-:Y:S01]  /*1b4210*/  IADD3.X R99, P6, PT, RZ, R99, RZ, P6, !PT ;  /* 0x00000063ff637210 */ /* 0x000fe200037de4ff */
[----:B------:R-:W-:Y:S02]  /*1b4220*/  IMAD.MOV.U32 R96, RZ, RZ, R19 ;  /* 0x000000ffff607224 */ /* 0x000fe400078e0013 */
[C---:B------:R-:W-:Y:S01]  /*1b4230*/  IMAD.WIDE.U32 R186, P5, R208.reuse, R198, R186 ;  /* 0x000000c6d0ba7225 */ /* 0x040fe200078a00ba */
[----:B------:R-:W-:Y:S02]  /*1b4240*/  IADD3.X R102, PT, PT, RZ, RZ, R103, P6, P1 ;  /* 0x000000ffff667210 */ /* 0x000fe400037e2467 */
[----:B------:R-:W-:Y:S01]  /*1b4250*/  IADD3 RZ, P6, PT, RZ, R178, RZ ;  /* 0x000000b2ffff7210 */ /* 0x000fe20007fde0ff */
[----:B------:R-:W-:-:S03]  /*1b4260*/  IMAD.WIDE.U32 R18, R208, R199, RZ ;  /* 0x000000c7d0127225 */ /* 0x000fc600078e00ff */
[----:B------:R-:W-:Y:S01]  /*1b4270*/  IADD3.X RZ, P6, PT, RZ, R176, RZ, P6, !PT ;  /* 0x000000b0ffff7210 */ /* 0x000fe200037de4ff */
[----:B------:R-:W-:Y:S02]  /*1b4280*/  IMAD.MOV.U32 R70, RZ, RZ, R95 ;  /* 0x000000ffff467224 */ /* 0x000fe400078e005f */
[----:B------:R-:W-:Y:S02]  /*1b4290*/  IMAD.X R107, RZ, RZ, RZ, P5 ;  /* 0x000000ffff6b7224 */ /* 0x000fe400028e06ff */
[----:B------:R-:W-:Y:S01]  /*1b42a0*/  IMAD.WIDE.U32.X R70, R185, 0x6730d2a0, R70, P4 ;  /* 0x6730d2a0b9467825 */ /* 0x000fe200020e0446 */
[----:B------:R-:W-:-:S03]  /*1b42b0*/  IADD3 R21, P4, PT, R186, R19, RZ ;  /* 0x00000013ba157210 */ /* 0x000fc60007f9e0ff */
[----:B------:R-:W-:Y:S02]  /*1b42c0*/  IMAD.MOV.U32 R106, RZ, RZ, R187 ;  /* 0x000000ffff6a7224 */ /* 0x000fe400078e00bb */
[----:B------:R-:W-:Y:S01]  /*1b42d0*/  IMAD.WIDE.U32.X R96, R185, 0x1eabfffe, R96, P0 ;  /* 0x1eabfffeb9607825 */ /* 0x000fe200000e0460 */
[----:B------:R-:W-:-:S03]  /*1b42e0*/  IADD3 R53, P0, PT, R68, R65, RZ ;  /* 0x0000004144357210 */ /* 0x000fc60007f1e0ff */
[----:B------:R-:W-:-:S04]  /*1b42f0*/  IMAD.WIDE.U32 R104, P5, R210, R198, R104 ;  /* 0x000000c6d2687225 */ /* 0x000fc800078a0068 */
[----:B------:R-:W-:-:S04]  /*1b4300*/  IMAD.WIDE.U32 R100, R210, R199, RZ ;  /* 0x000000c7d2647225 */ /* 0x000fc800078e00ff */
[----:B------:R-:W-:Y:S02]  /*1b4310*/  IMAD.MOV.U32 R40, RZ, RZ, R69 ;  /* 0x000000ffff287224 */ /* 0x000fe400078e0045 */
[----:B------:R-:W-:Y:S01]  /*1b4320*/  IMAD.WIDE.U32.X R106, R209, R198, R106, P4 ;  /* 0x000000c6d16a7225 */ /* 0x000fe200020e046a */
[----:B------:R-:W-:-:S03]  /*1b4330*/  IADD3 R61, P4, PT, R62, R61, RZ ;  /* 0x0000003d3e3d7210 */ /* 0x000fc60007f9e0ff */
[----:B------:R-:W-:-:S04]  /*1b4340*/  IMAD.WIDE.U32 R58, R108, 0x397fe69a, RZ ;  /* 0x397fe69a6c3a7825 */ /* 0x000fc800078e00ff */
[----:B------:R-:W-:Y:S01]  /*1b4350*/  IMAD.X R217, RZ, RZ, RZ, P5 ;  /* 0x000000ffffd97224 */ /* 0x000fe200028e06ff */
[----:B------:R-:W-:Y:S01]  /*1b4360*/  IADD3 R101, P5, PT, R104, R101, RZ ;  /* 0x0000006568657210 */ /* 0x000fe20007fbe0ff */
[----:B------:R-:W-:Y:S02]  /*1b4370*/  IMAD.MOV.U32 R36, RZ, RZ, R63 ;  /* 0x000000ffff247224 */ /* 0x000fe400078e003f */
[----:B------:R-:W-:Y:S01]  /*1b4380*/  IMAD.WIDE.U32.X R40, R185, 0x64774b84, R40, P0 ;  /* 0x64774b84b9287825 */ /* 0x000fe200000e0428 */
[----:B------:R-:W-:-:S03]  /*1b4390*/  IADD3 RZ, P0, PT, R110, R32, RZ ;  /* 0x000000206eff7210 */ /* 0x000fc60007f1e0ff */
[----:B------:R-:W-:Y:S01]  /*1b43a0*/  IMAD.WIDE.U32 R112, R208, R215, R110 ;  /* 0x000000d7d0707225 */ /* 0x000fe200078e006e */
[----:B------:R-:W-:-:S03]  /*1b43b0*/  IADD3.X RZ, P0, PT, R111, R177, RZ, P0, !PT ;  /* 0x000000b16fff7210 */ /* 0x000fc6000071e4ff */
[----:B------:R-:W-:Y:S01]  /*1b43c0*/  IMAD.MOV.U32 R216, RZ, RZ, R105 ;  /* 0x000000ffffd87224 */ /* 0x000fe200078e0069 */
[----:B------:R-:W-:Y:S01]  /*1b43d0*/  IADD3.X R55, P0, PT, RZ, R48, RZ, P0, !PT ;  /* 0x00000030ff377210 */ /* 0x000fe2000071e4ff */
[----:B------:R-:W-:Y:S01]  /*1b43e0*/  IMAD.WIDE.U32.X R36, R185, 0x4b1ba7b6, R36, P4 ;  /* 0x4b1ba7b6b9247825 */ /* 0x000fe200020e0424 */
[----:B------:R-:W-:-:S03]  /*1b43f0*/  IADD3 R19, P4, PT, R28, R59, RZ ;  /* 0x0000003b1c137210 */ /* 0x000fc60007f9e0ff */
[----:B------:R-:W-:Y:S01]  /*1b4400*/  IMAD.WIDE.U32.X R216, R211, R198, R216, P5 ;  /* 0x000000c6d3d87225 */ /* 0x000fe200028e04d8 */
[----:B------:R-:W-:-:S03]  /*1b4410*/  IADD3 R112, P5, PT, R181, R112, RZ ;  /* 0x00000070b5707210 */ /* 0x000fc60007fbe0ff */
[----:B------:R-:W-:Y:S02]  /*1b4420*/  IMAD.MOV.U32 R32, RZ, RZ, R29 ;  /* 0x000000ffff207224 */ /* 0x000fe400078e001d */
[----:B------:R-:W-:Y:S02]  /*1b4430*/  IMAD.IADD R50, R113, 0x1, R50 ;  /* 0x0000000171327824 */ /* 0x000fe400078e0232 */
[----:B------:R-:W-:Y:S01]  /*1b4440*/  IMAD.WIDE.U32.X R32, R185, 0x1a0111ea, R32, P4 ;  /* 0x1a0111eab9207825 */ /* 0x000fe200020e0420 */
[----:B------:R-:W-:Y:S02]  /*1b4450*/  IADD3 R98, P4, PT, R99, R98, RZ ;  /* 0x0000006263627210 */ /* 0x000fe40007f9e0ff */
[----:B------:R-:W-:Y:S01]  /*1b4460*/  IADD3.X R113, P5, PT, R50, R179, RZ, P5, !PT ;  /* 0x000000b332717210 */ /* 0x000fe20002fbe4ff */
[----:B------:R-:W-:Y:S01]  /*1b4470*/  IMAD.WIDE.U32 R72, R108, -0x94f09dc, R72 ;  /* 0xf6b0f6246c487825 */ /* 0x000fe200078e0048 */
[----:B------:R-:W-:Y:S02]  /*1b4480*/  IADD3.X R99, P4, PT, R31, R102, RZ, P4, !PT ;  /* 0x000000661f637210 */ /* 0x000fe4000279e4ff */
[----:B------:R-:W-:Y:S01]  /*1b4490*/  IADD3.X R55, P1, PT, RZ, R55, RZ, P5, !PT ;  /* 0x00000037ff377210 */ /* 0x000fe20002f3e4ff */
[----:B------:R-:W-:Y:S01]  /*1b44a0*/  IMAD.IADD R94, R73, 0x1, R94 ;  /* 0x00000001495e7824 */ /* 0x000fe200078e025e */
[----:B------:R-:W-:-:S02]  /*1b44b0*/  IADD3.X R73, P3, PT, RZ, R96, RZ, P3, !PT ;  /* 0x00000060ff497210 */ /* 0x000fc40001f7e4ff */
[----:B------:R-:W-:Y:S02]  /*1b44c0*/  IADD3.X R48, PT, PT, RZ, RZ, R49, P1, P0 ;  /* 0x000000ffff307210 */ /* 0x000fe40000fe0431 */
[----:B------:R-:W-:Y:S02]  /*1b44d0*/  IADD3.X R73, P4, PT, RZ, R73, RZ, P4, !PT ;  /* 0x00000049ff497210 */ /* 0x000fe4000279e4ff */
[----:B------:R-:W-:Y:S02]  /*1b44e0*/  IADD3 R178, P0, PT, R47, R178, RZ ;  /* 0x000000b22fb27210 */ /* 0x000fe40007f1e0ff */
[----:B------:R-:W-:Y:S02]  /*1b44f0*/  IADD3.X R97, PT, PT, RZ, RZ, R97, P4, P3 ;  /* 0x000000ffff617210 */ /* 0x000fe400027e6461 */
[----:B------:R-:W-:Y:S02]  /*1b4500*/  IADD3.X R179, P0, PT, R109, R176, RZ, P0, !PT ;  /* 0x000000b06db37210 */ /* 0x000fe4000071e4ff */
[----:B------:R-:W-:-:S02]  /*1b4510*/  IADD3.X R29, P4, PT, RZ, RZ, RZ, P6, !PT ;  /* 0x000000ffff1d7210 */ /* 0x000fc4000379e4ff */
[----:B------:R-:W-:Y:S02]  /*1b4520*/  IADD3 R72, P6, PT, R73, R72, RZ ;  /* 0x0000004849487210 */ /* 0x000fe40007fde0ff */
[----:B------:R-:W-:Y:S01]  /*1b4530*/  IADD3 RZ, P1, PT, R178, R44, RZ ;  /* 0x0000002cb2ff7210 */ /* 0x000fe20007f3e0ff */
[----:B------:R-:W-:Y:S01]  /*1b4540*/  IMAD.X R185, RZ, RZ, RZ, P4 ;  /* 0x000000ffffb97224 */ /* 0x000fe200020e06ff */
[----:B------:R-:W-:Y:S01]  /*1b4550*/  IADD3 RZ, P5, PT, R66, R64, RZ ;  /* 0x0000004042ff7210 */ /* 0x000fe20007fbe0ff */
[----:B------:R-:W-:Y:S01]  /*1b4560*/  IMAD.WIDE.U32 R64, R201, R197, RZ ;  /* 0x000000c5c9407225 */ /* 0x000fe200078e00ff */
[----:B------:R-:W-:Y:S02]  /*1b4570*/  IADD3.X R184, P0, PT, RZ, RZ, RZ, P0, !PT ;  /* 0x000000ffffb87210 */ /* 0x000fe4000071e4ff */
[----:B------:R-:W-:Y:S02]  /*1b4580*/  IADD3.X R73, P6, PT, R94, R97, RZ, P6, !PT ;  /* 0x000000615e497210 */ /* 0x000fe400037de4ff */
[----:B------:R-:W-:-:S02]  /*1b4590*/  IADD3.X R47, P2, PT, RZ, R70, RZ, P2, !PT ;  /* 0x00000046ff2f7210 */ /* 0x000fc4000175e4ff */
[----:B------:R-:W-:Y:S01]  /*1b45a0*/  IADD3.X RZ, P1, PT, R179, R51, RZ, P1, !PT ;  /* 0x00000033b3ff7210 */ /* 0x000fe20000f3e4ff */
[----:B------:R-:W-:Y:S01]  /*1b45b0*/  IMAD.WIDE.U32 R178, R210, R215, R178 ;  /* 0x000000d7d2b27225 */ /* 0x000fe200078e00b2 */
[----:B------:R-:W-:Y:S02]  /*1b45c0*/  IADD3.X RZ, P5, PT, R67, R53, RZ, P5, !PT ;  /* 0x0000003543ff7210 */ /* 0x000fe40002fbe4ff */
[----:B------:R-:W-:Y:S01]  /*1b45d0*/  IADD3 R184, P4, PT, R184, R29, RZ ;  /* 0x0000001db8b87210 */ /* 0x000fe20007f9e0ff */
[----:B------:R-:W-:Y:S01]  /*1b45e0*/  IMAD.WIDE.U32 R66, R108, -0xc7aed41, R66 ;  /* 0xf38512bf6c427825 */ /* 0x000fe200078e0042 */
[----:B------:R-:W-:Y:S02]  /*1b45f0*/  IADD3.X R47, P6, PT, RZ, R47, RZ, P6, !PT ;  /* 0x0000002fff2f7210 */ /* 0x000fe400037de4ff */
[----:B------:R-:W-:Y:S01]  /*1b4600*/  IADD3.X R185, PT, PT, R185, RZ, RZ, P4, P0 ;  /* 0x000000ffb9b97210 */ /* 0x000fe200027e04ff */
[----:B------:R-:W-:Y:S01]  /*1b4610*/  IMAD.IADD R29, R179, 0x1, R46 ;  /* 0x00000001b31d7824 */ /* 0x000fe200078e022e */
[----:B------:R-:W-:Y:S01]  /*1b4620*/  IADD3 R178, P4, PT, R55, R178, RZ ;  /* 0x000000b237b27210 */ /* 0x000fe20007f9e0ff */
[----:B------:R-:W-:Y:S01]  /*1b4630*/  IMAD.IADD R68, R67, 0x1, R68 ;  /* 0x0000000143447824 */ /* 0x000fe200078e0244 */
[----:B------:R-:W-:-:S02]  /*1b4640*/  IADD3.X R71, PT, PT, RZ, RZ, R71, P6, P2 ;  /* 0x000000ffff477210 */ /* 0x000fc400037e4447 */
[----:B------:R-:W-:Y:S02]  /*1b4650*/  IADD3 R46, P6, PT, R47, R66, RZ ;  /* 0x000000422f2e7210 */ /* 0x000fe40007fde0ff */
[----:B------:R-:W-:Y:S02]  /*1b4660*/  IADD3 RZ, P3, PT, R98, R56, RZ ;  /* 0x0000003862ff7210 */ /* 0x000fe40007f7e0ff */
[----:B------:R-:W-:Y:S02]  /*1b4670*/  IADD3.X R179, P4, PT, R29, R48, RZ, P4, !PT ;  /* 0x000000301db37210 */ /* 0x000fe4000279e4ff */
[----:B------:R-:W-:Y:S02]  /*1b4680*/  IADD3 RZ, P0, PT, R112, R60, RZ ;  /* 0x0000003c70ff7210 */ /* 0x000fe40007f1e0ff */
[----:B------:R-:W-:Y:S02]  /*1b4690*/  IADD3.X R47, P6, PT, R68, R71, RZ, P6, !PT ;  /* 0x00000047442f7210 */ /* 0x000fe400037de4ff */
[----:B------:R-:W-:-:S02]  /*1b46a0*/  IADD3.X R29, P5, PT, RZ, R40, RZ, P5, !PT ;  /* 0x00000028ff1d7210 */ /* 0x000fc40002fbe4ff */
[----:B------:R-:W-:Y:S02]  /*1b46b0*/  IADD3.X R31, P1, PT, RZ, R42, RZ, P1, !PT ;  /* 0x0000002aff1f7210 */ /* 0x000fe40000f3e4ff */
[----:B------:R-:W-:Y:S01]  /*1b46c0*/  IADD3.X RZ, P3, PT, R99, R57, RZ, P3, !PT ;  /* 0x0000003963ff7210 */ /* 0x000fe20001f7e4ff */
[----:B------:R-:W-:Y:S01]  /*1b46d0*/  IMAD.WIDE.U32 R98, R200, R199, R98 ;  /* 0x000000c7c8627225 */ /* 0x000fe200078e0062 */
[----:B------:R-:W-:Y:S02]  /*1b46e0*/  IADD3.X RZ, P0, PT, R113, R61, RZ, P0, !PT ;  /* 0x0000003d71ff7210 */ /* 0x000fe4000071e4ff */
[----:B------:R-:W-:Y:S01]  /*1b46f0*/  IADD3.X R29, P6, PT, RZ, R29, RZ, P6, !PT ;  /* 0x0000001dff1d7210 */ /* 0x000fe200037de4ff */
[C---:B------:R-:W-:Y:S01]  /*1b4700*/  IMAD.WIDE.U32 R112, R108.reuse, 0x434bacd7, R112 ;  /* 0x434bacd76c707825 */ /* 0x040fe200078e0070 */
[----:B------:R-:W-:Y:S02]  /*1b4710*/  IADD3.X R31, P4, PT, RZ, R31, RZ, P4, !PT ;  /* 0x0000001fff1f7210 */ /* 0x000fe4000279e4ff */
[----:B------:R-:W-:Y:S01]  /*1b4720*/  IADD3.X R41, PT, PT, RZ, RZ, R41, P6, P5 ;  /* 0x000000ffff297210 */ /* 0x000fe200037ea429 */
[----:B------:R-:W-:Y:S01]  /*1b4730*/  IMAD.IADD R183, R99, 0x1, R182 ;  /* 0x0000000163b77824 */ /* 0x000fe200078e02b6 */
[----:B------:R-:W-:Y:S01]  /*1b4740*/  IADD3.X R42, PT, PT, RZ, RZ, R43, P4, P1 ;  /* 0x000000ffff2a7210 */ /* 0x000fe200027e242b */
[----:B------:R-:W-:Y:S01]  /*1b4750*/  IMAD.IADD R62, R113, 0x1, R62 ;  /* 0x00000001713e7824 */ /* 0x000fe200078e023e */
[----:B------:R-:W-:Y:S01]  /*1b4760*/  IADD3 RZ, P5, PT, RZ, R98, RZ ;  /* 0x00000062ffff7210 */ /* 0x000fe20007fbe0ff */
[----:B------:R-:W-:Y:S01]  /*1b4770*/  IMAD.WIDE.U32 R108, R108, 0x397fe69a, R178 ;  /* 0x397fe69a6c6c7825 */ /* 0x000fe200078e00b2 */
[----:B------:R-:W-:-:S02]  /*1b4780*/  IADD3 R40, P4, PT, R29, R112, RZ ;  /* 0x000000701d287210 */ /* 0x000fc40007f9e0ff */
[----:B------:R-:W-:Y:S01]  /*1b4790*/  IADD3 RZ, P2, PT, R72, R52, RZ ;  /* 0x0000003448ff7210 */ /* 0x000fe20007f5e0ff */
[----:B------:R-:W-:Y:S01]  /*1b47a0*/  IMAD.MOV.U32 R182, RZ, RZ, R98 ;  /* 0x000000ffffb67224 */ /* 0x000fe200078e0062 */
[----:B------:R-:W-:Y:S02]  /*1b47b0*/  IADD3.X R177, P3, PT, RZ, R16, RZ, P3, !PT ;  /* 0x00000010ffb17210 */ /* 0x000fe40001f7e4ff */
[----:B------:R-:W-:Y:S02]  /*1b47c0*/  IADD3.X RZ, P5, PT, RZ, R183, RZ, P5, !PT ;  /* 0x000000b7ffff7210 */ /* 0x000fe40002fbe4ff */
[----:B------:R-:W-:Y:S01]  /*1b47d0*/  IADD3.X R41, P4, PT, R62, R41, RZ, P4, !PT ;  /* 0x000000293e297210 */ /* 0x000fe2000279e4ff */
[----:B------:R-:W-:Y:S01]  /*1b47e0*/  IMAD.WIDE.U32 R62, R211, R197, RZ ;  /* 0x000000c5d33e7225 */ /* 0x000fe200078e00ff */
[----:B------:R-:W-:Y:S02]  /*1b47f0*/  IADD3.X R29, P0, PT, RZ, R36, RZ, P0, !PT ;  /* 0x00000024ff1d7210 */ /* 0x000fe4000071e4ff */
[----:B------:R-:W-:Y:S01]  /*1b4800*/  IADD3.X RZ, P2, PT, R73, R45, RZ, P2, !PT ;  /* 0x0000002d49ff7210 */ /* 0x000fe2000175e4ff */
[----:B------:R-:W-:Y:S01]  /*1b4810*/  IMAD.WIDE.U32 R72, R202, R199, R72 ;  /* 0x000000c7ca487225 */ /* 0x000fe200078e0048 */
[----:B------:R-:W-:-:S02]  /*1b4820*/  IADD3 RZ, P1, PT, R178, R58, RZ ;  /* 0x0000003ab2ff7210 */ /* 0x000fc40007f3e0ff */
[----:B------:R-:W-:Y:S01]  /*1b4830*/  IADD3.X R177, P5, PT, RZ, R177, RZ, P5, !PT ;  /* 0x000000b1ffb17210 */ /* 0x000fe20002fbe4ff */
[----:B------:R-:W-:Y:S01]  /*1b4840*/  IMAD.IADD R54, R73, 0x1, R54 ;  /* 0x0000000149367824 */ /* 0x000fe200078e0236 */
[----:B------:R-:W-:Y:S01]  /*1b4850*/  IADD3.X R29, P4, PT, RZ, R29, RZ, P4, !PT ;  /* 0x0000001dff1d7210 */ /* 0x000fe2000279e4ff */
[----:B------:R-:W-:Y:S01]  /*1b4860*/  IMAD.WIDE.U32 R68, R206, R199, R40 ;  /* 0x000000c7ce447225 */ /* 0x000fe200078e0028 */
[----:B------:R-:W-:Y:S02]  /*1b4870*/  IADD3.X RZ, P1, PT, R179, R19, RZ, P1, !PT ;  /* 0x00000013b3ff7210 */ /* 0x000fe40000f3e4ff */
[----:B------:R-:W-:Y:S01]  /*1b4880*/  IADD3 R176, P6, PT, R177, R72, RZ ;  /* 0x00000048b1b07210 */ /* 0x000fe20007fde0ff */
[----:B------:R-:W-:Y:S01]  /*1b4890*/  IMAD.IADD R19, R109, 0x1, R28 ;  /* 0x000000016d137824 */ /* 0x000fe200078e021c */
[----:B------:R-:W-:Y:S01]  /*1b48a0*/  IADD3.X R17, PT, PT, RZ, RZ, R17, P5, P3 ;  /* 0x000000ffff117210 */ /* 0x000fe20002fe6411 */
[----:B------:R-:W-:Y:S01]  /*1b48b0*/  IMAD.IADD R20, R69, 0x1, R20 ;  /* 0x0000000145147824 */ /* 0x000fe200078e0214 */
[----:B------:R-:W-:Y:S01]  /*1b48c0*/  IADD3.X R36, PT, PT, RZ, RZ, R37, P4, P0 ;  /* 0x000000ffff247210 */ /* 0x000fe200027e0425 */
[----:B------:R-:W-:Y:S01]  /*1b48d0*/  IMAD.WIDE.U32 R58, R200, R197, RZ ;  /* 0x000000c5c83a7225 */ /* 0x000fe200078e00ff */
[----:B------:R-:W-:-:S02]  /*1b48e0*/  IADD3 R16, P3, PT, R29, R108, RZ ;  /* 0x0000006c1d107210 */ /* 0x000fc40007f7e0ff */
        /* <DEDUP_REMOVED lines=9> */
[----:B------:R-:W-:-:S02]  /*1b4980*/  IADD3.X R109, P2, PT, RZ, R26, RZ, P2, !PT ;  /* 0x0000001aff6d7210 */ /* 0x000fc4000175e4ff */
[----:B------:R-:W-:Y:S01]  /*1b4990*/  IADD3.X RZ, P4, PT, R47, R35, RZ, P4, !PT ;  /* 0x000000232fff7210 */ /* 0x000fe2000279e4ff */
[----:B------:R-:W-:Y:S01]  /*1b49a0*/  IMAD.WIDE.U32 R46, R204, R199, R46 ;  /* 0x000000c7cc2e7225 */ /* 0x000fe200078e002e */
[----:B------:R-:W-:Y:S02]  /*1b49b0*/  IADD3.X R97, P3, PT, RZ, R97, RZ, P3, !PT ;  /* 0x00000061ff617210 */ /* 0x000fe40001f7e4ff */
[----:B------:R-:W-:Y:S01]  /*1b49c0*/  IADD3.X R109, P6, PT, RZ, R109, RZ, P6, !PT ;  /* 0x0000006dff6d7210 */ /* 0x000fe200037de4ff */
[----:B------:R-:W-:Y:S01]  /*1b49d0*/  IMAD.IADD R53, R29, 0x1, R31 ;  /* 0x000000011d357824 */ /* 0x000fe200078e021f */
[----:B------:R-:W-:Y:S01]  /*1b49e0*/  IADD3.X R96, PT, PT, RZ, RZ, R33, P3, P1 ;  /* 0x000000ffff607210 */ /* 0x000fe20001fe2421 */
[----:B------:R-:W-:Y:S01]  /*1b49f0*/  IMAD.IADD R19, R47, 0x1, R30 ;  /* 0x000000012f137824 */ /* 0x000fe200078e021e */
[----:B------:R-:W-:Y:S01]  /*1b4a00*/  IADD3 RZ, P1, PT, R40, R24, RZ ;  /* 0x0000001828ff7210 */ /* 0x000fe20007f3e0ff */
[----:B------:R-:W-:Y:S01]  /*1b4a10*/  IMAD.WIDE.U32 R36, R53, -0x5555, RZ ;  /* 0xffffaaab35247825 */ /* 0x000fe200078e00ff */
[----:B------:R-:W-:-:S02]  /*1b4a20*/  IADD3 R108, P5, PT, R109, R46, RZ ;  /* 0x0000002e6d6c7210 */ /* 0x000fc40007fbe0ff */
[----:B------:R-:W-:Y:S01]  /*1b4a30*/  IADD3.X R24, PT, PT, RZ, RZ, R27, P6, P2 ;  /* 0x000000ffff187210 */ /* 0x000fe200037e441b */
[C---:B------:R-:W-:Y:S01]  /*1b4a40*/  IMAD.WIDE.U32 R26, R28.reuse, -0x5555, R182 ;  /* 0xffffaaab1c1a7825 */ /* 0x040fe200078e00b6 */
[----:B------:R-:W-:Y:S02]  /*1b4a50*/  IADD3.X RZ, P1, PT, R41, R25, RZ, P1, !PT ;  /* 0x0000001929ff7210 */ /* 0x000fe40000f3e4ff */
[----:B------:R-:W-:Y:S01]  /*1b4a60*/  IADD3.X R109, P5, PT, R19, R24, RZ, P5, !PT ;  /* 0x00000018136d7210 */ /* 0x000fe20002fbe4ff */
[----:B------:R-:W-:Y:S01]  /*1b4a70*/  IMAD.WIDE.U32 R30, P3, R28, -0x46010001, R36 ;  /* 0xb9feffff1c1e7825 */ /* 0x000fe20007860024 */
[----:B------:R-:W-:Y:S02]  /*1b4a80*/  IADD3.X R19, P4, PT, RZ, R22, RZ, P4, !PT ;  /* 0x00000016ff137210 */ /* 0x000fe4000279e4ff */
[----:B------:R-:W-:Y:S01]  /*1b4a90*/  IADD3.X R185, P0, PT, R42, R185, RZ, P0, !PT ;  /* 0x000000b92ab97210 */ /* 0x000fe2000071e4ff */
[----:B------:R-:W-:Y:S01]  /*1b4aa0*/  IMAD.WIDE.U32 R178, R53, -0x4eac0001, RZ ;  /* 0xb153ffff35b27825 */ /* 0x000fe200078e00ff */
[----:B------:R-:W-:-:S02]  /*1b4ab0*/  IADD3.X R19, P5, PT, RZ, R19, RZ, P5, !PT ;  /* 0x00000013ff137210 */ /* 0x000fc40002fbe4ff */
[----:B------:R-:W-:Y:S01]  /*1b4ac0*/  IADD3.X R61, P1, PT, RZ, R14, RZ, P1, !PT ;  /* 0x0000000eff3d7210 */ /* 0x000fe20000f3e4ff */
[----:B------:R-:W-:-:S04]  /*1b4ad0*/  IMAD.WIDE.U32 R34, R28, -0x5555, RZ ;  /* 0xffffaaab1c227825 */ /* 0x000fc800078e00ff */
[----:B------:R-:W-:Y:S01]  /*1b4ae0*/  IMAD.IADD R182, R27, 0x1, R30 ;  /* 0x000000011bb67824 */ /* 0x000fe200078e021e */
[----:B------:R-:W-:Y:S01]  /*1b4af0*/  IADD3.X R27, PT, PT, RZ, RZ, R23, P5, P4 ;  /* 0x000000ffff1b7210 */ /* 0x000fe20002fe8417 */
[----:B------:R-:W-:Y:S01]  /*1b4b00*/  IMAD.WIDE.U32 R70, R53, -0xc7aed41, RZ ;  /* 0xf38512bf35467825 */ /* 0x000fe200078e00ff */
[----:B------:R-:W-:Y:S02]  /*1b4b10*/  IADD3 R105, P6, PT, R30, R35, RZ ;  /* 0x000000231e697210 */ /* 0x000fe40007fde0ff */
[----:B------:R-:W-:Y:S01]  /*1b4b20*/  IADD3 RZ, P2, PT, R98, R34, RZ ;  /* 0x0000002262ff7210 */ /* 0x000fe20007f5e0ff */
[----:B------:R-:W-:-:S03]  /*1b4b30*/  IMAD.WIDE.U32 R178, P4, R28, 0x1eabfffe, R178 ;  /* 0x1eabfffe1cb27825 */ /* 0x000fc600078800b2 */
[----:B------:R-:W-:Y:S01]  /*1b4b40*/  IADD3.X RZ, P2, PT, R183, R105, RZ, P2, !PT ;  /* 0x00000069b7ff7210 */ /* 0x000fe2000175e4ff */
[----:B------:R-:W-:Y:S01]  /*1b4b50*/  IMAD.WIDE.U32 R94, R53, -0x94f09dc, RZ ;  /* 0xf6b0f624355e7825 */ /* 0x000fe200078e00ff */
[----:B------:R-:W-:-:S03]  /*1b4b60*/  IADD3 R113, P5, PT, R178, R113, RZ ;  /* 0x00000071b2717210 */ /* 0x000fc60007fbe0ff */
[----:B------:R-:W-:Y:S01]  /*1b4b70*/  IMAD.X R181, RZ, RZ, RZ, P3 ;  /* 0x000000ffffb57224 */ /* 0x000fe200018e06ff */
[----:B------:R-:W-:Y:S01]  /*1b4b80*/  IADD3 RZ, P3, PT, RZ, R26, RZ ;  /* 0x0000001affff7210 */ /* 0x000fe20007f7e0ff */
[----:B------:R-:W-:Y:S02]  /*1b4b90*/  IMAD.MOV.U32 R180, RZ, RZ, R31 ;  /* 0x000000ffffb47224 */ /* 0x000fe400078e001f */
[----:B------:R-:W-:Y:S01]  /*1b4ba0*/  IMAD.X R99, RZ, RZ, RZ, P4 ;  /* 0x000000ffff637224 */ /* 0x000fe200020e06ff */
[----:B------:R-:W-:Y:S01]  /*1b4bb0*/  IADD3.X RZ, P3, PT, RZ, R182, RZ, P3, !PT ;  /* 0x000000b6ffff7210 */ /* 0x000fe20001f7e4ff */
[----:B------:R-:W-:-:S04]  /*1b4bc0*/  IMAD.WIDE.U32 R66, R28, -0xc7aed41, RZ ;  /* 0xf38512bf1c427825 */ /* 0x000fc800078e00ff */
[----:B------:R-:W-:-:S04]  /*1b4bd0*/  IMAD.WIDE.U32 R70, P4, R28, 0x64774b84, R70 ;  /* 0x64774b841c467825 */ /* 0x000fc80007880046 */
[----:B------:R-:W-:-:S04]  /*1b4be0*/  IMAD.WIDE.U32 R48, R53, 0x434bacd7, RZ ;  /* 0x434bacd735307825 */ /* 0x000fc800078e00ff */
[----:B------:R-:W-:-:S04]  /*1b4bf0*/  IMAD.WIDE.U32.X R180, R53, -0x46010001, R180, P6 ;  /* 0xb9feffff35b47825 */ /* 0x000fc800030e04b4 */
[----:B------:R-:W-:-:S04]  /*1b4c00*/  IMAD.WIDE.U32 R110, R28, -0x94f09dc, RZ ;  /* 0xf6b0f6241c6e7825 */ /* 0x000fc800078e00ff */
[----:B------:R-:W-:-:S04]  /*1b4c10*/  IMAD.WIDE.U32 R94, P6, R28, 0x6730d2a0, R94 ;  /* 0x6730d2a01c5e7825 */ /* 0x000fc800078c005e */
[----:B------:R-:W-:Y:S02]  /*1b4c20*/  IMAD.MOV.U32 R98, RZ, RZ, R179 ;  /* 0x000000ffff627224 */ /* 0x000fe400078e00b3 */
[----:B------:R-:W-:Y:S01]  /*1b4c30*/  IMAD.X R51, RZ, RZ, RZ, P4 ;  /* 0x000000ffff337224 */ /* 0x000fe200020e06ff */
[----:B------:R-:W-:Y:S01]  /*1b4c40*/  IADD3 R67, P4, PT, R70, R67, RZ ;  /* 0x0000004346437210 */ /* 0x000fe20007f9e0ff */
[----:B------:R-:W-:Y:S02]  /*1b4c50*/  IMAD.MOV.U32 R50, RZ, RZ, R71 ;  /* 0x000000ffff327224 */ /* 0x000fe400078e0047 */
[----:B------:R-:W-:-:S04]  /*1b4c60*/  IMAD.WIDE.U32.X R98, R53, 0x1eabfffe, R98, P5 ;  /* 0x1eabfffe35627825 */ /* 0x000fc800028e0462 */
[----:B------:R-:W-:Y:S01]  /*1b4c70*/  IMAD.X R73, RZ, RZ, RZ, P6 ;  /* 0x000000ffff497224 */ /* 0x000fe200030e06ff */
[----:B------:R-:W-:Y:S01]  /*1b4c80*/  IADD3 R111, P6, PT, R94, R111, RZ ;  /* 0x0000006f5e6f7210 */ /* 0x000fe20007fde0ff */
        /* <DEDUP_REMOVED lines=10> */
[----:B------:R-:W-:Y:S01]  /*1b4d30*/  IMAD.WIDE.U32 R42, R28, 0x397fe69a, RZ ;  /* 0x397fe69a1c2a7825 */ /* 0x000fe200078e00ff */
[----:B------:R-:W-:-:S03]  /*1b4d40*/  IADD3.X R61, P4, PT, RZ, R61, RZ, P4, !PT ;  /* 0x0000003dff3d7210 */ /* 0x000fc6000279e4ff */
[----:B------:R-:W-:-:S04]  /*1b4d50*/  IMAD.WIDE.U32 R22, P6, R28, 0x1a0111ea, R22 ;  /* 0x1a0111ea1c167825 */ /* 0x000fc800078c0016 */
[----:B------:R-:W-:Y:S01]  /*1b4d60*/  IMAD.MOV.U32 R24, RZ, RZ, R49 ;  /* 0x000000ffff187224 */ /* 0x000fe200078e0031 */
[----:B------:R-:W-:Y:S01]  /*1b4d70*/  IADD3.X R49, PT, PT, RZ, RZ, R15, P4, P1 ;  /* 0x000000ffff317210 */ /* 0x000fe200027e240f */
[----:B------:R-:W-:Y:S01]  /*1b4d80*/  IMAD.X R19, RZ, RZ, RZ, P6 ;  /* 0x000000ffff137224 */ /* 0x000fe200030e06ff */
[----:B------:R-:W-:Y:S01]  /*1b4d90*/  IADD3 R43, P6, PT, R22, R43, RZ ;  /* 0x0000002b162b7210 */ /* 0x000fe20007fde0ff */
[----:B------:R-:W-:Y:S01]  /*1b4da0*/  IMAD.WIDE.U32.X R24, R53, 0x4b1ba7b6, R24, P5 ;  /* 0x4b1ba7b635187825 */ /* 0x000fe200028e0418 */
[----:B------:R-:W-:-:S03]  /*1b4db0*/  IADD3 RZ, P5, PT, R16, R18, RZ ;  /* 0x0000001210ff7210 */ /* 0x000fc60007fbe0ff */
[----:B------:R-:W-:Y:S01]  /*1b4dc0*/  IMAD.WIDE.U32 R54, R203, R197, RZ ;  /* 0x000000c5cb367225 */ /* 0x000fe200078e00ff */
[----:B------:R-:W-:-:S03]  /*1b4dd0*/  IADD3.X RZ, P5, PT, R17, R21, RZ, P5, !PT ;  /* 0x0000001511ff7210 */ /* 0x000fc60002fbe4ff */
[----:B------:R-:W-:Y:S02]  /*1b4de0*/  IMAD.MOV.U32 R18, RZ, RZ, R23 ;  /* 0x000000ffff127224 */ /* 0x000fe400078e0017 */
[----:B------:R-:W-:-:S04]  /*1b4df0*/  IMAD.WIDE.U32 R64, P1, R200, R196, R64 ;  /* 0x000000c4c8407225 */ /* 0x000fc80007820040 */
[----:B------:R-:W-:Y:S01]  /*1b4e00*/  IMAD.WIDE.U32.X R18, R53, 0x1a0111ea, R18, P6 ;  /* 0x1a0111ea35127825 */ /* 0x000fe200030e0412 */
[----:B------:R-:W-:-:S03]  /*1b4e10*/  IADD3 R45, P4, PT, R64, R59, RZ ;  /* 0x0000003b402d7210 */ /* 0x000fc60007f9e0ff */
[----:B------:R-:W-:-:S04]  /*1b4e20*/  IMAD.WIDE.U32 R52, R202, R197, RZ ;  /* 0x000000c5ca347225 */ /* 0x000fc800078e00ff */
[----:B------:R-:W-:-:S04]  /*1b4e30*/  IMAD.WIDE.U32 R54, P6, R202, R196, R54 ;  /* 0x000000c4ca367225 */ /* 0x000fc800078c0036 */
[----:B------:R-:W-:-:S04]  /*1b4e40*/  IMAD.WIDE.U32 R46, R208, R199, R16 ;  /* 0x000000c7d02e7225 */ /* 0x000fc800078e0010 */
[----:B------:R-:W-:-:S04]  /*1b4e50*/  IMAD.WIDE.U32 R16, R207, R197, RZ ;  /* 0x000000c5cf107225 */ /* 0x000fc800078e00ff */
[----:B------:R-:W-:-:S04]  /*1b4e60*/  IMAD.WIDE.U32 R26, R205, R197, RZ ;  /* 0x000000c5cd1a7225 */ /* 0x000fc800078e00ff */
[----:B------:R-:W-:Y:S01]  /*1b4e70*/  IMAD.X R57, RZ, RZ, RZ, P1 ;  /* 0x000000ffff397224 */ /* 0x000fe200008e06ff */
[----:B------:R-:W-:Y:S01]  /*1b4e80*/  IADD3 R23, P1, PT, R54, R53, RZ ;  /* 0x0000003536177210 */ /* 0x000fe20007f3e0ff */
[----:B------:R-:W-:Y:S02]  /*1b4e90*/  IMAD.MOV.U32 R56, RZ, RZ, R65 ;  /* 0x000000ffff387224 */ /* 0x000fe400078e0041 */
[----:B------:R-:W-:-:S04]  /*1b4ea0*/  IMAD.WIDE.U32 R34, R209, R197, RZ ;  /* 0x000000c5d1227225 */ /* 0x000fc800078e00ff */
[----:B------:R-:W-:Y:S02]  /*1b4eb0*/  IMAD.X R33, RZ, RZ, RZ, P6 ;  /* 0x000000ffff217224 */ /* 0x000fe400030e06ff */
[----:B------:R-:W-:Y:S02]  /*1b4ec0*/  IMAD.MOV.U32 R32, RZ, RZ, R55 ;  /* 0x000000ffff207224 */ /* 0x000fe400078e0037 */
[----:B------:R-:W-:-:S04]  /*1b4ed0*/  IMAD.WIDE.U32.X R56, R201, R196, R56, P4 ;  /* 0x000000c4c9387225 */ /* 0x000fc800020e0438 */
        /* <DEDUP_REMOVED lines=17> */
[----:B------:R-:W-:-:S02]  /*1b4ff0*/  IMAD.MOV.U32 R102, RZ, RZ, R35 ;  /* 0x000000ffff667224 */ /* 0x000fc400078e0023 */
[----:B------:R-:W-:Y:S01]  /*1b5000*/  IMAD.WIDE.U32.X R40, R207, R196, R40, P4 ;  /* 0x000000c4cf287225 */ /* 0x000fe200020e0428 */
[----:B------:R-:W-:-:S03]  /*1b5010*/  IADD3 R46, P4, PT, R61, R46, RZ ;  /* 0x0000002e3d2e7210 */ /* 0x000fc60007f9e0ff */
[----:B------:R-:W-:-:S04]  /*1b5020*/  IMAD.WIDE.U32.X R20, R205, R196, R20, P6 ;  /* 0x000000c4cd147225 */ /* 0x000fc800030e0414 */
[----:B------:R-:W-:-:S04]  /*1b5030*/  IMAD.WIDE.U32 R60, R210, R197, RZ ;  /* 0x000000c5d23c7225 */ /* 0x000fc800078e00ff */
[----:B------:R-:W-:-:S04]  /*1b5040*/  IMAD.WIDE.U32 R62, P6, R210, R196, R62 ;  /* 0x000000c4d23e7225 */ /* 0x000fc800078c003e */
[----:B------:R-:W-:Y:S01]  /*1b5050*/  IMAD.WIDE.U32.X R102, R209, R196, R102, P1 ;  /* 0x000000c4d1667225 */ /* 0x000fe200008e0466 */
[----:B------:R-:W-:-:S03]  /*1b5060*/  IADD3 R184, P1, PT, R97, R184, RZ ;  /* 0x000000b861b87210 */ /* 0x000fc60007f3e0ff */
[----:B------:R-:W-:Y:S01]  /*1b5070*/  IMAD.IADD R186, R47, 0x1, R186 ;  /* 0x000000012fba7824 */ /* 0x000fe200078e02ba */
[----:B------:R-:W-:Y:S01]  /*1b5080*/  IADD3.X R185, P1, PT, R96, R185, RZ, P1, !PT ;  /* 0x000000b960b97210 */ /* 0x000fe20000f3e4ff */
[----:B------:R-:W-:Y:S01]  /*1b5090*/  IMAD.X R97, RZ, RZ, RZ, P6 ;  /* 0x000000ffff617224 */ /* 0x000fe200030e06ff */
[----:B------:R-:W-:Y:S01]  /*1b50a0*/  IADD3 R61, P6, PT, R62, R61, RZ ;  /* 0x0000003d3e3d7210 */ /* 0x000fe20007fde0ff */
[----:B------:R-:W-:Y:S01]  /*1b50b0*/  IMAD.MOV.U32 R96, RZ, RZ, R63 ;  /* 0x000000ffff607224 */ /* 0x000fe200078e003f */
[----:B------:R-:W-:-:S03]  /*1b50c0*/  IADD3.X R47, P4, PT, R186, R49, RZ, P4, !PT ;  /* 0x00000031ba2f7210 */ /* 0x000fc6000279e4ff */
[----:B------:R-:W-:Y:S01]  /*1b50d0*/  IMAD.WIDE.U32.X R96, R211, R196, R96, P6 ;  /* 0x000000c4d3607225 */ /* 0x000fe200030e0460 */
[----:B------:R-:W-:Y:S02]  /*1b50e0*/  IADD3.X R27, P4, PT, RZ, R27, RZ, P4, !PT ;  /* 0x0000001bff1b7210 */ /* 0x000fe4000279e4ff */
[----:B------:R-:W-:Y:S01]  /*1b50f0*/  IADD3 RZ, P6, PT, R176, R112, RZ ;  /* 0x00000070b0ff7210 */ /* 0x000fe20007fde0ff */
[----:B------:R-:W-:Y:S01]  /*1b5100*/  IMAD.WIDE.U32 R182, R28, 0x434bacd7, R46 ;  /* 0x434bacd71cb67825 */ /* 0x000fe200078e002e */
[----:B------:R-:W-:Y:S02]  /*1b5110*/  IADD3.X R35, PT, PT, RZ, RZ, R107, P4, P5 ;  /* 0x000000ffff237210 */ /* 0x000fe400027ea46b */
[----:B------:R-:W-:Y:S01]  /*1b5120*/  IADD3.X RZ, P5, PT, R177, R113, RZ, P6, !PT ;  /* 0x00000071b1ff7210 */ /* 0x000fe200037be4ff */
[----:B------:R-:W-:Y:S01]  /*1b5130*/  IMAD.WIDE.U32 R106, R210, R199, R184 ;  /* 0x000000c7d26a7225 */ /* 0x000fe200078e00b8 */
[----:B------:R-:W-:Y:S02]  /*1b5140*/  IADD3 RZ, P4, PT, R184, R100, RZ ;  /* 0x00000064b8ff7210 */ /* 0x000fe40007f9e0ff */
[----:B------:R-:W-:Y:S01]  /*1b5150*/  IADD3.X R17, P6, PT, RZ, R17, RZ, P3, !PT ;  /* 0x00000011ff117210 */ /* 0x000fe20001fde4ff */
[----:B------:R-:W-:Y:S01]  /*1b5160*/  IMAD.IADD R104, R107, 0x1, R104 ;  /* 0x000000016b687824 */ /* 0x000fe200078e0268 */
[----:B------:R-:W-:Y:S01]  /*1b5170*/  IADD3.X RZ, P4, PT, R185, R101, RZ, P4, !PT ;  /* 0x00000065b9ff7210 */ /* 0x000fe2000279e4ff */
[----:B------:R-:W-:Y:S01]  /*1b5180*/  IMAD.WIDE.U32 R176, R28, -0x4eac0001, R176 ;  /* 0xb153ffff1cb07825 */ /* 0x000fe200078e00b0 */
[----:B------:R-:W-:-:S02]  /*1b5190*/  IADD3.X R181, PT, PT, RZ, RZ, R181, P6, P2 ;  /* 0x000000ffffb57210 */ /* 0x000fc400037e44b5 */
[----:B------:R-:W-:Y:S01]  /*1b51a0*/  IADD3 R106, P3, PT, R27, R106, RZ ;  /* 0x0000006a1b6a7210 */ /* 0x000fe20007f7e0ff */
[----:B------:R-:W-:Y:S01]  /*1b51b0*/  IMAD.IADD R178, R177, 0x1, R178 ;  /* 0x00000001b1b27824 */ /* 0x000fe200078e02b2 */
[----:B------:R-:W-:Y:S02]  /*1b51c0*/  IADD3 RZ, P6, PT, R108, R110, RZ ;  /* 0x0000006e6cff7210 */ /* 0x000fe40007fde0ff */
[----:B------:R-:W-:Y:S02]  /*1b51d0*/  IADD3.X R27, P2, PT, RZ, R216, RZ, P4, !PT ;  /* 0x000000d8ff1b7210 */ /* 0x000fe4000275e4ff */
[----:B------:R-:W-:Y:S01]  /*1b51e0*/  IADD3.X R107, P3, PT, R104, R35, RZ, P3, !PT ;  /* 0x00000023686b7210 */ /* 0x000fe20001f7e4ff */
[----:B------:R-:W-:Y:S01]  /*1b51f0*/  IMAD.WIDE.U32 R104, R200, R195, RZ ;  /* 0x000000c3c8687225 */ /* 0x000fe200078e00ff */
[----:B------:R-:W-:Y:S02]  /*1b5200*/  IADD3.X RZ, P4, PT, R109, R111, RZ, P6, !PT ;  /* 0x0000006f6dff7210 */ /* 0x000fe4000379e4ff */
[----:B------:R-:W-:Y:S01]  /*1b5210*/  IADD3 R176, P6, PT, R17, R176, RZ ;  /* 0x000000b011b07210 */ /* 0x000fe20007fde0ff */
[----:B------:R-:W-:Y:S01]  /*1b5220*/  IMAD.WIDE.U32 R108, R28, -0x94f09dc, R108 ;  /* 0xf6b0f6241c6c7825 */ /* 0x000fe200078e006c */
[----:B------:R-:W-:-:S02]  /*1b5230*/  IADD3.X R17, P3, PT, RZ, R27, RZ, P3, !PT ;  /* 0x0000001bff117210 */ /* 0x000fc40001f7e4ff */
[----:B------:R-:W-:Y:S01]  /*1b5240*/  IADD3.X R177, P6, PT, R178, R181, RZ, P6, !PT ;  /* 0x000000b5b2b17210 */ /* 0x000fe200037de4ff */
[----:B------:R-:W-:Y:S01]  /*1b5250*/  IMAD.IADD R94, R109, 0x1, R94 ;  /* 0x000000016d5e7824 */ /* 0x000fe200078e025e */
[----:B------:R-:W-:Y:S02]  /*1b5260*/  IADD3.X R27, P5, PT, RZ, R98, RZ, P5, !PT ;  /* 0x00000062ff1b7210 */ /* 0x000fe40002fbe4ff */
[----:B------:R-:W-:Y:S02]  /*1b5270*/  IADD3.X R216, PT, PT, RZ, RZ, R217, P3, P2 ;  /* 0x000000ffffd87210 */ /* 0x000fe40001fe44d9 */
[----:B------:R-:W-:Y:S02]  /*1b5280*/  IADD3.X R109, P6, PT, RZ, R27, RZ, P6, !PT ;  /* 0x0000001bff6d7210 */ /* 0x000fe400037de4ff */
[----:B------:R-:W-:Y:S02]  /*1b5290*/  IADD3 RZ, P2, PT, R68, R66, RZ ;  /* 0x0000004244ff7210 */ /* 0x000fe40007f5e0ff */
[----:B------:R-:W-:Y:S01]  /*1b52a0*/  IADD3 RZ, P3, PT, R176, R58, RZ ;  /* 0x0000003ab0ff7210 */ /* 0x000fe20007f7e0ff */
[----:B------:R-:W-:Y:S01]  /*1b52b0*/  IMAD.WIDE.U32 R58, R200, R197, R176 ;  /* 0x000000c5c83a7225 */ /* 0x000fe200078e00b0 */
[----:B------:R-:W-:-:S02]  /*1b52c0*/  IADD3.X R99, PT, PT, RZ, RZ, R99, P6, P5 ;  /* 0x000000ffff637210 */ /* 0x000fc400037ea463 */
[----:B------:R-:W-:Y:S01]  /*1b52d0*/  IADD3 R108, P5, PT, R109, R108, RZ ;  /* 0x0000006c6d6c7210 */ /* 0x000fe20007fbe0ff */
[----:B------:R-:W-:Y:S01]  /*1b52e0*/  IMAD.IADD R59, R59, 0x1, R64 ;  /* 0x000000013b3b7824 */ /* 0x000fe200078e0240 */
[----:B------:R-:W-:Y:S01]  /*1b52f0*/  IADD3.X RZ, P2, PT, R69, R67, RZ, P2, !PT ;  /* 0x0000004345ff7210 */ /* 0x000fe2000175e4ff */
[----:B------:R-:W-:Y:S01]  /*1b5300*/  IMAD.WIDE.U32 R68, R28, -0xc7aed41, R68 ;  /* 0xf38512bf1c447825 */ /* 0x000fe200078e0044 */
[----:B------:R-:W-:Y:S02]  /*1b5310*/  IADD3.X RZ, P3, PT, R177, R45, RZ, P3, !PT ;  /* 0x0000002db1ff7210 */ /* 0x000fe40001f7e4ff */
[----:B------:R-:W-:Y:S01]  /*1b5320*/  IADD3 RZ, P6, PT, RZ, R58, RZ ;  /* 0x0000003affff7210 */ /* 0x000fe20007fde0ff */
[----:B------:R-:W-:Y:S01]  /*1b5330*/  IMAD.IADD R70, R69, 0x1, R70 ;  /* 0x0000000145467824 */ /* 0x000fe200078e0246 */
[----:B------:R-:W-:Y:S01]  /*1b5340*/  IADD3.X R109, P5, PT, R94, R99, RZ, P5, !PT ;  /* 0x000000635e6d7210 */ /* 0x000fe20002fbe4ff */
[----:B------:R-:W-:Y:S01]  /*1b5350*/  IMAD.WIDE.U32 R94, R58, -0x30003, RZ ;  /* 0xfffcfffd3a5e7825 */ /* 0x000fe200078e00ff */
[----:B------:R-:W-:-:S02]  /*1b5360*/  IADD3.X R35, P4, PT, RZ, R72, RZ, P4, !PT ;  /* 0x00000048ff237210 */ /* 0x000fc4000279e4ff */
[----:B------:R-:W-:Y:S01]  /*1b5370*/  IADD3.X R27, P3, PT, RZ, R56, RZ, P3, !PT ;  /* 0x00000038ff1b7210 */ /* 0x000fe20001f7e4ff */
[----:B------:R-:W-:Y:S01]  /*1b5380*/  IMAD.WIDE.U32 R100, R202, R197, R108 ;  /* 0x000000c5ca647225 */ /* 0x000fe200078e006c */
[----:B------:R-:W-:Y:S02]  /*1b5390*/  IADD3.X RZ, P6, PT, RZ, R59, RZ, P6, !PT ;  /* 0x0000003bffff7210 */ /* 0x000fe400037de4ff */
[----:B------:R-:W-:Y:S01]  /*1b53a0*/  IADD3.X R69, P5, PT, RZ, R35, RZ, P5, !PT ;  /* 0x00000023ff457210 */ /* 0x000fe20002fbe4ff */
[----:B------:R-:W-:Y:S01]  /*1b53b0*/  IMAD.IADD R54, R101, 0x1, R54 ;  /* 0x0000000165367824 */ /* 0x000fe200078e0236 */
[----:B------:R-:W-:Y:S01]  /*1b53c0*/  IADD3.X R27, P6, PT, RZ, R27, RZ, P6, !PT ;  /* 0x0000001bff1b7210 */ /* 0x000fe200037de4ff */
[----:B------:R-:W-:Y:S01]  /*1b53d0*/  IMAD.WIDE.U32 R214, R94, -0x5555, R58 ;  /* 0xffffaaab5ed67825 */ /* 0x000fe200078e003a */
[----:B------:R-:W-:Y:S02]  /*1b53e0*/  IADD3.X R73, PT, PT, RZ, RZ, R73, P5, P4 ;  /* 0x000000ffff497210 */ /* 0x000fe40002fe8449 */
[----:B------:R-:W-:Y:S01]  /*1b53f0*/  IADD3 RZ, P5, PT, R108, R52, RZ ;  /* 0x000000346cff7210 */ /* 0x000fe20007fbe0ff */
[----:B------:R-:W-:Y:S01]  /*1b5400*/  IMAD.WIDE.U32 R112, R94, -0xc7aed41, RZ ;  /* 0xf38512bf5e707825 */ /* 0x000fe200078e00ff */
[----:B------:R-:W-:-:S02]  /*1b5410*/  IADD3.X R57, PT, PT, RZ, RZ, R57, P6, P3 ;  /* 0x000000ffff397210 */ /* 0x000fc400037e6439 */
[----:B------:R-:W-:Y:S01]  /*1b5420*/  IADD3 R100, P6, PT, R27, R100, RZ ;  /* 0x000000641b647210 */ /* 0x000fe20007fde0ff */
[----:B------:R-:W-:Y:S01]  /*1b5430*/  IMAD.IADD R27, R183, 0x1, R48 ;  /* 0x00000001b71b7824 */ /* 0x000fe200078e0230 */
[----:B------:R-:W-:Y:S01]  /*1b5440*/  IADD3.X RZ, P5, PT, R109, R23, RZ, P5, !PT ;  /* 0x000000176dff7210 */ /* 0x000fe20002fbe4ff */
[----:B------:R-:W-:Y:S01]  /*1b5450*/  IMAD.WIDE.U32 R66, R201, R195, RZ ;  /* 0x000000c3c9427225 */ /* 0x000fe200078e00ff */
[----:B------:R-:W-:Y:S02]  /*1b5460*/  IADD3 R68, P4, PT, R69, R68, RZ ;  /* 0x0000004445447210 */ /* 0x000fe40007f9e0ff */
[----:B------:R-:W-:Y:S01]  /*1b5470*/  IADD3.X R101, P6, PT, R54, R57, RZ, P6, !PT ;  /* 0x0000003936657210 */ /* 0x000fe200037de4ff */
[----:B------:R-:W-:Y:S01]  /*1b5480*/  IMAD.WIDE.U32 R56, R202, R195, RZ ;  /* 0x000000c3ca387225 */ /* 0x000fe200078e00ff */
[----:B------:R-:W-:Y:S02]  /*1b5490*/  IADD3.X R23, P5, PT, RZ, R32, RZ, P5, !PT ;  /* 0x00000020ff177210 */ /* 0x000fe40002fbe4ff */
[----:B------:R-:W-:Y:S01]  /*1b54a0*/  IADD3.X R69, P4, PT, R70, R73, RZ, P4, !PT ;  /* 0x0000004946457210 */ /* 0x000fe2000279e4ff */
[----:B------:R-:W-:Y:S01]  /*1b54b0*/  IMAD.WIDE.U32 R72, R94, 0x397fe69a, RZ ;  /* 0x397fe69a5e487825 */ /* 0x000fe200078e00ff */
[----:B------:R-:W-:-:S02]  /*1b54c0*/  IADD3.X R35, P2, PT, RZ, R50, RZ, P2, !PT ;  /* 0x00000032ff237210 */ /* 0x000fc4000175e4ff */
[----:B------:R-:W-:Y:S01]  /*1b54d0*/  IADD3.X R23, P6, PT, RZ, R23, RZ, P6, !PT ;  /* 0x00000017ff177210 */ /* 0x000fe200037de4ff */
[----:B------:R-:W-:Y:S01]  /*1b54e0*/  IMAD.WIDE.U32 R48, R204, R197, R68 ;  /* 0x000000c5cc307225 */ /* 0x000fe200078e0044 */
[----:B------:R-:W-:Y:S02]  /*1b54f0*/  IADD3 RZ, P3, PT, R46, R44, RZ ;  /* 0x0000002c2eff7210 */ /* 0x000fe40007f7e0ff */
[----:B------:R-:W-:Y:S01]  /*1b5500*/  IADD3.X R35, P4, PT, RZ, R35, RZ, P4, !PT ;  /* 0x00000023ff237210 */ /* 0x000fe2000279e4ff */
[----:B------:R-:W-:Y:S01]  /*1b5510*/  IMAD.IADD R26, R49, 0x1, R26 ;  /* 0x00000001311a7824 */ /* 0x000fe200078e021a */
[----:B------:R-:W-:Y:S02]  /*1b5520*/  IADD3.X R33, PT, PT, RZ, RZ, R33, P6, P5 ;  /* 0x000000ffff217210 */ /* 0x000fe400037ea421 */
[----:B------:R-:W-:Y:S02]  /*1b5530*/  IADD3.X R50, PT, PT, RZ, RZ, R51, P4, P2 ;  /* 0x000000ffff327210 */ /* 0x000fe400027e4433 */
[----:B------:R-:W-:Y:S01]  /*1b5540*/  IADD3.X RZ, P3, PT, R47, R29, RZ, P3, !PT ;  /* 0x0000001d2fff7210 */ /* 0x000fe20001f7e4ff */
[----:B------:R-:W-:Y:S01]  /*1b5550*/  IMAD.WIDE.U32 R28, R28, 0x397fe69a, R106 ;  /* 0x397fe69a1c1c7825 */ /* 0x000fe200078e006a */
[----:B------:R-:W-:-:S02]  /*1b5560*/  IADD3 R182, P6, PT, R35, R182, RZ ;  /* 0x000000b623b67210 */ /* 0x000fc40007fde0ff */
[----:B------:R-:W-:Y:S01]  /*1b5570*/  IADD3.X R181, P3, PT, RZ, R24, RZ, P3, !PT ;  /* 0x00000018ffb57210 */ /* 0x000fe20001f7e4ff */
[----:B------:R-:W-:Y:S01]  /*1b5580*/  IMAD.IADD R22, R29, 0x1, R22 ;  /* 0x000000011d167824 */ /* 0x000fe200078e0216 */
[----:B------:R-:W-:Y:S02]  /*1b5590*/  IADD3.X R183, P6, PT, R27, R50, RZ, P6, !PT ;  /* 0x000000321bb77210 */ /* 0x000fe400037de4ff */
[----:B------:R-:W-:Y:S01]  /*1b55a0*/  IADD3 R48, P5, PT, R23, R48, RZ ;  /* 0x0000003017307210 */ /* 0x000fe20007fbe0ff */
[----:B------:R-:W-:Y:S01]  /*1b55b0*/  IMAD R23, R59, -0x30003, RZ ;  /* 0xfffcfffd3b177824 */ /* 0x000fe200078e02ff */
[----:B------:R-:W-:Y:S02]  /*1b55c0*/  IADD3.X R181, P6, PT, RZ, R181, RZ, P6, !PT ;  /* 0x000000b5ffb57210 */ /* 0x000fe400037de4ff */
[----:B------:R-:W-:Y:S01]  /*1b55d0*/  IADD3 RZ, P4, PT, R106, R42, RZ ;  /* 0x0000002a6aff7210 */ /* 0x000fe20007f9e0ff */
[----:B------:R-:W-:Y:S01]  /*1b55e0*/  IMAD R27, R58, -0x760c0004, R23 ;  /* 0x89f3fffc3a1b7824 */ /* 0x000fe200078e0217 */
[----:B------:R-:W-:-:S02]  /*1b55f0*/  IADD3 RZ, P2, PT, R68, R30, RZ ;  /* 0x0000001e44ff7210 */ /* 0x000fc40007f5e0ff */
[----:B------:R-:W-:Y:S01]  /*1b5600*/  IADD3.X R25, PT, PT, RZ, RZ, R25, P6, P3 ;  /* 0x000000ffff197210 */ /* 0x000fe200037e6419 */
[----:B------:R-:W-:Y:S01]  /*1b5610*/  IMAD.IADD R27, R95, 0x1, R27 ;  /* 0x000000015f1b7824 */ /* 0x000fe200078e021b */
[----:B------:R-:W-:Y:S01]  /*1b5620*/  IADD3.X RZ, P4, PT, R107, R43, RZ, P4, !PT ;  /* 0x0000002b6bff7210 */ /* 0x000fe2000279e4ff */
[----:B------:R-:W-:Y:S01]  /*1b5630*/  IMAD.WIDE.U32 R106, R94, 0x434bacd7, RZ ;  /* 0x434bacd75e6a7825 */ /* 0x000fe200078e00ff */
[----:B------:R-:W-:Y:S02]  /*1b5640*/  IADD3 R180, P3, PT, R181, R28, RZ ;  /* 0x0000001cb5b47210 */ /* 0x000fe40007f7e0ff */
[----:B------:R-:W-:Y:S01]  /*1b5650*/  IADD3.X RZ, P2, PT, R69, R31, RZ, P2, !PT ;  /* 0x0000001f45ff7210 */ /* 0x000fe2000175e4ff */
[C---:B------:R-:W-:Y:S01]  /*1b5660*/  IMAD.WIDE.U32 R46, R27.reuse, -0x4eac0001, RZ ;  /* 0xb153ffff1b2e7825 */ /* 0x040fe200078e00ff */
[----:B------:R-:W-:Y:S02]  /*1b5670*/  IADD3.X R24, P0, PT, RZ, RZ, RZ, P0, !PT ;  /* 0x000000ffff187210 */ /* 0x000fe4000071e4ff */
[----:B------:R-:W-:Y:S01]  /*1b5680*/  IADD3.X R23, P1, PT, RZ, RZ, RZ, P1, !PT ;  /* 0x000000ffff177210 */ /* 0x000fe20000f3e4ff */
[----:B------:R-:W-:Y:S01]  /*1b5690*/  IMAD.WIDE.U32 R176, R27, -0xc7aed41, RZ ;  /* 0xf38512bf1bb07825 */ /* 0x000fe200078e00ff */
[----:B------:R-:W-:-:S02]  /*1b56a0*/  IADD3.X R181, P3, PT, R22, R25, RZ, P3, !PT ;  /* 0x0000001916b57210 */ /* 0x000fc40001f7e4ff */
[----:B------:R-:W-:Y:S01]  /*1b56b0*/  IADD3.X R186, P4, PT, RZ, R18, RZ, P4, !PT ;  /* 0x00000012ffba7210 */ /* 0x000fe2000279e4ff */
[----:B------:R-:W-:Y:S01]  /*1b56c0*/  IMAD.X R217, RZ, RZ, RZ, P0 ;  /* 0x000000ffffd97224 */ /* 0x000fe200000e06ff */
[----:B------:R-:W-:Y:S01]  /*1b56d0*/  IADD3.X R227, P2, PT, RZ, R20, RZ, P2, !PT ;  /* 0x00000014ffe37210 */ /* 0x000fe2000175e4ff */
[----:B------:R-:W-:Y:S01]  /*1b56e0*/  IMAD.WIDE.U32 R108, R27, 0x434bacd7, RZ ;  /* 0x434bacd71b6c7825 */ /* 0x000fe200078e00ff */
[----:B------:R-:W-:Y:S02]  /*1b56f0*/  IADD3 R20, P6, PT, R23, R24, RZ ;  /* 0x0000001817147210 */ /* 0x000fe40007fde0ff */
[----:B------:R-:W-:Y:S01]  /*1b5700*/  IADD3.X R186, P3, PT, RZ, R186, RZ, P3, !PT ;  /* 0x000000baffba7210 */ /* 0x000fe20001f7e4ff */
[----:B------:R-:W-:Y:S01]  /*1b5710*/  IMAD.WIDE.U32 R24, R27, -0x5555, RZ ;  /* 0xffffaaab1b187825 */ /* 0x000fe200078e00ff */
[----:B------:R-:W-:Y:S02]  /*1b5720*/  IADD3.X R49, P5, PT, R26, R33, RZ, P5, !PT ;  /* 0x000000211a317210 */ /* 0x000fe40002fbe4ff */
[----:B------:R-:W-:Y:S01]  /*1b5730*/  IADD3.X R196, PT, PT, RZ, RZ, R19, P3, P4 ;  /* 0x000000ffffc47210 */ /* 0x000fe20001fe8413 */
[----:B------:R-:W-:Y:S01]  /*1b5740*/  IMAD.WIDE.U32 R22, R94, -0x5555, RZ ;  /* 0xffffaaab5e167825 */ /* 0x000fe200078e00ff */
[----:B------:R-:W-:-:S02]  /*1b5750*/  IADD3.X R227, P5, PT, RZ, R227, RZ, P5, !PT ;  /* 0x000000e3ffe37210 */ /* 0x000fc40002fbe4ff */
[----:B------:R-:W-:Y:S01]  /*1b5760*/  IADD3.X R217, PT, PT, R217, RZ, RZ, P6, P1 ;  /* 0x000000ffd9d97210 */ /* 0x000fe200037e24ff */
[----:B------:R-:W-:Y:S01]  /*1b5770*/  IMAD.WIDE.U32 R18, P3, R94, -0x46010001, R24 ;  /* 0xb9feffff5e127825 */ /* 0x000fe20007860018 */
[----:B------:R-:W-:Y:S02]  /*1b5780*/  IADD3.X R198, PT, PT, RZ, RZ, R21, P5, P2 ;  /* 0x000000ffffc67210 */ /* 0x000fe40002fe4415 */
[----:B------:R-:W-:Y:S01]  /*1b5790*/  IADD3 RZ, P0, PT, R58, R22, RZ ;  /* 0x000000163aff7210 */ /* 0x000fe20007f1e0ff */
[----:B------:R-:W-:Y:S01]  /*1b57a0*/  IMAD.WIDE.U32 R46, P5, R94, 0x1eabfffe, R46 ;  /* 0x1eabfffe5e2e7825 */ /* 0x000fe200078a002e */
[----:B------:R-:W-:Y:S02]  /*1b57b0*/  IADD3 R21, P4, PT, R18, R23, RZ ;  /* 0x0000001712157210 */ /* 0x000fe40007f9e0ff */
[----:B------:R-:W-:Y:S01]  /*1b57c0*/  IADD3 RZ, P1, PT, RZ, R214, RZ ;  /* 0x000000d6ffff7210 */ /* 0x000fe20007f3e0ff */
[----:B------:R-:W-:Y:S01]  /*1b57d0*/  IMAD.WIDE.U32 R22, R94, -0x4eac0001, RZ ;  /* 0xb153ffff5e167825 */ /* 0x000fe200078e00ff */
[----:B------:R-:W-:-:S02]  /*1b57e0*/  IADD3.X RZ, P0, PT, R59, R21, RZ, P0, !PT ;  /* 0x000000153bff7210 */ /* 0x000fc4000071e4ff */
[----:B------:R-:W-:Y:S01]  /*1b57f0*/  IADD3 RZ, P2, PT, R182, R14, RZ ;  /* 0x0000000eb6ff7210 */ /* 0x000fe20007f5e0ff */
[----:B------:R-:W-:Y:S01]  /*1b5800*/  IMAD.IADD R214, R215, 0x1, R18 ;  /* 0x00000001d7d67824 */ /* 0x000fe200078e0212 */
[----:B------:R-:W-:Y:S01]  /*1b5810*/  IADD3 R215, P6, PT, R46, R23, RZ ;  /* 0x000000172ed77210 */ /* 0x000fe20007fde0ff */
[----:B------:R-:W-:Y:S02]  /*1b5820*/  IMAD.X R185, RZ, RZ, RZ, P5 ;  /* 0x000000ffffb97224 */ /* 0x000fe400028e06ff */
[----:B------:R-:W-:Y:S01]  /*1b5830*/  IMAD.WIDE.U32 R176, P5, R94, 0x64774b84, R176 ;  /* 0x64774b845eb07825 */ /* 0x000fe200078a00b0 */
[----:B------:R-:W-:-:S03]  /*1b5840*/  IADD3.X RZ, P1, PT, RZ, R214, RZ, P1, !PT ;  /* 0x000000d6ffff7210 */ /* 0x000fc60000f3e4ff */
[----:B------:R-:W-:Y:S02]  /*1b5850*/  IMAD.MOV.U32 R184, RZ, RZ, R47 ;  /* 0x000000ffffb87224 */ /* 0x000fe400078e002f */
[----:B------:R-:W-:-:S04]  /*1b5860*/  IMAD.WIDE.U32 R98, R27, -0x94f09dc, RZ ;  /* 0xf6b0f6241b627825 */ /* 0x000fc800078e00ff */
        /* <DEDUP_REMOVED lines=10> */
[----:B------:R-:W-:-:S04]  /*1b5910*/  IMAD.WIDE.U32.X R42, R27, -0x46010001, R42, P4 ;  /* 0xb9feffff1b2a7825 */ /* 0x000fc800020e042a */
[----:B------:R-:W-:-:S04]  /*1b5920*/  IMAD.WIDE.U32 R18, R94, -0x94f09dc, RZ ;  /* 0xf6b0f6245e127825 */ /* 0x000fc800078e00ff */
[----:B------:R-:W-:-:S04]  /*1b5930*/  IMAD.WIDE.U32 R98, P4, R94, 0x6730d2a0, R98 ;  /* 0x6730d2a05e627825 */ /* 0x000fc80007880062 */
[----:B------:R-:W-:Y:S01]  /*1b5940*/  IMAD.X R55, RZ, RZ, RZ, P6 ;  /* 0x000000ffff377224 */ /* 0x000fe200030e06ff */
[----:B------:R-:W-:Y:S01]  /*1b5950*/  IADD3 R63, P6, PT, R108, R107, RZ ;  /* 0x0000006b6c3f7210 */ /* 0x000fe20007fde0ff */
[----:B------:R-:W-:-:S04]  /*1b5960*/  IMAD.WIDE.U32.X R110, R27, 0x64774b84, R110, P5 ;  /* 0x64774b841b6e7825 */ /* 0x000fc800028e046e */
[----:B------:R-:W-:-:S04]  /*1b5970*/  IMAD.WIDE.U32 R50, P5, R94, 0x1a0111ea, R50 ;  /* 0x1a0111ea5e327825 */ /* 0x000fc800078a0032 */
[----:B------:R-:W-:Y:S02]  /*1b5980*/  IMAD.MOV.U32 R54, RZ, RZ, R109 ;  /* 0x000000ffff367224 */ /* 0x000fe400078e006d */
[----:B------:R-:W-:Y:S01]  /*1b5990*/  IMAD.X R179, RZ, RZ, RZ, P4 ;  /* 0x000000ffffb37224 */ /* 0x000fe200020e06ff */
[----:B------:R-:W-:Y:S01]  /*1b59a0*/  IADD3 R35, P4, PT, R98, R19, RZ ;  /* 0x0000001362237210 */ /* 0x000fe20007f9e0ff */
[----:B------:R-:W-:Y:S02]  /*1b59b0*/  IMAD.MOV.U32 R178, RZ, RZ, R99 ;  /* 0x000000ffffb27224 */ /* 0x000fe400078e0063 */
[----:B------:R-:W-:Y:S01]  /*1b59c0*/  IMAD.X R65, RZ, RZ, RZ, P5 ;  /* 0x000000ffff417224 */ /* 0x000fe200028e06ff */
[----:B------:R-:W-:Y:S01]  /*1b59d0*/  IADD3 R73, P5, PT, R50, R73, RZ ;  /* 0x0000004932497210 */ /* 0x000fe20007fbe0ff */
[----:B------:R-:W-:-:S04]  /*1b59e0*/  IMAD.WIDE.U32.X R54, R27, 0x4b1ba7b6, R54, P6 ;  /* 0x4b1ba7b61b367825 */ /* 0x000fc800030e0436 */
[----:B------:R-:W-:-:S04]  /*1b59f0*/  IMAD.WIDE.U32 R66, P6, R200, R194, R66 ;  /* 0x000000c2c8427225 */ /* 0x000fc800078c0042 */
[----:B------:R-:W-:-:S04]  /*1b5a00*/  IMAD.WIDE.U32 R58, R203, R195, RZ ;  /* 0x000000c3cb3a7225 */ /* 0x000fc800078e00ff */
[----:B------:R-:W-:Y:S02]  /*1b5a10*/  IMAD.MOV.U32 R64, RZ, RZ, R51 ;  /* 0x000000ffff407224 */ /* 0x000fe400078e0033 */
[----:B------:R-:W-:Y:S01]  /*1b5a20*/  IMAD.WIDE.U32.X R178, R27, 0x6730d2a0, R178, P4 ;  /* 0x6730d2a01bb27825 */ /* 0x000fe200020e04b2 */
[----:B------:R-:W-:-:S03]  /*1b5a30*/  IADD3 RZ, P4, PT, R48, R18, RZ ;  /* 0x0000001230ff7210 */ /* 0x000fc60007f9e0ff */
[----:B------:R-:W-:Y:S01]  /*1b5a40*/  IMAD.X R53, RZ, RZ, RZ, P6 ;  /* 0x000000ffff357224 */ /* 0x000fe200030e06ff */
[----:B------:R-:W-:Y:S01]  /*1b5a50*/  IADD3 R95, P6, PT, R66, R105, RZ ;  /* 0x00000069425f7210 */ /* 0x000fe20007fde0ff */
[----:B------:R-:W-:Y:S01]  /*1b5a60*/  IMAD.WIDE.U32.X R64, R27, 0x1a0111ea, R64, P5 ;  /* 0x1a0111ea1b407825 */ /* 0x000fe200028e0440 */
[----:B------:R-:W-:-:S03]  /*1b5a70*/  IADD3.X RZ, P4, PT, R49, R35, RZ, P4, !PT ;  /* 0x0000002331ff7210 */ /* 0x000fc6000279e4ff */
[----:B------:R-:W-:-:S04]  /*1b5a80*/  IMAD.WIDE.U32 R18, R205, R195, RZ ;  /* 0x000000c3cd127225 */ /* 0x000fc800078e00ff */
[----:B------:R-:W-:-:S04]  /*1b5a90*/  IMAD.WIDE.U32 R58, P5, R202, R194, R58 ;  /* 0x000000c2ca3a7225 */ /* 0x000fc800078a003a */
        /* <DEDUP_REMOVED lines=8> */
[----:B------:R-:W-:Y:S01]  /*1b5b20*/  IMAD.X R29, RZ, RZ, RZ, P6 ;  /* 0x000000ffff1d7224 */ /* 0x000fe200030e06ff */
[----:B------:R-:W-:Y:S01]  /*1b5b30*/  IADD3.X RZ, P6, PT, R183, R15, RZ, P2, !PT ;  /* 0x0000000fb7ff7210 */ /* 0x000fe200017de4ff */
[----:B------:R-:W-:Y:S01]  /*1b5b40*/  IMAD.WIDE.U32.X R70, R203, R194, R70, P5 ;  /* 0x000000c2cb467225 */ /* 0x000fe200028e0446 */
[----:B------:R-:W-:Y:S02]  /*1b5b50*/  IADD3 R187, P5, PT, R18, R69, RZ ;  /* 0x0000004512bb7210 */ /* 0x000fe40007fbe0ff */
[----:B------:R-:W-:Y:S01]  /*1b5b60*/  IADD3.X R57, P6, PT, RZ, R40, RZ, P6, !PT ;  /* 0x00000028ff397210 */ /* 0x000fe200037de4ff */
        /* <DEDUP_REMOVED lines=12> */
[----:B------:R-:W-:Y:S01]  /*1b5c30*/  IMAD.WIDE.U32.X R32, R207, R194, R32, P2 ;  /* 0x000000c2cf207225 */ /* 0x000fe200010e0420 */
[----:B------:R-:W-:Y:S02]  /*1b5c40*/  IADD3 R23, P2, PT, R30, R27, RZ ;  /* 0x0000001b1e177210 */ /* 0x000fe40007f5e0ff */
[----:B------:R-:W-:Y:S01]  /*1b5c50*/  IADD3.X R19, P5, PT, R216, R217, RZ, P5, !PT ;  /* 0x000000d9d8137210 */ /* 0x000fe20002fbe4ff */
[----:B------:R-:W-:-:S04]  /*1b5c60*/  IMAD.WIDE.U32 R24, R211, R195, RZ ;  /* 0x000000c3d3187225 */ /* 0x000fc800078e00ff */
[----:B------:R-:W-:-:S04]  /*1b5c70*/  IMAD.WIDE.U32 R182, R206, R197, R182 ;  /* 0x000000c5ceb67225 */ /* 0x000fc800078e00b6 */
        /* <DEDUP_REMOVED lines=12> */
[----:B------:R-:W-:-:S03]  /*1b5d40*/  IADD3 R182, P2, PT, R227, R182, RZ ;  /* 0x000000b6e3b67210 */ /* 0x000fc60007f5e0ff */
[----:B------:R-:W-:Y:S01]  /*1b5d50*/  IMAD.IADD R194, R101, 0x1, R46 ;  /* 0x0000000165c27824 */ /* 0x000fe200078e022e */
[----:B------:R-:W-:Y:S01]  /*1b5d60*/  IADD3.X R183, P2, PT, R27, R198, RZ, P2, !PT ;  /* 0x000000c61bb77210 */ /* 0x000fe2000175e4ff */
[----:B------:R-:W-:Y:S01]  /*1b5d70*/  IMAD.WIDE.U32 R216, R94, -0x94f09dc, R48 ;  /* 0xf6b0f6245ed87825 */ /* 0x000fe200078e0030 */
[----:B------:R-:W-:Y:S02]  /*1b5d80*/  IADD3.X R27, PT, PT, RZ, RZ, R43, P1, P0 ;  /* 0x000000ffff1b7210 */ /* 0x000fe40000fe042b */
[----:B------:R-:W-:Y:S01]  /*1b5d90*/  IADD3 RZ, P0, PT, R180, R36, RZ ;  /* 0x00000024b4ff7210 */ /* 0x000fe20007f1e0ff */
[----:B------:R-:W-:Y:S01]  /*1b5da0*/  IMAD.WIDE.U32 R42, R201, R193, RZ ;  /* 0x000000c1c92a7225 */ /* 0x000fe200078e00ff */
[----:B------:R-:W-:Y:S02]  /*1b5db0*/  IADD3.X R57, P2, PT, RZ, R57, RZ, P2, !PT ;  /* 0x00000039ff397210 */ /* 0x000fe4000175e4ff */
[----:B------:R-:W-:Y:S01]  /*1b5dc0*/  IADD3.X RZ, P0, PT, R181, R37, RZ, P0, !PT ;  /* 0x00000025b5ff7210 */ /* 0x000fe2000071e4ff */
[----:B------:R-:W-:Y:S01]  /*1b5dd0*/  IMAD.WIDE.U32 R36, R203, R193, RZ ;  /* 0x000000c1cb247225 */ /* 0x000fe200078e00ff */
[----:B------:R-:W-:-:S02]  /*1b5de0*/  IADD3.X R31, PT, PT, RZ, RZ, R41, P2, P6 ;  /* 0x000000ffff1f7210 */ /* 0x000fc400017ec429 */
[----:B------:R-:W-:Y:S01]  /*1b5df0*/  IADD3 R100, P2, PT, R25, R100, RZ ;  /* 0x0000006419647210 */ /* 0x000fe20007f5e0ff */
[----:B------:R-:W-:-:S03]  /*1b5e00*/  IMAD.WIDE.U32 R180, R208, R197, R180 ;  /* 0x000000c5d0b47225 */ /* 0x000fc600078e00b4 */
[----:B------:R-:W-:Y:S01]  /*1b5e10*/  IADD3.X R101, P2, PT, R194, R27, RZ, P2, !PT ;  /* 0x0000001bc2657210 */ /* 0x000fe2000175e4ff */
[----:B------:R-:W-:Y:S02]  /*1b5e20*/  IMAD.IADD R198, R181, 0x1, R34 ;  /* 0x00000001b5c67824 */ /* 0x000fe400078e0222 */
[----:B------:R-:W-:-:S04]  /*1b5e30*/  IMAD.WIDE.U32 R34, R202, R193, RZ ;  /* 0x000000c1ca227225 */ /* 0x000fc800078e00ff */
[----:B------:R-:W-:-:S04]  /*1b5e40*/  IMAD.WIDE.U32 R36, P6, R202, R192, R36 ;  /* 0x000000c0ca247225 */ /* 0x000fc800078c0024 */
        /* <DEDUP_REMOVED lines=8> */
[----:B------:R-:W-:Y:S01]  /*1b5ed0*/  IMAD.WIDE.U32.X R48, R203, R192, R214, P6 ;  /* 0x000000c0cb307225 */ /* 0x000fe200030e04d6 */
[----:B------:R-:W-:Y:S02]  /*1b5ee0*/  IADD3 RZ, P2, PT, R182, R112, RZ ;  /* 0x00000070b6ff7210 */ /* 0x000fe40007f5e0ff */
[----:B------:R-:W-:Y:S01]  /*1b5ef0*/  IADD3 R112, P3, PT, R186, R15, RZ ;  /* 0x0000000fba707210 */ /* 0x000fe20007f7e0ff */
[----:B------:R-:W-:Y:S01]  /*1b5f00*/  IMAD.IADD R99, R217, 0x1, R98 ;  /* 0x00000001d9637824 */ /* 0x000fe200078e0262 */
        /* <DEDUP_REMOVED lines=8> */
[----:B------:R-:W-:Y:S01]  /*1b5f90*/  IMAD.WIDE.U32.X R46, R201, R192, R46, P1 ;  /* 0x000000c0c92e7225 */ /* 0x000fe200008e042e */
[----:B------:R-:W-:Y:S02]  /*1b5fa0*/  IADD3 R180, P1, PT, R57, R180, RZ ;  /* 0x000000b439b47210 */ /* 0x000fe40007f3e0ff */
[----:B------:R-:W-:Y:S01]  /*1b5fb0*/  IADD3.X R183, P6, PT, RZ, R15, RZ, P6, !PT ;  /* 0x0000000fffb77210 */ /* 0x000fe200037de4ff */
[----:B------:R-:W-:Y:S01]  /*1b5fc0*/  IMAD.IADD R176, R185, 0x1, R176 ;  /* 0x00000001b9b07824 */ /* 0x000fe200078e02b0 */
[----:B------:R-:W-:Y:S02]  /*1b5fd0*/  IADD3.X R181, P1, PT, R198, R31, RZ, P1, !PT ;  /* 0x0000001fc6b57210 */ /* 0x000fe40000f3e4ff */
[----:B------:R-:W-:Y:S02]  /*1b5fe0*/  IADD3.X R31, P0, PT, RZ, R102, RZ, P0, !PT ;  /* 0x00000066ff1f7210 */ /* 0x000fe4000071e4ff */
[----:B------:R-:W-:-:S02]  /*1b5ff0*/  IADD3.X R179, PT, PT, RZ, RZ, R179, P6, P4 ;  /* 0x000000ffffb37210 */ /* 0x000fc400037e84b3 */
[----:B------:R-:W-:Y:S02]  /*1b6000*/  IADD3 R182, P4, PT, R183, R184, RZ ;  /* 0x000000b8b7b67210 */ /* 0x000fe40007f9e0ff */
[----:B------:R-:W-:Y:S02]  /*1b6010*/  IADD3.X R113, P3, PT, R196, R19, RZ, P3, !PT ;  /* 0x00000013c4717210 */ /* 0x000fe40001f7e4ff */
[----:B------:R-:W-:Y:S02]  /*1b6020*/  IADD3.X R19, P1, PT, RZ, R31, RZ, P1, !PT ;  /* 0x0000001fff137210 */ /* 0x000fe40000f3e4ff */
[----:B------:R-:W-:Y:S02]  /*1b6030*/  IADD3.X R183, P4, PT, R176, R179, RZ, P4, !PT ;  /* 0x000000b3b0b77210 */ /* 0x000fe4000279e4ff */
[----:B------:R-:W-:Y:S02]  /*1b6040*/  IADD3.X R15, P6, PT, RZ, R110, RZ, P2, !PT ;  /* 0x0000006eff0f7210 */ /* 0x000fe400017de4ff */
[----:B------:R-:W-:Y:S01]  /*1b6050*/  IADD3.X R31, PT, PT, RZ, RZ, R103, P1, P0 ;  /* 0x000000ffff1f7210 */ /* 0x000fe20000fe0467 */
[----:B------:R-:W-:Y:S01]  /*1b6060*/  IMAD.WIDE.U32 R102, R210, R197, R112 ;  /* 0x000000c5d2667225 */ /* 0x000fe200078e0070 */
[----:B------:R-:W-:-:S02]  /*1b6070*/  IADD3.X R15, P4, PT, RZ, R15, RZ, P4, !PT ;  /* 0x0000000fff0f7210 */ /* 0x000fc4000279e4ff */
[----:B------:R-:W-:Y:S01]  /*1b6080*/  IADD3 RZ, P1, PT, R112, R60, RZ ;  /* 0x0000003c70ff7210 */ /* 0x000fe20007f3e0ff */
[----:B------:R-:W-:Y:S01]  /*1b6090*/  IMAD.IADD R62, R103, 0x1, R62 ;  /* 0x00000001673e7824 */ /* 0x000fe200078e023e */
[----:B------:R-:W-:Y:S01]  /*1b60a0*/  IADD3 RZ, P0, PT, R100, R104, RZ ;  /* 0x0000006864ff7210 */ /* 0x000fe20007f1e0ff */
[----:B------:R-:W-:Y:S01]  /*1b60b0*/  IMAD.WIDE.U32 R104, R94, 0x434bacd7, R180 ;  /* 0x434bacd75e687825 */ /* 0x000fe200078e00b4 */
[----:B------:R-:W-:Y:S02]  /*1b60c0*/  IADD3.X R111, PT, PT, RZ, RZ, R111, P4, P6 ;  /* 0x000000ffff6f7210 */ /* 0x000fe400027ec46f */
[----:B------:R-:W-:Y:S01]  /*1b60d0*/  IADD3 R102, P4, PT, R19, R102, RZ ;  /* 0x0000006613667210 */ /* 0x000fe20007f9e0ff */
[----:B------:R-:W-:Y:S01]  /*1b60e0*/  IMAD.IADD R108, R105, 0x1, R108 ;  /* 0x00000001696c7824 */ /* 0x000fe200078e026c */
[----:B------:R-:W-:Y:S02]  /*1b60f0*/  IADD3.X RZ, P6, PT, R113, R61, RZ, P1, !PT ;  /* 0x0000003d71ff7210 */ /* 0x000fe40000fde4ff */
[----:B------:R-:W-:-:S02]  /*1b6100*/  IADD3 RZ, P2, PT, R180, R106, RZ ;  /* 0x0000006ab4ff7210 */ /* 0x000fc40007f5e0ff */
[----:B------:R-:W-:Y:S02]  /*1b6110*/  IADD3.X R103, P4, PT, R62, R31, RZ, P4, !PT ;  /* 0x0000001f3e677210 */ /* 0x000fe4000279e4ff */
[----:B------:R-:W-:Y:S02]  /*1b6120*/  IADD3.X R37, P6, PT, RZ, R96, RZ, P6, !PT ;  /* 0x00000060ff257210 */ /* 0x000fe400037de4ff */
[----:B------:R-:W-:Y:S02]  /*1b6130*/  IADD3 R60, P1, PT, R15, R104, RZ ;  /* 0x000000680f3c7210 */ /* 0x000fe40007f3e0ff */
[----:B------:R-:W-:Y:S01]  /*1b6140*/  IADD3.X RZ, P2, PT, R181, R63, RZ, P2, !PT ;  /* 0x0000003fb5ff7210 */ /* 0x000fe2000175e4ff */
        /* <DEDUP_REMOVED lines=8> */
[----:B------:R-:W-:Y:S01]  /*1b61d0*/  IADD3.X R72, PT, PT, RZ, RZ, R55, P4, P2 ;  /* 0x000000ffff487210 */ /* 0x000fe200027e4437 */
[----:B------:R-:W-:Y:S01]  /*1b61e0*/  IMAD.WIDE.U32 R54, R202, R195, R98 ;  /* 0x000000c3ca367225 */ /* 0x000fe200078e0062 */
[----:B------:R-:W-:Y:S02]  /*1b61f0*/  IADD3.X RZ, P0, PT, R101, R95, RZ, P0, !PT ;  /* 0x0000005f65ff7210 */ /* 0x000fe4000071e4ff */
[----:B------:R-:W-:Y:S01]  /*1b6200*/  IADD3 RZ, P4, PT, RZ, R62, RZ ;  /* 0x0000003effff7210 */ /* 0x000fe20007f9e0ff */
[----:B------:R-:W-:Y:S01]  /*1b6210*/  IMAD.WIDE.U32 R94, R94, 0x397fe69a, R102 ;  /* 0x397fe69a5e5e7825 */ /* 0x000fe200078e0066 */
[----:B------:R-:W-:-:S02]  /*1b6220*/  IADD3.X RZ, P2, PT, R103, R73, RZ, P6, !PT ;  /* 0x0000004967ff7210 */ /* 0x000fc4000375e4ff */
[----:B------:R-:W-:Y:S01]  /*1b6230*/  IADD3.X R15, P6, PT, RZ, R52, RZ, P0, !PT ;  /* 0x00000034ff0f7210 */ /* 0x000fe200007de4ff */
[----:B------:R-:W-:Y:S01]  /*1b6240*/  IMAD.IADD R59, R55, 0x1, R58 ;  /* 0x00000001373b7824 */ /* 0x000fe200078e023a */
[----:B------:R-:W-:Y:S02]  /*1b6250*/  IADD3.X RZ, P4, PT, RZ, R63, RZ, P4, !PT ;  /* 0x0000003fffff7210 */ /* 0x000fe4000279e4ff */
[----:B------:R-:W-:Y:S01]  /*1b6260*/  IADD3 RZ, P1, PT, R98, R56, RZ ;  /* 0x0000003862ff7210 */ /* 0x000fe20007f3e0ff */
[----:B------:R-:W-:Y:S01]  /*1b6270*/  IMAD.WIDE.U32 R56, R205, R193, RZ ;  /* 0x000000c1cd387225 */ /* 0x000fe200078e00ff */
[----:B------:R-:W-:Y:S02]  /*1b6280*/  IADD3.X R15, P4, PT, RZ, R15, RZ, P4, !PT ;  /* 0x0000000fff0f7210 */ /* 0x000fe4000279e4ff */
[----:B------:R-:W-:Y:S02]  /*1b6290*/  IADD3.X RZ, P1, PT, R99, R51, RZ, P1, !PT ;  /* 0x0000003363ff7210 */ /* 0x000fe40000f3e4ff */
[----:B------:R-:W-:Y:S01]  /*1b62a0*/  IADD3.X R66, PT, PT, RZ, RZ, R53, P4, P6 ;  /* 0x000000ffff427210 */ /* 0x000fe200027ec435 */
[----:B------:R-:W-:Y:S01]  /*1b62b0*/  IMAD.WIDE.U32 R52, P6, R204, R192, R56 ;  /* 0x000000c0cc347225 */ /* 0x000fe200078c0038 */
[----:B------:R-:W-:-:S02]  /*1b62c0*/  IADD3 R58, P4, PT, R19, R94, RZ ;  /* 0x0000005e133a7210 */ /* 0x000fc40007f9e0ff */
[----:B------:R-:W-:Y:S01]  /*1b62d0*/  IADD3 R54, P0, PT, R15, R54, RZ ;  /* 0x000000360f367210 */ /* 0x000fe20007f1e0ff */
[----:B------:R-:W-:Y:S01]  /*1b62e0*/  IMAD R19, R63, -0x30003, RZ ;  /* 0xfffcfffd3f137824 */ /* 0x000fe200078e02ff */
[----:B------:R-:W-:Y:S01]  /*1b62f0*/  IADD3.X R43, P2, PT, RZ, R64, RZ, P2, !PT ;  /* 0x00000040ff2b7210 */ /* 0x000fe2000175e4ff */
[----:B------:R-:W-:Y:S01]  /*1b6300*/  IMAD.IADD R15, R95, 0x1, R50 ;  /* 0x000000015f0f7824 */ /* 0x000fe200078e0232 */
[----:B------:R-:W-:Y:S01]  /*1b6310*/  IADD3.X R55, P0, PT, R59, R66, RZ, P0, !PT ;  /* 0x000000423b377210 */ /* 0x000fe2000071e4ff */
[C---:B------:R-:W-:Y:S01]  /*1b6320*/  IMAD.WIDE.U32 R56, R62.reuse, -0x30003, RZ ;  /* 0xfffcfffd3e387825 */ /* 0x040fe200078e00ff */
[----:B------:R-:W-:Y:S02]  /*1b6330*/  IADD3.X R41, P5, PT, RZ, RZ, RZ, P5, !PT ;  /* 0x000000ffff297210 */ /* 0x000fe40002fbe4ff */
[----:B------:R-:W-:Y:S01]  /*1b6340*/  IADD3.X R59, P4, PT, R15, R72, RZ, P4, !PT ;  /* 0x000000480f3b7210 */ /* 0x000fe2000279e4ff */
[----:B------:R-:W-:Y:S01]  /*1b6350*/  IMAD R19, R62, -0x760c0004, R19 ;  /* 0x89f3fffc3e137824 */ /* 0x000fe200078e0213 */
[----:B------:R-:W-:Y:S01]  /*1b6360*/  IADD3.X R15, P1, PT, RZ, R70, RZ, P1, !PT ;  /* 0x00000046ff0f7210 */ /* 0x000fe20000f3e4ff */
[----:B------:R-:W-:Y:S01]  /*1b6370*/  IMAD.WIDE.U32 R50, R204, R193, RZ ;  /* 0x000000c1cc327225 */ /* 0x000fe200078e00ff */
[----:B------:R-:W-:-:S02]  /*1b6380*/  IADD3.X R194, P3, PT, RZ, RZ, RZ, P3, !PT ;  /* 0x000000ffffc27210 */ /* 0x000fc40001f7e4ff */
[----:B------:R-:W-:Y:S01]  /*1b6390*/  IADD3.X R15, P0, PT, RZ, R15, RZ, P0, !PT ;  /* 0x0000000fff0f7210 */ /* 0x000fe2000071e4ff */
[----:B------:R-:W-:Y:S01]  /*1b63a0*/  IMAD.IADD R19, R57, 0x1, R19 ;  /* 0x0000000139137824 */ /* 0x000fe200078e0213 */
[----:B------:R-:W-:Y:S01]  /*1b63b0*/  IADD3.X R43, P4, PT, RZ, R43, RZ, P4, !PT ;  /* 0x0000002bff2b7210 */ /* 0x000fe2000279e4ff */
[----:B------:R-:W-:Y:S01]  /*1b63c0*/  IMAD.X R67, RZ, RZ, RZ, P6 ;  /* 0x000000ffff437224 */ /* 0x000fe200030e06ff */
[----:B------:R-:W-:Y:S01]  /*1b63d0*/  IADD3 R35, P6, PT, R52, R51, RZ ;  /* 0x0000003334237210 */ /* 0x000fe20007fde0ff */
[C---:B------:R-:W-:Y:S01]  /*1b63e0*/  IMAD.WIDE.U32 R180, R19.reuse, -0x5555, RZ ;  /* 0xffffaaab13b47825 */ /* 0x040fe200078e00ff */
[----:B------:R-:W-:Y:S02]  /*1b63f0*/  IADD3.X R51, PT, PT, RZ, RZ, R71, P0, P1 ;  /* 0x000000ffff337210 */ /* 0x000fe400007e2447 */
[----:B------:R-:W-:Y:S01]  /*1b6400*/  IADD3 RZ, P1, PT, R182, R68, RZ ;  /* 0x00000044b6ff7210 */ /* 0x000fe20007f3e0ff */
[----:B------:R-:W-:Y:S02]  /*1b6410*/  IMAD.MOV.U32 R66, RZ, RZ, R53 ;  /* 0x000000ffff427224 */ /* 0x000fe400078e0035 */
[----:B------:R-:W-:Y:S01]  /*1b6420*/  IMAD.WIDE.U32 R176, R19, -0x4eac0001, RZ ;  /* 0xb153ffff13b07825 */ /* 0x000fe200078e00ff */
[----:B------:R-:W-:-:S03]  /*1b6430*/  IADD3.X RZ, P1, PT, R183, R187, RZ, P1, !PT ;  /* 0x000000bbb7ff7210 */ /* 0x000fc60000f3e4ff */
[----:B------:R-:W-:-:S04]  /*1b6440*/  IMAD.WIDE.U32 R110, R19, -0x94f09dc, RZ ;  /* 0xf6b0f624136e7825 */ /* 0x000fc800078e00ff */
[----:B------:R-:W-:-:S04]  /*1b6450*/  IMAD.WIDE.U32 R180, P0, R56, -0x46010001, R180 ;  /* 0xb9feffff38b47825 */ /* 0x000fc800078000b4 */
[----:B------:R-:W-:Y:S01]  /*1b6460*/  IMAD.WIDE.U32.X R66, R205, R192, R66, P6 ;  /* 0x000000c0cd427225 */ /* 0x000fe200030e0442 */
[----:B------:R-:W-:Y:S02]  /*1b6470*/  IADD3 R194, P6, PT, R194, R41, RZ ;  /* 0x00000029c2c27210 */ /* 0x000fe40007fde0ff */
[----:B------:R-:W-:Y:S01]  /*1b6480*/  IADD3.X R41, PT, PT, RZ, RZ, R65, P4, P2 ;  /* 0x000000ffff297210 */ /* 0x000fe200027e4441 */
[----:B------:R-:W-:-:S04]  /*1b6490*/  IMAD.WIDE.U32 R104, R19, -0xc7aed41, RZ ;  /* 0xf38512bf13687825 */ /* 0x000fc800078e00ff */
[----:B------:R-:W-:-:S04]  /*1b64a0*/  IMAD.WIDE.U32 R98, R19, 0x434bacd7, RZ ;  /* 0x434bacd713627825 */ /* 0x000fc800078e00ff */
[----:B------:R-:W-:Y:S02]  /*1b64b0*/  IMAD.X R179, RZ, RZ, RZ, P0 ;  /* 0x000000ffffb37224 */ /* 0x000fe400000e06ff */
[----:B------:R-:W-:-:S04]  /*1b64c0*/  IMAD.WIDE.U32 R176, P2, R56, 0x1eabfffe, R176 ;  /* 0x1eabfffe38b07825 */ /* 0x000fc800078400b0 */
[----:B------:R-:W-:-:S04]  /*1b64d0*/  IMAD.WIDE.U32 R110, P0, R56, 0x6730d2a0, R110 ;  /* 0x6730d2a0386e7825 */ /* 0x000fc8000780006e */
[----:B------:R-:W-:-:S04]  /*1b64e0*/  IMAD.WIDE.U32 R72, R19, 0x397fe69a, RZ ;  /* 0x397fe69a13487825 */ /* 0x000fc800078e00ff */
[----:B------:R-:W-:Y:S02]  /*1b64f0*/  IMAD.X R113, RZ, RZ, RZ, P2 ;  /* 0x000000ffff717224 */ /* 0x000fe400010e06ff */
[----:B------:R-:W-:Y:S02]  /*1b6500*/  IMAD.X R107, RZ, RZ, RZ, P0 ;  /* 0x000000ffff6b7224 */ /* 0x000fe400000e06ff */
[----:B------:R-:W-:-:S04]  /*1b6510*/  IMAD.WIDE.U32 R64, R56, -0x5555, RZ ;  /* 0xffffaaab38407825 */ /* 0x000fc800078e00ff */
[----:B------:R-:W-:-:S04]  /*1b6520*/  IMAD.WIDE.U32 R104, P2, R56, 0x64774b84, R104 ;  /* 0x64774b8438687825 */ /* 0x000fc80007840068 */
[----:B------:R-:W-:-:S04]  /*1b6530*/  IMAD.WIDE.U32 R98, P0, R56, 0x4b1ba7b6, R98 ;  /* 0x4b1ba7b638627825 */ /* 0x000fc80007800062 */
[----:B------:R-:W-:Y:S02]  /*1b6540*/  IMAD.X R101, RZ, RZ, RZ, P2 ;  /* 0x000000ffff657224 */ /* 0x000fe400010e06ff */
[----:B------:R-:W-:Y:S01]  /*1b6550*/  IMAD.X R95, RZ, RZ, RZ, P0 ;  /* 0x000000ffff5f7224 */ /* 0x000fe200000e06ff */
[----:B------:R-:W-:Y:S01]  /*1b6560*/  IADD3 R53, P0, PT, R180, R65, RZ ;  /* 0x00000041b4357210 */ /* 0x000fe20007f1e0ff */
        /* <DEDUP_REMOVED lines=8> */
[----:B------:R-:W-:-:S04]  /*1b65f0*/  IMAD.WIDE.U32 R102, R56, -0xc7aed41, RZ ;  /* 0xf38512bf38667825 */ /* 0x000fc800078e00ff */
        /* <DEDUP_REMOVED lines=10> */
[----:B------:R-:W-:Y:S01]  /*1b66a0*/  IMAD.WIDE.U32.X R100, R19, 0x64774b84, R100, P2 ;  /* 0x64774b8413647825 */ /* 0x000fe200010e0464 */
[----:B------:R-:W-:-:S03]  /*1b66b0*/  IADD3 RZ, P2, PT, R62, R64, RZ ;  /* 0x000000403eff7210 */ /* 0x000fc60007f5e0ff */
[----:B------:R-:W-:Y:S01]  /*1b66c0*/  IMAD.WIDE.U32.X R94, R19, 0x4b1ba7b6, R94, P0 ;  /* 0x4b1ba7b6135e7825 */ /* 0x000fe200000e045e */
[----:B------:R-:W-:Y:S02]  /*1b66d0*/  IADD3 R71, P0, PT, R72, R71, RZ ;  /* 0x0000004748477210 */ /* 0x000fe40007f1e0ff */
[----:B------:R-:W-:Y:S01]  /*1b66e0*/  IADD3.X RZ, P2, PT, R63, R53, RZ, P2, !PT ;  /* 0x000000353fff7210 */ /* 0x000fe2000175e4ff */
[----:B------:R-:W-:-:S04]  /*1b66f0*/  IMAD.WIDE.U32 R64, R207, R193, RZ ;  /* 0x000000c1cf407225 */ /* 0x000fc800078e00ff */
[----:B------:R-:W-:-:S04]  /*1b6700*/  IMAD.WIDE.U32 R182, R204, R195, R182 ;  /* 0x000000c3ccb67225 */ /* 0x000fc800078e00b6 */
[----:B------:R-:W-:Y:S01]  /*1b6710*/  IMAD.MOV.U32 R68, RZ, RZ, R73 ;  /* 0x000000ffff447224 */ /* 0x000fe200078e0049 */
[----:B------:R-:W-:Y:S01]  /*1b6720*/  IADD3 R182, P4, PT, R15, R182, RZ ;  /* 0x000000b60fb67210 */ /* 0x000fe20007f9e0ff */
[----:B------:R-:W-:Y:S02]  /*1b6730*/  IMAD.X R196, RZ, RZ, RZ, P5 ;  /* 0x000000ffffc47224 */ /* 0x000fe400028e06ff */
[----:B------:R-:W-:Y:S01]  /*1b6740*/  IMAD.WIDE.U32.X R68, R19, 0x1a0111ea, R68, P0 ;  /* 0x1a0111ea13447825 */ /* 0x000fe200000e0444 */
[----:B------:R-:W-:Y:S02]  /*1b6750*/  IADD3 RZ, P0, PT, R54, R184, RZ ;  /* 0x000000b836ff7210 */ /* 0x000fe40007f1e0ff */
[----:B------:R-:W-:Y:S01]  /*1b6760*/  IADD3.X R196, PT, PT, R196, RZ, RZ, P6, P3 ;  /* 0x000000ffc4c47210 */ /* 0x000fe200037e64ff */
[----:B------:R-:W-:Y:S01]  /*1b6770*/  IMAD.IADD R198, R183, 0x1, R18 ;  /* 0x00000001b7c67824 */ /* 0x000fe200078e0212 */
[----:B------:R-:W-:Y:S01]  /*1b6780*/  IADD3.X RZ, P0, PT, R55, R57, RZ, P0, !PT ;  /* 0x0000003937ff7210 */ /* 0x000fe2000071e4ff */
[----:B------:R-:W-:-:S03]  /*1b6790*/  IMAD.WIDE.U32 R64, P5, R206, R192, R64 ;  /* 0x000000c0ce407225 */ /* 0x000fc600078a0040 */
[----:B------:R-:W-:Y:S01]  /*1b67a0*/  IADD3.X R183, P4, PT, R198, R51, RZ, P4, !PT ;  /* 0x00000033c6b77210 */ /* 0x000fe2000279e4ff */
[----:B------:R-:W-:-:S04]  /*1b67b0*/  IMAD.WIDE.U32 R18, R206, R193, RZ ;  /* 0x000000c1ce127225 */ /* 0x000fc800078e00ff */
[----:B------:R-:W-:Y:S01]  /*1b67c0*/  IMAD.WIDE.U32 R184, R209, R193, RZ ;  /* 0x000000c1d1b87225 */ /* 0x000fe200078e00ff */
[----:B------:R-:W-:-:S03]  /*1b67d0*/  IADD3 R19, P3, PT, R64, R19, RZ ;  /* 0x0000001340137210 */ /* 0x000fc60007f7e0ff */
[----:B------:R-:W-:Y:S01]  /*1b67e0*/  IMAD.X R187, RZ, RZ, RZ, P5 ;  /* 0x000000ffffbb7224 */ /* 0x000fe200028e06ff */
[----:B------:R-:W-:Y:S01]  /*1b67f0*/  IADD3 RZ, P5, PT, R60, R14, RZ ;  /* 0x0000000e3cff7210 */ /* 0x000fe20007fbe0ff */
[----:B------:R-:W-:Y:S02]  /*1b6800*/  IMAD.MOV.U32 R186, RZ, RZ, R65 ;  /* 0x000000ffffba7224 */ /* 0x000fe400078e0041 */
[----:B------:R-:W-:Y:S01]  /*1b6810*/  IMAD.WIDE.U32 R184, P6, R208, R192, R184 ;  /* 0x000000c0d0b87225 */ /* 0x000fe200078c00b8 */
[----:B------:R-:W-:-:S03]  /*1b6820*/  IADD3.X RZ, P5, PT, R61, R199, RZ, P5, !PT ;  /* 0x000000c73dff7210 */ /* 0x000fc60002fbe4ff */
        /* <DEDUP_REMOVED lines=8> */
[----:B------:R-:W-:Y:S01]  /*1b68b0*/  IMAD.MOV.U32 R196, RZ, RZ, R185 ;  /* 0x000000ffffc47224 */ /* 0x000fe200078e00b9 */
[----:B------:R-:W-:Y:S01]  /*1b68c0*/  IADD3.X R28, P2, PT, RZ, R178, RZ, P2, !PT ;  /* 0x000000b2ff1c7210 */ /* 0x000fe2000175e4ff */
[----:B------:R-:W-:Y:S01]  /*1b68d0*/  IMAD.IADD R180, R215, 0x1, R180 ;  /* 0x00000001d7b47824 */ /* 0x000fe200078e02b4 */
[----:B------:R-:W-:Y:S01]  /*1b68e0*/  IADD3.X R31, P4, PT, RZ, R31, RZ, P4, !PT ;  /* 0x0000001fff1f7210 */ /* 0x000fe2000279e4ff */
[----:B------:R-:W-:Y:S01]  /*1b68f0*/  IMAD.WIDE.U32.X R196, R209, R192, R196, P6 ;  /* 0x000000c0d1c47225 */ /* 0x000fe200030e04c4 */
[----:B------:R-:W-:-:S02]  /*1b6900*/  IADD3 RZ, P6, PT, RZ, R214, RZ ;  /* 0x000000d6ffff7210 */ /* 0x000fc40007fde0ff */
[----:B------:R-:W-:Y:S01]  /*1b6910*/  IADD3.X R37, PT, PT, RZ, RZ, R29, P4, P1 ;  /* 0x000000ffff257210 */ /* 0x000fe200027e241d */
[-C--:B------:R-:W-:Y:S01]  /*1b6920*/  IMAD.WIDE.U32 R60, R206, R195.reuse, R60 ;  /* 0x000000c3ce3c7225 */ /* 0x080fe200078e003c */
[----:B------:R-:W-:Y:S02]  /*1b6930*/  IADD3.X RZ, P6, PT, RZ, R180, RZ, P6, !PT ;  /* 0x000000b4ffff7210 */ /* 0x000fe400037de4ff */
[----:B------:R-:W-:Y:S01]  /*1b6940*/  IADD3 RZ, P1, PT, R182, R108, RZ ;  /* 0x0000006cb6ff7210 */ /* 0x000fe20007f3e0ff */
        /* <DEDUP_REMOVED lines=16> */
[----:B------:R-:W-:Y:S01]  /*1b6a50*/  IADD3.X R37, P4, PT, RZ, R37, RZ, P4, !PT ;  /* 0x00000025ff257210 */ /* 0x000fe2000279e4ff */
[----:B------:R-:W-:Y:S01]  /*1b6a60*/  IMAD.WIDE.U32 R200, R200, R193, R54 ;  /* 0x000000c1c8c87225 */ /* 0x000fe200078e0036 */
[----:B------:R-:W-:-:S02]  /*1b6a70*/  IADD3.X R183, P2, PT, RZ, R22, RZ, P2, !PT ;  /* 0x00000016ffb77210 */ /* 0x000fc4000175e4ff */
[----:B------:R-:W-:Y:S01]  /*1b6a80*/  IADD3.X R32, PT, PT, RZ, RZ, R33, P4, P5 ;  /* 0x000000ffff207210 */ /* 0x000fe200027ea421 */
[----:B------:R-:W-:Y:S01]  /*1b6a90*/  IMAD.IADD R201, R201, 0x1, R42 ;  /* 0x00000001c9c97824 */ /* 0x000fe200078e022a */
[----:B------:R-:W-:Y:S02]  /*1b6aa0*/  IADD3 RZ, P6, PT, R58, R26, RZ ;  /* 0x0000001a3aff7210 */ /* 0x000fe40007fde0ff */
[----:B------:R-:W-:Y:S02]  /*1b6ab0*/  IADD3 R182, P4, PT, R183, R182, RZ ;  /* 0x000000b6b7b67210 */ /* 0x000fe40007f9e0ff */
[----:B------:R-:W-:Y:S02]  /*1b6ac0*/  IADD3.X R113, PT, PT, RZ, RZ, R113, P2, P0 ;  /* 0x000000ffff717210 */ /* 0x000fe400017e0471 */
[----:B------:R-:W-:Y:S01]  /*1b6ad0*/  IADD3.X RZ, P6, PT, R59, R23, RZ, P6, !PT ;  /* 0x000000173bff7210 */ /* 0x000fe200037de4ff */
[----:B------:R-:W-:Y:S01]  /*1b6ae0*/  IMAD.WIDE.U32 R22, R56, -0xc7aed41, R60 ;  /* 0xf38512bf38167825 */ /* 0x000fe200078e003c */
[----:B------:R-:W-:-:S02]  /*1b6af0*/  IADD3 R28, P5, PT, R37, R28, RZ ;  /* 0x0000001c251c7210 */ /* 0x000fc40007fbe0ff */
[----:B------:R-:W-:Y:S01]  /*1b6b00*/  IADD3.X R183, P4, PT, R110, R113, RZ, P4, !PT ;  /* 0x000000716eb77210 */ /* 0x000fe2000279e4ff */
[----:B------:R-:W-:Y:S01]  /*1b6b10*/  IMAD.IADD R104, R23, 0x1, R104 ;  /* 0x0000000117687824 */ /* 0x000fe200078e0268 */
[----:B------:R-:W-:Y:S02]  /*1b6b20*/  IADD3.X R33, P1, PT, RZ, R106, RZ, P1, !PT ;  /* 0x0000006aff217210 */ /* 0x000fe40000f3e4ff */
[----:B------:R-:W-:Y:S02]  /*1b6b30*/  IADD3 R30, P2, PT, R43, R194, RZ ;  /* 0x000000c22b1e7210 */ /* 0x000fe40007f5e0ff */
[----:B------:R-:W-:Y:S02]  /*1b6b40*/  IADD3.X R29, P5, PT, R31, R32, RZ, P5, !PT ;  /* 0x000000201f1d7210 */ /* 0x000fe40002fbe4ff */
[----:B------:R-:W-:Y:S02]  /*1b6b50*/  IADD3.X R20, P6, PT, RZ, R20, RZ, P6, !PT ;  /* 0x00000014ff147210 */ /* 0x000fe400037de4ff */
[----:B------:R-:W-:-:S02]  /*1b6b60*/  IADD3.X R33, P4, PT, RZ, R33, RZ, P4, !PT ;  /* 0x00000021ff217210 */ /* 0x000fc4000279e4ff */
[----:B------:R-:W-:Y:S02]  /*1b6b70*/  IADD3 RZ, P0, PT, R60, R102, RZ ;  /* 0x000000663cff7210 */ /* 0x000fe40007f1e0ff */
[----:B------:R-:W-:Y:S02]  /*1b6b80*/  IADD3.X R31, P2, PT, R41, R62, RZ, P2, !PT ;  /* 0x0000003e291f7210 */ /* 0x000fe4000175e4ff */
[----:B------:R-:W-:Y:S02]  /*1b6b90*/  IADD3.X R41, P5, PT, RZ, R20, RZ, P5, !PT ;  /* 0x00000014ff297210 */ /* 0x000fe40002fbe4ff */
[----:B------:R-:W-:Y:S02]  /*1b6ba0*/  IADD3.X R107, PT, PT, RZ, RZ, R107, P4, P1 ;  /* 0x000000ffff6b7210 */ /* 0x000fe400027e246b */
[----:B------:R-:W-:Y:S02]  /*1b6bb0*/  IADD3.X RZ, P0, PT, R61, R103, RZ, P0, !PT ;  /* 0x000000673dff7210 */ /* 0x000fe4000071e4ff */
[----:B------:R-:W-:Y:S01]  /*1b6bc0*/  IADD3 R22, P1, PT, R33, R22, RZ ;  /* 0x0000001621167210 */ /* 0x000fe20007f3e0ff */
        /* <DEDUP_REMOVED lines=9> */
[----:B------:R-:W-:Y:S01]  /*1b6c60*/  IADD3 RZ, P0, PT, R28, R96, RZ ;  /* 0x000000601cff7210 */ /* 0x000fe20007f1e0ff */
[----:B------:R-:W-:Y:S01]  /*1b6c70*/  IMAD.WIDE.U32 R204, R204, R193, R22 ;  /* 0x000000c1cccc7225 */ /* 0x000fe200078e0016 */
[----:B------:R-:W-:-:S02]  /*1b6c80*/  IADD3.X R101, PT, PT, RZ, RZ, R101, P1, P6 ;  /* 0x000000ffff657210 */ /* 0x000fc40000fec465 */
[----:B------:R-:W-:Y:S01]  /*1b6c90*/  IADD3 R20, P1, PT, R41, R20, RZ ;  /* 0x0000001429147210 */ /* 0x000fe20007f3e0ff */
[----:B------:R-:W-:Y:S01]  /*1b6ca0*/  IMAD.IADD R52, R205, 0x1, R52 ;  /* 0x00000001cd347824 */ /* 0x000fe200078e0234 */
        /* <DEDUP_REMOVED lines=16> */
[----:B------:R-:W-:Y:S01]  /*1b6db0*/  IADD3.X RZ, P4, PT, R55, R25, RZ, P4, !PT ;  /* 0x0000001937ff7210 */ /* 0x000fe2000279e4ff */
[----:B------:R-:W-:Y:S01]  /*1b6dc0*/  IMAD R25, R201, -0x30003, RZ ;  /* 0xfffcfffdc9197824 */ /* 0x000fe200078e02ff */
[----:B------:R-:W-:Y:S02]  /*1b6dd0*/  IADD3 RZ, P6, PT, RZ, R200, RZ ;  /* 0x000000c8ffff7210 */ /* 0x000fe40007fde0ff */
[----:B------:R-:W-:Y:S02]  /*1b6de0*/  IADD3 RZ, P1, PT, R20, R70, RZ ;  /* 0x0000004614ff7210 */ /* 0x000fe40007f3e0ff */
        /* <DEDUP_REMOVED lines=8> */
[----:B------:R-:W-:Y:S01]  /*1b6e70*/  IMAD.WIDE.U32 R16, R200, -0x30003, RZ ;  /* 0xfffcfffdc8107825 */ /* 0x000fe200078e00ff */
[----:B------:R-:W-:Y:S02]  /*1b6e80*/  IADD3.X R47, PT, PT, RZ, RZ, R47, P6, P4 ;  /* 0x000000ffff2f7210 */ /* 0x000fe400037e842f */
[----:B------:R-:W-:Y:S01]  /*1b6e90*/  IADD3.X R57, P5, PT, R72, R95, RZ, P5, !PT ;  /* 0x0000005f48397210 */ /* 0x000fe20002fbe4ff */
[----:B------:R-:W-:Y:S01]  /*1b6ea0*/  IMAD R27, R200, -0x760c0004, R25 ;  /* 0x89f3fffcc81b7824 */ /* 0x000fe200078e0219 */
[----:B------:R-:W-:Y:S01]  /*1b6eb0*/  IADD3.X R30, P4, PT, RZ, R68, RZ, P1, !PT ;  /* 0x00000044ff1e7210 */ /* 0x000fe20000f9e4ff */
[----:B------:R-:W-:Y:S01]  /*1b6ec0*/  IMAD.IADD R36, R183, 0x1, R36 ;  /* 0x00000001b7247824 */ /* 0x000fe200078e0224 */
[----:B------:R-:W-:Y:S01]  /*1b6ed0*/  IADD3.X R25, P3, PT, RZ, RZ, RZ, P3, !PT ;  /* 0x000000ffff197210 */ /* 0x000fe20001f7e4ff */
[----:B------:R-:W-:Y:S01]  /*1b6ee0*/  IMAD.IADD R17, R17, 0x1, R27 ;  /* 0x0000000111117824 */ /* 0x000fe200078e021b */
[----:B------:R-:W-:Y:S01]  /*1b6ef0*/  IADD3.X R30, P1, PT, RZ, R30, RZ, P5, !PT ;  /* 0x0000001eff1e7210 */ /* 0x000fe20002f3e4ff */
[----:B------:R-:W-:Y:S01]  /*1b6f00*/  IMAD.WIDE.U32 R208, R208, R193, R56 ;  /* 0x000000c1d0d07225 */ /* 0x000fe200078e0038 */
[----:B------:R-:W-:-:S02]  /*1b6f10*/  IADD3.X R34, P2, PT, RZ, RZ, RZ, P2, !PT ;  /* 0x000000ffff227210 */ /* 0x000fc4000175e4ff */
[----:B------:R-:W-:Y:S01]  /*1b6f20*/  IADD3 R182, P6, PT, R21, R182, RZ ;  /* 0x000000b615b67210 */ /* 0x000fe20007fde0ff */
[----:B------:R-:W-:Y:S01]  /*1b6f30*/  IMAD.WIDE.U32 R20, R17, -0x5555, RZ ;  /* 0xffffaaab11147825 */ /* 0x000fe200078e00ff */
[----:B------:R-:W-:Y:S02]  /*1b6f40*/  IADD3.X R68, PT, PT, RZ, RZ, R69, P1, P4 ;  /* 0x000000ffff447210 */ /* 0x000fe40000fe8445 */
[----:B------:R-:W-:Y:S01]  /*1b6f50*/  IADD3 R34, P5, PT, R34, R25, RZ ;  /* 0x0000001922227210 */ /* 0x000fe20007fbe0ff */
[----:B------:R-:W-:Y:S01]  /*1b6f60*/  IMAD.IADD R184, R209, 0x1, R184 ;  /* 0x00000001d1b87824 */ /* 0x000fe200078e02b8 */
[----:B------:R-:W-:Y:S02]  /*1b6f70*/  IADD3.X R183, P6, PT, R36, R47, RZ, P6, !PT ;  /* 0x0000002f24b77210 */ /* 0x000fe400037de4ff */
[----:B------:R-:W-:Y:S02]  /*1b6f80*/  IADD3.X R25, P4, PT, RZ, R48, RZ, P0, !PT ;  /* 0x00000030ff197210 */ /* 0x000fe4000079e4ff */
[----:B------:R-:W-:-:S02]  /*1b6f90*/  IADD3 RZ, P1, PT, R22, R50, RZ ;  /* 0x0000003216ff7210 */ /* 0x000fc40007f3e0ff */
        /* <DEDUP_REMOVED lines=8> */
[----:B------:R-:W-:Y:S01]  /*1b7020*/  IADD3 RZ, P0, PT, R200, R22, RZ ;  /* 0x00000016c8ff7210 */ /* 0x000fe20007f1e0ff */
[----:B------:R-:W-:Y:S01]  /*1b7030*/  IMAD.MOV.U32 R24, RZ, RZ, R21 ;  /* 0x000000ffff187224 */ /* 0x000fe200078e0015 */
[----:B------:R-:W-:Y:S01]  /*1b7040*/  IADD3 R27, P6, PT, R20, R23, RZ ;  /* 0x00000017141b7210 */ /* 0x000fe20007fde0ff */
[----:B------:R-:W-:Y:S01]  /*1b7050*/  IMAD.WIDE.U32 R22, R16, -0x5555, R200 ;  /* 0xffffaaab10167825 */ /* 0x000fe200078e00c8 */
[----:B------:R-:W-:-:S02]  /*1b7060*/  IADD3.X R205, P4, PT, R52, R49, RZ, P4, !PT ;  /* 0x0000003134cd7210 */ /* 0x000fc4000279e4ff */
[----:B------:R-:W-:Y:S01]  /*1b7070*/  IADD3.X RZ, P0, PT, R201, R27, RZ, P0, !PT ;  /* 0x0000001bc9ff7210 */ /* 0x000fe2000071e4ff */
[----:B------:R-:W-:Y:S01]  /*1b7080*/  IMAD.WIDE.U32.X R24, R17, -0x46010001, R24, P6 ;  /* 0xb9feffff11187825 */ /* 0x000fe200030e0418 */
[----:B------:R-:W-:Y:S02]  /*1b7090*/  IADD3 RZ, P6, PT, RZ, R22, RZ ;  /* 0x00000016ffff7210 */ /* 0x000fe40007fde0ff */
[----:B------:R-:W-:Y:S01]  /*1b70a0*/  IADD3.X R21, P4, PT, RZ, R26, RZ, P4, !PT ;  /* 0x0000001aff157210 */ /* 0x000fe2000279e4ff */
[----:B------:R-:W-:Y:S01]  /*1b70b0*/  IMAD.IADD R20, R23, 0x1, R20 ;  /* 0x0000000117147824 */ /* 0x000fe200078e0214 */
[----:B------:R-:W-:Y:S01]  /*1b70c0*/  IADD3.X R35, P0, PT, RZ, R24, RZ, P0, !PT ;  /* 0x00000018ff237210 */ /* 0x000fe2000071e4ff */
[----:B------:R-:W-:Y:S01]  /*1b70d0*/  IMAD.WIDE.U32 R22, R210, R193, RZ ;  /* 0x000000c1d2167225 */ /* 0x000fe200078e00ff */
[----:B------:R-:W-:Y:S02]  /*1b70e0*/  IADD3.X R67, PT, PT, RZ, RZ, R67, P4, P1 ;  /* 0x000000ffff437210 */ /* 0x000fe400027e2443 */
[----:B------:R-:W-:-:S02]  /*1b70f0*/  IADD3.X RZ, P6, PT, RZ, R20, RZ, P6, !PT ;  /* 0x00000014ffff7210 */ /* 0x000fc400037de4ff */
[----:B------:R-:W-:Y:S02]  /*1b7100*/  IADD3 RZ, P1, PT, R32, R18, RZ ;  /* 0x0000001220ff7210 */ /* 0x000fe40007f3e0ff */
[----:B------:R-:W-:Y:S01]  /*1b7110*/  IADD3 R206, P4, PT, R21, R206, RZ ;  /* 0x000000ce15ce7210 */ /* 0x000fe20007f9e0ff */
[----:B------:R-:W-:Y:S01]  /*1b7120*/  IMAD.WIDE.U32 R20, R211, R193, RZ ;  /* 0x000000c1d3147225 */ /* 0x000fe200078e00ff */
[----:B------:R-:W-:Y:S02]  /*1b7130*/  IADD3.X R35, P6, PT, RZ, R35, RZ, P6, !PT ;  /* 0x00000023ff237210 */ /* 0x000fe400037de4ff */
[----:B------:R-:W-:Y:S01]  /*1b7140*/  IADD3.X RZ, P1, PT, R33, R19, RZ, P1, !PT ;  /* 0x0000001321ff7210 */ /* 0x000fe20000f3e4ff */
[----:B------:R-:W-:Y:S01]  /*1b7150*/  IMAD.WIDE.U32 R18, R17, -0x4eac0001, RZ ;  /* 0xb153ffff11127825 */ /* 0x000fe200078e00ff */
[----:B------:R-:W-:Y:S02]  /*1b7160*/  IADD3.X R37, PT, PT, RZ, RZ, R25, P6, P0 ;  /* 0x000000ffff257210 */ /* 0x000fe400037e0419 */
[----:B------:R-:W-:Y:S01]  /*1b7170*/  IADD3.X R207, P4, PT, R64, R67, RZ, P4, !PT ;  /* 0x0000004340cf7210 */ /* 0x000fe2000279e4ff */
[----:B------:R-:W-:Y:S01]  /*1b7180*/  IMAD.WIDE.U32 R24, P0, R210, R192, R20 ;  /* 0x000000c0d2187225 */ /* 0x000fe20007800014 */
[----:B------:R-:W-:-:S03]  /*1b7190*/  IADD3.X R41, P1, PT, RZ, R186, RZ, P1, !PT ;  /* 0x000000baff297210 */ /* 0x000fc60000f3e4ff */
[----:B------:R-:W-:Y:S01]  /*1b71a0*/  IMAD.X R27, RZ, RZ, RZ, P0 ;  /* 0x000000ffff1b7224 */ /* 0x000fe200000e06ff */
[----:B------:R-:W-:Y:S01]  /*1b71b0*/  IADD3.X R41, P6, PT, RZ, R41, RZ, P4, !PT ;  /* 0x00000029ff297210 */ /* 0x000fe200027de4ff */
[----:B------:R-:W-:Y:S01]  /*1b71c0*/  IMAD.WIDE.U32 R20, R16, -0x4eac0001, RZ ;  /* 0xb153ffff10147825 */ /* 0x000fe200078e00ff */
[----:B------:R-:W-:Y:S02]  /*1b71d0*/  IADD3 R33, P0, PT, R24, R23, RZ ;  /* 0x0000001718217210 */ /* 0x000fe40007f1e0ff */
[----:B------:R-:W-:Y:S01]  /*1b71e0*/  IADD3.X R187, PT, PT, RZ, RZ, R187, P6, P1 ;  /* 0x000000ffffbb7210 */ /* 0x000fe200037e24bb */
        /* <DEDUP_REMOVED lines=24> */
[----:B------:R-:W-:Y:S01]  /*1b7370*/  IMAD.MOV.U32 R18, RZ, RZ, R21 ;  /* 0x000000ffff127224 */ /* 0x000fe200078e0015 */
[----:B------:R-:W-:Y:S01]  /*1b7380*/  IADD3 R19, P5, PT, R20, R19, RZ ;  /* 0x0000001314137210 */ /* 0x000fe20007fbe0ff */
[----:B------:R-:W-:Y:S01]  /*1b7390*/  IMAD.WIDE.U32 R26, R16, -0xc7aed41, RZ ;  /* 0xf38512bf101a7825 */ /* 0x000fe200078e00ff */
[----:B------:R-:W-:Y:S02]  /*1b73a0*/  IADD3 R208, P4, PT, R41, R208, RZ ;  /* 0x000000d029d07210 */ /* 0x000fe40007f9e0ff */
[----:B------:R-:W-:Y:S01]  /*1b73b0*/  IADD3.X RZ, P1, PT, R57, R15, RZ, P6, !PT ;  /* 0x0000000f39ff7210 */ /* 0x000fe2000373e4ff */
[----:B------:R-:W-:Y:S01]  /*1b73c0*/  IMAD.WIDE.U32 R14, R17, -0xc7aed41, RZ ;  /* 0xf38512bf110e7825 */ /* 0x000fe200078e00ff */
[----:B------:R-:W-:-:S02]  /*1b73d0*/  IADD3.X R209, P4, PT, R184, R187, RZ, P4, !PT ;  /* 0x000000bbb8d17210 */ /* 0x000fc4000279e4ff */
[----:B------:R-:W-:Y:S02]  /*1b73e0*/  IADD3.X R37, P1, PT, RZ, R196, RZ, P1, !PT ;  /* 0x000000c4ff257210 */ /* 0x000fe40000f3e4ff */
[----:B------:R-:W-:Y:S01]  /*1b73f0*/  IADD3.X RZ, P2, PT, R205, R19, RZ, P2, !PT ;  /* 0x00000013cdff7210 */ /* 0x000fe2000175e4ff */
[----:B------:R-:W-:Y:S01]  /*1b7400*/  IMAD.X R19, RZ, RZ, RZ, P3 ;  /* 0x000000ffff137224 */ /* 0x000fe200018e06ff */
[----:B------:R-:W-:Y:S01]  /*1b7410*/  IADD3.X R37, P4, PT, RZ, R37, RZ, P4, !PT ;  /* 0x00000025ff257210 */ /* 0x000fe2000279e4ff */
[----:B------:R-:W-:Y:S01]  /*1b7420*/  IMAD.WIDE.U32 R204, R16, -0x94f09dc, R204 ;  /* 0xf6b0f62410cc7825 */ /* 0x000fe200078e00cc */
[----:B------:R-:W-:Y:S02]  /*1b7430*/  IADD3.X R41, P0, PT, R44, R35, RZ, P0, !PT ;  /* 0x000000232c297210 */ /* 0x000fe4000071e4ff */
[----:B------:R-:W-:Y:S01]  /*1b7440*/  IADD3.X R197, PT, PT, RZ, RZ, R197, P4, P1 ;  /* 0x000000ffffc57210 */ /* 0x000fe200027e24c5 */
[----:B------:R-:W-:Y:S01]  /*1b7450*/  IMAD.WIDE.U32 R14, P6, R16, 0x64774b84, R14 ;  /* 0x64774b84100e7825 */ /* 0x000fe200078c000e */
[----:B------:R-:W-:-:S03]  /*1b7460*/  IADD3 RZ, P3, PT, R206, R26, RZ ;  /* 0x0000001aceff7210 */ /* 0x000fc60007f7e0ff */
[----:B------:R-:W-:Y:S01]  /*1b7470*/  IMAD.IADD R21, R205, 0x1, R20 ;  /* 0x00000001cd157824 */ /* 0x000fe200078e0214 */
[----:B------:R-:W-:Y:S01]  /*1b7480*/  IADD3 R27, P4, PT, R14, R27, RZ ;  /* 0x0000001b0e1b7210 */ /* 0x000fe20007f9e0ff */
[----:B------:R-:W-:Y:S01]  /*1b7490*/  IMAD.WIDE.U32.X R18, R17, 0x6730d2a0, R18, P5 ;  /* 0x6730d2a011127825 */ /* 0x000fe200028e0412 */
[----:B------:R-:W-:Y:S02]  /*1b74a0*/  IADD3 R205, P5, PT, R23, R204, RZ ;  /* 0x000000cc17cd7210 */ /* 0x000fe40007fbe0ff */
[----:B------:R-:W-:Y:S01]  /*1b74b0*/  IADD3 R20, P1, PT, R30, R25, RZ ;  /* 0x000000191e147210 */ /* 0x000fe20007f3e0ff */
[----:B------:R-:W-:Y:S01]  /*1b74c0*/  IMAD.X R23, RZ, RZ, RZ, P6 ;  /* 0x000000ffff177224 */ /* 0x000fe200030e06ff */
[----:B------:R-:W-:Y:S02]  /*1b74d0*/  IADD3.X R30, P5, PT, R21, R34, RZ, P5, !PT ;  /* 0x00000022151e7210 */ /* 0x000fe40002fbe4ff */
[----:B------:R-:W-:Y:S02]  /*1b74e0*/  IADD3.X R35, P2, PT, RZ, R18, RZ, P2, !PT ;  /* 0x00000012ff237210 */ /* 0x000fe4000175e4ff */
[----:B------:R-:W-:Y:S01]  /*1b74f0*/  IADD3.X RZ, P3, PT, R207, R27, RZ, P3, !PT ;  /* 0x0000001bcfff7210 */ /* 0x000fe20001f7e4ff */
[----:B------:R-:W-:Y:S01]  /*1b7500*/  IMAD.WIDE.U32 R206, R16, -0xc7aed41, R206 ;  /* 0xf38512bf10ce7825 */ /* 0x000fe200078e00ce */
[----:B------:R-:W-:-:S02]  /*1b7510*/  IADD3 RZ, P6, PT, R20, R22, RZ ;  /* 0x0000001614ff7210 */ /* 0x000fc40007fde0ff */
        /* <DEDUP_REMOVED lines=10> */
[----:B------:R-:W-:-:S04]  /*1b75c0*/  IMAD.WIDE.U32 R18, R16, 0x434bacd7, RZ ;  /* 0x434bacd710127825 */ /* 0x000fc800078e00ff */
[----:B------:R-:W-:-:S04]  /*1b75d0*/  IMAD.WIDE.U32 R14, P5, R16, 0x4b1ba7b6, R26 ;  /* 0x4b1ba7b6100e7825 */ /* 0x000fc800078a001a */
[----:B------:R-:W-:Y:S01]  /*1b75e0*/  IMAD.WIDE.U32 R210, R210, R193, R20 ;  /* 0x000000c1d2d27225 */ /* 0x000fe200078e0014 */
[----:B------:R-:W-:Y:S02]  /*1b75f0*/  IADD3.X R20, P4, PT, RZ, R22, RZ, P3, !PT ;  /* 0x00000016ff147210 */ /* 0x000fe40001f9e4ff */
[----:B------:R-:W-:Y:S01]  /*1b7600*/  IADD3 RZ, P3, PT, R208, R18, RZ ;  /* 0x00000012d0ff7210 */ /* 0x000fe20007f7e0ff */
[----:B------:R-:W-:Y:S01]  /*1b7610*/  IMAD.X R25, RZ, RZ, RZ, P5 ;  /* 0x000000ffff197224 */ /* 0x000fe200028e06ff */
[----:B------:R-:W-:Y:S01]  /*1b7620*/  IADD3 R41, P5, PT, R14, R19, RZ ;  /* 0x000000130e297210 */ /* 0x000fe20007fbe0ff */
        /* <DEDUP_REMOVED lines=8> */
[----:B------:R-:W-:Y:S02]  /*1b76b0*/  IMAD.MOV.U32 R24, RZ, RZ, R15 ;  /* 0x000000ffff187224 */ /* 0x000fe400078e000f */
[----:B------:R-:W-:Y:S01]  /*1b76c0*/  IMAD.IADD R20, R27, 0x1, R14 ;  /* 0x000000011b147824 */ /* 0x000fe200078e020e */
[----:B------:R-:W-:Y:S01]  /*1b76d0*/  IADD3.X R19, P2, PT, R34, R197, RZ, P2, !PT ;  /* 0x000000c522137210 */ /* 0x000fe2000175e4ff */
        /* <DEDUP_REMOVED lines=94> */
.L_x_2088:
[----:B------:R-:W-:Y:S05]  /*1b7cc0*/  BSYNC.RELIABLE B2 ;  /* 0x0000000000027941 */ /* 0x000fea0003800100 */
.L_x_2087:
        /* <DEDUP_REMOVED lines=12> */
.L_x_2089:
[----:B------:R-:W-:Y:S05]  /*1b7d90*/  BSYNC.RECONVERGENT B1 ;  /* 0x0000000000017941 */ /* 0x000fea0003800200 */
.L_x_2086:
        /* <DEDUP_REMOVED lines=79> */
.L_x_2092:
[----:B------:R-:W-:Y:S05]  /*1b8290*/  BSYNC.RELIABLE B2 ;  /* 0x0000000000027941 */ /* 0x000fea0003800100 */
.L_x_2091:
        /* <DEDUP_REMOVED lines=12> */
.L_x_2093:
[----:B------:R-:W-:Y:S05]  /*1b8360*/  BSYNC.RECONVERGENT B1 ;  /* 0x0000000000017941 */ /* 0x000fea0003800200 */
.L_x_2090:
        /* <DEDUP_REMOVED lines=49> */
.L_x_2097:
[----:B------:R-:W-:Y:S05]  /*1b8680*/  BSYNC.RELIABLE B2 ;  /* 0x0000000000027941 */ /* 0x000fea0003800100 */
.L_x_2096:
        /* <DEDUP_REMOVED lines=12> */
.L_x_2095:
[----:B------:R-:W-:Y:S05]  /*1b8750*/  BSYNC.RECONVERGENT B1 ;  /* 0x0000000000017941 */ /* 0x000fea0003800200 */
.L_x_2094:
        /* <DEDUP_REMOVED lines=79> */
.L_x_2100:
[----:B------:R-:W-:Y:S05]  /*1b8c50*/  BSYNC.RELIABLE B2 ;  /* 0x0000000000027941 */ /* 0x000fea0003800100 */
.L_x_2099:
        /* <DEDUP_REMOVED lines=12> */
.L_x_2101:
[----:B------:R-:W-:Y:S05]  /*1b8d20*/  BSYNC.RECONVERGENT B1 ;  /* 0x0000000000017941 */ /* 0x000fea0003800200 */
.L_x_2098:
        /* <DEDUP_REMOVED lines=18> */
[----:B------:R-:W-:Y:S01]  /*1b8e50*/  IMAD.WIDE.U32 R22, R80, R205, RZ ;  /* 0x000000cd50167225 */ /* 0x000fe200078e00ff */
[----:B------:R-:W-:-:S03]  /*1b8e60*/  IADD3 R73, P4, PT, R73, R14, RZ ;  /* 0x0000000e49497210 */ /* 0x000fc60007f9e0ff */
[----:B------:R-:W-:Y:S02]  /*1b8e70*/  IMAD.MOV.U32 R20, RZ, RZ, R19 ;  /* 0x000000ffff147224 */ /* 0x000fe400078e0013 */
[----:B------:R-:W-:-:S04]  /*1b8e80*/  IMAD.WIDE.U32.X R16, R35, R35, R16, P1 ;  /* 0x0000002323107225 */ /* 0x000fc800008e0410 */
[----:B------:R-:W-:Y:S01]  /*1b8e90*/  IMAD.WIDE.U32 R18, R215, R205, RZ ;  /* 0x000000cdd7127225 */ /* 0x000fe200078e00ff */
[----:B------:R-:W-:-:S03]  /*1b8ea0*/  IADD3.X R85, P1, PT, RZ, R16, RZ, P0, !PT ;  /* 0x00000010ff557210 */ /* 0x000fc6000073e4ff */
[----:B------:R-:W-:Y:S01]  /*1b8eb0*/  IMAD.MOV.U32 R180, RZ, RZ, R15 ;  /* 0x000000ffffb47224 */ /* 0x000fe200078e000f */
[----:B------:R-:W-:Y:S01]  /*1b8ec0*/  IADD3.X R85, P0, PT, RZ, R85, RZ, P0, !PT ;  /* 0x00000055ff557210 */ /* 0x000fe2000071e4ff */
[----:B------:R-:W-:-:S03]  /*1b8ed0*/  IMAD.WIDE.U32 R14, P3, R206, R35, R22 ;  /* 0x00000023ce0e7225 */ /* 0x000fc60007860016 */
[----:B------:R-:W-:Y:S01]  /*1b8ee0*/  IADD3.X R17, PT, PT, RZ, RZ, R17, P0, P1 ;  /* 0x000000ffff117210 */ /* 0x000fe200007e2411 */
[----:B------:R-:W-:Y:S01]  /*1b8ef0*/  IMAD.X R181, RZ, RZ, RZ, P2 ;  /* 0x000000ffffb57224 */ /* 0x000fe200010e06ff */
[-C--:B------:R-:W-:Y:S01]  /*1b8f00*/  IADD3 RZ, P1, PT, RZ, R84.reuse, RZ ;  /* 0x00000054ffff7210 */ /* 0x080fe20007f3e0ff */
[-C--:B------:R-:W-:Y:S01]  /*1b8f10*/  IMAD.WIDE.U32 R32, R206, R205.reuse, RZ ;  /* 0x000000cdce207225 */ /* 0x080fe200078e00ff */
[----:B------:R-:W-:Y:S02]  /*1b8f20*/  IADD3 R84, P0, PT, R85, R84, RZ ;  /* 0x0000005455547210 */ /* 0x000fe40007f1e0ff */
[----:B------:R-:W-:Y:S01]  /*1b8f30*/  IADD3.X RZ, P1, PT, RZ, R24, RZ, P1, !PT ;  /* 0x00000018ffff7210 */ /* 0x000fe20000f3e4ff */
[----:B------:R-:W-:Y:S01]  /*1b8f40*/  IMAD.WIDE.U32 R22, R211, R205, RZ ;  /* 0x000000cdd3167225 */ /* 0x000fe200078e00ff */
[----:B------:R-:W-:Y:S02]  /*1b8f50*/  IADD3 R33, P6, PT, R33, R14, RZ ;  /* 0x0000000e21217210 */ /* 0x000fe40007fde0ff */
[----:B------:R-:W-:Y:S01]  /*1b8f60*/  IADD3.X R85, P0, PT, R24, R17, RZ, P0, !PT ;  /* 0x0000001118557210 */ /* 0x000fe2000071e4ff */
[----:B------:R-:W-:-:S04]  /*1b8f70*/  IMAD.WIDE.U32 R18, P2, R207, R35, R18 ;  /* 0x00000023cf127225 */ /* 0x000fc80007840012 */
[----:B------:R-:W-:-:S04]  /*1b8f80*/  IMAD.WIDE.U32 R36, R35, R209, RZ ;  /* 0x000000d123247225 */ /* 0x000fc800078e00ff */
[----:B------:R-:W-:Y:S02]  /*1b8f90*/  IMAD.X R105, RZ, RZ, RZ, P2 ;  /* 0x000000ffff697224 */ /* 0x000fe400010e06ff */
[----:B------:R-:W-:Y:S02]  /*1b8fa0*/  IMAD.MOV.U32 R108, RZ, RZ, R15 ;  /* 0x000000ffff6c7224 */ /* 0x000fe400078e000f */
[----:B------:R-:W-:-:S04]  /*1b8fb0*/  IMAD.WIDE.U32 R14, P2, R208, R35, R22 ;  /* 0x00000023d00e7225 */ /* 0x000fc80007840016 */
[----:B------:R-:W-:-:S04]  /*1b8fc0*/  IMAD.WIDE.U32.X R180, R202, R35, R180, P4 ;  /* 0x00000023cab47225 */ /* 0x000fc800020e04b4 */
[----:B------:R-:W-:-:S04]  /*1b8fd0*/  IMAD.WIDE.U32 R22, R205, R209, RZ ;  /* 0x000000d1cd167225 */ /* 0x000fc800078e00ff */
[----:B------:R-:W-:-:S04]  /*1b8fe0*/  IMAD.WIDE.U32 R36, P4, R202, R205, R36 ;  /* 0x000000cdca247225 */ /* 0x000fc80007880024 */
[----:B------:R-:W-:Y:S02]  /*1b8ff0*/  IMAD.MOV.U32 R104, RZ, RZ, R19 ;  /* 0x000000ffff687224 */ /* 0x000fe400078e0013 */
[----:B------:R-:W-:-:S04]  /*1b9000*/  IMAD.WIDE.U32 R112, R208, R205, RZ ;  /* 0x000000cdd0707225 */ /* 0x000fc800078e00ff */
[----:B------:R-:W-:-:S04]  /*1b9010*/  IMAD.WIDE.U32 R58, R35, R204, RZ ;  /* 0x000000cc233a7225 */ /* 0x000fc800078e00ff */
[----:B------:R-:W-:Y:S02]  /*1b9020*/  IMAD R19, R183, -0x30003, RZ ;  /* 0xfffcfffdb7137824 */ /* 0x000fe400078e02ff */
[----:B------:R-:W-:Y:S01]  /*1b9030*/  IMAD.X R25, RZ, RZ, RZ, P4 ;  /* 0x000000ffff197224 */ /* 0x000fe200020e06ff */
[----:B------:R-:W-:Y:S01]  /*1b9040*/  IADD3 R52, P4, PT, R36, R23, RZ ;  /* 0x0000001724347210 */ /* 0x000fe20007f9e0ff */
[----:B------:R-:W-:Y:S01]  /*1b9050*/  IMAD.X R57, RZ, RZ, RZ, P2 ;  /* 0x000000ffff397224 */ /* 0x000fe200010e06ff */
[----:B------:R-:W-:Y:S01]  /*1b9060*/  IADD3 R113, P2, PT, R113, R14, RZ ;  /* 0x0000000e71717210 */ /* 0x000fe20007f5e0ff */
[----:B------:R-:W-:-:S04]  /*1b9070*/  IMAD.WIDE.U32 R178, R182, -0x30003, RZ ;  /* 0xfffcfffdb6b27825 */ /* 0x000fc800078e00ff */
[----:B------:R-:W-:Y:S02]  /*1b9080*/  IMAD R23, R182, -0x760c0004, R19 ;  /* 0x89f3fffcb6177824 */ /* 0x000fe400078e0213 */
[----:B------:R-:W-:-:S04]  /*1b9090*/  IMAD.WIDE.U32 R16, R35, R208, RZ ;  /* 0x000000d023107225 */ /* 0x000fc800078e00ff */
[----:B------:R-:W-:-:S04]  /*1b90a0*/  IMAD.WIDE.U32.X R20, R35, R53, R20, P5 ;  /* 0x0000003523147225 */ /* 0x000fc800028e0414 */
[----:B------:R-:W-:Y:S02]  /*1b90b0*/  IMAD.MOV.U32 R56, RZ, RZ, R15 ;  /* 0x000000ffff387224 */ /* 0x000fe400078e000f */
[----:B------:R-:W-:-:S04]  /*1b90c0*/  IMAD.WIDE.U32 R66, R205, R204, RZ ;  /* 0x000000cccd427225 */ /* 0x000fc800078e00ff */
[----:B------:R-:W-:-:S04]  /*1b90d0*/  IMAD.WIDE.U32 R58, P5, R205, R53, R58 ;  /* 0x00000035cd3a7225 */ /* 0x000fc800078a003a */
[----:B------:R-:W-:Y:S02]  /*1b90e0*/  IMAD.IADD R23, R179, 0x1, R23 ;  /* 0x00000001b3177824 */ /* 0x000fe400078e0217 */
[----:B------:R-:W-:-:S04]  /*1b90f0*/  IMAD.WIDE.U32 R106, R207, R205, RZ ;  /* 0x000000cdcf6a7225 */ /* 0x000fc800078e00ff */
[----:B------:R-:W-:-:S04]  /*1b9100*/  IMAD.WIDE.U32.X R56, R211, R35, R56, P2 ;  /* 0x00000023d3387225 */ /* 0x000fc800010e0438 */
[----:B------:R-:W-:Y:S01]  /*1b9110*/  IMAD.X R27, RZ, RZ, RZ, P5 ;  /* 0x000000ffff1b7224 */ /* 0x000fe200028e06ff */
[----:B------:R-:W-:Y:S01]  /*1b9120*/  IADD3 R67, P5, PT, R58, R67, RZ ;  /* 0x000000433a437210 */ /* 0x000fe20007fbe0ff */
[----:B------:R-:W-:-:S04]  /*1b9130*/  IMAD.WIDE.U32 R16, P2, R211, R205, R16 ;  /* 0x000000cdd3107225 */ /* 0x000fc80007840010 */
[----:B------:R-:W-:-:S04]  /*1b9140*/  IMAD.WIDE.U32 R82, R35, R206, RZ ;  /* 0x000000ce23527225 */ /* 0x000fc800078e00ff */
[----:B------:R-:W-:-:S04]  /*1b9150*/  IMAD.WIDE.U32 R14, R205, R208, RZ ;  /* 0x000000d0cd0e7225 */ /* 0x000fc800078e00ff */
[----:B------:R-:W-:Y:S02]  /*1b9160*/  IMAD.MOV.U32 R26, RZ, RZ, R59 ;  /* 0x000000ffff1a7224 */ /* 0x000fe400078e003b */
[----:B------:R-:W-:-:S04]  /*1b9170*/  IMAD.WIDE.U32 R62, R23, -0x5555, RZ ;  /* 0xffffaaab173e7825 */ /* 0x000fc800078e00ff */
[----:B------:R-:W-:Y:S01]  /*1b9180*/  IMAD.X R109, RZ, RZ, RZ, P3 ;  /* 0x000000ffff6d7224 */ /* 0x000fe200018e06ff */
[----:B------:R-:W-:Y:S01]  /*1b9190*/  IADD3 R107, P3, PT, R107, R18, RZ ;  /* 0x000000126b6b7210 */ /* 0x000fe20007f7e0ff */
[----:B------:R-:W-:Y:S02]  /*1b91a0*/  IMAD.MOV.U32 R24, RZ, RZ, R37 ;  /* 0x000000ffff187224 */ /* 0x000fe400078e0025 */
[----:B------:R-:W-:-:S04]  /*1b91b0*/  IMAD.WIDE.U32 R102, R35, R207, RZ ;  /* 0x000000cf23667225 */ /* 0x000fc800078e00ff */
[----:B------:R-:W-:Y:S01]  /*1b91c0*/  IMAD.MOV.U32 R18, RZ, RZ, R17 ;  /* 0x000000ffff127224 */ /* 0x000fe200078e0011 */
[----:B------:R-:W-:Y:S01]  /*1b91d0*/  IADD3.X R17, P1, PT, RZ, R20, RZ, P1, !PT ;  /* 0x00000014ff117210 */ /* 0x000fe20000f3e4ff */
[----:B------:R-:W-:Y:S01]  /*1b91e0*/  IMAD.WIDE.U32.X R26, R35, R53, R26, P5 ;  /* 0x00000035231a7225 */ /* 0x000fe200028e041a */
[----:B------:R-:W-:Y:S02]  /*1b91f0*/  IADD3 R15, P5, PT, R16, R15, RZ ;  /* 0x0000000f100f7210 */ /* 0x000fe40007fbe0ff */
[----:B------:R-:W-:Y:S01]  /*1b9200*/  IADD3.X R17, P0, PT, RZ, R17, RZ, P0, !PT ;  /* 0x00000011ff117210 */ /* 0x000fe2000071e4ff */
[----:B------:R-:W-:-:S03]  /*1b9210*/  IMAD.WIDE.U32.X R108, R80, R35, R108, P6 ;  /* 0x00000023506c7225 */ /* 0x000fc600030e046c */
[----:B------:R-:W-:Y:S01]  /*1b9220*/  IADD3.X R20, PT, PT, RZ, RZ, R21, P0, P1 ;  /* 0x000000ffff147210 */ /* 0x000fe200007e2415 */
[----:B------:R-:W-:-:S04]  /*1b9230*/  IMAD.WIDE.U32.X R24, R202, R35, R24, P4 ;  /* 0x00000023ca187225 */ /* 0x000fc800020e0418 */
[----:B------:R-:W-:-:S04]  /*1b9240*/  IMAD.WIDE.U32 R54, R205, R206, RZ ;  /* 0x000000cecd367225 */ /* 0x000fc800078e00ff */
[----:B------:R-:W-:-:S04]  /*1b9250*/  IMAD.WIDE.U32 R82, P6, R80, R205, R82 ;  /* 0x000000cd50527225 */ /* 0x000fc800078c0052 */
[----:B------:R-:W-:Y:S02]  /*1b9260*/  IMAD.X R19, RZ, RZ, RZ, P2 ;  /* 0x000000ffff137224 */ /* 0x000fe400010e06ff */
[----:B------:R-:W-:-:S04]  /*1b9270*/  IMAD.WIDE.U32 R28, R178, -0x5555, RZ ;  /* 0xffffaaabb21c7825 */ /* 0x000fc800078e00ff */
[----:B------:R-:W-:Y:S01]  /*1b9280*/  IMAD.WIDE.U32 R62, P4, R178, -0x46010001, R62 ;  /* 0xb9feffffb23e7825 */ /* 0x000fe2000788003e */
[----:B------:R-:W-:-:S03]  /*1b9290*/  IADD3 RZ, P2, PT, R182, R28, RZ ;  /* 0x0000001cb6ff7210 */ /* 0x000fc60007f5e0ff */
[----:B------:R-:W-:-:S04]  /*1b92a0*/  IMAD.WIDE.U32.X R104, R215, R35, R104, P3 ;  /* 0x00000023d7687225 */ /* 0x000fc800018e0468 */
[----:B------:R-:W-:-:S04]  /*1b92b0*/  IMAD.WIDE.U32 R94, R23, -0x4eac0001, RZ ;  /* 0xb153ffff175e7825 */ /* 0x000fc800078e00ff */
[----:B------:R-:W-:-:S04]  /*1b92c0*/  IMAD.WIDE.U32 R74, R23, -0x94f09dc, RZ ;  /* 0xf6b0f624174a7825 */ /* 0x000fc800078e00ff */
[----:B------:R-:W-:-:S04]  /*1b92d0*/  IMAD.WIDE.U32 R176, R23, 0x397fe69a, RZ ;  /* 0x397fe69a17b07825 */ /* 0x000fc800078e00ff */
[----:B------:R-:W-:-:S04]  /*1b92e0*/  IMAD.WIDE.U32 R98, R205, R207, RZ ;  /* 0x000000cfcd627225 */ /* 0x000fc800078e00ff */
[----:B------:R-:W-:-:S04]  /*1b92f0*/  IMAD.WIDE.U32 R102, P3, R215, R205, R102 ;  /* 0x000000cdd7667225 */ /* 0x000fc80007860066 */
[----:B------:R-:W-:Y:S01]  /*1b9300*/  IMAD.X R79, RZ, RZ, RZ, P6 ;  /* 0x000000ffff4f7224 */ /* 0x000fe200030e06ff */
[----:B------:R-:W-:Y:S01]  /*1b9310*/  IADD3 R81, P6, PT, R82, R55, RZ ;  /* 0x0000003752517210 */ /* 0x000fe20007fde0ff */
[----:B------:R-:W-:Y:S02]  /*1b9320*/  IMAD.MOV.U32 R78, RZ, RZ, R83 ;  /* 0x000000ffff4e7224 */ /* 0x000fe400078e0053 */
[----:B------:R-:W-:Y:S01]  /*1b9330*/  IMAD.WIDE.U32.X R18, R211, R35, R18, P5 ;  /* 0x00000023d3127225 */ /* 0x000fe200028e0412 */
[----:B------:R-:W-:-:S03]  /*1b9340*/  IADD3 R83, P5, PT, R62, R29, RZ ;  /* 0x0000001d3e537210 */ /* 0x000fc60007fbe0ff */
[----:B------:R-:W-:Y:S01]  /*1b9350*/  IMAD.WIDE.U32 R64, R23, -0xc7aed41, RZ ;  /* 0xf38512bf17407825 */ /* 0x000fe200078e00ff */
[----:B------:R-:W-:-:S03]  /*1b9360*/  IADD3.X RZ, P2, PT, R183, R83, RZ, P2, !PT ;  /* 0x00000053b7ff7210 */ /* 0x000fc6000175e4ff */
[----:B------:R-:W-:Y:S01]  /*1b9370*/  IMAD.X R97, RZ, RZ, RZ, P3 ;  /* 0x000000ffff617224 */ /* 0x000fe200018e06ff */
[----:B------:R-:W-:Y:S01]  /*1b9380*/  IADD3 R99, P3, PT, R102, R99, RZ ;  /* 0x0000006366637210 */ /* 0x000fe20007f7e0ff */
        /* <DEDUP_REMOVED lines=74> */
[----:B------:R-:W-:Y:S02]  /*1b9830*/  IADD3 R84, P1, PT, R85, R84, RZ ;  /* 0x0000005455547210 */ /* 0x000fe40007f3e0ff */
[----:B------:R-:W-:Y:S02]  /*1b9840*/  IADD3.X R101, PT, PT, RZ, RZ, R101, P3, P2 ;  /* 0x000000ffff657210 */ /* 0x000fe40001fe4465 */
[----:B------:R-:W-:Y:S02]  /*1b9850*/  IADD3.X R104, PT, PT, RZ, RZ, R105, P6, P5 ;  /* 0x000000ffff687210 */ /* 0x000fe400037ea469 */
[----:B------:R-:W-:Y:S02]  /*1b9860*/  IADD3 RZ, P5, PT, RZ, R112, RZ ;  /* 0x00000070ffff7210 */ /* 0x000fe40007fbe0ff */
[----:B------:R-:W-:Y:S01]  /*1b9870*/  IADD3.X R85, P1, PT, R94, R101, RZ, P1, !PT ;  /* 0x000000655e557210 */ /* 0x000fe20000f3e4ff */
[----:B------:R-:W-:Y:S01]  /*1b9880*/  IMAD.WIDE.U32 R100, R178, 0x434bacd7, R106 ;  /* 0x434bacd7b2647825 */ /* 0x000fe200078e006a */
[----:B------:R-:W-:-:S02]  /*1b9890*/  IADD3.X R23, P0, PT, RZ, R76, RZ, P0, !PT ;  /* 0x0000004cff177210 */ /* 0x000fc4000071e4ff */
[----:B------:R-:W-:Y:S01]  /*1b98a0*/  IADD3 R112, P6, PT, R29, R112, RZ ;  /* 0x000000701d707210 */ /* 0x000fe20007fde0ff */
[----:B------:R-:W-:Y:S01]  /*1b98b0*/  IMAD.WIDE.U32 R108, R205, R204, R84 ;  /* 0x000000cccd6c7225 */ /* 0x000fe200078e0054 */
[----:B------:R-:W-:Y:S02]  /*1b98c0*/  IADD3.X RZ, P5, PT, RZ, R113, RZ, P5, !PT ;  /* 0x00000071ffff7210 */ /* 0x000fe40002fbe4ff */
[----:B------:R-:W-:Y:S01]  /*1b98d0*/  IADD3.X R73, P1, PT, RZ, R23, RZ, P1, !PT ;  /* 0x00000017ff497210 */ /* 0x000fe20000f3e4ff */
[----:B------:R-:W-:Y:S01]  /*1b98e0*/  IMAD.IADD R109, R109, 0x1, R58 ;  /* 0x000000016d6d7824 */ /* 0x000fe200078e023a */
[----:B------:R-:W-:Y:S01]  /*1b98f0*/  IADD3.X R113, P6, PT, R113, R104, RZ, P6, !PT ;  /* 0x0000006871717210 */ /* 0x000fe200037de4ff */
[----:B------:R-:W-:Y:S01]  /*1b9900*/  IMAD.WIDE.U32 R58, R178, -0xc7aed41, R32 ;  /* 0xf38512bfb23a7825 */ /* 0x000fe200078e0020 */
        /* <DEDUP_REMOVED lines=8> */
[----:B------:R-:W-:Y:S01]  /*1b9990*/  IADD3.X R77, PT, PT, RZ, RZ, R77, P1, P0 ;  /* 0x000000ffff4d7210 */ /* 0x000fe20000fe044d */
[----:B------:R-:W-:Y:S01]  /*1b99a0*/  IMAD.WIDE.U32 R56, R204, R204, RZ ;  /* 0x000000cccc387225 */ /* 0x000fe200078e00ff */
[----:B------:R-:W-:Y:S02]  /*1b99b0*/  IADD3 RZ, P6, PT, RZ, R108, RZ ;  /* 0x0000006cffff7210 */ /* 0x000fe40007fde0ff */
[----:B------:R-:W-:Y:S02]  /*1b99c0*/  IADD3 R72, P0, PT, R73, R72, RZ ;  /* 0x0000004849487210 */ /* 0x000fe40007f1e0ff */
[----:B------:R-:W-:Y:S01]  /*1b99d0*/  IADD3 RZ, P1, PT, R106, R62, RZ ;  /* 0x0000003e6aff7210 */ /* 0x000fe20007f3e0ff */
[----:B------:R-:W-:Y:S01]  /*1b99e0*/  IMAD.WIDE.U32 R62, R53, R204, RZ ;  /* 0x000000cc353e7225 */ /* 0x000fe200078e00ff */
[----:B------:R-:W-:Y:S02]  /*1b99f0*/  IADD3.X R75, P2, PT, RZ, R26, RZ, P2, !PT ;  /* 0x0000001aff4b7210 */ /* 0x000fe4000175e4ff */
[----:B------:R-:W-:-:S02]  /*1b9a00*/  IADD3.X RZ, P6, PT, RZ, R109, RZ, P6, !PT ;  /* 0x0000006dffff7210 */ /* 0x000fc400037de4ff */
[----:B------:R-:W-:Y:S01]  /*1b9a10*/  IADD3.X R73, P0, PT, R74, R77, RZ, P0, !PT ;  /* 0x0000004d4a497210 */ /* 0x000fe2000071e4ff */
[----:B------:R-:W-:Y:S01]  /*1b9a20*/  IMAD.WIDE.U32 R62, P5, R204, R53, R62 ;  /* 0x00000035cc3e7225 */ /* 0x000fe200078a003e */
[----:B------:R-:W-:Y:S02]  /*1b9a30*/  IADD3.X R61, P4, PT, RZ, R34, RZ, P4, !PT ;  /* 0x00000022ff3d7210 */ /* 0x000fe4000279e4ff */
[----:B------:R-:W-:Y:S01]  /*1b9a40*/  IADD3.X R75, P6, PT, RZ, R75, RZ, P6, !PT ;  /* 0x0000004bff4b7210 */ /* 0x000fe200037de4ff */
[----:B------:R-:W-:Y:S01]  /*1b9a50*/  IMAD.MOV.U32 R26, RZ, RZ, R63 ;  /* 0x000000ffff1a7224 */ /* 0x000fe200078e003f */
[----:B------:R-:W-:Y:S02]  /*1b9a60*/  IADD3 RZ, P3, PT, R32, R68, RZ ;  /* 0x0000004420ff7210 */ /* 0x000fe40007f7e0ff */
[----:B------:R-:W-:Y:S02]  /*1b9a70*/  IADD3.X R61, P0, PT, RZ, R61, RZ, P0, !PT ;  /* 0x0000003dff3d7210 */ /* 0x000fe4000071e4ff */
[----:B------:R-:W-:Y:S01]  /*1b9a80*/  IADD3.X R29, PT, PT, RZ, RZ, R27, P6, P2 ;  /* 0x000000ffff1d7210 */ /* 0x000fe200037e441b */
[----:B------:R-:W-:Y:S01]  /*1b9a90*/  IMAD.X R27, RZ, RZ, RZ, P5 ;  /* 0x000000ffff1b7224 */ /* 0x000fe200028e06ff */
[----:B------:R-:W-:-:S02]  /*1b9aa0*/  IADD3.X R35, PT, PT, RZ, RZ, R35, P0, P4 ;  /* 0x000000ffff237210 */ /* 0x000fc400007e8423 */
[----:B------:R-:W-:Y:S02]  /*1b9ab0*/  IADD3 R58, P2, PT, R61, R58, RZ ;  /* 0x0000003a3d3a7210 */ /* 0x000fe40007f5e0ff */
[----:B------:R-:W-:Y:S01]  /*1b9ac0*/  IADD3.X RZ, P3, PT, R33, R55, RZ, P3, !PT ;  /* 0x0000003721ff7210 */ /* 0x000fe20001f7e4ff */
[----:B------:R-:W-:Y:S01]  /*1b9ad0*/  IMAD.WIDE.U32 R32, R202, R204, RZ ;  /* 0x000000ccca207225 */ /* 0x000fe200078e00ff */
[----:B------:R-:W-:Y:S02]  /*1b9ae0*/  IADD3 R57, P4, PT, R62, R57, RZ ;  /* 0x000000393e397210 */ /* 0x000fe40007f9e0ff */
[----:B------:R-:W-:Y:S02]  /*1b9af0*/  IADD3 RZ, P0, PT, R72, R56, RZ ;  /* 0x0000003848ff7210 */ /* 0x000fe40007f1e0ff */
[----:B------:R-:W-:Y:S01]  /*1b9b00*/  IADD3.X R59, P2, PT, R64, R35, RZ, P2, !PT ;  /* 0x00000023403b7210 */ /* 0x000fe2000175e4ff */
[----:B------:R-:W-:Y:S01]  /*1b9b10*/  IMAD.WIDE.U32.X R34, R53, R53, R26, P4 ;  /* 0x0000003535227225 */ /* 0x000fe200020e041a */
[----:B------:R-:W-:-:S02]  /*1b9b20*/  IADD3.X R55, P3, PT, RZ, R30, RZ, P3, !PT ;  /* 0x0000001eff377210 */ /* 0x000fc40001f7e4ff */
[----:B------:R-:W-:Y:S01]  /*1b9b30*/  IADD3.X RZ, P0, PT, R73, R57, RZ, P0, !PT ;  /* 0x0000003949ff7210 */ /* 0x000fe2000071e4ff */
[----:B------:R-:W-:Y:S01]  /*1b9b40*/  IMAD.WIDE.U32 R72, R204, R204, R72 ;  /* 0x000000cccc487225 */ /* 0x000fe200078e0048 */
[----:B------:R-:W-:Y:S02]  /*1b9b50*/  IADD3.X R55, P5, PT, RZ, R55, RZ, P2, !PT ;  /* 0x00000037ff377210 */ /* 0x000fe400017be4ff */
[----:B------:R-:W-:Y:S01]  /*1b9b60*/  IADD3.X RZ, P1, PT, R107, R65, RZ, P1, !PT ;  /* 0x000000416bff7210 */ /* 0x000fe20000f3e4ff */
[----:B------:R-:W-:Y:S01]  /*1b9b70*/  IMAD.IADD R62, R73, 0x1, R62 ;  /* 0x00000001493e7824 */ /* 0x000fe200078e023e */
[----:B------:R-:W-:Y:S01]  /*1b9b80*/  IADD3.X R57, PT, PT, RZ, RZ, R31, P5, P3 ;  /* 0x000000ffff397210 */ /* 0x000fe20002fe641f */
[----:B------:R-:W-:Y:S01]  /*1b9b90*/  IMAD.WIDE.U32 R26, R108, -0x30003, RZ ;  /* 0xfffcfffd6c1a7825 */ /* 0x000fe200078e00ff */
[----:B------:R-:W-:Y:S02]  /*1b9ba0*/  IADD3 R74, P5, PT, R75, R72, RZ ;  /* 0x000000484b4a7210 */ /* 0x000fe40007fbe0ff */
[----:B------:R-:W-:Y:S01]  /*1b9bb0*/  IADD3.X R179, P1, PT, RZ, R20, RZ, P1, !PT ;  /* 0x00000014ffb37210 */ /* 0x000fe20000f3e4ff */
[----:B------:R-:W-:Y:S01]  /*1b9bc0*/  IMAD.WIDE.U32 R30, P3, R209, R53, R32 ;  /* 0x00000035d11e7225 */ /* 0x000fe20007860020 */
[----:B------:R-:W-:-:S02]  /*1b9bd0*/  IADD3.X R75, P4, PT, R62, R29, RZ, P5, !PT ;  /* 0x0000001d3e4b7210 */ /* 0x000fc40002f9e4ff */
[----:B------:R-:W-:Y:S01]  /*1b9be0*/  IADD3 R100, P5, PT, R55, R100, RZ ;  /* 0x0000006437647210 */ /* 0x000fe20007fbe0ff */
[----:B------:R-:W-:Y:S01]  /*1b9bf0*/  IMAD R29, R109, -0x30003, RZ ;  /* 0xfffcfffd6d1d7824 */ /* 0x000fe200078e02ff */
[----:B------:R-:W-:Y:S01]  /*1b9c00*/  IADD3.X R69, P0, PT, RZ, R34, RZ, P0, !PT ;  /* 0x00000022ff457210 */ /* 0x000fe2000071e4ff */
[----:B------:R-:W-:Y:S01]  /*1b9c10*/  IMAD.WIDE.U32 R32, R209, R204, RZ ;  /* 0x000000ccd1207225 */ /* 0x000fe200078e00ff */
[----:B------:R-:W-:Y:S02]  /*1b9c20*/  IADD3.X R101, P5, PT, R28, R57, RZ, P5, !PT ;  /* 0x000000391c657210 */ /* 0x000fe40002fbe4ff */
[----:B------:R-:W-:Y:S01]  /*1b9c30*/  IADD3.X R69, P4, PT, RZ, R69, RZ, P4, !PT ;  /* 0x00000045ff457210 */ /* 0x000fe2000279e4ff */
[----:B------:R-:W-:Y:S01]  /*1b9c40*/  IMAD R29, R108, -0x760c0004, R29 ;  /* 0x89f3fffc6c1d7824 */ /* 0x000fe200078e021d */
[----:B------:R-:W-:Y:S01]  /*1b9c50*/  IADD3 R33, P6, PT, R30, R33, RZ ;  /* 0x000000211e217210 */ /* 0x000fe20007fde0ff */
[----:B------:R-:W-:Y:S01]  /*1b9c60*/  IMAD.X R107, RZ, RZ, RZ, P3 ;  /* 0x000000ffff6b7224 */ /* 0x000fe200018e06ff */
[----:B------:R-:W-:Y:S01]  /*1b9c70*/  IADD3 RZ, P3, PT, R58, R32, RZ ;  /* 0x000000203aff7210 */ /* 0x000fe20007f7e0ff */
[----:B------:R-:W-:Y:S01]  /*1b9c80*/  IMAD.IADD R177, R27, 0x1, R29 ;  /* 0x000000011bb17824 */ /* 0x000fe200078e021d */
[----:B------:R-:W-:Y:S01]  /*1b9c90*/  IADD3.X R179, P5, PT, RZ, R179, RZ, P5, !PT ;  /* 0x000000b3ffb37210 */ /* 0x000fe20002fbe4ff */
[----:B------:R-:W-:Y:S01]  /*1b9ca0*/  IMAD.MOV.U32 R106, RZ, RZ, R31 ;  /* 0x000000ffff6a7224 */ /* 0x000fe200078e001f */
[----:B------:R-:W-:Y:S01]  /*1b9cb0*/  IADD3.X RZ, P3, PT, R59, R33, RZ, P3, !PT ;  /* 0x000000213bff7210 */ /* 0x000fe20001f7e4ff */
[----:B------:R-:W-:Y:S01]  /*1b9cc0*/  IMAD.WIDE.U32 R64, R177, -0xc7aed41, RZ ;  /* 0xf38512bfb1407825 */ /* 0x000fe200078e00ff */
[----:B------:R-:W-:-:S02]  /*1b9cd0*/  IADD3.X R103, PT, PT, RZ, RZ, R21, P5, P1 ;  /* 0x000000ffff677210 */ /* 0x000fc40002fe2415 */
[----:B------:R-:W-:Y:S01]  /*1b9ce0*/  IADD3.X R187, PT, PT, RZ, RZ, R35, P4, P0 ;  /* 0x000000ffffbb7210 */ /* 0x000fe200027e0423 */
[----:B------:R-:W-:Y:S01]  /*1b9cf0*/  IMAD.WIDE.U32 R94, R177, -0x5555, RZ ;  /* 0xffffaaabb15e7825 */ /* 0x000fe200078e00ff */
[----:B------:R-:W-:-:S03]  /*1b9d00*/  IADD3 RZ, P2, PT, R112, R60, RZ ;  /* 0x0000003c70ff7210 */ /* 0x000fc60007f5e0ff */
[----:B------:R-:W-:Y:S01]  /*1b9d10*/  IMAD.WIDE.U32 R70, R177, -0x94f09dc, RZ ;  /* 0xf6b0f624b1467825 */ /* 0x000fe200078e00ff */
[----:B------:R-:W-:-:S03]  /*1b9d20*/  IADD3.X RZ, P2, PT, R113, R17, RZ, P2, !PT ;  /* 0x0000001171ff7210 */ /* 0x000fc6000175e4ff */
[----:B------:R-:W-:-:S04]  /*1b9d30*/  IMAD.WIDE.U32 R76, R177, -0x4eac0001, RZ ;  /* 0xb153ffffb14c7825 */ /* 0x000fc800078e00ff */
[----:B------:R-:W-:-:S04]  /*1b9d40*/  IMAD.WIDE.U32 R32, R177, 0x397fe69a, RZ ;  /* 0x397fe69ab1207825 */ /* 0x000fc800078e00ff */
[----:B------:R-:W-:-:S04]  /*1b9d50*/  IMAD.WIDE.U32 R64, P5, R26, 0x64774b84, R64 ;  /* 0x64774b841a407825 */ /* 0x000fc800078a0040 */
[----:B------:R-:W-:-:S04]  /*1b9d60*/  IMAD.WIDE.U32.X R106, R202, R53, R106, P6 ;  /* 0x00000035ca6a7225 */ /* 0x000fc800030e046a */
[----:B------:R-:W-:Y:S01]  /*1b9d70*/  IMAD.WIDE.U32 R94, P1, R26, -0x46010001, R94 ;  /* 0xb9feffff1a5e7825 */ /* 0x000fe2000782005e */
[----:B------:R-:W-:-:S03]  /*1b9d80*/  IADD3.X R17, P3, PT, RZ, R106, RZ, P3, !PT ;  /* 0x0000006aff117210 */ /* 0x000fc60001f7e4ff */
        /* <DEDUP_REMOVED lines=10> */
[----:B------:R-:W-:-:S04]  /*1b9e30*/  IMAD.WIDE.U32 R58, R209, R204, R58 ;  /* 0x000000ccd13a7225 */ /* 0x000fc800078e003a */
[----:B------:R-:W-:Y:S01]  /*1b9e40*/  IMAD.WIDE.U32 R28, R177, 0x434bacd7, RZ ;  /* 0x434bacd7b11c7825 */ /* 0x000fe200078e00ff */
[----:B------:R-:W-:-:S03]  /*1b9e50*/  IADD3 R68, P0, PT, R69, R58, RZ ;  /* 0x0000003a45447210 */ /* 0x000fc60007f1e0ff */
[----:B------:R-:W-:Y:S01]  /*1b9e60*/  IMAD.X R85, RZ, RZ, RZ, P1 ;  /* 0x000000ffff557224 */ /* 0x000fe200008e06ff */
[----:B------:R-:W-:Y:S01]  /*1b9e70*/  IADD3 RZ, P1, PT, R108, R20, RZ ;  /* 0x000000146cff7210 */ /* 0x000fe20007f3e0ff */
[----:B------:R-:W-:-:S03]  /*1b9e80*/  IMAD.WIDE.U32 R66, R26, -0x94f09dc, RZ ;  /* 0xf6b0f6241a427825 */ /* 0x000fc600078e00ff */
[----:B------:R-:W-:Y:S01]  /*1b9e90*/  IADD3.X RZ, P1, PT, R109, R185, RZ, P1, !PT ;  /* 0x000000b96dff7210 */ /* 0x000fe20000f3e4ff */
[----:B------:R-:W-:Y:S02]  /*1b9ea0*/  IMAD.MOV.U32 R84, RZ, RZ, R95 ;  /* 0x000000ffff547224 */ /* 0x000fe400078e005f */
[----:B------:R-:W-:Y:S02]  /*1b9eb0*/  IMAD.X R73, RZ, RZ, RZ, P6 ;  /* 0x000000ffff497224 */ /* 0x000fe400030e06ff */
[----:B------:R-:W-:-:S04]  /*1b9ec0*/  IMAD.WIDE.U32 R62, R26, -0xc7aed41, RZ ;  /* 0xf38512bf1a3e7825 */ /* 0x000fc800078e00ff */
[----:B------:R-:W-:Y:S02]  /*1b9ed0*/  IMAD.MOV.U32 R72, RZ, RZ, R77 ;  /* 0x000000ffff487224 */ /* 0x000fe400078e004d */
[----:B------:R-:W-:Y:S01]  /*1b9ee0*/  IMAD.WIDE.U32.X R84, R177, -0x46010001, R84, P4 ;  /* 0xb9feffffb1547825 */ /* 0x000fe200020e0454 */
[----:B------:R-:W-:-:S03]  /*1b9ef0*/  IADD3 R83, P4, PT, R70, R67, RZ ;  /* 0x0000004346537210 */ /* 0x000fc60007f9e0ff */
[----:B------:R-:W-:Y:S02]  /*1b9f00*/  IMAD.IADD R34, R59, 0x1, R30 ;  /* 0x000000013b227824 */ /* 0x000fe400078e021e */
[----:B------:R-:W-:Y:S01]  /*1b9f10*/  IMAD.WIDE.U32.X R72, R177, 0x1eabfffe, R72, P5 ;  /* 0x1eabfffeb1487825 */ /* 0x000fe200028e0448 */
[----:B------:R-:W-:Y:S02]  /*1b9f20*/  IADD3 R63, P5, PT, R64, R63, RZ ;  /* 0x0000003f403f7210 */ /* 0x000fe40007fbe0ff */
[----:B------:R-:W-:Y:S01]  /*1b9f30*/  IADD3.X R69, P0, PT, R34, R187, RZ, P0, !PT ;  /* 0x000000bb22457210 */ /* 0x000fe2000071e4ff */
        /* <DEDUP_REMOVED lines=27> */
[----:B------:R-:W-:Y:S02]  /*1ba0f0*/  IADD3.X R108, P2, PT, RZ, R110, RZ, P2, !PT ;  /* 0x0000006eff6c7210 */ /* 0x000fe4000175e4ff */
[----:B------:R-:W-:Y:S01]  /*1ba100*/  IADD3.X R113, P3, PT, R178, R103, RZ, P3, !PT ;  /* 0x00000067b2717210 */ /* 0x000fe20001f7e4ff */
[----:B------:R-:W-:Y:S01]  /*1ba110*/  IMAD.MOV.U32 R176, RZ, RZ, R181 ;  /* 0x000000ffffb07224 */ /* 0x000fe200078e00b5 */
[----:B------:R-:W-:Y:S01]  /*1ba120*/  IADD3.X RZ, P5, PT, R101, R33, RZ, P5, !PT ;  /* 0x0000002165ff7210 */ /* 0x000fe20002fbe4ff */
[----:B------:R-:W-:Y:S01]  /*1ba130*/  IMAD.WIDE.U32 R106, R206, R204, R100 ;  /* 0x000000ccce6a7225 */ /* 0x000fe200078e0064 */
[----:B------:R-:W-:-:S03]  /*1ba140*/  IADD3.X R108, P3, PT, RZ, R108, RZ, P3, !PT ;  /* 0x0000006cff6c7210 */ /* 0x000fc60001f7e4ff */
[----:B------:R-:W-:Y:S01]  /*1ba150*/  IMAD.WIDE.U32.X R176, R80, R53, R176, P0 ;  /* 0x0000003550b07225 */ /* 0x000fe200000e04b0 */
[----:B------:R-:W-:Y:S02]  /*1ba160*/  IADD3 RZ, P0, PT, RZ, R104, RZ ;  /* 0x00000068ffff7210 */ /* 0x000fe40007f1e0ff */
[----:B------:R-:W-:Y:S01]  /*1ba170*/  IADD3 R106, P6, PT, R17, R106, RZ ;  /* 0x0000006a116a7210 */ /* 0x000fe20007fde0ff */
[----:B------:R-:W-:Y:S01]  /*1ba180*/  IMAD.IADD R180, R107, 0x1, R180 ;  /* 0x000000016bb47824 */ /* 0x000fe200078e02b4 */
[----:B------:R-:W-:Y:S01]  /*1ba190*/  IADD3.X R33, P5, PT, RZ, R176, RZ, P5, !PT ;  /* 0x000000b0ff217210 */ /* 0x000fe20002fbe4ff */
[----:B------:R-:W-:Y:S01]  /*1ba1a0*/  IMAD.IADD R104, R105, 0x1, R94 ;  /* 0x0000000169687824 */ /* 0x000fe200078e025e */
[----:B------:R-:W-:Y:S01]  /*1ba1b0*/  IADD3.X R110, PT, PT, RZ, RZ, R111, P3, P2 ;  /* 0x000000ffff6e7210 */ /* 0x000fe20001fe446f */
[----:B------:R-:W-:Y:S01]  /*1ba1c0*/  IMAD.WIDE.U32 R94, R215, R204, RZ ;  /* 0x000000ccd75e7225 */ /* 0x000fe200078e00ff */
[----:B------:R-:W-:Y:S02]  /*1ba1d0*/  IADD3.X R107, P6, PT, R180, R29, RZ, P6, !PT ;  /* 0x0000001db46b7210 */ /* 0x000fe400037de4ff */
[----:B------:R-:W-:Y:S01]  /*1ba1e0*/  IADD3 RZ, P2, PT, R68, R66, RZ ;  /* 0x0000004244ff7210 */ /* 0x000fe20007f5e0ff */
[----:B------:R-:W-:Y:S01]  /*1ba1f0*/  IMAD.WIDE.U32 R74, R26, -0x4eac0001, R74 ;  /* 0xb153ffff1a4a7825 */ /* 0x000fe200078e004a */
[----:B------:R-:W-:-:S02]  /*1ba200*/  IADD3.X R33, P6, PT, RZ, R33, RZ, P6, !PT ;  /* 0x00000021ff217210 */ /* 0x000fc400037de4ff */
[----:B------:R-:W-:Y:S01]  /*1ba210*/  IADD3.X RZ, P0, PT, RZ, R104, RZ, P0, !PT ;  /* 0x00000068ffff7210 */ /* 0x000fe2000071e4ff */
[----:B------:R-:W-:Y:S01]  /*1ba220*/  IMAD.WIDE.U32 R100, P3, R207, R53, R94 ;  /* 0x00000035cf647225 */ /* 0x000fe2000786005e */
[----:B------:R-:W-:Y:S02]  /*1ba230*/  IADD3.X R176, PT, PT, RZ, RZ, R177, P6, P5 ;  /* 0x000000ffffb07210 */ /* 0x000fe400037ea4b1 */
[----:B------:R-:W-:Y:S01]  /*1ba240*/  IADD3.X RZ, P2, PT, R69, R83, RZ, P2, !PT ;  /* 0x0000005345ff7210 */ /* 0x000fe2000175e4ff */
[----:B------:R-:W-:-:S04]  /*1ba250*/  IMAD.WIDE.U32 R94, R207, R204, RZ ;  /* 0x000000cccf5e7225 */ /* 0x000fc800078e00ff */
        /* <DEDUP_REMOVED lines=24> */
[----:B------:R-:W-:Y:S01]  /*1ba3e0*/  IADD3.X R100, PT, PT, RZ, RZ, R101, P6, P5 ;  /* 0x000000ffff647210 */ /* 0x000fe200037ea465 */
[----:B------:R-:W-:Y:S01]  /*1ba3f0*/  IMAD.WIDE.U32 R68, P5, R208, R53, R68 ;  /* 0x00000035d0447225 */ /* 0x000fe200078a0044 */
[----:B------:R-:W-:Y:S02]  /*1ba400*/  IADD3.X R77, P3, PT, RZ, R77, RZ, P3, !PT ;  /* 0x0000004dff4d7210 */ /* 0x000fe40001f7e4ff */
[----:B------:R-:W-:Y:S01]  /*1ba410*/  IADD3.X R71, P0, PT, R110, R37, RZ, P0, !PT ;  /* 0x000000256e477210 */ /* 0x000fe2000071e4ff */
[----:B------:R-:W-:Y:S01]  /*1ba420*/  IMAD.X R85, RZ, RZ, RZ, P5 ;  /* 0x000000ffff557224 */ /* 0x000fe200028e06ff */
[----:B------:R-:W-:Y:S01]  /*1ba430*/  IADD3.X R72, PT, PT, RZ, RZ, R73, P3, P4 ;  /* 0x000000ffff487210 */ /* 0x000fe20001fe8449 */
[----:B------:R-:W-:Y:S01]  /*1ba440*/  IMAD.MOV.U32 R84, RZ, RZ, R69 ;  /* 0x000000ffff547224 */ /* 0x000fe200078e0045 */
[----:B------:R-:W-:Y:S01]  /*1ba450*/  IADD3 RZ, P1, PT, RZ, R23, RZ ;  /* 0x00000017ffff7210 */ /* 0x000fe20007f3e0ff */
[----:B------:R-:W-:Y:S01]  /*1ba460*/  IMAD.WIDE.U32 R104, R208, R204, R70 ;  /* 0x000000ccd0687225 */ /* 0x000fe200078e0046 */
[----:B------:R-:W-:-:S02]  /*1ba470*/  IADD3 R76, P3, PT, R77, R76, RZ ;  /* 0x0000004c4d4c7210 */ /* 0x000fc40007f7e0ff */
[----:B------:R-:W-:Y:S02]  /*1ba480*/  IADD3 R23, P6, PT, R68, R95, RZ ;  /* 0x0000005f44177210 */ /* 0x000fe40007fde0ff */
[----:B------:R-:W-:Y:S01]  /*1ba490*/  IADD3 RZ, P5, PT, R70, R94, RZ ;  /* 0x0000005e46ff7210 */ /* 0x000fe20007fbe0ff */
[----:B------:R-:W-:Y:S01]  /*1ba4a0*/  IMAD.WIDE.U32 R94, R53, R207, RZ ;  /* 0x000000cf355e7225 */ /* 0x000fe200078e00ff */
[----:B------:R-:W-:Y:S02]  /*1ba4b0*/  IADD3.X R77, P3, PT, R17, R72, RZ, P3, !PT ;  /* 0x00000048114d7210 */ /* 0x000fe40001f7e4ff */
[----:B------:R-:W-:Y:S01]  /*1ba4c0*/  IADD3.X RZ, P5, PT, R71, R23, RZ, P5, !PT ;  /* 0x0000001747ff7210 */ /* 0x000fe20002fbe4ff */
[----:B------:R-:W-:Y:S01]  /*1ba4d0*/  IMAD.IADD R23, R105, 0x1, R68 ;  /* 0x0000000169177824 */ /* 0x000fe200078e0244 */
[----:B------:R-:W-:Y:S01]  /*1ba4e0*/  IADD3.X R17, P2, PT, RZ, R60, RZ, P2, !PT ;  /* 0x0000003cff117210 */ /* 0x000fe2000175e4ff */
[----:B------:R-:W-:Y:S01]  /*1ba4f0*/  IMAD.WIDE.U32.X R84, R211, R53, R84, P6 ;  /* 0x00000035d3547225 */ /* 0x000fe200030e0454 */
[----:B------:R-:W-:-:S02]  /*1ba500*/  IADD3 R104, P4, PT, R33, R104, RZ ;  /* 0x0000006821687210 */ /* 0x000fc40007f9e0ff */
[----:B------:R-:W-:Y:S01]  /*1ba510*/  IADD3.X R17, P6, PT, RZ, R17, RZ, P3, !PT ;  /* 0x00000011ff117210 */ /* 0x000fe20001fde4ff */
[----:B------:R-:W-:Y:S01]  /*1ba520*/  IMAD.WIDE.U32 R68, R26, -0xc7aed41, R106 ;  /* 0xf38512bf1a447825 */ /* 0x000fe200078e006a */
[----:B------:R-:W-:Y:S02]  /*1ba530*/  IADD3 RZ, P3, PT, R106, R62, RZ ;  /* 0x0000003e6aff7210 */ /* 0x000fe40007f7e0ff */
[----:B------:R-:W-:Y:S01]  /*1ba540*/  IADD3.X R105, P4, PT, R23, R100, RZ, P4, !PT ;  /* 0x0000006417697210 */ /* 0x000fe2000279e4ff */
[----:B------:R-:W-:Y:S01]  /*1ba550*/  IMAD.IADD R64, R69, 0x1, R64 ;  /* 0x0000000145407824 */ /* 0x000fe200078e0240 */
[----:B------:R-:W-:Y:S01]  /*1ba560*/  IADD3.X R219, P5, PT, RZ, R84, RZ, P5, !PT ;  /* 0x00000054ffdb7210 */ /* 0x000fe20002fbe4ff */
[----:B------:R-:W-:Y:S01]  /*1ba570*/  IMAD.WIDE.U32 R190, R209, R204, R76 ;  /* 0x000000ccd1be7225 */ /* 0x000fe200078e004c */
[----:B------:R-:W-:Y:S02]  /*1ba580*/  IADD3.X R61, PT, PT, RZ, RZ, R61, P6, P2 ;  /* 0x000000ffff3d7210 */ /* 0x000fe400037e443d */
[----:B------:R-:W-:Y:S01]  /*1ba590*/  IADD3 R62, P2, PT, R17, R68, RZ ;  /* 0x00000044113e7210 */ /* 0x000fe20007f5e0ff */
[----:B------:R-:W-:Y:S01]  /*1ba5a0*/  IMAD.WIDE.U32 R68, R202, R209, RZ ;  /* 0x000000d1ca447225 */ /* 0x000fe200078e00ff */
[----:B------:R-:W-:-:S02]  /*1ba5b0*/  IADD3.X RZ, P3, PT, R107, R63, RZ, P3, !PT ;  /* 0x0000003f6bff7210 */ /* 0x000fc40001f7e4ff */
[----:B------:R-:W-:Y:S02]  /*1ba5c0*/  IADD3.X R219, P4, PT, RZ, R219, RZ, P4, !PT ;  /* 0x000000dbffdb7210 */ /* 0x000fe4000279e4ff */
[----:B------:R-:W-:Y:S01]  /*1ba5d0*/  IADD3 RZ, P6, PT, R74, R22, RZ ;  /* 0x000000164aff7210 */ /* 0x000fe20007fde0ff */
[----:B------:R-:W-:Y:S01]  /*1ba5e0*/  IMAD.WIDE.U32 R22, R209, R205, R74 ;  /* 0x000000cdd1167225 */ /* 0x000fe200078e004a */
[----:B------:R-:W-:Y:S02]  /*1ba5f0*/  IADD3.X R63, P2, PT, R64, R61, RZ, P2, !PT ;  /* 0x0000003d403f7210 */ /* 0x000fe4000175e4ff */
[----:B------:R-:W-:Y:S01]  /*1ba600*/  IADD3.X R33, P3, PT, RZ, R30, RZ, P3, !PT ;  /* 0x0000001eff217210 */ /* 0x000fe20001f7e4ff */
[----:B------:R-:W-:Y:S01]  /*1ba610*/  IMAD.IADD R23, R23, 0x1, R36 ;  /* 0x0000000117177824 */ /* 0x000fe200078e0224 */
[----:B------:R-:W-:Y:S01]  /*1ba620*/  IADD3.X R203, PT, PT, RZ, RZ, R85, P4, P5 ;  /* 0x000000ffffcb7210 */ /* 0x000fe200027ea455 */
[----:B------:R-:W-:Y:S01]  /*1ba630*/  IMAD.WIDE.U32 R110, R22, -0x30003, RZ ;  /* 0xfffcfffd166e7825 */ /* 0x000fe200078e00ff */
[----:B------:R-:W-:-:S02]  /*1ba640*/  IADD3 RZ, P5, PT, R66, R58, RZ ;  /* 0x0000003a42ff7210 */ /* 0x000fc40007fbe0ff */
[----:B------:R-:W-:Y:S01]  /*1ba650*/  IADD3.X R33, P4, PT, RZ, R33, RZ, P2, !PT ;  /* 0x00000021ff217210 */ /* 0x000fe2000179e4ff */
[----:B------:R-:W-:Y:S01]  /*1ba660*/  IMAD.WIDE.U32 R58, R53, R209, RZ ;  /* 0x000000d1353a7225 */ /* 0x000fe200078e00ff */
[----:B------:R-:W-:Y:S02]  /*1ba670*/  IADD3.X RZ, P2, PT, R75, R52, RZ, P6, !PT ;  /* 0x000000344bff7210 */ /* 0x000fe4000375e4ff */
[----:B------:R-:W-:Y:S01]  /*1ba680*/  IADD3 RZ, P6, PT, RZ, R22, RZ ;  /* 0x00000016ffff7210 */ /* 0x000fe20007fde0ff */
[----:B------:R-:W-:Y:S01]  /*1ba690*/  IMAD.WIDE.U32 R180, R110, -0xc7aed41, RZ ;  /* 0xf38512bf6eb47825 */ /* 0x000fe200078e00ff */
[----:B------:R-:W-:Y:S02]  /*1ba6a0*/  IADD3.X R57, PT, PT, RZ, RZ, R31, P4, P3 ;  /* 0x000000ffff397210 */ /* 0x000fe400027e641f */
[----:B------:R-:W-:Y:S01]  /*1ba6b0*/  IADD3.X R17, P2, PT, RZ, R24, RZ, P2, !PT ;  /* 0x00000018ff117210 */ /* 0x000fe2000175e4ff */
[----:B------:R-:W-:Y:S01]  /*1ba6c0*/  IMAD.WIDE.U32 R58, P3, R202, R204, R58 ;  /* 0x000000ccca3a7225 */ /* 0x000fe2000786003a */
[----:B------:R-:W-:-:S02]  /*1ba6d0*/  IADD3.X RZ, P6, PT, RZ, R23, RZ, P6, !PT ;  /* 0x00000017ffff7210 */ /* 0x000fc400037de4ff */
[----:B------:R-:W-:Y:S01]  /*1ba6e0*/  IADD3.X RZ, P1, PT, RZ, R37, RZ, P1, !PT ;  /* 0x00000025ffff7210 */ /* 0x000fe20000f3e4ff */
[----:B------:R-:W-:Y:S01]  /*1ba6f0*/  IMAD.WIDE.U32 R30, R204, R209, RZ ;  /* 0x000000d1cc1e7225 */ /* 0x000fe200078e00ff */
[----:B------:R-:W-:Y:S02]  /*1ba700*/  IADD3.X R17, P6, PT, RZ, R17, RZ, P6, !PT ;  /* 0x00000011ff117210 */ /* 0x000fe400037de4ff */
[----:B------:R-:W-:Y:S01]  /*1ba710*/  IADD3.X RZ, P5, PT, R67, R55, RZ, P5, !PT ;  /* 0x0000003743ff7210 */ /* 0x000fe20002fbe4ff */
[----:B------:R-:W-:Y:S01]  /*1ba720*/  IMAD.X R37, RZ, RZ, RZ, P3 ;  /* 0x000000ffff257224 */ /* 0x000fe200018e06ff */
[----:B------:R-:W-:Y:S01]  /*1ba730*/  IADD3 R31, P4, PT, R58, R31, RZ ;  /* 0x0000001f3a1f7210 */ /* 0x000fe20007f9e0ff */
[----:B------:R-:W-:Y:S01]  /*1ba740*/  IMAD.MOV.U32 R36, RZ, RZ, R59 ;  /* 0x000000ffff247224 */ /* 0x000fe200078e003b */
[----:B------:R-:W-:Y:S01]  /*1ba750*/  IADD3 RZ, P3, PT, R76, R30, RZ ;  /* 0x0000001e4cff7210 */ /* 0x000fe20007f7e0ff */
[----:B------:R-:W-:Y:S01]  /*1ba760*/  IMAD.IADD R58, R191, 0x1, R58 ;  /* 0x00000001bf3a7824 */ /* 0x000fe200078e023a */
[----:B------:R-:W-:Y:S01]  /*1ba770*/  IADD3.X R29, PT, PT, RZ, RZ, R25, P6, P2 ;  /* 0x000000ffff1d7210 */ /* 0x000fe200037e4419 */
[----:B------:R-:W-:Y:S01]  /*1ba780*/  IMAD.WIDE.U32.X R24, R202, R53, R36, P4 ;  /* 0x00000035ca187225 */ /* 0x000fe200020e0424 */
[----:B------:R-:W-:-:S02]  /*1ba790*/  IADD3 R190, P6, PT, R17, R190, RZ ;  /* 0x000000be11be7210 */ /* 0x000fc40007fde0ff */
[----:B------:R-:W-:Y:S01]  /*1ba7a0*/  IADD3.X RZ, P3, PT, R77, R31, RZ, P3, !PT ;  /* 0x0000001f4dff7210 */ /* 0x000fe20001f7e4ff */
[----:B------:R-:W-:Y:S01]  /*1ba7b0*/  IMAD.WIDE.U32 R66, R26, 0x434bacd7, R66 ;  /* 0x434bacd71a427825 */ /* 0x000fe200078e0042 */
[----:B------:R-:W-:Y:S02]  /*1ba7c0*/  IADD3.X R191, P6, PT, R58, R29, RZ, P6, !PT ;  /* 0x0000001d3abf7210 */ /* 0x000fe400037de4ff */
[----:B------:R-:W-:Y:S01]  /*1ba7d0*/  IADD3.X R73, P3, PT, RZ, R24, RZ, P3, !PT ;  /* 0x00000018ff497210 */ /* 0x000fe20001f7e4ff */
[----:B------:R-:W-:Y:S01]  /*1ba7e0*/  IMAD R17, R23, -0x30003, RZ ;  /* 0xfffcfffd17117824 */ /* 0x000fe200078e02ff */
[----:B------:R-:W-:Y:S01]  /*1ba7f0*/  IADD3 R36, P4, PT, R33, R66, RZ ;  /* 0x0000004221247210 */ /* 0x000fe20007f9e0ff */
[----:B------:R-:W-:Y:S01]  /*1ba800*/  IMAD.IADD R28, R67, 0x1, R28 ;  /* 0x00000001431c7824 */ /* 0x000fe200078e021c */
[----:B------:R-:W-:Y:S01]  /*1ba810*/  IADD3.X R73, P6, PT, RZ, R73, RZ, P6, !PT ;  /* 0x00000049ff497210 */ /* 0x000fe200037de4ff */
[----:B------:R-:W-:Y:S01]  /*1ba820*/  IMAD R17, R22, -0x760c0004, R17 ;  /* 0x89f3fffc16117824 */ /* 0x000fe200078e0211 */
[----:B------:R-:W-:Y:S01]  /*1ba830*/  IADD3.X R71, P5, PT, RZ, R20, RZ, P5, !PT ;  /* 0x00000014ff477210 */ /* 0x000fe20002fbe4ff */
[----:B------:R-:W-:Y:S01]  /*1ba840*/  IMAD.WIDE.U32 R30, R110, -0x5555, RZ ;  /* 0xffffaaab6e1e7825 */ /* 0x000fe200078e00ff */
[----:B------:R-:W-:-:S02]  /*1ba850*/  IADD3.X R37, P4, PT, R28, R57, RZ, P4, !PT ;  /* 0x000000391c257210 */ /* 0x000fc4000279e4ff */
[----:B------:R-:W-:Y:S01]  /*1ba860*/  IADD3.X R52, PT, PT, RZ, RZ, R25, P6, P3 ;  /* 0x000000ffff347210 */ /* 0x000fe200037e6419 */
[----:B------:R-:W-:Y:S01]  /*1ba870*/  IMAD.IADD R33, R111, 0x1, R17 ;  /* 0x000000016f217824 */ /* 0x000fe200078e0211 */
[----:B------:R-:W-:Y:S01]  /*1ba880*/  IADD3.X R71, P4, PT, RZ, R71, RZ, P4, !PT ;  /* 0x00000047ff477210 */ /* 0x000fe2000279e4ff */
[----:B------:R-:W-:Y:S01]  /*1ba890*/  IMAD.WIDE.U32 R68, P3, R209, R202, R68 ;  /* 0x000000cad1447225 */ /* 0x000fe20007860044 */
[----:B------:R-:W-:Y:S02]  /*1ba8a0*/  IADD3 RZ, P2, PT, R104, R56, RZ ;  /* 0x0000003868ff7210 */ /* 0x000fe40007f5e0ff */
[----:B------:R-:W-:Y:S01]  /*1ba8b0*/  IADD3.X R17, PT, PT, RZ, RZ, R21, P4, P5 ;  /* 0x000000ffff117210 */ /* 0x000fe200027ea415 */
[----:B------:R-:W-:Y:S01]  /*1ba8c0*/  IMAD.WIDE.U32 R24, R33, -0x5555, RZ ;  /* 0xffffaaab21187825 */ /* 0x000fe200078e00ff */
[----:B------:R-:W-:Y:S02]  /*1ba8d0*/  IADD3.X RZ, P2, PT, R105, R27, RZ, P2, !PT ;  /* 0x0000001b69ff7210 */ /* 0x000fe4000175e4ff */
[----:B------:R-:W-:Y:S01]  /*1ba8e0*/  IADD3.X R210, P0, PT, RZ, RZ, RZ, P0, !PT ;  /* 0x000000ffffd27210 */ /* 0x000fe2000071e4ff */
[----:B------:R-:W-:-:S04]  /*1ba8f0*/  IMAD.WIDE.U32 R188, R33, -0x4eac0001, RZ ;  /* 0xb153ffff21bc7825 */ /* 0x000fc800078e00ff */
[----:B------:R-:W-:Y:S02]  /*1ba900*/  IMAD.X R59, RZ, RZ, RZ, P3 ;  /* 0x000000ffff3b7224 */ /* 0x000fe400018e06ff */
[----:B------:R-:W-:-:S04]  /*1ba910*/  IMAD.WIDE.U32 R184, R33, -0x94f09dc, RZ ;  /* 0xf6b0f62421b87825 */ /* 0x000fc800078e00ff */
[----:B------:R-:W-:-:S04]  /*1ba920*/  IMAD.WIDE.U32 R182, R33, -0xc7aed41, RZ ;  /* 0xf38512bf21b67825 */ /* 0x000fc800078e00ff */
[----:B------:R-:W-:-:S04]  /*1ba930*/  IMAD.WIDE.U32 R24, P3, R110, -0x46010001, R24 ;  /* 0xb9feffff6e187825 */ /* 0x000fc80007860018 */
[----:B------:R-:W-:-:S04]  /*1ba940*/  IMAD.WIDE.U32 R188, P5, R110, 0x1eabfffe, R188 ;  /* 0x1eabfffe6ebc7825 */ /* 0x000fc800078a00bc */
[----:B------:R-:W-:-:S04]  /*1ba950*/  IMAD.WIDE.U32 R106, R33, 0x434bacd7, RZ ;  /* 0x434bacd7216a7825 */ /* 0x000fc800078e00ff */
[----:B------:R-:W-:Y:S02]  /*1ba960*/  IMAD.X R193, RZ, RZ, RZ, P3 ;  /* 0x000000ffffc17224 */ /* 0x000fe400018e06ff */
[----:B------:R-:W-:-:S04]  /*1ba970*/  IMAD.WIDE.U32 R64, R33, 0x397fe69a, RZ ;  /* 0x397fe69a21407825 */ /* 0x000fc800078e00ff */
[----:B------:R-:W-:Y:S02]  /*1ba980*/  IMAD.X R187, RZ, RZ, RZ, P5 ;  /* 0x000000ffffbb7224 */ /* 0x000fe400028e06ff */
[----:B------:R-:W-:-:S04]  /*1ba990*/  IMAD.WIDE.U32 R184, P3, R110, 0x6730d2a0, R184 ;  /* 0x6730d2a06eb87825 */ /* 0x000fc800078600b8 */
[----:B------:R-:W-:-:S04]  /*1ba9a0*/  IMAD.WIDE.U32 R182, P5, R110, 0x64774b84, R182 ;  /* 0x64774b846eb67825 */ /* 0x000fc800078a00b6 */
[----:B------:R-:W-:-:S04]  /*1ba9b0*/  IMAD.WIDE.U32 R56, R209, R209, RZ ;  /* 0x000000d1d1387225 */ /* 0x000fc800078e00ff */
[----:B------:R-:W-:Y:S01]  /*1ba9c0*/  IMAD.X R177, RZ, RZ, RZ, P3 ;  /* 0x000000ffffb17224 */ /* 0x000fe200018e06ff */
[----:B------:R-:W-:Y:S01]  /*1ba9d0*/  IADD3 R27, P4, PT, R68, R57, RZ ;  /* 0x00000039441b7210 */ /* 0x000fe20007f9e0ff */
        /* <DEDUP_REMOVED lines=8> */
[----:B------:R-:W-:Y:S02]  /*1baa60*/  IMAD.MOV.U32 R192, RZ, RZ, R25 ;  /* 0x000000ffffc07224 */ /* 0x000fe400078e0019 */
[----:B------:R-:W-:Y:S02]  /*1baa70*/  IMAD.MOV.U32 R186, RZ, RZ, R189 ;  /* 0x000000ffffba7224 */ /* 0x000fe400078e00bd */
[----:B------:R-:W-:-:S04]  /*1baa80*/  IMAD.WIDE.U32 R20, R110, -0x94f09dc, RZ ;  /* 0xf6b0f6246e147825 */ /* 0x000fc800078e00ff */
[C---:B------:R-:W-:Y:S01]  /*1baa90*/  IMAD.WIDE.U32.X R192, R33.reuse, -0x46010001, R192, P3 ;  /* 0xb9feffff21c07825 */ /* 0x040fe200018e04c0 */
[----:B------:R-:W-:Y:S02]  /*1baaa0*/  IADD3 RZ, P3, PT, R62, R56, RZ ;  /* 0x000000383eff7210 */ /* 0x000fe40007f7e0ff */
[----:B------:R-:W-:Y:S01]  /*1baab0*/  IADD3 R103, P6, PT, R184, R21, RZ ;  /* 0x00000015b8677210 */ /* 0x000fe20007fde0ff */
[----:B------:R-:W-:Y:S01]  /*1baac0*/  IMAD.WIDE.U32.X R186, R33, 0x1eabfffe, R186, P5 ;  /* 0x1eabfffe21ba7825 */ /* 0x000fe200028e04ba */
[----:B------:R-:W-:Y:S02]  /*1baad0*/  IADD3 R55, P5, PT, R182, R181, RZ ;  /* 0x000000b5b6377210 */ /* 0x000fe40007fbe0ff */
[----:B------:R-:W-:Y:S01]  /*1baae0*/  IADD3.X RZ, P3, PT, R63, R27, RZ, P3, !PT ;  /* 0x0000001b3fff7210 */ /* 0x000fe20001f7e4ff */
[----:B------:R-:W-:-:S04]  /*1baaf0*/  IMAD.WIDE.U32 R100, R110, 0x434bacd7, RZ ;  /* 0x434bacd76e647825 */ /* 0x000fc800078e00ff */
[----:B------:R-:W-:Y:S02]  /*1bab00*/  IMAD.MOV.U32 R108, RZ, RZ, R183 ;  /* 0x000000ffff6c7224 */ /* 0x000fe400078e00b7 */
[----:B------:R-:W-:Y:S02]  /*1bab10*/  IMAD.MOV.U32 R176, RZ, RZ, R185 ;  /* 0x000000ffffb07224 */ /* 0x000fe400078e00b9 */
[----:B------:R-:W-:Y:S01]  /*1bab20*/  IMAD.WIDE.U32.X R108, R33, 0x64774b84, R108, P5 ;  /* 0x64774b84216c7825 */ /* 0x000fe200028e046c */
[----:B------:R-:W-:Y:S02]  /*1bab30*/  IADD3 R83, P5, PT, R106, R101, RZ ;  /* 0x000000656a537210 */ /* 0x000fe40007fbe0ff */
[----:B------:R-:W-:Y:S01]  /*1bab40*/  IADD3.X R101, P2, PT, RZ, R34, RZ, P2, !PT ;  /* 0x00000022ff657210 */ /* 0x000fe2000175e4ff */
[----:B------:R-:W-:-:S04]  /*1bab50*/  IMAD.WIDE.U32 R62, R209, R209, R62 ;  /* 0x000000d1d13e7225 */ /* 0x000fc800078e003e */
[----:B------:R-:W-:Y:S02]  /*1bab60*/  IMAD.MOV.U32 R58, RZ, RZ, R69 ;  /* 0x000000ffff3a7224 */ /* 0x000fe400078e0045 */
[----:B------:R-:W-:-:S04]  /*1bab70*/  IMAD.WIDE.U32 R104, R26, 0x397fe69a, R104 ;  /* 0x397fe69a1a687825 */ /* 0x000fc800078e0068 */
[----:B------:R-:W-:-:S04]  /*1bab80*/  IMAD.WIDE.U32 R60, R110, 0x397fe69a, RZ ;  /* 0x397fe69a6e3c7825 */ /* 0x000fc800078e00ff */
[----:B------:R-:W-:Y:S02]  /*1bab90*/  IMAD.MOV.U32 R66, RZ, RZ, R107 ;  /* 0x000000ffff427224 */ /* 0x000fe400078e006b */
[----:B------:R-:W-:-:S04]  /*1baba0*/  IMAD.WIDE.U32 R26, R80, R209, RZ ;  /* 0x000000d1501a7225 */ /* 0x000fc800078e00ff */
[----:B------:R-:W-:Y:S01]  /*1babb0*/  IMAD.WIDE.U32.X R176, R33, 0x6730d2a0, R176, P6 ;  /* 0x6730d2a021b07825 */ /* 0x000fe200030e04b0 */
[----:B------:R-:W-:-:S03]  /*1babc0*/  IADD3 R62, P6, PT, R73, R62, RZ ;  /* 0x0000003e493e7210 */ /* 0x000fc60007fde0ff */
[----:B------:R-:W-:Y:S02]  /*1babd0*/  IMAD.IADD R21, R63, 0x1, R68 ;  /* 0x000000013f157824 */ /* 0x000fe400078e0244 */
[----:B------:R-:W-:-:S03]  /*1babe0*/  IMAD.WIDE.U32.X R58, R202, R202, R58, P4 ;  /* 0x000000caca3a7225 */ /* 0x000fc600020e043a */
[----:B------:R-:W-:Y:S01]  /*1babf0*/  IADD3.X R63, P6, PT, R21, R52, RZ, P6, !PT ;  /* 0x00000034153f7210 */ /* 0x000fe200037de4ff */
[----:B------:R-:W-:Y:S01]  /*1bac00*/  IMAD.WIDE.U32.X R66, R33, 0x4b1ba7b6, R66, P5 ;  /* 0x4b1ba7b621427825 */ /* 0x000fe200028e0442 */
[----:B------:R-:W-:Y:S02]  /*1bac10*/  IADD3 R61, P5, PT, R64, R61, RZ ;  /* 0x0000003d403d7210 */ /* 0x000fe40007fbe0ff */
[----:B------:R-:W-:Y:S01]  /*1bac20*/  IADD3.X R21, P3, PT, RZ, R58, RZ, P3, !PT ;  /* 0x0000003aff157210 */ /* 0x000fe20001f7e4ff */
[----:B------:R-:W-:Y:S02]  /*1bac30*/  IMAD.MOV.U32 R56, RZ, RZ, R65 ;  /* 0x000000ffff387224 */ /* 0x000fe400078e0041 */
[----:B------:R-:W-:Y:S01]  /*1bac40*/  IMAD.WIDE.U32 R26, P4, R202, R206, R26 ;  /* 0x000000ceca1a7225 */ /* 0x000fe2000788001a */
[----:B------:R-:W-:-:S03]  /*1bac50*/  IADD3.X R21, P6, PT, RZ, R21, RZ, P6, !PT ;  /* 0x00000015ff157210 */ /* 0x000fc600037de4ff */
[----:B------:R-:W-:Y:S01]  /*1bac60*/  IMAD.WIDE.U32 R68, R206, R209, RZ ;  /* 0x000000d1ce447225 */ /* 0x000fe200078e00ff */
[----:B------:R-:W-:Y:S02]  /*1bac70*/  IADD3.X R59, PT, PT, RZ, RZ, R59, P6, P3 ;  /* 0x000000ffff3b7210 */ /* 0x000fe400037e643b */
[----:B------:R-:W-:Y:S01]  /*1bac80*/  IADD3 R104, P3, PT, R71, R104, RZ ;  /* 0x0000006847687210 */ /* 0x000fe20007f7e0ff */
[----:B------:R-:W-:Y:S01]  /*1bac90*/  IMAD.WIDE.U32.X R56, R33, 0x1a0111ea, R56, P5 ;  /* 0x1a0111ea21387825 */ /* 0x000fe200028e0438 */
[----:B------:R-:W-:-:S03]  /*1baca0*/  IADD3 R25, P5, PT, R26, R69, RZ ;  /* 0x000000451a197210 */ /* 0x000fc60007fbe0ff */
[----:B------:R-:W-:Y:S01]  /*1bacb0*/  IMAD.X R33, RZ, RZ, RZ, P4 ;  /* 0x000000ffff217224 */ /* 0x000fe200020e06ff */
[----:B------:R-:W-:Y:S01]  /*1bacc0*/  IADD3 RZ, P4, PT, R36, R68, RZ ;  /* 0x0000004424ff7210 */ /* 0x000fe20007f9e0ff */
[----:B------:R-:W-:Y:S02]  /*1bacd0*/  IMAD.IADD R70, R105, 0x1, R32 ;  /* 0x0000000169467824 */ /* 0x000fe400078e0220 */
[----:B------:R-:W-:Y:S01]  /*1bace0*/  IMAD.MOV.U32 R32, RZ, RZ, R27 ;  /* 0x000000ffff207224 */ /* 0x000fe200078e001b */
[----:B------:R-:W-:Y:S01]  /*1bacf0*/  IADD3.X RZ, P4, PT, R37, R25, RZ, P4, !PT ;  /* 0x0000001925ff7210 */ /* 0x000fe2000279e4ff */
[----:B------:R-:W-:Y:S01]  /*1bad00*/  IMAD.WIDE.U32 R112, R209, R206, R36 ;  /* 0x000000ced1707225 */ /* 0x000fe200078e0024 */
[----:B------:R-:W-:Y:S02]  /*1bad10*/  IADD3.X R25, P1, PT, RZ, RZ, RZ, P1, !PT ;  /* 0x000000ffff197210 */ /* 0x000fe40000f3e4ff */
[----:B------:R-:W-:Y:S01]  /*1bad20*/  IADD3.X R105, P3, PT, R70, R17, RZ, P3, !PT ;  /* 0x0000001146697210 */ /* 0x000fe20001f7e4ff */
[----:B------:R-:W-:Y:S01]  /*1bad30*/  IMAD.WIDE.U32.X R32, R202, R80, R32, P5 ;  /* 0x00000050ca207225 */ /* 0x000fe200028e0420 */
[----:B------:R-:W-:-:S02]  /*1bad40*/  IADD3 R210, P5, PT, R210, R25, RZ ;  /* 0x00000019d2d27210 */ /* 0x000fc40007fbe0ff */
[----:B------:R-:W-:Y:S01]  /*1bad50*/  IADD3.X R101, P3, PT, RZ, R101, RZ, P3, !PT ;  /* 0x00000065ff657210 */ /* 0x000fe20001f7e4ff */
[----:B------:R-:W-:Y:S01]  /*1bad60*/  IMAD.X R52, RZ, RZ, RZ, P1 ;  /* 0x000000ffff347224 */ /* 0x000fe200008e06ff */
[----:B------:R-:W-:Y:S01]  /*1bad70*/  IADD3 R112, P6, PT, R21, R112, RZ ;  /* 0x0000007015707210 */ /* 0x000fe20007fde0ff */
[----:B------:R-:W-:Y:S01]  /*1bad80*/  IMAD.WIDE.U32 R76, R53, R206, RZ ;  /* 0x000000ce354c7225 */ /* 0x000fe200078e00ff */
[----:B------:R-:W-:Y:S02]  /*1bad90*/  IADD3.X R107, PT, PT, RZ, RZ, R35, P3, P2 ;  /* 0x000000ffff6b7210 */ /* 0x000fe40001fe4423 */
[----:B------:R-:W-:Y:S01]  /*1bada0*/  IADD3.X R52, PT, PT, R52, RZ, RZ, P5, P0 ;  /* 0x000000ff34347210 */ /* 0x000fe20002fe04ff */
[----:B------:R-:W-:Y:S01]  /*1badb0*/  IMAD.IADD R26, R113, 0x1, R26 ;  /* 0x00000001711a7824 */ /* 0x000fe200078e021a */
[----:B------:R-:W-:Y:S01]  /*1badc0*/  IADD3 RZ, P2, PT, R22, R30, RZ ;  /* 0x0000001e16ff7210 */ /* 0x000fe20007f5e0ff */
[----:B------:R-:W-:Y:S01]  /*1badd0*/  IMAD.WIDE.U32 R200, P0, R202, R207, R200 ;  /* 0x000000cfcac87225 */ /* 0x000fe200078000c8 */
[----:B------:R-:W-:-:S02]  /*1bade0*/  IADD3.X R185, P4, PT, RZ, R32, RZ, P4, !PT ;  /* 0x00000020ffb97210 */ /* 0x000fc4000279e4ff */
[----:B------:R-:W-:Y:S01]  /*1badf0*/  IADD3.X R113, P6, PT, R26, R59, RZ, P6, !PT ;  /* 0x0000003b1a717210 */ /* 0x000fe200037de4ff */
[C---:B------:R-:W-:Y:S01]  /*1bae00*/  IMAD.WIDE.U32 R68, R202.reuse, R206, RZ ;  /* 0x000000ceca447225 */ /* 0x040fe200078e00ff */
[----:B------:R-:W-:Y:S02]  /*1bae10*/  IADD3.X RZ, P2, PT, R23, R31, RZ, P2, !PT ;  /* 0x0000001f17ff7210 */ /* 0x000fe4000175e4ff */
[----:B------:R-:W-:Y:S01]  /*1bae20*/  IADD3.X R185, P6, PT, RZ, R185, RZ, P6, !PT ;  /* 0x000000b9ffb97210 */ /* 0x000fe200037de4ff */
[----:B------:R-:W-:Y:S01]  /*1bae30*/  IMAD.WIDE.U32 R196, P1, R202, R208, R196 ;  /* 0x000000d0cac47225 */ /* 0x000fe200078200c4 */
[----:B------:R-:W-:Y:S02]  /*1bae40*/  IADD3 RZ, P3, PT, R190, R28, RZ ;  /* 0x0000001cbeff7210 */ /* 0x000fe40007f7e0ff */
[----:B------:R-:W-:Y:S01]  /*1bae50*/  IADD3.X R111, PT, PT, RZ, RZ, R33, P6, P4 ;  /* 0x000000ffff6f7210 */ /* 0x000fe200037e8421 */
[----:B------:R-:W-:Y:S01]  /*1bae60*/  IMAD.X R199, RZ, RZ, RZ, P0 ;  /* 0x000000ffffc77224 */ /* 0x000fe200000e06ff */
[----:B------:R-:W-:Y:S01]  /*1bae70*/  IADD3 RZ, P6, PT, R62, R20, RZ ;  /* 0x000000143eff7210 */ /* 0x000fe20007fde0ff */
[----:B------:R-:W-:Y:S01]  /*1bae80*/  IMAD.WIDE.U32 R76, P0, R80, R204, R76 ;  /* 0x000000cc504c7225 */ /* 0x000fe2000780004c */
[----:B------:R-:W-:-:S02]  /*1bae90*/  IADD3.X RZ, P3, PT, R191, R217, RZ, P3, !PT ;  /* 0x000000d9bfff7210 */ /* 0x000fc40001f7e4ff */
[----:B------:R-:W-:Y:S01]  /*1baea0*/  IADD3.X RZ, P6, PT, R63, R103, RZ, P6, !PT ;  /* 0x000000673fff7210 */ /* 0x000fe200037de4ff */
[----:B------:R-:W-:-:S04]  /*1baeb0*/  IMAD.WIDE.U32 R26, R110, -0x5555, R22 ;  /* 0xffffaaab6e1a7825 */ /* 0x000fc800078e0016 */
[----:B------:R-:W-:Y:S01]  /*1baec0*/  IMAD.WIDE.U32 R22, R202, R207, RZ ;  /* 0x000000cfca167225 */ /* 0x000fe200078e00ff */
[----:B------:R-:W-:-:S03]  /*1baed0*/  IADD3 RZ, P4, PT, RZ, R26, RZ ;  /* 0x0000001affff7210 */ /* 0x000fc60007f9e0ff */
[----:B------:R-:W-:Y:S02]  /*1baee0*/  IMAD.X R179, RZ, RZ, RZ, P1 ;  /* 0x000000ffffb37224 */ /* 0x000fe400008e06ff */
[----:B------:R-:W-:-:S04]  /*1baef0*/  IMAD.WIDE.U32 R68, P1, R209, R80, R68 ;  /* 0x00000050d1447225 */ /* 0x000fc80007820044 */
[----:B------:R-:W-:Y:S02]  /*1baf00*/  IMAD.X R71, RZ, RZ, RZ, P0 ;  /* 0x000000ffff477224 */ /* 0x000fe400000e06ff */
[----:B------:R-:W-:-:S04]  /*1baf10*/  IMAD.WIDE.U32 R34, R207, R209, RZ ;  /* 0x000000d1cf227225 */ /* 0x000fc800078e00ff */
[----:B------:R-:W-:-:S04]  /*1baf20*/  IMAD.WIDE.U32 R94, P0, R215, R204, R94 ;  /* 0x000000ccd75e7225 */ /* 0x000fc8000780005e */
[----:B------:R-:W-:Y:S02]  /*1baf30*/  IMAD.X R59, RZ, RZ, RZ, P1 ;  /* 0x000000ffff3b7224 */ /* 0x000fe400008e06ff */
        /* <DEDUP_REMOVED lines=9> */
[----:B------:R-:W-:Y:S02]  /*1bafd0*/  IMAD.IADD R189, R27, 0x1, R24 ;  /* 0x000000011bbd7824 */ /* 0x000fe400078e0218 */
[----:B------:R-:W-:Y:S01]  /*1bafe0*/  IMAD.WIDE.U32.X R198, R202, R215, R198, P0 ;  /* 0x000000d7cac67225 */ /* 0x000fe200000e04c6 */
[----:B------:R-:W-:Y:S02]  /*1baff0*/  IADD3 R75, P0, PT, R76, R75, RZ ;  /* 0x0000004b4c4b7210 */ /* 0x000fe40007f1e0ff */
[----:B------:R-:W-:Y:S01]  /*1bb000*/  IADD3.X RZ, P4, PT, RZ, R189, RZ, P4, !PT ;  /* 0x000000bdffff7210 */ /* 0x000fe2000279e4ff */
[----:B------:R-:W-:-:S04]  /*1bb010*/  IMAD.WIDE.U32 R26, R53, R208, RZ ;  /* 0x000000d0351a7225 */ /* 0x000fc800078e00ff */
[----:B------:R-:W-:Y:S02]  /*1bb020*/  IMAD.MOV.U32 R70, RZ, RZ, R77 ;  /* 0x000000ffff467224 */ /* 0x000fe400078e004d */
[----:B------:R-:W-:Y:S01]  /*1bb030*/  IMAD.WIDE.U32.X R178, R202, R211, R178, P1 ;  /* 0x000000d3cab27225 */ /* 0x000fe200008e04b2 */
[----:B------:R-:W-:-:S03]  /*1bb040*/  IADD3 R65, P1, PT, R68, R73, RZ ;  /* 0x0000004944417210 */ /* 0x000fc60007f3e0ff */
[----:B------:R-:W-:-:S04]  /*1bb050*/  IMAD.WIDE.U32 R20, R209, R207, RZ ;  /* 0x000000cfd1147225 */ /* 0x000fc800078e00ff */
[----:B------:R-:W-:Y:S02]  /*1bb060*/  IMAD.MOV.U32 R58, RZ, RZ, R69 ;  /* 0x000000ffff3a7224 */ /* 0x000fe400078e0045 */
[----:B------:R-:W-:-:S04]  /*1bb070*/  IMAD.WIDE.U32 R84, R204, R207, RZ ;  /* 0x000000cfcc547225 */ /* 0x000fc800078e00ff */
[----:B------:R-:W-:Y:S01]  /*1bb080*/  IMAD.WIDE.U32.X R70, R80, R53, R70, P0 ;  /* 0x0000003550467225 */ /* 0x000fe200000e0446 */
[----:B------:R-:W-:-:S03]  /*1bb090*/  IADD3 R17, P5, PT, R94, R85, RZ ;  /* 0x000000555e117210 */ /* 0x000fc60007fbe0ff */
[----:B------:R-:W-:-:S04]  /*1bb0a0*/  IMAD.WIDE.U32 R24, R204, R208, RZ ;  /* 0x000000d0cc187225 */ /* 0x000fc800078e00ff */
[----:B------:R-:W-:-:S04]  /*1bb0b0*/  IMAD.WIDE.U32 R26, P0, R211, R204, R26 ;  /* 0x000000ccd31a7225 */ /* 0x000fc8000780001a */
[----:B------:R-:W-:Y:S01]  /*1bb0c0*/  IMAD.WIDE.U32.X R58, R202, R80, R58, P1 ;  /* 0x00000050ca3a7225 */ /* 0x000fe200008e043a */
[----:B------:R-:W-:-:S03]  /*1bb0d0*/  IADD3 R21, P1, PT, R22, R21, RZ ;  /* 0x0000001516157210 */ /* 0x000fc60007f3e0ff */
[----:B------:R-:W-:-:S04]  /*1bb0e0*/  IMAD.WIDE.U32 R32, R202, R208, RZ ;  /* 0x000000d0ca207225 */ /* 0x000fc800078e00ff */
[----:B------:R-:W-:Y:S01]  /*1bb0f0*/  IMAD.X R37, RZ, RZ, RZ, P0 ;  /* 0x000000ffff257224 */ /* 0x000fe200000e06ff */
[----:B------:R-:W-:Y:S01]  /*1bb100*/  IADD3 R25, P0, PT, R26, R25, RZ ;  /* 0x000000191a197210 */ /* 0x000fe20007f1e0ff */
[----:B------:R-:W-:Y:S02]  /*1bb110*/  IMAD.MOV.U32 R30, RZ, RZ, R23 ;  /* 0x000000ffff1e7224 */ /* 0x000fe400078e0017 */
[----:B------:R-:W-:Y:S02]  /*1bb120*/  IMAD.MOV.U32 R28, RZ, RZ, R95 ;  /* 0x000000ffff1c7224 */ /* 0x000fe400078e005f */
[----:B------:R-:W-:Y:S02]  /*1bb130*/  IMAD.MOV.U32 R36, RZ, RZ, R27 ;  /* 0x000000ffff247224 */ /* 0x000fe400078e001b */
[----:B------:R-:W-:Y:S01]  /*1bb140*/  IMAD.WIDE.U32.X R30, R202, R215, R30, P1 ;  /* 0x000000d7ca1e7225 */ /* 0x000fe200008e041e */
[----:B------:R-:W-:-:S03]  /*1bb150*/  IADD3 RZ, P1, PT, R104, R34, RZ ;  /* 0x0000002268ff7210 */ /* 0x000fc60007f3e0ff */
[----:B------:R-:W-:Y:S01]  /*1bb160*/  IMAD.WIDE.U32.X R28, R215, R53, R28, P5 ;  /* 0x00000035d71c7225 */ /* 0x000fe200028e041c */
[----:B------:R-:W-:-:S03]  /*1bb170*/  IADD3.X RZ, P1, PT, R105, R181, RZ, P1, !PT ;  /* 0x000000b569ff7210 */ /* 0x000fc60000f3e4ff */
        /* <DEDUP_REMOVED lines=11> */
[----:B------:R-:W-:Y:S02]  /*1bb230*/  IMAD.IADD R27, R191, 0x1, R188 ;  /* 0x00000001bf1b7824 */ /* 0x000fe400078e02bc */
[----:B------:R-:W-:Y:S01]  /*1bb240*/  IMAD.WIDE.U32.X R52, R202, R211, R52, P5 ;  /* 0x000000d3ca347225 */ /* 0x000fe200028e0434 */
[----:B------:R-:W-:-:S03]  /*1bb250*/  IADD3.X R33, P4, PT, RZ, R33, RZ, P4, !PT ;  /* 0x00000021ff217210 */ /* 0x000fc6000279e4ff */
[----:B------:R-:W-:Y:S01]  /*1bb260*/  IMAD.WIDE.U32 R202, R209, R207, R104 ;  /* 0x000000cfd1ca7225 */ /* 0x000fe200078e0068 */
[----:B------:R-:W-:Y:S02]  /*1bb270*/  IADD3.X R192, PT, PT, RZ, RZ, R193, P4, P2 ;  /* 0x000000ffffc07210 */ /* 0x000fe400027e44c1 */
[----:B------:R-:W-:Y:S01]  /*1bb280*/  IADD3 R190, P4, PT, R33, R190, RZ ;  /* 0x000000be21be7210 */ /* 0x000fe20007f9e0ff */
[----:B------:R-:W-:Y:S01]  /*1bb290*/  IMAD.IADD R200, R203, 0x1, R200 ;  /* 0x00000001cbc87824 */ /* 0x000fe200078e02c8 */
[----:B------:R-:W-:Y:S01]  /*1bb2a0*/  IADD3 R104, P5, PT, R185, R202, RZ ;  /* 0x000000cab9687210 */ /* 0x000fe20007fbe0ff */
[----:B------:R-:W-:Y:S01]  /*1bb2b0*/  IMAD.WIDE.U32 R62, R110, -0x94f09dc, R62 ;  /* 0xf6b0f6246e3e7825 */ /* 0x000fe200078e003e */
[----:B------:R-:W-:Y:S02]  /*1bb2c0*/  IADD3 R188, P2, PT, R101, R214, RZ ;  /* 0x000000d665bc7210 */ /* 0x000fe40007f5e0ff */
[----:B------:R-:W-:Y:S01]  /*1bb2d0*/  IADD3.X R105, P5, PT, R200, R111, RZ, P5, !PT ;  /* 0x0000006fc8697210 */ /* 0x000fe20002fbe4ff */
[----:B------:R-:W-:Y:S01]  /*1bb2e0*/  IMAD.IADD R185, R63, 0x1, R184 ;  /* 0x000000013fb97824 */ /* 0x000fe200078e02b8 */
[----:B------:R-:W-:Y:S01]  /*1bb2f0*/  IADD3.X R191, P4, PT, R27, R192, RZ, P4, !PT ;  /* 0x000000c01bbf7210 */ /* 0x000fe2000279e4ff */
[----:B------:R-:W-:Y:S01]  /*1bb300*/  IMAD.WIDE.U32 R200, R211, R206, RZ ;  /* 0x000000ced3c87225 */ /* 0x000fe200078e00ff */
[----:B------:R-:W-:-:S02]  /*1bb310*/  IADD3.X R27, P3, PT, RZ, R186, RZ, P3, !PT ;  /* 0x000000baff1b7210 */ /* 0x000fc40001f7e4ff */
[----:B------:R-:W-:Y:S02]  /*1bb320*/  IADD3.X R189, P2, PT, R107, R210, RZ, P2, !PT ;  /* 0x000000d26bbd7210 */ /* 0x000fe4000175e4ff */
[----:B------:R-:W-:Y:S02]  /*1bb330*/  IADD3.X R33, P5, PT, RZ, R35, RZ, P5, !PT ;  /* 0x00000023ff217210 */ /* 0x000fe40002fbe4ff */
[----:B------:R-:W-:Y:S01]  /*1bb340*/  IADD3.X R27, P4, PT, RZ, R27, RZ, P4, !PT ;  /* 0x0000001bff1b7210 */ /* 0x000fe2000279e4ff */
[----:B------:R-:W-:Y:S01]  /*1bb350*/  IMAD.WIDE.U32 R192, R209, R208, R188 ;  /* 0x000000d0d1c07225 */ /* 0x000fe200078e00bc */
[----:B------:R-:W-:Y:S02]  /*1bb360*/  IADD3.X R199, PT, PT, RZ, RZ, R199, P5, P1 ;  /* 0x000000ffffc77210 */ /* 0x000fe40002fe24c7 */
[----:B------:R-:W-:Y:S01]  /*1bb370*/  IADD3 RZ, P5, PT, R188, R194, RZ ;  /* 0x000000c2bcff7210 */ /* 0x000fe20007fbe0ff */
[----:B------:R-:W-:Y:S01]  /*1bb380*/  IMAD.IADD R196, R193, 0x1, R196 ;  /* 0x00000001c1c47824 */ /* 0x000fe200078e02c4 */
[----:B------:R-:W-:-:S02]  /*1bb390*/  IADD3 R184, P1, PT, R27, R62, RZ ;  /* 0x0000003e1bb87210 */ /* 0x000fc40007f3e0ff */
[----:B------:R-:W-:Y:S02]  /*1bb3a0*/  IADD3.X R186, PT, PT, RZ, RZ, R187, P4, P3 ;  /* 0x000000ffffba7210 */ /* 0x000fe400027e64bb */
[----:B------:R-:W-:Y:S02]  /*1bb3b0*/  IADD3 R62, P3, PT, R33, R192, RZ ;  /* 0x000000c0213e7210 */ /* 0x000fe40007f7e0ff */
[----:B------:R-:W-:Y:S02]  /*1bb3c0*/  IADD3.X RZ, P4, PT, R189, R183, RZ, P5, !PT ;  /* 0x000000b7bdff7210 */ /* 0x000fe40002f9e4ff */
        /* <DEDUP_REMOVED lines=18> */
[C---:B------:R-:W-:Y:S01]  /*1bb4f0*/  IMAD.WIDE.U32 R54, R206.reuse, R205, R190 ;  /* 0x000000cdce367225 */ /* 0x040fe200078e00be */
[----:B------:R-:W-:Y:S02]  /*1bb500*/  IADD3.X R69, P3, PT, RZ, R69, RZ, P3, !PT ;  /* 0x00000045ff457210 */ /* 0x000fe40001f7e4ff */
[----:B------:R-:W-:Y:S01]  /*1bb510*/  IADD3.X RZ, P5, PT, R191, R81, RZ, P6, !PT ;  /* 0x00000051bfff7210 */ /* 0x000fe200037be4ff */
[----:B------:R-:W-:Y:S01]  /*1bb520*/  IMAD.IADD R55, R55, 0x1, R82 ;  /* 0x0000000137377824 */ /* 0x000fe200078e0252 */
[----:B------:R-:W-:Y:S01]  /*1bb530*/  IADD3.X R73, PT, PT, RZ, RZ, R109, P3, P1 ;  /* 0x000000ffff497210 */ /* 0x000fe20001fe246d */
[----:B------:R-:W-:Y:S01]  /*1bb540*/  IMAD.WIDE.U32 R108, R206, R204, R184 ;  /* 0x000000ccce6c7225 */ /* 0x000fe200078e00b8 */
[----:B------:R-:W-:-:S02]  /*1bb550*/  IADD3 RZ, P1, PT, RZ, R54, RZ ;  /* 0x00000036ffff7210 */ /* 0x000fc40007f3e0ff */
[----:B------:R-:W-:Y:S01]  /*1bb560*/  IADD3.X R35, P3, PT, RZ, R78, RZ, P5, !PT ;  /* 0x0000004eff237210 */ /* 0x000fe20002f7e4ff */
[----:B------:R-:W-:Y:S01]  /*1bb570*/  IMAD.IADD R77, R109, 0x1, R76 ;  /* 0x000000016d4d7824 */ /* 0x000fe200078e024c */
[----:B------:R-:W-:Y:S01]  /*1bb580*/  IADD3.X RZ, P5, PT, RZ, R55, RZ, P1, !PT ;  /* 0x00000037ffff7210 */ /* 0x000fe20000fbe4ff */
[----:B------:R-:W-:Y:S01]  /*1bb590*/  IMAD.WIDE.U32 R194, R54, -0x30003, RZ ;  /* 0xfffcfffd36c27825 */ /* 0x000fe200078e00ff */
[----:B------:R-:W-:Y:S02]  /*1bb5a0*/  IADD3 RZ, P4, PT, R104, R100, RZ ;  /* 0x0000006468ff7210 */ /* 0x000fe40007f9e0ff */
        /* <DEDUP_REMOVED lines=8> */
[----:B------:R-:W-:Y:S01]  /*1bb630*/  IMAD.WIDE.U32 R188, R209, R206, R112 ;  /* 0x000000ced1bc7225 */ /* 0x000fe200078e0070 */
[----:B------:R-:W-:-:S02]  /*1bb640*/  IADD3.X RZ, P4, PT, R105, R83, RZ, P4, !PT ;  /* 0x0000005369ff7210 */ /* 0x000fc4000279e4ff */
[----:B------:R-:W-:Y:S01]  /*1bb650*/  IADD3.X RZ, P6, PT, R185, R75, RZ, P6, !PT ;  /* 0x0000004bb9ff7210 */ /* 0x000fe200037de4ff */
[----:B------:R-:W-:Y:S01]  /*1bb660*/  IMAD R69, R54, -0x760c0004, R69 ;  /* 0x89f3fffc36457824 */ /* 0x000fe200078e0245 */
[----:B------:R-:W-:Y:S01]  /*1bb670*/  IADD3.X R75, P1, PT, R77, R78, RZ, P1, !PT ;  /* 0x0000004e4d4b7210 */ /* 0x000fe20000f3e4ff */
[----:B------:R-:W-:Y:S01]  /*1bb680*/  IMAD.IADD R68, R189, 0x1, R68 ;  /* 0x00000001bd447824 */ /* 0x000fe200078e0244 */
[----:B------:R-:W-:Y:S01]  /*1bb690*/  IADD3.X R77, P5, PT, R106, R73, RZ, P5, !PT ;  /* 0x000000496a4d7210 */ /* 0x000fe20002fbe4ff */
[----:B------:R-:W-:Y:S01]  /*1bb6a0*/  IMAD.IADD R199, R195, 0x1, R69 ;  /* 0x00000001c3c77824 */ /* 0x000fe200078e0245 */
[----:B------:R-:W-:Y:S01]  /*1bb6b0*/  IADD3.X R81, P4, PT, RZ, R66, RZ, P4, !PT ;  /* 0x00000042ff517210 */ /* 0x000fe2000279e4ff */
[----:B------:R-:W-:Y:S01]  /*1bb6c0*/  IMAD.WIDE.U32 R100, R194, -0x5555, RZ ;  /* 0xffffaaabc2647825 */ /* 0x000fe200078e00ff */
[----:B------:R-:W-:Y:S02]  /*1bb6d0*/  IADD3.X R35, P6, PT, RZ, R70, RZ, P6, !PT ;  /* 0x00000046ff237210 */ /* 0x000fe400037de4ff */
[----:B------:R-:W-:Y:S01]  /*1bb6e0*/  IADD3.X R81, P5, PT, RZ, R81, RZ, P5, !PT ;  /* 0x00000051ff517210 */ /* 0x000fe20002fbe4ff */
[----:B------:R-:W-:Y:S01]  /*1bb6f0*/  IMAD.WIDE.U32 R82, R199, -0x5555, RZ ;  /* 0xffffaaabc7527825 */ /* 0x000fe200078e00ff */
[----:B------:R-:W-:-:S02]  /*1bb700*/  IADD3 RZ, P3, PT, R112, R72, RZ ;  /* 0x0000004870ff7210 */ /* 0x000fc40007f7e0ff */
[----:B------:R-:W-:Y:S01]  /*1bb710*/  IADD3.X R195, PT, PT, RZ, RZ, R67, P5, P4 ;  /* 0x000000ffffc37210 */ /* 0x000fe20002fe8443 */
[----:B------:R-:W-:Y:S01]  /*1bb720*/  IMAD.WIDE.U32 R190, R199, -0x94f09dc, RZ ;  /* 0xf6b0f624c7be7825 */ /* 0x000fe200078e00ff */
[----:B------:R-:W-:Y:S02]  /*1bb730*/  IADD3.X R35, P1, PT, RZ, R35, RZ, P1, !PT ;  /* 0x00000023ff237210 */ /* 0x000fe40000f3e4ff */
[----:B------:R-:W-:Y:S01]  /*1bb740*/  IADD3.X RZ, P3, PT, R113, R65, RZ, P3, !PT ;  /* 0x0000004171ff7210 */ /* 0x000fe20001f7e4ff */
[----:B------:R-:W-:Y:S01]  /*1bb750*/  IMAD.WIDE.U32 R82, P4, R194, -0x46010001, R82 ;  /* 0xb9feffffc2527825 */ /* 0x000fe20007880052 */
[----:B------:R-:W-:Y:S02]  /*1bb760*/  IADD3.X R71, PT, PT, RZ, RZ, R71, P1, P6 ;  /* 0x000000ffff477210 */ /* 0x000fe40000fec447 */
[----:B------:R-:W-:Y:S01]  /*1bb770*/  IADD3 R188, P1, PT, R35, R188, RZ ;  /* 0x000000bc23bc7210 */ /* 0x000fe20007f3e0ff */
[----:B------:R-:W-:Y:S01]  /*1bb780*/  IMAD.WIDE.U32 R72, R199, -0x4eac0001, RZ ;  /* 0xb153ffffc7487825 */ /* 0x000fe200078e00ff */
[----:B------:R-:W-:-:S02]  /*1bb790*/  IADD3.X R58, P3, PT, RZ, R58, RZ, P3, !PT ;  /* 0x0000003aff3a7210 */ /* 0x000fc40001f7e4ff */
[----:B------:R-:W-:Y:S01]  /*1bb7a0*/  IADD3.X R189, P1, PT, R68, R71, RZ, P1, !PT ;  /* 0x0000004744bd7210 */ /* 0x000fe20000f3e4ff */
[----:B------:R-:W-:Y:S01]  /*1bb7b0*/  IMAD.WIDE.U32 R178, R199, 0x434bacd7, RZ ;  /* 0x434bacd7c7b27825 */ /* 0x000fe200078e00ff */
[----:B------:R-:W-:-:S03]  /*1bb7c0*/  IADD3.X R210, P2, PT, RZ, RZ, RZ, P2, !PT ;  /* 0x000000ffffd27210 */ /* 0x000fc6000175e4ff */
        /* <DEDUP_REMOVED lines=49> */
[----:B------:R-:W-:Y:S01]  /*1bbae0*/  IMAD.MOV.U32 R58, RZ, RZ, R183 ;  /* 0x000000ffff3a7224 */ /* 0x000fe200078e00b7 */
[----:B------:R-:W-:Y:S01]  /*1bbaf0*/  IADD3.X R107, P6, PT, RZ, R107, RZ, P6, !PT ;  /* 0x0000006bff6b7210 */ /* 0x000fe200037de4ff */
[----:B------:R-:W-:Y:S01]  /*1bbb00*/  IMAD.WIDE.U32 R60, R194, -0x5555, R54 ;  /* 0xffffaaabc23c7825 */ /* 0x000fe200078e0036 */
[----:B------:R-:W-:Y:S02]  /*1bbb10*/  IADD3.X RZ, P1, PT, R77, R71, RZ, P1, !PT ;  /* 0x000000474dff7210 */ /* 0x000fe40000f3e4ff */
[----:B------:R-:W-:Y:S01]  /*1bbb20*/  IADD3.X R109, PT, PT, RZ, RZ, R57, P6, P4 ;  /* 0x000000ffff6d7210 */ /* 0x000fe200037e8439 */
[----:B------:R-:W-:Y:S01]  /*1bbb30*/  IMAD.WIDE.U32 R64, R206, R206, R76 ;  /* 0x000000cece407225 */ /* 0x000fe200078e004c */
[----:B------:R-:W-:-:S02]  /*1bbb40*/  IADD3 RZ, P4, PT, RZ, R60, RZ ;  /* 0x0000003cffff7210 */ /* 0x000fc40007f9e0ff */
[----:B------:R-:W-:Y:S01]  /*1bbb50*/  IADD3 RZ, P6, PT, R74, R78, RZ ;  /* 0x0000004e4aff7210 */ /* 0x000fe20007fde0ff */
[----:B------:R-:W-:Y:S01]  /*1bbb60*/  IMAD.WIDE.U32.X R58, R80, R80, R58, P3 ;  /* 0x00000050503a7225 */ /* 0x000fe200018e043a */
[----:B------:R-:W-:Y:S02]  /*1bbb70*/  IADD3 RZ, P3, PT, R54, R100, RZ ;  /* 0x0000006436ff7210 */ /* 0x000fe40007f7e0ff */
[----:B------:R-:W-:Y:S01]  /*1bbb80*/  IADD3.X RZ, P6, PT, R75, R79, RZ, P6, !PT ;  /* 0x0000004f4bff7210 */ /* 0x000fe200037de4ff */
[----:B------:R-:W-:Y:S01]  /*1bbb90*/  IMAD.IADD R183, R65, 0x1, R182 ;  /* 0x0000000141b77824 */ /* 0x000fe200078e02b6 */
[----:B------:R-:W-:Y:S01]  /*1bbba0*/  IADD3 R182, P5, PT, R67, R64, RZ ;  /* 0x0000004043b67210 */ /* 0x000fe20007fbe0ff */
[----:B------:R-:W-:Y:S01]  /*1bbbb0*/  IMAD.IADD R60, R61, 0x1, R82 ;  /* 0x000000013d3c7824 */ /* 0x000fe200078e0252 */
[----:B------:R-:W-:Y:S01]  /*1bbbc0*/  IADD3.X RZ, P3, PT, R55, R101, RZ, P3, !PT ;  /* 0x0000006537ff7210 */ /* 0x000fe20001f7e4ff */
[----:B------:R-:W-:Y:S01]  /*1bbbd0*/  IMAD.WIDE.U32 R100, R194, -0x4eac0001, R74 ;  /* 0xb153ffffc2647825 */ /* 0x000fe200078e004a */
[----:B------:R-:W-:-:S02]  /*1bbbe0*/  IADD3.X R183, P5, PT, R183, R62, RZ, P5, !PT ;  /* 0x0000003eb7b77210 */ /* 0x000fc40002fbe4ff */
[----:B------:R-:W-:Y:S01]  /*1bbbf0*/  IADD3.X R81, P1, PT, RZ, R58, RZ, P1, !PT ;  /* 0x0000003aff517210 */ /* 0x000fe20000f3e4ff */
[----:B------:R-:W-:Y:S01]  /*1bbc00*/  IMAD.IADD R101, R101, 0x1, R72 ;  /* 0x0000000165657824 */ /* 0x000fe200078e0248 */
[----:B------:R-:W-:Y:S01]  /*1bbc10*/  IADD3.X RZ, P4, PT, RZ, R60, RZ, P4, !PT ;  /* 0x0000003cffff7210 */ /* 0x000fe2000279e4ff */
[C---:B------:R-:W-:Y:S01]  /*1bbc20*/  IMAD.WIDE.U32 R72, R215.reuse, R206, RZ ;  /* 0x000000ced7487225 */ /* 0x040fe200078e00ff */
[----:B------:R-:W-:Y:S02]  /*1bbc30*/  IADD3.X R67, P3, PT, RZ, R68, RZ, P3, !PT ;  /* 0x00000044ff437210 */ /* 0x000fe40001f7e4ff */
[----:B------:R-:W-:Y:S01]  /*1bbc40*/  IADD3.X R55, P0, PT, RZ, RZ, RZ, P0, !PT ;  /* 0x000000ffff377210 */ /* 0x000fe2000071e4ff */
[----:B------:R-:W-:Y:S01]  /*1bbc50*/  IMAD.WIDE.U32 R56, R215, R207, RZ ;  /* 0x000000cfd7387225 */ /* 0x000fe200078e00ff */
[----:B------:R-:W-:Y:S02]  /*1bbc60*/  IADD3.X R81, P5, PT, RZ, R81, RZ, P5, !PT ;  /* 0x00000051ff517210 */ /* 0x000fe40002fbe4ff */
[----:B------:R-:W-:Y:S01]  /*1bbc70*/  IADD3.X R67, P4, PT, RZ, R67, RZ, P4, !PT ;  /* 0x00000043ff437210 */ /* 0x000fe2000279e4ff */
[----:B------:R-:W-:Y:S01]  /*1bbc80*/  IMAD.X R216, RZ, RZ, RZ, P0 ;  /* 0x000000ffffd87224 */ /* 0x000fe200000e06ff */
[----:B------:R-:W-:Y:S01]  /*1bbc90*/  IADD3.X R113, PT, PT, RZ, RZ, R59, P5, P1 ;  /* 0x000000ffff717210 */ /* 0x000fe20002fe243b */
[----:B------:R-:W-:Y:S01]  /*1bbca0*/  IMAD.WIDE.U32 R60, R207, R206, RZ ;  /* 0x000000cecf3c7225 */ /* 0x000fe200078e00ff */
[----:B------:R-:W-:-:S02]  /*1bbcb0*/  IADD3.X R214, PT, PT, RZ, RZ, R69, P4, P3 ;  /* 0x000000ffffd67210 */ /* 0x000fc400027e6445 */
[----:B------:R-:W-:Y:S01]  /*1bbcc0*/  IADD3 R210, P5, PT, R210, R55, RZ ;  /* 0x00000037d2d27210 */ /* 0x000fe20007fbe0ff */
[----:B------:R-:W-:Y:S01]  /*1bbcd0*/  IMAD.WIDE.U32 R72, P3, R80, R207, R72 ;  /* 0x000000cf50487225 */ /* 0x000fe20007860048 */
[----:B------:R-:W-:Y:S02]  /*1bbce0*/  IADD3 RZ, P1, PT, R188, R70, RZ ;  /* 0x00000046bcff7210 */ /* 0x000fe40007f3e0ff */
[----:B------:R-:W-:Y:S01]  /*1bbcf0*/  IADD3.X R216, PT, PT, R216, RZ, RZ, P5, P2 ;  /* 0x000000ffd8d87210 */ /* 0x000fe20002fe44ff */
[----:B------:R-:W-:Y:S01]  /*1bbd00*/  IMAD.WIDE.U32 R200, P0, R80, R208, R200 ;  /* 0x000000d050c87225 */ /* 0x000fe200078000c8 */
[----:B------:R-:W-:Y:S02]  /*1bbd10*/  IADD3 R61, P4, PT, R72, R61, RZ ;  /* 0x0000003d483d7210 */ /* 0x000fe40007f9e0ff */
[----:B------:R-:W-:Y:S01]  /*1bbd20*/  IADD3.X RZ, P1, PT, R189, R35, RZ, P1, !PT ;  /* 0x00000023bdff7210 */ /* 0x000fe20000f3e4ff */
[----:B------:R-:W-:-:S04]  /*1bbd30*/  IMAD.WIDE.U32 R54, R80, R207, RZ ;  /* 0x000000cf50367225 */ /* 0x000fc800078e00ff */
[----:B------:R-:W-:-:S04]  /*1bbd40*/  IMAD.WIDE.U32 R58, R211, R207, RZ ;  /* 0x000000cfd33a7225 */ /* 0x000fc800078e00ff */
[----:B------:R-:W-:Y:S01]  /*1bbd50*/  IMAD.X R197, RZ, RZ, RZ, P0 ;  /* 0x000000ffffc57224 */ /* 0x000fe200000e06ff */
[----:B------:R-:W-:Y:S01]  /*1bbd60*/  IADD3 RZ, P0, PT, R176, R60, RZ ;  /* 0x0000003cb0ff7210 */ /* 0x000fe20007f1e0ff */
[----:B------:R-:W-:-:S03]  /*1bbd70*/  IMAD.WIDE.U32 R56, P2, R207, R215, R56 ;  /* 0x000000d7cf387225 */ /* 0x000fc60007840038 */
[----:B------:R-:W-:Y:S01]  /*1bbd80*/  IADD3.X RZ, P0, PT, R177, R61, RZ, P0, !PT ;  /* 0x0000003db1ff7210 */ /* 0x000fe2000071e4ff */
[----:B------:R-:W-:Y:S02]  /*1bbd90*/  IMAD.X R69, RZ, RZ, RZ, P2 ;  /* 0x000000ffff457224 */ /* 0x000fe400010e06ff */
[----:B------:R-:W-:-:S04]  /*1bbda0*/  IMAD.WIDE.U32 R54, P5, R206, R215, R54 ;  /* 0x000000d7ce367225 */ /* 0x000fc800078a0036 */
        /* <DEDUP_REMOVED lines=20> */
[----:B------:R-:W-:Y:S02]  /*1bbef0*/  IADD3 R55, P4, PT, R56, R63, RZ ;  /* 0x0000003f38377210 */ /* 0x000fe40007f9e0ff */
[----:B------:R-:W-:Y:S01]  /*1bbf00*/  IADD3.X R101, P2, PT, R101, R214, RZ, P2, !PT ;  /* 0x000000d665657210 */ /* 0x000fe2000175e4ff */
[----:B------:R-:W-:-:S04]  /*1bbf10*/  IMAD.WIDE.U32 R66, R208, R207, RZ ;  /* 0x000000cfd0427225 */ /* 0x000fc800078e00ff */
[----:B------:R-:W-:Y:S02]  /*1bbf20*/  IMAD.MOV.U32 R68, RZ, RZ, R57 ;  /* 0x000000ffff447224 */ /* 0x000fe400078e0039 */
[----:B------:R-:W-:Y:S02]  /*1bbf30*/  IMAD.IADD R218, R177, 0x1, R72 ;  /* 0x00000001b1da7824 */ /* 0x000fe400078e0248 */
[----:B------:R-:W-:-:S04]  /*1bbf40*/  IMAD.WIDE.U32 R70, P5, R206, R211, R70 ;  /* 0x000000d3ce467225 */ /* 0x000fc800078a0046 */
[----:B------:R-:W-:-:S04]  /*1bbf50*/  IMAD.WIDE.U32 R72, R206, R208, RZ ;  /* 0x000000d0ce487225 */ /* 0x000fc800078e00ff */
[----:B------:R-:W-:Y:S01]  /*1bbf60*/  IMAD.WIDE.U32.X R68, R215, R215, R68, P4 ;  /* 0x000000d7d7447225 */ /* 0x000fe200020e0444 */
[----:B------:R-:W-:-:S03]  /*1bbf70*/  IADD3 R57, P4, PT, R58, R67, RZ ;  /* 0x000000433a397210 */ /* 0x000fc60007f9e0ff */
[----:B------:R-:W-:Y:S02]  /*1bbf80*/  IMAD.X R77, RZ, RZ, RZ, P5 ;  /* 0x000000ffff4d7224 */ /* 0x000fe400028e06ff */
[----:B------:R-:W-:Y:S01]  /*1bbf90*/  IMAD.MOV.U32 R74, RZ, RZ, R59 ;  /* 0x000000ffff4a7224 */ /* 0x000fe200078e003b */
[----:B------:R-:W-:Y:S01]  /*1bbfa0*/  IADD3 R59, P5, PT, R70, R73, RZ ;  /* 0x00000049463b7210 */ /* 0x000fe20007fbe0ff */
[----:B------:R-:W-:-:S04]  /*1bbfb0*/  IMAD.WIDE.U32 R78, R215, R208, RZ ;  /* 0x000000d0d74e7225 */ /* 0x000fc800078e00ff */
        /* <DEDUP_REMOVED lines=57> */
[----:B------:R-:W-:Y:S01]  /*1bc350*/  IADD3 RZ, P0, PT, R188, R84, RZ ;  /* 0x00000054bcff7210 */ /* 0x000fe20007f1e0ff */
[----:B------:R-:W-:Y:S01]  /*1bc360*/  IMAD.WIDE.U32 R84, R207, R204, R188 ;  /* 0x000000cccf547225 */ /* 0x000fe200078e00bc */
[----:B------:R-:W-:Y:S02]  /*1bc370*/  IADD3.X R111, PT, PT, RZ, RZ, R111, P4, P1 ;  /* 0x000000ffff6f7210 */ /* 0x000fe400027e246f */
[----:B------:R-:W-:Y:S01]  /*1bc380*/  IADD3 RZ, P4, PT, RZ, R100, RZ ;  /* 0x00000064ffff7210 */ /* 0x000fe20007f9e0ff */
[----:B------:R-:W-:Y:S01]  /*1bc390*/  IMAD.X R67, RZ, RZ, RZ, P5 ;  /* 0x000000ffff437224 */ /* 0x000fe200028e06ff */
[----:B------:R-:W-:Y:S01]  /*1bc3a0*/  IADD3.X RZ, P0, PT, R189, R17, RZ, P0, !PT ;  /* 0x00000011bdff7210 */ /* 0x000fe2000071e4ff */
[----:B------:R-:W-:Y:S01]  /*1bc3b0*/  IMAD.IADD R94, R85, 0x1, R94 ;  /* 0x00000001555e7824 */ /* 0x000fe200078e025e */
[----:B------:R-:W-:Y:S02]  /*1bc3c0*/  IADD3 RZ, P1, PT, R190, R106, RZ ;  /* 0x0000006abeff7210 */ /* 0x000fe40007f3e0ff */
[----:B------:R-:W-:-:S02]  /*1bc3d0*/  IADD3.X R17, P2, PT, RZ, R96, RZ, P2, !PT ;  /* 0x00000060ff117210 */ /* 0x000fc4000175e4ff */
[----:B------:R-:W-:Y:S02]  /*1bc3e0*/  IADD3.X RZ, P5, PT, RZ, R101, RZ, P4, !PT ;  /* 0x00000065ffff7210 */ /* 0x000fe400027be4ff */
[----:B------:R-:W-:Y:S02]  /*1bc3f0*/  IADD3.X R98, P6, PT, RZ, RZ, RZ, P6, !PT ;  /* 0x000000ffff627210 */ /* 0x000fe400037de4ff */
[----:B------:R-:W-:Y:S01]  /*1bc400*/  IADD3.X RZ, P4, PT, R191, R103, RZ, P1, !PT ;  /* 0x00000067bfff7210 */ /* 0x000fe20000f9e4ff */
[----:B------:R-:W-:Y:S01]  /*1bc410*/  IMAD.WIDE.U32 R190, R194, 0x397fe69a, R190 ;  /* 0x397fe69ac2be7825 */ /* 0x000fe200078e00be */
[----:B------:R-:W-:Y:S02]  /*1bc420*/  IADD3.X R17, P5, PT, RZ, R17, RZ, P5, !PT ;  /* 0x00000011ff117210 */ /* 0x000fe40002fbe4ff */
[----:B------:R-:W-:Y:S01]  /*1bc430*/  IADD3 R98, P3, PT, R98, R35, RZ ;  /* 0x0000002362627210 */ /* 0x000fe20007f7e0ff */
[----:B------:R-:W-:Y:S01]  /*1bc440*/  IMAD.IADD R108, R191, 0x1, R108 ;  /* 0x00000001bf6c7824 */ /* 0x000fe200078e026c */
[----:B------:R-:W-:-:S02]  /*1bc450*/  IADD3.X R97, PT, PT, RZ, RZ, R97, P5, P2 ;  /* 0x000000ffff617210 */ /* 0x000fc40002fe4461 */
[----:B------:R-:W-:Y:S02]  /*1bc460*/  IADD3 RZ, P2, PT, R182, R20, RZ ;  /* 0x00000014b6ff7210 */ /* 0x000fe40007f5e0ff */
[----:B------:R-:W-:Y:S02]  /*1bc470*/  IADD3.X R67, PT, PT, R67, RZ, RZ, P3, P6 ;  /* 0x000000ff43437210 */ /* 0x000fe40001fec4ff */
[----:B------:R-:W-:Y:S02]  /*1bc480*/  IADD3 R84, P1, PT, R17, R84, RZ ;  /* 0x0000005411547210 */ /* 0x000fe40007f3e0ff */
[----:B------:R-:W-:Y:S01]  /*1bc490*/  IADD3 R20, P3, PT, R27, R190, RZ ;  /* 0x000000be1b147210 */ /* 0x000fe20007f7e0ff */
[----:B------:R-:W-:Y:S01]  /*1bc4a0*/  IMAD R27, R101, -0x30003, RZ ;  /* 0xfffcfffd651b7824 */ /* 0x000fe200078e02ff */
[----:B------:R-:W-:Y:S02]  /*1bc4b0*/  IADD3 R17, P5, PT, R33, R98, RZ ;  /* 0x0000006221117210 */ /* 0x000fe40007fbe0ff */
[----:B------:R-:W-:Y:S01]  /*1bc4c0*/  IADD3.X R85, P6, PT, R94, R97, RZ, P1, !PT ;  /* 0x000000615e557210 */ /* 0x000fe20000fde4ff */
[----:B------:R-:W-:Y:S01]  /*1bc4d0*/  IMAD.WIDE.U32 R94, R100, -0x30003, RZ ;  /* 0xfffcfffd645e7825 */ /* 0x000fe200078e00ff */
[----:B------:R-:W-:-:S02]  /*1bc4e0*/  IADD3.X RZ, P1, PT, R183, R21, RZ, P2, !PT ;  /* 0x00000015b7ff7210 */ /* 0x000fc4000173e4ff */
[----:B------:R-:W-:Y:S01]  /*1bc4f0*/  IADD3.X R35, P2, PT, RZ, R28, RZ, P0, !PT ;  /* 0x0000001cff237210 */ /* 0x000fe2000075e4ff */
[----:B------:R-:W-:Y:S01]  /*1bc500*/  IMAD R33, R100, -0x760c0004, R27 ;  /* 0x89f3fffc64217824 */ /* 0x000fe200078e021b */
[----:B------:R-:W-:Y:S01]  /*1bc510*/  IADD3.X R27, P0, PT, R196, R67, RZ, P5, !PT ;  /* 0x00000043c41b7210 */ /* 0x000fe20002f1e4ff */
[----:B------:R-:W-:Y:S01]  /*1bc520*/  IMAD.WIDE.U32 R182, R209, R207, R182 ;  /* 0x000000cfd1b67225 */ /* 0x000fe200078e00b6 */
[----:B------:R-:W-:Y:S02]  /*1bc530*/  IADD3.X R21, P3, PT, R108, R111, RZ, P3, !PT ;  /* 0x0000006f6c157210 */ /* 0x000fe40001f7e4ff */
[----:B------:R-:W-:Y:S01]  /*1bc540*/  IADD3.X R194, P4, PT, RZ, R104, RZ, P4, !PT ;  /* 0x00000068ffc27210 */ /* 0x000fe2000279e4ff */
        /* <DEDUP_REMOVED lines=43> */
[----:B------:R-:W-:-:S04]  /*1bc800*/  IMAD.WIDE.U32 R192, R94, -0x5555, R100 ;  /* 0xffffaaab5ec07825 */ /* 0x000fc800078e0064 */
[----:B------:R-:W-:Y:S01]  /*1bc810*/  IMAD.WIDE.U32.X R190, R67, -0x46010001, R190, P6 ;  /* 0xb9feffff43be7825 */ /* 0x000fe200030e04be */
[----:B------:R-:W-:-:S03]  /*1bc820*/  IADD3 R100, P6, PT, R35, R182, RZ ;  /* 0x000000b623647210 */ /* 0x000fc60007fde0ff */
[C---:B------:R-:W-:Y:S01]  /*1bc830*/  IMAD.WIDE.U32.X R184, R67.reuse, 0x6730d2a0, R184, P4 ;  /* 0x6730d2a043b87825 */ /* 0x040fe200020e04b8 */
[----:B------:R-:W-:Y:S02]  /*1bc840*/  IADD3 R71, P4, PT, R96, R177, RZ ;  /* 0x000000b160477210 */ /* 0x000fe40007f9e0ff */
        /* <DEDUP_REMOVED lines=8> */
[----:B------:R-:W-:-:S02]  /*1bc8d0*/  IADD3 RZ, P4, PT, RZ, R192, RZ ;  /* 0x000000c0ffff7210 */ /* 0x000fc40007f9e0ff */
[----:B------:R-:W-:Y:S01]  /*1bc8e0*/  IADD3.X R29, P3, PT, RZ, R190, RZ, P3, !PT ;  /* 0x000000beff1d7210 */ /* 0x000fe20001f7e4ff */
[----:B------:R-:W-:Y:S01]  /*1bc8f0*/  IMAD.IADD R106, R193, 0x1, R106 ;  /* 0x00000001c16a7824 */ /* 0x000fe200078e026a */
[----:B------:R-:W-:Y:S01]  /*1bc900*/  IADD3.X R31, PT, PT, RZ, RZ, R31, P6, P1 ;  /* 0x000000ffff1f7210 */ /* 0x000fe200037e241f */
[----:B------:R-:W-:Y:S01]  /*1bc910*/  IMAD.WIDE.U32.X R182, R67, 0x1a0111ea, R182, P2 ;  /* 0x1a0111ea43b67825 */ /* 0x000fe200010e04b6 */
[----:B------:R-:W-:Y:S02]  /*1bc920*/  IADD3 RZ, P2, PT, R112, R60, RZ ;  /* 0x0000003c70ff7210 */ /* 0x000fe40007f5e0ff */
[----:B------:R-:W-:Y:S01]  /*1bc930*/  IADD3.X RZ, P4, PT, RZ, R106, RZ, P4, !PT ;  /* 0x0000006affff7210 */ /* 0x000fe2000279e4ff */
[----:B------:R-:W-:Y:S01]  /*1bc940*/  IMAD.WIDE.U32 R84, R94, -0x4eac0001, R84 ;  /* 0xb153ffff5e547825 */ /* 0x000fe200078e0054 */
        /* <DEDUP_REMOVED lines=33> */
[----:B------:R-:W-:Y:S01]  /*1bcb60*/  IADD3.X R17, P2, PT, RZ, R17, RZ, P2, !PT ;  /* 0x00000011ff117210 */ /* 0x000fe2000175e4ff */
[----:B------:R-:W-:Y:S01]  /*1bcb70*/  IMAD.WIDE.U32 R60, R94, 0x434bacd7, R30 ;  /* 0x434bacd75e3c7825 */ /* 0x000fe200078e001e */
[----:B------:R-:W-:Y:S02]  /*1bcb80*/  IADD3 RZ, P5, PT, R112, R180, RZ ;  /* 0x000000b470ff7210 */ /* 0x000fe40007fbe0ff */
[----:B------:R-:W-:Y:S01]  /*1bcb90*/  IADD3.X R195, P6, PT, R22, R27, RZ, P6, !PT ;  /* 0x0000001b16c37210 */ /* 0x000fe200037de4ff */
[----:B------:R-:W-:Y:S01]  /*1bcba0*/  IMAD.IADD R96, R61, 0x1, R96 ;  /* 0x000000013d607824 */ /* 0x000fe200078e0260 */
[----:B------:R-:W-:Y:S02]  /*1bcbb0*/  IADD3.X R27, P4, PT, RZ, R29, RZ, P4, !PT ;  /* 0x0000001dff1b7210 */ /* 0x000fe4000279e4ff */
[----:B------:R-:W-:Y:S01]  /*1bcbc0*/  IADD3.X R185, PT, PT, RZ, RZ, R185, P2, P1 ;  /* 0x000000ffffb97210 */ /* 0x000fe200017e24b9 */
[----:B------:R-:W-:Y:S01]  /*1bcbd0*/  IMAD.WIDE.U32 R54, R207, R208, R194 ;  /* 0x000000d0cf367225 */ /* 0x000fe200078e00c2 */
[----:B------:R-:W-:-:S02]  /*1bcbe0*/  IADD3.X RZ, P5, PT, R113, R79, RZ, P5, !PT ;  /* 0x0000004f71ff7210 */ /* 0x000fc40002fbe4ff */
[----:B------:R-:W-:Y:S01]  /*1bcbf0*/  IADD3 R20, P1, PT, R17, R20, RZ ;  /* 0x0000001411147210 */ /* 0x000fe20007f3e0ff */
[----:B------:R-:W-:Y:S01]  /*1bcc00*/  IMAD.IADD R58, R55, 0x1, R58 ;  /* 0x00000001373a7824 */ /* 0x000fe200078e023a */
[----:B------:R-:W-:Y:S02]  /*1bcc10*/  IADD3.X R69, PT, PT, RZ, RZ, R69, P4, P3 ;  /* 0x000000ffff457210 */ /* 0x000fe400027e6445 */
[----:B------:R-:W-:Y:S02]  /*1bcc20*/  IADD3.X R21, P4, PT, R98, R185, RZ, P1, !PT ;  /* 0x000000b962157210 */ /* 0x000fe40000f9e4ff */
[----:B------:R-:W-:Y:S02]  /*1bcc30*/  IADD3.X R17, P5, PT, RZ, R178, RZ, P5, !PT ;  /* 0x000000b2ff117210 */ /* 0x000fe40002fbe4ff */
[----:B------:R-:W-:Y:S02]  /*1bcc40*/  IADD3 RZ, P3, PT, R194, R66, RZ ;  /* 0x00000042c2ff7210 */ /* 0x000fe40007f7e0ff */
        /* <DEDUP_REMOVED lines=18> */
[----:B------:R-:W-:Y:S02]  /*1bcd70*/  IADD3.X R74, PT, PT, RZ, RZ, R75, P4, P5 ;  /* 0x000000ffff4a7210 */ /* 0x000fe400027ea44b */
[----:B------:R-:W-:Y:S02]  /*1bcd80*/  IADD3.X R15, P5, PT, RZ, R14, RZ, P3, !PT ;  /* 0x0000000eff0f7210 */ /* 0x000fe40001fbe4ff */
[----:B------:R-:W-:Y:S02]  /*1bcd90*/  IADD3 RZ, P4, PT, R100, R24, RZ ;  /* 0x0000001864ff7210 */ /* 0x000fe40007f9e0ff */
[----:B------:R-:W-:Y:S02]  /*1bcda0*/  IADD3.X R111, PT, PT, RZ, RZ, R111, P5, P1 ;  /* 0x000000ffff6f7210 */ /* 0x000fe40002fe246f */
[----:B------:R-:W-:Y:S02]  /*1bcdb0*/  IADD3 RZ, P5, PT, RZ, R30, RZ ;  /* 0x0000001effff7210 */ /* 0x000fe40007fbe0ff */
[----:B------:R-:W-:-:S02]  /*1bcdc0*/  IADD3.X R17, P2, PT, RZ, R18, RZ, P2, !PT ;  /* 0x00000012ff117210 */ /* 0x000fc4000175e4ff */
[----:B------:R-:W-:Y:S02]  /*1bcdd0*/  IADD3.X RZ, P5, PT, RZ, R31, RZ, P5, !PT ;  /* 0x0000001fffff7210 */ /* 0x000fe40002fbe4ff */
[----:B------:R-:W-:Y:S02]  /*1bcde0*/  IADD3 RZ, P3, PT, R54, R108, RZ ;  /* 0x0000006c36ff7210 */ /* 0x000fe40007f7e0ff */
[----:B------:R-:W-:Y:S01]  /*1bcdf0*/  IADD3.X RZ, P1, PT, R101, R25, RZ, P4, !PT ;  /* 0x0000001965ff7210 */ /* 0x000fe2000273e4ff */
[----:B------:R-:W-:Y:S01]  /*1bce00*/  IMAD R25, R31, -0x30003, RZ ;  /* 0xfffcfffd1f197824 */ /* 0x000fe200078e02ff */
[----:B------:R-:W-:Y:S01]  /*1bce10*/  IADD3.X R17, P5, PT, RZ, R17, RZ, P5, !PT ;  /* 0x00000011ff117210 */ /* 0x000fe20002fbe4ff */
[----:B------:R-:W-:Y:S01]  /*1bce20*/  IMAD.WIDE.U32 R100, R208, R204, R100 ;  /* 0x000000ccd0647225 */ /* 0x000fe200078e0064 */
[----:B------:R-:W-:Y:S02]  /*1bce30*/  IADD3.X RZ, P3, PT, R55, R73, RZ, P3, !PT ;  /* 0x0000004937ff7210 */ /* 0x000fe40001f7e4ff */
[----:B------:R-:W-:Y:S01]  /*1bce40*/  IADD3 R94, P4, PT, R15, R94, RZ ;  /* 0x0000005e0f5e7210 */ /* 0x000fe20007f9e0ff */
[----:B------:R-:W-:Y:S01]  /*1bce50*/  IMAD.WIDE.U32 R14, R30, -0x30003, RZ ;  /* 0xfffcfffd1e0e7825 */ /* 0x000fe200078e00ff */
[----:B------:R-:W-:-:S02]  /*1bce60*/  IADD3.X R19, PT, PT, RZ, RZ, R19, P5, P2 ;  /* 0x000000ffff137210 */ /* 0x000fc40002fe4413 */
[----:B------:R-:W-:Y:S01]  /*1bce70*/  IADD3.X R95, P2, PT, R28, R111, RZ, P4, !PT ;  /* 0x0000006f1c5f7210 */ /* 0x000fe2000275e4ff */
[----:B------:R-:W-:Y:S01]  /*1bce80*/  IMAD R25, R30, -0x760c0004, R25 ;  /* 0x89f3fffc1e197824 */ /* 0x000fe200078e0219 */
[----:B------:R-:W-:Y:S01]  /*1bce90*/  IADD3.X R54, P3, PT, RZ, R182, RZ, P3, !PT ;  /* 0x000000b6ff367210 */ /* 0x000fe20001f7e4ff */
[----:B------:R-:W-:Y:S01]  /*1bcea0*/  IMAD.IADD R26, R101, 0x1, R26 ;  /* 0x00000001651a7824 */ /* 0x000fe200078e021a */
[----:B------:R-:W-:Y:S01]  /*1bceb0*/  IADD3 R100, P4, PT, R17, R100, RZ ;  /* 0x0000006411647210 */ /* 0x000fe20007f9e0ff */
[----:B------:R-:W-:Y:S01]  /*1bcec0*/  IMAD.IADD R15, R15, 0x1, R25 ;  /* 0x000000010f0f7824 */ /* 0x000fe200078e0219 */
[----:B------:R-:W-:Y:S02]  /*1bced0*/  IADD3.X R54, P2, PT, RZ, R54, RZ, P2, !PT ;  /* 0x00000036ff367210 */ /* 0x000fe4000175e4ff */
[----:B------:R-:W-:Y:S02]  /*1bcee0*/  IADD3.X R16, P0, PT, RZ, RZ, RZ, P0, !PT ;  /* 0x000000ffff107210 */ /* 0x000fe4000071e4ff */
[----:B------:R-:W-:-:S02]  /*1bcef0*/  IADD3.X R55, P6, PT, RZ, RZ, RZ, P6, !PT ;  /* 0x000000ffff377210 */ /* 0x000fc400037de4ff */
[----:B------:R-:W-:Y:S02]  /*1bcf00*/  IADD3.X R182, PT, PT, RZ, RZ, R183, P2, P3 ;  /* 0x000000ffffb67210 */ /* 0x000fe400017e64b7 */
[----:B------:R-:W-:Y:S01]  /*1bcf10*/  IADD3.X R101, P5, PT, R26, R19, RZ, P4, !PT ;  /* 0x000000131a657210 */ /* 0x000fe200027be4ff */
[----:B------:R-:W-:Y:S01]  /*1bcf20*/  IMAD.WIDE.U32 R18, R209, R208, R20 ;  /* 0x000000d0d1127225 */ /* 0x000fe200078e0014 */
[----:B------:R-:W-:Y:S02]  /*1bcf30*/  IADD3 R55, P3, PT, R55, R16, RZ ;  /* 0x0000001037377210 */ /* 0x000fe40007f7e0ff */
[----:B------:R-:W-:Y:S01]  /*1bcf40*/  IADD3.X R25, P4, PT, RZ, R36, RZ, P1, !PT ;  /* 0x00000024ff197210 */ /* 0x000fe20000f9e4ff */
[----:B------:R-:W-:Y:S01]  /*1bcf50*/  IMAD.WIDE.U32 R16, R15, -0x5555, RZ ;  /* 0xffffaaab0f107825 */ /* 0x000fe200078e00ff */
[----:B------:R-:W-:Y:S02]  /*1bcf60*/  IADD3 RZ, P2, PT, R20, R34, RZ ;  /* 0x0000002214ff7210 */ /* 0x000fe40007f5e0ff */
[----:B------:R-:W-:Y:S01]  /*1bcf70*/  IADD3.X R25, P1, PT, RZ, R25, RZ, P5, !PT ;  /* 0x00000019ff197210 */ /* 0x000fe20002f3e4ff */
[----:B------:R-:W-:Y:S01]  /*1bcf80*/  IMAD.IADD R32, R19, 0x1, R32 ;  /* 0x0000000113207824 */ /* 0x000fe200078e0220 */
[----:B------:R-:W-:Y:S01]  /*1bcf90*/  IADD3.X RZ, P2, PT, R21, R23, RZ, P2, !PT ;  /* 0x0000001715ff7210 */ /* 0x000fe2000175e4ff */
[----:B------:R-:W-:Y:S01]  /*1bcfa0*/  IMAD.WIDE.U32 R22, R14, -0x5555, RZ ;  /* 0xffffaaab0e167825 */ /* 0x000fe200078e00ff */
[----:B------:R-:W-:-:S02]  /*1bcfb0*/  IADD3.X R37, PT, PT, RZ, RZ, R37, P1, P4 ;  /* 0x000000ffff257210 */ /* 0x000fc40000fe8425 */
[----:B------:R-:W-:Y:S01]  /*1bcfc0*/  IADD3.X R26, P2, PT, RZ, R52, RZ, P2, !PT ;  /* 0x00000034ff1a7210 */ /* 0x000fe2000175e4ff */
[----:B------:R-:W-:Y:S01]  /*1bcfd0*/  IMAD.WIDE.U32 R20, P5, R14, -0x46010001, R16 ;  /* 0xb9feffff0e147825 */ /* 0x000fe200078a0010 */
[----:B------:R-:W-:Y:S02]  /*1bcfe0*/  IADD3 R16, P4, PT, R25, R18, RZ ;  /* 0x0000001219107210 */ /* 0x000fe40007f9e0ff */
[----:B------:R-:W-:Y:S01]  /*1bcff0*/  IADD3 RZ, P1, PT, R30, R22, RZ ;  /* 0x000000161eff7210 */ /* 0x000fe20007f3e0ff */
[----:B------:R-:W-:Y:S01]  /*1bd000*/  IMAD.X R19, RZ, RZ, RZ, P5 ;  /* 0x000000ffff137224 */ /* 0x000fe200028e06ff */
[----:B------:R-:W-:Y:S01]  /*1bd010*/  IADD3 R27, P5, PT, R20, R23, RZ ;  /* 0x00000017141b7210 */ /* 0x000fe20007fbe0ff */
[----:B------:R-:W-:Y:S01]  /*1bd020*/  IMAD.WIDE.U32 R24, R14, -0x5555, R30 ;  /* 0xffffaaab0e187825 */ /* 0x000fe200078e001e */
[----:B------:R-:W-:Y:S02]  /*1bd030*/  IADD3.X R17, P4, PT, R32, R37, RZ, P4, !PT ;  /* 0x0000002520117210 */ /* 0x000fe4000279e4ff */
[----:B------:R-:W-:Y:S01]  /*1bd040*/  IADD3.X RZ, P1, PT, R31, R27, RZ, P1, !PT ;  /* 0x0000001b1fff7210 */ /* 0x000fe20000f3e4ff */
[----:B------:R-:W-:Y:S01]  /*1bd050*/  IMAD.MOV.U32 R18, RZ, RZ, R21 ;  /* 0x000000ffff127224 */ /* 0x000fe200078e0015 */
[----:B------:R-:W-:Y:S01]  /*1bd060*/  IADD3.X R21, P4, PT, RZ, R26, RZ, P4, !PT ;  /* 0x0000001aff157210 */ /* 0x000fe2000279e4ff */
[----:B------:R-:W-:-:S02]  /*1bd070*/  IMAD.IADD R20, R25, 0x1, R20 ;  /* 0x0000000119147824 */ /* 0x000fc400078e0214 */
[----:B------:R-:W-:Y:S01]  /*1bd080*/  IMAD.WIDE.U32.X R22, R15, -0x46010001, R18, P5 ;  /* 0xb9feffff0f167825 */ /* 0x000fe200028e0412 */
[----:B------:R-:W-:Y:S02]  /*1bd090*/  IADD3 RZ, P5, PT, RZ, R24, RZ ;  /* 0x00000018ffff7210 */ /* 0x000fe40007fbe0ff */
[----:B------:R-:W-:Y:S01]  /*1bd0a0*/  IADD3.X R53, PT, PT, RZ, RZ, R53, P4, P2 ;  /* 0x000000ffff357210 */ /* 0x000fe200027e4435 */
[----:B------:R-:W-:Y:S01]  /*1bd0b0*/  IMAD.WIDE.U32 R18, R206, R208, R60 ;  /* 0x000000d0ce127225 */ /* 0x000fe200078e003c */
[----:B------:R-:W-:Y:S02]  /*1bd0c0*/  IADD3 RZ, P2, PT, R60, R72, RZ ;  /* 0x000000483cff7210 */ /* 0x000fe40007f5e0ff */
[----:B------:R-:W-:Y:S01]  /*1bd0d0*/  IADD3.X RZ, P5, PT, RZ, R20, RZ, P5, !PT ;  /* 0x00000014ffff7210 */ /* 0x000fe20002fbe4ff */
[----:B------:R-:W-:Y:S01]  /*1bd0e0*/  IMAD.IADD R70, R19, 0x1, R70 ;  /* 0x0000000113467824 */ /* 0x000fe200078e0246 */
[----:B------:R-:W-:Y:S01]  /*1bd0f0*/  IADD3.X R33, P1, PT, RZ, R22, RZ, P1, !PT ;  /* 0x00000016ff217210 */ /* 0x000fe20000f3e4ff */
[----:B------:R-:W-:Y:S01]  /*1bd100*/  IMAD.WIDE.U32 R26, R15, -0x4eac0001, RZ ;  /* 0xb153ffff0f1a7825 */ /* 0x000fe200078e00ff */
[----:B------:R-:W-:-:S02]  /*1bd110*/  IADD3 R18, P4, PT, R21, R18, RZ ;  /* 0x0000001215127210 */ /* 0x000fc40007f9e0ff */
[----:B------:R-:W-:Y:S01]  /*1bd120*/  IADD3.X RZ, P2, PT, R61, R59, RZ, P2, !PT ;  /* 0x0000003b3dff7210 */ /* 0x000fe2000175e4ff */
        /* <DEDUP_REMOVED lines=42> */
[----:B------:R-:W-:Y:S01]  /*1bd3d0*/  IMAD.X R35, RZ, RZ, RZ, P4 ;  /* 0x000000ffff237224 */ /* 0x000fe200020e06ff */
[----:B------:R-:W-:Y:S01]  /*1bd3e0*/  IADD3.X RZ, P2, PT, R17, R37, RZ, P2, !PT ;  /* 0x0000002511ff7210 */ /* 0x000fe2000175e4ff */
[----:B------:R-:W-:Y:S01]  /*1bd3f0*/  IMAD.WIDE.U32 R36, R14, -0x94f09dc, R16 ;  /* 0xf6b0f6240e247825 */ /* 0x000fe200078e0010 */
[----:B------:R-:W-:Y:S02]  /*1bd400*/  IADD3.X R29, P5, PT, R78, R77, RZ, P5, !PT ;  /* 0x0000004d4e1d7210 */ /* 0x000fe40002fbe4ff */
[----:B------:R-:W-:Y:S01]  /*1bd410*/  IADD3.X R57, P0, PT, RZ, R82, RZ, P0, !PT ;  /* 0x00000052ff397210 */ /* 0x000fe2000071e4ff */
[----:B------:R-:W-:Y:S01]  /*1bd420*/  IMAD.MOV.U32 R34, RZ, RZ, R27 ;  /* 0x000000ffff227224 */ /* 0x000fe200078e001b */
[----:B------:R-:W-:Y:S01]  /*1bd430*/  IADD3.X R59, P1, PT, R74, R59, RZ, P1, !PT ;  /* 0x0000003b4a3b7210 */ /* 0x000fe20000f3e4ff */
[----:B------:R-:W-:Y:S01]  /*1bd440*/  IMAD.WIDE.U32 R32, R14, -0xc7aed41, RZ ;  /* 0xf38512bf0e207825 */ /* 0x000fe200078e00ff */
[----:B------:R-:W-:-:S03]  /*1bd450*/  IADD3.X R57, P5, PT, RZ, R57, RZ, P5, !PT ;  /* 0x00000039ff397210 */ /* 0x000fc60002fbe4ff */
[----:B------:R-:W-:Y:S01]  /*1bd460*/  IMAD.WIDE.U32 R30, P6, R14, 0x64774b84, R30 ;  /* 0x64774b840e1e7825 */ /* 0x000fe200078c001e */
[----:B------:R-:W-:Y:S02]  /*1bd470*/  IADD3.X R83, PT, PT, RZ, RZ, R83, P5, P0 ;  /* 0x000000ffff537210 */ /* 0x000fe40002fe0453 */
[----:B------:R-:W-:Y:S01]  /*1bd480*/  IADD3 RZ, P4, PT, R18, R32, RZ ;  /* 0x0000002012ff7210 */ /* 0x000fe20007f9e0ff */
[----:B------:R-:W-:Y:S01]  /*1bd490*/  IMAD.IADD R17, R37, 0x1, R26 ;  /* 0x0000000125117824 */ /* 0x000fe200078e021a */
[----:B------:R-:W-:Y:S01]  /*1bd4a0*/  IADD3 R33, P5, PT, R30, R33, RZ ;  /* 0x000000211e217210 */ /* 0x000fe20007fbe0ff */
[----:B------:R-:W-:Y:S01]  /*1bd4b0*/  IMAD.WIDE.U32.X R26, R15, 0x6730d2a0, R34, P3 ;  /* 0x6730d2a00f1a7825 */ /* 0x000fe200018e0422 */
[----:B------:R-:W-:Y:S02]  /*1bd4c0*/  IADD3 R36, P3, PT, R23, R36, RZ ;  /* 0x0000002417247210 */ /* 0x000fe40007f7e0ff */
[----:B------:R-:W-:Y:S01]  /*1bd4d0*/  IADD3 R16, P0, PT, R54, R55, RZ ;  /* 0x0000003736107210 */ /* 0x000fe20007f1e0ff */
[----:B------:R-:W-:Y:S01]  /*1bd4e0*/  IMAD.X R23, RZ, RZ, RZ, P6 ;  /* 0x000000ffff177224 */ /* 0x000fe200030e06ff */
[----:B------:R-:W-:-:S02]  /*1bd4f0*/  IADD3.X R35, P3, PT, R17, R52, RZ, P3, !PT ;  /* 0x0000003411237210 */ /* 0x000fc40001f7e4ff */
[----:B------:R-:W-:Y:S02]  /*1bd500*/  IADD3.X R37, P2, PT, RZ, R26, RZ, P2, !PT ;  /* 0x0000001aff257210 */ /* 0x000fe4000175e4ff */
[----:B------:R-:W-:Y:S01]  /*1bd510*/  IADD3.X RZ, P4, PT, R19, R33, RZ, P4, !PT ;  /* 0x0000002113ff7210 */ /* 0x000fe2000279e4ff */
[----:B------:R-:W-:Y:S01]  /*1bd520*/  IMAD.WIDE.U32 R18, R14, -0xc7aed41, R18 ;  /* 0xf38512bf0e127825 */ /* 0x000fe200078e0012 */
[----:B------:R-:W-:Y:S02]  /*1bd530*/  IADD3.X R37, P3, PT, RZ, R37, RZ, P3, !PT ;  /* 0x00000025ff257210 */ /* 0x000fe40001f7e4ff */
[----:B------:R-:W-:Y:S01]  /*1bd540*/  IADD3 RZ, P6, PT, R16, R22, RZ ;  /* 0x0000001610ff7210 */ /* 0x000fe20007fde0ff */
[----:B------:R-:W-:Y:S01]  /*1bd550*/  IMAD.MOV.U32 R22, RZ, RZ, R31 ;  /* 0x000000ffff167224 */ /* 0x000fe200078e001f */
[----:B------:R-:W-:Y:S01]  /*1bd560*/  IADD3.X R27, PT, PT, RZ, RZ, R27, P3, P2 ;  /* 0x000000ffff1b7210 */ /* 0x000fe20001fe441b */
[----:B------:R-:W-:Y:S01]  /*1bd570*/  IMAD.WIDE.U32 R32, R15, 0x434bacd7, RZ ;  /* 0x434bacd70f207825 */ /* 0x000fe200078e00ff */
[----:B------:R-:W-:-:S02]  /*1bd580*/  IADD3 R52, P2, PT, R37, R18, RZ ;  /* 0x0000001225347210 */ /* 0x000fc40007f5e0ff */
[----:B------:R-:W-:Y:S01]  /*1bd590*/  IADD3.X R17, P0, PT, R182, R59, RZ, P0, !PT ;  /* 0x0000003bb6117210 */ /* 0x000fe2000071e4ff */
[----:B------:R-:W-:Y:S02]  /*1bd5a0*/  IMAD.IADD R26, R19, 0x1, R30 ;  /* 0x00000001131a7824 */ /* 0x000fe400078e021e */
[----:B------:R-:W-:Y:S01]  /*1bd5b0*/  IMAD.WIDE.U32.X R18, R15, 0x64774b84, R22, P5 ;  /* 0x64774b840f127825 */ /* 0x000fe200028e0416 */
[----:B------:R-:W-:Y:S02]  /*1bd5c0*/  IADD3.X RZ, P6, PT, R17, R61, RZ, P6, !PT ;  /* 0x0000003d11ff7210 */ /* 0x000fe400037de4ff */
[----:B------:R-:W-:Y:S01]  /*1bd5d0*/  IADD3.X R54, P2, PT, R26, R27, RZ, P2, !PT ;  /* 0x0000001b1a367210 */ /* 0x000fe2000175e4ff */
[----:B------:R-:W-:Y:S01]  /*1bd5e0*/  IMAD.WIDE.U32 R30, R14, 0x434bacd7, RZ ;  /* 0x434bacd70e1e7825 */ /* 0x000fe200078e00ff */
[----:B------:R-:W-:-:S03]  /*1bd5f0*/  IADD3.X R37, P4, PT, RZ, R18, RZ, P4, !PT ;  /* 0x00000012ff257210 */ /* 0x000fc6000279e4ff */
[----:B------:R-:W-:Y:S01]  /*1bd600*/  IMAD.WIDE.U32 R22, P3, R14, 0x4b1ba7b6, R32 ;  /* 0x4b1ba7b60e167825 */ /* 0x000fe20007860020 */
[----:B------:R-:W-:-:S03]  /*1bd610*/  IADD3.X R37, P2, PT, RZ, R37, RZ, P2, !PT ;  /* 0x00000025ff257210 */ /* 0x000fc6000175e4ff */
[----:B------:R-:W-:Y:S01]  /*1bd620*/  IMAD.X R27, RZ, RZ, RZ, P3 ;  /* 0x000000ffff1b7224 */ /* 0x000fe200018e06ff */
[----:B------:R-:W-:Y:S01]  /*1bd630*/  IADD3 R59, P5, PT, R22, R31, RZ ;  /* 0x0000001f163b7210 */ /* 0x000fe20007fbe0ff */
[----:B------:R-:W-:Y:S01]  /*1bd640*/  IMAD.WIDE.U32 R32, R15, 0x397fe69a, RZ ;  /* 0x397fe69a0f207825 */ /* 0x000fe200078e00ff */
[----:B------:R-:W-:Y:S02]  /*1bd650*/  IADD3 RZ, P3, PT, R28, R30, RZ ;  /* 0x0000001e1cff7210 */ /* 0x000fe40007f7e0ff */
[----:B------:R-:W-:Y:S01]  /*1bd660*/  IADD3.X R55, PT, PT, RZ, RZ, R19, P2, P4 ;  /* 0x000000ffff377210 */ /* 0x000fe200017e8413 */
[----:B------:R-:W-:Y:S01]  /*1bd670*/  IMAD.WIDE.U32 R30, R14, 0x434bacd7, R28 ;  /* 0x434bacd70e1e7825 */ /* 0x000fe200078e001c */
[----:B------:R-:W-:-:S03]  /*1bd680*/  IADD3.X RZ, P3, PT, R29, R59, RZ, P3, !PT ;  /* 0x0000003b1dff7210 */ /* 0x000fc60001f7e4ff */
[----:B------:R-:W-:Y:S01]  /*1bd690*/  IMAD.WIDE.U32 R208, R208, R208, R16 ;  /* 0x000000d0d0d07225 */ /* 0x000fe200078e0010 */
[----:B------:R-:W-:Y:S02]  /*1bd6a0*/  IADD3 R37, P4, PT, R37, R30, RZ ;  /* 0x0000001e25257210 */ /* 0x000fe40007f9e0ff */
[----:B------:R-:W-:Y:S01]  /*1bd6b0*/  IADD3.X R17, P1, PT, RZ, RZ, RZ, P1, !PT ;  /* 0x000000ffff117210 */ /* 0x000fe20000f3e4ff */
[----:B------:R-:W-:Y:S01]  /*1bd6c0*/  IMAD.MOV.U32 R26, RZ, RZ, R23 ;  /* 0x000000ffff1a7224 */ /* 0x000fe200078e0017 */
[----:B------:R-:W-:Y:S01]  /*1bd6d0*/  IADD3 R18, P2, PT, R57, R208, RZ ;  /* 0x000000d039127210 */ /* 0x000fe20007f5e0ff */
[----:B------:R-:W-:Y:S02]  /*1bd6e0*/  IMAD.IADD R16, R31, 0x1, R22 ;  /* 0x000000011f107824 */ /* 0x000fe400078e0216 */
[----:B------:R-:W-:Y:S02]  /*1bd6f0*/  IMAD.IADD R20, R209, 0x1, R20 ;  /* 0x00000001d1147824 */ /* 0x000fe400078e0214 */
[----:B------:R-:W-:Y:S01]  /*1bd700*/  IMAD.WIDE.U32.X R22, R15, 0x4b1ba7b6, R26, P5 ;  /* 0x4b1ba7b60f167825 */ /* 0x000fe200028e041a */
[----:B------:R-:W-:-:S02]  /*1bd710*/  IADD3.X R55, P4, PT, R16, R55, RZ, P4, !PT ;  /* 0x0000003710377210 */ /* 0x000fc4000279e4ff */
        /* <DEDUP_REMOVED lines=92> */
.L_x_2104:
[----:B------:R-:W-:Y:S05]  /*1bdce0*/  BSYNC.RELIABLE B2 ;  /* 0x0000000000027941 */ /* 0x000fea0003800100 */
.L_x_2103:
        /* <DEDUP_REMOVED lines=12> */
.L_x_2105:
[----:B------:R-:W-:Y:S05]  /*1bddb0*/  BSYNC.RECONVERGENT B1 ;  /* 0x0000000000017941 */ /* 0x000fea0003800200 */
.L_x_2102:
        /* <DEDUP_REMOVED lines=49> */
.L_x_2109:
[----:B------:R-:W-:Y:S05]  /*1be0d0*/  BSYNC.RELIABLE B2 ;  /* 0x0000000000027941 */ /* 0x000fea0003800100 */
.L_x_2108:
        /* <DEDUP_REMOVED lines=12> */
.L_x_2107:
[----:B------:R-:W-:Y:S05]  /*1be1a0*/  BSYNC.RECONVERGENT B1 ;  /* 0x0000000000017941 */ /* 0x000fea0003800200 */
.L_x_2106:
        /* <DEDUP_REMOVED lines=49> */
.L_x_2113:
[----:B------:R-:W-:Y:S05]  /*1be4c0*/  BSYNC.RELIABLE B2 ;  /* 0x0000000000027941 */ /* 0x000fea0003800100 */
.L_x_2112:
        /* <DEDUP_REMOVED lines=12> */
.L_x_2111:
[----:B------:R-:W-:Y:S05]  /*1be590*/  BSYNC.RECONVERGENT B1 ;  /* 0x0000000000017941 */ /* 0x000fea0003800200 */
.L_x_2110:
[-C--:B------:R-:W-:Y:S01]  /*1be5a0*/  IMAD.WIDE.U32 R2, R208, R115.reuse, RZ ;  /* 0x00000073d0027225 */ /* 0x080fe200078e00ff */
[----:B------:R-:W-:Y:S03]  /*1be5b0*/  BSSY.RELIABLE B1, `(.L_x_2114) ;  /* 0x00004f9000017945 */ /* 0x000fe60003800100 */
[----:B------:R-:W-:-:S04]  /*1be5c0*/  IMAD.WIDE.U32 R4, R209, R115, RZ ;  /* 0x00000073d1047225 */ /* 0x000fc800078e00ff */
[----:B------:R-:W-:-:S04]  /*1be5d0*/  IMAD.WIDE.U32 R8, R211, R115, RZ ;  /* 0x00000073d3087225 */ /* 0x000fc800078e00ff */
[----:B------:R-:W-:-:S04]  /*1be5e0*/  IMAD.WIDE.U32 R2, P0, R116, R210, R2 ;  /* 0x000000d274027225 */ /* 0x000fc80007800002 */
[----:B------:R-:W-:-:S04]  /*1be5f0*/  IMAD.WIDE.U32 R170, R210, R115, RZ ;  /* 0x00000073d2aa7225 */ /* 0x000fc800078e00ff */
[----:B------:R-:W-:-:S04]  /*1be600*/  IMAD.WIDE.U32 R6, P1, R116, R218, R4 ;  /* 0x000000da74067225 */ /* 0x000fc80007820004 */
[----:B------:R-:W-:-:S04]  /*1be610*/  IMAD.WIDE.U32 R10, R207, R115, RZ ;  /* 0x00000073cf0a7225 */ /* 0x000fc800078e00ff */
        /* <DEDUP_REMOVED lines=8> */
[----:B------:R-:W-:-:S04]  /*1be6a0*/  IMAD.WIDE.U32 R10, P3, R116, R214, R10 ;  /* 0x000000d6740a7225 */ /* 0x000fc8000786000a */
[----:B------:R-:W-:Y:S01]  /*1be6b0*/  IMAD.X R167, RZ, RZ, RZ, P0 ;  /* 0x000000ffffa77224 */ /* 0x000fe200000e06ff */
[----:B------:R-:W-:Y:S01]  /*1be6c0*/  IADD3 RZ, P0, PT, RZ, R170, RZ ;  /* 0x000000aaffff7210 */ /* 0x000fe20007f1e0ff */
[----:B------:R-:W-:Y:S02]  /*1be6d0*/  IMAD.MOV.U32 R70, RZ, RZ, R7 ;  /* 0x000000ffff467224 */ /* 0x000fe400078e0007 */
[----:B------:R-:W-:Y:S01]  /*1be6e0*/  IMAD.X R113, RZ, RZ, RZ, P3 ;  /* 0x000000ffff717224 */ /* 0x000fe200018e06ff */
[----:B------:R-:W-:Y:S01]  /*1be6f0*/  IADD3.X RZ, P0, PT, RZ, R171, RZ, P0, !PT ;  /* 0x000000abffff7210 */ /* 0x000fe2000071e4ff */
[----:B------:R-:W-:-:S04]  /*1be700*/  IMAD.WIDE.U32 R6, P3, R116, R206, R2 ;  /* 0x000000ce74067225 */ /* 0x000fc80007860002 */
[----:B------:R-:W-:-:S04]  /*1be710*/  IMAD.WIDE.U32.X R2, R116, R208, R4, P1 ;  /* 0x000000d074027225 */ /* 0x000fc800008e0404 */
[----:B------:R-:W-:Y:S01]  /*1be720*/  IMAD.WIDE.U32 R106, R206, R115, RZ ;  /* 0x00000073ce6a7225 */ /* 0x000fe200078e00ff */
[----:B------:R-:W-:-:S03]  /*1be730*/  IADD3.X R175, P1, PT, RZ, R2, RZ, P0, !PT ;  /* 0x00000002ffaf7210 */ /* 0x000fc6000073e4ff */
[----:B------:R-:W-:Y:S01]  /*1be740*/  IMAD.WIDE.U32 R102, R208, R117, RZ ;  /* 0x00000075d0667225 */ /* 0x000fe200078e00ff */
[----:B------:R-:W-:-:S03]  /*1be750*/  IADD3.X R175, P0, PT, RZ, R175, RZ, P0, !PT ;  /* 0x000000afffaf7210 */ /* 0x000fc6000071e4ff */
[----:B------:R-:W-:Y:S01]  /*1be760*/  IMAD.WIDE.U32 R14, R13, R115, RZ ;  /* 0x000000730d0e7225 */ /* 0x000fe200078e00ff */
[----:B------:R-:W-:-:S03]  /*1be770*/  IADD3.X R21, PT, PT, RZ, RZ, R3, P0, P1 ;  /* 0x000000ffff157210 */ /* 0x000fc600007e2403 */
[----:B------:R-:W-:-:S04]  /*1be780*/  IMAD.WIDE.U32 R108, R214, R115, RZ ;  /* 0x00000073d66c7225 */ /* 0x000fc800078e00ff */
[----:B------:R-:W-:Y:S01]  /*1be790*/  IMAD.X R79, RZ, RZ, RZ, P3 ;  /* 0x000000ffff4f7224 */ /* 0x000fe200018e06ff */
[----:B------:R-:W-:Y:S01]  /*1be7a0*/  IADD3 R107, P3, PT, R107, R6, RZ ;  /* 0x000000066b6b7210 */ /* 0x000fe20007f7e0ff */
[----:B------:R-:W-:Y:S01]  /*1be7b0*/  IMAD.MOV.U32 R78, RZ, RZ, R7 ;  /* 0x000000ffff4e7224 */ /* 0x000fe200078e0007 */
[----:B------:R-:W-:Y:S01]  /*1be7c0*/  IADD3 R109, P4, PT, R109, R10, RZ ;  /* 0x0000000a6d6d7210 */ /* 0x000fe20007f9e0ff */
[----:B------:R-:W-:-:S04]  /*1be7d0*/  IMAD.WIDE.U32 R6, R207, R117, RZ ;  /* 0x00000075cf067225 */ /* 0x000fc800078e00ff */
[----:B------:R-:W-:-:S04]  /*1be7e0*/  IMAD.WIDE.U32 R102, P0, R160, R210, R102 ;  /* 0x000000d2a0667225 */ /* 0x000fc80007800066 */
[----:B------:R-:W-:-:S04]  /*1be7f0*/  IMAD.WIDE.U32 R14, P6, R116, R0, R14 ;  /* 0x00000000740e7225 */ /* 0x000fc800078c000e */
[----:B------:R-:W-:-:S04]  /*1be800*/  IMAD.WIDE.U32 R84, R0, R115, RZ ;  /* 0x0000007300547225 */ /* 0x000fc800078e00ff */
[----:B------:R-:W-:Y:S02]  /*1be810*/  IMAD.MOV.U32 R112, RZ, RZ, R11 ;  /* 0x000000ffff707224 */ /* 0x000fe400078e000b */
[----:B------:R-:W-:-:S04]  /*1be820*/  IMAD.WIDE.U32 R168, R210, R117, RZ ;  /* 0x00000075d2a87225 */ /* 0x000fc800078e00ff */
[----:B------:R-:W-:Y:S02]  /*1be830*/  IMAD.X R83, RZ, RZ, RZ, P0 ;  /* 0x000000ffff537224 */ /* 0x000fe400000e06ff */
[----:B------:R-:W-:-:S04]  /*1be840*/  IMAD.WIDE.U32 R178, R214, R117, RZ ;  /* 0x00000075d6b27225 */ /* 0x000fc800078e00ff */
[----:B------:R-:W-:-:S04]  /*1be850*/  IMAD.WIDE.U32 R6, P0, R160, R214, R6 ;  /* 0x000000d6a0067225 */ /* 0x000fc80007800006 */
[----:B------:R-:W-:Y:S01]  /*1be860*/  IMAD.X R77, RZ, RZ, RZ, P6 ;  /* 0x000000ffff4d7224 */ /* 0x000fe200030e06ff */
[----:B------:R-:W-:Y:S01]  /*1be870*/  IADD3 R85, P6, PT, R85, R14, RZ ;  /* 0x0000000e55557210 */ /* 0x000fe20007fde0ff */
[----:B------:R-:W-:Y:S02]  /*1be880*/  IMAD.MOV.U32 R76, RZ, RZ, R15 ;  /* 0x000000ffff4c7224 */ /* 0x000fe400078e000f */
[----:B------:R-:W-:Y:S01]  /*1be890*/  IMAD.WIDE.U32.X R112, R116, R207, R112, P4 ;  /* 0x000000cf74707225 */ /* 0x000fe200020e0470 */
[----:B------:R-:W-:-:S03]  /*1be8a0*/  IADD3 R169, P4, PT, R102, R169, RZ ;  /* 0x000000a966a97210 */ /* 0x000fc60007f9e0ff */
[----:B------:R-:W-:-:S04]  /*1be8b0*/  IMAD.WIDE.U32 R10, R215, R117, RZ ;  /* 0x00000075d70a7225 */ /* 0x000fc800078e00ff */
[----:B------:R-:W-:-:S04]  /*1be8c0*/  IMAD.WIDE.U32 R100, R216, R115, RZ ;  /* 0x00000073d8647225 */ /* 0x000fc800078e00ff */
[----:B------:R-:W-:Y:S01]  /*1be8d0*/  IMAD.WIDE.U32 R14, R13, R117, RZ ;  /* 0x000000750d0e7225 */ /* 0x000fe200078e00ff */
[----:B------:R-:W-:-:S03]  /*1be8e0*/  IADD3 R195, P5, PT, R101, R8, RZ ;  /* 0x0000000865c37210 */ /* 0x000fc60007fbe0ff */
[----:B------:R-:W-:Y:S02]  /*1be8f0*/  IMAD.MOV.U32 R82, RZ, RZ, R103 ;  /* 0x000000ffff527224 */ /* 0x000fe400078e0067 */
[----:B------:R-:W-:Y:S01]  /*1be900*/  IMAD.X R3, RZ, RZ, RZ, P0 ;  /* 0x000000ffff037224 */ /* 0x000fe200000e06ff */
[----:B------:R-:W-:Y:S01]  /*1be910*/  IADD3 R115, P0, PT, R6, R179, RZ ;  /* 0x000000b306737210 */ /* 0x000fe20007f1e0ff */
[----:B------:R-:W-:-:S04]  /*1be920*/  IMAD.WIDE.U32 R38, R208, R161, RZ ;  /* 0x000000a1d0267225 */ /* 0x000fc800078e00ff */
[----:B------:R-:W-:Y:S02]  /*1be930*/  IMAD.MOV.U32 R2, RZ, RZ, R7 ;  /* 0x000000ffff027224 */ /* 0x000fe400078e0007 */
[----:B------:R-:W-:-:S04]  /*1be940*/  IMAD.WIDE.U32 R96, R209, R117, RZ ;  /* 0x00000075d1607225 */ /* 0x000fc800078e00ff */
[----:B------:R-:W-:-:S04]  /*1be950*/  IMAD.WIDE.U32 R18, R206, R117, RZ ;  /* 0x00000075ce127225 */ /* 0x000fc800078e00ff */
[----:B------:R-:W-:-:S04]  /*1be960*/  IMAD.WIDE.U32 R10, P1, R160, R206, R10 ;  /* 0x000000cea00a7225 */ /* 0x000fc8000782000a */
[----:B------:R-:W-:-:S04]  /*1be970*/  IMAD.WIDE.U32.X R82, R160, R208, R82, P4 ;  /* 0x000000d0a0527225 */ /* 0x000fc800020e0452 */
[----:B------:R-:W-:Y:S02]  /*1be980*/  IMAD.MOV.U32 R166, RZ, RZ, R9 ;  /* 0x000000ffffa67224 */ /* 0x000fe400078e0009 */
[----:B------:R-:W-:-:S04]  /*1be990*/  IMAD.WIDE.U32 R14, P4, R160, R0, R14 ;  /* 0x00000000a00e7225 */ /* 0x000fc8000788000e */
[----:B------:R-:W-:-:S04]  /*1be9a0*/  IMAD.WIDE.U32 R8, R0, R117, RZ ;  /* 0x0000007500087225 */ /* 0x000fc800078e00ff */
[----:B------:R-:W-:-:S04]  /*1be9b0*/  IMAD.WIDE.U32.X R2, R160, R207, R2, P0 ;  /* 0x000000cfa0027225 */ /* 0x000fc800000e0402 */
[----:B------:R-:W-:-:S04]  /*1be9c0*/  IMAD.WIDE.U32 R64, R215, R161, RZ ;  /* 0x000000a1d7407225 */ /* 0x000fc800078e00ff */
[----:B------:R-:W-:-:S04]  /*1be9d0*/  IMAD.WIDE.U32 R98, R211, R117, RZ ;  /* 0x00000075d3627225 */ /* 0x000fc800078e00ff */
[----:B------:R-:W-:-:S04]  /*1be9e0*/  IMAD.WIDE.U32 R38, P0, R162, R210, R38 ;  /* 0x000000d2a2267225 */ /* 0x000fc80007800026 */
[----:B------:R-:W-:Y:S01]  /*1be9f0*/  IMAD.WIDE.U32.X R70, R116, R209, R70, P2 ;  /* 0x000000d174467225 */ /* 0x000fe200010e0446 */
[----:B------:R-:W-:-:S03]  /*1bea00*/  IADD3 RZ, P2, PT, RZ, R174, RZ ;  /* 0x000000aeffff7210 */ /* 0x000fc60007f5e0ff */
[----:B------:R-:W-:Y:S01]  /*1bea10*/  IMAD.X R5, RZ, RZ, RZ, P1 ;  /* 0x000000ffff057224 */ /* 0x000fe200008e06ff */
[----:B------:R-:W-:Y:S01]  /*1bea20*/  IADD3 R19, P1, PT, R10, R19, RZ ;  /* 0x000000130a137210 */ /* 0x000fe20007f3e0ff */
[----:B------:R-:W-:Y:S01]  /*1bea30*/  IMAD.WIDE.U32.X R166, R116, R211, R166, P5 ;  /* 0x000000d374a67225 */ /* 0x000fe200028e04a6 */
[----:B------:R-:W-:-:S03]  /*1bea40*/  IADD3.X RZ, P2, PT, RZ, R20, RZ, P2, !PT ;  /* 0x00000014ffff7210 */ /* 0x000fc6000175e4ff */
[----:B------:R-:W-:Y:S01]  /*1bea50*/  IMAD.WIDE.U32.X R78, R116, R215, R78, P3 ;  /* 0x000000d7744e7225 */ /* 0x000fe200018e044e */
[----:B------:R-:W-:-:S03]  /*1bea60*/  IADD3 R174, P3, PT, R175, R174, RZ ;  /* 0x000000aeafae7210 */ /* 0x000fc60007f7e0ff */
[----:B------:R-:W-:Y:S01]  /*1bea70*/  IMAD.MOV.U32 R66, RZ, RZ, R15 ;  /* 0x000000ffff427224 */ /* 0x000fe200078e000f */
[----:B------:R-:W-:Y:S01]  /*1bea80*/  IADD3.X R175, P3, PT, R20, R21, RZ, P3, !PT ;  /* 0x0000001514af7210 */ /* 0x000fe20001f7e4ff */
[----:B------:R-:W-:-:S04]  /*1bea90*/  IMAD.WIDE.U32 R94, R218, R117, RZ ;  /* 0x00000075da5e7225 */ /* 0x000fc800078e00ff */
[----:B------:R-:W-:-:S04]  /*1beaa0*/  IMAD.WIDE.U32 R96, P5, R160, R218, R96 ;  /* 0x000000daa0607225 */ /* 0x000fc800078a0060 */
[----:B------:R-:W-:Y:S01]  /*1beab0*/  IMAD.X R67, RZ, RZ, RZ, P4 ;  /* 0x000000ffff437224 */ /* 0x000fe200020e06ff */
[----:B------:R-:W-:Y:S01]  /*1beac0*/  IADD3 R9, P4, PT, R14, R9, RZ ;  /* 0x000000090e097210 */ /* 0x000fe20007f9e0ff */
[----:B------:R-:W-:Y:S02]  /*1bead0*/  IMAD.MOV.U32 R4, RZ, RZ, R11 ;  /* 0x000000ffff047224 */ /* 0x000fe400078e000b */
[----:B------:R-:W-:-:S04]  /*1beae0*/  IMAD.WIDE.U32 R62, R210, R161, RZ ;  /* 0x000000a1d23e7225 */ /* 0x000fc800078e00ff */
[----:B------:R-:W-:Y:S02]  /*1beaf0*/  IMAD R15, R171, -0x30003, RZ ;  /* 0xfffcfffdab0f7824 */ /* 0x000fe400078e02ff */
[----:B------:R-:W-:-:S04]  /*1beb00*/  IMAD.WIDE.U32 R58, R211, R161, RZ ;  /* 0x000000a1d33a7225 */ /* 0x000fc800078e00ff */
[----:B------:R-:W-:Y:S02]  /*1beb10*/  IMAD.X R23, RZ, RZ, RZ, P0 ;  /* 0x000000ffff177224 */ /* 0x000fe400000e06ff */
[----:B------:R-:W-:-:S04]  /*1beb20*/  IMAD.WIDE.U32.X R76, R116, R13, R76, P6 ;  /* 0x0000000d744c7225 */ /* 0x000fc800030e044c */
[----:B------:R-:W-:-:S04]  /*1beb30*/  IMAD.WIDE.U32 R24, R206, R161, RZ ;  /* 0x000000a1ce187225 */ /* 0x000fc800078e00ff */
[----:B------:R-:W-:-:S04]  /*1beb40*/  IMAD.WIDE.U32 R64, P0, R162, R206, R64 ;  /* 0x000000cea2407225 */ /* 0x000fc80007800040 */
[----:B------:R-:W-:-:S04]  /*1beb50*/  IMAD.WIDE.U32 R80, R216, R117, RZ ;  /* 0x00000075d8507225 */ /* 0x000fc800078e00ff */
[----:B------:R-:W-:-:S04]  /*1beb60*/  IMAD.WIDE.U32 R98, P6, R160, R216, R98 ;  /* 0x000000d8a0627225 */ /* 0x000fc800078c0062 */
[----:B------:R-:W-:Y:S01]  /*1beb70*/  IMAD.X R69, RZ, RZ, RZ, P5 ;  /* 0x000000ffff457224 */ /* 0x000fe200028e06ff */
[----:B------:R-:W-:Y:S01]  /*1beb80*/  IADD3 R95, P5, PT, R96, R95, RZ ;  /* 0x0000005f605f7210 */ /* 0x000fe20007fbe0ff */
[----:B------:R-:W-:Y:S01]  /*1beb90*/  IMAD.WIDE.U32.X R4, R160, R215, R4, P1 ;  /* 0x000000d7a0047225 */ /* 0x000fe200008e0404 */
[----:B------:R-:W-:-:S03]  /*1beba0*/  IADD3 R7, P1, PT, R38, R63, RZ ;  /* 0x0000003f26077210 */ /* 0x000fc60007f3e0ff */
[----:B------:R-:W-:-:S04]  /*1bebb0*/  IMAD.WIDE.U32 R202, R170, -0x30003, RZ ;  /* 0xfffcfffdaaca7825 */ /* 0x000fc800078e00ff */
[----:B------:R-:W-:Y:S02]  /*1bebc0*/  IMAD R15, R170, -0x760c0004, R15 ;  /* 0x89f3fffcaa0f7824 */ /* 0x000fe400078e020f */
[----:B------:R-:W-:-:S04]  /*1bebd0*/  IMAD.WIDE.U32 R52, R209, R161, RZ ;  /* 0x000000a1d1347225 */ /* 0x000fc800078e00ff */
[----:B------:R-:W-:-:S04]  /*1bebe0*/  IMAD.WIDE.U32 R20, R13, R161, RZ ;  /* 0x000000a10d147225 */ /* 0x000fc800078e00ff */
[----:B------:R-:W-:Y:S02]  /*1bebf0*/  IMAD.MOV.U32 R68, RZ, RZ, R97 ;  /* 0x000000ffff447224 */ /* 0x000fe400078e0061 */
[----:B------:R-:W-:-:S04]  /*1bec00*/  IMAD.WIDE.U32.X R66, R160, R13, R66, P4 ;  /* 0x0000000da0427225 */ /* 0x000fc800020e0442 */
[----:B------:R-:W-:Y:S02]  /*1bec10*/  IMAD.MOV.U32 R22, RZ, RZ, R39 ;  /* 0x000000ffff167224 */ /* 0x000fe400078e0027 */
[----:B------:R-:W-:Y:S01]  /*1bec20*/  IMAD.X R55, RZ, RZ, RZ, P0 ;  /* 0x000000ffff377224 */ /* 0x000fe200000e06ff */
[----:B------:R-:W-:Y:S01]  /*1bec30*/  IADD3 R11, P0, PT, R64, R25, RZ ;  /* 0x00000019400b7210 */ /* 0x000fe20007f1e0ff */
[----:B------:R-:W-:Y:S01]  /*1bec40*/  IMAD.X R17, RZ, RZ, RZ, P6 ;  /* 0x000000ffff117224 */ /* 0x000fe200030e06ff */
[----:B------:R-:W-:Y:S01]  /*1bec50*/  IADD3 R81, P6, PT, R98, R81, RZ ;  /* 0x0000005162517210 */ /* 0x000fe20007fde0ff */
[----:B------:R-:W-:-:S04]  /*1bec60*/  IMAD.WIDE.U32 R32, R216, R161, RZ ;  /* 0x000000a1d8207225 */ /* 0x000fc800078e00ff */
[----:B------:R-:W-:-:S04]  /*1bec70*/  IMAD.WIDE.U32 R58, P4, R162, R216, R58 ;  /* 0x000000d8a23a7225 */ /* 0x000fc8000788003a */
[----:B------:R-:W-:-:S04]  /*1bec80*/  IMAD.WIDE.U32 R60, R207, R161, RZ ;  /* 0x000000a1cf3c7225 */ /* 0x000fc800078e00ff */
[----:B------:R-:W-:Y:S02]  /*1bec90*/  IMAD.IADD R25, R203, 0x1, R15 ;  /* 0x00000001cb197824 */ /* 0x000fe400078e020f */
[----:B------:R-:W-:Y:S02]  /*1beca0*/  IMAD.MOV.U32 R16, RZ, RZ, R99 ;  /* 0x000000ffff107224 */ /* 0x000fe400078e0063 */
[----:B------:R-:W-:-:S04]  /*1becb0*/  IMAD.WIDE.U32.X R68, R160, R209, R68, P5 ;  /* 0x000000d1a0447225 */ /* 0x000fc800028e0444 */
[----:B------:R-:W-:-:S04]  /*1becc0*/  IMAD.WIDE.U32.X R22, R162, R208, R22, P1 ;  /* 0x000000d0a2167225 */ /* 0x000fc800008e0416 */
[----:B------:R-:W-:-:S04]  /*1becd0*/  IMAD.WIDE.U32 R36, R218, R161, RZ ;  /* 0x000000a1da247225 */ /* 0x000fc800078e00ff */
[----:B------:R-:W-:-:S04]  /*1bece0*/  IMAD.WIDE.U32 R52, P5, R162, R218, R52 ;  /* 0x000000daa2347225 */ /* 0x000fc800078a0034 */
[----:B------:R-:W-:-:S04]  /*1becf0*/  IMAD.WIDE.U32 R20, P1, R162, R0, R20 ;  /* 0x00000000a2147225 */ /* 0x000fc80007820014 */
[----:B------:R-:W-:Y:S01]  /*1bed00*/  IMAD.X R31, RZ, RZ, RZ, P4 ;  /* 0x000000ffff1f7224 */ /* 0x000fe200020e06ff */
[----:B------:R-:W-:Y:S01]  /*1bed10*/  IADD3 R33, P4, PT, R58, R33, RZ ;  /* 0x000000213a217210 */ /* 0x000fe20007f9e0ff */
[----:B------:R-:W-:-:S04]  /*1bed20*/  IMAD.WIDE.U32 R172, R25, -0x5555, RZ ;  /* 0xffffaaab19ac7825 */ /* 0x000fc800078e00ff */
[----:B------:R-:W-:-:S04]  /*1bed30*/  IMAD.WIDE.U32.X R16, R160, R211, R16, P6 ;  /* 0x000000d3a0107225 */ /* 0x000fc800030e0410 */
[----:B------:R-:W-:Y:S02]  /*1bed40*/  IMAD.MOV.U32 R30, RZ, RZ, R59 ;  /* 0x000000ffff1e7224 */ /* 0x000fe400078e003b */
        /* <DEDUP_REMOVED lines=8> */
[----:B------:R-:W-:Y:S02]  /*1bedd0*/  IMAD.MOV.U32 R28, RZ, RZ, R53 ;  /* 0x000000ffff1c7224 */ /* 0x000fe400078e0035 */
[----:B------:R-:W-:Y:S01]  /*1bede0*/  IMAD.WIDE.U32.X R30, R162, R211, R30, P4 ;  /* 0x000000d3a21e7225 */ /* 0x000fe200020e041e */
[----:B------:R-:W-:-:S03]  /*1bedf0*/  IADD3.X R116, PT, PT, RZ, RZ, R71, P3, P2 ;  /* 0x000000ffff747210 */ /* 0x000fc60001fe4447 */
[----:B------:R-:W-:Y:S01]  /*1bee00*/  IMAD.X R57, RZ, RZ, RZ, P6 ;  /* 0x000000ffff397224 */ /* 0x000fe200030e06ff */
[----:B------:R-:W-:Y:S01]  /*1bee10*/  IADD3 R35, P6, PT, R60, R35, RZ ;  /* 0x000000233c237210 */ /* 0x000fe20007fde0ff */
[----:B------:R-:W-:-:S04]  /*1bee20*/  IMAD.WIDE.U32 R104, R202, -0x5555, RZ ;  /* 0xffffaaabca687825 */ /* 0x000fc800078e00ff */
[----:B------:R-:W-:Y:S02]  /*1bee30*/  IMAD.MOV.U32 R54, RZ, RZ, R65 ;  /* 0x000000ffff367224 */ /* 0x000fe400078e0041 */
[----:B------:R-:W-:-:S04]  /*1bee40*/  IMAD.WIDE.U32 R172, P4, R202, -0x46010001, R172 ;  /* 0xb9feffffcaac7825 */ /* 0x000fc800078800ac */
[----:B------:R-:W-:-:S04]  /*1bee50*/  IMAD.WIDE.U32 R190, R25, -0x4eac0001, RZ ;  /* 0xb153ffff19be7825 */ /* 0x000fc800078e00ff */
[----:B------:R-:W-:-:S04]  /*1bee60*/  IMAD.WIDE.U32 R180, R25, -0xc7aed41, RZ ;  /* 0xf38512bf19b47825 */ /* 0x000fc800078e00ff */
[----:B------:R-:W-:Y:S02]  /*1bee70*/  IMAD.MOV.U32 R56, RZ, RZ, R61 ;  /* 0x000000ffff387224 */ /* 0x000fe400078e003d */
[----:B------:R-:W-:-:S04]  /*1bee80*/  IMAD.WIDE.U32 R186, R25, -0x94f09dc, RZ ;  /* 0xf6b0f62419ba7825 */ /* 0x000fc800078e00ff */
[----:B------:R-:W-:Y:S01]  /*1bee90*/  IMAD.WIDE.U32.X R28, R162, R209, R28, P5 ;  /* 0x000000d1a21c7225 */ /* 0x000fe200028e041c */
[----:B------:R-:W-:-:S03]  /*1beea0*/  IADD3 R15, P5, PT, R20, R27, RZ ;  /* 0x0000001b140f7210 */ /* 0x000fc60007fbe0ff */
[----:B------:R-:W-:Y:S01]  /*1beeb0*/  IMAD.X R73, RZ, RZ, RZ, P1 ;  /* 0x000000ffff497224 */ /* 0x000fe200008e06ff */
[----:B------:R-:W-:Y:S01]  /*1beec0*/  IADD3 RZ, P1, PT, R170, R104, RZ ;  /* 0x00000068aaff7210 */ /* 0x000fe20007f3e0ff */
[----:B------:R-:W-:Y:S01]  /*1beed0*/  IMAD.WIDE.U32.X R54, R162, R215, R54, P0 ;  /* 0x000000d7a2367225 */ /* 0x000fe200000e0436 */
[----:B------:R-:W-:-:S03]  /*1beee0*/  IADD3 R39, P0, PT, R172, R105, RZ ;  /* 0x00000069ac277210 */ /* 0x000fc60007f1e0ff */
[----:B------:R-:W-:Y:S01]  /*1beef0*/  IMAD.WIDE.U32 R74, R202, -0x5555, R170 ;  /* 0xffffaaabca4a7825 */ /* 0x000fe200078e00aa */
[----:B------:R-:W-:-:S03]  /*1bef00*/  IADD3.X RZ, P1, PT, R171, R39, RZ, P1, !PT ;  /* 0x00000027abff7210 */ /* 0x000fc60000f3e4ff */
[----:B------:R-:W-:-:S04]  /*1bef10*/  IMAD.WIDE.U32.X R56, R162, R207, R56, P6 ;  /* 0x000000cfa2387225 */ /* 0x000fc800030e0438 */
[----:B------:R-:W-:-:S04]  /*1bef20*/  IMAD.WIDE.U32 R104, R25, 0x434bacd7, RZ ;  /* 0x434bacd719687825 */ /* 0x000fc800078e00ff */
[----:B------:R-:W-:-:S04]  /*1bef30*/  IMAD.WIDE.U32 R70, R202, -0x4eac0001, RZ ;  /* 0xb153ffffca467825 */ /* 0x000fc800078e00ff */
[----:B------:R-:W-:-:S04]  /*1bef40*/  IMAD.WIDE.U32 R190, P6, R202, 0x1eabfffe, R190 ;  /* 0x1eabfffecabe7825 */ /* 0x000fc800078c00be */
[----:B------:R-:W-:-:S04]  /*1bef50*/  IMAD.WIDE.U32 R180, P3, R202, 0x64774b84, R180 ;  /* 0x64774b84cab47825 */ /* 0x000fc800078600b4 */
[----:B------:R-:W-:-:S04]  /*1bef60*/  IMAD.WIDE.U32 R186, P2, R202, 0x6730d2a0, R186 ;  /* 0x6730d2a0caba7825 */ /* 0x000fc800078400ba */
[----:B------:R-:W-:Y:S01]  /*1bef70*/  IMAD.WIDE.U32.X R72, R162, R13, R72, P5 ;  /* 0x0000000da2487225 */ /* 0x000fe200028e0448 */
[----:B------:R-:W-:-:S03]  /*1bef80*/  IADD3 RZ, P5, PT, RZ, R74, RZ ;  /* 0x0000004affff7210 */ /* 0x000fc60007fbe0ff */
[----:B------:R-:W-:Y:S02]  /*1bef90*/  IMAD.IADD R27, R75, 0x1, R172 ;  /* 0x000000014b1b7824 */ /* 0x000fe400078e02ac */
[----:B------:R-:W-:-:S03]  /*1befa0*/  IMAD.WIDE.U32 R74, R25, 0x397fe69a, RZ ;  /* 0x397fe69a194a7825 */ /* 0x000fc600078e00ff */
[----:B------:R-:W-:Y:S01]  /*1befb0*/  IADD3.X RZ, P5, PT, RZ, R27, RZ, P5, !PT ;  /* 0x0000001bffff7210 */ /* 0x000fe20002fbe4ff */
[----:B------:R-:W-:Y:S02]  /*1befc0*/  IMAD.X R193, RZ, RZ, RZ, P4 ;  /* 0x000000ffffc17224 */ /* 0x000fe400020e06ff */
[----:B------:R-:W-:Y:S01]  /*1befd0*/  IMAD.X R111, RZ, RZ, RZ, P3 ;  /* 0x000000ffff6f7224 */ /* 0x000fe200018e06ff */
[----:B------:R-:W-:Y:S01]  /*1befe0*/  IADD3 R53, P3, PT, R190, R71, RZ ;  /* 0x00000047be357210 */ /* 0x000fe20007f7e0ff */
[----:B------:R-:W-:-:S04]  /*1beff0*/  IMAD.WIDE.U32 R104, P4, R202, 0x4b1ba7b6, R104 ;  /* 0x4b1ba7b6ca687825 */ /* 0x000fc80007880068 */
[----:B------:R-:W-:Y:S01]  /*1bf000*/  IMAD.X R183, RZ, RZ, RZ, P2 ;  /* 0x000000ffffb77224 */ /* 0x000fe200010e06ff */
[----:B------:R-:W-:Y:S01]  /*1bf010*/  IADD3 RZ, P2, PT, R174, R70, RZ ;  /* 0x00000046aeff7210 */ /* 0x000fe20007f5e0ff */
[----:B------:R-:W-:Y:S01]  /*1bf020*/  IMAD.X R189, RZ, RZ, RZ, P6 ;  /* 0x000000ffffbd7224 */ /* 0x000fe200030e06ff */
[----:B------:R-:W-:Y:S01]  /*1bf030*/  IADD3 R194, P6, PT, R21, R100, RZ ;  /* 0x0000006415c27210 */ /* 0x000fe20007fde0ff */
[----:B------:R-:W-:Y:S01]  /*1bf040*/  IMAD.MOV.U32 R192, RZ, RZ, R173 ;  /* 0x000000ffffc07224 */ /* 0x000fe200078e00ad */
[----:B------:R-:W-:Y:S01]  /*1bf050*/  IADD3.X RZ, P2, PT, R175, R53, RZ, P2, !PT ;  /* 0x00000035afff7210 */ /* 0x000fe2000175e4ff */
[----:B------:R-:W-:-:S04]  /*1bf060*/  IMAD.WIDE.U32 R184, R202, -0x94f09dc, RZ ;  /* 0xf6b0f624cab87825 */ /* 0x000fc800078e00ff */
        /* <DEDUP_REMOVED lines=9> */
[----:B------:R-:W-:-:S03]  /*1bf100*/  IMAD.WIDE.U32 R172, R202, 0x434bacd7, RZ ;  /* 0x434bacd7caac7825 */ /* 0x000fc600078e00ff */
[----:B------:R-:W-:Y:S01]  /*1bf110*/  IADD3.X R21, P5, PT, RZ, R21, RZ, P5, !PT ;  /* 0x00000015ff157210 */ /* 0x000fe20002fbe4ff */
[----:B------:R-:W-:-:S03]  /*1bf120*/  IMAD.WIDE.U32 R170, R202, 0x397fe69a, RZ ;  /* 0x397fe69acaaa7825 */ /* 0x000fc600078e00ff */
[----:B------:R-:W-:Y:S01]  /*1bf130*/  IADD3.X R193, PT, PT, RZ, RZ, R193, P5, P1 ;  /* 0x000000ffffc17210 */ /* 0x000fe20002fe24c1 */
        /* <DEDUP_REMOVED lines=11> */
[----:B------:R-:W-:Y:S02]  /*1bf1f0*/  IMAD.MOV.U32 R100, RZ, RZ, R75 ;  /* 0x000000ffff647224 */ /* 0x000fe400078e004b */
[----:B------:R-:W-:Y:S01]  /*1bf200*/  IMAD.WIDE.U32.X R70, R25, 0x4b1ba7b6, R70, P0 ;  /* 0x4b1ba7b619467825 */ /* 0x000fe200000e0446 */
[----:B------:R-:W-:-:S03]  /*1bf210*/  IADD3 RZ, P0, PT, R194, R184, RZ ;  /* 0x000000b8c2ff7210 */ /* 0x000fc60007f1e0ff */
[----:B------:R-:W-:Y:S01]  /*1bf220*/  IMAD.WIDE.U32.X R100, R25, 0x1a0111ea, R100, P3 ;  /* 0x1a0111ea19647825 */ /* 0x000fe200018e0464 */
[----:B------:R-:W-:Y:S02]  /*1bf230*/  IADD3.X R25, P4, PT, RZ, R166, RZ, P4, !PT ;  /* 0x000000a6ff197210 */ /* 0x000fe4000279e4ff */
[----:B------:R-:W-:Y:S01]  /*1bf240*/  IADD3.X RZ, P0, PT, R195, R59, RZ, P0, !PT ;  /* 0x0000003bc3ff7210 */ /* 0x000fe2000071e4ff */
[----:B------:R-:W-:Y:S01]  /*1bf250*/  IMAD.WIDE.U32 R174, R202, -0x4eac0001, R174 ;  /* 0xb153ffffcaae7825 */ /* 0x000fe200078e00ae */
[----:B------:R-:W-:-:S03]  /*1bf260*/  IADD3.X R25, P6, PT, RZ, R25, RZ, P6, !PT ;  /* 0x00000019ff197210 */ /* 0x000fc600037de4ff */
        /* <DEDUP_REMOVED lines=8> */
[-C--:B------:R-:W-:Y:S02]  /*1bf2f0*/  IADD3 RZ, P6, PT, RZ, R108.reuse, RZ ;  /* 0x0000006cffff7210 */ /* 0x080fe40007fde0ff */
[----:B------:R-:W-:Y:S01]  /*1bf300*/  IADD3.X R21, P5, PT, RZ, R21, RZ, P3, !PT ;  /* 0x00000015ff157210 */ /* 0x000fe20001fbe4ff */
[----:B------:R-:W-:Y:S01]  /*1bf310*/  IMAD.WIDE.U32 R220, R210, R165, RZ ;  /* 0x000000a5d2dc7225 */ /* 0x000fe200078e00ff */
[----:B------:R-:W-:-:S02]  /*1bf320*/  IADD3 R108, P1, PT, R25, R108, RZ ;  /* 0x0000006c196c7210 */ /* 0x000fc40007f3e0ff */
[----:B------:R-:W-:Y:S02]  /*1bf330*/  IADD3.X RZ, P6, PT, RZ, R109, RZ, P6, !PT ;  /* 0x0000006dffff7210 */ /* 0x000fe400037de4ff */
[----:B------:R-:W-:Y:S02]  /*1bf340*/  IADD3 R194, P3, PT, R21, R194, RZ ;  /* 0x000000c215c27210 */ /* 0x000fe40007f7e0ff */
[----:B------:R-:W-:Y:S02]  /*1bf350*/  IADD3.X R189, PT, PT, RZ, RZ, R189, P5, P2 ;  /* 0x000000ffffbd7210 */ /* 0x000fe40002fe44bd */
[----:B------:R-:W-:Y:S01]  /*1bf360*/  IADD3.X R109, P1, PT, R109, R166, RZ, P1, !PT ;  /* 0x000000a66d6d7210 */ /* 0x000fe20000f3e4ff */
[----:B------:R-:W-:Y:S01]  /*1bf370*/  IMAD.WIDE.U32 R166, R207, R163, RZ ;  /* 0x000000a3cfa67225 */ /* 0x000fe200078e00ff */
[----:B------:R-:W-:Y:S02]  /*1bf380*/  IADD3.X R21, P6, PT, RZ, R112, RZ, P6, !PT ;  /* 0x00000070ff157210 */ /* 0x000fe400037de4ff */
[----:B------:R-:W-:-:S02]  /*1bf390*/  IADD3 RZ, P4, PT, R108, R176, RZ ;  /* 0x000000b06cff7210 */ /* 0x000fc40007f9e0ff */
[----:B------:R-:W-:Y:S02]  /*1bf3a0*/  IADD3.X R195, P3, PT, R186, R189, RZ, P3, !PT ;  /* 0x000000bdbac37210 */ /* 0x000fe40001f7e4ff */
[----:B------:R-:W-:Y:S02]  /*1bf3b0*/  IADD3.X R21, P1, PT, RZ, R21, RZ, P1, !PT ;  /* 0x00000015ff157210 */ /* 0x000fe40000f3e4ff */
[----:B------:R-:W-:Y:S02]  /*1bf3c0*/  IADD3.X R189, P0, PT, RZ, R182, RZ, P0, !PT ;  /* 0x000000b6ffbd7210 */ /* 0x000fe4000071e4ff */
[----:B------:R-:W-:Y:S01]  /*1bf3d0*/  IADD3.X RZ, P2, PT, R109, R53, RZ, P4, !PT ;  /* 0x000000356dff7210 */ /* 0x000fe2000275e4ff */
[----:B------:R-:W-:Y:S01]  /*1bf3e0*/  IMAD.WIDE.U32 R108, R202, -0xc7aed41, R108 ;  /* 0xf38512bfca6c7825 */ /* 0x000fe200078e006c */
[----:B------:R-:W-:Y:S02]  /*1bf3f0*/  IADD3.X R112, PT, PT, RZ, RZ, R113, P1, P6 ;  /* 0x000000ffff707210 */ /* 0x000fe40000fec471 */
[----:B------:R-:W-:Y:S01]  /*1bf400*/  IADD3.X R189, P4, PT, RZ, R189, RZ, P3, !PT ;  /* 0x000000bdffbd7210 */ /* 0x000fe20001f9e4ff */
[----:B------:R-:W-:Y:S01]  /*1bf410*/  IMAD.IADD R180, R109, 0x1, R180 ;  /* 0x000000016db47824 */ /* 0x000fe200078e02b4 */
[----:B------:R-:W-:-:S02]  /*1bf420*/  IADD3 RZ, P1, PT, RZ, R106, RZ ;  /* 0x0000006affff7210 */ /* 0x000fc40007f3e0ff */
[----:B------:R-:W-:Y:S02]  /*1bf430*/  IADD3 RZ, P5, PT, R174, R168, RZ ;  /* 0x000000a8aeff7210 */ /* 0x000fe40007fbe0ff */
[----:B------:R-:W-:Y:S02]  /*1bf440*/  IADD3.X R183, PT, PT, RZ, RZ, R183, P4, P0 ;  /* 0x000000ffffb77210 */ /* 0x000fe400027e04b7 */
[----:B------:R-:W-:Y:S02]  /*1bf450*/  IADD3 R106, P3, PT, R21, R106, RZ ;  /* 0x0000006a156a7210 */ /* 0x000fe40007f7e0ff */
[----:B------:R-:W-:Y:S02]  /*1bf460*/  IADD3.X RZ, P0, PT, RZ, R107, RZ, P1, !PT ;  /* 0x0000006bffff7210 */ /* 0x000fe40000f1e4ff */
[----:B------:R-:W-:Y:S01]  /*1bf470*/  IADD3 R188, P6, PT, R189, R108, RZ ;  /* 0x0000006cbdbc7210 */ /* 0x000fe20007fde0ff */
[----:B------:R-:W-:Y:S01]  /*1bf480*/  IMAD.WIDE.U32 R108, R209, R163, RZ ;  /* 0x000000a3d16c7225 */ /* 0x000fe200078e00ff */
[----:B------:R-:W-:-:S02]  /*1bf490*/  IADD3.X RZ, P1, PT, R175, R169, RZ, P5, !PT ;  /* 0x000000a9afff7210 */ /* 0x000fc40002f3e4ff */
[----:B------:R-:W-:Y:S02]  /*1bf4a0*/  IADD3.X R107, P5, PT, R107, R112, RZ, P3, !PT ;  /* 0x000000706b6b7210 */ /* 0x000fe40001fbe4ff */
[----:B------:R-:W-:Y:S02]  /*1bf4b0*/  IADD3.X R21, P0, PT, RZ, R78, RZ, P0, !PT ;  /* 0x0000004eff157210 */ /* 0x000fe4000071e4ff */
        /* <DEDUP_REMOVED lines=8> */
[----:B------:R-:W-:Y:S01]  /*1bf540*/  IADD3.X R111, PT, PT, RZ, RZ, R111, P6, P2 ;  /* 0x000000ffff6f7210 */ /* 0x000fe200037e446f */
[-C--:B------:R-:W-:Y:S01]  /*1bf550*/  IMAD.WIDE.U32 R174, R215, R163.reuse, RZ ;  /* 0x000000a3d7ae7225 */ /* 0x080fe200078e00ff */
[----:B------:R-:W-:Y:S02]  /*1bf560*/  IADD3 RZ, P5, PT, RZ, R180, RZ ;  /* 0x000000b4ffff7210 */ /* 0x000fe40007fbe0ff */
[----:B------:R-:W-:Y:S01]  /*1bf570*/  IADD3 RZ, P2, PT, RZ, R84, RZ ;  /* 0x00000054ffff7210 */ /* 0x000fe20007f5e0ff */
[----:B------:R-:W-:Y:S01]  /*1bf580*/  IMAD.WIDE.U32 R186, R200, -0x94f09dc, RZ ;  /* 0xf6b0f624c8ba7825 */ /* 0x000fe200078e00ff */
[----:B------:R-:W-:Y:S02]  /*1bf590*/  IADD3 RZ, P3, PT, R194, R94, RZ ;  /* 0x0000005ec2ff7210 */ /* 0x000fe40007f7e0ff */
[----:B------:R-:W-:Y:S01]  /*1bf5a0*/  IADD3 R84, P6, PT, R21, R84, RZ ;  /* 0x0000005415547210 */ /* 0x000fe20007fde0ff */
[----:B------:R-:W-:Y:S01]  /*1bf5b0*/  IMAD.WIDE.U32 R182, R0, R163, RZ ;  /* 0x000000a300b67225 */ /* 0x000fe200078e00ff */
[----:B------:R-:W-:-:S02]  /*1bf5c0*/  IADD3.X R21, P1, PT, RZ, R82, RZ, P1, !PT ;  /* 0x00000052ff157210 */ /* 0x000fc40000f3e4ff */
[----:B------:R-:W-:Y:S02]  /*1bf5d0*/  IADD3.X RZ, P5, PT, RZ, R181, RZ, P5, !PT ;  /* 0x000000b5ffff7210 */ /* 0x000fe40002fbe4ff */
[----:B------:R-:W-:Y:S02]  /*1bf5e0*/  IADD3.X RZ, P2, PT, RZ, R85, RZ, P2, !PT ;  /* 0x00000055ffff7210 */ /* 0x000fe4000175e4ff */
[----:B------:R-:W-:Y:S01]  /*1bf5f0*/  IADD3.X RZ, P3, PT, R195, R95, RZ, P3, !PT ;  /* 0x0000005fc3ff7210 */ /* 0x000fe20001f7e4ff */
[----:B------:R-:W-:Y:S01]  /*1bf600*/  IMAD.WIDE.U32 R194, R117, R218, R194 ;  /* 0x000000da75c27225 */ /* 0x000fe200078e00c2 */
[----:B------:R-:W-:Y:S02]  /*1bf610*/  IADD3 RZ, P4, PT, R106, R172, RZ ;  /* 0x000000ac6aff7210 */ /* 0x000fe40007f9e0ff */
[----:B------:R-:W-:Y:S01]  /*1bf620*/  IADD3.X R21, P5, PT, RZ, R21, RZ, P5, !PT ;  /* 0x00000015ff157210 */ /* 0x000fe20002fbe4ff */
[----:B------:R-:W-:Y:S01]  /*1bf630*/  IMAD.IADD R96, R195, 0x1, R96 ;  /* 0x00000001c3607824 */ /* 0x000fe200078e0260 */
[----:B------:R-:W-:Y:S01]  /*1bf640*/  IADD3.X R85, P6, PT, R85, R78, RZ, P6, !PT ;  /* 0x0000004e55557210 */ /* 0x000fe200037de4ff */
[----:B------:R-:W-:Y:S01]  /*1bf650*/  IMAD.WIDE.U32 R78, R200, -0x5555, RZ ;  /* 0xffffaaabc84e7825 */ /* 0x000fe200078e00ff */
[----:B------:R-:W-:-:S02]  /*1bf660*/  IADD3.X R160, P2, PT, RZ, R76, RZ, P2, !PT ;  /* 0x0000004cffa07210 */ /* 0x000fc4000175e4ff */
[----:B------:R-:W-:Y:S01]  /*1bf670*/  IADD3.X RZ, P4, PT, R107, R39, RZ, P4, !PT ;  /* 0x000000276bff7210 */ /* 0x000fe2000279e4ff */
[----:B------:R-:W-:Y:S01]  /*1bf680*/  IMAD.WIDE.U32 R106, R202, 0x434bacd7, R106 ;  /* 0x434bacd7ca6a7825 */ /* 0x000fe200078e006a */
[----:B------:R-:W-:Y:S02]  /*1bf690*/  IADD3.X R83, PT, PT, RZ, RZ, R83, P5, P1 ;  /* 0x000000ffff537210 */ /* 0x000fe40002fe2453 */
[----:B------:R-:W-:Y:S01]  /*1bf6a0*/  IADD3 R194, P1, PT, R21, R194, RZ ;  /* 0x000000c215c27210 */ /* 0x000fe20007f3e0ff */
[----:B------:R-:W-:Y:S01]  /*1bf6b0*/  IMAD R21, R181, -0x30003, RZ ;  /* 0xfffcfffdb5157824 */ /* 0x000fe200078e02ff */
[----:B------:R-:W-:Y:S01]  /*1bf6c0*/  IADD3.X R160, P6, PT, RZ, R160, RZ, P6, !PT ;  /* 0x000000a0ffa07210 */ /* 0x000fe200037de4ff */
[----:B------:R-:W-:Y:S01]  /*1bf6d0*/  IMAD.IADD R104, R107, 0x1, R104 ;  /* 0x000000016b687824 */ /* 0x000fe200078e0268 */
[----:B------:R-:W-:Y:S01]  /*1bf6e0*/  IADD3.X R195, P1, PT, R96, R83, RZ, P1, !PT ;  /* 0x0000005360c37210 */ /* 0x000fe20000f3e4ff */
[----:B------:R-:W-:Y:S01]  /*1bf6f0*/  IMAD R21, R180, -0x760c0004, R21 ;  /* 0x89f3fffcb4157824 */ /* 0x000fe200078e0215 */
[----:B------:R-:W-:Y:S01]  /*1bf700*/  IADD3.X R53, PT, PT, RZ, RZ, R77, P6, P2 ;  /* 0x000000ffff357210 */ /* 0x000fe200037e444d */
[----:B------:R-:W-:Y:S01]  /*1bf710*/  IMAD.WIDE.U32 R202, R202, 0x397fe69a, R84 ;  /* 0x397fe69acaca7825 */ /* 0x000fe200078e0054 */
[----:B------:R-:W-:-:S02]  /*1bf720*/  IADD3 R204, P2, PT, R205, R106, RZ ;  /* 0x0000006acdcc7210 */ /* 0x000fc40007f5e0ff */
[----:B------:R-:W-:Y:S01]  /*1bf730*/  IADD3.X R63, P6, PT, RZ, R70, RZ, P4, !PT ;  /* 0x00000046ff3f7210 */ /* 0x000fe200027de4ff */
[----:B------:R-:W-:Y:S01]  /*1bf740*/  IMAD.IADD R25, R201, 0x1, R21 ;  /* 0x00000001c9197824 */ /* 0x000fe200078e0215 */
[----:B------:R-:W-:Y:S01]  /*1bf750*/  IADD3.X R205, P2, PT, R104, R111, RZ, P2, !PT ;  /* 0x0000006f68cd7210 */ /* 0x000fe2000175e4ff */
[----:B------:R-:W-:Y:S01]  /*1bf760*/  IMAD.IADD R61, R203, 0x1, R74 ;  /* 0x00000001cb3d7824 */ /* 0x000fe200078e024a */
[----:B------:R-:W-:Y:S01]  /*1bf770*/  IADD3.X R173, P3, PT, RZ, R68, RZ, P3, !PT ;  /* 0x00000044ffad7210 */ /* 0x000fe20001f7e4ff */
[C---:B------:R-:W-:Y:S01]  /*1bf780*/  IMAD.WIDE.U32 R190, R25.reuse, -0x94f09dc, RZ ;  /* 0xf6b0f62419be7825 */ /* 0x040fe200078e00ff */
[----:B------:R-:W-:Y:S02]  /*1bf790*/  IADD3.X R63, P2, PT, RZ, R63, RZ, P2, !PT ;  /* 0x0000003fff3f7210 */ /* 0x000fe4000175e4ff */
[----:B------:R-:W-:Y:S01]  /*1bf7a0*/  IADD3.X R173, P1, PT, RZ, R173, RZ, P1, !PT ;  /* 0x000000adffad7210 */ /* 0x000fe20000f3e4ff */
[----:B------:R-:W-:Y:S01]  /*1bf7b0*/  IMAD.WIDE.U32 R196, R25, -0x4eac0001, RZ ;  /* 0xb153ffff19c47825 */ /* 0x000fe200078e00ff */
[----:B------:R-:W-:-:S02]  /*1bf7c0*/  IADD3.X R106, PT, PT, RZ, RZ, R71, P2, P6 ;  /* 0x000000ffff6a7210 */ /* 0x000fc400017ec447 */
[----:B------:R-:W-:Y:S01]  /*1bf7d0*/  IADD3.X R116, PT, PT, RZ, RZ, R69, P1, P3 ;  /* 0x000000ffff747210 */ /* 0x000fe20000fe6445 */
[C---:B------:R-:W-:Y:S01]  /*1bf7e0*/  IMAD.WIDE.U32 R74, R25.reuse, -0xc7aed41, RZ ;  /* 0xf38512bf194a7825 */ /* 0x040fe200078e00ff */
[----:B------:R-:W-:Y:S02]  /*1bf7f0*/  IADD3 RZ, P5, PT, R188, R80, RZ ;  /* 0x00000050bcff7210 */ /* 0x000fe40007fbe0ff */
[----:B------:R-:W-:Y:S01]  /*1bf800*/  IADD3 RZ, P0, PT, R84, R170, RZ ;  /* 0x000000aa54ff7210 */ /* 0x000fe20007f1e0ff */
[----:B------:R-:W-:Y:S01]  /*1bf810*/  IMAD.WIDE.U32 R70, R25, 0x397fe69a, RZ ;  /* 0x397fe69a19467825 */ /* 0x000fe200078e00ff */
[----:B------:R-:W-:Y:S02]  /*1bf820*/  IADD3.X RZ, P4, PT, R189, R81, RZ, P5, !PT ;  /* 0x00000051bdff7210 */ /* 0x000fe40002f9e4ff */
[----:B------:R-:W-:Y:S01]  /*1bf830*/  IADD3.X RZ, P0, PT, R85, R27, RZ, P0, !PT ;  /* 0x0000001b55ff7210 */ /* 0x000fe2000071e4ff */
[----:B------:R-:W-:Y:S01]  /*1bf840*/  IMAD.WIDE.U32 R190, P1, R200, 0x6730d2a0, R190 ;  /* 0x6730d2a0c8be7825 */ /* 0x000fe200078200be */
[----:B------:R-:W-:-:S03]  /*1bf850*/  IADD3 RZ, P2, PT, R180, R78, RZ ;  /* 0x0000004eb4ff7210 */ /* 0x000fc60007f5e0ff */
[----:B------:R-:W-:Y:S02]  /*1bf860*/  IMAD.X R83, RZ, RZ, RZ, P1 ;  /* 0x000000ffff537224 */ /* 0x000fe400008e06ff */
        /* <DEDUP_REMOVED lines=8> */
[----:B------:R-:W-:-:S03]  /*1bf8f0*/  IMAD.WIDE.U32 R102, R25, -0x5555, RZ ;  /* 0xffffaaab19667825 */ /* 0x000fc600078e00ff */
[----:B------:R-:W-:Y:S01]  /*1bf900*/  IADD3.X RZ, P5, PT, R195, R201, RZ, P5, !PT ;  /* 0x000000c9c3ff7210 */ /* 0x000fe20002fbe4ff */
[----:B------:R-:W-:Y:S02]  /*1bf910*/  IMAD.X R193, RZ, RZ, RZ, P6 ;  /* 0x000000ffffc17224 */ /* 0x000fe400030e06ff */
[----:B------:R-:W-:-:S04]  /*1bf920*/  IMAD.WIDE.U32 R76, R200, -0xc7aed41, RZ ;  /* 0xf38512bfc84c7825 */ /* 0x000fc800078e00ff */
[----:B------:R-:W-:Y:S02]  /*1bf930*/  IMAD.MOV.U32 R192, RZ, RZ, R197 ;  /* 0x000000ffffc07224 */ /* 0x000fe400078e00c5 */
[----:B------:R-:W-:-:S04]  /*1bf940*/  IMAD.WIDE.U32 R68, R25, 0x434bacd7, RZ ;  /* 0x434bacd719447825 */ /* 0x000fc800078e00ff */
[----:B------:R-:W-:Y:S01]  /*1bf950*/  IMAD.WIDE.U32.X R192, R25, 0x1eabfffe, R192, P1 ;  /* 0x1eabfffe19c07825 */ /* 0x000fe200008e04c0 */
[----:B------:R-:W-:-:S03]  /*1bf960*/  IADD3 R21, P1, PT, R74, R77, RZ ;  /* 0x0000004d4a157210 */ /* 0x000fc60007f3e0ff */
[----:B------:R-:W-:-:S04]  /*1bf970*/  IMAD.WIDE.U32 R102, P3, R200, -0x46010001, R102 ;  /* 0xb9feffffc8667825 */ /* 0x000fc80007860066 */
[----:B------:R-:W-:Y:S01]  /*1bf980*/  IMAD.MOV.U32 R84, RZ, RZ, R75 ;  /* 0x000000ffff547224 */ /* 0x000fe200078e004b */
[----:B------:R-:W-:Y:S01]  /*1bf990*/  IADD3 R179, P6, PT, R102, R79, RZ ;  /* 0x0000004f66b37210 */ /* 0x000fe20007fde0ff */
[----:B------:R-:W-:Y:S02]  /*1bf9a0*/  IMAD.X R199, RZ, RZ, RZ, P3 ;  /* 0x000000ffffc77224 */ /* 0x000fe400018e06ff */
[----:B------:R-:W-:Y:S01]  /*1bf9b0*/  IMAD.WIDE.U32 R68, P3, R200, 0x4b1ba7b6, R68 ;  /* 0x4b1ba7b6c8447825 */ /* 0x000fe20007860044 */
[----:B------:R-:W-:-:S03]  /*1bf9c0*/  IADD3.X RZ, P2, PT, R181, R179, RZ, P2, !PT ;  /* 0x000000b3b5ff7210 */ /* 0x000fc6000175e4ff */
[----:B------:R-:W-:Y:S01]  /*1bf9d0*/  IMAD.WIDE.U32.X R84, R25, 0x64774b84, R84, P1 ;  /* 0x64774b8419547825 */ /* 0x000fe200008e0454 */
[----:B------:R-:W-:-:S03]  /*1bf9e0*/  IADD3 R202, P1, PT, R63, R202, RZ ;  /* 0x000000ca3fca7210 */ /* 0x000fc60007f3e0ff */
[----:B------:R-:W-:Y:S01]  /*1bf9f0*/  IMAD.WIDE.U32 R104, R200, -0x5555, R180 ;  /* 0xffffaaabc8687825 */ /* 0x000fe200078e00b4 */
[----:B------:R-:W-:-:S03]  /*1bfa00*/  IADD3.X R203, P1, PT, R61, R106, RZ, P1, !PT ;  /* 0x0000006a3dcb7210 */ /* 0x000fc60000f3e4ff */
[----:B------:R-:W-:Y:S01]  /*1bfa10*/  IMAD.MOV.U32 R94, RZ, RZ, R69 ;  /* 0x000000ffff5e7224 */ /* 0x000fe200078e0045 */
[----:B------:R-:W-:Y:S01]  /*1bfa20*/  IADD3.X R69, P0, PT, RZ, R100, RZ, P0, !PT ;  /* 0x00000064ff457210 */ /* 0x000fe2000071e4ff */
[----:B------:R-:W-:Y:S01]  /*1bfa30*/  IMAD.X R95, RZ, RZ, RZ, P3 ;  /* 0x000000ffff5f7224 */ /* 0x000fe200018e06ff */
[----:B------:R-:W-:Y:S01]  /*1bfa40*/  IADD3 R27, P3, PT, R190, R187, RZ ;  /* 0x000000bbbe1b7210 */ /* 0x000fe20007f7e0ff */
[----:B------:R-:W-:Y:S01]  /*1bfa50*/  IMAD.MOV.U32 R198, RZ, RZ, R103 ;  /* 0x000000ffffc67224 */ /* 0x000fe200078e0067 */
[----:B------:R-:W-:Y:S01]  /*1bfa60*/  IADD3.X R69, P1, PT, RZ, R69, RZ, P1, !PT ;  /* 0x00000045ff457210 */ /* 0x000fe20000f3e4ff */
[----:B------:R-:W-:Y:S02]  /*1bfa70*/  IMAD.IADD R65, R105, 0x1, R102 ;  /* 0x0000000169417824 */ /* 0x000fe400078e0266 */
[----:B------:R-:W-:Y:S01]  /*1bfa80*/  IMAD.WIDE.U32 R78, R200, 0x434bacd7, RZ ;  /* 0x434bacd7c84e7825 */ /* 0x000fe200078e00ff */
[----:B------:R-:W-:-:S03]  /*1bfa90*/  IADD3.X R162, PT, PT, RZ, RZ, R101, P1, P0 ;  /* 0x000000ffffa27210 */ /* 0x000fc60000fe0465 */
[----:B------:R-:W-:-:S04]  /*1bfaa0*/  IMAD.WIDE.U32 R80, R200, 0x397fe69a, RZ ;  /* 0x397fe69ac8507825 */ /* 0x000fc800078e00ff */
[----:B------:R-:W-:Y:S02]  /*1bfab0*/  IMAD.MOV.U32 R82, RZ, RZ, R191 ;  /* 0x000000ffff527224 */ /* 0x000fe400078e00bf */
[----:B------:R-:W-:-:S04]  /*1bfac0*/  IMAD.WIDE.U32 R102, R208, R163, RZ ;  /* 0x000000a3d0667225 */ /* 0x000fc800078e00ff */
[----:B------:R-:W-:-:S04]  /*1bfad0*/  IMAD.WIDE.U32 R188, R117, R216, R188 ;  /* 0x000000d875bc7225 */ /* 0x000fc800078e00bc */
[----:B------:R-:W-:Y:S01]  /*1bfae0*/  IMAD.WIDE.U32.X R198, R25, -0x46010001, R198, P6 ;  /* 0xb9feffff19c67825 */ /* 0x000fe200030e04c6 */
[----:B------:R-:W-:-:S03]  /*1bfaf0*/  IADD3 R39, P6, PT, R70, R81, RZ ;  /* 0x0000005146277210 */ /* 0x000fc60007fde0ff */
[----:B------:R-:W-:Y:S01]  /*1bfb00*/  IMAD.WIDE.U32.X R82, R25, 0x6730d2a0, R82, P3 ;  /* 0x6730d2a019527825 */ /* 0x000fe200018e0452 */
[----:B------:R-:W-:-:S03]  /*1bfb10*/  IADD3 R59, P3, PT, R68, R79, RZ ;  /* 0x0000004f443b7210 */ /* 0x000fc60007f7e0ff */
[----:B------:R-:W-:Y:S02]  /*1bfb20*/  IMAD.IADD R61, R189, 0x1, R98 ;  /* 0x00000001bd3d7824 */ /* 0x000fe400078e0262 */
[----:B------:R-:W-:Y:S02]  /*1bfb30*/  IMAD.MOV.U32 R96, RZ, RZ, R71 ;  /* 0x000000ffff607224 */ /* 0x000fe400078e0047 */
[----:B------:R-:W-:-:S04]  /*1bfb40*/  IMAD.WIDE.U32 R98, R210, R163, RZ ;  /* 0x000000a3d2627225 */ /* 0x000fc800078e00ff */
[----:B------:R-:W-:-:S04]  /*1bfb50*/  IMAD.WIDE.U32 R102, P0, R164, R210, R102 ;  /* 0x000000d2a4667225 */ /* 0x000fc80007800066 */
[----:B------:R-:W-:-:S04]  /*1bfb60*/  IMAD.WIDE.U32 R110, R211, R163, RZ ;  /* 0x000000a3d36e7225 */ /* 0x000fc800078e00ff */
[----:B------:R-:W-:-:S04]  /*1bfb70*/  IMAD.WIDE.U32.X R94, R25, 0x4b1ba7b6, R94, P3 ;  /* 0x4b1ba7b6195e7825 */ /* 0x000fc800018e045e */
[----:B------:R-:W-:Y:S01]  /*1bfb80*/  IMAD.WIDE.U32.X R96, R25, 0x1a0111ea, R96, P6 ;  /* 0x1a0111ea19607825 */ /* 0x000fe200030e0460 */
[----:B------:R-:W-:Y:S02]  /*1bfb90*/  IADD3 R25, P1, PT, R102, R99, RZ ;  /* 0x0000006366197210 */ /* 0x000fe40007f3e0ff */
[----:B------:R-:W-:Y:S01]  /*1bfba0*/  IADD3 RZ, P6, PT, RZ, R104, RZ ;  /* 0x00000068ffff7210 */ /* 0x000fe20007fde0ff */
[----:B------:R-:W-:Y:S02]  /*1bfbb0*/  IMAD.X R113, RZ, RZ, RZ, P0 ;  /* 0x000000ffff717224 */ /* 0x000fe400000e06ff */
[----:B------:R-:W-:Y:S01]  /*1bfbc0*/  IMAD.MOV.U32 R112, RZ, RZ, R103 ;  /* 0x000000ffff707224 */ /* 0x000fe200078e0067 */
[----:B------:R-:W-:Y:S01]  /*1bfbd0*/  IADD3.X RZ, P6, PT, RZ, R65, RZ, P6, !PT ;  /* 0x00000041ffff7210 */ /* 0x000fe200037de4ff */
[----:B------:R-:W-:-:S04]  /*1bfbe0*/  IMAD.WIDE.U32 R104, R216, R163, RZ ;  /* 0x000000a3d8687225 */ /* 0x000fc800078e00ff */
[----:B------:R-:W-:-:S04]  /*1bfbf0*/  IMAD.WIDE.U32 R110, P0, R164, R216, R110 ;  /* 0x000000d8a46e7225 */ /* 0x000fc8000780006e */
[----:B------:R-:W-:-:S04]  /*1bfc00*/  IMAD.WIDE.U32.X R112, R164, R208, R112, P1 ;  /* 0x000000d0a4707225 */ /* 0x000fc800008e0470 */
[----:B------:R-:W-:-:S04]  /*1bfc10*/  IMAD.WIDE.U32 R100, R218, R163, RZ ;  /* 0x000000a3da647225 */ /* 0x000fc800078e00ff */
[----:B------:R-:W-:-:S04]  /*1bfc20*/  IMAD.WIDE.U32 R106, R214, R163, RZ ;  /* 0x000000a3d66a7225 */ /* 0x000fc800078e00ff */
[----:B------:R-:W-:-:S04]  /*1bfc30*/  IMAD.WIDE.U32 R108, P3, R164, R218, R108 ;  /* 0x000000daa46c7225 */ /* 0x000fc8000786006c */
[----:B------:R-:W-:-:S04]  /*1bfc40*/  IMAD.WIDE.U32 R166, P1, R164, R214, R166 ;  /* 0x000000d6a4a67225 */ /* 0x000fc800078200a6 */
[----:B------:R-:W-:Y:S01]  /*1bfc50*/  IMAD.X R171, RZ, RZ, RZ, P0 ;  /* 0x000000ffffab7224 */ /* 0x000fe200000e06ff */
[----:B------:R-:W-:Y:S01]  /*1bfc60*/  IADD3 R71, P0, PT, R110, R105, RZ ;  /* 0x000000696e477210 */ /* 0x000fe20007f1e0ff */
[----:B------:R-:W-:Y:S02]  /*1bfc70*/  IMAD.MOV.U32 R170, RZ, RZ, R111 ;  /* 0x000000ffffaa7224 */ /* 0x000fe400078e006f */
[----:B------:R-:W-:Y:S01]  /*1bfc80*/  IMAD.X R169, RZ, RZ, RZ, P3 ;  /* 0x000000ffffa97224 */ /* 0x000fe200018e06ff */
[----:B------:R-:W-:Y:S01]  /*1bfc90*/  IADD3 R63, P3, PT, R108, R101, RZ ;  /* 0x000000656c3f7210 */ /* 0x000fe20007f7e0ff */
[----:B------:R-:W-:Y:S01]  /*1bfca0*/  IMAD.X R177, RZ, RZ, RZ, P1 ;  /* 0x000000ffffb17224 */ /* 0x000fe200008e06ff */
[----:B------:R-:W-:Y:S01]  /*1bfcb0*/  IADD3 R75, P1, PT, R166, R107, RZ ;  /* 0x0000006ba64b7210 */ /* 0x000fe20007f3e0ff */
[----:B------:R-:W-:Y:S02]  /*1bfcc0*/  IMAD.MOV.U32 R168, RZ, RZ, R109 ;  /* 0x000000ffffa87224 */ /* 0x000fe400078e006d */
[----:B------:R-:W-:Y:S01]  /*1bfcd0*/  IMAD.WIDE.U32.X R170, R164, R211, R170, P0 ;  /* 0x000000d3a4aa7225 */ /* 0x000fe200000e04aa */
[----:B------:R-:W-:-:S03]  /*1bfce0*/  IADD3 R188, P0, PT, R173, R188, RZ ;  /* 0x000000bcadbc7210 */ /* 0x000fc60007f1e0ff */
[----:B------:R-:W-:Y:S01]  /*1bfcf0*/  IMAD.MOV.U32 R176, RZ, RZ, R167 ;  /* 0x000000ffffb07224 */ /* 0x000fe200078e00a7 */
[----:B------:R-:W-:Y:S01]  /*1bfd00*/  IADD3.X R189, P0, PT, R61, R116, RZ, P0, !PT ;  /* 0x000000743dbd7210 */ /* 0x000fe2000071e4ff */
[----:B------:R-:W-:Y:S01]  /*1bfd10*/  IMAD.WIDE.U32.X R168, R164, R209, R168, P3 ;  /* 0x000000d1a4a87225 */ /* 0x000fe200018e04a8 */
[----:B------:R-:W-:-:S03]  /*1bfd20*/  IADD3.X R61, P4, PT, RZ, R16, RZ, P4, !PT ;  /* 0x00000010ff3d7210 */ /* 0x000fc6000279e4ff */
[----:B------:R-:W-:Y:S01]  /*1bfd30*/  IMAD.WIDE.U32.X R176, R164, R207, R176, P1 ;  /* 0x000000cfa4b07225 */ /* 0x000fe200008e04b0 */
[----:B------:R-:W-:Y:S02]  /*1bfd40*/  IADD3 RZ, P1, PT, R204, R178, RZ ;  /* 0x000000b2ccff7210 */ /* 0x000fe40007f3e0ff */
[----:B------:R-:W-:Y:S01]  /*1bfd50*/  IADD3.X R61, P0, PT, RZ, R61, RZ, P0, !PT ;  /* 0x0000003dff3d7210 */ /* 0x000fe2000071e4ff */
[----:B------:R-:W-:Y:S01]  /*1bfd60*/  IMAD.WIDE.U32 R172, R206, R163, RZ ;  /* 0x000000a3ceac7225 */ /* 0x000fe200078e00ff */
[----:B------:R-:W-:Y:S02]  /*1bfd70*/  IADD3.X RZ, P1, PT, R205, R115, RZ, P1, !PT ;  /* 0x00000073cdff7210 */ /* 0x000fe40000f3e4ff */
[----:B------:R-:W-:Y:S01]  /*1bfd80*/  IADD3.X R17, PT, PT, RZ, RZ, R17, P0, P4 ;  /* 0x000000ffff117210 */ /* 0x000fe200007e8411 */
[----:B------:R-:W-:Y:S01]  /*1bfd90*/  IMAD.WIDE.U32 R174, P3, R164, R206, R174 ;  /* 0x000000cea4ae7225 */ /* 0x000fe200078600ae */
[----:B------:R-:W-:-:S03]  /*1bfda0*/  IADD3 RZ, P0, PT, R202, R18, RZ ;  /* 0x00000012caff7210 */ /* 0x000fc60007f1e0ff */
[----:B------:R-:W-:Y:S01]  /*1bfdb0*/  IMAD.X R179, RZ, RZ, RZ, P3 ;  /* 0x000000ffffb37224 */ /* 0x000fe200018e06ff */
[----:B------:R-:W-:Y:S01]  /*1bfdc0*/  IADD3 R77, P3, PT, R174, R173, RZ ;  /* 0x000000adae4d7210 */ /* 0x000fe20007f7e0ff */
[----:B------:R-:W-:Y:S01]  /*1bfdd0*/  IMAD.WIDE.U32 R180, R13, R163, RZ ;  /* 0x000000a30db47225 */ /* 0x000fe200078e00ff */
[----:B------:R-:W-:-:S03]  /*1bfde0*/  IADD3.X RZ, P0, PT, R203, R19, RZ, P0, !PT ;  /* 0x00000013cbff7210 */ /* 0x000fc6000071e4ff */
[----:B------:R-:W-:-:S04]  /*1bfdf0*/  IMAD.WIDE.U32 R204, R117, R214, R204 ;  /* 0x000000d675cc7225 */ /* 0x000fc800078e00cc */
        /* <DEDUP_REMOVED lines=8> */
[----:B------:R-:W-:Y:S01]  /*1bfe80*/  IMAD.WIDE.U32 R194, R200, -0x4eac0001, R194 ;  /* 0xb153ffffc8c27825 */ /* 0x000fe200078e00c2 */
[----:B------:R-:W-:-:S03]  /*1bfe90*/  IADD3.X R17, P4, PT, RZ, R17, RZ, P4, !PT ;  /* 0x00000011ff117210 */ /* 0x000fc6000279e4ff */
[----:B------:R-:W-:Y:S01]  /*1bfea0*/  IMAD.X R185, RZ, RZ, RZ, P3 ;  /* 0x000000ffffb97224 */ /* 0x000fe200018e06ff */
[----:B------:R-:W-:Y:S01]  /*1bfeb0*/  IADD3 R79, P3, PT, R180, R183, RZ ;  /* 0x000000b7b44f7210 */ /* 0x000fe20007f7e0ff */
[----:B------:R-:W-:Y:S01]  /*1bfec0*/  IMAD.MOV.U32 R184, RZ, RZ, R181 ;  /* 0x000000ffffb87224 */ /* 0x000fe200078e00b5 */
[----:B------:R-:W-:Y:S01]  /*1bfed0*/  IADD3.X R3, PT, PT, RZ, RZ, R3, P4, P1 ;  /* 0x000000ffff037210 */ /* 0x000fe200027e2403 */
[----:B------:R-:W-:Y:S01]  /*1bfee0*/  IMAD.IADD R196, R195, 0x1, R196 ;  /* 0x00000001c3c47824 */ /* 0x000fe200078e02c4 */
[----:B------:R-:W-:Y:S01]  /*1bfef0*/  IADD3.X R195, P6, PT, RZ, R6, RZ, P6, !PT ;  /* 0x00000006ffc37210 */ /* 0x000fe200037de4ff */
[----:B------:R-:W-:Y:S01]  /*1bff00*/  IMAD.WIDE.U32 R202, R117, R206, R202 ;  /* 0x000000ce75ca7225 */ /* 0x000fe200078e00ca */
[----:B------:R-:W-:Y:S02]  /*1bff10*/  IADD3 R16, P1, PT, R69, R160, RZ ;  /* 0x000000a045107210 */ /* 0x000fe40007f3e0ff */
[----:B------:R-:W-:Y:S01]  /*1bff20*/  IADD3.X R199, PT, PT, RZ, RZ, R199, P6, P2 ;  /* 0x000000ffffc77210 */ /* 0x000fe200037e44c7 */
[----:B------:R-:W-:Y:S01]  /*1bff30*/  IMAD.WIDE.U32.X R184, R164, R13, R184, P3 ;  /* 0x0000000da4b87225 */ /* 0x000fe200018e04b8 */
[----:B------:R-:W-:-:S02]  /*1bff40*/  IADD3 RZ, P3, PT, R188, R186, RZ ;  /* 0x000000babcff7210 */ /* 0x000fc40007f7e0ff */
[----:B------:R-:W-:Y:S01]  /*1bff50*/  IADD3 R194, P6, PT, R195, R194, RZ ;  /* 0x000000c2c3c27210 */ /* 0x000fe20007fde0ff */
[----:B------:R-:W-:Y:S01]  /*1bff60*/  IMAD.IADD R10, R203, 0x1, R10 ;  /* 0x00000001cb0a7824 */ /* 0x000fe200078e020a */
[----:B------:R-:W-:Y:S01]  /*1bff70*/  IADD3 RZ, P2, PT, RZ, R160, RZ ;  /* 0x000000a0ffff7210 */ /* 0x000fe20007f5e0ff */
[----:B------:R-:W-:Y:S01]  /*1bff80*/  IMAD.WIDE.U32 R186, R207, R165, RZ ;  /* 0x000000a5cfba7225 */ /* 0x000fe200078e00ff */
[----:B------:R-:W-:Y:S02]  /*1bff90*/  IADD3 R2, P4, PT, R17, R202, RZ ;  /* 0x000000ca11027210 */ /* 0x000fe40007f9e0ff */
[----:B------:R-:W-:Y:S01]  /*1bffa0*/  IADD3.X RZ, P3, PT, R189, R27, RZ, P3, !PT ;  /* 0x0000001bbdff7210 */ /* 0x000fe20001f7e4ff */
[----:B------:R-:W-:Y:S01]  /*1bffb0*/  IMAD.WIDE.U32 R188, R200, -0x94f09dc, R188 ;  /* 0xf6b0f624c8bc7825 */ /* 0x000fe200078e00bc */
[----:B------:R-:W-:Y:S02]  /*1bffc0*/  IADD3.X R195, P6, PT, R196, R199, RZ, P6, !PT ;  /* 0x000000c7c4c37210 */ /* 0x000fe400037de4ff */
[----:B------:R-:W-:Y:S01]  /*1bffd0*/  IADD3.X R27, P5, PT, RZ, R192, RZ, P5, !PT ;  /* 0x000000c0ff1b7210 */ /* 0x000fe20002fbe4ff */
[----:B------:R-:W-:Y:S01]  /*1bffe0*/  IMAD.IADD R190, R189, 0x1, R190 ;  /* 0x00000001bdbe7824 */ /* 0x000fe200078e02be */
[----:B------:R-:W-:Y:S01]  /*1bfff0*/  IADD3.X RZ, P2, PT, RZ, R53, RZ, P2, !PT ;  /* 0x00000035ffff7210 */ /* 0x000fe2000175e4ff */
[----:B------:R-:W-:Y:S01]  /*1c0000*/  IMAD.WIDE.U32 R202, R209, R165, RZ ;  /* 0x000000a5d1ca7225 */ /* 0x000fe200078e00ff */
[----:B------:R-:W-:-:S02]  /*1c0010*/  IADD3.X R17, P1, PT, R162, R53, RZ, P1, !PT ;  /* 0x00000035a2117210 */ /* 0x000fc40000f3e4ff */
[----:B------:R-:W-:Y:S01]  /*1c0020*/  IADD3.X R3, P4, PT, R10, R3, RZ, P4, !PT ;  /* 0x000000030a037210 */ /* 0x000fe2000279e4ff */
[----:B------:R-:W-:Y:S01]  /*1c0030*/  IMAD.WIDE.U32 R198, R218, R165, RZ ;  /* 0x000000a5dac67225 */ /* 0x000fe200078e00ff */
[----:B------:R-:W-:Y:S02]  /*1c0040*/  IADD3.X R53, P0, PT, RZ, R4, RZ, P0, !PT ;  /* 0x00000004ff357210 */ /* 0x000fe4000071e4ff */
[----:B------:R-:W-:Y:S01]  /*1c0050*/  IADD3.X R27, P6, PT, RZ, R27, RZ, P6, !PT ;  /* 0x0000001bff1b7210 */ /* 0x000fe200037de4ff */
[----:B------:R-:W-:Y:S01]  /*1c0060*/  IMAD.WIDE.U32 R18, R117, R0, R16 ;  /* 0x0000000075127225 */ /* 0x000fe200078e0010 */
[----:B------:R-:W-:Y:S02]  /*1c0070*/  IADD3.X R53, P4, PT, RZ, R53, RZ, P4, !PT ;  /* 0x00000035ff357210 */ /* 0x000fe4000279e4ff */
[----:B------:R-:W-:Y:S01]  /*1c0080*/  IADD3.X R193, PT, PT, RZ, RZ, R193, P6, P5 ;  /* 0x000000ffffc17210 */ /* 0x000fe200037ea4c1 */
[----:B------:R-:W-:Y:S01]  /*1c0090*/  IMAD.IADD R14, R19, 0x1, R14 ;  /* 0x00000001130e7824 */ /* 0x000fe200078e020e */
[----:B------:R-:W-:Y:S01]  /*1c00a0*/  IADD3 R4, P6, PT, R27, R188, RZ ;  /* 0x000000bc1b047210 */ /* 0x000fe20007fde0ff */
[----:B------:R-:W-:Y:S01]  /*1c00b0*/  IMAD.WIDE.U32 R116, R214, R165, RZ ;  /* 0x000000a5d6747225 */ /* 0x000fe200078e00ff */
[----:B------:R-:W-:-:S02]  /*1c00c0*/  IADD3.X R27, PT, PT, RZ, RZ, R5, P4, P0 ;  /* 0x000000ffff1b7210 */ /* 0x000fc400027e0405 */
[----:B------:R-:W-:Y:S01]  /*1c00d0*/  IADD3 RZ, P4, PT, R16, R8, RZ ;  /* 0x0000000810ff7210 */ /* 0x000fe20007f9e0ff */
[C---:B------:R-:W-:Y:S01]  /*1c00e0*/  IMAD.WIDE.U32 R230, R200.reuse, 0x434bacd7, R2 ;  /* 0x434bacd7c8e67825 */ /* 0x040fe200078e0002 */
[----:B------:R-:W-:Y:S02]  /*1c00f0*/  IADD3 R8, P5, PT, R53, R18, RZ ;  /* 0x0000001235087210 */ /* 0x000fe40007fbe0ff */
[----:B------:R-:W-:Y:S01]  /*1c0100*/  IADD3.X RZ, P4, PT, R17, R9, RZ, P4, !PT ;  /* 0x0000000911ff7210 */ /* 0x000fe2000279e4ff */
[----:B------:R-:W-:Y:S01]  /*1c0110*/  IMAD.WIDE.U32 R16, R200, -0xc7aed41, R204 ;  /* 0xf38512bfc8107825 */ /* 0x000fe200078e00cc */
[----:B------:R-:W-:Y:S02]  /*1c0120*/  IADD3.X R9, P5, PT, R14, R27, RZ, P5, !PT ;  /* 0x0000001b0e097210 */ /* 0x000fe40002fbe4ff */
[----:B------:R-:W-:Y:S01]  /*1c0130*/  IADD3.X R10, P4, PT, RZ, R66, RZ, P4, !PT ;  /* 0x00000042ff0a7210 */ /* 0x000fe2000279e4ff */
[----:B------:R-:W-:Y:S01]  /*1c0140*/  IMAD.WIDE.U32 R18, R206, R165, RZ ;  /* 0x000000a5ce127225 */ /* 0x000fe200078e00ff */
[----:B------:R-:W-:-:S02]  /*1c0150*/  IADD3 RZ, P0, PT, R204, R76, RZ ;  /* 0x0000004cccff7210 */ /* 0x000fc40007f1e0ff */
[----:B------:R-:W-:Y:S01]  /*1c0160*/  IADD3.X R5, P6, PT, R190, R193, RZ, P6, !PT ;  /* 0x000000c1be057210 */ /* 0x000fe200037de4ff */
[-C--:B------:R-:W-:Y:S01]  /*1c0170*/  IMAD.WIDE.U32 R192, R211, R165.reuse, RZ ;  /* 0x000000a5d3c07225 */ /* 0x080fe200078e00ff */
[----:B------:R-:W-:Y:S02]  /*1c0180*/  IADD3.X R227, P3, PT, RZ, R82, RZ, P3, !PT ;  /* 0x00000052ffe37210 */ /* 0x000fe40001f7e4ff */
[----:B------:R-:W-:Y:S01]  /*1c0190*/  IADD3.X R10, P5, PT, RZ, R10, RZ, P5, !PT ;  /* 0x0000000aff0a7210 */ /* 0x000fe20002fbe4ff */
[----:B------:R-:W-:Y:S01]  /*1c01a0*/  IMAD.WIDE.U32 R190, R216, R165, RZ ;  /* 0x000000a5d8be7225 */ /* 0x000fe200078e00ff */
[----:B------:R-:W-:Y:S02]  /*1c01b0*/  IADD3.X RZ, P0, PT, R205, R21, RZ, P0, !PT ;  /* 0x00000015cdff7210 */ /* 0x000fe4000071e4ff */
[----:B------:R-:W-:Y:S01]  /*1c01c0*/  IADD3.X R227, P6, PT, RZ, R227, RZ, P6, !PT ;  /* 0x000000e3ffe37210 */ /* 0x000fe200037de4ff */
[----:B------:R-:W-:Y:S01]  /*1c01d0*/  IMAD.IADD R65, R17, 0x1, R74 ;  /* 0x0000000111417824 */ /* 0x000fe200078e024a */
[----:B------:R-:W-:Y:S01]  /*1c01e0*/  IADD3.X R21, PT, PT, RZ, RZ, R67, P5, P4 ;  /* 0x000000ffff157210 */ /* 0x000fe20002fe8443 */
[----:B------:R-:W-:Y:S01]  /*1c01f0*/  IMAD.WIDE.U32 R222, P4, R212, R210, R222 ;  /* 0x000000d2d4de7225 */ /* 0x000fe200078800de */
[----:B------:R-:W-:-:S02]  /*1c0200*/  IADD3.X R14, PT, PT, RZ, RZ, R83, P6, P3 ;  /* 0x000000ffff0e7210 */ /* 0x000fc400037e6453 */
[----:B------:R-:W-:Y:S01]  /*1c0210*/  IADD3 RZ, P3, PT, R194, R62, RZ ;  /* 0x0000003ec2ff7210 */ /* 0x000fe20007f7e0ff */
[----:B------:R-:W-:Y:S01]  /*1c0220*/  IMAD.X R205, RZ, RZ, RZ, P4 ;  /* 0x000000ffffcd7224 */ /* 0x000fe200020e06ff */
[----:B------:R-:W-:Y:S01]  /*1c0230*/  IADD3 R62, P5, PT, R222, R221, RZ ;  /* 0x000000ddde3e7210 */ /* 0x000fe20007fbe0ff */
[----:B------:R-:W-:Y:S01]  /*1c0240*/  IMAD.WIDE.U32 R192, P4, R212, R216, R192 ;  /* 0x000000d8d4c07225 */ /* 0x000fe200078800c0 */
[----:B------:R-:W-:-:S03]  /*1c0250*/  IADD3.X RZ, P3, PT, R195, R7, RZ, P3, !PT ;  /* 0x00000007c3ff7210 */ /* 0x000fc60001f7e4ff */
[----:B------:R-:W-:Y:S02]  /*1c0260*/  IMAD.MOV.U32 R204, RZ, RZ, R223 ;  /* 0x000000ffffcc7224 */ /* 0x000fe400078e00df */
[----:B------:R-:W-:Y:S01]  /*1c0270*/  IMAD.X R189, RZ, RZ, RZ, P4 ;  /* 0x000000ffffbd7224 */ /* 0x000fe200020e06ff */
[----:B------:R-:W-:Y:S01]  /*1c0280*/  IADD3 R61, P4, PT, R192, R191, RZ ;  /* 0x000000bfc03d7210 */ /* 0x000fe20007f9e0ff */
[----:B------:R-:W-:-:S04]  /*1c0290*/  IMAD.WIDE.U32.X R204, R212, R208, R204, P5 ;  /* 0x000000d0d4cc7225 */ /* 0x000fc800028e04cc */
        /* <DEDUP_REMOVED lines=20> */
[----:B------:R-:W-:-:S04]  /*1c03e0*/  IMAD.WIDE.U32 R6, P6, R212, R0, R6 ;  /* 0x00000000d4067225 */ /* 0x000fc800078c0006 */
[----:B------:R-:W-:-:S04]  /*1c03f0*/  IMAD.WIDE.U32 R16, R0, R165, RZ ;  /* 0x000000a500107225 */ /* 0x000fc800078e00ff */
[----:B------:R-:W-:Y:S02]  /*1c0400*/  IMAD.MOV.U32 R224, RZ, RZ, R67 ;  /* 0x000000ffffe07224 */ /* 0x000fe400078e0043 */
[----:B------:R-:W-:Y:S02]  /*1c0410*/  IMAD.X R229, RZ, RZ, RZ, P6 ;  /* 0x000000ffffe57224 */ /* 0x000fe400030e06ff */
[----:B------:R-:W-:Y:S01]  /*1c0420*/  IMAD.WIDE.U32.X R224, R212, R215, R224, P4 ;  /* 0x000000d7d4e07225 */ /* 0x000fe200020e04e0 */
[----:B------:R-:W-:-:S03]  /*1c0430*/  IADD3 R17, P4, PT, R6, R17, RZ ;  /* 0x0000001106117210 */ /* 0x000fc60007f9e0ff */
[----:B------:R-:W-:-:S04]  /*1c0440*/  IMAD.WIDE.U32 R194, R161, R210, R194 ;  /* 0x000000d2a1c27225 */ /* 0x000fc800078e00c2 */
[----:B------:R-:W-:Y:S01]  /*1c0450*/  IMAD.MOV.U32 R228, RZ, RZ, R7 ;  /* 0x000000ffffe47224 */ /* 0x000fe200078e0007 */
[----:B------:R-:W-:Y:S01]  /*1c0460*/  IADD3 RZ, P6, PT, RZ, R194, RZ ;  /* 0x000000c2ffff7210 */ /* 0x000fe20007fde0ff */
[----:B------:R-:W-:Y:S01]  /*1c0470*/  IMAD.IADD R195, R195, 0x1, R38 ;  /* 0x00000001c3c37824 */ /* 0x000fe200078e0226 */
[----:B------:R-:W-:Y:S01]  /*1c0480*/  IADD3.X R7, P3, PT, RZ, R22, RZ, P3, !PT ;  /* 0x00000016ff077210 */ /* 0x000fe20001f7e4ff */
[----:B------:R-:W-:Y:S01]  /*1c0490*/  IMAD.WIDE.U32.X R228, R212, R13, R228, P4 ;  /* 0x0000000dd4e47225 */ /* 0x000fe200020e04e4 */
[----:B------:R-:W-:Y:S02]  /*1c04a0*/  IADD3 RZ, P4, PT, R2, R78, RZ ;  /* 0x0000004e02ff7210 */ /* 0x000fe40007f9e0ff */
[----:B------:R-:W-:Y:S01]  /*1c04b0*/  IADD3.X RZ, P6, PT, RZ, R195, RZ, P6, !PT ;  /* 0x000000c3ffff7210 */ /* 0x000fe200037de4ff */
[----:B------:R-:W-:Y:S01]  /*1c04c0*/  IMAD.IADD R68, R231, 0x1, R68 ;  /* 0x00000001e7447824 */ /* 0x000fe200078e0244 */
[----:B------:R-:W-:Y:S01]  /*1c04d0*/  IADD3.X RZ, P4, PT, R3, R59, RZ, P4, !PT ;  /* 0x0000003b03ff7210 */ /* 0x000fe2000279e4ff */
[----:B------:R-:W-:Y:S01]  /*1c04e0*/  IMAD.WIDE.U32 R200, R200, 0x397fe69a, R8 ;  /* 0x397fe69ac8c87825 */ /* 0x000fe200078e0008 */
[----:B------:R-:W-:-:S02]  /*1c04f0*/  IADD3.X R3, P5, PT, RZ, R14, RZ, P5, !PT ;  /* 0x0000000eff037210 */ /* 0x000fc40002fbe4ff */
[----:B------:R-:W-:Y:S01]  /*1c0500*/  IADD3.X R7, P6, PT, RZ, R7, RZ, P6, !PT ;  /* 0x00000007ff077210 */ /* 0x000fe200037de4ff */
[----:B------:R-:W-:Y:S01]  /*1c0510*/  IMAD.IADD R70, R201, 0x1, R70 ;  /* 0x00000001c9467824 */ /* 0x000fe200078e0246 */
[----:B------:R-:W-:Y:S02]  /*1c0520*/  IADD3.X R85, PT, PT, RZ, RZ, R85, P5, P0 ;  /* 0x000000ffff557210 */ /* 0x000fe40002fe0455 */
[----:B------:R-:W-:Y:S02]  /*1c0530*/  IADD3 R2, P0, PT, R3, R230, RZ ;  /* 0x000000e603027210 */ /* 0x000fe40007f1e0ff */
[----:B------:R-:W-:Y:S01]  /*1c0540*/  IADD3.X R14, PT, PT, RZ, RZ, R23, P6, P3 ;  /* 0x000000ffff0e7210 */ /* 0x000fe200037e6417 */
[----:B------:R-:W-:Y:S01]  /*1c0550*/  IMAD.WIDE.U32 R22, R161, R218, R4 ;  /* 0x000000daa1167225 */ /* 0x000fe200078e0004 */
[----:B------:R-:W-:Y:S02]  /*1c0560*/  IADD3 RZ, P3, PT, R4, R36, RZ ;  /* 0x0000002404ff7210 */ /* 0x000fe40007f7e0ff */
[----:B------:R-:W-:Y:S01]  /*1c0570*/  IADD3 RZ, P5, PT, R8, R80, RZ ;  /* 0x0000005008ff7210 */ /* 0x000fe20007fbe0ff */
[----:B------:R-:W-:Y:S01]  /*1c0580*/  IMAD.IADD R23, R23, 0x1, R52 ;  /* 0x0000000117177824 */ /* 0x000fe200078e0234 */
[----:B------:R-:W-:-:S02]  /*1c0590*/  IADD3.X R3, P0, PT, R68, R85, RZ, P0, !PT ;  /* 0x0000005544037210 */ /* 0x000fc4000071e4ff */
[----:B------:R-:W-:Y:S02]  /*1c05a0*/  IADD3.X R8, P4, PT, RZ, R94, RZ, P4, !PT ;  /* 0x0000005eff087210 */ /* 0x000fe4000279e4ff */
[----:B------:R-:W-:Y:S01]  /*1c05b0*/  IADD3.X RZ, P3, PT, R5, R37, RZ, P3, !PT ;  /* 0x0000002505ff7210 */ /* 0x000fe20001f7e4ff */
[----:B------:R-:W-:Y:S01]  /*1c05c0*/  IMAD R37, R195, -0x30003, RZ ;  /* 0xfffcfffdc3257824 */ /* 0x000fe200078e02ff */
[----:B------:R-:W-:Y:S01]  /*1c05d0*/  IADD3.X RZ, P5, PT, R9, R39, RZ, P5, !PT ;  /* 0x0000002709ff7210 */ /* 0x000fe20002fbe4ff */
[C---:B------:R-:W-:Y:S01]  /*1c05e0*/  IMAD.WIDE.U32 R4, R194.reuse, -0x30003, RZ ;  /* 0xfffcfffdc2047825 */ /* 0x040fe200078e00ff */
[----:B------:R-:W-:Y:S02]  /*1c05f0*/  IADD3.X R9, P0, PT, RZ, R8, RZ, P0, !PT ;  /* 0x00000008ff097210 */ /* 0x000fe4000071e4ff */
[----:B------:R-:W-:Y:S01]  /*1c0600*/  IADD3 R22, P6, PT, R7, R22, RZ ;  /* 0x0000001607167210 */ /* 0x000fe20007fde0ff */
[----:B------:R-:W-:Y:S01]  /*1c0610*/  IMAD R37, R194, -0x760c0004, R37 ;  /* 0x89f3fffcc2257824 */ /* 0x000fe200078e0225 */
[----:B------:R-:W-:Y:S01]  /*1c0620*/  IADD3.X R95, PT, PT, RZ, RZ, R95, P0, P4 ;  /* 0x000000ffff5f7210 */ /* 0x000fe200007e845f */
[----:B------:R-:W-:Y:S01]  /*1c0630*/  IMAD.WIDE.U32 R68, R4, -0x94f09dc, RZ ;  /* 0xf6b0f62404447825 */ /* 0x000fe200078e00ff */
[----:B------:R-:W-:-:S02]  /*1c0640*/  IADD3 R8, P4, PT, R9, R200, RZ ;  /* 0x000000c809087210 */ /* 0x000fc40007f9e0ff */
[----:B------:R-:W-:Y:S01]  /*1c0650*/  IADD3 RZ, P0, PT, R226, R32, RZ ;  /* 0x00000020e2ff7210 */ /* 0x000fe20007f1e0ff */
[----:B------:R-:W-:Y:S01]  /*1c0660*/  IMAD.IADD R5, R5, 0x1, R37 ;  /* 0x0000000105057824 */ /* 0x000fe200078e0225 */
[----:B------:R-:W-:Y:S01]  /*1c0670*/  IADD3.X R9, P4, PT, R70, R95, RZ, P4, !PT ;  /* 0x0000005f46097210 */ /* 0x000fe2000279e4ff */
[----:B------:R-:W-:Y:S01]  /*1c0680*/  IMAD.WIDE.U32 R36, R4, -0x5555, RZ ;  /* 0xffffaaab04247825 */ /* 0x000fe200078e00ff */
[----:B------:R-:W-:Y:S02]  /*1c0690*/  IADD3.X R7, P5, PT, RZ, R96, RZ, P5, !PT ;  /* 0x00000060ff077210 */ /* 0x000fe40002fbe4ff */
[----:B------:R-:W-:Y:S01]  /*1c06a0*/  IADD3.X RZ, P0, PT, R227, R33, RZ, P0, !PT ;  /* 0x00000021e3ff7210 */ /* 0x000fe2000071e4ff */
[----:B------:R-:W-:Y:S01]  /*1c06b0*/  IMAD.WIDE.U32 R32, R5, -0x5555, RZ ;  /* 0xffffaaab05207825 */ /* 0x000fe200078e00ff */
[----:B------:R-:W-:Y:S02]  /*1c06c0*/  IADD3.X R23, P6, PT, R23, R14, RZ, P6, !PT ;  /* 0x0000000e17177210 */ /* 0x000fe400037de4ff */
[----:B------:R-:W-:Y:S01]  /*1c06d0*/  IADD3.X R39, P3, PT, RZ, R28, RZ, P3, !PT ;  /* 0x0000001cff277210 */ /* 0x000fe20001f7e4ff */
[----:B------:R-:W-:Y:S01]  /*1c06e0*/  IMAD.WIDE.U32 R226, R161, R216, R226 ;  /* 0x000000d8a1e27225 */ /* 0x000fe200078e00e2 */
[----:B------:R-:W-:-:S02]  /*1c06f0*/  IADD3.X R14, P4, PT, RZ, R7, RZ, P4, !PT ;  /* 0x00000007ff0e7210 */ /* 0x000fc4000279e4ff */
[----:B------:R-:W-:Y:S01]  /*1c0700*/  IADD3.X R39, P6, PT, RZ, R39, RZ, P6, !PT ;  /* 0x00000027ff277210 */ /* 0x000fe200037de4ff */
[----:B------:R-:W-:Y:S01]  /*1c0710*/  IMAD.IADD R58, R227, 0x1, R58 ;  /* 0x00000001e33a7824 */ /* 0x000fe200078e023a */
[----:B------:R-:W-:Y:S01]  /*1c0720*/  IADD3.X R7, PT, PT, RZ, RZ, R97, P4, P5 ;  /* 0x000000ffff077210 */ /* 0x000fe200027ea461 */
[----:B------:R-:W-:Y:S01]  /*1c0730*/  IMAD.WIDE.U32 R32, P4, R4, -0x46010001, R32 ;  /* 0xb9feffff04207825 */ /* 0x000fe20007880020 */
[----:B------:R-:W-:Y:S02]  /*1c0740*/  IADD3 R28, P5, PT, R39, R226, RZ ;  /* 0x000000e2271c7210 */ /* 0x000fe40007fbe0ff */
[----:B------:R-:W-:Y:S01]  /*1c0750*/  IADD3.X R29, PT, PT, RZ, RZ, R29, P6, P3 ;  /* 0x000000ffff1d7210 */ /* 0x000fe200037e641d */
[----:B------:R-:W-:Y:S01]  /*1c0760*/  IMAD.X R39, RZ, RZ, RZ, P4 ;  /* 0x000000ffff277224 */ /* 0x000fe200020e06ff */
[----:B------:R-:W-:Y:S01]  /*1c0770*/  IADD3 R65, P3, PT, R32, R37, RZ ;  /* 0x0000002520417210 */ /* 0x000fe20007f7e0ff */
[----:B------:R-:W-:Y:S01]  /*1c0780*/  IMAD.MOV.U32 R38, RZ, RZ, R33 ;  /* 0x000000ffff267224 */ /* 0x000fe200078e0021 */
[----:B------:R-:W-:Y:S01]  /*1c0790*/  IADD3.X R29, P5, PT, R58, R29, RZ, P5, !PT ;  /* 0x0000001d3a1d7210 */ /* 0x000fe20002fbe4ff */
[----:B------:R-:W-:Y:S01]  /*1c07a0*/  IMAD.WIDE.U32 R58, R4, -0x5555, R194 ;  /* 0xffffaaab043a7825 */ /* 0x000fe200078e00c2 */
[----:B------:R-:W-:-:S02]  /*1c07b0*/  IADD3.X R30, P0, PT, RZ, R30, RZ, P0, !PT ;  /* 0x0000001eff1e7210 */ /* 0x000fc4000071e4ff */
[----:B------:R-:W-:Y:S01]  /*1c07c0*/  IADD3 RZ, P6, PT, R194, R36, RZ ;  /* 0x00000024c2ff7210 */ /* 0x000fe20007fde0ff */
[----:B------:R-:W-:Y:S01]  /*1c07d0*/  IMAD.WIDE.U32.X R36, R5, -0x46010001, R38, P3 ;  /* 0xb9feffff05247825 */ /* 0x000fe200018e0426 */
[----:B------:R-:W-:Y:S02]  /*1c07e0*/  IADD3.X R39, P5, PT, RZ, R30, RZ, P5, !PT ;  /* 0x0000001eff277210 */ /* 0x000fe40002fbe4ff */
[----:B------:R-:W-:Y:S01]  /*1c07f0*/  IADD3 RZ, P3, PT, RZ, R58, RZ ;  /* 0x0000003affff7210 */ /* 0x000fe20007f7e0ff */
[----:B------:R-:W-:Y:S01]  /*1c0800*/  IMAD.IADD R32, R59, 0x1, R32 ;  /* 0x000000013b207824 */ /* 0x000fe200078e0220 */
[----:B------:R-:W-:Y:S01]  /*1c0810*/  IADD3.X RZ, P6, PT, R195, R65, RZ, P6, !PT ;  /* 0x00000041c3ff7210 */ /* 0x000fe200037de4ff */
[----:B------:R-:W-:Y:S01]  /*1c0820*/  IMAD.WIDE.U32 R84, R5, -0x4eac0001, RZ ;  /* 0xb153ffff05547825 */ /* 0x000fe200078e00ff */
[----:B------:R-:W-:Y:S02]  /*1c0830*/  IADD3.X R59, PT, PT, RZ, RZ, R31, P5, P0 ;  /* 0x000000ffff3b7210 */ /* 0x000fe40002fe041f */
[----:B------:R-:W-:Y:S01]  /*1c0840*/  IADD3.X R52, P2, PT, RZ, RZ, RZ, P2, !PT ;  /* 0x000000ffff347210 */ /* 0x000fe2000175e4ff */
[----:B------:R-:W-:Y:S01]  /*1c0850*/  IMAD.WIDE.U32 R30, R208, R114, RZ ;  /* 0x00000072d01e7225 */ /* 0x000fe200078e00ff */
[----:B------:R-:W-:-:S02]  /*1c0860*/  IADD3.X R95, P1, PT, RZ, RZ, RZ, P1, !PT ;  /* 0x000000ffff5f7210 */ /* 0x000fc40000f3e4ff */
[----:B------:R-:W-:Y:S01]  /*1c0870*/  IADD3.X RZ, P3, PT, RZ, R32, RZ, P3, !PT ;  /* 0x00000020ffff7210 */ /* 0x000fe20001f7e4ff */
[----:B------:R-:W-:Y:S01]  /*1c0880*/  IMAD.WIDE.U32 R32, R161, R214, R2 ;  /* 0x000000d6a1207225 */ /* 0x000fe200078e0002 */
[----:B------:R-:W-:Y:S02]  /*1c0890*/  IADD3.X R65, P5, PT, RZ, R36, RZ, P6, !PT ;  /* 0x00000024ff417210 */ /* 0x000fe400037be4ff */
[----:B------:R-:W-:Y:S01]  /*1c08a0*/  IADD3 R95, P4, PT, R95, R52, RZ ;  /* 0x000000345f5f7210 */ /* 0x000fe20007f9e0ff */
[----:B------:R-:W-:Y:S01]  /*1c08b0*/  IMAD.IADD R60, R33, 0x1, R60 ;  /* 0x00000001213c7824 */ /* 0x000fe200078e023c */
[----:B------:R-:W-:Y:S01]  /*1c08c0*/  IADD3.X R65, P3, PT, RZ, R65, RZ, P3, !PT ;  /* 0x00000041ff417210 */ /* 0x000fe20001f7e4ff */
[----:B------:R-:W-:Y:S01]  /*1c08d0*/  IMAD.WIDE.U32 R96, R209, R114, RZ ;  /* 0x00000072d1607225 */ /* 0x000fe200078e00ff */
[----:B------:R-:W-:Y:S02]  /*1c08e0*/  IADD3 RZ, P6, PT, R2, R34, RZ ;  /* 0x0000002202ff7210 */ /* 0x000fe40007fde0ff */
[----:B------:R-:W-:Y:S01]  /*1c08f0*/  IADD3 R95, P0, PT, R10, R95, RZ ;  /* 0x0000005f0a5f7210 */ /* 0x000fe20007f1e0ff */
[----:B------:R-:W-:Y:S01]  /*1c0900*/  IMAD.X R10, RZ, RZ, RZ, P2 ;  /* 0x000000ffff0a7224 */ /* 0x000fe200010e06ff */
[----:B------:R-:W-:Y:S01]  /*1c0910*/  IADD3.X R52, PT, PT, RZ, RZ, R37, P3, P5 ;  /* 0x000000ffff347210 */ /* 0x000fe20001fea425 */
[----:B------:R-:W-:Y:S01]  /*1c0920*/  IMAD.WIDE.U32 R30, P5, R213, R210, R30 ;  /* 0x000000d2d51e7225 */ /* 0x000fe200078a001e */
[----:B------:R-:W-:-:S02]  /*1c0930*/  IADD3 R2, P3, PT, R39, R32, RZ ;  /* 0x0000002027027210 */ /* 0x000fc40007f7e0ff */
[----:B------:R-:W-:Y:S01]  /*1c0940*/  IADD3.X RZ, P2, PT, R3, R35, RZ, P6, !PT ;  /* 0x0000002303ff7210 */ /* 0x000fe2000375e4ff */
[----:B------:R-:W-:Y:S01]  /*1c0950*/  IMAD.X R35, RZ, RZ, RZ, P5 ;  /* 0x000000ffff237224 */ /* 0x000fe200028e06ff */
[----:B------:R-:W-:Y:S01]  /*1c0960*/  IADD3.X R3, P3, PT, R60, R59, RZ, P3, !PT ;  /* 0x0000003b3c037210 */ /* 0x000fe20001f7e4ff */
[----:B------:R-:W-:Y:S01]  /*1c0970*/  IMAD.WIDE.U32 R36, R4, -0x4eac0001, RZ ;  /* 0xb153ffff04247825 */ /* 0x000fe200078e00ff */
[----:B------:R-:W-:Y:S02]  /*1c0980*/  IADD3.X R60, PT, PT, R10, RZ, RZ, P4, P1 ;  /* 0x000000ff0a3c7210 */ /* 0x000fe400027e24ff */
[----:B------:R-:W-:Y:S01]  /*1c0990*/  IADD3.X R10, P2, PT, RZ, R56, RZ, P2, !PT ;  /* 0x00000038ff0a7210 */ /* 0x000fe2000175e4ff */
[----:B------:R-:W-:Y:S01]  /*1c09a0*/  IMAD.WIDE.U32 R84, P5, R4, 0x1eabfffe, R84 ;  /* 0x1eabfffe04547825 */ /* 0x000fe200078a0054 */
[----:B------:R-:W-:Y:S02]  /*1c09b0*/  IADD3 RZ, P1, PT, R22, R36, RZ ;  /* 0x0000002416ff7210 */ /* 0x000fe40007f3e0ff */
[----:B------:R-:W-:Y:S01]  /*1c09c0*/  IADD3.X R60, P0, PT, R21, R60, RZ, P0, !PT ;  /* 0x0000003c153c7210 */ /* 0x000fe2000071e4ff */
[----:B------:R-:W-:Y:S01]  /*1c09d0*/  IMAD.MOV.U32 R34, RZ, RZ, R31 ;  /* 0x000000ffff227224 */ /* 0x000fe200078e001f */
[----:B------:R-:W-:Y:S01]  /*1c09e0*/  IADD3.X R31, P3, PT, RZ, R10, RZ, P3, !PT ;  /* 0x0000000aff1f7210 */ /* 0x000fe20001f7e4ff */
[----:B------:R-:W-:Y:S01]  /*1c09f0*/  IMAD.WIDE.U32 R58, R5, -0x94f09dc, RZ ;  /* 0xf6b0f624053a7825 */ /* 0x000fe200078e00ff */
[----:B------:R-:W-:-:S02]  /*1c0a00*/  IADD3 R37, P4, PT, R84, R37, RZ ;  /* 0x0000002554257210 */ /* 0x000fc40007f9e0ff */
[----:B------:R-:W-:Y:S01]  /*1c0a10*/  IADD3.X R21, PT, PT, RZ, RZ, R57, P3, P2 ;  /* 0x000000ffff157210 */ /* 0x000fe20001fe4439 */
[----:B------:R-:W-:Y:S01]  /*1c0a20*/  IMAD.WIDE.U32 R56, R5, -0xc7aed41, RZ ;  /* 0xf38512bf05387825 */ /* 0x000fe200078e00ff */
[----:B------:R-:W-:-:S03]  /*1c0a30*/  IADD3.X RZ, P1, PT, R23, R37, RZ, P1, !PT ;  /* 0x0000002517ff7210 */ /* 0x000fc60000f3e4ff */
[----:B------:R-:W-:-:S04]  /*1c0a40*/  IMAD.WIDE.U32 R32, R210, R114, RZ ;  /* 0x00000072d2207225 */ /* 0x000fc800078e00ff */
[----:B------:R-:W-:Y:S01]  /*1c0a50*/  IMAD.WIDE.U32 R22, R4, -0x4eac0001, R22 ;  /* 0xb153ffff04167825 */ /* 0x000fe200078e0016 */
[----:B------:R-:W-:-:S03]  /*1c0a60*/  IADD3 R33, P6, PT, R30, R33, RZ ;  /* 0x000000211e217210 */ /* 0x000fc60007fde0ff */
[----:B------:R-:W-:-:S04]  /*1c0a70*/  IMAD.WIDE.U32 R36, R5, 0x397fe69a, RZ ;  /* 0x397fe69a05247825 */ /* 0x000fc800078e00ff */
[----:B------:R-:W-:-:S04]  /*1c0a80*/  IMAD.WIDE.U32 R58, P3, R4, 0x6730d2a0, R58 ;  /* 0x6730d2a0043a7825 */ /* 0x000fc8000786003a */
[----:B------:R-:W-:Y:S02]  /*1c0a90*/  IMAD.IADD R23, R23, 0x1, R84 ;  /* 0x0000000117177824 */ /* 0x000fe400078e0254 */
[----:B------:R-:W-:Y:S02]  /*1c0aa0*/  IMAD.MOV.U32 R232, RZ, RZ, R85 ;  /* 0x000000ffffe87224 */ /* 0x000fe400078e0055 */
[----:B------:R-:W-:-:S04]  /*1c0ab0*/  IMAD.WIDE.U32 R38, R5, 0x434bacd7, RZ ;  /* 0x434bacd705267825 */ /* 0x000fc800078e00ff */
[----:B------:R-:W-:-:S04]  /*1c0ac0*/  IMAD.WIDE.U32 R56, P2, R4, 0x64774b84, R56 ;  /* 0x64774b8404387825 */ /* 0x000fc80007840038 */
[----:B------:R-:W-:Y:S01]  /*1c0ad0*/  IMAD.X R233, RZ, RZ, RZ, P5 ;  /* 0x000000ffffe97224 */ /* 0x000fe200028e06ff */
[----:B------:R-:W-:Y:S01]  /*1c0ae0*/  IADD3 R67, P5, PT, R58, R69, RZ ;  /* 0x000000453a437210 */ /* 0x000fe20007fbe0ff */
[----:B------:R-:W-:-:S04]  /*1c0af0*/  IMAD.WIDE.U32 R84, R4, -0xc7aed41, RZ ;  /* 0xf38512bf04547825 */ /* 0x000fc800078e00ff */
[----:B------:R-:W-:Y:S02]  /*1c0b00*/  IMAD.X R231, RZ, RZ, RZ, P3 ;  /* 0x000000ffffe77224 */ /* 0x000fe400018e06ff */
[----:B------:R-:W-:-:S04]  /*1c0b10*/  IMAD.WIDE.U32 R36, P3, R4, 0x1a0111ea, R36 ;  /* 0x1a0111ea04247825 */ /* 0x000fc80007860024 */
[----:B------:R-:W-:Y:S01]  /*1c0b20*/  IMAD.WIDE.U32.X R232, R5, 0x1eabfffe, R232, P4 ;  /* 0x1eabfffe05e87825 */ /* 0x000fe200020e04e8 */
[----:B------:R-:W-:-:S03]  /*1c0b30*/  IADD3 R85, P4, PT, R56, R85, RZ ;  /* 0x0000005538557210 */ /* 0x000fc60007f9e0ff */
[----:B------:R-:W-:Y:S02]  /*1c0b40*/  IMAD.MOV.U32 R230, RZ, RZ, R59 ;  /* 0x000000ffffe67224 */ /* 0x000fe400078e003b */
[----:B------:R-:W-:-:S04]  /*1c0b50*/  IMAD.WIDE.U32.X R34, R213, R208, R34, P6 ;  /* 0x000000d0d5227225 */ /* 0x000fc800030e0422 */
[----:B------:R-:W-:-:S04]  /*1c0b60*/  IMAD.WIDE.U32 R38, P6, R4, 0x4b1ba7b6, R38 ;  /* 0x4b1ba7b604267825 */ /* 0x000fc800078c0026 */
[----:B------:R-:W-:Y:S01]  /*1c0b70*/  IMAD.X R227, RZ, RZ, RZ, P2 ;  /* 0x000000ffffe37224 */ /* 0x000fe200010e06ff */
[----:B------:R-:W-:Y:S01]  /*1c0b80*/  IADD3 RZ, P2, PT, R28, R68, RZ ;  /* 0x000000441cff7210 */ /* 0x000fe20007f5e0ff */
[----:B------:R-:W-:-:S03]  /*1c0b90*/  IMAD.WIDE.U32 R200, R4, 0x434bacd7, RZ ;  /* 0x434bacd704c87825 */ /* 0x000fc600078e00ff */
[----:B------:R-:W-:Y:S01]  /*1c0ba0*/  IADD3.X RZ, P2, PT, R29, R67, RZ, P2, !PT ;  /* 0x000000431dff7210 */ /* 0x000fe2000175e4ff */
[----:B------:R-:W-:Y:S02]  /*1c0bb0*/  IMAD.MOV.U32 R226, RZ, RZ, R57 ;  /* 0x000000ffffe27224 */ /* 0x000fe400078e0039 */
[----:B------:R-:W-:Y:S01]  /*1c0bc0*/  IMAD.X R69, RZ, RZ, RZ, P3 ;  /* 0x000000ffff457224 */ /* 0x000fe200018e06ff */
[----:B------:R-:W-:Y:S01]  /*1c0bd0*/  IADD3 RZ, P3, PT, R8, R24, RZ ;  /* 0x0000001808ff7210 */ /* 0x000fe20007f7e0ff */
[----:B------:R-:W-:-:S03]  /*1c0be0*/  IMAD.WIDE.U32.X R230, R5, 0x6730d2a0, R230, P5 ;  /* 0x6730d2a005e67825 */ /* 0x000fc600028e04e6 */
[----:B------:R-:W-:Y:S01]  /*1c0bf0*/  IADD3.X RZ, P3, PT, R9, R11, RZ, P3, !PT ;  /* 0x0000000b09ff7210 */ /* 0x000fe20001f7e4ff */
[----:B------:R-:W-:-:S04]  /*1c0c00*/  IMAD.WIDE.U32 R96, P5, R213, R218, R96 ;  /* 0x000000dad5607225 */ /* 0x000fc800078a0060 */
[----:B------:R-:W-:-:S04]  /*1c0c10*/  IMAD.WIDE.U32 R194, R4, 0x397fe69a, RZ ;  /* 0x397fe69a04c27825 */ /* 0x000fc800078e00ff */
[----:B------:R-:W-:Y:S01]  /*1c0c20*/  IMAD.X R81, RZ, RZ, RZ, P6 ;  /* 0x000000ffff517224 */ /* 0x000fe200030e06ff */
[----:B------:R-:W-:Y:S01]  /*1c0c30*/  IADD3 R57, P6, PT, R38, R201, RZ ;  /* 0x000000c926397210 */ /* 0x000fe20007fde0ff */
[----:B------:R-:W-:Y:S01]  /*1c0c40*/  IMAD.WIDE.U32.X R226, R5, 0x64774b84, R226, P4 ;  /* 0x64774b8405e27825 */ /* 0x000fe200020e04e2 */
[----:B------:R-:W-:-:S03]  /*1c0c50*/  IADD3 R208, P4, PT, R14, R95, RZ ;  /* 0x0000005f0ed07210 */ /* 0x000fc60007f9e0ff */
[----:B------:R-:W-:-:S04]  /*1c0c60*/  IMAD.WIDE.U32 R94, R218, R114, RZ ;  /* 0x00000072da5e7225 */ /* 0x000fc800078e00ff */
[----:B------:R-:W-:Y:S02]  /*1c0c70*/  IMAD.MOV.U32 R80, RZ, RZ, R39 ;  /* 0x000000ffff507224 */ /* 0x000fe400078e0027 */
[----:B------:R-:W-:Y:S01]  /*1c0c80*/  IMAD.X R11, RZ, RZ, RZ, P5 ;  /* 0x000000ffff0b7224 */ /* 0x000fe200028e06ff */
[----:B------:R-:W-:Y:S01]  /*1c0c90*/  IADD3 R39, P5, PT, R36, R195, RZ ;  /* 0x000000c324277210 */ /* 0x000fe20007fbe0ff */
[----:B------:R-:W-:-:S04]  /*1c0ca0*/  IMAD.WIDE.U32 R8, R161, R206, R8 ;  /* 0x000000cea1087225 */ /* 0x000fc800078e0008 */
[----:B------:R-:W-:Y:S02]  /*1c0cb0*/  IMAD.MOV.U32 R68, RZ, RZ, R37 ;  /* 0x000000ffff447224 */ /* 0x000fe400078e0025 */
[----:B------:R-:W-:Y:S01]  /*1c0cc0*/  IMAD.WIDE.U32.X R80, R5, 0x4b1ba7b6, R80, P6 ;  /* 0x4b1ba7b605507825 */ /* 0x000fe200030e0450 */
[----:B------:R-:W-:-:S03]  /*1c0cd0*/  IADD3 R24, P6, PT, R96, R95, RZ ;  /* 0x0000005f60187210 */ /* 0x000fc60007fde0ff */
[----:B------:R-:W-:Y:S02]  /*1c0ce0*/  IMAD.MOV.U32 R10, RZ, RZ, R97 ;  /* 0x000000ffff0a7224 */ /* 0x000fe400078e0061 */
[----:B------:R-:W-:Y:S01]  /*1c0cf0*/  IMAD.WIDE.U32.X R68, R5, 0x1a0111ea, R68, P5 ;  /* 0x1a0111ea05447825 */ /* 0x000fe200028e0444 */
[----:B------:R-:W-:Y:S02]  /*1c0d00*/  IADD3 R8, P5, PT, R31, R8, RZ ;  /* 0x000000081f087210 */ /* 0x000fe40007fbe0ff */
[----:B------:R-:W-:Y:S01]  /*1c0d10*/  IADD3.X R5, P1, PT, RZ, R232, RZ, P1, !PT ;  /* 0x000000e8ff057210 */ /* 0x000fe20000f3e4ff */
[----:B------:R-:W-:Y:S01]  /*1c0d20*/  IMAD.IADD R14, R9, 0x1, R64 ;  /* 0x00000001090e7824 */ /* 0x000fe200078e0240 */
[----:B------:R-:W-:Y:S01]  /*1c0d30*/  IADD3.X R31, P2, PT, RZ, R230, RZ, P2, !PT ;  /* 0x000000e6ff1f7210 */ /* 0x000fe2000175e4ff */
[----:B------:R-:W-:Y:S01]  /*1c0d40*/  IMAD.WIDE.U32.X R10, R213, R209, R10, P6 ;  /* 0x000000d1d50a7225 */ /* 0x000fe200030e040a */
[----:B------:R-:W-:Y:S02]  /*1c0d50*/  IADD3.X R209, P4, PT, R7, R60, RZ, P4, !PT ;  /* 0x0000003c07d17210 */ /* 0x000fe4000279e4ff */
[----:B------:R-:W-:Y:S01]  /*1c0d60*/  IADD3 R22, P6, PT, R65, R22, RZ ;  /* 0x0000001641167210 */ /* 0x000fe20007fde0ff */
        /* <DEDUP_REMOVED lines=11> */
[----:B------:R-:W-:Y:S02]  /*1c0e20*/  IADD3.X R233, PT, PT, RZ, RZ, R233, P6, P1 ;  /* 0x000000ffffe97210 */ /* 0x000fe400037e24e9 */
[----:B------:R-:W-:Y:S01]  /*1c0e30*/  IADD3 R14, P1, PT, R7, R28, RZ ;  /* 0x0000001c070e7210 */ /* 0x000fe20007f3e0ff */
[----:B------:R-:W-:Y:S01]  /*1c0e40*/  IMAD.WIDE.U32 R28, R4, -0xc7aed41, R2 ;  /* 0xf38512bf041c7825 */ /* 0x000fe200078e0002 */
[----:B------:R-:W-:Y:S02]  /*1c0e50*/  IADD3.X RZ, P5, PT, R209, R15, RZ, P5, !PT ;  /* 0x0000000fd1ff7210 */ /* 0x000fe40002fbe4ff */
[----:B------:R-:W-:Y:S01]  /*1c0e60*/  IADD3.X R15, P1, PT, R20, R55, RZ, P1, !PT ;  /* 0x00000037140f7210 */ /* 0x000fe20000f3e4ff */
[----:B------:R-:W-:Y:S01]  /*1c0e70*/  IMAD.WIDE.U32 R20, R211, R114, RZ ;  /* 0x00000072d3147225 */ /* 0x000fe200078e00ff */
[----:B------:R-:W-:Y:S02]  /*1c0e80*/  IADD3.X R5, P5, PT, RZ, R72, RZ, P5, !PT ;  /* 0x00000048ff057210 */ /* 0x000fe40002fbe4ff */
[----:B------:R-:W-:Y:S01]  /*1c0e90*/  IADD3 R64, P3, PT, R65, R64, RZ ;  /* 0x0000004041407210 */ /* 0x000fe20007f7e0ff */
[----:B------:R-:W-:Y:S01]  /*1c0ea0*/  IMAD.IADD R56, R29, 0x1, R56 ;  /* 0x000000011d387824 */ /* 0x000fe200078e0238 */
[----:B------:R-:W-:Y:S01]  /*1c0eb0*/  IADD3 RZ, P6, PT, R2, R84, RZ ;  /* 0x0000005402ff7210 */ /* 0x000fe20007fde0ff */
[----:B------:R-:W-:Y:S01]  /*1c0ec0*/  IMAD.WIDE.U32 R54, R163, R210, R22 ;  /* 0x000000d2a3367225 */ /* 0x000fe200078e0016 */
[----:B------:R-:W-:-:S02]  /*1c0ed0*/  IADD3.X R5, P1, PT, RZ, R5, RZ, P1, !PT ;  /* 0x00000005ff057210 */ /* 0x000fc40000f3e4ff */
[----:B------:R-:W-:Y:S01]  /*1c0ee0*/  IADD3.X R65, P3, PT, R58, R233, RZ, P3, !PT ;  /* 0x000000e93a417210 */ /* 0x000fe20001f7e4ff */
[----:B------:R-:W-:Y:S01]  /*1c0ef0*/  IMAD.IADD R55, R55, 0x1, R102 ;  /* 0x0000000137377824 */ /* 0x000fe200078e0266 */
[----:B------:R-:W-:Y:S02]  /*1c0f00*/  IADD3.X RZ, P6, PT, R3, R85, RZ, P6, !PT ;  /* 0x0000005503ff7210 */ /* 0x000fe400037de4ff */
[----:B------:R-:W-:Y:S01]  /*1c0f10*/  IADD3.X R7, PT, PT, RZ, RZ, R73, P1, P5 ;  /* 0x000000ffff077210 */ /* 0x000fe20000fea449 */
[----:B------:R-:W-:Y:S01]  /*1c0f20*/  IMAD.WIDE.U32 R2, P5, R213, R216, R20 ;  /* 0x000000d8d5027225 */ /* 0x000fe200078a0014 */
[----:B------:R-:W-:-:S03]  /*1c0f30*/  IADD3.X R31, P3, PT, RZ, R31, RZ, P3, !PT ;  /* 0x0000001fff1f7210 */ /* 0x000fc60001f7e4ff */
[----:B------:R-:W-:Y:S01]  /*1c0f40*/  IMAD.WIDE.U32 R20, R216, R114, RZ ;  /* 0x00000072d8147225 */ /* 0x000fe200078e00ff */
[----:B------:R-:W-:Y:S02]  /*1c0f50*/  IADD3.X R231, PT, PT, RZ, RZ, R231, P3, P2 ;  /* 0x000000ffffe77210 */ /* 0x000fe40001fe44e7 */
[----:B------:R-:W-:Y:S01]  /*1c0f60*/  IADD3 R28, P1, PT, R31, R28, RZ ;  /* 0x0000001c1f1c7210 */ /* 0x000fe20007f3e0ff */
[----:B------:R-:W-:Y:S01]  /*1c0f70*/  IMAD.X R59, RZ, RZ, RZ, P5 ;  /* 0x000000ffff3b7224 */ /* 0x000fe200028e06ff */
[----:B------:R-:W-:Y:S01]  /*1c0f80*/  IADD3 R21, P5, PT, R2, R21, RZ ;  /* 0x0000001502157210 */ /* 0x000fe20007fbe0ff */
[----:B------:R-:W-:Y:S01]  /*1c0f90*/  IMAD.MOV.U32 R58, RZ, RZ, R3 ;  /* 0x000000ffff3a7224 */ /* 0x000fe200078e0003 */
[----:B------:R-:W-:Y:S02]  /*1c0fa0*/  IADD3 RZ, P2, PT, R8, R200, RZ ;  /* 0x000000c808ff7210 */ /* 0x000fe40007f5e0ff */
[----:B------:R-:W-:Y:S01]  /*1c0fb0*/  IADD3 RZ, P3, PT, R22, R98, RZ ;  /* 0x0000006216ff7210 */ /* 0x000fe20007f7e0ff */
[----:B------:R-:W-:Y:S01]  /*1c0fc0*/  IMAD.WIDE.U32.X R58, R213, R211, R58, P5 ;  /* 0x000000d3d53a7225 */ /* 0x000fe200028e043a */
[----:B------:R-:W-:-:S02]  /*1c0fd0*/  IADD3.X R29, P1, PT, R56, R231, RZ, P1, !PT ;  /* 0x000000e7381d7210 */ /* 0x000fc40000f3e4ff */
[----:B------:R-:W-:Y:S02]  /*1c0fe0*/  IADD3.X R3, P6, PT, RZ, R226, RZ, P6, !PT ;  /* 0x000000e2ff037210 */ /* 0x000fe400037de4ff */
[----:B------:R-:W-:Y:S01]  /*1c0ff0*/  IADD3.X RZ, P5, PT, R9, R57, RZ, P2, !PT ;  /* 0x0000003909ff7210 */ /* 0x000fe200017be4ff */
[----:B------:R-:W-:Y:S01]  /*1c1000*/  IMAD.WIDE.U32 R56, R4, 0x434bacd7, R8 ;  /* 0x434bacd704387825 */ /* 0x000fe200078e0008 */
[----:B------:R-:W-:Y:S02]  /*1c1010*/  IADD3.X RZ, P3, PT, R23, R25, RZ, P3, !PT ;  /* 0x0000001917ff7210 */ /* 0x000fe40001f7e4ff */
[----:B------:R-:W-:Y:S01]  /*1c1020*/  IADD3 RZ, P2, PT, RZ, R54, RZ ;  /* 0x00000036ffff7210 */ /* 0x000fe20007f5e0ff */
[----:B------:R-:W-:Y:S01]  /*1c1030*/  IMAD.WIDE.U32 R8, R163, R218, R64 ;  /* 0x000000daa3087225 */ /* 0x000fe200078e0040 */
[----:B------:R-:W-:Y:S02]  /*1c1040*/  IADD3.X R23, P1, PT, RZ, R3, RZ, P1, !PT ;  /* 0x00000003ff177210 */ /* 0x000fe40000f3e4ff */
[----:B------:R-:W-:Y:S01]  /*1c1050*/  IADD3.X R3, P3, PT, RZ, R112, RZ, P3, !PT ;  /* 0x00000070ff037210 */ /* 0x000fe20001f7e4ff */
[----:B------:R-:W-:Y:S01]  /*1c1060*/  IMAD.IADD R108, R9, 0x1, R108 ;  /* 0x00000001096c7824 */ /* 0x000fe200078e026c */
[----:B------:R-:W-:Y:S01]  /*1c1070*/  IADD3.X RZ, P2, PT, RZ, R55, RZ, P2, !PT ;  /* 0x00000037ffff7210 */ /* 0x000fe2000175e4ff */
[----:B------:R-:W-:Y:S01]  /*1c1080*/  IMAD R9, R55, -0x30003, RZ ;  /* 0xfffcfffd37097824 */ /* 0x000fe200078e02ff */
[----:B------:R-:W-:Y:S01]  /*1c1090*/  IADD3.X R227, PT, PT, RZ, RZ, R227, P1, P6 ;  /* 0x000000ffffe37210 */ /* 0x000fe20000fec4e3 */
[----:B------:R-:W-:Y:S01]  /*1c10a0*/  IMAD.IADD R38, R57, 0x1, R38 ;  /* 0x0000000139267824 */ /* 0x000fe200078e0226 */
[----:B------:R-:W-:Y:S01]  /*1c10b0*/  IADD3.X R3, P6, PT, RZ, R3, RZ, P2, !PT ;  /* 0x00000003ff037210 */ /* 0x000fe200017de4ff */
[----:B------:R-:W-:Y:S01]  /*1c10c0*/  IMAD R37, R54, -0x760c0004, R9 ;  /* 0x89f3fffc36257824 */ /* 0x000fe200078e0209 */
[----:B------:R-:W-:-:S02]  /*1c10d0*/  IADD3 RZ, P1, PT, R64, R100, RZ ;  /* 0x0000006440ff7210 */ /* 0x000fc40007f3e0ff */
[----:B------:R-:W-:Y:S02]  /*1c10e0*/  IADD3.X R113, PT, PT, RZ, RZ, R113, P6, P3 ;  /* 0x000000ffff717210 */ /* 0x000fe400037e6471 */
[----:B------:R-:W-:Y:S01]  /*1c10f0*/  IADD3 R56, P3, PT, R23, R56, RZ ;  /* 0x0000003817387210 */ /* 0x000fe20007f7e0ff */
[----:B------:R-:W-:Y:S01]  /*1c1100*/  IMAD.WIDE.U32 R22, R54, -0x30003, RZ ;  /* 0xfffcfffd36167825 */ /* 0x000fe200078e00ff */
[----:B------:R-:W-:Y:S02]  /*1c1110*/  IADD3 R8, P6, PT, R3, R8, RZ ;  /* 0x0000000803087210 */ /* 0x000fe40007fde0ff */
[----:B------:R-:W-:Y:S01]  /*1c1120*/  IADD3.X R57, P3, PT, R38, R227, RZ, P3, !PT ;  /* 0x000000e326397210 */ /* 0x000fe20001f7e4ff */
[----:B------:R-:W-:Y:S01]  /*1c1130*/  IMAD.IADD R37, R23, 0x1, R37 ;  /* 0x0000000117257824 */ /* 0x000fe200078e0225 */
[----:B------:R-:W-:Y:S01]  /*1c1140*/  IADD3.X R3, P5, PT, RZ, R80, RZ, P5, !PT ;  /* 0x00000050ff037210 */ /* 0x000fe20002fbe4ff */
[----:B------:R-:W-:Y:S01]  /*1c1150*/  IMAD.WIDE.U32 R100, R22, -0xc7aed41, RZ ;  /* 0xf38512bf16647825 */ /* 0x000fe200078e00ff */
[----:B------:R-:W-:-:S02]  /*1c1160*/  IADD3.X RZ, P1, PT, R65, R63, RZ, P1, !PT ;  /* 0x0000003f41ff7210 */ /* 0x000fc40000f3e4ff */
[----:B------:R-:W-:Y:S01]  /*1c1170*/  IADD3.X R3, P3, PT, RZ, R3, RZ, P3, !PT ;  /* 0x00000003ff037210 */ /* 0x000fe20001f7e4ff */
[C---:B------:R-:W-:Y:S01]  /*1c1180*/  IMAD.WIDE.U32 R160, R37.reuse, -0x94f09dc, RZ ;  /* 0xf6b0f62425a07825 */ /* 0x040fe200078e00ff */
[----:B------:R-:W-:Y:S02]  /*1c1190*/  IADD3.X R9, P6, PT, R108, R113, RZ, P6, !PT ;  /* 0x000000716c097210 */ /* 0x000fe400037de4ff */
[----:B------:R-:W-:Y:S01]  /*1c11a0*/  IADD3.X R25, P1, PT, RZ, R168, RZ, P1, !PT ;  /* 0x000000a8ff197210 */ /* 0x000fe20000f3e4ff */
[C---:B------:R-:W-:Y:S01]  /*1c11b0*/  IMAD.WIDE.U32 R200, R37.reuse, -0x4eac0001, RZ ;  /* 0xb153ffff25c87825 */ /* 0x040fe200078e00ff */
[----:B------:R-:W-:Y:S02]  /*1c11c0*/  IADD3.X R26, PT, PT, RZ, RZ, R81, P3, P5 ;  /* 0x000000ffff1a7210 */ /* 0x000fe40001fea451 */
[----:B------:R-:W-:Y:S01]  /*1c11d0*/  IADD3.X R25, P6, PT, RZ, R25, RZ, P6, !PT ;  /* 0x00000019ff197210 */ /* 0x000fe200037de4ff */
[----:B------:R-:W-:Y:S01]  /*1c11e0*/  IMAD.WIDE.U32 R84, R37, 0x434bacd7, RZ ;  /* 0x434bacd725547825 */ /* 0x000fe200078e00ff */
[----:B------:R-:W-:-:S02]  /*1c11f0*/  IADD3 RZ, P2, PT, R14, R194, RZ ;  /* 0x000000c20eff7210 */ /* 0x000fc40007f5e0ff */
[----:B------:R-:W-:Y:S01]  /*1c1200*/  IADD3.X R23, PT, PT, RZ, RZ, R169, P6, P1 ;  /* 0x000000ffff177210 */ /* 0x000fe200037e24a9 */
[----:B------:R-:W-:Y:S01]  /*1c1210*/  IMAD.WIDE.U32 R160, P3, R22, 0x6730d2a0, R160 ;  /* 0x6730d2a016a07825 */ /* 0x000fe200078600a0 */
[----:B------:R-:W-:-:S03]  /*1c1220*/  IADD3.X RZ, P2, PT, R15, R39, RZ, P2, !PT ;  /* 0x000000270fff7210 */ /* 0x000fc6000175e4ff */
[----:B------:R-:W-:-:S04]  /*1c1230*/  IMAD.WIDE.U32 R64, R37, 0x397fe69a, RZ ;  /* 0x397fe69a25407825 */ /* 0x000fc800078e00ff */
[----:B------:R-:W-:Y:S02]  /*1c1240*/  IMAD.X R109, RZ, RZ, RZ, P3 ;  /* 0x000000ffff6d7224 */ /* 0x000fe400018e06ff */
[----:B------:R-:W-:-:S04]  /*1c1250*/  IMAD.WIDE.U32 R200, P6, R22, 0x1eabfffe, R200 ;  /* 0x1eabfffe16c87825 */ /* 0x000fc800078c00c8 */
[----:B------:R-:W-:-:S04]  /*1c1260*/  IMAD.WIDE.U32 R84, P3, R22, 0x4b1ba7b6, R84 ;  /* 0x4b1ba7b616547825 */ /* 0x000fc80007860054 */
[----:B------:R-:W-:-:S04]  /*1c1270*/  IMAD.WIDE.U32 R112, R22, -0x94f09dc, RZ ;  /* 0xf6b0f62416707825 */ /* 0x000fc800078e00ff */
[----:B------:R-:W-:Y:S01]  /*1c1280*/  IMAD.X R169, RZ, RZ, RZ, P6 ;  /* 0x000000ffffa97224 */ /* 0x000fe200030e06ff */
[----:B------:R-:W-:Y:S01]  /*1c1290*/  IADD3.X R97, P6, PT, RZ, RZ, RZ, P0, !PT ;  /* 0x000000ffff617210 */ /* 0x000fe200007de4ff */
[----:B------:R-:W-:Y:S01]  /*1c12a0*/  IMAD.X R73, RZ, RZ, RZ, P3 ;  /* 0x000000ffff497224 */ /* 0x000fe200018e06ff */
[----:B------:R-:W-:Y:S01]  /*1c12b0*/  IADD3.X R52, P0, PT, RZ, RZ, RZ, P4, !PT ;  /* 0x000000ffff347210 */ /* 0x000fe2000271e4ff */
[----:B------:R-:W-:Y:S01]  /*1c12c0*/  IMAD.WIDE.U32 R226, R37, -0x5555, RZ ;  /* 0xffffaaab25e27825 */ /* 0x000fe200078e00ff */
[----:B------:R-:W-:-:S03]  /*1c12d0*/  IADD3 R63, P4, PT, R160, R113, RZ ;  /* 0x00000071a03f7210 */ /* 0x000fc60007f9e0ff */
[----:B------:R-:W-:-:S04]  /*1c12e0*/  IMAD.WIDE.U32 R102, R37, -0xc7aed41, RZ ;  /* 0xf38512bf25667825 */ /* 0x000fc800078e00ff */
[----:B------:R-:W-:-:S04]  /*1c12f0*/  IMAD.WIDE.U32 R64, P3, R22, 0x1a0111ea, R64 ;  /* 0x1a0111ea16407825 */ /* 0x000fc80007860040 */
[----:B------:R-:W-:-:S04]  /*1c1300*/  IMAD.WIDE.U32 R194, R22, -0x4eac0001, RZ ;  /* 0xb153ffff16c27825 */ /* 0x000fc800078e00ff */
[----:B------:R-:W-:-:S04]  /*1c1310*/  IMAD.WIDE.U32 R80, R22, 0x434bacd7, RZ ;  /* 0x434bacd716507825 */ /* 0x000fc800078e00ff */
[----:B------:R-:W-:Y:S02]  /*1c1320*/  IMAD.MOV.U32 R108, RZ, RZ, R161 ;  /* 0x000000ffff6c7224 */ /* 0x000fe400078e00a1 */
[----:B------:R-:W-:Y:S01]  /*1c1330*/  IMAD.X R231, RZ, RZ, RZ, P3 ;  /* 0x000000ffffe77224 */ /* 0x000fe200018e06ff */
[----:B------:R-:W-:Y:S01]  /*1c1340*/  IADD3 R67, P3, PT, R200, R195, RZ ;  /* 0x000000c3c8437210 */ /* 0x000fe20007f7e0ff */
[----:B------:R-:W-:-:S04]  /*1c1350*/  IMAD.WIDE.U32 R226, P1, R22, -0x46010001, R226 ;  /* 0xb9feffff16e27825 */ /* 0x000fc800078200e2 */
[----:B------:R-:W-:-:S04]  /*1c1360*/  IMAD.WIDE.U32 R38, R22, -0x5555, RZ ;  /* 0xffffaaab16267825 */ /* 0x000fc800078e00ff */
[----:B------:R-:W-:-:S04]  /*1c1370*/  IMAD.WIDE.U32 R102, P5, R22, 0x64774b84, R102 ;  /* 0x64774b8416667825 */ /* 0x000fc800078a0066 */
[----:B------:R-:W-:Y:S02]  /*1c1380*/  IMAD.MOV.U32 R168, RZ, RZ, R201 ;  /* 0x000000ffffa87224 */ /* 0x000fe400078e00c9 */
[----:B------:R-:W-:Y:S01]  /*1c1390*/  IMAD.WIDE.U32.X R108, R37, 0x6730d2a0, R108, P4 ;  /* 0x6730d2a0256c7825 */ /* 0x000fe200020e046c */
[----:B------:R-:W-:-:S03]  /*1c13a0*/  IADD3 R31, P4, PT, R84, R81, RZ ;  /* 0x00000051541f7210 */ /* 0x000fc60007f9e0ff */
        /* <DEDUP_REMOVED lines=9> */
[----:B------:R-:W-:Y:S02]  /*1c1440*/  IMAD.MOV.U32 R98, RZ, RZ, R103 ;  /* 0x000000ffff627224 */ /* 0x000fe400078e0067 */
[----:B------:R-:W-:Y:S01]  /*1c1450*/  IMAD.WIDE.U32.X R72, R37, 0x4b1ba7b6, R72, P4 ;  /* 0x4b1ba7b625487825 */ /* 0x000fe200020e0448 */
[----:B------:R-:W-:-:S03]  /*1c1460*/  IADD3 RZ, P4, PT, R28, R104, RZ ;  /* 0x000000681cff7210 */ /* 0x000fc60007f9e0ff */
[----:B------:R-:W-:Y:S01]  /*1c1470*/  IMAD.WIDE.U32 R104, R207, R114, RZ ;  /* 0x00000072cf687225 */ /* 0x000fe200078e00ff */
[----:B------:R-:W-:-:S03]  /*1c1480*/  IADD3.X RZ, P4, PT, R29, R71, RZ, P4, !PT ;  /* 0x000000471dff7210 */ /* 0x000fc6000279e4ff */
[----:B------:R-:W-:Y:S02]  /*1c1490*/  IMAD.MOV.U32 R208, RZ, RZ, R227 ;  /* 0x000000ffffd07224 */ /* 0x000fe400078e00e3 */
[----:B------:R-:W-:Y:S01]  /*1c14a0*/  IMAD.WIDE.U32.X R98, R37, 0x64774b84, R98, P3 ;  /* 0x64774b8425627825 */ /* 0x000fe200018e0462 */
[----:B------:R-:W-:-:S03]  /*1c14b0*/  IADD3 R39, P3, PT, R64, R39, RZ ;  /* 0x0000002740277210 */ /* 0x000fc60007f7e0ff */
[----:B------:R-:W-:-:S04]  /*1c14c0*/  IMAD.WIDE.U32 R14, R4, 0x397fe69a, R14 ;  /* 0x397fe69a040e7825 */ /* 0x000fc800078e000e */
[----:B------:R-:W-:Y:S02]  /*1c14d0*/  IMAD.MOV.U32 R230, RZ, RZ, R65 ;  /* 0x000000ffffe67224 */ /* 0x000fe400078e0041 */
[----:B------:R-:W-:Y:S01]  /*1c14e0*/  IMAD.WIDE.U32.X R208, R37, -0x46010001, R208, P5 ;  /* 0xb9feffff25d07825 */ /* 0x000fe200028e04d0 */
[----:B------:R-:W-:-:S03]  /*1c14f0*/  IADD3 R52, P5, PT, R52, R97, RZ ;  /* 0x0000006134347210 */ /* 0x000fc60007fbe0ff */
[----:B------:R-:W-:Y:S02]  /*1c1500*/  IMAD.X R76, RZ, RZ, RZ, P6 ;  /* 0x000000ffff4c7224 */ /* 0x000fe400030e06ff */
[----:B------:R-:W-:-:S03]  /*1c1510*/  IMAD.WIDE.U32 R104, P6, R213, R214, R104 ;  /* 0x000000d6d5687225 */ /* 0x000fc600078c0068 */
[----:B------:R-:W-:Y:S01]  /*1c1520*/  IADD3.X R76, PT, PT, R76, RZ, RZ, P5, P0 ;  /* 0x000000ff4c4c7210 */ /* 0x000fe20002fe04ff */
[----:B------:R-:W-:-:S04]  /*1c1530*/  IMAD.WIDE.U32 R70, R214, R114, RZ ;  /* 0x00000072d6467225 */ /* 0x000fc800078e00ff */
[----:B------:R-:W-:Y:S01]  /*1c1540*/  IMAD.WIDE.U32.X R230, R37, 0x1a0111ea, R230, P3 ;  /* 0x1a0111ea25e67825 */ /* 0x000fe200018e04e6 */
[----:B------:R-:W-:Y:S02]  /*1c1550*/  IADD3 R65, P5, PT, R104, R71, RZ ;  /* 0x0000004768417210 */ /* 0x000fe40007fbe0ff */
[----:B------:R-:W-:Y:S01]  /*1c1560*/  IADD3 RZ, P3, PT, R8, R194, RZ ;  /* 0x000000c208ff7210 */ /* 0x000fe20007f7e0ff */
[----:B------:R-:W-:-:S03]  /*1c1570*/  IMAD.WIDE.U32 R28, R163, R216, R28 ;  /* 0x000000d8a31c7225 */ /* 0x000fc600078e001c */
[----:B------:R-:W-:Y:S01]  /*1c1580*/  IADD3.X RZ, P3, PT, R9, R67, RZ, P3, !PT ;  /* 0x0000004309ff7210 */ /* 0x000fe20001f7e4ff */
[----:B------:R-:W-:Y:S01]  /*1c1590*/  IMAD.IADD R81, R15, 0x1, R36 ;  /* 0x000000010f517824 */ /* 0x000fe200078e0224 */
[----:B------:R-:W-:Y:S01]  /*1c15a0*/  IADD3 R4, P0, PT, R25, R28, RZ ;  /* 0x0000001c19047210 */ /* 0x000fe20007f1e0ff */
[----:B------:R-:W-:Y:S01]  /*1c15b0*/  IMAD.WIDE.U32 R36, R215, R114, RZ ;  /* 0x00000072d7247225 */ /* 0x000fe200078e00ff */
[----:B------:R-:W-:-:S03]  /*1c15c0*/  IADD3.X R25, P2, PT, RZ, R68, RZ, P2, !PT ;  /* 0x00000044ff197210 */ /* 0x000fc6000175e4ff */
[----:B------:R-:W-:Y:S02]  /*1c15d0*/  IMAD.IADD R74, R29, 0x1, R110 ;  /* 0x000000011d4a7824 */ /* 0x000fe400078e026e */
[----:B------:R-:W-:Y:S02]  /*1c15e0*/  IMAD.X R111, RZ, RZ, RZ, P6 ;  /* 0x000000ffff6f7224 */ /* 0x000fe400030e06ff */
[----:B------:R-:W-:Y:S02]  /*1c15f0*/  IMAD.MOV.U32 R110, RZ, RZ, R105 ;  /* 0x000000ffff6e7224 */ /* 0x000fe400078e0069 */
[----:B------:R-:W-:-:S04]  /*1c1600*/  IMAD.WIDE.U32 R36, P6, R213, R206, R36 ;  /* 0x000000ced5247225 */ /* 0x000fc800078c0024 */
[----:B------:R-:W-:-:S04]  /*1c1610*/  IMAD.WIDE.U32 R28, R206, R114, RZ ;  /* 0x00000072ce1c7225 */ /* 0x000fc800078e00ff */
[----:B------:R-:W-:Y:S01]  /*1c1620*/  IMAD.WIDE.U32.X R110, R213, R207, R110, P5 ;  /* 0x000000cfd56e7225 */ /* 0x000fe200028e046e */
[----:B------:R-:W-:-:S03]  /*1c1630*/  IADD3 R194, P5, PT, R3, R14, RZ ;  /* 0x0000000e03c27210 */ /* 0x000fc60007fbe0ff */
[----:B------:R-:W-:Y:S01]  /*1c1640*/  IMAD.X R15, RZ, RZ, RZ, P6 ;  /* 0x000000ffff0f7224 */ /* 0x000fe200030e06ff */
[----:B------:R-:W-:Y:S01]  /*1c1650*/  IADD3 R3, P6, PT, R36, R29, RZ ;  /* 0x0000001d24037210 */ /* 0x000fe20007fde0ff */
[----:B------:R-:W-:Y:S01]  /*1c1660*/  IMAD.MOV.U32 R14, RZ, RZ, R37 ;  /* 0x000000ffff0e7224 */ /* 0x000fe200078e0025 */
[----:B------:R-:W-:Y:S01]  /*1c1670*/  IADD3.X R195, P5, PT, R81, R26, RZ, P5, !PT ;  /* 0x0000001a51c37210 */ /* 0x000fe20002fbe4ff */
[----:B------:R-:W-:-:S03]  /*1c1680*/  IMAD.WIDE.U32 R232, R163, R214, R56 ;  /* 0x000000d6a3e87225 */ /* 0x000fc600078e0038 */
[----:B------:R-:W-:Y:S01]  /*1c1690*/  IADD3.X R25, P5, PT, RZ, R25, RZ, P5, !PT ;  /* 0x00000019ff197210 */ /* 0x000fe20002fbe4ff */
[----:B------:R-:W-:Y:S01]  /*1c16a0*/  IMAD.WIDE.U32.X R14, R213, R215, R14, P6 ;  /* 0x000000d7d50e7225 */ /* 0x000fe200030e040e */
[----:B------:R-:W-:Y:S02]  /*1c16b0*/  IADD3 R52, P6, PT, R5, R52, RZ ;  /* 0x0000003405347210 */ /* 0x000fe40007fde0ff */
[----:B------:R-:W-:Y:S01]  /*1c16c0*/  IADD3.X R5, P0, PT, R74, R23, RZ, P0, !PT ;  /* 0x000000174a057210 */ /* 0x000fe2000071e4ff */
[----:B------:R-:W-:Y:S01]  /*1c16d0*/  IMAD.IADD R166, R233, 0x1, R166 ;  /* 0x00000001e9a67824 */ /* 0x000fe200078e02a6 */
[----:B------:R-:W-:Y:S01]  /*1c16e0*/  IADD3.X R23, P4, PT, RZ, R170, RZ, P4, !PT ;  /* 0x000000aaff177210 */ /* 0x000fe2000279e4ff */
[C---:B------:R-:W-:Y:S01]  /*1c16f0*/  IMAD.WIDE.U32 R8, R22.reuse, -0x4eac0001, R8 ;  /* 0xb153ffff16087825 */ /* 0x040fe200078e0008 */
[----:B------:R-:W-:Y:S02]  /*1c1700*/  IADD3.X R26, PT, PT, RZ, RZ, R69, P5, P2 ;  /* 0x000000ffff1a7210 */ /* 0x000fe40002fe4445 */
[----:B------:R-:W-:Y:S01]  /*1c1710*/  IADD3.X R23, P5, PT, RZ, R23, RZ, P0, !PT ;  /* 0x00000017ff177210 */ /* 0x000fe200007be4ff */
[----:B------:R-:W-:Y:S01]  /*1c1720*/  IMAD.WIDE.U32 R68, R22, -0x5555, R54 ;  /* 0xffffaaab16447825 */ /* 0x000fe200078e0036 */
[----:B------:R-:W-:-:S02]  /*1c1730*/  IADD3 RZ, P0, PT, R56, R106, RZ ;  /* 0x0000006a38ff7210 */ /* 0x000fc40007f1e0ff */
[----:B------:R-:W-:Y:S01]  /*1c1740*/  IADD3.X R171, PT, PT, RZ, RZ, R171, P5, P4 ;  /* 0x000000ffffab7210 */ /* 0x000fe20002fe84ab */
[----:B------:R-:W-:Y:S01]  /*1c1750*/  IMAD.IADD R200, R9, 0x1, R200 ;  /* 0x0000000109c87824 */ /* 0x000fe200078e02c8 */
[----:B------:R-:W-:Y:S01]  /*1c1760*/  IADD3 RZ, P2, PT, RZ, R68, RZ ;  /* 0x00000044ffff7210 */ /* 0x000fe20007f5e0ff */
[----:B------:R-:W-:Y:S01]  /*1c1770*/  IMAD.IADD R68, R69, 0x1, R226 ;  /* 0x0000000145447824 */ /* 0x000fe200078e02e2 */
[----:B------:R-:W-:Y:S02]  /*1c1780*/  IADD3 R232, P4, PT, R23, R232, RZ ;  /* 0x000000e817e87210 */ /* 0x000fe40007f9e0ff */
[----:B------:R-:W-:Y:S02]  /*1c1790*/  IADD3.X RZ, P0, PT, R57, R75, RZ, P0, !PT ;  /* 0x0000004b39ff7210 */ /* 0x000fe4000071e4ff */
[----:B------:R-:W-:Y:S02]  /*1c17a0*/  IADD3.X R233, P4, PT, R166, R171, RZ, P4, !PT ;  /* 0x000000aba6e97210 */ /* 0x000fe4000279e4ff */
[----:B------:R-:W-:-:S02]  /*1c17b0*/  IADD3.X R29, P0, PT, RZ, R176, RZ, P0, !PT ;  /* 0x000000b0ff1d7210 */ /* 0x000fc4000071e4ff */
[----:B------:R-:W-:Y:S02]  /*1c17c0*/  IADD3.X RZ, P2, PT, RZ, R68, RZ, P2, !PT ;  /* 0x00000044ffff7210 */ /* 0x000fe4000175e4ff */
[----:B------:R-:W-:Y:S02]  /*1c17d0*/  IADD3.X R23, P1, PT, RZ, R208, RZ, P1, !PT ;  /* 0x000000d0ff177210 */ /* 0x000fe40000f3e4ff */
[----:B------:R-:W-:Y:S02]  /*1c17e0*/  IADD3.X R29, P5, PT, RZ, R29, RZ, P4, !PT ;  /* 0x0000001dff1d7210 */ /* 0x000fe400027be4ff */
[----:B------:R-:W-:Y:S02]  /*1c17f0*/  IADD3.X R9, P2, PT, RZ, R23, RZ, P2, !PT ;  /* 0x00000017ff097210 */ /* 0x000fe4000175e4ff */
[----:B------:R-:W-:Y:S02]  /*1c1800*/  IADD3.X R177, PT, PT, RZ, RZ, R177, P5, P0 ;  /* 0x000000ffffb17210 */ /* 0x000fe40002fe04b1 */
[----:B------:R-:W-:-:S02]  /*1c1810*/  IADD3 RZ, P0, PT, R194, R172, RZ ;  /* 0x000000acc2ff7210 */ /* 0x000fc40007f1e0ff */
[----:B------:R-:W-:Y:S02]  /*1c1820*/  IADD3 R8, P5, PT, R9, R8, RZ ;  /* 0x0000000809087210 */ /* 0x000fe40007fbe0ff */
        /* <DEDUP_REMOVED lines=24> */
[----:B------:R-:W-:Y:S01]  /*1c19b0*/  IADD3.X R7, P6, PT, R7, R76, RZ, P6, !PT ;  /* 0x0000004c07077210 */ /* 0x000fe200037de4ff */
[----:B------:R-:W-:Y:S01]  /*1c19c0*/  IMAD.IADD R102, R233, 0x1, R102 ;  /* 0x00000001e9667824 */ /* 0x000fe200078e0266 */
[----:B------:R-:W-:Y:S02]  /*1c19d0*/  IADD3.X R179, PT, PT, RZ, RZ, R179, P2, P0 ;  /* 0x000000ffffb37210 */ /* 0x000fe400017e04b3 */
[----:B------:R-:W-:Y:S02]  /*1c19e0*/  IADD3 R232, P2, PT, R23, R232, RZ ;  /* 0x000000e817e87210 */ /* 0x000fe40007f5e0ff */
[----:B------:R-:W-:Y:S02]  /*1c19f0*/  IADD3.X R109, PT, PT, RZ, RZ, R109, P1, P4 ;  /* 0x000000ffff6d7210 */ /* 0x000fe40000fe846d */
[----:B------:R-:W-:Y:S02]  /*1c1a00*/  IADD3.X R55, P5, PT, R26, R7, RZ, P5, !PT ;  /* 0x000000071a377210 */ /* 0x000fe40002fbe4ff */
[----:B------:R-:W-:-:S02]  /*1c1a10*/  IADD3.X R233, P2, PT, R102, R109, RZ, P2, !PT ;  /* 0x0000006d66e97210 */ /* 0x000fc4000175e4ff */
[----:B------:R-:W-:Y:S01]  /*1c1a20*/  IADD3.X R7, P3, PT, RZ, R98, RZ, P3, !PT ;  /* 0x00000062ff077210 */ /* 0x000fe20001f7e4ff */
[----:B------:R-:W-:Y:S01]  /*1c1a30*/  IMAD.WIDE.U32 R56, R163, R0, R54 ;  /* 0x00000000a3387225 */ /* 0x000fe200078e0036 */
[----:B------:R-:W-:Y:S02]  /*1c1a40*/  IADD3 RZ, P0, PT, R54, R182, RZ ;  /* 0x000000b636ff7210 */ /* 0x000fe40007f1e0ff */
[----:B------:R-:W-:Y:S01]  /*1c1a50*/  IADD3.X R7, P2, PT, RZ, R7, RZ, P2, !PT ;  /* 0x00000007ff077210 */ /* 0x000fe2000175e4ff */
[----:B------:R-:W-:Y:S01]  /*1c1a60*/  IMAD.IADD R180, R57, 0x1, R180 ;  /* 0x0000000139b47824 */ /* 0x000fe200078e02b4 */
[----:B------:R-:W-:Y:S01]  /*1c1a70*/  IADD3.X RZ, P0, PT, R55, R79, RZ, P0, !PT ;  /* 0x0000004f37ff7210 */ /* 0x000fe2000071e4ff */
[----:B------:R-:W-:Y:S01]  /*1c1a80*/  IMAD.WIDE.U32 R54, R22, 0x434bacd7, R194 ;  /* 0x434bacd716367825 */ /* 0x000fe200078e00c2 */
[----:B------:R-:W-:Y:S02]  /*1c1a90*/  IADD3.X R99, PT, PT, RZ, RZ, R99, P2, P3 ;  /* 0x000000ffff637210 */ /* 0x000fe400017e6463 */
[----:B------:R-:W-:Y:S01]  /*1c1aa0*/  IADD3 R56, P3, PT, R25, R56, RZ ;  /* 0x0000003819387210 */ /* 0x000fe20007f7e0ff */
[----:B------:R-:W-:Y:S01]  /*1c1ab0*/  IMAD.IADD R84, R55, 0x1, R84 ;  /* 0x0000000137547824 */ /* 0x000fe200078e0254 */
[----:B------:R-:W-:-:S02]  /*1c1ac0*/  IADD3 RZ, P1, PT, R194, R80, RZ ;  /* 0x00000050c2ff7210 */ /* 0x000fc40007f3e0ff */
[----:B------:R-:W-:Y:S02]  /*1c1ad0*/  IADD3.X R57, P3, PT, R180, R179, RZ, P3, !PT ;  /* 0x000000b3b4397210 */ /* 0x000fe40001f7e4ff */
[----:B------:R-:W-:Y:S02]  /*1c1ae0*/  IADD3.X R26, P0, PT, RZ, R184, RZ, P0, !PT ;  /* 0x000000b8ff1a7210 */ /* 0x000fe4000071e4ff */
        /* <DEDUP_REMOVED lines=8> */
[----:B------:R-:W-:Y:S02]  /*1c1b70*/  IADD3.X R52, P6, PT, RZ, RZ, RZ, P6, !PT ;  /* 0x000000ffff347210 */ /* 0x000fe400037de4ff */
[----:B------:R-:W-:Y:S01]  /*1c1b80*/  IADD3.X RZ, P4, PT, R9, R62, RZ, P4, !PT ;  /* 0x0000003e09ff7210 */ /* 0x000fe2000279e4ff */
[----:B------:R-:W-:Y:S01]  /*1c1b90*/  IMAD.WIDE.U32 R8, R165, R210, R8 ;  /* 0x000000d2a5087225 */ /* 0x000fe200078e0008 */
[----:B------:R-:W-:Y:S02]  /*1c1ba0*/  IADD3.X R29, P5, PT, RZ, RZ, RZ, P5, !PT ;  /* 0x000000ffff1d7210 */ /* 0x000fe40002fbe4ff */
[----:B------:R-:W-:Y:S01]  /*1c1bb0*/  IADD3.X R184, PT, PT, RZ, RZ, R185, P3, P0 ;  /* 0x000000ffffb87210 */ /* 0x000fe20001fe04b9 */
[----:B------:R-:W-:Y:S01]  /*1c1bc0*/  IMAD.X R31, RZ, RZ, RZ, P6 ;  /* 0x000000ffff1f7224 */ /* 0x000fe200030e06ff */
[----:B------:R-:W-:Y:S01]  /*1c1bd0*/  IADD3.X R25, P3, PT, RZ, R25, RZ, P2, !PT ;  /* 0x00000019ff197210 */ /* 0x000fe2000177e4ff */
[----:B------:R-:W-:Y:S01]  /*1c1be0*/  IMAD.IADD R9, R9, 0x1, R222 ;  /* 0x0000000109097824 */ /* 0x000fe200078e02de */
[----:B------:R-:W-:-:S02]  /*1c1bf0*/  IADD3 R29, P2, PT, R29, R52, RZ ;  /* 0x000000341d1d7210 */ /* 0x000fc40007f5e0ff */
[----:B------:R-:W-:Y:S02]  /*1c1c00*/  IADD3.X R73, PT, PT, RZ, RZ, R73, P3, P1 ;  /* 0x000000ffff497210 */ /* 0x000fe40001fe2449 */
[----:B------:R-:W-:Y:S02]  /*1c1c10*/  IADD3 RZ, P3, PT, RZ, R8, RZ ;  /* 0x00000008ffff7210 */ /* 0x000fe40007f7e0ff */
[----:B------:R-:W-:Y:S02]  /*1c1c20*/  IADD3 RZ, P0, PT, R4, R198, RZ ;  /* 0x000000c604ff7210 */ /* 0x000fe40007f1e0ff */
[----:B------:R-:W-:Y:S02]  /*1c1c30*/  IADD3.X R31, PT, PT, R31, RZ, RZ, P2, P5 ;  /* 0x000000ff1f1f7210 */ /* 0x000fe400017ea4ff */
[----:B------:R-:W-:Y:S02]  /*1c1c40*/  IADD3 RZ, P1, PT, R56, R38, RZ ;  /* 0x0000002638ff7210 */ /* 0x000fe40007f3e0ff */
[----:B------:R-:W-:Y:S01]  /*1c1c50*/  IADD3 R22, P2, PT, R25, R22, RZ ;  /* 0x0000001619167210 */ /* 0x000fe20007f5e0ff */
[----:B------:R-:W-:Y:S01]  /*1c1c60*/  IMAD R25, R9, -0x30003, RZ ;  /* 0xfffcfffd09197824 */ /* 0x000fe200078e02ff */
[----:B------:R-:W-:-:S02]  /*1c1c70*/  IADD3.X R7, P4, PT, RZ, R204, RZ, P4, !PT ;  /* 0x000000ccff077210 */ /* 0x000fc4000279e4ff */
[----:B------:R-:W-:Y:S01]  /*1c1c80*/  IADD3.X RZ, P6, PT, RZ, R9, RZ, P3, !PT ;  /* 0x00000009ffff7210 */ /* 0x000fe20001fde4ff */
[C---:B------:R-:W-:Y:S01]  /*1c1c90*/  IMAD R37, R8.reuse, -0x760c0004, R25 ;  /* 0x89f3fffc08257824 */ /* 0x040fe200078e0219 */
[----:B------:R-:W-:Y:S01]  /*1c1ca0*/  IADD3.X RZ, P0, PT, R5, R53, RZ, P0, !PT ;  /* 0x0000003505ff7210 */ /* 0x000fe2000071e4ff */
[----:B------:R-:W-:Y:S01]  /*1c1cb0*/  IMAD.WIDE.U32 R4, R165, R218, R4 ;  /* 0x000000daa5047225 */ /* 0x000fe200078e0004 */
[----:B------:R-:W-:Y:S02]  /*1c1cc0*/  IADD3.X RZ, P3, PT, R57, R39, RZ, P1, !PT ;  /* 0x0000002739ff7210 */ /* 0x000fe40000f7e4ff */
[----:B------:R-:W-:Y:S01]  /*1c1cd0*/  IADD3.X R7, P6, PT, RZ, R7, RZ, P6, !PT ;  /* 0x00000007ff077210 */ /* 0x000fe200037de4ff */
[----:B------:R-:W-:Y:S01]  /*1c1ce0*/  IMAD.WIDE.U32 R38, R8, -0x30003, RZ ;  /* 0xfffcfffd08267825 */ /* 0x000fe200078e00ff */
[----:B------:R-:W-:Y:S02]  /*1c1cf0*/  IADD3.X R23, P2, PT, R64, R73, RZ, P2, !PT ;  /* 0x0000004940177210 */ /* 0x000fe4000175e4ff */
[----:B------:R-:W-:Y:S01]  /*1c1d00*/  IADD3 R4, P1, PT, R7, R4, RZ ;  /* 0x0000000407047210 */ /* 0x000fe20007f3e0ff */
[----:B------:R-:W-:Y:S01]  /*1c1d10*/  IMAD.IADD R202, R5, 0x1, R202 ;  /* 0x0000000105ca7824 */ /* 0x000fe200078e02ca */
[----:B------:R-:W-:Y:S01]  /*1c1d20*/  IADD3.X R205, PT, PT, RZ, RZ, R205, P6, P4 ;  /* 0x000000ffffcd7210 */ /* 0x000fe200037e84cd */
[----:B------:R-:W-:Y:S01]  /*1c1d30*/  IMAD.IADD R37, R39, 0x1, R37 ;  /* 0x0000000127257824 */ /* 0x000fe200078e0225 */
[----:B------:R-:W-:Y:S01]  /*1c1d40*/  IADD3 RZ, P4, PT, R232, R190, RZ ;  /* 0x000000bee8ff7210 */ /* 0x000fe20007f9e0ff */
[----:B------:R-:W-:Y:S01]  /*1c1d50*/  IMAD.WIDE.U32 R76, R38, -0x4eac0001, RZ ;  /* 0xb153ffff264c7825 */ /* 0x000fe200078e00ff */
[----:B------:R-:W-:-:S02]  /*1c1d60*/  IADD3.X R64, P3, PT, RZ, R230, RZ, P3, !PT ;  /* 0x000000e6ff407210 */ /* 0x000fc40001f7e4ff */
[----:B------:R-:W-:Y:S01]  /*1c1d70*/  IADD3.X R5, P6, PT, R202, R205, RZ, P1, !PT ;  /* 0x000000cdca057210 */ /* 0x000fe20000fde4ff */
[----:B------:R-:W-:Y:S01]  /*1c1d80*/  IMAD.WIDE.U32 R56, R37, -0x94f09dc, RZ ;  /* 0xf6b0f62425387825 */ /* 0x000fe200078e00ff */
[----:B------:R-:W-:Y:S02]  /*1c1d90*/  IADD3.X RZ, P1, PT, R233, R61, RZ, P4, !PT ;  /* 0x0000003de9ff7210 */ /* 0x000fe4000273e4ff */
[----:B------:R-:W-:Y:S01]  /*1c1da0*/  IADD3.X R64, P2, PT, RZ, R64, RZ, P2, !PT ;  /* 0x00000040ff407210 */ /* 0x000fe2000175e4ff */
[C---:B------:R-:W-:Y:S01]  /*1c1db0*/  IMAD.WIDE.U32 R68, R37.reuse, -0x4eac0001, RZ ;  /* 0xb153ffff25447825 */ /* 0x040fe200078e00ff */
[----:B------:R-:W-:Y:S02]  /*1c1dc0*/  IADD3.X R67, P4, PT, RZ, R196, RZ, P0, !PT ;  /* 0x000000c4ff437210 */ /* 0x000fe4000079e4ff */
[----:B------:R-:W-:Y:S01]  /*1c1dd0*/  IADD3.X R230, PT, PT, RZ, RZ, R231, P2, P3 ;  /* 0x000000ffffe67210 */ /* 0x000fe200017e64e7 */
[----:B------:R-:W-:Y:S01]  /*1c1de0*/  IMAD.WIDE.U32 R52, R37, 0x397fe69a, RZ ;  /* 0x397fe69a25347825 */ /* 0x000fe200078e00ff */
[----:B------:R-:W-:-:S02]  /*1c1df0*/  IADD3.X R67, P6, PT, RZ, R67, RZ, P6, !PT ;  /* 0x00000043ff437210 */ /* 0x000fc400037de4ff */
[----:B------:R-:W-:Y:S01]  /*1c1e00*/  IADD3 R7, P5, PT, R26, R29, RZ ;  /* 0x0000001d1a077210 */ /* 0x000fe20007fbe0ff */
[----:B------:R-:W-:Y:S01]  /*1c1e10*/  IMAD.WIDE.U32 R72, R37, -0x5555, RZ ;  /* 0xffffaaab25487825 */ /* 0x000fe200078e00ff */
[----:B------:R-:W-:Y:S02]  /*1c1e20*/  IADD3.X R197, PT, PT, RZ, RZ, R197, P6, P4 ;  /* 0x000000ffffc57210 */ /* 0x000fe400037e84c5 */
[----:B------:R-:W-:Y:S01]  /*1c1e30*/  IADD3.X R25, P0, PT, R184, R31, RZ, P5, !PT ;  /* 0x0000001fb8197210 */ /* 0x000fe20002f1e4ff */
[----:B------:R-:W-:-:S04]  /*1c1e40*/  IMAD.WIDE.U32 R56, P2, R38, 0x6730d2a0, R56 ;  /* 0x6730d2a026387825 */ /* 0x000fc80007840038 */
[----:B------:R-:W-:Y:S02]  /*1c1e50*/  IMAD.X R101, RZ, RZ, RZ, P2 ;  /* 0x000000ffff657224 */ /* 0x000fe400010e06ff */
[----:B------:R-:W-:-:S04]  /*1c1e60*/  IMAD.WIDE.U32 R60, R37, -0xc7aed41, RZ ;  /* 0xf38512bf253c7825 */ /* 0x000fc800078e00ff */
[----:B------:R-:W-:-:S04]  /*1c1e70*/  IMAD.WIDE.U32 R62, R37, 0x434bacd7, RZ ;  /* 0x434bacd7253e7825 */ /* 0x000fc800078e00ff */
[----:B------:R-:W-:-:S04]  /*1c1e80*/  IMAD.WIDE.U32 R68, P6, R38, 0x1eabfffe, R68 ;  /* 0x1eabfffe26447825 */ /* 0x000fc800078c0044 */
[----:B------:R-:W-:-:S04]  /*1c1e90*/  IMAD.WIDE.U32 R52, P2, R38, 0x1a0111ea, R52 ;  /* 0x1a0111ea26347825 */ /* 0x000fc80007840034 */
[----:B------:R-:W-:-:S04]  /*1c1ea0*/  IMAD.WIDE.U32 R72, P4, R38, -0x46010001, R72 ;  /* 0xb9feffff26487825 */ /* 0x000fc80007880048 */
[----:B------:R-:W-:-:S04]  /*1c1eb0*/  IMAD.WIDE.U32 R74, R38, -0x5555, RZ ;  /* 0xffffaaab264a7825 */ /* 0x000fc800078e00ff */
[----:B------:R-:W-:Y:S01]  /*1c1ec0*/  IMAD.X R113, RZ, RZ, RZ, P2 ;  /* 0x000000ffff717224 */ /* 0x000fe200010e06ff */
[----:B------:R-:W-:Y:S01]  /*1c1ed0*/  IADD3 R71, P2, PT, R68, R77, RZ ;  /* 0x0000004d44477210 */ /* 0x000fe20007f5e0ff */
[----:B------:R-:W-:Y:S01]  /*1c1ee0*/  IMAD.X R107, RZ, RZ, RZ, P4 ;  /* 0x000000ffff6b7224 */ /* 0x000fe200020e06ff */
[----:B------:R-:W-:Y:S01]  /*1c1ef0*/  IADD3 RZ, P3, PT, R8, R74, RZ ;  /* 0x0000004a08ff7210 */ /* 0x000fe20007f7e0ff */
[----:B------:R-:W-:-:S04]  /*1c1f00*/  IMAD.WIDE.U32 R60, P5, R38, 0x64774b84, R60 ;  /* 0x64774b84263c7825 */ /* 0x000fc800078a003c */
        /* <DEDUP_REMOVED lines=8> */
[----:B------:R-:W-:Y:S01]  /*1c1f90*/  IADD3 RZ, P5, PT, R4, R76, RZ ;  /* 0x0000004c04ff7210 */ /* 0x000fe20007fbe0ff */
[----:B------:R-:W-:Y:S02]  /*1c1fa0*/  IMAD.X R75, RZ, RZ, RZ, P4 ;  /* 0x000000ffff4b7224 */ /* 0x000fe400020e06ff */
[----:B------:R-:W-:Y:S01]  /*1c1fb0*/  IMAD.MOV.U32 R106, RZ, RZ, R73 ;  /* 0x000000ffff6a7224 */ /* 0x000fe200078e0049 */
        /* <DEDUP_REMOVED lines=18> */
[----:B------:R-:W-:Y:S02]  /*1c20e0*/  IMAD.MOV.U32 R112, RZ, RZ, R53 ;  /* 0x000000ffff707224 */ /* 0x000fe400078e0035 */
        /* <DEDUP_REMOVED lines=34> */
[----:B------:R-:W-:Y:S01]  /*1c2310*/  IMAD.WIDE.U32 R22, R38, -0xc7aed41, R8 ;  /* 0xf38512bf26167825 */ /* 0x000fe200078e0008 */
[----:B------:R-:W-:Y:S02]  /*1c2320*/  IADD3.X R83, PT, PT, RZ, RZ, R83, P4, P2 ;  /* 0x000000ffff537210 */ /* 0x000fe400027e4453 */
[----:B------:R-:W-:Y:S01]  /*1c2330*/  IADD3 R18, P2, PT, R19, R232, RZ ;  /* 0x000000e813127210 */ /* 0x000fe20007f5e0ff */
[----:B------:R-:W-:Y:S01]  /*1c2340*/  IMAD.IADD R60, R23, 0x1, R60 ;  /* 0x00000001173c7824 */ /* 0x000fe200078e023c */
[----:B------:R-:W-:Y:S01]  /*1c2350*/  IADD3.X R99, PT, PT, RZ, RZ, R99, P6, P5 ;  /* 0x000000ffff637210 */ /* 0x000fe200037ea463 */
[----:B------:R-:W-:Y:S01]  /*1c2360*/  IMAD.WIDE.U32 R210, R114, R210, R4 ;  /* 0x000000d272d27225 */ /* 0x000fe200078e0004 */
[----:B------:R-:W-:-:S02]  /*1c2370*/  IADD3 R54, P6, PT, R64, R7, RZ ;  /* 0x0000000740367210 */ /* 0x000fc40007fde0ff */
[----:B------:R-:W-:Y:S01]  /*1c2380*/  IADD3 R26, P4, PT, R37, R26, RZ ;  /* 0x0000001a251a7210 */ /* 0x000fe20007f9e0ff */
[----:B------:R-:W-:Y:S01]  /*1c2390*/  IMAD.IADD R211, R211, 0x1, R30 ;  /* 0x00000001d3d37824 */ /* 0x000fe200078e021e */
[----:B------:R-:W-:Y:S02]  /*1c23a0*/  IADD3.X R19, P2, PT, R56, R99, RZ, P2, !PT ;  /* 0x0000006338137210 */ /* 0x000fe4000175e4ff */
[----:B------:R-:W-:Y:S02]  /*1c23b0*/  IADD3.X R7, P1, PT, RZ, R100, RZ, P1, !PT ;  /* 0x00000064ff077210 */ /* 0x000fe40000f3e4ff */
[----:B------:R-:W-:Y:S02]  /*1c23c0*/  IADD3.X R27, P4, PT, R66, R83, RZ, P4, !PT ;  /* 0x00000053421b7210 */ /* 0x000fe4000279e4ff */
[----:B------:R-:W-:Y:S02]  /*1c23d0*/  IADD3.X R37, P3, PT, RZ, R224, RZ, P3, !PT ;  /* 0x000000e0ff257210 */ /* 0x000fe40001f7e4ff */
[----:B------:R-:W-:Y:S01]  /*1c23e0*/  IADD3.X R7, P2, PT, RZ, R7, RZ, P2, !PT ;  /* 0x00000007ff077210 */ /* 0x000fe2000175e4ff */
[----:B------:R-:W-:Y:S01]  /*1c23f0*/  IMAD.WIDE.U32 R56, R38, 0x434bacd7, R26 ;  /* 0x434bacd726387825 */ /* 0x000fe200078e001a */
[----:B------:R-:W-:-:S02]  /*1c2400*/  IADD3 RZ, P5, PT, R8, R80, RZ ;  /* 0x0000005008ff7210 */ /* 0x000fc40007fbe0ff */
[----:B------:R-:W-:Y:S01]  /*1c2410*/  IADD3.X R55, P6, PT, R230, R25, RZ, P6, !PT ;  /* 0x00000019e6377210 */ /* 0x000fe200037de4ff */
[----:B------:R-:W-:Y:S01]  /*1c2420*/  IMAD.IADD R62, R57, 0x1, R62 ;  /* 0x00000001393e7824 */ /* 0x000fe200078e023e */
[----:B------:R-:W-:Y:S02]  /*1c2430*/  IADD3.X R25, P4, PT, RZ, R37, RZ, P4, !PT ;  /* 0x00000025ff197210 */ /* 0x000fe4000279e4ff */
[----:B------:R-:W-:Y:S02]  /*1c2440*/  IADD3.X R101, PT, PT, RZ, RZ, R101, P2, P1 ;  /* 0x000000ffff657210 */ /* 0x000fe400017e2465 */
[----:B------:R-:W-:Y:S01]  /*1c2450*/  IADD3.X RZ, P5, PT, R9, R69, RZ, P5, !PT ;  /* 0x0000004509ff7210 */ /* 0x000fe20002fbe4ff */
[----:B------:R-:W-:Y:S01]  /*1c2460*/  IMAD.WIDE.U32 R8, R165, R0, R54 ;  /* 0x00000000a5087225 */ /* 0x000fe200078e0036 */
[----:B------:R-:W-:Y:S02]  /*1c2470*/  IADD3 R22, P1, PT, R7, R22, RZ ;  /* 0x0000001607167210 */ /* 0x000fe40007f3e0ff */
[----:B------:R-:W-:Y:S01]  /*1c2480*/  IADD3.X R224, PT, PT, RZ, RZ, R225, P4, P3 ;  /* 0x000000ffffe07210 */ /* 0x000fe200027e64e1 */
[----:B------:R-:W-:Y:S01]  /*1c2490*/  IMAD.IADD R9, R9, 0x1, R6 ;  /* 0x0000000109097824 */ /* 0x000fe200078e0206 */
[----:B------:R-:W-:-:S02]  /*1c24a0*/  IADD3.X R23, P4, PT, R60, R101, RZ, P1, !PT ;  /* 0x000000653c177210 */ /* 0x000fc40000f9e4ff */
[----:B------:R-:W-:Y:S02]  /*1c24b0*/  IADD3.X R7, P5, PT, RZ, R102, RZ, P5, !PT ;  /* 0x00000066ff077210 */ /* 0x000fe40002fbe4ff */
[----:B------:R-:W-:Y:S02]  /*1c24c0*/  IADD3 RZ, P3, PT, R54, R16, RZ ;  /* 0x0000001036ff7210 */ /* 0x000fe40007f7e0ff */
[----:B------:R-:W-:Y:S02]  /*1c24d0*/  IADD3.X R7, P4, PT, RZ, R7, RZ, P4, !PT ;  /* 0x00000007ff077210 */ /* 0x000fe4000279e4ff */
[----:B------:R-:W-:Y:S02]  /*1c24e0*/  IADD3 RZ, P1, PT, R26, R78, RZ ;  /* 0x0000004e1aff7210 */ /* 0x000fe40007f3e0ff */
[----:B------:R-:W-:Y:S02]  /*1c24f0*/  IADD3.X R103, PT, PT, RZ, RZ, R103, P4, P5 ;  /* 0x000000ffff677210 */ /* 0x000fe400027ea467 */
[----:B------:R-:W-:-:S02]  /*1c2500*/  IADD3 R16, P4, PT, R25, R8, RZ ;  /* 0x0000000819107210 */ /* 0x000fc40007f9e0ff */
[----:B------:R-:W-:Y:S02]  /*1c2510*/  IADD3.X RZ, P5, PT, R55, R17, RZ, P3, !PT ;  /* 0x0000001137ff7210 */ /* 0x000fe40001fbe4ff */
[----:B------:R-:W-:Y:S02]  /*1c2520*/  IADD3.X R17, P4, PT, R9, R224, RZ, P4, !PT ;  /* 0x000000e009117210 */ /* 0x000fe4000279e4ff */
[----:B------:R-:W-:Y:S02]  /*1c2530*/  IADD3.X R8, P5, PT, RZ, R228, RZ, P5, !PT ;  /* 0x000000e4ff087210 */ /* 0x000fe40002fbe4ff */
[----:B------:R-:W-:Y:S02]  /*1c2540*/  IADD3 R6, P3, PT, R7, R56, RZ ;  /* 0x0000003807067210 */ /* 0x000fe40007f7e0ff */
[----:B------:R-:W-:Y:S02]  /*1c2550*/  IADD3.X RZ, P1, PT, R27, R31, RZ, P1, !PT ;  /* 0x0000001f1bff7210 */ /* 0x000fe40000f3e4ff */
[----:B------:R-:W-:-:S02]  /*1c2560*/  IADD3 RZ, P2, PT, R4, R32, RZ ;  /* 0x0000002004ff7210 */ /* 0x000fc40007f5e0ff */
[----:B------:R-:W-:Y:S02]  /*1c2570*/  IADD3.X R31, P4, PT, RZ, R8, RZ, P4, !PT ;  /* 0x00000008ff1f7210 */ /* 0x000fe4000279e4ff */
        /* <DEDUP_REMOVED lines=19> */
[----:B------:R-:W-:Y:S01]  /*1c26b0*/  IMAD.IADD R96, R19, 0x1, R96 ;  /* 0x0000000113607824 */ /* 0x000fe200078e0260 */
[----:B------:R-:W-:Y:S01]  /*1c26c0*/  IADD3.X R35, PT, PT, RZ, RZ, R35, P5, P2 ;  /* 0x000000ffff237210 */ /* 0x000fe20002fe4423 */
[----:B------:R-:W-:Y:S01]  /*1c26d0*/  IMAD.WIDE.U32 R4, R210, -0x30003, RZ ;  /* 0xfffcfffdd2047825 */ /* 0x000fe200078e00ff */
[----:B------:R-:W-:Y:S02]  /*1c26e0*/  IADD3.X R9, P2, PT, R52, R75, RZ, P4, !PT ;  /* 0x0000004b34097210 */ /* 0x000fe4000275e4ff */
[----:B------:R-:W-:Y:S01]  /*1c26f0*/  IADD3.X R34, P3, PT, RZ, R112, RZ, P3, !PT ;  /* 0x00000070ff227210 */ /* 0x000fe20001f7e4ff */
[----:B------:R-:W-:Y:S01]  /*1c2700*/  IMAD R19, R210, -0x760c0004, R17 ;  /* 0x89f3fffcd2137824 */ /* 0x000fe200078e0211 */
[----:B------:R-:W-:Y:S01]  /*1c2710*/  IADD3.X R17, P0, PT, RZ, RZ, RZ, P0, !PT ;  /* 0x000000ffff117210 */ /* 0x000fe2000071e4ff */
[----:B------:R-:W-:Y:S01]  /*1c2720*/  IMAD.WIDE.U32 R206, R114, R206, R8 ;  /* 0x000000ce72ce7225 */ /* 0x000fe200078e0008 */
[----:B------:R-:W-:-:S02]  /*1c2730*/  IADD3.X R34, P2, PT, RZ, R34, RZ, P2, !PT ;  /* 0x00000022ff227210 */ /* 0x000fc4000175e4ff */
[----:B------:R-:W-:Y:S01]  /*1c2740*/  IADD3.X R30, P6, PT, RZ, RZ, RZ, P6, !PT ;  /* 0x000000ffff1e7210 */ /* 0x000fe200037de4ff */
[----:B------:R-:W-:Y:S01]  /*1c2750*/  IMAD.IADD R5, R5, 0x1, R19 ;  /* 0x0000000105057824 */ /* 0x000fe200078e0213 */
[----:B------:R-:W-:Y:S01]  /*1c2760*/  IADD3 R24, P4, PT, R25, R18, RZ ;  /* 0x0000001219187210 */ /* 0x000fe20007f9e0ff */
[----:B------:R-:W-:Y:S01]  /*1c2770*/  IMAD.WIDE.U32 R18, R114, R216, R22 ;  /* 0x000000d872127225 */ /* 0x000fe200078e0016 */
[----:B------:R-:W-:Y:S02]  /*1c2780*/  IADD3.X R112, PT, PT, RZ, RZ, R113, P2, P3 ;  /* 0x000000ffff707210 */ /* 0x000fe400017e6471 */
[----:B------:R-:W-:Y:S01]  /*1c2790*/  IADD3 R30, P3, PT, R30, R17, RZ ;  /* 0x000000111e1e7210 */ /* 0x000fe20007f7e0ff */
[----:B------:R-:W-:Y:S01]  /*1c27a0*/  IMAD.WIDE.U32 R16, R5, -0x5555, RZ ;  /* 0xffffaaab05107825 */ /* 0x000fe200078e00ff */
[----:B------:R-:W-:Y:S02]  /*1c27b0*/  IADD3.X R25, P5, PT, R96, R35, RZ, P4, !PT ;  /* 0x0000002360197210 */ /* 0x000fe400027be4ff */
[----:B------:R-:W-:Y:S01]  /*1c27c0*/  IADD3 RZ, P2, PT, R22, R20, RZ ;  /* 0x0000001416ff7210 */ /* 0x000fe20007f5e0ff */
[----:B------:R-:W-:Y:S01]  /*1c27d0*/  IMAD.IADD R2, R19, 0x1, R2 ;  /* 0x0000000113027824 */ /* 0x000fe200078e0202 */
[----:B------:R-:W-:Y:S01]  /*1c27e0*/  IADD3.X R27, P4, PT, RZ, R10, RZ, P1, !PT ;  /* 0x0000000aff1b7210 */ /* 0x000fe20000f9e4ff */
[----:B------:R-:W-:Y:S01]  /*1c27f0*/  IMAD.IADD R36, R207, 0x1, R36 ;  /* 0x00000001cf247824 */ /* 0x000fe200078e0224 */
[----:B------:R-:W-:Y:S01]  /*1c2800*/  IADD3.X RZ, P2, PT, R23, R21, RZ, P2, !PT ;  /* 0x0000001517ff7210 */ /* 0x000fe2000175e4ff */
[----:B------:R-:W-:Y:S01]  /*1c2810*/  IMAD.WIDE.U32 R20, R4, -0x5555, RZ ;  /* 0xffffaaab04147825 */ /* 0x000fe200078e00ff */
[----:B------:R-:W-:-:S03]  /*1c2820*/  IADD3.X R27, P1, PT, RZ, R27, RZ, P5, !PT ;  /* 0x0000001bff1b7210 */ /* 0x000fc60002f3e4ff */
[----:B------:R-:W-:Y:S01]  /*1c2830*/  IMAD.WIDE.U32 R16, P5, R4, -0x46010001, R16 ;  /* 0xb9feffff04107825 */ /* 0x000fe200078a0010 */
[----:B------:R-:W-:Y:S02]  /*1c2840*/  IADD3.X R29, PT, PT, RZ, RZ, R11, P1, P4 ;  /* 0x000000ffff1d7210 */ /* 0x000fe40000fe840b */
        /* <DEDUP_REMOVED lines=8> */
[----:B------:R-:W-:-:S03]  /*1c28d0*/  IMAD.WIDE.U32 R20, R114, R214, R6 ;  /* 0x000000d672147225 */ /* 0x000fc600078e0006 */
[----:B------:R-:W-:Y:S01]  /*1c28e0*/  IADD3.X RZ, P1, PT, R211, R27, RZ, P1, !PT ;  /* 0x0000001bd3ff7210 */ /* 0x000fe20000f3e4ff */
[----:B------:R-:W-:Y:S01]  /*1c28f0*/  IMAD.WIDE.U32.X R22, R5, -0x46010001, R22, P5 ;  /* 0xb9feffff05167825 */ /* 0x000fe200028e0416 */
[----:B------:R-:W-:-:S03]  /*1c2900*/  IADD3 RZ, P5, PT, RZ, R10, RZ ;  /* 0x0000000affff7210 */ /* 0x000fc60007fbe0ff */
[----:B------:R-:W-:Y:S01]  /*1c2910*/  IMAD.IADD R10, R11, 0x1, R16 ;  /* 0x000000010b0a7824 */ /* 0x000fe200078e0210 */
[----:B------:R-:W-:Y:S01]  /*1c2920*/  IADD3.X R11, P4, PT, RZ, R2, RZ, P4, !PT ;  /* 0x00000002ff0b7210 */ /* 0x000fe2000279e4ff */
[----:B------:R-:W-:Y:S01]  /*1c2930*/  IMAD.IADD R104, R21, 0x1, R104 ;  /* 0x0000000115687824 */ /* 0x000fe200078e0268 */
[----:B------:R-:W-:Y:S01]  /*1c2940*/  IADD3.X R29, P1, PT, RZ, R22, RZ, P1, !PT ;  /* 0x00000016ff1d7210 */ /* 0x000fe20000f3e4ff */
[----:B------:R-:W-:Y:S01]  /*1c2950*/  IMAD.WIDE.U32 R16, R13, R114, RZ ;  /* 0x000000720d107225 */ /* 0x000fe200078e00ff */
[----:B------:R-:W-:Y:S02]  /*1c2960*/  IADD3.X R59, PT, PT, RZ, RZ, R59, P4, P2 ;  /* 0x000000ffff3b7210 */ /* 0x000fe400027e443b */
[----:B------:R-:W-:Y:S02]  /*1c2970*/  IADD3 RZ, P2, PT, R6, R70, RZ ;  /* 0x0000004606ff7210 */ /* 0x000fe40007f5e0ff */
[----:B------:R-:W-:Y:S02]  /*1c2980*/  IADD3.X RZ, P5, PT, RZ, R10, RZ, P5, !PT ;  /* 0x0000000affff7210 */ /* 0x000fe40002fbe4ff */
        /* <DEDUP_REMOVED lines=41> */
[----:B------:R-:W-:Y:S01]  /*1c2c20*/  IMAD.X R25, RZ, RZ, RZ, P4 ;  /* 0x000000ffff197224 */ /* 0x000fe200020e06ff */
[----:B------:R-:W-:Y:S01]  /*1c2c30*/  IADD3 R2, P5, PT, R37, R206, RZ ;  /* 0x000000ce25027210 */ /* 0x000fe20007fbe0ff */
[----:B------:R-:W-:Y:S01]  /*1c2c40*/  IMAD.MOV.U32 R24, RZ, RZ, R33 ;  /* 0x000000ffff187224 */ /* 0x000fe200078e0021 */
[----:B------:R-:W-:Y:S01]  /*1c2c50*/  IADD3.X RZ, P2, PT, R19, R27, RZ, P2, !PT ;  /* 0x0000001b13ff7210 */ /* 0x000fe2000175e4ff */
[----:B------:R-:W-:Y:S01]  /*1c2c60*/  IMAD.WIDE.U32 R26, P6, R4, 0x64774b84, R8 ;  /* 0x64774b84041a7825 */ /* 0x000fe200078c0008 */
[----:B------:R-:W-:Y:S02]  /*1c2c70*/  IADD3.X R3, P5, PT, R36, R111, RZ, P5, !PT ;  /* 0x0000006f24037210 */ /* 0x000fe40002fbe4ff */
[----:B------:R-:W-:Y:S01]  /*1c2c80*/  IADD3.X R31, P0, PT, RZ, R14, RZ, P0, !PT ;  /* 0x0000000eff1f7210 */ /* 0x000fe2000071e4ff */
[----:B------:R-:W-:Y:S01]  /*1c2c90*/  IMAD.WIDE.U32 R8, R4, -0x94f09dc, R18 ;  /* 0xf6b0f62404087825 */ /* 0x000fe200078e0012 */
[----:B------:R-:W-:-:S02]  /*1c2ca0*/  IADD3.X R37, P1, PT, R228, R11, RZ, P1, !PT ;  /* 0x0000000be4257210 */ /* 0x000fc40000f3e4ff */
        /* <DEDUP_REMOVED lines=10> */
[----:B------:R-:W-:Y:S01]  /*1c2d50*/  IADD3.X R11, P3, PT, R11, R30, RZ, P3, !PT ;  /* 0x0000001e0b0b7210 */ /* 0x000fe20001f7e4ff */
[----:B------:R-:W-:Y:S01]  /*1c2d60*/  IMAD.X R23, RZ, RZ, RZ, P6 ;  /* 0x000000ffff177224 */ /* 0x000fe200030e06ff */
[----:B------:R-:W-:-:S02]  /*1c2d70*/  IADD3.X R9, P2, PT, RZ, R18, RZ, P2, !PT ;  /* 0x00000012ff097210 */ /* 0x000fc4000175e4ff */
[----:B------:R-:W-:Y:S01]  /*1c2d80*/  IADD3.X RZ, P4, PT, R21, R15, RZ, P4, !PT ;  /* 0x0000000f15ff7210 */ /* 0x000fe2000279e4ff */
[----:B------:R-:W-:Y:S01]  /*1c2d90*/  IMAD.WIDE.U32 R20, R4, -0xc7aed41, R20 ;  /* 0xf38512bf04147825 */ /* 0x000fe200078e0014 */
[----:B------:R-:W-:Y:S02]  /*1c2da0*/  IADD3 RZ, P6, PT, R14, R22, RZ ;  /* 0x000000160eff7210 */ /* 0x000fe40007fde0ff */
[----:B------:R-:W-:Y:S01]  /*1c2db0*/  IADD3.X R9, P3, PT, RZ, R9, RZ, P3, !PT ;  /* 0x00000009ff097210 */ /* 0x000fe20001f7e4ff */
[----:B------:R-:W-:Y:S01]  /*1c2dc0*/  IMAD.MOV.U32 R22, RZ, RZ, R27 ;  /* 0x000000ffff167224 */ /* 0x000fe200078e001b */
[----:B------:R-:W-:Y:S01]  /*1c2dd0*/  IADD3.X R15, P0, PT, R112, R37, RZ, P0, !PT ;  /* 0x00000025700f7210 */ /* 0x000fe2000071e4ff */
[----:B------:R-:W-:Y:S01]  /*1c2de0*/  IMAD.IADD R26, R21, 0x1, R26 ;  /* 0x00000001151a7824 */ /* 0x000fe200078e021a */
[----:B------:R-:W-:Y:S01]  /*1c2df0*/  IADD3.X R17, PT, PT, RZ, RZ, R19, P3, P2 ;  /* 0x000000ffff117210 */ /* 0x000fe20001fe4413 */
[----:B------:R-:W-:Y:S01]  /*1c2e00*/  IMAD.WIDE.U32.X R18, R5, 0x64774b84, R22, P5 ;  /* 0x64774b8405127825 */ /* 0x000fe200028e0416 */
[----:B------:R-:W-:-:S02]  /*1c2e10*/  IADD3 R28, P2, PT, R9, R20, RZ ;  /* 0x00000014091c7210 */ /* 0x000fc40007f5e0ff */
[----:B------:R-:W-:Y:S01]  /*1c2e20*/  IADD3.X RZ, P6, PT, R15, R39, RZ, P6, !PT ;  /* 0x000000270fff7210 */ /* 0x000fe200037de4ff */
        /* <DEDUP_REMOVED lines=9> */
[----:B------:R-:W-:Y:S01]  /*1c2ec0*/  IMAD.WIDE.U32 R16, R4, 0x434bacd7, R2 ;  /* 0x434bacd704107825 */ /* 0x000fe200078e0002 */
[----:B------:R-:W-:-:S03]  /*1c2ed0*/  IADD3 R114, P2, PT, R31, R114, RZ ;  /* 0x000000721f727210 */ /* 0x000fc60007f5e0ff */
[----:B------:R-:W-:Y:S01]  /*1c2ee0*/  IMAD.WIDE.U32 R18, R5, 0x397fe69a, RZ ;  /* 0x397fe69a05127825 */ /* 0x000fe200078e00ff */
[----:B------:R-:W-:Y:S02]  /*1c2ef0*/  IADD3 R14, P4, PT, R9, R16, RZ ;  /* 0x00000010090e7210 */ /* 0x000fe40007f9e0ff */
        /* <DEDUP_REMOVED lines=100> */
.L_x_2115:
[----:B------:R-:W-:Y:S05]  /*1c3540*/  BSYNC.RELIABLE B1 ;  /* 0x0000000000017941 */ /* 0x000fea0003800100 */
.L_x_2114:
        /* <DEDUP_REMOVED lines=12> */
.L_x_1917:
[----:B------:R-:W-:Y:S05]  /*1c3610*/  BSYNC.RECONVERGENT B0 ;  /* 0x0000000000007941 */ /* 0x000fea0003800200 */
.L_x_1916:
[----:B------:R-:W-:Y:S05]  /*1c3620*/  WARPSYNC.ALL ;  /* 0x0000000000007948 */ /* 0x000fea0003800000 */
[----:B------:R-:W-:Y:S01]  /*1c3630*/  VIADD R14, R12, 0xfffffffe ;  /* 0xfffffffe0c0e7836 */ /* 0x000fe20000000000 */
[----:B------:R-:W-:Y:S01]  /*1c3640*/  IADD3 R92, P1, PT, R92, -0x90, RZ ;  /* 0xffffff705c5c7810 */ /* 0x000fe20007f3e0ff */
[----:B------:R-:W-:-:S03]  /*1c3650*/  VIADD R12, R12, 0xffffffff ;  /* 0xffffffff0c0c7836 */ /* 0x000fc60000000000 */
[----:B------:R-:W-:Y:S02]  /*1c3660*/  ISETP.GT.AND P0, PT, R14, RZ, PT ;  /* 0x000000ff0e00720c */ /* 0x000fe40003f04270 */
[----:B------:R-:W-:-:S11]  /*1c3670*/  IADD3.X R93, PT, PT, R93, -0x1, RZ, P1, !PT ;  /* 0xffffffff5d5d7810 */ /* 0x000fd60000ffe4ff */
[----:B------:R-:W-:Y:S05]  /*1c3680*/  @P0 BRA `(.L_x_2116) ;  /* 0xfffff06c00e40947 */ /* 0x000fea000383ffff */
.L_x_1715:
[----:B------:R-:W0:Y:S01]  /*1c3690*/  S2R R12, SR_TID.X ;  /* 0x00000000000c7919 */ /* 0x000e220000002100 */
[----:B------:R-:W0:Y:S08]  /*1c36a0*/  S2UR UR4, SR_CTAID.X ;  /* 0x00000000000479c3 */ /* 0x000e300000002500 */
[----:B------:R-:W0:Y:S08]  /*1c36b0*/  LDC R17, c[0x0][0x360] ;  /* 0x0000d800ff117b82 */ /* 0x000e300000000800 */
[----:B------:R-:W1:Y:S01]  /*1c36c0*/  LDC.64 R14, c[0x0][0x390] ;  /* 0x0000e400ff0e7b82 */ /* 0x000e620000000a00 */
[----:B0-----:R-:W-:-:S02]  /*1c36d0*/  IMAD R17, R17, UR4, R12 ;  /* 0x0000000411117c24 */ /* 0x001fc4000f8e020c */
[----:B------:R-:W-:Y:S02]  /*1c36e0*/  IMAD.MOV.U32 R12, RZ, RZ, R13 ;  /* 0x000000ffff0c7224 */ /* 0x000fe400078e000d */
[----:B------:R-:W-:Y:S02]  /*1c36f0*/  IMAD.MOV.U32 R13, RZ, RZ, R10 ;  /* 0x000000ffff0d7224 */ /* 0x000fe400078e000a */
[----:B------:R-:W-:Y:S02]  /*1c3700*/  IMAD.MOV.U32 R10, RZ, RZ, R8 ;  /* 0x000000ffff0a7224 */ /* 0x000fe400078e0008 */
[----:B------:R-:W-:Y:S02]  /*1c3710*/  IMAD.MOV.U32 R8, RZ, RZ, R6 ;  /* 0x000000ffff087224 */ /* 0x000fe400078e0006 */
[----:B------:R-:W-:Y:S02]  /*1c3720*/  IMAD.MOV.U32 R6, RZ, RZ, R4 ;  /* 0x000000ffff067224 */ /* 0x000fe400078e0004 */
[----:B------:R-:W-:-:S02]  /*1c3730*/  IMAD.MOV.U32 R4, RZ, RZ, R2 ;  /* 0x000000ffff047224 */ /* 0x000fc400078e0002 */
[----:B-1----:R-:W-:-:S04]  /*1c3740*/  IMAD.WIDE.U32 R14, R17, 0x90, R14 ;  /* 0x00000090110e7825 */ /* 0x002fc800078e000e */
        /* <DEDUP_REMOVED lines=20> */
        .weak           $__internal_1_$__cuda_sm3x_div_rn_noftz_f32_slowpath
        .type           $__internal_1_$__cuda_sm3x_div_rn_noftz_f32_slowpath,@function
        .size           $__internal_1_$__cuda_sm3x_div_rn_noftz_f32_slowpath,(.L_x_2129 - $__internal_1_$__cuda_sm3x_div_rn_noftz_f32_slowpath)
$__internal_1_$__cuda_sm3x_div_rn_noftz_f32_slowpath:
        /* <DEDUP_REMOVED lines=35> */
.L_x_2117:
        /* <DEDUP_REMOVED lines=50> */
.L_x_2123:
[----:B------:R-:W-:-:S04]  /*1c3de0*/  LOP3.LUT R5, R5, 0x80000000, RZ, 0xc0, !PT ;  /* 0x8000000005057812 */ /* 0x000fc800078ec0ff */
[----:B------:R-:W-:Y:S01]  /*1c3df0*/  LOP3.LUT R5, R5, 0x7f800000, RZ, 0xfc, !PT ;  /* 0x7f80000005057812 */ /* 0x000fe200078efcff */
[----:B------:R-:W-:Y:S06]  /*1c3e00*/  BRA `(.L_x_2124) ;  /* 0x0000000000287947 */ /* 0x000fec0003800000 */
.L_x_2122:
[----:B------:R-:W-:Y:S01]  /*1c3e10*/  IMAD R5, R2, 0x800000, R5 ;  /* 0x0080000002057824 */ /* 0x000fe200078e0205 */
[----:B------:R-:W-:Y:S06]  /*1c3e20*/  BRA `(.L_x_2124) ;  /* 0x0000000000207947 */ /* 0x000fec0003800000 */
.L_x_2121:
[----:B------:R-:W-:-:S04]  /*1c3e30*/  LOP3.LUT R5, R6, 0x80000000, R5, 0x48, !PT ;  /* 0x8000000006057812 */ /* 0x000fc800078e4805 */
[----:B------:R-:W-:Y:S01]  /*1c3e40*/  LOP3.LUT R5, R5, 0x7f800000, RZ, 0xfc, !PT ;  /* 0x7f80000005057812 */ /* 0x000fe200078efcff */
[----:B------:R-:W-:Y:S06]  /*1c3e50*/  BRA `(.L_x_2124) ;  /* 0x0000000000147947 */ /* 0x000fec0003800000 */
.L_x_2120:
[----:B------:R-:W-:Y:S01]  /*1c3e60*/  LOP3.LUT R5, R6, 0x80000000, R5, 0x48, !PT ;  /* 0x8000000006057812 */ /* 0x000fe200078e4805 */
[----:B------:R-:W-:Y:S06]  /*1c3e70*/  BRA `(.L_x_2124) ;  /* 0x00000000000c7947 */ /* 0x000fec0003800000 */
.L_x_2119:
[----:B------:R-:W0:Y:S01]  /*1c3e80*/  MUFU.RSQ R5, -QNAN ;  /* 0xffc0000000057908 */ /* 0x000e220000001400 */
[----:B------:R-:W-:Y:S05]  /*1c3e90*/  BRA `(.L_x_2124) ;  /* 0x0000000000047947 */ /* 0x000fea0003800000 */
.L_x_2118:
[----:B------:R-:W-:-:S07]  /*1c3ea0*/  FADD.FTZ R5, R0, R3 ;  /* 0x0000000300057221 */ /* 0x000fce0000010000 */
.L_x_2124:
[----:B------:R-:W-:Y:S02]  /*1c3eb0*/  IMAD.MOV.U32 R2, RZ, RZ, R8 ;  /* 0x000000ffff027224 */ /* 0x000fe400078e0008 */
[----:B------:R-:W-:-:S04]  /*1c3ec0*/  IMAD.MOV.U32 R3, RZ, RZ, 0x0 ;  /* 0x00000000ff037424 */ /* 0x000fc800078e00ff */
[----:B0-----:R-:W-:Y:S05]  /*1c3ed0*/  RET.REL.NODEC R2 `(g1_bellman_multiexp) ;  /* 0xffffe3c002487950 */ /* 0x001fea0003c3ffff */
.L_x_2125:
        /* <DEDUP_REMOVED lines=10> */
.L_x_2129:


//--------------------- .nv.shared.reserved.0     --------------------------
	.section	.nv.shared.reserved.0,"aw",@nobits
	.weak		__nv_reservedSMEM_offset_0_alias
	.size		__nv_reservedSMEM_offset_0_alias, 0, 64
	.other		__nv_reservedSMEM_offset_0_alias,@"STO_CUDA_RESERVED_SHARED STV_DEFAULT"
__nv_reservedSMEM_offset_0_alias:
	.zero		0
	.zero		64


//--------------------- .nv.constant0.g2_bellman_multiexp --------------------------
	.section	.nv.constant0.g2_bellman_multiexp,"a",@progbits
	.sectionflags	@""
	.align	4
.nv.constant0.g2_bellman_multiexp:
	.zero		944


//--------------------- .nv.constant0.g1_bellman_multiexp --------------------------
	.section	.nv.constant0.g1_bellman_multiexp,"a",@progbits
	.sectionflags	@""
	.align	4
.nv.constant0.g1_bellman_multiexp:
	.zero		944


//--------------------- SYMBOLS --------------------------

	.type		.nv.reservedSmem.offset0,@object
	.size		.nv.reservedSmem.offset0,0x4
